	.target	sm_100a

	.elftype	@"ET_EXEC"


//--------------------- .note.nv.tkinfo           --------------------------
	.section	.note.nv.tkinfo,"",@"SHT_NOTE"
	.sectionflags	@"SHF_NOTE_NV_TKINFO"
	.tkinfo
        /*0018*/ 	.word	0x00000002
        /*0030*/ 	.string	""
        /*0030*/ 	.string	"ptxas"
        /*0030*/ 	.string	"Cuda compilation tools, release 13.0, V13.0.88"
        /*0030*/ 	.string	"Build cuda_13.0.r13.0/compiler.36424714_0"
        /*0030*/ 	.string	"-arch sm_100a -m 64 "



//--------------------- .note.nv.cuinfo           --------------------------
	.section	.note.nv.cuinfo,"",@"SHT_NOTE"
	.sectionflags	@"SHF_NOTE_NV_CUINFO"
        /*0018*/ 	.short	0x0002
        /*001a*/ 	.short	0x0064
        /*001c*/ 	.short	0x0082
	.zero		2


//--------------------- .nv.info                  --------------------------
	.section	.nv.info,"",@"SHT_CUDA_INFO"
	.align	4


	//----- nvinfo : EIATTR_REGCOUNT
	.align		4
        /*0000*/ 	.byte	0x04, 0x2f
        /*0002*/ 	.short	(.L_10 - .L_9)
	.align		4
.L_9:
        /*0004*/ 	.word	index@(_ZN10layer_norm31ln_parallel_residual_fwd_kernelINS_13Kernel_traitsIfffffjLj2048ELj1ELj4ELj1ELj16ENS_18Kernel_traits_baseILj2048EfffffjLj128EEEEELb1ELb1ELb1EEEvNS_9FwdParamsE)
        /*0008*/ 	.word	0x000000f8


	//----- nvinfo : EIATTR_FRAME_SIZE
	.align		4
.L_10:
        /*000c*/ 	.byte	0x04, 0x11
        /*000e*/ 	.short	(.L_12 - .L_11)
	.align		4
.L_11:
        /*0010*/ 	.word	index@(_ZN10layer_norm31ln_parallel_residual_fwd_kernelINS_13Kernel_traitsIfffffjLj2048ELj1ELj4ELj1ELj16ENS_18Kernel_traits_baseILj2048EfffffjLj128EEEEELb1ELb1ELb1EEEvNS_9FwdParamsE)
        /*0014*/ 	.word	0x00000000


	//----- nvinfo : EIATTR_REGCOUNT
	.align		4
.L_12:
        /*0018*/ 	.byte	0x04, 0x2f
        /*001a*/ 	.short	(.L_14 - .L_13)
	.align		4
.L_13:
        /*001c*/ 	.word	index@(_ZN10layer_norm31ln_parallel_residual_fwd_kernelINS_13Kernel_traitsIfffffjLj2048ELj1ELj4ELj1ELj16ENS_18Kernel_traits_baseILj2048EfffffjLj128EEEEELb1ELb1ELb0EEEvNS_9FwdParamsE)
        /*0020*/ 	.word	0x000000ec


	//----- nvinfo : EIATTR_FRAME_SIZE
	.align		4
.L_14:
        /*0024*/ 	.byte	0x04, 0x11
        /*0026*/ 	.short	(.L_16 - .L_15)
	.align		4
.L_15:
        /*0028*/ 	.word	index@(_ZN10layer_norm31ln_parallel_residual_fwd_kernelINS_13Kernel_traitsIfffffjLj2048ELj1ELj4ELj1ELj16ENS_18Kernel_traits_baseILj2048EfffffjLj128EEEEELb1ELb1ELb0EEEvNS_9FwdParamsE)
        /*002c*/ 	.word	0x00000000


	//----- nvinfo : EIATTR_REGCOUNT
	.align		4
.L_16:
        /*0030*/ 	.byte	0x04, 0x2f
        /*0032*/ 	.short	(.L_18 - .L_17)
	.align		4
.L_17:
        /*0034*/ 	.word	index@(_ZN10layer_norm31ln_parallel_residual_fwd_kernelINS_13Kernel_traitsIfffffjLj2048ELj1ELj4ELj1ELj16ENS_18Kernel_traits_baseILj2048EfffffjLj128EEEEELb1ELb0ELb1EEEvNS_9FwdParamsE)
        /*0038*/ 	.word	0x000000ff


	//----- nvinfo : EIATTR_FRAME_SIZE
	.align		4
.L_18:
        /*003c*/ 	.byte	0x04, 0x11
        /*003e*/ 	.short	(.L_20 - .L_19)
	.align		4
.L_19:
        /*0040*/ 	.word	index@(_ZN10layer_norm31ln_parallel_residual_fwd_kernelINS_13Kernel_traitsIfffffjLj2048ELj1ELj4ELj1ELj16ENS_18Kernel_traits_baseILj2048EfffffjLj128EEEEELb1ELb0ELb1EEEvNS_9FwdParamsE)
        /*0044*/ 	.word	0x000001e0


	//----- nvinfo : EIATTR_REGCOUNT
	.align		4
.L_20:
        /*0048*/ 	.byte	0x04, 0x2f
        /*004a*/ 	.short	(.L_22 - .L_21)
	.align		4
.L_21:
        /*004c*/ 	.word	index@(_ZN10layer_norm31ln_parallel_residual_fwd_kernelINS_13Kernel_traitsIfffffjLj2048ELj1ELj4ELj1ELj16ENS_18Kernel_traits_baseILj2048EfffffjLj128EEEEELb1ELb0ELb0EEEvNS_9FwdParamsE)
        /*0050*/ 	.word	0x000000ff


	//----- nvinfo : EIATTR_FRAME_SIZE
	.align		4
.L_22:
        /*0054*/ 	.byte	0x04, 0x11
        /*0056*/ 	.short	(.L_24 - .L_23)
	.align		4
.L_23:
        /*0058*/ 	.word	index@(_ZN10layer_norm31ln_parallel_residual_fwd_kernelINS_13Kernel_traitsIfffffjLj2048ELj1ELj4ELj1ELj16ENS_18Kernel_traits_baseILj2048EfffffjLj128EEEEELb1ELb0ELb0EEEvNS_9FwdParamsE)
        /*005c*/ 	.word	0x000001b0


	//----- nvinfo : EIATTR_REGCOUNT
	.align		4
.L_24:
        /*0060*/ 	.byte	0x04, 0x2f
        /*0062*/ 	.short	(.L_26 - .L_25)
	.align		4
.L_25:
        /*0064*/ 	.word	index@(_ZN10layer_norm31ln_parallel_residual_fwd_kernelINS_13Kernel_traitsIfffffjLj2048ELj1ELj4ELj1ELj16ENS_18Kernel_traits_baseILj2048EfffffjLj128EEEEELb0ELb1ELb1EEEvNS_9FwdParamsE)
        /*0068*/ 	.word	0x000000fe


	//----- nvinfo : EIATTR_FRAME_SIZE
	.align		4
.L_26:
        /*006c*/ 	.byte	0x04, 0x11
        /*006e*/ 	.short	(.L_28 - .L_27)
	.align		4
.L_27:
        /*0070*/ 	.word	index@(_ZN10layer_norm31ln_parallel_residual_fwd_kernelINS_13Kernel_traitsIfffffjLj2048ELj1ELj4ELj1ELj16ENS_18Kernel_traits_baseILj2048EfffffjLj128EEEEELb0ELb1ELb1EEEvNS_9FwdParamsE)
        /*0074*/ 	.word	0x00000000


	//----- nvinfo : EIATTR_REGCOUNT
	.align		4
.L_28:
        /*0078*/ 	.byte	0x04, 0x2f
        /*007a*/ 	.short	(.L_30 - .L_29)
	.align		4
.L_29:
        /*007c*/ 	.word	index@(_ZN10layer_norm31ln_parallel_residual_fwd_kernelINS_13Kernel_traitsIfffffjLj2048ELj1ELj4ELj1ELj16ENS_18Kernel_traits_baseILj2048EfffffjLj128EEEEELb0ELb1ELb0EEEvNS_9FwdParamsE)
        /*0080*/ 	.word	0x000000e2


	//----- nvinfo : EIATTR_FRAME_SIZE
	.align		4
.L_30:
        /*0084*/ 	.byte	0x04, 0x11
        /*0086*/ 	.short	(.L_32 - .L_31)
	.align		4
.L_31:
        /*0088*/ 	.word	index@(_ZN10layer_norm31ln_parallel_residual_fwd_kernelINS_13Kernel_traitsIfffffjLj2048ELj1ELj4ELj1ELj16ENS_18Kernel_traits_baseILj2048EfffffjLj128EEEEELb0ELb1ELb0EEEvNS_9FwdParamsE)
        /*008c*/ 	.word	0x00000000


	//----- nvinfo : EIATTR_REGCOUNT
	.align		4
.L_32:
        /*0090*/ 	.byte	0x04, 0x2f
        /*0092*/ 	.short	(.L_34 - .L_33)
	.align		4
.L_33:
        /*0094*/ 	.word	index@(_ZN10layer_norm31ln_parallel_residual_fwd_kernelINS_13Kernel_traitsIfffffjLj2048ELj1ELj4ELj1ELj16ENS_18Kernel_traits_baseILj2048EfffffjLj128EEEEELb0ELb0ELb1EEEvNS_9FwdParamsE)
        /*0098*/ 	.word	0x000000ff


	//----- nvinfo : EIATTR_FRAME_SIZE
	.align		4
.L_34:
        /*009c*/ 	.byte	0x04, 0x11
        /*009e*/ 	.short	(.L_36 - .L_35)
	.align		4
.L_35:
        /*00a0*/ 	.word	index@(_ZN10layer_norm31ln_parallel_residual_fwd_kernelINS_13Kernel_traitsIfffffjLj2048ELj1ELj4ELj1ELj16ENS_18Kernel_traits_baseILj2048EfffffjLj128EEEEELb0ELb0ELb1EEEvNS_9FwdParamsE)
        /*00a4*/ 	.word	0x000001b8


	//----- nvinfo : EIATTR_REGCOUNT
	.align		4
.L_36:
        /*00a8*/ 	.byte	0x04, 0x2f
        /*00aa*/ 	.short	(.L_38 - .L_37)
	.align		4
.L_37:
        /*00ac*/ 	.word	index@(_ZN10layer_norm31ln_parallel_residual_fwd_kernelINS_13Kernel_traitsIfffffjLj2048ELj1ELj4ELj1ELj16ENS_18Kernel_traits_baseILj2048EfffffjLj128EEEEELb0ELb0ELb0EEEvNS_9FwdParamsE)
        /*00b0*/ 	.word	0x000000ff


	//----- nvinfo : EIATTR_FRAME_SIZE
	.align		4
.L_38:
        /*00b4*/ 	.byte	0x04, 0x11
        /*00b6*/ 	.short	(.L_40 - .L_39)
	.align		4
.L_39:
        /*00b8*/ 	.word	index@(_ZN10layer_norm31ln_parallel_residual_fwd_kernelINS_13Kernel_traitsIfffffjLj2048ELj1ELj4ELj1ELj16ENS_18Kernel_traits_baseILj2048EfffffjLj128EEEEELb0ELb0ELb0EEEvNS_9FwdParamsE)
        /*00bc*/ 	.word	0x00000190


	//----- nvinfo : EIATTR_REGCOUNT
	.align		4
.L_40:
        /*00c0*/ 	.byte	0x04, 0x2f
        /*00c2*/ 	.short	(.L_42 - .L_41)
	.align		4
.L_41:
        /*00c4*/ 	.word	index@(_ZN10layer_norm31ln_parallel_residual_fwd_kernelINS_13Kernel_traitsI6__halfffffjLj2048ELj1ELj4ELj1ELj16ENS_18Kernel_traits_baseILj2048ES2_ffffjLj128EEEEELb1ELb1ELb1EEEvNS_9FwdParamsE)
        /*00c8*/ 	.word	0x000000d8


	//----- nvinfo : EIATTR_FRAME_SIZE
	.align		4
.L_42:
        /*00cc*/ 	.byte	0x04, 0x11
        /*00ce*/ 	.short	(.L_44 - .L_43)
	.align		4
.L_43:
        /*00d0*/ 	.word	index@(_ZN10layer_norm31ln_parallel_residual_fwd_kernelINS_13Kernel_traitsI6__halfffffjLj2048ELj1ELj4ELj1ELj16ENS_18Kernel_traits_baseILj2048ES2_ffffjLj128EEEEELb1ELb1ELb1EEEvNS_9FwdParamsE)
        /*00d4*/ 	.word	0x00000000


	//----- nvinfo : EIATTR_REGCOUNT
	.align		4
.L_44:
        /*00d8*/ 	.byte	0x04, 0x2f
        /*00da*/ 	.short	(.L_46 - .L_45)
	.align		4
.L_45:
        /*00dc*/ 	.word	index@(_ZN10layer_norm31ln_parallel_residual_fwd_kernelINS_13Kernel_traitsI6__halfffffjLj2048ELj1ELj4ELj1ELj16ENS_18Kernel_traits_baseILj2048ES2_ffffjLj128EEEEELb1ELb1ELb0EEEvNS_9FwdParamsE)
        /*00e0*/ 	.word	0x000000c0


	//----- nvinfo : EIATTR_FRAME_SIZE
	.align		4
.L_46:
        /*00e4*/ 	.byte	0x04, 0x11
        /*00e6*/ 	.short	(.L_48 - .L_47)
	.align		4
.L_47:
        /*00e8*/ 	.word	index@(_ZN10layer_norm31ln_parallel_residual_fwd_kernelINS_13Kernel_traitsI6__halfffffjLj2048ELj1ELj4ELj1ELj16ENS_18Kernel_traits_baseILj2048ES2_ffffjLj128EEEEELb1ELb1ELb0EEEvNS_9FwdParamsE)
        /*00ec*/ 	.word	0x00000000


	//----- nvinfo : EIATTR_REGCOUNT
	.align		4
.L_48:
        /*00f0*/ 	.byte	0x04, 0x2f
        /*00f2*/ 	.short	(.L_50 - .L_49)
	.align		4
.L_49:
        /*00f4*/ 	.word	index@(_ZN10layer_norm31ln_parallel_residual_fwd_kernelINS_13Kernel_traitsI6__halfffffjLj2048ELj1ELj4ELj1ELj16ENS_18Kernel_traits_baseILj2048ES2_ffffjLj128EEEEELb1ELb0ELb1EEEvNS_9FwdParamsE)
        /*00f8*/ 	.word	0x000000ff


	//----- nvinfo : EIATTR_FRAME_SIZE
	.align		4
.L_50:
        /*00fc*/ 	.byte	0x04, 0x11
        /*00fe*/ 	.short	(.L_52 - .L_51)
	.align		4
.L_51:
        /*0100*/ 	.word	index@(_ZN10layer_norm31ln_parallel_residual_fwd_kernelINS_13Kernel_traitsI6__halfffffjLj2048ELj1ELj4ELj1ELj16ENS_18Kernel_traits_baseILj2048ES2_ffffjLj128EEEEELb1ELb0ELb1EEEvNS_9FwdParamsE)
        /*0104*/ 	.word	0x00000060


	//----- nvinfo : EIATTR_REGCOUNT
	.align		4
.L_52:
        /*0108*/ 	.byte	0x04, 0x2f
        /*010a*/ 	.short	(.L_54 - .L_53)
	.align		4
.L_53:
        /*010c*/ 	.word	index@(_ZN10layer_norm31ln_parallel_residual_fwd_kernelINS_13Kernel_traitsI6__halfffffjLj2048ELj1ELj4ELj1ELj16ENS_18Kernel_traits_baseILj2048ES2_ffffjLj128EEEEELb1ELb0ELb0EEEvNS_9FwdParamsE)
        /*0110*/ 	.word	0x000000ff


	//----- nvinfo : EIATTR_FRAME_SIZE
	.align		4
.L_54:
        /*0114*/ 	.byte	0x04, 0x11
        /*0116*/ 	.short	(.L_56 - .L_55)
	.align		4
.L_55:
        /*0118*/ 	.word	index@(_ZN10layer_norm31ln_parallel_residual_fwd_kernelINS_13Kernel_traitsI6__halfffffjLj2048ELj1ELj4ELj1ELj16ENS_18Kernel_traits_baseILj2048ES2_ffffjLj128EEEEELb1ELb0ELb0EEEvNS_9FwdParamsE)
        /*011c*/ 	.word	0x00000028


	//----- nvinfo : EIATTR_REGCOUNT
	.align		4
.L_56:
        /*0120*/ 	.byte	0x04, 0x2f
        /*0122*/ 	.short	(.L_58 - .L_57)
	.align		4
.L_57:
        /*0124*/ 	.word	index@(_ZN10layer_norm31ln_parallel_residual_fwd_kernelINS_13Kernel_traitsI6__halfffffjLj2048ELj1ELj4ELj1ELj16ENS_18Kernel_traits_baseILj2048ES2_ffffjLj128EEEEELb0ELb1ELb1EEEvNS_9FwdParamsE)
        /*0128*/ 	.word	0x000000e8


	//----- nvinfo : EIATTR_FRAME_SIZE
	.align		4
.L_58:
        /*012c*/ 	.byte	0x04, 0x11
        /*012e*/ 	.short	(.L_60 - .L_59)
	.align		4
.L_59:
        /*0130*/ 	.word	index@(_ZN10layer_norm31ln_parallel_residual_fwd_kernelINS_13Kernel_traitsI6__halfffffjLj2048ELj1ELj4ELj1ELj16ENS_18Kernel_traits_baseILj2048ES2_ffffjLj128EEEEELb0ELb1ELb1EEEvNS_9FwdParamsE)
        /*0134*/ 	.word	0x00000000


	//----- nvinfo : EIATTR_REGCOUNT
	.align		4
.L_60:
        /*0138*/ 	.byte	0x04, 0x2f
        /*013a*/ 	.short	(.L_62 - .L_61)
	.align		4
.L_61:
        /*013c*/ 	.word	index@(_ZN10layer_norm31ln_parallel_residual_fwd_kernelINS_13Kernel_traitsI6__halfffffjLj2048ELj1ELj4ELj1ELj16ENS_18Kernel_traits_baseILj2048ES2_ffffjLj128EEEEELb0ELb1ELb0EEEvNS_9FwdParamsE)
        /*0140*/ 	.word	0x000000ba


	//----- nvinfo : EIATTR_FRAME_SIZE
	.align		4
.L_62:
        /*0144*/ 	.byte	0x04, 0x11
        /*0146*/ 	.short	(.L_64 - .L_63)
	.align		4
.L_63:
        /*0148*/ 	.word	index@(_ZN10layer_norm31ln_parallel_residual_fwd_kernelINS_13Kernel_traitsI6__halfffffjLj2048ELj1ELj4ELj1ELj16ENS_18Kernel_traits_baseILj2048ES2_ffffjLj128EEEEELb0ELb1ELb0EEEvNS_9FwdParamsE)
        /*014c*/ 	.word	0x00000000


	//----- nvinfo : EIATTR_REGCOUNT
	.align		4
.L_64:
        /*0150*/ 	.byte	0x04, 0x2f
        /*0152*/ 	.short	(.L_66 - .L_65)
	.align		4
.L_65:
        /*0154*/ 	.word	index@(_ZN10layer_norm31ln_parallel_residual_fwd_kernelINS_13Kernel_traitsI6__halfffffjLj2048ELj1ELj4ELj1ELj16ENS_18Kernel_traits_baseILj2048ES2_ffffjLj128EEEEELb0ELb0ELb1EEEvNS_9FwdParamsE)
        /*0158*/ 	.word	0x000000ff


	//----- nvinfo : EIATTR_FRAME_SIZE
	.align		4
.L_66:
        /*015c*/ 	.byte	0x04, 0x11
        /*015e*/ 	.short	(.L_68 - .L_67)
	.align		4
.L_67:
        /*0160*/ 	.word	index@(_ZN10layer_norm31ln_parallel_residual_fwd_kernelINS_13Kernel_traitsI6__halfffffjLj2048ELj1ELj4ELj1ELj16ENS_18Kernel_traits_baseILj2048ES2_ffffjLj128EEEEELb0ELb0ELb1EEEvNS_9FwdParamsE)
        /*0164*/ 	.word	0x00000038


	//----- nvinfo : EIATTR_REGCOUNT
	.align		4
.L_68:
        /*0168*/ 	.byte	0x04, 0x2f
        /*016a*/ 	.short	(.L_70 - .L_69)
	.align		4
.L_69:
        /*016c*/ 	.word	index@(_ZN10layer_norm31ln_parallel_residual_fwd_kernelINS_13Kernel_traitsI6__halfffffjLj2048ELj1ELj4ELj1ELj16ENS_18Kernel_traits_baseILj2048ES2_ffffjLj128EEEEELb0ELb0ELb0EEEvNS_9FwdParamsE)
        /*0170*/ 	.word	0x000000ff


	//----- nvinfo : EIATTR_FRAME_SIZE
	.align		4
.L_70:
        /*0174*/ 	.byte	0x04, 0x11
        /*0176*/ 	.short	(.L_72 - .L_71)
	.align		4
.L_71:
        /*0178*/ 	.word	index@(_ZN10layer_norm31ln_parallel_residual_fwd_kernelINS_13Kernel_traitsI6__halfffffjLj2048ELj1ELj4ELj1ELj16ENS_18Kernel_traits_baseILj2048ES2_ffffjLj128EEEEELb0ELb0ELb0EEEvNS_9FwdParamsE)
        /*017c*/ 	.word	0x00000000


	//----- nvinfo : EIATTR_REGCOUNT
	.align		4
.L_72:
        /*0180*/ 	.byte	0x04, 0x2f
        /*0182*/ 	.short	(.L_74 - .L_73)
	.align		4
.L_73:
        /*0184*/ 	.word	index@(_ZN10layer_norm31ln_parallel_residual_fwd_kernelINS_13Kernel_traitsIf6__halffS2_fjLj2048ELj1ELj4ELj1ELj16ENS_18Kernel_traits_baseILj2048EfS2_fS2_fjLj128EEEEELb1ELb1ELb1EEEvNS_9FwdParamsE)
        /*0188*/ 	.word	0x000000ff


	//----- nvinfo : EIATTR_FRAME_SIZE
	.align		4
.L_74:
        /*018c*/ 	.byte	0x04, 0x11
        /*018e*/ 	.short	(.L_76 - .L_75)
	.align		4
.L_75:
        /*0190*/ 	.word	index@(_ZN10layer_norm31ln_parallel_residual_fwd_kernelINS_13Kernel_traitsIf6__halffS2_fjLj2048ELj1ELj4ELj1ELj16ENS_18Kernel_traits_baseILj2048EfS2_fS2_fjLj128EEEEELb1ELb1ELb1EEEvNS_9FwdParamsE)
        /*0194*/ 	.word	0x00000000


	//----- nvinfo : EIATTR_REGCOUNT
	.align		4
.L_76:
        /*0198*/ 	.byte	0x04, 0x2f
        /*019a*/ 	.short	(.L_78 - .L_77)
	.align		4
.L_77:
        /*019c*/ 	.word	index@(_ZN10layer_norm31ln_parallel_residual_fwd_kernelINS_13Kernel_traitsIf6__halffS2_fjLj2048ELj1ELj4ELj1ELj16ENS_18Kernel_traits_baseILj2048EfS2_fS2_fjLj128EEEEELb1ELb1ELb0EEEvNS_9FwdParamsE)
        /*01a0*/ 	.word	0x000000f8


	//----- nvinfo : EIATTR_FRAME_SIZE
	.align		4
.L_78:
        /*01a4*/ 	.byte	0x04, 0x11
        /*01a6*/ 	.short	(.L_80 - .L_79)
	.align		4
.L_79:
        /*01a8*/ 	.word	index@(_ZN10layer_norm31ln_parallel_residual_fwd_kernelINS_13Kernel_traitsIf6__halffS2_fjLj2048ELj1ELj4ELj1ELj16ENS_18Kernel_traits_baseILj2048EfS2_fS2_fjLj128EEEEELb1ELb1ELb0EEEvNS_9FwdParamsE)
        /*01ac*/ 	.word	0x00000000


	//----- nvinfo : EIATTR_REGCOUNT
	.align		4
.L_80:
        /*01b0*/ 	.byte	0x04, 0x2f
        /*01b2*/ 	.short	(.L_82 - .L_81)
	.align		4
.L_81:
        /*01b4*/ 	.word	index@(_ZN10layer_norm31ln_parallel_residual_fwd_kernelINS_13Kernel_traitsIf6__halffS2_fjLj2048ELj1ELj4ELj1ELj16ENS_18Kernel_traits_baseILj2048EfS2_fS2_fjLj128EEEEELb1ELb0ELb1EEEvNS_9FwdParamsE)
        /*01b8*/ 	.word	0x000000ff


	//----- nvinfo : EIATTR_FRAME_SIZE
	.align		4
.L_82:
        /*01bc*/ 	.byte	0x04, 0x11
        /*01be*/ 	.short	(.L_84 - .L_83)
	.align		4
.L_83:
        /*01c0*/ 	.word	index@(_ZN10layer_norm31ln_parallel_residual_fwd_kernelINS_13Kernel_traitsIf6__halffS2_fjLj2048ELj1ELj4ELj1ELj16ENS_18Kernel_traits_baseILj2048EfS2_fS2_fjLj128EEEEELb1ELb0ELb1EEEvNS_9FwdParamsE)
        /*01c4*/ 	.word	0x000001f0


	//----- nvinfo : EIATTR_REGCOUNT
	.align		4
.L_84:
        /*01c8*/ 	.byte	0x04, 0x2f
        /*01ca*/ 	.short	(.L_86 - .L_85)
	.align		4
.L_85:
        /*01cc*/ 	.word	index@(_ZN10layer_norm31ln_parallel_residual_fwd_kernelINS_13Kernel_traitsIf6__halffS2_fjLj2048ELj1ELj4ELj1ELj16ENS_18Kernel_traits_baseILj2048EfS2_fS2_fjLj128EEEEELb1ELb0ELb0EEEvNS_9FwdParamsE)
        /*01d0*/ 	.word	0x000000ff


	//----- nvinfo : EIATTR_FRAME_SIZE
	.align		4
.L_86:
        /*01d4*/ 	.byte	0x04, 0x11
        /*01d6*/ 	.short	(.L_88 - .L_87)
	.align		4
.L_87:
        /*01d8*/ 	.word	index@(_ZN10layer_norm31ln_parallel_residual_fwd_kernelINS_13Kernel_traitsIf6__halffS2_fjLj2048ELj1ELj4ELj1ELj16ENS_18Kernel_traits_baseILj2048EfS2_fS2_fjLj128EEEEELb1ELb0ELb0EEEvNS_9FwdParamsE)
        /*01dc*/ 	.word	0x000001e0


	//----- nvinfo : EIATTR_REGCOUNT
	.align		4
.L_88:
        /*01e0*/ 	.byte	0x04, 0x2f
        /*01e2*/ 	.short	(.L_90 - .L_89)
	.align		4
.L_89:
        /*01e4*/ 	.word	index@(_ZN10layer_norm31ln_parallel_residual_fwd_kernelINS_13Kernel_traitsIf6__halffS2_fjLj2048ELj1ELj4ELj1ELj16ENS_18Kernel_traits_baseILj2048EfS2_fS2_fjLj128EEEEELb0ELb1ELb1EEEvNS_9FwdParamsE)
        /*01e8*/ 	.word	0x000000e9


	//----- nvinfo : EIATTR_FRAME_SIZE
	.align		4
.L_90:
        /*01ec*/ 	.byte	0x04, 0x11
        /*01ee*/ 	.short	(.L_92 - .L_91)
	.align		4
.L_91:
        /*01f0*/ 	.word	index@(_ZN10layer_norm31ln_parallel_residual_fwd_kernelINS_13Kernel_traitsIf6__halffS2_fjLj2048ELj1ELj4ELj1ELj16ENS_18Kernel_traits_baseILj2048EfS2_fS2_fjLj128EEEEELb0ELb1ELb1EEEvNS_9FwdParamsE)
        /*01f4*/ 	.word	0x00000000


	//----- nvinfo : EIATTR_REGCOUNT
	.align		4
.L_92:
        /*01f8*/ 	.byte	0x04, 0x2f
        /*01fa*/ 	.short	(.L_94 - .L_93)
	.align		4
.L_93:
        /*01fc*/ 	.word	index@(_ZN10layer_norm31ln_parallel_residual_fwd_kernelINS_13Kernel_traitsIf6__halffS2_fjLj2048ELj1ELj4ELj1ELj16ENS_18Kernel_traits_baseILj2048EfS2_fS2_fjLj128EEEEELb0ELb1ELb0EEEvNS_9FwdParamsE)
        /*0200*/ 	.word	0x000000e6


	//----- nvinfo : EIATTR_FRAME_SIZE
	.align		4
.L_94:
        /*0204*/ 	.byte	0x04, 0x11
        /*0206*/ 	.short	(.L_96 - .L_95)
	.align		4
.L_95:
        /*0208*/ 	.word	index@(_ZN10layer_norm31ln_parallel_residual_fwd_kernelINS_13Kernel_traitsIf6__halffS2_fjLj2048ELj1ELj4ELj1ELj16ENS_18Kernel_traits_baseILj2048EfS2_fS2_fjLj128EEEEELb0ELb1ELb0EEEvNS_9FwdParamsE)
        /*020c*/ 	.word	0x00000000


	//----- nvinfo : EIATTR_REGCOUNT
	.align		4
.L_96:
        /*0210*/ 	.byte	0x04, 0x2f
        /*0212*/ 	.short	(.L_98 - .L_97)
	.align		4
.L_97:
        /*0214*/ 	.word	index@(_ZN10layer_norm31ln_parallel_residual_fwd_kernelINS_13Kernel_traitsIf6__halffS2_fjLj2048ELj1ELj4ELj1ELj16ENS_18Kernel_traits_baseILj2048EfS2_fS2_fjLj128EEEEELb0ELb0ELb1EEEvNS_9FwdParamsE)
        /*0218*/ 	.word	0x000000ff


	//----- nvinfo : EIATTR_FRAME_SIZE
	.align		4
.L_98:
        /*021c*/ 	.byte	0x04, 0x11
        /*021e*/ 	.short	(.L_100 - .L_99)
	.align		4
.L_99:
        /*0220*/ 	.word	index@(_ZN10layer_norm31ln_parallel_residual_fwd_kernelINS_13Kernel_traitsIf6__halffS2_fjLj2048ELj1ELj4ELj1ELj16ENS_18Kernel_traits_baseILj2048EfS2_fS2_fjLj128EEEEELb0ELb0ELb1EEEvNS_9FwdParamsE)
        /*0224*/ 	.word	0x000001b0


	//----- nvinfo : EIATTR_REGCOUNT
	.align		4
.L_100:
        /*0228*/ 	.byte	0x04, 0x2f
        /*022a*/ 	.short	(.L_102 - .L_101)
	.align		4
.L_101:
        /*022c*/ 	.word	index@(_ZN10layer_norm31ln_parallel_residual_fwd_kernelINS_13Kernel_traitsIf6__halffS2_fjLj2048ELj1ELj4ELj1ELj16ENS_18Kernel_traits_baseILj2048EfS2_fS2_fjLj128EEEEELb0ELb0ELb0EEEvNS_9FwdParamsE)
        /*0230*/ 	.word	0x000000ff


	//----- nvinfo : EIATTR_FRAME_SIZE
	.align		4
.L_102:
        /*0234*/ 	.byte	0x04, 0x11
        /*0236*/ 	.short	(.L_104 - .L_103)
	.align		4
.L_103:
        /*0238*/ 	.word	index@(_ZN10layer_norm31ln_parallel_residual_fwd_kernelINS_13Kernel_traitsIf6__halffS2_fjLj2048ELj1ELj4ELj1ELj16ENS_18Kernel_traits_baseILj2048EfS2_fS2_fjLj128EEEEELb0ELb0ELb0EEEvNS_9FwdParamsE)
        /*023c*/ 	.word	0x00000188


	//----- nvinfo : EIATTR_REGCOUNT
	.align		4
.L_104:
        /*0240*/ 	.byte	0x04, 0x2f
        /*0242*/ 	.short	(.L_106 - .L_105)
	.align		4
.L_105:
        /*0244*/ 	.word	index@(_ZN10layer_norm31ln_parallel_residual_fwd_kernelINS_13Kernel_traitsI6__halfS2_fS2_fjLj2048ELj1ELj4ELj1ELj16ENS_18Kernel_traits_baseILj2048ES2_S2_fS2_fjLj128EEEEELb1ELb1ELb1EEEvNS_9FwdParamsE)
        /*0248*/ 	.word	0x000000fe


	//----- nvinfo : EIATTR_FRAME_SIZE
	.align		4
.L_106:
        /*024c*/ 	.byte	0x04, 0x11
        /*024e*/ 	.short	(.L_108 - .L_107)
	.align		4
.L_107:
        /*0250*/ 	.word	index@(_ZN10layer_norm31ln_parallel_residual_fwd_kernelINS_13Kernel_traitsI6__halfS2_fS2_fjLj2048ELj1ELj4ELj1ELj16ENS_18Kernel_traits_baseILj2048ES2_S2_fS2_fjLj128EEEEELb1ELb1ELb1EEEvNS_9FwdParamsE)
        /*0254*/ 	.word	0x00000000


	//----- nvinfo : EIATTR_REGCOUNT
	.align		4
.L_108:
        /*0258*/ 	.byte	0x04, 0x2f
        /*025a*/ 	.short	(.L_110 - .L_109)
	.align		4
.L_109:
        /*025c*/ 	.word	index@(_ZN10layer_norm31ln_parallel_residual_fwd_kernelINS_13Kernel_traitsI6__halfS2_fS2_fjLj2048ELj1ELj4ELj1ELj16ENS_18Kernel_traits_baseILj2048ES2_S2_fS2_fjLj128EEEEELb1ELb1ELb0EEEvNS_9FwdParamsE)
        /*0260*/ 	.word	0x000000cc


	//----- nvinfo : EIATTR_FRAME_SIZE
	.align		4
.L_110:
        /*0264*/ 	.byte	0x04, 0x11
        /*0266*/ 	.short	(.L_112 - .L_111)
	.align		4
.L_111:
        /*0268*/ 	.word	index@(_ZN10layer_norm31ln_parallel_residual_fwd_kernelINS_13Kernel_traitsI6__halfS2_fS2_fjLj2048ELj1ELj4ELj1ELj16ENS_18Kernel_traits_baseILj2048ES2_S2_fS2_fjLj128EEEEELb1ELb1ELb0EEEvNS_9FwdParamsE)
        /*026c*/ 	.word	0x00000000


	//----- nvinfo : EIATTR_REGCOUNT
	.align		4
.L_112:
        /*0270*/ 	.byte	0x04, 0x2f
        /*0272*/ 	.short	(.L_114 - .L_113)
	.align		4
.L_113:
        /*0274*/ 	.word	index@(_ZN10layer_norm31ln_parallel_residual_fwd_kernelINS_13Kernel_traitsI6__halfS2_fS2_fjLj2048ELj1ELj4ELj1ELj16ENS_18Kernel_traits_baseILj2048ES2_S2_fS2_fjLj128EEEEELb1ELb0ELb1EEEvNS_9FwdParamsE)
        /*0278*/ 	.word	0x000000ff


	//----- nvinfo : EIATTR_FRAME_SIZE
	.align		4
.L_114:
        /*027c*/ 	.byte	0x04, 0x11
        /*027e*/ 	.short	(.L_116 - .L_115)
	.align		4
.L_115:
        /*0280*/ 	.word	index@(_ZN10layer_norm31ln_parallel_residual_fwd_kernelINS_13Kernel_traitsI6__halfS2_fS2_fjLj2048ELj1ELj4ELj1ELj16ENS_18Kernel_traits_baseILj2048ES2_S2_fS2_fjLj128EEEEELb1ELb0ELb1EEEvNS_9FwdParamsE)
        /*0284*/ 	.word	0x00000000


	//----- nvinfo : EIATTR_REGCOUNT
	.align		4
.L_116:
        /*0288*/ 	.byte	0x04, 0x2f
        /*028a*/ 	.short	(.L_118 - .L_117)
	.align		4
.L_117:
        /*028c*/ 	.word	index@(_ZN10layer_norm31ln_parallel_residual_fwd_kernelINS_13Kernel_traitsI6__halfS2_fS2_fjLj2048ELj1ELj4ELj1ELj16ENS_18Kernel_traits_baseILj2048ES2_S2_fS2_fjLj128EEEEELb1ELb0ELb0EEEvNS_9FwdParamsE)
        /*0290*/ 	.word	0x000000fb


	//----- nvinfo : EIATTR_FRAME_SIZE
	.align		4
.L_118:
        /*0294*/ 	.byte	0x04, 0x11
        /*0296*/ 	.short	(.L_120 - .L_119)
	.align		4
.L_119:
        /*0298*/ 	.word	index@(_ZN10layer_norm31ln_parallel_residual_fwd_kernelINS_13Kernel_traitsI6__halfS2_fS2_fjLj2048ELj1ELj4ELj1ELj16ENS_18Kernel_traits_baseILj2048ES2_S2_fS2_fjLj128EEEEELb1ELb0ELb0EEEvNS_9FwdParamsE)
        /*029c*/ 	.word	0x00000000


	//----- nvinfo : EIATTR_REGCOUNT
	.align		4
.L_120:
        /*02a0*/ 	.byte	0x04, 0x2f
        /*02a2*/ 	.short	(.L_122 - .L_121)
	.align		4
.L_121:
        /*02a4*/ 	.word	index@(_ZN10layer_norm31ln_parallel_residual_fwd_kernelINS_13Kernel_traitsI6__halfS2_fS2_fjLj2048ELj1ELj4ELj1ELj16ENS_18Kernel_traits_baseILj2048ES2_S2_fS2_fjLj128EEEEELb0ELb1ELb1EEEvNS_9FwdParamsE)
        /*02a8*/ 	.word	0x000000a7


	//----- nvinfo : EIATTR_FRAME_SIZE
	.align		4
.L_122:
        /*02ac*/ 	.byte	0x04, 0x11
        /*02ae*/ 	.short	(.L_124 - .L_123)
	.align		4
.L_123:
        /*02b0*/ 	.word	index@(_ZN10layer_norm31ln_parallel_residual_fwd_kernelINS_13Kernel_traitsI6__halfS2_fS2_fjLj2048ELj1ELj4ELj1ELj16ENS_18Kernel_traits_baseILj2048ES2_S2_fS2_fjLj128EEEEELb0ELb1ELb1EEEvNS_9FwdParamsE)
        /*02b4*/ 	.word	0x00000000


	//----- nvinfo : EIATTR_REGCOUNT
	.align		4
.L_124:
        /*02b8*/ 	.byte	0x04, 0x2f
        /*02ba*/ 	.short	(.L_126 - .L_125)
	.align		4
.L_125:
        /*02bc*/ 	.word	index@(_ZN10layer_norm31ln_parallel_residual_fwd_kernelINS_13Kernel_traitsI6__halfS2_fS2_fjLj2048ELj1ELj4ELj1ELj16ENS_18Kernel_traits_baseILj2048ES2_S2_fS2_fjLj128EEEEELb0ELb1ELb0EEEvNS_9FwdParamsE)
        /*02c0*/ 	.word	0x000000a3


	//----- nvinfo : EIATTR_FRAME_SIZE
	.align		4
.L_126:
        /*02c4*/ 	.byte	0x04, 0x11
        /*02c6*/ 	.short	(.L_128 - .L_127)
	.align		4
.L_127:
        /*02c8*/ 	.word	index@(_ZN10layer_norm31ln_parallel_residual_fwd_kernelINS_13Kernel_traitsI6__halfS2_fS2_fjLj2048ELj1ELj4ELj1ELj16ENS_18Kernel_traits_baseILj2048ES2_S2_fS2_fjLj128EEEEELb0ELb1ELb0EEEvNS_9FwdParamsE)
        /*02cc*/ 	.word	0x00000000


	//----- nvinfo : EIATTR_REGCOUNT
	.align		4
.L_128:
        /*02d0*/ 	.byte	0x04, 0x2f
        /*02d2*/ 	.short	(.L_130 - .L_129)
	.align		4
.L_129:
        /*02d4*/ 	.word	index@(_ZN10layer_norm31ln_parallel_residual_fwd_kernelINS_13Kernel_traitsI6__halfS2_fS2_fjLj2048ELj1ELj4ELj1ELj16ENS_18Kernel_traits_baseILj2048ES2_S2_fS2_fjLj128EEEEELb0ELb0ELb1EEEvNS_9FwdParamsE)
        /*02d8*/ 	.word	0x000000ff


	//----- nvinfo : EIATTR_FRAME_SIZE
	.align		4
.L_130:
        /*02dc*/ 	.byte	0x04, 0x11
        /*02de*/ 	.short	(.L_132 - .L_131)
	.align		4
.L_131:
        /*02e0*/ 	.word	index@(_ZN10layer_norm31ln_parallel_residual_fwd_kernelINS_13Kernel_traitsI6__halfS2_fS2_fjLj2048ELj1ELj4ELj1ELj16ENS_18Kernel_traits_baseILj2048ES2_S2_fS2_fjLj128EEEEELb0ELb0ELb1EEEvNS_9FwdParamsE)
        /*02e4*/ 	.word	0x00000000


	//----- nvinfo : EIATTR_REGCOUNT
	.align		4
.L_132:
        /*02e8*/ 	.byte	0x04, 0x2f
        /*02ea*/ 	.short	(.L_134 - .L_133)
	.align		4
.L_133:
        /*02ec*/ 	.word	index@(_ZN10layer_norm31ln_parallel_residual_fwd_kernelINS_13Kernel_traitsI6__halfS2_fS2_fjLj2048ELj1ELj4ELj1ELj16ENS_18Kernel_traits_baseILj2048ES2_S2_fS2_fjLj128EEEEELb0ELb0ELb0EEEvNS_9FwdParamsE)
        /*02f0*/ 	.word	0x000000f2


	//----- nvinfo : EIATTR_FRAME_SIZE
	.align		4
.L_134:
        /*02f4*/ 	.byte	0x04, 0x11
        /*02f6*/ 	.short	(.L_136 - .L_135)
	.align		4
.L_135:
        /*02f8*/ 	.word	index@(_ZN10layer_norm31ln_parallel_residual_fwd_kernelINS_13Kernel_traitsI6__halfS2_fS2_fjLj2048ELj1ELj4ELj1ELj16ENS_18Kernel_traits_baseILj2048ES2_S2_fS2_fjLj128EEEEELb0ELb0ELb0EEEvNS_9FwdParamsE)
        /*02fc*/ 	.word	0x00000000


	//----- nvinfo : EIATTR_REGCOUNT
	.align		4
.L_136:
        /*0300*/ 	.byte	0x04, 0x2f
        /*0302*/ 	.short	(.L_138 - .L_137)
	.align		4
.L_137:
        /*0304*/ 	.word	index@(_ZN10layer_norm31ln_parallel_residual_fwd_kernelINS_13Kernel_traitsIf6__halfS2_S2_fjLj2048ELj1ELj4ELj1ELj16ENS_18Kernel_traits_baseILj2048EfS2_S2_S2_fjLj128EEEEELb1ELb1ELb1EEEvNS_9FwdParamsE)
        /*0308*/ 	.word	0x000000fa


	//----- nvinfo : EIATTR_FRAME_SIZE
	.align		4
.L_138:
        /*030c*/ 	.byte	0x04, 0x11
        /*030e*/ 	.short	(.L_140 - .L_139)
	.align		4
.L_139:
        /*0310*/ 	.word	index@(_ZN10layer_norm31ln_parallel_residual_fwd_kernelINS_13Kernel_traitsIf6__halfS2_S2_fjLj2048ELj1ELj4ELj1ELj16ENS_18Kernel_traits_baseILj2048EfS2_S2_S2_fjLj128EEEEELb1ELb1ELb1EEEvNS_9FwdParamsE)
        /*0314*/ 	.word	0x00000000


	//----- nvinfo : EIATTR_REGCOUNT
	.align		4
.L_140:
        /*0318*/ 	.byte	0x04, 0x2f
        /*031a*/ 	.short	(.L_142 - .L_141)
	.align		4
.L_141:
        /*031c*/ 	.word	index@(_ZN10layer_norm31ln_parallel_residual_fwd_kernelINS_13Kernel_traitsIf6__halfS2_S2_fjLj2048ELj1ELj4ELj1ELj16ENS_18Kernel_traits_baseILj2048EfS2_S2_S2_fjLj128EEEEELb1ELb1ELb0EEEvNS_9FwdParamsE)
        /*0320*/ 	.word	0x000000f5


	//----- nvinfo : EIATTR_FRAME_SIZE
	.align		4
.L_142:
        /*0324*/ 	.byte	0x04, 0x11
        /*0326*/ 	.short	(.L_144 - .L_143)
	.align		4
.L_143:
        /*0328*/ 	.word	index@(_ZN10layer_norm31ln_parallel_residual_fwd_kernelINS_13Kernel_traitsIf6__halfS2_S2_fjLj2048ELj1ELj4ELj1ELj16ENS_18Kernel_traits_baseILj2048EfS2_S2_S2_fjLj128EEEEELb1ELb1ELb0EEEvNS_9FwdParamsE)
        /*032c*/ 	.word	0x00000000


	//----- nvinfo : EIATTR_REGCOUNT
	.align		4
.L_144:
        /*0330*/ 	.byte	0x04, 0x2f
        /*0332*/ 	.short	(.L_146 - .L_145)
	.align		4
.L_145:
        /*0334*/ 	.word	index@(_ZN10layer_norm31ln_parallel_residual_fwd_kernelINS_13Kernel_traitsIf6__halfS2_S2_fjLj2048ELj1ELj4ELj1ELj16ENS_18Kernel_traits_baseILj2048EfS2_S2_S2_fjLj128EEEEELb1ELb0ELb1EEEvNS_9FwdParamsE)
        /*0338*/ 	.word	0x000000ff


	//----- nvinfo : EIATTR_FRAME_SIZE
	.align		4
.L_146:
        /*033c*/ 	.byte	0x04, 0x11
        /*033e*/ 	.short	(.L_148 - .L_147)
	.align		4
.L_147:
        /*0340*/ 	.word	index@(_ZN10layer_norm31ln_parallel_residual_fwd_kernelINS_13Kernel_traitsIf6__halfS2_S2_fjLj2048ELj1ELj4ELj1ELj16ENS_18Kernel_traits_baseILj2048EfS2_S2_S2_fjLj128EEEEELb1ELb0ELb1EEEvNS_9FwdParamsE)
        /*0344*/ 	.word	0x000001e0


	//----- nvinfo : EIATTR_REGCOUNT
	.align		4
.L_148:
        /*0348*/ 	.byte	0x04, 0x2f
        /*034a*/ 	.short	(.L_150 - .L_149)
	.align		4
.L_149:
        /*034c*/ 	.word	index@(_ZN10layer_norm31ln_parallel_residual_fwd_kernelINS_13Kernel_traitsIf6__halfS2_S2_fjLj2048ELj1ELj4ELj1ELj16ENS_18Kernel_traits_baseILj2048EfS2_S2_S2_fjLj128EEEEELb1ELb0ELb0EEEvNS_9FwdParamsE)
        /*0350*/ 	.word	0x000000ff


	//----- nvinfo : EIATTR_FRAME_SIZE
	.align		4
.L_150:
        /*0354*/ 	.byte	0x04, 0x11
        /*0356*/ 	.short	(.L_152 - .L_151)
	.align		4
.L_151:
        /*0358*/ 	.word	index@(_ZN10layer_norm31ln_parallel_residual_fwd_kernelINS_13Kernel_traitsIf6__halfS2_S2_fjLj2048ELj1ELj4ELj1ELj16ENS_18Kernel_traits_baseILj2048EfS2_S2_S2_fjLj128EEEEELb1ELb0ELb0EEEvNS_9FwdParamsE)
        /*035c*/ 	.word	0x000001e0


	//----- nvinfo : EIATTR_REGCOUNT
	.align		4
.L_152:
        /*0360*/ 	.byte	0x04, 0x2f
        /*0362*/ 	.short	(.L_154 - .L_153)
	.align		4
.L_153:
        /*0364*/ 	.word	index@(_ZN10layer_norm31ln_parallel_residual_fwd_kernelINS_13Kernel_traitsIf6__halfS2_S2_fjLj2048ELj1ELj4ELj1ELj16ENS_18Kernel_traits_baseILj2048EfS2_S2_S2_fjLj128EEEEELb0ELb1ELb1EEEvNS_9FwdParamsE)
        /*0368*/ 	.word	0x000000ea


	//----- nvinfo : EIATTR_FRAME_SIZE
	.align		4
.L_154:
        /*036c*/ 	.byte	0x04, 0x11
        /*036e*/ 	.short	(.L_156 - .L_155)
	.align		4
.L_155:
        /*0370*/ 	.word	index@(_ZN10layer_norm31ln_parallel_residual_fwd_kernelINS_13Kernel_traitsIf6__halfS2_S2_fjLj2048ELj1ELj4ELj1ELj16ENS_18Kernel_traits_baseILj2048EfS2_S2_S2_fjLj128EEEEELb0ELb1ELb1EEEvNS_9FwdParamsE)
        /*0374*/ 	.word	0x00000000


	//----- nvinfo : EIATTR_REGCOUNT
	.align		4
.L_156:
        /*0378*/ 	.byte	0x04, 0x2f
        /*037a*/ 	.short	(.L_158 - .L_157)
	.align		4
.L_157:
        /*037c*/ 	.word	index@(_ZN10layer_norm31ln_parallel_residual_fwd_kernelINS_13Kernel_traitsIf6__halfS2_S2_fjLj2048ELj1ELj4ELj1ELj16ENS_18Kernel_traits_baseILj2048EfS2_S2_S2_fjLj128EEEEELb0ELb1ELb0EEEvNS_9FwdParamsE)
        /*0380*/ 	.word	0x000000e7


	//----- nvinfo : EIATTR_FRAME_SIZE
	.align		4
.L_158:
        /*0384*/ 	.byte	0x04, 0x11
        /*0386*/ 	.short	(.L_160 - .L_159)
	.align		4
.L_159:
        /*0388*/ 	.word	index@(_ZN10layer_norm31ln_parallel_residual_fwd_kernelINS_13Kernel_traitsIf6__halfS2_S2_fjLj2048ELj1ELj4ELj1ELj16ENS_18Kernel_traits_baseILj2048EfS2_S2_S2_fjLj128EEEEELb0ELb1ELb0EEEvNS_9FwdParamsE)
        /*038c*/ 	.word	0x00000000


	//----- nvinfo : EIATTR_REGCOUNT
	.align		4
.L_160:
        /*0390*/ 	.byte	0x04, 0x2f
        /*0392*/ 	.short	(.L_162 - .L_161)
	.align		4
.L_161:
        /*0394*/ 	.word	index@(_ZN10layer_norm31ln_parallel_residual_fwd_kernelINS_13Kernel_traitsIf6__halfS2_S2_fjLj2048ELj1ELj4ELj1ELj16ENS_18Kernel_traits_baseILj2048EfS2_S2_S2_fjLj128EEEEELb0ELb0ELb1EEEvNS_9FwdParamsE)
        /*0398*/ 	.word	0x000000ff


	//----- nvinfo : EIATTR_FRAME_SIZE
	.align		4
.L_162:
        /*039c*/ 	.byte	0x04, 0x11
        /*039e*/ 	.short	(.L_164 - .L_163)
	.align		4
.L_163:
        /*03a0*/ 	.word	index@(_ZN10layer_norm31ln_parallel_residual_fwd_kernelINS_13Kernel_traitsIf6__halfS2_S2_fjLj2048ELj1ELj4ELj1ELj16ENS_18Kernel_traits_baseILj2048EfS2_S2_S2_fjLj128EEEEELb0ELb0ELb1EEEvNS_9FwdParamsE)
        /*03a4*/ 	.word	0x000001a0


	//----- nvinfo : EIATTR_REGCOUNT
	.align		4
.L_164:
        /*03a8*/ 	.byte	0x04, 0x2f
        /*03aa*/ 	.short	(.L_166 - .L_165)
	.align		4
.L_165:
        /*03ac*/ 	.word	index@(_ZN10layer_norm31ln_parallel_residual_fwd_kernelINS_13Kernel_traitsIf6__halfS2_S2_fjLj2048ELj1ELj4ELj1ELj16ENS_18Kernel_traits_baseILj2048EfS2_S2_S2_fjLj128EEEEELb0ELb0ELb0EEEvNS_9FwdParamsE)
        /*03b0*/ 	.word	0x000000ff


	//----- nvinfo : EIATTR_FRAME_SIZE
	.align		4
.L_166:
        /*03b4*/ 	.byte	0x04, 0x11
        /*03b6*/ 	.short	(.L_168 - .L_167)
	.align		4
.L_167:
        /*03b8*/ 	.word	index@(_ZN10layer_norm31ln_parallel_residual_fwd_kernelINS_13Kernel_traitsIf6__halfS2_S2_fjLj2048ELj1ELj4ELj1ELj16ENS_18Kernel_traits_baseILj2048EfS2_S2_S2_fjLj128EEEEELb0ELb0ELb0EEEvNS_9FwdParamsE)
        /*03bc*/ 	.word	0x00000190


	//----- nvinfo : EIATTR_REGCOUNT
	.align		4
.L_168:
        /*03c0*/ 	.byte	0x04, 0x2f
        /*03c2*/ 	.short	(.L_170 - .L_169)
	.align		4
.L_169:
        /*03c4*/ 	.word	index@(_ZN10layer_norm31ln_parallel_residual_fwd_kernelINS_13Kernel_traitsIf13__nv_bfloat16fS2_fjLj2048ELj1ELj4ELj1ELj16ENS_18Kernel_traits_baseILj2048EfS2_fS2_fjLj128EEEEELb1ELb1ELb1EEEvNS_9FwdParamsE)
        /*03c8*/ 	.word	0x000000ff


	//----- nvinfo : EIATTR_FRAME_SIZE
	.align		4
.L_170:
        /*03cc*/ 	.byte	0x04, 0x11
        /*03ce*/ 	.short	(.L_172 - .L_171)
	.align		4
.L_171:
        /*03d0*/ 	.word	index@(_ZN10layer_norm31ln_parallel_residual_fwd_kernelINS_13Kernel_traitsIf13__nv_bfloat16fS2_fjLj2048ELj1ELj4ELj1ELj16ENS_18Kernel_traits_baseILj2048EfS2_fS2_fjLj128EEEEELb1ELb1ELb1EEEvNS_9FwdParamsE)
        /*03d4*/ 	.word	0x00000000


	//----- nvinfo : EIATTR_REGCOUNT
	.align		4
.L_172:
        /*03d8*/ 	.byte	0x04, 0x2f
        /*03da*/ 	.short	(.L_174 - .L_173)
	.align		4
.L_173:
        /*03dc*/ 	.word	index@(_ZN10layer_norm31ln_parallel_residual_fwd_kernelINS_13Kernel_traitsIf13__nv_bfloat16fS2_fjLj2048ELj1ELj4ELj1ELj16ENS_18Kernel_traits_baseILj2048EfS2_fS2_fjLj128EEEEELb1ELb1ELb0EEEvNS_9FwdParamsE)
        /*03e0*/ 	.word	0x000000f8


	//----- nvinfo : EIATTR_FRAME_SIZE
	.align		4
.L_174:
        /*03e4*/ 	.byte	0x04, 0x11
        /*03e6*/ 	.short	(.L_176 - .L_175)
	.align		4
.L_175:
        /*03e8*/ 	.word	index@(_ZN10layer_norm31ln_parallel_residual_fwd_kernelINS_13Kernel_traitsIf13__nv_bfloat16fS2_fjLj2048ELj1ELj4ELj1ELj16ENS_18Kernel_traits_baseILj2048EfS2_fS2_fjLj128EEEEELb1ELb1ELb0EEEvNS_9FwdParamsE)
        /*03ec*/ 	.word	0x00000000


	//----- nvinfo : EIATTR_REGCOUNT
	.align		4
.L_176:
        /*03f0*/ 	.byte	0x04, 0x2f
        /*03f2*/ 	.short	(.L_178 - .L_177)
	.align		4
.L_177:
        /*03f4*/ 	.word	index@(_ZN10layer_norm31ln_parallel_residual_fwd_kernelINS_13Kernel_traitsIf13__nv_bfloat16fS2_fjLj2048ELj1ELj4ELj1ELj16ENS_18Kernel_traits_baseILj2048EfS2_fS2_fjLj128EEEEELb1ELb0ELb1EEEvNS_9FwdParamsE)
        /*03f8*/ 	.word	0x000000ff


	//----- nvinfo : EIATTR_FRAME_SIZE
	.align		4
.L_178:
        /*03fc*/ 	.byte	0x04, 0x11
        /*03fe*/ 	.short	(.L_180 - .L_179)
	.align		4
.L_179:
        /*0400*/ 	.word	index@(_ZN10layer_norm31ln_parallel_residual_fwd_kernelINS_13Kernel_traitsIf13__nv_bfloat16fS2_fjLj2048ELj1ELj4ELj1ELj16ENS_18Kernel_traits_baseILj2048EfS2_fS2_fjLj128EEEEELb1ELb0ELb1EEEvNS_9FwdParamsE)
        /*0404*/ 	.word	0x000001f0


	//----- nvinfo : EIATTR_REGCOUNT
	.align		4
.L_180:
        /*0408*/ 	.byte	0x04, 0x2f
        /*040a*/ 	.short	(.L_182 - .L_181)
	.align		4
.L_181:
        /*040c*/ 	.word	index@(_ZN10layer_norm31ln_parallel_residual_fwd_kernelINS_13Kernel_traitsIf13__nv_bfloat16fS2_fjLj2048ELj1ELj4ELj1ELj16ENS_18Kernel_traits_baseILj2048EfS2_fS2_fjLj128EEEEELb1ELb0ELb0EEEvNS_9FwdParamsE)
        /*0410*/ 	.word	0x000000ff


	//----- nvinfo : EIATTR_FRAME_SIZE
	.align		4
.L_182:
        /*0414*/ 	.byte	0x04, 0x11
        /*0416*/ 	.short	(.L_184 - .L_183)
	.align		4
.L_183:
        /*0418*/ 	.word	index@(_ZN10layer_norm31ln_parallel_residual_fwd_kernelINS_13Kernel_traitsIf13__nv_bfloat16fS2_fjLj2048ELj1ELj4ELj1ELj16ENS_18Kernel_traits_baseILj2048EfS2_fS2_fjLj128EEEEELb1ELb0ELb0EEEvNS_9FwdParamsE)
        /*041c*/ 	.word	0x000001e0


	//----- nvinfo : EIATTR_REGCOUNT
	.align		4
.L_184:
        /*0420*/ 	.byte	0x04, 0x2f
        /*0422*/ 	.short	(.L_186 - .L_185)
	.align		4
.L_185:
        /*0424*/ 	.word	index@(_ZN10layer_norm31ln_parallel_residual_fwd_kernelINS_13Kernel_traitsIf13__nv_bfloat16fS2_fjLj2048ELj1ELj4ELj1ELj16ENS_18Kernel_traits_baseILj2048EfS2_fS2_fjLj128EEEEELb0ELb1ELb1EEEvNS_9FwdParamsE)
        /*0428*/ 	.word	0x000000e9


	//----- nvinfo : EIATTR_FRAME_SIZE
	.align		4
.L_186:
        /*042c*/ 	.byte	0x04, 0x11
        /*042e*/ 	.short	(.L_188 - .L_187)
	.align		4
.L_187:
        /*0430*/ 	.word	index@(_ZN10layer_norm31ln_parallel_residual_fwd_kernelINS_13Kernel_traitsIf13__nv_bfloat16fS2_fjLj2048ELj1ELj4ELj1ELj16ENS_18Kernel_traits_baseILj2048EfS2_fS2_fjLj128EEEEELb0ELb1ELb1EEEvNS_9FwdParamsE)
        /*0434*/ 	.word	0x00000000


	//----- nvinfo : EIATTR_REGCOUNT
	.align		4
.L_188:
        /*0438*/ 	.byte	0x04, 0x2f
        /*043a*/ 	.short	(.L_190 - .L_189)
	.align		4
.L_189:
        /*043c*/ 	.word	index@(_ZN10layer_norm31ln_parallel_residual_fwd_kernelINS_13Kernel_traitsIf13__nv_bfloat16fS2_fjLj2048ELj1ELj4ELj1ELj16ENS_18Kernel_traits_baseILj2048EfS2_fS2_fjLj128EEEEELb0ELb1ELb0EEEvNS_9FwdParamsE)
        /*0440*/ 	.word	0x000000e6


	//----- nvinfo : EIATTR_FRAME_SIZE
	.align		4
.L_190:
        /*0444*/ 	.byte	0x04, 0x11
        /*0446*/ 	.short	(.L_192 - .L_191)
	.align		4
.L_191:
        /*0448*/ 	.word	index@(_ZN10layer_norm31ln_parallel_residual_fwd_kernelINS_13Kernel_traitsIf13__nv_bfloat16fS2_fjLj2048ELj1ELj4ELj1ELj16ENS_18Kernel_traits_baseILj2048EfS2_fS2_fjLj128EEEEELb0ELb1ELb0EEEvNS_9FwdParamsE)
        /*044c*/ 	.word	0x00000000


	//----- nvinfo : EIATTR_REGCOUNT
	.align		4
.L_192:
        /*0450*/ 	.byte	0x04, 0x2f
        /*0452*/ 	.short	(.L_194 - .L_193)
	.align		4
.L_193:
        /*0454*/ 	.word	index@(_ZN10layer_norm31ln_parallel_residual_fwd_kernelINS_13Kernel_traitsIf13__nv_bfloat16fS2_fjLj2048ELj1ELj4ELj1ELj16ENS_18Kernel_traits_baseILj2048EfS2_fS2_fjLj128EEEEELb0ELb0ELb1EEEvNS_9FwdParamsE)
        /*0458*/ 	.word	0x000000ff


	//----- nvinfo : EIATTR_FRAME_SIZE
	.align		4
.L_194:
        /*045c*/ 	.byte	0x04, 0x11
        /*045e*/ 	.short	(.L_196 - .L_195)
	.align		4
.L_195:
        /*0460*/ 	.word	index@(_ZN10layer_norm31ln_parallel_residual_fwd_kernelINS_13Kernel_traitsIf13__nv_bfloat16fS2_fjLj2048ELj1ELj4ELj1ELj16ENS_18Kernel_traits_baseILj2048EfS2_fS2_fjLj128EEEEELb0ELb0ELb1EEEvNS_9FwdParamsE)
        /*0464*/ 	.word	0x000001b0


	//----- nvinfo : EIATTR_REGCOUNT
	.align		4
.L_196:
        /*0468*/ 	.byte	0x04, 0x2f
        /*046a*/ 	.short	(.L_198 - .L_197)
	.align		4
.L_197:
        /*046c*/ 	.word	index@(_ZN10layer_norm31ln_parallel_residual_fwd_kernelINS_13Kernel_traitsIf13__nv_bfloat16fS2_fjLj2048ELj1ELj4ELj1ELj16ENS_18Kernel_traits_baseILj2048EfS2_fS2_fjLj128EEEEELb0ELb0ELb0EEEvNS_9FwdParamsE)
        /*0470*/ 	.word	0x000000ff


	//----- nvinfo : EIATTR_FRAME_SIZE
	.align		4
.L_198:
        /*0474*/ 	.byte	0x04, 0x11
        /*0476*/ 	.short	(.L_200 - .L_199)
	.align		4
.L_199:
        /*0478*/ 	.word	index@(_ZN10layer_norm31ln_parallel_residual_fwd_kernelINS_13Kernel_traitsIf13__nv_bfloat16fS2_fjLj2048ELj1ELj4ELj1ELj16ENS_18Kernel_traits_baseILj2048EfS2_fS2_fjLj128EEEEELb0ELb0ELb0EEEvNS_9FwdParamsE)
        /*047c*/ 	.word	0x00000188


	//----- nvinfo : EIATTR_REGCOUNT
	.align		4
.L_200:
        /*0480*/ 	.byte	0x04, 0x2f
        /*0482*/ 	.short	(.L_202 - .L_201)
	.align		4
.L_201:
        /*0484*/ 	.word	index@(_ZN10layer_norm31ln_parallel_residual_fwd_kernelINS_13Kernel_traitsI13__nv_bfloat16S2_fS2_fjLj2048ELj1ELj4ELj1ELj16ENS_18Kernel_traits_baseILj2048ES2_S2_fS2_fjLj128EEEEELb1ELb1ELb1EEEvNS_9FwdParamsE)
        /*0488*/ 	.word	0x000000f9


	//----- nvinfo : EIATTR_FRAME_SIZE
	.align		4
.L_202:
        /*048c*/ 	.byte	0x04, 0x11
        /*048e*/ 	.short	(.L_204 - .L_203)
	.align		4
.L_203:
        /*0490*/ 	.word	index@(_ZN10layer_norm31ln_parallel_residual_fwd_kernelINS_13Kernel_traitsI13__nv_bfloat16S2_fS2_fjLj2048ELj1ELj4ELj1ELj16ENS_18Kernel_traits_baseILj2048ES2_S2_fS2_fjLj128EEEEELb1ELb1ELb1EEEvNS_9FwdParamsE)
        /*0494*/ 	.word	0x00000000


	//----- nvinfo : EIATTR_REGCOUNT
	.align		4
.L_204:
        /*0498*/ 	.byte	0x04, 0x2f
        /*049a*/ 	.short	(.L_206 - .L_205)
	.align		4
.L_205:
        /*049c*/ 	.word	index@(_ZN10layer_norm31ln_parallel_residual_fwd_kernelINS_13Kernel_traitsI13__nv_bfloat16S2_fS2_fjLj2048ELj1ELj4ELj1ELj16ENS_18Kernel_traits_baseILj2048ES2_S2_fS2_fjLj128EEEEELb1ELb1ELb0EEEvNS_9FwdParamsE)
        /*04a0*/ 	.word	0x000000ea


	//----- nvinfo : EIATTR_FRAME_SIZE
	.align		4
.L_206:
        /*04a4*/ 	.byte	0x04, 0x11
        /*04a6*/ 	.short	(.L_208 - .L_207)
	.align		4
.L_207:
        /*04a8*/ 	.word	index@(_ZN10layer_norm31ln_parallel_residual_fwd_kernelINS_13Kernel_traitsI13__nv_bfloat16S2_fS2_fjLj2048ELj1ELj4ELj1ELj16ENS_18Kernel_traits_baseILj2048ES2_S2_fS2_fjLj128EEEEELb1ELb1ELb0EEEvNS_9FwdParamsE)
        /*04ac*/ 	.word	0x00000000


	//----- nvinfo : EIATTR_REGCOUNT
	.align		4
.L_208:
        /*04b0*/ 	.byte	0x04, 0x2f
        /*04b2*/ 	.short	(.L_210 - .L_209)
	.align		4
.L_209:
        /*04b4*/ 	.word	index@(_ZN10layer_norm31ln_parallel_residual_fwd_kernelINS_13Kernel_traitsI13__nv_bfloat16S2_fS2_fjLj2048ELj1ELj4ELj1ELj16ENS_18Kernel_traits_baseILj2048ES2_S2_fS2_fjLj128EEEEELb1ELb0ELb1EEEvNS_9FwdParamsE)
        /*04b8*/ 	.word	0x000000ff


	//----- nvinfo : EIATTR_FRAME_SIZE
	.align		4
.L_210:
        /*04bc*/ 	.byte	0x04, 0x11
        /*04be*/ 	.short	(.L_212 - .L_211)
	.align		4
.L_211:
        /*04c0*/ 	.word	index@(_ZN10layer_norm31ln_parallel_residual_fwd_kernelINS_13Kernel_traitsI13__nv_bfloat16S2_fS2_fjLj2048ELj1ELj4ELj1ELj16ENS_18Kernel_traits_baseILj2048ES2_S2_fS2_fjLj128EEEEELb1ELb0ELb1EEEvNS_9FwdParamsE)
        /*04c4*/ 	.word	0x00000190


	//----- nvinfo : EIATTR_REGCOUNT
	.align		4
.L_212:
        /*04c8*/ 	.byte	0x04, 0x2f
        /*04ca*/ 	.short	(.L_214 - .L_213)
	.align		4
.L_213:
        /*04cc*/ 	.word	index@(_ZN10layer_norm31ln_parallel_residual_fwd_kernelINS_13Kernel_traitsI13__nv_bfloat16S2_fS2_fjLj2048ELj1ELj4ELj1ELj16ENS_18Kernel_traits_baseILj2048ES2_S2_fS2_fjLj128EEEEELb1ELb0ELb0EEEvNS_9FwdParamsE)
        /*04d0*/ 	.word	0x000000ff


	//----- nvinfo : EIATTR_FRAME_SIZE
	.align		4
.L_214:
        /*04d4*/ 	.byte	0x04, 0x11
        /*04d6*/ 	.short	(.L_216 - .L_215)
	.align		4
.L_215:
        /*04d8*/ 	.word	index@(_ZN10layer_norm31ln_parallel_residual_fwd_kernelINS_13Kernel_traitsI13__nv_bfloat16S2_fS2_fjLj2048ELj1ELj4ELj1ELj16ENS_18Kernel_traits_baseILj2048ES2_S2_fS2_fjLj128EEEEELb1ELb0ELb0EEEvNS_9FwdParamsE)
        /*04dc*/ 	.word	0x00000228


	//----- nvinfo : EIATTR_REGCOUNT
	.align		4
.L_216:
        /*04e0*/ 	.byte	0x04, 0x2f
        /*04e2*/ 	.short	(.L_218 - .L_217)
	.align		4
.L_217:
        /*04e4*/ 	.word	index@(_ZN10layer_norm31ln_parallel_residual_fwd_kernelINS_13Kernel_traitsI13__nv_bfloat16S2_fS2_fjLj2048ELj1ELj4ELj1ELj16ENS_18Kernel_traits_baseILj2048ES2_S2_fS2_fjLj128EEEEELb0ELb1ELb1EEEvNS_9FwdParamsE)
        /*04e8*/ 	.word	0x000000f7


	//----- nvinfo : EIATTR_FRAME_SIZE
	.align		4
.L_218:
        /*04ec*/ 	.byte	0x04, 0x11
        /*04ee*/ 	.short	(.L_220 - .L_219)
	.align		4
.L_219:
        /*04f0*/ 	.word	index@(_ZN10layer_norm31ln_parallel_residual_fwd_kernelINS_13Kernel_traitsI13__nv_bfloat16S2_fS2_fjLj2048ELj1ELj4ELj1ELj16ENS_18Kernel_traits_baseILj2048ES2_S2_fS2_fjLj128EEEEELb0ELb1ELb1EEEvNS_9FwdParamsE)
        /*04f4*/ 	.word	0x00000000


	//----- nvinfo : EIATTR_REGCOUNT
	.align		4
.L_220:
        /*04f8*/ 	.byte	0x04, 0x2f
        /*04fa*/ 	.short	(.L_222 - .L_221)
	.align		4
.L_221:
        /*04fc*/ 	.word	index@(_ZN10layer_norm31ln_parallel_residual_fwd_kernelINS_13Kernel_traitsI13__nv_bfloat16S2_fS2_fjLj2048ELj1ELj4ELj1ELj16ENS_18Kernel_traits_baseILj2048ES2_S2_fS2_fjLj128EEEEELb0ELb1ELb0EEEvNS_9FwdParamsE)
        /*0500*/ 	.word	0x000000ed


	//----- nvinfo : EIATTR_FRAME_SIZE
	.align		4
.L_222:
        /*0504*/ 	.byte	0x04, 0x11
        /*0506*/ 	.short	(.L_224 - .L_223)
	.align		4
.L_223:
        /*0508*/ 	.word	index@(_ZN10layer_norm31ln_parallel_residual_fwd_kernelINS_13Kernel_traitsI13__nv_bfloat16S2_fS2_fjLj2048ELj1ELj4ELj1ELj16ENS_18Kernel_traits_baseILj2048ES2_S2_fS2_fjLj128EEEEELb0ELb1ELb0EEEvNS_9FwdParamsE)
        /*050c*/ 	.word	0x00000000


	//----- nvinfo : EIATTR_REGCOUNT
	.align		4
.L_224:
        /*0510*/ 	.byte	0x04, 0x2f
        /*0512*/ 	.short	(.L_226 - .L_225)
	.align		4
.L_225:
        /*0514*/ 	.word	index@(_ZN10layer_norm31ln_parallel_residual_fwd_kernelINS_13Kernel_traitsI13__nv_bfloat16S2_fS2_fjLj2048ELj1ELj4ELj1ELj16ENS_18Kernel_traits_baseILj2048ES2_S2_fS2_fjLj128EEEEELb0ELb0ELb1EEEvNS_9FwdParamsE)
        /*0518*/ 	.word	0x000000ff


	//----- nvinfo : EIATTR_FRAME_SIZE
	.align		4
.L_226:
        /*051c*/ 	.byte	0x04, 0x11
        /*051e*/ 	.short	(.L_228 - .L_227)
	.align		4
.L_227:
        /*0520*/ 	.word	index@(_ZN10layer_norm31ln_parallel_residual_fwd_kernelINS_13Kernel_traitsI13__nv_bfloat16S2_fS2_fjLj2048ELj1ELj4ELj1ELj16ENS_18Kernel_traits_baseILj2048ES2_S2_fS2_fjLj128EEEEELb0ELb0ELb1EEEvNS_9FwdParamsE)
        /*0524*/ 	.word	0x000001b0


	//----- nvinfo : EIATTR_REGCOUNT
	.align		4
.L_228:
        /*0528*/ 	.byte	0x04, 0x2f
        /*052a*/ 	.short	(.L_230 - .L_229)
	.align		4
.L_229:
        /*052c*/ 	.word	index@(_ZN10layer_norm31ln_parallel_residual_fwd_kernelINS_13Kernel_traitsI13__nv_bfloat16S2_fS2_fjLj2048ELj1ELj4ELj1ELj16ENS_18Kernel_traits_baseILj2048ES2_S2_fS2_fjLj128EEEEELb0ELb0ELb0EEEvNS_9FwdParamsE)
        /*0530*/ 	.word	0x000000ff


	//----- nvinfo : EIATTR_FRAME_SIZE
	.align		4
.L_230:
        /*0534*/ 	.byte	0x04, 0x11
        /*0536*/ 	.short	(.L_232 - .L_231)
	.align		4
.L_231:
        /*0538*/ 	.word	index@(_ZN10layer_norm31ln_parallel_residual_fwd_kernelINS_13Kernel_traitsI13__nv_bfloat16S2_fS2_fjLj2048ELj1ELj4ELj1ELj16ENS_18Kernel_traits_baseILj2048ES2_S2_fS2_fjLj128EEEEELb0ELb0ELb0EEEvNS_9FwdParamsE)
        /*053c*/ 	.word	0x000001b0


	//----- nvinfo : EIATTR_REGCOUNT
	.align		4
.L_232:
        /*0540*/ 	.byte	0x04, 0x2f
        /*0542*/ 	.short	(.L_234 - .L_233)
	.align		4
.L_233:
        /*0544*/ 	.word	index@(_ZN10layer_norm31ln_parallel_residual_fwd_kernelINS_13Kernel_traitsIf13__nv_bfloat16S2_S2_fjLj2048ELj1ELj4ELj1ELj16ENS_18Kernel_traits_baseILj2048EfS2_S2_S2_fjLj128EEEEELb1ELb1ELb1EEEvNS_9FwdParamsE)
        /*0548*/ 	.word	0x000000fa


	//----- nvinfo : EIATTR_FRAME_SIZE
	.align		4
.L_234:
        /*054c*/ 	.byte	0x04, 0x11
        /*054e*/ 	.short	(.L_236 - .L_235)
	.align		4
.L_235:
        /*0550*/ 	.word	index@(_ZN10layer_norm31ln_parallel_residual_fwd_kernelINS_13Kernel_traitsIf13__nv_bfloat16S2_S2_fjLj2048ELj1ELj4ELj1ELj16ENS_18Kernel_traits_baseILj2048EfS2_S2_S2_fjLj128EEEEELb1ELb1ELb1EEEvNS_9FwdParamsE)
        /*0554*/ 	.word	0x00000000


	//----- nvinfo : EIATTR_REGCOUNT
	.align		4
.L_236:
        /*0558*/ 	.byte	0x04, 0x2f
        /*055a*/ 	.short	(.L_238 - .L_237)
	.align		4
.L_237:
        /*055c*/ 	.word	index@(_ZN10layer_norm31ln_parallel_residual_fwd_kernelINS_13Kernel_traitsIf13__nv_bfloat16S2_S2_fjLj2048ELj1ELj4ELj1ELj16ENS_18Kernel_traits_baseILj2048EfS2_S2_S2_fjLj128EEEEELb1ELb1ELb0EEEvNS_9FwdParamsE)
        /*0560*/ 	.word	0x000000f5


	//----- nvinfo : EIATTR_FRAME_SIZE
	.align		4
.L_238:
        /*0564*/ 	.byte	0x04, 0x11
        /*0566*/ 	.short	(.L_240 - .L_239)
	.align		4
.L_239:
        /*0568*/ 	.word	index@(_ZN10layer_norm31ln_parallel_residual_fwd_kernelINS_13Kernel_traitsIf13__nv_bfloat16S2_S2_fjLj2048ELj1ELj4ELj1ELj16ENS_18Kernel_traits_baseILj2048EfS2_S2_S2_fjLj128EEEEELb1ELb1ELb0EEEvNS_9FwdParamsE)
        /*056c*/ 	.word	0x00000000


	//----- nvinfo : EIATTR_REGCOUNT
	.align		4
.L_240:
        /*0570*/ 	.byte	0x04, 0x2f
        /*0572*/ 	.short	(.L_242 - .L_241)
	.align		4
.L_241:
        /*0574*/ 	.word	index@(_ZN10layer_norm31ln_parallel_residual_fwd_kernelINS_13Kernel_traitsIf13__nv_bfloat16S2_S2_fjLj2048ELj1ELj4ELj1ELj16ENS_18Kernel_traits_baseILj2048EfS2_S2_S2_fjLj128EEEEELb1ELb0ELb1EEEvNS_9FwdParamsE)
        /*0578*/ 	.word	0x000000ff


	//----- nvinfo : EIATTR_FRAME_SIZE
	.align		4
.L_242:
        /*057c*/ 	.byte	0x04, 0x11
        /*057e*/ 	.short	(.L_244 - .L_243)
	.align		4
.L_243:
        /*0580*/ 	.word	index@(_ZN10layer_norm31ln_parallel_residual_fwd_kernelINS_13Kernel_traitsIf13__nv_bfloat16S2_S2_fjLj2048ELj1ELj4ELj1ELj16ENS_18Kernel_traits_baseILj2048EfS2_S2_S2_fjLj128EEEEELb1ELb0ELb1EEEvNS_9FwdParamsE)
        /*0584*/ 	.word	0x000001e0


	//----- nvinfo : EIATTR_REGCOUNT
	.align		4
.L_244:
        /*0588*/ 	.byte	0x04, 0x2f
        /*058a*/ 	.short	(.L_246 - .L_245)
	.align		4
.L_245:
        /*058c*/ 	.word	index@(_ZN10layer_norm31ln_parallel_residual_fwd_kernelINS_13Kernel_traitsIf13__nv_bfloat16S2_S2_fjLj2048ELj1ELj4ELj1ELj16ENS_18Kernel_traits_baseILj2048EfS2_S2_S2_fjLj128EEEEELb1ELb0ELb0EEEvNS_9FwdParamsE)
        /*0590*/ 	.word	0x000000ff


	//----- nvinfo : EIATTR_FRAME_SIZE
	.align		4
.L_246:
        /*0594*/ 	.byte	0x04, 0x11
        /*0596*/ 	.short	(.L_248 - .L_247)
	.align		4
.L_247:
        /*0598*/ 	.word	index@(_ZN10layer_norm31ln_parallel_residual_fwd_kernelINS_13Kernel_traitsIf13__nv_bfloat16S2_S2_fjLj2048ELj1ELj4ELj1ELj16ENS_18Kernel_traits_baseILj2048EfS2_S2_S2_fjLj128EEEEELb1ELb0ELb0EEEvNS_9FwdParamsE)
        /*059c*/ 	.word	0x000001e0


	//----- nvinfo : EIATTR_REGCOUNT
	.align		4
.L_248:
        /*05a0*/ 	.byte	0x04, 0x2f
        /*05a2*/ 	.short	(.L_250 - .L_249)
	.align		4
.L_249:
        /*05a4*/ 	.word	index@(_ZN10layer_norm31ln_parallel_residual_fwd_kernelINS_13Kernel_traitsIf13__nv_bfloat16S2_S2_fjLj2048ELj1ELj4ELj1ELj16ENS_18Kernel_traits_baseILj2048EfS2_S2_S2_fjLj128EEEEELb0ELb1ELb1EEEvNS_9FwdParamsE)
        /*05a8*/ 	.word	0x000000eb


	//----- nvinfo : EIATTR_FRAME_SIZE
	.align		4
.L_250:
        /*05ac*/ 	.byte	0x04, 0x11
        /*05ae*/ 	.short	(.L_252 - .L_251)
	.align		4
.L_251:
        /*05b0*/ 	.word	index@(_ZN10layer_norm31ln_parallel_residual_fwd_kernelINS_13Kernel_traitsIf13__nv_bfloat16S2_S2_fjLj2048ELj1ELj4ELj1ELj16ENS_18Kernel_traits_baseILj2048EfS2_S2_S2_fjLj128EEEEELb0ELb1ELb1EEEvNS_9FwdParamsE)
        /*05b4*/ 	.word	0x00000000


	//----- nvinfo : EIATTR_REGCOUNT
	.align		4
.L_252:
        /*05b8*/ 	.byte	0x04, 0x2f
        /*05ba*/ 	.short	(.L_254 - .L_253)
	.align		4
.L_253:
        /*05bc*/ 	.word	index@(_ZN10layer_norm31ln_parallel_residual_fwd_kernelINS_13Kernel_traitsIf13__nv_bfloat16S2_S2_fjLj2048ELj1ELj4ELj1ELj16ENS_18Kernel_traits_baseILj2048EfS2_S2_S2_fjLj128EEEEELb0ELb1ELb0EEEvNS_9FwdParamsE)
        /*05c0*/ 	.word	0x000000e7


	//----- nvinfo : EIATTR_FRAME_SIZE
	.align		4
.L_254:
        /*05c4*/ 	.byte	0x04, 0x11
        /*05c6*/ 	.short	(.L_256 - .L_255)
	.align		4
.L_255:
        /*05c8*/ 	.word	index@(_ZN10layer_norm31ln_parallel_residual_fwd_kernelINS_13Kernel_traitsIf13__nv_bfloat16S2_S2_fjLj2048ELj1ELj4ELj1ELj16ENS_18Kernel_traits_baseILj2048EfS2_S2_S2_fjLj128EEEEELb0ELb1ELb0EEEvNS_9FwdParamsE)
        /*05cc*/ 	.word	0x00000000


	//----- nvinfo : EIATTR_REGCOUNT
	.align		4
.L_256:
        /*05d0*/ 	.byte	0x04, 0x2f
        /*05d2*/ 	.short	(.L_258 - .L_257)
	.align		4
.L_257:
        /*05d4*/ 	.word	index@(_ZN10layer_norm31ln_parallel_residual_fwd_kernelINS_13Kernel_traitsIf13__nv_bfloat16S2_S2_fjLj2048ELj1ELj4ELj1ELj16ENS_18Kernel_traits_baseILj2048EfS2_S2_S2_fjLj128EEEEELb0ELb0ELb1EEEvNS_9FwdParamsE)
        /*05d8*/ 	.word	0x000000ff


	//----- nvinfo : EIATTR_FRAME_SIZE
	.align		4
.L_258:
        /*05dc*/ 	.byte	0x04, 0x11
        /*05de*/ 	.short	(.L_260 - .L_259)
	.align		4
.L_259:
        /*05e0*/ 	.word	index@(_ZN10layer_norm31ln_parallel_residual_fwd_kernelINS_13Kernel_traitsIf13__nv_bfloat16S2_S2_fjLj2048ELj1ELj4ELj1ELj16ENS_18Kernel_traits_baseILj2048EfS2_S2_S2_fjLj128EEEEELb0ELb0ELb1EEEvNS_9FwdParamsE)
        /*05e4*/ 	.word	0x000001a0


	//----- nvinfo : EIATTR_REGCOUNT
	.align		4
.L_260:
        /*05e8*/ 	.byte	0x04, 0x2f
        /*05ea*/ 	.short	(.L_262 - .L_261)
	.align		4
.L_261:
        /*05ec*/ 	.word	index@(_ZN10layer_norm31ln_parallel_residual_fwd_kernelINS_13Kernel_traitsIf13__nv_bfloat16S2_S2_fjLj2048ELj1ELj4ELj1ELj16ENS_18Kernel_traits_baseILj2048EfS2_S2_S2_fjLj128EEEEELb0ELb0ELb0EEEvNS_9FwdParamsE)
        /*05f0*/ 	.word	0x000000ff


	//----- nvinfo : EIATTR_FRAME_SIZE
	.align		4
.L_262:
        /*05f4*/ 	.byte	0x04, 0x11
        /*05f6*/ 	.short	(.L_264 - .L_263)
	.align		4
.L_263:
        /*05f8*/ 	.word	index@(_ZN10layer_norm31ln_parallel_residual_fwd_kernelINS_13Kernel_traitsIf13__nv_bfloat16S2_S2_fjLj2048ELj1ELj4ELj1ELj16ENS_18Kernel_traits_baseILj2048EfS2_S2_S2_fjLj128EEEEELb0ELb0ELb0EEEvNS_9FwdParamsE)
        /*05fc*/ 	.word	0x00000190


	//----- nvinfo : EIATTR_REGCOUNT
	.align		4
.L_264:
        /*0600*/ 	.byte	0x04, 0x2f
        /*0602*/ 	.short	(.L_266 - .L_265)
	.align		4
.L_265:
        /*0604*/ 	.word	index@(_ZN10layer_norm31ln_parallel_residual_fwd_kernelINS_13Kernel_traitsI6__halfS2_S2_S2_fjLj2048ELj1ELj4ELj1ELj16ENS_18Kernel_traits_baseILj2048ES2_S2_S2_S2_fjLj128EEEEELb1ELb1ELb1EEEvNS_9FwdParamsE)
        /*0608*/ 	.word	0x000000fd


	//----- nvinfo : EIATTR_FRAME_SIZE
	.align		4
.L_266:
        /*060c*/ 	.byte	0x04, 0x11
        /*060e*/ 	.short	(.L_268 - .L_267)
	.align		4
.L_267:
        /*0610*/ 	.word	index@(_ZN10layer_norm31ln_parallel_residual_fwd_kernelINS_13Kernel_traitsI6__halfS2_S2_S2_fjLj2048ELj1ELj4ELj1ELj16ENS_18Kernel_traits_baseILj2048ES2_S2_S2_S2_fjLj128EEEEELb1ELb1ELb1EEEvNS_9FwdParamsE)
        /*0614*/ 	.word	0x00000000


	//----- nvinfo : EIATTR_REGCOUNT
	.align		4
.L_268:
        /*0618*/ 	.byte	0x04, 0x2f
        /*061a*/ 	.short	(.L_270 - .L_269)
	.align		4
.L_269:
        /*061c*/ 	.word	index@(_ZN10layer_norm31ln_parallel_residual_fwd_kernelINS_13Kernel_traitsI6__halfS2_S2_S2_fjLj2048ELj1ELj4ELj1ELj16ENS_18Kernel_traits_baseILj2048ES2_S2_S2_S2_fjLj128EEEEELb1ELb1ELb0EEEvNS_9FwdParamsE)
        /*0620*/ 	.word	0x000000cc


	//----- nvinfo : EIATTR_FRAME_SIZE
	.align		4
.L_270:
        /*0624*/ 	.byte	0x04, 0x11
        /*0626*/ 	.short	(.L_272 - .L_271)
	.align		4
.L_271:
        /*0628*/ 	.word	index@(_ZN10layer_norm31ln_parallel_residual_fwd_kernelINS_13Kernel_traitsI6__halfS2_S2_S2_fjLj2048ELj1ELj4ELj1ELj16ENS_18Kernel_traits_baseILj2048ES2_S2_S2_S2_fjLj128EEEEELb1ELb1ELb0EEEvNS_9FwdParamsE)
        /*062c*/ 	.word	0x00000000


	//----- nvinfo : EIATTR_REGCOUNT
	.align		4
.L_272:
        /*0630*/ 	.byte	0x04, 0x2f
        /*0632*/ 	.short	(.L_274 - .L_273)
	.align		4
.L_273:
        /*0634*/ 	.word	index@(_ZN10layer_norm31ln_parallel_residual_fwd_kernelINS_13Kernel_traitsI6__halfS2_S2_S2_fjLj2048ELj1ELj4ELj1ELj16ENS_18Kernel_traits_baseILj2048ES2_S2_S2_S2_fjLj128EEEEELb1ELb0ELb1EEEvNS_9FwdParamsE)
        /*0638*/ 	.word	0x000000fe


	//----- nvinfo : EIATTR_FRAME_SIZE
	.align		4
.L_274:
        /*063c*/ 	.byte	0x04, 0x11
        /*063e*/ 	.short	(.L_276 - .L_275)
	.align		4
.L_275:
        /*0640*/ 	.word	index@(_ZN10layer_norm31ln_parallel_residual_fwd_kernelINS_13Kernel_traitsI6__halfS2_S2_S2_fjLj2048ELj1ELj4ELj1ELj16ENS_18Kernel_traits_baseILj2048ES2_S2_S2_S2_fjLj128EEEEELb1ELb0ELb1EEEvNS_9FwdParamsE)
        /*0644*/ 	.word	0x00000000


	//----- nvinfo : EIATTR_REGCOUNT
	.align		4
.L_276:
        /*0648*/ 	.byte	0x04, 0x2f
        /*064a*/ 	.short	(.L_278 - .L_277)
	.align		4
.L_277:
        /*064c*/ 	.word	index@(_ZN10layer_norm31ln_parallel_residual_fwd_kernelINS_13Kernel_traitsI6__halfS2_S2_S2_fjLj2048ELj1ELj4ELj1ELj16ENS_18Kernel_traits_baseILj2048ES2_S2_S2_S2_fjLj128EEEEELb1ELb0ELb0EEEvNS_9FwdParamsE)
        /*0650*/ 	.word	0x000000fb


	//----- nvinfo : EIATTR_FRAME_SIZE
	.align		4
.L_278:
        /*0654*/ 	.byte	0x04, 0x11
        /*0656*/ 	.short	(.L_280 - .L_279)
	.align		4
.L_279:
        /*0658*/ 	.word	index@(_ZN10layer_norm31ln_parallel_residual_fwd_kernelINS_13Kernel_traitsI6__halfS2_S2_S2_fjLj2048ELj1ELj4ELj1ELj16ENS_18Kernel_traits_baseILj2048ES2_S2_S2_S2_fjLj128EEEEELb1ELb0ELb0EEEvNS_9FwdParamsE)
        /*065c*/ 	.word	0x00000000


	//----- nvinfo : EIATTR_REGCOUNT
	.align		4
.L_280:
        /*0660*/ 	.byte	0x04, 0x2f
        /*0662*/ 	.short	(.L_282 - .L_281)
	.align		4
.L_281:
        /*0664*/ 	.word	index@(_ZN10layer_norm31ln_parallel_residual_fwd_kernelINS_13Kernel_traitsI6__halfS2_S2_S2_fjLj2048ELj1ELj4ELj1ELj16ENS_18Kernel_traits_baseILj2048ES2_S2_S2_S2_fjLj128EEEEELb0ELb1ELb1EEEvNS_9FwdParamsE)
        /*0668*/ 	.word	0x000000a6


	//----- nvinfo : EIATTR_FRAME_SIZE
	.align		4
.L_282:
        /*066c*/ 	.byte	0x04, 0x11
        /*066e*/ 	.short	(.L_284 - .L_283)
	.align		4
.L_283:
        /*0670*/ 	.word	index@(_ZN10layer_norm31ln_parallel_residual_fwd_kernelINS_13Kernel_traitsI6__halfS2_S2_S2_fjLj2048ELj1ELj4ELj1ELj16ENS_18Kernel_traits_baseILj2048ES2_S2_S2_S2_fjLj128EEEEELb0ELb1ELb1EEEvNS_9FwdParamsE)
        /*0674*/ 	.word	0x00000000


	//----- nvinfo : EIATTR_REGCOUNT
	.align		4
.L_284:
        /*0678*/ 	.byte	0x04, 0x2f
        /*067a*/ 	.short	(.L_286 - .L_285)
	.align		4
.L_285:
        /*067c*/ 	.word	index@(_ZN10layer_norm31ln_parallel_residual_fwd_kernelINS_13Kernel_traitsI6__halfS2_S2_S2_fjLj2048ELj1ELj4ELj1ELj16ENS_18Kernel_traits_baseILj2048ES2_S2_S2_S2_fjLj128EEEEELb0ELb1ELb0EEEvNS_9FwdParamsE)
        /*0680*/ 	.word	0x000000a3


	//----- nvinfo : EIATTR_FRAME_SIZE
	.align		4
.L_286:
        /*0684*/ 	.byte	0x04, 0x11
        /*0686*/ 	.short	(.L_288 - .L_287)
	.align		4
.L_287:
        /*0688*/ 	.word	index@(_ZN10layer_norm31ln_parallel_residual_fwd_kernelINS_13Kernel_traitsI6__halfS2_S2_S2_fjLj2048ELj1ELj4ELj1ELj16ENS_18Kernel_traits_baseILj2048ES2_S2_S2_S2_fjLj128EEEEELb0ELb1ELb0EEEvNS_9FwdParamsE)
        /*068c*/ 	.word	0x00000000


	//----- nvinfo : EIATTR_REGCOUNT
	.align		4
.L_288:
        /*0690*/ 	.byte	0x04, 0x2f
        /*0692*/ 	.short	(.L_290 - .L_289)
	.align		4
.L_289:
        /*0694*/ 	.word	index@(_ZN10layer_norm31ln_parallel_residual_fwd_kernelINS_13Kernel_traitsI6__halfS2_S2_S2_fjLj2048ELj1ELj4ELj1ELj16ENS_18Kernel_traits_baseILj2048ES2_S2_S2_S2_fjLj128EEEEELb0ELb0ELb1EEEvNS_9FwdParamsE)
        /*0698*/ 	.word	0x000000f8


	//----- nvinfo : EIATTR_FRAME_SIZE
	.align		4
.L_290:
        /*069c*/ 	.byte	0x04, 0x11
        /*069e*/ 	.short	(.L_292 - .L_291)
	.align		4
.L_291:
        /*06a0*/ 	.word	index@(_ZN10layer_norm31ln_parallel_residual_fwd_kernelINS_13Kernel_traitsI6__halfS2_S2_S2_fjLj2048ELj1ELj4ELj1ELj16ENS_18Kernel_traits_baseILj2048ES2_S2_S2_S2_fjLj128EEEEELb0ELb0ELb1EEEvNS_9FwdParamsE)
        /*06a4*/ 	.word	0x00000000


	//----- nvinfo : EIATTR_REGCOUNT
	.align		4
.L_292:
        /*06a8*/ 	.byte	0x04, 0x2f
        /*06aa*/ 	.short	(.L_294 - .L_293)
	.align		4
.L_293:
        /*06ac*/ 	.word	index@(_ZN10layer_norm31ln_parallel_residual_fwd_kernelINS_13Kernel_traitsI6__halfS2_S2_S2_fjLj2048ELj1ELj4ELj1ELj16ENS_18Kernel_traits_baseILj2048ES2_S2_S2_S2_fjLj128EEEEELb0ELb0ELb0EEEvNS_9FwdParamsE)
        /*06b0*/ 	.word	0x000000f2


	//----- nvinfo : EIATTR_FRAME_SIZE
	.align		4
.L_294:
        /*06b4*/ 	.byte	0x04, 0x11
        /*06b6*/ 	.short	(.L_296 - .L_295)
	.align		4
.L_295:
        /*06b8*/ 	.word	index@(_ZN10layer_norm31ln_parallel_residual_fwd_kernelINS_13Kernel_traitsI6__halfS2_S2_S2_fjLj2048ELj1ELj4ELj1ELj16ENS_18Kernel_traits_baseILj2048ES2_S2_S2_S2_fjLj128EEEEELb0ELb0ELb0EEEvNS_9FwdParamsE)
        /*06bc*/ 	.word	0x00000000


	//----- nvinfo : EIATTR_REGCOUNT
	.align		4
.L_296:
        /*06c0*/ 	.byte	0x04, 0x2f
        /*06c2*/ 	.short	(.L_298 - .L_297)
	.align		4
.L_297:
        /*06c4*/ 	.word	index@(_ZN10layer_norm31ln_parallel_residual_fwd_kernelINS_13Kernel_traitsI13__nv_bfloat16S2_S2_S2_fjLj2048ELj1ELj4ELj1ELj16ENS_18Kernel_traits_baseILj2048ES2_S2_S2_S2_fjLj128EEEEELb1ELb1ELb1EEEvNS_9FwdParamsE)
        /*06c8*/ 	.word	0x000000ef


	//----- nvinfo : EIATTR_FRAME_SIZE
	.align		4
.L_298:
        /*06cc*/ 	.byte	0x04, 0x11
        /*06ce*/ 	.short	(.L_300 - .L_299)
	.align		4
.L_299:
        /*06d0*/ 	.word	index@(_ZN10layer_norm31ln_parallel_residual_fwd_kernelINS_13Kernel_traitsI13__nv_bfloat16S2_S2_S2_fjLj2048ELj1ELj4ELj1ELj16ENS_18Kernel_traits_baseILj2048ES2_S2_S2_S2_fjLj128EEEEELb1ELb1ELb1EEEvNS_9FwdParamsE)
        /*06d4*/ 	.word	0x00000000


	//----- nvinfo : EIATTR_REGCOUNT
	.align		4
.L_300:
        /*06d8*/ 	.byte	0x04, 0x2f
        /*06da*/ 	.short	(.L_302 - .L_301)
	.align		4
.L_301:
        /*06dc*/ 	.word	index@(_ZN10layer_norm31ln_parallel_residual_fwd_kernelINS_13Kernel_traitsI13__nv_bfloat16S2_S2_S2_fjLj2048ELj1ELj4ELj1ELj16ENS_18Kernel_traits_baseILj2048ES2_S2_S2_S2_fjLj128EEEEELb1ELb1ELb0EEEvNS_9FwdParamsE)
        /*06e0*/ 	.word	0x000000e3


	//----- nvinfo : EIATTR_FRAME_SIZE
	.align		4
.L_302:
        /*06e4*/ 	.byte	0x04, 0x11
        /*06e6*/ 	.short	(.L_304 - .L_303)
	.align		4
.L_303:
        /*06e8*/ 	.word	index@(_ZN10layer_norm31ln_parallel_residual_fwd_kernelINS_13Kernel_traitsI13__nv_bfloat16S2_S2_S2_fjLj2048ELj1ELj4ELj1ELj16ENS_18Kernel_traits_baseILj2048ES2_S2_S2_S2_fjLj128EEEEELb1ELb1ELb0EEEvNS_9FwdParamsE)
        /*06ec*/ 	.word	0x00000000


	//----- nvinfo : EIATTR_REGCOUNT
	.align		4
.L_304:
        /*06f0*/ 	.byte	0x04, 0x2f
        /*06f2*/ 	.short	(.L_306 - .L_305)
	.align		4
.L_305:
        /*06f4*/ 	.word	index@(_ZN10layer_norm31ln_parallel_residual_fwd_kernelINS_13Kernel_traitsI13__nv_bfloat16S2_S2_S2_fjLj2048ELj1ELj4ELj1ELj16ENS_18Kernel_traits_baseILj2048ES2_S2_S2_S2_fjLj128EEEEELb1ELb0ELb1EEEvNS_9FwdParamsE)
        /*06f8*/ 	.word	0x000000ff


	//----- nvinfo : EIATTR_FRAME_SIZE
	.align		4
.L_306:
        /*06fc*/ 	.byte	0x04, 0x11
        /*06fe*/ 	.short	(.L_308 - .L_307)
	.align		4
.L_307:
        /*0700*/ 	.word	index@(_ZN10layer_norm31ln_parallel_residual_fwd_kernelINS_13Kernel_traitsI13__nv_bfloat16S2_S2_S2_fjLj2048ELj1ELj4ELj1ELj16ENS_18Kernel_traits_baseILj2048ES2_S2_S2_S2_fjLj128EEEEELb1ELb0ELb1EEEvNS_9FwdParamsE)
        /*0704*/ 	.word	0x00000150


	//----- nvinfo : EIATTR_REGCOUNT
	.align		4
.L_308:
        /*0708*/ 	.byte	0x04, 0x2f
        /*070a*/ 	.short	(.L_310 - .L_309)
	.align		4
.L_309:
        /*070c*/ 	.word	index@(_ZN10layer_norm31ln_parallel_residual_fwd_kernelINS_13Kernel_traitsI13__nv_bfloat16S2_S2_S2_fjLj2048ELj1ELj4ELj1ELj16ENS_18Kernel_traits_baseILj2048ES2_S2_S2_S2_fjLj128EEEEELb1ELb0ELb0EEEvNS_9FwdParamsE)
        /*0710*/ 	.word	0x000000ff


	//----- nvinfo : EIATTR_FRAME_SIZE
	.align		4
.L_310:
        /*0714*/ 	.byte	0x04, 0x11
        /*0716*/ 	.short	(.L_312 - .L_311)
	.align		4
.L_311:
        /*0718*/ 	.word	index@(_ZN10layer_norm31ln_parallel_residual_fwd_kernelINS_13Kernel_traitsI13__nv_bfloat16S2_S2_S2_fjLj2048ELj1ELj4ELj1ELj16ENS_18Kernel_traits_baseILj2048ES2_S2_S2_S2_fjLj128EEEEELb1ELb0ELb0EEEvNS_9FwdParamsE)
        /*071c*/ 	.word	0x00000218


	//----- nvinfo : EIATTR_REGCOUNT
	.align		4
.L_312:
        /*0720*/ 	.byte	0x04, 0x2f
        /*0722*/ 	.short	(.L_314 - .L_313)
	.align		4
.L_313:
        /*0724*/ 	.word	index@(_ZN10layer_norm31ln_parallel_residual_fwd_kernelINS_13Kernel_traitsI13__nv_bfloat16S2_S2_S2_fjLj2048ELj1ELj4ELj1ELj16ENS_18Kernel_traits_baseILj2048ES2_S2_S2_S2_fjLj128EEEEELb0ELb1ELb1EEEvNS_9FwdParamsE)
        /*0728*/ 	.word	0x000000ff


	//----- nvinfo : EIATTR_FRAME_SIZE
	.align		4
.L_314:
        /*072c*/ 	.byte	0x04, 0x11
        /*072e*/ 	.short	(.L_316 - .L_315)
	.align		4
.L_315:
        /*0730*/ 	.word	index@(_ZN10layer_norm31ln_parallel_residual_fwd_kernelINS_13Kernel_traitsI13__nv_bfloat16S2_S2_S2_fjLj2048ELj1ELj4ELj1ELj16ENS_18Kernel_traits_baseILj2048ES2_S2_S2_S2_fjLj128EEEEELb0ELb1ELb1EEEvNS_9FwdParamsE)
        /*0734*/ 	.word	0x00000000


	//----- nvinfo : EIATTR_REGCOUNT
	.align		4
.L_316:
        /*0738*/ 	.byte	0x04, 0x2f
        /*073a*/ 	.short	(.L_318 - .L_317)
	.align		4
.L_317:
        /*073c*/ 	.word	index@(_ZN10layer_norm31ln_parallel_residual_fwd_kernelINS_13Kernel_traitsI13__nv_bfloat16S2_S2_S2_fjLj2048ELj1ELj4ELj1ELj16ENS_18Kernel_traits_baseILj2048ES2_S2_S2_S2_fjLj128EEEEELb0ELb1ELb0EEEvNS_9FwdParamsE)
        /*0740*/ 	.word	0x000000ea


	//----- nvinfo : EIATTR_FRAME_SIZE
	.align		4
.L_318:
        /*0744*/ 	.byte	0x04, 0x11
        /*0746*/ 	.short	(.L_320 - .L_319)
	.align		4
.L_319:
        /*0748*/ 	.word	index@(_ZN10layer_norm31ln_parallel_residual_fwd_kernelINS_13Kernel_traitsI13__nv_bfloat16S2_S2_S2_fjLj2048ELj1ELj4ELj1ELj16ENS_18Kernel_traits_baseILj2048ES2_S2_S2_S2_fjLj128EEEEELb0ELb1ELb0EEEvNS_9FwdParamsE)
        /*074c*/ 	.word	0x00000000


	//----- nvinfo : EIATTR_REGCOUNT
	.align		4
.L_320:
        /*0750*/ 	.byte	0x04, 0x2f
        /*0752*/ 	.short	(.L_322 - .L_321)
	.align		4
.L_321:
        /*0754*/ 	.word	index@(_ZN10layer_norm31ln_parallel_residual_fwd_kernelINS_13Kernel_traitsI13__nv_bfloat16S2_S2_S2_fjLj2048ELj1ELj4ELj1ELj16ENS_18Kernel_traits_baseILj2048ES2_S2_S2_S2_fjLj128EEEEELb0ELb0ELb1EEEvNS_9FwdParamsE)
        /*0758*/ 	.word	0x000000ff


	//----- nvinfo : EIATTR_FRAME_SIZE
	.align		4
.L_322:
        /*075c*/ 	.byte	0x04, 0x11
        /*075e*/ 	.short	(.L_324 - .L_323)
	.align		4
.L_323:
        /*0760*/ 	.word	index@(_ZN10layer_norm31ln_parallel_residual_fwd_kernelINS_13Kernel_traitsI13__nv_bfloat16S2_S2_S2_fjLj2048ELj1ELj4ELj1ELj16ENS_18Kernel_traits_baseILj2048ES2_S2_S2_S2_fjLj128EEEEELb0ELb0ELb1EEEvNS_9FwdParamsE)
        /*0764*/ 	.word	0x000001b0


	//----- nvinfo : EIATTR_REGCOUNT
	.align		4
.L_324:
        /*0768*/ 	.byte	0x04, 0x2f
        /*076a*/ 	.short	(.L_326 - .L_325)
	.align		4
.L_325:
        /*076c*/ 	.word	index@(_ZN10layer_norm31ln_parallel_residual_fwd_kernelINS_13Kernel_traitsI13__nv_bfloat16S2_S2_S2_fjLj2048ELj1ELj4ELj1ELj16ENS_18Kernel_traits_baseILj2048ES2_S2_S2_S2_fjLj128EEEEELb0ELb0ELb0EEEvNS_9FwdParamsE)
        /*0770*/ 	.word	0x000000ff


	//----- nvinfo : EIATTR_FRAME_SIZE
	.align		4
.L_326:
        /*0774*/ 	.byte	0x04, 0x11
        /*0776*/ 	.short	(.L_328 - .L_327)
	.align		4
.L_327:
        /*0778*/ 	.word	index@(_ZN10layer_norm31ln_parallel_residual_fwd_kernelINS_13Kernel_traitsI13__nv_bfloat16S2_S2_S2_fjLj2048ELj1ELj4ELj1ELj16ENS_18Kernel_traits_baseILj2048ES2_S2_S2_S2_fjLj128EEEEELb0ELb0ELb0EEEvNS_9FwdParamsE)
        /*077c*/ 	.word	0x000001b0


	//----- nvinfo : EIATTR_MIN_STACK_SIZE
	.align		4
.L_328:
        /*0780*/ 	.byte	0x04, 0x12
        /*0782*/ 	.short	(.L_330 - .L_329)
	.align		4
.L_329:
        /*0784*/ 	.word	index@(_ZN10layer_norm31ln_parallel_residual_fwd_kernelINS_13Kernel_traitsI13__nv_bfloat16S2_S2_S2_fjLj2048ELj1ELj4ELj1ELj16ENS_18Kernel_traits_baseILj2048ES2_S2_S2_S2_fjLj128EEEEELb0ELb0ELb0EEEvNS_9FwdParamsE)
        /*0788*/ 	.word	0x000001b0


	//----- nvinfo : EIATTR_MIN_STACK_SIZE
	.align		4
.L_330:
        /*078c*/ 	.byte	0x04, 0x12
        /*078e*/ 	.short	(.L_332 - .L_331)
	.align		4
.L_331:
        /*0790*/ 	.word	index@(_ZN10layer_norm31ln_parallel_residual_fwd_kernelINS_13Kernel_traitsI13__nv_bfloat16S2_S2_S2_fjLj2048ELj1ELj4ELj1ELj16ENS_18Kernel_traits_baseILj2048ES2_S2_S2_S2_fjLj128EEEEELb0ELb0ELb1EEEvNS_9FwdParamsE)
        /*0794*/ 	.word	0x000001b0


	//----- nvinfo : EIATTR_MIN_STACK_SIZE
	.align		4
.L_332:
        /*0798*/ 	.byte	0x04, 0x12
        /*079a*/ 	.short	(.L_334 - .L_333)
	.align		4
.L_333:
        /*079c*/ 	.word	index@(_ZN10layer_norm31ln_parallel_residual_fwd_kernelINS_13Kernel_traitsI13__nv_bfloat16S2_S2_S2_fjLj2048ELj1ELj4ELj1ELj16ENS_18Kernel_traits_baseILj2048ES2_S2_S2_S2_fjLj128EEEEELb0ELb1ELb0EEEvNS_9FwdParamsE)
        /*07a0*/ 	.word	0x00000000


	//----- nvinfo : EIATTR_MIN_STACK_SIZE
	.align		4
.L_334:
        /*07a4*/ 	.byte	0x04, 0x12
        /*07a6*/ 	.short	(.L_336 - .L_335)
	.align		4
.L_335:
        /*07a8*/ 	.word	index@(_ZN10layer_norm31ln_parallel_residual_fwd_kernelINS_13Kernel_traitsI13__nv_bfloat16S2_S2_S2_fjLj2048ELj1ELj4ELj1ELj16ENS_18Kernel_traits_baseILj2048ES2_S2_S2_S2_fjLj128EEEEELb0ELb1ELb1EEEvNS_9FwdParamsE)
        /*07ac*/ 	.word	0x00000000


	//----- nvinfo : EIATTR_MIN_STACK_SIZE
	.align		4
.L_336:
        /*07b0*/ 	.byte	0x04, 0x12
        /*07b2*/ 	.short	(.L_338 - .L_337)
	.align		4
.L_337:
        /*07b4*/ 	.word	index@(_ZN10layer_norm31ln_parallel_residual_fwd_kernelINS_13Kernel_traitsI13__nv_bfloat16S2_S2_S2_fjLj2048ELj1ELj4ELj1ELj16ENS_18Kernel_traits_baseILj2048ES2_S2_S2_S2_fjLj128EEEEELb1ELb0ELb0EEEvNS_9FwdParamsE)
        /*07b8*/ 	.word	0x00000218


	//----- nvinfo : EIATTR_MIN_STACK_SIZE
	.align		4
.L_338:
        /*07bc*/ 	.byte	0x04, 0x12
        /*07be*/ 	.short	(.L_340 - .L_339)
	.align		4
.L_339:
        /*07c0*/ 	.word	index@(_ZN10layer_norm31ln_parallel_residual_fwd_kernelINS_13Kernel_traitsI13__nv_bfloat16S2_S2_S2_fjLj2048ELj1ELj4ELj1ELj16ENS_18Kernel_traits_baseILj2048ES2_S2_S2_S2_fjLj128EEEEELb1ELb0ELb1EEEvNS_9FwdParamsE)
        /*07c4*/ 	.word	0x00000150


	//----- nvinfo : EIATTR_MIN_STACK_SIZE
	.align		4
.L_340:
        /*07c8*/ 	.byte	0x04, 0x12
        /*07ca*/ 	.short	(.L_342 - .L_341)
	.align		4
.L_341:
        /*07cc*/ 	.word	index@(_ZN10layer_norm31ln_parallel_residual_fwd_kernelINS_13Kernel_traitsI13__nv_bfloat16S2_S2_S2_fjLj2048ELj1ELj4ELj1ELj16ENS_18Kernel_traits_baseILj2048ES2_S2_S2_S2_fjLj128EEEEELb1ELb1ELb0EEEvNS_9FwdParamsE)
        /*07d0*/ 	.word	0x00000000


	//----- nvinfo : EIATTR_MIN_STACK_SIZE
	.align		4
.L_342:
        /*07d4*/ 	.byte	0x04, 0x12
        /*07d6*/ 	.short	(.L_344 - .L_343)
	.align		4
.L_343:
        /*07d8*/ 	.word	index@(_ZN10layer_norm31ln_parallel_residual_fwd_kernelINS_13Kernel_traitsI13__nv_bfloat16S2_S2_S2_fjLj2048ELj1ELj4ELj1ELj16ENS_18Kernel_traits_baseILj2048ES2_S2_S2_S2_fjLj128EEEEELb1ELb1ELb1EEEvNS_9FwdParamsE)
        /*07dc*/ 	.word	0x00000000


	//----- nvinfo : EIATTR_MIN_STACK_SIZE
	.align		4
.L_344:
        /*07e0*/ 	.byte	0x04, 0x12
        /*07e2*/ 	.short	(.L_346 - .L_345)
	.align		4
.L_345:
        /*07e4*/ 	.word	index@(_ZN10layer_norm31ln_parallel_residual_fwd_kernelINS_13Kernel_traitsI6__halfS2_S2_S2_fjLj2048ELj1ELj4ELj1ELj16ENS_18Kernel_traits_baseILj2048ES2_S2_S2_S2_fjLj128EEEEELb0ELb0ELb0EEEvNS_9FwdParamsE)
        /*07e8*/ 	.word	0x00000000


	//----- nvinfo : EIATTR_MIN_STACK_SIZE
	.align		4
.L_346:
        /*07ec*/ 	.byte	0x04, 0x12
        /*07ee*/ 	.short	(.L_348 - .L_347)
	.align		4
.L_347:
        /*07f0*/ 	.word	index@(_ZN10layer_norm31ln_parallel_residual_fwd_kernelINS_13Kernel_traitsI6__halfS2_S2_S2_fjLj2048ELj1ELj4ELj1ELj16ENS_18Kernel_traits_baseILj2048ES2_S2_S2_S2_fjLj128EEEEELb0ELb0ELb1EEEvNS_9FwdParamsE)
        /*07f4*/ 	.word	0x00000000


	//----- nvinfo : EIATTR_MIN_STACK_SIZE
	.align		4
.L_348:
        /*07f8*/ 	.byte	0x04, 0x12
        /*07fa*/ 	.short	(.L_350 - .L_349)
	.align		4
.L_349:
        /*07fc*/ 	.word	index@(_ZN10layer_norm31ln_parallel_residual_fwd_kernelINS_13Kernel_traitsI6__halfS2_S2_S2_fjLj2048ELj1ELj4ELj1ELj16ENS_18Kernel_traits_baseILj2048ES2_S2_S2_S2_fjLj128EEEEELb0ELb1ELb0EEEvNS_9FwdParamsE)
        /*0800*/ 	.word	0x00000000


	//----- nvinfo : EIATTR_MIN_STACK_SIZE
	.align		4
.L_350:
        /*0804*/ 	.byte	0x04, 0x12
        /*0806*/ 	.short	(.L_352 - .L_351)
	.align		4
.L_351:
        /*0808*/ 	.word	index@(_ZN10layer_norm31ln_parallel_residual_fwd_kernelINS_13Kernel_traitsI6__halfS2_S2_S2_fjLj2048ELj1ELj4ELj1ELj16ENS_18Kernel_traits_baseILj2048ES2_S2_S2_S2_fjLj128EEEEELb0ELb1ELb1EEEvNS_9FwdParamsE)
        /*080c*/ 	.word	0x00000000


	//----- nvinfo : EIATTR_MIN_STACK_SIZE
	.align		4
.L_352:
        /*0810*/ 	.byte	0x04, 0x12
        /*0812*/ 	.short	(.L_354 - .L_353)
	.align		4
.L_353:
        /*0814*/ 	.word	index@(_ZN10layer_norm31ln_parallel_residual_fwd_kernelINS_13Kernel_traitsI6__halfS2_S2_S2_fjLj2048ELj1ELj4ELj1ELj16ENS_18Kernel_traits_baseILj2048ES2_S2_S2_S2_fjLj128EEEEELb1ELb0ELb0EEEvNS_9FwdParamsE)
        /*0818*/ 	.word	0x00000000


	//----- nvinfo : EIATTR_MIN_STACK_SIZE
	.align		4
.L_354:
        /*081c*/ 	.byte	0x04, 0x12
        /*081e*/ 	.short	(.L_356 - .L_355)
	.align		4
.L_355:
        /*0820*/ 	.word	index@(_ZN10layer_norm31ln_parallel_residual_fwd_kernelINS_13Kernel_traitsI6__halfS2_S2_S2_fjLj2048ELj1ELj4ELj1ELj16ENS_18Kernel_traits_baseILj2048ES2_S2_S2_S2_fjLj128EEEEELb1ELb0ELb1EEEvNS_9FwdParamsE)
        /*0824*/ 	.word	0x00000000


	//----- nvinfo : EIATTR_MIN_STACK_SIZE
	.align		4
.L_356:
        /*0828*/ 	.byte	0x04, 0x12
        /*082a*/ 	.short	(.L_358 - .L_357)
	.align		4
.L_357:
        /*082c*/ 	.word	index@(_ZN10layer_norm31ln_parallel_residual_fwd_kernelINS_13Kernel_traitsI6__halfS2_S2_S2_fjLj2048ELj1ELj4ELj1ELj16ENS_18Kernel_traits_baseILj2048ES2_S2_S2_S2_fjLj128EEEEELb1ELb1ELb0EEEvNS_9FwdParamsE)
        /*0830*/ 	.word	0x00000000


	//----- nvinfo : EIATTR_MIN_STACK_SIZE
	.align		4
.L_358:
        /*0834*/ 	.byte	0x04, 0x12
        /*0836*/ 	.short	(.L_360 - .L_359)
	.align		4
.L_359:
        /*0838*/ 	.word	index@(_ZN10layer_norm31ln_parallel_residual_fwd_kernelINS_13Kernel_traitsI6__halfS2_S2_S2_fjLj2048ELj1ELj4ELj1ELj16ENS_18Kernel_traits_baseILj2048ES2_S2_S2_S2_fjLj128EEEEELb1ELb1ELb1EEEvNS_9FwdParamsE)
        /*083c*/ 	.word	0x00000000


	//----- nvinfo : EIATTR_MIN_STACK_SIZE
	.align		4
.L_360:
        /*0840*/ 	.byte	0x04, 0x12
        /*0842*/ 	.short	(.L_362 - .L_361)
	.align		4
.L_361:
        /*0844*/ 	.word	index@(_ZN10layer_norm31ln_parallel_residual_fwd_kernelINS_13Kernel_traitsIf13__nv_bfloat16S2_S2_fjLj2048ELj1ELj4ELj1ELj16ENS_18Kernel_traits_baseILj2048EfS2_S2_S2_fjLj128EEEEELb0ELb0ELb0EEEvNS_9FwdParamsE)
        /*0848*/ 	.word	0x00000190


	//----- nvinfo : EIATTR_MIN_STACK_SIZE
	.align		4
.L_362:
        /*084c*/ 	.byte	0x04, 0x12
        /*084e*/ 	.short	(.L_364 - .L_363)
	.align		4
.L_363:
        /*0850*/ 	.word	index@(_ZN10layer_norm31ln_parallel_residual_fwd_kernelINS_13Kernel_traitsIf13__nv_bfloat16S2_S2_fjLj2048ELj1ELj4ELj1ELj16ENS_18Kernel_traits_baseILj2048EfS2_S2_S2_fjLj128EEEEELb0ELb0ELb1EEEvNS_9FwdParamsE)
        /*0854*/ 	.word	0x000001a0


	//----- nvinfo : EIATTR_MIN_STACK_SIZE
	.align		4
.L_364:
        /*0858*/ 	.byte	0x04, 0x12
        /*085a*/ 	.short	(.L_366 - .L_365)
	.align		4
.L_365:
        /*085c*/ 	.word	index@(_ZN10layer_norm31ln_parallel_residual_fwd_kernelINS_13Kernel_traitsIf13__nv_bfloat16S2_S2_fjLj2048ELj1ELj4ELj1ELj16ENS_18Kernel_traits_baseILj2048EfS2_S2_S2_fjLj128EEEEELb0ELb1ELb0EEEvNS_9FwdParamsE)
        /*0860*/ 	.word	0x00000000


	//----- nvinfo : EIATTR_MIN_STACK_SIZE
	.align		4
.L_366:
        /*0864*/ 	.byte	0x04, 0x12
        /*0866*/ 	.short	(.L_368 - .L_367)
	.align		4
.L_367:
        /*0868*/ 	.word	index@(_ZN10layer_norm31ln_parallel_residual_fwd_kernelINS_13Kernel_traitsIf13__nv_bfloat16S2_S2_fjLj2048ELj1ELj4ELj1ELj16ENS_18Kernel_traits_baseILj2048EfS2_S2_S2_fjLj128EEEEELb0ELb1ELb1EEEvNS_9FwdParamsE)
        /*086c*/ 	.word	0x00000000


	//----- nvinfo : EIATTR_MIN_STACK_SIZE
	.align		4
.L_368:
        /*0870*/ 	.byte	0x04, 0x12
        /*0872*/ 	.short	(.L_370 - .L_369)
	.align		4
.L_369:
        /*0874*/ 	.word	index@(_ZN10layer_norm31ln_parallel_residual_fwd_kernelINS_13Kernel_traitsIf13__nv_bfloat16S2_S2_fjLj2048ELj1ELj4ELj1ELj16ENS_18Kernel_traits_baseILj2048EfS2_S2_S2_fjLj128EEEEELb1ELb0ELb0EEEvNS_9FwdParamsE)
        /*0878*/ 	.word	0x000001e0


	//----- nvinfo : EIATTR_MIN_STACK_SIZE
	.align		4
.L_370:
        /*087c*/ 	.byte	0x04, 0x12
        /*087e*/ 	.short	(.L_372 - .L_371)
	.align		4
.L_371:
        /*0880*/ 	.word	index@(_ZN10layer_norm31ln_parallel_residual_fwd_kernelINS_13Kernel_traitsIf13__nv_bfloat16S2_S2_fjLj2048ELj1ELj4ELj1ELj16ENS_18Kernel_traits_baseILj2048EfS2_S2_S2_fjLj128EEEEELb1ELb0ELb1EEEvNS_9FwdParamsE)
        /*0884*/ 	.word	0x000001e0


	//----- nvinfo : EIATTR_MIN_STACK_SIZE
	.align		4
.L_372:
        /*0888*/ 	.byte	0x04, 0x12
        /*088a*/ 	.short	(.L_374 - .L_373)
	.align		4
.L_373:
        /*088c*/ 	.word	index@(_ZN10layer_norm31ln_parallel_residual_fwd_kernelINS_13Kernel_traitsIf13__nv_bfloat16S2_S2_fjLj2048ELj1ELj4ELj1ELj16ENS_18Kernel_traits_baseILj2048EfS2_S2_S2_fjLj128EEEEELb1ELb1ELb0EEEvNS_9FwdParamsE)
        /*0890*/ 	.word	0x00000000


	//----- nvinfo : EIATTR_MIN_STACK_SIZE
	.align		4
.L_374:
        /*0894*/ 	.byte	0x04, 0x12
        /*0896*/ 	.short	(.L_376 - .L_375)
	.align		4
.L_375:
        /*0898*/ 	.word	index@(_ZN10layer_norm31ln_parallel_residual_fwd_kernelINS_13Kernel_traitsIf13__nv_bfloat16S2_S2_fjLj2048ELj1ELj4ELj1ELj16ENS_18Kernel_traits_baseILj2048EfS2_S2_S2_fjLj128EEEEELb1ELb1ELb1EEEvNS_9FwdParamsE)
        /*089c*/ 	.word	0x00000000


	//----- nvinfo : EIATTR_MIN_STACK_SIZE
	.align		4
.L_376:
        /*08a0*/ 	.byte	0x04, 0x12
        /*08a2*/ 	.short	(.L_378 - .L_377)
	.align		4
.L_377:
        /*08a4*/ 	.word	index@(_ZN10layer_norm31ln_parallel_residual_fwd_kernelINS_13Kernel_traitsI13__nv_bfloat16S2_fS2_fjLj2048ELj1ELj4ELj1ELj16ENS_18Kernel_traits_baseILj2048ES2_S2_fS2_fjLj128EEEEELb0ELb0ELb0EEEvNS_9FwdParamsE)
        /*08a8*/ 	.word	0x000001b0


	//----- nvinfo : EIATTR_MIN_STACK_SIZE
	.align		4
.L_378:
        /*08ac*/ 	.byte	0x04, 0x12
        /*08ae*/ 	.short	(.L_380 - .L_379)
	.align		4
.L_379:
        /*08b0*/ 	.word	index@(_ZN10layer_norm31ln_parallel_residual_fwd_kernelINS_13Kernel_traitsI13__nv_bfloat16S2_fS2_fjLj2048ELj1ELj4ELj1ELj16ENS_18Kernel_traits_baseILj2048ES2_S2_fS2_fjLj128EEEEELb0ELb0ELb1EEEvNS_9FwdParamsE)
        /*08b4*/ 	.word	0x000001b0


	//----- nvinfo : EIATTR_MIN_STACK_SIZE
	.align		4
.L_380:
        /*08b8*/ 	.byte	0x04, 0x12
        /*08ba*/ 	.short	(.L_382 - .L_381)
	.align		4
.L_381:
        /*08bc*/ 	.word	index@(_ZN10layer_norm31ln_parallel_residual_fwd_kernelINS_13Kernel_traitsI13__nv_bfloat16S2_fS2_fjLj2048ELj1ELj4ELj1ELj16ENS_18Kernel_traits_baseILj2048ES2_S2_fS2_fjLj128EEEEELb0ELb1ELb0EEEvNS_9FwdParamsE)
        /*08c0*/ 	.word	0x00000000


	//----- nvinfo : EIATTR_MIN_STACK_SIZE
	.align		4
.L_382:
        /*08c4*/ 	.byte	0x04, 0x12
        /*08c6*/ 	.short	(.L_384 - .L_383)
	.align		4
.L_383:
        /*08c8*/ 	.word	index@(_ZN10layer_norm31ln_parallel_residual_fwd_kernelINS_13Kernel_traitsI13__nv_bfloat16S2_fS2_fjLj2048ELj1ELj4ELj1ELj16ENS_18Kernel_traits_baseILj2048ES2_S2_fS2_fjLj128EEEEELb0ELb1ELb1EEEvNS_9FwdParamsE)
        /*08cc*/ 	.word	0x00000000


	//----- nvinfo : EIATTR_MIN_STACK_SIZE
	.align		4
.L_384:
        /*08d0*/ 	.byte	0x04, 0x12
        /*08d2*/ 	.short	(.L_386 - .L_385)
	.align		4
.L_385:
        /*08d4*/ 	.word	index@(_ZN10layer_norm31ln_parallel_residual_fwd_kernelINS_13Kernel_traitsI13__nv_bfloat16S2_fS2_fjLj2048ELj1ELj4ELj1ELj16ENS_18Kernel_traits_baseILj2048ES2_S2_fS2_fjLj128EEEEELb1ELb0ELb0EEEvNS_9FwdParamsE)
        /*08d8*/ 	.word	0x00000228


	//----- nvinfo : EIATTR_MIN_STACK_SIZE
	.align		4
.L_386:
        /*08dc*/ 	.byte	0x04, 0x12
        /*08de*/ 	.short	(.L_388 - .L_387)
	.align		4
.L_387:
        /*08e0*/ 	.word	index@(_ZN10layer_norm31ln_parallel_residual_fwd_kernelINS_13Kernel_traitsI13__nv_bfloat16S2_fS2_fjLj2048ELj1ELj4ELj1ELj16ENS_18Kernel_traits_baseILj2048ES2_S2_fS2_fjLj128EEEEELb1ELb0ELb1EEEvNS_9FwdParamsE)
        /*08e4*/ 	.word	0x00000190


	//----- nvinfo : EIATTR_MIN_STACK_SIZE
	.align		4
.L_388:
        /*08e8*/ 	.byte	0x04, 0x12
        /*08ea*/ 	.short	(.L_390 - .L_389)
	.align		4
.L_389:
        /*08ec*/ 	.word	index@(_ZN10layer_norm31ln_parallel_residual_fwd_kernelINS_13Kernel_traitsI13__nv_bfloat16S2_fS2_fjLj2048ELj1ELj4ELj1ELj16ENS_18Kernel_traits_baseILj2048ES2_S2_fS2_fjLj128EEEEELb1ELb1ELb0EEEvNS_9FwdParamsE)
        /*08f0*/ 	.word	0x00000000


	//----- nvinfo : EIATTR_MIN_STACK_SIZE
	.align		4
.L_390:
        /*08f4*/ 	.byte	0x04, 0x12
        /*08f6*/ 	.short	(.L_392 - .L_391)
	.align		4
.L_391:
        /*08f8*/ 	.word	index@(_ZN10layer_norm31ln_parallel_residual_fwd_kernelINS_13Kernel_traitsI13__nv_bfloat16S2_fS2_fjLj2048ELj1ELj4ELj1ELj16ENS_18Kernel_traits_baseILj2048ES2_S2_fS2_fjLj128EEEEELb1ELb1ELb1EEEvNS_9FwdParamsE)
        /*08fc*/ 	.word	0x00000000


	//----- nvinfo : EIATTR_MIN_STACK_SIZE
	.align		4
.L_392:
        /*0900*/ 	.byte	0x04, 0x12
        /*0902*/ 	.short	(.L_394 - .L_393)
	.align		4
.L_393:
        /*0904*/ 	.word	index@(_ZN10layer_norm31ln_parallel_residual_fwd_kernelINS_13Kernel_traitsIf13__nv_bfloat16fS2_fjLj2048ELj1ELj4ELj1ELj16ENS_18Kernel_traits_baseILj2048EfS2_fS2_fjLj128EEEEELb0ELb0ELb0EEEvNS_9FwdParamsE)
        /*0908*/ 	.word	0x00000188


	//----- nvinfo : EIATTR_MIN_STACK_SIZE
	.align		4
.L_394:
        /*090c*/ 	.byte	0x04, 0x12
        /*090e*/ 	.short	(.L_396 - .L_395)
	.align		4
.L_395:
        /*0910*/ 	.word	index@(_ZN10layer_norm31ln_parallel_residual_fwd_kernelINS_13Kernel_traitsIf13__nv_bfloat16fS2_fjLj2048ELj1ELj4ELj1ELj16ENS_18Kernel_traits_baseILj2048EfS2_fS2_fjLj128EEEEELb0ELb0ELb1EEEvNS_9FwdParamsE)
        /*0914*/ 	.word	0x000001b0


	//----- nvinfo : EIATTR_MIN_STACK_SIZE
	.align		4
.L_396:
        /*0918*/ 	.byte	0x04, 0x12
        /*091a*/ 	.short	(.L_398 - .L_397)
	.align		4
.L_397:
        /*091c*/ 	.word	index@(_ZN10layer_norm31ln_parallel_residual_fwd_kernelINS_13Kernel_traitsIf13__nv_bfloat16fS2_fjLj2048ELj1ELj4ELj1ELj16ENS_18Kernel_traits_baseILj2048EfS2_fS2_fjLj128EEEEELb0ELb1ELb0EEEvNS_9FwdParamsE)
        /*0920*/ 	.word	0x00000000


	//----- nvinfo : EIATTR_MIN_STACK_SIZE
	.align		4
.L_398:
        /*0924*/ 	.byte	0x04, 0x12
        /*0926*/ 	.short	(.L_400 - .L_399)
	.align		4
.L_399:
        /*0928*/ 	.word	index@(_ZN10layer_norm31ln_parallel_residual_fwd_kernelINS_13Kernel_traitsIf13__nv_bfloat16fS2_fjLj2048ELj1ELj4ELj1ELj16ENS_18Kernel_traits_baseILj2048EfS2_fS2_fjLj128EEEEELb0ELb1ELb1EEEvNS_9FwdParamsE)
        /*092c*/ 	.word	0x00000000


	//----- nvinfo : EIATTR_MIN_STACK_SIZE
	.align		4
.L_400:
        /*0930*/ 	.byte	0x04, 0x12
        /*0932*/ 	.short	(.L_402 - .L_401)
	.align		4
.L_401:
        /*0934*/ 	.word	index@(_ZN10layer_norm31ln_parallel_residual_fwd_kernelINS_13Kernel_traitsIf13__nv_bfloat16fS2_fjLj2048ELj1ELj4ELj1ELj16ENS_18Kernel_traits_baseILj2048EfS2_fS2_fjLj128EEEEELb1ELb0ELb0EEEvNS_9FwdParamsE)
        /*0938*/ 	.word	0x000001e0


	//----- nvinfo : EIATTR_MIN_STACK_SIZE
	.align		4
.L_402:
        /*093c*/ 	.byte	0x04, 0x12
        /*093e*/ 	.short	(.L_404 - .L_403)
	.align		4
.L_403:
        /*0940*/ 	.word	index@(_ZN10layer_norm31ln_parallel_residual_fwd_kernelINS_13Kernel_traitsIf13__nv_bfloat16fS2_fjLj2048ELj1ELj4ELj1ELj16ENS_18Kernel_traits_baseILj2048EfS2_fS2_fjLj128EEEEELb1ELb0ELb1EEEvNS_9FwdParamsE)
        /*0944*/ 	.word	0x000001f0


	//----- nvinfo : EIATTR_MIN_STACK_SIZE
	.align		4
.L_404:
        /*0948*/ 	.byte	0x04, 0x12
        /*094a*/ 	.short	(.L_406 - .L_405)
	.align		4
.L_405:
        /*094c*/ 	.word	index@(_ZN10layer_norm31ln_parallel_residual_fwd_kernelINS_13Kernel_traitsIf13__nv_bfloat16fS2_fjLj2048ELj1ELj4ELj1ELj16ENS_18Kernel_traits_baseILj2048EfS2_fS2_fjLj128EEEEELb1ELb1ELb0EEEvNS_9FwdParamsE)
        /*0950*/ 	.word	0x00000000


	//----- nvinfo : EIATTR_MIN_STACK_SIZE
	.align		4
.L_406:
        /*0954*/ 	.byte	0x04, 0x12
        /*0956*/ 	.short	(.L_408 - .L_407)
	.align		4
.L_407:
        /*0958*/ 	.word	index@(_ZN10layer_norm31ln_parallel_residual_fwd_kernelINS_13Kernel_traitsIf13__nv_bfloat16fS2_fjLj2048ELj1ELj4ELj1ELj16ENS_18Kernel_traits_baseILj2048EfS2_fS2_fjLj128EEEEELb1ELb1ELb1EEEvNS_9FwdParamsE)
        /*095c*/ 	.word	0x00000000


	//----- nvinfo : EIATTR_MIN_STACK_SIZE
	.align		4
.L_408:
        /*0960*/ 	.byte	0x04, 0x12
        /*0962*/ 	.short	(.L_410 - .L_409)
	.align		4
.L_409:
        /*0964*/ 	.word	index@(_ZN10layer_norm31ln_parallel_residual_fwd_kernelINS_13Kernel_traitsIf6__halfS2_S2_fjLj2048ELj1ELj4ELj1ELj16ENS_18Kernel_traits_baseILj2048EfS2_S2_S2_fjLj128EEEEELb0ELb0ELb0EEEvNS_9FwdParamsE)
        /*0968*/ 	.word	0x00000190


	//----- nvinfo : EIATTR_MIN_STACK_SIZE
	.align		4
.L_410:
        /*096c*/ 	.byte	0x04, 0x12
        /*096e*/ 	.short	(.L_412 - .L_411)
	.align		4
.L_411:
        /*0970*/ 	.word	index@(_ZN10layer_norm31ln_parallel_residual_fwd_kernelINS_13Kernel_traitsIf6__halfS2_S2_fjLj2048ELj1ELj4ELj1ELj16ENS_18Kernel_traits_baseILj2048EfS2_S2_S2_fjLj128EEEEELb0ELb0ELb1EEEvNS_9FwdParamsE)
        /*0974*/ 	.word	0x000001a0


	//----- nvinfo : EIATTR_MIN_STACK_SIZE
	.align		4
.L_412:
        /*0978*/ 	.byte	0x04, 0x12
        /*097a*/ 	.short	(.L_414 - .L_413)
	.align		4
.L_413:
        /*097c*/ 	.word	index@(_ZN10layer_norm31ln_parallel_residual_fwd_kernelINS_13Kernel_traitsIf6__halfS2_S2_fjLj2048ELj1ELj4ELj1ELj16ENS_18Kernel_traits_baseILj2048EfS2_S2_S2_fjLj128EEEEELb0ELb1ELb0EEEvNS_9FwdParamsE)
        /*0980*/ 	.word	0x00000000


	//----- nvinfo : EIATTR_MIN_STACK_SIZE
	.align		4
.L_414:
        /*0984*/ 	.byte	0x04, 0x12
        /*0986*/ 	.short	(.L_416 - .L_415)
	.align		4
.L_415:
        /*0988*/ 	.word	index@(_ZN10layer_norm31ln_parallel_residual_fwd_kernelINS_13Kernel_traitsIf6__halfS2_S2_fjLj2048ELj1ELj4ELj1ELj16ENS_18Kernel_traits_baseILj2048EfS2_S2_S2_fjLj128EEEEELb0ELb1ELb1EEEvNS_9FwdParamsE)
        /*098c*/ 	.word	0x00000000


	//----- nvinfo : EIATTR_MIN_STACK_SIZE
	.align		4
.L_416:
        /*0990*/ 	.byte	0x04, 0x12
        /*0992*/ 	.short	(.L_418 - .L_417)
	.align		4
.L_417:
        /*0994*/ 	.word	index@(_ZN10layer_norm31ln_parallel_residual_fwd_kernelINS_13Kernel_traitsIf6__halfS2_S2_fjLj2048ELj1ELj4ELj1ELj16ENS_18Kernel_traits_baseILj2048EfS2_S2_S2_fjLj128EEEEELb1ELb0ELb0EEEvNS_9FwdParamsE)
        /*0998*/ 	.word	0x000001e0


	//----- nvinfo : EIATTR_MIN_STACK_SIZE
	.align		4
.L_418:
        /*099c*/ 	.byte	0x04, 0x12
        /*099e*/ 	.short	(.L_420 - .L_419)
	.align		4
.L_419:
        /*09a0*/ 	.word	index@(_ZN10layer_norm31ln_parallel_residual_fwd_kernelINS_13Kernel_traitsIf6__halfS2_S2_fjLj2048ELj1ELj4ELj1ELj16ENS_18Kernel_traits_baseILj2048EfS2_S2_S2_fjLj128EEEEELb1ELb0ELb1EEEvNS_9FwdParamsE)
        /*09a4*/ 	.word	0x000001e0


	//----- nvinfo : EIATTR_MIN_STACK_SIZE
	.align		4
.L_420:
        /*09a8*/ 	.byte	0x04, 0x12
        /*09aa*/ 	.short	(.L_422 - .L_421)
	.align		4
.L_421:
        /*09ac*/ 	.word	index@(_ZN10layer_norm31ln_parallel_residual_fwd_kernelINS_13Kernel_traitsIf6__halfS2_S2_fjLj2048ELj1ELj4ELj1ELj16ENS_18Kernel_traits_baseILj2048EfS2_S2_S2_fjLj128EEEEELb1ELb1ELb0EEEvNS_9FwdParamsE)
        /*09b0*/ 	.word	0x00000000


	//----- nvinfo : EIATTR_MIN_STACK_SIZE
	.align		4
.L_422:
        /*09b4*/ 	.byte	0x04, 0x12
        /*09b6*/ 	.short	(.L_424 - .L_423)
	.align		4
.L_423:
        /*09b8*/ 	.word	index@(_ZN10layer_norm31ln_parallel_residual_fwd_kernelINS_13Kernel_traitsIf6__halfS2_S2_fjLj2048ELj1ELj4ELj1ELj16ENS_18Kernel_traits_baseILj2048EfS2_S2_S2_fjLj128EEEEELb1ELb1ELb1EEEvNS_9FwdParamsE)
        /*09bc*/ 	.word	0x00000000


	//----- nvinfo : EIATTR_MIN_STACK_SIZE
	.align		4
.L_424:
        /*09c0*/ 	.byte	0x04, 0x12
        /*09c2*/ 	.short	(.L_426 - .L_425)
	.align		4
.L_425:
        /*09c4*/ 	.word	index@(_ZN10layer_norm31ln_parallel_residual_fwd_kernelINS_13Kernel_traitsI6__halfS2_fS2_fjLj2048ELj1ELj4ELj1ELj16ENS_18Kernel_traits_baseILj2048ES2_S2_fS2_fjLj128EEEEELb0ELb0ELb0EEEvNS_9FwdParamsE)
        /*09c8*/ 	.word	0x00000000


	//----- nvinfo : EIATTR_MIN_STACK_SIZE
	.align		4
.L_426:
        /*09cc*/ 	.byte	0x04, 0x12
        /*09ce*/ 	.short	(.L_428 - .L_427)
	.align		4
.L_427:
        /*09d0*/ 	.word	index@(_ZN10layer_norm31ln_parallel_residual_fwd_kernelINS_13Kernel_traitsI6__halfS2_fS2_fjLj2048ELj1ELj4ELj1ELj16ENS_18Kernel_traits_baseILj2048ES2_S2_fS2_fjLj128EEEEELb0ELb0ELb1EEEvNS_9FwdParamsE)
        /*09d4*/ 	.word	0x00000000


	//----- nvinfo : EIATTR_MIN_STACK_SIZE
	.align		4
.L_428:
        /*09d8*/ 	.byte	0x04, 0x12
        /*09da*/ 	.short	(.L_430 - .L_429)
	.align		4
.L_429:
        /*09dc*/ 	.word	index@(_ZN10layer_norm31ln_parallel_residual_fwd_kernelINS_13Kernel_traitsI6__halfS2_fS2_fjLj2048ELj1ELj4ELj1ELj16ENS_18Kernel_traits_baseILj2048ES2_S2_fS2_fjLj128EEEEELb0ELb1ELb0EEEvNS_9FwdParamsE)
        /*09e0*/ 	.word	0x00000000


	//----- nvinfo : EIATTR_MIN_STACK_SIZE
	.align		4
.L_430:
        /*09e4*/ 	.byte	0x04, 0x12
        /*09e6*/ 	.short	(.L_432 - .L_431)
	.align		4
.L_431:
        /*09e8*/ 	.word	index@(_ZN10layer_norm31ln_parallel_residual_fwd_kernelINS_13Kernel_traitsI6__halfS2_fS2_fjLj2048ELj1ELj4ELj1ELj16ENS_18Kernel_traits_baseILj2048ES2_S2_fS2_fjLj128EEEEELb0ELb1ELb1EEEvNS_9FwdParamsE)
        /*09ec*/ 	.word	0x00000000


	//----- nvinfo : EIATTR_MIN_STACK_SIZE
	.align		4
.L_432:
        /*09f0*/ 	.byte	0x04, 0x12
        /*09f2*/ 	.short	(.L_434 - .L_433)
	.align		4
.L_433:
        /*09f4*/ 	.word	index@(_ZN10layer_norm31ln_parallel_residual_fwd_kernelINS_13Kernel_traitsI6__halfS2_fS2_fjLj2048ELj1ELj4ELj1ELj16ENS_18Kernel_traits_baseILj2048ES2_S2_fS2_fjLj128EEEEELb1ELb0ELb0EEEvNS_9FwdParamsE)
        /*09f8*/ 	.word	0x00000000


	//----- nvinfo : EIATTR_MIN_STACK_SIZE
	.align		4
.L_434:
        /*09fc*/ 	.byte	0x04, 0x12
        /*09fe*/ 	.short	(.L_436 - .L_435)
	.align		4
.L_435:
        /*0a00*/ 	.word	index@(_ZN10layer_norm31ln_parallel_residual_fwd_kernelINS_13Kernel_traitsI6__halfS2_fS2_fjLj2048ELj1ELj4ELj1ELj16ENS_18Kernel_traits_baseILj2048ES2_S2_fS2_fjLj128EEEEELb1ELb0ELb1EEEvNS_9FwdParamsE)
        /*0a04*/ 	.word	0x00000000


	//----- nvinfo : EIATTR_MIN_STACK_SIZE
	.align		4
.L_436:
        /*0a08*/ 	.byte	0x04, 0x12
        /*0a0a*/ 	.short	(.L_438 - .L_437)
	.align		4
.L_437:
        /*0a0c*/ 	.word	index@(_ZN10layer_norm31ln_parallel_residual_fwd_kernelINS_13Kernel_traitsI6__halfS2_fS2_fjLj2048ELj1ELj4ELj1ELj16ENS_18Kernel_traits_baseILj2048ES2_S2_fS2_fjLj128EEEEELb1ELb1ELb0EEEvNS_9FwdParamsE)
        /*0a10*/ 	.word	0x00000000


	//----- nvinfo : EIATTR_MIN_STACK_SIZE
	.align		4
.L_438:
        /*0a14*/ 	.byte	0x04, 0x12
        /*0a16*/ 	.short	(.L_440 - .L_439)
	.align		4
.L_439:
        /*0a18*/ 	.word	index@(_ZN10layer_norm31ln_parallel_residual_fwd_kernelINS_13Kernel_traitsI6__halfS2_fS2_fjLj2048ELj1ELj4ELj1ELj16ENS_18Kernel_traits_baseILj2048ES2_S2_fS2_fjLj128EEEEELb1ELb1ELb1EEEvNS_9FwdParamsE)
        /*0a1c*/ 	.word	0x00000000


	//----- nvinfo : EIATTR_MIN_STACK_SIZE
	.align		4
.L_440:
        /*0a20*/ 	.byte	0x04, 0x12
        /*0a22*/ 	.short	(.L_442 - .L_441)
	.align		4
.L_441:
        /*0a24*/ 	.word	index@(_ZN10layer_norm31ln_parallel_residual_fwd_kernelINS_13Kernel_traitsIf6__halffS2_fjLj2048ELj1ELj4ELj1ELj16ENS_18Kernel_traits_baseILj2048EfS2_fS2_fjLj128EEEEELb0ELb0ELb0EEEvNS_9FwdParamsE)
        /*0a28*/ 	.word	0x00000188


	//----- nvinfo : EIATTR_MIN_STACK_SIZE
	.align		4
.L_442:
        /*0a2c*/ 	.byte	0x04, 0x12
        /*0a2e*/ 	.short	(.L_444 - .L_443)
	.align		4
.L_443:
        /*0a30*/ 	.word	index@(_ZN10layer_norm31ln_parallel_residual_fwd_kernelINS_13Kernel_traitsIf6__halffS2_fjLj2048ELj1ELj4ELj1ELj16ENS_18Kernel_traits_baseILj2048EfS2_fS2_fjLj128EEEEELb0ELb0ELb1EEEvNS_9FwdParamsE)
        /*0a34*/ 	.word	0x000001b0


	//----- nvinfo : EIATTR_MIN_STACK_SIZE
	.align		4
.L_444:
        /*0a38*/ 	.byte	0x04, 0x12
        /*0a3a*/ 	.short	(.L_446 - .L_445)
	.align		4
.L_445:
        /*0a3c*/ 	.word	index@(_ZN10layer_norm31ln_parallel_residual_fwd_kernelINS_13Kernel_traitsIf6__halffS2_fjLj2048ELj1ELj4ELj1ELj16ENS_18Kernel_traits_baseILj2048EfS2_fS2_fjLj128EEEEELb0ELb1ELb0EEEvNS_9FwdParamsE)
        /*0a40*/ 	.word	0x00000000


	//----- nvinfo : EIATTR_MIN_STACK_SIZE
	.align		4
.L_446:
        /*0a44*/ 	.byte	0x04, 0x12
        /*0a46*/ 	.short	(.L_448 - .L_447)
	.align		4
.L_447:
        /*0a48*/ 	.word	index@(_ZN10layer_norm31ln_parallel_residual_fwd_kernelINS_13Kernel_traitsIf6__halffS2_fjLj2048ELj1ELj4ELj1ELj16ENS_18Kernel_traits_baseILj2048EfS2_fS2_fjLj128EEEEELb0ELb1ELb1EEEvNS_9FwdParamsE)
        /*0a4c*/ 	.word	0x00000000


	//----- nvinfo : EIATTR_MIN_STACK_SIZE
	.align		4
.L_448:
        /*0a50*/ 	.byte	0x04, 0x12
        /*0a52*/ 	.short	(.L_450 - .L_449)
	.align		4
.L_449:
        /*0a54*/ 	.word	index@(_ZN10layer_norm31ln_parallel_residual_fwd_kernelINS_13Kernel_traitsIf6__halffS2_fjLj2048ELj1ELj4ELj1ELj16ENS_18Kernel_traits_baseILj2048EfS2_fS2_fjLj128EEEEELb1ELb0ELb0EEEvNS_9FwdParamsE)
        /*0a58*/ 	.word	0x000001e0


	//----- nvinfo : EIATTR_MIN_STACK_SIZE
	.align		4
.L_450:
        /*0a5c*/ 	.byte	0x04, 0x12
        /*0a5e*/ 	.short	(.L_452 - .L_451)
	.align		4
.L_451:
        /*0a60*/ 	.word	index@(_ZN10layer_norm31ln_parallel_residual_fwd_kernelINS_13Kernel_traitsIf6__halffS2_fjLj2048ELj1ELj4ELj1ELj16ENS_18Kernel_traits_baseILj2048EfS2_fS2_fjLj128EEEEELb1ELb0ELb1EEEvNS_9FwdParamsE)
        /*0a64*/ 	.word	0x000001f0


	//----- nvinfo : EIATTR_MIN_STACK_SIZE
	.align		4
.L_452:
        /*0a68*/ 	.byte	0x04, 0x12
        /*0a6a*/ 	.short	(.L_454 - .L_453)
	.align		4
.L_453:
        /*0a6c*/ 	.word	index@(_ZN10layer_norm31ln_parallel_residual_fwd_kernelINS_13Kernel_traitsIf6__halffS2_fjLj2048ELj1ELj4ELj1ELj16ENS_18Kernel_traits_baseILj2048EfS2_fS2_fjLj128EEEEELb1ELb1ELb0EEEvNS_9FwdParamsE)
        /*0a70*/ 	.word	0x00000000


	//----- nvinfo : EIATTR_MIN_STACK_SIZE
	.align		4
.L_454:
        /*0a74*/ 	.byte	0x04, 0x12
        /*0a76*/ 	.short	(.L_456 - .L_455)
	.align		4
.L_455:
        /*0a78*/ 	.word	index@(_ZN10layer_norm31ln_parallel_residual_fwd_kernelINS_13Kernel_traitsIf6__halffS2_fjLj2048ELj1ELj4ELj1ELj16ENS_18Kernel_traits_baseILj2048EfS2_fS2_fjLj128EEEEELb1ELb1ELb1EEEvNS_9FwdParamsE)
        /*0a7c*/ 	.word	0x00000000


	//----- nvinfo : EIATTR_MIN_STACK_SIZE
	.align		4
.L_456:
        /*0a80*/ 	.byte	0x04, 0x12
        /*0a82*/ 	.short	(.L_458 - .L_457)
	.align		4
.L_457:
        /*0a84*/ 	.word	index@(_ZN10layer_norm31ln_parallel_residual_fwd_kernelINS_13Kernel_traitsI6__halfffffjLj2048ELj1ELj4ELj1ELj16ENS_18Kernel_traits_baseILj2048ES2_ffffjLj128EEEEELb0ELb0ELb0EEEvNS_9FwdParamsE)
        /*0a88*/ 	.word	0x00000000


	//----- nvinfo : EIATTR_MIN_STACK_SIZE
	.align		4
.L_458:
        /*0a8c*/ 	.byte	0x04, 0x12
        /*0a8e*/ 	.short	(.L_460 - .L_459)
	.align		4
.L_459:
        /*0a90*/ 	.word	index@(_ZN10layer_norm31ln_parallel_residual_fwd_kernelINS_13Kernel_traitsI6__halfffffjLj2048ELj1ELj4ELj1ELj16ENS_18Kernel_traits_baseILj2048ES2_ffffjLj128EEEEELb0ELb0ELb1EEEvNS_9FwdParamsE)
        /*0a94*/ 	.word	0x00000038


	//----- nvinfo : EIATTR_MIN_STACK_SIZE
	.align		4
.L_460:
        /*0a98*/ 	.byte	0x04, 0x12
        /*0a9a*/ 	.short	(.L_462 - .L_461)
	.align		4
.L_461:
        /*0a9c*/ 	.word	index@(_ZN10layer_norm31ln_parallel_residual_fwd_kernelINS_13Kernel_traitsI6__halfffffjLj2048ELj1ELj4ELj1ELj16ENS_18Kernel_traits_baseILj2048ES2_ffffjLj128EEEEELb0ELb1ELb0EEEvNS_9FwdParamsE)
        /*0aa0*/ 	.word	0x00000000


	//----- nvinfo : EIATTR_MIN_STACK_SIZE
	.align		4
.L_462:
        /*0aa4*/ 	.byte	0x04, 0x12
        /*0aa6*/ 	.short	(.L_464 - .L_463)
	.align		4
.L_463:
        /*0aa8*/ 	.word	index@(_ZN10layer_norm31ln_parallel_residual_fwd_kernelINS_13Kernel_traitsI6__halfffffjLj2048ELj1ELj4ELj1ELj16ENS_18Kernel_traits_baseILj2048ES2_ffffjLj128EEEEELb0ELb1ELb1EEEvNS_9FwdParamsE)
        /*0aac*/ 	.word	0x00000000


	//----- nvinfo : EIATTR_MIN_STACK_SIZE
	.align		4
.L_464:
        /*0ab0*/ 	.byte	0x04, 0x12
        /*0ab2*/ 	.short	(.L_466 - .L_465)
	.align		4
.L_465:
        /*0ab4*/ 	.word	index@(_ZN10layer_norm31ln_parallel_residual_fwd_kernelINS_13Kernel_traitsI6__halfffffjLj2048ELj1ELj4ELj1ELj16ENS_18Kernel_traits_baseILj2048ES2_ffffjLj128EEEEELb1ELb0ELb0EEEvNS_9FwdParamsE)
        /*0ab8*/ 	.word	0x00000028


	//----- nvinfo : EIATTR_MIN_STACK_SIZE
	.align		4
.L_466:
        /*0abc*/ 	.byte	0x04, 0x12
        /*0abe*/ 	.short	(.L_468 - .L_467)
	.align		4
.L_467:
        /*0ac0*/ 	.word	index@(_ZN10layer_norm31ln_parallel_residual_fwd_kernelINS_13Kernel_traitsI6__halfffffjLj2048ELj1ELj4ELj1ELj16ENS_18Kernel_traits_baseILj2048ES2_ffffjLj128EEEEELb1ELb0ELb1EEEvNS_9FwdParamsE)
        /*0ac4*/ 	.word	0x00000060


	//----- nvinfo : EIATTR_MIN_STACK_SIZE
	.align		4
.L_468:
        /*0ac8*/ 	.byte	0x04, 0x12
        /*0aca*/ 	.short	(.L_470 - .L_469)
	.align		4
.L_469:
        /*0acc*/ 	.word	index@(_ZN10layer_norm31ln_parallel_residual_fwd_kernelINS_13Kernel_traitsI6__halfffffjLj2048ELj1ELj4ELj1ELj16ENS_18Kernel_traits_baseILj2048ES2_ffffjLj128EEEEELb1ELb1ELb0EEEvNS_9FwdParamsE)
        /*0ad0*/ 	.word	0x00000000


	//----- nvinfo : EIATTR_MIN_STACK_SIZE
	.align		4
.L_470:
        /*0ad4*/ 	.byte	0x04, 0x12
        /*0ad6*/ 	.short	(.L_472 - .L_471)
	.align		4
.L_471:
        /*0ad8*/ 	.word	index@(_ZN10layer_norm31ln_parallel_residual_fwd_kernelINS_13Kernel_traitsI6__halfffffjLj2048ELj1ELj4ELj1ELj16ENS_18Kernel_traits_baseILj2048ES2_ffffjLj128EEEEELb1ELb1ELb1EEEvNS_9FwdParamsE)
        /*0adc*/ 	.word	0x00000000


	//----- nvinfo : EIATTR_MIN_STACK_SIZE
	.align		4
.L_472:
        /*0ae0*/ 	.byte	0x04, 0x12
        /*0ae2*/ 	.short	(.L_474 - .L_473)
	.align		4
.L_473:
        /*0ae4*/ 	.word	index@(_ZN10layer_norm31ln_parallel_residual_fwd_kernelINS_13Kernel_traitsIfffffjLj2048ELj1ELj4ELj1ELj16ENS_18Kernel_traits_baseILj2048EfffffjLj128EEEEELb0ELb0ELb0EEEvNS_9FwdParamsE)
        /*0ae8*/ 	.word	0x00000190


	//----- nvinfo : EIATTR_MIN_STACK_SIZE
	.align		4
.L_474:
        /*0aec*/ 	.byte	0x04, 0x12
        /*0aee*/ 	.short	(.L_476 - .L_475)
	.align		4
.L_475:
        /*0af0*/ 	.word	index@(_ZN10layer_norm31ln_parallel_residual_fwd_kernelINS_13Kernel_traitsIfffffjLj2048ELj1ELj4ELj1ELj16ENS_18Kernel_traits_baseILj2048EfffffjLj128EEEEELb0ELb0ELb1EEEvNS_9FwdParamsE)
        /*0af4*/ 	.word	0x000001b8


	//----- nvinfo : EIATTR_MIN_STACK_SIZE
	.align		4
.L_476:
        /*0af8*/ 	.byte	0x04, 0x12
        /*0afa*/ 	.short	(.L_478 - .L_477)
	.align		4
.L_477:
        /*0afc*/ 	.word	index@(_ZN10layer_norm31ln_parallel_residual_fwd_kernelINS_13Kernel_traitsIfffffjLj2048ELj1ELj4ELj1ELj16ENS_18Kernel_traits_baseILj2048EfffffjLj128EEEEELb0ELb1ELb0EEEvNS_9FwdParamsE)
        /*0b00*/ 	.word	0x00000000


	//----- nvinfo : EIATTR_MIN_STACK_SIZE
	.align		4
.L_478:
        /*0b04*/ 	.byte	0x04, 0x12
        /*0b06*/ 	.short	(.L_480 - .L_479)
	.align		4
.L_479:
        /*0b08*/ 	.word	index@(_ZN10layer_norm31ln_parallel_residual_fwd_kernelINS_13Kernel_traitsIfffffjLj2048ELj1ELj4ELj1ELj16ENS_18Kernel_traits_baseILj2048EfffffjLj128EEEEELb0ELb1ELb1EEEvNS_9FwdParamsE)
        /*0b0c*/ 	.word	0x00000000


	//----- nvinfo : EIATTR_MIN_STACK_SIZE
	.align		4
.L_480:
        /*0b10*/ 	.byte	0x04, 0x12
        /*0b12*/ 	.short	(.L_482 - .L_481)
	.align		4
.L_481:
        /*0b14*/ 	.word	index@(_ZN10layer_norm31ln_parallel_residual_fwd_kernelINS_13Kernel_traitsIfffffjLj2048ELj1ELj4ELj1ELj16ENS_18Kernel_traits_baseILj2048EfffffjLj128EEEEELb1ELb0ELb0EEEvNS_9FwdParamsE)
        /*0b18*/ 	.word	0x000001b0


	//----- nvinfo : EIATTR_MIN_STACK_SIZE
	.align		4
.L_482:
        /*0b1c*/ 	.byte	0x04, 0x12
        /*0b1e*/ 	.short	(.L_484 - .L_483)
	.align		4
.L_483:
        /*0b20*/ 	.word	index@(_ZN10layer_norm31ln_parallel_residual_fwd_kernelINS_13Kernel_traitsIfffffjLj2048ELj1ELj4ELj1ELj16ENS_18Kernel_traits_baseILj2048EfffffjLj128EEEEELb1ELb0ELb1EEEvNS_9FwdParamsE)
        /*0b24*/ 	.word	0x000001e0


	//----- nvinfo : EIATTR_MIN_STACK_SIZE
	.align		4
.L_484:
        /*0b28*/ 	.byte	0x04, 0x12
        /*0b2a*/ 	.short	(.L_486 - .L_485)
	.align		4
.L_485:
        /*0b2c*/ 	.word	index@(_ZN10layer_norm31ln_parallel_residual_fwd_kernelINS_13Kernel_traitsIfffffjLj2048ELj1ELj4ELj1ELj16ENS_18Kernel_traits_baseILj2048EfffffjLj128EEEEELb1ELb1ELb0EEEvNS_9FwdParamsE)
        /*0b30*/ 	.word	0x00000000


	//----- nvinfo : EIATTR_MIN_STACK_SIZE
	.align		4
.L_486:
        /*0b34*/ 	.byte	0x04, 0x12
        /*0b36*/ 	.short	(.L_488 - .L_487)
	.align		4
.L_487:
        /*0b38*/ 	.word	index@(_ZN10layer_norm31ln_parallel_residual_fwd_kernelINS_13Kernel_traitsIfffffjLj2048ELj1ELj4ELj1ELj16ENS_18Kernel_traits_baseILj2048EfffffjLj128EEEEELb1ELb1ELb1EEEvNS_9FwdParamsE)
        /*0b3c*/ 	.word	0x00000000
.L_488:


//--------------------- .nv.compat                --------------------------
	.section	.nv.compat,"",@"SHT_CUDA_COMPAT_INFO"
	.align	4
        /*0000*/ 	.byte	0x02, 0x09, 0x01, 0x00, 0x02, 0x02, 0x01, 0x00, 0x02, 0x05, 0x05, 0x00, 0x03, 0x07, 0x01, 0x01
        /*0010*/ 	.byte	0x02, 0x03, 0x00, 0x00, 0x02, 0x06, 0x01, 0x00, 0x04, 0x0b, 0x08, 0x00, 0x09, 0x00, 0x00, 0x00
        /*0020*/ 	.byte	0x00, 0x00, 0x00, 0x00


//--------------------- .nv.info._ZN10layer_norm31ln_parallel_residual_fwd_kernelINS_13Kernel_traitsI13__nv_bfloat16S2_S2_S2_fjLj2048ELj1ELj4ELj1ELj16ENS_18Kernel_traits_baseILj2048ES2_S2_S2_S2_fjLj128EEEEELb0ELb0ELb0EEEvNS_9FwdParamsE --------------------------
	.section	.nv.info._ZN10layer_norm31ln_parallel_residual_fwd_kernelINS_13Kernel_traitsI13__nv_bfloat16S2_S2_S2_fjLj2048ELj1ELj4ELj1ELj16ENS_18Kernel_traits_baseILj2048ES2_S2_S2_S2_fjLj128EEEEELb0ELb0ELb0EEEvNS_9FwdParamsE,"",@"SHT_CUDA_INFO"
	.sectionflags	@""
	.align	4


	//----- nvinfo : EIATTR_CUDA_API_VERSION
	.align		4
        /*0000*/ 	.byte	0x04, 0x37
        /*0002*/ 	.short	(.L_490 - .L_489)
.L_489:
        /*0004*/ 	.word	0x00000082


	//----- nvinfo : EIATTR_KPARAM_INFO
	.align		4
.L_490:
        /*0008*/ 	.byte	0x04, 0x17
        /*000a*/ 	.short	(.L_492 - .L_491)
.L_491:
        /*000c*/ 	.word	0x00000000
        /*0010*/ 	.short	0x0000
        /*0012*/ 	.short	0x0000
        /*0014*/ 	.byte	0x00, 0xf0, 0xa1, 0x03


	//----- nvinfo : EIATTR_SPARSE_MMA_MASK
	.align		4
.L_492:
        /*0018*/ 	.byte	0x03, 0x50
        /*001a*/ 	.short	0x0000


	//----- nvinfo : EIATTR_MAXREG_COUNT
	.align		4
        /*001c*/ 	.byte	0x03, 0x1b
        /*001e*/ 	.short	0x00ff


	//----- nvinfo : EIATTR_ANNOTATIONS
	.align		4
        /*0020*/ 	.byte	0x04, 0x55
        /*0022*/ 	.short	(.L_494 - .L_493)


	//   ....[0]....
.L_493:
        /*0024*/ 	.word	0x00000001
        /*0028*/ 	.byte	0x00, 0x21, 0x00, 0x00, 0x01, 0x00, 0x00, 0x00, 0x30, 0x21, 0x00, 0x00, 0x01, 0x00, 0x00, 0x00
        /* <DEDUP_REMOVED lines=106> */
        /*06d8*/ 	.byte	0x80, 0xc7, 0x00, 0x00, 0x01, 0x00, 0x00, 0x00, 0xf0, 0xc7, 0x00, 0x00


	//----- nvinfo : EIATTR_MERCURY_ISA_VERSION
	.align		4
.L_494:
        /*06e4*/ 	.byte	0x03, 0x5f
        /*06e6*/ 	.short	0x0101


	//----- nvinfo : EIATTR_COOP_GROUP_MASK_REGIDS
	.align		4
        /*06e8*/ 	.byte	0x04, 0x29
        /*06ea*/ 	.short	(.L_496 - .L_495)


	//   ....[0]....
.L_495:
        /*06ec*/ 	.word	0xffffffff


	//   ....[1]....
        /*06f0*/ 	.word	0xffffffff


	//   ....[2]....
        /*06f4*/ 	.word	0xffffffff


	//   ....[3]....
        /*06f8*/ 	.word	0xffffffff


	//   ....[4]....
        /*06fc*/ 	.word	0xffffffff


	//   ....[5]....
        /*0700*/ 	.word	0xffffffff


	//   ....[6]....
        /*0704*/ 	.word	0xffffffff


	//   ....[7]....
        /*0708*/ 	.word	0xffffffff


	//   ....[8]....
        /*070c*/ 	.word	0xffffffff


	//   ....[9]....
        /*0710*/ 	.word	0xffffffff


	//   ....[10]....
        /*0714*/ 	.word	0x05000084


	//   ....[11]....
        /*0718*/ 	.word	0x05000084


	//   ....[12]....
        /*071c*/ 	.word	0x05000084


	//   ....[13]....
        /*0720*/ 	.word	0x05000084


	//   ....[14]....
        /*0724*/ 	.word	0x05000084


	//   ....[15]....
        /*0728*/ 	.word	0x05000084


	//   ....[16]....
        /*072c*/ 	.word	0x05000084


	//   ....[17]....
        /*0730*/ 	.word	0x05000084


	//   ....[18]....
        /*0734*/ 	.word	0x05000084


	//   ....[19]....
        /*0738*/ 	.word	0x05000084


	//----- nvinfo : EIATTR_COOP_GROUP_INSTR_OFFSETS
	.align		4
.L_496:
        /*073c*/ 	.byte	0x04, 0x28
        /*073e*/ 	.short	(.L_498 - .L_497)


	//   ....[0]....
.L_497:
        /*0740*/ 	.word	0x00008eb0


	//   ....[1]....
        /*0744*/ 	.word	0x00008ef0


	//   ....[2]....
        /*0748*/ 	.word	0x00008f10


	//   ....[3]....
        /*074c*/ 	.word	0x00008f30


	//   ....[4]....
        /*0750*/ 	.word	0x00008f50


	//   ....[5]....
        /*0754*/ 	.word	0x000097a0


	//   ....[6]....
        /*0758*/ 	.word	0x000097c0


	//   ....[7]....
        /*075c*/ 	.word	0x000097e0


	//   ....[8]....
        /*0760*/ 	.word	0x00009800


	//   ....[9]....
        /*0764*/ 	.word	0x00009820


	//   ....[10]....
        /*0768*/ 	.word	0x0000c990


	//   ....[11]....
        /*076c*/ 	.word	0x0000ca30


	//   ....[12]....
        /*0770*/ 	.word	0x0000caa0


	//   ....[13]....
        /*0774*/ 	.word	0x0000cb10


	//   ....[14]....
        /*0778*/ 	.word	0x0000cb80


	//   ....[15]....
        /*077c*/ 	.word	0x0000d440


	//   ....[16]....
        /*0780*/ 	.word	0x0000d4b0


	//   ....[17]....
        /*0784*/ 	.word	0x0000d520


	//   ....[18]....
        /*0788*/ 	.word	0x0000d590


	//   ....[19]....
        /*078c*/ 	.word	0x0000d600


	//----- nvinfo : EIATTR_VRC_CTA_INIT_COUNT
	.align		4
.L_498:
        /*0790*/ 	.byte	0x02, 0x4a
	.zero		1
	.zero		1


	//----- nvinfo : EIATTR_EXIT_INSTR_OFFSETS
	.align		4
        /*0794*/ 	.byte	0x04, 0x1c
        /*0796*/ 	.short	(.L_500 - .L_499)


	//   ....[0]....
.L_499:
        /*0798*/ 	.word	0x000020f0


	//   ....[1]....
        /*079c*/ 	.word	0x0000c920


	//----- nvinfo : EIATTR_MAX_THREADS
	.align		4
.L_500:
        /*07a0*/ 	.byte	0x04, 0x05
        /*07a2*/ 	.short	(.L_502 - .L_501)
.L_501:
        /*07a4*/ 	.word	0x00000080
        /*07a8*/ 	.word	0x00000001
        /*07ac*/ 	.word	0x00000001


	//----- nvinfo : EIATTR_CRS_STACK_SIZE
	.align		4
.L_502:
        /*07b0*/ 	.byte	0x04, 0x1e
        /*07b2*/ 	.short	(.L_504 - .L_503)
.L_503:
        /*07b4*/ 	.word	0x00000000


	//----- nvinfo : EIATTR_CBANK_PARAM_SIZE
	.align		4
.L_504:
        /*07b8*/ 	.byte	0x03, 0x19
        /*07ba*/ 	.short	0x00e8


	//----- nvinfo : EIATTR_PARAM_CBANK
	.align		4
        /*07bc*/ 	.byte	0x04, 0x0a
        /*07be*/ 	.short	(.L_506 - .L_505)
	.align		4
.L_505:
        /*07c0*/ 	.word	index@(.nv.constant0._ZN10layer_norm31ln_parallel_residual_fwd_kernelINS_13Kernel_traitsI13__nv_bfloat16S2_S2_S2_fjLj2048ELj1ELj4ELj1ELj16ENS_18Kernel_traits_baseILj2048ES2_S2_S2_S2_fjLj128EEEEELb0ELb0ELb0EEEvNS_9FwdParamsE)
        /*07c4*/ 	.short	0x0380
        /*07c6*/ 	.short	0x00e8


	//----- nvinfo : EIATTR_SW_WAR
	.align		4
.L_506:
        /*07c8*/ 	.byte	0x04, 0x36
        /*07ca*/ 	.short	(.L_508 - .L_507)
.L_507:
        /*07cc*/ 	.word	0x00000008
.L_508:


//--------------------- .nv.info._ZN10layer_norm31ln_parallel_residual_fwd_kernelINS_13Kernel_traitsI13__nv_bfloat16S2_S2_S2_fjLj2048ELj1ELj4ELj1ELj16ENS_18Kernel_traits_baseILj2048ES2_S2_S2_S2_fjLj128EEEEELb0ELb0ELb1EEEvNS_9FwdParamsE --------------------------
	.section	.nv.info._ZN10layer_norm31ln_parallel_residual_fwd_kernelINS_13Kernel_traitsI13__nv_bfloat16S2_S2_S2_fjLj2048ELj1ELj4ELj1ELj16ENS_18Kernel_traits_baseILj2048ES2_S2_S2_S2_fjLj128EEEEELb0ELb0ELb1EEEvNS_9FwdParamsE,"",@"SHT_CUDA_INFO"
	.sectionflags	@""
	.align	4


	//----- nvinfo : EIATTR_CUDA_API_VERSION
	.align		4
        /*0000*/ 	.byte	0x04, 0x37
        /*0002*/ 	.short	(.L_510 - .L_509)
.L_509:
        /*0004*/ 	.word	0x00000082


	//----- nvinfo : EIATTR_KPARAM_INFO
	.align		4
.L_510:
        /*0008*/ 	.byte	0x04, 0x17
        /*000a*/ 	.short	(.L_512 - .L_511)
.L_511:
        /*000c*/ 	.word	0x00000000
        /*0010*/ 	.short	0x0000
        /*0012*/ 	.short	0x0000
        /*0014*/ 	.byte	0x00, 0xf0, 0xa1, 0x03


	//----- nvinfo : EIATTR_SPARSE_MMA_MASK
	.align		4
.L_512:
        /*0018*/ 	.byte	0x03, 0x50
        /*001a*/ 	.short	0x0000


	//----- nvinfo : EIATTR_MAXREG_COUNT
	.align		4
        /*001c*/ 	.byte	0x03, 0x1b
        /*001e*/ 	.short	0x00ff


	//----- nvinfo : EIATTR_ANNOTATIONS
	.align		4
        /*0020*/ 	.byte	0x04, 0x55
        /*0022*/ 	.short	(.L_514 - .L_513)


	//   ....[0]....
.L_513:
        /* <DEDUP_REMOVED lines=109> */


	//----- nvinfo : EIATTR_MERCURY_ISA_VERSION
	.align		4
.L_514:
        /*06e4*/ 	.byte	0x03, 0x5f
        /*06e6*/ 	.short	0x0101


	//----- nvinfo : EIATTR_COOP_GROUP_MASK_REGIDS
	.align		4
        /*06e8*/ 	.byte	0x04, 0x29
        /*06ea*/ 	.short	(.L_516 - .L_515)


	//   ....[0]....
.L_515:
        /*06ec*/ 	.word	0xffffffff


	//   ....[1]....
        /*06f0*/ 	.word	0xffffffff


	//   ....[2]....
        /*06f4*/ 	.word	0xffffffff


	//   ....[3]....
        /*06f8*/ 	.word	0xffffffff


	//   ....[4]....
        /*06fc*/ 	.word	0xffffffff


	//   ....[5]....
        /*0700*/ 	.word	0xffffffff


	//   ....[6]....
        /*0704*/ 	.word	0xffffffff


	//   ....[7]....
        /*0708*/ 	.word	0xffffffff


	//   ....[8]....
        /*070c*/ 	.word	0xffffffff


	//   ....[9]....
        /*0710*/ 	.word	0xffffffff


	//   ....[10]....
        /*0714*/ 	.word	0x050000a8


	//   ....[11]....
        /*0718*/ 	.word	0x050000a8


	//   ....[12]....
        /*071c*/ 	.word	0x050000a8


	//   ....[13]....
        /*0720*/ 	.word	0x050000a8


	//   ....[14]....
        /*0724*/ 	.word	0x050000a8


	//   ....[15]....
        /*0728*/ 	.word	0x050000a8


	//   ....[16]....
        /*072c*/ 	.word	0x050000a8


	//   ....[17]....
        /*0730*/ 	.word	0x050000a8


	//   ....[18]....
        /*0734*/ 	.word	0x050000a8


	//   ....[19]....
        /*0738*/ 	.word	0x050000a8


	//----- nvinfo : EIATTR_COOP_GROUP_INSTR_OFFSETS
	.align		4
.L_516:
        /*073c*/ 	.byte	0x04, 0x28
        /*073e*/ 	.short	(.L_518 - .L_517)


	//   ....[0]....
.L_517:
        /*0740*/ 	.word	0x00007140


	//   ....[1]....
        /*0744*/ 	.word	0x00007170


	//   ....[2]....
        /*0748*/ 	.word	0x00007190


	//   ....[3]....
        /*074c*/ 	.word	0x000071b0


	//   ....[4]....
        /*0750*/ 	.word	0x000071d0


	//   ....[5]....
        /*0754*/ 	.word	0x00007a00


	//   ....[6]....
        /*0758*/ 	.word	0x00007a20


	//   ....[7]....
        /*075c*/ 	.word	0x00007a40


	//   ....[8]....
        /*0760*/ 	.word	0x00007a60


	//   ....[9]....
        /*0764*/ 	.word	0x00007a80


	//   ....[10]....
        /*0768*/ 	.word	0x0000a8b0


	//   ....[11]....
        /*076c*/ 	.word	0x0000a950


	//   ....[12]....
        /*0770*/ 	.word	0x0000a9c0


	//   ....[13]....
        /*0774*/ 	.word	0x0000aa30


	//   ....[14]....
        /*0778*/ 	.word	0x0000aaa0


	//   ....[15]....
        /*077c*/ 	.word	0x0000b330


	//   ....[16]....
        /*0780*/ 	.word	0x0000b3a0


	//   ....[17]....
        /*0784*/ 	.word	0x0000b410


	//   ....[18]....
        /*0788*/ 	.word	0x0000b480


	//   ....[19]....
        /*078c*/ 	.word	0x0000b4f0


	//----- nvinfo : EIATTR_VRC_CTA_INIT_COUNT
	.align		4
.L_518:
        /*0790*/ 	.byte	0x02, 0x4a
	.zero		1
	.zero		1


	//----- nvinfo : EIATTR_EXIT_INSTR_OFFSETS
	.align		4
        /*0794*/ 	.byte	0x04, 0x1c
        /*0796*/ 	.short	(.L_520 - .L_519)


	//   ....[0]....
.L_519:
        /*0798*/ 	.word	0x00000d60


	//   ....[1]....
        /*079c*/ 	.word	0x0000a840


	//----- nvinfo : EIATTR_MAX_THREADS
	.align		4
.L_520:
        /*07a0*/ 	.byte	0x04, 0x05
        /*07a2*/ 	.short	(.L_522 - .L_521)
.L_521:
        /*07a4*/ 	.word	0x00000080
        /*07a8*/ 	.word	0x00000001
        /*07ac*/ 	.word	0x00000001


	//----- nvinfo : EIATTR_CRS_STACK_SIZE
	.align		4
.L_522:
        /*07b0*/ 	.byte	0x04, 0x1e
        /*07b2*/ 	.short	(.L_524 - .L_523)
.L_523:
        /*07b4*/ 	.word	0x00000000


	//----- nvinfo : EIATTR_CBANK_PARAM_SIZE
	.align		4
.L_524:
        /*07b8*/ 	.byte	0x03, 0x19
        /*07ba*/ 	.short	0x00e8


	//----- nvinfo : EIATTR_PARAM_CBANK
	.align		4
        /*07bc*/ 	.byte	0x04, 0x0a
        /*07be*/ 	.short	(.L_526 - .L_525)
	.align		4
.L_525:
        /*07c0*/ 	.word	index@(.nv.constant0._ZN10layer_norm31ln_parallel_residual_fwd_kernelINS_13Kernel_traitsI13__nv_bfloat16S2_S2_S2_fjLj2048ELj1ELj4ELj1ELj16ENS_18Kernel_traits_baseILj2048ES2_S2_S2_S2_fjLj128EEEEELb0ELb0ELb1EEEvNS_9FwdParamsE)
        /*07c4*/ 	.short	0x0380
        /*07c6*/ 	.short	0x00e8


	//----- nvinfo : EIATTR_SW_WAR
	.align		4
.L_526:
        /*07c8*/ 	.byte	0x04, 0x36
        /*07ca*/ 	.short	(.L_528 - .L_527)
.L_527:
        /*07cc*/ 	.word	0x00000008
.L_528:


//--------------------- .nv.info._ZN10layer_norm31ln_parallel_residual_fwd_kernelINS_13Kernel_traitsI13__nv_bfloat16S2_S2_S2_fjLj2048ELj1ELj4ELj1ELj16ENS_18Kernel_traits_baseILj2048ES2_S2_S2_S2_fjLj128EEEEELb0ELb1ELb0EEEvNS_9FwdParamsE --------------------------
	.section	.nv.info._ZN10layer_norm31ln_parallel_residual_fwd_kernelINS_13Kernel_traitsI13__nv_bfloat16S2_S2_S2_fjLj2048ELj1ELj4ELj1ELj16ENS_18Kernel_traits_baseILj2048ES2_S2_S2_S2_fjLj128EEEEELb0ELb1ELb0EEEvNS_9FwdParamsE,"",@"SHT_CUDA_INFO"
	.sectionflags	@""
	.align	4


	//----- nvinfo : EIATTR_CUDA_API_VERSION
	.align		4
        /*0000*/ 	.byte	0x04, 0x37
        /*0002*/ 	.short	(.L_530 - .L_529)
.L_529:
        /*0004*/ 	.word	0x00000082


	//----- nvinfo : EIATTR_KPARAM_INFO
	.align		4
.L_530:
        /*0008*/ 	.byte	0x04, 0x17
        /*000a*/ 	.short	(.L_532 - .L_531)
.L_531:
        /*000c*/ 	.word	0x00000000
        /*0010*/ 	.short	0x0000
        /*0012*/ 	.short	0x0000
        /*0014*/ 	.byte	0x00, 0xf0, 0xa1, 0x03


	//----- nvinfo : EIATTR_SPARSE_MMA_MASK
	.align		4
.L_532:
        /*0018*/ 	.byte	0x03, 0x50
        /*001a*/ 	.short	0x0000


	//----- nvinfo : EIATTR_MAXREG_COUNT
	.align		4
        /*001c*/ 	.byte	0x03, 0x1b
        /*001e*/ 	.short	0x00ff


	//----- nvinfo : EIATTR_MERCURY_ISA_VERSION
	.align		4
        /*0020*/ 	.byte	0x03, 0x5f
        /*0022*/ 	.short	0x0101


	//----- nvinfo : EIATTR_COOP_GROUP_MASK_REGIDS
	.align		4
        /*0024*/ 	.byte	0x04, 0x29
        /*0026*/ 	.short	(.L_534 - .L_533)


	//   ....[0]....
.L_533:
        /*0028*/ 	.word	0xffffffff


	//   ....[1]....
        /*002c*/ 	.word	0xffffffff


	//   ....[2]....
        /*0030*/ 	.word	0xffffffff


	//   ....[3]....
        /*0034*/ 	.word	0xffffffff


	//   ....[4]....
        /*0038*/ 	.word	0xffffffff


	//   ....[5]....
        /*003c*/ 	.word	0xffffffff


	//   ....[6]....
        /*0040*/ 	.word	0xffffffff


	//   ....[7]....
        /*0044*/ 	.word	0xffffffff


	//   ....[8]....
        /*0048*/ 	.word	0xffffffff


	//   ....[9]....
        /*004c*/ 	.word	0xffffffff


	//   ....[10]....
        /*0050*/ 	.word	0x050000da


	//   ....[11]....
        /*0054*/ 	.word	0x050000da


	//   ....[12]....
        /*0058*/ 	.word	0x050000da


	//   ....[13]....
        /*005c*/ 	.word	0x050000da


	//   ....[14]....
        /*0060*/ 	.word	0x050000da


	//   ....[15]....
        /*0064*/ 	.word	0x050000da


	//   ....[16]....
        /*0068*/ 	.word	0x050000da


	//   ....[17]....
        /*006c*/ 	.word	0x050000da


	//   ....[18]....
        /*0070*/ 	.word	0x050000da


	//   ....[19]....
        /*0074*/ 	.word	0x050000da


	//----- nvinfo : EIATTR_COOP_GROUP_INSTR_OFFSETS
	.align		4
.L_534:
        /*0078*/ 	.byte	0x04, 0x28
        /*007a*/ 	.short	(.L_536 - .L_535)


	//   ....[0]....
.L_535:
        /*007c*/ 	.word	0x00006960


	//   ....[1]....
        /*0080*/ 	.word	0x000069a0


	//   ....[2]....
        /*0084*/ 	.word	0x000069c0


	//   ....[3]....
        /*0088*/ 	.word	0x000069e0


	//   ....[4]....
        /*008c*/ 	.word	0x00006a00


	//   ....[5]....
        /*0090*/ 	.word	0x00007270


	//   ....[6]....
        /*0094*/ 	.word	0x00007290


	//   ....[7]....
        /*0098*/ 	.word	0x000072b0


	//   ....[8]....
        /*009c*/ 	.word	0x000072d0


	//   ....[9]....
        /*00a0*/ 	.word	0x000072f0


	//   ....[10]....
        /*00a4*/ 	.word	0x00008e70


	//   ....[11]....
        /*00a8*/ 	.word	0x00008f20


	//   ....[12]....
        /*00ac*/ 	.word	0x00008f90


	//   ....[13]....
        /*00b0*/ 	.word	0x00009000


	//   ....[14]....
        /*00b4*/ 	.word	0x00009070


	//   ....[15]....
        /*00b8*/ 	.word	0x00009940


	//   ....[16]....
        /*00bc*/ 	.word	0x000099b0


	//   ....[17]....
        /*00c0*/ 	.word	0x00009a20


	//   ....[18]....
        /*00c4*/ 	.word	0x00009a90


	//   ....[19]....
        /*00c8*/ 	.word	0x00009b00


	//----- nvinfo : EIATTR_VRC_CTA_INIT_COUNT
	.align		4
.L_536:
        /*00cc*/ 	.byte	0x02, 0x4a
	.zero		1
	.zero		1


	//----- nvinfo : EIATTR_EXIT_INSTR_OFFSETS
	.align		4
        /*00d0*/ 	.byte	0x04, 0x1c
        /*00d2*/ 	.short	(.L_538 - .L_537)


	//   ....[0]....
.L_537:
        /*00d4*/ 	.word	0x00000a50


	//   ....[1]....
        /*00d8*/ 	.word	0x00008e00


	//----- nvinfo : EIATTR_MAX_THREADS
	.align		4
.L_538:
        /*00dc*/ 	.byte	0x04, 0x05
        /*00de*/ 	.short	(.L_540 - .L_539)
.L_539:
        /*00e0*/ 	.word	0x00000080
        /*00e4*/ 	.word	0x00000001
        /*00e8*/ 	.word	0x00000001


	//----- nvinfo : EIATTR_CRS_STACK_SIZE
	.align		4
.L_540:
        /*00ec*/ 	.byte	0x04, 0x1e
        /*00ee*/ 	.short	(.L_542 - .L_541)
.L_541:
        /*00f0*/ 	.word	0x00000000


	//----- nvinfo : EIATTR_CBANK_PARAM_SIZE
	.align		4
.L_542:
        /*00f4*/ 	.byte	0x03, 0x19
        /*00f6*/ 	.short	0x00e8


	//----- nvinfo : EIATTR_PARAM_CBANK
	.align		4
        /*00f8*/ 	.byte	0x04, 0x0a
        /*00fa*/ 	.short	(.L_544 - .L_543)
	.align		4
.L_543:
        /*00fc*/ 	.word	index@(.nv.constant0._ZN10layer_norm31ln_parallel_residual_fwd_kernelINS_13Kernel_traitsI13__nv_bfloat16S2_S2_S2_fjLj2048ELj1ELj4ELj1ELj16ENS_18Kernel_traits_baseILj2048ES2_S2_S2_S2_fjLj128EEEEELb0ELb1ELb0EEEvNS_9FwdParamsE)
        /*0100*/ 	.short	0x0380
        /*0102*/ 	.short	0x00e8


	//----- nvinfo : EIATTR_SW_WAR
	.align		4
.L_544:
        /*0104*/ 	.byte	0x04, 0x36
        /*0106*/ 	.short	(.L_546 - .L_545)
.L_545:
        /*0108*/ 	.word	0x00000008
.L_546:


//--------------------- .nv.info._ZN10layer_norm31ln_parallel_residual_fwd_kernelINS_13Kernel_traitsI13__nv_bfloat16S2_S2_S2_fjLj2048ELj1ELj4ELj1ELj16ENS_18Kernel_traits_baseILj2048ES2_S2_S2_S2_fjLj128EEEEELb0ELb1ELb1EEEvNS_9FwdParamsE --------------------------
	.section	.nv.info._ZN10layer_norm31ln_parallel_residual_fwd_kernelINS_13Kernel_traitsI13__nv_bfloat16S2_S2_S2_fjLj2048ELj1ELj4ELj1ELj16ENS_18Kernel_traits_baseILj2048ES2_S2_S2_S2_fjLj128EEEEELb0ELb1ELb1EEEvNS_9FwdParamsE,"",@"SHT_CUDA_INFO"
	.sectionflags	@""
	.align	4


	//----- nvinfo : EIATTR_CUDA_API_VERSION
	.align		4
        /*0000*/ 	.byte	0x04, 0x37
        /*0002*/ 	.short	(.L_548 - .L_547)
.L_547:
        /*0004*/ 	.word	0x00000082


	//----- nvinfo : EIATTR_KPARAM_INFO
	.align		4
.L_548:
        /*0008*/ 	.byte	0x04, 0x17
        /*000a*/ 	.short	(.L_550 - .L_549)
.L_549:
        /*000c*/ 	.word	0x00000000
        /*0010*/ 	.short	0x0000
        /*0012*/ 	.short	0x0000
        /*0014*/ 	.byte	0x00, 0xf0, 0xa1, 0x03


	//----- nvinfo : EIATTR_SPARSE_MMA_MASK
	.align		4
.L_550:
        /*0018*/ 	.byte	0x03, 0x50
        /*001a*/ 	.short	0x0000


	//----- nvinfo : EIATTR_MAXREG_COUNT
	.align		4
        /*001c*/ 	.byte	0x03, 0x1b
        /*001e*/ 	.short	0x00ff


	//----- nvinfo : EIATTR_MERCURY_ISA_VERSION
	.align		4
        /*0020*/ 	.byte	0x03, 0x5f
        /*0022*/ 	.short	0x0101


	//----- nvinfo : EIATTR_COOP_GROUP_MASK_REGIDS
	.align		4
        /*0024*/ 	.byte	0x04, 0x29
        /*0026*/ 	.short	(.L_552 - .L_551)


	//   ....[0]....
.L_551:
        /*0028*/ 	.word	0xffffffff


	//   ....[1]....
        /*002c*/ 	.word	0xffffffff


	//   ....[2]....
        /*0030*/ 	.word	0xffffffff


	//   ....[3]....
        /*0034*/ 	.word	0xffffffff


	//   ....[4]....
        /*0038*/ 	.word	0xffffffff


	//   ....[5]....
        /*003c*/ 	.word	0xffffffff


	//   ....[6]....
        /*0040*/ 	.word	0xffffffff


	//   ....[7]....
        /*0044*/ 	.word	0xffffffff


	//   ....[8]....
        /*0048*/ 	.word	0xffffffff


	//   ....[9]....
        /*004c*/ 	.word	0xffffffff


	//   ....[10]....
        /*0050*/ 	.word	0x050000b1


	//   ....[11]....
        /*0054*/ 	.word	0x050000b1


	//   ....[12]....
        /*0058*/ 	.word	0x050000b1


	//   ....[13]....
        /*005c*/ 	.word	0x050000b1


	//   ....[14]....
        /*0060*/ 	.word	0x050000b1


	//   ....[15]....
        /*0064*/ 	.word	0x050000b1


	//   ....[16]....
        /*0068*/ 	.word	0x050000b1


	//   ....[17]....
        /*006c*/ 	.word	0x050000b1


	//   ....[18]....
        /*0070*/ 	.word	0x050000b1


	//   ....[19]....
        /*0074*/ 	.word	0x050000b1


	//----- nvinfo : EIATTR_COOP_GROUP_INSTR_OFFSETS
	.align		4
.L_552:
        /*0078*/ 	.byte	0x04, 0x28
        /*007a*/ 	.short	(.L_554 - .L_553)


	//   ....[0]....
.L_553:
        /*007c*/ 	.word	0x00005910


	//   ....[1]....
        /*0080*/ 	.word	0x00005930


	//   ....[2]....
        /*0084*/ 	.word	0x00005950


	//   ....[3]....
        /*0088*/ 	.word	0x00005970


	//   ....[4]....
        /*008c*/ 	.word	0x000059a0


	//   ....[5]....
        /*0090*/ 	.word	0x000061d0


	//   ....[6]....
        /*0094*/ 	.word	0x000061f0


	//   ....[7]....
        /*0098*/ 	.word	0x00006210


	//   ....[8]....
        /*009c*/ 	.word	0x00006230


	//   ....[9]....
        /*00a0*/ 	.word	0x00006250


	//   ....[10]....
        /*00a4*/ 	.word	0x00007af0


	//   ....[11]....
        /*00a8*/ 	.word	0x00007b90


	//   ....[12]....
        /*00ac*/ 	.word	0x00007c00


	//   ....[13]....
        /*00b0*/ 	.word	0x00007c70


	//   ....[14]....
        /*00b4*/ 	.word	0x00007cf0


	//   ....[15]....
        /*00b8*/ 	.word	0x00008560


	//   ....[16]....
        /*00bc*/ 	.word	0x000085d0


	//   ....[17]....
        /*00c0*/ 	.word	0x00008640


	//   ....[18]....
        /*00c4*/ 	.word	0x000086b0


	//   ....[19]....
        /*00c8*/ 	.word	0x00008720


	//----- nvinfo : EIATTR_VRC_CTA_INIT_COUNT
	.align		4
.L_554:
        /*00cc*/ 	.byte	0x02, 0x4a
	.zero		1
	.zero		1


	//----- nvinfo : EIATTR_EXIT_INSTR_OFFSETS
	.align		4
        /*00d0*/ 	.byte	0x04, 0x1c
        /*00d2*/ 	.short	(.L_556 - .L_555)


	//   ....[0]....
.L_555:
        /*00d4*/ 	.word	0x00000410


	//   ....[1]....
        /*00d8*/ 	.word	0x00007a80


	//----- nvinfo : EIATTR_MAX_THREADS
	.align		4
.L_556:
        /*00dc*/ 	.byte	0x04, 0x05
        /*00de*/ 	.short	(.L_558 - .L_557)
.L_557:
        /*00e0*/ 	.word	0x00000080
        /*00e4*/ 	.word	0x00000001
        /*00e8*/ 	.word	0x00000001


	//----- nvinfo : EIATTR_CRS_STACK_SIZE
	.align		4
.L_558:
        /*00ec*/ 	.byte	0x04, 0x1e
        /*00ee*/ 	.short	(.L_560 - .L_559)
.L_559:
        /*00f0*/ 	.word	0x00000000


	//----- nvinfo : EIATTR_CBANK_PARAM_SIZE
	.align		4
.L_560:
        /*00f4*/ 	.byte	0x03, 0x19
        /*00f6*/ 	.short	0x00e8


	//----- nvinfo : EIATTR_PARAM_CBANK
	.align		4
        /*00f8*/ 	.byte	0x04, 0x0a
        /*00fa*/ 	.short	(.L_562 - .L_561)
	.align		4
.L_561:
        /*00fc*/ 	.word	index@(.nv.constant0._ZN10layer_norm31ln_parallel_residual_fwd_kernelINS_13Kernel_traitsI13__nv_bfloat16S2_S2_S2_fjLj2048ELj1ELj4ELj1ELj16ENS_18Kernel_traits_baseILj2048ES2_S2_S2_S2_fjLj128EEEEELb0ELb1ELb1EEEvNS_9FwdParamsE)
        /*0100*/ 	.short	0x0380
        /*0102*/ 	.short	0x00e8


	//----- nvinfo : EIATTR_SW_WAR
	.align		4
.L_562:
        /*0104*/ 	.byte	0x04, 0x36
        /*0106*/ 	.short	(.L_564 - .L_563)
.L_563:
        /*0108*/ 	.word	0x00000008
.L_564:


//--------------------- .nv.info._ZN10layer_norm31ln_parallel_residual_fwd_kernelINS_13Kernel_traitsI13__nv_bfloat16S2_S2_S2_fjLj2048ELj1ELj4ELj1ELj16ENS_18Kernel_traits_baseILj2048ES2_S2_S2_S2_fjLj128EEEEELb1ELb0ELb0EEEvNS_9FwdParamsE --------------------------
	.section	.nv.info._ZN10layer_norm31ln_parallel_residual_fwd_kernelINS_13Kernel_traitsI13__nv_bfloat16S2_S2_S2_fjLj2048ELj1ELj4ELj1ELj16ENS_18Kernel_traits_baseILj2048ES2_S2_S2_S2_fjLj128EEEEELb1ELb0ELb0EEEvNS_9FwdParamsE,"",@"SHT_CUDA_INFO"
	.sectionflags	@""
	.align	4


	//----- nvinfo : EIATTR_CUDA_API_VERSION
	.align		4
        /*0000*/ 	.byte	0x04, 0x37
        /*0002*/ 	.short	(.L_566 - .L_565)
.L_565:
        /*0004*/ 	.word	0x00000082


	//----- nvinfo : EIATTR_KPARAM_INFO
	.align		4
.L_566:
        /*0008*/ 	.byte	0x04, 0x17
        /*000a*/ 	.short	(.L_568 - .L_567)
.L_567:
        /*000c*/ 	.word	0x00000000
        /*0010*/ 	.short	0x0000
        /*0012*/ 	.short	0x0000
        /*0014*/ 	.byte	0x00, 0xf0, 0xa1, 0x03


	//----- nvinfo : EIATTR_SPARSE_MMA_MASK
	.align		4
.L_568:
        /*0018*/ 	.byte	0x03, 0x50
        /*001a*/ 	.short	0x0000


	//----- nvinfo : EIATTR_MAXREG_COUNT
	.align		4
        /*001c*/ 	.byte	0x03, 0x1b
        /*001e*/ 	.short	0x00ff


	//----- nvinfo : EIATTR_ANNOTATIONS
	.align		4
        /*0020*/ 	.byte	0x04, 0x55
        /*0022*/ 	.short	(.L_570 - .L_569)


	//   ....[0]....
.L_569:
        /* <DEDUP_REMOVED lines=135> */


	//----- nvinfo : EIATTR_MERCURY_ISA_VERSION
	.align		4
.L_570:
        /*0884*/ 	.byte	0x03, 0x5f
        /*0886*/ 	.short	0x0101


	//----- nvinfo : EIATTR_COOP_GROUP_MASK_REGIDS
	.align		4
        /*0888*/ 	.byte	0x04, 0x29
        /*088a*/ 	.short	(.L_572 - .L_571)


	//   ....[0]....
.L_571:
        /*088c*/ 	.word	0xffffffff


	//   ....[1]....
        /*0890*/ 	.word	0xffffffff


	//   ....[2]....
        /*0894*/ 	.word	0xffffffff


	//   ....[3]....
        /*0898*/ 	.word	0xffffffff


	//   ....[4]....
        /*089c*/ 	.word	0xffffffff


	//   ....[5]....
        /*08a0*/ 	.word	0xffffffff


	//   ....[6]....
        /*08a4*/ 	.word	0xffffffff


	//   ....[7]....
        /*08a8*/ 	.word	0xffffffff


	//   ....[8]....
        /*08ac*/ 	.word	0xffffffff


	//   ....[9]....
        /*08b0*/ 	.word	0xffffffff


	//   ....[10]....
        /*08b4*/ 	.word	0x05000061


	//   ....[11]....
        /*08b8*/ 	.word	0x05000061


	//   ....[12]....
        /*08bc*/ 	.word	0x05000061


	//   ....[13]....
        /*08c0*/ 	.word	0x05000061


	//   ....[14]....
        /*08c4*/ 	.word	0x05000061


	//   ....[15]....
        /*08c8*/ 	.word	0x05000061


	//   ....[16]....
        /*08cc*/ 	.word	0x05000061


	//   ....[17]....
        /*08d0*/ 	.word	0x05000061


	//   ....[18]....
        /*08d4*/ 	.word	0x05000061


	//   ....[19]....
        /*08d8*/ 	.word	0x05000061


	//----- nvinfo : EIATTR_COOP_GROUP_INSTR_OFFSETS
	.align		4
.L_572:
        /*08dc*/ 	.byte	0x04, 0x28
        /*08de*/ 	.short	(.L_574 - .L_573)


	//   ....[0]....
.L_573:
        /*08e0*/ 	.word	0x00051580


	//   ....[1]....
        /*08e4*/ 	.word	0x000515b0


	//   ....[2]....
        /*08e8*/ 	.word	0x000515d0


	//   ....[3]....
        /*08ec*/ 	.word	0x000515f0


	//   ....[4]....
        /*08f0*/ 	.word	0x00051620


	//   ....[5]....
        /*08f4*/ 	.word	0x00051e70


	//   ....[6]....
        /*08f8*/ 	.word	0x00051e90


	//   ....[7]....
        /*08fc*/ 	.word	0x00051eb0


	//   ....[8]....
        /*0900*/ 	.word	0x00051ed0


	//   ....[9]....
        /*0904*/ 	.word	0x00051ef0


	//   ....[10]....
        /*0908*/ 	.word	0x00055150


	//   ....[11]....
        /*090c*/ 	.word	0x000551e0


	//   ....[12]....
        /*0910*/ 	.word	0x00055250


	//   ....[13]....
        /*0914*/ 	.word	0x000552c0


	//   ....[14]....
        /*0918*/ 	.word	0x00055350


	//   ....[15]....
        /*091c*/ 	.word	0x00055c10


	//   ....[16]....
        /*0920*/ 	.word	0x00055c80


	//   ....[17]....
        /*0924*/ 	.word	0x00055cf0


	//   ....[18]....
        /*0928*/ 	.word	0x00055d60


	//   ....[19]....
        /*092c*/ 	.word	0x00055dd0


	//----- nvinfo : EIATTR_VRC_CTA_INIT_COUNT
	.align		4
.L_574:
        /*0930*/ 	.byte	0x02, 0x4a
	.zero		1
	.zero		1


	//----- nvinfo : EIATTR_EXIT_INSTR_OFFSETS
	.align		4
        /*0934*/ 	.byte	0x04, 0x1c
        /*0936*/ 	.short	(.L_576 - .L_575)


	//   ....[0]....
.L_575:
        /*0938*/ 	.word	0x00002260


	//   ....[1]....
        /*093c*/ 	.word	0x000550e0


	//----- nvinfo : EIATTR_MAX_THREADS
	.align		4
.L_576:
        /*0940*/ 	.byte	0x04, 0x05
        /*0942*/ 	.short	(.L_578 - .L_577)
.L_577:
        /*0944*/ 	.word	0x00000080
        /*0948*/ 	.word	0x00000001
        /*094c*/ 	.word	0x00000001


	//----- nvinfo : EIATTR_CRS_STACK_SIZE
	.align		4
.L_578:
        /*0950*/ 	.byte	0x04, 0x1e
        /*0952*/ 	.short	(.L_580 - .L_579)
.L_579:
        /*0954*/ 	.word	0x00000000


	//----- nvinfo : EIATTR_CBANK_PARAM_SIZE
	.align		4
.L_580:
        /*0958*/ 	.byte	0x03, 0x19
        /*095a*/ 	.short	0x00e8


	//----- nvinfo : EIATTR_PARAM_CBANK
	.align		4
        /*095c*/ 	.byte	0x04, 0x0a
        /*095e*/ 	.short	(.L_582 - .L_581)
	.align		4
.L_581:
        /*0960*/ 	.word	index@(.nv.constant0._ZN10layer_norm31ln_parallel_residual_fwd_kernelINS_13Kernel_traitsI13__nv_bfloat16S2_S2_S2_fjLj2048ELj1ELj4ELj1ELj16ENS_18Kernel_traits_baseILj2048ES2_S2_S2_S2_fjLj128EEEEELb1ELb0ELb0EEEvNS_9FwdParamsE)
        /*0964*/ 	.short	0x0380
        /*0966*/ 	.short	0x00e8


	//----- nvinfo : EIATTR_SW_WAR
	.align		4
.L_582:
        /*0968*/ 	.byte	0x04, 0x36
        /*096a*/ 	.short	(.L_584 - .L_583)
.L_583:
        /*096c*/ 	.word	0x00000008
.L_584:


//--------------------- .nv.info._ZN10layer_norm31ln_parallel_residual_fwd_kernelINS_13Kernel_traitsI13__nv_bfloat16S2_S2_S2_fjLj2048ELj1ELj4ELj1ELj16ENS_18Kernel_traits_baseILj2048ES2_S2_S2_S2_fjLj128EEEEELb1ELb0ELb1EEEvNS_9FwdParamsE --------------------------
	.section	.nv.info._ZN10layer_norm31ln_parallel_residual_fwd_kernelINS_13Kernel_traitsI13__nv_bfloat16S2_S2_S2_fjLj2048ELj1ELj4ELj1ELj16ENS_18Kernel_traits_baseILj2048ES2_S2_S2_S2_fjLj128EEEEELb1ELb0ELb1EEEvNS_9FwdParamsE,"",@"SHT_CUDA_INFO"
	.sectionflags	@""
	.align	4


	//----- nvinfo : EIATTR_CUDA_API_VERSION
	.align		4
        /*0000*/ 	.byte	0x04, 0x37
        /*0002*/ 	.short	(.L_586 - .L_585)
.L_585:
        /*0004*/ 	.word	0x00000082


	//----- nvinfo : EIATTR_KPARAM_INFO
	.align		4
.L_586:
        /*0008*/ 	.byte	0x04, 0x17
        /*000a*/ 	.short	(.L_588 - .L_587)
.L_587:
        /*000c*/ 	.word	0x00000000
        /*0010*/ 	.short	0x0000
        /*0012*/ 	.short	0x0000
        /*0014*/ 	.byte	0x00, 0xf0, 0xa1, 0x03


	//----- nvinfo : EIATTR_SPARSE_MMA_MASK
	.align		4
.L_588:
        /*0018*/ 	.byte	0x03, 0x50
        /*001a*/ 	.short	0x0000


	//----- nvinfo : EIATTR_MAXREG_COUNT
	.align		4
        /*001c*/ 	.byte	0x03, 0x1b
        /*001e*/ 	.short	0x00ff


	//----- nvinfo : EIATTR_ANNOTATIONS
	.align		4
        /*0020*/ 	.byte	0x04, 0x55
        /*0022*/ 	.short	(.L_590 - .L_589)


	//   ....[0]....
.L_589:
        /* <DEDUP_REMOVED lines=85> */


	//----- nvinfo : EIATTR_MERCURY_ISA_VERSION
	.align		4
.L_590:
        /*0564*/ 	.byte	0x03, 0x5f
        /*0566*/ 	.short	0x0101


	//----- nvinfo : EIATTR_COOP_GROUP_MASK_REGIDS
	.align		4
        /*0568*/ 	.byte	0x04, 0x29
        /*056a*/ 	.short	(.L_592 - .L_591)


	//   ....[0]....
.L_591:
        /*056c*/ 	.word	0xffffffff


	//   ....[1]....
        /*0570*/ 	.word	0xffffffff


	//   ....[2]....
        /*0574*/ 	.word	0xffffffff


	//   ....[3]....
        /*0578*/ 	.word	0xffffffff


	//   ....[4]....
        /*057c*/ 	.word	0xffffffff


	//   ....[5]....
        /*0580*/ 	.word	0xffffffff


	//   ....[6]....
        /*0584*/ 	.word	0xffffffff


	//   ....[7]....
        /*0588*/ 	.word	0xffffffff


	//   ....[8]....
        /*058c*/ 	.word	0xffffffff


	//   ....[9]....
        /*0590*/ 	.word	0xffffffff


	//   ....[10]....
        /*0594*/ 	.word	0x05000075


	//   ....[11]....
        /*0598*/ 	.word	0x05000075


	//   ....[12]....
        /*059c*/ 	.word	0x05000075


	//   ....[13]....
        /*05a0*/ 	.word	0x05000075


	//   ....[14]....
        /*05a4*/ 	.word	0x05000075


	//   ....[15]....
        /*05a8*/ 	.word	0x05000075


	//   ....[16]....
        /*05ac*/ 	.word	0x05000075


	//   ....[17]....
        /*05b0*/ 	.word	0x05000075


	//   ....[18]....
        /*05b4*/ 	.word	0x05000075


	//   ....[19]....
        /*05b8*/ 	.word	0x05000075


	//----- nvinfo : EIATTR_COOP_GROUP_INSTR_OFFSETS
	.align		4
.L_592:
        /*05bc*/ 	.byte	0x04, 0x28
        /*05be*/ 	.short	(.L_594 - .L_593)


	//   ....[0]....
.L_593:
        /*05c0*/ 	.word	0x0004f670


	//   ....[1]....
        /*05c4*/ 	.word	0x0004f690


	//   ....[2]....
        /*05c8*/ 	.word	0x0004f6b0


	//   ....[3]....
        /*05cc*/ 	.word	0x0004f6d0


	//   ....[4]....
        /*05d0*/ 	.word	0x0004f6f0


	//   ....[5]....
        /*05d4*/ 	.word	0x0004ff30


	//   ....[6]....
        /*05d8*/ 	.word	0x0004ff50


	//   ....[7]....
        /*05dc*/ 	.word	0x0004ff70


	//   ....[8]....
        /*05e0*/ 	.word	0x0004ff90


	//   ....[9]....
        /*05e4*/ 	.word	0x0004ffb0


	//   ....[10]....
        /*05e8*/ 	.word	0x00052ef0


	//   ....[11]....
        /*05ec*/ 	.word	0x00052f80


	//   ....[12]....
        /*05f0*/ 	.word	0x00052ff0


	//   ....[13]....
        /*05f4*/ 	.word	0x00053060


	//   ....[14]....
        /*05f8*/ 	.word	0x000530d0


	//   ....[15]....
        /*05fc*/ 	.word	0x00053970


	//   ....[16]....
        /*0600*/ 	.word	0x000539e0


	//   ....[17]....
        /*0604*/ 	.word	0x00053a50


	//   ....[18]....
        /*0608*/ 	.word	0x00053ac0


	//   ....[19]....
        /*060c*/ 	.word	0x00053b30


	//----- nvinfo : EIATTR_VRC_CTA_INIT_COUNT
	.align		4
.L_594:
        /*0610*/ 	.byte	0x02, 0x4a
	.zero		1
	.zero		1


	//----- nvinfo : EIATTR_EXIT_INSTR_OFFSETS
	.align		4
        /*0614*/ 	.byte	0x04, 0x1c
        /*0616*/ 	.short	(.L_596 - .L_595)


	//   ....[0]....
.L_595:
        /*0618*/ 	.word	0x00000e40


	//   ....[1]....
        /*061c*/ 	.word	0x00052e80


	//----- nvinfo : EIATTR_MAX_THREADS
	.align		4
.L_596:
        /*0620*/ 	.byte	0x04, 0x05
        /*0622*/ 	.short	(.L_598 - .L_597)
.L_597:
        /*0624*/ 	.word	0x00000080
        /*0628*/ 	.word	0x00000001
        /*062c*/ 	.word	0x00000001


	//----- nvinfo : EIATTR_CRS_STACK_SIZE
	.align		4
.L_598:
        /*0630*/ 	.byte	0x04, 0x1e
        /*0632*/ 	.short	(.L_600 - .L_599)
.L_599:
        /*0634*/ 	.word	0x00000000


	//----- nvinfo : EIATTR_CBANK_PARAM_SIZE
	.align		4
.L_600:
        /*0638*/ 	.byte	0x03, 0x19
        /*063a*/ 	.short	0x00e8


	//----- nvinfo : EIATTR_PARAM_CBANK
	.align		4
        /*063c*/ 	.byte	0x04, 0x0a
        /*063e*/ 	.short	(.L_602 - .L_601)
	.align		4
.L_601:
        /*0640*/ 	.word	index@(.nv.constant0._ZN10layer_norm31ln_parallel_residual_fwd_kernelINS_13Kernel_traitsI13__nv_bfloat16S2_S2_S2_fjLj2048ELj1ELj4ELj1ELj16ENS_18Kernel_traits_baseILj2048ES2_S2_S2_S2_fjLj128EEEEELb1ELb0ELb1EEEvNS_9FwdParamsE)
        /*0644*/ 	.short	0x0380
        /*0646*/ 	.short	0x00e8


	//----- nvinfo : EIATTR_SW_WAR
	.align		4
.L_602:
        /*0648*/ 	.byte	0x04, 0x36
        /*064a*/ 	.short	(.L_604 - .L_603)
.L_603:
        /*064c*/ 	.word	0x00000008
.L_604:


//--------------------- .nv.info._ZN10layer_norm31ln_parallel_residual_fwd_kernelINS_13Kernel_traitsI13__nv_bfloat16S2_S2_S2_fjLj2048ELj1ELj4ELj1ELj16ENS_18Kernel_traits_baseILj2048ES2_S2_S2_S2_fjLj128EEEEELb1ELb1ELb0EEEvNS_9FwdParamsE --------------------------
	.section	.nv.info._ZN10layer_norm31ln_parallel_residual_fwd_kernelINS_13Kernel_traitsI13__nv_bfloat16S2_S2_S2_fjLj2048ELj1ELj4ELj1ELj16ENS_18Kernel_traits_baseILj2048ES2_S2_S2_S2_fjLj128EEEEELb1ELb1ELb0EEEvNS_9FwdParamsE,"",@"SHT_CUDA_INFO"
	.sectionflags	@""
	.align	4


	//----- nvinfo : EIATTR_CUDA_API_VERSION
	.align		4
        /*0000*/ 	.byte	0x04, 0x37
        /*0002*/ 	.short	(.L_606 - .L_605)
.L_605:
        /*0004*/ 	.word	0x00000082


	//----- nvinfo : EIATTR_KPARAM_INFO
	.align		4
.L_606:
        /*0008*/ 	.byte	0x04, 0x17
        /*000a*/ 	.short	(.L_608 - .L_607)
.L_607:
        /*000c*/ 	.word	0x00000000
        /*0010*/ 	.short	0x0000
        /*0012*/ 	.short	0x0000
        /*0014*/ 	.byte	0x00, 0xf0, 0xa1, 0x03


	//----- nvinfo : EIATTR_SPARSE_MMA_MASK
	.align		4
.L_608:
        /*0018*/ 	.byte	0x03, 0x50
        /*001a*/ 	.short	0x0000


	//----- nvinfo : EIATTR_MAXREG_COUNT
	.align		4
        /*001c*/ 	.byte	0x03, 0x1b
        /*001e*/ 	.short	0x00ff


	//----- nvinfo : EIATTR_MERCURY_ISA_VERSION
	.align		4
        /*0020*/ 	.byte	0x03, 0x5f
        /*0022*/ 	.short	0x0101


	//----- nvinfo : EIATTR_COOP_GROUP_MASK_REGIDS
	.align		4
        /*0024*/ 	.byte	0x04, 0x29
        /*0026*/ 	.short	(.L_610 - .L_609)


	//   ....[0]....
.L_609:
        /*0028*/ 	.word	0xffffffff


	//   ....[1]....
        /*002c*/ 	.word	0xffffffff


	//   ....[2]....
        /*0030*/ 	.word	0xffffffff


	//   ....[3]....
        /*0034*/ 	.word	0xffffffff


	//   ....[4]....
        /*0038*/ 	.word	0xffffffff


	//   ....[5]....
        /*003c*/ 	.word	0xffffffff


	//   ....[6]....
        /*0040*/ 	.word	0xffffffff


	//   ....[7]....
        /*0044*/ 	.word	0xffffffff


	//   ....[8]....
        /*0048*/ 	.word	0xffffffff


	//   ....[9]....
        /*004c*/ 	.word	0xffffffff


	//   ....[10]....
        /*0050*/ 	.word	0x050000d1


	//   ....[11]....
        /*0054*/ 	.word	0x050000d1


	//   ....[12]....
        /*0058*/ 	.word	0x050000d1


	//   ....[13]....
        /*005c*/ 	.word	0x050000d1


	//   ....[14]....
        /*0060*/ 	.word	0x050000d1


	//   ....[15]....
        /*0064*/ 	.word	0x050000d1


	//   ....[16]....
        /*0068*/ 	.word	0x050000d1


	//   ....[17]....
        /*006c*/ 	.word	0x050000d1


	//   ....[18]....
        /*0070*/ 	.word	0x050000d1


	//   ....[19]....
        /*0074*/ 	.word	0x050000d1


	//----- nvinfo : EIATTR_COOP_GROUP_INSTR_OFFSETS
	.align		4
.L_610:
        /*0078*/ 	.byte	0x04, 0x28
        /*007a*/ 	.short	(.L_612 - .L_611)


	//   ....[0]....
.L_611:
        /*007c*/ 	.word	0x00042ca0


	//   ....[1]....
        /*0080*/ 	.word	0x00042cd0


	//   ....[2]....
        /*0084*/ 	.word	0x00042cf0


	//   ....[3]....
        /*0088*/ 	.word	0x00042d10


	//   ....[4]....
        /*008c*/ 	.word	0x00042d40


	//   ....[5]....
        /*0090*/ 	.word	0x00043590


	//   ....[6]....
        /*0094*/ 	.word	0x000435b0


	//   ....[7]....
        /*0098*/ 	.word	0x000435d0


	//   ....[8]....
        /*009c*/ 	.word	0x000435f0


	//   ....[9]....
        /*00a0*/ 	.word	0x00043610


	//   ....[10]....
        /*00a4*/ 	.word	0x00045300


	//   ....[11]....
        /*00a8*/ 	.word	0x000453a0


	//   ....[12]....
        /*00ac*/ 	.word	0x00045410


	//   ....[13]....
        /*00b0*/ 	.word	0x00045480


	//   ....[14]....
        /*00b4*/ 	.word	0x00045500


	//   ....[15]....
        /*00b8*/ 	.word	0x00045db0


	//   ....[16]....
        /*00bc*/ 	.word	0x00045e20


	//   ....[17]....
        /*00c0*/ 	.word	0x00045e90


	//   ....[18]....
        /*00c4*/ 	.word	0x00045f00


	//   ....[19]....
        /*00c8*/ 	.word	0x00045f70


	//----- nvinfo : EIATTR_VRC_CTA_INIT_COUNT
	.align		4
.L_612:
        /*00cc*/ 	.byte	0x02, 0x4a
	.zero		1
	.zero		1


	//----- nvinfo : EIATTR_EXIT_INSTR_OFFSETS
	.align		4
        /*00d0*/ 	.byte	0x04, 0x1c
        /*00d2*/ 	.short	(.L_614 - .L_613)


	//   ....[0]....
.L_613:
        /*00d4*/ 	.word	0x00000ce0


	//   ....[1]....
        /*00d8*/ 	.word	0x00045290


	//----- nvinfo : EIATTR_MAX_THREADS
	.align		4
.L_614:
        /*00dc*/ 	.byte	0x04, 0x05
        /*00de*/ 	.short	(.L_616 - .L_615)
.L_615:
        /*00e0*/ 	.word	0x00000080
        /*00e4*/ 	.word	0x00000001
        /*00e8*/ 	.word	0x00000001


	//----- nvinfo : EIATTR_CRS_STACK_SIZE
	.align		4
.L_616:
        /*00ec*/ 	.byte	0x04, 0x1e
        /*00ee*/ 	.short	(.L_618 - .L_617)
.L_617:
        /*00f0*/ 	.word	0x00000000


	//----- nvinfo : EIATTR_CBANK_PARAM_SIZE
	.align		4
.L_618:
        /*00f4*/ 	.byte	0x03, 0x19
        /*00f6*/ 	.short	0x00e8


	//----- nvinfo : EIATTR_PARAM_CBANK
	.align		4
        /*00f8*/ 	.byte	0x04, 0x0a
        /*00fa*/ 	.short	(.L_620 - .L_619)
	.align		4
.L_619:
        /*00fc*/ 	.word	index@(.nv.constant0._ZN10layer_norm31ln_parallel_residual_fwd_kernelINS_13Kernel_traitsI13__nv_bfloat16S2_S2_S2_fjLj2048ELj1ELj4ELj1ELj16ENS_18Kernel_traits_baseILj2048ES2_S2_S2_S2_fjLj128EEEEELb1ELb1ELb0EEEvNS_9FwdParamsE)
        /*0100*/ 	.short	0x0380
        /*0102*/ 	.short	0x00e8


	//----- nvinfo : EIATTR_SW_WAR
	.align		4
.L_620:
        /*0104*/ 	.byte	0x04, 0x36
        /*0106*/ 	.short	(.L_622 - .L_621)
.L_621:
        /*0108*/ 	.word	0x00000008
.L_622:


//--------------------- .nv.info._ZN10layer_norm31ln_parallel_residual_fwd_kernelINS_13Kernel_traitsI13__nv_bfloat16S2_S2_S2_fjLj2048ELj1ELj4ELj1ELj16ENS_18Kernel_traits_baseILj2048ES2_S2_S2_S2_fjLj128EEEEELb1ELb1ELb1EEEvNS_9FwdParamsE --------------------------
	.section	.nv.info._ZN10layer_norm31ln_parallel_residual_fwd_kernelINS_13Kernel_traitsI13__nv_bfloat16S2_S2_S2_fjLj2048ELj1ELj4ELj1ELj16ENS_18Kernel_traits_baseILj2048ES2_S2_S2_S2_fjLj128EEEEELb1ELb1ELb1EEEvNS_9FwdParamsE,"",@"SHT_CUDA_INFO"
	.sectionflags	@""
	.align	4


	//----- nvinfo : EIATTR_CUDA_API_VERSION
	.align		4
        /*0000*/ 	.byte	0x04, 0x37
        /*0002*/ 	.short	(.L_624 - .L_623)
.L_623:
        /*0004*/ 	.word	0x00000082


	//----- nvinfo : EIATTR_KPARAM_INFO
	.align		4
.L_624:
        /*0008*/ 	.byte	0x04, 0x17
        /*000a*/ 	.short	(.L_626 - .L_625)
.L_625:
        /*000c*/ 	.word	0x00000000
        /*0010*/ 	.short	0x0000
        /*0012*/ 	.short	0x0000
        /*0014*/ 	.byte	0x00, 0xf0, 0xa1, 0x03


	//----- nvinfo : EIATTR_SPARSE_MMA_MASK
	.align		4
.L_626:
        /*0018*/ 	.byte	0x03, 0x50
        /*001a*/ 	.short	0x0000


	//----- nvinfo : EIATTR_MAXREG_COUNT
	.align		4
        /*001c*/ 	.byte	0x03, 0x1b
        /*001e*/ 	.short	0x00ff


	//----- nvinfo : EIATTR_MERCURY_ISA_VERSION
	.align		4
        /*0020*/ 	.byte	0x03, 0x5f
        /*0022*/ 	.short	0x0101


	//----- nvinfo : EIATTR_COOP_GROUP_MASK_REGIDS
	.align		4
        /*0024*/ 	.byte	0x04, 0x29
        /*0026*/ 	.short	(.L_628 - .L_627)


	//   ....[0]....
.L_627:
        /*0028*/ 	.word	0xffffffff


	//   ....[1]....
        /*002c*/ 	.word	0xffffffff


	//   ....[2]....
        /*0030*/ 	.word	0xffffffff


	//   ....[3]....
        /*0034*/ 	.word	0xffffffff


	//   ....[4]....
        /*0038*/ 	.word	0xffffffff


	//   ....[5]....
        /*003c*/ 	.word	0xffffffff


	//   ....[6]....
        /*0040*/ 	.word	0xffffffff


	//   ....[7]....
        /*0044*/ 	.word	0xffffffff


	//   ....[8]....
        /*0048*/ 	.word	0xffffffff


	//   ....[9]....
        /*004c*/ 	.word	0xffffffff


	//   ....[10]....
        /*0050*/ 	.word	0x05000078


	//   ....[11]....
        /*0054*/ 	.word	0x05000078


	//   ....[12]....
        /*0058*/ 	.word	0x05000078


	//   ....[13]....
        /*005c*/ 	.word	0x05000078


	//   ....[14]....
        /*0060*/ 	.word	0x05000078


	//   ....[15]....
        /*0064*/ 	.word	0x05000078


	//   ....[16]....
        /*0068*/ 	.word	0x05000078


	//   ....[17]....
        /*006c*/ 	.word	0x05000078


	//   ....[18]....
        /*0070*/ 	.word	0x05000078


	//   ....[19]....
        /*0074*/ 	.word	0x05000078


	//----- nvinfo : EIATTR_COOP_GROUP_INSTR_OFFSETS
	.align		4
.L_628:
        /*0078*/ 	.byte	0x04, 0x28
        /*007a*/ 	.short	(.L_630 - .L_629)


	//   ....[0]....
.L_629:
        /*007c*/ 	.word	0x00040d10


	//   ....[1]....
        /*0080*/ 	.word	0x00040d40


	//   ....[2]....
        /*0084*/ 	.word	0x00040d60


	//   ....[3]....
        /*0088*/ 	.word	0x00040d80


	//   ....[4]....
        /*008c*/ 	.word	0x00040da0


	//   ....[5]....
        /*0090*/ 	.word	0x000415d0


	//   ....[6]....
        /*0094*/ 	.word	0x000415f0


	//   ....[7]....
        /*0098*/ 	.word	0x00041610


	//   ....[8]....
        /*009c*/ 	.word	0x00041630


	//   ....[9]....
        /*00a0*/ 	.word	0x00041650


	//   ....[10]....
        /*00a4*/ 	.word	0x00043040


	//   ....[11]....
        /*00a8*/ 	.word	0x000430f0


	//   ....[12]....
        /*00ac*/ 	.word	0x00043160


	//   ....[13]....
        /*00b0*/ 	.word	0x000431d0


	//   ....[14]....
        /*00b4*/ 	.word	0x00043240


	//   ....[15]....
        /*00b8*/ 	.word	0x00043ac0


	//   ....[16]....
        /*00bc*/ 	.word	0x00043b30


	//   ....[17]....
        /*00c0*/ 	.word	0x00043ba0


	//   ....[18]....
        /*00c4*/ 	.word	0x00043c10


	//   ....[19]....
        /*00c8*/ 	.word	0x00043c80


	//----- nvinfo : EIATTR_VRC_CTA_INIT_COUNT
	.align		4
.L_630:
        /*00cc*/ 	.byte	0x02, 0x4a
	.zero		1
	.zero		1


	//----- nvinfo : EIATTR_EXIT_INSTR_OFFSETS
	.align		4
        /*00d0*/ 	.byte	0x04, 0x1c
        /*00d2*/ 	.short	(.L_632 - .L_631)


	//   ....[0]....
.L_631:
        /*00d4*/ 	.word	0x00000630


	//   ....[1]....
        /*00d8*/ 	.word	0x00042fe0


	//----- nvinfo : EIATTR_MAX_THREADS
	.align		4
.L_632:
        /*00dc*/ 	.byte	0x04, 0x05
        /*00de*/ 	.short	(.L_634 - .L_633)
.L_633:
        /*00e0*/ 	.word	0x00000080
        /*00e4*/ 	.word	0x00000001
        /*00e8*/ 	.word	0x00000001


	//----- nvinfo : EIATTR_CRS_STACK_SIZE
	.align		4
.L_634:
        /*00ec*/ 	.byte	0x04, 0x1e
        /*00ee*/ 	.short	(.L_636 - .L_635)
.L_635:
        /*00f0*/ 	.word	0x00000000


	//----- nvinfo : EIATTR_CBANK_PARAM_SIZE
	.align		4
.L_636:
        /*00f4*/ 	.byte	0x03, 0x19
        /*00f6*/ 	.short	0x00e8


	//----- nvinfo : EIATTR_PARAM_CBANK
	.align		4
        /*00f8*/ 	.byte	0x04, 0x0a
        /*00fa*/ 	.short	(.L_638 - .L_637)
	.align		4
.L_637:
        /*00fc*/ 	.word	index@(.nv.constant0._ZN10layer_norm31ln_parallel_residual_fwd_kernelINS_13Kernel_traitsI13__nv_bfloat16S2_S2_S2_fjLj2048ELj1ELj4ELj1ELj16ENS_18Kernel_traits_baseILj2048ES2_S2_S2_S2_fjLj128EEEEELb1ELb1ELb1EEEvNS_9FwdParamsE)
        /*0100*/ 	.short	0x0380
        /*0102*/ 	.short	0x00e8


	//----- nvinfo : EIATTR_SW_WAR
	.align		4
.L_638:
        /*0104*/ 	.byte	0x04, 0x36
        /*0106*/ 	.short	(.L_640 - .L_639)
.L_639:
        /*0108*/ 	.word	0x00000008
.L_640:


//--------------------- .nv.info._ZN10layer_norm31ln_parallel_residual_fwd_kernelINS_13Kernel_traitsI6__halfS2_S2_S2_fjLj2048ELj1ELj4ELj1ELj16ENS_18Kernel_traits_baseILj2048ES2_S2_S2_S2_fjLj128EEEEELb0ELb0ELb0EEEvNS_9FwdParamsE --------------------------
	.section	.nv.info._ZN10layer_norm31ln_parallel_residual_fwd_kernelINS_13Kernel_traitsI6__halfS2_S2_S2_fjLj2048ELj1ELj4ELj1ELj16ENS_18Kernel_traits_baseILj2048ES2_S2_S2_S2_fjLj128EEEEELb0ELb0ELb0EEEvNS_9FwdParamsE,"",@"SHT_CUDA_INFO"
	.sectionflags	@""
	.align	4


	//----- nvinfo : EIATTR_CUDA_API_VERSION
	.align		4
        /*0000*/ 	.byte	0x04, 0x37
        /*0002*/ 	.short	(.L_642 - .L_641)
.L_641:
        /*0004*/ 	.word	0x00000082


	//----- nvinfo : EIATTR_KPARAM_INFO
	.align		4
.L_642:
        /*0008*/ 	.byte	0x04, 0x17
        /*000a*/ 	.short	(.L_644 - .L_643)
.L_643:
        /*000c*/ 	.word	0x00000000
        /*0010*/ 	.short	0x0000
        /*0012*/ 	.short	0x0000
        /*0014*/ 	.byte	0x00, 0xf0, 0xa1, 0x03


	//----- nvinfo : EIATTR_SPARSE_MMA_MASK
	.align		4
.L_644:
        /*0018*/ 	.byte	0x03, 0x50
        /*001a*/ 	.short	0x0000


	//----- nvinfo : EIATTR_MAXREG_COUNT
	.align		4
        /*001c*/ 	.byte	0x03, 0x1b
        /*001e*/ 	.short	0x00ff


	//----- nvinfo : EIATTR_MERCURY_ISA_VERSION
	.align		4
        /*0020*/ 	.byte	0x03, 0x5f
        /*0022*/ 	.short	0x0101


	//----- nvinfo : EIATTR_COOP_GROUP_MASK_REGIDS
	.align		4
        /*0024*/ 	.byte	0x04, 0x29
        /*0026*/ 	.short	(.L_646 - .L_645)


	//   ....[0]....
.L_645:
        /*0028*/ 	.word	0xffffffff


	//   ....[1]....
        /*002c*/ 	.word	0xffffffff


	//   ....[2]....
        /*0030*/ 	.word	0xffffffff


	//   ....[3]....
        /*0034*/ 	.word	0xffffffff


	//   ....[4]....
        /*0038*/ 	.word	0xffffffff


	//   ....[5]....
        /*003c*/ 	.word	0xffffffff


	//   ....[6]....
        /*0040*/ 	.word	0xffffffff


	//   ....[7]....
        /*0044*/ 	.word	0xffffffff


	//   ....[8]....
        /*0048*/ 	.word	0xffffffff


	//   ....[9]....
        /*004c*/ 	.word	0xffffffff


	//   ....[10]....
        /*0050*/ 	.word	0x050000db


	//   ....[11]....
        /*0054*/ 	.word	0x050000db


	//   ....[12]....
        /*0058*/ 	.word	0x050000db


	//   ....[13]....
        /*005c*/ 	.word	0x050000db


	//   ....[14]....
        /*0060*/ 	.word	0x050000db


	//   ....[15]....
        /*0064*/ 	.word	0x050000db


	//   ....[16]....
        /*0068*/ 	.word	0x050000db


	//   ....[17]....
        /*006c*/ 	.word	0x050000db


	//   ....[18]....
        /*0070*/ 	.word	0x050000db


	//   ....[19]....
        /*0074*/ 	.word	0x050000db


	//----- nvinfo : EIATTR_COOP_GROUP_INSTR_OFFSETS
	.align		4
.L_646:
        /*0078*/ 	.byte	0x04, 0x28
        /*007a*/ 	.short	(.L_648 - .L_647)


	//   ....[0]....
.L_647:
        /*007c*/ 	.word	0x00006f60


	//   ....[1]....
        /*0080*/ 	.word	0x00006fa0


	//   ....[2]....
        /*0084*/ 	.word	0x00006fc0


	//   ....[3]....
        /*0088*/ 	.word	0x00006fe0


	//   ....[4]....
        /*008c*/ 	.word	0x00007000


	//   ....[5]....
        /*0090*/ 	.word	0x00007850


	//   ....[6]....
        /*0094*/ 	.word	0x00007870


	//   ....[7]....
        /*0098*/ 	.word	0x00007890


	//   ....[8]....
        /*009c*/ 	.word	0x000078b0


	//   ....[9]....
        /*00a0*/ 	.word	0x000078d0


	//   ....[10]....
        /*00a4*/ 	.word	0x0000a3e0


	//   ....[11]....
        /*00a8*/ 	.word	0x0000a490


	//   ....[12]....
        /*00ac*/ 	.word	0x0000a500


	//   ....[13]....
        /*00b0*/ 	.word	0x0000a570


	//   ....[14]....
        /*00b4*/ 	.word	0x0000a5e0


	//   ....[15]....
        /*00b8*/ 	.word	0x0000ae90


	//   ....[16]....
        /*00bc*/ 	.word	0x0000af00


	//   ....[17]....
        /*00c0*/ 	.word	0x0000af70


	//   ....[18]....
        /*00c4*/ 	.word	0x0000afe0


	//   ....[19]....
        /*00c8*/ 	.word	0x0000b050


	//----- nvinfo : EIATTR_VRC_CTA_INIT_COUNT
	.align		4
.L_648:
        /*00cc*/ 	.byte	0x02, 0x4a
	.zero		1
	.zero		1


	//----- nvinfo : EIATTR_EXIT_INSTR_OFFSETS
	.align		4
        /*00d0*/ 	.byte	0x04, 0x1c
        /*00d2*/ 	.short	(.L_650 - .L_649)


	//   ....[0]....
.L_649:
        /*00d4*/ 	.word	0x000020e0


	//   ....[1]....
        /*00d8*/ 	.word	0x0000a370


	//----- nvinfo : EIATTR_MAX_THREADS
	.align		4
.L_650:
        /*00dc*/ 	.byte	0x04, 0x05
        /*00de*/ 	.short	(.L_652 - .L_651)
.L_651:
        /*00e0*/ 	.word	0x00000080
        /*00e4*/ 	.word	0x00000001
        /*00e8*/ 	.word	0x00000001


	//----- nvinfo : EIATTR_CRS_STACK_SIZE
	.align		4
.L_652:
        /*00ec*/ 	.byte	0x04, 0x1e
        /*00ee*/ 	.short	(.L_654 - .L_653)
.L_653:
        /*00f0*/ 	.word	0x00000000


	//----- nvinfo : EIATTR_CBANK_PARAM_SIZE
	.align		4
.L_654:
        /*00f4*/ 	.byte	0x03, 0x19
        /*00f6*/ 	.short	0x00e8


	//----- nvinfo : EIATTR_PARAM_CBANK
	.align		4
        /*00f8*/ 	.byte	0x04, 0x0a
        /*00fa*/ 	.short	(.L_656 - .L_655)
	.align		4
.L_655:
        /*00fc*/ 	.word	index@(.nv.constant0._ZN10layer_norm31ln_parallel_residual_fwd_kernelINS_13Kernel_traitsI6__halfS2_S2_S2_fjLj2048ELj1ELj4ELj1ELj16ENS_18Kernel_traits_baseILj2048ES2_S2_S2_S2_fjLj128EEEEELb0ELb0ELb0EEEvNS_9FwdParamsE)
        /*0100*/ 	.short	0x0380
        /*0102*/ 	.short	0x00e8


	//----- nvinfo : EIATTR_SW_WAR
	.align		4
.L_656:
        /*0104*/ 	.byte	0x04, 0x36
        /*0106*/ 	.short	(.L_658 - .L_657)
.L_657:
        /*0108*/ 	.word	0x00000008
.L_658:


//--------------------- .nv.info._ZN10layer_norm31ln_parallel_residual_fwd_kernelINS_13Kernel_traitsI6__halfS2_S2_S2_fjLj2048ELj1ELj4ELj1ELj16ENS_18Kernel_traits_baseILj2048ES2_S2_S2_S2_fjLj128EEEEELb0ELb0ELb1EEEvNS_9FwdParamsE --------------------------
	.section	.nv.info._ZN10layer_norm31ln_parallel_residual_fwd_kernelINS_13Kernel_traitsI6__halfS2_S2_S2_fjLj2048ELj1ELj4ELj1ELj16ENS_18Kernel_traits_baseILj2048ES2_S2_S2_S2_fjLj128EEEEELb0ELb0ELb1EEEvNS_9FwdParamsE,"",@"SHT_CUDA_INFO"
	.sectionflags	@""
	.align	4


	//----- nvinfo : EIATTR_CUDA_API_VERSION
	.align		4
        /*0000*/ 	.byte	0x04, 0x37
        /*0002*/ 	.short	(.L_660 - .L_659)
.L_659:
        /*0004*/ 	.word	0x00000082


	//----- nvinfo : EIATTR_KPARAM_INFO
	.align		4
.L_660:
        /*0008*/ 	.byte	0x04, 0x17
        /*000a*/ 	.short	(.L_662 - .L_661)
.L_661:
        /*000c*/ 	.word	0x00000000
        /*0010*/ 	.short	0x0000
        /*0012*/ 	.short	0x0000
        /*0014*/ 	.byte	0x00, 0xf0, 0xa1, 0x03


	//----- nvinfo : EIATTR_SPARSE_MMA_MASK
	.align		4
.L_662:
        /*0018*/ 	.byte	0x03, 0x50
        /*001a*/ 	.short	0x0000


	//----- nvinfo : EIATTR_MAXREG_COUNT
	.align		4
        /*001c*/ 	.byte	0x03, 0x1b
        /*001e*/ 	.short	0x00ff


	//----- nvinfo : EIATTR_MERCURY_ISA_VERSION
	.align		4
        /*0020*/ 	.byte	0x03, 0x5f
        /*0022*/ 	.short	0x0101


	//----- nvinfo : EIATTR_COOP_GROUP_MASK_REGIDS
	.align		4
        /*0024*/ 	.byte	0x04, 0x29
        /*0026*/ 	.short	(.L_664 - .L_663)


	//   ....[0]....
.L_663:
        /*0028*/ 	.word	0xffffffff


	//   ....[1]....
        /*002c*/ 	.word	0xffffffff


	//   ....[2]....
        /*0030*/ 	.word	0xffffffff


	//   ....[3]....
        /*0034*/ 	.word	0xffffffff


	//   ....[4]....
        /*0038*/ 	.word	0xffffffff


	//   ....[5]....
        /*003c*/ 	.word	0xffffffff


	//   ....[6]....
        /*0040*/ 	.word	0xffffffff


	//   ....[7]....
        /*0044*/ 	.word	0xffffffff


	//   ....[8]....
        /*0048*/ 	.word	0xffffffff


	//   ....[9]....
        /*004c*/ 	.word	0xffffffff


	//   ....[10]....
        /*0050*/ 	.word	0x050000da


	//   ....[11]....
        /*0054*/ 	.word	0x050000da


	//   ....[12]....
        /*0058*/ 	.word	0x050000da


	//   ....[13]....
        /*005c*/ 	.word	0x050000da


	//   ....[14]....
        /*0060*/ 	.word	0x050000da


	//   ....[15]....
        /*0064*/ 	.word	0x050000da


	//   ....[16]....
        /*0068*/ 	.word	0x050000da


	//   ....[17]....
        /*006c*/ 	.word	0x050000da


	//   ....[18]....
        /*0070*/ 	.word	0x050000da


	//   ....[19]....
        /*0074*/ 	.word	0x050000da


	//----- nvinfo : EIATTR_COOP_GROUP_INSTR_OFFSETS
	.align		4
.L_664:
        /*0078*/ 	.byte	0x04, 0x28
        /*007a*/ 	.short	(.L_666 - .L_665)


	//   ....[0]....
.L_665:
        /*007c*/ 	.word	0x00005200


	//   ....[1]....
        /*0080*/ 	.word	0x00005230


	//   ....[2]....
        /*0084*/ 	.word	0x00005250


	//   ....[3]....
        /*0088*/ 	.word	0x00005270


	//   ....[4]....
        /*008c*/ 	.word	0x00005290


	//   ....[5]....
        /*0090*/ 	.word	0x00005ac0


	//   ....[6]....
        /*0094*/ 	.word	0x00005ae0


	//   ....[7]....
        /*0098*/ 	.word	0x00005b00


	//   ....[8]....
        /*009c*/ 	.word	0x00005b20


	//   ....[9]....
        /*00a0*/ 	.word	0x00005b40


	//   ....[10]....
        /*00a4*/ 	.word	0x00008300


	//   ....[11]....
        /*00a8*/ 	.word	0x000083b0


	//   ....[12]....
        /*00ac*/ 	.word	0x00008420


	//   ....[13]....
        /*00b0*/ 	.word	0x00008490


	//   ....[14]....
        /*00b4*/ 	.word	0x00008500


	//   ....[15]....
        /*00b8*/ 	.word	0x00008d80


	//   ....[16]....
        /*00bc*/ 	.word	0x00008df0


	//   ....[17]....
        /*00c0*/ 	.word	0x00008e60


	//   ....[18]....
        /*00c4*/ 	.word	0x00008ed0


	//   ....[19]....
        /*00c8*/ 	.word	0x00008f40


	//----- nvinfo : EIATTR_VRC_CTA_INIT_COUNT
	.align		4
.L_666:
        /*00cc*/ 	.byte	0x02, 0x4a
	.zero		1
	.zero		1


	//----- nvinfo : EIATTR_EXIT_INSTR_OFFSETS
	.align		4
        /*00d0*/ 	.byte	0x04, 0x1c
        /*00d2*/ 	.short	(.L_668 - .L_667)


	//   ....[0]....
.L_667:
        /*00d4*/ 	.word	0x00000d50


	//   ....[1]....
        /*00d8*/ 	.word	0x00008290


	//----- nvinfo : EIATTR_MAX_THREADS
	.align		4
.L_668:
        /*00dc*/ 	.byte	0x04, 0x05
        /*00de*/ 	.short	(.L_670 - .L_669)
.L_669:
        /*00e0*/ 	.word	0x00000080
        /*00e4*/ 	.word	0x00000001
        /*00e8*/ 	.word	0x00000001


	//----- nvinfo : EIATTR_CRS_STACK_SIZE
	.align		4
.L_670:
        /*00ec*/ 	.byte	0x04, 0x1e
        /*00ee*/ 	.short	(.L_672 - .L_671)
.L_671:
        /*00f0*/ 	.word	0x00000000


	//----- nvinfo : EIATTR_CBANK_PARAM_SIZE
	.align		4
.L_672:
        /*00f4*/ 	.byte	0x03, 0x19
        /*00f6*/ 	.short	0x00e8


	//----- nvinfo : EIATTR_PARAM_CBANK
	.align		4
        /*00f8*/ 	.byte	0x04, 0x0a
        /*00fa*/ 	.short	(.L_674 - .L_673)
	.align		4
.L_673:
        /*00fc*/ 	.word	index@(.nv.constant0._ZN10layer_norm31ln_parallel_residual_fwd_kernelINS_13Kernel_traitsI6__halfS2_S2_S2_fjLj2048ELj1ELj4ELj1ELj16ENS_18Kernel_traits_baseILj2048ES2_S2_S2_S2_fjLj128EEEEELb0ELb0ELb1EEEvNS_9FwdParamsE)
        /*0100*/ 	.short	0x0380
        /*0102*/ 	.short	0x00e8


	//----- nvinfo : EIATTR_SW_WAR
	.align		4
.L_674:
        /*0104*/ 	.byte	0x04, 0x36
        /*0106*/ 	.short	(.L_676 - .L_675)
.L_675:
        /*0108*/ 	.word	0x00000008
.L_676:


//--------------------- .nv.info._ZN10layer_norm31ln_parallel_residual_fwd_kernelINS_13Kernel_traitsI6__halfS2_S2_S2_fjLj2048ELj1ELj4ELj1ELj16ENS_18Kernel_traits_baseILj2048ES2_S2_S2_S2_fjLj128EEEEELb0ELb1ELb0EEEvNS_9FwdParamsE --------------------------
	.section	.nv.info._ZN10layer_norm31ln_parallel_residual_fwd_kernelINS_13Kernel_traitsI6__halfS2_S2_S2_fjLj2048ELj1ELj4ELj1ELj16ENS_18Kernel_traits_baseILj2048ES2_S2_S2_S2_fjLj128EEEEELb0ELb1ELb0EEEvNS_9FwdParamsE,"",@"SHT_CUDA_INFO"
	.sectionflags	@""
	.align	4


	//----- nvinfo : EIATTR_CUDA_API_VERSION
	.align		4
        /*0000*/ 	.byte	0x04, 0x37
        /*0002*/ 	.short	(.L_678 - .L_677)
.L_677:
        /*0004*/ 	.word	0x00000082


	//----- nvinfo : EIATTR_KPARAM_INFO
	.align		4
.L_678:
        /*0008*/ 	.byte	0x04, 0x17
        /*000a*/ 	.short	(.L_680 - .L_679)
.L_679:
        /*000c*/ 	.word	0x00000000
        /*0010*/ 	.short	0x0000
        /*0012*/ 	.short	0x0000
        /*0014*/ 	.byte	0x00, 0xf0, 0xa1, 0x03


	//----- nvinfo : EIATTR_SPARSE_MMA_MASK
	.align		4
.L_680:
        /*0018*/ 	.byte	0x03, 0x50
        /*001a*/ 	.short	0x0000


	//----- nvinfo : EIATTR_MAXREG_COUNT
	.align		4
        /*001c*/ 	.byte	0x03, 0x1b
        /*001e*/ 	.short	0x00ff


	//----- nvinfo : EIATTR_MERCURY_ISA_VERSION
	.align		4
        /*0020*/ 	.byte	0x03, 0x5f
        /*0022*/ 	.short	0x0101


	//----- nvinfo : EIATTR_COOP_GROUP_MASK_REGIDS
	.align		4
        /*0024*/ 	.byte	0x04, 0x29
        /*0026*/ 	.short	(.L_682 - .L_681)


	//   ....[0]....
.L_681:
        /*0028*/ 	.word	0xffffffff


	//   ....[1]....
        /*002c*/ 	.word	0xffffffff


	//   ....[2]....
        /*0030*/ 	.word	0xffffffff


	//   ....[3]....
        /*0034*/ 	.word	0xffffffff


	//   ....[4]....
        /*0038*/ 	.word	0xffffffff


	//   ....[5]....
        /*003c*/ 	.word	0xffffffff


	//   ....[6]....
        /*0040*/ 	.word	0xffffffff


	//   ....[7]....
        /*0044*/ 	.word	0xffffffff


	//   ....[8]....
        /*0048*/ 	.word	0xffffffff


	//   ....[9]....
        /*004c*/ 	.word	0xffffffff


	//   ....[10]....
        /*0050*/ 	.word	0x0500009a


	//   ....[11]....
        /*0054*/ 	.word	0x0500009a


	//   ....[12]....
        /*0058*/ 	.word	0x0500009a


	//   ....[13]....
        /*005c*/ 	.word	0x0500009a


	//   ....[14]....
        /*0060*/ 	.word	0x0500009a


	//   ....[15]....
        /*0064*/ 	.word	0x0500009a


	//   ....[16]....
        /*0068*/ 	.word	0x0500009a


	//   ....[17]....
        /*006c*/ 	.word	0x0500009a


	//   ....[18]....
        /*0070*/ 	.word	0x0500009a


	//   ....[19]....
        /*0074*/ 	.word	0x0500009a


	//----- nvinfo : EIATTR_COOP_GROUP_INSTR_OFFSETS
	.align		4
.L_682:
        /*0078*/ 	.byte	0x04, 0x28
        /*007a*/ 	.short	(.L_684 - .L_683)


	//   ....[0]....
.L_683:
        /*007c*/ 	.word	0x00005830


	//   ....[1]....
        /*0080*/ 	.word	0x00005870


	//   ....[2]....
        /*0084*/ 	.word	0x00005890


	//   ....[3]....
        /*0088*/ 	.word	0x000058b0


	//   ....[4]....
        /*008c*/ 	.word	0x000058d0


	//   ....[5]....
        /*0090*/ 	.word	0x00006130


	//   ....[6]....
        /*0094*/ 	.word	0x00006150


	//   ....[7]....
        /*0098*/ 	.word	0x00006170


	//   ....[8]....
        /*009c*/ 	.word	0x00006190


	//   ....[9]....
        /*00a0*/ 	.word	0x000061b0


	//   ....[10]....
        /*00a4*/ 	.word	0x00007d40


	//   ....[11]....
        /*00a8*/ 	.word	0x00007df0


	//   ....[12]....
        /*00ac*/ 	.word	0x00007e60


	//   ....[13]....
        /*00b0*/ 	.word	0x00007ed0


	//   ....[14]....
        /*00b4*/ 	.word	0x00007f40


	//   ....[15]....
        /*00b8*/ 	.word	0x00008800


	//   ....[16]....
        /*00bc*/ 	.word	0x00008870


	//   ....[17]....
        /*00c0*/ 	.word	0x000088e0


	//   ....[18]....
        /*00c4*/ 	.word	0x00008950


	//   ....[19]....
        /*00c8*/ 	.word	0x000089c0


	//----- nvinfo : EIATTR_VRC_CTA_INIT_COUNT
	.align		4
.L_684:
        /*00cc*/ 	.byte	0x02, 0x4a
	.zero		1
	.zero		1


	//----- nvinfo : EIATTR_EXIT_INSTR_OFFSETS
	.align		4
        /*00d0*/ 	.byte	0x04, 0x1c
        /*00d2*/ 	.short	(.L_686 - .L_685)


	//   ....[0]....
.L_685:
        /*00d4*/ 	.word	0x00000a50


	//   ....[1]....
        /*00d8*/ 	.word	0x00007cd0


	//----- nvinfo : EIATTR_MAX_THREADS
	.align		4
.L_686:
        /*00dc*/ 	.byte	0x04, 0x05
        /*00de*/ 	.short	(.L_688 - .L_687)
.L_687:
        /*00e0*/ 	.word	0x00000080
        /*00e4*/ 	.word	0x00000001
        /*00e8*/ 	.word	0x00000001


	//----- nvinfo : EIATTR_CRS_STACK_SIZE
	.align		4
.L_688:
        /*00ec*/ 	.byte	0x04, 0x1e
        /*00ee*/ 	.short	(.L_690 - .L_689)
.L_689:
        /*00f0*/ 	.word	0x00000000


	//----- nvinfo : EIATTR_CBANK_PARAM_SIZE
	.align		4
.L_690:
        /*00f4*/ 	.byte	0x03, 0x19
        /*00f6*/ 	.short	0x00e8


	//----- nvinfo : EIATTR_PARAM_CBANK
	.align		4
        /*00f8*/ 	.byte	0x04, 0x0a
        /*00fa*/ 	.short	(.L_692 - .L_691)
	.align		4
.L_691:
        /*00fc*/ 	.word	index@(.nv.constant0._ZN10layer_norm31ln_parallel_residual_fwd_kernelINS_13Kernel_traitsI6__halfS2_S2_S2_fjLj2048ELj1ELj4ELj1ELj16ENS_18Kernel_traits_baseILj2048ES2_S2_S2_S2_fjLj128EEEEELb0ELb1ELb0EEEvNS_9FwdParamsE)
        /*0100*/ 	.short	0x0380
        /*0102*/ 	.short	0x00e8


	//----- nvinfo : EIATTR_SW_WAR
	.align		4
.L_692:
        /*0104*/ 	.byte	0x04, 0x36
        /*0106*/ 	.short	(.L_694 - .L_693)
.L_693:
        /*0108*/ 	.word	0x00000008
.L_694:


//--------------------- .nv.info._ZN10layer_norm31ln_parallel_residual_fwd_kernelINS_13Kernel_traitsI6__halfS2_S2_S2_fjLj2048ELj1ELj4ELj1ELj16ENS_18Kernel_traits_baseILj2048ES2_S2_S2_S2_fjLj128EEEEELb0ELb1ELb1EEEvNS_9FwdParamsE --------------------------
	.section	.nv.info._ZN10layer_norm31ln_parallel_residual_fwd_kernelINS_13Kernel_traitsI6__halfS2_S2_S2_fjLj2048ELj1ELj4ELj1ELj16ENS_18Kernel_traits_baseILj2048ES2_S2_S2_S2_fjLj128EEEEELb0ELb1ELb1EEEvNS_9FwdParamsE,"",@"SHT_CUDA_INFO"
	.sectionflags	@""
	.align	4


	//----- nvinfo : EIATTR_CUDA_API_VERSION
	.align		4
        /*0000*/ 	.byte	0x04, 0x37
        /*0002*/ 	.short	(.L_696 - .L_695)
.L_695:
        /*0004*/ 	.word	0x00000082


	//----- nvinfo : EIATTR_KPARAM_INFO
	.align		4
.L_696:
        /*0008*/ 	.byte	0x04, 0x17
        /*000a*/ 	.short	(.L_698 - .L_697)
.L_697:
        /*000c*/ 	.word	0x00000000
        /*0010*/ 	.short	0x0000
        /*0012*/ 	.short	0x0000
        /*0014*/ 	.byte	0x00, 0xf0, 0xa1, 0x03


	//----- nvinfo : EIATTR_SPARSE_MMA_MASK
	.align		4
.L_698:
        /*0018*/ 	.byte	0x03, 0x50
        /*001a*/ 	.short	0x0000


	//----- nvinfo : EIATTR_MAXREG_COUNT
	.align		4
        /*001c*/ 	.byte	0x03, 0x1b
        /*001e*/ 	.short	0x00ff


	//----- nvinfo : EIATTR_MERCURY_ISA_VERSION
	.align		4
        /*0020*/ 	.byte	0x03, 0x5f
        /*0022*/ 	.short	0x0101


	//----- nvinfo : EIATTR_COOP_GROUP_MASK_REGIDS
	.align		4
        /*0024*/ 	.byte	0x04, 0x29
        /*0026*/ 	.short	(.L_700 - .L_699)


	//   ....[0]....
.L_699:
        /*0028*/ 	.word	0xffffffff


	//   ....[1]....
        /*002c*/ 	.word	0xffffffff


	//   ....[2]....
        /*0030*/ 	.word	0xffffffff


	//   ....[3]....
        /*0034*/ 	.word	0xffffffff


	//   ....[4]....
        /*0038*/ 	.word	0xffffffff


	//   ....[5]....
        /*003c*/ 	.word	0xffffffff


	//   ....[6]....
        /*0040*/ 	.word	0xffffffff


	//   ....[7]....
        /*0044*/ 	.word	0xffffffff


	//   ....[8]....
        /*0048*/ 	.word	0xffffffff


	//   ....[9]....
        /*004c*/ 	.word	0xffffffff


	//   ....[10]....
        /*0050*/ 	.word	0x05000095


	//   ....[11]....
        /*0054*/ 	.word	0x05000095


	//   ....[12]....
        /*0058*/ 	.word	0x05000095


	//   ....[13]....
        /*005c*/ 	.word	0x05000095


	//   ....[14]....
        /*0060*/ 	.word	0x05000095


	//   ....[15]....
        /*0064*/ 	.word	0x05000095


	//   ....[16]....
        /*0068*/ 	.word	0x05000095


	//   ....[17]....
        /*006c*/ 	.word	0x05000095


	//   ....[18]....
        /*0070*/ 	.word	0x05000095


	//   ....[19]....
        /*0074*/ 	.word	0x05000095


	//----- nvinfo : EIATTR_COOP_GROUP_INSTR_OFFSETS
	.align		4
.L_700:
        /*0078*/ 	.byte	0x04, 0x28
        /*007a*/ 	.short	(.L_702 - .L_701)


	//   ....[0]....
.L_701:
        /*007c*/ 	.word	0x00004890


	//   ....[1]....
        /*0080*/ 	.word	0x000048b0


	//   ....[2]....
        /*0084*/ 	.word	0x000048d0


	//   ....[3]....
        /*0088*/ 	.word	0x00004900


	//   ....[4]....
        /*008c*/ 	.word	0x00004920


	//   ....[5]....
        /*0090*/ 	.word	0x00005150


	//   ....[6]....
        /*0094*/ 	.word	0x00005170


	//   ....[7]....
        /*0098*/ 	.word	0x00005190


	//   ....[8]....
        /*009c*/ 	.word	0x000051b0


	//   ....[9]....
        /*00a0*/ 	.word	0x000051d0


	//   ....[10]....
        /*00a4*/ 	.word	0x00006a70


	//   ....[11]....
        /*00a8*/ 	.word	0x00006b10


	//   ....[12]....
        /*00ac*/ 	.word	0x00006b80


	//   ....[13]....
        /*00b0*/ 	.word	0x00006c00


	//   ....[14]....
        /*00b4*/ 	.word	0x00006c70


	//   ....[15]....
        /*00b8*/ 	.word	0x00007500


	//   ....[16]....
        /*00bc*/ 	.word	0x00007570


	//   ....[17]....
        /*00c0*/ 	.word	0x000075e0


	//   ....[18]....
        /*00c4*/ 	.word	0x00007650


	//   ....[19]....
        /*00c8*/ 	.word	0x000076c0


	//----- nvinfo : EIATTR_VRC_CTA_INIT_COUNT
	.align		4
.L_702:
        /*00cc*/ 	.byte	0x02, 0x4a
	.zero		1
	.zero		1


	//----- nvinfo : EIATTR_EXIT_INSTR_OFFSETS
	.align		4
        /*00d0*/ 	.byte	0x04, 0x1c
        /*00d2*/ 	.short	(.L_704 - .L_703)


	//   ....[0]....
.L_703:
        /*00d4*/ 	.word	0x00000410


	//   ....[1]....
        /*00d8*/ 	.word	0x00006a00


	//----- nvinfo : EIATTR_MAX_THREADS
	.align		4
.L_704:
        /*00dc*/ 	.byte	0x04, 0x05
        /*00de*/ 	.short	(.L_706 - .L_705)
.L_705:
        /*00e0*/ 	.word	0x00000080
        /*00e4*/ 	.word	0x00000001
        /*00e8*/ 	.word	0x00000001


	//----- nvinfo : EIATTR_CRS_STACK_SIZE
	.align		4
.L_706:
        /*00ec*/ 	.byte	0x04, 0x1e
        /*00ee*/ 	.short	(.L_708 - .L_707)
.L_707:
        /*00f0*/ 	.word	0x00000000


	//----- nvinfo : EIATTR_CBANK_PARAM_SIZE
	.align		4
.L_708:
        /*00f4*/ 	.byte	0x03, 0x19
        /*00f6*/ 	.short	0x00e8


	//----- nvinfo : EIATTR_PARAM_CBANK
	.align		4
        /*00f8*/ 	.byte	0x04, 0x0a
        /*00fa*/ 	.short	(.L_710 - .L_709)
	.align		4
.L_709:
        /*00fc*/ 	.word	index@(.nv.constant0._ZN10layer_norm31ln_parallel_residual_fwd_kernelINS_13Kernel_traitsI6__halfS2_S2_S2_fjLj2048ELj1ELj4ELj1ELj16ENS_18Kernel_traits_baseILj2048ES2_S2_S2_S2_fjLj128EEEEELb0ELb1ELb1EEEvNS_9FwdParamsE)
        /*0100*/ 	.short	0x0380
        /*0102*/ 	.short	0x00e8


	//----- nvinfo : EIATTR_SW_WAR
	.align		4
.L_710:
        /*0104*/ 	.byte	0x04, 0x36
        /*0106*/ 	.short	(.L_712 - .L_711)
.L_711:
        /*0108*/ 	.word	0x00000008
.L_712:


//--------------------- .nv.info._ZN10layer_norm31ln_parallel_residual_fwd_kernelINS_13Kernel_traitsI6__halfS2_S2_S2_fjLj2048ELj1ELj4ELj1ELj16ENS_18Kernel_traits_baseILj2048ES2_S2_S2_S2_fjLj128EEEEELb1ELb0ELb0EEEvNS_9FwdParamsE --------------------------
	.section	.nv.info._ZN10layer_norm31ln_parallel_residual_fwd_kernelINS_13Kernel_traitsI6__halfS2_S2_S2_fjLj2048ELj1ELj4ELj1ELj16ENS_18Kernel_traits_baseILj2048ES2_S2_S2_S2_fjLj128EEEEELb1ELb0ELb0EEEvNS_9FwdParamsE,"",@"SHT_CUDA_INFO"
	.sectionflags	@""
	.align	4


	//----- nvinfo : EIATTR_CUDA_API_VERSION
	.align		4
        /*0000*/ 	.byte	0x04, 0x37
        /*0002*/ 	.short	(.L_714 - .L_713)
.L_713:
        /*0004*/ 	.word	0x00000082


	//----- nvinfo : EIATTR_KPARAM_INFO
	.align		4
.L_714:
        /*0008*/ 	.byte	0x04, 0x17
        /*000a*/ 	.short	(.L_716 - .L_715)
.L_715:
        /*000c*/ 	.word	0x00000000
        /*0010*/ 	.short	0x0000
        /*0012*/ 	.short	0x0000
        /*0014*/ 	.byte	0x00, 0xf0, 0xa1, 0x03


	//----- nvinfo : EIATTR_SPARSE_MMA_MASK
	.align		4
.L_716:
        /*0018*/ 	.byte	0x03, 0x50
        /*001a*/ 	.short	0x0000


	//----- nvinfo : EIATTR_MAXREG_COUNT
	.align		4
        /*001c*/ 	.byte	0x03, 0x1b
        /*001e*/ 	.short	0x00ff


	//----- nvinfo : EIATTR_MERCURY_ISA_VERSION
	.align		4
        /*0020*/ 	.byte	0x03, 0x5f
        /*0022*/ 	.short	0x0101


	//----- nvinfo : EIATTR_COOP_GROUP_MASK_REGIDS
	.align		4
        /*0024*/ 	.byte	0x04, 0x29
        /*0026*/ 	.short	(.L_718 - .L_717)


	//   ....[0]....
.L_717:
        /*0028*/ 	.word	0xffffffff


	//   ....[1]....
        /*002c*/ 	.word	0xffffffff


	//   ....[2]....
        /*0030*/ 	.word	0xffffffff


	//   ....[3]....
        /*0034*/ 	.word	0xffffffff


	//   ....[4]....
        /*0038*/ 	.word	0xffffffff


	//   ....[5]....
        /*003c*/ 	.word	0xffffffff


	//   ....[6]....
        /*0040*/ 	.word	0xffffffff


	//   ....[7]....
        /*0044*/ 	.word	0xffffffff


	//   ....[8]....
        /*0048*/ 	.word	0xffffffff


	//   ....[9]....
        /*004c*/ 	.word	0xffffffff


	//   ....[10]....
        /*0050*/ 	.word	0x050000e8


	//   ....[11]....
        /*0054*/ 	.word	0x050000e8


	//   ....[12]....
        /*0058*/ 	.word	0x050000e8


	//   ....[13]....
        /*005c*/ 	.word	0x050000e8


	//   ....[14]....
        /*0060*/ 	.word	0x050000e8


	//   ....[15]....
        /*0064*/ 	.word	0x050000e8


	//   ....[16]....
        /*0068*/ 	.word	0x050000e8


	//   ....[17]....
        /*006c*/ 	.word	0x050000e8


	//   ....[18]....
        /*0070*/ 	.word	0x050000e8


	//   ....[19]....
        /*0074*/ 	.word	0x050000e8


	//----- nvinfo : EIATTR_COOP_GROUP_INSTR_OFFSETS
	.align		4
.L_718:
        /*0078*/ 	.byte	0x04, 0x28
        /*007a*/ 	.short	(.L_720 - .L_719)


	//   ....[0]....
.L_719:
        /*007c*/ 	.word	0x00050210


	//   ....[1]....
        /*0080*/ 	.word	0x00050250


	//   ....[2]....
        /*0084*/ 	.word	0x00050270


	//   ....[3]....
        /*0088*/ 	.word	0x00050290


	//   ....[4]....
        /*008c*/ 	.word	0x000502b0


	//   ....[5]....
        /*0090*/ 	.word	0x00050b00


	//   ....[6]....
        /*0094*/ 	.word	0x00050b20


	//   ....[7]....
        /*0098*/ 	.word	0x00050b40


	//   ....[8]....
        /*009c*/ 	.word	0x00050b60


	//   ....[9]....
        /*00a0*/ 	.word	0x00050b80


	//   ....[10]....
        /*00a4*/ 	.word	0x00053690


	//   ....[11]....
        /*00a8*/ 	.word	0x00053740


	//   ....[12]....
        /*00ac*/ 	.word	0x000537b0


	//   ....[13]....
        /*00b0*/ 	.word	0x00053820


	//   ....[14]....
        /*00b4*/ 	.word	0x00053890


	//   ....[15]....
        /*00b8*/ 	.word	0x00054140


	//   ....[16]....
        /*00bc*/ 	.word	0x000541b0


	//   ....[17]....
        /*00c0*/ 	.word	0x00054220


	//   ....[18]....
        /*00c4*/ 	.word	0x00054290


	//   ....[19]....
        /*00c8*/ 	.word	0x00054300


	//----- nvinfo : EIATTR_VRC_CTA_INIT_COUNT
	.align		4
.L_720:
        /*00cc*/ 	.byte	0x02, 0x4a
	.zero		1
	.zero		1


	//----- nvinfo : EIATTR_EXIT_INSTR_OFFSETS
	.align		4
        /*00d0*/ 	.byte	0x04, 0x1c
        /*00d2*/ 	.short	(.L_722 - .L_721)


	//   ....[0]....
.L_721:
        /*00d4*/ 	.word	0x00002280


	//   ....[1]....
        /*00d8*/ 	.word	0x00053620


	//----- nvinfo : EIATTR_MAX_THREADS
	.align		4
.L_722:
        /*00dc*/ 	.byte	0x04, 0x05
        /*00de*/ 	.short	(.L_724 - .L_723)
.L_723:
        /*00e0*/ 	.word	0x00000080
        /*00e4*/ 	.word	0x00000001
        /*00e8*/ 	.word	0x00000001


	//----- nvinfo : EIATTR_CRS_STACK_SIZE
	.align		4
.L_724:
        /*00ec*/ 	.byte	0x04, 0x1e
        /*00ee*/ 	.short	(.L_726 - .L_725)
.L_725:
        /*00f0*/ 	.word	0x00000000


	//----- nvinfo : EIATTR_CBANK_PARAM_SIZE
	.align		4
.L_726:
        /*00f4*/ 	.byte	0x03, 0x19
        /*00f6*/ 	.short	0x00e8


	//----- nvinfo : EIATTR_PARAM_CBANK
	.align		4
        /*00f8*/ 	.byte	0x04, 0x0a
        /*00fa*/ 	.short	(.L_728 - .L_727)
	.align		4
.L_727:
        /*00fc*/ 	.word	index@(.nv.constant0._ZN10layer_norm31ln_parallel_residual_fwd_kernelINS_13Kernel_traitsI6__halfS2_S2_S2_fjLj2048ELj1ELj4ELj1ELj16ENS_18Kernel_traits_baseILj2048ES2_S2_S2_S2_fjLj128EEEEELb1ELb0ELb0EEEvNS_9FwdParamsE)
        /*0100*/ 	.short	0x0380
        /*0102*/ 	.short	0x00e8


	//----- nvinfo : EIATTR_SW_WAR
	.align		4
.L_728:
        /*0104*/ 	.byte	0x04, 0x36
        /*0106*/ 	.short	(.L_730 - .L_729)
.L_729:
        /*0108*/ 	.word	0x00000008
.L_730:


//--------------------- .nv.info._ZN10layer_norm31ln_parallel_residual_fwd_kernelINS_13Kernel_traitsI6__halfS2_S2_S2_fjLj2048ELj1ELj4ELj1ELj16ENS_18Kernel_traits_baseILj2048ES2_S2_S2_S2_fjLj128EEEEELb1ELb0ELb1EEEvNS_9FwdParamsE --------------------------
	.section	.nv.info._ZN10layer_norm31ln_parallel_residual_fwd_kernelINS_13Kernel_traitsI6__halfS2_S2_S2_fjLj2048ELj1ELj4ELj1ELj16ENS_18Kernel_traits_baseILj2048ES2_S2_S2_S2_fjLj128EEEEELb1ELb0ELb1EEEvNS_9FwdParamsE,"",@"SHT_CUDA_INFO"
	.sectionflags	@""
	.align	4


	//----- nvinfo : EIATTR_CUDA_API_VERSION
	.align		4
        /*0000*/ 	.byte	0x04, 0x37
        /*0002*/ 	.short	(.L_732 - .L_731)
.L_731:
        /*0004*/ 	.word	0x00000082


	//----- nvinfo : EIATTR_KPARAM_INFO
	.align		4
.L_732:
        /*0008*/ 	.byte	0x04, 0x17
        /*000a*/ 	.short	(.L_734 - .L_733)
.L_733:
        /*000c*/ 	.word	0x00000000
        /*0010*/ 	.short	0x0000
        /*0012*/ 	.short	0x0000
        /*0014*/ 	.byte	0x00, 0xf0, 0xa1, 0x03


	//----- nvinfo : EIATTR_SPARSE_MMA_MASK
	.align		4
.L_734:
        /*0018*/ 	.byte	0x03, 0x50
        /*001a*/ 	.short	0x0000


	//----- nvinfo : EIATTR_MAXREG_COUNT
	.align		4
        /*001c*/ 	.byte	0x03, 0x1b
        /*001e*/ 	.short	0x00ff


	//----- nvinfo : EIATTR_MERCURY_ISA_VERSION
	.align		4
        /*0020*/ 	.byte	0x03, 0x5f
        /*0022*/ 	.short	0x0101


	//----- nvinfo : EIATTR_COOP_GROUP_MASK_REGIDS
	.align		4
        /*0024*/ 	.byte	0x04, 0x29
        /*0026*/ 	.short	(.L_736 - .L_735)


	//   ....[0]....
.L_735:
        /*0028*/ 	.word	0xffffffff


	//   ....[1]....
        /*002c*/ 	.word	0xffffffff


	//   ....[2]....
        /*0030*/ 	.word	0xffffffff


	//   ....[3]....
        /*0034*/ 	.word	0xffffffff


	//   ....[4]....
        /*0038*/ 	.word	0xffffffff


	//   ....[5]....
        /*003c*/ 	.word	0xffffffff


	//   ....[6]....
        /*0040*/ 	.word	0xffffffff


	//   ....[7]....
        /*0044*/ 	.word	0xffffffff


	//   ....[8]....
        /*0048*/ 	.word	0xffffffff


	//   ....[9]....
        /*004c*/ 	.word	0xffffffff


	//   ....[10]....
        /*0050*/ 	.word	0x050000ec


	//   ....[11]....
        /*0054*/ 	.word	0x050000ec


	//   ....[12]....
        /*0058*/ 	.word	0x050000ec


	//   ....[13]....
        /*005c*/ 	.word	0x050000ec


	//   ....[14]....
        /*0060*/ 	.word	0x050000ec


	//   ....[15]....
        /*0064*/ 	.word	0x050000ec


	//   ....[16]....
        /*0068*/ 	.word	0x050000ec


	//   ....[17]....
        /*006c*/ 	.word	0x050000ec


	//   ....[18]....
        /*0070*/ 	.word	0x050000ec


	//   ....[19]....
        /*0074*/ 	.word	0x050000ec


	//----- nvinfo : EIATTR_COOP_GROUP_INSTR_OFFSETS
	.align		4
.L_736:
        /*0078*/ 	.byte	0x04, 0x28
        /*007a*/ 	.short	(.L_738 - .L_737)


	//   ....[0]....
.L_737:
        /*007c*/ 	.word	0x0004e190


	//   ....[1]....
        /*0080*/ 	.word	0x0004e1b0


	//   ....[2]....
        /*0084*/ 	.word	0x0004e1d0


	//   ....[3]....
        /*0088*/ 	.word	0x0004e1f0


	//   ....[4]....
        /*008c*/ 	.word	0x0004e220


	//   ....[5]....
        /*0090*/ 	.word	0x0004ea50


	//   ....[6]....
        /*0094*/ 	.word	0x0004ea70


	//   ....[7]....
        /*0098*/ 	.word	0x0004ea90


	//   ....[8]....
        /*009c*/ 	.word	0x0004eab0


	//   ....[9]....
        /*00a0*/ 	.word	0x0004ead0


	//   ....[10]....
        /*00a4*/ 	.word	0x00051290


	//   ....[11]....
        /*00a8*/ 	.word	0x00051330


	//   ....[12]....
        /*00ac*/ 	.word	0x000513a0


	//   ....[13]....
        /*00b0*/ 	.word	0x00051410


	//   ....[14]....
        /*00b4*/ 	.word	0x00051490


	//   ....[15]....
        /*00b8*/ 	.word	0x00051d10


	//   ....[16]....
        /*00bc*/ 	.word	0x00051d80


	//   ....[17]....
        /*00c0*/ 	.word	0x00051df0


	//   ....[18]....
        /*00c4*/ 	.word	0x00051e60


	//   ....[19]....
        /*00c8*/ 	.word	0x00051ed0


	//----- nvinfo : EIATTR_VRC_CTA_INIT_COUNT
	.align		4
.L_738:
        /*00cc*/ 	.byte	0x02, 0x4a
	.zero		1
	.zero		1


	//----- nvinfo : EIATTR_EXIT_INSTR_OFFSETS
	.align		4
        /*00d0*/ 	.byte	0x04, 0x1c
        /*00d2*/ 	.short	(.L_740 - .L_739)


	//   ....[0]....
.L_739:
        /*00d4*/ 	.word	0x00000e30


	//   ....[1]....
        /*00d8*/ 	.word	0x00051220


	//----- nvinfo : EIATTR_MAX_THREADS
	.align		4
.L_740:
        /*00dc*/ 	.byte	0x04, 0x05
        /*00de*/ 	.short	(.L_742 - .L_741)
.L_741:
        /*00e0*/ 	.word	0x00000080
        /*00e4*/ 	.word	0x00000001
        /*00e8*/ 	.word	0x00000001


	//----- nvinfo : EIATTR_CRS_STACK_SIZE
	.align		4
.L_742:
        /*00ec*/ 	.byte	0x04, 0x1e
        /*00ee*/ 	.short	(.L_744 - .L_743)
.L_743:
        /*00f0*/ 	.word	0x00000000


	//----- nvinfo : EIATTR_CBANK_PARAM_SIZE
	.align		4
.L_744:
        /*00f4*/ 	.byte	0x03, 0x19
        /*00f6*/ 	.short	0x00e8


	//----- nvinfo : EIATTR_PARAM_CBANK
	.align		4
        /*00f8*/ 	.byte	0x04, 0x0a
        /*00fa*/ 	.short	(.L_746 - .L_745)
	.align		4
.L_745:
        /*00fc*/ 	.word	index@(.nv.constant0._ZN10layer_norm31ln_parallel_residual_fwd_kernelINS_13Kernel_traitsI6__halfS2_S2_S2_fjLj2048ELj1ELj4ELj1ELj16ENS_18Kernel_traits_baseILj2048ES2_S2_S2_S2_fjLj128EEEEELb1ELb0ELb1EEEvNS_9FwdParamsE)
        /*0100*/ 	.short	0x0380
        /*0102*/ 	.short	0x00e8


	//----- nvinfo : EIATTR_SW_WAR
	.align		4
.L_746:
        /*0104*/ 	.byte	0x04, 0x36
        /*0106*/ 	.short	(.L_748 - .L_747)
.L_747:
        /*0108*/ 	.word	0x00000008
.L_748:


//--------------------- .nv.info._ZN10layer_norm31ln_parallel_residual_fwd_kernelINS_13Kernel_traitsI6__halfS2_S2_S2_fjLj2048ELj1ELj4ELj1ELj16ENS_18Kernel_traits_baseILj2048ES2_S2_S2_S2_fjLj128EEEEELb1ELb1ELb0EEEvNS_9FwdParamsE --------------------------
	.section	.nv.info._ZN10layer_norm31ln_parallel_residual_fwd_kernelINS_13Kernel_traitsI6__halfS2_S2_S2_fjLj2048ELj1ELj4ELj1ELj16ENS_18Kernel_traits_baseILj2048ES2_S2_S2_S2_fjLj128EEEEELb1ELb1ELb0EEEvNS_9FwdParamsE,"",@"SHT_CUDA_INFO"
	.sectionflags	@""
	.align	4


	//----- nvinfo : EIATTR_CUDA_API_VERSION
	.align		4
        /*0000*/ 	.byte	0x04, 0x37
        /*0002*/ 	.short	(.L_750 - .L_749)
.L_749:
        /*0004*/ 	.word	0x00000082


	//----- nvinfo : EIATTR_KPARAM_INFO
	.align		4
.L_750:
        /*0008*/ 	.byte	0x04, 0x17
        /*000a*/ 	.short	(.L_752 - .L_751)
.L_751:
        /*000c*/ 	.word	0x00000000
        /*0010*/ 	.short	0x0000
        /*0012*/ 	.short	0x0000
        /*0014*/ 	.byte	0x00, 0xf0, 0xa1, 0x03


	//----- nvinfo : EIATTR_SPARSE_MMA_MASK
	.align		4
.L_752:
        /*0018*/ 	.byte	0x03, 0x50
        /*001a*/ 	.short	0x0000


	//----- nvinfo : EIATTR_MAXREG_COUNT
	.align		4
        /*001c*/ 	.byte	0x03, 0x1b
        /*001e*/ 	.short	0x00ff


	//----- nvinfo : EIATTR_MERCURY_ISA_VERSION
	.align		4
        /*0020*/ 	.byte	0x03, 0x5f
        /*0022*/ 	.short	0x0101


	//----- nvinfo : EIATTR_COOP_GROUP_MASK_REGIDS
	.align		4
        /*0024*/ 	.byte	0x04, 0x29
        /*0026*/ 	.short	(.L_754 - .L_753)


	//   ....[0]....
.L_753:
        /*0028*/ 	.word	0xffffffff


	//   ....[1]....
        /*002c*/ 	.word	0xffffffff


	//   ....[2]....
        /*0030*/ 	.word	0xffffffff


	//   ....[3]....
        /*0034*/ 	.word	0xffffffff


	//   ....[4]....
        /*0038*/ 	.word	0xffffffff


	//   ....[5]....
        /*003c*/ 	.word	0xffffffff


	//   ....[6]....
        /*0040*/ 	.word	0xffffffff


	//   ....[7]....
        /*0044*/ 	.word	0xffffffff


	//   ....[8]....
        /*0048*/ 	.word	0xffffffff


	//   ....[9]....
        /*004c*/ 	.word	0xffffffff


	//   ....[10]....
        /*0050*/ 	.word	0x050000bb


	//   ....[11]....
        /*0054*/ 	.word	0x050000bb


	//   ....[12]....
        /*0058*/ 	.word	0x050000bb


	//   ....[13]....
        /*005c*/ 	.word	0x050000bb


	//   ....[14]....
        /*0060*/ 	.word	0x050000bb


	//   ....[15]....
        /*0064*/ 	.word	0x050000bb


	//   ....[16]....
        /*0068*/ 	.word	0x050000bb


	//   ....[17]....
        /*006c*/ 	.word	0x050000bb


	//   ....[18]....
        /*0070*/ 	.word	0x050000bb


	//   ....[19]....
        /*0074*/ 	.word	0x050000bb


	//----- nvinfo : EIATTR_COOP_GROUP_INSTR_OFFSETS
	.align		4
.L_754:
        /*0078*/ 	.byte	0x04, 0x28
        /*007a*/ 	.short	(.L_756 - .L_755)


	//   ....[0]....
.L_755:
        /*007c*/ 	.word	0x00041e70


	//   ....[1]....
        /*0080*/ 	.word	0x00041eb0


	//   ....[2]....
        /*0084*/ 	.word	0x00041ed0


	//   ....[3]....
        /*0088*/ 	.word	0x00041ef0


	//   ....[4]....
        /*008c*/ 	.word	0x00041f10


	//   ....[5]....
        /*0090*/ 	.word	0x00042760


	//   ....[6]....
        /*0094*/ 	.word	0x00042780


	//   ....[7]....
        /*0098*/ 	.word	0x000427a0


	//   ....[8]....
        /*009c*/ 	.word	0x000427c0


	//   ....[9]....
        /*00a0*/ 	.word	0x000427e0


	//   ....[10]....
        /*00a4*/ 	.word	0x00044370


	//   ....[11]....
        /*00a8*/ 	.word	0x00044420


	//   ....[12]....
        /*00ac*/ 	.word	0x00044490


	//   ....[13]....
        /*00b0*/ 	.word	0x00044500


	//   ....[14]....
        /*00b4*/ 	.word	0x00044570


	//   ....[15]....
        /*00b8*/ 	.word	0x00044e20


	//   ....[16]....
        /*00bc*/ 	.word	0x00044e90


	//   ....[17]....
        /*00c0*/ 	.word	0x00044f00


	//   ....[18]....
        /*00c4*/ 	.word	0x00044f70


	//   ....[19]....
        /*00c8*/ 	.word	0x00044fe0


	//----- nvinfo : EIATTR_VRC_CTA_INIT_COUNT
	.align		4
.L_756:
        /*00cc*/ 	.byte	0x02, 0x4a
	.zero		1
	.zero		1


	//----- nvinfo : EIATTR_EXIT_INSTR_OFFSETS
	.align		4
        /*00d0*/ 	.byte	0x04, 0x1c
        /*00d2*/ 	.short	(.L_758 - .L_757)


	//   ....[0]....
.L_757:
        /*00d4*/ 	.word	0x00000cb0


	//   ....[1]....
        /*00d8*/ 	.word	0x00044300


	//----- nvinfo : EIATTR_MAX_THREADS
	.align		4
.L_758:
        /*00dc*/ 	.byte	0x04, 0x05
        /*00de*/ 	.short	(.L_760 - .L_759)
.L_759:
        /*00e0*/ 	.word	0x00000080
        /*00e4*/ 	.word	0x00000001
        /*00e8*/ 	.word	0x00000001


	//----- nvinfo : EIATTR_CRS_STACK_SIZE
	.align		4
.L_760:
        /*00ec*/ 	.byte	0x04, 0x1e
        /*00ee*/ 	.short	(.L_762 - .L_761)
.L_761:
        /*00f0*/ 	.word	0x00000000


	//----- nvinfo : EIATTR_CBANK_PARAM_SIZE
	.align		4
.L_762:
        /*00f4*/ 	.byte	0x03, 0x19
        /*00f6*/ 	.short	0x00e8


	//----- nvinfo : EIATTR_PARAM_CBANK
	.align		4
        /*00f8*/ 	.byte	0x04, 0x0a
        /*00fa*/ 	.short	(.L_764 - .L_763)
	.align		4
.L_763:
        /*00fc*/ 	.word	index@(.nv.constant0._ZN10layer_norm31ln_parallel_residual_fwd_kernelINS_13Kernel_traitsI6__halfS2_S2_S2_fjLj2048ELj1ELj4ELj1ELj16ENS_18Kernel_traits_baseILj2048ES2_S2_S2_S2_fjLj128EEEEELb1ELb1ELb0EEEvNS_9FwdParamsE)
        /*0100*/ 	.short	0x0380
        /*0102*/ 	.short	0x00e8


	//----- nvinfo : EIATTR_SW_WAR
	.align		4
.L_764:
        /*0104*/ 	.byte	0x04, 0x36
        /*0106*/ 	.short	(.L_766 - .L_765)
.L_765:
        /*0108*/ 	.word	0x00000008
.L_766:


//--------------------- .nv.info._ZN10layer_norm31ln_parallel_residual_fwd_kernelINS_13Kernel_traitsI6__halfS2_S2_S2_fjLj2048ELj1ELj4ELj1ELj16ENS_18Kernel_traits_baseILj2048ES2_S2_S2_S2_fjLj128EEEEELb1ELb1ELb1EEEvNS_9FwdParamsE --------------------------
	.section	.nv.info._ZN10layer_norm31ln_parallel_residual_fwd_kernelINS_13Kernel_traitsI6__halfS2_S2_S2_fjLj2048ELj1ELj4ELj1ELj16ENS_18Kernel_traits_baseILj2048ES2_S2_S2_S2_fjLj128EEEEELb1ELb1ELb1EEEvNS_9FwdParamsE,"",@"SHT_CUDA_INFO"
	.sectionflags	@""
	.align	4


	//----- nvinfo : EIATTR_CUDA_API_VERSION
	.align		4
        /*0000*/ 	.byte	0x04, 0x37
        /*0002*/ 	.short	(.L_768 - .L_767)
.L_767:
        /*0004*/ 	.word	0x00000082


	//----- nvinfo : EIATTR_KPARAM_INFO
	.align		4
.L_768:
        /*0008*/ 	.byte	0x04, 0x17
        /*000a*/ 	.short	(.L_770 - .L_769)
.L_769:
        /*000c*/ 	.word	0x00000000
        /*0010*/ 	.short	0x0000
        /*0012*/ 	.short	0x0000
        /*0014*/ 	.byte	0x00, 0xf0, 0xa1, 0x03


	//----- nvinfo : EIATTR_SPARSE_MMA_MASK
	.align		4
.L_770:
        /*0018*/ 	.byte	0x03, 0x50
        /*001a*/ 	.short	0x0000


	//----- nvinfo : EIATTR_MAXREG_COUNT
	.align		4
        /*001c*/ 	.byte	0x03, 0x1b
        /*001e*/ 	.short	0x00ff


	//----- nvinfo : EIATTR_MERCURY_ISA_VERSION
	.align		4
        /*0020*/ 	.byte	0x03, 0x5f
        /*0022*/ 	.short	0x0101


	//----- nvinfo : EIATTR_COOP_GROUP_MASK_REGIDS
	.align		4
        /*0024*/ 	.byte	0x04, 0x29
        /*0026*/ 	.short	(.L_772 - .L_771)


	//   ....[0]....
.L_771:
        /*0028*/ 	.word	0xffffffff


	//   ....[1]....
        /*002c*/ 	.word	0xffffffff


	//   ....[2]....
        /*0030*/ 	.word	0xffffffff


	//   ....[3]....
        /*0034*/ 	.word	0xffffffff


	//   ....[4]....
        /*0038*/ 	.word	0xffffffff


	//   ....[5]....
        /*003c*/ 	.word	0xffffffff


	//   ....[6]....
        /*0040*/ 	.word	0xffffffff


	//   ....[7]....
        /*0044*/ 	.word	0xffffffff


	//   ....[8]....
        /*0048*/ 	.word	0xffffffff


	//   ....[9]....
        /*004c*/ 	.word	0xffffffff


	//   ....[10]....
        /*0050*/ 	.word	0x0500008a


	//   ....[11]....
        /*0054*/ 	.word	0x0500008a


	//   ....[12]....
        /*0058*/ 	.word	0x0500008a


	//   ....[13]....
        /*005c*/ 	.word	0x0500008a


	//   ....[14]....
        /*0060*/ 	.word	0x0500008a


	//   ....[15]....
        /*0064*/ 	.word	0x0500008a


	//   ....[16]....
        /*0068*/ 	.word	0x0500008a


	//   ....[17]....
        /*006c*/ 	.word	0x0500008a


	//   ....[18]....
        /*0070*/ 	.word	0x0500008a


	//   ....[19]....
        /*0074*/ 	.word	0x0500008a


	//----- nvinfo : EIATTR_COOP_GROUP_INSTR_OFFSETS
	.align		4
.L_772:
        /*0078*/ 	.byte	0x04, 0x28
        /*007a*/ 	.short	(.L_774 - .L_773)


	//   ....[0]....
.L_773:
        /*007c*/ 	.word	0x0003f5b0


	//   ....[1]....
        /*0080*/ 	.word	0x0003f5e0


	//   ....[2]....
        /*0084*/ 	.word	0x0003f600


	//   ....[3]....
        /*0088*/ 	.word	0x0003f620


	//   ....[4]....
        /*008c*/ 	.word	0x0003f640


	//   ....[5]....
        /*0090*/ 	.word	0x0003fe70


	//   ....[6]....
        /*0094*/ 	.word	0x0003fe90


	//   ....[7]....
        /*0098*/ 	.word	0x0003feb0


	//   ....[8]....
        /*009c*/ 	.word	0x0003fed0


	//   ....[9]....
        /*00a0*/ 	.word	0x0003fef0


	//   ....[10]....
        /*00a4*/ 	.word	0x00041790


	//   ....[11]....
        /*00a8*/ 	.word	0x00041840


	//   ....[12]....
        /*00ac*/ 	.word	0x000418b0


	//   ....[13]....
        /*00b0*/ 	.word	0x00041920


	//   ....[14]....
        /*00b4*/ 	.word	0x00041990


	//   ....[15]....
        /*00b8*/ 	.word	0x00042210


	//   ....[16]....
        /*00bc*/ 	.word	0x00042280


	//   ....[17]....
        /*00c0*/ 	.word	0x000422f0


	//   ....[18]....
        /*00c4*/ 	.word	0x00042360


	//   ....[19]....
        /*00c8*/ 	.word	0x000423d0


	//----- nvinfo : EIATTR_VRC_CTA_INIT_COUNT
	.align		4
.L_774:
        /*00cc*/ 	.byte	0x02, 0x4a
	.zero		1
	.zero		1


	//----- nvinfo : EIATTR_EXIT_INSTR_OFFSETS
	.align		4
        /*00d0*/ 	.byte	0x04, 0x1c
        /*00d2*/ 	.short	(.L_776 - .L_775)


	//   ....[0]....
.L_775:
        /*00d4*/ 	.word	0x00000610


	//   ....[1]....
        /*00d8*/ 	.word	0x00041730


	//----- nvinfo : EIATTR_MAX_THREADS
	.align		4
.L_776:
        /*00dc*/ 	.byte	0x04, 0x05
        /*00de*/ 	.short	(.L_778 - .L_777)
.L_777:
        /*00e0*/ 	.word	0x00000080
        /*00e4*/ 	.word	0x00000001
        /*00e8*/ 	.word	0x00000001


	//----- nvinfo : EIATTR_CRS_STACK_SIZE
	.align		4
.L_778:
        /*00ec*/ 	.byte	0x04, 0x1e
        /*00ee*/ 	.short	(.L_780 - .L_779)
.L_779:
        /*00f0*/ 	.word	0x00000000


	//----- nvinfo : EIATTR_CBANK_PARAM_SIZE
	.align		4
.L_780:
        /*00f4*/ 	.byte	0x03, 0x19
        /*00f6*/ 	.short	0x00e8


	//----- nvinfo : EIATTR_PARAM_CBANK
	.align		4
        /*00f8*/ 	.byte	0x04, 0x0a
        /*00fa*/ 	.short	(.L_782 - .L_781)
	.align		4
.L_781:
        /*00fc*/ 	.word	index@(.nv.constant0._ZN10layer_norm31ln_parallel_residual_fwd_kernelINS_13Kernel_traitsI6__halfS2_S2_S2_fjLj2048ELj1ELj4ELj1ELj16ENS_18Kernel_traits_baseILj2048ES2_S2_S2_S2_fjLj128EEEEELb1ELb1ELb1EEEvNS_9FwdParamsE)
        /*0100*/ 	.short	0x0380
        /*0102*/ 	.short	0x00e8


	//----- nvinfo : EIATTR_SW_WAR
	.align		4
.L_782:
        /*0104*/ 	.byte	0x04, 0x36
        /*0106*/ 	.short	(.L_784 - .L_783)
.L_783:
        /*0108*/ 	.word	0x00000008
.L_784:


//--------------------- .nv.info._ZN10layer_norm31ln_parallel_residual_fwd_kernelINS_13Kernel_traitsIf13__nv_bfloat16S2_S2_fjLj2048ELj1ELj4ELj1ELj16ENS_18Kernel_traits_baseILj2048EfS2_S2_S2_fjLj128EEEEELb0ELb0ELb0EEEvNS_9FwdParamsE --------------------------
	.section	.nv.info._ZN10layer_norm31ln_parallel_residual_fwd_kernelINS_13Kernel_traitsIf13__nv_bfloat16S2_S2_fjLj2048ELj1ELj4ELj1ELj16ENS_18Kernel_traits_baseILj2048EfS2_S2_S2_fjLj128EEEEELb0ELb0ELb0EEEvNS_9FwdParamsE,"",@"SHT_CUDA_INFO"
	.sectionflags	@""
	.align	4


	//----- nvinfo : EIATTR_CUDA_API_VERSION
	.align		4
        /*0000*/ 	.byte	0x04, 0x37
        /*0002*/ 	.short	(.L_786 - .L_785)
.L_785:
        /*0004*/ 	.word	0x00000082


	//----- nvinfo : EIATTR_KPARAM_INFO
	.align		4
.L_786:
        /*0008*/ 	.byte	0x04, 0x17
        /*000a*/ 	.short	(.L_788 - .L_787)
.L_787:
        /*000c*/ 	.word	0x00000000
        /*0010*/ 	.short	0x0000
        /*0012*/ 	.short	0x0000
        /*0014*/ 	.byte	0x00, 0xf0, 0xa1, 0x03


	//----- nvinfo : EIATTR_SPARSE_MMA_MASK
	.align		4
.L_788:
        /*0018*/ 	.byte	0x03, 0x50
        /*001a*/ 	.short	0x0000


	//----- nvinfo : EIATTR_MAXREG_COUNT
	.align		4
        /*001c*/ 	.byte	0x03, 0x1b
        /*001e*/ 	.short	0x00ff


	//----- nvinfo : EIATTR_ANNOTATIONS
	.align		4
        /*0020*/ 	.byte	0x04, 0x55
        /*0022*/ 	.short	(.L_790 - .L_789)


	//   ....[0]....
.L_789:
        /* <DEDUP_REMOVED lines=326> */


	//----- nvinfo : EIATTR_MERCURY_ISA_VERSION
	.align		4
.L_790:
        /*1474*/ 	.byte	0x03, 0x5f
        /*1476*/ 	.short	0x0101


	//----- nvinfo : EIATTR_COOP_GROUP_MASK_REGIDS
	.align		4
        /*1478*/ 	.byte	0x04, 0x29
        /*147a*/ 	.short	(.L_792 - .L_791)


	//   ....[0]....
.L_791:
        /*147c*/ 	.word	0xffffffff


	//   ....[1]....
        /*1480*/ 	.word	0xffffffff


	//   ....[2]....
        /*1484*/ 	.word	0xffffffff


	//   ....[3]....
        /*1488*/ 	.word	0xffffffff


	//   ....[4]....
        /*148c*/ 	.word	0xffffffff


	//   ....[5]....
        /*1490*/ 	.word	0xffffffff


	//   ....[6]....
        /*1494*/ 	.word	0xffffffff


	//   ....[7]....
        /*1498*/ 	.word	0xffffffff


	//   ....[8]....
        /*149c*/ 	.word	0xffffffff


	//   ....[9]....
        /*14a0*/ 	.word	0xffffffff


	//   ....[10]....
        /*14a4*/ 	.word	0x05000084


	//   ....[11]....
        /*14a8*/ 	.word	0x05000084


	//   ....[12]....
        /*14ac*/ 	.word	0x05000084


	//   ....[13]....
        /*14b0*/ 	.word	0x05000084


	//   ....[14]....
        /*14b4*/ 	.word	0x05000084


	//   ....[15]....
        /*14b8*/ 	.word	0x05000084


	//   ....[16]....
        /*14bc*/ 	.word	0x05000084


	//   ....[17]....
        /*14c0*/ 	.word	0x05000084


	//   ....[18]....
        /*14c4*/ 	.word	0x05000084


	//   ....[19]....
        /*14c8*/ 	.word	0x05000084


	//----- nvinfo : EIATTR_COOP_GROUP_INSTR_OFFSETS
	.align		4
.L_792:
        /*14cc*/ 	.byte	0x04, 0x28
        /*14ce*/ 	.short	(.L_794 - .L_793)


	//   ....[0]....
.L_793:
        /*14d0*/ 	.word	0x0000e4c0


	//   ....[1]....
        /*14d4*/ 	.word	0x0000e500


	//   ....[2]....
        /*14d8*/ 	.word	0x0000e520


	//   ....[3]....
        /*14dc*/ 	.word	0x0000e540


	//   ....[4]....
        /*14e0*/ 	.word	0x0000e560


	//   ....[5]....
        /*14e4*/ 	.word	0x0000edb0


	//   ....[6]....
        /*14e8*/ 	.word	0x0000edd0


	//   ....[7]....
        /*14ec*/ 	.word	0x0000edf0


	//   ....[8]....
        /*14f0*/ 	.word	0x0000ee10


	//   ....[9]....
        /*14f4*/ 	.word	0x0000ee30


	//   ....[10]....
        /*14f8*/ 	.word	0x00010f80


	//   ....[11]....
        /*14fc*/ 	.word	0x00011020


	//   ....[12]....
        /*1500*/ 	.word	0x00011090


	//   ....[13]....
        /*1504*/ 	.word	0x00011100


	//   ....[14]....
        /*1508*/ 	.word	0x00011170


	//   ....[15]....
        /*150c*/ 	.word	0x00011a30


	//   ....[16]....
        /*1510*/ 	.word	0x00011aa0


	//   ....[17]....
        /*1514*/ 	.word	0x00011b10


	//   ....[18]....
        /*1518*/ 	.word	0x00011b80


	//   ....[19]....
        /*151c*/ 	.word	0x00011bf0


	//----- nvinfo : EIATTR_VRC_CTA_INIT_COUNT
	.align		4
.L_794:
        /*1520*/ 	.byte	0x02, 0x4a
	.zero		1
	.zero		1


	//----- nvinfo : EIATTR_EXIT_INSTR_OFFSETS
	.align		4
        /*1524*/ 	.byte	0x04, 0x1c
        /*1526*/ 	.short	(.L_796 - .L_795)


	//   ....[0]....
.L_795:
        /*1528*/ 	.word	0x00008620


	//   ....[1]....
        /*152c*/ 	.word	0x00010f10


	//----- nvinfo : EIATTR_MAX_THREADS
	.align		4
.L_796:
        /*1530*/ 	.byte	0x04, 0x05
        /*1532*/ 	.short	(.L_798 - .L_797)
.L_797:
        /*1534*/ 	.word	0x00000080
        /*1538*/ 	.word	0x00000001
        /*153c*/ 	.word	0x00000001


	//----- nvinfo : EIATTR_CRS_STACK_SIZE
	.align		4
.L_798:
        /*1540*/ 	.byte	0x04, 0x1e
        /*1542*/ 	.short	(.L_800 - .L_799)
.L_799:
        /*1544*/ 	.word	0x00000000


	//----- nvinfo : EIATTR_CBANK_PARAM_SIZE
	.align		4
.L_800:
        /*1548*/ 	.byte	0x03, 0x19
        /*154a*/ 	.short	0x00e8


	//----- nvinfo : EIATTR_PARAM_CBANK
	.align		4
        /*154c*/ 	.byte	0x04, 0x0a
        /*154e*/ 	.short	(.L_802 - .L_801)
	.align		4
.L_801:
        /*1550*/ 	.word	index@(.nv.constant0._ZN10layer_norm31ln_parallel_residual_fwd_kernelINS_13Kernel_traitsIf13__nv_bfloat16S2_S2_fjLj2048ELj1ELj4ELj1ELj16ENS_18Kernel_traits_baseILj2048EfS2_S2_S2_fjLj128EEEEELb0ELb0ELb0EEEvNS_9FwdParamsE)
        /*1554*/ 	.short	0x0380
        /*1556*/ 	.short	0x00e8


	//----- nvinfo : EIATTR_SW_WAR
	.align		4
.L_802:
        /*1558*/ 	.byte	0x04, 0x36
        /*155a*/ 	.short	(.L_804 - .L_803)
.L_803:
        /*155c*/ 	.word	0x00000008
.L_804:


//--------------------- .nv.info._ZN10layer_norm31ln_parallel_residual_fwd_kernelINS_13Kernel_traitsIf13__nv_bfloat16S2_S2_fjLj2048ELj1ELj4ELj1ELj16ENS_18Kernel_traits_baseILj2048EfS2_S2_S2_fjLj128EEEEELb0ELb0ELb1EEEvNS_9FwdParamsE --------------------------
	.section	.nv.info._ZN10layer_norm31ln_parallel_residual_fwd_kernelINS_13Kernel_traitsIf13__nv_bfloat16S2_S2_fjLj2048ELj1ELj4ELj1ELj16ENS_18Kernel_traits_baseILj2048EfS2_S2_S2_fjLj128EEEEELb0ELb0ELb1EEEvNS_9FwdParamsE,"",@"SHT_CUDA_INFO"
	.sectionflags	@""
	.align	4


	//----- nvinfo : EIATTR_CUDA_API_VERSION
	.align		4
        /*0000*/ 	.byte	0x04, 0x37
        /*0002*/ 	.short	(.L_806 - .L_805)
.L_805:
        /*0004*/ 	.word	0x00000082


	//----- nvinfo : EIATTR_KPARAM_INFO
	.align		4
.L_806:
        /*0008*/ 	.byte	0x04, 0x17
        /*000a*/ 	.short	(.L_808 - .L_807)
.L_807:
        /*000c*/ 	.word	0x00000000
        /*0010*/ 	.short	0x0000
        /*0012*/ 	.short	0x0000
        /*0014*/ 	.byte	0x00, 0xf0, 0xa1, 0x03


	//----- nvinfo : EIATTR_SPARSE_MMA_MASK
	.align		4
.L_808:
        /*0018*/ 	.byte	0x03, 0x50
        /*001a*/ 	.short	0x0000


	//----- nvinfo : EIATTR_MAXREG_COUNT
	.align		4
        /*001c*/ 	.byte	0x03, 0x1b
        /*001e*/ 	.short	0x00ff


	//----- nvinfo : EIATTR_ANNOTATIONS
	.align		4
        /*0020*/ 	.byte	0x04, 0x55
        /*0022*/ 	.short	(.L_810 - .L_809)


	//   ....[0]....
.L_809:
        /* <DEDUP_REMOVED lines=152> */


	//----- nvinfo : EIATTR_MERCURY_ISA_VERSION
	.align		4
.L_810:
        /*0994*/ 	.byte	0x03, 0x5f
        /*0996*/ 	.short	0x0101


	//----- nvinfo : EIATTR_COOP_GROUP_MASK_REGIDS
	.align		4
        /*0998*/ 	.byte	0x04, 0x29
        /*099a*/ 	.short	(.L_812 - .L_811)


	//   ....[0]....
.L_811:
        /*099c*/ 	.word	0xffffffff


	//   ....[1]....
        /*09a0*/ 	.word	0xffffffff


	//   ....[2]....
        /*09a4*/ 	.word	0xffffffff


	//   ....[3]....
        /*09a8*/ 	.word	0xffffffff


	//   ....[4]....
        /*09ac*/ 	.word	0xffffffff


	//   ....[5]....
        /*09b0*/ 	.word	0xffffffff


	//   ....[6]....
        /*09b4*/ 	.word	0xffffffff


	//   ....[7]....
        /*09b8*/ 	.word	0xffffffff


	//   ....[8]....
        /*09bc*/ 	.word	0xffffffff


	//   ....[9]....
        /*09c0*/ 	.word	0xffffffff


	//   ....[10]....
        /*09c4*/ 	.word	0x050000b0


	//   ....[11]....
        /*09c8*/ 	.word	0x050000b0


	//   ....[12]....
        /*09cc*/ 	.word	0x050000b0


	//   ....[13]....
        /*09d0*/ 	.word	0x050000b0


	//   ....[14]....
        /*09d4*/ 	.word	0x050000b0


	//   ....[15]....
        /*09d8*/ 	.word	0x050000b0


	//   ....[16]....
        /*09dc*/ 	.word	0x050000b0


	//   ....[17]....
        /*09e0*/ 	.word	0x050000b0


	//   ....[18]....
        /*09e4*/ 	.word	0x050000b0


	//   ....[19]....
        /*09e8*/ 	.word	0x050000b0


	//----- nvinfo : EIATTR_COOP_GROUP_INSTR_OFFSETS
	.align		4
.L_812:
        /*09ec*/ 	.byte	0x04, 0x28
        /*09ee*/ 	.short	(.L_814 - .L_813)


	//   ....[0]....
.L_813:
        /*09f0*/ 	.word	0x00007460


	//   ....[1]....
        /*09f4*/ 	.word	0x00007490


	//   ....[2]....
        /*09f8*/ 	.word	0x000074b0


	//   ....[3]....
        /*09fc*/ 	.word	0x000074d0


	//   ....[4]....
        /*0a00*/ 	.word	0x000074f0


	//   ....[5]....
        /*0a04*/ 	.word	0x00007d20


	//   ....[6]....
        /*0a08*/ 	.word	0x00007d40


	//   ....[7]....
        /*0a0c*/ 	.word	0x00007d60


	//   ....[8]....
        /*0a10*/ 	.word	0x00007d80


	//   ....[9]....
        /*0a14*/ 	.word	0x00007da0


	//   ....[10]....
        /*0a18*/ 	.word	0x00009c50


	//   ....[11]....
        /*0a1c*/ 	.word	0x00009cf0


	//   ....[12]....
        /*0a20*/ 	.word	0x00009d60


	//   ....[13]....
        /*0a24*/ 	.word	0x00009dd0


	//   ....[14]....
        /*0a28*/ 	.word	0x00009e40


	//   ....[15]....
        /*0a2c*/ 	.word	0x0000a6d0


	//   ....[16]....
        /*0a30*/ 	.word	0x0000a740


	//   ....[17]....
        /*0a34*/ 	.word	0x0000a7b0


	//   ....[18]....
        /*0a38*/ 	.word	0x0000a820


	//   ....[19]....
        /*0a3c*/ 	.word	0x0000a890


	//----- nvinfo : EIATTR_VRC_CTA_INIT_COUNT
	.align		4
.L_814:
        /*0a40*/ 	.byte	0x02, 0x4a
	.zero		1
	.zero		1


	//----- nvinfo : EIATTR_EXIT_INSTR_OFFSETS
	.align		4
        /*0a44*/ 	.byte	0x04, 0x1c
        /*0a46*/ 	.short	(.L_816 - .L_815)


	//   ....[0]....
.L_815:
        /*0a48*/ 	.word	0x00001f90


	//   ....[1]....
        /*0a4c*/ 	.word	0x00009be0


	//----- nvinfo : EIATTR_MAX_THREADS
	.align		4
.L_816:
        /*0a50*/ 	.byte	0x04, 0x05
        /*0a52*/ 	.short	(.L_818 - .L_817)
.L_817:
        /*0a54*/ 	.word	0x00000080
        /*0a58*/ 	.word	0x00000001
        /*0a5c*/ 	.word	0x00000001


	//----- nvinfo : EIATTR_CRS_STACK_SIZE
	.align		4
.L_818:
        /*0a60*/ 	.byte	0x04, 0x1e
        /*0a62*/ 	.short	(.L_820 - .L_819)
.L_819:
        /*0a64*/ 	.word	0x00000000


	//----- nvinfo : EIATTR_CBANK_PARAM_SIZE
	.align		4
.L_820:
        /*0a68*/ 	.byte	0x03, 0x19
        /*0a6a*/ 	.short	0x00e8


	//----- nvinfo : EIATTR_PARAM_CBANK
	.align		4
        /*0a6c*/ 	.byte	0x04, 0x0a
        /*0a6e*/ 	.short	(.L_822 - .L_821)
	.align		4
.L_821:
        /*0a70*/ 	.word	index@(.nv.constant0._ZN10layer_norm31ln_parallel_residual_fwd_kernelINS_13Kernel_traitsIf13__nv_bfloat16S2_S2_fjLj2048ELj1ELj4ELj1ELj16ENS_18Kernel_traits_baseILj2048EfS2_S2_S2_fjLj128EEEEELb0ELb0ELb1EEEvNS_9FwdParamsE)
        /*0a74*/ 	.short	0x0380
        /*0a76*/ 	.short	0x00e8


	//----- nvinfo : EIATTR_SW_WAR
	.align		4
.L_822:
        /*0a78*/ 	.byte	0x04, 0x36
        /*0a7a*/ 	.short	(.L_824 - .L_823)
.L_823:
        /*0a7c*/ 	.word	0x00000008
.L_824:


//--------------------- .nv.info._ZN10layer_norm31ln_parallel_residual_fwd_kernelINS_13Kernel_traitsIf13__nv_bfloat16S2_S2_fjLj2048ELj1ELj4ELj1ELj16ENS_18Kernel_traits_baseILj2048EfS2_S2_S2_fjLj128EEEEELb0ELb1ELb0EEEvNS_9FwdParamsE --------------------------
	.section	.nv.info._ZN10layer_norm31ln_parallel_residual_fwd_kernelINS_13Kernel_traitsIf13__nv_bfloat16S2_S2_fjLj2048ELj1ELj4ELj1ELj16ENS_18Kernel_traits_baseILj2048EfS2_S2_S2_fjLj128EEEEELb0ELb1ELb0EEEvNS_9FwdParamsE,"",@"SHT_CUDA_INFO"
	.sectionflags	@""
	.align	4


	//----- nvinfo : EIATTR_CUDA_API_VERSION
	.align		4
        /*0000*/ 	.byte	0x04, 0x37
        /*0002*/ 	.short	(.L_826 - .L_825)
.L_825:
        /*0004*/ 	.word	0x00000082


	//----- nvinfo : EIATTR_KPARAM_INFO
	.align		4
.L_826:
        /*0008*/ 	.byte	0x04, 0x17
        /*000a*/ 	.short	(.L_828 - .L_827)
.L_827:
        /*000c*/ 	.word	0x00000000
        /*0010*/ 	.short	0x0000
        /*0012*/ 	.short	0x0000
        /*0014*/ 	.byte	0x00, 0xf0, 0xa1, 0x03


	//----- nvinfo : EIATTR_SPARSE_MMA_MASK
	.align		4
.L_828:
        /*0018*/ 	.byte	0x03, 0x50
        /*001a*/ 	.short	0x0000


	//----- nvinfo : EIATTR_MAXREG_COUNT
	.align		4
        /*001c*/ 	.byte	0x03, 0x1b
        /*001e*/ 	.short	0x00ff


	//----- nvinfo : EIATTR_MERCURY_ISA_VERSION
	.align		4
        /*0020*/ 	.byte	0x03, 0x5f
        /*0022*/ 	.short	0x0101


	//----- nvinfo : EIATTR_COOP_GROUP_MASK_REGIDS
	.align		4
        /*0024*/ 	.byte	0x04, 0x29
        /*0026*/ 	.short	(.L_830 - .L_829)


	//   ....[0]....
.L_829:
        /*0028*/ 	.word	0xffffffff


	//   ....[1]....
        /*002c*/ 	.word	0xffffffff


	//   ....[2]....
        /*0030*/ 	.word	0xffffffff


	//   ....[3]....
        /*0034*/ 	.word	0xffffffff


	//   ....[4]....
        /*0038*/ 	.word	0xffffffff


	//   ....[5]....
        /*003c*/ 	.word	0xffffffff


	//   ....[6]....
        /*0040*/ 	.word	0xffffffff


	//   ....[7]....
        /*0044*/ 	.word	0xffffffff


	//   ....[8]....
        /*0048*/ 	.word	0xffffffff


	//   ....[9]....
        /*004c*/ 	.word	0xffffffff


	//   ....[10]....
        /*0050*/ 	.word	0x050000da


	//   ....[11]....
        /*0054*/ 	.word	0x050000da


	//   ....[12]....
        /*0058*/ 	.word	0x050000da


	//   ....[13]....
        /*005c*/ 	.word	0x050000da


	//   ....[14]....
        /*0060*/ 	.word	0x050000da


	//   ....[15]....
        /*0064*/ 	.word	0x050000da


	//   ....[16]....
        /*0068*/ 	.word	0x050000da


	//   ....[17]....
        /*006c*/ 	.word	0x050000da


	//   ....[18]....
        /*0070*/ 	.word	0x050000da


	//   ....[19]....
        /*0074*/ 	.word	0x050000da


	//----- nvinfo : EIATTR_COOP_GROUP_INSTR_OFFSETS
	.align		4
.L_830:
        /*0078*/ 	.byte	0x04, 0x28
        /*007a*/ 	.short	(.L_832 - .L_831)


	//   ....[0]....
.L_831:
        /*007c*/ 	.word	0x00006660


	//   ....[1]....
        /*0080*/ 	.word	0x000066a0


	//   ....[2]....
        /*0084*/ 	.word	0x000066c0


	//   ....[3]....
        /*0088*/ 	.word	0x000066e0


	//   ....[4]....
        /*008c*/ 	.word	0x00006700


	//   ....[5]....
        /*0090*/ 	.word	0x00006f70


	//   ....[6]....
        /*0094*/ 	.word	0x00006f90


	//   ....[7]....
        /*0098*/ 	.word	0x00006fb0


	//   ....[8]....
        /*009c*/ 	.word	0x00006fd0


	//   ....[9]....
        /*00a0*/ 	.word	0x00006ff0


	//   ....[10]....
        /*00a4*/ 	.word	0x00008370


	//   ....[11]....
        /*00a8*/ 	.word	0x00008420


	//   ....[12]....
        /*00ac*/ 	.word	0x00008490


	//   ....[13]....
        /*00b0*/ 	.word	0x00008500


	//   ....[14]....
        /*00b4*/ 	.word	0x00008570


	//   ....[15]....
        /*00b8*/ 	.word	0x00008e40


	//   ....[16]....
        /*00bc*/ 	.word	0x00008eb0


	//   ....[17]....
        /*00c0*/ 	.word	0x00008f20


	//   ....[18]....
        /*00c4*/ 	.word	0x00008f90


	//   ....[19]....
        /*00c8*/ 	.word	0x00009000


	//----- nvinfo : EIATTR_VRC_CTA_INIT_COUNT
	.align		4
.L_832:
        /*00cc*/ 	.byte	0x02, 0x4a
	.zero		1
	.zero		1


	//----- nvinfo : EIATTR_EXIT_INSTR_OFFSETS
	.align		4
        /*00d0*/ 	.byte	0x04, 0x1c
        /*00d2*/ 	.short	(.L_834 - .L_833)


	//   ....[0]....
.L_833:
        /*00d4*/ 	.word	0x00000b70


	//   ....[1]....
        /*00d8*/ 	.word	0x00008300


	//----- nvinfo : EIATTR_MAX_THREADS
	.align		4
.L_834:
        /*00dc*/ 	.byte	0x04, 0x05
        /*00de*/ 	.short	(.L_836 - .L_835)
.L_835:
        /*00e0*/ 	.word	0x00000080
        /*00e4*/ 	.word	0x00000001
        /*00e8*/ 	.word	0x00000001


	//----- nvinfo : EIATTR_CRS_STACK_SIZE
	.align		4
.L_836:
        /*00ec*/ 	.byte	0x04, 0x1e
        /*00ee*/ 	.short	(.L_838 - .L_837)
.L_837:
        /*00f0*/ 	.word	0x00000000


	//----- nvinfo : EIATTR_CBANK_PARAM_SIZE
	.align		4
.L_838:
        /*00f4*/ 	.byte	0x03, 0x19
        /*00f6*/ 	.short	0x00e8


	//----- nvinfo : EIATTR_PARAM_CBANK
	.align		4
        /*00f8*/ 	.byte	0x04, 0x0a
        /*00fa*/ 	.short	(.L_840 - .L_839)
	.align		4
.L_839:
        /*00fc*/ 	.word	index@(.nv.constant0._ZN10layer_norm31ln_parallel_residual_fwd_kernelINS_13Kernel_traitsIf13__nv_bfloat16S2_S2_fjLj2048ELj1ELj4ELj1ELj16ENS_18Kernel_traits_baseILj2048EfS2_S2_S2_fjLj128EEEEELb0ELb1ELb0EEEvNS_9FwdParamsE)
        /*0100*/ 	.short	0x0380
        /*0102*/ 	.short	0x00e8


	//----- nvinfo : EIATTR_SW_WAR
	.align		4
.L_840:
        /*0104*/ 	.byte	0x04, 0x36
        /*0106*/ 	.short	(.L_842 - .L_841)
.L_841:
        /*0108*/ 	.word	0x00000008
.L_842:


//--------------------- .nv.info._ZN10layer_norm31ln_parallel_residual_fwd_kernelINS_13Kernel_traitsIf13__nv_bfloat16S2_S2_fjLj2048ELj1ELj4ELj1ELj16ENS_18Kernel_traits_baseILj2048EfS2_S2_S2_fjLj128EEEEELb0ELb1ELb1EEEvNS_9FwdParamsE --------------------------
	.section	.nv.info._ZN10layer_norm31ln_parallel_residual_fwd_kernelINS_13Kernel_traitsIf13__nv_bfloat16S2_S2_fjLj2048ELj1ELj4ELj1ELj16ENS_18Kernel_traits_baseILj2048EfS2_S2_S2_fjLj128EEEEELb0ELb1ELb1EEEvNS_9FwdParamsE,"",@"SHT_CUDA_INFO"
	.sectionflags	@""
	.align	4


	//----- nvinfo : EIATTR_CUDA_API_VERSION
	.align		4
        /*0000*/ 	.byte	0x04, 0x37
        /*0002*/ 	.short	(.L_844 - .L_843)
.L_843:
        /*0004*/ 	.word	0x00000082


	//----- nvinfo : EIATTR_KPARAM_INFO
	.align		4
.L_844:
        /*0008*/ 	.byte	0x04, 0x17
        /*000a*/ 	.short	(.L_846 - .L_845)
.L_845:
        /*000c*/ 	.word	0x00000000
        /*0010*/ 	.short	0x0000
        /*0012*/ 	.short	0x0000
        /*0014*/ 	.byte	0x00, 0xf0, 0xa1, 0x03


	//----- nvinfo : EIATTR_SPARSE_MMA_MASK
	.align		4
.L_846:
        /*0018*/ 	.byte	0x03, 0x50
        /*001a*/ 	.short	0x0000


	//----- nvinfo : EIATTR_MAXREG_COUNT
	.align		4
        /*001c*/ 	.byte	0x03, 0x1b
        /*001e*/ 	.short	0x00ff


	//----- nvinfo : EIATTR_MERCURY_ISA_VERSION
	.align		4
        /*0020*/ 	.byte	0x03, 0x5f
        /*0022*/ 	.short	0x0101


	//----- nvinfo : EIATTR_COOP_GROUP_MASK_REGIDS
	.align		4
        /*0024*/ 	.byte	0x04, 0x29
        /*0026*/ 	.short	(.L_848 - .L_847)


	//   ....[0]....
.L_847:
        /*0028*/ 	.word	0xffffffff


	//   ....[1]....
        /*002c*/ 	.word	0xffffffff


	//   ....[2]....
        /*0030*/ 	.word	0xffffffff


	//   ....[3]....
        /*0034*/ 	.word	0xffffffff


	//   ....[4]....
        /*0038*/ 	.word	0xffffffff


	//   ....[5]....
        /*003c*/ 	.word	0xffffffff


	//   ....[6]....
        /*0040*/ 	.word	0xffffffff


	//   ....[7]....
        /*0044*/ 	.word	0xffffffff


	//   ....[8]....
        /*0048*/ 	.word	0xffffffff


	//   ....[9]....
        /*004c*/ 	.word	0xffffffff


	//   ....[10]....
        /*0050*/ 	.word	0x050000e0


	//   ....[11]....
        /*0054*/ 	.word	0x050000e0


	//   ....[12]....
        /*0058*/ 	.word	0x050000e0


	//   ....[13]....
        /*005c*/ 	.word	0x050000e0


	//   ....[14]....
        /*0060*/ 	.word	0x050000e0


	//   ....[15]....
        /*0064*/ 	.word	0x050000e0


	//   ....[16]....
        /*0068*/ 	.word	0x050000e0


	//   ....[17]....
        /*006c*/ 	.word	0x050000e0


	//   ....[18]....
        /*0070*/ 	.word	0x050000e0


	//   ....[19]....
        /*0074*/ 	.word	0x050000e0


	//----- nvinfo : EIATTR_COOP_GROUP_INSTR_OFFSETS
	.align		4
.L_848:
        /*0078*/ 	.byte	0x04, 0x28
        /*007a*/ 	.short	(.L_850 - .L_849)


	//   ....[0]....
.L_849:
        /*007c*/ 	.word	0x00005770


	//   ....[1]....
        /*0080*/ 	.word	0x00005790


	//   ....[2]....
        /*0084*/ 	.word	0x000057c0


	//   ....[3]....
        /*0088*/ 	.word	0x000057e0


	//   ....[4]....
        /*008c*/ 	.word	0x00005800


	//   ....[5]....
        /*0090*/ 	.word	0x00006030


	//   ....[6]....
        /*0094*/ 	.word	0x00006050


	//   ....[7]....
        /*0098*/ 	.word	0x00006070


	//   ....[8]....
        /*009c*/ 	.word	0x00006090


	//   ....[9]....
        /*00a0*/ 	.word	0x000060b0


	//   ....[10]....
        /*00a4*/ 	.word	0x00007150


	//   ....[11]....
        /*00a8*/ 	.word	0x000071f0


	//   ....[12]....
        /*00ac*/ 	.word	0x00007270


	//   ....[13]....
        /*00b0*/ 	.word	0x000072e0


	//   ....[14]....
        /*00b4*/ 	.word	0x00007350


	//   ....[15]....
        /*00b8*/ 	.word	0x00007bc0


	//   ....[16]....
        /*00bc*/ 	.word	0x00007c30


	//   ....[17]....
        /*00c0*/ 	.word	0x00007ca0


	//   ....[18]....
        /*00c4*/ 	.word	0x00007d10


	//   ....[19]....
        /*00c8*/ 	.word	0x00007d80


	//----- nvinfo : EIATTR_VRC_CTA_INIT_COUNT
	.align		4
.L_850:
        /*00cc*/ 	.byte	0x02, 0x4a
	.zero		1
	.zero		1


	//----- nvinfo : EIATTR_EXIT_INSTR_OFFSETS
	.align		4
        /*00d0*/ 	.byte	0x04, 0x1c
        /*00d2*/ 	.short	(.L_852 - .L_851)


	//   ....[0]....
.L_851:
        /*00d4*/ 	.word	0x00000690


	//   ....[1]....
        /*00d8*/ 	.word	0x000070e0


	//----- nvinfo : EIATTR_MAX_THREADS
	.align		4
.L_852:
        /*00dc*/ 	.byte	0x04, 0x05
        /*00de*/ 	.short	(.L_854 - .L_853)
.L_853:
        /*00e0*/ 	.word	0x00000080
        /*00e4*/ 	.word	0x00000001
        /*00e8*/ 	.word	0x00000001


	//----- nvinfo : EIATTR_CRS_STACK_SIZE
	.align		4
.L_854:
        /*00ec*/ 	.byte	0x04, 0x1e
        /*00ee*/ 	.short	(.L_856 - .L_855)
.L_855:
        /*00f0*/ 	.word	0x00000000


	//----- nvinfo : EIATTR_CBANK_PARAM_SIZE
	.align		4
.L_856:
        /*00f4*/ 	.byte	0x03, 0x19
        /*00f6*/ 	.short	0x00e8


	//----- nvinfo : EIATTR_PARAM_CBANK
	.align		4
        /*00f8*/ 	.byte	0x04, 0x0a
        /*00fa*/ 	.short	(.L_858 - .L_857)
	.align		4
.L_857:
        /*00fc*/ 	.word	index@(.nv.constant0._ZN10layer_norm31ln_parallel_residual_fwd_kernelINS_13Kernel_traitsIf13__nv_bfloat16S2_S2_fjLj2048ELj1ELj4ELj1ELj16ENS_18Kernel_traits_baseILj2048EfS2_S2_S2_fjLj128EEEEELb0ELb1ELb1EEEvNS_9FwdParamsE)
        /*0100*/ 	.short	0x0380
        /*0102*/ 	.short	0x00e8


	//----- nvinfo : EIATTR_SW_WAR
	.align		4
.L_858:
        /*0104*/ 	.byte	0x04, 0x36
        /*0106*/ 	.short	(.L_860 - .L_859)
.L_859:
        /*0108*/ 	.word	0x00000008
.L_860:


//--------------------- .nv.info._ZN10layer_norm31ln_parallel_residual_fwd_kernelINS_13Kernel_traitsIf13__nv_bfloat16S2_S2_fjLj2048ELj1ELj4ELj1ELj16ENS_18Kernel_traits_baseILj2048EfS2_S2_S2_fjLj128EEEEELb1ELb0ELb0EEEvNS_9FwdParamsE --------------------------
	.section	.nv.info._ZN10layer_norm31ln_parallel_residual_fwd_kernelINS_13Kernel_traitsIf13__nv_bfloat16S2_S2_fjLj2048ELj1ELj4ELj1ELj16ENS_18Kernel_traits_baseILj2048EfS2_S2_S2_fjLj128EEEEELb1ELb0ELb0EEEvNS_9FwdParamsE,"",@"SHT_CUDA_INFO"
	.sectionflags	@""
	.align	4


	//----- nvinfo : EIATTR_CUDA_API_VERSION
	.align		4
        /*0000*/ 	.byte	0x04, 0x37
        /*0002*/ 	.short	(.L_862 - .L_861)
.L_861:
        /*0004*/ 	.word	0x00000082


	//----- nvinfo : EIATTR_KPARAM_INFO
	.align		4
.L_862:
        /*0008*/ 	.byte	0x04, 0x17
        /*000a*/ 	.short	(.L_864 - .L_863)
.L_863:
        /*000c*/ 	.word	0x00000000
        /*0010*/ 	.short	0x0000
        /*0012*/ 	.short	0x0000
        /*0014*/ 	.byte	0x00, 0xf0, 0xa1, 0x03


	//----- nvinfo : EIATTR_SPARSE_MMA_MASK
	.align		4
.L_864:
        /*0018*/ 	.byte	0x03, 0x50
        /*001a*/ 	.short	0x0000


	//----- nvinfo : EIATTR_MAXREG_COUNT
	.align		4
        /*001c*/ 	.byte	0x03, 0x1b
        /*001e*/ 	.short	0x00ff


	//----- nvinfo : EIATTR_ANNOTATIONS
	.align		4
        /*0020*/ 	.byte	0x04, 0x55
        /*0022*/ 	.short	(.L_866 - .L_865)


	//   ....[0]....
.L_865:
        /* <DEDUP_REMOVED lines=377> */


	//----- nvinfo : EIATTR_MERCURY_ISA_VERSION
	.align		4
.L_866:
        /*17a4*/ 	.byte	0x03, 0x5f
        /*17a6*/ 	.short	0x0101


	//----- nvinfo : EIATTR_COOP_GROUP_MASK_REGIDS
	.align		4
        /*17a8*/ 	.byte	0x04, 0x29
        /*17aa*/ 	.short	(.L_868 - .L_867)


	//   ....[0]....
.L_867:
        /*17ac*/ 	.word	0xffffffff


	//   ....[1]....
        /*17b0*/ 	.word	0xffffffff


	//   ....[2]....
        /*17b4*/ 	.word	0xffffffff


	//   ....[3]....
        /*17b8*/ 	.word	0xffffffff


	//   ....[4]....
        /*17bc*/ 	.word	0xffffffff


	//   ....[5]....
        /*17c0*/ 	.word	0xffffffff


	//   ....[6]....
        /*17c4*/ 	.word	0xffffffff


	//   ....[7]....
        /*17c8*/ 	.word	0xffffffff


	//   ....[8]....
        /*17cc*/ 	.word	0xffffffff


	//   ....[9]....
        /*17d0*/ 	.word	0xffffffff


	//   ....[10]....
        /*17d4*/ 	.word	0x05000062


	//   ....[11]....
        /*17d8*/ 	.word	0x05000062


	//   ....[12]....
        /*17dc*/ 	.word	0x05000062


	//   ....[13]....
        /*17e0*/ 	.word	0x05000062


	//   ....[14]....
        /*17e4*/ 	.word	0x05000062


	//   ....[15]....
        /*17e8*/ 	.word	0x05000062


	//   ....[16]....
        /*17ec*/ 	.word	0x05000062


	//   ....[17]....
        /*17f0*/ 	.word	0x05000062


	//   ....[18]....
        /*17f4*/ 	.word	0x05000062


	//   ....[19]....
        /*17f8*/ 	.word	0x05000062


	//----- nvinfo : EIATTR_COOP_GROUP_INSTR_OFFSETS
	.align		4
.L_868:
        /*17fc*/ 	.byte	0x04, 0x28
        /*17fe*/ 	.short	(.L_870 - .L_869)


	//   ....[0]....
.L_869:
        /*1800*/ 	.word	0x00058000


	//   ....[1]....
        /*1804*/ 	.word	0x00058040


	//   ....[2]....
        /*1808*/ 	.word	0x00058060


	//   ....[3]....
        /*180c*/ 	.word	0x00058080


	//   ....[4]....
        /*1810*/ 	.word	0x000580a0


	//   ....[5]....
        /*1814*/ 	.word	0x000588f0


	//   ....[6]....
        /*1818*/ 	.word	0x00058910


	//   ....[7]....
        /*181c*/ 	.word	0x00058930


	//   ....[8]....
        /*1820*/ 	.word	0x00058950


	//   ....[9]....
        /*1824*/ 	.word	0x00058970


	//   ....[10]....
        /*1828*/ 	.word	0x0005ac00


	//   ....[11]....
        /*182c*/ 	.word	0x0005aca0


	//   ....[12]....
        /*1830*/ 	.word	0x0005ad00


	//   ....[13]....
        /*1834*/ 	.word	0x0005ad60


	//   ....[14]....
        /*1838*/ 	.word	0x0005adc0


	//   ....[15]....
        /*183c*/ 	.word	0x0005b670


	//   ....[16]....
        /*1840*/ 	.word	0x0005b6d0


	//   ....[17]....
        /*1844*/ 	.word	0x0005b730


	//   ....[18]....
        /*1848*/ 	.word	0x0005b790


	//   ....[19]....
        /*184c*/ 	.word	0x0005b7f0


	//----- nvinfo : EIATTR_VRC_CTA_INIT_COUNT
	.align		4
.L_870:
        /*1850*/ 	.byte	0x02, 0x4a
	.zero		1
	.zero		1


	//----- nvinfo : EIATTR_EXIT_INSTR_OFFSETS
	.align		4
        /*1854*/ 	.byte	0x04, 0x1c
        /*1856*/ 	.short	(.L_872 - .L_871)


	//   ....[0]....
.L_871:
        /*1858*/ 	.word	0x00009350


	//   ....[1]....
        /*185c*/ 	.word	0x0005ab90


	//----- nvinfo : EIATTR_MAX_THREADS
	.align		4
.L_872:
        /*1860*/ 	.byte	0x04, 0x05
        /*1862*/ 	.short	(.L_874 - .L_873)
.L_873:
        /*1864*/ 	.word	0x00000080
        /*1868*/ 	.word	0x00000001
        /*186c*/ 	.word	0x00000001


	//----- nvinfo : EIATTR_CRS_STACK_SIZE
	.align		4
.L_874:
        /*1870*/ 	.byte	0x04, 0x1e
        /*1872*/ 	.short	(.L_876 - .L_875)
.L_875:
        /*1874*/ 	.word	0x00000000


	//----- nvinfo : EIATTR_CBANK_PARAM_SIZE
	.align		4
.L_876:
        /*1878*/ 	.byte	0x03, 0x19
        /*187a*/ 	.short	0x00e8


	//----- nvinfo : EIATTR_PARAM_CBANK
	.align		4
        /*187c*/ 	.byte	0x04, 0x0a
        /*187e*/ 	.short	(.L_878 - .L_877)
	.align		4
.L_877:
        /*1880*/ 	.word	index@(.nv.constant0._ZN10layer_norm31ln_parallel_residual_fwd_kernelINS_13Kernel_traitsIf13__nv_bfloat16S2_S2_fjLj2048ELj1ELj4ELj1ELj16ENS_18Kernel_traits_baseILj2048EfS2_S2_S2_fjLj128EEEEELb1ELb0ELb0EEEvNS_9FwdParamsE)
        /*1884*/ 	.short	0x0380
        /*1886*/ 	.short	0x00e8


	//----- nvinfo : EIATTR_SW_WAR
	.align		4
.L_878:
        /*1888*/ 	.byte	0x04, 0x36
        /*188a*/ 	.short	(.L_880 - .L_879)
.L_879:
        /*188c*/ 	.word	0x00000008
.L_880:


//--------------------- .nv.info._ZN10layer_norm31ln_parallel_residual_fwd_kernelINS_13Kernel_traitsIf13__nv_bfloat16S2_S2_fjLj2048ELj1ELj4ELj1ELj16ENS_18Kernel_traits_baseILj2048EfS2_S2_S2_fjLj128EEEEELb1ELb0ELb1EEEvNS_9FwdParamsE --------------------------
	.section	.nv.info._ZN10layer_norm31ln_parallel_residual_fwd_kernelINS_13Kernel_traitsIf13__nv_bfloat16S2_S2_fjLj2048ELj1ELj4ELj1ELj16ENS_18Kernel_traits_baseILj2048EfS2_S2_S2_fjLj128EEEEELb1ELb0ELb1EEEvNS_9FwdParamsE,"",@"SHT_CUDA_INFO"
	.sectionflags	@""
	.align	4


	//----- nvinfo : EIATTR_CUDA_API_VERSION
	.align		4
        /*0000*/ 	.byte	0x04, 0x37
        /*0002*/ 	.short	(.L_882 - .L_881)
.L_881:
        /*0004*/ 	.word	0x00000082


	//----- nvinfo : EIATTR_KPARAM_INFO
	.align		4
.L_882:
        /*0008*/ 	.byte	0x04, 0x17
        /*000a*/ 	.short	(.L_884 - .L_883)
.L_883:
        /*000c*/ 	.word	0x00000000
        /*0010*/ 	.short	0x0000
        /*0012*/ 	.short	0x0000
        /*0014*/ 	.byte	0x00, 0xf0, 0xa1, 0x03


	//----- nvinfo : EIATTR_SPARSE_MMA_MASK
	.align		4
.L_884:
        /*0018*/ 	.byte	0x03, 0x50
        /*001a*/ 	.short	0x0000


	//----- nvinfo : EIATTR_MAXREG_COUNT
	.align		4
        /*001c*/ 	.byte	0x03, 0x1b
        /*001e*/ 	.short	0x00ff


	//----- nvinfo : EIATTR_ANNOTATIONS
	.align		4
        /*0020*/ 	.byte	0x04, 0x55
        /*0022*/ 	.short	(.L_886 - .L_885)


	//   ....[0]....
.L_885:
        /* <DEDUP_REMOVED lines=181> */


	//----- nvinfo : EIATTR_MERCURY_ISA_VERSION
	.align		4
.L_886:
        /*0b64*/ 	.byte	0x03, 0x5f
        /*0b66*/ 	.short	0x0101


	//----- nvinfo : EIATTR_COOP_GROUP_MASK_REGIDS
	.align		4
        /*0b68*/ 	.byte	0x04, 0x29
        /*0b6a*/ 	.short	(.L_888 - .L_887)


	//   ....[0]....
.L_887:
        /*0b6c*/ 	.word	0xffffffff


	//   ....[1]....
        /*0b70*/ 	.word	0xffffffff


	//   ....[2]....
        /*0b74*/ 	.word	0xffffffff


	//   ....[3]....
        /*0b78*/ 	.word	0xffffffff


	//   ....[4]....
        /*0b7c*/ 	.word	0xffffffff


	//   ....[5]....
        /*0b80*/ 	.word	0xffffffff


	//   ....[6]....
        /*0b84*/ 	.word	0xffffffff


	//   ....[7]....
        /*0b88*/ 	.word	0xffffffff


	//   ....[8]....
        /*0b8c*/ 	.word	0xffffffff


	//   ....[9]....
        /*0b90*/ 	.word	0xffffffff


	//   ....[10]....
        /*0b94*/ 	.word	0x05000076


	//   ....[11]....
        /*0b98*/ 	.word	0x05000076


	//   ....[12]....
        /*0b9c*/ 	.word	0x05000076


	//   ....[13]....
        /*0ba0*/ 	.word	0x05000076


	//   ....[14]....
        /*0ba4*/ 	.word	0x05000076


	//   ....[15]....
        /*0ba8*/ 	.word	0x05000076


	//   ....[16]....
        /*0bac*/ 	.word	0x05000076


	//   ....[17]....
        /*0bb0*/ 	.word	0x05000076


	//   ....[18]....
        /*0bb4*/ 	.word	0x05000076


	//   ....[19]....
        /*0bb8*/ 	.word	0x05000076


	//----- nvinfo : EIATTR_COOP_GROUP_INSTR_OFFSETS
	.align		4
.L_888:
        /*0bbc*/ 	.byte	0x04, 0x28
        /*0bbe*/ 	.short	(.L_890 - .L_889)


	//   ....[0]....
.L_889:
        /*0bc0*/ 	.word	0x00050480


	//   ....[1]....
        /*0bc4*/ 	.word	0x000504b0


	//   ....[2]....
        /*0bc8*/ 	.word	0x000504d0


	//   ....[3]....
        /*0bcc*/ 	.word	0x000504f0


	//   ....[4]....
        /*0bd0*/ 	.word	0x00050510


	//   ....[5]....
        /*0bd4*/ 	.word	0x00050d40


	//   ....[6]....
        /*0bd8*/ 	.word	0x00050d60


	//   ....[7]....
        /*0bdc*/ 	.word	0x00050d80


	//   ....[8]....
        /*0be0*/ 	.word	0x00050da0


	//   ....[9]....
        /*0be4*/ 	.word	0x00050dc0


	//   ....[10]....
        /*0be8*/ 	.word	0x00052d20


	//   ....[11]....
        /*0bec*/ 	.word	0x00052dc0


	//   ....[12]....
        /*0bf0*/ 	.word	0x00052e20


	//   ....[13]....
        /*0bf4*/ 	.word	0x00052e80


	//   ....[14]....
        /*0bf8*/ 	.word	0x00052ee0


	//   ....[15]....
        /*0bfc*/ 	.word	0x00053760


	//   ....[16]....
        /*0c00*/ 	.word	0x000537c0


	//   ....[17]....
        /*0c04*/ 	.word	0x00053820


	//   ....[18]....
        /*0c08*/ 	.word	0x00053880


	//   ....[19]....
        /*0c0c*/ 	.word	0x000538e0


	//----- nvinfo : EIATTR_VRC_CTA_INIT_COUNT
	.align		4
.L_890:
        /*0c10*/ 	.byte	0x02, 0x4a
	.zero		1
	.zero		1


	//----- nvinfo : EIATTR_EXIT_INSTR_OFFSETS
	.align		4
        /*0c14*/ 	.byte	0x04, 0x1c
        /*0c16*/ 	.short	(.L_892 - .L_891)


	//   ....[0]....
.L_891:
        /*0c18*/ 	.word	0x000023c0


	//   ....[1]....
        /*0c1c*/ 	.word	0x00052cb0


	//----- nvinfo : EIATTR_MAX_THREADS
	.align		4
.L_892:
        /*0c20*/ 	.byte	0x04, 0x05
        /*0c22*/ 	.short	(.L_894 - .L_893)
.L_893:
        /*0c24*/ 	.word	0x00000080
        /*0c28*/ 	.word	0x00000001
        /*0c2c*/ 	.word	0x00000001


	//----- nvinfo : EIATTR_CRS_STACK_SIZE
	.align		4
.L_894:
        /*0c30*/ 	.byte	0x04, 0x1e
        /*0c32*/ 	.short	(.L_896 - .L_895)
.L_895:
        /*0c34*/ 	.word	0x00000000


	//----- nvinfo : EIATTR_CBANK_PARAM_SIZE
	.align		4
.L_896:
        /*0c38*/ 	.byte	0x03, 0x19
        /*0c3a*/ 	.short	0x00e8


	//----- nvinfo : EIATTR_PARAM_CBANK
	.align		4
        /*0c3c*/ 	.byte	0x04, 0x0a
        /*0c3e*/ 	.short	(.L_898 - .L_897)
	.align		4
.L_897:
        /*0c40*/ 	.word	index@(.nv.constant0._ZN10layer_norm31ln_parallel_residual_fwd_kernelINS_13Kernel_traitsIf13__nv_bfloat16S2_S2_fjLj2048ELj1ELj4ELj1ELj16ENS_18Kernel_traits_baseILj2048EfS2_S2_S2_fjLj128EEEEELb1ELb0ELb1EEEvNS_9FwdParamsE)
        /*0c44*/ 	.short	0x0380
        /*0c46*/ 	.short	0x00e8


	//----- nvinfo : EIATTR_SW_WAR
	.align		4
.L_898:
        /*0c48*/ 	.byte	0x04, 0x36
        /*0c4a*/ 	.short	(.L_900 - .L_899)
.L_899:
        /*0c4c*/ 	.word	0x00000008
.L_900:


//--------------------- .nv.info._ZN10layer_norm31ln_parallel_residual_fwd_kernelINS_13Kernel_traitsIf13__nv_bfloat16S2_S2_fjLj2048ELj1ELj4ELj1ELj16ENS_18Kernel_traits_baseILj2048EfS2_S2_S2_fjLj128EEEEELb1ELb1ELb0EEEvNS_9FwdParamsE --------------------------
	.section	.nv.info._ZN10layer_norm31ln_parallel_residual_fwd_kernelINS_13Kernel_traitsIf13__nv_bfloat16S2_S2_fjLj2048ELj1ELj4ELj1ELj16ENS_18Kernel_traits_baseILj2048EfS2_S2_S2_fjLj128EEEEELb1ELb1ELb0EEEvNS_9FwdParamsE,"",@"SHT_CUDA_INFO"
	.sectionflags	@""
	.align	4


	//----- nvinfo : EIATTR_CUDA_API_VERSION
	.align		4
        /*0000*/ 	.byte	0x04, 0x37
        /*0002*/ 	.short	(.L_902 - .L_901)
.L_901:
        /*0004*/ 	.word	0x00000082


	//----- nvinfo : EIATTR_KPARAM_INFO
	.align		4
.L_902:
        /*0008*/ 	.byte	0x04, 0x17
        /*000a*/ 	.short	(.L_904 - .L_903)
.L_903:
        /*000c*/ 	.word	0x00000000
        /*0010*/ 	.short	0x0000
        /*0012*/ 	.short	0x0000
        /*0014*/ 	.byte	0x00, 0xf0, 0xa1, 0x03


	//----- nvinfo : EIATTR_SPARSE_MMA_MASK
	.align		4
.L_904:
        /*0018*/ 	.byte	0x03, 0x50
        /*001a*/ 	.short	0x0000


	//----- nvinfo : EIATTR_MAXREG_COUNT
	.align		4
        /*001c*/ 	.byte	0x03, 0x1b
        /*001e*/ 	.short	0x00ff


	//----- nvinfo : EIATTR_MERCURY_ISA_VERSION
	.align		4
        /*0020*/ 	.byte	0x03, 0x5f
        /*0022*/ 	.short	0x0101


	//----- nvinfo : EIATTR_COOP_GROUP_MASK_REGIDS
	.align		4
        /*0024*/ 	.byte	0x04, 0x29
        /*0026*/ 	.short	(.L_906 - .L_905)


	//   ....[0]....
.L_905:
        /*0028*/ 	.word	0xffffffff


	//   ....[1]....
        /*002c*/ 	.word	0xffffffff


	//   ....[2]....
        /*0030*/ 	.word	0xffffffff


	//   ....[3]....
        /*0034*/ 	.word	0xffffffff


	//   ....[4]....
        /*0038*/ 	.word	0xffffffff


	//   ....[5]....
        /*003c*/ 	.word	0xffffffff


	//   ....[6]....
        /*0040*/ 	.word	0xffffffff


	//   ....[7]....
        /*0044*/ 	.word	0xffffffff


	//   ....[8]....
        /*0048*/ 	.word	0xffffffff


	//   ....[9]....
        /*004c*/ 	.word	0xffffffff


	//   ....[10]....
        /*0050*/ 	.word	0x050000e9


	//   ....[11]....
        /*0054*/ 	.word	0x050000e9


	//   ....[12]....
        /*0058*/ 	.word	0x050000e9


	//   ....[13]....
        /*005c*/ 	.word	0x050000e9


	//   ....[14]....
        /*0060*/ 	.word	0x050000e9


	//   ....[15]....
        /*0064*/ 	.word	0x050000e9


	//   ....[16]....
        /*0068*/ 	.word	0x050000e9


	//   ....[17]....
        /*006c*/ 	.word	0x050000e9


	//   ....[18]....
        /*0070*/ 	.word	0x050000e9


	//   ....[19]....
        /*0074*/ 	.word	0x050000e9


	//----- nvinfo : EIATTR_COOP_GROUP_INSTR_OFFSETS
	.align		4
.L_906:
        /*0078*/ 	.byte	0x04, 0x28
        /*007a*/ 	.short	(.L_908 - .L_907)


	//   ....[0]....
.L_907:
        /*007c*/ 	.word	0x00042920


	//   ....[1]....
        /*0080*/ 	.word	0x00042960


	//   ....[2]....
        /*0084*/ 	.word	0x00042980


	//   ....[3]....
        /*0088*/ 	.word	0x000429a0


	//   ....[4]....
        /*008c*/ 	.word	0x000429c0


	//   ....[5]....
        /*0090*/ 	.word	0x00043210


	//   ....[6]....
        /*0094*/ 	.word	0x00043230


	//   ....[7]....
        /*0098*/ 	.word	0x00043250


	//   ....[8]....
        /*009c*/ 	.word	0x00043270


	//   ....[9]....
        /*00a0*/ 	.word	0x00043290


	//   ....[10]....
        /*00a4*/ 	.word	0x00044630


	//   ....[11]....
        /*00a8*/ 	.word	0x000446e0


	//   ....[12]....
        /*00ac*/ 	.word	0x00044750


	//   ....[13]....
        /*00b0*/ 	.word	0x000447c0


	//   ....[14]....
        /*00b4*/ 	.word	0x00044830


	//   ....[15]....
        /*00b8*/ 	.word	0x000450e0


	//   ....[16]....
        /*00bc*/ 	.word	0x00045150


	//   ....[17]....
        /*00c0*/ 	.word	0x000451c0


	//   ....[18]....
        /*00c4*/ 	.word	0x00045230


	//   ....[19]....
        /*00c8*/ 	.word	0x000452a0


	//----- nvinfo : EIATTR_VRC_CTA_INIT_COUNT
	.align		4
.L_908:
        /*00cc*/ 	.byte	0x02, 0x4a
	.zero		1
	.zero		1


	//----- nvinfo : EIATTR_EXIT_INSTR_OFFSETS
	.align		4
        /*00d0*/ 	.byte	0x04, 0x1c
        /*00d2*/ 	.short	(.L_910 - .L_909)


	//   ....[0]....
.L_909:
        /*00d4*/ 	.word	0x00000de0


	//   ....[1]....
        /*00d8*/ 	.word	0x000445c0


	//----- nvinfo : EIATTR_MAX_THREADS
	.align		4
.L_910:
        /*00dc*/ 	.byte	0x04, 0x05
        /*00de*/ 	.short	(.L_912 - .L_911)
.L_911:
        /*00e0*/ 	.word	0x00000080
        /*00e4*/ 	.word	0x00000001
        /*00e8*/ 	.word	0x00000001


	//----- nvinfo : EIATTR_CRS_STACK_SIZE
	.align		4
.L_912:
        /*00ec*/ 	.byte	0x04, 0x1e
        /*00ee*/ 	.short	(.L_914 - .L_913)
.L_913:
        /*00f0*/ 	.word	0x00000000


	//----- nvinfo : EIATTR_CBANK_PARAM_SIZE
	.align		4
.L_914:
        /*00f4*/ 	.byte	0x03, 0x19
        /*00f6*/ 	.short	0x00e8


	//----- nvinfo : EIATTR_PARAM_CBANK
	.align		4
        /*00f8*/ 	.byte	0x04, 0x0a
        /*00fa*/ 	.short	(.L_916 - .L_915)
	.align		4
.L_915:
        /*00fc*/ 	.word	index@(.nv.constant0._ZN10layer_norm31ln_parallel_residual_fwd_kernelINS_13Kernel_traitsIf13__nv_bfloat16S2_S2_fjLj2048ELj1ELj4ELj1ELj16ENS_18Kernel_traits_baseILj2048EfS2_S2_S2_fjLj128EEEEELb1ELb1ELb0EEEvNS_9FwdParamsE)
        /*0100*/ 	.short	0x0380
        /*0102*/ 	.short	0x00e8


	//----- nvinfo : EIATTR_SW_WAR
	.align		4
.L_916:
        /*0104*/ 	.byte	0x04, 0x36
        /*0106*/ 	.short	(.L_918 - .L_917)
.L_917:
        /*0108*/ 	.word	0x00000008
.L_918:


//--------------------- .nv.info._ZN10layer_norm31ln_parallel_residual_fwd_kernelINS_13Kernel_traitsIf13__nv_bfloat16S2_S2_fjLj2048ELj1ELj4ELj1ELj16ENS_18Kernel_traits_baseILj2048EfS2_S2_S2_fjLj128EEEEELb1ELb1ELb1EEEvNS_9FwdParamsE --------------------------
	.section	.nv.info._ZN10layer_norm31ln_parallel_residual_fwd_kernelINS_13Kernel_traitsIf13__nv_bfloat16S2_S2_fjLj2048ELj1ELj4ELj1ELj16ENS_18Kernel_traits_baseILj2048EfS2_S2_S2_fjLj128EEEEELb1ELb1ELb1EEEvNS_9FwdParamsE,"",@"SHT_CUDA_INFO"
	.sectionflags	@""
	.align	4


	//----- nvinfo : EIATTR_CUDA_API_VERSION
	.align		4
        /*0000*/ 	.byte	0x04, 0x37
        /*0002*/ 	.short	(.L_920 - .L_919)
.L_919:
        /*0004*/ 	.word	0x00000082


	//----- nvinfo : EIATTR_KPARAM_INFO
	.align		4
.L_920:
        /*0008*/ 	.byte	0x04, 0x17
        /*000a*/ 	.short	(.L_922 - .L_921)
.L_921:
        /*000c*/ 	.word	0x00000000
        /*0010*/ 	.short	0x0000
        /*0012*/ 	.short	0x0000
        /*0014*/ 	.byte	0x00, 0xf0, 0xa1, 0x03


	//----- nvinfo : EIATTR_SPARSE_MMA_MASK
	.align		4
.L_922:
        /*0018*/ 	.byte	0x03, 0x50
        /*001a*/ 	.short	0x0000


	//----- nvinfo : EIATTR_MAXREG_COUNT
	.align		4
        /*001c*/ 	.byte	0x03, 0x1b
        /*001e*/ 	.short	0x00ff


	//----- nvinfo : EIATTR_MERCURY_ISA_VERSION
	.align		4
        /*0020*/ 	.byte	0x03, 0x5f
        /*0022*/ 	.short	0x0101


	//----- nvinfo : EIATTR_COOP_GROUP_MASK_REGIDS
	.align		4
        /*0024*/ 	.byte	0x04, 0x29
        /*0026*/ 	.short	(.L_924 - .L_923)


	//   ....[0]....
.L_923:
        /*0028*/ 	.word	0xffffffff


	//   ....[1]....
        /*002c*/ 	.word	0xffffffff


	//   ....[2]....
        /*0030*/ 	.word	0xffffffff


	//   ....[3]....
        /*0034*/ 	.word	0xffffffff


	//   ....[4]....
        /*0038*/ 	.word	0xffffffff


	//   ....[5]....
        /*003c*/ 	.word	0xffffffff


	//   ....[6]....
        /*0040*/ 	.word	0xffffffff


	//   ....[7]....
        /*0044*/ 	.word	0xffffffff


	//   ....[8]....
        /*0048*/ 	.word	0xffffffff


	//   ....[9]....
        /*004c*/ 	.word	0xffffffff


	//   ....[10]....
        /*0050*/ 	.word	0x050000ec


	//   ....[11]....
        /*0054*/ 	.word	0x050000ec


	//   ....[12]....
        /*0058*/ 	.word	0x050000ec


	//   ....[13]....
        /*005c*/ 	.word	0x050000ec


	//   ....[14]....
        /*0060*/ 	.word	0x050000ec


	//   ....[15]....
        /*0064*/ 	.word	0x050000ec


	//   ....[16]....
        /*0068*/ 	.word	0x050000ec


	//   ....[17]....
        /*006c*/ 	.word	0x050000ec


	//   ....[18]....
        /*0070*/ 	.word	0x050000ec


	//   ....[19]....
        /*0074*/ 	.word	0x050000ec


	//----- nvinfo : EIATTR_COOP_GROUP_INSTR_OFFSETS
	.align		4
.L_924:
        /*0078*/ 	.byte	0x04, 0x28
        /*007a*/ 	.short	(.L_926 - .L_925)


	//   ....[0]....
.L_925:
        /*007c*/ 	.word	0x00040bf0


	//   ....[1]....
        /*0080*/ 	.word	0x00040c10


	//   ....[2]....
        /*0084*/ 	.word	0x00040c30


	//   ....[3]....
        /*0088*/ 	.word	0x00040c60


	//   ....[4]....
        /*008c*/ 	.word	0x00040c80


	//   ....[5]....
        /*0090*/ 	.word	0x000414b0


	//   ....[6]....
        /*0094*/ 	.word	0x000414d0


	//   ....[7]....
        /*0098*/ 	.word	0x000414f0


	//   ....[8]....
        /*009c*/ 	.word	0x00041510


	//   ....[9]....
        /*00a0*/ 	.word	0x00041530


	//   ....[10]....
        /*00a4*/ 	.word	0x000425f0


	//   ....[11]....
        /*00a8*/ 	.word	0x00042690


	//   ....[12]....
        /*00ac*/ 	.word	0x00042700


	//   ....[13]....
        /*00b0*/ 	.word	0x00042780


	//   ....[14]....
        /*00b4*/ 	.word	0x000427f0


	//   ....[15]....
        /*00b8*/ 	.word	0x00043070


	//   ....[16]....
        /*00bc*/ 	.word	0x000430e0


	//   ....[17]....
        /*00c0*/ 	.word	0x00043150


	//   ....[18]....
        /*00c4*/ 	.word	0x000431c0


	//   ....[19]....
        /*00c8*/ 	.word	0x00043230


	//----- nvinfo : EIATTR_VRC_CTA_INIT_COUNT
	.align		4
.L_926:
        /*00cc*/ 	.byte	0x02, 0x4a
	.zero		1
	.zero		1


	//----- nvinfo : EIATTR_EXIT_INSTR_OFFSETS
	.align		4
        /*00d0*/ 	.byte	0x04, 0x1c
        /*00d2*/ 	.short	(.L_928 - .L_927)


	//   ....[0]....
.L_927:
        /*00d4*/ 	.word	0x000008b0


	//   ....[1]....
        /*00d8*/ 	.word	0x00042580


	//----- nvinfo : EIATTR_MAX_THREADS
	.align		4
.L_928:
        /*00dc*/ 	.byte	0x04, 0x05
        /*00de*/ 	.short	(.L_930 - .L_929)
.L_929:
        /*00e0*/ 	.word	0x00000080
        /*00e4*/ 	.word	0x00000001
        /*00e8*/ 	.word	0x00000001


	//----- nvinfo : EIATTR_CRS_STACK_SIZE
	.align		4
.L_930:
        /*00ec*/ 	.byte	0x04, 0x1e
        /*00ee*/ 	.short	(.L_932 - .L_931)
.L_931:
        /*00f0*/ 	.word	0x00000000


	//----- nvinfo : EIATTR_CBANK_PARAM_SIZE
	.align		4
.L_932:
        /*00f4*/ 	.byte	0x03, 0x19
        /*00f6*/ 	.short	0x00e8


	//----- nvinfo : EIATTR_PARAM_CBANK
	.align		4
        /*00f8*/ 	.byte	0x04, 0x0a
        /*00fa*/ 	.short	(.L_934 - .L_933)
	.align		4
.L_933:
        /*00fc*/ 	.word	index@(.nv.constant0._ZN10layer_norm31ln_parallel_residual_fwd_kernelINS_13Kernel_traitsIf13__nv_bfloat16S2_S2_fjLj2048ELj1ELj4ELj1ELj16ENS_18Kernel_traits_baseILj2048EfS2_S2_S2_fjLj128EEEEELb1ELb1ELb1EEEvNS_9FwdParamsE)
        /*0100*/ 	.short	0x0380
        /*0102*/ 	.short	0x00e8


	//----- nvinfo : EIATTR_SW_WAR
	.align		4
.L_934:
        /*0104*/ 	.byte	0x04, 0x36
        /*0106*/ 	.short	(.L_936 - .L_935)
.L_935:
        /*0108*/ 	.word	0x00000008
.L_936:


//--------------------- .nv.info._ZN10layer_norm31ln_parallel_residual_fwd_kernelINS_13Kernel_traitsI13__nv_bfloat16S2_fS2_fjLj2048ELj1ELj4ELj1ELj16ENS_18Kernel_traits_baseILj2048ES2_S2_fS2_fjLj128EEEEELb0ELb0ELb0EEEvNS_9FwdParamsE --------------------------
	.section	.nv.info._ZN10layer_norm31ln_parallel_residual_fwd_kernelINS_13Kernel_traitsI13__nv_bfloat16S2_fS2_fjLj2048ELj1ELj4ELj1ELj16ENS_18Kernel_traits_baseILj2048ES2_S2_fS2_fjLj128EEEEELb0ELb0ELb0EEEvNS_9FwdParamsE,"",@"SHT_CUDA_INFO"
	.sectionflags	@""
	.align	4


	//----- nvinfo : EIATTR_CUDA_API_VERSION
	.align		4
        /*0000*/ 	.byte	0x04, 0x37
        /*0002*/ 	.short	(.L_938 - .L_937)
.L_937:
        /*0004*/ 	.word	0x00000082


	//----- nvinfo : EIATTR_KPARAM_INFO
	.align		4
.L_938:
        /*0008*/ 	.byte	0x04, 0x17
        /*000a*/ 	.short	(.L_940 - .L_939)
.L_939:
        /*000c*/ 	.word	0x00000000
        /*0010*/ 	.short	0x0000
        /*0012*/ 	.short	0x0000
        /*0014*/ 	.byte	0x00, 0xf0, 0xa1, 0x03


	//----- nvinfo : EIATTR_SPARSE_MMA_MASK
	.align		4
.L_940:
        /*0018*/ 	.byte	0x03, 0x50
        /*001a*/ 	.short	0x0000


	//----- nvinfo : EIATTR_MAXREG_COUNT
	.align		4
        /*001c*/ 	.byte	0x03, 0x1b
        /*001e*/ 	.short	0x00ff


	//----- nvinfo : EIATTR_ANNOTATIONS
	.align		4
        /*0020*/ 	.byte	0x04, 0x55
        /*0022*/ 	.short	(.L_942 - .L_941)


	//   ....[0]....
.L_941:
        /* <DEDUP_REMOVED lines=109> */


	//----- nvinfo : EIATTR_MERCURY_ISA_VERSION
	.align		4
.L_942:
        /*06e4*/ 	.byte	0x03, 0x5f
        /*06e6*/ 	.short	0x0101


	//----- nvinfo : EIATTR_COOP_GROUP_MASK_REGIDS
	.align		4
        /*06e8*/ 	.byte	0x04, 0x29
        /*06ea*/ 	.short	(.L_944 - .L_943)


	//   ....[0]....
.L_943:
        /*06ec*/ 	.word	0xffffffff


	//   ....[1]....
        /*06f0*/ 	.word	0xffffffff


	//   ....[2]....
        /*06f4*/ 	.word	0xffffffff


	//   ....[3]....
        /*06f8*/ 	.word	0xffffffff


	//   ....[4]....
        /*06fc*/ 	.word	0xffffffff


	//   ....[5]....
        /*0700*/ 	.word	0xffffffff


	//   ....[6]....
        /*0704*/ 	.word	0xffffffff


	//   ....[7]....
        /*0708*/ 	.word	0xffffffff


	//   ....[8]....
        /*070c*/ 	.word	0xffffffff


	//   ....[9]....
        /*0710*/ 	.word	0xffffffff


	//   ....[10]....
        /*0714*/ 	.word	0x05000007


	//   ....[11]....
        /*0718*/ 	.word	0x05000007


	//   ....[12]....
        /*071c*/ 	.word	0x05000007


	//   ....[13]....
        /*0720*/ 	.word	0x05000007


	//   ....[14]....
        /*0724*/ 	.word	0x05000007


	//   ....[15]....
        /*0728*/ 	.word	0x05000007


	//   ....[16]....
        /*072c*/ 	.word	0x05000007


	//   ....[17]....
        /*0730*/ 	.word	0x05000007


	//   ....[18]....
        /*0734*/ 	.word	0x05000007


	//   ....[19]....
        /*0738*/ 	.word	0x05000007


	//----- nvinfo : EIATTR_COOP_GROUP_INSTR_OFFSETS
	.align		4
.L_944:
        /*073c*/ 	.byte	0x04, 0x28
        /*073e*/ 	.short	(.L_946 - .L_945)


	//   ....[0]....
.L_945:
        /*0740*/ 	.word	0x000079b0


	//   ....[1]....
        /*0744*/ 	.word	0x000079f0


	//   ....[2]....
        /*0748*/ 	.word	0x00007a10


	//   ....[3]....
        /*074c*/ 	.word	0x00007a30


	//   ....[4]....
        /*0750*/ 	.word	0x00007a50


	//   ....[5]....
        /*0754*/ 	.word	0x000082a0


	//   ....[6]....
        /*0758*/ 	.word	0x000082c0


	//   ....[7]....
        /*075c*/ 	.word	0x000082e0


	//   ....[8]....
        /*0760*/ 	.word	0x00008300


	//   ....[9]....
        /*0764*/ 	.word	0x00008320


	//   ....[10]....
        /*0768*/ 	.word	0x0000b490


	//   ....[11]....
        /*076c*/ 	.word	0x0000b530


	//   ....[12]....
        /*0770*/ 	.word	0x0000b5a0


	//   ....[13]....
        /*0774*/ 	.word	0x0000b610


	//   ....[14]....
        /*0778*/ 	.word	0x0000b680


	//   ....[15]....
        /*077c*/ 	.word	0x0000bf40


	//   ....[16]....
        /*0780*/ 	.word	0x0000bfb0


	//   ....[17]....
        /*0784*/ 	.word	0x0000c020


	//   ....[18]....
        /*0788*/ 	.word	0x0000c090


	//   ....[19]....
        /*078c*/ 	.word	0x0000c100


	//----- nvinfo : EIATTR_VRC_CTA_INIT_COUNT
	.align		4
.L_946:
        /*0790*/ 	.byte	0x02, 0x4a
	.zero		1
	.zero		1


	//----- nvinfo : EIATTR_EXIT_INSTR_OFFSETS
	.align		4
        /*0794*/ 	.byte	0x04, 0x1c
        /*0796*/ 	.short	(.L_948 - .L_947)


	//   ....[0]....
.L_947:
        /*0798*/ 	.word	0x000020f0


	//   ....[1]....
        /*079c*/ 	.word	0x0000b420


	//----- nvinfo : EIATTR_MAX_THREADS
	.align		4
.L_948:
        /*07a0*/ 	.byte	0x04, 0x05
        /*07a2*/ 	.short	(.L_950 - .L_949)
.L_949:
        /*07a4*/ 	.word	0x00000080
        /*07a8*/ 	.word	0x00000001
        /*07ac*/ 	.word	0x00000001


	//----- nvinfo : EIATTR_CRS_STACK_SIZE
	.align		4
.L_950:
        /*07b0*/ 	.byte	0x04, 0x1e
        /*07b2*/ 	.short	(.L_952 - .L_951)
.L_951:
        /*07b4*/ 	.word	0x00000000


	//----- nvinfo : EIATTR_CBANK_PARAM_SIZE
	.align		4
.L_952:
        /*07b8*/ 	.byte	0x03, 0x19
        /*07ba*/ 	.short	0x00e8


	//----- nvinfo : EIATTR_PARAM_CBANK
	.align		4
        /*07bc*/ 	.byte	0x04, 0x0a
        /*07be*/ 	.short	(.L_954 - .L_953)
	.align		4
.L_953:
        /*07c0*/ 	.word	index@(.nv.constant0._ZN10layer_norm31ln_parallel_residual_fwd_kernelINS_13Kernel_traitsI13__nv_bfloat16S2_fS2_fjLj2048ELj1ELj4ELj1ELj16ENS_18Kernel_traits_baseILj2048ES2_S2_fS2_fjLj128EEEEELb0ELb0ELb0EEEvNS_9FwdParamsE)
        /*07c4*/ 	.short	0x0380
        /*07c6*/ 	.short	0x00e8


	//----- nvinfo : EIATTR_SW_WAR
	.align		4
.L_954:
        /*07c8*/ 	.byte	0x04, 0x36
        /*07ca*/ 	.short	(.L_956 - .L_955)
.L_955:
        /*07cc*/ 	.word	0x00000008
.L_956:


//--------------------- .nv.info._ZN10layer_norm31ln_parallel_residual_fwd_kernelINS_13Kernel_traitsI13__nv_bfloat16S2_fS2_fjLj2048ELj1ELj4ELj1ELj16ENS_18Kernel_traits_baseILj2048ES2_S2_fS2_fjLj128EEEEELb0ELb0ELb1EEEvNS_9FwdParamsE --------------------------
	.section	.nv.info._ZN10layer_norm31ln_parallel_residual_fwd_kernelINS_13Kernel_traitsI13__nv_bfloat16S2_fS2_fjLj2048ELj1ELj4ELj1ELj16ENS_18Kernel_traits_baseILj2048ES2_S2_fS2_fjLj128EEEEELb0ELb0ELb1EEEvNS_9FwdParamsE,"",@"SHT_CUDA_INFO"
	.sectionflags	@""
	.align	4


	//----- nvinfo : EIATTR_CUDA_API_VERSION
	.align		4
        /*0000*/ 	.byte	0x04, 0x37
        /*0002*/ 	.short	(.L_958 - .L_957)
.L_957:
        /*0004*/ 	.word	0x00000082


	//----- nvinfo : EIATTR_KPARAM_INFO
	.align		4
.L_958:
        /*0008*/ 	.byte	0x04, 0x17
        /*000a*/ 	.short	(.L_960 - .L_959)
.L_959:
        /*000c*/ 	.word	0x00000000
        /*0010*/ 	.short	0x0000
        /*0012*/ 	.short	0x0000
        /*0014*/ 	.byte	0x00, 0xf0, 0xa1, 0x03


	//----- nvinfo : EIATTR_SPARSE_MMA_MASK
	.align		4
.L_960:
        /*0018*/ 	.byte	0x03, 0x50
        /*001a*/ 	.short	0x0000


	//----- nvinfo : EIATTR_MAXREG_COUNT
	.align		4
        /*001c*/ 	.byte	0x03, 0x1b
        /*001e*/ 	.short	0x00ff


	//----- nvinfo : EIATTR_ANNOTATIONS
	.align		4
        /*0020*/ 	.byte	0x04, 0x55
        /*0022*/ 	.short	(.L_962 - .L_961)


	//   ....[0]....
.L_961:
        /* <DEDUP_REMOVED lines=108> */


	//----- nvinfo : EIATTR_MERCURY_ISA_VERSION
	.align		4
.L_962:
        /*06d4*/ 	.byte	0x03, 0x5f
        /*06d6*/ 	.short	0x0101


	//----- nvinfo : EIATTR_COOP_GROUP_MASK_REGIDS
	.align		4
        /*06d8*/ 	.byte	0x04, 0x29
        /*06da*/ 	.short	(.L_964 - .L_963)


	//   ....[0]....
.L_963:
        /*06dc*/ 	.word	0xffffffff


	//   ....[1]....
        /*06e0*/ 	.word	0xffffffff


	//   ....[2]....
        /*06e4*/ 	.word	0xffffffff


	//   ....[3]....
        /*06e8*/ 	.word	0xffffffff


	//   ....[4]....
        /*06ec*/ 	.word	0xffffffff


	//   ....[5]....
        /*06f0*/ 	.word	0xffffffff


	//   ....[6]....
        /*06f4*/ 	.word	0xffffffff


	//   ....[7]....
        /*06f8*/ 	.word	0xffffffff


	//   ....[8]....
        /*06fc*/ 	.word	0xffffffff


	//   ....[9]....
        /*0700*/ 	.word	0xffffffff


	//   ....[10]....
        /*0704*/ 	.word	0x050000df


	//   ....[11]....
        /*0708*/ 	.word	0x050000df


	//   ....[12]....
        /*070c*/ 	.word	0x050000df


	//   ....[13]....
        /*0710*/ 	.word	0x050000df


	//   ....[14]....
        /*0714*/ 	.word	0x050000df


	//   ....[15]....
        /*0718*/ 	.word	0x050000df


	//   ....[16]....
        /*071c*/ 	.word	0x050000df


	//   ....[17]....
        /*0720*/ 	.word	0x050000df


	//   ....[18]....
        /*0724*/ 	.word	0x050000df


	//   ....[19]....
        /*0728*/ 	.word	0x050000df


	//----- nvinfo : EIATTR_COOP_GROUP_INSTR_OFFSETS
	.align		4
.L_964:
        /*072c*/ 	.byte	0x04, 0x28
        /*072e*/ 	.short	(.L_966 - .L_965)


	//   ....[0]....
.L_965:
        /*0730*/ 	.word	0x00005fa0


	//   ....[1]....
        /*0734*/ 	.word	0x00005fd0


	//   ....[2]....
        /*0738*/ 	.word	0x00005ff0


	//   ....[3]....
        /*073c*/ 	.word	0x00006010


	//   ....[4]....
        /*0740*/ 	.word	0x00006030


	//   ....[5]....
        /*0744*/ 	.word	0x00006860


	//   ....[6]....
        /*0748*/ 	.word	0x00006880


	//   ....[7]....
        /*074c*/ 	.word	0x000068a0


	//   ....[8]....
        /*0750*/ 	.word	0x000068c0


	//   ....[9]....
        /*0754*/ 	.word	0x000068e0


	//   ....[10]....
        /*0758*/ 	.word	0x00009700


	//   ....[11]....
        /*075c*/ 	.word	0x000097a0


	//   ....[12]....
        /*0760*/ 	.word	0x00009810


	//   ....[13]....
        /*0764*/ 	.word	0x00009880


	//   ....[14]....
        /*0768*/ 	.word	0x000098f0


	//   ....[15]....
        /*076c*/ 	.word	0x0000a180


	//   ....[16]....
        /*0770*/ 	.word	0x0000a1f0


	//   ....[17]....
        /*0774*/ 	.word	0x0000a260


	//   ....[18]....
        /*0778*/ 	.word	0x0000a2d0


	//   ....[19]....
        /*077c*/ 	.word	0x0000a340


	//----- nvinfo : EIATTR_VRC_CTA_INIT_COUNT
	.align		4
.L_966:
        /*0780*/ 	.byte	0x02, 0x4a
	.zero		1
	.zero		1


	//----- nvinfo : EIATTR_EXIT_INSTR_OFFSETS
	.align		4
        /*0784*/ 	.byte	0x04, 0x1c
        /*0786*/ 	.short	(.L_968 - .L_967)


	//   ....[0]....
.L_967:
        /*0788*/ 	.word	0x00000d20


	//   ....[1]....
        /*078c*/ 	.word	0x00009690


	//----- nvinfo : EIATTR_MAX_THREADS
	.align		4
.L_968:
        /*0790*/ 	.byte	0x04, 0x05
        /*0792*/ 	.short	(.L_970 - .L_969)
.L_969:
        /*0794*/ 	.word	0x00000080
        /*0798*/ 	.word	0x00000001
        /*079c*/ 	.word	0x00000001


	//----- nvinfo : EIATTR_CRS_STACK_SIZE
	.align		4
.L_970:
        /*07a0*/ 	.byte	0x04, 0x1e
        /*07a2*/ 	.short	(.L_972 - .L_971)
.L_971:
        /*07a4*/ 	.word	0x00000000


	//----- nvinfo : EIATTR_CBANK_PARAM_SIZE
	.align		4
.L_972:
        /*07a8*/ 	.byte	0x03, 0x19
        /*07aa*/ 	.short	0x00e8


	//----- nvinfo : EIATTR_PARAM_CBANK
	.align		4
        /*07ac*/ 	.byte	0x04, 0x0a
        /*07ae*/ 	.short	(.L_974 - .L_973)
	.align		4
.L_973:
        /*07b0*/ 	.word	index@(.nv.constant0._ZN10layer_norm31ln_parallel_residual_fwd_kernelINS_13Kernel_traitsI13__nv_bfloat16S2_fS2_fjLj2048ELj1ELj4ELj1ELj16ENS_18Kernel_traits_baseILj2048ES2_S2_fS2_fjLj128EEEEELb0ELb0ELb1EEEvNS_9FwdParamsE)
        /*07b4*/ 	.short	0x0380
        /*07b6*/ 	.short	0x00e8


	//----- nvinfo : EIATTR_SW_WAR
	.align		4
.L_974:
        /*07b8*/ 	.byte	0x04, 0x36
        /*07ba*/ 	.short	(.L_976 - .L_975)
.L_975:
        /*07bc*/ 	.word	0x00000008
.L_976:


//--------------------- .nv.info._ZN10layer_norm31ln_parallel_residual_fwd_kernelINS_13Kernel_traitsI13__nv_bfloat16S2_fS2_fjLj2048ELj1ELj4ELj1ELj16ENS_18Kernel_traits_baseILj2048ES2_S2_fS2_fjLj128EEEEELb0ELb1ELb0EEEvNS_9FwdParamsE --------------------------
	.section	.nv.info._ZN10layer_norm31ln_parallel_residual_fwd_kernelINS_13Kernel_traitsI13__nv_bfloat16S2_fS2_fjLj2048ELj1ELj4ELj1ELj16ENS_18Kernel_traits_baseILj2048ES2_S2_fS2_fjLj128EEEEELb0ELb1ELb0EEEvNS_9FwdParamsE,"",@"SHT_CUDA_INFO"
	.sectionflags	@""
	.align	4


	//----- nvinfo : EIATTR_CUDA_API_VERSION
	.align		4
        /*0000*/ 	.byte	0x04, 0x37
        /*0002*/ 	.short	(.L_978 - .L_977)
.L_977:
        /*0004*/ 	.word	0x00000082


	//----- nvinfo : EIATTR_KPARAM_INFO
	.align		4
.L_978:
        /*0008*/ 	.byte	0x04, 0x17
        /*000a*/ 	.short	(.L_980 - .L_979)
.L_979:
        /*000c*/ 	.word	0x00000000
        /*0010*/ 	.short	0x0000
        /*0012*/ 	.short	0x0000
        /*0014*/ 	.byte	0x00, 0xf0, 0xa1, 0x03


	//----- nvinfo : EIATTR_SPARSE_MMA_MASK
	.align		4
.L_980:
        /*0018*/ 	.byte	0x03, 0x50
        /*001a*/ 	.short	0x0000


	//----- nvinfo : EIATTR_MAXREG_COUNT
	.align		4
        /*001c*/ 	.byte	0x03, 0x1b
        /*001e*/ 	.short	0x00ff


	//----- nvinfo : EIATTR_MERCURY_ISA_VERSION
	.align		4
        /*0020*/ 	.byte	0x03, 0x5f
        /*0022*/ 	.short	0x0101


	//----- nvinfo : EIATTR_COOP_GROUP_MASK_REGIDS
	.align		4
        /*0024*/ 	.byte	0x04, 0x29
        /*0026*/ 	.short	(.L_982 - .L_981)


	//   ....[0]....
.L_981:
        /*0028*/ 	.word	0xffffffff


	//   ....[1]....
        /*002c*/ 	.word	0xffffffff


	//   ....[2]....
        /*0030*/ 	.word	0xffffffff


	//   ....[3]....
        /*0034*/ 	.word	0xffffffff


	//   ....[4]....
        /*0038*/ 	.word	0xffffffff


	//   ....[5]....
        /*003c*/ 	.word	0xffffffff


	//   ....[6]....
        /*0040*/ 	.word	0xffffffff


	//   ....[7]....
        /*0044*/ 	.word	0xffffffff


	//   ....[8]....
        /*0048*/ 	.word	0xffffffff


	//   ....[9]....
        /*004c*/ 	.word	0xffffffff


	//   ....[10]....
        /*0050*/ 	.word	0x050000dc


	//   ....[11]....
        /*0054*/ 	.word	0x050000dc


	//   ....[12]....
        /*0058*/ 	.word	0x050000dc


	//   ....[13]....
        /*005c*/ 	.word	0x050000dc


	//   ....[14]....
        /*0060*/ 	.word	0x050000dc


	//   ....[15]....
        /*0064*/ 	.word	0x050000dc


	//   ....[16]....
        /*0068*/ 	.word	0x050000dc


	//   ....[17]....
        /*006c*/ 	.word	0x050000dc


	//   ....[18]....
        /*0070*/ 	.word	0x050000dc


	//   ....[19]....
        /*0074*/ 	.word	0x050000dc


	//----- nvinfo : EIATTR_COOP_GROUP_INSTR_OFFSETS
	.align		4
.L_982:
        /*0078*/ 	.byte	0x04, 0x28
        /*007a*/ 	.short	(.L_984 - .L_983)


	//   ....[0]....
.L_983:
        /*007c*/ 	.word	0x000057c0


	//   ....[1]....
        /*0080*/ 	.word	0x00005800


	//   ....[2]....
        /*0084*/ 	.word	0x00005820


	//   ....[3]....
        /*0088*/ 	.word	0x00005840


	//   ....[4]....
        /*008c*/ 	.word	0x00005860


	//   ....[5]....
        /*0090*/ 	.word	0x000060b0


	//   ....[6]....
        /*0094*/ 	.word	0x000060d0


	//   ....[7]....
        /*0098*/ 	.word	0x000060f0


	//   ....[8]....
        /*009c*/ 	.word	0x00006110


	//   ....[9]....
        /*00a0*/ 	.word	0x00006130


	//   ....[10]....
        /*00a4*/ 	.word	0x00007cc0


	//   ....[11]....
        /*00a8*/ 	.word	0x00007d70


	//   ....[12]....
        /*00ac*/ 	.word	0x00007de0


	//   ....[13]....
        /*00b0*/ 	.word	0x00007e50


	//   ....[14]....
        /*00b4*/ 	.word	0x00007ec0


	//   ....[15]....
        /*00b8*/ 	.word	0x00008770


	//   ....[16]....
        /*00bc*/ 	.word	0x000087e0


	//   ....[17]....
        /*00c0*/ 	.word	0x00008850


	//   ....[18]....
        /*00c4*/ 	.word	0x000088c0


	//   ....[19]....
        /*00c8*/ 	.word	0x00008930


	//----- nvinfo : EIATTR_VRC_CTA_INIT_COUNT
	.align		4
.L_984:
        /*00cc*/ 	.byte	0x02, 0x4a
	.zero		1
	.zero		1


	//----- nvinfo : EIATTR_EXIT_INSTR_OFFSETS
	.align		4
        /*00d0*/ 	.byte	0x04, 0x1c
        /*00d2*/ 	.short	(.L_986 - .L_985)


	//   ....[0]....
.L_985:
        /*00d4*/ 	.word	0x00000a40


	//   ....[1]....
        /*00d8*/ 	.word	0x00007c50


	//----- nvinfo : EIATTR_MAX_THREADS
	.align		4
.L_986:
        /*00dc*/ 	.byte	0x04, 0x05
        /*00de*/ 	.short	(.L_988 - .L_987)
.L_987:
        /*00e0*/ 	.word	0x00000080
        /*00e4*/ 	.word	0x00000001
        /*00e8*/ 	.word	0x00000001


	//----- nvinfo : EIATTR_CRS_STACK_SIZE
	.align		4
.L_988:
        /*00ec*/ 	.byte	0x04, 0x1e
        /*00ee*/ 	.short	(.L_990 - .L_989)
.L_989:
        /*00f0*/ 	.word	0x00000000


	//----- nvinfo : EIATTR_CBANK_PARAM_SIZE
	.align		4
.L_990:
        /*00f4*/ 	.byte	0x03, 0x19
        /*00f6*/ 	.short	0x00e8


	//----- nvinfo : EIATTR_PARAM_CBANK
	.align		4
        /*00f8*/ 	.byte	0x04, 0x0a
        /*00fa*/ 	.short	(.L_992 - .L_991)
	.align		4
.L_991:
        /*00fc*/ 	.word	index@(.nv.constant0._ZN10layer_norm31ln_parallel_residual_fwd_kernelINS_13Kernel_traitsI13__nv_bfloat16S2_fS2_fjLj2048ELj1ELj4ELj1ELj16ENS_18Kernel_traits_baseILj2048ES2_S2_fS2_fjLj128EEEEELb0ELb1ELb0EEEvNS_9FwdParamsE)
        /*0100*/ 	.short	0x0380
        /*0102*/ 	.short	0x00e8


	//----- nvinfo : EIATTR_SW_WAR
	.align		4
.L_992:
        /*0104*/ 	.byte	0x04, 0x36
        /*0106*/ 	.short	(.L_994 - .L_993)
.L_993:
        /*0108*/ 	.word	0x00000008
.L_994:


//--------------------- .nv.info._ZN10layer_norm31ln_parallel_residual_fwd_kernelINS_13Kernel_traitsI13__nv_bfloat16S2_fS2_fjLj2048ELj1ELj4ELj1ELj16ENS_18Kernel_traits_baseILj2048ES2_S2_fS2_fjLj128EEEEELb0ELb1ELb1EEEvNS_9FwdParamsE --------------------------
	.section	.nv.info._ZN10layer_norm31ln_parallel_residual_fwd_kernelINS_13Kernel_traitsI13__nv_bfloat16S2_fS2_fjLj2048ELj1ELj4ELj1ELj16ENS_18Kernel_traits_baseILj2048ES2_S2_fS2_fjLj128EEEEELb0ELb1ELb1EEEvNS_9FwdParamsE,"",@"SHT_CUDA_INFO"
	.sectionflags	@""
	.align	4


	//----- nvinfo : EIATTR_CUDA_API_VERSION
	.align		4
        /*0000*/ 	.byte	0x04, 0x37
        /*0002*/ 	.short	(.L_996 - .L_995)
.L_995:
        /*0004*/ 	.word	0x00000082


	//----- nvinfo : EIATTR_KPARAM_INFO
	.align		4
.L_996:
        /*0008*/ 	.byte	0x04, 0x17
        /*000a*/ 	.short	(.L_998 - .L_997)
.L_997:
        /*000c*/ 	.word	0x00000000
        /*0010*/ 	.short	0x0000
        /*0012*/ 	.short	0x0000
        /*0014*/ 	.byte	0x00, 0xf0, 0xa1, 0x03


	//----- nvinfo : EIATTR_SPARSE_MMA_MASK
	.align		4
.L_998:
        /*0018*/ 	.byte	0x03, 0x50
        /*001a*/ 	.short	0x0000


	//----- nvinfo : EIATTR_MAXREG_COUNT
	.align		4
        /*001c*/ 	.byte	0x03, 0x1b
        /*001e*/ 	.short	0x00ff


	//----- nvinfo : EIATTR_MERCURY_ISA_VERSION
	.align		4
        /*0020*/ 	.byte	0x03, 0x5f
        /*0022*/ 	.short	0x0101


	//----- nvinfo : EIATTR_COOP_GROUP_MASK_REGIDS
	.align		4
        /*0024*/ 	.byte	0x04, 0x29
        /*0026*/ 	.short	(.L_1000 - .L_999)


	//   ....[0]....
.L_999:
        /*0028*/ 	.word	0xffffffff


	//   ....[1]....
        /*002c*/ 	.word	0xffffffff


	//   ....[2]....
        /*0030*/ 	.word	0xffffffff


	//   ....[3]....
        /*0034*/ 	.word	0xffffffff


	//   ....[4]....
        /*0038*/ 	.word	0xffffffff


	//   ....[5]....
        /*003c*/ 	.word	0xffffffff


	//   ....[6]....
        /*0040*/ 	.word	0xffffffff


	//   ....[7]....
        /*0044*/ 	.word	0xffffffff


	//   ....[8]....
        /*0048*/ 	.word	0xffffffff


	//   ....[9]....
        /*004c*/ 	.word	0xffffffff


	//   ....[10]....
        /*0050*/ 	.word	0x050000df


	//   ....[11]....
        /*0054*/ 	.word	0x050000df


	//   ....[12]....
        /*0058*/ 	.word	0x050000df


	//   ....[13]....
        /*005c*/ 	.word	0x050000df


	//   ....[14]....
        /*0060*/ 	.word	0x050000df


	//   ....[15]....
        /*0064*/ 	.word	0x050000df


	//   ....[16]....
        /*0068*/ 	.word	0x050000df


	//   ....[17]....
        /*006c*/ 	.word	0x050000df


	//   ....[18]....
        /*0070*/ 	.word	0x050000df


	//   ....[19]....
        /*0074*/ 	.word	0x050000df


	//----- nvinfo : EIATTR_COOP_GROUP_INSTR_OFFSETS
	.align		4
.L_1000:
        /*0078*/ 	.byte	0x04, 0x28
        /*007a*/ 	.short	(.L_1002 - .L_1001)


	//   ....[0]....
.L_1001:
        /*007c*/ 	.word	0x00004b30


	//   ....[1]....
        /*0080*/ 	.word	0x00004b50


	//   ....[2]....
        /*0084*/ 	.word	0x00004b70


	//   ....[3]....
        /*0088*/ 	.word	0x00004b90


	//   ....[4]....
        /*008c*/ 	.word	0x00004bc0


	//   ....[5]....
        /*0090*/ 	.word	0x000053f0


	//   ....[6]....
        /*0094*/ 	.word	0x00005410


	//   ....[7]....
        /*0098*/ 	.word	0x00005430


	//   ....[8]....
        /*009c*/ 	.word	0x00005450


	//   ....[9]....
        /*00a0*/ 	.word	0x00005470


	//   ....[10]....
        /*00a4*/ 	.word	0x00006d20


	//   ....[11]....
        /*00a8*/ 	.word	0x00006dc0


	//   ....[12]....
        /*00ac*/ 	.word	0x00006e30


	//   ....[13]....
        /*00b0*/ 	.word	0x00006ea0


	//   ....[14]....
        /*00b4*/ 	.word	0x00006f20


	//   ....[15]....
        /*00b8*/ 	.word	0x000077a0


	//   ....[16]....
        /*00bc*/ 	.word	0x00007810


	//   ....[17]....
        /*00c0*/ 	.word	0x00007880


	//   ....[18]....
        /*00c4*/ 	.word	0x000078f0


	//   ....[19]....
        /*00c8*/ 	.word	0x00007960


	//----- nvinfo : EIATTR_VRC_CTA_INIT_COUNT
	.align		4
.L_1002:
        /*00cc*/ 	.byte	0x02, 0x4a
	.zero		1
	.zero		1


	//----- nvinfo : EIATTR_EXIT_INSTR_OFFSETS
	.align		4
        /*00d0*/ 	.byte	0x04, 0x1c
        /*00d2*/ 	.short	(.L_1004 - .L_1003)


	//   ....[0]....
.L_1003:
        /*00d4*/ 	.word	0x000003d0


	//   ....[1]....
        /*00d8*/ 	.word	0x00006cb0


	//----- nvinfo : EIATTR_MAX_THREADS
	.align		4
.L_1004:
        /*00dc*/ 	.byte	0x04, 0x05
        /*00de*/ 	.short	(.L_1006 - .L_1005)
.L_1005:
        /*00e0*/ 	.word	0x00000080
        /*00e4*/ 	.word	0x00000001
        /*00e8*/ 	.word	0x00000001


	//----- nvinfo : EIATTR_CRS_STACK_SIZE
	.align		4
.L_1006:
        /*00ec*/ 	.byte	0x04, 0x1e
        /*00ee*/ 	.short	(.L_1008 - .L_1007)
.L_1007:
        /*00f0*/ 	.word	0x00000000


	//----- nvinfo : EIATTR_CBANK_PARAM_SIZE
	.align		4
.L_1008:
        /*00f4*/ 	.byte	0x03, 0x19
        /*00f6*/ 	.short	0x00e8


	//----- nvinfo : EIATTR_PARAM_CBANK
	.align		4
        /*00f8*/ 	.byte	0x04, 0x0a
        /*00fa*/ 	.short	(.L_1010 - .L_1009)
	.align		4
.L_1009:
        /*00fc*/ 	.word	index@(.nv.constant0._ZN10layer_norm31ln_parallel_residual_fwd_kernelINS_13Kernel_traitsI13__nv_bfloat16S2_fS2_fjLj2048ELj1ELj4ELj1ELj16ENS_18Kernel_traits_baseILj2048ES2_S2_fS2_fjLj128EEEEELb0ELb1ELb1EEEvNS_9FwdParamsE)
        /*0100*/ 	.short	0x0380
        /*0102*/ 	.short	0x00e8


	//----- nvinfo : EIATTR_SW_WAR
	.align		4
.L_1010:
        /*0104*/ 	.byte	0x04, 0x36
        /*0106*/ 	.short	(.L_1012 - .L_1011)
.L_1011:
        /*0108*/ 	.word	0x00000008
.L_1012:


//--------------------- .nv.info._ZN10layer_norm31ln_parallel_residual_fwd_kernelINS_13Kernel_traitsI13__nv_bfloat16S2_fS2_fjLj2048ELj1ELj4ELj1ELj16ENS_18Kernel_traits_baseILj2048ES2_S2_fS2_fjLj128EEEEELb1ELb0ELb0EEEvNS_9FwdParamsE --------------------------
	.section	.nv.info._ZN10layer_norm31ln_parallel_residual_fwd_kernelINS_13Kernel_traitsI13__nv_bfloat16S2_fS2_fjLj2048ELj1ELj4ELj1ELj16ENS_18Kernel_traits_baseILj2048ES2_S2_fS2_fjLj128EEEEELb1ELb0ELb0EEEvNS_9FwdParamsE,"",@"SHT_CUDA_INFO"
	.sectionflags	@""
	.align	4


	//----- nvinfo : EIATTR_CUDA_API_VERSION
	.align		4
        /*0000*/ 	.byte	0x04, 0x37
        /*0002*/ 	.short	(.L_1014 - .L_1013)
.L_1013:
        /*0004*/ 	.word	0x00000082


	//----- nvinfo : EIATTR_KPARAM_INFO
	.align		4
.L_1014:
        /*0008*/ 	.byte	0x04, 0x17
        /*000a*/ 	.short	(.L_1016 - .L_1015)
.L_1015:
        /*000c*/ 	.word	0x00000000
        /*0010*/ 	.short	0x0000
        /*0012*/ 	.short	0x0000
        /*0014*/ 	.byte	0x00, 0xf0, 0xa1, 0x03


	//----- nvinfo : EIATTR_SPARSE_MMA_MASK
	.align		4
.L_1016:
        /*0018*/ 	.byte	0x03, 0x50
        /*001a*/ 	.short	0x0000


	//----- nvinfo : EIATTR_MAXREG_COUNT
	.align		4
        /*001c*/ 	.byte	0x03, 0x1b
        /*001e*/ 	.short	0x00ff


	//----- nvinfo : EIATTR_ANNOTATIONS
	.align		4
        /*0020*/ 	.byte	0x04, 0x55
        /*0022*/ 	.short	(.L_1018 - .L_1017)


	//   ....[0]....
.L_1017:
        /* <DEDUP_REMOVED lines=139> */


	//----- nvinfo : EIATTR_MERCURY_ISA_VERSION
	.align		4
.L_1018:
        /*08c4*/ 	.byte	0x03, 0x5f
        /*08c6*/ 	.short	0x0101


	//----- nvinfo : EIATTR_COOP_GROUP_MASK_REGIDS
	.align		4
        /*08c8*/ 	.byte	0x04, 0x29
        /*08ca*/ 	.short	(.L_1020 - .L_1019)


	//   ....[0]....
.L_1019:
        /*08cc*/ 	.word	0xffffffff


	//   ....[1]....
        /*08d0*/ 	.word	0xffffffff


	//   ....[2]....
        /*08d4*/ 	.word	0xffffffff


	//   ....[3]....
        /*08d8*/ 	.word	0xffffffff


	//   ....[4]....
        /*08dc*/ 	.word	0xffffffff


	//   ....[5]....
        /*08e0*/ 	.word	0xffffffff


	//   ....[6]....
        /*08e4*/ 	.word	0xffffffff


	//   ....[7]....
        /*08e8*/ 	.word	0xffffffff


	//   ....[8]....
        /*08ec*/ 	.word	0xffffffff


	//   ....[9]....
        /*08f0*/ 	.word	0xffffffff


	//   ....[10]....
        /*08f4*/ 	.word	0x050000bc


	//   ....[11]....
        /*08f8*/ 	.word	0x050000bc


	//   ....[12]....
        /*08fc*/ 	.word	0x050000bc


	//   ....[13]....
        /*0900*/ 	.word	0x050000bc


	//   ....[14]....
        /*0904*/ 	.word	0x050000bc


	//   ....[15]....
        /*0908*/ 	.word	0x050000bc


	//   ....[16]....
        /*090c*/ 	.word	0x050000bc


	//   ....[17]....
        /*0910*/ 	.word	0x050000bc


	//   ....[18]....
        /*0914*/ 	.word	0x050000bc


	//   ....[19]....
        /*0918*/ 	.word	0x050000bc


	//----- nvinfo : EIATTR_COOP_GROUP_INSTR_OFFSETS
	.align		4
.L_1020:
        /*091c*/ 	.byte	0x04, 0x28
        /*091e*/ 	.short	(.L_1022 - .L_1021)


	//   ....[0]....
.L_1021:
        /*0920*/ 	.word	0x000500c0


	//   ....[1]....
        /*0924*/ 	.word	0x000500f0


	//   ....[2]....
        /*0928*/ 	.word	0x00050110


	//   ....[3]....
        /*092c*/ 	.word	0x00050130


	//   ....[4]....
        /*0930*/ 	.word	0x00050160


	//   ....[5]....
        /*0934*/ 	.word	0x000509b0


	//   ....[6]....
        /*0938*/ 	.word	0x000509d0


	//   ....[7]....
        /*093c*/ 	.word	0x000509f0


	//   ....[8]....
        /*0940*/ 	.word	0x00050a10


	//   ....[9]....
        /*0944*/ 	.word	0x00050a30


	//   ....[10]....
        /*0948*/ 	.word	0x00053cd0


	//   ....[11]....
        /*094c*/ 	.word	0x00053d60


	//   ....[12]....
        /*0950*/ 	.word	0x00053dd0


	//   ....[13]....
        /*0954*/ 	.word	0x00053e40


	//   ....[14]....
        /*0958*/ 	.word	0x00053ed0


	//   ....[15]....
        /*095c*/ 	.word	0x00054790


	//   ....[16]....
        /*0960*/ 	.word	0x00054800


	//   ....[17]....
        /*0964*/ 	.word	0x00054870


	//   ....[18]....
        /*0968*/ 	.word	0x000548e0


	//   ....[19]....
        /*096c*/ 	.word	0x00054950


	//----- nvinfo : EIATTR_VRC_CTA_INIT_COUNT
	.align		4
.L_1022:
        /*0970*/ 	.byte	0x02, 0x4a
	.zero		1
	.zero		1


	//----- nvinfo : EIATTR_EXIT_INSTR_OFFSETS
	.align		4
        /*0974*/ 	.byte	0x04, 0x1c
        /*0976*/ 	.short	(.L_1024 - .L_1023)


	//   ....[0]....
.L_1023:
        /*0978*/ 	.word	0x00002260


	//   ....[1]....
        /*097c*/ 	.word	0x00053c60


	//----- nvinfo : EIATTR_MAX_THREADS
	.align		4
.L_1024:
        /*0980*/ 	.byte	0x04, 0x05
        /*0982*/ 	.short	(.L_1026 - .L_1025)
.L_1025:
        /*0984*/ 	.word	0x00000080
        /*0988*/ 	.word	0x00000001
        /*098c*/ 	.word	0x00000001


	//----- nvinfo : EIATTR_CRS_STACK_SIZE
	.align		4
.L_1026:
        /*0990*/ 	.byte	0x04, 0x1e
        /*0992*/ 	.short	(.L_1028 - .L_1027)
.L_1027:
        /*0994*/ 	.word	0x00000000


	//----- nvinfo : EIATTR_CBANK_PARAM_SIZE
	.align		4
.L_1028:
        /*0998*/ 	.byte	0x03, 0x19
        /*099a*/ 	.short	0x00e8


	//----- nvinfo : EIATTR_PARAM_CBANK
	.align		4
        /*099c*/ 	.byte	0x04, 0x0a
        /*099e*/ 	.short	(.L_1030 - .L_1029)
	.align		4
.L_1029:
        /*09a0*/ 	.word	index@(.nv.constant0._ZN10layer_norm31ln_parallel_residual_fwd_kernelINS_13Kernel_traitsI13__nv_bfloat16S2_fS2_fjLj2048ELj1ELj4ELj1ELj16ENS_18Kernel_traits_baseILj2048ES2_S2_fS2_fjLj128EEEEELb1ELb0ELb0EEEvNS_9FwdParamsE)
        /*09a4*/ 	.short	0x0380
        /*09a6*/ 	.short	0x00e8


	//----- nvinfo : EIATTR_SW_WAR
	.align		4
.L_1030:
        /*09a8*/ 	.byte	0x04, 0x36
        /*09aa*/ 	.short	(.L_1032 - .L_1031)
.L_1031:
        /*09ac*/ 	.word	0x00000008
.L_1032:


//--------------------- .nv.info._ZN10layer_norm31ln_parallel_residual_fwd_kernelINS_13Kernel_traitsI13__nv_bfloat16S2_fS2_fjLj2048ELj1ELj4ELj1ELj16ENS_18Kernel_traits_baseILj2048ES2_S2_fS2_fjLj128EEEEELb1ELb0ELb1EEEvNS_9FwdParamsE --------------------------
	.section	.nv.info._ZN10layer_norm31ln_parallel_residual_fwd_kernelINS_13Kernel_traitsI13__nv_bfloat16S2_fS2_fjLj2048ELj1ELj4ELj1ELj16ENS_18Kernel_traits_baseILj2048ES2_S2_fS2_fjLj128EEEEELb1ELb0ELb1EEEvNS_9FwdParamsE,"",@"SHT_CUDA_INFO"
	.sectionflags	@""
	.align	4


	//----- nvinfo : EIATTR_CUDA_API_VERSION
	.align		4
        /*0000*/ 	.byte	0x04, 0x37
        /*0002*/ 	.short	(.L_1034 - .L_1033)
.L_1033:
        /*0004*/ 	.word	0x00000082


	//----- nvinfo : EIATTR_KPARAM_INFO
	.align		4
.L_1034:
        /*0008*/ 	.byte	0x04, 0x17
        /*000a*/ 	.short	(.L_1036 - .L_1035)
.L_1035:
        /*000c*/ 	.word	0x00000000
        /*0010*/ 	.short	0x0000
        /*0012*/ 	.short	0x0000
        /*0014*/ 	.byte	0x00, 0xf0, 0xa1, 0x03


	//----- nvinfo : EIATTR_SPARSE_MMA_MASK
	.align		4
.L_1036:
        /*0018*/ 	.byte	0x03, 0x50
        /*001a*/ 	.short	0x0000


	//----- nvinfo : EIATTR_MAXREG_COUNT
	.align		4
        /*001c*/ 	.byte	0x03, 0x1b
        /*001e*/ 	.short	0x00ff


	//----- nvinfo : EIATTR_ANNOTATIONS
	.align		4
        /*0020*/ 	.byte	0x04, 0x55
        /*0022*/ 	.short	(.L_1038 - .L_1037)


	//   ....[0]....
.L_1037:
        /* <DEDUP_REMOVED lines=100> */


	//----- nvinfo : EIATTR_MERCURY_ISA_VERSION
	.align		4
.L_1038:
        /*0654*/ 	.byte	0x03, 0x5f
        /*0656*/ 	.short	0x0101


	//----- nvinfo : EIATTR_COOP_GROUP_MASK_REGIDS
	.align		4
        /*0658*/ 	.byte	0x04, 0x29
        /*065a*/ 	.short	(.L_1040 - .L_1039)


	//   ....[0]....
.L_1039:
        /*065c*/ 	.word	0xffffffff


	//   ....[1]....
        /*0660*/ 	.word	0xffffffff


	//   ....[2]....
        /*0664*/ 	.word	0xffffffff


	//   ....[3]....
        /*0668*/ 	.word	0xffffffff


	//   ....[4]....
        /*066c*/ 	.word	0xffffffff


	//   ....[5]....
        /*0670*/ 	.word	0xffffffff


	//   ....[6]....
        /*0674*/ 	.word	0xffffffff


	//   ....[7]....
        /*0678*/ 	.word	0xffffffff


	//   ....[8]....
        /*067c*/ 	.word	0xffffffff


	//   ....[9]....
        /*0680*/ 	.word	0xffffffff


	//   ....[10]....
        /*0684*/ 	.word	0x050000da


	//   ....[11]....
        /*0688*/ 	.word	0x050000da


	//   ....[12]....
        /*068c*/ 	.word	0x050000da


	//   ....[13]....
        /*0690*/ 	.word	0x050000da


	//   ....[14]....
        /*0694*/ 	.word	0x050000da


	//   ....[15]....
        /*0698*/ 	.word	0x050000da


	//   ....[16]....
        /*069c*/ 	.word	0x050000da


	//   ....[17]....
        /*06a0*/ 	.word	0x050000da


	//   ....[18]....
        /*06a4*/ 	.word	0x050000da


	//   ....[19]....
        /*06a8*/ 	.word	0x050000da


	//----- nvinfo : EIATTR_COOP_GROUP_INSTR_OFFSETS
	.align		4
.L_1040:
        /*06ac*/ 	.byte	0x04, 0x28
        /*06ae*/ 	.short	(.L_1042 - .L_1041)


	//   ....[0]....
.L_1041:
        /*06b0*/ 	.word	0x0004ddf0


	//   ....[1]....
        /*06b4*/ 	.word	0x0004de10


	//   ....[2]....
        /*06b8*/ 	.word	0x0004de30


	//   ....[3]....
        /*06bc*/ 	.word	0x0004de50


	//   ....[4]....
        /*06c0*/ 	.word	0x0004de70


	//   ....[5]....
        /*06c4*/ 	.word	0x0004e6b0


	//   ....[6]....
        /*06c8*/ 	.word	0x0004e6d0


	//   ....[7]....
        /*06cc*/ 	.word	0x0004e6f0


	//   ....[8]....
        /*06d0*/ 	.word	0x0004e710


	//   ....[9]....
        /*06d4*/ 	.word	0x0004e730


	//   ....[10]....
        /*06d8*/ 	.word	0x00051690


	//   ....[11]....
        /*06dc*/ 	.word	0x00051720


	//   ....[12]....
        /*06e0*/ 	.word	0x00051790


	//   ....[13]....
        /*06e4*/ 	.word	0x00051800


	//   ....[14]....
        /*06e8*/ 	.word	0x00051870


	//   ....[15]....
        /*06ec*/ 	.word	0x00052110


	//   ....[16]....
        /*06f0*/ 	.word	0x00052180


	//   ....[17]....
        /*06f4*/ 	.word	0x000521f0


	//   ....[18]....
        /*06f8*/ 	.word	0x00052260


	//   ....[19]....
        /*06fc*/ 	.word	0x000522d0


	//----- nvinfo : EIATTR_VRC_CTA_INIT_COUNT
	.align		4
.L_1042:
        /*0700*/ 	.byte	0x02, 0x4a
	.zero		1
	.zero		1


	//----- nvinfo : EIATTR_EXIT_INSTR_OFFSETS
	.align		4
        /*0704*/ 	.byte	0x04, 0x1c
        /*0706*/ 	.short	(.L_1044 - .L_1043)


	//   ....[0]....
.L_1043:
        /*0708*/ 	.word	0x00000e40


	//   ....[1]....
        /*070c*/ 	.word	0x00051620


	//----- nvinfo : EIATTR_MAX_THREADS
	.align		4
.L_1044:
        /*0710*/ 	.byte	0x04, 0x05
        /*0712*/ 	.short	(.L_1046 - .L_1045)
.L_1045:
        /*0714*/ 	.word	0x00000080
        /*0718*/ 	.word	0x00000001
        /*071c*/ 	.word	0x00000001


	//----- nvinfo : EIATTR_CRS_STACK_SIZE
	.align		4
.L_1046:
        /*0720*/ 	.byte	0x04, 0x1e
        /*0722*/ 	.short	(.L_1048 - .L_1047)
.L_1047:
        /*0724*/ 	.word	0x00000000


	//----- nvinfo : EIATTR_CBANK_PARAM_SIZE
	.align		4
.L_1048:
        /*0728*/ 	.byte	0x03, 0x19
        /*072a*/ 	.short	0x00e8


	//----- nvinfo : EIATTR_PARAM_CBANK
	.align		4
        /*072c*/ 	.byte	0x04, 0x0a
        /*072e*/ 	.short	(.L_1050 - .L_1049)
	.align		4
.L_1049:
        /*0730*/ 	.word	index@(.nv.constant0._ZN10layer_norm31ln_parallel_residual_fwd_kernelINS_13Kernel_traitsI13__nv_bfloat16S2_fS2_fjLj2048ELj1ELj4ELj1ELj16ENS_18Kernel_traits_baseILj2048ES2_S2_fS2_fjLj128EEEEELb1ELb0ELb1EEEvNS_9FwdParamsE)
        /*0734*/ 	.short	0x0380
        /*0736*/ 	.short	0x00e8


	//----- nvinfo : EIATTR_SW_WAR
	.align		4
.L_1050:
        /*0738*/ 	.byte	0x04, 0x36
        /*073a*/ 	.short	(.L_1052 - .L_1051)
.L_1051:
        /*073c*/ 	.word	0x00000008
.L_1052:


//--------------------- .nv.info._ZN10layer_norm31ln_parallel_residual_fwd_kernelINS_13Kernel_traitsI13__nv_bfloat16S2_fS2_fjLj2048ELj1ELj4ELj1ELj16ENS_18Kernel_traits_baseILj2048ES2_S2_fS2_fjLj128EEEEELb1ELb1ELb0EEEvNS_9FwdParamsE --------------------------
	.section	.nv.info._ZN10layer_norm31ln_parallel_residual_fwd_kernelINS_13Kernel_traitsI13__nv_bfloat16S2_fS2_fjLj2048ELj1ELj4ELj1ELj16ENS_18Kernel_traits_baseILj2048ES2_S2_fS2_fjLj128EEEEELb1ELb1ELb0EEEvNS_9FwdParamsE,"",@"SHT_CUDA_INFO"
	.sectionflags	@""
	.align	4


	//----- nvinfo : EIATTR_CUDA_API_VERSION
	.align		4
        /*0000*/ 	.byte	0x04, 0x37
        /*0002*/ 	.short	(.L_1054 - .L_1053)
.L_1053:
        /*0004*/ 	.word	0x00000082


	//----- nvinfo : EIATTR_KPARAM_INFO
	.align		4
.L_1054:
        /*0008*/ 	.byte	0x04, 0x17
        /*000a*/ 	.short	(.L_1056 - .L_1055)
.L_1055:
        /*000c*/ 	.word	0x00000000
        /*0010*/ 	.short	0x0000
        /*0012*/ 	.short	0x0000
        /*0014*/ 	.byte	0x00, 0xf0, 0xa1, 0x03


	//----- nvinfo : EIATTR_SPARSE_MMA_MASK
	.align		4
.L_1056:
        /*0018*/ 	.byte	0x03, 0x50
        /*001a*/ 	.short	0x0000


	//----- nvinfo : EIATTR_MAXREG_COUNT
	.align		4
        /*001c*/ 	.byte	0x03, 0x1b
        /*001e*/ 	.short	0x00ff


	//----- nvinfo : EIATTR_MERCURY_ISA_VERSION
	.align		4
        /*0020*/ 	.byte	0x03, 0x5f
        /*0022*/ 	.short	0x0101


	//----- nvinfo : EIATTR_COOP_GROUP_MASK_REGIDS
	.align		4
        /*0024*/ 	.byte	0x04, 0x29
        /*0026*/ 	.short	(.L_1058 - .L_1057)


	//   ....[0]....
.L_1057:
        /*0028*/ 	.word	0xffffffff


	//   ....[1]....
        /*002c*/ 	.word	0xffffffff


	//   ....[2]....
        /*0030*/ 	.word	0xffffffff


	//   ....[3]....
        /*0034*/ 	.word	0xffffffff


	//   ....[4]....
        /*0038*/ 	.word	0xffffffff


	//   ....[5]....
        /*003c*/ 	.word	0xffffffff


	//   ....[6]....
        /*0040*/ 	.word	0xffffffff


	//   ....[7]....
        /*0044*/ 	.word	0xffffffff


	//   ....[8]....
        /*0048*/ 	.word	0xffffffff


	//   ....[9]....
        /*004c*/ 	.word	0xffffffff


	//   ....[10]....
        /*0050*/ 	.word	0x050000dc


	//   ....[11]....
        /*0054*/ 	.word	0x050000dc


	//   ....[12]....
        /*0058*/ 	.word	0x050000dc


	//   ....[13]....
        /*005c*/ 	.word	0x050000dc


	//   ....[14]....
        /*0060*/ 	.word	0x050000dc


	//   ....[15]....
        /*0064*/ 	.word	0x050000dc


	//   ....[16]....
        /*0068*/ 	.word	0x050000dc


	//   ....[17]....
        /*006c*/ 	.word	0x050000dc


	//   ....[18]....
        /*0070*/ 	.word	0x050000dc


	//   ....[19]....
        /*0074*/ 	.word	0x050000dc


	//----- nvinfo : EIATTR_COOP_GROUP_INSTR_OFFSETS
	.align		4
.L_1058:
        /*0078*/ 	.byte	0x04, 0x28
        /*007a*/ 	.short	(.L_1060 - .L_1059)


	//   ....[0]....
.L_1059:
        /*007c*/ 	.word	0x00042330


	//   ....[1]....
        /*0080*/ 	.word	0x00042360


	//   ....[2]....
        /*0084*/ 	.word	0x00042380


	//   ....[3]....
        /*0088*/ 	.word	0x000423a0


	//   ....[4]....
        /*008c*/ 	.word	0x000423d0


	//   ....[5]....
        /*0090*/ 	.word	0x00042c20


	//   ....[6]....
        /*0094*/ 	.word	0x00042c40


	//   ....[7]....
        /*0098*/ 	.word	0x00042c60


	//   ....[8]....
        /*009c*/ 	.word	0x00042c80


	//   ....[9]....
        /*00a0*/ 	.word	0x00042ca0


	//   ....[10]....
        /*00a4*/ 	.word	0x00044940


	//   ....[11]....
        /*00a8*/ 	.word	0x000449e0


	//   ....[12]....
        /*00ac*/ 	.word	0x00044a50


	//   ....[13]....
        /*00b0*/ 	.word	0x00044ac0


	//   ....[14]....
        /*00b4*/ 	.word	0x00044b40


	//   ....[15]....
        /*00b8*/ 	.word	0x000453f0


	//   ....[16]....
        /*00bc*/ 	.word	0x00045460


	//   ....[17]....
        /*00c0*/ 	.word	0x000454d0


	//   ....[18]....
        /*00c4*/ 	.word	0x00045540


	//   ....[19]....
        /*00c8*/ 	.word	0x000455b0


	//----- nvinfo : EIATTR_VRC_CTA_INIT_COUNT
	.align		4
.L_1060:
        /*00cc*/ 	.byte	0x02, 0x4a
	.zero		1
	.zero		1


	//----- nvinfo : EIATTR_EXIT_INSTR_OFFSETS
	.align		4
        /*00d0*/ 	.byte	0x04, 0x1c
        /*00d2*/ 	.short	(.L_1062 - .L_1061)


	//   ....[0]....
.L_1061:
        /*00d4*/ 	.word	0x00000ce0


	//   ....[1]....
        /*00d8*/ 	.word	0x000448d0


	//----- nvinfo : EIATTR_MAX_THREADS
	.align		4
.L_1062:
        /*00dc*/ 	.byte	0x04, 0x05
        /*00de*/ 	.short	(.L_1064 - .L_1063)
.L_1063:
        /*00e0*/ 	.word	0x00000080
        /*00e4*/ 	.word	0x00000001
        /*00e8*/ 	.word	0x00000001


	//----- nvinfo : EIATTR_CRS_STACK_SIZE
	.align		4
.L_1064:
        /*00ec*/ 	.byte	0x04, 0x1e
        /*00ee*/ 	.short	(.L_1066 - .L_1065)
.L_1065:
        /*00f0*/ 	.word	0x00000000


	//----- nvinfo : EIATTR_CBANK_PARAM_SIZE
	.align		4
.L_1066:
        /*00f4*/ 	.byte	0x03, 0x19
        /*00f6*/ 	.short	0x00e8


	//----- nvinfo : EIATTR_PARAM_CBANK
	.align		4
        /*00f8*/ 	.byte	0x04, 0x0a
        /*00fa*/ 	.short	(.L_1068 - .L_1067)
	.align		4
.L_1067:
        /*00fc*/ 	.word	index@(.nv.constant0._ZN10layer_norm31ln_parallel_residual_fwd_kernelINS_13Kernel_traitsI13__nv_bfloat16S2_fS2_fjLj2048ELj1ELj4ELj1ELj16ENS_18Kernel_traits_baseILj2048ES2_S2_fS2_fjLj128EEEEELb1ELb1ELb0EEEvNS_9FwdParamsE)
        /*0100*/ 	.short	0x0380
        /*0102*/ 	.short	0x00e8


	//----- nvinfo : EIATTR_SW_WAR
	.align		4
.L_1068:
        /*0104*/ 	.byte	0x04, 0x36
        /*0106*/ 	.short	(.L_1070 - .L_1069)
.L_1069:
        /*0108*/ 	.word	0x00000008
.L_1070:


//--------------------- .nv.info._ZN10layer_norm31ln_parallel_residual_fwd_kernelINS_13Kernel_traitsI13__nv_bfloat16S2_fS2_fjLj2048ELj1ELj4ELj1ELj16ENS_18Kernel_traits_baseILj2048ES2_S2_fS2_fjLj128EEEEELb1ELb1ELb1EEEvNS_9FwdParamsE --------------------------
	.section	.nv.info._ZN10layer_norm31ln_parallel_residual_fwd_kernelINS_13Kernel_traitsI13__nv_bfloat16S2_fS2_fjLj2048ELj1ELj4ELj1ELj16ENS_18Kernel_traits_baseILj2048ES2_S2_fS2_fjLj128EEEEELb1ELb1ELb1EEEvNS_9FwdParamsE,"",@"SHT_CUDA_INFO"
	.sectionflags	@""
	.align	4


	//----- nvinfo : EIATTR_CUDA_API_VERSION
	.align		4
        /*0000*/ 	.byte	0x04, 0x37
        /*0002*/ 	.short	(.L_1072 - .L_1071)
.L_1071:
        /*0004*/ 	.word	0x00000082


	//----- nvinfo : EIATTR_KPARAM_INFO
	.align		4
.L_1072:
        /*0008*/ 	.byte	0x04, 0x17
        /*000a*/ 	.short	(.L_1074 - .L_1073)
.L_1073:
        /*000c*/ 	.word	0x00000000
        /*0010*/ 	.short	0x0000
        /*0012*/ 	.short	0x0000
        /*0014*/ 	.byte	0x00, 0xf0, 0xa1, 0x03


	//----- nvinfo : EIATTR_SPARSE_MMA_MASK
	.align		4
.L_1074:
        /*0018*/ 	.byte	0x03, 0x50
        /*001a*/ 	.short	0x0000


	//----- nvinfo : EIATTR_MAXREG_COUNT
	.align		4
        /*001c*/ 	.byte	0x03, 0x1b
        /*001e*/ 	.short	0x00ff


	//----- nvinfo : EIATTR_MERCURY_ISA_VERSION
	.align		4
        /*0020*/ 	.byte	0x03, 0x5f
        /*0022*/ 	.short	0x0101


	//----- nvinfo : EIATTR_COOP_GROUP_MASK_REGIDS
	.align		4
        /*0024*/ 	.byte	0x04, 0x29
        /*0026*/ 	.short	(.L_1076 - .L_1075)


	//   ....[0]....
.L_1075:
        /*0028*/ 	.word	0xffffffff


	//   ....[1]....
        /*002c*/ 	.word	0xffffffff


	//   ....[2]....
        /*0030*/ 	.word	0xffffffff


	//   ....[3]....
        /*0034*/ 	.word	0xffffffff


	//   ....[4]....
        /*0038*/ 	.word	0xffffffff


	//   ....[5]....
        /*003c*/ 	.word	0xffffffff


	//   ....[6]....
        /*0040*/ 	.word	0xffffffff


	//   ....[7]....
        /*0044*/ 	.word	0xffffffff


	//   ....[8]....
        /*0048*/ 	.word	0xffffffff


	//   ....[9]....
        /*004c*/ 	.word	0xffffffff


	//   ....[10]....
        /*0050*/ 	.word	0x050000e0


	//   ....[11]....
        /*0054*/ 	.word	0x050000e0


	//   ....[12]....
        /*0058*/ 	.word	0x050000e0


	//   ....[13]....
        /*005c*/ 	.word	0x050000e0


	//   ....[14]....
        /*0060*/ 	.word	0x050000e0


	//   ....[15]....
        /*0064*/ 	.word	0x050000e0


	//   ....[16]....
        /*0068*/ 	.word	0x050000e0


	//   ....[17]....
        /*006c*/ 	.word	0x050000e0


	//   ....[18]....
        /*0070*/ 	.word	0x050000e0


	//   ....[19]....
        /*0074*/ 	.word	0x050000e0


	//----- nvinfo : EIATTR_COOP_GROUP_INSTR_OFFSETS
	.align		4
.L_1076:
        /*0078*/ 	.byte	0x04, 0x28
        /*007a*/ 	.short	(.L_1078 - .L_1077)


	//   ....[0]....
.L_1077:
        /*007c*/ 	.word	0x0003ed10


	//   ....[1]....
        /*0080*/ 	.word	0x0003ed40


	//   ....[2]....
        /*0084*/ 	.word	0x0003ed60


	//   ....[3]....
        /*0088*/ 	.word	0x0003ed80


	//   ....[4]....
        /*008c*/ 	.word	0x0003eda0


	//   ....[5]....
        /*0090*/ 	.word	0x0003f5d0


	//   ....[6]....
        /*0094*/ 	.word	0x0003f5f0


	//   ....[7]....
        /*0098*/ 	.word	0x0003f610


	//   ....[8]....
        /*009c*/ 	.word	0x0003f630


	//   ....[9]....
        /*00a0*/ 	.word	0x0003f650


	//   ....[10]....
        /*00a4*/ 	.word	0x00041020


	//   ....[11]....
        /*00a8*/ 	.word	0x000410d0


	//   ....[12]....
        /*00ac*/ 	.word	0x00041140


	//   ....[13]....
        /*00b0*/ 	.word	0x000411b0


	//   ....[14]....
        /*00b4*/ 	.word	0x00041220


	//   ....[15]....
        /*00b8*/ 	.word	0x00041aa0


	//   ....[16]....
        /*00bc*/ 	.word	0x00041b10


	//   ....[17]....
        /*00c0*/ 	.word	0x00041b80


	//   ....[18]....
        /*00c4*/ 	.word	0x00041bf0


	//   ....[19]....
        /*00c8*/ 	.word	0x00041c60


	//----- nvinfo : EIATTR_VRC_CTA_INIT_COUNT
	.align		4
.L_1078:
        /*00cc*/ 	.byte	0x02, 0x4a
	.zero		1
	.zero		1


	//----- nvinfo : EIATTR_EXIT_INSTR_OFFSETS
	.align		4
        /*00d0*/ 	.byte	0x04, 0x1c
        /*00d2*/ 	.short	(.L_1080 - .L_1079)


	//   ....[0]....
.L_1079:
        /*00d4*/ 	.word	0x00000630


	//   ....[1]....
        /*00d8*/ 	.word	0x00040fb0


	//----- nvinfo : EIATTR_MAX_THREADS
	.align		4
.L_1080:
        /*00dc*/ 	.byte	0x04, 0x05
        /*00de*/ 	.short	(.L_1082 - .L_1081)
.L_1081:
        /*00e0*/ 	.word	0x00000080
        /*00e4*/ 	.word	0x00000001
        /*00e8*/ 	.word	0x00000001


	//----- nvinfo : EIATTR_CRS_STACK_SIZE
	.align		4
.L_1082:
        /*00ec*/ 	.byte	0x04, 0x1e
        /*00ee*/ 	.short	(.L_1084 - .L_1083)
.L_1083:
        /*00f0*/ 	.word	0x00000000


	//----- nvinfo : EIATTR_CBANK_PARAM_SIZE
	.align		4
.L_1084:
        /*00f4*/ 	.byte	0x03, 0x19
        /*00f6*/ 	.short	0x00e8


	//----- nvinfo : EIATTR_PARAM_CBANK
	.align		4
        /*00f8*/ 	.byte	0x04, 0x0a
        /*00fa*/ 	.short	(.L_1086 - .L_1085)
	.align		4
.L_1085:
        /*00fc*/ 	.word	index@(.nv.constant0._ZN10layer_norm31ln_parallel_residual_fwd_kernelINS_13Kernel_traitsI13__nv_bfloat16S2_fS2_fjLj2048ELj1ELj4ELj1ELj16ENS_18Kernel_traits_baseILj2048ES2_S2_fS2_fjLj128EEEEELb1ELb1ELb1EEEvNS_9FwdParamsE)
        /*0100*/ 	.short	0x0380
        /*0102*/ 	.short	0x00e8


	//----- nvinfo : EIATTR_SW_WAR
	.align		4
.L_1086:
        /*0104*/ 	.byte	0x04, 0x36
        /*0106*/ 	.short	(.L_1088 - .L_1087)
.L_1087:
        /*0108*/ 	.word	0x00000008
.L_1088:


//--------------------- .nv.info._ZN10layer_norm31ln_parallel_residual_fwd_kernelINS_13Kernel_traitsIf13__nv_bfloat16fS2_fjLj2048ELj1ELj4ELj1ELj16ENS_18Kernel_traits_baseILj2048EfS2_fS2_fjLj128EEEEELb0ELb0ELb0EEEvNS_9FwdParamsE --------------------------
	.section	.nv.info._ZN10layer_norm31ln_parallel_residual_fwd_kernelINS_13Kernel_traitsIf13__nv_bfloat16fS2_fjLj2048ELj1ELj4ELj1ELj16ENS_18Kernel_traits_baseILj2048EfS2_fS2_fjLj128EEEEELb0ELb0ELb0EEEvNS_9FwdParamsE,"",@"SHT_CUDA_INFO"
	.sectionflags	@""
	.align	4


	//----- nvinfo : EIATTR_CUDA_API_VERSION
	.align		4
        /*0000*/ 	.byte	0x04, 0x37
        /*0002*/ 	.short	(.L_1090 - .L_1089)
.L_1089:
        /*0004*/ 	.word	0x00000082


	//----- nvinfo : EIATTR_KPARAM_INFO
	.align		4
.L_1090:
        /*0008*/ 	.byte	0x04, 0x17
        /*000a*/ 	.short	(.L_1092 - .L_1091)
.L_1091:
        /*000c*/ 	.word	0x00000000
        /*0010*/ 	.short	0x0000
        /*0012*/ 	.short	0x0000
        /*0014*/ 	.byte	0x00, 0xf0, 0xa1, 0x03


	//----- nvinfo : EIATTR_SPARSE_MMA_MASK
	.align		4
.L_1092:
        /*0018*/ 	.byte	0x03, 0x50
        /*001a*/ 	.short	0x0000


	//----- nvinfo : EIATTR_MAXREG_COUNT
	.align		4
        /*001c*/ 	.byte	0x03, 0x1b
        /*001e*/ 	.short	0x00ff


	//----- nvinfo : EIATTR_ANNOTATIONS
	.align		4
        /*0020*/ 	.byte	0x04, 0x55
        /*0022*/ 	.short	(.L_1094 - .L_1093)


	//   ....[0]....
.L_1093:
        /* <DEDUP_REMOVED lines=321> */


	//----- nvinfo : EIATTR_MERCURY_ISA_VERSION
	.align		4
.L_1094:
        /*1424*/ 	.byte	0x03, 0x5f
        /*1426*/ 	.short	0x0101


	//----- nvinfo : EIATTR_COOP_GROUP_MASK_REGIDS
	.align		4
        /*1428*/ 	.byte	0x04, 0x29
        /*142a*/ 	.short	(.L_1096 - .L_1095)


	//   ....[0]....
.L_1095:
        /*142c*/ 	.word	0xffffffff


	//   ....[1]....
        /*1430*/ 	.word	0xffffffff


	//   ....[2]....
        /*1434*/ 	.word	0xffffffff


	//   ....[3]....
        /*1438*/ 	.word	0xffffffff


	//   ....[4]....
        /*143c*/ 	.word	0xffffffff


	//   ....[5]....
        /*1440*/ 	.word	0xffffffff


	//   ....[6]....
        /*1444*/ 	.word	0xffffffff


	//   ....[7]....
        /*1448*/ 	.word	0xffffffff


	//   ....[8]....
        /*144c*/ 	.word	0xffffffff


	//   ....[9]....
        /*1450*/ 	.word	0xffffffff


	//   ....[10]....
        /*1454*/ 	.word	0x05000002


	//   ....[11]....
        /*1458*/ 	.word	0x05000002


	//   ....[12]....
        /*145c*/ 	.word	0x05000002


	//   ....[13]....
        /*1460*/ 	.word	0x05000002


	//   ....[14]....
        /*1464*/ 	.word	0x05000002


	//   ....[15]....
        /*1468*/ 	.word	0x05000002


	//   ....[16]....
        /*146c*/ 	.word	0x05000002


	//   ....[17]....
        /*1470*/ 	.word	0x05000002


	//   ....[18]....
        /*1474*/ 	.word	0x05000002


	//   ....[19]....
        /*1478*/ 	.word	0x05000002


	//----- nvinfo : EIATTR_COOP_GROUP_INSTR_OFFSETS
	.align		4
.L_1096:
        /*147c*/ 	.byte	0x04, 0x28
        /*147e*/ 	.short	(.L_1098 - .L_1097)


	//   ....[0]....
.L_1097:
        /*1480*/ 	.word	0x0000c8a0


	//   ....[1]....
        /*1484*/ 	.word	0x0000c8e0


	//   ....[2]....
        /*1488*/ 	.word	0x0000c900


	//   ....[3]....
        /*148c*/ 	.word	0x0000c920


	//   ....[4]....
        /*1490*/ 	.word	0x0000c940


	//   ....[5]....
        /*1494*/ 	.word	0x0000d190


	//   ....[6]....
        /*1498*/ 	.word	0x0000d1b0


	//   ....[7]....
        /*149c*/ 	.word	0x0000d1d0


	//   ....[8]....
        /*14a0*/ 	.word	0x0000d1f0


	//   ....[9]....
        /*14a4*/ 	.word	0x0000d210


	//   ....[10]....
        /*14a8*/ 	.word	0x0000f7a0


	//   ....[11]....
        /*14ac*/ 	.word	0x0000f840


	//   ....[12]....
        /*14b0*/ 	.word	0x0000f8b0


	//   ....[13]....
        /*14b4*/ 	.word	0x0000f920


	//   ....[14]....
        /*14b8*/ 	.word	0x0000f990


	//   ....[15]....
        /*14bc*/ 	.word	0x00010250


	//   ....[16]....
        /*14c0*/ 	.word	0x000102c0


	//   ....[17]....
        /*14c4*/ 	.word	0x00010330


	//   ....[18]....
        /*14c8*/ 	.word	0x000103a0


	//   ....[19]....
        /*14cc*/ 	.word	0x00010410


	//----- nvinfo : EIATTR_VRC_CTA_INIT_COUNT
	.align		4
.L_1098:
        /*14d0*/ 	.byte	0x02, 0x4a
	.zero		1
	.zero		1


	//----- nvinfo : EIATTR_EXIT_INSTR_OFFSETS
	.align		4
        /*14d4*/ 	.byte	0x04, 0x1c
        /*14d6*/ 	.short	(.L_1100 - .L_1099)


	//   ....[0]....
.L_1099:
        /*14d8*/ 	.word	0x00007f00


	//   ....[1]....
        /*14dc*/ 	.word	0x0000f730


	//----- nvinfo : EIATTR_MAX_THREADS
	.align		4
.L_1100:
        /*14e0*/ 	.byte	0x04, 0x05
        /*14e2*/ 	.short	(.L_1102 - .L_1101)
.L_1101:
        /*14e4*/ 	.word	0x00000080
        /*14e8*/ 	.word	0x00000001
        /*14ec*/ 	.word	0x00000001


	//----- nvinfo : EIATTR_CRS_STACK_SIZE
	.align		4
.L_1102:
        /*14f0*/ 	.byte	0x04, 0x1e
        /*14f2*/ 	.short	(.L_1104 - .L_1103)
.L_1103:
        /*14f4*/ 	.word	0x00000000


	//----- nvinfo : EIATTR_CBANK_PARAM_SIZE
	.align		4
.L_1104:
        /*14f8*/ 	.byte	0x03, 0x19
        /*14fa*/ 	.short	0x00e8


	//----- nvinfo : EIATTR_PARAM_CBANK
	.align		4
        /*14fc*/ 	.byte	0x04, 0x0a
        /*14fe*/ 	.short	(.L_1106 - .L_1105)
	.align		4
.L_1105:
        /*1500*/ 	.word	index@(.nv.constant0._ZN10layer_norm31ln_parallel_residual_fwd_kernelINS_13Kernel_traitsIf13__nv_bfloat16fS2_fjLj2048ELj1ELj4ELj1ELj16ENS_18Kernel_traits_baseILj2048EfS2_fS2_fjLj128EEEEELb0ELb0ELb0EEEvNS_9FwdParamsE)
        /*1504*/ 	.short	0x0380
        /*1506*/ 	.short	0x00e8


	//----- nvinfo : EIATTR_SW_WAR
	.align		4
.L_1106:
        /*1508*/ 	.byte	0x04, 0x36
        /*150a*/ 	.short	(.L_1108 - .L_1107)
.L_1107:
        /*150c*/ 	.word	0x00000008
.L_1108:


//--------------------- .nv.info._ZN10layer_norm31ln_parallel_residual_fwd_kernelINS_13Kernel_traitsIf13__nv_bfloat16fS2_fjLj2048ELj1ELj4ELj1ELj16ENS_18Kernel_traits_baseILj2048EfS2_fS2_fjLj128EEEEELb0ELb0ELb1EEEvNS_9FwdParamsE --------------------------
	.section	.nv.info._ZN10layer_norm31ln_parallel_residual_fwd_kernelINS_13Kernel_traitsIf13__nv_bfloat16fS2_fjLj2048ELj1ELj4ELj1ELj16ENS_18Kernel_traits_baseILj2048EfS2_fS2_fjLj128EEEEELb0ELb0ELb1EEEvNS_9FwdParamsE,"",@"SHT_CUDA_INFO"
	.sectionflags	@""
	.align	4


	//----- nvinfo : EIATTR_CUDA_API_VERSION
	.align		4
        /*0000*/ 	.byte	0x04, 0x37
        /*0002*/ 	.short	(.L_1110 - .L_1109)
.L_1109:
        /*0004*/ 	.word	0x00000082


	//----- nvinfo : EIATTR_KPARAM_INFO
	.align		4
.L_1110:
        /*0008*/ 	.byte	0x04, 0x17
        /*000a*/ 	.short	(.L_1112 - .L_1111)
.L_1111:
        /*000c*/ 	.word	0x00000000
        /*0010*/ 	.short	0x0000
        /*0012*/ 	.short	0x0000
        /*0014*/ 	.byte	0x00, 0xf0, 0xa1, 0x03


	//----- nvinfo : EIATTR_SPARSE_MMA_MASK
	.align		4
.L_1112:
        /*0018*/ 	.byte	0x03, 0x50
        /*001a*/ 	.short	0x0000


	//----- nvinfo : EIATTR_MAXREG_COUNT
	.align		4
        /*001c*/ 	.byte	0x03, 0x1b
        /*001e*/ 	.short	0x00ff


	//----- nvinfo : EIATTR_ANNOTATIONS
	.align		4
        /*0020*/ 	.byte	0x04, 0x55
        /*0022*/ 	.short	(.L_1114 - .L_1113)


	//   ....[0]....
.L_1113:
        /* <DEDUP_REMOVED lines=154> */


	//----- nvinfo : EIATTR_MERCURY_ISA_VERSION
	.align		4
.L_1114:
        /*09b4*/ 	.byte	0x03, 0x5f
        /*09b6*/ 	.short	0x0101


	//----- nvinfo : EIATTR_COOP_GROUP_MASK_REGIDS
	.align		4
        /*09b8*/ 	.byte	0x04, 0x29
        /*09ba*/ 	.short	(.L_1116 - .L_1115)


	//   ....[0]....
.L_1115:
        /*09bc*/ 	.word	0xffffffff


	//   ....[1]....
        /*09c0*/ 	.word	0xffffffff


	//   ....[2]....
        /*09c4*/ 	.word	0xffffffff


	//   ....[3]....
        /*09c8*/ 	.word	0xffffffff


	//   ....[4]....
        /*09cc*/ 	.word	0xffffffff


	//   ....[5]....
        /*09d0*/ 	.word	0xffffffff


	//   ....[6]....
        /*09d4*/ 	.word	0xffffffff


	//   ....[7]....
        /*09d8*/ 	.word	0xffffffff


	//   ....[8]....
        /*09dc*/ 	.word	0xffffffff


	//   ....[9]....
        /*09e0*/ 	.word	0xffffffff


	//   ....[10]....
        /*09e4*/ 	.word	0x050000fc


	//   ....[11]....
        /*09e8*/ 	.word	0x050000fc


	//   ....[12]....
        /*09ec*/ 	.word	0x050000fc


	//   ....[13]....
        /*09f0*/ 	.word	0x050000fc


	//   ....[14]....
        /*09f4*/ 	.word	0x050000fc


	//   ....[15]....
        /*09f8*/ 	.word	0x050000fc


	//   ....[16]....
        /*09fc*/ 	.word	0x050000fc


	//   ....[17]....
        /*0a00*/ 	.word	0x050000fc


	//   ....[18]....
        /*0a04*/ 	.word	0x050000fc


	//   ....[19]....
        /*0a08*/ 	.word	0x050000fc


	//----- nvinfo : EIATTR_COOP_GROUP_INSTR_OFFSETS
	.align		4
.L_1116:
        /*0a0c*/ 	.byte	0x04, 0x28
        /*0a0e*/ 	.short	(.L_1118 - .L_1117)


	//   ....[0]....
.L_1117:
        /*0a10*/ 	.word	0x00006280


	//   ....[1]....
        /*0a14*/ 	.word	0x000062b0


	//   ....[2]....
        /*0a18*/ 	.word	0x000062d0


	//   ....[3]....
        /*0a1c*/ 	.word	0x000062f0


	//   ....[4]....
        /*0a20*/ 	.word	0x00006310


	//   ....[5]....
        /*0a24*/ 	.word	0x00006b40


	//   ....[6]....
        /*0a28*/ 	.word	0x00006b60


	//   ....[7]....
        /*0a2c*/ 	.word	0x00006b80


	//   ....[8]....
        /*0a30*/ 	.word	0x00006ba0


	//   ....[9]....
        /*0a34*/ 	.word	0x00006bc0


	//   ....[10]....
        /*0a38*/ 	.word	0x00008b20


	//   ....[11]....
        /*0a3c*/ 	.word	0x00008bb0


	//   ....[12]....
        /*0a40*/ 	.word	0x00008c00


	//   ....[13]....
        /*0a44*/ 	.word	0x00008c50


	//   ....[14]....
        /*0a48*/ 	.word	0x00008ca0


	//   ....[15]....
        /*0a4c*/ 	.word	0x00009500


	//   ....[16]....
        /*0a50*/ 	.word	0x00009550


	//   ....[17]....
        /*0a54*/ 	.word	0x000095a0


	//   ....[18]....
        /*0a58*/ 	.word	0x000095f0


	//   ....[19]....
        /*0a5c*/ 	.word	0x00009640


	//----- nvinfo : EIATTR_VRC_CTA_INIT_COUNT
	.align		4
.L_1118:
        /*0a60*/ 	.byte	0x02, 0x4a
	.zero		1
	.zero		1


	//----- nvinfo : EIATTR_EXIT_INSTR_OFFSETS
	.align		4
        /*0a64*/ 	.byte	0x04, 0x1c
        /*0a66*/ 	.short	(.L_1120 - .L_1119)


	//   ....[0]....
.L_1119:
        /*0a68*/ 	.word	0x00001ed0


	//   ....[1]....
        /*0a6c*/ 	.word	0x00008ac0


	//----- nvinfo : EIATTR_MAX_THREADS
	.align		4
.L_1120:
        /*0a70*/ 	.byte	0x04, 0x05
        /*0a72*/ 	.short	(.L_1122 - .L_1121)
.L_1121:
        /*0a74*/ 	.word	0x00000080
        /*0a78*/ 	.word	0x00000001
        /*0a7c*/ 	.word	0x00000001


	//----- nvinfo : EIATTR_CRS_STACK_SIZE
	.align		4
.L_1122:
        /*0a80*/ 	.byte	0x04, 0x1e
        /*0a82*/ 	.short	(.L_1124 - .L_1123)
.L_1123:
        /*0a84*/ 	.word	0x00000000


	//----- nvinfo : EIATTR_CBANK_PARAM_SIZE
	.align		4
.L_1124:
        /*0a88*/ 	.byte	0x03, 0x19
        /*0a8a*/ 	.short	0x00e8


	//----- nvinfo : EIATTR_PARAM_CBANK
	.align		4
        /*0a8c*/ 	.byte	0x04, 0x0a
        /*0a8e*/ 	.short	(.L_1126 - .L_1125)
	.align		4
.L_1125:
        /*0a90*/ 	.word	index@(.nv.constant0._ZN10layer_norm31ln_parallel_residual_fwd_kernelINS_13Kernel_traitsIf13__nv_bfloat16fS2_fjLj2048ELj1ELj4ELj1ELj16ENS_18Kernel_traits_baseILj2048EfS2_fS2_fjLj128EEEEELb0ELb0ELb1EEEvNS_9FwdParamsE)
        /*0a94*/ 	.short	0x0380
        /*0a96*/ 	.short	0x00e8


	//----- nvinfo : EIATTR_SW_WAR
	.align		4
.L_1126:
        /*0a98*/ 	.byte	0x04, 0x36
        /*0a9a*/ 	.short	(.L_1128 - .L_1127)
.L_1127:
        /*0a9c*/ 	.word	0x00000008
.L_1128:


//--------------------- .nv.info._ZN10layer_norm31ln_parallel_residual_fwd_kernelINS_13Kernel_traitsIf13__nv_bfloat16fS2_fjLj2048ELj1ELj4ELj1ELj16ENS_18Kernel_traits_baseILj2048EfS2_fS2_fjLj128EEEEELb0ELb1ELb0EEEvNS_9FwdParamsE --------------------------
	.section	.nv.info._ZN10layer_norm31ln_parallel_residual_fwd_kernelINS_13Kernel_traitsIf13__nv_bfloat16fS2_fjLj2048ELj1ELj4ELj1ELj16ENS_18Kernel_traits_baseILj2048EfS2_fS2_fjLj128EEEEELb0ELb1ELb0EEEvNS_9FwdParamsE,"",@"SHT_CUDA_INFO"
	.sectionflags	@""
	.align	4


	//----- nvinfo : EIATTR_CUDA_API_VERSION
	.align		4
        /*0000*/ 	.byte	0x04, 0x37
        /*0002*/ 	.short	(.L_1130 - .L_1129)
.L_1129:
        /*0004*/ 	.word	0x00000082


	//----- nvinfo : EIATTR_KPARAM_INFO
	.align		4
.L_1130:
        /*0008*/ 	.byte	0x04, 0x17
        /*000a*/ 	.short	(.L_1132 - .L_1131)
.L_1131:
        /*000c*/ 	.word	0x00000000
        /*0010*/ 	.short	0x0000
        /*0012*/ 	.short	0x0000
        /*0014*/ 	.byte	0x00, 0xf0, 0xa1, 0x03


	//----- nvinfo : EIATTR_SPARSE_MMA_MASK
	.align		4
.L_1132:
        /*0018*/ 	.byte	0x03, 0x50
        /*001a*/ 	.short	0x0000


	//----- nvinfo : EIATTR_MAXREG_COUNT
	.align		4
        /*001c*/ 	.byte	0x03, 0x1b
        /*001e*/ 	.short	0x00ff


	//----- nvinfo : EIATTR_MERCURY_ISA_VERSION
	.align		4
        /*0020*/ 	.byte	0x03, 0x5f
        /*0022*/ 	.short	0x0101


	//----- nvinfo : EIATTR_COOP_GROUP_MASK_REGIDS
	.align		4
        /*0024*/ 	.byte	0x04, 0x29
        /*0026*/ 	.short	(.L_1134 - .L_1133)


	//   ....[0]....
.L_1133:
        /*0028*/ 	.word	0xffffffff


	//   ....[1]....
        /*002c*/ 	.word	0xffffffff


	//   ....[2]....
        /*0030*/ 	.word	0xffffffff


	//   ....[3]....
        /*0034*/ 	.word	0xffffffff


	//   ....[4]....
        /*0038*/ 	.word	0xffffffff


	//   ....[5]....
        /*003c*/ 	.word	0xffffffff


	//   ....[6]....
        /*0040*/ 	.word	0xffffffff


	//   ....[7]....
        /*0044*/ 	.word	0xffffffff


	//   ....[8]....
        /*0048*/ 	.word	0xffffffff


	//   ....[9]....
        /*004c*/ 	.word	0xffffffff


	//   ....[10]....
        /*0050*/ 	.word	0x050000db


	//   ....[11]....
        /*0054*/ 	.word	0x050000db


	//   ....[12]....
        /*0058*/ 	.word	0x050000db


	//   ....[13]....
        /*005c*/ 	.word	0x050000db


	//   ....[14]....
        /*0060*/ 	.word	0x050000db


	//   ....[15]....
        /*0064*/ 	.word	0x050000db


	//   ....[16]....
        /*0068*/ 	.word	0x050000db


	//   ....[17]....
        /*006c*/ 	.word	0x050000db


	//   ....[18]....
        /*0070*/ 	.word	0x050000db


	//   ....[19]....
        /*0074*/ 	.word	0x050000db


	//----- nvinfo : EIATTR_COOP_GROUP_INSTR_OFFSETS
	.align		4
.L_1134:
        /*0078*/ 	.byte	0x04, 0x28
        /*007a*/ 	.short	(.L_1136 - .L_1135)


	//   ....[0]....
.L_1135:
        /*007c*/ 	.word	0x000054e0


	//   ....[1]....
        /*0080*/ 	.word	0x00005520


	//   ....[2]....
        /*0084*/ 	.word	0x00005540


	//   ....[3]....
        /*0088*/ 	.word	0x00005560


	//   ....[4]....
        /*008c*/ 	.word	0x00005580


	//   ....[5]....
        /*0090*/ 	.word	0x00005dd0


	//   ....[6]....
        /*0094*/ 	.word	0x00005df0


	//   ....[7]....
        /*0098*/ 	.word	0x00005e10


	//   ....[8]....
        /*009c*/ 	.word	0x00005e30


	//   ....[9]....
        /*00a0*/ 	.word	0x00005e50


	//   ....[10]....
        /*00a4*/ 	.word	0x000071e0


	//   ....[11]....
        /*00a8*/ 	.word	0x00007290


	//   ....[12]....
        /*00ac*/ 	.word	0x00007300


	//   ....[13]....
        /*00b0*/ 	.word	0x00007370


	//   ....[14]....
        /*00b4*/ 	.word	0x000073e0


	//   ....[15]....
        /*00b8*/ 	.word	0x00007c80


	//   ....[16]....
        /*00bc*/ 	.word	0x00007cf0


	//   ....[17]....
        /*00c0*/ 	.word	0x00007d60


	//   ....[18]....
        /*00c4*/ 	.word	0x00007dd0


	//   ....[19]....
        /*00c8*/ 	.word	0x00007e40


	//----- nvinfo : EIATTR_VRC_CTA_INIT_COUNT
	.align		4
.L_1136:
        /*00cc*/ 	.byte	0x02, 0x4a
	.zero		1
	.zero		1


	//----- nvinfo : EIATTR_EXIT_INSTR_OFFSETS
	.align		4
        /*00d0*/ 	.byte	0x04, 0x1c
        /*00d2*/ 	.short	(.L_1138 - .L_1137)


	//   ....[0]....
.L_1137:
        /*00d4*/ 	.word	0x00000bb0


	//   ....[1]....
        /*00d8*/ 	.word	0x00007170


	//----- nvinfo : EIATTR_MAX_THREADS
	.align		4
.L_1138:
        /*00dc*/ 	.byte	0x04, 0x05
        /*00de*/ 	.short	(.L_1140 - .L_1139)
.L_1139:
        /*00e0*/ 	.word	0x00000080
        /*00e4*/ 	.word	0x00000001
        /*00e8*/ 	.word	0x00000001


	//----- nvinfo : EIATTR_CRS_STACK_SIZE
	.align		4
.L_1140:
        /*00ec*/ 	.byte	0x04, 0x1e
        /*00ee*/ 	.short	(.L_1142 - .L_1141)
.L_1141:
        /*00f0*/ 	.word	0x00000000


	//----- nvinfo : EIATTR_CBANK_PARAM_SIZE
	.align		4
.L_1142:
        /*00f4*/ 	.byte	0x03, 0x19
        /*00f6*/ 	.short	0x00e8


	//----- nvinfo : EIATTR_PARAM_CBANK
	.align		4
        /*00f8*/ 	.byte	0x04, 0x0a
        /*00fa*/ 	.short	(.L_1144 - .L_1143)
	.align		4
.L_1143:
        /*00fc*/ 	.word	index@(.nv.constant0._ZN10layer_norm31ln_parallel_residual_fwd_kernelINS_13Kernel_traitsIf13__nv_bfloat16fS2_fjLj2048ELj1ELj4ELj1ELj16ENS_18Kernel_traits_baseILj2048EfS2_fS2_fjLj128EEEEELb0ELb1ELb0EEEvNS_9FwdParamsE)
        /*0100*/ 	.short	0x0380
        /*0102*/ 	.short	0x00e8


	//----- nvinfo : EIATTR_SW_WAR
	.align		4
.L_1144:
        /*0104*/ 	.byte	0x04, 0x36
        /*0106*/ 	.short	(.L_1146 - .L_1145)
.L_1145:
        /*0108*/ 	.word	0x00000008
.L_1146:


//--------------------- .nv.info._ZN10layer_norm31ln_parallel_residual_fwd_kernelINS_13Kernel_traitsIf13__nv_bfloat16fS2_fjLj2048ELj1ELj4ELj1ELj16ENS_18Kernel_traits_baseILj2048EfS2_fS2_fjLj128EEEEELb0ELb1ELb1EEEvNS_9FwdParamsE --------------------------
	.section	.nv.info._ZN10layer_norm31ln_parallel_residual_fwd_kernelINS_13Kernel_traitsIf13__nv_bfloat16fS2_fjLj2048ELj1ELj4ELj1ELj16ENS_18Kernel_traits_baseILj2048EfS2_fS2_fjLj128EEEEELb0ELb1ELb1EEEvNS_9FwdParamsE,"",@"SHT_CUDA_INFO"
	.sectionflags	@""
	.align	4


	//----- nvinfo : EIATTR_CUDA_API_VERSION
	.align		4
        /*0000*/ 	.byte	0x04, 0x37
        /*0002*/ 	.short	(.L_1148 - .L_1147)
.L_1147:
        /*0004*/ 	.word	0x00000082


	//----- nvinfo : EIATTR_KPARAM_INFO
	.align		4
.L_1148:
        /*0008*/ 	.byte	0x04, 0x17
        /*000a*/ 	.short	(.L_1150 - .L_1149)
.L_1149:
        /*000c*/ 	.word	0x00000000
        /*0010*/ 	.short	0x0000
        /*0012*/ 	.short	0x0000
        /*0014*/ 	.byte	0x00, 0xf0, 0xa1, 0x03


	//----- nvinfo : EIATTR_SPARSE_MMA_MASK
	.align		4
.L_1150:
        /*0018*/ 	.byte	0x03, 0x50
        /*001a*/ 	.short	0x0000


	//----- nvinfo : EIATTR_MAXREG_COUNT
	.align		4
        /*001c*/ 	.byte	0x03, 0x1b
        /*001e*/ 	.short	0x00ff


	//----- nvinfo : EIATTR_MERCURY_ISA_VERSION
	.align		4
        /*0020*/ 	.byte	0x03, 0x5f
        /*0022*/ 	.short	0x0101


	//----- nvinfo : EIATTR_COOP_GROUP_MASK_REGIDS
	.align		4
        /*0024*/ 	.byte	0x04, 0x29
        /*0026*/ 	.short	(.L_1152 - .L_1151)


	//   ....[0]....
.L_1151:
        /*0028*/ 	.word	0xffffffff


	//   ....[1]....
        /*002c*/ 	.word	0xffffffff


	//   ....[2]....
        /*0030*/ 	.word	0xffffffff


	//   ....[3]....
        /*0034*/ 	.word	0xffffffff


	//   ....[4]....
        /*0038*/ 	.word	0xffffffff


	//   ....[5]....
        /*003c*/ 	.word	0xffffffff


	//   ....[6]....
        /*0040*/ 	.word	0xffffffff


	//   ....[7]....
        /*0044*/ 	.word	0xffffffff


	//   ....[8]....
        /*0048*/ 	.word	0xffffffff


	//   ....[9]....
        /*004c*/ 	.word	0xffffffff


	//   ....[10]....
        /*0050*/ 	.word	0x050000de


	//   ....[11]....
        /*0054*/ 	.word	0x050000de


	//   ....[12]....
        /*0058*/ 	.word	0x050000de


	//   ....[13]....
        /*005c*/ 	.word	0x050000de


	//   ....[14]....
        /*0060*/ 	.word	0x050000de


	//   ....[15]....
        /*0064*/ 	.word	0x050000de


	//   ....[16]....
        /*0068*/ 	.word	0x050000de


	//   ....[17]....
        /*006c*/ 	.word	0x050000de


	//   ....[18]....
        /*0070*/ 	.word	0x050000de


	//   ....[19]....
        /*0074*/ 	.word	0x050000de


	//----- nvinfo : EIATTR_COOP_GROUP_INSTR_OFFSETS
	.align		4
.L_1152:
        /*0078*/ 	.byte	0x04, 0x28
        /*007a*/ 	.short	(.L_1154 - .L_1153)


	//   ....[0]....
.L_1153:
        /*007c*/ 	.word	0x000049b0


	//   ....[1]....
        /*0080*/ 	.word	0x000049d0


	//   ....[2]....
        /*0084*/ 	.word	0x000049f0


	//   ....[3]....
        /*0088*/ 	.word	0x00004a10


	//   ....[4]....
        /*008c*/ 	.word	0x00004a40


	//   ....[5]....
        /*0090*/ 	.word	0x00005270


	//   ....[6]....
        /*0094*/ 	.word	0x00005290


	//   ....[7]....
        /*0098*/ 	.word	0x000052b0


	//   ....[8]....
        /*009c*/ 	.word	0x000052d0


	//   ....[9]....
        /*00a0*/ 	.word	0x000052f0


	//   ....[10]....
        /*00a4*/ 	.word	0x000063a0


	//   ....[11]....
        /*00a8*/ 	.word	0x00006440


	//   ....[12]....
        /*00ac*/ 	.word	0x000064b0


	//   ....[13]....
        /*00b0*/ 	.word	0x00006520


	//   ....[14]....
        /*00b4*/ 	.word	0x000065a0


	//   ....[15]....
        /*00b8*/ 	.word	0x00006e10


	//   ....[16]....
        /*00bc*/ 	.word	0x00006e80


	//   ....[17]....
        /*00c0*/ 	.word	0x00006ef0


	//   ....[18]....
        /*00c4*/ 	.word	0x00006f60


	//   ....[19]....
        /*00c8*/ 	.word	0x00006fd0


	//----- nvinfo : EIATTR_VRC_CTA_INIT_COUNT
	.align		4
.L_1154:
        /*00cc*/ 	.byte	0x02, 0x4a
	.zero		1
	.zero		1


	//----- nvinfo : EIATTR_EXIT_INSTR_OFFSETS
	.align		4
        /*00d0*/ 	.byte	0x04, 0x1c
        /*00d2*/ 	.short	(.L_1156 - .L_1155)


	//   ....[0]....
.L_1155:
        /*00d4*/ 	.word	0x00000650


	//   ....[1]....
        /*00d8*/ 	.word	0x00006330


	//----- nvinfo : EIATTR_MAX_THREADS
	.align		4
.L_1156:
        /*00dc*/ 	.byte	0x04, 0x05
        /*00de*/ 	.short	(.L_1158 - .L_1157)
.L_1157:
        /*00e0*/ 	.word	0x00000080
        /*00e4*/ 	.word	0x00000001
        /*00e8*/ 	.word	0x00000001


	//----- nvinfo : EIATTR_CRS_STACK_SIZE
	.align		4
.L_1158:
        /*00ec*/ 	.byte	0x04, 0x1e
        /*00ee*/ 	.short	(.L_1160 - .L_1159)
.L_1159:
        /*00f0*/ 	.word	0x00000000


	//----- nvinfo : EIATTR_CBANK_PARAM_SIZE
	.align		4
.L_1160:
        /*00f4*/ 	.byte	0x03, 0x19
        /*00f6*/ 	.short	0x00e8


	//----- nvinfo : EIATTR_PARAM_CBANK
	.align		4
        /*00f8*/ 	.byte	0x04, 0x0a
        /*00fa*/ 	.short	(.L_1162 - .L_1161)
	.align		4
.L_1161:
        /*00fc*/ 	.word	index@(.nv.constant0._ZN10layer_norm31ln_parallel_residual_fwd_kernelINS_13Kernel_traitsIf13__nv_bfloat16fS2_fjLj2048ELj1ELj4ELj1ELj16ENS_18Kernel_traits_baseILj2048EfS2_fS2_fjLj128EEEEELb0ELb1ELb1EEEvNS_9FwdParamsE)
        /*0100*/ 	.short	0x0380
        /*0102*/ 	.short	0x00e8


	//----- nvinfo : EIATTR_SW_WAR
	.align		4
.L_1162:
        /*0104*/ 	.byte	0x04, 0x36
        /*0106*/ 	.short	(.L_1164 - .L_1163)
.L_1163:
        /*0108*/ 	.word	0x00000008
.L_1164:


//--------------------- .nv.info._ZN10layer_norm31ln_parallel_residual_fwd_kernelINS_13Kernel_traitsIf13__nv_bfloat16fS2_fjLj2048ELj1ELj4ELj1ELj16ENS_18Kernel_traits_baseILj2048EfS2_fS2_fjLj128EEEEELb1ELb0ELb0EEEvNS_9FwdParamsE --------------------------
	.section	.nv.info._ZN10layer_norm31ln_parallel_residual_fwd_kernelINS_13Kernel_traitsIf13__nv_bfloat16fS2_fjLj2048ELj1ELj4ELj1ELj16ENS_18Kernel_traits_baseILj2048EfS2_fS2_fjLj128EEEEELb1ELb0ELb0EEEvNS_9FwdParamsE,"",@"SHT_CUDA_INFO"
	.sectionflags	@""
	.align	4


	//----- nvinfo : EIATTR_CUDA_API_VERSION
	.align		4
        /*0000*/ 	.byte	0x04, 0x37
        /*0002*/ 	.short	(.L_1166 - .L_1165)
.L_1165:
        /*0004*/ 	.word	0x00000082


	//----- nvinfo : EIATTR_KPARAM_INFO
	.align		4
.L_1166:
        /*0008*/ 	.byte	0x04, 0x17
        /*000a*/ 	.short	(.L_1168 - .L_1167)
.L_1167:
        /*000c*/ 	.word	0x00000000
        /*0010*/ 	.short	0x0000
        /*0012*/ 	.short	0x0000
        /*0014*/ 	.byte	0x00, 0xf0, 0xa1, 0x03


	//----- nvinfo : EIATTR_SPARSE_MMA_MASK
	.align		4
.L_1168:
        /*0018*/ 	.byte	0x03, 0x50
        /*001a*/ 	.short	0x0000


	//----- nvinfo : EIATTR_MAXREG_COUNT
	.align		4
        /*001c*/ 	.byte	0x03, 0x1b
        /*001e*/ 	.short	0x00ff


	//----- nvinfo : EIATTR_ANNOTATIONS
	.align		4
        /*0020*/ 	.byte	0x04, 0x55
        /*0022*/ 	.short	(.L_1170 - .L_1169)


	//   ....[0]....
.L_1169:
        /* <DEDUP_REMOVED lines=377> */


	//----- nvinfo : EIATTR_MERCURY_ISA_VERSION
	.align		4
.L_1170:
        /*17a4*/ 	.byte	0x03, 0x5f
        /*17a6*/ 	.short	0x0101


	//----- nvinfo : EIATTR_COOP_GROUP_MASK_REGIDS
	.align		4
        /*17a8*/ 	.byte	0x04, 0x29
        /*17aa*/ 	.short	(.L_1172 - .L_1171)


	//   ....[0]....
.L_1171:
        /*17ac*/ 	.word	0xffffffff


	//   ....[1]....
        /*17b0*/ 	.word	0xffffffff


	//   ....[2]....
        /*17b4*/ 	.word	0xffffffff


	//   ....[3]....
        /*17b8*/ 	.word	0xffffffff


	//   ....[4]....
        /*17bc*/ 	.word	0xffffffff


	//   ....[5]....
        /*17c0*/ 	.word	0xffffffff


	//   ....[6]....
        /*17c4*/ 	.word	0xffffffff


	//   ....[7]....
        /*17c8*/ 	.word	0xffffffff


	//   ....[8]....
        /*17cc*/ 	.word	0xffffffff


	//   ....[9]....
        /*17d0*/ 	.word	0xffffffff


	//   ....[10]....
        /*17d4*/ 	.word	0x050000bd


	//   ....[11]....
        /*17d8*/ 	.word	0x050000bd


	//   ....[12]....
        /*17dc*/ 	.word	0x050000bd


	//   ....[13]....
        /*17e0*/ 	.word	0x050000bd


	//   ....[14]....
        /*17e4*/ 	.word	0x050000bd


	//   ....[15]....
        /*17e8*/ 	.word	0x050000bd


	//   ....[16]....
        /*17ec*/ 	.word	0x050000bd


	//   ....[17]....
        /*17f0*/ 	.word	0x050000bd


	//   ....[18]....
        /*17f4*/ 	.word	0x050000bd


	//   ....[19]....
        /*17f8*/ 	.word	0x050000bd


	//----- nvinfo : EIATTR_COOP_GROUP_INSTR_OFFSETS
	.align		4
.L_1172:
        /*17fc*/ 	.byte	0x04, 0x28
        /*17fe*/ 	.short	(.L_1174 - .L_1173)


	//   ....[0]....
.L_1173:
        /*1800*/ 	.word	0x000560f0


	//   ....[1]....
        /*1804*/ 	.word	0x00056130


	//   ....[2]....
        /*1808*/ 	.word	0x00056150


	//   ....[3]....
        /*180c*/ 	.word	0x00056170


	//   ....[4]....
        /*1810*/ 	.word	0x00056190


	//   ....[5]....
        /*1814*/ 	.word	0x000569e0


	//   ....[6]....
        /*1818*/ 	.word	0x00056a00


	//   ....[7]....
        /*181c*/ 	.word	0x00056a20


	//   ....[8]....
        /*1820*/ 	.word	0x00056a40


	//   ....[9]....
        /*1824*/ 	.word	0x00056a60


	//   ....[10]....
        /*1828*/ 	.word	0x00058cf0


	//   ....[11]....
        /*182c*/ 	.word	0x00058d90


	//   ....[12]....
        /*1830*/ 	.word	0x00058df0


	//   ....[13]....
        /*1834*/ 	.word	0x00058e50


	//   ....[14]....
        /*1838*/ 	.word	0x00058eb0


	//   ....[15]....
        /*183c*/ 	.word	0x00059760


	//   ....[16]....
        /*1840*/ 	.word	0x000597c0


	//   ....[17]....
        /*1844*/ 	.word	0x00059820


	//   ....[18]....
        /*1848*/ 	.word	0x00059880


	//   ....[19]....
        /*184c*/ 	.word	0x000598e0


	//----- nvinfo : EIATTR_VRC_CTA_INIT_COUNT
	.align		4
.L_1174:
        /*1850*/ 	.byte	0x02, 0x4a
	.zero		1
	.zero		1


	//----- nvinfo : EIATTR_EXIT_INSTR_OFFSETS
	.align		4
        /*1854*/ 	.byte	0x04, 0x1c
        /*1856*/ 	.short	(.L_1176 - .L_1175)


	//   ....[0]....
.L_1175:
        /*1858*/ 	.word	0x000090c0


	//   ....[1]....
        /*185c*/ 	.word	0x00058c80


	//----- nvinfo : EIATTR_MAX_THREADS
	.align		4
.L_1176:
        /*1860*/ 	.byte	0x04, 0x05
        /*1862*/ 	.short	(.L_1178 - .L_1177)
.L_1177:
        /*1864*/ 	.word	0x00000080
        /*1868*/ 	.word	0x00000001
        /*186c*/ 	.word	0x00000001


	//----- nvinfo : EIATTR_CRS_STACK_SIZE
	.align		4
.L_1178:
        /*1870*/ 	.byte	0x04, 0x1e
        /*1872*/ 	.short	(.L_1180 - .L_1179)
.L_1179:
        /*1874*/ 	.word	0x00000000


	//----- nvinfo : EIATTR_CBANK_PARAM_SIZE
	.align		4
.L_1180:
        /*1878*/ 	.byte	0x03, 0x19
        /*187a*/ 	.short	0x00e8


	//----- nvinfo : EIATTR_PARAM_CBANK
	.align		4
        /*187c*/ 	.byte	0x04, 0x0a
        /*187e*/ 	.short	(.L_1182 - .L_1181)
	.align		4
.L_1181:
        /*1880*/ 	.word	index@(.nv.constant0._ZN10layer_norm31ln_parallel_residual_fwd_kernelINS_13Kernel_traitsIf13__nv_bfloat16fS2_fjLj2048ELj1ELj4ELj1ELj16ENS_18Kernel_traits_baseILj2048EfS2_fS2_fjLj128EEEEELb1ELb0ELb0EEEvNS_9FwdParamsE)
        /*1884*/ 	.short	0x0380
        /*1886*/ 	.short	0x00e8


	//----- nvinfo : EIATTR_SW_WAR
	.align		4
.L_1182:
        /*1888*/ 	.byte	0x04, 0x36
        /*188a*/ 	.short	(.L_1184 - .L_1183)
.L_1183:
        /*188c*/ 	.word	0x00000008
.L_1184:


//--------------------- .nv.info._ZN10layer_norm31ln_parallel_residual_fwd_kernelINS_13Kernel_traitsIf13__nv_bfloat16fS2_fjLj2048ELj1ELj4ELj1ELj16ENS_18Kernel_traits_baseILj2048EfS2_fS2_fjLj128EEEEELb1ELb0ELb1EEEvNS_9FwdParamsE --------------------------
	.section	.nv.info._ZN10layer_norm31ln_parallel_residual_fwd_kernelINS_13Kernel_traitsIf13__nv_bfloat16fS2_fjLj2048ELj1ELj4ELj1ELj16ENS_18Kernel_traits_baseILj2048EfS2_fS2_fjLj128EEEEELb1ELb0ELb1EEEvNS_9FwdParamsE,"",@"SHT_CUDA_INFO"
	.sectionflags	@""
	.align	4


	//----- nvinfo : EIATTR_CUDA_API_VERSION
	.align		4
        /*0000*/ 	.byte	0x04, 0x37
        /*0002*/ 	.short	(.L_1186 - .L_1185)
.L_1185:
        /*0004*/ 	.word	0x00000082


	//----- nvinfo : EIATTR_KPARAM_INFO
	.align		4
.L_1186:
        /*0008*/ 	.byte	0x04, 0x17
        /*000a*/ 	.short	(.L_1188 - .L_1187)
.L_1187:
        /*000c*/ 	.word	0x00000000
        /*0010*/ 	.short	0x0000
        /*0012*/ 	.short	0x0000
        /*0014*/ 	.byte	0x00, 0xf0, 0xa1, 0x03


	//----- nvinfo : EIATTR_SPARSE_MMA_MASK
	.align		4
.L_1188:
        /*0018*/ 	.byte	0x03, 0x50
        /*001a*/ 	.short	0x0000


	//----- nvinfo : EIATTR_MAXREG_COUNT
	.align		4
        /*001c*/ 	.byte	0x03, 0x1b
        /*001e*/ 	.short	0x00ff


	//----- nvinfo : EIATTR_ANNOTATIONS
	.align		4
        /*0020*/ 	.byte	0x04, 0x55
        /*0022*/ 	.short	(.L_1190 - .L_1189)


	//   ....[0]....
.L_1189:
        /* <DEDUP_REMOVED lines=185> */


	//----- nvinfo : EIATTR_MERCURY_ISA_VERSION
	.align		4
.L_1190:
        /*0ba4*/ 	.byte	0x03, 0x5f
        /*0ba6*/ 	.short	0x0101


	//----- nvinfo : EIATTR_COOP_GROUP_MASK_REGIDS
	.align		4
        /*0ba8*/ 	.byte	0x04, 0x29
        /*0baa*/ 	.short	(.L_1192 - .L_1191)


	//   ....[0]....
.L_1191:
        /*0bac*/ 	.word	0xffffffff


	//   ....[1]....
        /*0bb0*/ 	.word	0xffffffff


	//   ....[2]....
        /*0bb4*/ 	.word	0xffffffff


	//   ....[3]....
        /*0bb8*/ 	.word	0xffffffff


	//   ....[4]....
        /*0bbc*/ 	.word	0xffffffff


	//   ....[5]....
        /*0bc0*/ 	.word	0xffffffff


	//   ....[6]....
        /*0bc4*/ 	.word	0xffffffff


	//   ....[7]....
        /*0bc8*/ 	.word	0xffffffff


	//   ....[8]....
        /*0bcc*/ 	.word	0xffffffff


	//   ....[9]....
        /*0bd0*/ 	.word	0xffffffff


	//   ....[10]....
        /*0bd4*/ 	.word	0x050000e0


	//   ....[11]....
        /*0bd8*/ 	.word	0x050000e0


	//   ....[12]....
        /*0bdc*/ 	.word	0x050000e0


	//   ....[13]....
        /*0be0*/ 	.word	0x050000e0


	//   ....[14]....
        /*0be4*/ 	.word	0x050000e0


	//   ....[15]....
        /*0be8*/ 	.word	0x050000e0


	//   ....[16]....
        /*0bec*/ 	.word	0x050000e0


	//   ....[17]....
        /*0bf0*/ 	.word	0x050000e0


	//   ....[18]....
        /*0bf4*/ 	.word	0x050000e0


	//   ....[19]....
        /*0bf8*/ 	.word	0x050000e0


	//----- nvinfo : EIATTR_COOP_GROUP_INSTR_OFFSETS
	.align		4
.L_1192:
        /*0bfc*/ 	.byte	0x04, 0x28
        /*0bfe*/ 	.short	(.L_1194 - .L_1193)


	//   ....[0]....
.L_1193:
        /*0c00*/ 	.word	0x0004e960


	//   ....[1]....
        /*0c04*/ 	.word	0x0004e990


	//   ....[2]....
        /*0c08*/ 	.word	0x0004e9b0


	//   ....[3]....
        /*0c0c*/ 	.word	0x0004e9d0


	//   ....[4]....
        /*0c10*/ 	.word	0x0004e9f0


	//   ....[5]....
        /*0c14*/ 	.word	0x0004f220


	//   ....[6]....
        /*0c18*/ 	.word	0x0004f240


	//   ....[7]....
        /*0c1c*/ 	.word	0x0004f260


	//   ....[8]....
        /*0c20*/ 	.word	0x0004f280


	//   ....[9]....
        /*0c24*/ 	.word	0x0004f2a0


	//   ....[10]....
        /*0c28*/ 	.word	0x00051280


	//   ....[11]....
        /*0c2c*/ 	.word	0x00051320


	//   ....[12]....
        /*0c30*/ 	.word	0x00051380


	//   ....[13]....
        /*0c34*/ 	.word	0x000513e0


	//   ....[14]....
        /*0c38*/ 	.word	0x00051440


	//   ....[15]....
        /*0c3c*/ 	.word	0x00051cc0


	//   ....[16]....
        /*0c40*/ 	.word	0x00051d20


	//   ....[17]....
        /*0c44*/ 	.word	0x00051d80


	//   ....[18]....
        /*0c48*/ 	.word	0x00051de0


	//   ....[19]....
        /*0c4c*/ 	.word	0x00051e40


	//----- nvinfo : EIATTR_VRC_CTA_INIT_COUNT
	.align		4
.L_1194:
        /*0c50*/ 	.byte	0x02, 0x4a
	.zero		1
	.zero		1


	//----- nvinfo : EIATTR_EXIT_INSTR_OFFSETS
	.align		4
        /*0c54*/ 	.byte	0x04, 0x1c
        /*0c56*/ 	.short	(.L_1196 - .L_1195)


	//   ....[0]....
.L_1195:
        /*0c58*/ 	.word	0x000023c0


	//   ....[1]....
        /*0c5c*/ 	.word	0x00051210


	//----- nvinfo : EIATTR_MAX_THREADS
	.align		4
.L_1196:
        /*0c60*/ 	.byte	0x04, 0x05
        /*0c62*/ 	.short	(.L_1198 - .L_1197)
.L_1197:
        /*0c64*/ 	.word	0x00000080
        /*0c68*/ 	.word	0x00000001
        /*0c6c*/ 	.word	0x00000001


	//----- nvinfo : EIATTR_CRS_STACK_SIZE
	.align		4
.L_1198:
        /*0c70*/ 	.byte	0x04, 0x1e
        /*0c72*/ 	.short	(.L_1200 - .L_1199)
.L_1199:
        /*0c74*/ 	.word	0x00000000


	//----- nvinfo : EIATTR_CBANK_PARAM_SIZE
	.align		4
.L_1200:
        /*0c78*/ 	.byte	0x03, 0x19
        /*0c7a*/ 	.short	0x00e8


	//----- nvinfo : EIATTR_PARAM_CBANK
	.align		4
        /*0c7c*/ 	.byte	0x04, 0x0a
        /*0c7e*/ 	.short	(.L_1202 - .L_1201)
	.align		4
.L_1201:
        /*0c80*/ 	.word	index@(.nv.constant0._ZN10layer_norm31ln_parallel_residual_fwd_kernelINS_13Kernel_traitsIf13__nv_bfloat16fS2_fjLj2048ELj1ELj4ELj1ELj16ENS_18Kernel_traits_baseILj2048EfS2_fS2_fjLj128EEEEELb1ELb0ELb1EEEvNS_9FwdParamsE)
        /*0c84*/ 	.short	0x0380
        /*0c86*/ 	.short	0x00e8


	//----- nvinfo : EIATTR_SW_WAR
	.align		4
.L_1202:
        /*0c88*/ 	.byte	0x04, 0x36
        /*0c8a*/ 	.short	(.L_1204 - .L_1203)
.L_1203:
        /*0c8c*/ 	.word	0x00000008
.L_1204:


//--------------------- .nv.info._ZN10layer_norm31ln_parallel_residual_fwd_kernelINS_13Kernel_traitsIf13__nv_bfloat16fS2_fjLj2048ELj1ELj4ELj1ELj16ENS_18Kernel_traits_baseILj2048EfS2_fS2_fjLj128EEEEELb1ELb1ELb0EEEvNS_9FwdParamsE --------------------------
	.section	.nv.info._ZN10layer_norm31ln_parallel_residual_fwd_kernelINS_13Kernel_traitsIf13__nv_bfloat16fS2_fjLj2048ELj1ELj4ELj1ELj16ENS_18Kernel_traits_baseILj2048EfS2_fS2_fjLj128EEEEELb1ELb1ELb0EEEvNS_9FwdParamsE,"",@"SHT_CUDA_INFO"
	.sectionflags	@""
	.align	4


	//----- nvinfo : EIATTR_CUDA_API_VERSION
	.align		4
        /*0000*/ 	.byte	0x04, 0x37
        /*0002*/ 	.short	(.L_1206 - .L_1205)
.L_1205:
        /*0004*/ 	.word	0x00000082


	//----- nvinfo : EIATTR_KPARAM_INFO
	.align		4
.L_1206:
        /*0008*/ 	.byte	0x04, 0x17
        /*000a*/ 	.short	(.L_1208 - .L_1207)
.L_1207:
        /*000c*/ 	.word	0x00000000
        /*0010*/ 	.short	0x0000
        /*0012*/ 	.short	0x0000
        /*0014*/ 	.byte	0x00, 0xf0, 0xa1, 0x03


	//----- nvinfo : EIATTR_SPARSE_MMA_MASK
	.align		4
.L_1208:
        /*0018*/ 	.byte	0x03, 0x50
        /*001a*/ 	.short	0x0000


	//----- nvinfo : EIATTR_MAXREG_COUNT
	.align		4
        /*001c*/ 	.byte	0x03, 0x1b
        /*001e*/ 	.short	0x00ff


	//----- nvinfo : EIATTR_MERCURY_ISA_VERSION
	.align		4
        /*0020*/ 	.byte	0x03, 0x5f
        /*0022*/ 	.short	0x0101


	//----- nvinfo : EIATTR_COOP_GROUP_MASK_REGIDS
	.align		4
        /*0024*/ 	.byte	0x04, 0x29
        /*0026*/ 	.short	(.L_1210 - .L_1209)


	//   ....[0]....
.L_1209:
        /*0028*/ 	.word	0xffffffff


	//   ....[1]....
        /*002c*/ 	.word	0xffffffff


	//   ....[2]....
        /*0030*/ 	.word	0xffffffff


	//   ....[3]....
        /*0034*/ 	.word	0xffffffff


	//   ....[4]....
        /*0038*/ 	.word	0xffffffff


	//   ....[5]....
        /*003c*/ 	.word	0xffffffff


	//   ....[6]....
        /*0040*/ 	.word	0xffffffff


	//   ....[7]....
        /*0044*/ 	.word	0xffffffff


	//   ....[8]....
        /*0048*/ 	.word	0xffffffff


	//   ....[9]....
        /*004c*/ 	.word	0xffffffff


	//   ....[10]....
        /*0050*/ 	.word	0x050000ec


	//   ....[11]....
        /*0054*/ 	.word	0x050000ec


	//   ....[12]....
        /*0058*/ 	.word	0x050000ec


	//   ....[13]....
        /*005c*/ 	.word	0x050000ec


	//   ....[14]....
        /*0060*/ 	.word	0x050000ec


	//   ....[15]....
        /*0064*/ 	.word	0x050000ec


	//   ....[16]....
        /*0068*/ 	.word	0x050000ec


	//   ....[17]....
        /*006c*/ 	.word	0x050000ec


	//   ....[18]....
        /*0070*/ 	.word	0x050000ec


	//   ....[19]....
        /*0074*/ 	.word	0x050000ec


	//----- nvinfo : EIATTR_COOP_GROUP_INSTR_OFFSETS
	.align		4
.L_1210:
        /*0078*/ 	.byte	0x04, 0x28
        /*007a*/ 	.short	(.L_1212 - .L_1211)


	//   ....[0]....
.L_1211:
        /*007c*/ 	.word	0x000417d0


	//   ....[1]....
        /*0080*/ 	.word	0x00041810


	//   ....[2]....
        /*0084*/ 	.word	0x00041830


	//   ....[3]....
        /*0088*/ 	.word	0x00041850


	//   ....[4]....
        /*008c*/ 	.word	0x00041870


	//   ....[5]....
        /*0090*/ 	.word	0x000420c0


	//   ....[6]....
        /*0094*/ 	.word	0x000420e0


	//   ....[7]....
        /*0098*/ 	.word	0x00042100


	//   ....[8]....
        /*009c*/ 	.word	0x00042120


	//   ....[9]....
        /*00a0*/ 	.word	0x00042140


	//   ....[10]....
        /*00a4*/ 	.word	0x000434e0


	//   ....[11]....
        /*00a8*/ 	.word	0x00043590


	//   ....[12]....
        /*00ac*/ 	.word	0x00043600


	//   ....[13]....
        /*00b0*/ 	.word	0x00043670


	//   ....[14]....
        /*00b4*/ 	.word	0x000436e0


	//   ....[15]....
        /*00b8*/ 	.word	0x00043f90


	//   ....[16]....
        /*00bc*/ 	.word	0x00044000


	//   ....[17]....
        /*00c0*/ 	.word	0x00044070


	//   ....[18]....
        /*00c4*/ 	.word	0x000440e0


	//   ....[19]....
        /*00c8*/ 	.word	0x00044150


	//----- nvinfo : EIATTR_VRC_CTA_INIT_COUNT
	.align		4
.L_1212:
        /*00cc*/ 	.byte	0x02, 0x4a
	.zero		1
	.zero		1


	//----- nvinfo : EIATTR_EXIT_INSTR_OFFSETS
	.align		4
        /*00d0*/ 	.byte	0x04, 0x1c
        /*00d2*/ 	.short	(.L_1214 - .L_1213)


	//   ....[0]....
.L_1213:
        /*00d4*/ 	.word	0x00000de0


	//   ....[1]....
        /*00d8*/ 	.word	0x00043470


	//----- nvinfo : EIATTR_MAX_THREADS
	.align		4
.L_1214:
        /*00dc*/ 	.byte	0x04, 0x05
        /*00de*/ 	.short	(.L_1216 - .L_1215)
.L_1215:
        /*00e0*/ 	.word	0x00000080
        /*00e4*/ 	.word	0x00000001
        /*00e8*/ 	.word	0x00000001


	//----- nvinfo : EIATTR_CRS_STACK_SIZE
	.align		4
.L_1216:
        /*00ec*/ 	.byte	0x04, 0x1e
        /*00ee*/ 	.short	(.L_1218 - .L_1217)
.L_1217:
        /*00f0*/ 	.word	0x00000000


	//----- nvinfo : EIATTR_CBANK_PARAM_SIZE
	.align		4
.L_1218:
        /*00f4*/ 	.byte	0x03, 0x19
        /*00f6*/ 	.short	0x00e8


	//----- nvinfo : EIATTR_PARAM_CBANK
	.align		4
        /*00f8*/ 	.byte	0x04, 0x0a
        /*00fa*/ 	.short	(.L_1220 - .L_1219)
	.align		4
.L_1219:
        /*00fc*/ 	.word	index@(.nv.constant0._ZN10layer_norm31ln_parallel_residual_fwd_kernelINS_13Kernel_traitsIf13__nv_bfloat16fS2_fjLj2048ELj1ELj4ELj1ELj16ENS_18Kernel_traits_baseILj2048EfS2_fS2_fjLj128EEEEELb1ELb1ELb0EEEvNS_9FwdParamsE)
        /*0100*/ 	.short	0x0380
        /*0102*/ 	.short	0x00e8


	//----- nvinfo : EIATTR_SW_WAR
	.align		4
.L_1220:
        /*0104*/ 	.byte	0x04, 0x36
        /*0106*/ 	.short	(.L_1222 - .L_1221)
.L_1221:
        /*0108*/ 	.word	0x00000008
.L_1222:


//--------------------- .nv.info._ZN10layer_norm31ln_parallel_residual_fwd_kernelINS_13Kernel_traitsIf13__nv_bfloat16fS2_fjLj2048ELj1ELj4ELj1ELj16ENS_18Kernel_traits_baseILj2048EfS2_fS2_fjLj128EEEEELb1ELb1ELb1EEEvNS_9FwdParamsE --------------------------
	.section	.nv.info._ZN10layer_norm31ln_parallel_residual_fwd_kernelINS_13Kernel_traitsIf13__nv_bfloat16fS2_fjLj2048ELj1ELj4ELj1ELj16ENS_18Kernel_traits_baseILj2048EfS2_fS2_fjLj128EEEEELb1ELb1ELb1EEEvNS_9FwdParamsE,"",@"SHT_CUDA_INFO"
	.sectionflags	@""
	.align	4


	//----- nvinfo : EIATTR_CUDA_API_VERSION
	.align		4
        /*0000*/ 	.byte	0x04, 0x37
        /*0002*/ 	.short	(.L_1224 - .L_1223)
.L_1223:
        /*0004*/ 	.word	0x00000082


	//----- nvinfo : EIATTR_KPARAM_INFO
	.align		4
.L_1224:
        /*0008*/ 	.byte	0x04, 0x17
        /*000a*/ 	.short	(.L_1226 - .L_1225)
.L_1225:
        /*000c*/ 	.word	0x00000000
        /*0010*/ 	.short	0x0000
        /*0012*/ 	.short	0x0000
        /*0014*/ 	.byte	0x00, 0xf0, 0xa1, 0x03


	//----- nvinfo : EIATTR_SPARSE_MMA_MASK
	.align		4
.L_1226:
        /*0018*/ 	.byte	0x03, 0x50
        /*001a*/ 	.short	0x0000


	//----- nvinfo : EIATTR_MAXREG_COUNT
	.align		4
        /*001c*/ 	.byte	0x03, 0x1b
        /*001e*/ 	.short	0x00ff


	//----- nvinfo : EIATTR_MERCURY_ISA_VERSION
	.align		4
        /*0020*/ 	.byte	0x03, 0x5f
        /*0022*/ 	.short	0x0101


	//----- nvinfo : EIATTR_COOP_GROUP_MASK_REGIDS
	.align		4
        /*0024*/ 	.byte	0x04, 0x29
        /*0026*/ 	.short	(.L_1228 - .L_1227)


	//   ....[0]....
.L_1227:
        /*0028*/ 	.word	0xffffffff


	//   ....[1]....
        /*002c*/ 	.word	0xffffffff


	//   ....[2]....
        /*0030*/ 	.word	0xffffffff


	//   ....[3]....
        /*0034*/ 	.word	0xffffffff


	//   ....[4]....
        /*0038*/ 	.word	0xffffffff


	//   ....[5]....
        /*003c*/ 	.word	0xffffffff


	//   ....[6]....
        /*0040*/ 	.word	0xffffffff


	//   ....[7]....
        /*0044*/ 	.word	0xffffffff


	//   ....[8]....
        /*0048*/ 	.word	0xffffffff


	//   ....[9]....
        /*004c*/ 	.word	0xffffffff


	//   ....[10]....
        /*0050*/ 	.word	0x050000f1


	//   ....[11]....
        /*0054*/ 	.word	0x050000f1


	//   ....[12]....
        /*0058*/ 	.word	0x050000f1


	//   ....[13]....
        /*005c*/ 	.word	0x050000f1


	//   ....[14]....
        /*0060*/ 	.word	0x050000f1


	//   ....[15]....
        /*0064*/ 	.word	0x050000f1


	//   ....[16]....
        /*0068*/ 	.word	0x050000f1


	//   ....[17]....
        /*006c*/ 	.word	0x050000f1


	//   ....[18]....
        /*0070*/ 	.word	0x050000f1


	//   ....[19]....
        /*0074*/ 	.word	0x050000f1


	//----- nvinfo : EIATTR_COOP_GROUP_INSTR_OFFSETS
	.align		4
.L_1228:
        /*0078*/ 	.byte	0x04, 0x28
        /*007a*/ 	.short	(.L_1230 - .L_1229)


	//   ....[0]....
.L_1229:
        /*007c*/ 	.word	0x0003edd0


	//   ....[1]....
        /*0080*/ 	.word	0x0003edf0


	//   ....[2]....
        /*0084*/ 	.word	0x0003ee10


	//   ....[3]....
        /*0088*/ 	.word	0x0003ee30


	//   ....[4]....
        /*008c*/ 	.word	0x0003ee60


	//   ....[5]....
        /*0090*/ 	.word	0x0003f690


	//   ....[6]....
        /*0094*/ 	.word	0x0003f6b0


	//   ....[7]....
        /*0098*/ 	.word	0x0003f6d0


	//   ....[8]....
        /*009c*/ 	.word	0x0003f6f0


	//   ....[9]....
        /*00a0*/ 	.word	0x0003f710


	//   ....[10]....
        /*00a4*/ 	.word	0x000407c0


	//   ....[11]....
        /*00a8*/ 	.word	0x00040860


	//   ....[12]....
        /*00ac*/ 	.word	0x000408d0


	//   ....[13]....
        /*00b0*/ 	.word	0x00040940


	//   ....[14]....
        /*00b4*/ 	.word	0x000409c0


	//   ....[15]....
        /*00b8*/ 	.word	0x00041240


	//   ....[16]....
        /*00bc*/ 	.word	0x000412b0


	//   ....[17]....
        /*00c0*/ 	.word	0x00041320


	//   ....[18]....
        /*00c4*/ 	.word	0x00041390


	//   ....[19]....
        /*00c8*/ 	.word	0x00041400


	//----- nvinfo : EIATTR_VRC_CTA_INIT_COUNT
	.align		4
.L_1230:
        /*00cc*/ 	.byte	0x02, 0x4a
	.zero		1
	.zero		1


	//----- nvinfo : EIATTR_EXIT_INSTR_OFFSETS
	.align		4
        /*00d0*/ 	.byte	0x04, 0x1c
        /*00d2*/ 	.short	(.L_1232 - .L_1231)


	//   ....[0]....
.L_1231:
        /*00d4*/ 	.word	0x000008b0


	//   ....[1]....
        /*00d8*/ 	.word	0x00040760


	//----- nvinfo : EIATTR_MAX_THREADS
	.align		4
.L_1232:
        /*00dc*/ 	.byte	0x04, 0x05
        /*00de*/ 	.short	(.L_1234 - .L_1233)
.L_1233:
        /*00e0*/ 	.word	0x00000080
        /*00e4*/ 	.word	0x00000001
        /*00e8*/ 	.word	0x00000001


	//----- nvinfo : EIATTR_CRS_STACK_SIZE
	.align		4
.L_1234:
        /*00ec*/ 	.byte	0x04, 0x1e
        /*00ee*/ 	.short	(.L_1236 - .L_1235)
.L_1235:
        /*00f0*/ 	.word	0x00000000


	//----- nvinfo : EIATTR_CBANK_PARAM_SIZE
	.align		4
.L_1236:
        /*00f4*/ 	.byte	0x03, 0x19
        /*00f6*/ 	.short	0x00e8


	//----- nvinfo : EIATTR_PARAM_CBANK
	.align		4
        /*00f8*/ 	.byte	0x04, 0x0a
        /*00fa*/ 	.short	(.L_1238 - .L_1237)
	.align		4
.L_1237:
        /*00fc*/ 	.word	index@(.nv.constant0._ZN10layer_norm31ln_parallel_residual_fwd_kernelINS_13Kernel_traitsIf13__nv_bfloat16fS2_fjLj2048ELj1ELj4ELj1ELj16ENS_18Kernel_traits_baseILj2048EfS2_fS2_fjLj128EEEEELb1ELb1ELb1EEEvNS_9FwdParamsE)
        /*0100*/ 	.short	0x0380
        /*0102*/ 	.short	0x00e8


	//----- nvinfo : EIATTR_SW_WAR
	.align		4
.L_1238:
        /*0104*/ 	.byte	0x04, 0x36
        /*0106*/ 	.short	(.L_1240 - .L_1239)
.L_1239:
        /*0108*/ 	.word	0x00000008
.L_1240:


//--------------------- .nv.info._ZN10layer_norm31ln_parallel_residual_fwd_kernelINS_13Kernel_traitsIf6__halfS2_S2_fjLj2048ELj1ELj4ELj1ELj16ENS_18Kernel_traits_baseILj2048EfS2_S2_S2_fjLj128EEEEELb0ELb0ELb0EEEvNS_9FwdParamsE --------------------------
	.section	.nv.info._ZN10layer_norm31ln_parallel_residual_fwd_kernelINS_13Kernel_traitsIf6__halfS2_S2_fjLj2048ELj1ELj4ELj1ELj16ENS_18Kernel_traits_baseILj2048EfS2_S2_S2_fjLj128EEEEELb0ELb0ELb0EEEvNS_9FwdParamsE,"",@"SHT_CUDA_INFO"
	.sectionflags	@""
	.align	4


	//----- nvinfo : EIATTR_CUDA_API_VERSION
	.align		4
        /*0000*/ 	.byte	0x04, 0x37
        /*0002*/ 	.short	(.L_1242 - .L_1241)
.L_1241:
        /*0004*/ 	.word	0x00000082


	//----- nvinfo : EIATTR_KPARAM_INFO
	.align		4
.L_1242:
        /*0008*/ 	.byte	0x04, 0x17
        /*000a*/ 	.short	(.L_1244 - .L_1243)
.L_1243:
        /*000c*/ 	.word	0x00000000
        /*0010*/ 	.short	0x0000
        /*0012*/ 	.short	0x0000
        /*0014*/ 	.byte	0x00, 0xf0, 0xa1, 0x03


	//----- nvinfo : EIATTR_SPARSE_MMA_MASK
	.align		4
.L_1244:
        /*0018*/ 	.byte	0x03, 0x50
        /*001a*/ 	.short	0x0000


	//----- nvinfo : EIATTR_MAXREG_COUNT
	.align		4
        /*001c*/ 	.byte	0x03, 0x1b
        /*001e*/ 	.short	0x00ff


	//----- nvinfo : EIATTR_ANNOTATIONS
	.align		4
        /*0020*/ 	.byte	0x04, 0x55
        /*0022*/ 	.short	(.L_1246 - .L_1245)


	//   ....[0]....
.L_1245:
        /* <DEDUP_REMOVED lines=326> */


	//----- nvinfo : EIATTR_MERCURY_ISA_VERSION
	.align		4
.L_1246:
        /*1474*/ 	.byte	0x03, 0x5f
        /*1476*/ 	.short	0x0101


	//----- nvinfo : EIATTR_COOP_GROUP_MASK_REGIDS
	.align		4
        /*1478*/ 	.byte	0x04, 0x29
        /*147a*/ 	.short	(.L_1248 - .L_1247)


	//   ....[0]....
.L_1247:
        /*147c*/ 	.word	0xffffffff


	//   ....[1]....
        /*1480*/ 	.word	0xffffffff


	//   ....[2]....
        /*1484*/ 	.word	0xffffffff


	//   ....[3]....
        /*1488*/ 	.word	0xffffffff


	//   ....[4]....
        /*148c*/ 	.word	0xffffffff


	//   ....[5]....
        /*1490*/ 	.word	0xffffffff


	//   ....[6]....
        /*1494*/ 	.word	0xffffffff


	//   ....[7]....
        /*1498*/ 	.word	0xffffffff


	//   ....[8]....
        /*149c*/ 	.word	0xffffffff


	//   ....[9]....
        /*14a0*/ 	.word	0xffffffff


	//   ....[10]....
        /*14a4*/ 	.word	0x05000084


	//   ....[11]....
        /*14a8*/ 	.word	0x05000084


	//   ....[12]....
        /*14ac*/ 	.word	0x05000084


	//   ....[13]....
        /*14b0*/ 	.word	0x05000084


	//   ....[14]....
        /*14b4*/ 	.word	0x05000084


	//   ....[15]....
        /*14b8*/ 	.word	0x05000084


	//   ....[16]....
        /*14bc*/ 	.word	0x05000084


	//   ....[17]....
        /*14c0*/ 	.word	0x05000084


	//   ....[18]....
        /*14c4*/ 	.word	0x05000084


	//   ....[19]....
        /*14c8*/ 	.word	0x05000084


	//----- nvinfo : EIATTR_COOP_GROUP_INSTR_OFFSETS
	.align		4
.L_1248:
        /*14cc*/ 	.byte	0x04, 0x28
        /*14ce*/ 	.short	(.L_1250 - .L_1249)


	//   ....[0]....
.L_1249:
        /*14d0*/ 	.word	0x0000d5d0


	//   ....[1]....
        /*14d4*/ 	.word	0x0000d610


	//   ....[2]....
        /*14d8*/ 	.word	0x0000d630


	//   ....[3]....
        /*14dc*/ 	.word	0x0000d650


	//   ....[4]....
        /*14e0*/ 	.word	0x0000d670


	//   ....[5]....
        /*14e4*/ 	.word	0x0000dec0


	//   ....[6]....
        /*14e8*/ 	.word	0x0000dee0


	//   ....[7]....
        /*14ec*/ 	.word	0x0000df00


	//   ....[8]....
        /*14f0*/ 	.word	0x0000df20


	//   ....[9]....
        /*14f4*/ 	.word	0x0000df40


	//   ....[10]....
        /*14f8*/ 	.word	0x00010090


	//   ....[11]....
        /*14fc*/ 	.word	0x00010130


	//   ....[12]....
        /*1500*/ 	.word	0x000101a0


	//   ....[13]....
        /*1504*/ 	.word	0x00010210


	//   ....[14]....
        /*1508*/ 	.word	0x00010280


	//   ....[15]....
        /*150c*/ 	.word	0x00010b40


	//   ....[16]....
        /*1510*/ 	.word	0x00010bb0


	//   ....[17]....
        /*1514*/ 	.word	0x00010c20


	//   ....[18]....
        /*1518*/ 	.word	0x00010c90


	//   ....[19]....
        /*151c*/ 	.word	0x00010d00


	//----- nvinfo : EIATTR_VRC_CTA_INIT_COUNT
	.align		4
.L_1250:
        /*1520*/ 	.byte	0x02, 0x4a
	.zero		1
	.zero		1


	//----- nvinfo : EIATTR_EXIT_INSTR_OFFSETS
	.align		4
        /*1524*/ 	.byte	0x04, 0x1c
        /*1526*/ 	.short	(.L_1252 - .L_1251)


	//   ....[0]....
.L_1251:
        /*1528*/ 	.word	0x00008730


	//   ....[1]....
        /*152c*/ 	.word	0x00010020


	//----- nvinfo : EIATTR_MAX_THREADS
	.align		4
.L_1252:
        /*1530*/ 	.byte	0x04, 0x05
        /*1532*/ 	.short	(.L_1254 - .L_1253)
.L_1253:
        /*1534*/ 	.word	0x00000080
        /*1538*/ 	.word	0x00000001
        /*153c*/ 	.word	0x00000001


	//----- nvinfo : EIATTR_CRS_STACK_SIZE
	.align		4
.L_1254:
        /*1540*/ 	.byte	0x04, 0x1e
        /*1542*/ 	.short	(.L_1256 - .L_1255)
.L_1255:
        /*1544*/ 	.word	0x00000000


	//----- nvinfo : EIATTR_CBANK_PARAM_SIZE
	.align		4
.L_1256:
        /*1548*/ 	.byte	0x03, 0x19
        /*154a*/ 	.short	0x00e8


	//----- nvinfo : EIATTR_PARAM_CBANK
	.align		4
        /*154c*/ 	.byte	0x04, 0x0a
        /*154e*/ 	.short	(.L_1258 - .L_1257)
	.align		4
.L_1257:
        /*1550*/ 	.word	index@(.nv.constant0._ZN10layer_norm31ln_parallel_residual_fwd_kernelINS_13Kernel_traitsIf6__halfS2_S2_fjLj2048ELj1ELj4ELj1ELj16ENS_18Kernel_traits_baseILj2048EfS2_S2_S2_fjLj128EEEEELb0ELb0ELb0EEEvNS_9FwdParamsE)
        /*1554*/ 	.short	0x0380
        /*1556*/ 	.short	0x00e8


	//----- nvinfo : EIATTR_SW_WAR
	.align		4
.L_1258:
        /*1558*/ 	.byte	0x04, 0x36
        /*155a*/ 	.short	(.L_1260 - .L_1259)
.L_1259:
        /*155c*/ 	.word	0x00000008
.L_1260:


//--------------------- .nv.info._ZN10layer_norm31ln_parallel_residual_fwd_kernelINS_13Kernel_traitsIf6__halfS2_S2_fjLj2048ELj1ELj4ELj1ELj16ENS_18Kernel_traits_baseILj2048EfS2_S2_S2_fjLj128EEEEELb0ELb0ELb1EEEvNS_9FwdParamsE --------------------------
	.section	.nv.info._ZN10layer_norm31ln_parallel_residual_fwd_kernelINS_13Kernel_traitsIf6__halfS2_S2_fjLj2048ELj1ELj4ELj1ELj16ENS_18Kernel_traits_baseILj2048EfS2_S2_S2_fjLj128EEEEELb0ELb0ELb1EEEvNS_9FwdParamsE,"",@"SHT_CUDA_INFO"
	.sectionflags	@""
	.align	4


	//----- nvinfo : EIATTR_CUDA_API_VERSION
	.align		4
        /*0000*/ 	.byte	0x04, 0x37
        /*0002*/ 	.short	(.L_1262 - .L_1261)
.L_1261:
        /*0004*/ 	.word	0x00000082


	//----- nvinfo : EIATTR_KPARAM_INFO
	.align		4
.L_1262:
        /*0008*/ 	.byte	0x04, 0x17
        /*000a*/ 	.short	(.L_1264 - .L_1263)
.L_1263:
        /*000c*/ 	.word	0x00000000
        /*0010*/ 	.short	0x0000
        /*0012*/ 	.short	0x0000
        /*0014*/ 	.byte	0x00, 0xf0, 0xa1, 0x03


	//----- nvinfo : EIATTR_SPARSE_MMA_MASK
	.align		4
.L_1264:
        /*0018*/ 	.byte	0x03, 0x50
        /*001a*/ 	.short	0x0000


	//----- nvinfo : EIATTR_MAXREG_COUNT
	.align		4
        /*001c*/ 	.byte	0x03, 0x1b
        /*001e*/ 	.short	0x00ff


	//----- nvinfo : EIATTR_ANNOTATIONS
	.align		4
        /*0020*/ 	.byte	0x04, 0x55
        /*0022*/ 	.short	(.L_1266 - .L_1265)


	//   ....[0]....
.L_1265:
        /* <DEDUP_REMOVED lines=152> */


	//----- nvinfo : EIATTR_MERCURY_ISA_VERSION
	.align		4
.L_1266:
        /*0994*/ 	.byte	0x03, 0x5f
        /*0996*/ 	.short	0x0101


	//----- nvinfo : EIATTR_COOP_GROUP_MASK_REGIDS
	.align		4
        /*0998*/ 	.byte	0x04, 0x29
        /*099a*/ 	.short	(.L_1268 - .L_1267)


	//   ....[0]....
.L_1267:
        /*099c*/ 	.word	0xffffffff


	//   ....[1]....
        /*09a0*/ 	.word	0xffffffff


	//   ....[2]....
        /*09a4*/ 	.word	0xffffffff


	//   ....[3]....
        /*09a8*/ 	.word	0xffffffff


	//   ....[4]....
        /*09ac*/ 	.word	0xffffffff


	//   ....[5]....
        /*09b0*/ 	.word	0xffffffff


	//   ....[6]....
        /*09b4*/ 	.word	0xffffffff


	//   ....[7]....
        /*09b8*/ 	.word	0xffffffff


	//   ....[8]....
        /*09bc*/ 	.word	0xffffffff


	//   ....[9]....
        /*09c0*/ 	.word	0xffffffff


	//   ....[10]....
        /*09c4*/ 	.word	0x050000b0


	//   ....[11]....
        /*09c8*/ 	.word	0x050000b0


	//   ....[12]....
        /*09cc*/ 	.word	0x050000b0


	//   ....[13]....
        /*09d0*/ 	.word	0x050000b0


	//   ....[14]....
        /*09d4*/ 	.word	0x050000b0


	//   ....[15]....
        /*09d8*/ 	.word	0x050000b0


	//   ....[16]....
        /*09dc*/ 	.word	0x050000b0


	//   ....[17]....
        /*09e0*/ 	.word	0x050000b0


	//   ....[18]....
        /*09e4*/ 	.word	0x050000b0


	//   ....[19]....
        /*09e8*/ 	.word	0x050000b0


	//----- nvinfo : EIATTR_COOP_GROUP_INSTR_OFFSETS
	.align		4
.L_1268:
        /*09ec*/ 	.byte	0x04, 0x28
        /*09ee*/ 	.short	(.L_1270 - .L_1269)


	//   ....[0]....
.L_1269:
        /*09f0*/ 	.word	0x00006460


	//   ....[1]....
        /*09f4*/ 	.word	0x00006490


	//   ....[2]....
        /*09f8*/ 	.word	0x000064b0


	//   ....[3]....
        /*09fc*/ 	.word	0x000064d0


	//   ....[4]....
        /*0a00*/ 	.word	0x000064f0


	//   ....[5]....
        /*0a04*/ 	.word	0x00006d20


	//   ....[6]....
        /*0a08*/ 	.word	0x00006d40


	//   ....[7]....
        /*0a0c*/ 	.word	0x00006d60


	//   ....[8]....
        /*0a10*/ 	.word	0x00006d80


	//   ....[9]....
        /*0a14*/ 	.word	0x00006da0


	//   ....[10]....
        /*0a18*/ 	.word	0x00008c50


	//   ....[11]....
        /*0a1c*/ 	.word	0x00008cf0


	//   ....[12]....
        /*0a20*/ 	.word	0x00008d60


	//   ....[13]....
        /*0a24*/ 	.word	0x00008dd0


	//   ....[14]....
        /*0a28*/ 	.word	0x00008e40


	//   ....[15]....
        /*0a2c*/ 	.word	0x000096d0


	//   ....[16]....
        /*0a30*/ 	.word	0x00009740


	//   ....[17]....
        /*0a34*/ 	.word	0x000097b0


	//   ....[18]....
        /*0a38*/ 	.word	0x00009820


	//   ....[19]....
        /*0a3c*/ 	.word	0x00009890


	//----- nvinfo : EIATTR_VRC_CTA_INIT_COUNT
	.align		4
.L_1270:
        /*0a40*/ 	.byte	0x02, 0x4a
	.zero		1
	.zero		1


	//----- nvinfo : EIATTR_EXIT_INSTR_OFFSETS
	.align		4
        /*0a44*/ 	.byte	0x04, 0x1c
        /*0a46*/ 	.short	(.L_1272 - .L_1271)


	//   ....[0]....
.L_1271:
        /*0a48*/ 	.word	0x00001f90


	//   ....[1]....
        /*0a4c*/ 	.word	0x00008be0


	//----- nvinfo : EIATTR_MAX_THREADS
	.align		4
.L_1272:
        /*0a50*/ 	.byte	0x04, 0x05
        /*0a52*/ 	.short	(.L_1274 - .L_1273)
.L_1273:
        /*0a54*/ 	.word	0x00000080
        /*0a58*/ 	.word	0x00000001
        /*0a5c*/ 	.word	0x00000001


	//----- nvinfo : EIATTR_CRS_STACK_SIZE
	.align		4
.L_1274:
        /*0a60*/ 	.byte	0x04, 0x1e
        /*0a62*/ 	.short	(.L_1276 - .L_1275)
.L_1275:
        /*0a64*/ 	.word	0x00000000


	//----- nvinfo : EIATTR_CBANK_PARAM_SIZE
	.align		4
.L_1276:
        /*0a68*/ 	.byte	0x03, 0x19
        /*0a6a*/ 	.short	0x00e8


	//----- nvinfo : EIATTR_PARAM_CBANK
	.align		4
        /*0a6c*/ 	.byte	0x04, 0x0a
        /*0a6e*/ 	.short	(.L_1278 - .L_1277)
	.align		4
.L_1277:
        /*0a70*/ 	.word	index@(.nv.constant0._ZN10layer_norm31ln_parallel_residual_fwd_kernelINS_13Kernel_traitsIf6__halfS2_S2_fjLj2048ELj1ELj4ELj1ELj16ENS_18Kernel_traits_baseILj2048EfS2_S2_S2_fjLj128EEEEELb0ELb0ELb1EEEvNS_9FwdParamsE)
        /*0a74*/ 	.short	0x0380
        /*0a76*/ 	.short	0x00e8


	//----- nvinfo : EIATTR_SW_WAR
	.align		4
.L_1278:
        /*0a78*/ 	.byte	0x04, 0x36
        /*0a7a*/ 	.short	(.L_1280 - .L_1279)
.L_1279:
        /*0a7c*/ 	.word	0x00000008
.L_1280:


//--------------------- .nv.info._ZN10layer_norm31ln_parallel_residual_fwd_kernelINS_13Kernel_traitsIf6__halfS2_S2_fjLj2048ELj1ELj4ELj1ELj16ENS_18Kernel_traits_baseILj2048EfS2_S2_S2_fjLj128EEEEELb0ELb1ELb0EEEvNS_9FwdParamsE --------------------------
	.section	.nv.info._ZN10layer_norm31ln_parallel_residual_fwd_kernelINS_13Kernel_traitsIf6__halfS2_S2_fjLj2048ELj1ELj4ELj1ELj16ENS_18Kernel_traits_baseILj2048EfS2_S2_S2_fjLj128EEEEELb0ELb1ELb0EEEvNS_9FwdParamsE,"",@"SHT_CUDA_INFO"
	.sectionflags	@""
	.align	4


	//----- nvinfo : EIATTR_CUDA_API_VERSION
	.align		4
        /*0000*/ 	.byte	0x04, 0x37
        /*0002*/ 	.short	(.L_1282 - .L_1281)
.L_1281:
        /*0004*/ 	.word	0x00000082


	//----- nvinfo : EIATTR_KPARAM_INFO
	.align		4
.L_1282:
        /*0008*/ 	.byte	0x04, 0x17
        /*000a*/ 	.short	(.L_1284 - .L_1283)
.L_1283:
        /*000c*/ 	.word	0x00000000
        /*0010*/ 	.short	0x0000
        /*0012*/ 	.short	0x0000
        /*0014*/ 	.byte	0x00, 0xf0, 0xa1, 0x03


	//----- nvinfo : EIATTR_SPARSE_MMA_MASK
	.align		4
.L_1284:
        /*0018*/ 	.byte	0x03, 0x50
        /*001a*/ 	.short	0x0000


	//----- nvinfo : EIATTR_MAXREG_COUNT
	.align		4
        /*001c*/ 	.byte	0x03, 0x1b
        /*001e*/ 	.short	0x00ff


	//----- nvinfo : EIATTR_MERCURY_ISA_VERSION
	.align		4
        /*0020*/ 	.byte	0x03, 0x5f
        /*0022*/ 	.short	0x0101


	//----- nvinfo : EIATTR_COOP_GROUP_MASK_REGIDS
	.align		4
        /*0024*/ 	.byte	0x04, 0x29
        /*0026*/ 	.short	(.L_1286 - .L_1285)


	//   ....[0]....
.L_1285:
        /*0028*/ 	.word	0xffffffff


	//   ....[1]....
        /*002c*/ 	.word	0xffffffff


	//   ....[2]....
        /*0030*/ 	.word	0xffffffff


	//   ....[3]....
        /*0034*/ 	.word	0xffffffff


	//   ....[4]....
        /*0038*/ 	.word	0xffffffff


	//   ....[5]....
        /*003c*/ 	.word	0xffffffff


	//   ....[6]....
        /*0040*/ 	.word	0xffffffff


	//   ....[7]....
        /*0044*/ 	.word	0xffffffff


	//   ....[8]....
        /*0048*/ 	.word	0xffffffff


	//   ....[9]....
        /*004c*/ 	.word	0xffffffff


	//   ....[10]....
        /*0050*/ 	.word	0x050000da


	//   ....[11]....
        /*0054*/ 	.word	0x050000da


	//   ....[12]....
        /*0058*/ 	.word	0x050000da


	//   ....[13]....
        /*005c*/ 	.word	0x050000da


	//   ....[14]....
        /*0060*/ 	.word	0x050000da


	//   ....[15]....
        /*0064*/ 	.word	0x050000da


	//   ....[16]....
        /*0068*/ 	.word	0x050000da


	//   ....[17]....
        /*006c*/ 	.word	0x050000da


	//   ....[18]....
        /*0070*/ 	.word	0x050000da


	//   ....[19]....
        /*0074*/ 	.word	0x050000da


	//----- nvinfo : EIATTR_COOP_GROUP_INSTR_OFFSETS
	.align		4
.L_1286:
        /*0078*/ 	.byte	0x04, 0x28
        /*007a*/ 	.short	(.L_1288 - .L_1287)


	//   ....[0]....
.L_1287:
        /*007c*/ 	.word	0x000058b0


	//   ....[1]....
        /*0080*/ 	.word	0x000058f0


	//   ....[2]....
        /*0084*/ 	.word	0x00005910


	//   ....[3]....
        /*0088*/ 	.word	0x00005930


	//   ....[4]....
        /*008c*/ 	.word	0x00005950


	//   ....[5]....
        /*0090*/ 	.word	0x000061c0


	//   ....[6]....
        /*0094*/ 	.word	0x000061e0


	//   ....[7]....
        /*0098*/ 	.word	0x00006200


	//   ....[8]....
        /*009c*/ 	.word	0x00006220


	//   ....[9]....
        /*00a0*/ 	.word	0x00006240


	//   ....[10]....
        /*00a4*/ 	.word	0x000075c0


	//   ....[11]....
        /*00a8*/ 	.word	0x00007670


	//   ....[12]....
        /*00ac*/ 	.word	0x000076e0


	//   ....[13]....
        /*00b0*/ 	.word	0x00007750


	//   ....[14]....
        /*00b4*/ 	.word	0x000077c0


	//   ....[15]....
        /*00b8*/ 	.word	0x00008090


	//   ....[16]....
        /*00bc*/ 	.word	0x00008100


	//   ....[17]....
        /*00c0*/ 	.word	0x00008170


	//   ....[18]....
        /*00c4*/ 	.word	0x000081e0


	//   ....[19]....
        /*00c8*/ 	.word	0x00008250


	//----- nvinfo : EIATTR_VRC_CTA_INIT_COUNT
	.align		4
.L_1288:
        /*00cc*/ 	.byte	0x02, 0x4a
	.zero		1
	.zero		1


	//----- nvinfo : EIATTR_EXIT_INSTR_OFFSETS
	.align		4
        /*00d0*/ 	.byte	0x04, 0x1c
        /*00d2*/ 	.short	(.L_1290 - .L_1289)


	//   ....[0]....
.L_1289:
        /*00d4*/ 	.word	0x00000b70


	//   ....[1]....
        /*00d8*/ 	.word	0x00007550


	//----- nvinfo : EIATTR_MAX_THREADS
	.align		4
.L_1290:
        /*00dc*/ 	.byte	0x04, 0x05
        /*00de*/ 	.short	(.L_1292 - .L_1291)
.L_1291:
        /*00e0*/ 	.word	0x00000080
        /*00e4*/ 	.word	0x00000001
        /*00e8*/ 	.word	0x00000001


	//----- nvinfo : EIATTR_CRS_STACK_SIZE
	.align		4
.L_1292:
        /*00ec*/ 	.byte	0x04, 0x1e
        /*00ee*/ 	.short	(.L_1294 - .L_1293)
.L_1293:
        /*00f0*/ 	.word	0x00000000


	//----- nvinfo : EIATTR_CBANK_PARAM_SIZE
	.align		4
.L_1294:
        /*00f4*/ 	.byte	0x03, 0x19
        /*00f6*/ 	.short	0x00e8


	//----- nvinfo : EIATTR_PARAM_CBANK
	.align		4
        /*00f8*/ 	.byte	0x04, 0x0a
        /*00fa*/ 	.short	(.L_1296 - .L_1295)
	.align		4
.L_1295:
        /*00fc*/ 	.word	index@(.nv.constant0._ZN10layer_norm31ln_parallel_residual_fwd_kernelINS_13Kernel_traitsIf6__halfS2_S2_fjLj2048ELj1ELj4ELj1ELj16ENS_18Kernel_traits_baseILj2048EfS2_S2_S2_fjLj128EEEEELb0ELb1ELb0EEEvNS_9FwdParamsE)
        /*0100*/ 	.short	0x0380
        /*0102*/ 	.short	0x00e8


	//----- nvinfo : EIATTR_SW_WAR
	.align		4
.L_1296:
        /*0104*/ 	.byte	0x04, 0x36
        /*0106*/ 	.short	(.L_1298 - .L_1297)
.L_1297:
        /*0108*/ 	.word	0x00000008
.L_1298:


//--------------------- .nv.info._ZN10layer_norm31ln_parallel_residual_fwd_kernelINS_13Kernel_traitsIf6__halfS2_S2_fjLj2048ELj1ELj4ELj1ELj16ENS_18Kernel_traits_baseILj2048EfS2_S2_S2_fjLj128EEEEELb0ELb1ELb1EEEvNS_9FwdParamsE --------------------------
	.section	.nv.info._ZN10layer_norm31ln_parallel_residual_fwd_kernelINS_13Kernel_traitsIf6__halfS2_S2_fjLj2048ELj1ELj4ELj1ELj16ENS_18Kernel_traits_baseILj2048EfS2_S2_S2_fjLj128EEEEELb0ELb1ELb1EEEvNS_9FwdParamsE,"",@"SHT_CUDA_INFO"
	.sectionflags	@""
	.align	4


	//----- nvinfo : EIATTR_CUDA_API_VERSION
	.align		4
        /*0000*/ 	.byte	0x04, 0x37
        /*0002*/ 	.short	(.L_1300 - .L_1299)
.L_1299:
        /*0004*/ 	.word	0x00000082


	//----- nvinfo : EIATTR_KPARAM_INFO
	.align		4
.L_1300:
        /*0008*/ 	.byte	0x04, 0x17
        /*000a*/ 	.short	(.L_1302 - .L_1301)
.L_1301:
        /*000c*/ 	.word	0x00000000
        /*0010*/ 	.short	0x0000
        /*0012*/ 	.short	0x0000
        /*0014*/ 	.byte	0x00, 0xf0, 0xa1, 0x03


	//----- nvinfo : EIATTR_SPARSE_MMA_MASK
	.align		4
.L_1302:
        /*0018*/ 	.byte	0x03, 0x50
        /*001a*/ 	.short	0x0000


	//----- nvinfo : EIATTR_MAXREG_COUNT
	.align		4
        /*001c*/ 	.byte	0x03, 0x1b
        /*001e*/ 	.short	0x00ff


	//----- nvinfo : EIATTR_MERCURY_ISA_VERSION
	.align		4
        /*0020*/ 	.byte	0x03, 0x5f
        /*0022*/ 	.short	0x0101


	//----- nvinfo : EIATTR_COOP_GROUP_MASK_REGIDS
	.align		4
        /*0024*/ 	.byte	0x04, 0x29
        /*0026*/ 	.short	(.L_1304 - .L_1303)


	//   ....[0]....
.L_1303:
        /*0028*/ 	.word	0xffffffff


	//   ....[1]....
        /*002c*/ 	.word	0xffffffff


	//   ....[2]....
        /*0030*/ 	.word	0xffffffff


	//   ....[3]....
        /*0034*/ 	.word	0xffffffff


	//   ....[4]....
        /*0038*/ 	.word	0xffffffff


	//   ....[5]....
        /*003c*/ 	.word	0xffffffff


	//   ....[6]....
        /*0040*/ 	.word	0xffffffff


	//   ....[7]....
        /*0044*/ 	.word	0xffffffff


	//   ....[8]....
        /*0048*/ 	.word	0xffffffff


	//   ....[9]....
        /*004c*/ 	.word	0xffffffff


	//   ....[10]....
        /*0050*/ 	.word	0x050000e0


	//   ....[11]....
        /*0054*/ 	.word	0x050000e0


	//   ....[12]....
        /*0058*/ 	.word	0x050000e0


	//   ....[13]....
        /*005c*/ 	.word	0x050000e0


	//   ....[14]....
        /*0060*/ 	.word	0x050000e0


	//   ....[15]....
        /*0064*/ 	.word	0x050000e0


	//   ....[16]....
        /*0068*/ 	.word	0x050000e0


	//   ....[17]....
        /*006c*/ 	.word	0x050000e0


	//   ....[18]....
        /*0070*/ 	.word	0x050000e0


	//   ....[19]....
        /*0074*/ 	.word	0x050000e0


	//----- nvinfo : EIATTR_COOP_GROUP_INSTR_OFFSETS
	.align		4
.L_1304:
        /*0078*/ 	.byte	0x04, 0x28
        /*007a*/ 	.short	(.L_1306 - .L_1305)


	//   ....[0]....
.L_1305:
        /*007c*/ 	.word	0x00004b10


	//   ....[1]....
        /*0080*/ 	.word	0x00004b30


	//   ....[2]....
        /*0084*/ 	.word	0x00004b50


	//   ....[3]....
        /*0088*/ 	.word	0x00004b70


	//   ....[4]....
        /*008c*/ 	.word	0x00004ba0


	//   ....[5]....
        /*0090*/ 	.word	0x000053d0


	//   ....[6]....
        /*0094*/ 	.word	0x000053f0


	//   ....[7]....
        /*0098*/ 	.word	0x00005410


	//   ....[8]....
        /*009c*/ 	.word	0x00005430


	//   ....[9]....
        /*00a0*/ 	.word	0x00005450


	//   ....[10]....
        /*00a4*/ 	.word	0x000064f0


	//   ....[11]....
        /*00a8*/ 	.word	0x00006590


	//   ....[12]....
        /*00ac*/ 	.word	0x00006600


	//   ....[13]....
        /*00b0*/ 	.word	0x00006670


	//   ....[14]....
        /*00b4*/ 	.word	0x000066f0


	//   ....[15]....
        /*00b8*/ 	.word	0x00006f70


	//   ....[16]....
        /*00bc*/ 	.word	0x00006fe0


	//   ....[17]....
        /*00c0*/ 	.word	0x00007050


	//   ....[18]....
        /*00c4*/ 	.word	0x000070c0


	//   ....[19]....
        /*00c8*/ 	.word	0x00007130


	//----- nvinfo : EIATTR_VRC_CTA_INIT_COUNT
	.align		4
.L_1306:
        /*00cc*/ 	.byte	0x02, 0x4a
	.zero		1
	.zero		1


	//----- nvinfo : EIATTR_EXIT_INSTR_OFFSETS
	.align		4
        /*00d0*/ 	.byte	0x04, 0x1c
        /*00d2*/ 	.short	(.L_1308 - .L_1307)


	//   ....[0]....
.L_1307:
        /*00d4*/ 	.word	0x00000690


	//   ....[1]....
        /*00d8*/ 	.word	0x00006480


	//----- nvinfo : EIATTR_MAX_THREADS
	.align		4
.L_1308:
        /*00dc*/ 	.byte	0x04, 0x05
        /*00de*/ 	.short	(.L_1310 - .L_1309)
.L_1309:
        /*00e0*/ 	.word	0x00000080
        /*00e4*/ 	.word	0x00000001
        /*00e8*/ 	.word	0x00000001


	//----- nvinfo : EIATTR_CRS_STACK_SIZE
	.align		4
.L_1310:
        /*00ec*/ 	.byte	0x04, 0x1e
        /*00ee*/ 	.short	(.L_1312 - .L_1311)
.L_1311:
        /*00f0*/ 	.word	0x00000000


	//----- nvinfo : EIATTR_CBANK_PARAM_SIZE
	.align		4
.L_1312:
        /*00f4*/ 	.byte	0x03, 0x19
        /*00f6*/ 	.short	0x00e8


	//----- nvinfo : EIATTR_PARAM_CBANK
	.align		4
        /*00f8*/ 	.byte	0x04, 0x0a
        /*00fa*/ 	.short	(.L_1314 - .L_1313)
	.align		4
.L_1313:
        /*00fc*/ 	.word	index@(.nv.constant0._ZN10layer_norm31ln_parallel_residual_fwd_kernelINS_13Kernel_traitsIf6__halfS2_S2_fjLj2048ELj1ELj4ELj1ELj16ENS_18Kernel_traits_baseILj2048EfS2_S2_S2_fjLj128EEEEELb0ELb1ELb1EEEvNS_9FwdParamsE)
        /*0100*/ 	.short	0x0380
        /*0102*/ 	.short	0x00e8


	//----- nvinfo : EIATTR_SW_WAR
	.align		4
.L_1314:
        /*0104*/ 	.byte	0x04, 0x36
        /*0106*/ 	.short	(.L_1316 - .L_1315)
.L_1315:
        /*0108*/ 	.word	0x00000008
.L_1316:


//--------------------- .nv.info._ZN10layer_norm31ln_parallel_residual_fwd_kernelINS_13Kernel_traitsIf6__halfS2_S2_fjLj2048ELj1ELj4ELj1ELj16ENS_18Kernel_traits_baseILj2048EfS2_S2_S2_fjLj128EEEEELb1ELb0ELb0EEEvNS_9FwdParamsE --------------------------
	.section	.nv.info._ZN10layer_norm31ln_parallel_residual_fwd_kernelINS_13Kernel_traitsIf6__halfS2_S2_fjLj2048ELj1ELj4ELj1ELj16ENS_18Kernel_traits_baseILj2048EfS2_S2_S2_fjLj128EEEEELb1ELb0ELb0EEEvNS_9FwdParamsE,"",@"SHT_CUDA_INFO"
	.sectionflags	@""
	.align	4


	//----- nvinfo : EIATTR_CUDA_API_VERSION
	.align		4
        /*0000*/ 	.byte	0x04, 0x37
        /*0002*/ 	.short	(.L_1318 - .L_1317)
.L_1317:
        /*0004*/ 	.word	0x00000082


	//----- nvinfo : EIATTR_KPARAM_INFO
	.align		4
.L_1318:
        /*0008*/ 	.byte	0x04, 0x17
        /*000a*/ 	.short	(.L_1320 - .L_1319)
.L_1319:
        /*000c*/ 	.word	0x00000000
        /*0010*/ 	.short	0x0000
        /*0012*/ 	.short	0x0000
        /*0014*/ 	.byte	0x00, 0xf0, 0xa1, 0x03


	//----- nvinfo : EIATTR_SPARSE_MMA_MASK
	.align		4
.L_1320:
        /*0018*/ 	.byte	0x03, 0x50
        /*001a*/ 	.short	0x0000


	//----- nvinfo : EIATTR_MAXREG_COUNT
	.align		4
        /*001c*/ 	.byte	0x03, 0x1b
        /*001e*/ 	.short	0x00ff


	//----- nvinfo : EIATTR_ANNOTATIONS
	.align		4
        /*0020*/ 	.byte	0x04, 0x55
        /*0022*/ 	.short	(.L_1322 - .L_1321)


	//   ....[0]....
.L_1321:
        /* <DEDUP_REMOVED lines=377> */


	//----- nvinfo : EIATTR_MERCURY_ISA_VERSION
	.align		4
.L_1322:
        /*17a4*/ 	.byte	0x03, 0x5f
        /*17a6*/ 	.short	0x0101


	//----- nvinfo : EIATTR_COOP_GROUP_MASK_REGIDS
	.align		4
        /*17a8*/ 	.byte	0x04, 0x29
        /*17aa*/ 	.short	(.L_1324 - .L_1323)


	//   ....[0]....
.L_1323:
        /*17ac*/ 	.word	0xffffffff


	//   ....[1]....
        /*17b0*/ 	.word	0xffffffff


	//   ....[2]....
        /*17b4*/ 	.word	0xffffffff


	//   ....[3]....
        /*17b8*/ 	.word	0xffffffff


	//   ....[4]....
        /*17bc*/ 	.word	0xffffffff


	//   ....[5]....
        /*17c0*/ 	.word	0xffffffff


	//   ....[6]....
        /*17c4*/ 	.word	0xffffffff


	//   ....[7]....
        /*17c8*/ 	.word	0xffffffff


	//   ....[8]....
        /*17cc*/ 	.word	0xffffffff


	//   ....[9]....
        /*17d0*/ 	.word	0xffffffff


	//   ....[10]....
        /*17d4*/ 	.word	0x05000062


	//   ....[11]....
        /*17d8*/ 	.word	0x05000062


	//   ....[12]....
        /*17dc*/ 	.word	0x05000062


	//   ....[13]....
        /*17e0*/ 	.word	0x05000062


	//   ....[14]....
        /*17e4*/ 	.word	0x05000062


	//   ....[15]....
        /*17e8*/ 	.word	0x05000062


	//   ....[16]....
        /*17ec*/ 	.word	0x05000062


	//   ....[17]....
        /*17f0*/ 	.word	0x05000062


	//   ....[18]....
        /*17f4*/ 	.word	0x05000062


	//   ....[19]....
        /*17f8*/ 	.word	0x05000062


	//----- nvinfo : EIATTR_COOP_GROUP_INSTR_OFFSETS
	.align		4
.L_1324:
        /*17fc*/ 	.byte	0x04, 0x28
        /*17fe*/ 	.short	(.L_1326 - .L_1325)


	//   ....[0]....
.L_1325:
        /*1800*/ 	.word	0x000575e0


	//   ....[1]....
        /*1804*/ 	.word	0x00057620


	//   ....[2]....
        /*1808*/ 	.word	0x00057640


	//   ....[3]....
        /*180c*/ 	.word	0x00057660


	//   ....[4]....
        /*1810*/ 	.word	0x00057680


	//   ....[5]....
        /*1814*/ 	.word	0x00057ed0


	//   ....[6]....
        /*1818*/ 	.word	0x00057ef0


	//   ....[7]....
        /*181c*/ 	.word	0x00057f10


	//   ....[8]....
        /*1820*/ 	.word	0x00057f30


	//   ....[9]....
        /*1824*/ 	.word	0x00057f50


	//   ....[10]....
        /*1828*/ 	.word	0x0005a1e0


	//   ....[11]....
        /*182c*/ 	.word	0x0005a280


	//   ....[12]....
        /*1830*/ 	.word	0x0005a2e0


	//   ....[13]....
        /*1834*/ 	.word	0x0005a340


	//   ....[14]....
        /*1838*/ 	.word	0x0005a3a0


	//   ....[15]....
        /*183c*/ 	.word	0x0005ac50


	//   ....[16]....
        /*1840*/ 	.word	0x0005acb0


	//   ....[17]....
        /*1844*/ 	.word	0x0005ad10


	//   ....[18]....
        /*1848*/ 	.word	0x0005ad70


	//   ....[19]....
        /*184c*/ 	.word	0x0005add0


	//----- nvinfo : EIATTR_VRC_CTA_INIT_COUNT
	.align		4
.L_1326:
        /*1850*/ 	.byte	0x02, 0x4a
	.zero		1
	.zero		1


	//----- nvinfo : EIATTR_EXIT_INSTR_OFFSETS
	.align		4
        /*1854*/ 	.byte	0x04, 0x1c
        /*1856*/ 	.short	(.L_1328 - .L_1327)


	//   ....[0]....
.L_1327:
        /*1858*/ 	.word	0x00009350


	//   ....[1]....
        /*185c*/ 	.word	0x0005a170


	//----- nvinfo : EIATTR_MAX_THREADS
	.align		4
.L_1328:
        /*1860*/ 	.byte	0x04, 0x05
        /*1862*/ 	.short	(.L_1330 - .L_1329)
.L_1329:
        /*1864*/ 	.word	0x00000080
        /*1868*/ 	.word	0x00000001
        /*186c*/ 	.word	0x00000001


	//----- nvinfo : EIATTR_CRS_STACK_SIZE
	.align		4
.L_1330:
        /*1870*/ 	.byte	0x04, 0x1e
        /*1872*/ 	.short	(.L_1332 - .L_1331)
.L_1331:
        /*1874*/ 	.word	0x00000000


	//----- nvinfo : EIATTR_CBANK_PARAM_SIZE
	.align		4
.L_1332:
        /*1878*/ 	.byte	0x03, 0x19
        /*187a*/ 	.short	0x00e8


	//----- nvinfo : EIATTR_PARAM_CBANK
	.align		4
        /*187c*/ 	.byte	0x04, 0x0a
        /*187e*/ 	.short	(.L_1334 - .L_1333)
	.align		4
.L_1333:
        /*1880*/ 	.word	index@(.nv.constant0._ZN10layer_norm31ln_parallel_residual_fwd_kernelINS_13Kernel_traitsIf6__halfS2_S2_fjLj2048ELj1ELj4ELj1ELj16ENS_18Kernel_traits_baseILj2048EfS2_S2_S2_fjLj128EEEEELb1ELb0ELb0EEEvNS_9FwdParamsE)
        /*1884*/ 	.short	0x0380
        /*1886*/ 	.short	0x00e8


	//----- nvinfo : EIATTR_SW_WAR
	.align		4
.L_1334:
        /*1888*/ 	.byte	0x04, 0x36
        /*188a*/ 	.short	(.L_1336 - .L_1335)
.L_1335:
        /*188c*/ 	.word	0x00000008
.L_1336:


//--------------------- .nv.info._ZN10layer_norm31ln_parallel_residual_fwd_kernelINS_13Kernel_traitsIf6__halfS2_S2_fjLj2048ELj1ELj4ELj1ELj16ENS_18Kernel_traits_baseILj2048EfS2_S2_S2_fjLj128EEEEELb1ELb0ELb1EEEvNS_9FwdParamsE --------------------------
	.section	.nv.info._ZN10layer_norm31ln_parallel_residual_fwd_kernelINS_13Kernel_traitsIf6__halfS2_S2_fjLj2048ELj1ELj4ELj1ELj16ENS_18Kernel_traits_baseILj2048EfS2_S2_S2_fjLj128EEEEELb1ELb0ELb1EEEvNS_9FwdParamsE,"",@"SHT_CUDA_INFO"
	.sectionflags	@""
	.align	4


	//----- nvinfo : EIATTR_CUDA_API_VERSION
	.align		4
        /*0000*/ 	.byte	0x04, 0x37
        /*0002*/ 	.short	(.L_1338 - .L_1337)
.L_1337:
        /*0004*/ 	.word	0x00000082


	//----- nvinfo : EIATTR_KPARAM_INFO
	.align		4
.L_1338:
        /*0008*/ 	.byte	0x04, 0x17
        /*000a*/ 	.short	(.L_1340 - .L_1339)
.L_1339:
        /*000c*/ 	.word	0x00000000
        /*0010*/ 	.short	0x0000
        /*0012*/ 	.short	0x0000
        /*0014*/ 	.byte	0x00, 0xf0, 0xa1, 0x03


	//----- nvinfo : EIATTR_SPARSE_MMA_MASK
	.align		4
.L_1340:
        /*0018*/ 	.byte	0x03, 0x50
        /*001a*/ 	.short	0x0000


	//----- nvinfo : EIATTR_MAXREG_COUNT
	.align		4
        /*001c*/ 	.byte	0x03, 0x1b
        /*001e*/ 	.short	0x00ff


	//----- nvinfo : EIATTR_ANNOTATIONS
	.align		4
        /*0020*/ 	.byte	0x04, 0x55
        /*0022*/ 	.short	(.L_1342 - .L_1341)


	//   ....[0]....
.L_1341:
        /* <DEDUP_REMOVED lines=181> */


	//----- nvinfo : EIATTR_MERCURY_ISA_VERSION
	.align		4
.L_1342:
        /*0b64*/ 	.byte	0x03, 0x5f
        /*0b66*/ 	.short	0x0101


	//----- nvinfo : EIATTR_COOP_GROUP_MASK_REGIDS
	.align		4
        /*0b68*/ 	.byte	0x04, 0x29
        /*0b6a*/ 	.short	(.L_1344 - .L_1343)


	//   ....[0]....
.L_1343:
        /*0b6c*/ 	.word	0xffffffff


	//   ....[1]....
        /*0b70*/ 	.word	0xffffffff


	//   ....[2]....
        /*0b74*/ 	.word	0xffffffff


	//   ....[3]....
        /*0b78*/ 	.word	0xffffffff


	//   ....[4]....
        /*0b7c*/ 	.word	0xffffffff


	//   ....[5]....
        /*0b80*/ 	.word	0xffffffff


	//   ....[6]....
        /*0b84*/ 	.word	0xffffffff


	//   ....[7]....
        /*0b88*/ 	.word	0xffffffff


	//   ....[8]....
        /*0b8c*/ 	.word	0xffffffff


	//   ....[9]....
        /*0b90*/ 	.word	0xffffffff


	//   ....[10]....
        /*0b94*/ 	.word	0x05000072


	//   ....[11]....
        /*0b98*/ 	.word	0x05000072


	//   ....[12]....
        /*0b9c*/ 	.word	0x05000072


	//   ....[13]....
        /*0ba0*/ 	.word	0x05000072


	//   ....[14]....
        /*0ba4*/ 	.word	0x05000072


	//   ....[15]....
        /*0ba8*/ 	.word	0x05000072


	//   ....[16]....
        /*0bac*/ 	.word	0x05000072


	//   ....[17]....
        /*0bb0*/ 	.word	0x05000072


	//   ....[18]....
        /*0bb4*/ 	.word	0x05000072


	//   ....[19]....
        /*0bb8*/ 	.word	0x05000072


	//----- nvinfo : EIATTR_COOP_GROUP_INSTR_OFFSETS
	.align		4
.L_1344:
        /*0bbc*/ 	.byte	0x04, 0x28
        /*0bbe*/ 	.short	(.L_1346 - .L_1345)


	//   ....[0]....
.L_1345:
        /*0bc0*/ 	.word	0x0004fa80


	//   ....[1]....
        /*0bc4*/ 	.word	0x0004fab0


	//   ....[2]....
        /*0bc8*/ 	.word	0x0004fad0


	//   ....[3]....
        /*0bcc*/ 	.word	0x0004faf0


	//   ....[4]....
        /*0bd0*/ 	.word	0x0004fb10


	//   ....[5]....
        /*0bd4*/ 	.word	0x00050340


	//   ....[6]....
        /*0bd8*/ 	.word	0x00050360


	//   ....[7]....
        /*0bdc*/ 	.word	0x00050380


	//   ....[8]....
        /*0be0*/ 	.word	0x000503a0


	//   ....[9]....
        /*0be4*/ 	.word	0x000503c0


	//   ....[10]....
        /*0be8*/ 	.word	0x00052320


	//   ....[11]....
        /*0bec*/ 	.word	0x000523c0


	//   ....[12]....
        /*0bf0*/ 	.word	0x00052420


	//   ....[13]....
        /*0bf4*/ 	.word	0x00052480


	//   ....[14]....
        /*0bf8*/ 	.word	0x000524e0


	//   ....[15]....
        /*0bfc*/ 	.word	0x00052d60


	//   ....[16]....
        /*0c00*/ 	.word	0x00052dc0


	//   ....[17]....
        /*0c04*/ 	.word	0x00052e20


	//   ....[18]....
        /*0c08*/ 	.word	0x00052e80


	//   ....[19]....
        /*0c0c*/ 	.word	0x00052ee0


	//----- nvinfo : EIATTR_VRC_CTA_INIT_COUNT
	.align		4
.L_1346:
        /*0c10*/ 	.byte	0x02, 0x4a
	.zero		1
	.zero		1


	//----- nvinfo : EIATTR_EXIT_INSTR_OFFSETS
	.align		4
        /*0c14*/ 	.byte	0x04, 0x1c
        /*0c16*/ 	.short	(.L_1348 - .L_1347)


	//   ....[0]....
.L_1347:
        /*0c18*/ 	.word	0x000023c0


	//   ....[1]....
        /*0c1c*/ 	.word	0x000522b0


	//----- nvinfo : EIATTR_MAX_THREADS
	.align		4
.L_1348:
        /*0c20*/ 	.byte	0x04, 0x05
        /*0c22*/ 	.short	(.L_1350 - .L_1349)
.L_1349:
        /*0c24*/ 	.word	0x00000080
        /*0c28*/ 	.word	0x00000001
        /*0c2c*/ 	.word	0x00000001


	//----- nvinfo : EIATTR_CRS_STACK_SIZE
	.align		4
.L_1350:
        /*0c30*/ 	.byte	0x04, 0x1e
        /*0c32*/ 	.short	(.L_1352 - .L_1351)
.L_1351:
        /*0c34*/ 	.word	0x00000000


	//----- nvinfo : EIATTR_CBANK_PARAM_SIZE
	.align		4
.L_1352:
        /*0c38*/ 	.byte	0x03, 0x19
        /*0c3a*/ 	.short	0x00e8


	//----- nvinfo : EIATTR_PARAM_CBANK
	.align		4
        /*0c3c*/ 	.byte	0x04, 0x0a
        /*0c3e*/ 	.short	(.L_1354 - .L_1353)
	.align		4
.L_1353:
        /*0c40*/ 	.word	index@(.nv.constant0._ZN10layer_norm31ln_parallel_residual_fwd_kernelINS_13Kernel_traitsIf6__halfS2_S2_fjLj2048ELj1ELj4ELj1ELj16ENS_18Kernel_traits_baseILj2048EfS2_S2_S2_fjLj128EEEEELb1ELb0ELb1EEEvNS_9FwdParamsE)
        /*0c44*/ 	.short	0x0380
        /*0c46*/ 	.short	0x00e8


	//----- nvinfo : EIATTR_SW_WAR
	.align		4
.L_1354:
        /*0c48*/ 	.byte	0x04, 0x36
        /*0c4a*/ 	.short	(.L_1356 - .L_1355)
.L_1355:
        /*0c4c*/ 	.word	0x00000008
.L_1356:


//--------------------- .nv.info._ZN10layer_norm31ln_parallel_residual_fwd_kernelINS_13Kernel_traitsIf6__halfS2_S2_fjLj2048ELj1ELj4ELj1ELj16ENS_18Kernel_traits_baseILj2048EfS2_S2_S2_fjLj128EEEEELb1ELb1ELb0EEEvNS_9FwdParamsE --------------------------
	.section	.nv.info._ZN10layer_norm31ln_parallel_residual_fwd_kernelINS_13Kernel_traitsIf6__halfS2_S2_fjLj2048ELj1ELj4ELj1ELj16ENS_18Kernel_traits_baseILj2048EfS2_S2_S2_fjLj128EEEEELb1ELb1ELb0EEEvNS_9FwdParamsE,"",@"SHT_CUDA_INFO"
	.sectionflags	@""
	.align	4


	//----- nvinfo : EIATTR_CUDA_API_VERSION
	.align		4
        /*0000*/ 	.byte	0x04, 0x37
        /*0002*/ 	.short	(.L_1358 - .L_1357)
.L_1357:
        /*0004*/ 	.word	0x00000082


	//----- nvinfo : EIATTR_KPARAM_INFO
	.align		4
.L_1358:
        /*0008*/ 	.byte	0x04, 0x17
        /*000a*/ 	.short	(.L_1360 - .L_1359)
.L_1359:
        /*000c*/ 	.word	0x00000000
        /*0010*/ 	.short	0x0000
        /*0012*/ 	.short	0x0000
        /*0014*/ 	.byte	0x00, 0xf0, 0xa1, 0x03


	//----- nvinfo : EIATTR_SPARSE_MMA_MASK
	.align		4
.L_1360:
        /*0018*/ 	.byte	0x03, 0x50
        /*001a*/ 	.short	0x0000


	//----- nvinfo : EIATTR_MAXREG_COUNT
	.align		4
        /*001c*/ 	.byte	0x03, 0x1b
        /*001e*/ 	.short	0x00ff


	//----- nvinfo : EIATTR_MERCURY_ISA_VERSION
	.align		4
        /*0020*/ 	.byte	0x03, 0x5f
        /*0022*/ 	.short	0x0101


	//----- nvinfo : EIATTR_COOP_GROUP_MASK_REGIDS
	.align		4
        /*0024*/ 	.byte	0x04, 0x29
        /*0026*/ 	.short	(.L_1362 - .L_1361)


	//   ....[0]....
.L_1361:
        /*0028*/ 	.word	0xffffffff


	//   ....[1]....
        /*002c*/ 	.word	0xffffffff


	//   ....[2]....
        /*0030*/ 	.word	0xffffffff


	//   ....[3]....
        /*0034*/ 	.word	0xffffffff


	//   ....[4]....
        /*0038*/ 	.word	0xffffffff


	//   ....[5]....
        /*003c*/ 	.word	0xffffffff


	//   ....[6]....
        /*0040*/ 	.word	0xffffffff


	//   ....[7]....
        /*0044*/ 	.word	0xffffffff


	//   ....[8]....
        /*0048*/ 	.word	0xffffffff


	//   ....[9]....
        /*004c*/ 	.word	0xffffffff


	//   ....[10]....
        /*0050*/ 	.word	0x050000e9


	//   ....[11]....
        /*0054*/ 	.word	0x050000e9


	//   ....[12]....
        /*0058*/ 	.word	0x050000e9


	//   ....[13]....
        /*005c*/ 	.word	0x050000e9


	//   ....[14]....
        /*0060*/ 	.word	0x050000e9


	//   ....[15]....
        /*0064*/ 	.word	0x050000e9


	//   ....[16]....
        /*0068*/ 	.word	0x050000e9


	//   ....[17]....
        /*006c*/ 	.word	0x050000e9


	//   ....[18]....
        /*0070*/ 	.word	0x050000e9


	//   ....[19]....
        /*0074*/ 	.word	0x050000e9


	//----- nvinfo : EIATTR_COOP_GROUP_INSTR_OFFSETS
	.align		4
.L_1362:
        /*0078*/ 	.byte	0x04, 0x28
        /*007a*/ 	.short	(.L_1364 - .L_1363)


	//   ....[0]....
.L_1363:
        /*007c*/ 	.word	0x00041e30


	//   ....[1]....
        /*0080*/ 	.word	0x00041e70


	//   ....[2]....
        /*0084*/ 	.word	0x00041e90


	//   ....[3]....
        /*0088*/ 	.word	0x00041eb0


	//   ....[4]....
        /*008c*/ 	.word	0x00041ed0


	//   ....[5]....
        /*0090*/ 	.word	0x00042720


	//   ....[6]....
        /*0094*/ 	.word	0x00042740


	//   ....[7]....
        /*0098*/ 	.word	0x00042760


	//   ....[8]....
        /*009c*/ 	.word	0x00042780


	//   ....[9]....
        /*00a0*/ 	.word	0x000427a0


	//   ....[10]....
        /*00a4*/ 	.word	0x00043b40


	//   ....[11]....
        /*00a8*/ 	.word	0x00043bf0


	//   ....[12]....
        /*00ac*/ 	.word	0x00043c60


	//   ....[13]....
        /*00b0*/ 	.word	0x00043cd0


	//   ....[14]....
        /*00b4*/ 	.word	0x00043d40


	//   ....[15]....
        /*00b8*/ 	.word	0x000445f0


	//   ....[16]....
        /*00bc*/ 	.word	0x00044660


	//   ....[17]....
        /*00c0*/ 	.word	0x000446d0


	//   ....[18]....
        /*00c4*/ 	.word	0x00044740


	//   ....[19]....
        /*00c8*/ 	.word	0x000447b0


	//----- nvinfo : EIATTR_VRC_CTA_INIT_COUNT
	.align		4
.L_1364:
        /*00cc*/ 	.byte	0x02, 0x4a
	.zero		1
	.zero		1


	//----- nvinfo : EIATTR_EXIT_INSTR_OFFSETS
	.align		4
        /*00d0*/ 	.byte	0x04, 0x1c
        /*00d2*/ 	.short	(.L_1366 - .L_1365)


	//   ....[0]....
.L_1365:
        /*00d4*/ 	.word	0x00000de0


	//   ....[1]....
        /*00d8*/ 	.word	0x00043ad0


	//----- nvinfo : EIATTR_MAX_THREADS
	.align		4
.L_1366:
        /*00dc*/ 	.byte	0x04, 0x05
        /*00de*/ 	.short	(.L_1368 - .L_1367)
.L_1367:
        /*00e0*/ 	.word	0x00000080
        /*00e4*/ 	.word	0x00000001
        /*00e8*/ 	.word	0x00000001


	//----- nvinfo : EIATTR_CRS_STACK_SIZE
	.align		4
.L_1368:
        /*00ec*/ 	.byte	0x04, 0x1e
        /*00ee*/ 	.short	(.L_1370 - .L_1369)
.L_1369:
        /*00f0*/ 	.word	0x00000000


	//----- nvinfo : EIATTR_CBANK_PARAM_SIZE
	.align		4
.L_1370:
        /*00f4*/ 	.byte	0x03, 0x19
        /*00f6*/ 	.short	0x00e8


	//----- nvinfo : EIATTR_PARAM_CBANK
	.align		4
        /*00f8*/ 	.byte	0x04, 0x0a
        /*00fa*/ 	.short	(.L_1372 - .L_1371)
	.align		4
.L_1371:
        /*00fc*/ 	.word	index@(.nv.constant0._ZN10layer_norm31ln_parallel_residual_fwd_kernelINS_13Kernel_traitsIf6__halfS2_S2_fjLj2048ELj1ELj4ELj1ELj16ENS_18Kernel_traits_baseILj2048EfS2_S2_S2_fjLj128EEEEELb1ELb1ELb0EEEvNS_9FwdParamsE)
        /*0100*/ 	.short	0x0380
        /*0102*/ 	.short	0x00e8


	//----- nvinfo : EIATTR_SW_WAR
	.align		4
.L_1372:
        /*0104*/ 	.byte	0x04, 0x36
        /*0106*/ 	.short	(.L_1374 - .L_1373)
.L_1373:
        /*0108*/ 	.word	0x00000008
.L_1374:


//--------------------- .nv.info._ZN10layer_norm31ln_parallel_residual_fwd_kernelINS_13Kernel_traitsIf6__halfS2_S2_fjLj2048ELj1ELj4ELj1ELj16ENS_18Kernel_traits_baseILj2048EfS2_S2_S2_fjLj128EEEEELb1ELb1ELb1EEEvNS_9FwdParamsE --------------------------
	.section	.nv.info._ZN10layer_norm31ln_parallel_residual_fwd_kernelINS_13Kernel_traitsIf6__halfS2_S2_fjLj2048ELj1ELj4ELj1ELj16ENS_18Kernel_traits_baseILj2048EfS2_S2_S2_fjLj128EEEEELb1ELb1ELb1EEEvNS_9FwdParamsE,"",@"SHT_CUDA_INFO"
	.sectionflags	@""
	.align	4


	//----- nvinfo : EIATTR_CUDA_API_VERSION
	.align		4
        /*0000*/ 	.byte	0x04, 0x37
        /*0002*/ 	.short	(.L_1376 - .L_1375)
.L_1375:
        /*0004*/ 	.word	0x00000082


	//----- nvinfo : EIATTR_KPARAM_INFO
	.align		4
.L_1376:
        /*0008*/ 	.byte	0x04, 0x17
        /*000a*/ 	.short	(.L_1378 - .L_1377)
.L_1377:
        /*000c*/ 	.word	0x00000000
        /*0010*/ 	.short	0x0000
        /*0012*/ 	.short	0x0000
        /*0014*/ 	.byte	0x00, 0xf0, 0xa1, 0x03


	//----- nvinfo : EIATTR_SPARSE_MMA_MASK
	.align		4
.L_1378:
        /*0018*/ 	.byte	0x03, 0x50
        /*001a*/ 	.short	0x0000


	//----- nvinfo : EIATTR_MAXREG_COUNT
	.align		4
        /*001c*/ 	.byte	0x03, 0x1b
        /*001e*/ 	.short	0x00ff


	//----- nvinfo : EIATTR_MERCURY_ISA_VERSION
	.align		4
        /*0020*/ 	.byte	0x03, 0x5f
        /*0022*/ 	.short	0x0101


	//----- nvinfo : EIATTR_COOP_GROUP_MASK_REGIDS
	.align		4
        /*0024*/ 	.byte	0x04, 0x29
        /*0026*/ 	.short	(.L_1380 - .L_1379)


	//   ....[0]....
.L_1379:
        /*0028*/ 	.word	0xffffffff


	//   ....[1]....
        /*002c*/ 	.word	0xffffffff


	//   ....[2]....
        /*0030*/ 	.word	0xffffffff


	//   ....[3]....
        /*0034*/ 	.word	0xffffffff


	//   ....[4]....
        /*0038*/ 	.word	0xffffffff


	//   ....[5]....
        /*003c*/ 	.word	0xffffffff


	//   ....[6]....
        /*0040*/ 	.word	0xffffffff


	//   ....[7]....
        /*0044*/ 	.word	0xffffffff


	//   ....[8]....
        /*0048*/ 	.word	0xffffffff


	//   ....[9]....
        /*004c*/ 	.word	0xffffffff


	//   ....[10]....
        /*0050*/ 	.word	0x050000ec


	//   ....[11]....
        /*0054*/ 	.word	0x050000ec


	//   ....[12]....
        /*0058*/ 	.word	0x050000ec


	//   ....[13]....
        /*005c*/ 	.word	0x050000ec


	//   ....[14]....
        /*0060*/ 	.word	0x050000ec


	//   ....[15]....
        /*0064*/ 	.word	0x050000ec


	//   ....[16]....
        /*0068*/ 	.word	0x050000ec


	//   ....[17]....
        /*006c*/ 	.word	0x050000ec


	//   ....[18]....
        /*0070*/ 	.word	0x050000ec


	//   ....[19]....
        /*0074*/ 	.word	0x050000ec


	//----- nvinfo : EIATTR_COOP_GROUP_INSTR_OFFSETS
	.align		4
.L_1380:
        /*0078*/ 	.byte	0x04, 0x28
        /*007a*/ 	.short	(.L_1382 - .L_1381)


	//   ....[0]....
.L_1381:
        /*007c*/ 	.word	0x000402e0


	//   ....[1]....
        /*0080*/ 	.word	0x00040300


	//   ....[2]....
        /*0084*/ 	.word	0x00040320


	//   ....[3]....
        /*0088*/ 	.word	0x00040350


	//   ....[4]....
        /*008c*/ 	.word	0x00040370


	//   ....[5]....
        /*0090*/ 	.word	0x00040ba0


	//   ....[6]....
        /*0094*/ 	.word	0x00040bc0


	//   ....[7]....
        /*0098*/ 	.word	0x00040be0


	//   ....[8]....
        /*009c*/ 	.word	0x00040c00


	//   ....[9]....
        /*00a0*/ 	.word	0x00040c20


	//   ....[10]....
        /*00a4*/ 	.word	0x00041ce0


	//   ....[11]....
        /*00a8*/ 	.word	0x00041d80


	//   ....[12]....
        /*00ac*/ 	.word	0x00041df0


	//   ....[13]....
        /*00b0*/ 	.word	0x00041e70


	//   ....[14]....
        /*00b4*/ 	.word	0x00041ee0


	//   ....[15]....
        /*00b8*/ 	.word	0x00042760


	//   ....[16]....
        /*00bc*/ 	.word	0x000427d0


	//   ....[17]....
        /*00c0*/ 	.word	0x00042840


	//   ....[18]....
        /*00c4*/ 	.word	0x000428b0


	//   ....[19]....
        /*00c8*/ 	.word	0x00042920


	//----- nvinfo : EIATTR_VRC_CTA_INIT_COUNT
	.align		4
.L_1382:
        /*00cc*/ 	.byte	0x02, 0x4a
	.zero		1
	.zero		1


	//----- nvinfo : EIATTR_EXIT_INSTR_OFFSETS
	.align		4
        /*00d0*/ 	.byte	0x04, 0x1c
        /*00d2*/ 	.short	(.L_1384 - .L_1383)


	//   ....[0]....
.L_1383:
        /*00d4*/ 	.word	0x000008b0


	//   ....[1]....
        /*00d8*/ 	.word	0x00041c70


	//----- nvinfo : EIATTR_MAX_THREADS
	.align		4
.L_1384:
        /*00dc*/ 	.byte	0x04, 0x05
        /*00de*/ 	.short	(.L_1386 - .L_1385)
.L_1385:
        /*00e0*/ 	.word	0x00000080
        /*00e4*/ 	.word	0x00000001
        /*00e8*/ 	.word	0x00000001


	//----- nvinfo : EIATTR_CRS_STACK_SIZE
	.align		4
.L_1386:
        /*00ec*/ 	.byte	0x04, 0x1e
        /*00ee*/ 	.short	(.L_1388 - .L_1387)
.L_1387:
        /*00f0*/ 	.word	0x00000000


	//----- nvinfo : EIATTR_CBANK_PARAM_SIZE
	.align		4
.L_1388:
        /*00f4*/ 	.byte	0x03, 0x19
        /*00f6*/ 	.short	0x00e8


	//----- nvinfo : EIATTR_PARAM_CBANK
	.align		4
        /*00f8*/ 	.byte	0x04, 0x0a
        /*00fa*/ 	.short	(.L_1390 - .L_1389)
	.align		4
.L_1389:
        /*00fc*/ 	.word	index@(.nv.constant0._ZN10layer_norm31ln_parallel_residual_fwd_kernelINS_13Kernel_traitsIf6__halfS2_S2_fjLj2048ELj1ELj4ELj1ELj16ENS_18Kernel_traits_baseILj2048EfS2_S2_S2_fjLj128EEEEELb1ELb1ELb1EEEvNS_9FwdParamsE)
        /*0100*/ 	.short	0x0380
        /*0102*/ 	.short	0x00e8


	//----- nvinfo : EIATTR_SW_WAR
	.align		4
.L_1390:
        /*0104*/ 	.byte	0x04, 0x36
        /*0106*/ 	.short	(.L_1392 - .L_1391)
.L_1391:
        /*0108*/ 	.word	0x00000008
.L_1392:


//--------------------- .nv.info._ZN10layer_norm31ln_parallel_residual_fwd_kernelINS_13Kernel_traitsI6__halfS2_fS2_fjLj2048ELj1ELj4ELj1ELj16ENS_18Kernel_traits_baseILj2048ES2_S2_fS2_fjLj128EEEEELb0ELb0ELb0EEEvNS_9FwdParamsE --------------------------
	.section	.nv.info._ZN10layer_norm31ln_parallel_residual_fwd_kernelINS_13Kernel_traitsI6__halfS2_fS2_fjLj2048ELj1ELj4ELj1ELj16ENS_18Kernel_traits_baseILj2048ES2_S2_fS2_fjLj128EEEEELb0ELb0ELb0EEEvNS_9FwdParamsE,"",@"SHT_CUDA_INFO"
	.sectionflags	@""
	.align	4


	//----- nvinfo : EIATTR_CUDA_API_VERSION
	.align		4
        /*0000*/ 	.byte	0x04, 0x37
        /*0002*/ 	.short	(.L_1394 - .L_1393)
.L_1393:
        /*0004*/ 	.word	0x00000082


	//----- nvinfo : EIATTR_KPARAM_INFO
	.align		4
.L_1394:
        /*0008*/ 	.byte	0x04, 0x17
        /*000a*/ 	.short	(.L_1396 - .L_1395)
.L_1395:
        /*000c*/ 	.word	0x00000000
        /*0010*/ 	.short	0x0000
        /*0012*/ 	.short	0x0000
        /*0014*/ 	.byte	0x00, 0xf0, 0xa1, 0x03


	//----- nvinfo : EIATTR_SPARSE_MMA_MASK
	.align		4
.L_1396:
        /*0018*/ 	.byte	0x03, 0x50
        /*001a*/ 	.short	0x0000


	//----- nvinfo : EIATTR_MAXREG_COUNT
	.align		4
        /*001c*/ 	.byte	0x03, 0x1b
        /*001e*/ 	.short	0x00ff


	//----- nvinfo : EIATTR_MERCURY_ISA_VERSION
	.align		4
        /*0020*/ 	.byte	0x03, 0x5f
        /*0022*/ 	.short	0x0101


	//----- nvinfo : EIATTR_COOP_GROUP_MASK_REGIDS
	.align		4
        /*0024*/ 	.byte	0x04, 0x29
        /*0026*/ 	.short	(.L_1398 - .L_1397)


	//   ....[0]....
.L_1397:
        /*0028*/ 	.word	0xffffffff


	//   ....[1]....
        /*002c*/ 	.word	0xffffffff


	//   ....[2]....
        /*0030*/ 	.word	0xffffffff


	//   ....[3]....
        /*0034*/ 	.word	0xffffffff


	//   ....[4]....
        /*0038*/ 	.word	0xffffffff


	//   ....[5]....
        /*003c*/ 	.word	0xffffffff


	//   ....[6]....
        /*0040*/ 	.word	0xffffffff


	//   ....[7]....
        /*0044*/ 	.word	0xffffffff


	//   ....[8]....
        /*0048*/ 	.word	0xffffffff


	//   ....[9]....
        /*004c*/ 	.word	0xffffffff


	//   ....[10]....
        /*0050*/ 	.word	0x050000d3


	//   ....[11]....
        /*0054*/ 	.word	0x050000d3


	//   ....[12]....
        /*0058*/ 	.word	0x050000d3


	//   ....[13]....
        /*005c*/ 	.word	0x050000d3


	//   ....[14]....
        /*0060*/ 	.word	0x050000d3


	//   ....[15]....
        /*0064*/ 	.word	0x050000d3


	//   ....[16]....
        /*0068*/ 	.word	0x050000d3


	//   ....[17]....
        /*006c*/ 	.word	0x050000d3


	//   ....[18]....
        /*0070*/ 	.word	0x050000d3


	//   ....[19]....
        /*0074*/ 	.word	0x050000d3


	//----- nvinfo : EIATTR_COOP_GROUP_INSTR_OFFSETS
	.align		4
.L_1398:
        /*0078*/ 	.byte	0x04, 0x28
        /*007a*/ 	.short	(.L_1400 - .L_1399)


	//   ....[0]....
.L_1399:
        /*007c*/ 	.word	0x00005e60


	//   ....[1]....
        /*0080*/ 	.word	0x00005ea0


	//   ....[2]....
        /*0084*/ 	.word	0x00005ec0


	//   ....[3]....
        /*0088*/ 	.word	0x00005ee0


	//   ....[4]....
        /*008c*/ 	.word	0x00005f00


	//   ....[5]....
        /*0090*/ 	.word	0x00006750


	//   ....[6]....
        /*0094*/ 	.word	0x00006770


	//   ....[7]....
        /*0098*/ 	.word	0x00006790


	//   ....[8]....
        /*009c*/ 	.word	0x000067b0


	//   ....[9]....
        /*00a0*/ 	.word	0x000067d0


	//   ....[10]....
        /*00a4*/ 	.word	0x000092e0


	//   ....[11]....
        /*00a8*/ 	.word	0x00009390


	//   ....[12]....
        /*00ac*/ 	.word	0x00009400


	//   ....[13]....
        /*00b0*/ 	.word	0x00009470


	//   ....[14]....
        /*00b4*/ 	.word	0x000094e0


	//   ....[15]....
        /*00b8*/ 	.word	0x00009d90


	//   ....[16]....
        /*00bc*/ 	.word	0x00009e00


	//   ....[17]....
        /*00c0*/ 	.word	0x00009e70


	//   ....[18]....
        /*00c4*/ 	.word	0x00009ee0


	//   ....[19]....
        /*00c8*/ 	.word	0x00009f50


	//----- nvinfo : EIATTR_VRC_CTA_INIT_COUNT
	.align		4
.L_1400:
        /*00cc*/ 	.byte	0x02, 0x4a
	.zero		1
	.zero		1


	//----- nvinfo : EIATTR_EXIT_INSTR_OFFSETS
	.align		4
        /*00d0*/ 	.byte	0x04, 0x1c
        /*00d2*/ 	.short	(.L_1402 - .L_1401)


	//   ....[0]....
.L_1401:
        /*00d4*/ 	.word	0x000020e0


	//   ....[1]....
        /*00d8*/ 	.word	0x00009270


	//----- nvinfo : EIATTR_MAX_THREADS
	.align		4
.L_1402:
        /*00dc*/ 	.byte	0x04, 0x05
        /*00de*/ 	.short	(.L_1404 - .L_1403)
.L_1403:
        /*00e0*/ 	.word	0x00000080
        /*00e4*/ 	.word	0x00000001
        /*00e8*/ 	.word	0x00000001


	//----- nvinfo : EIATTR_CRS_STACK_SIZE
	.align		4
.L_1404:
        /*00ec*/ 	.byte	0x04, 0x1e
        /*00ee*/ 	.short	(.L_1406 - .L_1405)
.L_1405:
        /*00f0*/ 	.word	0x00000000


	//----- nvinfo : EIATTR_CBANK_PARAM_SIZE
	.align		4
.L_1406:
        /*00f4*/ 	.byte	0x03, 0x19
        /*00f6*/ 	.short	0x00e8


	//----- nvinfo : EIATTR_PARAM_CBANK
	.align		4
        /*00f8*/ 	.byte	0x04, 0x0a
        /*00fa*/ 	.short	(.L_1408 - .L_1407)
	.align		4
.L_1407:
        /*00fc*/ 	.word	index@(.nv.constant0._ZN10layer_norm31ln_parallel_residual_fwd_kernelINS_13Kernel_traitsI6__halfS2_fS2_fjLj2048ELj1ELj4ELj1ELj16ENS_18Kernel_traits_baseILj2048ES2_S2_fS2_fjLj128EEEEELb0ELb0ELb0EEEvNS_9FwdParamsE)
        /*0100*/ 	.short	0x0380
        /*0102*/ 	.short	0x00e8


	//----- nvinfo : EIATTR_SW_WAR
	.align		4
.L_1408:
        /*0104*/ 	.byte	0x04, 0x36
        /*0106*/ 	.short	(.L_1410 - .L_1409)
.L_1409:
        /*0108*/ 	.word	0x00000008
.L_1410:


//--------------------- .nv.info._ZN10layer_norm31ln_parallel_residual_fwd_kernelINS_13Kernel_traitsI6__halfS2_fS2_fjLj2048ELj1ELj4ELj1ELj16ENS_18Kernel_traits_baseILj2048ES2_S2_fS2_fjLj128EEEEELb0ELb0ELb1EEEvNS_9FwdParamsE --------------------------
	.section	.nv.info._ZN10layer_norm31ln_parallel_residual_fwd_kernelINS_13Kernel_traitsI6__halfS2_fS2_fjLj2048ELj1ELj4ELj1ELj16ENS_18Kernel_traits_baseILj2048ES2_S2_fS2_fjLj128EEEEELb0ELb0ELb1EEEvNS_9FwdParamsE,"",@"SHT_CUDA_INFO"
	.sectionflags	@""
	.align	4


	//----- nvinfo : EIATTR_CUDA_API_VERSION
	.align		4
        /*0000*/ 	.byte	0x04, 0x37
        /*0002*/ 	.short	(.L_1412 - .L_1411)
.L_1411:
        /*0004*/ 	.word	0x00000082


	//----- nvinfo : EIATTR_KPARAM_INFO
	.align		4
.L_1412:
        /*0008*/ 	.byte	0x04, 0x17
        /*000a*/ 	.short	(.L_1414 - .L_1413)
.L_1413:
        /*000c*/ 	.word	0x00000000
        /*0010*/ 	.short	0x0000
        /*0012*/ 	.short	0x0000
        /*0014*/ 	.byte	0x00, 0xf0, 0xa1, 0x03


	//----- nvinfo : EIATTR_SPARSE_MMA_MASK
	.align		4
.L_1414:
        /*0018*/ 	.byte	0x03, 0x50
        /*001a*/ 	.short	0x0000


	//----- nvinfo : EIATTR_MAXREG_COUNT
	.align		4
        /*001c*/ 	.byte	0x03, 0x1b
        /*001e*/ 	.short	0x00ff


	//----- nvinfo : EIATTR_MERCURY_ISA_VERSION
	.align		4
        /*0020*/ 	.byte	0x03, 0x5f
        /*0022*/ 	.short	0x0101


	//----- nvinfo : EIATTR_COOP_GROUP_MASK_REGIDS
	.align		4
        /*0024*/ 	.byte	0x04, 0x29
        /*0026*/ 	.short	(.L_1416 - .L_1415)


	//   ....[0]....
.L_1415:
        /*0028*/ 	.word	0xffffffff


	//   ....[1]....
        /*002c*/ 	.word	0xffffffff


	//   ....[2]....
        /*0030*/ 	.word	0xffffffff


	//   ....[3]....
        /*0034*/ 	.word	0xffffffff


	//   ....[4]....
        /*0038*/ 	.word	0xffffffff


	//   ....[5]....
        /*003c*/ 	.word	0xffffffff


	//   ....[6]....
        /*0040*/ 	.word	0xffffffff


	//   ....[7]....
        /*0044*/ 	.word	0xffffffff


	//   ....[8]....
        /*0048*/ 	.word	0xffffffff


	//   ....[9]....
        /*004c*/ 	.word	0xffffffff


	//   ....[10]....
        /*0050*/ 	.word	0x050000cb


	//   ....[11]....
        /*0054*/ 	.word	0x050000cb


	//   ....[12]....
        /*0058*/ 	.word	0x050000cb


	//   ....[13]....
        /*005c*/ 	.word	0x050000cb


	//   ....[14]....
        /*0060*/ 	.word	0x050000cb


	//   ....[15]....
        /*0064*/ 	.word	0x050000cb


	//   ....[16]....
        /*0068*/ 	.word	0x050000cb


	//   ....[17]....
        /*006c*/ 	.word	0x050000cb


	//   ....[18]....
        /*0070*/ 	.word	0x050000cb


	//   ....[19]....
        /*0074*/ 	.word	0x050000cb


	//----- nvinfo : EIATTR_COOP_GROUP_INSTR_OFFSETS
	.align		4
.L_1416:
        /*0078*/ 	.byte	0x04, 0x28
        /*007a*/ 	.short	(.L_1418 - .L_1417)


	//   ....[0]....
.L_1417:
        /*007c*/ 	.word	0x00004490


	//   ....[1]....
        /*0080*/ 	.word	0x000044c0


	//   ....[2]....
        /*0084*/ 	.word	0x000044e0


	//   ....[3]....
        /*0088*/ 	.word	0x00004500


	//   ....[4]....
        /*008c*/ 	.word	0x00004520


	//   ....[5]....
        /*0090*/ 	.word	0x00004d50


	//   ....[6]....
        /*0094*/ 	.word	0x00004d70


	//   ....[7]....
        /*0098*/ 	.word	0x00004d90


	//   ....[8]....
        /*009c*/ 	.word	0x00004db0


	//   ....[9]....
        /*00a0*/ 	.word	0x00004dd0


	//   ....[10]....
        /*00a4*/ 	.word	0x000075f0


	//   ....[11]....
        /*00a8*/ 	.word	0x000076a0


	//   ....[12]....
        /*00ac*/ 	.word	0x00007710


	//   ....[13]....
        /*00b0*/ 	.word	0x00007780


	//   ....[14]....
        /*00b4*/ 	.word	0x000077f0


	//   ....[15]....
        /*00b8*/ 	.word	0x00008070


	//   ....[16]....
        /*00bc*/ 	.word	0x000080e0


	//   ....[17]....
        /*00c0*/ 	.word	0x00008150


	//   ....[18]....
        /*00c4*/ 	.word	0x000081c0


	//   ....[19]....
        /*00c8*/ 	.word	0x00008230


	//----- nvinfo : EIATTR_VRC_CTA_INIT_COUNT
	.align		4
.L_1418:
        /*00cc*/ 	.byte	0x02, 0x4a
	.zero		1
	.zero		1


	//----- nvinfo : EIATTR_EXIT_INSTR_OFFSETS
	.align		4
        /*00d0*/ 	.byte	0x04, 0x1c
        /*00d2*/ 	.short	(.L_1420 - .L_1419)


	//   ....[0]....
.L_1419:
        /*00d4*/ 	.word	0x00000d10


	//   ....[1]....
        /*00d8*/ 	.word	0x00007580


	//----- nvinfo : EIATTR_MAX_THREADS
	.align		4
.L_1420:
        /*00dc*/ 	.byte	0x04, 0x05
        /*00de*/ 	.short	(.L_1422 - .L_1421)
.L_1421:
        /*00e0*/ 	.word	0x00000080
        /*00e4*/ 	.word	0x00000001
        /*00e8*/ 	.word	0x00000001


	//----- nvinfo : EIATTR_CRS_STACK_SIZE
	.align		4
.L_1422:
        /*00ec*/ 	.byte	0x04, 0x1e
        /*00ee*/ 	.short	(.L_1424 - .L_1423)
.L_1423:
        /*00f0*/ 	.word	0x00000000


	//----- nvinfo : EIATTR_CBANK_PARAM_SIZE
	.align		4
.L_1424:
        /*00f4*/ 	.byte	0x03, 0x19
        /*00f6*/ 	.short	0x00e8


	//----- nvinfo : EIATTR_PARAM_CBANK
	.align		4
        /*00f8*/ 	.byte	0x04, 0x0a
        /*00fa*/ 	.short	(.L_1426 - .L_1425)
	.align		4
.L_1425:
        /*00fc*/ 	.word	index@(.nv.constant0._ZN10layer_norm31ln_parallel_residual_fwd_kernelINS_13Kernel_traitsI6__halfS2_fS2_fjLj2048ELj1ELj4ELj1ELj16ENS_18Kernel_traits_baseILj2048ES2_S2_fS2_fjLj128EEEEELb0ELb0ELb1EEEvNS_9FwdParamsE)
        /*0100*/ 	.short	0x0380
        /*0102*/ 	.short	0x00e8


	//----- nvinfo : EIATTR_SW_WAR
	.align		4
.L_1426:
        /*0104*/ 	.byte	0x04, 0x36
        /*0106*/ 	.short	(.L_1428 - .L_1427)
.L_1427:
        /*0108*/ 	.word	0x00000008
.L_1428:


//--------------------- .nv.info._ZN10layer_norm31ln_parallel_residual_fwd_kernelINS_13Kernel_traitsI6__halfS2_fS2_fjLj2048ELj1ELj4ELj1ELj16ENS_18Kernel_traits_baseILj2048ES2_S2_fS2_fjLj128EEEEELb0ELb1ELb0EEEvNS_9FwdParamsE --------------------------
	.section	.nv.info._ZN10layer_norm31ln_parallel_residual_fwd_kernelINS_13Kernel_traitsI6__halfS2_fS2_fjLj2048ELj1ELj4ELj1ELj16ENS_18Kernel_traits_baseILj2048ES2_S2_fS2_fjLj128EEEEELb0ELb1ELb0EEEvNS_9FwdParamsE,"",@"SHT_CUDA_INFO"
	.sectionflags	@""
	.align	4


	//----- nvinfo : EIATTR_CUDA_API_VERSION
	.align		4
        /*0000*/ 	.byte	0x04, 0x37
        /*0002*/ 	.short	(.L_1430 - .L_1429)
.L_1429:
        /*0004*/ 	.word	0x00000082


	//----- nvinfo : EIATTR_KPARAM_INFO
	.align		4
.L_1430:
        /*0008*/ 	.byte	0x04, 0x17
        /*000a*/ 	.short	(.L_1432 - .L_1431)
.L_1431:
        /*000c*/ 	.word	0x00000000
        /*0010*/ 	.short	0x0000
        /*0012*/ 	.short	0x0000
        /*0014*/ 	.byte	0x00, 0xf0, 0xa1, 0x03


	//----- nvinfo : EIATTR_SPARSE_MMA_MASK
	.align		4
.L_1432:
        /*0018*/ 	.byte	0x03, 0x50
        /*001a*/ 	.short	0x0000


	//----- nvinfo : EIATTR_MAXREG_COUNT
	.align		4
        /*001c*/ 	.byte	0x03, 0x1b
        /*001e*/ 	.short	0x00ff


	//----- nvinfo : EIATTR_MERCURY_ISA_VERSION
	.align		4
        /*0020*/ 	.byte	0x03, 0x5f
        /*0022*/ 	.short	0x0101


	//----- nvinfo : EIATTR_COOP_GROUP_MASK_REGIDS
	.align		4
        /*0024*/ 	.byte	0x04, 0x29
        /*0026*/ 	.short	(.L_1434 - .L_1433)


	//   ....[0]....
.L_1433:
        /*0028*/ 	.word	0xffffffff


	//   ....[1]....
        /*002c*/ 	.word	0xffffffff


	//   ....[2]....
        /*0030*/ 	.word	0xffffffff


	//   ....[3]....
        /*0034*/ 	.word	0xffffffff


	//   ....[4]....
        /*0038*/ 	.word	0xffffffff


	//   ....[5]....
        /*003c*/ 	.word	0xffffffff


	//   ....[6]....
        /*0040*/ 	.word	0xffffffff


	//   ....[7]....
        /*0044*/ 	.word	0xffffffff


	//   ....[8]....
        /*0048*/ 	.word	0xffffffff


	//   ....[9]....
        /*004c*/ 	.word	0xffffffff


	//   ....[10]....
        /*0050*/ 	.word	0x0500009a


	//   ....[11]....
        /*0054*/ 	.word	0x0500009a


	//   ....[12]....
        /*0058*/ 	.word	0x0500009a


	//   ....[13]....
        /*005c*/ 	.word	0x0500009a


	//   ....[14]....
        /*0060*/ 	.word	0x0500009a


	//   ....[15]....
        /*0064*/ 	.word	0x0500009a


	//   ....[16]....
        /*0068*/ 	.word	0x0500009a


	//   ....[17]....
        /*006c*/ 	.word	0x0500009a


	//   ....[18]....
        /*0070*/ 	.word	0x0500009a


	//   ....[19]....
        /*0074*/ 	.word	0x0500009a


	//----- nvinfo : EIATTR_COOP_GROUP_INSTR_OFFSETS
	.align		4
.L_1434:
        /*0078*/ 	.byte	0x04, 0x28
        /*007a*/ 	.short	(.L_1436 - .L_1435)


	//   ....[0]....
.L_1435:
        /*007c*/ 	.word	0x00004720


	//   ....[1]....
        /*0080*/ 	.word	0x00004760


	//   ....[2]....
        /*0084*/ 	.word	0x00004780


	//   ....[3]....
        /*0088*/ 	.word	0x000047a0


	//   ....[4]....
        /*008c*/ 	.word	0x000047c0


	//   ....[5]....
        /*0090*/ 	.word	0x00005010


	//   ....[6]....
        /*0094*/ 	.word	0x00005030


	//   ....[7]....
        /*0098*/ 	.word	0x00005050


	//   ....[8]....
        /*009c*/ 	.word	0x00005070


	//   ....[9]....
        /*00a0*/ 	.word	0x00005090


	//   ....[10]....
        /*00a4*/ 	.word	0x00006c20


	//   ....[11]....
        /*00a8*/ 	.word	0x00006cd0


	//   ....[12]....
        /*00ac*/ 	.word	0x00006d40


	//   ....[13]....
        /*00b0*/ 	.word	0x00006db0


	//   ....[14]....
        /*00b4*/ 	.word	0x00006e20


	//   ....[15]....
        /*00b8*/ 	.word	0x000076d0


	//   ....[16]....
        /*00bc*/ 	.word	0x00007740


	//   ....[17]....
        /*00c0*/ 	.word	0x000077b0


	//   ....[18]....
        /*00c4*/ 	.word	0x00007820


	//   ....[19]....
        /*00c8*/ 	.word	0x00007890


	//----- nvinfo : EIATTR_VRC_CTA_INIT_COUNT
	.align		4
.L_1436:
        /*00cc*/ 	.byte	0x02, 0x4a
	.zero		1
	.zero		1


	//----- nvinfo : EIATTR_EXIT_INSTR_OFFSETS
	.align		4
        /*00d0*/ 	.byte	0x04, 0x1c
        /*00d2*/ 	.short	(.L_1438 - .L_1437)


	//   ....[0]....
.L_1437:
        /*00d4*/ 	.word	0x00000a90


	//   ....[1]....
        /*00d8*/ 	.word	0x00006bb0


	//----- nvinfo : EIATTR_MAX_THREADS
	.align		4
.L_1438:
        /*00dc*/ 	.byte	0x04, 0x05
        /*00de*/ 	.short	(.L_1440 - .L_1439)
.L_1439:
        /*00e0*/ 	.word	0x00000080
        /*00e4*/ 	.word	0x00000001
        /*00e8*/ 	.word	0x00000001


	//----- nvinfo : EIATTR_CRS_STACK_SIZE
	.align		4
.L_1440:
        /*00ec*/ 	.byte	0x04, 0x1e
        /*00ee*/ 	.short	(.L_1442 - .L_1441)
.L_1441:
        /*00f0*/ 	.word	0x00000000


	//----- nvinfo : EIATTR_CBANK_PARAM_SIZE
	.align		4
.L_1442:
        /*00f4*/ 	.byte	0x03, 0x19
        /*00f6*/ 	.short	0x00e8


	//----- nvinfo : EIATTR_PARAM_CBANK
	.align		4
        /*00f8*/ 	.byte	0x04, 0x0a
        /*00fa*/ 	.short	(.L_1444 - .L_1443)
	.align		4
.L_1443:
        /*00fc*/ 	.word	index@(.nv.constant0._ZN10layer_norm31ln_parallel_residual_fwd_kernelINS_13Kernel_traitsI6__halfS2_fS2_fjLj2048ELj1ELj4ELj1ELj16ENS_18Kernel_traits_baseILj2048ES2_S2_fS2_fjLj128EEEEELb0ELb1ELb0EEEvNS_9FwdParamsE)
        /*0100*/ 	.short	0x0380
        /*0102*/ 	.short	0x00e8


	//----- nvinfo : EIATTR_SW_WAR
	.align		4
.L_1444:
        /*0104*/ 	.byte	0x04, 0x36
        /*0106*/ 	.short	(.L_1446 - .L_1445)
.L_1445:
        /*0108*/ 	.word	0x00000008
.L_1446:


//--------------------- .nv.info._ZN10layer_norm31ln_parallel_residual_fwd_kernelINS_13Kernel_traitsI6__halfS2_fS2_fjLj2048ELj1ELj4ELj1ELj16ENS_18Kernel_traits_baseILj2048ES2_S2_fS2_fjLj128EEEEELb0ELb1ELb1EEEvNS_9FwdParamsE --------------------------
	.section	.nv.info._ZN10layer_norm31ln_parallel_residual_fwd_kernelINS_13Kernel_traitsI6__halfS2_fS2_fjLj2048ELj1ELj4ELj1ELj16ENS_18Kernel_traits_baseILj2048ES2_S2_fS2_fjLj128EEEEELb0ELb1ELb1EEEvNS_9FwdParamsE,"",@"SHT_CUDA_INFO"
	.sectionflags	@""
	.align	4


	//----- nvinfo : EIATTR_CUDA_API_VERSION
	.align		4
        /*0000*/ 	.byte	0x04, 0x37
        /*0002*/ 	.short	(.L_1448 - .L_1447)
.L_1447:
        /*0004*/ 	.word	0x00000082


	//----- nvinfo : EIATTR_KPARAM_INFO
	.align		4
.L_1448:
        /*0008*/ 	.byte	0x04, 0x17
        /*000a*/ 	.short	(.L_1450 - .L_1449)
.L_1449:
        /*000c*/ 	.word	0x00000000
        /*0010*/ 	.short	0x0000
        /*0012*/ 	.short	0x0000
        /*0014*/ 	.byte	0x00, 0xf0, 0xa1, 0x03


	//----- nvinfo : EIATTR_SPARSE_MMA_MASK
	.align		4
.L_1450:
        /*0018*/ 	.byte	0x03, 0x50
        /*001a*/ 	.short	0x0000


	//----- nvinfo : EIATTR_MAXREG_COUNT
	.align		4
        /*001c*/ 	.byte	0x03, 0x1b
        /*001e*/ 	.short	0x00ff


	//----- nvinfo : EIATTR_MERCURY_ISA_VERSION
	.align		4
        /*0020*/ 	.byte	0x03, 0x5f
        /*0022*/ 	.short	0x0101


	//----- nvinfo : EIATTR_COOP_GROUP_MASK_REGIDS
	.align		4
        /*0024*/ 	.byte	0x04, 0x29
        /*0026*/ 	.short	(.L_1452 - .L_1451)


	//   ....[0]....
.L_1451:
        /*0028*/ 	.word	0xffffffff


	//   ....[1]....
        /*002c*/ 	.word	0xffffffff


	//   ....[2]....
        /*0030*/ 	.word	0xffffffff


	//   ....[3]....
        /*0034*/ 	.word	0xffffffff


	//   ....[4]....
        /*0038*/ 	.word	0xffffffff


	//   ....[5]....
        /*003c*/ 	.word	0xffffffff


	//   ....[6]....
        /*0040*/ 	.word	0xffffffff


	//   ....[7]....
        /*0044*/ 	.word	0xffffffff


	//   ....[8]....
        /*0048*/ 	.word	0xffffffff


	//   ....[9]....
        /*004c*/ 	.word	0xffffffff


	//   ....[10]....
        /*0050*/ 	.word	0x0500009b


	//   ....[11]....
        /*0054*/ 	.word	0x0500009b


	//   ....[12]....
        /*0058*/ 	.word	0x0500009b


	//   ....[13]....
        /*005c*/ 	.word	0x0500009b


	//   ....[14]....
        /*0060*/ 	.word	0x0500009b


	//   ....[15]....
        /*0064*/ 	.word	0x0500009b


	//   ....[16]....
        /*0068*/ 	.word	0x0500009b


	//   ....[17]....
        /*006c*/ 	.word	0x0500009b


	//   ....[18]....
        /*0070*/ 	.word	0x0500009b


	//   ....[19]....
        /*0074*/ 	.word	0x0500009b


	//----- nvinfo : EIATTR_COOP_GROUP_INSTR_OFFSETS
	.align		4
.L_1452:
        /*0078*/ 	.byte	0x04, 0x28
        /*007a*/ 	.short	(.L_1454 - .L_1453)


	//   ....[0]....
.L_1453:
        /*007c*/ 	.word	0x00003b30


	//   ....[1]....
        /*0080*/ 	.word	0x00003b50


	//   ....[2]....
        /*0084*/ 	.word	0x00003b70


	//   ....[3]....
        /*0088*/ 	.word	0x00003ba0


	//   ....[4]....
        /*008c*/ 	.word	0x00003bc0


	//   ....[5]....
        /*0090*/ 	.word	0x000043f0


	//   ....[6]....
        /*0094*/ 	.word	0x00004410


	//   ....[7]....
        /*0098*/ 	.word	0x00004430


	//   ....[8]....
        /*009c*/ 	.word	0x00004450


	//   ....[9]....
        /*00a0*/ 	.word	0x00004470


	//   ....[10]....
        /*00a4*/ 	.word	0x00005d20


	//   ....[11]....
        /*00a8*/ 	.word	0x00005dc0


	//   ....[12]....
        /*00ac*/ 	.word	0x00005e30


	//   ....[13]....
        /*00b0*/ 	.word	0x00005eb0


	//   ....[14]....
        /*00b4*/ 	.word	0x00005f20


	//   ....[15]....
        /*00b8*/ 	.word	0x000067b0


	//   ....[16]....
        /*00bc*/ 	.word	0x00006820


	//   ....[17]....
        /*00c0*/ 	.word	0x00006890


	//   ....[18]....
        /*00c4*/ 	.word	0x00006900


	//   ....[19]....
        /*00c8*/ 	.word	0x00006970


	//----- nvinfo : EIATTR_VRC_CTA_INIT_COUNT
	.align		4
.L_1454:
        /*00cc*/ 	.byte	0x02, 0x4a
	.zero		1
	.zero		1


	//----- nvinfo : EIATTR_EXIT_INSTR_OFFSETS
	.align		4
        /*00d0*/ 	.byte	0x04, 0x1c
        /*00d2*/ 	.short	(.L_1456 - .L_1455)


	//   ....[0]....
.L_1455:
        /*00d4*/ 	.word	0x000003d0


	//   ....[1]....
        /*00d8*/ 	.word	0x00005cb0


	//----- nvinfo : EIATTR_MAX_THREADS
	.align		4
.L_1456:
        /*00dc*/ 	.byte	0x04, 0x05
        /*00de*/ 	.short	(.L_1458 - .L_1457)
.L_1457:
        /*00e0*/ 	.word	0x00000080
        /*00e4*/ 	.word	0x00000001
        /*00e8*/ 	.word	0x00000001


	//----- nvinfo : EIATTR_CRS_STACK_SIZE
	.align		4
.L_1458:
        /*00ec*/ 	.byte	0x04, 0x1e
        /*00ee*/ 	.short	(.L_1460 - .L_1459)
.L_1459:
        /*00f0*/ 	.word	0x00000000


	//----- nvinfo : EIATTR_CBANK_PARAM_SIZE
	.align		4
.L_1460:
        /*00f4*/ 	.byte	0x03, 0x19
        /*00f6*/ 	.short	0x00e8


	//----- nvinfo : EIATTR_PARAM_CBANK
	.align		4
        /*00f8*/ 	.byte	0x04, 0x0a
        /*00fa*/ 	.short	(.L_1462 - .L_1461)
	.align		4
.L_1461:
        /*00fc*/ 	.word	index@(.nv.constant0._ZN10layer_norm31ln_parallel_residual_fwd_kernelINS_13Kernel_traitsI6__halfS2_fS2_fjLj2048ELj1ELj4ELj1ELj16ENS_18Kernel_traits_baseILj2048ES2_S2_fS2_fjLj128EEEEELb0ELb1ELb1EEEvNS_9FwdParamsE)
        /*0100*/ 	.short	0x0380
        /*0102*/ 	.short	0x00e8


	//----- nvinfo : EIATTR_SW_WAR
	.align		4
.L_1462:
        /*0104*/ 	.byte	0x04, 0x36
        /*0106*/ 	.short	(.L_1464 - .L_1463)
.L_1463:
        /*0108*/ 	.word	0x00000008
.L_1464:


//--------------------- .nv.info._ZN10layer_norm31ln_parallel_residual_fwd_kernelINS_13Kernel_traitsI6__halfS2_fS2_fjLj2048ELj1ELj4ELj1ELj16ENS_18Kernel_traits_baseILj2048ES2_S2_fS2_fjLj128EEEEELb1ELb0ELb0EEEvNS_9FwdParamsE --------------------------
	.section	.nv.info._ZN10layer_norm31ln_parallel_residual_fwd_kernelINS_13Kernel_traitsI6__halfS2_fS2_fjLj2048ELj1ELj4ELj1ELj16ENS_18Kernel_traits_baseILj2048ES2_S2_fS2_fjLj128EEEEELb1ELb0ELb0EEEvNS_9FwdParamsE,"",@"SHT_CUDA_INFO"
	.sectionflags	@""
	.align	4


	//----- nvinfo : EIATTR_CUDA_API_VERSION
	.align		4
        /*0000*/ 	.byte	0x04, 0x37
        /*0002*/ 	.short	(.L_1466 - .L_1465)
.L_1465:
        /*0004*/ 	.word	0x00000082


	//----- nvinfo : EIATTR_KPARAM_INFO
	.align		4
.L_1466:
        /*0008*/ 	.byte	0x04, 0x17
        /*000a*/ 	.short	(.L_1468 - .L_1467)
.L_1467:
        /*000c*/ 	.word	0x00000000
        /*0010*/ 	.short	0x0000
        /*0012*/ 	.short	0x0000
        /*0014*/ 	.byte	0x00, 0xf0, 0xa1, 0x03


	//----- nvinfo : EIATTR_SPARSE_MMA_MASK
	.align		4
.L_1468:
        /*0018*/ 	.byte	0x03, 0x50
        /*001a*/ 	.short	0x0000


	//----- nvinfo : EIATTR_MAXREG_COUNT
	.align		4
        /*001c*/ 	.byte	0x03, 0x1b
        /*001e*/ 	.short	0x00ff


	//----- nvinfo : EIATTR_MERCURY_ISA_VERSION
	.align		4
        /*0020*/ 	.byte	0x03, 0x5f
        /*0022*/ 	.short	0x0101


	//----- nvinfo : EIATTR_COOP_GROUP_MASK_REGIDS
	.align		4
        /*0024*/ 	.byte	0x04, 0x29
        /*0026*/ 	.short	(.L_1470 - .L_1469)


	//   ....[0]....
.L_1469:
        /*0028*/ 	.word	0xffffffff


	//   ....[1]....
        /*002c*/ 	.word	0xffffffff


	//   ....[2]....
        /*0030*/ 	.word	0xffffffff


	//   ....[3]....
        /*0034*/ 	.word	0xffffffff


	//   ....[4]....
        /*0038*/ 	.word	0xffffffff


	//   ....[5]....
        /*003c*/ 	.word	0xffffffff


	//   ....[6]....
        /*0040*/ 	.word	0xffffffff


	//   ....[7]....
        /*0044*/ 	.word	0xffffffff


	//   ....[8]....
        /*0048*/ 	.word	0xffffffff


	//   ....[9]....
        /*004c*/ 	.word	0xffffffff


	//   ....[10]....
        /*0050*/ 	.word	0x050000ec


	//   ....[11]....
        /*0054*/ 	.word	0x050000ec


	//   ....[12]....
        /*0058*/ 	.word	0x050000ec


	//   ....[13]....
        /*005c*/ 	.word	0x050000ec


	//   ....[14]....
        /*0060*/ 	.word	0x050000ec


	//   ....[15]....
        /*0064*/ 	.word	0x050000ec


	//   ....[16]....
        /*0068*/ 	.word	0x050000ec


	//   ....[17]....
        /*006c*/ 	.word	0x050000ec


	//   ....[18]....
        /*0070*/ 	.word	0x050000ec


	//   ....[19]....
        /*0074*/ 	.word	0x050000ec


	//----- nvinfo : EIATTR_COOP_GROUP_INSTR_OFFSETS
	.align		4
.L_1470:
        /*0078*/ 	.byte	0x04, 0x28
        /*007a*/ 	.short	(.L_1472 - .L_1471)


	//   ....[0]....
.L_1471:
        /*007c*/ 	.word	0x0004dcb0


	//   ....[1]....
        /*0080*/ 	.word	0x0004dcf0


	//   ....[2]....
        /*0084*/ 	.word	0x0004dd10


	//   ....[3]....
        /*0088*/ 	.word	0x0004dd30


	//   ....[4]....
        /*008c*/ 	.word	0x0004dd50


	//   ....[5]....
        /*0090*/ 	.word	0x0004e5a0


	//   ....[6]....
        /*0094*/ 	.word	0x0004e5c0


	//   ....[7]....
        /*0098*/ 	.word	0x0004e5e0


	//   ....[8]....
        /*009c*/ 	.word	0x0004e600


	//   ....[9]....
        /*00a0*/ 	.word	0x0004e620


	//   ....[10]....
        /*00a4*/ 	.word	0x00051130


	//   ....[11]....
        /*00a8*/ 	.word	0x000511e0


	//   ....[12]....
        /*00ac*/ 	.word	0x00051250


	//   ....[13]....
        /*00b0*/ 	.word	0x000512c0


	//   ....[14]....
        /*00b4*/ 	.word	0x00051330


	//   ....[15]....
        /*00b8*/ 	.word	0x00051be0


	//   ....[16]....
        /*00bc*/ 	.word	0x00051c50


	//   ....[17]....
        /*00c0*/ 	.word	0x00051cc0


	//   ....[18]....
        /*00c4*/ 	.word	0x00051d30


	//   ....[19]....
        /*00c8*/ 	.word	0x00051da0


	//----- nvinfo : EIATTR_VRC_CTA_INIT_COUNT
	.align		4
.L_1472:
        /*00cc*/ 	.byte	0x02, 0x4a
	.zero		1
	.zero		1


	//----- nvinfo : EIATTR_EXIT_INSTR_OFFSETS
	.align		4
        /*00d0*/ 	.byte	0x04, 0x1c
        /*00d2*/ 	.short	(.L_1474 - .L_1473)


	//   ....[0]....
.L_1473:
        /*00d4*/ 	.word	0x00002280


	//   ....[1]....
        /*00d8*/ 	.word	0x000510c0


	//----- nvinfo : EIATTR_MAX_THREADS
	.align		4
.L_1474:
        /*00dc*/ 	.byte	0x04, 0x05
        /*00de*/ 	.short	(.L_1476 - .L_1475)
.L_1475:
        /*00e0*/ 	.word	0x00000080
        /*00e4*/ 	.word	0x00000001
        /*00e8*/ 	.word	0x00000001


	//----- nvinfo : EIATTR_CRS_STACK_SIZE
	.align		4
.L_1476:
        /*00ec*/ 	.byte	0x04, 0x1e
        /*00ee*/ 	.short	(.L_1478 - .L_1477)
.L_1477:
        /*00f0*/ 	.word	0x00000000


	//----- nvinfo : EIATTR_CBANK_PARAM_SIZE
	.align		4
.L_1478:
        /*00f4*/ 	.byte	0x03, 0x19
        /*00f6*/ 	.short	0x00e8


	//----- nvinfo : EIATTR_PARAM_CBANK
	.align		4
        /*00f8*/ 	.byte	0x04, 0x0a
        /*00fa*/ 	.short	(.L_1480 - .L_1479)
	.align		4
.L_1479:
        /*00fc*/ 	.word	index@(.nv.constant0._ZN10layer_norm31ln_parallel_residual_fwd_kernelINS_13Kernel_traitsI6__halfS2_fS2_fjLj2048ELj1ELj4ELj1ELj16ENS_18Kernel_traits_baseILj2048ES2_S2_fS2_fjLj128EEEEELb1ELb0ELb0EEEvNS_9FwdParamsE)
        /*0100*/ 	.short	0x0380
        /*0102*/ 	.short	0x00e8


	//----- nvinfo : EIATTR_SW_WAR
	.align		4
.L_1480:
        /*0104*/ 	.byte	0x04, 0x36
        /*0106*/ 	.short	(.L_1482 - .L_1481)
.L_1481:
        /*0108*/ 	.word	0x00000008
.L_1482:


//--------------------- .nv.info._ZN10layer_norm31ln_parallel_residual_fwd_kernelINS_13Kernel_traitsI6__halfS2_fS2_fjLj2048ELj1ELj4ELj1ELj16ENS_18Kernel_traits_baseILj2048ES2_S2_fS2_fjLj128EEEEELb1ELb0ELb1EEEvNS_9FwdParamsE --------------------------
	.section	.nv.info._ZN10layer_norm31ln_parallel_residual_fwd_kernelINS_13Kernel_traitsI6__halfS2_fS2_fjLj2048ELj1ELj4ELj1ELj16ENS_18Kernel_traits_baseILj2048ES2_S2_fS2_fjLj128EEEEELb1ELb0ELb1EEEvNS_9FwdParamsE,"",@"SHT_CUDA_INFO"
	.sectionflags	@""
	.align	4


	//----- nvinfo : EIATTR_CUDA_API_VERSION
	.align		4
        /*0000*/ 	.byte	0x04, 0x37
        /*0002*/ 	.short	(.L_1484 - .L_1483)
.L_1483:
        /*0004*/ 	.word	0x00000082


	//----- nvinfo : EIATTR_KPARAM_INFO
	.align		4
.L_1484:
        /*0008*/ 	.byte	0x04, 0x17
        /*000a*/ 	.short	(.L_1486 - .L_1485)
.L_1485:
        /*000c*/ 	.word	0x00000000
        /*0010*/ 	.short	0x0000
        /*0012*/ 	.short	0x0000
        /*0014*/ 	.byte	0x00, 0xf0, 0xa1, 0x03


	//----- nvinfo : EIATTR_SPARSE_MMA_MASK
	.align		4
.L_1486:
        /*0018*/ 	.byte	0x03, 0x50
        /*001a*/ 	.short	0x0000


	//----- nvinfo : EIATTR_MAXREG_COUNT
	.align		4
        /*001c*/ 	.byte	0x03, 0x1b
        /*001e*/ 	.short	0x00ff


	//----- nvinfo : EIATTR_MERCURY_ISA_VERSION
	.align		4
        /*0020*/ 	.byte	0x03, 0x5f
        /*0022*/ 	.short	0x0101


	//----- nvinfo : EIATTR_COOP_GROUP_MASK_REGIDS
	.align		4
        /*0024*/ 	.byte	0x04, 0x29
        /*0026*/ 	.short	(.L_1488 - .L_1487)


	//   ....[0]....
.L_1487:
        /*0028*/ 	.word	0xffffffff


	//   ....[1]....
        /*002c*/ 	.word	0xffffffff


	//   ....[2]....
        /*0030*/ 	.word	0xffffffff


	//   ....[3]....
        /*0034*/ 	.word	0xffffffff


	//   ....[4]....
        /*0038*/ 	.word	0xffffffff


	//   ....[5]....
        /*003c*/ 	.word	0xffffffff


	//   ....[6]....
        /*0040*/ 	.word	0xffffffff


	//   ....[7]....
        /*0044*/ 	.word	0xffffffff


	//   ....[8]....
        /*0048*/ 	.word	0xffffffff


	//   ....[9]....
        /*004c*/ 	.word	0xffffffff


	//   ....[10]....
        /*0050*/ 	.word	0x050000f0


	//   ....[11]....
        /*0054*/ 	.word	0x050000f0


	//   ....[12]....
        /*0058*/ 	.word	0x050000f0


	//   ....[13]....
        /*005c*/ 	.word	0x050000f0


	//   ....[14]....
        /*0060*/ 	.word	0x050000f0


	//   ....[15]....
        /*0064*/ 	.word	0x050000f0


	//   ....[16]....
        /*0068*/ 	.word	0x050000f0


	//   ....[17]....
        /*006c*/ 	.word	0x050000f0


	//   ....[18]....
        /*0070*/ 	.word	0x050000f0


	//   ....[19]....
        /*0074*/ 	.word	0x050000f0


	//----- nvinfo : EIATTR_COOP_GROUP_INSTR_OFFSETS
	.align		4
.L_1488:
        /*0078*/ 	.byte	0x04, 0x28
        /*007a*/ 	.short	(.L_1490 - .L_1489)


	//   ....[0]....
.L_1489:
        /*007c*/ 	.word	0x0004c5c0


	//   ....[1]....
        /*0080*/ 	.word	0x0004c5e0


	//   ....[2]....
        /*0084*/ 	.word	0x0004c600


	//   ....[3]....
        /*0088*/ 	.word	0x0004c630


	//   ....[4]....
        /*008c*/ 	.word	0x0004c650


	//   ....[5]....
        /*0090*/ 	.word	0x0004ce80


	//   ....[6]....
        /*0094*/ 	.word	0x0004cea0


	//   ....[7]....
        /*0098*/ 	.word	0x0004cec0


	//   ....[8]....
        /*009c*/ 	.word	0x0004cee0


	//   ....[9]....
        /*00a0*/ 	.word	0x0004cf00


	//   ....[10]....
        /*00a4*/ 	.word	0x0004f6f0


	//   ....[11]....
        /*00a8*/ 	.word	0x0004f790


	//   ....[12]....
        /*00ac*/ 	.word	0x0004f800


	//   ....[13]....
        /*00b0*/ 	.word	0x0004f880


	//   ....[14]....
        /*00b4*/ 	.word	0x0004f8f0


	//   ....[15]....
        /*00b8*/ 	.word	0x00050160


	//   ....[16]....
        /*00bc*/ 	.word	0x000501d0


	//   ....[17]....
        /*00c0*/ 	.word	0x00050240


	//   ....[18]....
        /*00c4*/ 	.word	0x000502b0


	//   ....[19]....
        /*00c8*/ 	.word	0x00050320


	//----- nvinfo : EIATTR_VRC_CTA_INIT_COUNT
	.align		4
.L_1490:
        /*00cc*/ 	.byte	0x02, 0x4a
	.zero		1
	.zero		1


	//----- nvinfo : EIATTR_EXIT_INSTR_OFFSETS
	.align		4
        /*00d0*/ 	.byte	0x04, 0x1c
        /*00d2*/ 	.short	(.L_1492 - .L_1491)


	//   ....[0]....
.L_1491:
        /*00d4*/ 	.word	0x00000e30


	//   ....[1]....
        /*00d8*/ 	.word	0x0004f680


	//----- nvinfo : EIATTR_MAX_THREADS
	.align		4
.L_1492:
        /*00dc*/ 	.byte	0x04, 0x05
        /*00de*/ 	.short	(.L_1494 - .L_1493)
.L_1493:
        /*00e0*/ 	.word	0x00000080
        /*00e4*/ 	.word	0x00000001
        /*00e8*/ 	.word	0x00000001


	//----- nvinfo : EIATTR_CRS_STACK_SIZE
	.align		4
.L_1494:
        /*00ec*/ 	.byte	0x04, 0x1e
        /*00ee*/ 	.short	(.L_1496 - .L_1495)
.L_1495:
        /*00f0*/ 	.word	0x00000000


	//----- nvinfo : EIATTR_CBANK_PARAM_SIZE
	.align		4
.L_1496:
        /*00f4*/ 	.byte	0x03, 0x19
        /*00f6*/ 	.short	0x00e8


	//----- nvinfo : EIATTR_PARAM_CBANK
	.align		4
        /*00f8*/ 	.byte	0x04, 0x0a
        /*00fa*/ 	.short	(.L_1498 - .L_1497)
	.align		4
.L_1497:
        /*00fc*/ 	.word	index@(.nv.constant0._ZN10layer_norm31ln_parallel_residual_fwd_kernelINS_13Kernel_traitsI6__halfS2_fS2_fjLj2048ELj1ELj4ELj1ELj16ENS_18Kernel_traits_baseILj2048ES2_S2_fS2_fjLj128EEEEELb1ELb0ELb1EEEvNS_9FwdParamsE)
        /*0100*/ 	.short	0x0380
        /*0102*/ 	.short	0x00e8


	//----- nvinfo : EIATTR_SW_WAR
	.align		4
.L_1498:
        /*0104*/ 	.byte	0x04, 0x36
        /*0106*/ 	.short	(.L_1500 - .L_1499)
.L_1499:
        /*0108*/ 	.word	0x00000008
.L_1500:


//--------------------- .nv.info._ZN10layer_norm31ln_parallel_residual_fwd_kernelINS_13Kernel_traitsI6__halfS2_fS2_fjLj2048ELj1ELj4ELj1ELj16ENS_18Kernel_traits_baseILj2048ES2_S2_fS2_fjLj128EEEEELb1ELb1ELb0EEEvNS_9FwdParamsE --------------------------
	.section	.nv.info._ZN10layer_norm31ln_parallel_residual_fwd_kernelINS_13Kernel_traitsI6__halfS2_fS2_fjLj2048ELj1ELj4ELj1ELj16ENS_18Kernel_traits_baseILj2048ES2_S2_fS2_fjLj128EEEEELb1ELb1ELb0EEEvNS_9FwdParamsE,"",@"SHT_CUDA_INFO"
	.sectionflags	@""
	.align	4


	//----- nvinfo : EIATTR_CUDA_API_VERSION
	.align		4
        /*0000*/ 	.byte	0x04, 0x37
        /*0002*/ 	.short	(.L_1502 - .L_1501)
.L_1501:
        /*0004*/ 	.word	0x00000082


	//----- nvinfo : EIATTR_KPARAM_INFO
	.align		4
.L_1502:
        /*0008*/ 	.byte	0x04, 0x17
        /*000a*/ 	.short	(.L_1504 - .L_1503)
.L_1503:
        /*000c*/ 	.word	0x00000000
        /*0010*/ 	.short	0x0000
        /*0012*/ 	.short	0x0000
        /*0014*/ 	.byte	0x00, 0xf0, 0xa1, 0x03


	//----- nvinfo : EIATTR_SPARSE_MMA_MASK
	.align		4
.L_1504:
        /*0018*/ 	.byte	0x03, 0x50
        /*001a*/ 	.short	0x0000


	//----- nvinfo : EIATTR_MAXREG_COUNT
	.align		4
        /*001c*/ 	.byte	0x03, 0x1b
        /*001e*/ 	.short	0x00ff


	//----- nvinfo : EIATTR_MERCURY_ISA_VERSION
	.align		4
        /*0020*/ 	.byte	0x03, 0x5f
        /*0022*/ 	.short	0x0101


	//----- nvinfo : EIATTR_COOP_GROUP_MASK_REGIDS
	.align		4
        /*0024*/ 	.byte	0x04, 0x29
        /*0026*/ 	.short	(.L_1506 - .L_1505)


	//   ....[0]....
.L_1505:
        /*0028*/ 	.word	0xffffffff


	//   ....[1]....
        /*002c*/ 	.word	0xffffffff


	//   ....[2]....
        /*0030*/ 	.word	0xffffffff


	//   ....[3]....
        /*0034*/ 	.word	0xffffffff


	//   ....[4]....
        /*0038*/ 	.word	0xffffffff


	//   ....[5]....
        /*003c*/ 	.word	0xffffffff


	//   ....[6]....
        /*0040*/ 	.word	0xffffffff


	//   ....[7]....
        /*0044*/ 	.word	0xffffffff


	//   ....[8]....
        /*0048*/ 	.word	0xffffffff


	//   ....[9]....
        /*004c*/ 	.word	0xffffffff


	//   ....[10]....
        /*0050*/ 	.word	0x050000bd


	//   ....[11]....
        /*0054*/ 	.word	0x050000bd


	//   ....[12]....
        /*0058*/ 	.word	0x050000bd


	//   ....[13]....
        /*005c*/ 	.word	0x050000bd


	//   ....[14]....
        /*0060*/ 	.word	0x050000bd


	//   ....[15]....
        /*0064*/ 	.word	0x050000bd


	//   ....[16]....
        /*0068*/ 	.word	0x050000bd


	//   ....[17]....
        /*006c*/ 	.word	0x050000bd


	//   ....[18]....
        /*0070*/ 	.word	0x050000bd


	//   ....[19]....
        /*0074*/ 	.word	0x050000bd


	//----- nvinfo : EIATTR_COOP_GROUP_INSTR_OFFSETS
	.align		4
.L_1506:
        /*0078*/ 	.byte	0x04, 0x28
        /*007a*/ 	.short	(.L_1508 - .L_1507)


	//   ....[0]....
.L_1507:
        /*007c*/ 	.word	0x00041a80


	//   ....[1]....
        /*0080*/ 	.word	0x00041ab0


	//   ....[2]....
        /*0084*/ 	.word	0x00041ad0


	//   ....[3]....
        /*0088*/ 	.word	0x00041af0


	//   ....[4]....
        /*008c*/ 	.word	0x00041b20


	//   ....[5]....
        /*0090*/ 	.word	0x00042370


	//   ....[6]....
        /*0094*/ 	.word	0x00042390


	//   ....[7]....
        /*0098*/ 	.word	0x000423b0


	//   ....[8]....
        /*009c*/ 	.word	0x000423d0


	//   ....[9]....
        /*00a0*/ 	.word	0x000423f0


	//   ....[10]....
        /*00a4*/ 	.word	0x00043f80


	//   ....[11]....
        /*00a8*/ 	.word	0x00044020


	//   ....[12]....
        /*00ac*/ 	.word	0x00044090


	//   ....[13]....
        /*00b0*/ 	.word	0x00044100


	//   ....[14]....
        /*00b4*/ 	.word	0x00044180


	//   ....[15]....
        /*00b8*/ 	.word	0x00044a30


	//   ....[16]....
        /*00bc*/ 	.word	0x00044aa0


	//   ....[17]....
        /*00c0*/ 	.word	0x00044b10


	//   ....[18]....
        /*00c4*/ 	.word	0x00044b80


	//   ....[19]....
        /*00c8*/ 	.word	0x00044bf0


	//----- nvinfo : EIATTR_VRC_CTA_INIT_COUNT
	.align		4
.L_1508:
        /*00cc*/ 	.byte	0x02, 0x4a
	.zero		1
	.zero		1


	//----- nvinfo : EIATTR_EXIT_INSTR_OFFSETS
	.align		4
        /*00d0*/ 	.byte	0x04, 0x1c
        /*00d2*/ 	.short	(.L_1510 - .L_1509)


	//   ....[0]....
.L_1509:
        /*00d4*/ 	.word	0x00000ca0


	//   ....[1]....
        /*00d8*/ 	.word	0x00043f10


	//----- nvinfo : EIATTR_MAX_THREADS
	.align		4
.L_1510:
        /*00dc*/ 	.byte	0x04, 0x05
        /*00de*/ 	.short	(.L_1512 - .L_1511)
.L_1511:
        /*00e0*/ 	.word	0x00000080
        /*00e4*/ 	.word	0x00000001
        /*00e8*/ 	.word	0x00000001


	//----- nvinfo : EIATTR_CRS_STACK_SIZE
	.align		4
.L_1512:
        /*00ec*/ 	.byte	0x04, 0x1e
        /*00ee*/ 	.short	(.L_1514 - .L_1513)
.L_1513:
        /*00f0*/ 	.word	0x00000000


	//----- nvinfo : EIATTR_CBANK_PARAM_SIZE
	.align		4
.L_1514:
        /*00f4*/ 	.byte	0x03, 0x19
        /*00f6*/ 	.short	0x00e8


	//----- nvinfo : EIATTR_PARAM_CBANK
	.align		4
        /*00f8*/ 	.byte	0x04, 0x0a
        /*00fa*/ 	.short	(.L_1516 - .L_1515)
	.align		4
.L_1515:
        /*00fc*/ 	.word	index@(.nv.constant0._ZN10layer_norm31ln_parallel_residual_fwd_kernelINS_13Kernel_traitsI6__halfS2_fS2_fjLj2048ELj1ELj4ELj1ELj16ENS_18Kernel_traits_baseILj2048ES2_S2_fS2_fjLj128EEEEELb1ELb1ELb0EEEvNS_9FwdParamsE)
        /*0100*/ 	.short	0x0380
        /*0102*/ 	.short	0x00e8


	//----- nvinfo : EIATTR_SW_WAR
	.align		4
.L_1516:
        /*0104*/ 	.byte	0x04, 0x36
        /*0106*/ 	.short	(.L_1518 - .L_1517)
.L_1517:
        /*0108*/ 	.word	0x00000008
.L_1518:


//--------------------- .nv.info._ZN10layer_norm31ln_parallel_residual_fwd_kernelINS_13Kernel_traitsI6__halfS2_fS2_fjLj2048ELj1ELj4ELj1ELj16ENS_18Kernel_traits_baseILj2048ES2_S2_fS2_fjLj128EEEEELb1ELb1ELb1EEEvNS_9FwdParamsE --------------------------
	.section	.nv.info._ZN10layer_norm31ln_parallel_residual_fwd_kernelINS_13Kernel_traitsI6__halfS2_fS2_fjLj2048ELj1ELj4ELj1ELj16ENS_18Kernel_traits_baseILj2048ES2_S2_fS2_fjLj128EEEEELb1ELb1ELb1EEEvNS_9FwdParamsE,"",@"SHT_CUDA_INFO"
	.sectionflags	@""
	.align	4


	//----- nvinfo : EIATTR_CUDA_API_VERSION
	.align		4
        /*0000*/ 	.byte	0x04, 0x37
        /*0002*/ 	.short	(.L_1520 - .L_1519)
.L_1519:
        /*0004*/ 	.word	0x00000082


	//----- nvinfo : EIATTR_KPARAM_INFO
	.align		4
.L_1520:
        /*0008*/ 	.byte	0x04, 0x17
        /*000a*/ 	.short	(.L_1522 - .L_1521)
.L_1521:
        /*000c*/ 	.word	0x00000000
        /*0010*/ 	.short	0x0000
        /*0012*/ 	.short	0x0000
        /*0014*/ 	.byte	0x00, 0xf0, 0xa1, 0x03


	//----- nvinfo : EIATTR_SPARSE_MMA_MASK
	.align		4
.L_1522:
        /*0018*/ 	.byte	0x03, 0x50
        /*001a*/ 	.short	0x0000


	//----- nvinfo : EIATTR_MAXREG_COUNT
	.align		4
        /*001c*/ 	.byte	0x03, 0x1b
        /*001e*/ 	.short	0x00ff


	//----- nvinfo : EIATTR_MERCURY_ISA_VERSION
	.align		4
        /*0020*/ 	.byte	0x03, 0x5f
        /*0022*/ 	.short	0x0101


	//----- nvinfo : EIATTR_COOP_GROUP_MASK_REGIDS
	.align		4
        /*0024*/ 	.byte	0x04, 0x29
        /*0026*/ 	.short	(.L_1524 - .L_1523)


	//   ....[0]....
.L_1523:
        /*0028*/ 	.word	0xffffffff


	//   ....[1]....
        /*002c*/ 	.word	0xffffffff


	//   ....[2]....
        /*0030*/ 	.word	0xffffffff


	//   ....[3]....
        /*0034*/ 	.word	0xffffffff


	//   ....[4]....
        /*0038*/ 	.word	0xffffffff


	//   ....[5]....
        /*003c*/ 	.word	0xffffffff


	//   ....[6]....
        /*0040*/ 	.word	0xffffffff


	//   ....[7]....
        /*0044*/ 	.word	0xffffffff


	//   ....[8]....
        /*0048*/ 	.word	0xffffffff


	//   ....[9]....
        /*004c*/ 	.word	0xffffffff


	//   ....[10]....
        /*0050*/ 	.word	0x050000b4


	//   ....[11]....
        /*0054*/ 	.word	0x050000b4


	//   ....[12]....
        /*0058*/ 	.word	0x050000b4


	//   ....[13]....
        /*005c*/ 	.word	0x050000b4


	//   ....[14]....
        /*0060*/ 	.word	0x050000b4


	//   ....[15]....
        /*0064*/ 	.word	0x050000b4


	//   ....[16]....
        /*0068*/ 	.word	0x050000b4


	//   ....[17]....
        /*006c*/ 	.word	0x050000b4


	//   ....[18]....
        /*0070*/ 	.word	0x050000b4


	//   ....[19]....
        /*0074*/ 	.word	0x050000b4


	//----- nvinfo : EIATTR_COOP_GROUP_INSTR_OFFSETS
	.align		4
.L_1524:
        /*0078*/ 	.byte	0x04, 0x28
        /*007a*/ 	.short	(.L_1526 - .L_1525)


	//   ....[0]....
.L_1525:
        /*007c*/ 	.word	0x0003daf0


	//   ....[1]....
        /*0080*/ 	.word	0x0003db10


	//   ....[2]....
        /*0084*/ 	.word	0x0003db30


	//   ....[3]....
        /*0088*/ 	.word	0x0003db50


	//   ....[4]....
        /*008c*/ 	.word	0x0003db80


	//   ....[5]....
        /*0090*/ 	.word	0x0003e3b0


	//   ....[6]....
        /*0094*/ 	.word	0x0003e3d0


	//   ....[7]....
        /*0098*/ 	.word	0x0003e3f0


	//   ....[8]....
        /*009c*/ 	.word	0x0003e410


	//   ....[9]....
        /*00a0*/ 	.word	0x0003e430


	//   ....[10]....
        /*00a4*/ 	.word	0x0003fce0


	//   ....[11]....
        /*00a8*/ 	.word	0x0003fd80


	//   ....[12]....
        /*00ac*/ 	.word	0x0003fdf0


	//   ....[13]....
        /*00b0*/ 	.word	0x0003fe60


	//   ....[14]....
        /*00b4*/ 	.word	0x0003fee0


	//   ....[15]....
        /*00b8*/ 	.word	0x00040760


	//   ....[16]....
        /*00bc*/ 	.word	0x000407d0


	//   ....[17]....
        /*00c0*/ 	.word	0x00040840


	//   ....[18]....
        /*00c4*/ 	.word	0x000408b0


	//   ....[19]....
        /*00c8*/ 	.word	0x00040920


	//----- nvinfo : EIATTR_VRC_CTA_INIT_COUNT
	.align		4
.L_1526:
        /*00cc*/ 	.byte	0x02, 0x4a
	.zero		1
	.zero		1


	//----- nvinfo : EIATTR_EXIT_INSTR_OFFSETS
	.align		4
        /*00d0*/ 	.byte	0x04, 0x1c
        /*00d2*/ 	.short	(.L_1528 - .L_1527)


	//   ....[0]....
.L_1527:
        /*00d4*/ 	.word	0x00000610


	//   ....[1]....
        /*00d8*/ 	.word	0x0003fc70


	//----- nvinfo : EIATTR_MAX_THREADS
	.align		4
.L_1528:
        /*00dc*/ 	.byte	0x04, 0x05
        /*00de*/ 	.short	(.L_1530 - .L_1529)
.L_1529:
        /*00e0*/ 	.word	0x00000080
        /*00e4*/ 	.word	0x00000001
        /*00e8*/ 	.word	0x00000001


	//----- nvinfo : EIATTR_CRS_STACK_SIZE
	.align		4
.L_1530:
        /*00ec*/ 	.byte	0x04, 0x1e
        /*00ee*/ 	.short	(.L_1532 - .L_1531)
.L_1531:
        /*00f0*/ 	.word	0x00000000


	//----- nvinfo : EIATTR_CBANK_PARAM_SIZE
	.align		4
.L_1532:
        /*00f4*/ 	.byte	0x03, 0x19
        /*00f6*/ 	.short	0x00e8


	//----- nvinfo : EIATTR_PARAM_CBANK
	.align		4
        /*00f8*/ 	.byte	0x04, 0x0a
        /*00fa*/ 	.short	(.L_1534 - .L_1533)
	.align		4
.L_1533:
        /*00fc*/ 	.word	index@(.nv.constant0._ZN10layer_norm31ln_parallel_residual_fwd_kernelINS_13Kernel_traitsI6__halfS2_fS2_fjLj2048ELj1ELj4ELj1ELj16ENS_18Kernel_traits_baseILj2048ES2_S2_fS2_fjLj128EEEEELb1ELb1ELb1EEEvNS_9FwdParamsE)
        /*0100*/ 	.short	0x0380
        /*0102*/ 	.short	0x00e8


	//----- nvinfo : EIATTR_SW_WAR
	.align		4
.L_1534:
        /*0104*/ 	.byte	0x04, 0x36
        /*0106*/ 	.short	(.L_1536 - .L_1535)
.L_1535:
        /*0108*/ 	.word	0x00000008
.L_1536:


//--------------------- .nv.info._ZN10layer_norm31ln_parallel_residual_fwd_kernelINS_13Kernel_traitsIf6__halffS2_fjLj2048ELj1ELj4ELj1ELj16ENS_18Kernel_traits_baseILj2048EfS2_fS2_fjLj128EEEEELb0ELb0ELb0EEEvNS_9FwdParamsE --------------------------
	.section	.nv.info._ZN10layer_norm31ln_parallel_residual_fwd_kernelINS_13Kernel_traitsIf6__halffS2_fjLj2048ELj1ELj4ELj1ELj16ENS_18Kernel_traits_baseILj2048EfS2_fS2_fjLj128EEEEELb0ELb0ELb0EEEvNS_9FwdParamsE,"",@"SHT_CUDA_INFO"
	.sectionflags	@""
	.align	4


	//----- nvinfo : EIATTR_CUDA_API_VERSION
	.align		4
        /*0000*/ 	.byte	0x04, 0x37
        /*0002*/ 	.short	(.L_1538 - .L_1537)
.L_1537:
        /*0004*/ 	.word	0x00000082


	//----- nvinfo : EIATTR_KPARAM_INFO
	.align		4
.L_1538:
        /*0008*/ 	.byte	0x04, 0x17
        /*000a*/ 	.short	(.L_1540 - .L_1539)
.L_1539:
        /*000c*/ 	.word	0x00000000
        /*0010*/ 	.short	0x0000
        /*0012*/ 	.short	0x0000
        /*0014*/ 	.byte	0x00, 0xf0, 0xa1, 0x03


	//----- nvinfo : EIATTR_SPARSE_MMA_MASK
	.align		4
.L_1540:
        /*0018*/ 	.byte	0x03, 0x50
        /*001a*/ 	.short	0x0000


	//----- nvinfo : EIATTR_MAXREG_COUNT
	.align		4
        /*001c*/ 	.byte	0x03, 0x1b
        /*001e*/ 	.short	0x00ff


	//----- nvinfo : EIATTR_ANNOTATIONS
	.align		4
        /*0020*/ 	.byte	0x04, 0x55
        /*0022*/ 	.short	(.L_1542 - .L_1541)


	//   ....[0]....
.L_1541:
        /* <DEDUP_REMOVED lines=321> */


	//----- nvinfo : EIATTR_MERCURY_ISA_VERSION
	.align		4
.L_1542:
        /*1424*/ 	.byte	0x03, 0x5f
        /*1426*/ 	.short	0x0101


	//----- nvinfo : EIATTR_COOP_GROUP_MASK_REGIDS
	.align		4
        /*1428*/ 	.byte	0x04, 0x29
        /*142a*/ 	.short	(.L_1544 - .L_1543)


	//   ....[0]....
.L_1543:
        /*142c*/ 	.word	0xffffffff


	//   ....[1]....
        /*1430*/ 	.word	0xffffffff


	//   ....[2]....
        /*1434*/ 	.word	0xffffffff


	//   ....[3]....
        /*1438*/ 	.word	0xffffffff


	//   ....[4]....
        /*143c*/ 	.word	0xffffffff


	//   ....[5]....
        /*1440*/ 	.word	0xffffffff


	//   ....[6]....
        /*1444*/ 	.word	0xffffffff


	//   ....[7]....
        /*1448*/ 	.word	0xffffffff


	//   ....[8]....
        /*144c*/ 	.word	0xffffffff


	//   ....[9]....
        /*1450*/ 	.word	0xffffffff


	//   ....[10]....
        /*1454*/ 	.word	0x05000002


	//   ....[11]....
        /*1458*/ 	.word	0x05000002


	//   ....[12]....
        /*145c*/ 	.word	0x05000002


	//   ....[13]....
        /*1460*/ 	.word	0x05000002


	//   ....[14]....
        /*1464*/ 	.word	0x05000002


	//   ....[15]....
        /*1468*/ 	.word	0x05000002


	//   ....[16]....
        /*146c*/ 	.word	0x05000002


	//   ....[17]....
        /*1470*/ 	.word	0x05000002


	//   ....[18]....
        /*1474*/ 	.word	0x05000002


	//   ....[19]....
        /*1478*/ 	.word	0x05000002


	//----- nvinfo : EIATTR_COOP_GROUP_INSTR_OFFSETS
	.align		4
.L_1544:
        /*147c*/ 	.byte	0x04, 0x28
        /*147e*/ 	.short	(.L_1546 - .L_1545)


	//   ....[0]....
.L_1545:
        /*1480*/ 	.word	0x0000bca0


	//   ....[1]....
        /*1484*/ 	.word	0x0000bce0


	//   ....[2]....
        /*1488*/ 	.word	0x0000bd00


	//   ....[3]....
        /*148c*/ 	.word	0x0000bd20


	//   ....[4]....
        /*1490*/ 	.word	0x0000bd40


	//   ....[5]....
        /*1494*/ 	.word	0x0000c590


	//   ....[6]....
        /*1498*/ 	.word	0x0000c5b0


	//   ....[7]....
        /*149c*/ 	.word	0x0000c5d0


	//   ....[8]....
        /*14a0*/ 	.word	0x0000c5f0


	//   ....[9]....
        /*14a4*/ 	.word	0x0000c610


	//   ....[10]....
        /*14a8*/ 	.word	0x0000eba0


	//   ....[11]....
        /*14ac*/ 	.word	0x0000ec40


	//   ....[12]....
        /*14b0*/ 	.word	0x0000ecb0


	//   ....[13]....
        /*14b4*/ 	.word	0x0000ed20


	//   ....[14]....
        /*14b8*/ 	.word	0x0000ed90


	//   ....[15]....
        /*14bc*/ 	.word	0x0000f650


	//   ....[16]....
        /*14c0*/ 	.word	0x0000f6c0


	//   ....[17]....
        /*14c4*/ 	.word	0x0000f730


	//   ....[18]....
        /*14c8*/ 	.word	0x0000f7a0


	//   ....[19]....
        /*14cc*/ 	.word	0x0000f810


	//----- nvinfo : EIATTR_VRC_CTA_INIT_COUNT
	.align		4
.L_1546:
        /*14d0*/ 	.byte	0x02, 0x4a
	.zero		1
	.zero		1


	//----- nvinfo : EIATTR_EXIT_INSTR_OFFSETS
	.align		4
        /*14d4*/ 	.byte	0x04, 0x1c
        /*14d6*/ 	.short	(.L_1548 - .L_1547)


	//   ....[0]....
.L_1547:
        /*14d8*/ 	.word	0x00007f00


	//   ....[1]....
        /*14dc*/ 	.word	0x0000eb30


	//----- nvinfo : EIATTR_MAX_THREADS
	.align		4
.L_1548:
        /*14e0*/ 	.byte	0x04, 0x05
        /*14e2*/ 	.short	(.L_1550 - .L_1549)
.L_1549:
        /*14e4*/ 	.word	0x00000080
        /*14e8*/ 	.word	0x00000001
        /*14ec*/ 	.word	0x00000001


	//----- nvinfo : EIATTR_CRS_STACK_SIZE
	.align		4
.L_1550:
        /*14f0*/ 	.byte	0x04, 0x1e
        /*14f2*/ 	.short	(.L_1552 - .L_1551)
.L_1551:
        /*14f4*/ 	.word	0x00000000


	//----- nvinfo : EIATTR_CBANK_PARAM_SIZE
	.align		4
.L_1552:
        /*14f8*/ 	.byte	0x03, 0x19
        /*14fa*/ 	.short	0x00e8


	//----- nvinfo : EIATTR_PARAM_CBANK
	.align		4
        /*14fc*/ 	.byte	0x04, 0x0a
        /*14fe*/ 	.short	(.L_1554 - .L_1553)
	.align		4
.L_1553:
        /*1500*/ 	.word	index@(.nv.constant0._ZN10layer_norm31ln_parallel_residual_fwd_kernelINS_13Kernel_traitsIf6__halffS2_fjLj2048ELj1ELj4ELj1ELj16ENS_18Kernel_traits_baseILj2048EfS2_fS2_fjLj128EEEEELb0ELb0ELb0EEEvNS_9FwdParamsE)
        /*1504*/ 	.short	0x0380
        /*1506*/ 	.short	0x00e8


	//----- nvinfo : EIATTR_SW_WAR
	.align		4
.L_1554:
        /*1508*/ 	.byte	0x04, 0x36
        /*150a*/ 	.short	(.L_1556 - .L_1555)
.L_1555:
        /*150c*/ 	.word	0x00000008
.L_1556:


//--------------------- .nv.info._ZN10layer_norm31ln_parallel_residual_fwd_kernelINS_13Kernel_traitsIf6__halffS2_fjLj2048ELj1ELj4ELj1ELj16ENS_18Kernel_traits_baseILj2048EfS2_fS2_fjLj128EEEEELb0ELb0ELb1EEEvNS_9FwdParamsE --------------------------
	.section	.nv.info._ZN10layer_norm31ln_parallel_residual_fwd_kernelINS_13Kernel_traitsIf6__halffS2_fjLj2048ELj1ELj4ELj1ELj16ENS_18Kernel_traits_baseILj2048EfS2_fS2_fjLj128EEEEELb0ELb0ELb1EEEvNS_9FwdParamsE,"",@"SHT_CUDA_INFO"
	.sectionflags	@""
	.align	4


	//----- nvinfo : EIATTR_CUDA_API_VERSION
	.align		4
        /*0000*/ 	.byte	0x04, 0x37
        /*0002*/ 	.short	(.L_1558 - .L_1557)
.L_1557:
        /*0004*/ 	.word	0x00000082


	//----- nvinfo : EIATTR_KPARAM_INFO
	.align		4
.L_1558:
        /*0008*/ 	.byte	0x04, 0x17
        /*000a*/ 	.short	(.L_1560 - .L_1559)
.L_1559:
        /*000c*/ 	.word	0x00000000
        /*0010*/ 	.short	0x0000
        /*0012*/ 	.short	0x0000
        /*0014*/ 	.byte	0x00, 0xf0, 0xa1, 0x03


	//----- nvinfo : EIATTR_SPARSE_MMA_MASK
	.align		4
.L_1560:
        /*0018*/ 	.byte	0x03, 0x50
        /*001a*/ 	.short	0x0000


	//----- nvinfo : EIATTR_MAXREG_COUNT
	.align		4
        /*001c*/ 	.byte	0x03, 0x1b
        /*001e*/ 	.short	0x00ff


	//----- nvinfo : EIATTR_ANNOTATIONS
	.align		4
        /*0020*/ 	.byte	0x04, 0x55
        /*0022*/ 	.short	(.L_1562 - .L_1561)


	//   ....[0]....
.L_1561:
        /* <DEDUP_REMOVED lines=154> */


	//----- nvinfo : EIATTR_MERCURY_ISA_VERSION
	.align		4
.L_1562:
        /*09b4*/ 	.byte	0x03, 0x5f
        /*09b6*/ 	.short	0x0101


	//----- nvinfo : EIATTR_COOP_GROUP_MASK_REGIDS
	.align		4
        /*09b8*/ 	.byte	0x04, 0x29
        /*09ba*/ 	.short	(.L_1564 - .L_1563)


	//   ....[0]....
.L_1563:
        /*09bc*/ 	.word	0xffffffff


	//   ....[1]....
        /*09c0*/ 	.word	0xffffffff


	//   ....[2]....
        /*09c4*/ 	.word	0xffffffff


	//   ....[3]....
        /*09c8*/ 	.word	0xffffffff


	//   ....[4]....
        /*09cc*/ 	.word	0xffffffff


	//   ....[5]....
        /*09d0*/ 	.word	0xffffffff


	//   ....[6]....
        /*09d4*/ 	.word	0xffffffff


	//   ....[7]....
        /*09d8*/ 	.word	0xffffffff


	//   ....[8]....
        /*09dc*/ 	.word	0xffffffff


	//   ....[9]....
        /*09e0*/ 	.word	0xffffffff


	//   ....[10]....
        /*09e4*/ 	.word	0x050000fc


	//   ....[11]....
        /*09e8*/ 	.word	0x050000fc


	//   ....[12]....
        /*09ec*/ 	.word	0x050000fc


	//   ....[13]....
        /*09f0*/ 	.word	0x050000fc


	//   ....[14]....
        /*09f4*/ 	.word	0x050000fc


	//   ....[15]....
        /*09f8*/ 	.word	0x050000fc


	//   ....[16]....
        /*09fc*/ 	.word	0x050000fc


	//   ....[17]....
        /*0a00*/ 	.word	0x050000fc


	//   ....[18]....
        /*0a04*/ 	.word	0x050000fc


	//   ....[19]....
        /*0a08*/ 	.word	0x050000fc


	//----- nvinfo : EIATTR_COOP_GROUP_INSTR_OFFSETS
	.align		4
.L_1564:
        /*0a0c*/ 	.byte	0x04, 0x28
        /*0a0e*/ 	.short	(.L_1566 - .L_1565)


	//   ....[0]....
.L_1565:
        /*0a10*/ 	.word	0x00005680


	//   ....[1]....
        /*0a14*/ 	.word	0x000056b0


	//   ....[2]....
        /*0a18*/ 	.word	0x000056d0


	//   ....[3]....
        /*0a1c*/ 	.word	0x000056f0


	//   ....[4]....
        /*0a20*/ 	.word	0x00005710


	//   ....[5]....
        /*0a24*/ 	.word	0x00005f40


	//   ....[6]....
        /*0a28*/ 	.word	0x00005f60


	//   ....[7]....
        /*0a2c*/ 	.word	0x00005f80


	//   ....[8]....
        /*0a30*/ 	.word	0x00005fa0


	//   ....[9]....
        /*0a34*/ 	.word	0x00005fc0


	//   ....[10]....
        /*0a38*/ 	.word	0x00007f20


	//   ....[11]....
        /*0a3c*/ 	.word	0x00007fb0


	//   ....[12]....
        /*0a40*/ 	.word	0x00008000


	//   ....[13]....
        /*0a44*/ 	.word	0x00008050


	//   ....[14]....
        /*0a48*/ 	.word	0x000080a0


	//   ....[15]....
        /*0a4c*/ 	.word	0x00008900


	//   ....[16]....
        /*0a50*/ 	.word	0x00008950


	//   ....[17]....
        /*0a54*/ 	.word	0x000089a0


	//   ....[18]....
        /*0a58*/ 	.word	0x000089f0


	//   ....[19]....
        /*0a5c*/ 	.word	0x00008a40


	//----- nvinfo : EIATTR_VRC_CTA_INIT_COUNT
	.align		4
.L_1566:
        /*0a60*/ 	.byte	0x02, 0x4a
	.zero		1
	.zero		1


	//----- nvinfo : EIATTR_EXIT_INSTR_OFFSETS
	.align		4
        /*0a64*/ 	.byte	0x04, 0x1c
        /*0a66*/ 	.short	(.L_1568 - .L_1567)


	//   ....[0]....
.L_1567:
        /*0a68*/ 	.word	0x00001ed0


	//   ....[1]....
        /*0a6c*/ 	.word	0x00007ec0


	//----- nvinfo : EIATTR_MAX_THREADS
	.align		4
.L_1568:
        /*0a70*/ 	.byte	0x04, 0x05
        /*0a72*/ 	.short	(.L_1570 - .L_1569)
.L_1569:
        /*0a74*/ 	.word	0x00000080
        /*0a78*/ 	.word	0x00000001
        /*0a7c*/ 	.word	0x00000001


	//----- nvinfo : EIATTR_CRS_STACK_SIZE
	.align		4
.L_1570:
        /*0a80*/ 	.byte	0x04, 0x1e
        /*0a82*/ 	.short	(.L_1572 - .L_1571)
.L_1571:
        /*0a84*/ 	.word	0x00000000


	//----- nvinfo : EIATTR_CBANK_PARAM_SIZE
	.align		4
.L_1572:
        /*0a88*/ 	.byte	0x03, 0x19
        /*0a8a*/ 	.short	0x00e8


	//----- nvinfo : EIATTR_PARAM_CBANK
	.align		4
        /*0a8c*/ 	.byte	0x04, 0x0a
        /*0a8e*/ 	.short	(.L_1574 - .L_1573)
	.align		4
.L_1573:
        /*0a90*/ 	.word	index@(.nv.constant0._ZN10layer_norm31ln_parallel_residual_fwd_kernelINS_13Kernel_traitsIf6__halffS2_fjLj2048ELj1ELj4ELj1ELj16ENS_18Kernel_traits_baseILj2048EfS2_fS2_fjLj128EEEEELb0ELb0ELb1EEEvNS_9FwdParamsE)
        /*0a94*/ 	.short	0x0380
        /*0a96*/ 	.short	0x00e8


	//----- nvinfo : EIATTR_SW_WAR
	.align		4
.L_1574:
        /*0a98*/ 	.byte	0x04, 0x36
        /*0a9a*/ 	.short	(.L_1576 - .L_1575)
.L_1575:
        /*0a9c*/ 	.word	0x00000008
.L_1576:


//--------------------- .nv.info._ZN10layer_norm31ln_parallel_residual_fwd_kernelINS_13Kernel_traitsIf6__halffS2_fjLj2048ELj1ELj4ELj1ELj16ENS_18Kernel_traits_baseILj2048EfS2_fS2_fjLj128EEEEELb0ELb1ELb0EEEvNS_9FwdParamsE --------------------------
	.section	.nv.info._ZN10layer_norm31ln_parallel_residual_fwd_kernelINS_13Kernel_traitsIf6__halffS2_fjLj2048ELj1ELj4ELj1ELj16ENS_18Kernel_traits_baseILj2048EfS2_fS2_fjLj128EEEEELb0ELb1ELb0EEEvNS_9FwdParamsE,"",@"SHT_CUDA_INFO"
	.sectionflags	@""
	.align	4


	//----- nvinfo : EIATTR_CUDA_API_VERSION
	.align		4
        /*0000*/ 	.byte	0x04, 0x37
        /*0002*/ 	.short	(.L_1578 - .L_1577)
.L_1577:
        /*0004*/ 	.word	0x00000082


	//----- nvinfo : EIATTR_KPARAM_INFO
	.align		4
.L_1578:
        /*0008*/ 	.byte	0x04, 0x17
        /*000a*/ 	.short	(.L_1580 - .L_1579)
.L_1579:
        /*000c*/ 	.word	0x00000000
        /*0010*/ 	.short	0x0000
        /*0012*/ 	.short	0x0000
        /*0014*/ 	.byte	0x00, 0xf0, 0xa1, 0x03


	//----- nvinfo : EIATTR_SPARSE_MMA_MASK
	.align		4
.L_1580:
        /*0018*/ 	.byte	0x03, 0x50
        /*001a*/ 	.short	0x0000


	//----- nvinfo : EIATTR_MAXREG_COUNT
	.align		4
        /*001c*/ 	.byte	0x03, 0x1b
        /*001e*/ 	.short	0x00ff


	//----- nvinfo : EIATTR_MERCURY_ISA_VERSION
	.align		4
        /*0020*/ 	.byte	0x03, 0x5f
        /*0022*/ 	.short	0x0101


	//----- nvinfo : EIATTR_COOP_GROUP_MASK_REGIDS
	.align		4
        /*0024*/ 	.byte	0x04, 0x29
        /*0026*/ 	.short	(.L_1582 - .L_1581)


	//   ....[0]....
.L_1581:
        /*0028*/ 	.word	0xffffffff


	//   ....[1]....
        /*002c*/ 	.word	0xffffffff


	//   ....[2]....
        /*0030*/ 	.word	0xffffffff


	//   ....[3]....
        /*0034*/ 	.word	0xffffffff


	//   ....[4]....
        /*0038*/ 	.word	0xffffffff


	//   ....[5]....
        /*003c*/ 	.word	0xffffffff


	//   ....[6]....
        /*0040*/ 	.word	0xffffffff


	//   ....[7]....
        /*0044*/ 	.word	0xffffffff


	//   ....[8]....
        /*0048*/ 	.word	0xffffffff


	//   ....[9]....
        /*004c*/ 	.word	0xffffffff


	//   ....[10]....
        /*0050*/ 	.word	0x050000db


	//   ....[11]....
        /*0054*/ 	.word	0x050000db


	//   ....[12]....
        /*0058*/ 	.word	0x050000db


	//   ....[13]....
        /*005c*/ 	.word	0x050000db


	//   ....[14]....
        /*0060*/ 	.word	0x050000db


	//   ....[15]....
        /*0064*/ 	.word	0x050000db


	//   ....[16]....
        /*0068*/ 	.word	0x050000db


	//   ....[17]....
        /*006c*/ 	.word	0x050000db


	//   ....[18]....
        /*0070*/ 	.word	0x050000db


	//   ....[19]....
        /*0074*/ 	.word	0x050000db


	//----- nvinfo : EIATTR_COOP_GROUP_INSTR_OFFSETS
	.align		4
.L_1582:
        /*0078*/ 	.byte	0x04, 0x28
        /*007a*/ 	.short	(.L_1584 - .L_1583)


	//   ....[0]....
.L_1583:
        /*007c*/ 	.word	0x000048e0


	//   ....[1]....
        /*0080*/ 	.word	0x00004920


	//   ....[2]....
        /*0084*/ 	.word	0x00004940


	//   ....[3]....
        /*0088*/ 	.word	0x00004960


	//   ....[4]....
        /*008c*/ 	.word	0x00004980


	//   ....[5]....
        /*0090*/ 	.word	0x000051d0


	//   ....[6]....
        /*0094*/ 	.word	0x000051f0


	//   ....[7]....
        /*0098*/ 	.word	0x00005210


	//   ....[8]....
        /*009c*/ 	.word	0x00005230


	//   ....[9]....
        /*00a0*/ 	.word	0x00005250


	//   ....[10]....
        /*00a4*/ 	.word	0x000065e0


	//   ....[11]....
        /*00a8*/ 	.word	0x00006690


	//   ....[12]....
        /*00ac*/ 	.word	0x00006700


	//   ....[13]....
        /*00b0*/ 	.word	0x00006770


	//   ....[14]....
        /*00b4*/ 	.word	0x000067e0


	//   ....[15]....
        /*00b8*/ 	.word	0x00007090


	//   ....[16]....
        /*00bc*/ 	.word	0x00007100


	//   ....[17]....
        /*00c0*/ 	.word	0x00007170


	//   ....[18]....
        /*00c4*/ 	.word	0x000071e0


	//   ....[19]....
        /*00c8*/ 	.word	0x00007250


	//----- nvinfo : EIATTR_VRC_CTA_INIT_COUNT
	.align		4
.L_1584:
        /*00cc*/ 	.byte	0x02, 0x4a
	.zero		1
	.zero		1


	//----- nvinfo : EIATTR_EXIT_INSTR_OFFSETS
	.align		4
        /*00d0*/ 	.byte	0x04, 0x1c
        /*00d2*/ 	.short	(.L_1586 - .L_1585)


	//   ....[0]....
.L_1585:
        /*00d4*/ 	.word	0x00000bb0


	//   ....[1]....
        /*00d8*/ 	.word	0x00006570


	//----- nvinfo : EIATTR_MAX_THREADS
	.align		4
.L_1586:
        /*00dc*/ 	.byte	0x04, 0x05
        /*00de*/ 	.short	(.L_1588 - .L_1587)
.L_1587:
        /*00e0*/ 	.word	0x00000080
        /*00e4*/ 	.word	0x00000001
        /*00e8*/ 	.word	0x00000001


	//----- nvinfo : EIATTR_CRS_STACK_SIZE
	.align		4
.L_1588:
        /*00ec*/ 	.byte	0x04, 0x1e
        /*00ee*/ 	.short	(.L_1590 - .L_1589)
.L_1589:
        /*00f0*/ 	.word	0x00000000


	//----- nvinfo : EIATTR_CBANK_PARAM_SIZE
	.align		4
.L_1590:
        /*00f4*/ 	.byte	0x03, 0x19
        /*00f6*/ 	.short	0x00e8


	//----- nvinfo : EIATTR_PARAM_CBANK
	.align		4
        /*00f8*/ 	.byte	0x04, 0x0a
        /*00fa*/ 	.short	(.L_1592 - .L_1591)
	.align		4
.L_1591:
        /*00fc*/ 	.word	index@(.nv.constant0._ZN10layer_norm31ln_parallel_residual_fwd_kernelINS_13Kernel_traitsIf6__halffS2_fjLj2048ELj1ELj4ELj1ELj16ENS_18Kernel_traits_baseILj2048EfS2_fS2_fjLj128EEEEELb0ELb1ELb0EEEvNS_9FwdParamsE)
        /*0100*/ 	.short	0x0380
        /*0102*/ 	.short	0x00e8


	//----- nvinfo : EIATTR_SW_WAR
	.align		4
.L_1592:
        /*0104*/ 	.byte	0x04, 0x36
        /*0106*/ 	.short	(.L_1594 - .L_1593)
.L_1593:
        /*0108*/ 	.word	0x00000008
.L_1594:


//--------------------- .nv.info._ZN10layer_norm31ln_parallel_residual_fwd_kernelINS_13Kernel_traitsIf6__halffS2_fjLj2048ELj1ELj4ELj1ELj16ENS_18Kernel_traits_baseILj2048EfS2_fS2_fjLj128EEEEELb0ELb1ELb1EEEvNS_9FwdParamsE --------------------------
	.section	.nv.info._ZN10layer_norm31ln_parallel_residual_fwd_kernelINS_13Kernel_traitsIf6__halffS2_fjLj2048ELj1ELj4ELj1ELj16ENS_18Kernel_traits_baseILj2048EfS2_fS2_fjLj128EEEEELb0ELb1ELb1EEEvNS_9FwdParamsE,"",@"SHT_CUDA_INFO"
	.sectionflags	@""
	.align	4


	//----- nvinfo : EIATTR_CUDA_API_VERSION
	.align		4
        /*0000*/ 	.byte	0x04, 0x37
        /*0002*/ 	.short	(.L_1596 - .L_1595)
.L_1595:
        /*0004*/ 	.word	0x00000082


	//----- nvinfo : EIATTR_KPARAM_INFO
	.align		4
.L_1596:
        /*0008*/ 	.byte	0x04, 0x17
        /*000a*/ 	.short	(.L_1598 - .L_1597)
.L_1597:
        /*000c*/ 	.word	0x00000000
        /*0010*/ 	.short	0x0000
        /*0012*/ 	.short	0x0000
        /*0014*/ 	.byte	0x00, 0xf0, 0xa1, 0x03


	//----- nvinfo : EIATTR_SPARSE_MMA_MASK
	.align		4
.L_1598:
        /*0018*/ 	.byte	0x03, 0x50
        /*001a*/ 	.short	0x0000


	//----- nvinfo : EIATTR_MAXREG_COUNT
	.align		4
        /*001c*/ 	.byte	0x03, 0x1b
        /*001e*/ 	.short	0x00ff


	//----- nvinfo : EIATTR_MERCURY_ISA_VERSION
	.align		4
        /*0020*/ 	.byte	0x03, 0x5f
        /*0022*/ 	.short	0x0101


	//----- nvinfo : EIATTR_COOP_GROUP_MASK_REGIDS
	.align		4
        /*0024*/ 	.byte	0x04, 0x29
        /*0026*/ 	.short	(.L_1600 - .L_1599)


	//   ....[0]....
.L_1599:
        /*0028*/ 	.word	0xffffffff


	//   ....[1]....
        /*002c*/ 	.word	0xffffffff


	//   ....[2]....
        /*0030*/ 	.word	0xffffffff


	//   ....[3]....
        /*0034*/ 	.word	0xffffffff


	//   ....[4]....
        /*0038*/ 	.word	0xffffffff


	//   ....[5]....
        /*003c*/ 	.word	0xffffffff


	//   ....[6]....
        /*0040*/ 	.word	0xffffffff


	//   ....[7]....
        /*0044*/ 	.word	0xffffffff


	//   ....[8]....
        /*0048*/ 	.word	0xffffffff


	//   ....[9]....
        /*004c*/ 	.word	0xffffffff


	//   ....[10]....
        /*0050*/ 	.word	0x050000de


	//   ....[11]....
        /*0054*/ 	.word	0x050000de


	//   ....[12]....
        /*0058*/ 	.word	0x050000de


	//   ....[13]....
        /*005c*/ 	.word	0x050000de


	//   ....[14]....
        /*0060*/ 	.word	0x050000de


	//   ....[15]....
        /*0064*/ 	.word	0x050000de


	//   ....[16]....
        /*0068*/ 	.word	0x050000de


	//   ....[17]....
        /*006c*/ 	.word	0x050000de


	//   ....[18]....
        /*0070*/ 	.word	0x050000de


	//   ....[19]....
        /*0074*/ 	.word	0x050000de


	//----- nvinfo : EIATTR_COOP_GROUP_INSTR_OFFSETS
	.align		4
.L_1600:
        /*0078*/ 	.byte	0x04, 0x28
        /*007a*/ 	.short	(.L_1602 - .L_1601)


	//   ....[0]....
.L_1601:
        /*007c*/ 	.word	0x00003db0


	//   ....[1]....
        /*0080*/ 	.word	0x00003dd0


	//   ....[2]....
        /*0084*/ 	.word	0x00003df0


	//   ....[3]....
        /*0088*/ 	.word	0x00003e10


	//   ....[4]....
        /*008c*/ 	.word	0x00003e40


	//   ....[5]....
        /*0090*/ 	.word	0x00004670


	//   ....[6]....
        /*0094*/ 	.word	0x00004690


	//   ....[7]....
        /*0098*/ 	.word	0x000046b0


	//   ....[8]....
        /*009c*/ 	.word	0x000046d0


	//   ....[9]....
        /*00a0*/ 	.word	0x000046f0


	//   ....[10]....
        /*00a4*/ 	.word	0x000057a0


	//   ....[11]....
        /*00a8*/ 	.word	0x00005840


	//   ....[12]....
        /*00ac*/ 	.word	0x000058b0


	//   ....[13]....
        /*00b0*/ 	.word	0x00005920


	//   ....[14]....
        /*00b4*/ 	.word	0x000059a0


	//   ....[15]....
        /*00b8*/ 	.word	0x00006210


	//   ....[16]....
        /*00bc*/ 	.word	0x00006280


	//   ....[17]....
        /*00c0*/ 	.word	0x000062f0


	//   ....[18]....
        /*00c4*/ 	.word	0x00006360


	//   ....[19]....
        /*00c8*/ 	.word	0x000063d0


	//----- nvinfo : EIATTR_VRC_CTA_INIT_COUNT
	.align		4
.L_1602:
        /*00cc*/ 	.byte	0x02, 0x4a
	.zero		1
	.zero		1


	//----- nvinfo : EIATTR_EXIT_INSTR_OFFSETS
	.align		4
        /*00d0*/ 	.byte	0x04, 0x1c
        /*00d2*/ 	.short	(.L_1604 - .L_1603)


	//   ....[0]....
.L_1603:
        /*00d4*/ 	.word	0x00000650


	//   ....[1]....
        /*00d8*/ 	.word	0x00005730


	//----- nvinfo : EIATTR_MAX_THREADS
	.align		4
.L_1604:
        /*00dc*/ 	.byte	0x04, 0x05
        /*00de*/ 	.short	(.L_1606 - .L_1605)
.L_1605:
        /*00e0*/ 	.word	0x00000080
        /*00e4*/ 	.word	0x00000001
        /*00e8*/ 	.word	0x00000001


	//----- nvinfo : EIATTR_CRS_STACK_SIZE
	.align		4
.L_1606:
        /*00ec*/ 	.byte	0x04, 0x1e
        /*00ee*/ 	.short	(.L_1608 - .L_1607)
.L_1607:
        /*00f0*/ 	.word	0x00000000


	//----- nvinfo : EIATTR_CBANK_PARAM_SIZE
	.align		4
.L_1608:
        /*00f4*/ 	.byte	0x03, 0x19
        /*00f6*/ 	.short	0x00e8


	//----- nvinfo : EIATTR_PARAM_CBANK
	.align		4
        /*00f8*/ 	.byte	0x04, 0x0a
        /*00fa*/ 	.short	(.L_1610 - .L_1609)
	.align		4
.L_1609:
        /*00fc*/ 	.word	index@(.nv.constant0._ZN10layer_norm31ln_parallel_residual_fwd_kernelINS_13Kernel_traitsIf6__halffS2_fjLj2048ELj1ELj4ELj1ELj16ENS_18Kernel_traits_baseILj2048EfS2_fS2_fjLj128EEEEELb0ELb1ELb1EEEvNS_9FwdParamsE)
        /*0100*/ 	.short	0x0380
        /*0102*/ 	.short	0x00e8


	//----- nvinfo : EIATTR_SW_WAR
	.align		4
.L_1610:
        /*0104*/ 	.byte	0x04, 0x36
        /*0106*/ 	.short	(.L_1612 - .L_1611)
.L_1611:
        /*0108*/ 	.word	0x00000008
.L_1612:


//--------------------- .nv.info._ZN10layer_norm31ln_parallel_residual_fwd_kernelINS_13Kernel_traitsIf6__halffS2_fjLj2048ELj1ELj4ELj1ELj16ENS_18Kernel_traits_baseILj2048EfS2_fS2_fjLj128EEEEELb1ELb0ELb0EEEvNS_9FwdParamsE --------------------------
	.section	.nv.info._ZN10layer_norm31ln_parallel_residual_fwd_kernelINS_13Kernel_traitsIf6__halffS2_fjLj2048ELj1ELj4ELj1ELj16ENS_18Kernel_traits_baseILj2048EfS2_fS2_fjLj128EEEEELb1ELb0ELb0EEEvNS_9FwdParamsE,"",@"SHT_CUDA_INFO"
	.sectionflags	@""
	.align	4


	//----- nvinfo : EIATTR_CUDA_API_VERSION
	.align		4
        /*0000*/ 	.byte	0x04, 0x37
        /*0002*/ 	.short	(.L_1614 - .L_1613)
.L_1613:
        /*0004*/ 	.word	0x00000082


	//----- nvinfo : EIATTR_KPARAM_INFO
	.align		4
.L_1614:
        /*0008*/ 	.byte	0x04, 0x17
        /*000a*/ 	.short	(.L_1616 - .L_1615)
.L_1615:
        /*000c*/ 	.word	0x00000000
        /*0010*/ 	.short	0x0000
        /*0012*/ 	.short	0x0000
        /*0014*/ 	.byte	0x00, 0xf0, 0xa1, 0x03


	//----- nvinfo : EIATTR_SPARSE_MMA_MASK
	.align		4
.L_1616:
        /*0018*/ 	.byte	0x03, 0x50
        /*001a*/ 	.short	0x0000


	//----- nvinfo : EIATTR_MAXREG_COUNT
	.align		4
        /*001c*/ 	.byte	0x03, 0x1b
        /*001e*/ 	.short	0x00ff


	//----- nvinfo : EIATTR_ANNOTATIONS
	.align		4
        /*0020*/ 	.byte	0x04, 0x55
        /*0022*/ 	.short	(.L_1618 - .L_1617)


	//   ....[0]....
.L_1617:
        /* <DEDUP_REMOVED lines=377> */


	//----- nvinfo : EIATTR_MERCURY_ISA_VERSION
	.align		4
.L_1618:
        /*17a4*/ 	.byte	0x03, 0x5f
        /*17a6*/ 	.short	0x0101


	//----- nvinfo : EIATTR_COOP_GROUP_MASK_REGIDS
	.align		4
        /*17a8*/ 	.byte	0x04, 0x29
        /*17aa*/ 	.short	(.L_1620 - .L_1619)


	//   ....[0]....
.L_1619:
        /*17ac*/ 	.word	0xffffffff


	//   ....[1]....
        /*17b0*/ 	.word	0xffffffff


	//   ....[2]....
        /*17b4*/ 	.word	0xffffffff


	//   ....[3]....
        /*17b8*/ 	.word	0xffffffff


	//   ....[4]....
        /*17bc*/ 	.word	0xffffffff


	//   ....[5]....
        /*17c0*/ 	.word	0xffffffff


	//   ....[6]....
        /*17c4*/ 	.word	0xffffffff


	//   ....[7]....
        /*17c8*/ 	.word	0xffffffff


	//   ....[8]....
        /*17cc*/ 	.word	0xffffffff


	//   ....[9]....
        /*17d0*/ 	.word	0xffffffff


	//   ....[10]....
        /*17d4*/ 	.word	0x050000bd


	//   ....[11]....
        /*17d8*/ 	.word	0x050000bd


	//   ....[12]....
        /*17dc*/ 	.word	0x050000bd


	//   ....[13]....
        /*17e0*/ 	.word	0x050000bd


	//   ....[14]....
        /*17e4*/ 	.word	0x050000bd


	//   ....[15]....
        /*17e8*/ 	.word	0x050000bd


	//   ....[16]....
        /*17ec*/ 	.word	0x050000bd


	//   ....[17]....
        /*17f0*/ 	.word	0x050000bd


	//   ....[18]....
        /*17f4*/ 	.word	0x050000bd


	//   ....[19]....
        /*17f8*/ 	.word	0x050000bd


	//----- nvinfo : EIATTR_COOP_GROUP_INSTR_OFFSETS
	.align		4
.L_1620:
        /*17fc*/ 	.byte	0x04, 0x28
        /*17fe*/ 	.short	(.L_1622 - .L_1621)


	//   ....[0]....
.L_1621:
        /*1800*/ 	.word	0x00055be0


	//   ....[1]....
        /*1804*/ 	.word	0x00055c20


	//   ....[2]....
        /*1808*/ 	.word	0x00055c40


	//   ....[3]....
        /*180c*/ 	.word	0x00055c60


	//   ....[4]....
        /*1810*/ 	.word	0x00055c80


	//   ....[5]....
        /*1814*/ 	.word	0x000564d0


	//   ....[6]....
        /*1818*/ 	.word	0x000564f0


	//   ....[7]....
        /*181c*/ 	.word	0x00056510


	//   ....[8]....
        /*1820*/ 	.word	0x00056530


	//   ....[9]....
        /*1824*/ 	.word	0x00056550


	//   ....[10]....
        /*1828*/ 	.word	0x000587e0


	//   ....[11]....
        /*182c*/ 	.word	0x00058880


	//   ....[12]....
        /*1830*/ 	.word	0x000588e0


	//   ....[13]....
        /*1834*/ 	.word	0x00058940


	//   ....[14]....
        /*1838*/ 	.word	0x000589a0


	//   ....[15]....
        /*183c*/ 	.word	0x00059250


	//   ....[16]....
        /*1840*/ 	.word	0x000592b0


	//   ....[17]....
        /*1844*/ 	.word	0x00059310


	//   ....[18]....
        /*1848*/ 	.word	0x00059370


	//   ....[19]....
        /*184c*/ 	.word	0x000593d0


	//----- nvinfo : EIATTR_VRC_CTA_INIT_COUNT
	.align		4
.L_1622:
        /*1850*/ 	.byte	0x02, 0x4a
	.zero		1
	.zero		1


	//----- nvinfo : EIATTR_EXIT_INSTR_OFFSETS
	.align		4
        /*1854*/ 	.byte	0x04, 0x1c
        /*1856*/ 	.short	(.L_1624 - .L_1623)


	//   ....[0]....
.L_1623:
        /*1858*/ 	.word	0x000090c0


	//   ....[1]....
        /*185c*/ 	.word	0x00058770


	//----- nvinfo : EIATTR_MAX_THREADS
	.align		4
.L_1624:
        /*1860*/ 	.byte	0x04, 0x05
        /*1862*/ 	.short	(.L_1626 - .L_1625)
.L_1625:
        /*1864*/ 	.word	0x00000080
        /*1868*/ 	.word	0x00000001
        /*186c*/ 	.word	0x00000001


	//----- nvinfo : EIATTR_CRS_STACK_SIZE
	.align		4
.L_1626:
        /*1870*/ 	.byte	0x04, 0x1e
        /*1872*/ 	.short	(.L_1628 - .L_1627)
.L_1627:
        /*1874*/ 	.word	0x00000000


	//----- nvinfo : EIATTR_CBANK_PARAM_SIZE
	.align		4
.L_1628:
        /*1878*/ 	.byte	0x03, 0x19
        /*187a*/ 	.short	0x00e8


	//----- nvinfo : EIATTR_PARAM_CBANK
	.align		4
        /*187c*/ 	.byte	0x04, 0x0a
        /*187e*/ 	.short	(.L_1630 - .L_1629)
	.align		4
.L_1629:
        /*1880*/ 	.word	index@(.nv.constant0._ZN10layer_norm31ln_parallel_residual_fwd_kernelINS_13Kernel_traitsIf6__halffS2_fjLj2048ELj1ELj4ELj1ELj16ENS_18Kernel_traits_baseILj2048EfS2_fS2_fjLj128EEEEELb1ELb0ELb0EEEvNS_9FwdParamsE)
        /*1884*/ 	.short	0x0380
        /*1886*/ 	.short	0x00e8


	//----- nvinfo : EIATTR_SW_WAR
	.align		4
.L_1630:
        /*1888*/ 	.byte	0x04, 0x36
        /*188a*/ 	.short	(.L_1632 - .L_1631)
.L_1631:
        /*188c*/ 	.word	0x00000008
.L_1632:


//--------------------- .nv.info._ZN10layer_norm31ln_parallel_residual_fwd_kernelINS_13Kernel_traitsIf6__halffS2_fjLj2048ELj1ELj4ELj1ELj16ENS_18Kernel_traits_baseILj2048EfS2_fS2_fjLj128EEEEELb1ELb0ELb1EEEvNS_9FwdParamsE --------------------------
	.section	.nv.info._ZN10layer_norm31ln_parallel_residual_fwd_kernelINS_13Kernel_traitsIf6__halffS2_fjLj2048ELj1ELj4ELj1ELj16ENS_18Kernel_traits_baseILj2048EfS2_fS2_fjLj128EEEEELb1ELb0ELb1EEEvNS_9FwdParamsE,"",@"SHT_CUDA_INFO"
	.sectionflags	@""
	.align	4


	//----- nvinfo : EIATTR_CUDA_API_VERSION
	.align		4
        /*0000*/ 	.byte	0x04, 0x37
        /*0002*/ 	.short	(.L_1634 - .L_1633)
.L_1633:
        /*0004*/ 	.word	0x00000082


	//----- nvinfo : EIATTR_KPARAM_INFO
	.align		4
.L_1634:
        /*0008*/ 	.byte	0x04, 0x17
        /*000a*/ 	.short	(.L_1636 - .L_1635)
.L_1635:
        /*000c*/ 	.word	0x00000000
        /*0010*/ 	.short	0x0000
        /*0012*/ 	.short	0x0000
        /*0014*/ 	.byte	0x00, 0xf0, 0xa1, 0x03


	//----- nvinfo : EIATTR_SPARSE_MMA_MASK
	.align		4
.L_1636:
        /*0018*/ 	.byte	0x03, 0x50
        /*001a*/ 	.short	0x0000


	//----- nvinfo : EIATTR_MAXREG_COUNT
	.align		4
        /*001c*/ 	.byte	0x03, 0x1b
        /*001e*/ 	.short	0x00ff


	//----- nvinfo : EIATTR_ANNOTATIONS
	.align		4
        /*0020*/ 	.byte	0x04, 0x55
        /*0022*/ 	.short	(.L_1638 - .L_1637)


	//   ....[0]....
.L_1637:
        /* <DEDUP_REMOVED lines=185> */


	//----- nvinfo : EIATTR_MERCURY_ISA_VERSION
	.align		4
.L_1638:
        /*0ba4*/ 	.byte	0x03, 0x5f
        /*0ba6*/ 	.short	0x0101


	//----- nvinfo : EIATTR_COOP_GROUP_MASK_REGIDS
	.align		4
        /*0ba8*/ 	.byte	0x04, 0x29
        /*0baa*/ 	.short	(.L_1640 - .L_1639)


	//   ....[0]....
.L_1639:
        /*0bac*/ 	.word	0xffffffff


	//   ....[1]....
        /*0bb0*/ 	.word	0xffffffff


	//   ....[2]....
        /*0bb4*/ 	.word	0xffffffff


	//   ....[3]....
        /*0bb8*/ 	.word	0xffffffff


	//   ....[4]....
        /*0bbc*/ 	.word	0xffffffff


	//   ....[5]....
        /*0bc0*/ 	.word	0xffffffff


	//   ....[6]....
        /*0bc4*/ 	.word	0xffffffff


	//   ....[7]....
        /*0bc8*/ 	.word	0xffffffff


	//   ....[8]....
        /*0bcc*/ 	.word	0xffffffff


	//   ....[9]....
        /*0bd0*/ 	.word	0xffffffff


	//   ....[10]....
        /*0bd4*/ 	.word	0x050000dd


	//   ....[11]....
        /*0bd8*/ 	.word	0x050000dd


	//   ....[12]....
        /*0bdc*/ 	.word	0x050000dd


	//   ....[13]....
        /*0be0*/ 	.word	0x050000dd


	//   ....[14]....
        /*0be4*/ 	.word	0x050000dd


	//   ....[15]....
        /*0be8*/ 	.word	0x050000dd


	//   ....[16]....
        /*0bec*/ 	.word	0x050000dd


	//   ....[17]....
        /*0bf0*/ 	.word	0x050000dd


	//   ....[18]....
        /*0bf4*/ 	.word	0x050000dd


	//   ....[19]....
        /*0bf8*/ 	.word	0x050000dd


	//----- nvinfo : EIATTR_COOP_GROUP_INSTR_OFFSETS
	.align		4
.L_1640:
        /*0bfc*/ 	.byte	0x04, 0x28
        /*0bfe*/ 	.short	(.L_1642 - .L_1641)


	//   ....[0]....
.L_1641:
        /*0c00*/ 	.word	0x0004e150


	//   ....[1]....
        /*0c04*/ 	.word	0x0004e180


	//   ....[2]....
        /*0c08*/ 	.word	0x0004e1a0


	//   ....[3]....
        /*0c0c*/ 	.word	0x0004e1c0


	//   ....[4]....
        /*0c10*/ 	.word	0x0004e1e0


	//   ....[5]....
        /*0c14*/ 	.word	0x0004ea10


	//   ....[6]....
        /*0c18*/ 	.word	0x0004ea30


	//   ....[7]....
        /*0c1c*/ 	.word	0x0004ea50


	//   ....[8]....
        /*0c20*/ 	.word	0x0004ea70


	//   ....[9]....
        /*0c24*/ 	.word	0x0004ea90


	//   ....[10]....
        /*0c28*/ 	.word	0x00050a70


	//   ....[11]....
        /*0c2c*/ 	.word	0x00050b10


	//   ....[12]....
        /*0c30*/ 	.word	0x00050b70


	//   ....[13]....
        /*0c34*/ 	.word	0x00050bd0


	//   ....[14]....
        /*0c38*/ 	.word	0x00050c30


	//   ....[15]....
        /*0c3c*/ 	.word	0x000514b0


	//   ....[16]....
        /*0c40*/ 	.word	0x00051510


	//   ....[17]....
        /*0c44*/ 	.word	0x00051570


	//   ....[18]....
        /*0c48*/ 	.word	0x000515d0


	//   ....[19]....
        /*0c4c*/ 	.word	0x00051630


	//----- nvinfo : EIATTR_VRC_CTA_INIT_COUNT
	.align		4
.L_1642:
        /*0c50*/ 	.byte	0x02, 0x4a
	.zero		1
	.zero		1


	//----- nvinfo : EIATTR_EXIT_INSTR_OFFSETS
	.align		4
        /*0c54*/ 	.byte	0x04, 0x1c
        /*0c56*/ 	.short	(.L_1644 - .L_1643)


	//   ....[0]....
.L_1643:
        /*0c58*/ 	.word	0x000023c0


	//   ....[1]....
        /*0c5c*/ 	.word	0x00050a00


	//----- nvinfo : EIATTR_MAX_THREADS
	.align		4
.L_1644:
        /*0c60*/ 	.byte	0x04, 0x05
        /*0c62*/ 	.short	(.L_1646 - .L_1645)
.L_1645:
        /*0c64*/ 	.word	0x00000080
        /*0c68*/ 	.word	0x00000001
        /*0c6c*/ 	.word	0x00000001


	//----- nvinfo : EIATTR_CRS_STACK_SIZE
	.align		4
.L_1646:
        /*0c70*/ 	.byte	0x04, 0x1e
        /*0c72*/ 	.short	(.L_1648 - .L_1647)
.L_1647:
        /*0c74*/ 	.word	0x00000000


	//----- nvinfo : EIATTR_CBANK_PARAM_SIZE
	.align		4
.L_1648:
        /*0c78*/ 	.byte	0x03, 0x19
        /*0c7a*/ 	.short	0x00e8


	//----- nvinfo : EIATTR_PARAM_CBANK
	.align		4
        /*0c7c*/ 	.byte	0x04, 0x0a
        /*0c7e*/ 	.short	(.L_1650 - .L_1649)
	.align		4
.L_1649:
        /*0c80*/ 	.word	index@(.nv.constant0._ZN10layer_norm31ln_parallel_residual_fwd_kernelINS_13Kernel_traitsIf6__halffS2_fjLj2048ELj1ELj4ELj1ELj16ENS_18Kernel_traits_baseILj2048EfS2_fS2_fjLj128EEEEELb1ELb0ELb1EEEvNS_9FwdParamsE)
        /*0c84*/ 	.short	0x0380
        /*0c86*/ 	.short	0x00e8


	//----- nvinfo : EIATTR_SW_WAR
	.align		4
.L_1650:
        /*0c88*/ 	.byte	0x04, 0x36
        /*0c8a*/ 	.short	(.L_1652 - .L_1651)
.L_1651:
        /*0c8c*/ 	.word	0x00000008
.L_1652:


//--------------------- .nv.info._ZN10layer_norm31ln_parallel_residual_fwd_kernelINS_13Kernel_traitsIf6__halffS2_fjLj2048ELj1ELj4ELj1ELj16ENS_18Kernel_traits_baseILj2048EfS2_fS2_fjLj128EEEEELb1ELb1ELb0EEEvNS_9FwdParamsE --------------------------
	.section	.nv.info._ZN10layer_norm31ln_parallel_residual_fwd_kernelINS_13Kernel_traitsIf6__halffS2_fjLj2048ELj1ELj4ELj1ELj16ENS_18Kernel_traits_baseILj2048EfS2_fS2_fjLj128EEEEELb1ELb1ELb0EEEvNS_9FwdParamsE,"",@"SHT_CUDA_INFO"
	.sectionflags	@""
	.align	4


	//----- nvinfo : EIATTR_CUDA_API_VERSION
	.align		4
        /*0000*/ 	.byte	0x04, 0x37
        /*0002*/ 	.short	(.L_1654 - .L_1653)
.L_1653:
        /*0004*/ 	.word	0x00000082


	//----- nvinfo : EIATTR_KPARAM_INFO
	.align		4
.L_1654:
        /*0008*/ 	.byte	0x04, 0x17
        /*000a*/ 	.short	(.L_1656 - .L_1655)
.L_1655:
        /*000c*/ 	.word	0x00000000
        /*0010*/ 	.short	0x0000
        /*0012*/ 	.short	0x0000
        /*0014*/ 	.byte	0x00, 0xf0, 0xa1, 0x03


	//----- nvinfo : EIATTR_SPARSE_MMA_MASK
	.align		4
.L_1656:
        /*0018*/ 	.byte	0x03, 0x50
        /*001a*/ 	.short	0x0000


	//----- nvinfo : EIATTR_MAXREG_COUNT
	.align		4
        /*001c*/ 	.byte	0x03, 0x1b
        /*001e*/ 	.short	0x00ff


	//----- nvinfo : EIATTR_MERCURY_ISA_VERSION
	.align		4
        /*0020*/ 	.byte	0x03, 0x5f
        /*0022*/ 	.short	0x0101


	//----- nvinfo : EIATTR_COOP_GROUP_MASK_REGIDS
	.align		4
        /*0024*/ 	.byte	0x04, 0x29
        /*0026*/ 	.short	(.L_1658 - .L_1657)


	//   ....[0]....
.L_1657:
        /*0028*/ 	.word	0xffffffff


	//   ....[1]....
        /*002c*/ 	.word	0xffffffff


	//   ....[2]....
        /*0030*/ 	.word	0xffffffff


	//   ....[3]....
        /*0034*/ 	.word	0xffffffff


	//   ....[4]....
        /*0038*/ 	.word	0xffffffff


	//   ....[5]....
        /*003c*/ 	.word	0xffffffff


	//   ....[6]....
        /*0040*/ 	.word	0xffffffff


	//   ....[7]....
        /*0044*/ 	.word	0xffffffff


	//   ....[8]....
        /*0048*/ 	.word	0xffffffff


	//   ....[9]....
        /*004c*/ 	.word	0xffffffff


	//   ....[10]....
        /*0050*/ 	.word	0x050000ec


	//   ....[11]....
        /*0054*/ 	.word	0x050000ec


	//   ....[12]....
        /*0058*/ 	.word	0x050000ec


	//   ....[13]....
        /*005c*/ 	.word	0x050000ec


	//   ....[14]....
        /*0060*/ 	.word	0x050000ec


	//   ....[15]....
        /*0064*/ 	.word	0x050000ec


	//   ....[16]....
        /*0068*/ 	.word	0x050000ec


	//   ....[17]....
        /*006c*/ 	.word	0x050000ec


	//   ....[18]....
        /*0070*/ 	.word	0x050000ec


	//   ....[19]....
        /*0074*/ 	.word	0x050000ec


	//----- nvinfo : EIATTR_COOP_GROUP_INSTR_OFFSETS
	.align		4
.L_1658:
        /*0078*/ 	.byte	0x04, 0x28
        /*007a*/ 	.short	(.L_1660 - .L_1659)


	//   ....[0]....
.L_1659:
        /*007c*/ 	.word	0x00041130


	//   ....[1]....
        /*0080*/ 	.word	0x00041170


	//   ....[2]....
        /*0084*/ 	.word	0x00041190


	//   ....[3]....
        /*0088*/ 	.word	0x000411b0


	//   ....[4]....
        /*008c*/ 	.word	0x000411d0


	//   ....[5]....
        /*0090*/ 	.word	0x00041a20


	//   ....[6]....
        /*0094*/ 	.word	0x00041a40


	//   ....[7]....
        /*0098*/ 	.word	0x00041a60


	//   ....[8]....
        /*009c*/ 	.word	0x00041a80


	//   ....[9]....
        /*00a0*/ 	.word	0x00041aa0


	//   ....[10]....
        /*00a4*/ 	.word	0x00042e40


	//   ....[11]....
        /*00a8*/ 	.word	0x00042ef0


	//   ....[12]....
        /*00ac*/ 	.word	0x00042f60


	//   ....[13]....
        /*00b0*/ 	.word	0x00042fd0


	//   ....[14]....
        /*00b4*/ 	.word	0x00043040


	//   ....[15]....
        /*00b8*/ 	.word	0x000438f0


	//   ....[16]....
        /*00bc*/ 	.word	0x00043960


	//   ....[17]....
        /*00c0*/ 	.word	0x000439d0


	//   ....[18]....
        /*00c4*/ 	.word	0x00043a40


	//   ....[19]....
        /*00c8*/ 	.word	0x00043ab0


	//----- nvinfo : EIATTR_VRC_CTA_INIT_COUNT
	.align		4
.L_1660:
        /*00cc*/ 	.byte	0x02, 0x4a
	.zero		1
	.zero		1


	//----- nvinfo : EIATTR_EXIT_INSTR_OFFSETS
	.align		4
        /*00d0*/ 	.byte	0x04, 0x1c
        /*00d2*/ 	.short	(.L_1662 - .L_1661)


	//   ....[0]....
.L_1661:
        /*00d4*/ 	.word	0x00000de0


	//   ....[1]....
        /*00d8*/ 	.word	0x00042dd0


	//----- nvinfo : EIATTR_MAX_THREADS
	.align		4
.L_1662:
        /*00dc*/ 	.byte	0x04, 0x05
        /*00de*/ 	.short	(.L_1664 - .L_1663)
.L_1663:
        /*00e0*/ 	.word	0x00000080
        /*00e4*/ 	.word	0x00000001
        /*00e8*/ 	.word	0x00000001


	//----- nvinfo : EIATTR_CRS_STACK_SIZE
	.align		4
.L_1664:
        /*00ec*/ 	.byte	0x04, 0x1e
        /*00ee*/ 	.short	(.L_1666 - .L_1665)
.L_1665:
        /*00f0*/ 	.word	0x00000000


	//----- nvinfo : EIATTR_CBANK_PARAM_SIZE
	.align		4
.L_1666:
        /*00f4*/ 	.byte	0x03, 0x19
        /*00f6*/ 	.short	0x00e8


	//----- nvinfo : EIATTR_PARAM_CBANK
	.align		4
        /*00f8*/ 	.byte	0x04, 0x0a
        /*00fa*/ 	.short	(.L_1668 - .L_1667)
	.align		4
.L_1667:
        /*00fc*/ 	.word	index@(.nv.constant0._ZN10layer_norm31ln_parallel_residual_fwd_kernelINS_13Kernel_traitsIf6__halffS2_fjLj2048ELj1ELj4ELj1ELj16ENS_18Kernel_traits_baseILj2048EfS2_fS2_fjLj128EEEEELb1ELb1ELb0EEEvNS_9FwdParamsE)
        /*0100*/ 	.short	0x0380
        /*0102*/ 	.short	0x00e8


	//----- nvinfo : EIATTR_SW_WAR
	.align		4
.L_1668:
        /*0104*/ 	.byte	0x04, 0x36
        /*0106*/ 	.short	(.L_1670 - .L_1669)
.L_1669:
        /*0108*/ 	.word	0x00000008
.L_1670:


//--------------------- .nv.info._ZN10layer_norm31ln_parallel_residual_fwd_kernelINS_13Kernel_traitsIf6__halffS2_fjLj2048ELj1ELj4ELj1ELj16ENS_18Kernel_traits_baseILj2048EfS2_fS2_fjLj128EEEEELb1ELb1ELb1EEEvNS_9FwdParamsE --------------------------
	.section	.nv.info._ZN10layer_norm31ln_parallel_residual_fwd_kernelINS_13Kernel_traitsIf6__halffS2_fjLj2048ELj1ELj4ELj1ELj16ENS_18Kernel_traits_baseILj2048EfS2_fS2_fjLj128EEEEELb1ELb1ELb1EEEvNS_9FwdParamsE,"",@"SHT_CUDA_INFO"
	.sectionflags	@""
	.align	4


	//----- nvinfo : EIATTR_CUDA_API_VERSION
	.align		4
        /*0000*/ 	.byte	0x04, 0x37
        /*0002*/ 	.short	(.L_1672 - .L_1671)
.L_1671:
        /*0004*/ 	.word	0x00000082


	//----- nvinfo : EIATTR_KPARAM_INFO
	.align		4
.L_1672:
        /*0008*/ 	.byte	0x04, 0x17
        /*000a*/ 	.short	(.L_1674 - .L_1673)
.L_1673:
        /*000c*/ 	.word	0x00000000
        /*0010*/ 	.short	0x0000
        /*0012*/ 	.short	0x0000
        /*0014*/ 	.byte	0x00, 0xf0, 0xa1, 0x03


	//----- nvinfo : EIATTR_SPARSE_MMA_MASK
	.align		4
.L_1674:
        /*0018*/ 	.byte	0x03, 0x50
        /*001a*/ 	.short	0x0000


	//----- nvinfo : EIATTR_MAXREG_COUNT
	.align		4
        /*001c*/ 	.byte	0x03, 0x1b
        /*001e*/ 	.short	0x00ff


	//----- nvinfo : EIATTR_MERCURY_ISA_VERSION
	.align		4
        /*0020*/ 	.byte	0x03, 0x5f
        /*0022*/ 	.short	0x0101


	//----- nvinfo : EIATTR_COOP_GROUP_MASK_REGIDS
	.align		4
        /*0024*/ 	.byte	0x04, 0x29
        /*0026*/ 	.short	(.L_1676 - .L_1675)


	//   ....[0]....
.L_1675:
        /*0028*/ 	.word	0xffffffff


	//   ....[1]....
        /*002c*/ 	.word	0xffffffff


	//   ....[2]....
        /*0030*/ 	.word	0xffffffff


	//   ....[3]....
        /*0034*/ 	.word	0xffffffff


	//   ....[4]....
        /*0038*/ 	.word	0xffffffff


	//   ....[5]....
        /*003c*/ 	.word	0xffffffff


	//   ....[6]....
        /*0040*/ 	.word	0xffffffff


	//   ....[7]....
        /*0044*/ 	.word	0xffffffff


	//   ....[8]....
        /*0048*/ 	.word	0xffffffff


	//   ....[9]....
        /*004c*/ 	.word	0xffffffff


	//   ....[10]....
        /*0050*/ 	.word	0x050000f1


	//   ....[11]....
        /*0054*/ 	.word	0x050000f1


	//   ....[12]....
        /*0058*/ 	.word	0x050000f1


	//   ....[13]....
        /*005c*/ 	.word	0x050000f1


	//   ....[14]....
        /*0060*/ 	.word	0x050000f1


	//   ....[15]....
        /*0064*/ 	.word	0x050000f1


	//   ....[16]....
        /*0068*/ 	.word	0x050000f1


	//   ....[17]....
        /*006c*/ 	.word	0x050000f1


	//   ....[18]....
        /*0070*/ 	.word	0x050000f1


	//   ....[19]....
        /*0074*/ 	.word	0x050000f1


	//----- nvinfo : EIATTR_COOP_GROUP_INSTR_OFFSETS
	.align		4
.L_1676:
        /*0078*/ 	.byte	0x04, 0x28
        /*007a*/ 	.short	(.L_1678 - .L_1677)


	//   ....[0]....
.L_1677:
        /*007c*/ 	.word	0x0003e780


	//   ....[1]....
        /*0080*/ 	.word	0x0003e7a0


	//   ....[2]....
        /*0084*/ 	.word	0x0003e7c0


	//   ....[3]....
        /*0088*/ 	.word	0x0003e7e0


	//   ....[4]....
        /*008c*/ 	.word	0x0003e810


	//   ....[5]....
        /*0090*/ 	.word	0x0003f040


	//   ....[6]....
        /*0094*/ 	.word	0x0003f060


	//   ....[7]....
        /*0098*/ 	.word	0x0003f080


	//   ....[8]....
        /*009c*/ 	.word	0x0003f0a0


	//   ....[9]....
        /*00a0*/ 	.word	0x0003f0c0


	//   ....[10]....
        /*00a4*/ 	.word	0x00040170


	//   ....[11]....
        /*00a8*/ 	.word	0x00040210


	//   ....[12]....
        /*00ac*/ 	.word	0x00040280


	//   ....[13]....
        /*00b0*/ 	.word	0x000402f0


	//   ....[14]....
        /*00b4*/ 	.word	0x00040370


	//   ....[15]....
        /*00b8*/ 	.word	0x00040bf0


	//   ....[16]....
        /*00bc*/ 	.word	0x00040c60


	//   ....[17]....
        /*00c0*/ 	.word	0x00040cd0


	//   ....[18]....
        /*00c4*/ 	.word	0x00040d40


	//   ....[19]....
        /*00c8*/ 	.word	0x00040db0


	//----- nvinfo : EIATTR_VRC_CTA_INIT_COUNT
	.align		4
.L_1678:
        /*00cc*/ 	.byte	0x02, 0x4a
	.zero		1
	.zero		1


	//----- nvinfo : EIATTR_EXIT_INSTR_OFFSETS
	.align		4
        /*00d0*/ 	.byte	0x04, 0x1c
        /*00d2*/ 	.short	(.L_1680 - .L_1679)


	//   ....[0]....
.L_1679:
        /*00d4*/ 	.word	0x000008b0


	//   ....[1]....
        /*00d8*/ 	.word	0x00040110


	//----- nvinfo : EIATTR_MAX_THREADS
	.align		4
.L_1680:
        /*00dc*/ 	.byte	0x04, 0x05
        /*00de*/ 	.short	(.L_1682 - .L_1681)
.L_1681:
        /*00e0*/ 	.word	0x00000080
        /*00e4*/ 	.word	0x00000001
        /*00e8*/ 	.word	0x00000001


	//----- nvinfo : EIATTR_CRS_STACK_SIZE
	.align		4
.L_1682:
        /*00ec*/ 	.byte	0x04, 0x1e
        /*00ee*/ 	.short	(.L_1684 - .L_1683)
.L_1683:
        /*00f0*/ 	.word	0x00000000


	//----- nvinfo : EIATTR_CBANK_PARAM_SIZE
	.align		4
.L_1684:
        /*00f4*/ 	.byte	0x03, 0x19
        /*00f6*/ 	.short	0x00e8


	//----- nvinfo : EIATTR_PARAM_CBANK
	.align		4
        /*00f8*/ 	.byte	0x04, 0x0a
        /*00fa*/ 	.short	(.L_1686 - .L_1685)
	.align		4
.L_1685:
        /*00fc*/ 	.word	index@(.nv.constant0._ZN10layer_norm31ln_parallel_residual_fwd_kernelINS_13Kernel_traitsIf6__halffS2_fjLj2048ELj1ELj4ELj1ELj16ENS_18Kernel_traits_baseILj2048EfS2_fS2_fjLj128EEEEELb1ELb1ELb1EEEvNS_9FwdParamsE)
        /*0100*/ 	.short	0x0380
        /*0102*/ 	.short	0x00e8


	//----- nvinfo : EIATTR_SW_WAR
	.align		4
.L_1686:
        /*0104*/ 	.byte	0x04, 0x36
        /*0106*/ 	.short	(.L_1688 - .L_1687)
.L_1687:
        /*0108*/ 	.word	0x00000008
.L_1688:


//--------------------- .nv.info._ZN10layer_norm31ln_parallel_residual_fwd_kernelINS_13Kernel_traitsI6__halfffffjLj2048ELj1ELj4ELj1ELj16ENS_18Kernel_traits_baseILj2048ES2_ffffjLj128EEEEELb0ELb0ELb0EEEvNS_9FwdParamsE --------------------------
	.section	.nv.info._ZN10layer_norm31ln_parallel_residual_fwd_kernelINS_13Kernel_traitsI6__halfffffjLj2048ELj1ELj4ELj1ELj16ENS_18Kernel_traits_baseILj2048ES2_ffffjLj128EEEEELb0ELb0ELb0EEEvNS_9FwdParamsE,"",@"SHT_CUDA_INFO"
	.sectionflags	@""
	.align	4


	//----- nvinfo : EIATTR_CUDA_API_VERSION
	.align		4
        /*0000*/ 	.byte	0x04, 0x37
        /*0002*/ 	.short	(.L_1690 - .L_1689)
.L_1689:
        /*0004*/ 	.word	0x00000082


	//----- nvinfo : EIATTR_KPARAM_INFO
	.align		4
.L_1690:
        /*0008*/ 	.byte	0x04, 0x17
        /*000a*/ 	.short	(.L_1692 - .L_1691)
.L_1691:
        /*000c*/ 	.word	0x00000000
        /*0010*/ 	.short	0x0000
        /*0012*/ 	.short	0x0000
        /*0014*/ 	.byte	0x00, 0xf0, 0xa1, 0x03


	//----- nvinfo : EIATTR_SPARSE_MMA_MASK
	.align		4
.L_1692:
        /*0018*/ 	.byte	0x03, 0x50
        /*001a*/ 	.short	0x0000


	//----- nvinfo : EIATTR_MAXREG_COUNT
	.align		4
        /*001c*/ 	.byte	0x03, 0x1b
        /*001e*/ 	.short	0x00ff


	//----- nvinfo : EIATTR_MERCURY_ISA_VERSION
	.align		4
        /*0020*/ 	.byte	0x03, 0x5f
        /*0022*/ 	.short	0x0101


	//----- nvinfo : EIATTR_COOP_GROUP_MASK_REGIDS
	.align		4
        /*0024*/ 	.byte	0x04, 0x29
        /*0026*/ 	.short	(.L_1694 - .L_1693)


	//   ....[0]....
.L_1693:
        /*0028*/ 	.word	0xffffffff


	//   ....[1]....
        /*002c*/ 	.word	0xffffffff


	//   ....[2]....
        /*0030*/ 	.word	0xffffffff


	//   ....[3]....
        /*0034*/ 	.word	0xffffffff


	//   ....[4]....
        /*0038*/ 	.word	0xffffffff


	//   ....[5]....
        /*003c*/ 	.word	0xffffffff


	//   ....[6]....
        /*0040*/ 	.word	0xffffffff


	//   ....[7]....
        /*0044*/ 	.word	0xffffffff


	//   ....[8]....
        /*0048*/ 	.word	0xffffffff


	//   ....[9]....
        /*004c*/ 	.word	0xffffffff


	//   ....[10]....
        /*0050*/ 	.word	0x05000048


	//   ....[11]....
        /*0054*/ 	.word	0x05000048


	//   ....[12]....
        /*0058*/ 	.word	0x05000048


	//   ....[13]....
        /*005c*/ 	.word	0x05000048


	//   ....[14]....
        /*0060*/ 	.word	0x05000048


	//   ....[15]....
        /*0064*/ 	.word	0x05000048


	//   ....[16]....
        /*0068*/ 	.word	0x05000048


	//   ....[17]....
        /*006c*/ 	.word	0x05000048


	//   ....[18]....
        /*0070*/ 	.word	0x05000048


	//   ....[19]....
        /*0074*/ 	.word	0x05000048


	//----- nvinfo : EIATTR_COOP_GROUP_INSTR_OFFSETS
	.align		4
.L_1694:
        /*0078*/ 	.byte	0x04, 0x28
        /*007a*/ 	.short	(.L_1696 - .L_1695)


	//   ....[0]....
.L_1695:
        /*007c*/ 	.word	0x00009180


	//   ....[1]....
        /*0080*/ 	.word	0x000091c0


	//   ....[2]....
        /*0084*/ 	.word	0x000091e0


	//   ....[3]....
        /*0088*/ 	.word	0x00009200


	//   ....[4]....
        /*008c*/ 	.word	0x00009220


	//   ....[5]....
        /*0090*/ 	.word	0x00009b00


	//   ....[6]....
        /*0094*/ 	.word	0x00009b20


	//   ....[7]....
        /*0098*/ 	.word	0x00009b40


	//   ....[8]....
        /*009c*/ 	.word	0x00009b60


	//   ....[9]....
        /*00a0*/ 	.word	0x00009b80


	//   ....[10]....
        /*00a4*/ 	.word	0x0000c810


	//   ....[11]....
        /*00a8*/ 	.word	0x0000c8b0


	//   ....[12]....
        /*00ac*/ 	.word	0x0000c920


	//   ....[13]....
        /*00b0*/ 	.word	0x0000c990


	//   ....[14]....
        /*00b4*/ 	.word	0x0000ca00


	//   ....[15]....
        /*00b8*/ 	.word	0x0000d350


	//   ....[16]....
        /*00bc*/ 	.word	0x0000d3c0


	//   ....[17]....
        /*00c0*/ 	.word	0x0000d430


	//   ....[18]....
        /*00c4*/ 	.word	0x0000d4a0


	//   ....[19]....
        /*00c8*/ 	.word	0x0000d510


	//----- nvinfo : EIATTR_VRC_CTA_INIT_COUNT
	.align		4
.L_1696:
        /*00cc*/ 	.byte	0x02, 0x4a
	.zero		1
	.zero		1


	//----- nvinfo : EIATTR_EXIT_INSTR_OFFSETS
	.align		4
        /*00d0*/ 	.byte	0x04, 0x1c
        /*00d2*/ 	.short	(.L_1698 - .L_1697)


	//   ....[0]....
.L_1697:
        /*00d4*/ 	.word	0x000034d0


	//   ....[1]....
        /*00d8*/ 	.word	0x0000c7a0


	//----- nvinfo : EIATTR_MAX_THREADS
	.align		4
.L_1698:
        /*00dc*/ 	.byte	0x04, 0x05
        /*00de*/ 	.short	(.L_1700 - .L_1699)
.L_1699:
        /*00e0*/ 	.word	0x00000080
        /*00e4*/ 	.word	0x00000001
        /*00e8*/ 	.word	0x00000001


	//----- nvinfo : EIATTR_CRS_STACK_SIZE
	.align		4
.L_1700:
        /*00ec*/ 	.byte	0x04, 0x1e
        /*00ee*/ 	.short	(.L_1702 - .L_1701)
.L_1701:
        /*00f0*/ 	.word	0x00000000


	//----- nvinfo : EIATTR_CBANK_PARAM_SIZE
	.align		4
.L_1702:
        /*00f4*/ 	.byte	0x03, 0x19
        /*00f6*/ 	.short	0x00e8


	//----- nvinfo : EIATTR_PARAM_CBANK
	.align		4
        /*00f8*/ 	.byte	0x04, 0x0a
        /*00fa*/ 	.short	(.L_1704 - .L_1703)
	.align		4
.L_1703:
        /*00fc*/ 	.word	index@(.nv.constant0._ZN10layer_norm31ln_parallel_residual_fwd_kernelINS_13Kernel_traitsI6__halfffffjLj2048ELj1ELj4ELj1ELj16ENS_18Kernel_traits_baseILj2048ES2_ffffjLj128EEEEELb0ELb0ELb0EEEvNS_9FwdParamsE)
        /*0100*/ 	.short	0x0380
        /*0102*/ 	.short	0x00e8


	//----- nvinfo : EIATTR_SW_WAR
	.align		4
.L_1704:
        /*0104*/ 	.byte	0x04, 0x36
        /*0106*/ 	.short	(.L_1706 - .L_1705)
.L_1705:
        /*0108*/ 	.word	0x00000008
.L_1706:


//--------------------- .nv.info._ZN10layer_norm31ln_parallel_residual_fwd_kernelINS_13Kernel_traitsI6__halfffffjLj2048ELj1ELj4ELj1ELj16ENS_18Kernel_traits_baseILj2048ES2_ffffjLj128EEEEELb0ELb0ELb1EEEvNS_9FwdParamsE --------------------------
	.section	.nv.info._ZN10layer_norm31ln_parallel_residual_fwd_kernelINS_13Kernel_traitsI6__halfffffjLj2048ELj1ELj4ELj1ELj16ENS_18Kernel_traits_baseILj2048ES2_ffffjLj128EEEEELb0ELb0ELb1EEEvNS_9FwdParamsE,"",@"SHT_CUDA_INFO"
	.sectionflags	@""
	.align	4


	//----- nvinfo : EIATTR_CUDA_API_VERSION
	.align		4
        /*0000*/ 	.byte	0x04, 0x37
        /*0002*/ 	.short	(.L_1708 - .L_1707)
.L_1707:
        /*0004*/ 	.word	0x00000082


	//----- nvinfo : EIATTR_KPARAM_INFO
	.align		4
.L_1708:
        /*0008*/ 	.byte	0x04, 0x17
        /*000a*/ 	.short	(.L_1710 - .L_1709)
.L_1709:
        /*000c*/ 	.word	0x00000000
        /*0010*/ 	.short	0x0000
        /*0012*/ 	.short	0x0000
        /*0014*/ 	.byte	0x00, 0xf0, 0xa1, 0x03


	//----- nvinfo : EIATTR_SPARSE_MMA_MASK
	.align		4
.L_1710:
        /*0018*/ 	.byte	0x03, 0x50
        /*001a*/ 	.short	0x0000


	//----- nvinfo : EIATTR_MAXREG_COUNT
	.align		4
        /*001c*/ 	.byte	0x03, 0x1b
        /*001e*/ 	.short	0x00ff


	//----- nvinfo : EIATTR_ANNOTATIONS
	.align		4
        /*0020*/ 	.byte	0x04, 0x55
        /*0022*/ 	.short	(.L_1712 - .L_1711)


	//   ....[0]....
.L_1711:
        /* <DEDUP_REMOVED lines=27> */


	//----- nvinfo : EIATTR_MERCURY_ISA_VERSION
	.align		4
.L_1712:
        /*01c4*/ 	.byte	0x03, 0x5f
        /*01c6*/ 	.short	0x0101


	//----- nvinfo : EIATTR_COOP_GROUP_MASK_REGIDS
	.align		4
        /*01c8*/ 	.byte	0x04, 0x29
        /*01ca*/ 	.short	(.L_1714 - .L_1713)


	//   ....[0]....
.L_1713:
        /*01cc*/ 	.word	0xffffffff


	//   ....[1]....
        /*01d0*/ 	.word	0xffffffff


	//   ....[2]....
        /*01d4*/ 	.word	0xffffffff


	//   ....[3]....
        /*01d8*/ 	.word	0xffffffff


	//   ....[4]....
        /*01dc*/ 	.word	0xffffffff


	//   ....[5]....
        /*01e0*/ 	.word	0xffffffff


	//   ....[6]....
        /*01e4*/ 	.word	0xffffffff


	//   ....[7]....
        /*01e8*/ 	.word	0xffffffff


	//   ....[8]....
        /*01ec*/ 	.word	0xffffffff


	//   ....[9]....
        /*01f0*/ 	.word	0xffffffff


	//   ....[10]....
        /*01f4*/ 	.word	0x05000050


	//   ....[11]....
        /*01f8*/ 	.word	0x05000050


	//   ....[12]....
        /*01fc*/ 	.word	0x05000050


	//   ....[13]....
        /*0200*/ 	.word	0x05000050


	//   ....[14]....
        /*0204*/ 	.word	0x05000050


	//   ....[15]....
        /*0208*/ 	.word	0x05000050


	//   ....[16]....
        /*020c*/ 	.word	0x05000050


	//   ....[17]....
        /*0210*/ 	.word	0x05000050


	//   ....[18]....
        /*0214*/ 	.word	0x05000050


	//   ....[19]....
        /*0218*/ 	.word	0x05000050


	//----- nvinfo : EIATTR_COOP_GROUP_INSTR_OFFSETS
	.align		4
.L_1714:
        /*021c*/ 	.byte	0x04, 0x28
        /*021e*/ 	.short	(.L_1716 - .L_1715)


	//   ....[0]....
.L_1715:
        /*0220*/ 	.word	0x00005e10


	//   ....[1]....
        /*0224*/ 	.word	0x00005e40


	//   ....[2]....
        /*0228*/ 	.word	0x00005e60


	//   ....[3]....
        /*022c*/ 	.word	0x00005e80


	//   ....[4]....
        /*0230*/ 	.word	0x00005ea0


	//   ....[5]....
        /*0234*/ 	.word	0x000066d0


	//   ....[6]....
        /*0238*/ 	.word	0x000066f0


	//   ....[7]....
        /*023c*/ 	.word	0x00006710


	//   ....[8]....
        /*0240*/ 	.word	0x00006730


	//   ....[9]....
        /*0244*/ 	.word	0x00006750


	//   ....[10]....
        /*0248*/ 	.word	0x00008eb0


	//   ....[11]....
        /*024c*/ 	.word	0x00008f50


	//   ....[12]....
        /*0250*/ 	.word	0x00008fc0


	//   ....[13]....
        /*0254*/ 	.word	0x00009030


	//   ....[14]....
        /*0258*/ 	.word	0x000090a0


	//   ....[15]....
        /*025c*/ 	.word	0x00009930


	//   ....[16]....
        /*0260*/ 	.word	0x000099a0


	//   ....[17]....
        /*0264*/ 	.word	0x00009a10


	//   ....[18]....
        /*0268*/ 	.word	0x00009a80


	//   ....[19]....
        /*026c*/ 	.word	0x00009af0


	//----- nvinfo : EIATTR_VRC_CTA_INIT_COUNT
	.align		4
.L_1716:
        /*0270*/ 	.byte	0x02, 0x4a
	.zero		1
	.zero		1


	//----- nvinfo : EIATTR_EXIT_INSTR_OFFSETS
	.align		4
        /*0274*/ 	.byte	0x04, 0x1c
        /*0276*/ 	.short	(.L_1718 - .L_1717)


	//   ....[0]....
.L_1717:
        /*0278*/ 	.word	0x00001360


	//   ....[1]....
        /*027c*/ 	.word	0x00008e40


	//----- nvinfo : EIATTR_MAX_THREADS
	.align		4
.L_1718:
        /*0280*/ 	.byte	0x04, 0x05
        /*0282*/ 	.short	(.L_1720 - .L_1719)
.L_1719:
        /*0284*/ 	.word	0x00000080
        /*0288*/ 	.word	0x00000001
        /*028c*/ 	.word	0x00000001


	//----- nvinfo : EIATTR_CRS_STACK_SIZE
	.align		4
.L_1720:
        /*0290*/ 	.byte	0x04, 0x1e
        /*0292*/ 	.short	(.L_1722 - .L_1721)
.L_1721:
        /*0294*/ 	.word	0x00000000


	//----- nvinfo : EIATTR_CBANK_PARAM_SIZE
	.align		4
.L_1722:
        /*0298*/ 	.byte	0x03, 0x19
        /*029a*/ 	.short	0x00e8


	//----- nvinfo : EIATTR_PARAM_CBANK
	.align		4
        /*029c*/ 	.byte	0x04, 0x0a
        /*029e*/ 	.short	(.L_1724 - .L_1723)
	.align		4
.L_1723:
        /*02a0*/ 	.word	index@(.nv.constant0._ZN10layer_norm31ln_parallel_residual_fwd_kernelINS_13Kernel_traitsI6__halfffffjLj2048ELj1ELj4ELj1ELj16ENS_18Kernel_traits_baseILj2048ES2_ffffjLj128EEEEELb0ELb0ELb1EEEvNS_9FwdParamsE)
        /*02a4*/ 	.short	0x0380
        /*02a6*/ 	.short	0x00e8


	//----- nvinfo : EIATTR_SW_WAR
	.align		4
.L_1724:
        /*02a8*/ 	.byte	0x04, 0x36
        /*02aa*/ 	.short	(.L_1726 - .L_1725)
.L_1725:
        /*02ac*/ 	.word	0x00000008
.L_1726:


//--------------------- .nv.info._ZN10layer_norm31ln_parallel_residual_fwd_kernelINS_13Kernel_traitsI6__halfffffjLj2048ELj1ELj4ELj1ELj16ENS_18Kernel_traits_baseILj2048ES2_ffffjLj128EEEEELb0ELb1ELb0EEEvNS_9FwdParamsE --------------------------
	.section	.nv.info._ZN10layer_norm31ln_parallel_residual_fwd_kernelINS_13Kernel_traitsI6__halfffffjLj2048ELj1ELj4ELj1ELj16ENS_18Kernel_traits_baseILj2048ES2_ffffjLj128EEEEELb0ELb1ELb0EEEvNS_9FwdParamsE,"",@"SHT_CUDA_INFO"
	.sectionflags	@""
	.align	4


	//----- nvinfo : EIATTR_CUDA_API_VERSION
	.align		4
        /*0000*/ 	.byte	0x04, 0x37
        /*0002*/ 	.short	(.L_1728 - .L_1727)
.L_1727:
        /*0004*/ 	.word	0x00000082


	//----- nvinfo : EIATTR_KPARAM_INFO
	.align		4
.L_1728:
        /*0008*/ 	.byte	0x04, 0x17
        /*000a*/ 	.short	(.L_1730 - .L_1729)
.L_1729:
        /*000c*/ 	.word	0x00000000
        /*0010*/ 	.short	0x0000
        /*0012*/ 	.short	0x0000
        /*0014*/ 	.byte	0x00, 0xf0, 0xa1, 0x03


	//----- nvinfo : EIATTR_SPARSE_MMA_MASK
	.align		4
.L_1730:
        /*0018*/ 	.byte	0x03, 0x50
        /*001a*/ 	.short	0x0000


	//----- nvinfo : EIATTR_MAXREG_COUNT
	.align		4
        /*001c*/ 	.byte	0x03, 0x1b
        /*001e*/ 	.short	0x00ff


	//----- nvinfo : EIATTR_MERCURY_ISA_VERSION
	.align		4
        /*0020*/ 	.byte	0x03, 0x5f
        /*0022*/ 	.short	0x0101


	//----- nvinfo : EIATTR_COOP_GROUP_MASK_REGIDS
	.align		4
        /*0024*/ 	.byte	0x04, 0x29
        /*0026*/ 	.short	(.L_1732 - .L_1731)


	//   ....[0]....
.L_1731:
        /*0028*/ 	.word	0xffffffff


	//   ....[1]....
        /*002c*/ 	.word	0xffffffff


	//   ....[2]....
        /*0030*/ 	.word	0xffffffff


	//   ....[3]....
        /*0034*/ 	.word	0xffffffff


	//   ....[4]....
        /*0038*/ 	.word	0xffffffff


	//   ....[5]....
        /*003c*/ 	.word	0xffffffff


	//   ....[6]....
        /*0040*/ 	.word	0xffffffff


	//   ....[7]....
        /*0044*/ 	.word	0xffffffff


	//   ....[8]....
        /*0048*/ 	.word	0xffffffff


	//   ....[9]....
        /*004c*/ 	.word	0xffffffff


	//   ....[10]....
        /*0050*/ 	.word	0x050000af


	//   ....[11]....
        /*0054*/ 	.word	0x050000af


	//   ....[12]....
        /*0058*/ 	.word	0x050000af


	//   ....[13]....
        /*005c*/ 	.word	0x050000af


	//   ....[14]....
        /*0060*/ 	.word	0x050000af


	//   ....[15]....
        /*0064*/ 	.word	0x050000af


	//   ....[16]....
        /*0068*/ 	.word	0x050000af


	//   ....[17]....
        /*006c*/ 	.word	0x050000af


	//   ....[18]....
        /*0070*/ 	.word	0x050000af


	//   ....[19]....
        /*0074*/ 	.word	0x050000af


	//----- nvinfo : EIATTR_COOP_GROUP_INSTR_OFFSETS
	.align		4
.L_1732:
        /*0078*/ 	.byte	0x04, 0x28
        /*007a*/ 	.short	(.L_1734 - .L_1733)


	//   ....[0]....
.L_1733:
        /*007c*/ 	.word	0x00005fe0


	//   ....[1]....
        /*0080*/ 	.word	0x00006020


	//   ....[2]....
        /*0084*/ 	.word	0x00006040


	//   ....[3]....
        /*0088*/ 	.word	0x00006060


	//   ....[4]....
        /*008c*/ 	.word	0x00006080


	//   ....[5]....
        /*0090*/ 	.word	0x00006960


	//   ....[6]....
        /*0094*/ 	.word	0x00006980


	//   ....[7]....
        /*0098*/ 	.word	0x000069a0


	//   ....[8]....
        /*009c*/ 	.word	0x000069c0


	//   ....[9]....
        /*00a0*/ 	.word	0x000069e0


	//   ....[10]....
        /*00a4*/ 	.word	0x000086f0


	//   ....[11]....
        /*00a8*/ 	.word	0x000087a0


	//   ....[12]....
        /*00ac*/ 	.word	0x00008810


	//   ....[13]....
        /*00b0*/ 	.word	0x00008880


	//   ....[14]....
        /*00b4*/ 	.word	0x000088f0


	//   ....[15]....
        /*00b8*/ 	.word	0x00009230


	//   ....[16]....
        /*00bc*/ 	.word	0x000092a0


	//   ....[17]....
        /*00c0*/ 	.word	0x00009310


	//   ....[18]....
        /*00c4*/ 	.word	0x00009380


	//   ....[19]....
        /*00c8*/ 	.word	0x000093f0


	//----- nvinfo : EIATTR_VRC_CTA_INIT_COUNT
	.align		4
.L_1734:
        /*00cc*/ 	.byte	0x02, 0x4a
	.zero		1
	.zero		1


	//----- nvinfo : EIATTR_EXIT_INSTR_OFFSETS
	.align		4
        /*00d0*/ 	.byte	0x04, 0x1c
        /*00d2*/ 	.short	(.L_1736 - .L_1735)


	//   ....[0]....
.L_1735:
        /*00d4*/ 	.word	0x00000f60


	//   ....[1]....
        /*00d8*/ 	.word	0x00008680


	//----- nvinfo : EIATTR_MAX_THREADS
	.align		4
.L_1736:
        /*00dc*/ 	.byte	0x04, 0x05
        /*00de*/ 	.short	(.L_1738 - .L_1737)
.L_1737:
        /*00e0*/ 	.word	0x00000080
        /*00e4*/ 	.word	0x00000001
        /*00e8*/ 	.word	0x00000001


	//----- nvinfo : EIATTR_CRS_STACK_SIZE
	.align		4
.L_1738:
        /*00ec*/ 	.byte	0x04, 0x1e
        /*00ee*/ 	.short	(.L_1740 - .L_1739)
.L_1739:
        /*00f0*/ 	.word	0x00000000


	//----- nvinfo : EIATTR_CBANK_PARAM_SIZE
	.align		4
.L_1740:
        /*00f4*/ 	.byte	0x03, 0x19
        /*00f6*/ 	.short	0x00e8


	//----- nvinfo : EIATTR_PARAM_CBANK
	.align		4
        /*00f8*/ 	.byte	0x04, 0x0a
        /*00fa*/ 	.short	(.L_1742 - .L_1741)
	.align		4
.L_1741:
        /*00fc*/ 	.word	index@(.nv.constant0._ZN10layer_norm31ln_parallel_residual_fwd_kernelINS_13Kernel_traitsI6__halfffffjLj2048ELj1ELj4ELj1ELj16ENS_18Kernel_traits_baseILj2048ES2_ffffjLj128EEEEELb0ELb1ELb0EEEvNS_9FwdParamsE)
        /*0100*/ 	.short	0x0380
        /*0102*/ 	.short	0x00e8


	//----- nvinfo : EIATTR_SW_WAR
	.align		4
.L_1742:
        /*0104*/ 	.byte	0x04, 0x36
        /*0106*/ 	.short	(.L_1744 - .L_1743)
.L_1743:
        /*0108*/ 	.word	0x00000008
.L_1744:


//--------------------- .nv.info._ZN10layer_norm31ln_parallel_residual_fwd_kernelINS_13Kernel_traitsI6__halfffffjLj2048ELj1ELj4ELj1ELj16ENS_18Kernel_traits_baseILj2048ES2_ffffjLj128EEEEELb0ELb1ELb1EEEvNS_9FwdParamsE --------------------------
	.section	.nv.info._ZN10layer_norm31ln_parallel_residual_fwd_kernelINS_13Kernel_traitsI6__halfffffjLj2048ELj1ELj4ELj1ELj16ENS_18Kernel_traits_baseILj2048ES2_ffffjLj128EEEEELb0ELb1ELb1EEEvNS_9FwdParamsE,"",@"SHT_CUDA_INFO"
	.sectionflags	@""
	.align	4


	//----- nvinfo : EIATTR_CUDA_API_VERSION
	.align		4
        /*0000*/ 	.byte	0x04, 0x37
        /*0002*/ 	.short	(.L_1746 - .L_1745)
.L_1745:
        /*0004*/ 	.word	0x00000082


	//----- nvinfo : EIATTR_KPARAM_INFO
	.align		4
.L_1746:
        /*0008*/ 	.byte	0x04, 0x17
        /*000a*/ 	.short	(.L_1748 - .L_1747)
.L_1747:
        /*000c*/ 	.word	0x00000000
        /*0010*/ 	.short	0x0000
        /*0012*/ 	.short	0x0000
        /*0014*/ 	.byte	0x00, 0xf0, 0xa1, 0x03


	//----- nvinfo : EIATTR_SPARSE_MMA_MASK
	.align		4
.L_1748:
        /*0018*/ 	.byte	0x03, 0x50
        /*001a*/ 	.short	0x0000


	//----- nvinfo : EIATTR_MAXREG_COUNT
	.align		4
        /*001c*/ 	.byte	0x03, 0x1b
        /*001e*/ 	.short	0x00ff


	//----- nvinfo : EIATTR_MERCURY_ISA_VERSION
	.align		4
        /*0020*/ 	.byte	0x03, 0x5f
        /*0022*/ 	.short	0x0101


	//----- nvinfo : EIATTR_COOP_GROUP_MASK_REGIDS
	.align		4
        /*0024*/ 	.byte	0x04, 0x29
        /*0026*/ 	.short	(.L_1750 - .L_1749)


	//   ....[0]....
.L_1749:
        /*0028*/ 	.word	0xffffffff


	//   ....[1]....
        /*002c*/ 	.word	0xffffffff


	//   ....[2]....
        /*0030*/ 	.word	0xffffffff


	//   ....[3]....
        /*0034*/ 	.word	0xffffffff


	//   ....[4]....
        /*0038*/ 	.word	0xffffffff


	//   ....[5]....
        /*003c*/ 	.word	0xffffffff


	//   ....[6]....
        /*0040*/ 	.word	0xffffffff


	//   ....[7]....
        /*0044*/ 	.word	0xffffffff


	//   ....[8]....
        /*0048*/ 	.word	0xffffffff


	//   ....[9]....
        /*004c*/ 	.word	0xffffffff


	//   ....[10]....
        /*0050*/ 	.word	0x0500009a


	//   ....[11]....
        /*0054*/ 	.word	0x0500009a


	//   ....[12]....
        /*0058*/ 	.word	0x0500009a


	//   ....[13]....
        /*005c*/ 	.word	0x0500009a


	//   ....[14]....
        /*0060*/ 	.word	0x0500009a


	//   ....[15]....
        /*0064*/ 	.word	0x0500009a


	//   ....[16]....
        /*0068*/ 	.word	0x0500009a


	//   ....[17]....
        /*006c*/ 	.word	0x0500009a


	//   ....[18]....
        /*0070*/ 	.word	0x0500009a


	//   ....[19]....
        /*0074*/ 	.word	0x0500009a


	//----- nvinfo : EIATTR_COOP_GROUP_INSTR_OFFSETS
	.align		4
.L_1750:
        /*0078*/ 	.byte	0x04, 0x28
        /*007a*/ 	.short	(.L_1752 - .L_1751)


	//   ....[0]....
.L_1751:
        /*007c*/ 	.word	0x00004320


	//   ....[1]....
        /*0080*/ 	.word	0x00004350


	//   ....[2]....
        /*0084*/ 	.word	0x00004370


	//   ....[3]....
        /*0088*/ 	.word	0x00004390


	//   ....[4]....
        /*008c*/ 	.word	0x000043b0


	//   ....[5]....
        /*0090*/ 	.word	0x00004be0


	//   ....[6]....
        /*0094*/ 	.word	0x00004c00


	//   ....[7]....
        /*0098*/ 	.word	0x00004c20


	//   ....[8]....
        /*009c*/ 	.word	0x00004c40


	//   ....[9]....
        /*00a0*/ 	.word	0x00004c60


	//   ....[10]....
        /*00a4*/ 	.word	0x00006410


	//   ....[11]....
        /*00a8*/ 	.word	0x000064c0


	//   ....[12]....
        /*00ac*/ 	.word	0x00006530


	//   ....[13]....
        /*00b0*/ 	.word	0x000065a0


	//   ....[14]....
        /*00b4*/ 	.word	0x00006610


	//   ....[15]....
        /*00b8*/ 	.word	0x00006e80


	//   ....[16]....
        /*00bc*/ 	.word	0x00006ef0


	//   ....[17]....
        /*00c0*/ 	.word	0x00006f60


	//   ....[18]....
        /*00c4*/ 	.word	0x00006fd0


	//   ....[19]....
        /*00c8*/ 	.word	0x00007040


	//----- nvinfo : EIATTR_VRC_CTA_INIT_COUNT
	.align		4
.L_1752:
        /*00cc*/ 	.byte	0x02, 0x4a
	.zero		1
	.zero		1


	//----- nvinfo : EIATTR_EXIT_INSTR_OFFSETS
	.align		4
        /*00d0*/ 	.byte	0x04, 0x1c
        /*00d2*/ 	.short	(.L_1754 - .L_1753)


	//   ....[0]....
.L_1753:
        /*00d4*/ 	.word	0x00000590


	//   ....[1]....
        /*00d8*/ 	.word	0x000063a0


	//----- nvinfo : EIATTR_MAX_THREADS
	.align		4
.L_1754:
        /*00dc*/ 	.byte	0x04, 0x05
        /*00de*/ 	.short	(.L_1756 - .L_1755)
.L_1755:
        /*00e0*/ 	.word	0x00000080
        /*00e4*/ 	.word	0x00000001
        /*00e8*/ 	.word	0x00000001


	//----- nvinfo : EIATTR_CRS_STACK_SIZE
	.align		4
.L_1756:
        /*00ec*/ 	.byte	0x04, 0x1e
        /*00ee*/ 	.short	(.L_1758 - .L_1757)
.L_1757:
        /*00f0*/ 	.word	0x00000000


	//----- nvinfo : EIATTR_CBANK_PARAM_SIZE
	.align		4
.L_1758:
        /*00f4*/ 	.byte	0x03, 0x19
        /*00f6*/ 	.short	0x00e8


	//----- nvinfo : EIATTR_PARAM_CBANK
	.align		4
        /*00f8*/ 	.byte	0x04, 0x0a
        /*00fa*/ 	.short	(.L_1760 - .L_1759)
	.align		4
.L_1759:
        /*00fc*/ 	.word	index@(.nv.constant0._ZN10layer_norm31ln_parallel_residual_fwd_kernelINS_13Kernel_traitsI6__halfffffjLj2048ELj1ELj4ELj1ELj16ENS_18Kernel_traits_baseILj2048ES2_ffffjLj128EEEEELb0ELb1ELb1EEEvNS_9FwdParamsE)
        /*0100*/ 	.short	0x0380
        /*0102*/ 	.short	0x00e8


	//----- nvinfo : EIATTR_SW_WAR
	.align		4
.L_1760:
        /*0104*/ 	.byte	0x04, 0x36
        /*0106*/ 	.short	(.L_1762 - .L_1761)
.L_1761:
        /*0108*/ 	.word	0x00000008
.L_1762:


//--------------------- .nv.info._ZN10layer_norm31ln_parallel_residual_fwd_kernelINS_13Kernel_traitsI6__halfffffjLj2048ELj1ELj4ELj1ELj16ENS_18Kernel_traits_baseILj2048ES2_ffffjLj128EEEEELb1ELb0ELb0EEEvNS_9FwdParamsE --------------------------
	.section	.nv.info._ZN10layer_norm31ln_parallel_residual_fwd_kernelINS_13Kernel_traitsI6__halfffffjLj2048ELj1ELj4ELj1ELj16ENS_18Kernel_traits_baseILj2048ES2_ffffjLj128EEEEELb1ELb0ELb0EEEvNS_9FwdParamsE,"",@"SHT_CUDA_INFO"
	.sectionflags	@""
	.align	4


	//----- nvinfo : EIATTR_CUDA_API_VERSION
	.align		4
        /*0000*/ 	.byte	0x04, 0x37
        /*0002*/ 	.short	(.L_1764 - .L_1763)
.L_1763:
        /*0004*/ 	.word	0x00000082


	//----- nvinfo : EIATTR_KPARAM_INFO
	.align		4
.L_1764:
        /*0008*/ 	.byte	0x04, 0x17
        /*000a*/ 	.short	(.L_1766 - .L_1765)
.L_1765:
        /*000c*/ 	.word	0x00000000
        /*0010*/ 	.short	0x0000
        /*0012*/ 	.short	0x0000
        /*0014*/ 	.byte	0x00, 0xf0, 0xa1, 0x03


	//----- nvinfo : EIATTR_SPARSE_MMA_MASK
	.align		4
.L_1766:
        /*0018*/ 	.byte	0x03, 0x50
        /*001a*/ 	.short	0x0000


	//----- nvinfo : EIATTR_MAXREG_COUNT
	.align		4
        /*001c*/ 	.byte	0x03, 0x1b
        /*001e*/ 	.short	0x00ff


	//----- nvinfo : EIATTR_ANNOTATIONS
	.align		4
        /*0020*/ 	.byte	0x04, 0x55
        /*0022*/ 	.short	(.L_1768 - .L_1767)


	//   ....[0]....
.L_1767:
        /* <DEDUP_REMOVED lines=19> */


	//----- nvinfo : EIATTR_MERCURY_ISA_VERSION
	.align		4
.L_1768:
        /*0144*/ 	.byte	0x03, 0x5f
        /*0146*/ 	.short	0x0101


	//----- nvinfo : EIATTR_COOP_GROUP_MASK_REGIDS
	.align		4
        /*0148*/ 	.byte	0x04, 0x29
        /*014a*/ 	.short	(.L_1770 - .L_1769)


	//   ....[0]....
.L_1769:
        /*014c*/ 	.word	0xffffffff


	//   ....[1]....
        /*0150*/ 	.word	0xffffffff


	//   ....[2]....
        /*0154*/ 	.word	0xffffffff


	//   ....[3]....
        /*0158*/ 	.word	0xffffffff


	//   ....[4]....
        /*015c*/ 	.word	0xffffffff


	//   ....[5]....
        /*0160*/ 	.word	0xffffffff


	//   ....[6]....
        /*0164*/ 	.word	0xffffffff


	//   ....[7]....
        /*0168*/ 	.word	0xffffffff


	//   ....[8]....
        /*016c*/ 	.word	0xffffffff


	//   ....[9]....
        /*0170*/ 	.word	0xffffffff


	//   ....[10]....
        /*0174*/ 	.word	0x05000012


	//   ....[11]....
        /*0178*/ 	.word	0x05000012


	//   ....[12]....
        /*017c*/ 	.word	0x05000012


	//   ....[13]....
        /*0180*/ 	.word	0x05000012


	//   ....[14]....
        /*0184*/ 	.word	0x05000012


	//   ....[15]....
        /*0188*/ 	.word	0x05000012


	//   ....[16]....
        /*018c*/ 	.word	0x05000012


	//   ....[17]....
        /*0190*/ 	.word	0x05000012


	//   ....[18]....
        /*0194*/ 	.word	0x05000012


	//   ....[19]....
        /*0198*/ 	.word	0x05000012


	//----- nvinfo : EIATTR_COOP_GROUP_INSTR_OFFSETS
	.align		4
.L_1770:
        /*019c*/ 	.byte	0x04, 0x28
        /*019e*/ 	.short	(.L_1772 - .L_1771)


	//   ....[0]....
.L_1771:
        /*01a0*/ 	.word	0x00052160


	//   ....[1]....
        /*01a4*/ 	.word	0x00052190


	//   ....[2]....
        /*01a8*/ 	.word	0x000521b0


	//   ....[3]....
        /*01ac*/ 	.word	0x000521d0


	//   ....[4]....
        /*01b0*/ 	.word	0x000521f0


	//   ....[5]....
        /*01b4*/ 	.word	0x00052ad0


	//   ....[6]....
        /*01b8*/ 	.word	0x00052af0


	//   ....[7]....
        /*01bc*/ 	.word	0x00052b10


	//   ....[8]....
        /*01c0*/ 	.word	0x00052b30


	//   ....[9]....
        /*01c4*/ 	.word	0x00052b50


	//   ....[10]....
        /*01c8*/ 	.word	0x00055900


	//   ....[11]....
        /*01cc*/ 	.word	0x00055990


	//   ....[12]....
        /*01d0*/ 	.word	0x00055a00


	//   ....[13]....
        /*01d4*/ 	.word	0x00055a70


	//   ....[14]....
        /*01d8*/ 	.word	0x00055ae0


	//   ....[15]....
        /*01dc*/ 	.word	0x00056430


	//   ....[16]....
        /*01e0*/ 	.word	0x000564a0


	//   ....[17]....
        /*01e4*/ 	.word	0x00056510


	//   ....[18]....
        /*01e8*/ 	.word	0x00056580


	//   ....[19]....
        /*01ec*/ 	.word	0x000565f0


	//----- nvinfo : EIATTR_VRC_CTA_INIT_COUNT
	.align		4
.L_1772:
        /*01f0*/ 	.byte	0x02, 0x4a
	.zero		1
	.zero		1


	//----- nvinfo : EIATTR_EXIT_INSTR_OFFSETS
	.align		4
        /*01f4*/ 	.byte	0x04, 0x1c
        /*01f6*/ 	.short	(.L_1774 - .L_1773)


	//   ....[0]....
.L_1773:
        /*01f8*/ 	.word	0x00003650


	//   ....[1]....
        /*01fc*/ 	.word	0x00055890


	//----- nvinfo : EIATTR_MAX_THREADS
	.align		4
.L_1774:
        /*0200*/ 	.byte	0x04, 0x05
        /*0202*/ 	.short	(.L_1776 - .L_1775)
.L_1775:
        /*0204*/ 	.word	0x00000080
        /*0208*/ 	.word	0x00000001
        /*020c*/ 	.word	0x00000001


	//----- nvinfo : EIATTR_CRS_STACK_SIZE
	.align		4
.L_1776:
        /*0210*/ 	.byte	0x04, 0x1e
        /*0212*/ 	.short	(.L_1778 - .L_1777)
.L_1777:
        /*0214*/ 	.word	0x00000000


	//----- nvinfo : EIATTR_CBANK_PARAM_SIZE
	.align		4
.L_1778:
        /*0218*/ 	.byte	0x03, 0x19
        /*021a*/ 	.short	0x00e8


	//----- nvinfo : EIATTR_PARAM_CBANK
	.align		4
        /*021c*/ 	.byte	0x04, 0x0a
        /*021e*/ 	.short	(.L_1780 - .L_1779)
	.align		4
.L_1779:
        /*0220*/ 	.word	index@(.nv.constant0._ZN10layer_norm31ln_parallel_residual_fwd_kernelINS_13Kernel_traitsI6__halfffffjLj2048ELj1ELj4ELj1ELj16ENS_18Kernel_traits_baseILj2048ES2_ffffjLj128EEEEELb1ELb0ELb0EEEvNS_9FwdParamsE)
        /*0224*/ 	.short	0x0380
        /*0226*/ 	.short	0x00e8


	//----- nvinfo : EIATTR_SW_WAR
	.align		4
.L_1780:
        /*0228*/ 	.byte	0x04, 0x36
        /*022a*/ 	.short	(.L_1782 - .L_1781)
.L_1781:
        /*022c*/ 	.word	0x00000008
.L_1782:


//--------------------- .nv.info._ZN10layer_norm31ln_parallel_residual_fwd_kernelINS_13Kernel_traitsI6__halfffffjLj2048ELj1ELj4ELj1ELj16ENS_18Kernel_traits_baseILj2048ES2_ffffjLj128EEEEELb1ELb0ELb1EEEvNS_9FwdParamsE --------------------------
	.section	.nv.info._ZN10layer_norm31ln_parallel_residual_fwd_kernelINS_13Kernel_traitsI6__halfffffjLj2048ELj1ELj4ELj1ELj16ENS_18Kernel_traits_baseILj2048ES2_ffffjLj128EEEEELb1ELb0ELb1EEEvNS_9FwdParamsE,"",@"SHT_CUDA_INFO"
	.sectionflags	@""
	.align	4


	//----- nvinfo : EIATTR_CUDA_API_VERSION
	.align		4
        /*0000*/ 	.byte	0x04, 0x37
        /*0002*/ 	.short	(.L_1784 - .L_1783)
.L_1783:
        /*0004*/ 	.word	0x00000082


	//----- nvinfo : EIATTR_KPARAM_INFO
	.align		4
.L_1784:
        /*0008*/ 	.byte	0x04, 0x17
        /*000a*/ 	.short	(.L_1786 - .L_1785)
.L_1785:
        /*000c*/ 	.word	0x00000000
        /*0010*/ 	.short	0x0000
        /*0012*/ 	.short	0x0000
        /*0014*/ 	.byte	0x00, 0xf0, 0xa1, 0x03


	//----- nvinfo : EIATTR_SPARSE_MMA_MASK
	.align		4
.L_1786:
        /*0018*/ 	.byte	0x03, 0x50
        /*001a*/ 	.short	0x0000


	//----- nvinfo : EIATTR_MAXREG_COUNT
	.align		4
        /*001c*/ 	.byte	0x03, 0x1b
        /*001e*/ 	.short	0x00ff


	//----- nvinfo : EIATTR_ANNOTATIONS
	.align		4
        /*0020*/ 	.byte	0x04, 0x55
        /*0022*/ 	.short	(.L_1788 - .L_1787)


	//   ....[0]....
.L_1787:
        /* <DEDUP_REMOVED lines=46> */


	//----- nvinfo : EIATTR_MERCURY_ISA_VERSION
	.align		4
.L_1788:
        /*02f4*/ 	.byte	0x03, 0x5f
        /*02f6*/ 	.short	0x0101


	//----- nvinfo : EIATTR_COOP_GROUP_MASK_REGIDS
	.align		4
        /*02f8*/ 	.byte	0x04, 0x29
        /*02fa*/ 	.short	(.L_1790 - .L_1789)


	//   ....[0]....
.L_1789:
        /*02fc*/ 	.word	0xffffffff


	//   ....[1]....
        /*0300*/ 	.word	0xffffffff


	//   ....[2]....
        /*0304*/ 	.word	0xffffffff


	//   ....[3]....
        /*0308*/ 	.word	0xffffffff


	//   ....[4]....
        /*030c*/ 	.word	0xffffffff


	//   ....[5]....
        /*0310*/ 	.word	0xffffffff


	//   ....[6]....
        /*0314*/ 	.word	0xffffffff


	//   ....[7]....
        /*0318*/ 	.word	0xffffffff


	//   ....[8]....
        /*031c*/ 	.word	0xffffffff


	//   ....[9]....
        /*0320*/ 	.word	0xffffffff


	//   ....[10]....
        /*0324*/ 	.word	0x0500008d


	//   ....[11]....
        /*0328*/ 	.word	0x0500008d


	//   ....[12]....
        /*032c*/ 	.word	0x0500008d


	//   ....[13]....
        /*0330*/ 	.word	0x0500008d


	//   ....[14]....
        /*0334*/ 	.word	0x0500008d


	//   ....[15]....
        /*0338*/ 	.word	0x0500008d


	//   ....[16]....
        /*033c*/ 	.word	0x0500008d


	//   ....[17]....
        /*0340*/ 	.word	0x0500008d


	//   ....[18]....
        /*0344*/ 	.word	0x0500008d


	//   ....[19]....
        /*0348*/ 	.word	0x0500008d


	//----- nvinfo : EIATTR_COOP_GROUP_INSTR_OFFSETS
	.align		4
.L_1790:
        /*034c*/ 	.byte	0x04, 0x28
        /*034e*/ 	.short	(.L_1792 - .L_1791)


	//   ....[0]....
.L_1791:
        /*0350*/ 	.word	0x0004d9c0


	//   ....[1]....
        /*0354*/ 	.word	0x0004d9e0


	//   ....[2]....
        /*0358*/ 	.word	0x0004da00


	//   ....[3]....
        /*035c*/ 	.word	0x0004da20


	//   ....[4]....
        /*0360*/ 	.word	0x0004da40


	//   ....[5]....
        /*0364*/ 	.word	0x0004e280


	//   ....[6]....
        /*0368*/ 	.word	0x0004e2a0


	//   ....[7]....
        /*036c*/ 	.word	0x0004e2c0


	//   ....[8]....
        /*0370*/ 	.word	0x0004e2e0


	//   ....[9]....
        /*0374*/ 	.word	0x0004e300


	//   ....[10]....
        /*0378*/ 	.word	0x00050d80


	//   ....[11]....
        /*037c*/ 	.word	0x00050e10


	//   ....[12]....
        /*0380*/ 	.word	0x00050e80


	//   ....[13]....
        /*0384*/ 	.word	0x00050ef0


	//   ....[14]....
        /*0388*/ 	.word	0x00050f60


	//   ....[15]....
        /*038c*/ 	.word	0x00051800


	//   ....[16]....
        /*0390*/ 	.word	0x00051870


	//   ....[17]....
        /*0394*/ 	.word	0x000518e0


	//   ....[18]....
        /*0398*/ 	.word	0x00051950


	//   ....[19]....
        /*039c*/ 	.word	0x000519c0


	//----- nvinfo : EIATTR_VRC_CTA_INIT_COUNT
	.align		4
.L_1792:
        /*03a0*/ 	.byte	0x02, 0x4a
	.zero		1
	.zero		1


	//----- nvinfo : EIATTR_EXIT_INSTR_OFFSETS
	.align		4
        /*03a4*/ 	.byte	0x04, 0x1c
        /*03a6*/ 	.short	(.L_1794 - .L_1793)


	//   ....[0]....
.L_1793:
        /*03a8*/ 	.word	0x00001440


	//   ....[1]....
        /*03ac*/ 	.word	0x00050d10


	//----- nvinfo : EIATTR_MAX_THREADS
	.align		4
.L_1794:
        /*03b0*/ 	.byte	0x04, 0x05
        /*03b2*/ 	.short	(.L_1796 - .L_1795)
.L_1795:
        /*03b4*/ 	.word	0x00000080
        /*03b8*/ 	.word	0x00000001
        /*03bc*/ 	.word	0x00000001


	//----- nvinfo : EIATTR_CRS_STACK_SIZE
	.align		4
.L_1796:
        /*03c0*/ 	.byte	0x04, 0x1e
        /*03c2*/ 	.short	(.L_1798 - .L_1797)
.L_1797:
        /*03c4*/ 	.word	0x00000000


	//----- nvinfo : EIATTR_CBANK_PARAM_SIZE
	.align		4
.L_1798:
        /*03c8*/ 	.byte	0x03, 0x19
        /*03ca*/ 	.short	0x00e8


	//----- nvinfo : EIATTR_PARAM_CBANK
	.align		4
        /*03cc*/ 	.byte	0x04, 0x0a
        /*03ce*/ 	.short	(.L_1800 - .L_1799)
	.align		4
.L_1799:
        /*03d0*/ 	.word	index@(.nv.constant0._ZN10layer_norm31ln_parallel_residual_fwd_kernelINS_13Kernel_traitsI6__halfffffjLj2048ELj1ELj4ELj1ELj16ENS_18Kernel_traits_baseILj2048ES2_ffffjLj128EEEEELb1ELb0ELb1EEEvNS_9FwdParamsE)
        /*03d4*/ 	.short	0x0380
        /*03d6*/ 	.short	0x00e8


	//----- nvinfo : EIATTR_SW_WAR
	.align		4
.L_1800:
        /*03d8*/ 	.byte	0x04, 0x36
        /*03da*/ 	.short	(.L_1802 - .L_1801)
.L_1801:
        /*03dc*/ 	.word	0x00000008
.L_1802:


//--------------------- .nv.info._ZN10layer_norm31ln_parallel_residual_fwd_kernelINS_13Kernel_traitsI6__halfffffjLj2048ELj1ELj4ELj1ELj16ENS_18Kernel_traits_baseILj2048ES2_ffffjLj128EEEEELb1ELb1ELb0EEEvNS_9FwdParamsE --------------------------
	.section	.nv.info._ZN10layer_norm31ln_parallel_residual_fwd_kernelINS_13Kernel_traitsI6__halfffffjLj2048ELj1ELj4ELj1ELj16ENS_18Kernel_traits_baseILj2048ES2_ffffjLj128EEEEELb1ELb1ELb0EEEvNS_9FwdParamsE,"",@"SHT_CUDA_INFO"
	.sectionflags	@""
	.align	4


	//----- nvinfo : EIATTR_CUDA_API_VERSION
	.align		4
        /*0000*/ 	.byte	0x04, 0x37
        /*0002*/ 	.short	(.L_1804 - .L_1803)
.L_1803:
        /*0004*/ 	.word	0x00000082


	//----- nvinfo : EIATTR_KPARAM_INFO
	.align		4
.L_1804:
        /*0008*/ 	.byte	0x04, 0x17
        /*000a*/ 	.short	(.L_1806 - .L_1805)
.L_1805:
        /*000c*/ 	.word	0x00000000
        /*0010*/ 	.short	0x0000
        /*0012*/ 	.short	0x0000
        /*0014*/ 	.byte	0x00, 0xf0, 0xa1, 0x03


	//----- nvinfo : EIATTR_SPARSE_MMA_MASK
	.align		4
.L_1806:
        /*0018*/ 	.byte	0x03, 0x50
        /*001a*/ 	.short	0x0000


	//----- nvinfo : EIATTR_MAXREG_COUNT
	.align		4
        /*001c*/ 	.byte	0x03, 0x1b
        /*001e*/ 	.short	0x00ff


	//----- nvinfo : EIATTR_MERCURY_ISA_VERSION
	.align		4
        /*0020*/ 	.byte	0x03, 0x5f
        /*0022*/ 	.short	0x0101


	//----- nvinfo : EIATTR_COOP_GROUP_MASK_REGIDS
	.align		4
        /*0024*/ 	.byte	0x04, 0x29
        /*0026*/ 	.short	(.L_1808 - .L_1807)


	//   ....[0]....
.L_1807:
        /*0028*/ 	.word	0xffffffff


	//   ....[1]....
        /*002c*/ 	.word	0xffffffff


	//   ....[2]....
        /*0030*/ 	.word	0xffffffff


	//   ....[3]....
        /*0034*/ 	.word	0xffffffff


	//   ....[4]....
        /*0038*/ 	.word	0xffffffff


	//   ....[5]....
        /*003c*/ 	.word	0xffffffff


	//   ....[6]....
        /*0040*/ 	.word	0xffffffff


	//   ....[7]....
        /*0044*/ 	.word	0xffffffff


	//   ....[8]....
        /*0048*/ 	.word	0xffffffff


	//   ....[9]....
        /*004c*/ 	.word	0xffffffff


	//   ....[10]....
        /*0050*/ 	.word	0x050000a8


	//   ....[11]....
        /*0054*/ 	.word	0x050000a8


	//   ....[12]....
        /*0058*/ 	.word	0x050000a8


	//   ....[13]....
        /*005c*/ 	.word	0x050000a8


	//   ....[14]....
        /*0060*/ 	.word	0x050000a8


	//   ....[15]....
        /*0064*/ 	.word	0x050000a8


	//   ....[16]....
        /*0068*/ 	.word	0x050000a8


	//   ....[17]....
        /*006c*/ 	.word	0x050000a8


	//   ....[18]....
        /*0070*/ 	.word	0x050000a8


	//   ....[19]....
        /*0074*/ 	.word	0x050000a8


	//----- nvinfo : EIATTR_COOP_GROUP_INSTR_OFFSETS
	.align		4
.L_1808:
        /*0078*/ 	.byte	0x04, 0x28
        /*007a*/ 	.short	(.L_1810 - .L_1809)


	//   ....[0]....
.L_1809:
        /*007c*/ 	.word	0x0003f9a0


	//   ....[1]....
        /*0080*/ 	.word	0x0003f9e0


	//   ....[2]....
        /*0084*/ 	.word	0x0003fa00


	//   ....[3]....
        /*0088*/ 	.word	0x0003fa20


	//   ....[4]....
        /*008c*/ 	.word	0x0003fa40


	//   ....[5]....
        /*0090*/ 	.word	0x00040310


	//   ....[6]....
        /*0094*/ 	.word	0x00040330


	//   ....[7]....
        /*0098*/ 	.word	0x00040350


	//   ....[8]....
        /*009c*/ 	.word	0x00040370


	//   ....[9]....
        /*00a0*/ 	.word	0x00040390


	//   ....[10]....
        /*00a4*/ 	.word	0x00042220


	//   ....[11]....
        /*00a8*/ 	.word	0x000422d0


	//   ....[12]....
        /*00ac*/ 	.word	0x00042340


	//   ....[13]....
        /*00b0*/ 	.word	0x000423b0


	//   ....[14]....
        /*00b4*/ 	.word	0x00042420


	//   ....[15]....
        /*00b8*/ 	.word	0x00042d50


	//   ....[16]....
        /*00bc*/ 	.word	0x00042dc0


	//   ....[17]....
        /*00c0*/ 	.word	0x00042e30


	//   ....[18]....
        /*00c4*/ 	.word	0x00042ea0


	//   ....[19]....
        /*00c8*/ 	.word	0x00042f10


	//----- nvinfo : EIATTR_VRC_CTA_INIT_COUNT
	.align		4
.L_1810:
        /*00cc*/ 	.byte	0x02, 0x4a
	.zero		1
	.zero		1


	//----- nvinfo : EIATTR_EXIT_INSTR_OFFSETS
	.align		4
        /*00d0*/ 	.byte	0x04, 0x1c
        /*00d2*/ 	.short	(.L_1812 - .L_1811)


	//   ....[0]....
.L_1811:
        /*00d4*/ 	.word	0x000011e0


	//   ....[1]....
        /*00d8*/ 	.word	0x000421b0


	//----- nvinfo : EIATTR_MAX_THREADS
	.align		4
.L_1812:
        /*00dc*/ 	.byte	0x04, 0x05
        /*00de*/ 	.short	(.L_1814 - .L_1813)
.L_1813:
        /*00e0*/ 	.word	0x00000080
        /*00e4*/ 	.word	0x00000001
        /*00e8*/ 	.word	0x00000001


	//----- nvinfo : EIATTR_CRS_STACK_SIZE
	.align		4
.L_1814:
        /*00ec*/ 	.byte	0x04, 0x1e
        /*00ee*/ 	.short	(.L_1816 - .L_1815)
.L_1815:
        /*00f0*/ 	.word	0x00000000


	//----- nvinfo : EIATTR_CBANK_PARAM_SIZE
	.align		4
.L_1816:
        /*00f4*/ 	.byte	0x03, 0x19
        /*00f6*/ 	.short	0x00e8


	//----- nvinfo : EIATTR_PARAM_CBANK
	.align		4
        /*00f8*/ 	.byte	0x04, 0x0a
        /*00fa*/ 	.short	(.L_1818 - .L_1817)
	.align		4
.L_1817:
        /*00fc*/ 	.word	index@(.nv.constant0._ZN10layer_norm31ln_parallel_residual_fwd_kernelINS_13Kernel_traitsI6__halfffffjLj2048ELj1ELj4ELj1ELj16ENS_18Kernel_traits_baseILj2048ES2_ffffjLj128EEEEELb1ELb1ELb0EEEvNS_9FwdParamsE)
        /*0100*/ 	.short	0x0380
        /*0102*/ 	.short	0x00e8


	//----- nvinfo : EIATTR_SW_WAR
	.align		4
.L_1818:
        /*0104*/ 	.byte	0x04, 0x36
        /*0106*/ 	.short	(.L_1820 - .L_1819)
.L_1819:
        /*0108*/ 	.word	0x00000008
.L_1820:


//--------------------- .nv.info._ZN10layer_norm31ln_parallel_residual_fwd_kernelINS_13Kernel_traitsI6__halfffffjLj2048ELj1ELj4ELj1ELj16ENS_18Kernel_traits_baseILj2048ES2_ffffjLj128EEEEELb1ELb1ELb1EEEvNS_9FwdParamsE --------------------------
	.section	.nv.info._ZN10layer_norm31ln_parallel_residual_fwd_kernelINS_13Kernel_traitsI6__halfffffjLj2048ELj1ELj4ELj1ELj16ENS_18Kernel_traits_baseILj2048ES2_ffffjLj128EEEEELb1ELb1ELb1EEEvNS_9FwdParamsE,"",@"SHT_CUDA_INFO"
	.sectionflags	@""
	.align	4


	//----- nvinfo : EIATTR_CUDA_API_VERSION
	.align		4
        /*0000*/ 	.byte	0x04, 0x37
        /*0002*/ 	.short	(.L_1822 - .L_1821)
.L_1821:
        /*0004*/ 	.word	0x00000082


	//----- nvinfo : EIATTR_KPARAM_INFO
	.align		4
.L_1822:
        /*0008*/ 	.byte	0x04, 0x17
        /*000a*/ 	.short	(.L_1824 - .L_1823)
.L_1823:
        /*000c*/ 	.word	0x00000000
        /*0010*/ 	.short	0x0000
        /*0012*/ 	.short	0x0000
        /*0014*/ 	.byte	0x00, 0xf0, 0xa1, 0x03


	//----- nvinfo : EIATTR_SPARSE_MMA_MASK
	.align		4
.L_1824:
        /*0018*/ 	.byte	0x03, 0x50
        /*001a*/ 	.short	0x0000


	//----- nvinfo : EIATTR_MAXREG_COUNT
	.align		4
        /*001c*/ 	.byte	0x03, 0x1b
        /*001e*/ 	.short	0x00ff


	//----- nvinfo : EIATTR_MERCURY_ISA_VERSION
	.align		4
        /*0020*/ 	.byte	0x03, 0x5f
        /*0022*/ 	.short	0x0101


	//----- nvinfo : EIATTR_COOP_GROUP_MASK_REGIDS
	.align		4
        /*0024*/ 	.byte	0x04, 0x29
        /*0026*/ 	.short	(.L_1826 - .L_1825)


	//   ....[0]....
.L_1825:
        /*0028*/ 	.word	0xffffffff


	//   ....[1]....
        /*002c*/ 	.word	0xffffffff


	//   ....[2]....
        /*0030*/ 	.word	0xffffffff


	//   ....[3]....
        /*0034*/ 	.word	0xffffffff


	//   ....[4]....
        /*0038*/ 	.word	0xffffffff


	//   ....[5]....
        /*003c*/ 	.word	0xffffffff


	//   ....[6]....
        /*0040*/ 	.word	0xffffffff


	//   ....[7]....
        /*0044*/ 	.word	0xffffffff


	//   ....[8]....
        /*0048*/ 	.word	0xffffffff


	//   ....[9]....
        /*004c*/ 	.word	0xffffffff


	//   ....[10]....
        /*0050*/ 	.word	0x050000a8


	//   ....[11]....
        /*0054*/ 	.word	0x050000a8


	//   ....[12]....
        /*0058*/ 	.word	0x050000a8


	//   ....[13]....
        /*005c*/ 	.word	0x050000a8


	//   ....[14]....
        /*0060*/ 	.word	0x050000a8


	//   ....[15]....
        /*0064*/ 	.word	0x050000a8


	//   ....[16]....
        /*0068*/ 	.word	0x050000a8


	//   ....[17]....
        /*006c*/ 	.word	0x050000a8


	//   ....[18]....
        /*0070*/ 	.word	0x050000a8


	//   ....[19]....
        /*0074*/ 	.word	0x050000a8


	//----- nvinfo : EIATTR_COOP_GROUP_INSTR_OFFSETS
	.align		4
.L_1826:
        /*0078*/ 	.byte	0x04, 0x28
        /*007a*/ 	.short	(.L_1828 - .L_1827)


	//   ....[0]....
.L_1827:
        /*007c*/ 	.word	0x0003e650


	//   ....[1]....
        /*0080*/ 	.word	0x0003e670


	//   ....[2]....
        /*0084*/ 	.word	0x0003e690


	//   ....[3]....
        /*0088*/ 	.word	0x0003e6c0


	//   ....[4]....
        /*008c*/ 	.word	0x0003e6e0


	//   ....[5]....
        /*0090*/ 	.word	0x0003ef10


	//   ....[6]....
        /*0094*/ 	.word	0x0003ef30


	//   ....[7]....
        /*0098*/ 	.word	0x0003ef50


	//   ....[8]....
        /*009c*/ 	.word	0x0003ef70


	//   ....[9]....
        /*00a0*/ 	.word	0x0003ef90


	//   ....[10]....
        /*00a4*/ 	.word	0x000407e0


	//   ....[11]....
        /*00a8*/ 	.word	0x00040880


	//   ....[12]....
        /*00ac*/ 	.word	0x000408f0


	//   ....[13]....
        /*00b0*/ 	.word	0x00040970


	//   ....[14]....
        /*00b4*/ 	.word	0x000409e0


	//   ....[15]....
        /*00b8*/ 	.word	0x00041250


	//   ....[16]....
        /*00bc*/ 	.word	0x000412c0


	//   ....[17]....
        /*00c0*/ 	.word	0x00041330


	//   ....[18]....
        /*00c4*/ 	.word	0x000413a0


	//   ....[19]....
        /*00c8*/ 	.word	0x00041410


	//----- nvinfo : EIATTR_VRC_CTA_INIT_COUNT
	.align		4
.L_1828:
        /*00cc*/ 	.byte	0x02, 0x4a
	.zero		1
	.zero		1


	//----- nvinfo : EIATTR_EXIT_INSTR_OFFSETS
	.align		4
        /*00d0*/ 	.byte	0x04, 0x1c
        /*00d2*/ 	.short	(.L_1830 - .L_1829)


	//   ....[0]....
.L_1829:
        /*00d4*/ 	.word	0x00000790


	//   ....[1]....
        /*00d8*/ 	.word	0x00040770


	//----- nvinfo : EIATTR_MAX_THREADS
	.align		4
.L_1830:
        /*00dc*/ 	.byte	0x04, 0x05
        /*00de*/ 	.short	(.L_1832 - .L_1831)
.L_1831:
        /*00e0*/ 	.word	0x00000080
        /*00e4*/ 	.word	0x00000001
        /*00e8*/ 	.word	0x00000001


	//----- nvinfo : EIATTR_CRS_STACK_SIZE
	.align		4
.L_1832:
        /*00ec*/ 	.byte	0x04, 0x1e
        /*00ee*/ 	.short	(.L_1834 - .L_1833)
.L_1833:
        /*00f0*/ 	.word	0x00000000


	//----- nvinfo : EIATTR_CBANK_PARAM_SIZE
	.align		4
.L_1834:
        /*00f4*/ 	.byte	0x03, 0x19
        /*00f6*/ 	.short	0x00e8


	//----- nvinfo : EIATTR_PARAM_CBANK
	.align		4
        /*00f8*/ 	.byte	0x04, 0x0a
        /*00fa*/ 	.short	(.L_1836 - .L_1835)
	.align		4
.L_1835:
        /*00fc*/ 	.word	index@(.nv.constant0._ZN10layer_norm31ln_parallel_residual_fwd_kernelINS_13Kernel_traitsI6__halfffffjLj2048ELj1ELj4ELj1ELj16ENS_18Kernel_traits_baseILj2048ES2_ffffjLj128EEEEELb1ELb1ELb1EEEvNS_9FwdParamsE)
        /*0100*/ 	.short	0x0380
        /*0102*/ 	.short	0x00e8


	//----- nvinfo : EIATTR_SW_WAR
	.align		4
.L_1836:
        /*0104*/ 	.byte	0x04, 0x36
        /*0106*/ 	.short	(.L_1838 - .L_1837)
.L_1837:
        /*0108*/ 	.word	0x00000008
.L_1838:


//--------------------- .nv.info._ZN10layer_norm31ln_parallel_residual_fwd_kernelINS_13Kernel_traitsIfffffjLj2048ELj1ELj4ELj1ELj16ENS_18Kernel_traits_baseILj2048EfffffjLj128EEEEELb0ELb0ELb0EEEvNS_9FwdParamsE --------------------------
	.section	.nv.info._ZN10layer_norm31ln_parallel_residual_fwd_kernelINS_13Kernel_traitsIfffffjLj2048ELj1ELj4ELj1ELj16ENS_18Kernel_traits_baseILj2048EfffffjLj128EEEEELb0ELb0ELb0EEEvNS_9FwdParamsE,"",@"SHT_CUDA_INFO"
	.sectionflags	@""
	.align	4


	//----- nvinfo : EIATTR_CUDA_API_VERSION
	.align		4
        /*0000*/ 	.byte	0x04, 0x37
        /*0002*/ 	.short	(.L_1840 - .L_1839)
.L_1839:
        /*0004*/ 	.word	0x00000082


	//----- nvinfo : EIATTR_KPARAM_INFO
	.align		4
.L_1840:
        /*0008*/ 	.byte	0x04, 0x17
        /*000a*/ 	.short	(.L_1842 - .L_1841)
.L_1841:
        /*000c*/ 	.word	0x00000000
        /*0010*/ 	.short	0x0000
        /*0012*/ 	.short	0x0000
        /*0014*/ 	.byte	0x00, 0xf0, 0xa1, 0x03


	//----- nvinfo : EIATTR_SPARSE_MMA_MASK
	.align		4
.L_1842:
        /*0018*/ 	.byte	0x03, 0x50
        /*001a*/ 	.short	0x0000


	//----- nvinfo : EIATTR_MAXREG_COUNT
	.align		4
        /*001c*/ 	.byte	0x03, 0x1b
        /*001e*/ 	.short	0x00ff


	//----- nvinfo : EIATTR_ANNOTATIONS
	.align		4
        /*0020*/ 	.byte	0x04, 0x55
        /*0022*/ 	.short	(.L_1844 - .L_1843)


	//   ....[0]....
.L_1843:
        /* <DEDUP_REMOVED lines=326> */


	//----- nvinfo : EIATTR_MERCURY_ISA_VERSION
	.align		4
.L_1844:
        /*1474*/ 	.byte	0x03, 0x5f
        /*1476*/ 	.short	0x0101


	//----- nvinfo : EIATTR_COOP_GROUP_MASK_REGIDS
	.align		4
        /*1478*/ 	.byte	0x04, 0x29
        /*147a*/ 	.short	(.L_1846 - .L_1845)


	//   ....[0]....
.L_1845:
        /*147c*/ 	.word	0xffffffff


	//   ....[1]....
        /*1480*/ 	.word	0xffffffff


	//   ....[2]....
        /*1484*/ 	.word	0xffffffff


	//   ....[3]....
        /*1488*/ 	.word	0xffffffff


	//   ....[4]....
        /*148c*/ 	.word	0xffffffff


	//   ....[5]....
        /*1490*/ 	.word	0xffffffff


	//   ....[6]....
        /*1494*/ 	.word	0xffffffff


	//   ....[7]....
        /*1498*/ 	.word	0xffffffff


	//   ....[8]....
        /*149c*/ 	.word	0xffffffff


	//   ....[9]....
        /*14a0*/ 	.word	0xffffffff


	//   ....[10]....
        /*14a4*/ 	.word	0x05000048


	//   ....[11]....
        /*14a8*/ 	.word	0x05000048


	//   ....[12]....
        /*14ac*/ 	.word	0x05000048


	//   ....[13]....
        /*14b0*/ 	.word	0x05000048


	//   ....[14]....
        /*14b4*/ 	.word	0x05000048


	//   ....[15]....
        /*14b8*/ 	.word	0x05000048


	//   ....[16]....
        /*14bc*/ 	.word	0x05000048


	//   ....[17]....
        /*14c0*/ 	.word	0x05000048


	//   ....[18]....
        /*14c4*/ 	.word	0x05000048


	//   ....[19]....
        /*14c8*/ 	.word	0x05000048


	//----- nvinfo : EIATTR_COOP_GROUP_INSTR_OFFSETS
	.align		4
.L_1846:
        /*14cc*/ 	.byte	0x04, 0x28
        /*14ce*/ 	.short	(.L_1848 - .L_1847)


	//   ....[0]....
.L_1847:
        /*14d0*/ 	.word	0x0000d8a0


	//   ....[1]....
        /*14d4*/ 	.word	0x0000d8e0


	//   ....[2]....
        /*14d8*/ 	.word	0x0000d900


	//   ....[3]....
        /*14dc*/ 	.word	0x0000d920


	//   ....[4]....
        /*14e0*/ 	.word	0x0000d940


	//   ....[5]....
        /*14e4*/ 	.word	0x0000e220


	//   ....[6]....
        /*14e8*/ 	.word	0x0000e240


	//   ....[7]....
        /*14ec*/ 	.word	0x0000e260


	//   ....[8]....
        /*14f0*/ 	.word	0x0000e280


	//   ....[9]....
        /*14f4*/ 	.word	0x0000e2a0


	//   ....[10]....
        /*14f8*/ 	.word	0x00010570


	//   ....[11]....
        /*14fc*/ 	.word	0x00010610


	//   ....[12]....
        /*1500*/ 	.word	0x00010680


	//   ....[13]....
        /*1504*/ 	.word	0x000106f0


	//   ....[14]....
        /*1508*/ 	.word	0x00010760


	//   ....[15]....
        /*150c*/ 	.word	0x000110b0


	//   ....[16]....
        /*1510*/ 	.word	0x00011120


	//   ....[17]....
        /*1514*/ 	.word	0x00011190


	//   ....[18]....
        /*1518*/ 	.word	0x00011200


	//   ....[19]....
        /*151c*/ 	.word	0x00011270


	//----- nvinfo : EIATTR_VRC_CTA_INIT_COUNT
	.align		4
.L_1848:
        /*1520*/ 	.byte	0x02, 0x4a
	.zero		1
	.zero		1


	//----- nvinfo : EIATTR_EXIT_INSTR_OFFSETS
	.align		4
        /*1524*/ 	.byte	0x04, 0x1c
        /*1526*/ 	.short	(.L_1850 - .L_1849)


	//   ....[0]....
.L_1849:
        /*1528*/ 	.word	0x00009170


	//   ....[1]....
        /*152c*/ 	.word	0x00010500


	//----- nvinfo : EIATTR_MAX_THREADS
	.align		4
.L_1850:
        /*1530*/ 	.byte	0x04, 0x05
        /*1532*/ 	.short	(.L_1852 - .L_1851)
.L_1851:
        /*1534*/ 	.word	0x00000080
        /*1538*/ 	.word	0x00000001
        /*153c*/ 	.word	0x00000001


	//----- nvinfo : EIATTR_CRS_STACK_SIZE
	.align		4
.L_1852:
        /*1540*/ 	.byte	0x04, 0x1e
        /*1542*/ 	.short	(.L_1854 - .L_1853)
.L_1853:
        /*1544*/ 	.word	0x00000000


	//----- nvinfo : EIATTR_CBANK_PARAM_SIZE
	.align		4
.L_1854:
        /*1548*/ 	.byte	0x03, 0x19
        /*154a*/ 	.short	0x00e8


	//----- nvinfo : EIATTR_PARAM_CBANK
	.align		4
        /*154c*/ 	.byte	0x04, 0x0a
        /*154e*/ 	.short	(.L_1856 - .L_1855)
	.align		4
.L_1855:
        /*1550*/ 	.word	index@(.nv.constant0._ZN10layer_norm31ln_parallel_residual_fwd_kernelINS_13Kernel_traitsIfffffjLj2048ELj1ELj4ELj1ELj16ENS_18Kernel_traits_baseILj2048EfffffjLj128EEEEELb0ELb0ELb0EEEvNS_9FwdParamsE)
        /*1554*/ 	.short	0x0380
        /*1556*/ 	.short	0x00e8


	//----- nvinfo : EIATTR_SW_WAR
	.align		4
.L_1856:
        /*1558*/ 	.byte	0x04, 0x36
        /*155a*/ 	.short	(.L_1858 - .L_1857)
.L_1857:
        /*155c*/ 	.word	0x00000008
.L_1858:


//--------------------- .nv.info._ZN10layer_norm31ln_parallel_residual_fwd_kernelINS_13Kernel_traitsIfffffjLj2048ELj1ELj4ELj1ELj16ENS_18Kernel_traits_baseILj2048EfffffjLj128EEEEELb0ELb0ELb1EEEvNS_9FwdParamsE --------------------------
	.section	.nv.info._ZN10layer_norm31ln_parallel_residual_fwd_kernelINS_13Kernel_traitsIfffffjLj2048ELj1ELj4ELj1ELj16ENS_18Kernel_traits_baseILj2048EfffffjLj128EEEEELb0ELb0ELb1EEEvNS_9FwdParamsE,"",@"SHT_CUDA_INFO"
	.sectionflags	@""
	.align	4


	//----- nvinfo : EIATTR_CUDA_API_VERSION
	.align		4
        /*0000*/ 	.byte	0x04, 0x37
        /*0002*/ 	.short	(.L_1860 - .L_1859)
.L_1859:
        /*0004*/ 	.word	0x00000082


	//----- nvinfo : EIATTR_KPARAM_INFO
	.align		4
.L_1860:
        /*0008*/ 	.byte	0x04, 0x17
        /*000a*/ 	.short	(.L_1862 - .L_1861)
.L_1861:
        /*000c*/ 	.word	0x00000000
        /*0010*/ 	.short	0x0000
        /*0012*/ 	.short	0x0000
        /*0014*/ 	.byte	0x00, 0xf0, 0xa1, 0x03


	//----- nvinfo : EIATTR_SPARSE_MMA_MASK
	.align		4
.L_1862:
        /*0018*/ 	.byte	0x03, 0x50
        /*001a*/ 	.short	0x0000


	//----- nvinfo : EIATTR_MAXREG_COUNT
	.align		4
        /*001c*/ 	.byte	0x03, 0x1b
        /*001e*/ 	.short	0x00ff


	//----- nvinfo : EIATTR_ANNOTATIONS
	.align		4
        /*0020*/ 	.byte	0x04, 0x55
        /*0022*/ 	.short	(.L_1864 - .L_1863)


	//   ....[0]....
.L_1863:
        /* <DEDUP_REMOVED lines=164> */


	//----- nvinfo : EIATTR_MERCURY_ISA_VERSION
	.align		4
.L_1864:
        /*0a54*/ 	.byte	0x03, 0x5f
        /*0a56*/ 	.short	0x0101


	//----- nvinfo : EIATTR_COOP_GROUP_MASK_REGIDS
	.align		4
        /*0a58*/ 	.byte	0x04, 0x29
        /*0a5a*/ 	.short	(.L_1866 - .L_1865)


	//   ....[0]....
.L_1865:
        /*0a5c*/ 	.word	0xffffffff


	//   ....[1]....
        /*0a60*/ 	.word	0xffffffff


	//   ....[2]....
        /*0a64*/ 	.word	0xffffffff


	//   ....[3]....
        /*0a68*/ 	.word	0xffffffff


	//   ....[4]....
        /*0a6c*/ 	.word	0xffffffff


	//   ....[5]....
        /*0a70*/ 	.word	0xffffffff


	//   ....[6]....
        /*0a74*/ 	.word	0xffffffff


	//   ....[7]....
        /*0a78*/ 	.word	0xffffffff


	//   ....[8]....
        /*0a7c*/ 	.word	0xffffffff


	//   ....[9]....
        /*0a80*/ 	.word	0xffffffff


	//   ....[10]....
        /*0a84*/ 	.word	0x0500009c


	//   ....[11]....
        /*0a88*/ 	.word	0x0500009c


	//   ....[12]....
        /*0a8c*/ 	.word	0x0500009c


	//   ....[13]....
        /*0a90*/ 	.word	0x0500009c


	//   ....[14]....
        /*0a94*/ 	.word	0x0500009c


	//   ....[15]....
        /*0a98*/ 	.word	0x0500009c


	//   ....[16]....
        /*0a9c*/ 	.word	0x0500009c


	//   ....[17]....
        /*0aa0*/ 	.word	0x0500009c


	//   ....[18]....
        /*0aa4*/ 	.word	0x0500009c


	//   ....[19]....
        /*0aa8*/ 	.word	0x0500009c


	//----- nvinfo : EIATTR_COOP_GROUP_INSTR_OFFSETS
	.align		4
.L_1866:
        /*0aac*/ 	.byte	0x04, 0x28
        /*0aae*/ 	.short	(.L_1868 - .L_1867)


	//   ....[0]....
.L_1867:
        /*0ab0*/ 	.word	0x000055e0


	//   ....[1]....
        /*0ab4*/ 	.word	0x00005610


	//   ....[2]....
        /*0ab8*/ 	.word	0x00005630


	//   ....[3]....
        /*0abc*/ 	.word	0x00005650


	//   ....[4]....
        /*0ac0*/ 	.word	0x00005670


	//   ....[5]....
        /*0ac4*/ 	.word	0x00005ea0


	//   ....[6]....
        /*0ac8*/ 	.word	0x00005ec0


	//   ....[7]....
        /*0acc*/ 	.word	0x00005ee0


	//   ....[8]....
        /*0ad0*/ 	.word	0x00005f00


	//   ....[9]....
        /*0ad4*/ 	.word	0x00005f20


	//   ....[10]....
        /*0ad8*/ 	.word	0x00007be0


	//   ....[11]....
        /*0adc*/ 	.word	0x00007c80


	//   ....[12]....
        /*0ae0*/ 	.word	0x00007cf0


	//   ....[13]....
        /*0ae4*/ 	.word	0x00007d60


	//   ....[14]....
        /*0ae8*/ 	.word	0x00007dd0


	//   ....[15]....
        /*0aec*/ 	.word	0x00008660


	//   ....[16]....
        /*0af0*/ 	.word	0x000086d0


	//   ....[17]....
        /*0af4*/ 	.word	0x00008740


	//   ....[18]....
        /*0af8*/ 	.word	0x000087b0


	//   ....[19]....
        /*0afc*/ 	.word	0x00008820


	//----- nvinfo : EIATTR_VRC_CTA_INIT_COUNT
	.align		4
.L_1868:
        /*0b00*/ 	.byte	0x02, 0x4a
	.zero		1
	.zero		1


	//----- nvinfo : EIATTR_EXIT_INSTR_OFFSETS
	.align		4
        /*0b04*/ 	.byte	0x04, 0x1c
        /*0b06*/ 	.short	(.L_1870 - .L_1869)


	//   ....[0]....
.L_1869:
        /*0b08*/ 	.word	0x00002110


	//   ....[1]....
        /*0b0c*/ 	.word	0x00007b70


	//----- nvinfo : EIATTR_MAX_THREADS
	.align		4
.L_1870:
        /*0b10*/ 	.byte	0x04, 0x05
        /*0b12*/ 	.short	(.L_1872 - .L_1871)
.L_1871:
        /*0b14*/ 	.word	0x00000080
        /*0b18*/ 	.word	0x00000001
        /*0b1c*/ 	.word	0x00000001


	//----- nvinfo : EIATTR_CRS_STACK_SIZE
	.align		4
.L_1872:
        /*0b20*/ 	.byte	0x04, 0x1e
        /*0b22*/ 	.short	(.L_1874 - .L_1873)
.L_1873:
        /*0b24*/ 	.word	0x00000000


	//----- nvinfo : EIATTR_CBANK_PARAM_SIZE
	.align		4
.L_1874:
        /*0b28*/ 	.byte	0x03, 0x19
        /*0b2a*/ 	.short	0x00e8


	//----- nvinfo : EIATTR_PARAM_CBANK
	.align		4
        /*0b2c*/ 	.byte	0x04, 0x0a
        /*0b2e*/ 	.short	(.L_1876 - .L_1875)
	.align		4
.L_1875:
        /*0b30*/ 	.word	index@(.nv.constant0._ZN10layer_norm31ln_parallel_residual_fwd_kernelINS_13Kernel_traitsIfffffjLj2048ELj1ELj4ELj1ELj16ENS_18Kernel_traits_baseILj2048EfffffjLj128EEEEELb0ELb0ELb1EEEvNS_9FwdParamsE)
        /*0b34*/ 	.short	0x0380
        /*0b36*/ 	.short	0x00e8


	//----- nvinfo : EIATTR_SW_WAR
	.align		4
.L_1876:
        /*0b38*/ 	.byte	0x04, 0x36
        /*0b3a*/ 	.short	(.L_1878 - .L_1877)
.L_1877:
        /*0b3c*/ 	.word	0x00000008
.L_1878:


//--------------------- .nv.info._ZN10layer_norm31ln_parallel_residual_fwd_kernelINS_13Kernel_traitsIfffffjLj2048ELj1ELj4ELj1ELj16ENS_18Kernel_traits_baseILj2048EfffffjLj128EEEEELb0ELb1ELb0EEEvNS_9FwdParamsE --------------------------
	.section	.nv.info._ZN10layer_norm31ln_parallel_residual_fwd_kernelINS_13Kernel_traitsIfffffjLj2048ELj1ELj4ELj1ELj16ENS_18Kernel_traits_baseILj2048EfffffjLj128EEEEELb0ELb1ELb0EEEvNS_9FwdParamsE,"",@"SHT_CUDA_INFO"
	.sectionflags	@""
	.align	4


	//----- nvinfo : EIATTR_CUDA_API_VERSION
	.align		4
        /*0000*/ 	.byte	0x04, 0x37
        /*0002*/ 	.short	(.L_1880 - .L_1879)
.L_1879:
        /*0004*/ 	.word	0x00000082


	//----- nvinfo : EIATTR_KPARAM_INFO
	.align		4
.L_1880:
        /*0008*/ 	.byte	0x04, 0x17
        /*000a*/ 	.short	(.L_1882 - .L_1881)
.L_1881:
        /*000c*/ 	.word	0x00000000
        /*0010*/ 	.short	0x0000
        /*0012*/ 	.short	0x0000
        /*0014*/ 	.byte	0x00, 0xf0, 0xa1, 0x03


	//----- nvinfo : EIATTR_SPARSE_MMA_MASK
	.align		4
.L_1882:
        /*0018*/ 	.byte	0x03, 0x50
        /*001a*/ 	.short	0x0000


	//----- nvinfo : EIATTR_MAXREG_COUNT
	.align		4
        /*001c*/ 	.byte	0x03, 0x1b
        /*001e*/ 	.short	0x00ff


	//----- nvinfo : EIATTR_MERCURY_ISA_VERSION
	.align		4
        /*0020*/ 	.byte	0x03, 0x5f
        /*0022*/ 	.short	0x0101


	//----- nvinfo : EIATTR_COOP_GROUP_MASK_REGIDS
	.align		4
        /*0024*/ 	.byte	0x04, 0x29
        /*0026*/ 	.short	(.L_1884 - .L_1883)


	//   ....[0]....
.L_1883:
        /*0028*/ 	.word	0xffffffff


	//   ....[1]....
        /*002c*/ 	.word	0xffffffff


	//   ....[2]....
        /*0030*/ 	.word	0xffffffff


	//   ....[3]....
        /*0034*/ 	.word	0xffffffff


	//   ....[4]....
        /*0038*/ 	.word	0xffffffff


	//   ....[5]....
        /*003c*/ 	.word	0xffffffff


	//   ....[6]....
        /*0040*/ 	.word	0xffffffff


	//   ....[7]....
        /*0044*/ 	.word	0xffffffff


	//   ....[8]....
        /*0048*/ 	.word	0xffffffff


	//   ....[9]....
        /*004c*/ 	.word	0xffffffff


	//   ....[10]....
        /*0050*/ 	.word	0x050000dc


	//   ....[11]....
        /*0054*/ 	.word	0x050000dc


	//   ....[12]....
        /*0058*/ 	.word	0x050000dc


	//   ....[13]....
        /*005c*/ 	.word	0x050000dc


	//   ....[14]....
        /*0060*/ 	.word	0x050000dc


	//   ....[15]....
        /*0064*/ 	.word	0x050000dc


	//   ....[16]....
        /*0068*/ 	.word	0x050000dc


	//   ....[17]....
        /*006c*/ 	.word	0x050000dc


	//   ....[18]....
        /*0070*/ 	.word	0x050000dc


	//   ....[19]....
        /*0074*/ 	.word	0x050000dc


	//----- nvinfo : EIATTR_COOP_GROUP_INSTR_OFFSETS
	.align		4
.L_1884:
        /*0078*/ 	.byte	0x04, 0x28
        /*007a*/ 	.short	(.L_1886 - .L_1885)


	//   ....[0]....
.L_1885:
        /*007c*/ 	.word	0x00005790


	//   ....[1]....
        /*0080*/ 	.word	0x000057c0


	//   ....[2]....
        /*0084*/ 	.word	0x000057e0


	//   ....[3]....
        /*0088*/ 	.word	0x00005800


	//   ....[4]....
        /*008c*/ 	.word	0x00005830


	//   ....[5]....
        /*0090*/ 	.word	0x00006110


	//   ....[6]....
        /*0094*/ 	.word	0x00006130


	//   ....[7]....
        /*0098*/ 	.word	0x00006150


	//   ....[8]....
        /*009c*/ 	.word	0x00006170


	//   ....[9]....
        /*00a0*/ 	.word	0x00006190


	//   ....[10]....
        /*00a4*/ 	.word	0x00007720


	//   ....[11]....
        /*00a8*/ 	.word	0x000077c0


	//   ....[12]....
        /*00ac*/ 	.word	0x00007830


	//   ....[13]....
        /*00b0*/ 	.word	0x000078a0


	//   ....[14]....
        /*00b4*/ 	.word	0x00007920


	//   ....[15]....
        /*00b8*/ 	.word	0x00008260


	//   ....[16]....
        /*00bc*/ 	.word	0x000082d0


	//   ....[17]....
        /*00c0*/ 	.word	0x00008340


	//   ....[18]....
        /*00c4*/ 	.word	0x000083b0


	//   ....[19]....
        /*00c8*/ 	.word	0x00008420


	//----- nvinfo : EIATTR_VRC_CTA_INIT_COUNT
	.align		4
.L_1886:
        /*00cc*/ 	.byte	0x02, 0x4a
	.zero		1
	.zero		1


	//----- nvinfo : EIATTR_EXIT_INSTR_OFFSETS
	.align		4
        /*00d0*/ 	.byte	0x04, 0x1c
        /*00d2*/ 	.short	(.L_1888 - .L_1887)


	//   ....[0]....
.L_1887:
        /*00d4*/ 	.word	0x00001060


	//   ....[1]....
        /*00d8*/ 	.word	0x000076b0


	//----- nvinfo : EIATTR_MAX_THREADS
	.align		4
.L_1888:
        /*00dc*/ 	.byte	0x04, 0x05
        /*00de*/ 	.short	(.L_1890 - .L_1889)
.L_1889:
        /*00e0*/ 	.word	0x00000080
        /*00e4*/ 	.word	0x00000001
        /*00e8*/ 	.word	0x00000001


	//----- nvinfo : EIATTR_CRS_STACK_SIZE
	.align		4
.L_1890:
        /*00ec*/ 	.byte	0x04, 0x1e
        /*00ee*/ 	.short	(.L_1892 - .L_1891)
.L_1891:
        /*00f0*/ 	.word	0x00000000


	//----- nvinfo : EIATTR_CBANK_PARAM_SIZE
	.align		4
.L_1892:
        /*00f4*/ 	.byte	0x03, 0x19
        /*00f6*/ 	.short	0x00e8


	//----- nvinfo : EIATTR_PARAM_CBANK
	.align		4
        /*00f8*/ 	.byte	0x04, 0x0a
        /*00fa*/ 	.short	(.L_1894 - .L_1893)
	.align		4
.L_1893:
        /*00fc*/ 	.word	index@(.nv.constant0._ZN10layer_norm31ln_parallel_residual_fwd_kernelINS_13Kernel_traitsIfffffjLj2048ELj1ELj4ELj1ELj16ENS_18Kernel_traits_baseILj2048EfffffjLj128EEEEELb0ELb1ELb0EEEvNS_9FwdParamsE)
        /*0100*/ 	.short	0x0380
        /*0102*/ 	.short	0x00e8


	//----- nvinfo : EIATTR_SW_WAR
	.align		4
.L_1894:
        /*0104*/ 	.byte	0x04, 0x36
        /*0106*/ 	.short	(.L_1896 - .L_1895)
.L_1895:
        /*0108*/ 	.word	0x00000008
.L_1896:


//--------------------- .nv.info._ZN10layer_norm31ln_parallel_residual_fwd_kernelINS_13Kernel_traitsIfffffjLj2048ELj1ELj4ELj1ELj16ENS_18Kernel_traits_baseILj2048EfffffjLj128EEEEELb0ELb1ELb1EEEvNS_9FwdParamsE --------------------------
	.section	.nv.info._ZN10layer_norm31ln_parallel_residual_fwd_kernelINS_13Kernel_traitsIfffffjLj2048ELj1ELj4ELj1ELj16ENS_18Kernel_traits_baseILj2048EfffffjLj128EEEEELb0ELb1ELb1EEEvNS_9FwdParamsE,"",@"SHT_CUDA_INFO"
	.sectionflags	@""
	.align	4


	//----- nvinfo : EIATTR_CUDA_API_VERSION
	.align		4
        /*0000*/ 	.byte	0x04, 0x37
        /*0002*/ 	.short	(.L_1898 - .L_1897)
.L_1897:
        /*0004*/ 	.word	0x00000082


	//----- nvinfo : EIATTR_KPARAM_INFO
	.align		4
.L_1898:
        /*0008*/ 	.byte	0x04, 0x17
        /*000a*/ 	.short	(.L_1900 - .L_1899)
.L_1899:
        /*000c*/ 	.word	0x00000000
        /*0010*/ 	.short	0x0000
        /*0012*/ 	.short	0x0000
        /*0014*/ 	.byte	0x00, 0xf0, 0xa1, 0x03


	//----- nvinfo : EIATTR_SPARSE_MMA_MASK
	.align		4
.L_1900:
        /*0018*/ 	.byte	0x03, 0x50
        /*001a*/ 	.short	0x0000


	//----- nvinfo : EIATTR_MAXREG_COUNT
	.align		4
        /*001c*/ 	.byte	0x03, 0x1b
        /*001e*/ 	.short	0x00ff


	//----- nvinfo : EIATTR_MERCURY_ISA_VERSION
	.align		4
        /*0020*/ 	.byte	0x03, 0x5f
        /*0022*/ 	.short	0x0101


	//----- nvinfo : EIATTR_COOP_GROUP_MASK_REGIDS
	.align		4
        /*0024*/ 	.byte	0x04, 0x29
        /*0026*/ 	.short	(.L_1902 - .L_1901)


	//   ....[0]....
.L_1901:
        /*0028*/ 	.word	0xffffffff


	//   ....[1]....
        /*002c*/ 	.word	0xffffffff


	//   ....[2]....
        /*0030*/ 	.word	0xffffffff


	//   ....[3]....
        /*0034*/ 	.word	0xffffffff


	//   ....[4]....
        /*0038*/ 	.word	0xffffffff


	//   ....[5]....
        /*003c*/ 	.word	0xffffffff


	//   ....[6]....
        /*0040*/ 	.word	0xffffffff


	//   ....[7]....
        /*0044*/ 	.word	0xffffffff


	//   ....[8]....
        /*0048*/ 	.word	0xffffffff


	//   ....[9]....
        /*004c*/ 	.word	0xffffffff


	//   ....[10]....
        /*0050*/ 	.word	0x050000e6


	//   ....[11]....
        /*0054*/ 	.word	0x050000e6


	//   ....[12]....
        /*0058*/ 	.word	0x050000e6


	//   ....[13]....
        /*005c*/ 	.word	0x050000e6


	//   ....[14]....
        /*0060*/ 	.word	0x050000e6


	//   ....[15]....
        /*0064*/ 	.word	0x050000e6


	//   ....[16]....
        /*0068*/ 	.word	0x050000e6


	//   ....[17]....
        /*006c*/ 	.word	0x050000e6


	//   ....[18]....
        /*0070*/ 	.word	0x050000e6


	//   ....[19]....
        /*0074*/ 	.word	0x050000e6


	//----- nvinfo : EIATTR_COOP_GROUP_INSTR_OFFSETS
	.align		4
.L_1902:
        /*0078*/ 	.byte	0x04, 0x28
        /*007a*/ 	.short	(.L_1904 - .L_1903)


	//   ....[0]....
.L_1903:
        /*007c*/ 	.word	0x00003b30


	//   ....[1]....
        /*0080*/ 	.word	0x00003b50


	//   ....[2]....
        /*0084*/ 	.word	0x00003b70


	//   ....[3]....
        /*0088*/ 	.word	0x00003b90


	//   ....[4]....
        /*008c*/ 	.word	0x00003bc0


	//   ....[5]....
        /*0090*/ 	.word	0x000043f0


	//   ....[6]....
        /*0094*/ 	.word	0x00004410


	//   ....[7]....
        /*0098*/ 	.word	0x00004430


	//   ....[8]....
        /*009c*/ 	.word	0x00004450


	//   ....[9]....
        /*00a0*/ 	.word	0x00004470


	//   ....[10]....
        /*00a4*/ 	.word	0x00005430


	//   ....[11]....
        /*00a8*/ 	.word	0x000054d0


	//   ....[12]....
        /*00ac*/ 	.word	0x00005540


	//   ....[13]....
        /*00b0*/ 	.word	0x000055b0


	//   ....[14]....
        /*00b4*/ 	.word	0x00005630


	//   ....[15]....
        /*00b8*/ 	.word	0x00005eb0


	//   ....[16]....
        /*00bc*/ 	.word	0x00005f20


	//   ....[17]....
        /*00c0*/ 	.word	0x00005f90


	//   ....[18]....
        /*00c4*/ 	.word	0x00006000


	//   ....[19]....
        /*00c8*/ 	.word	0x00006070


	//----- nvinfo : EIATTR_VRC_CTA_INIT_COUNT
	.align		4
.L_1904:
        /*00cc*/ 	.byte	0x02, 0x4a
	.zero		1
	.zero		1


	//----- nvinfo : EIATTR_EXIT_INSTR_OFFSETS
	.align		4
        /*00d0*/ 	.byte	0x04, 0x1c
        /*00d2*/ 	.short	(.L_1906 - .L_1905)


	//   ....[0]....
.L_1905:
        /*00d4*/ 	.word	0x00000690


	//   ....[1]....
        /*00d8*/ 	.word	0x000053c0


	//----- nvinfo : EIATTR_MAX_THREADS
	.align		4
.L_1906:
        /*00dc*/ 	.byte	0x04, 0x05
        /*00de*/ 	.short	(.L_1908 - .L_1907)
.L_1907:
        /*00e0*/ 	.word	0x00000080
        /*00e4*/ 	.word	0x00000001
        /*00e8*/ 	.word	0x00000001


	//----- nvinfo : EIATTR_CRS_STACK_SIZE
	.align		4
.L_1908:
        /*00ec*/ 	.byte	0x04, 0x1e
        /*00ee*/ 	.short	(.L_1910 - .L_1909)
.L_1909:
        /*00f0*/ 	.word	0x00000000


	//----- nvinfo : EIATTR_CBANK_PARAM_SIZE
	.align		4
.L_1910:
        /*00f4*/ 	.byte	0x03, 0x19
        /*00f6*/ 	.short	0x00e8


	//----- nvinfo : EIATTR_PARAM_CBANK
	.align		4
        /*00f8*/ 	.byte	0x04, 0x0a
        /*00fa*/ 	.short	(.L_1912 - .L_1911)
	.align		4
.L_1911:
        /*00fc*/ 	.word	index@(.nv.constant0._ZN10layer_norm31ln_parallel_residual_fwd_kernelINS_13Kernel_traitsIfffffjLj2048ELj1ELj4ELj1ELj16ENS_18Kernel_traits_baseILj2048EfffffjLj128EEEEELb0ELb1ELb1EEEvNS_9FwdParamsE)
        /*0100*/ 	.short	0x0380
        /*0102*/ 	.short	0x00e8


	//----- nvinfo : EIATTR_SW_WAR
	.align		4
.L_1912:
        /*0104*/ 	.byte	0x04, 0x36
        /*0106*/ 	.short	(.L_1914 - .L_1913)
.L_1913:
        /*0108*/ 	.word	0x00000008
.L_1914:


//--------------------- .nv.info._ZN10layer_norm31ln_parallel_residual_fwd_kernelINS_13Kernel_traitsIfffffjLj2048ELj1ELj4ELj1ELj16ENS_18Kernel_traits_baseILj2048EfffffjLj128EEEEELb1ELb0ELb0EEEvNS_9FwdParamsE --------------------------
	.section	.nv.info._ZN10layer_norm31ln_parallel_residual_fwd_kernelINS_13Kernel_traitsIfffffjLj2048ELj1ELj4ELj1ELj16ENS_18Kernel_traits_baseILj2048EfffffjLj128EEEEELb1ELb0ELb0EEEvNS_9FwdParamsE,"",@"SHT_CUDA_INFO"
	.sectionflags	@""
	.align	4


	//----- nvinfo : EIATTR_CUDA_API_VERSION
	.align		4
        /*0000*/ 	.byte	0x04, 0x37
        /*0002*/ 	.short	(.L_1916 - .L_1915)
.L_1915:
        /*0004*/ 	.word	0x00000082


	//----- nvinfo : EIATTR_KPARAM_INFO
	.align		4
.L_1916:
        /*0008*/ 	.byte	0x04, 0x17
        /*000a*/ 	.short	(.L_1918 - .L_1917)
.L_1917:
        /*000c*/ 	.word	0x00000000
        /*0010*/ 	.short	0x0000
        /*0012*/ 	.short	0x0000
        /*0014*/ 	.byte	0x00, 0xf0, 0xa1, 0x03


	//----- nvinfo : EIATTR_SPARSE_MMA_MASK
	.align		4
.L_1918:
        /*0018*/ 	.byte	0x03, 0x50
        /*001a*/ 	.short	0x0000


	//----- nvinfo : EIATTR_MAXREG_COUNT
	.align		4
        /*001c*/ 	.byte	0x03, 0x1b
        /*001e*/ 	.short	0x00ff


	//----- nvinfo : EIATTR_ANNOTATIONS
	.align		4
        /*0020*/ 	.byte	0x04, 0x55
        /*0022*/ 	.short	(.L_1920 - .L_1919)


	//   ....[0]....
.L_1919:
        /* <DEDUP_REMOVED lines=352> */


	//----- nvinfo : EIATTR_MERCURY_ISA_VERSION
	.align		4
.L_1920:
        /*1614*/ 	.byte	0x03, 0x5f
        /*1616*/ 	.short	0x0101


	//----- nvinfo : EIATTR_COOP_GROUP_MASK_REGIDS
	.align		4
        /*1618*/ 	.byte	0x04, 0x29
        /*161a*/ 	.short	(.L_1922 - .L_1921)


	//   ....[0]....
.L_1921:
        /*161c*/ 	.word	0xffffffff


	//   ....[1]....
        /*1620*/ 	.word	0xffffffff


	//   ....[2]....
        /*1624*/ 	.word	0xffffffff


	//   ....[3]....
        /*1628*/ 	.word	0xffffffff


	//   ....[4]....
        /*162c*/ 	.word	0xffffffff


	//   ....[5]....
        /*1630*/ 	.word	0xffffffff


	//   ....[6]....
        /*1634*/ 	.word	0xffffffff


	//   ....[7]....
        /*1638*/ 	.word	0xffffffff


	//   ....[8]....
        /*163c*/ 	.word	0xffffffff


	//   ....[9]....
        /*1640*/ 	.word	0xffffffff


	//   ....[10]....
        /*1644*/ 	.word	0x05000016


	//   ....[11]....
        /*1648*/ 	.word	0x05000016


	//   ....[12]....
        /*164c*/ 	.word	0x05000016


	//   ....[13]....
        /*1650*/ 	.word	0x05000016


	//   ....[14]....
        /*1654*/ 	.word	0x05000016


	//   ....[15]....
        /*1658*/ 	.word	0x05000016


	//   ....[16]....
        /*165c*/ 	.word	0x05000016


	//   ....[17]....
        /*1660*/ 	.word	0x05000016


	//   ....[18]....
        /*1664*/ 	.word	0x05000016


	//   ....[19]....
        /*1668*/ 	.word	0x05000016


	//----- nvinfo : EIATTR_COOP_GROUP_INSTR_OFFSETS
	.align		4
.L_1922:
        /*166c*/ 	.byte	0x04, 0x28
        /*166e*/ 	.short	(.L_1924 - .L_1923)


	//   ....[0]....
.L_1923:
        /*1670*/ 	.word	0x00056340


	//   ....[1]....
        /*1674*/ 	.word	0x00056380


	//   ....[2]....
        /*1678*/ 	.word	0x000563a0


	//   ....[3]....
        /*167c*/ 	.word	0x000563c0


	//   ....[4]....
        /*1680*/ 	.word	0x000563e0


	//   ....[5]....
        /*1684*/ 	.word	0x00056cb0


	//   ....[6]....
        /*1688*/ 	.word	0x00056cd0


	//   ....[7]....
        /*168c*/ 	.word	0x00056cf0


	//   ....[8]....
        /*1690*/ 	.word	0x00056d10


	//   ....[9]....
        /*1694*/ 	.word	0x00056d30


	//   ....[10]....
        /*1698*/ 	.word	0x00059080


	//   ....[11]....
        /*169c*/ 	.word	0x00059120


	//   ....[12]....
        /*16a0*/ 	.word	0x00059180


	//   ....[13]....
        /*16a4*/ 	.word	0x000591e0


	//   ....[14]....
        /*16a8*/ 	.word	0x00059240


	//   ....[15]....
        /*16ac*/ 	.word	0x00059b70


	//   ....[16]....
        /*16b0*/ 	.word	0x00059bd0


	//   ....[17]....
        /*16b4*/ 	.word	0x00059c30


	//   ....[18]....
        /*16b8*/ 	.word	0x00059c90


	//   ....[19]....
        /*16bc*/ 	.word	0x00059cf0


	//----- nvinfo : EIATTR_VRC_CTA_INIT_COUNT
	.align		4
.L_1924:
        /*16c0*/ 	.byte	0x02, 0x4a
	.zero		1
	.zero		1


	//----- nvinfo : EIATTR_EXIT_INSTR_OFFSETS
	.align		4
        /*16c4*/ 	.byte	0x04, 0x1c
        /*16c6*/ 	.short	(.L_1926 - .L_1925)


	//   ....[0]....
.L_1925:
        /*16c8*/ 	.word	0x000096c0


	//   ....[1]....
        /*16cc*/ 	.word	0x00059010


	//----- nvinfo : EIATTR_MAX_THREADS
	.align		4
.L_1926:
        /*16d0*/ 	.byte	0x04, 0x05
        /*16d2*/ 	.short	(.L_1928 - .L_1927)
.L_1927:
        /*16d4*/ 	.word	0x00000080
        /*16d8*/ 	.word	0x00000001
        /*16dc*/ 	.word	0x00000001


	//----- nvinfo : EIATTR_CRS_STACK_SIZE
	.align		4
.L_1928:
        /*16e0*/ 	.byte	0x04, 0x1e
        /*16e2*/ 	.short	(.L_1930 - .L_1929)
.L_1929:
        /*16e4*/ 	.word	0x00000000


	//----- nvinfo : EIATTR_CBANK_PARAM_SIZE
	.align		4
.L_1930:
        /*16e8*/ 	.byte	0x03, 0x19
        /*16ea*/ 	.short	0x00e8


	//----- nvinfo : EIATTR_PARAM_CBANK
	.align		4
        /*16ec*/ 	.byte	0x04, 0x0a
        /*16ee*/ 	.short	(.L_1932 - .L_1931)
	.align		4
.L_1931:
        /*16f0*/ 	.word	index@(.nv.constant0._ZN10layer_norm31ln_parallel_residual_fwd_kernelINS_13Kernel_traitsIfffffjLj2048ELj1ELj4ELj1ELj16ENS_18Kernel_traits_baseILj2048EfffffjLj128EEEEELb1ELb0ELb0EEEvNS_9FwdParamsE)
        /*16f4*/ 	.short	0x0380
        /*16f6*/ 	.short	0x00e8


	//----- nvinfo : EIATTR_SW_WAR
	.align		4
.L_1932:
        /*16f8*/ 	.byte	0x04, 0x36
        /*16fa*/ 	.short	(.L_1934 - .L_1933)
.L_1933:
        /*16fc*/ 	.word	0x00000008
.L_1934:


//--------------------- .nv.info._ZN10layer_norm31ln_parallel_residual_fwd_kernelINS_13Kernel_traitsIfffffjLj2048ELj1ELj4ELj1ELj16ENS_18Kernel_traits_baseILj2048EfffffjLj128EEEEELb1ELb0ELb1EEEvNS_9FwdParamsE --------------------------
	.section	.nv.info._ZN10layer_norm31ln_parallel_residual_fwd_kernelINS_13Kernel_traitsIfffffjLj2048ELj1ELj4ELj1ELj16ENS_18Kernel_traits_baseILj2048EfffffjLj128EEEEELb1ELb0ELb1EEEvNS_9FwdParamsE,"",@"SHT_CUDA_INFO"
	.sectionflags	@""
	.align	4


	//----- nvinfo : EIATTR_CUDA_API_VERSION
	.align		4
        /*0000*/ 	.byte	0x04, 0x37
        /*0002*/ 	.short	(.L_1936 - .L_1935)
.L_1935:
        /*0004*/ 	.word	0x00000082


	//----- nvinfo : EIATTR_KPARAM_INFO
	.align		4
.L_1936:
        /*0008*/ 	.byte	0x04, 0x17
        /*000a*/ 	.short	(.L_1938 - .L_1937)
.L_1937:
        /*000c*/ 	.word	0x00000000
        /*0010*/ 	.short	0x0000
        /*0012*/ 	.short	0x0000
        /*0014*/ 	.byte	0x00, 0xf0, 0xa1, 0x03


	//----- nvinfo : EIATTR_SPARSE_MMA_MASK
	.align		4
.L_1938:
        /*0018*/ 	.byte	0x03, 0x50
        /*001a*/ 	.short	0x0000


	//----- nvinfo : EIATTR_MAXREG_COUNT
	.align		4
        /*001c*/ 	.byte	0x03, 0x1b
        /*001e*/ 	.short	0x00ff


	//----- nvinfo : EIATTR_ANNOTATIONS
	.align		4
        /*0020*/ 	.byte	0x04, 0x55
        /*0022*/ 	.short	(.L_1940 - .L_1939)


	//   ....[0]....
.L_1939:
        /* <DEDUP_REMOVED lines=181> */


	//----- nvinfo : EIATTR_MERCURY_ISA_VERSION
	.align		4
.L_1940:
        /*0b64*/ 	.byte	0x03, 0x5f
        /*0b66*/ 	.short	0x0101


	//----- nvinfo : EIATTR_COOP_GROUP_MASK_REGIDS
	.align		4
        /*0b68*/ 	.byte	0x04, 0x29
        /*0b6a*/ 	.short	(.L_1942 - .L_1941)


	//   ....[0]....
.L_1941:
        /*0b6c*/ 	.word	0xffffffff


	//   ....[1]....
        /*0b70*/ 	.word	0xffffffff


	//   ....[2]....
        /*0b74*/ 	.word	0xffffffff


	//   ....[3]....
        /*0b78*/ 	.word	0xffffffff


	//   ....[4]....
        /*0b7c*/ 	.word	0xffffffff


	//   ....[5]....
        /*0b80*/ 	.word	0xffffffff


	//   ....[6]....
        /*0b84*/ 	.word	0xffffffff


	//   ....[7]....
        /*0b88*/ 	.word	0xffffffff


	//   ....[8]....
        /*0b8c*/ 	.word	0xffffffff


	//   ....[9]....
        /*0b90*/ 	.word	0xffffffff


	//   ....[10]....
        /*0b94*/ 	.word	0x050000da


	//   ....[11]....
        /*0b98*/ 	.word	0x050000da


	//   ....[12]....
        /*0b9c*/ 	.word	0x050000da


	//   ....[13]....
        /*0ba0*/ 	.word	0x050000da


	//   ....[14]....
        /*0ba4*/ 	.word	0x050000da


	//   ....[15]....
        /*0ba8*/ 	.word	0x050000da


	//   ....[16]....
        /*0bac*/ 	.word	0x050000da


	//   ....[17]....
        /*0bb0*/ 	.word	0x050000da


	//   ....[18]....
        /*0bb4*/ 	.word	0x050000da


	//   ....[19]....
        /*0bb8*/ 	.word	0x050000da


	//----- nvinfo : EIATTR_COOP_GROUP_INSTR_OFFSETS
	.align		4
.L_1942:
        /*0bbc*/ 	.byte	0x04, 0x28
        /*0bbe*/ 	.short	(.L_1944 - .L_1943)


	//   ....[0]....
.L_1943:
        /*0bc0*/ 	.word	0x0004d9d0


	//   ....[1]....
        /*0bc4*/ 	.word	0x0004da00


	//   ....[2]....
        /*0bc8*/ 	.word	0x0004da20


	//   ....[3]....
        /*0bcc*/ 	.word	0x0004da40


	//   ....[4]....
        /*0bd0*/ 	.word	0x0004da60


	//   ....[5]....
        /*0bd4*/ 	.word	0x0004e290


	//   ....[6]....
        /*0bd8*/ 	.word	0x0004e2b0


	//   ....[7]....
        /*0bdc*/ 	.word	0x0004e2d0


	//   ....[8]....
        /*0be0*/ 	.word	0x0004e2f0


	//   ....[9]....
        /*0be4*/ 	.word	0x0004e310


	//   ....[10]....
        /*0be8*/ 	.word	0x00050050


	//   ....[11]....
        /*0bec*/ 	.word	0x000500f0


	//   ....[12]....
        /*0bf0*/ 	.word	0x00050150


	//   ....[13]....
        /*0bf4*/ 	.word	0x000501b0


	//   ....[14]....
        /*0bf8*/ 	.word	0x00050210


	//   ....[15]....
        /*0bfc*/ 	.word	0x00050a90


	//   ....[16]....
        /*0c00*/ 	.word	0x00050af0


	//   ....[17]....
        /*0c04*/ 	.word	0x00050b50


	//   ....[18]....
        /*0c08*/ 	.word	0x00050bb0


	//   ....[19]....
        /*0c0c*/ 	.word	0x00050c10


	//----- nvinfo : EIATTR_VRC_CTA_INIT_COUNT
	.align		4
.L_1944:
        /*0c10*/ 	.byte	0x02, 0x4a
	.zero		1
	.zero		1


	//----- nvinfo : EIATTR_EXIT_INSTR_OFFSETS
	.align		4
        /*0c14*/ 	.byte	0x04, 0x1c
        /*0c16*/ 	.short	(.L_1946 - .L_1945)


	//   ....[0]....
.L_1945:
        /*0c18*/ 	.word	0x000023c0


	//   ....[1]....
        /*0c1c*/ 	.word	0x0004ffe0


	//----- nvinfo : EIATTR_MAX_THREADS
	.align		4
.L_1946:
        /*0c20*/ 	.byte	0x04, 0x05
        /*0c22*/ 	.short	(.L_1948 - .L_1947)
.L_1947:
        /*0c24*/ 	.word	0x00000080
        /*0c28*/ 	.word	0x00000001
        /*0c2c*/ 	.word	0x00000001


	//----- nvinfo : EIATTR_CRS_STACK_SIZE
	.align		4
.L_1948:
        /*0c30*/ 	.byte	0x04, 0x1e
        /*0c32*/ 	.short	(.L_1950 - .L_1949)
.L_1949:
        /*0c34*/ 	.word	0x00000000


	//----- nvinfo : EIATTR_CBANK_PARAM_SIZE
	.align		4
.L_1950:
        /*0c38*/ 	.byte	0x03, 0x19
        /*0c3a*/ 	.short	0x00e8


	//----- nvinfo : EIATTR_PARAM_CBANK
	.align		4
        /*0c3c*/ 	.byte	0x04, 0x0a
        /*0c3e*/ 	.short	(.L_1952 - .L_1951)
	.align		4
.L_1951:
        /*0c40*/ 	.word	index@(.nv.constant0._ZN10layer_norm31ln_parallel_residual_fwd_kernelINS_13Kernel_traitsIfffffjLj2048ELj1ELj4ELj1ELj16ENS_18Kernel_traits_baseILj2048EfffffjLj128EEEEELb1ELb0ELb1EEEvNS_9FwdParamsE)
        /*0c44*/ 	.short	0x0380
        /*0c46*/ 	.short	0x00e8


	//----- nvinfo : EIATTR_SW_WAR
	.align		4
.L_1952:
        /*0c48*/ 	.byte	0x04, 0x36
        /*0c4a*/ 	.short	(.L_1954 - .L_1953)
.L_1953:
        /*0c4c*/ 	.word	0x00000008
.L_1954:


//--------------------- .nv.info._ZN10layer_norm31ln_parallel_residual_fwd_kernelINS_13Kernel_traitsIfffffjLj2048ELj1ELj4ELj1ELj16ENS_18Kernel_traits_baseILj2048EfffffjLj128EEEEELb1ELb1ELb0EEEvNS_9FwdParamsE --------------------------
	.section	.nv.info._ZN10layer_norm31ln_parallel_residual_fwd_kernelINS_13Kernel_traitsIfffffjLj2048ELj1ELj4ELj1ELj16ENS_18Kernel_traits_baseILj2048EfffffjLj128EEEEELb1ELb1ELb0EEEvNS_9FwdParamsE,"",@"SHT_CUDA_INFO"
	.sectionflags	@""
	.align	4


	//----- nvinfo : EIATTR_CUDA_API_VERSION
	.align		4
        /*0000*/ 	.byte	0x04, 0x37
        /*0002*/ 	.short	(.L_1956 - .L_1955)
.L_1955:
        /*0004*/ 	.word	0x00000082


	//----- nvinfo : EIATTR_KPARAM_INFO
	.align		4
.L_1956:
        /*0008*/ 	.byte	0x04, 0x17
        /*000a*/ 	.short	(.L_1958 - .L_1957)
.L_1957:
        /*000c*/ 	.word	0x00000000
        /*0010*/ 	.short	0x0000
        /*0012*/ 	.short	0x0000
        /*0014*/ 	.byte	0x00, 0xf0, 0xa1, 0x03


	//----- nvinfo : EIATTR_SPARSE_MMA_MASK
	.align		4
.L_1958:
        /*0018*/ 	.byte	0x03, 0x50
        /*001a*/ 	.short	0x0000


	//----- nvinfo : EIATTR_MAXREG_COUNT
	.align		4
        /*001c*/ 	.byte	0x03, 0x1b
        /*001e*/ 	.short	0x00ff


	//----- nvinfo : EIATTR_MERCURY_ISA_VERSION
	.align		4
        /*0020*/ 	.byte	0x03, 0x5f
        /*0022*/ 	.short	0x0101


	//----- nvinfo : EIATTR_COOP_GROUP_MASK_REGIDS
	.align		4
        /*0024*/ 	.byte	0x04, 0x29
        /*0026*/ 	.short	(.L_1960 - .L_1959)


	//   ....[0]....
.L_1959:
        /*0028*/ 	.word	0xffffffff


	//   ....[1]....
        /*002c*/ 	.word	0xffffffff


	//   ....[2]....
        /*0030*/ 	.word	0xffffffff


	//   ....[3]....
        /*0034*/ 	.word	0xffffffff


	//   ....[4]....
        /*0038*/ 	.word	0xffffffff


	//   ....[5]....
        /*003c*/ 	.word	0xffffffff


	//   ....[6]....
        /*0040*/ 	.word	0xffffffff


	//   ....[7]....
        /*0044*/ 	.word	0xffffffff


	//   ....[8]....
        /*0048*/ 	.word	0xffffffff


	//   ....[9]....
        /*004c*/ 	.word	0xffffffff


	//   ....[10]....
        /*0050*/ 	.word	0x050000e3


	//   ....[11]....
        /*0054*/ 	.word	0x050000e3


	//   ....[12]....
        /*0058*/ 	.word	0x050000e3


	//   ....[13]....
        /*005c*/ 	.word	0x050000e3


	//   ....[14]....
        /*0060*/ 	.word	0x050000e3


	//   ....[15]....
        /*0064*/ 	.word	0x050000e3


	//   ....[16]....
        /*0068*/ 	.word	0x050000e3


	//   ....[17]....
        /*006c*/ 	.word	0x050000e3


	//   ....[18]....
        /*0070*/ 	.word	0x050000e3


	//   ....[19]....
        /*0074*/ 	.word	0x050000e3


	//----- nvinfo : EIATTR_COOP_GROUP_INSTR_OFFSETS
	.align		4
.L_1960:
        /*0078*/ 	.byte	0x04, 0x28
        /*007a*/ 	.short	(.L_1962 - .L_1961)


	//   ....[0]....
.L_1961:
        /*007c*/ 	.word	0x0003fc70


	//   ....[1]....
        /*0080*/ 	.word	0x0003fcb0


	//   ....[2]....
        /*0084*/ 	.word	0x0003fcd0


	//   ....[3]....
        /*0088*/ 	.word	0x0003fcf0


	//   ....[4]....
        /*008c*/ 	.word	0x0003fd10


	//   ....[5]....
        /*0090*/ 	.word	0x000405e0


	//   ....[6]....
        /*0094*/ 	.word	0x00040600


	//   ....[7]....
        /*0098*/ 	.word	0x00040620


	//   ....[8]....
        /*009c*/ 	.word	0x00040640


	//   ....[9]....
        /*00a0*/ 	.word	0x00040660


	//   ....[10]....
        /*00a4*/ 	.word	0x00041c00


	//   ....[11]....
        /*00a8*/ 	.word	0x00041cb0


	//   ....[12]....
        /*00ac*/ 	.word	0x00041d20


	//   ....[13]....
        /*00b0*/ 	.word	0x00041d90


	//   ....[14]....
        /*00b4*/ 	.word	0x00041e00


	//   ....[15]....
        /*00b8*/ 	.word	0x00042720


	//   ....[16]....
        /*00bc*/ 	.word	0x00042790


	//   ....[17]....
        /*00c0*/ 	.word	0x00042800


	//   ....[18]....
        /*00c4*/ 	.word	0x00042870


	//   ....[19]....
        /*00c8*/ 	.word	0x000428e0


	//----- nvinfo : EIATTR_VRC_CTA_INIT_COUNT
	.align		4
.L_1962:
        /*00cc*/ 	.byte	0x02, 0x4a
	.zero		1
	.zero		1


	//----- nvinfo : EIATTR_EXIT_INSTR_OFFSETS
	.align		4
        /*00d0*/ 	.byte	0x04, 0x1c
        /*00d2*/ 	.short	(.L_1964 - .L_1963)


	//   ....[0]....
.L_1963:
        /*00d4*/ 	.word	0x000012d0


	//   ....[1]....
        /*00d8*/ 	.word	0x00041b90


	//----- nvinfo : EIATTR_MAX_THREADS
	.align		4
.L_1964:
        /*00dc*/ 	.byte	0x04, 0x05
        /*00de*/ 	.short	(.L_1966 - .L_1965)
.L_1965:
        /*00e0*/ 	.word	0x00000080
        /*00e4*/ 	.word	0x00000001
        /*00e8*/ 	.word	0x00000001


	//----- nvinfo : EIATTR_CRS_STACK_SIZE
	.align		4
.L_1966:
        /*00ec*/ 	.byte	0x04, 0x1e
        /*00ee*/ 	.short	(.L_1968 - .L_1967)
.L_1967:
        /*00f0*/ 	.word	0x00000000


	//----- nvinfo : EIATTR_CBANK_PARAM_SIZE
	.align		4
.L_1968:
        /*00f4*/ 	.byte	0x03, 0x19
        /*00f6*/ 	.short	0x00e8


	//----- nvinfo : EIATTR_PARAM_CBANK
	.align		4
        /*00f8*/ 	.byte	0x04, 0x0a
        /*00fa*/ 	.short	(.L_1970 - .L_1969)
	.align		4
.L_1969:
        /*00fc*/ 	.word	index@(.nv.constant0._ZN10layer_norm31ln_parallel_residual_fwd_kernelINS_13Kernel_traitsIfffffjLj2048ELj1ELj4ELj1ELj16ENS_18Kernel_traits_baseILj2048EfffffjLj128EEEEELb1ELb1ELb0EEEvNS_9FwdParamsE)
        /*0100*/ 	.short	0x0380
        /*0102*/ 	.short	0x00e8


	//----- nvinfo : EIATTR_SW_WAR
	.align		4
.L_1970:
        /*0104*/ 	.byte	0x04, 0x36
        /*0106*/ 	.short	(.L_1972 - .L_1971)
.L_1971:
        /*0108*/ 	.word	0x00000008
.L_1972:


//--------------------- .nv.info._ZN10layer_norm31ln_parallel_residual_fwd_kernelINS_13Kernel_traitsIfffffjLj2048ELj1ELj4ELj1ELj16ENS_18Kernel_traits_baseILj2048EfffffjLj128EEEEELb1ELb1ELb1EEEvNS_9FwdParamsE --------------------------
	.section	.nv.info._ZN10layer_norm31ln_parallel_residual_fwd_kernelINS_13Kernel_traitsIfffffjLj2048ELj1ELj4ELj1ELj16ENS_18Kernel_traits_baseILj2048EfffffjLj128EEEEELb1ELb1ELb1EEEvNS_9FwdParamsE,"",@"SHT_CUDA_INFO"
	.sectionflags	@""
	.align	4


	//----- nvinfo : EIATTR_CUDA_API_VERSION
	.align		4
        /*0000*/ 	.byte	0x04, 0x37
        /*0002*/ 	.short	(.L_1974 - .L_1973)
.L_1973:
        /*0004*/ 	.word	0x00000082


	//----- nvinfo : EIATTR_KPARAM_INFO
	.align		4
.L_1974:
        /*0008*/ 	.byte	0x04, 0x17
        /*000a*/ 	.short	(.L_1976 - .L_1975)
.L_1975:
        /*000c*/ 	.word	0x00000000
        /*0010*/ 	.short	0x0000
        /*0012*/ 	.short	0x0000
        /*0014*/ 	.byte	0x00, 0xf0, 0xa1, 0x03


	//----- nvinfo : EIATTR_SPARSE_MMA_MASK
	.align		4
.L_1976:
        /*0018*/ 	.byte	0x03, 0x50
        /*001a*/ 	.short	0x0000


	//----- nvinfo : EIATTR_MAXREG_COUNT
	.align		4
        /*001c*/ 	.byte	0x03, 0x1b
        /*001e*/ 	.short	0x00ff


	//----- nvinfo : EIATTR_MERCURY_ISA_VERSION
	.align		4
        /*0020*/ 	.byte	0x03, 0x5f
        /*0022*/ 	.short	0x0101


	//----- nvinfo : EIATTR_COOP_GROUP_MASK_REGIDS
	.align		4
        /*0024*/ 	.byte	0x04, 0x29
        /*0026*/ 	.short	(.L_1978 - .L_1977)


	//   ....[0]....
.L_1977:
        /*0028*/ 	.word	0xffffffff


	//   ....[1]....
        /*002c*/ 	.word	0xffffffff


	//   ....[2]....
        /*0030*/ 	.word	0xffffffff


	//   ....[3]....
        /*0034*/ 	.word	0xffffffff


	//   ....[4]....
        /*0038*/ 	.word	0xffffffff


	//   ....[5]....
        /*003c*/ 	.word	0xffffffff


	//   ....[6]....
        /*0040*/ 	.word	0xffffffff


	//   ....[7]....
        /*0044*/ 	.word	0xffffffff


	//   ....[8]....
        /*0048*/ 	.word	0xffffffff


	//   ....[9]....
        /*004c*/ 	.word	0xffffffff


	//   ....[10]....
        /*0050*/ 	.word	0x050000f0


	//   ....[11]....
        /*0054*/ 	.word	0x050000f0


	//   ....[12]....
        /*0058*/ 	.word	0x050000f0


	//   ....[13]....
        /*005c*/ 	.word	0x050000f0


	//   ....[14]....
        /*0060*/ 	.word	0x050000f0


	//   ....[15]....
        /*0064*/ 	.word	0x050000f0


	//   ....[16]....
        /*0068*/ 	.word	0x050000f0


	//   ....[17]....
        /*006c*/ 	.word	0x050000f0


	//   ....[18]....
        /*0070*/ 	.word	0x050000f0


	//   ....[19]....
        /*0074*/ 	.word	0x050000f0


	//----- nvinfo : EIATTR_COOP_GROUP_INSTR_OFFSETS
	.align		4
.L_1978:
        /*0078*/ 	.byte	0x04, 0x28
        /*007a*/ 	.short	(.L_1980 - .L_1979)


	//   ....[0]....
.L_1979:
        /*007c*/ 	.word	0x0003de20


	//   ....[1]....
        /*0080*/ 	.word	0x0003de40


	//   ....[2]....
        /*0084*/ 	.word	0x0003de60


	//   ....[3]....
        /*0088*/ 	.word	0x0003de90


	//   ....[4]....
        /*008c*/ 	.word	0x0003deb0


	//   ....[5]....
        /*0090*/ 	.word	0x0003e6e0


	//   ....[6]....
        /*0094*/ 	.word	0x0003e700


	//   ....[7]....
        /*0098*/ 	.word	0x0003e720


	//   ....[8]....
        /*009c*/ 	.word	0x0003e740


	//   ....[9]....
        /*00a0*/ 	.word	0x0003e760


	//   ....[10]....
        /*00a4*/ 	.word	0x0003f720


	//   ....[11]....
        /*00a8*/ 	.word	0x0003f7c0


	//   ....[12]....
        /*00ac*/ 	.word	0x0003f830


	//   ....[13]....
        /*00b0*/ 	.word	0x0003f8b0


	//   ....[14]....
        /*00b4*/ 	.word	0x0003f920


	//   ....[15]....
        /*00b8*/ 	.word	0x000401a0


	//   ....[16]....
        /*00bc*/ 	.word	0x00040210


	//   ....[17]....
        /*00c0*/ 	.word	0x00040280


	//   ....[18]....
        /*00c4*/ 	.word	0x000402f0


	//   ....[19]....
        /*00c8*/ 	.word	0x00040360


	//----- nvinfo : EIATTR_VRC_CTA_INIT_COUNT
	.align		4
.L_1980:
        /*00cc*/ 	.byte	0x02, 0x4a
	.zero		1
	.zero		1


	//----- nvinfo : EIATTR_EXIT_INSTR_OFFSETS
	.align		4
        /*00d0*/ 	.byte	0x04, 0x1c
        /*00d2*/ 	.short	(.L_1982 - .L_1981)


	//   ....[0]....
.L_1981:
        /*00d4*/ 	.word	0x000008b0


	//   ....[1]....
        /*00d8*/ 	.word	0x0003f6b0


	//----- nvinfo : EIATTR_MAX_THREADS
	.align		4
.L_1982:
        /*00dc*/ 	.byte	0x04, 0x05
        /*00de*/ 	.short	(.L_1984 - .L_1983)
.L_1983:
        /*00e0*/ 	.word	0x00000080
        /*00e4*/ 	.word	0x00000001
        /*00e8*/ 	.word	0x00000001


	//----- nvinfo : EIATTR_CRS_STACK_SIZE
	.align		4
.L_1984:
        /*00ec*/ 	.byte	0x04, 0x1e
        /*00ee*/ 	.short	(.L_1986 - .L_1985)
.L_1985:
        /*00f0*/ 	.word	0x00000000


	//----- nvinfo : EIATTR_CBANK_PARAM_SIZE
	.align		4
.L_1986:
        /*00f4*/ 	.byte	0x03, 0x19
        /*00f6*/ 	.short	0x00e8


	//----- nvinfo : EIATTR_PARAM_CBANK
	.align		4
        /*00f8*/ 	.byte	0x04, 0x0a
        /*00fa*/ 	.short	(.L_1988 - .L_1987)
	.align		4
.L_1987:
        /*00fc*/ 	.word	index@(.nv.constant0._ZN10layer_norm31ln_parallel_residual_fwd_kernelINS_13Kernel_traitsIfffffjLj2048ELj1ELj4ELj1ELj16ENS_18Kernel_traits_baseILj2048EfffffjLj128EEEEELb1ELb1ELb1EEEvNS_9FwdParamsE)
        /*0100*/ 	.short	0x0380
        /*0102*/ 	.short	0x00e8


	//----- nvinfo : EIATTR_SW_WAR
	.align		4
.L_1988:
        /*0104*/ 	.byte	0x04, 0x36
        /*0106*/ 	.short	(.L_1990 - .L_1989)
.L_1989:
        /*0108*/ 	.word	0x00000008
.L_1990:


//--------------------- .nv.callgraph             --------------------------
	.section	.nv.callgraph,"",@"SHT_CUDA_CALLGRAPH"
	.align	4
	.sectionentsize	8
	.align		4
        /*0000*/ 	.word	0x00000000
	.align		4
        /*0004*/ 	.word	0xffffffff
	.align		4
        /*0008*/ 	.word	0x00000000
	.align		4
        /*000c*/ 	.word	0xfffffffe
	.align		4
        /*0010*/ 	.word	0x00000000
	.align		4
        /*0014*/ 	.word	0xfffffffd
	.align		4
        /*0018*/ 	.word	0x00000000
	.align		4
        /*001c*/ 	.word	0xfffffffc


//--------------------- .nv.constant4             --------------------------
	.section	.nv.constant4,"a",@progbits
	.align	8
	.align		8
.nv.constant4:
        /*0000*/ 	.dword	precalc_xorwow_matrix
	.align		8
        /*0008*/ 	.dword	precalc_xorwow_offset_matrix
	.align		8
        /*0010*/ 	.dword	mrg32k3aM1
	.align		8
        /*0018*/ 	.dword	mrg32k3aM2
	.align		8
        /*0020*/ 	.dword	mrg32k3aM1SubSeq
	.align		8
        /*0028*/ 	.dword	mrg32k3aM2SubSeq
	.align		8
        /*0030*/ 	.dword	mrg32k3aM1Seq
	.align		8
        /*0038*/ 	.dword	mrg32k3aM2Seq


//--------------------- .nv.constant3             --------------------------
	.section	.nv.constant3,"a",@progbits
	.align	8
.nv.constant3:
	.type		__cr_lgamma_table,@object
	.size		__cr_lgamma_table,(.L_8 - __cr_lgamma_table)
__cr_lgamma_table:
        /*0000*/ 	.byte	0x00, 0x00, 0x00, 0x00, 0x00, 0x00, 0x00, 0x00, 0x00, 0x00, 0x00, 0x00, 0x00, 0x00, 0x00, 0x00
        /*0010*/ 	.byte	0xef, 0x39, 0xfa, 0xfe, 0x42, 0x2e, 0xe6, 0x3f, 0x02, 0x20, 0x2a, 0xfa, 0x0b, 0xab, 0xfc, 0x3f
        /*0020*/ 	.byte	0xf9, 0x2c, 0x92, 0x7c, 0xa7, 0x6c, 0x09, 0x40, 0xc9, 0x79, 0x44, 0x3c, 0x64, 0x26, 0x13, 0x40
        /*0030*/ 	.byte	0xca, 0x01, 0xcf, 0x3a, 0x27, 0x51, 0x1a, 0x40, 0x30, 0xcc, 0x2d, 0xf3, 0xe1, 0x0c, 0x21, 0x40
        /*0040*/ 	.byte	0x0d, 0xb7, 0xfc, 0x82, 0x8e, 0x35, 0x25, 0x40
.L_8:


//--------------------- .text._ZN10layer_norm31ln_parallel_residual_fwd_kernelINS_13Kernel_traitsI13__nv_bfloat16S2_S2_S2_fjLj2048ELj1ELj4ELj1ELj16ENS_18Kernel_traits_baseILj2048ES2_S2_S2_S2_fjLj128EEEEELb0ELb0ELb0EEEvNS_9FwdParamsE --------------------------
	.section	.text._ZN10layer_norm31ln_parallel_residual_fwd_kernelINS_13Kernel_traitsI13__nv_bfloat16S2_S2_S2_fjLj2048ELj1ELj4ELj1ELj16ENS_18Kernel_traits_baseILj2048ES2_S2_S2_S2_fjLj128EEEEELb0ELb0ELb0EEEvNS_9FwdParamsE,"ax",@progbits
	.align	128
        .global         _ZN10layer_norm31ln_parallel_residual_fwd_kernelINS_13Kernel_traitsI13__nv_bfloat16S2_S2_S2_fjLj2048ELj1ELj4ELj1ELj16ENS_18Kernel_traits_baseILj2048ES2_S2_S2_S2_fjLj128EEEEELb0ELb0ELb0EEEvNS_9FwdParamsE
        .type           _ZN10layer_norm31ln_parallel_residual_fwd_kernelINS_13Kernel_traitsI13__nv_bfloat16S2_S2_S2_fjLj2048ELj1ELj4ELj1ELj16ENS_18Kernel_traits_baseILj2048ES2_S2_S2_S2_fjLj128EEEEELb0ELb0ELb0EEEvNS_9FwdParamsE,@function
        .size           _ZN10layer_norm31ln_parallel_residual_fwd_kernelINS_13Kernel_traitsI13__nv_bfloat16S2_S2_S2_fjLj2048ELj1ELj4ELj1ELj16ENS_18Kernel_traits_baseILj2048ES2_S2_S2_S2_fjLj128EEEEELb0ELb0ELb0EEEvNS_9FwdParamsE,(.L_x_43852 - _ZN10layer_norm31ln_parallel_residual_fwd_kernelINS_13Kernel_traitsI13__nv_bfloat16S2_S2_S2_fjLj2048ELj1ELj4ELj1ELj16ENS_18Kernel_traits_baseILj2048ES2_S2_S2_S2_fjLj128EEEEELb0ELb0ELb0EEEvNS_9FwdParamsE)
        .other          _ZN10layer_norm31ln_parallel_residual_fwd_kernelINS_13Kernel_traitsI13__nv_bfloat16S2_S2_S2_fjLj2048ELj1ELj4ELj1ELj16ENS_18Kernel_traits_baseILj2048ES2_S2_S2_S2_fjLj128EEEEELb0ELb0ELb0EEEvNS_9FwdParamsE,@"STO_CUDA_ENTRY STV_DEFAULT"
_ZN10layer_norm31ln_parallel_residual_fwd_kernelINS_13Kernel_traitsI13__nv_bfloat16S2_S2_S2_fjLj2048ELj1ELj4ELj1ELj16ENS_18Kernel_traits_baseILj2048ES2_S2_S2_S2_fjLj128EEEEELb0ELb0ELb0EEEvNS_9FwdParamsE:
.text._ZN10layer_norm31ln_parallel_residual_fwd_kernelINS_13Kernel_traitsI13__nv_bfloat16S2_S2_S2_fjLj2048ELj1ELj4ELj1ELj16ENS_18Kernel_traits_baseILj2048ES2_S2_S2_S2_fjLj128EEEEELb0ELb0ELb0EEEvNS_9FwdParamsE:
[----:B------:R-:W0:Y:S01]  /*0000*/  LDC R1, c[0x0][0x37c] ;  /* 0x0000df00ff017b82 */ /* 0x000e220000000800 */
[----:B------:R-:W1:Y:S07]  /*0010*/  S2R R0, SR_TID.X ;  /* 0x0000000000007919 */ /* 0x000e6e0000002100 */
[----:B------:R-:W2:Y:S01]  /*0020*/  LDC R3, c[0x0][0x388] ;  /* 0x0000e200ff037b82 */ /* 0x000ea20000000800 */
[----:B------:R-:W3:Y:S01]  /*0030*/  LDCU.64 UR4, c[0x0][0x438] ;  /* 0x00008700ff0477ac */ /* 0x000ee20008000a00 */
[----:B------:R-:W-:Y:S01]  /*0040*/  BSSY.RECONVERGENT B0, `(.L_x_0) ;  /* 0x0000204000007945 */ /* 0x000fe20003800200 */
[----:B0-----:R-:W-:Y:S01]  /*0050*/  IADD3 R1, PT, PT, R1, -0x1b0, RZ ;  /* 0xfffffe5001017810 */ /* 0x001fe20007ffe0ff */
[----:B------:R-:W0:Y:S01]  /*0060*/  LDCU.64 UR6, c[0x0][0x358] ;  /* 0x00006b00ff0677ac */ /* 0x000e220008000a00 */
[----:B---3--:R-:W-:-:S04]  /*0070*/  UISETP.NE.U32.AND UP0, UPT, UR4, URZ, UPT ;  /* 0x000000ff0400728c */ /* 0x008fc8000bf05070 */
[----:B------:R-:W-:Y:S01]  /*0080*/  UISETP.NE.AND.EX UP0, UPT, UR5, URZ, UPT, UP0 ;  /* 0x000000ff0500728c */ /* 0x000fe2000bf05300 */
[----:B--2---:R-:W-:-:S04]  /*0090*/  SHF.R.S32.HI R2, RZ, 0x1f, R3 ;  /* 0x0000001fff027819 */ /* 0x004fc80000011403 */
[----:B------:R-:W-:Y:S02]  /*00a0*/  LEA.HI R2, R2, R3, RZ, 0x3 ;  /* 0x0000000302027211 */ /* 0x000fe400078f18ff */
[C---:B-1----:R-:W-:Y:S02]  /*00b0*/  LOP3.LUT R23, R0.reuse, 0x1f, RZ, 0xc, !PT ;  /* 0x0000001f00177812 */ /* 0x042fe400078e0cff */
[----:B------:R-:W-:Y:S02]  /*00c0*/  LOP3.LUT R4, R0, 0x1f, RZ, 0xc0, !PT ;  /* 0x0000001f00047812 */ /* 0x000fe400078ec0ff */
[----:B------:R-:W-:-:S03]  /*00d0*/  LEA.HI.SX32 R23, R2, R23, 0x1d ;  /* 0x0000001702177211 */ /* 0x000fc600078feaff */
[----:B------:R-:W-:Y:S01]  /*00e0*/  IMAD.MOV.U32 R2, RZ, RZ, R4 ;  /* 0x000000ffff027224 */ /* 0x000fe200078e0004 */
[----:B0-----:R-:W-:Y:S06]  /*00f0*/  BRA.U UP0, `(.L_x_1) ;  /* 0x0000001100187547 */ /* 0x001fec000b800000 */
[----:B------:R-:W0:Y:S02]  /*0100*/  LDCU.64 UR4, c[0x0][0x440] ;  /* 0x00008800ff0477ac */ /* 0x000e240008000a00 */
[----:B0-----:R-:W-:-:S04]  /*0110*/  UISETP.NE.U32.AND UP0, UPT, UR4, URZ, UPT ;  /* 0x000000ff0400728c */ /* 0x001fc8000bf05070 */
[----:B------:R-:W-:-:S09]  /*0120*/  UISETP.NE.AND.EX UP0, UPT, UR5, URZ, UPT, UP0 ;  /* 0x000000ff0500728c */ /* 0x000fd2000bf05300 */
[----:B------:R-:W-:Y:S05]  /*0130*/  BRA.U UP0, `(.L_x_2) ;  /* 0x0000000900107547 */ /* 0x000fea000b800000 */
[----:B------:R-:W0:Y:S01]  /*0140*/  LDC.64 R4, c[0x0][0x3d0] ;  /* 0x0000f400ff047b82 */ /* 0x000e220000000a00 */
[C---:B------:R-:W-:Y:S02]  /*0150*/  ISETP.GE.U32.AND P5, PT, R23.reuse, 0x20, PT ;  /* 0x000000201700780c */ /* 0x040fe40003fa6070 */
[C---:B------:R-:W-:Y:S02]  /*0160*/  ISETP.GE.U32.AND P6, PT, R23.reuse, 0x40, PT ;  /* 0x000000401700780c */ /* 0x040fe40003fc6070 */
[C---:B------:R-:W-:Y:S02]  /*0170*/  ISETP.GE.U32.AND P4, PT, R23.reuse, 0x60, PT ;  /* 0x000000601700780c */ /* 0x040fe40003f86070 */
[C---:B------:R-:W-:Y:S01]  /*0180*/  ISETP.GE.U32.AND P3, PT, R23.reuse, 0x80, PT ;  /* 0x000000801700780c */ /* 0x040fe20003f66070 */
[----:B------:R-:W1:Y:S01]  /*0190*/  LDC.64 R6, c[0x0][0x3d8] ;  /* 0x0000f600ff067b82 */ /* 0x000e620000000a00 */
[C---:B------:R-:W-:Y:S02]  /*01a0*/  ISETP.GE.U32.AND P2, PT, R23.reuse, 0xa0, PT ;  /* 0x000000a01700780c */ /* 0x040fe40003f46070 */
[----:B------:R-:W-:-:S05]  /*01b0*/  ISETP.GE.U32.AND P1, PT, R23, 0xc0, PT ;  /* 0x000000c01700780c */ /* 0x000fca0003f26070 */
[----:B------:R-:W2:Y:S08]  /*01c0*/  LDC.64 R8, c[0x0][0x3d0] ;  /* 0x0000f400ff087b82 */ /* 0x000eb00000000a00 */
[----:B------:R-:W3:Y:S01]  /*01d0*/  LDC.64 R10, c[0x0][0x3d8] ;  /* 0x0000f600ff0a7b82 */ /* 0x000ee20000000a00 */
[----:B0-----:R-:W-:-:S07]  /*01e0*/  @P5 IMAD.WIDE.U32 R4, R2, 0x10, R4 ;  /* 0x0000001002045825 */ /* 0x001fce00078e0004 */
[----:B------:R-:W0:Y:S01]  /*01f0*/  LDC.64 R12, c[0x0][0x3d0] ;  /* 0x0000f400ff0c7b82 */ /* 0x000e220000000a00 */
[C---:B-1----:R-:W-:Y:S01]  /*0200*/  @P5 IMAD.WIDE.U32 R6, R2.reuse, 0x10, R6 ;  /* 0x0000001002065825 */ /* 0x042fe200078e0006 */
[----:B------:R-:W-:Y:S01]  /*0210*/  @P5 LOP3.LUT R2, R2, 0x20, RZ, 0xfc, !PT ;  /* 0x0000002002025812 */ /* 0x000fe200078efcff */
[----:B------:R1:W5:Y:S05]  /*0220*/  @P5 LDG.E.128 R216, desc[UR6][R4.64] ;  /* 0x0000000604d85981 */ /* 0x00036a000c1e1d00 */
[----:B------:R-:W4:Y:S01]  /*0230*/  LDC.64 R14, c[0x0][0x3d8] ;  /* 0x0000f600ff0e7b82 */ /* 0x000f220000000a00 */
[----:B--2---:R-:W-:-:S07]  /*0240*/  @P6 IMAD.WIDE.U32 R8, R2, 0x10, R8 ;  /* 0x0000001002086825 */ /* 0x004fce00078e0008 */
[----:B------:R-:W2:Y:S01]  /*0250*/  LDC.64 R16, c[0x0][0x3d0] ;  /* 0x0000f400ff107b82 */ /* 0x000ea20000000a00 */
[C---:B---3--:R-:W-:Y:S01]  /*0260*/  @P6 IMAD.WIDE.U32 R10, R2.reuse, 0x10, R10 ;  /* 0x00000010020a6825 */ /* 0x048fe200078e000a */
[----:B------:R-:W-:Y:S01]  /*0270*/  @P6 IADD3 R2, PT, PT, R2, 0x20, RZ ;  /* 0x0000002002026810 */ /* 0x000fe20007ffe0ff */
[----:B------:R1:W5:Y:S05]  /*0280*/  @P5 LDG.E.128 R212, desc[UR6][R6.64] ;  /* 0x0000000606d45981 */ /* 0x00036a000c1e1d00 */
[----:B------:R-:W3:Y:S01]  /*0290*/  LDC.64 R18, c[0x0][0x3d8] ;  /* 0x0000f600ff127b82 */ /* 0x000ee20000000a00 */
[----:B0-----:R-:W-:-:S07]  /*02a0*/  @P4 IMAD.WIDE.U32 R12, R2, 0x10, R12 ;  /* 0x00000010020c4825 */ /* 0x001fce00078e000c */
[----:B------:R-:W0:Y:S01]  /*02b0*/  LDC.64 R20, c[0x0][0x3d0] ;  /* 0x0000f400ff147b82 */ /* 0x000e220000000a00 */
[----:B----4-:R-:W-:-:S07]  /*02c0*/  @P4 IMAD.WIDE.U32 R14, R2, 0x10, R14 ;  /* 0x00000010020e4825 */ /* 0x010fce00078e000e */
[----:B------:R-:W4:Y:S01]  /*02d0*/  LDC.64 R24, c[0x0][0x3d8] ;  /* 0x0000f600ff187b82 */ /* 0x000f220000000a00 */
[----:B------:R-:W-:-:S07]  /*02e0*/  @P4 VIADD R2, R2, 0x20 ;  /* 0x0000002002024836 */ /* 0x000fce0000000000 */
[----:B------:R-:W1:Y:S01]  /*02f0*/  LDC.64 R26, c[0x0][0x3d0] ;  /* 0x0000f400ff1a7b82 */ /* 0x000e620000000a00 */
[----:B--2---:R-:W-:-:S07]  /*0300*/  @P3 IMAD.WIDE.U32 R16, R2, 0x10, R16 ;  /* 0x0000001002103825 */ /* 0x004fce00078e0010 */
[----:B------:R-:W2:Y:S01]  /*0310*/  LDC.64 R28, c[0x0][0x3d8] ;  /* 0x0000f600ff1c7b82 */ /* 0x000ea20000000a00 */
[C---:B---3--:R-:W-:Y:S01]  /*0320*/  @P3 IMAD.WIDE.U32 R18, R2.reuse, 0x10, R18 ;  /* 0x0000001002123825 */ /* 0x048fe200078e0012 */
[----:B------:R-:W-:Y:S01]  /*0330*/  @P3 IADD3 R2, PT, PT, R2, 0x20, RZ ;  /* 0x0000002002023810 */ /* 0x000fe20007ffe0ff */
[----:B------:R3:W5:Y:S05]  /*0340*/  @P4 LDG.E.128 R196, desc[UR6][R12.64] ;  /* 0x000000060cc44981 */ /* 0x00076a000c1e1d00 */
[----:B------:R-:W3:Y:S08]  /*0350*/  LDC.64 R30, c[0x0][0x3d0] ;  /* 0x0000f400ff1e7b82 */ /* 0x000ef00000000a00 */
[----:B------:R-:W3:Y:S01]  /*0360*/  LDC.64 R32, c[0x0][0x3d8] ;  /* 0x0000f600ff207b82 */ /* 0x000ee20000000a00 */
[----:B------:R-:W-:Y:S01]  /*0370*/  ISETP.GE.U32.AND P0, PT, R23, 0xe0, PT ;  /* 0x000000e01700780c */ /* 0x000fe20003f06070 */
[C---:B0-----:R-:W-:Y:S01]  /*0380*/  @P2 IMAD.WIDE.U32 R20, R2.reuse, 0x10, R20 ;  /* 0x0000001002142825 */ /* 0x041fe200078e0014 */
[----:B------:R0:W5:Y:S03]  /*0390*/  @P4 LDG.E.128 R192, desc[UR6][R14.64] ;  /* 0x000000060ec04981 */ /* 0x000166000c1e1d00 */
[C---:B----4-:R-:W-:Y:S01]  /*03a0*/  @P2 IMAD.WIDE.U32 R24, R2.reuse, 0x10, R24 ;  /* 0x0000001002182825 */ /* 0x050fe200078e0018 */
[----:B------:R0:W5:Y:S03]  /*03b0*/  @P3 LDG.E.128 R188, desc[UR6][R16.64] ;  /* 0x0000000610bc3981 */ /* 0x000166000c1e1d00 */
[----:B------:R-:W-:Y:S01]  /*03c0*/  @P2 VIADD R2, R2, 0x20 ;  /* 0x0000002002022836 */ /* 0x000fe20000000000 */
[----:B------:R0:W5:Y:S03]  /*03d0*/  @P3 LDG.E.128 R184, desc[UR6][R18.64] ;  /* 0x0000000612b83981 */ /* 0x000166000c1e1d00 */
[C---:B-1----:R-:W-:Y:S01]  /*03e0*/  @P1 IMAD.WIDE.U32 R26, R2.reuse, 0x10, R26 ;  /* 0x00000010021a1825 */ /* 0x042fe200078e001a */
[----:B------:R0:W5:Y:S03]  /*03f0*/  @P2 LDG.E.128 R180, desc[UR6][R20.64] ;  /* 0x0000000614b42981 */ /* 0x000166000c1e1d00 */
[C---:B--2---:R-:W-:Y:S01]  /*0400*/  @P1 IMAD.WIDE.U32 R28, R2.reuse, 0x10, R28 ;  /* 0x00000010021c1825 */ /* 0x044fe200078e001c */
[----:B------:R-:W-:Y:S01]  /*0410*/  @P1 IADD3 R2, PT, PT, R2, 0x20, RZ ;  /* 0x0000002002021810 */ /* 0x000fe20007ffe0ff */
[----:B------:R0:W5:Y:S04]  /*0420*/  @P2 LDG.E.128 R176, desc[UR6][R24.64] ;  /* 0x0000000618b02981 */ /* 0x000168000c1e1d00 */
[C---:B---3--:R-:W-:Y:S01]  /*0430*/  @P0 IMAD.WIDE.U32 R30, R2.reuse, 0x10, R30 ;  /* 0x00000010021e0825 */ /* 0x048fe200078e001e */
[----:B------:R0:W5:Y:S03]  /*0440*/  @P1 LDG.E.128 R172, desc[UR6][R26.64] ;  /* 0x000000061aac1981 */ /* 0x000166000c1e1d00 */
[----:B------:R-:W-:Y:S01]  /*0450*/  @P0 IMAD.WIDE.U32 R32, R2, 0x10, R32 ;  /* 0x0000001002200825 */ /* 0x000fe200078e0020 */
[----:B------:R0:W5:Y:S04]  /*0460*/  @P1 LDG.E.128 R168, desc[UR6][R28.64] ;  /* 0x000000061ca81981 */ /* 0x000168000c1e1d00 */
[----:B------:R0:W5:Y:S04]  /*0470*/  @P0 LDG.E.128 R128, desc[UR6][R30.64] ;  /* 0x000000061e800981 */ /* 0x000168000c1e1d00 */
[----:B------:R0:W5:Y:S01]  /*0480*/  @P0 LDG.E.128 R124, desc[UR6][R32.64] ;  /* 0x00000006207c0981 */ /* 0x000162000c1e1d00 */
[----:B------:R-:W-:-:S03]  /*0490*/  @P6 IMAD.MOV.U32 R103, RZ, RZ, RZ ;  /* 0x000000ffff676224 */ /* 0x000fc600078e00ff */
[----:B------:R0:W5:Y:S04]  /*04a0*/  @P6 LDG.E.128 R208, desc[UR6][R8.64] ;  /* 0x0000000608d06981 */ /* 0x000168000c1e1d00 */
[----:B------:R0:W5:Y:S01]  /*04b0*/  @P6 LDG.E.128 R204, desc[UR6][R10.64] ;  /* 0x000000060acc6981 */ /* 0x000162000c1e1d00 */
[----:B------:R-:W-:Y:S01]  /*04c0*/  ISETP.GE.U32.AND P6, PT, R23, 0x100, PT ;  /* 0x000001001700780c */ /* 0x000fe20003fc6070 */
[----:B------:R-:W-:Y:S02]  /*04d0*/  HFMA2 R122, -RZ, RZ, 0, 0 ;  /* 0x00000000ff7a7431 */ /* 0x000fe400000001ff */
[----:B------:R-:W-:Y:S01]  /*04e0*/  HFMA2 R106, -RZ, RZ, 0, 0 ;  /* 0x00000000ff6a7431 */ /* 0x000fe200000001ff */
[----:B------:R-:W-:Y:S01]  /*04f0*/  CS2R R120, SRZ ;  /* 0x0000000000787805 */ /* 0x000fe2000001ff00 */
[----:B------:R-:W-:Y:S01]  /*0500*/  IMAD.MOV.U32 R118, RZ, RZ, RZ ;  /* 0x000000ffff767224 */ /* 0x000fe200078e00ff */
[----:B------:R-:W-:-:S02]  /*0510*/  CS2R R116, SRZ ;  /* 0x0000000000747805 */ /* 0x000fc4000001ff00 */
[----:B------:R-:W-:Y:S02]  /*0520*/  MOV R114, RZ ;  /* 0x000000ff00727202 */ /* 0x000fe40000000f00 */
[----:B------:R-:W-:Y:S01]  /*0530*/  CS2R R112, SRZ ;  /* 0x0000000000707805 */ /* 0x000fe2000001ff00 */
[----:B------:R-:W-:Y:S01]  /*0540*/  IMAD.MOV.U32 R110, RZ, RZ, RZ ;  /* 0x000000ffff6e7224 */ /* 0x000fe200078e00ff */
[----:B------:R-:W-:Y:S02]  /*0550*/  CS2R R108, SRZ ;  /* 0x00000000006c7805 */ /* 0x000fe4000001ff00 */
[----:B------:R-:W-:Y:S01]  /*0560*/  CS2R R104, SRZ ;  /* 0x0000000000687805 */ /* 0x000fe2000001ff00 */
[----:B------:R-:W-:Y:S01]  /*0570*/  IMAD.MOV.U32 R102, RZ, RZ, RZ ;  /* 0x000000ffff667224 */ /* 0x000fe200078e00ff */
[----:B------:R-:W-:Y:S02]  /*0580*/  CS2R R100, SRZ ;  /* 0x0000000000647805 */ /* 0x000fe4000001ff00 */
[----:B------:R-:W-:-:S02]  /*0590*/  MOV R98, RZ ;  /* 0x000000ff00627202 */ /* 0x000fc40000000f00 */
[----:B------:R-:W-:Y:S02]  /*05a0*/  CS2R R96, SRZ ;  /* 0x0000000000607805 */ /* 0x000fe4000001ff00 */
[----:B------:R-:W-:Y:S02]  /*05b0*/  CS2R R94, SRZ ;  /* 0x00000000005e7805 */ /* 0x000fe4000001ff00 */
[----:B------:R-:W-:Y:S02]  /*05c0*/  CS2R R92, SRZ ;  /* 0x00000000005c7805 */ /* 0x000fe4000001ff00 */
[----:B------:R-:W-:Y:S02]  /*05d0*/  CS2R R90, SRZ ;  /* 0x00000000005a7805 */ /* 0x000fe4000001ff00 */
[----:B------:R-:W-:Y:S02]  /*05e0*/  CS2R R88, SRZ ;  /* 0x0000000000587805 */ /* 0x000fe4000001ff00 */
[----:B------:R-:W-:-:S02]  /*05f0*/  CS2R R86, SRZ ;  /* 0x0000000000567805 */ /* 0x000fc4000001ff00 */
        /* <DEDUP_REMOVED lines=8> */
[----:B------:R-:W-:Y:S01]  /*0680*/  CS2R R68, SRZ ;  /* 0x0000000000447805 */ /* 0x000fe2000001ff00 */
[----:B------:R-:W-:Y:S01]  /*0690*/  @P5 IMAD.MOV.U32 R99, RZ, RZ, RZ ;  /* 0x000000ffff635224 */ /* 0x000fe200078e00ff */
[----:B------:R-:W-:Y:S01]  /*06a0*/  @P4 MOV R107, RZ ;  /* 0x000000ff006b4202 */ /* 0x000fe20000000f00 */
[----:B------:R-:W-:Y:S01]  /*06b0*/  @P3 IMAD.MOV.U32 R111, RZ, RZ, RZ ;  /* 0x000000ffff6f3224 */ /* 0x000fe200078e00ff */
[----:B------:R-:W-:Y:S01]  /*06c0*/  @P2 MOV R115, RZ ;  /* 0x000000ff00732202 */ /* 0x000fe20000000f00 */
[----:B------:R-:W-:Y:S01]  /*06d0*/  @P1 IMAD.MOV.U32 R119, RZ, RZ, RZ ;  /* 0x000000ffff771224 */ /* 0x000fe200078e00ff */
[----:B------:R-:W-:Y:S01]  /*06e0*/  @P0 MOV R123, RZ ;  /* 0x000000ff007b0202 */ /* 0x000fe20000000f00 */
[----:B------:R-:W-:Y:S01]  /*06f0*/  @P0 VIADD R2, R2, 0x20 ;  /* 0x0000002002020836 */ /* 0x000fe20000000000 */
[----:B0-----:R-:W-:Y:S06]  /*0700*/  @!P6 BRA `(.L_x_3) ;  /* 0x00000018005ce947 */ /* 0x001fec0003800000 */
[----:B------:R-:W0:Y:S08]  /*0710*/  LDC.64 R64, c[0x0][0x3d8] ;  /* 0x0000f600ff407b82 */ /* 0x000e300000000a00 */
[----:B------:R-:W1:Y:S01]  /*0720*/  LDC.64 R60, c[0x0][0x3d0] ;  /* 0x0000f400ff3c7b82 */ /* 0x000e620000000a00 */
[----:B0-----:R-:W-:-:S06]  /*0730*/  IMAD.WIDE.U32 R64, R2, 0x10, R64 ;  /* 0x0000001002407825 */ /* 0x001fcc00078e0040 */
[----:B------:R-:W5:Y:S01]  /*0740*/  LDG.E.128 R64, desc[UR6][R64.64] ;  /* 0x0000000640407981 */ /* 0x000f62000c1e1d00 */
[----:B-1----:R-:W-:-:S06]  /*0750*/  IMAD.WIDE.U32 R60, R2, 0x10, R60 ;  /* 0x00000010023c7825 */ /* 0x002fcc00078e003c */
[----:B------:R-:W5:Y:S01]  /*0760*/  LDG.E.128 R60, desc[UR6][R60.64] ;  /* 0x000000063c3c7981 */ /* 0x000f62000c1e1d00 */
[----:B------:R-:W-:Y:S02]  /*0770*/  CS2R R58, SRZ ;  /* 0x00000000003a7805 */ /* 0x000fe4000001ff00 */
[----:B------:R-:W-:Y:S02]  /*0780*/  CS2R R56, SRZ ;  /* 0x0000000000387805 */ /* 0x000fe4000001ff00 */
[----:B------:R-:W-:Y:S02]  /*0790*/  MOV R122, RZ ;  /* 0x000000ff007a7202 */ /* 0x000fe40000000f00 */
[----:B------:R-:W-:Y:S01]  /*07a0*/  CS2R R120, SRZ ;  /* 0x0000000000787805 */ /* 0x000fe2000001ff00 */
[----:B------:R-:W-:Y:S01]  /*07b0*/  IMAD.MOV.U32 R118, RZ, RZ, RZ ;  /* 0x000000ffff767224 */ /* 0x000fe200078e00ff */
[----:B------:R-:W-:Y:S02]  /*07c0*/  CS2R R116, SRZ ;  /* 0x0000000000747805 */ /* 0x000fe4000001ff00 */
[----:B------:R-:W-:-:S02]  /*07d0*/  MOV R114, RZ ;  /* 0x000000ff00727202 */ /* 0x000fc40000000f00 */
[----:B------:R-:W-:Y:S01]  /*07e0*/  CS2R R112, SRZ ;  /* 0x0000000000707805 */ /* 0x000fe2000001ff00 */
[----:B------:R-:W-:Y:S01]  /*07f0*/  IMAD.MOV.U32 R110, RZ, RZ, RZ ;  /* 0x000000ffff6e7224 */ /* 0x000fe200078e00ff */
[----:B------:R-:W-:Y:S02]  /*0800*/  CS2R R108, SRZ ;  /* 0x00000000006c7805 */ /* 0x000fe4000001ff00 */
[----:B------:R-:W-:Y:S02]  /*0810*/  MOV R106, RZ ;  /* 0x000000ff006a7202 */ /* 0x000fe40000000f00 */
        /* <DEDUP_REMOVED lines=20> */
[----:B------:R-:W-:Y:S01]  /*0960*/  CS2R R68, SRZ ;  /* 0x0000000000447805 */ /* 0x000fe2000001ff00 */
[----:B------:R-:W-:Y:S06]  /*0970*/  BRA `(.L_x_3) ;  /* 0x0000001400c07947 */ /* 0x000fec0003800000 */
.L_x_2:
[C---:B------:R-:W-:Y:S01]  /*0980*/  ISETP.GE.U32.AND P5, PT, R23.reuse, 0x20, PT ;  /* 0x000000201700780c */ /* 0x040fe20003fa6070 */
[----:B------:R-:W0:Y:S01]  /*0990*/  LDC.64 R6, c[0x0][0x3d0] ;  /* 0x0000f400ff067b82 */ /* 0x000e220000000a00 */
[C---:B------:R-:W-:Y:S02]  /*09a0*/  ISETP.GE.U32.AND P6, PT, R23.reuse, 0x40, PT ;  /* 0x000000401700780c */ /* 0x040fe40003fc6070 */
[C---:B------:R-:W-:Y:S02]  /*09b0*/  ISETP.GE.U32.AND P4, PT, R23.reuse, 0x60, PT ;  /* 0x000000601700780c */ /* 0x040fe40003f86070 */
[C---:B------:R-:W-:Y:S02]  /*09c0*/  ISETP.GE.U32.AND P3, PT, R23.reuse, 0x80, PT ;  /* 0x000000801700780c */ /* 0x040fe40003f66070 */
[C---:B------:R-:W-:Y:S01]  /*09d0*/  ISETP.GE.U32.AND P2, PT, R23.reuse, 0xa0, PT ;  /* 0x000000a01700780c */ /* 0x040fe20003f46070 */
[----:B------:R-:W1:Y:S08]  /*09e0*/  LDC.64 R8, c[0x0][0x3d8] ;  /* 0x0000f600ff087b82 */ /* 0x000e700000000a00 */
[----:B------:R-:W2:Y:S08]  /*09f0*/  @P5 LDC.64 R4, c[0x0][0x440] ;  /* 0x00011000ff045b82 */ /* 0x000eb00000000a00 */
[----:B------:R-:W3:Y:S08]  /*0a00*/  LDC.64 R10, c[0x0][0x3d0] ;  /* 0x0000f400ff0a7b82 */ /* 0x000ef00000000a00 */
[----:B------:R-:W4:Y:S01]  /*0a10*/  LDC.64 R12, c[0x0][0x3d8] ;  /* 0x0000f600ff0c7b82 */ /* 0x000f220000000a00 */
[----:B------:R-:W-:Y:S01]  /*0a20*/  ISETP.GE.U32.AND P1, PT, R23, 0xc0, PT ;  /* 0x000000c01700780c */ /* 0x000fe20003f26070 */
[----:B0-----:R-:W-:-:S06]  /*0a30*/  @P5 IMAD.WIDE.U32 R6, R2, 0x10, R6 ;  /* 0x0000001002065825 */ /* 0x001fcc00078e0006 */
[----:B------:R-:W0:Y:S08]  /*0a40*/  LDC.64 R16, c[0x0][0x3d0] ;  /* 0x0000f400ff107b82 */ /* 0x000e300000000a00 */
[----:B------:R-:W0:Y:S01]  /*0a50*/  LDC.64 R18, c[0x0][0x3d8] ;  /* 0x0000f600ff127b82 */ /* 0x000e220000000a00 */
[----:B------:R-:W-:Y:S01]  /*0a60*/  ISETP.GE.U32.AND P0, PT, R23, 0xe0, PT ;  /* 0x000000e01700780c */ /* 0x000fe20003f06070 */
[----:B------:R3:W5:Y:S01]  /*0a70*/  @P5 LDG.E.128 R216, desc[UR6][R6.64] ;  /* 0x0000000606d85981 */ /* 0x000762000c1e1d00 */
[----:B-1----:R-:W-:-:S05]  /*0a80*/  @P5 IMAD.WIDE.U32 R8, R2, 0x10, R8 ;  /* 0x0000001002085825 */ /* 0x002fca00078e0008 */
[----:B------:R-:W1:Y:S08]  /*0a90*/  @P6 LDC.64 R14, c[0x0][0x440] ;  /* 0x00011000ff0e6b82 */ /* 0x000e700000000a00 */
[----:B------:R-:W0:Y:S01]  /*0aa0*/  @P4 LDC.64 R20, c[0x0][0x440] ;  /* 0x00011000ff144b82 */ /* 0x000e220000000a00 */
[----:B--2---:R-:W-:-:S07]  /*0ab0*/  @P5 IMAD.WIDE.U32 R4, R2, 0x10, R4 ;  /* 0x0000001002045825 */ /* 0x004fce00078e0004 */
[----:B------:R-:W2:Y:S08]  /*0ac0*/  LDC.64 R24, c[0x0][0x3d0] ;  /* 0x0000f400ff187b82 */ /* 0x000eb00000000a00 */
[----:B------:R-:W2:Y:S08]  /*0ad0*/  LDC.64 R26, c[0x0][0x3d8] ;  /* 0x0000f600ff1a7b82 */ /* 0x000eb00000000a00 */
[----:B------:R-:W2:Y:S01]  /*0ae0*/  @P3 LDC.64 R28, c[0x0][0x440] ;  /* 0x00011000ff1c3b82 */ /* 0x000ea20000000a00 */
[----:B------:R-:W-:Y:S01]  /*0af0*/  @P5 LOP3.LUT R2, R2, 0x20, RZ, 0xfc, !PT ;  /* 0x0000002002025812 */ /* 0x000fe200078efcff */
[----:B------:R4:W5:Y:S06]  /*0b00*/  @P5 LDG.E.128 R212, desc[UR6][R8.64] ;  /* 0x0000000608d45981 */ /* 0x00096c000c1e1d00 */
[----:B------:R-:W2:Y:S08]  /*0b10*/  LDC.64 R30, c[0x0][0x3d0] ;  /* 0x0000f400ff1e7b82 */ /* 0x000eb00000000a00 */
[----:B------:R-:W2:Y:S08]  /*0b20*/  LDC.64 R32, c[0x0][0x3d8] ;  /* 0x0000f600ff207b82 */ /* 0x000eb00000000a00 */
[----:B---3--:R-:W3:Y:S01]  /*0b30*/  @P2 LDC.64 R6, c[0x0][0x440] ;  /* 0x00011000ff062b82 */ /* 0x008ee20000000a00 */
[C---:B------:R-:W-:Y:S01]  /*0b40*/  @P6 IMAD.WIDE.U32 R10, R2.reuse, 0x10, R10 ;  /* 0x00000010020a6825 */ /* 0x040fe200078e000a */
[----:B------:R2:W5:Y:S03]  /*0b50*/  @P5 LD.E.128 R68, desc[UR6][R4.64] ;  /* 0x0000000604445980 */ /* 0x000566000c101d00 */
[C---:B----4-:R-:W-:Y:S01]  /*0b60*/  @P6 IMAD.WIDE.U32 R12, R2.reuse, 0x10, R12 ;  /* 0x00000010020c6825 */ /* 0x050fe200078e000c */
[----:B------:R4:W5:Y:S02]  /*0b70*/  @P6 LDG.E.128 R208, desc[UR6][R10.64] ;  /* 0x000000060ad06981 */ /* 0x000964000c1e1d00 */
[----:B------:R-:W4:Y:S01]  /*0b80*/  LDC.64 R8, c[0x0][0x3d0] ;  /* 0x0000f400ff087b82 */ /* 0x000f220000000a00 */
[C---:B-1----:R-:W-:Y:S01]  /*0b90*/  @P6 IMAD.WIDE.U32 R14, R2.reuse, 0x10, R14 ;  /* 0x00000010020e6825 */ /* 0x042fe200078e000e */
[----:B------:R1:W5:Y:S03]  /*0ba0*/  @P6 LDG.E.128 R204, desc[UR6][R12.64] ;  /* 0x000000060ccc6981 */ /* 0x000366000c1e1d00 */
[----:B------:R-:W-:Y:S01]  /*0bb0*/  @P6 VIADD R2, R2, 0x20 ;  /* 0x0000002002026836 */ /* 0x000fe20000000000 */
[----:B------:R1:W5:Y:S02]  /*0bc0*/  @P6 LD.E.128 R72, desc[UR6][R14.64] ;  /* 0x000000060e486980 */ /* 0x000364000c101d00 */
[----:B------:R-:W1:Y:S01]  /*0bd0*/  LDC.64 R34, c[0x0][0x3d8] ;  /* 0x0000f600ff227b82 */ /* 0x000e620000000a00 */
[----:B0-----:R-:W-:-:S07]  /*0be0*/  @P4 IMAD.WIDE.U32 R16, R2, 0x10, R16 ;  /* 0x0000001002104825 */ /* 0x001fce00078e0010 */
[----:B------:R-:W0:Y:S01]  /*0bf0*/  @P1 LDC.64 R36, c[0x0][0x440] ;  /* 0x00011000ff241b82 */ /* 0x000e220000000a00 */
[C---:B------:R-:W-:Y:S01]  /*0c00*/  @P4 IMAD.WIDE.U32 R18, R2.reuse, 0x10, R18 ;  /* 0x0000001002124825 */ /* 0x040fe200078e0012 */
[----:B------:R0:W5:Y:S03]  /*0c10*/  @P4 LDG.E.128 R196, desc[UR6][R16.64] ;  /* 0x0000000610c44981 */ /* 0x000166000c1e1d00 */
[----:B------:R-:W-:-:S03]  /*0c20*/  @P4 IMAD.WIDE.U32 R20, R2, 0x10, R20 ;  /* 0x0000001002144825 */ /* 0x000fc600078e0014 */
[----:B------:R-:W0:Y:S01]  /*0c30*/  LDC.64 R38, c[0x0][0x3d0] ;  /* 0x0000f400ff267b82 */ /* 0x000e220000000a00 */
[----:B------:R-:W-:Y:S01]  /*0c40*/  @P4 IADD3 R2, PT, PT, R2, 0x20, RZ ;  /* 0x0000002002024810 */ /* 0x000fe20007ffe0ff */
[----:B------:R0:W5:Y:S06]  /*0c50*/  @P4 LDG.E.128 R192, desc[UR6][R18.64] ;  /* 0x0000000612c04981 */ /* 0x00016c000c1e1d00 */
[----:B------:R-:W0:Y:S08]  /*0c60*/  LDC.64 R40, c[0x0][0x3d8] ;  /* 0x0000f600ff287b82 */ /* 0x000e300000000a00 */
[----:B--2---:R-:W2:Y:S01]  /*0c70*/  @P0 LDC.64 R4, c[0x0][0x440] ;  /* 0x00011000ff040b82 */ /* 0x004ea20000000a00 */
[C---:B------:R-:W-:Y:S01]  /*0c80*/  @P3 IMAD.WIDE.U32 R24, R2.reuse, 0x10, R24 ;  /* 0x0000001002183825 */ /* 0x040fe200078e0018 */
[----:B------:R0:W5:Y:S03]  /*0c90*/  @P4 LD.E.128 R76, desc[UR6][R20.64] ;  /* 0x00000006144c4980 */ /* 0x000166000c101d00 */
[C---:B------:R-:W-:Y:S01]  /*0ca0*/  @P3 IMAD.WIDE.U32 R26, R2.reuse, 0x10, R26 ;  /* 0x00000010021a3825 */ /* 0x040fe200078e001a */
[----:B------:R0:W5:Y:S03]  /*0cb0*/  @P3 LDG.E.128 R188, desc[UR6][R24.64] ;  /* 0x0000000618bc3981 */ /* 0x000166000c1e1d00 */
[C---:B------:R-:W-:Y:S01]  /*0cc0*/  @P3 IMAD.WIDE.U32 R28, R2.reuse, 0x10, R28 ;  /* 0x00000010021c3825 */ /* 0x040fe200078e001c */
[----:B------:R0:W5:Y:S03]  /*0cd0*/  @P3 LDG.E.128 R184, desc[UR6][R26.64] ;  /* 0x000000061ab83981 */ /* 0x000166000c1e1d00 */
[----:B------:R-:W-:Y:S01]  /*0ce0*/  @P3 VIADD R2, R2, 0x20 ;  /* 0x0000002002023836 */ /* 0x000fe20000000000 */
[----:B------:R0:W5:Y:S03]  /*0cf0*/  @P3 LD.E.128 R80, desc[UR6][R28.64] ;  /* 0x000000061c503980 */ /* 0x000166000c101d00 */
[----:B------:R-:W-:-:S04]  /*0d00*/  @P2 IMAD.WIDE.U32 R30, R2, 0x10, R30 ;  /* 0x00000010021e2825 */ /* 0x000fc800078e001e */
[C---:B------:R-:W-:Y:S01]  /*0d10*/  @P2 IMAD.WIDE.U32 R32, R2.reuse, 0x10, R32 ;  /* 0x0000001002202825 */ /* 0x040fe200078e0020 */
[----:B------:R0:W5:Y:S03]  /*0d20*/  @P2 LDG.E.128 R180, desc[UR6][R30.64] ;  /* 0x000000061eb42981 */ /* 0x000166000c1e1d00 */
[C---:B---3--:R-:W-:Y:S01]  /*0d30*/  @P2 IMAD.WIDE.U32 R6, R2.reuse, 0x10, R6 ;  /* 0x0000001002062825 */ /* 0x048fe200078e0006 */
[----:B------:R-:W-:Y:S01]  /*0d40*/  @P2 IADD3 R2, PT, PT, R2, 0x20, RZ ;  /* 0x0000002002022810 */ /* 0x000fe20007ffe0ff */
[----:B------:R3:W5:Y:S04]  /*0d50*/  @P2 LDG.E.128 R176, desc[UR6][R32.64] ;  /* 0x0000000620b02981 */ /* 0x000768000c1e1d00 */
[C---:B----4-:R-:W-:Y:S01]  /*0d60*/  @P1 IMAD.WIDE.U32 R8, R2.reuse, 0x10, R8 ;  /* 0x0000001002081825 */ /* 0x050fe200078e0008 */
[----:B------:R3:W5:Y:S03]  /*0d70*/  @P2 LD.E.128 R84, desc[UR6][R6.64] ;  /* 0x0000000606542980 */ /* 0x000766000c101d00 */
[C---:B-1----:R-:W-:Y:S01]  /*0d80*/  @P1 IMAD.WIDE.U32 R34, R2.reuse, 0x10, R34 ;  /* 0x0000001002221825 */ /* 0x042fe200078e0022 */
[----:B------:R3:W5:Y:S03]  /*0d90*/  @P1 LDG.E.128 R172, desc[UR6][R8.64] ;  /* 0x0000000608ac1981 */ /* 0x000766000c1e1d00 */
[C---:B0-----:R-:W-:Y:S01]  /*0da0*/  @P1 IMAD.WIDE.U32 R36, R2.reuse, 0x10, R36 ;  /* 0x0000001002241825 */ /* 0x041fe200078e0024 */
[----:B------:R3:W5:Y:S03]  /*0db0*/  @P1 LDG.E.128 R168, desc[UR6][R34.64] ;  /* 0x0000000622a81981 */ /* 0x000766000c1e1d00 */
[----:B------:R-:W-:Y:S01]  /*0dc0*/  @P1 VIADD R2, R2, 0x20 ;  /* 0x0000002002021836 */ /* 0x000fe20000000000 */
[----:B------:R3:W5:Y:S03]  /*0dd0*/  @P1 LD.E.128 R88, desc[UR6][R36.64] ;  /* 0x0000000624581980 */ /* 0x000766000c101d00 */
[----:B------:R-:W-:-:S04]  /*0de0*/  @P0 IMAD.WIDE.U32 R38, R2, 0x10, R38 ;  /* 0x0000001002260825 */ /* 0x000fc800078e0026 */
[C---:B------:R-:W-:Y:S01]  /*0df0*/  @P0 IMAD.WIDE.U32 R40, R2.reuse, 0x10, R40 ;  /* 0x0000001002280825 */ /* 0x040fe200078e0028 */
[----:B------:R3:W5:Y:S03]  /*0e00*/  @P0 LDG.E.128 R128, desc[UR6][R38.64] ;  /* 0x0000000626800981 */ /* 0x000766000c1e1d00 */
[----:B--2---:R-:W-:Y:S01]  /*0e10*/  @P0 IMAD.WIDE.U32 R4, R2, 0x10, R4 ;  /* 0x0000001002040825 */ /* 0x004fe200078e0004 */
[----:B------:R3:W5:Y:S04]  /*0e20*/  @P0 LDG.E.128 R124, desc[UR6][R40.64] ;  /* 0x00000006287c0981 */ /* 0x000768000c1e1d00 */
[----:B------:R3:W5:Y:S01]  /*0e30*/  @P0 LD.E.128 R92, desc[UR6][R4.64] ;  /* 0x00000006045c0980 */ /* 0x000762000c101d00 */
[----:B------:R-:W-:-:S02]  /*0e40*/  @P6 MOV R103, RZ ;  /* 0x000000ff00676202 */ /* 0x000fc40000000f00 */
[----:B------:R-:W-:Y:S01]  /*0e50*/  ISETP.GE.U32.AND P6, PT, R23, 0x100, PT ;  /* 0x000001001700780c */ /* 0x000fe20003fc6070 */
[----:B------:R-:W-:Y:S02]  /*0e60*/  HFMA2 R118, -RZ, RZ, 0, 0 ;  /* 0x00000000ff767431 */ /* 0x000fe400000001ff */
[----:B------:R-:W-:Y:S02]  /*0e70*/  HFMA2 R102, -RZ, RZ, 0, 0 ;  /* 0x00000000ff667431 */ /* 0x000fe400000001ff */
[----:B------:R-:W-:Y:S01]  /*0e80*/  IMAD.MOV.U32 R122, RZ, RZ, RZ ;  /* 0x000000ffff7a7224 */ /* 0x000fe200078e00ff */
[----:B------:R-:W-:Y:S02]  /*0e90*/  CS2R R120, SRZ ;  /* 0x0000000000787805 */ /* 0x000fe4000001ff00 */
        /* <DEDUP_REMOVED lines=10> */
[----:B------:R-:W-:Y:S01]  /*0f40*/  @P5 MOV R99, RZ ;  /* 0x000000ff00635202 */ /* 0x000fe20000000f00 */
[----:B------:R-:W-:Y:S01]  /*0f50*/  @P4 IMAD.MOV.U32 R107, RZ, RZ, RZ ;  /* 0x000000ffff6b4224 */ /* 0x000fe200078e00ff */
[----:B------:R-:W-:Y:S01]  /*0f60*/  @P3 MOV R111, RZ ;  /* 0x000000ff006f3202 */ /* 0x000fe20000000f00 */
[----:B------:R-:W-:Y:S01]  /*0f70*/  @P2 IMAD.MOV.U32 R115, RZ, RZ, RZ ;  /* 0x000000ffff732224 */ /* 0x000fe200078e00ff */
[----:B------:R-:W-:Y:S01]  /*0f80*/  @P1 MOV R119, RZ ;  /* 0x000000ff00771202 */ /* 0x000fe20000000f00 */
[----:B------:R-:W-:Y:S01]  /*0f90*/  @P0 IMAD.MOV.U32 R123, RZ, RZ, RZ ;  /* 0x000000ffff7b0224 */ /* 0x000fe200078e00ff */
[----:B------:R-:W-:Y:S01]  /*0fa0*/  @P0 IADD3 R2, PT, PT, R2, 0x20, RZ ;  /* 0x0000002002020810 */ /* 0x000fe20007ffe0ff */
[----:B---3--:R-:W-:Y:S06]  /*0fb0*/  @!P6 BRA `(.L_x_3) ;  /* 0x000000100030e947 */ /* 0x008fec0003800000 */
[----:B------:R-:W0:Y:S08]  /*0fc0*/  LDC.64 R52, c[0x0][0x440] ;  /* 0x00011000ff347b82 */ /* 0x000e300000000a00 */
[----:B------:R-:W1:Y:S08]  /*0fd0*/  LDC.64 R60, c[0x0][0x3d0] ;  /* 0x0000f400ff3c7b82 */ /* 0x000e700000000a00 */
[----:B------:R-:W2:Y:S01]  /*0fe0*/  LDC.64 R64, c[0x0][0x3d8] ;  /* 0x0000f600ff407b82 */ /* 0x000ea20000000a00 */
[----:B0-----:R-:W-:-:S06]  /*0ff0*/  IMAD.WIDE.U32 R52, R2, 0x10, R52 ;  /* 0x0000001002347825 */ /* 0x001fcc00078e0034 */
[----:B------:R-:W5:Y:S01]  /*1000*/  LD.E.128 R52, desc[UR6][R52.64] ;  /* 0x0000000634347980 */ /* 0x000f62000c101d00 */
[----:B-1----:R-:W-:-:S06]  /*1010*/  IMAD.WIDE.U32 R60, R2, 0x10, R60 ;  /* 0x00000010023c7825 */ /* 0x002fcc00078e003c */
[----:B------:R-:W5:Y:S01]  /*1020*/  LDG.E.128 R60, desc[UR6][R60.64] ;  /* 0x000000063c3c7981 */ /* 0x000f62000c1e1d00 */
[----:B--2---:R-:W-:-:S06]  /*1030*/  IMAD.WIDE.U32 R64, R2, 0x10, R64 ;  /* 0x0000001002407825 */ /* 0x004fcc00078e0040 */
[----:B------:R-:W5:Y:S01]  /*1040*/  LDG.E.128 R64, desc[UR6][R64.64] ;  /* 0x0000000640407981 */ /* 0x000f62000c1e1d00 */
[----:B------:R-:W-:Y:S02]  /*1050*/  CS2R R58, SRZ ;  /* 0x00000000003a7805 */ /* 0x000fe4000001ff00 */
[----:B------:R-:W-:Y:S01]  /*1060*/  CS2R R56, SRZ ;  /* 0x0000000000387805 */ /* 0x000fe2000001ff00 */
[----:B------:R-:W-:Y:S01]  /*1070*/  IMAD.MOV.U32 R122, RZ, RZ, RZ ;  /* 0x000000ffff7a7224 */ /* 0x000fe200078e00ff */
[----:B------:R-:W-:Y:S02]  /*1080*/  CS2R R120, SRZ ;  /* 0x0000000000787805 */ /* 0x000fe4000001ff00 */
[----:B------:R-:W-:Y:S02]  /*1090*/  MOV R118, RZ ;  /* 0x000000ff00767202 */ /* 0x000fe40000000f00 */
[----:B------:R-:W-:Y:S01]  /*10a0*/  CS2R R116, SRZ ;  /* 0x0000000000747805 */ /* 0x000fe2000001ff00 */
[----:B------:R-:W-:Y:S01]  /*10b0*/  IMAD.MOV.U32 R114, RZ, RZ, RZ ;  /* 0x000000ffff727224 */ /* 0x000fe200078e00ff */
[----:B------:R-:W-:-:S02]  /*10c0*/  CS2R R112, SRZ ;  /* 0x0000000000707805 */ /* 0x000fc4000001ff00 */
[----:B------:R-:W-:Y:S02]  /*10d0*/  MOV R110, RZ ;  /* 0x000000ff006e7202 */ /* 0x000fe40000000f00 */
[----:B------:R-:W-:Y:S01]  /*10e0*/  CS2R R108, SRZ ;  /* 0x00000000006c7805 */ /* 0x000fe2000001ff00 */
[----:B------:R-:W-:Y:S01]  /*10f0*/  IMAD.MOV.U32 R106, RZ, RZ, RZ ;  /* 0x000000ffff6a7224 */ /* 0x000fe200078e00ff */
[----:B------:R-:W-:Y:S02]  /*1100*/  CS2R R104, SRZ ;  /* 0x0000000000687805 */ /* 0x000fe4000001ff00 */
[----:B------:R-:W-:Y:S02]  /*1110*/  MOV R102, RZ ;  /* 0x000000ff00667202 */ /* 0x000fe40000000f00 */
[----:B------:R-:W-:Y:S01]  /*1120*/  CS2R R100, SRZ ;  /* 0x0000000000647805 */ /* 0x000fe2000001ff00 */
[----:B------:R-:W-:Y:S01]  /*1130*/  IMAD.MOV.U32 R98, RZ, RZ, RZ ;  /* 0x000000ffff627224 */ /* 0x000fe200078e00ff */
[----:B------:R-:W-:Y:S01]  /*1140*/  CS2R R96, SRZ ;  /* 0x0000000000607805 */ /* 0x000fe2000001ff00 */
[----:B------:R-:W-:Y:S06]  /*1150*/  BRA `(.L_x_3) ;  /* 0x0000000c00c87947 */ /* 0x000fec0003800000 */
.L_x_1:
[----:B------:R-:W0:Y:S02]  /*1160*/  LDCU.64 UR4, c[0x0][0x440] ;  /* 0x00008800ff0477ac */ /* 0x000e240008000a00 */
[----:B0-----:R-:W-:-:S04]  /*1170*/  UISETP.NE.U32.AND UP0, UPT, UR4, URZ, UPT ;  /* 0x000000ff0400728c */ /* 0x001fc8000bf05070 */
[----:B------:R-:W-:-:S09]  /*1180*/  UISETP.NE.AND.EX UP0, UPT, UR5, URZ, UPT, UP0 ;  /* 0x000000ff0500728c */ /* 0x000fd2000bf05300 */
[----:B------:R-:W-:Y:S05]  /*1190*/  BRA.U !UP0, `(.L_x_4) ;  /* 0x0000000508c47547 */ /* 0x000fea000b800000 */
[C---:B------:R-:W-:Y:S01]  /*11a0*/  ISETP.GE.U32.AND P5, PT, R23.reuse, 0x20, PT ;  /* 0x000000201700780c */ /* 0x040fe20003fa6070 */
[----:B------:R-:W0:Y:S01]  /*11b0*/  LDC.64 R6, c[0x0][0x3d0] ;  /* 0x0000f400ff067b82 */ /* 0x000e220000000a00 */
[C---:B------:R-:W-:Y:S02]  /*11c0*/  ISETP.GE.U32.AND P1, PT, R23.reuse, 0x40, PT ;  /* 0x000000401700780c */ /* 0x040fe40003f26070 */
[----:B------:R-:W-:-:S05]  /*11d0*/  ISETP.GE.U32.AND P2, PT, R23, 0x60, PT ;  /* 0x000000601700780c */ /* 0x000fca0003f46070 */
[----:B------:R-:W1:Y:S08]  /*11e0*/  LDC.64 R8, c[0x0][0x3d8] ;  /* 0x0000f600ff087b82 */ /* 0x000e700000000a00 */
[----:B------:R-:W2:Y:S08]  /*11f0*/  @P5 LDC.64 R4, c[0x0][0x438] ;  /* 0x00010e00ff045b82 */ /* 0x000eb00000000a00 */
[----:B------:R-:W3:Y:S08]  /*1200*/  @P5 LDC.64 R10, c[0x0][0x440] ;  /* 0x00011000ff0a5b82 */ /* 0x000ef00000000a00 */
[----:B------:R-:W4:Y:S01]  /*1210*/  LDC.64 R12, c[0x0][0x3d0] ;  /* 0x0000f400ff0c7b82 */ /* 0x000f220000000a00 */
[----:B------:R-:W-:Y:S01]  /*1220*/  ISETP.GE.U32.AND P3, PT, R23, 0x80, PT ;  /* 0x000000801700780c */ /* 0x000fe20003f66070 */
[----:B0-----:R-:W-:-:S06]  /*1230*/  @P5 IMAD.WIDE.U32 R6, R2, 0x10, R6 ;  /* 0x0000001002065825 */ /* 0x001fcc00078e0006 */
[----:B------:R-:W0:Y:S01]  /*1240*/  LDC.64 R16, c[0x0][0x3d8] ;  /* 0x0000f600ff107b82 */ /* 0x000e220000000a00 */
[----:B------:R-:W-:Y:S01]  /*1250*/  ISETP.GE.U32.AND P4, PT, R23, 0xa0, PT ;  /* 0x000000a01700780c */ /* 0x000fe20003f86070 */
[----:B--2---:R-:W-:-:S06]  /*1260*/  @P5 IMAD.WIDE.U32 R4, R2, 0x10, R4 ;  /* 0x0000001002045825 */ /* 0x004fcc00078e0004 */
[----:B------:R-:W2:Y:S01]  /*1270*/  LDC.64 R20, c[0x0][0x3d0] ;  /* 0x0000f400ff147b82 */ /* 0x000ea20000000a00 */
[----:B-1----:R-:W-:-:S07]  /*1280*/  @P5 IMAD.WIDE.U32 R8, R2, 0x10, R8 ;  /* 0x0000001002085825 */ /* 0x002fce00078e0008 */
[----:B------:R-:W1:Y:S01]  /*1290*/  LDC.64 R26, c[0x0][0x3d8] ;  /* 0x0000f600ff1a7b82 */ /* 0x000e620000000a00 */
[----:B---3--:R-:W-:-:S07]  /*12a0*/  @P5 IMAD.WIDE.U32 R10, R2, 0x10, R10 ;  /* 0x00000010020a5825 */ /* 0x008fce00078e000a */
[----:B------:R-:W3:Y:S08]  /*12b0*/  @P1 LDC.64 R14, c[0x0][0x438] ;  /* 0x00010e00ff0e1b82 */ /* 0x000ef00000000a00 */
[----:B------:R-:W2:Y:S08]  /*12c0*/  @P1 LDC.64 R18, c[0x0][0x440] ;  /* 0x00011000ff121b82 */ /* 0x000eb00000000a00 */
[----:B------:R-:W1:Y:S01]  /*12d0*/  @P2 LDC.64 R24, c[0x0][0x438] ;  /* 0x00010e00ff182b82 */ /* 0x000e620000000a00 */
[----:B------:R-:W-:Y:S01]  /*12e0*/  @P5 LOP3.LUT R2, R2, 0x20, RZ, 0xfc, !PT ;  /* 0x0000002002025812 */ /* 0x000fe200078efcff */
[----:B------:R-:W5:Y:S01]  /*12f0*/  @P5 LDG.E.128 R216, desc[UR6][R6.64] ;  /* 0x0000000606d85981 */ /* 0x000f62000c1e1d00 */
[----:B------:R-:W-:-:S03]  /*1300*/  ISETP.GE.U32.AND P6, PT, R23, 0xc0, PT ;  /* 0x000000c01700780c */ /* 0x000fc60003fc6070 */
[----:B------:R0:W5:Y:S02]  /*1310*/  @P5 LD.E.128 R96, desc[UR6][R4.64] ;  /* 0x0000000604605980 */ /* 0x000164000c101d00 */
[----:B------:R-:W1:Y:S01]  /*1320*/  @P2 LDC.64 R28, c[0x0][0x440] ;  /* 0x00011000ff1c2b82 */ /* 0x000e620000000a00 */
[C---:B----4-:R-:W-:Y:S01]  /*1330*/  @P1 IMAD.WIDE.U32 R12, R2.reuse, 0x10, R12 ;  /* 0x00000010020c1825 */ /* 0x050fe200078e000c */
[----:B------:R4:W5:Y:S03]  /*1340*/  @P5 LDG.E.128 R212, desc[UR6][R8.64] ;  /* 0x0000000608d45981 */ /* 0x000966000c1e1d00 */
[C---:B---3--:R-:W-:Y:S01]  /*1350*/  @P1 IMAD.WIDE.U32 R14, R2.reuse, 0x10, R14 ;  /* 0x00000010020e1825 */ /* 0x048fe200078e000e */
[----:B------:R3:W5:Y:S02]  /*1360*/  @P5 LD.E.128 R68, desc[UR6][R10.64] ;  /* 0x000000060a445980 */ /* 0x000764000c101d00 */
[----:B0-----:R-:W0:Y:S01]  /*1370*/  LDC.64 R4, c[0x0][0x3d0] ;  /* 0x0000f400ff047b82 */ /* 0x001e220000000a00 */
[----:B------:R-:W-:Y:S01]  /*1380*/  ISETP.GE.U32.AND P0, PT, R23, 0xe0, PT ;  /* 0x000000e01700780c */ /* 0x000fe20003f06070 */
[C---:B------:R-:W-:Y:S01]  /*1390*/  @P1 IMAD.WIDE.U32 R16, R2.reuse, 0x10, R16 ;  /* 0x0000001002101825 */ /* 0x040fe200078e0010 */
[----:B------:R1:W5:Y:S03]  /*13a0*/  @P1 LDG.E.128 R208, desc[UR6][R12.64] ;  /* 0x000000060cd01981 */ /* 0x000366000c1e1d00 */
[C---:B--2---:R-:W-:Y:S01]  /*13b0*/  @P1 IMAD.WIDE.U32 R18, R2.reuse, 0x10, R18 ;  /* 0x0000001002121825 */ /* 0x044fe200078e0012 */
[----:B------:R2:W5:Y:S01]  /*13c0*/  @P1 LD.E.128 R100, desc[UR6][R14.64] ;  /* 0x000000060e641980 */ /* 0x000562000c101d00 */
[----:B----4-:R-:W4:Y:S01]  /*13d0*/  LDC.64 R8, c[0x0][0x3d8] ;  /* 0x0000f600ff087b82 */ /* 0x010f220000000a00 */
[----:B------:R-:W-:-:S02]  /*13e0*/  @P1 IADD3 R2, PT, PT, R2, 0x20, RZ ;  /* 0x0000002002021810 */ /* 0x000fc40007ffe0ff */
[----:B------:R2:W5:Y:S04]  /*13f0*/  @P1 LDG.E.128 R204, desc[UR6][R16.64] ;  /* 0x0000000610cc1981 */ /* 0x000568000c1e1d00 */
[----:B------:R2:W5:Y:S01]  /*1400*/  @P1 LD.E.128 R72, desc[UR6][R18.64] ;  /* 0x0000000612481980 */ /* 0x000562000c101d00 */
[----:B------:R-:W4:Y:S08]  /*1410*/  @P3 LDC.64 R6, c[0x0][0x438] ;  /* 0x00010e00ff063b82 */ /* 0x000f300000000a00 */
[----:B---3--:R-:W3:Y:S01]  /*1420*/  @P3 LDC.64 R10, c[0x0][0x440] ;  /* 0x00011000ff0a3b82 */ /* 0x008ee20000000a00 */
[----:B------:R-:W-:-:S07]  /*1430*/  @P2 IMAD.WIDE.U32 R20, R2, 0x10, R20 ;  /* 0x0000001002142825 */ /* 0x000fce00078e0014 */
[----:B------:R-:W3:Y:S01]  /*1440*/  LDC.64 R30, c[0x0][0x3d0] ;  /* 0x0000f400ff1e7b82 */ /* 0x000ee20000000a00 */
[C---:B-1----:R-:W-:Y:S01]  /*1450*/  @P2 IMAD.WIDE.U32 R24, R2.reuse, 0x10, R24 ;  /* 0x0000001002182825 */ /* 0x042fe200078e0018 */
[----:B------:R1:W5:Y:S06]  /*1460*/  @P2 LDG.E.128 R196, desc[UR6][R20.64] ;  /* 0x0000000614c42981 */ /* 0x00036c000c1e1d00 */
[----:B------:R-:W3:Y:S01]  /*1470*/  LDC.64 R32, c[0x0][0x3d8] ;  /* 0x0000f600ff207b82 */ /* 0x000ee20000000a00 */
[C---:B------:R-:W-:Y:S01]  /*1480*/  @P2 IMAD.WIDE.U32 R26, R2.reuse, 0x10, R26 ;  /* 0x00000010021a2825 */ /* 0x040fe200078e001a */
[----:B------:R4:W5:Y:S04]  /*1490*/  @P2 LD.E.128 R104, desc[UR6][R24.64] ;  /* 0x0000000618682980 */ /* 0x000968000c101d00 */
[----:B------:R4:W5:Y:S02]  /*14a0*/  @P2 LDG.E.128 R192, desc[UR6][R26.64] ;  /* 0x000000061ac02981 */ /* 0x000964000c1e1d00 */
[----:B------:R-:W3:Y:S08]  /*14b0*/  @P4 LDC.64 R12, c[0x0][0x438] ;  /* 0x00010e00ff0c4b82 */ /* 0x000ef00000000a00 */
[----:B--2---:R-:W2:Y:S08]  /*14c0*/  @P4 LDC.64 R14, c[0x0][0x440] ;  /* 0x00011000ff0e4b82 */ /* 0x004eb00000000a00 */
[----:B------:R-:W2:Y:S08]  /*14d0*/  LDC.64 R16, c[0x0][0x3d0] ;  /* 0x0000f400ff107b82 */ /* 0x000eb00000000a00 */
[----:B------:R-:W2:Y:S08]  /*14e0*/  @P6 LDC.64 R18, c[0x0][0x438] ;  /* 0x00010e00ff126b82 */ /* 0x000eb00000000a00 */
[----:B------:R-:W2:Y:S08]  /*14f0*/  LDC.64 R34, c[0x0][0x3d8] ;  /* 0x0000f600ff227b82 */ /* 0x000eb00000000a00 */
[----:B------:R-:W2:Y:S01]  /*1500*/  @P6 LDC.64 R36, c[0x0][0x440] ;  /* 0x00011000ff246b82 */ /* 0x000ea20000000a00 */
[----:B------:R-:W-:-:S04]  /*1510*/  @P2 IMAD.WIDE.U32 R28, R2, 0x10, R28 ;  /* 0x00000010021c2825 */ /* 0x000fc800078e001c */
[----:B------:R-:W-:Y:S01]  /*1520*/  @P2 VIADD R2, R2, 0x20 ;  /* 0x0000002002022836 */ /* 0x000fe20000000000 */
[----:B------:R1:W5:Y:S02]  /*1530*/  @P2 LD.E.128 R76, desc[UR6][R28.64] ;  /* 0x000000061c4c2980 */ /* 0x000364000c101d00 */
[----:B------:R-:W2:Y:S01]  /*1540*/  LDC.64 R38, c[0x0][0x3d0] ;  /* 0x0000f400ff267b82 */ /* 0x000ea20000000a00 */
[----:B0-----:R-:W-:-:S07]  /*1550*/  @P3 IMAD.WIDE.U32 R4, R2, 0x10, R4 ;  /* 0x0000001002043825 */ /* 0x001fce00078e0004 */
[----:B-1----:R-:W0:Y:S01]  /*1560*/  @P0 LDC.64 R20, c[0x0][0x438] ;  /* 0x00010e00ff140b82 */ /* 0x002e220000000a00 */
[C---:B----4-:R-:W-:Y:S01]  /*1570*/  @P3 IMAD.WIDE.U32 R6, R2.reuse, 0x10, R6 ;  /* 0x0000001002063825 */ /* 0x050fe200078e0006 */
[----:B------:R1:W5:Y:S06]  /*1580*/  @P3 LDG.E.128 R188, desc[UR6][R4.64] ;  /* 0x0000000604bc3981 */ /* 0x00036c000c1e1d00 */
[----:B------:R-:W4:Y:S01]  /*1590*/  LDC.64 R24, c[0x0][0x3d8] ;  /* 0x0000f600ff187b82 */ /* 0x000f220000000a00 */
[C---:B------:R-:W-:Y:S01]  /*15a0*/  @P3 IMAD.WIDE.U32 R8, R2.reuse, 0x10, R8 ;  /* 0x0000001002083825 */ /* 0x040fe200078e0008 */
[----:B------:R1:W5:Y:S06]  /*15b0*/  @P3 LD.E.128 R108, desc[UR6][R6.64] ;  /* 0x00000006066c3980 */ /* 0x00036c000c101d00 */
[----:B------:R-:W1:Y:S01]  /*15c0*/  @P0 LDC.64 R26, c[0x0][0x440] ;  /* 0x00011000ff1a0b82 */ /* 0x000e620000000a00 */
[C---:B---3--:R-:W-:Y:S01]  /*15d0*/  @P3 IMAD.WIDE.U32 R10, R2.reuse, 0x10, R10 ;  /* 0x00000010020a3825 */ /* 0x048fe200078e000a */
[----:B------:R-:W-:Y:S01]  /*15e0*/  @P3 IADD3 R2, PT, PT, R2, 0x20, RZ ;  /* 0x0000002002023810 */ /* 0x000fe20007ffe0ff */
[----:B------:R3:W5:Y:S04]  /*15f0*/  @P3 LDG.E.128 R184, desc[UR6][R8.64] ;  /* 0x0000000608b83981 */ /* 0x000768000c1e1d00 */
[C---:B------:R-:W-:Y:S01]  /*1600*/  @P4 IMAD.WIDE.U32 R30, R2.reuse, 0x10, R30 ;  /* 0x00000010021e4825 */ /* 0x040fe200078e001e */
[----:B------:R3:W5:Y:S03]  /*1610*/  @P3 LD.E.128 R80, desc[UR6][R10.64] ;  /* 0x000000060a503980 */ /* 0x000766000c101d00 */
[C---:B------:R-:W-:Y:S01]  /*1620*/  @P4 IMAD.WIDE.U32 R12, R2.reuse, 0x10, R12 ;  /* 0x00000010020c4825 */ /* 0x040fe200078e000c */
[----:B------:R3:W5:Y:S03]  /*1630*/  @P4 LDG.E.128 R180, desc[UR6][R30.64] ;  /* 0x000000061eb44981 */ /* 0x000766000c1e1d00 */
[C---:B------:R-:W-:Y:S01]  /*1640*/  @P4 IMAD.WIDE.U32 R32, R2.reuse, 0x10, R32 ;  /* 0x0000001002204825 */ /* 0x040fe200078e0020 */
[----:B------:R3:W5:Y:S03]  /*1650*/  @P4 LD.E.128 R112, desc[UR6][R12.64] ;  /* 0x000000060c704980 */ /* 0x000766000c101d00 */
[C---:B--2---:R-:W-:Y:S01]  /*1660*/  @P4 IMAD.WIDE.U32 R14, R2.reuse, 0x10, R14 ;  /* 0x00000010020e4825 */ /* 0x044fe200078e000e */
[----:B------:R3:W5:Y:S03]  /*1670*/  @P4 LDG.E.128 R176, desc[UR6][R32.64] ;  /* 0x0000000620b04981 */ /* 0x000766000c1e1d00 */
[----:B------:R-:W-:Y:S01]  /*1680*/  @P4 VIADD R2, R2, 0x20 ;  /* 0x0000002002024836 */ /* 0x000fe20000000000 */
[----:B------:R3:W5:Y:S03]  /*1690*/  @P4 LD.E.128 R84, desc[UR6][R14.64] ;  /* 0x000000060e544980 */ /* 0x000766000c101d00 */
[----:B------:R-:W-:-:S04]  /*16a0*/  @P6 IMAD.WIDE.U32 R16, R2, 0x10, R16 ;  /* 0x0000001002106825 */ /* 0x000fc800078e0010 */
[C---:B------:R-:W-:Y:S01]  /*16b0*/  @P6 IMAD.WIDE.U32 R18, R2.reuse, 0x10, R18 ;  /* 0x0000001002126825 */ /* 0x040fe200078e0012 */
[----:B------:R3:W5:Y:S03]  /*16c0*/  @P6 LDG.E.128 R172, desc[UR6][R16.64] ;  /* 0x0000000610ac6981 */ /* 0x000766000c1e1d00 */
[C---:B------:R-:W-:Y:S01]  /*16d0*/  @P6 IMAD.WIDE.U32 R34, R2.reuse, 0x10, R34 ;  /* 0x0000001002226825 */ /* 0x040fe200078e0022 */
[----:B------:R3:W5:Y:S03]  /*16e0*/  @P6 LD.E.128 R116, desc[UR6][R18.64] ;  /* 0x0000000612746980 */ /* 0x000766000c101d00 */
[C---:B------:R-:W-:Y:S01]  /*16f0*/  @P6 IMAD.WIDE.U32 R36, R2.reuse, 0x10, R36 ;  /* 0x0000001002246825 */ /* 0x040fe200078e0024 */
[----:B------:R-:W-:Y:S01]  /*1700*/  @P6 IADD3 R2, PT, PT, R2, 0x20, RZ ;  /* 0x0000002002026810 */ /* 0x000fe20007ffe0ff */
[----:B------:R3:W5:Y:S04]  /*1710*/  @P6 LDG.E.128 R168, desc[UR6][R34.64] ;  /* 0x0000000622a86981 */ /* 0x000768000c1e1d00 */
[C---:B------:R-:W-:Y:S01]  /*1720*/  @P0 IMAD.WIDE.U32 R38, R2.reuse, 0x10, R38 ;  /* 0x0000001002260825 */ /* 0x040fe200078e0026 */
[----:B------:R3:W5:Y:S03]  /*1730*/  @P6 LD.E.128 R88, desc[UR6][R36.64] ;  /* 0x0000000624586980 */ /* 0x000766000c101d00 */
[C---:B0-----:R-:W-:Y:S01]  /*1740*/  @P0 IMAD.WIDE.U32 R20, R2.reuse, 0x10, R20 ;  /* 0x0000001002140825 */ /* 0x041fe200078e0014 */
[----:B------:R3:W5:Y:S03]  /*1750*/  @P0 LDG.E.128 R128, desc[UR6][R38.64] ;  /* 0x0000000626800981 */ /* 0x000766000c1e1d00 */
[C---:B----4-:R-:W-:Y:S01]  /*1760*/  @P0 IMAD.WIDE.U32 R24, R2.reuse, 0x10, R24 ;  /* 0x0000001002180825 */ /* 0x050fe200078e0018 */
[----:B------:R3:W5:Y:S03]  /*1770*/  @P0 LD.E.128 R120, desc[UR6][R20.64] ;  /* 0x0000000614780980 */ /* 0x000766000c101d00 */
[C---:B-1----:R-:W-:Y:S01]  /*1780*/  @P0 IMAD.WIDE.U32 R26, R2.reuse, 0x10, R26 ;  /* 0x00000010021a0825 */ /* 0x042fe200078e001a */
[----:B------:R3:W5:Y:S04]  /*1790*/  @P0 LDG.E.128 R124, desc[UR6][R24.64] ;  /* 0x00000006187c0981 */ /* 0x000768000c1e1d00 */
[----:B------:R3:W5:Y:S01]  /*17a0*/  @P0 LD.E.128 R92, desc[UR6][R26.64] ;  /* 0x000000061a5c0980 */ /* 0x000762000c101d00 */
[----:B------:R-:W-:Y:S01]  /*17b0*/  ISETP.GE.U32.AND P1, PT, R23, 0x100, PT ;  /* 0x000001001700780c */ /* 0x000fe20003f26070 */
[----:B------:R-:W-:-:S12]  /*17c0*/  @P0 VIADD R2, R2, 0x20 ;  /* 0x0000002002020836 */ /* 0x000fd80000000000 */
[----:B---3--:R-:W-:Y:S05]  /*17d0*/  @!P1 BRA `(.L_x_3) ;  /* 0x0000000800289947 */ /* 0x008fea0003800000 */
[----:B------:R-:W0:Y:S08]  /*17e0*/  LDC.64 R52, c[0x0][0x440] ;  /* 0x00011000ff347b82 */ /* 0x000e300000000a00 */
[----:B------:R-:W1:Y:S08]  /*17f0*/  LDC.64 R60, c[0x0][0x3d0] ;  /* 0x0000f400ff3c7b82 */ /* 0x000e700000000a00 */
[----:B------:R-:W2:Y:S08]  /*1800*/  LDC.64 R56, c[0x0][0x438] ;  /* 0x00010e00ff387b82 */ /* 0x000eb00000000a00 */
[----:B------:R-:W3:Y:S01]  /*1810*/  LDC.64 R64, c[0x0][0x3d8] ;  /* 0x0000f600ff407b82 */ /* 0x000ee20000000a00 */
[----:B0-----:R-:W-:-:S06]  /*1820*/  IMAD.WIDE.U32 R52, R2, 0x10, R52 ;  /* 0x0000001002347825 */ /* 0x001fcc00078e0034 */
[----:B------:R-:W5:Y:S01]  /*1830*/  LD.E.128 R52, desc[UR6][R52.64] ;  /* 0x0000000634347980 */ /* 0x000f62000c101d00 */
[----:B-1----:R-:W-:-:S06]  /*1840*/  IMAD.WIDE.U32 R60, R2, 0x10, R60 ;  /* 0x00000010023c7825 */ /* 0x002fcc00078e003c */
[----:B------:R-:W5:Y:S01]  /*1850*/  LDG.E.128 R60, desc[UR6][R60.64] ;  /* 0x000000063c3c7981 */ /* 0x000f62000c1e1d00 */
[----:B--2---:R-:W-:-:S06]  /*1860*/  IMAD.WIDE.U32 R56, R2, 0x10, R56 ;  /* 0x0000001002387825 */ /* 0x004fcc00078e0038 */
[----:B------:R-:W5:Y:S01]  /*1870*/  LD.E.128 R56, desc[UR6][R56.64] ;  /* 0x0000000638387980 */ /* 0x000f62000c101d00 */
[----:B---3--:R-:W-:-:S06]  /*1880*/  IMAD.WIDE.U32 R64, R2, 0x10, R64 ;  /* 0x0000001002407825 */ /* 0x008fcc00078e0040 */
[----:B------:R-:W5:Y:S01]  /*1890*/  LDG.E.128 R64, desc[UR6][R64.64] ;  /* 0x0000000640407981 */ /* 0x000f62000c1e1d00 */
[----:B------:R-:W-:Y:S05]  /*18a0*/  BRA `(.L_x_3) ;  /* 0x0000000400f47947 */ /* 0x000fea0003800000 */
.L_x_4:
        /* <DEDUP_REMOVED lines=15> */
[C---:B--2---:R-:W-:Y:S01]  /*19a0*/  @P5 IMAD.WIDE.U32 R6, R2.reuse, 0x10, R6 ;  /* 0x0000001002065825 */ /* 0x044fe200078e0006 */
[----:B------:R2:W5:Y:S05]  /*19b0*/  @P5 LDG.E.128 R216, desc[UR6][R4.64] ;  /* 0x0000000604d85981 */ /* 0x00056a000c1e1d00 */
[----:B------:R-:W2:Y:S08]  /*19c0*/  @P6 LDC.64 R12, c[0x0][0x438] ;  /* 0x00010e00ff0c6b82 */ /* 0x000eb00000000a00 */
[----:B------:R-:W0:Y:S01]  /*19d0*/  @P4 LDC.64 R18, c[0x0][0x438] ;  /* 0x00010e00ff124b82 */ /* 0x000e220000000a00 */
[----:B-1----:R-:W-:-:S07]  /*19e0*/  @P5 IMAD.WIDE.U32 R8, R2, 0x10, R8 ;  /* 0x0000001002085825 */ /* 0x002fce00078e0008 */
[----:B------:R-:W1:Y:S08]  /*19f0*/  LDC.64 R24, c[0x0][0x3d0] ;  /* 0x0000f400ff187b82 */ /* 0x000e700000000a00 */
[----:B------:R-:W1:Y:S08]  /*1a00*/  LDC.64 R28, c[0x0][0x3d8] ;  /* 0x0000f600ff1c7b82 */ /* 0x000e700000000a00 */
[----:B------:R-:W1:Y:S01]  /*1a10*/  @P3 LDC.64 R26, c[0x0][0x438] ;  /* 0x00010e00ff1a3b82 */ /* 0x000e620000000a00 */
[----:B------:R-:W-:Y:S01]  /*1a20*/  @P5 LOP3.LUT R2, R2, 0x20, RZ, 0xfc, !PT ;  /* 0x0000002002025812 */ /* 0x000fe200078efcff */
[----:B------:R4:W5:Y:S06]  /*1a30*/  @P5 LD.E.128 R96, desc[UR6][R6.64] ;  /* 0x0000000606605980 */ /* 0x00096c000c101d00 */
[----:B------:R-:W1:Y:S01]  /*1a40*/  LDC.64 R30, c[0x0][0x3d0] ;  /* 0x0000f400ff1e7b82 */ /* 0x000e620000000a00 */
[C---:B---3--:R-:W-:Y:S01]  /*1a50*/  @P6 IMAD.WIDE.U32 R10, R2.reuse, 0x10, R10 ;  /* 0x00000010020a6825 */ /* 0x048fe200078e000a */
[----:B------:R3:W5:Y:S06]  /*1a60*/  @P5 LDG.E.128 R212, desc[UR6][R8.64] ;  /* 0x0000000608d45981 */ /* 0x00076c000c1e1d00 */
[----:B------:R-:W3:Y:S01]  /*1a70*/  LDC.64 R32, c[0x0][0x3d8] ;  /* 0x0000f600ff207b82 */ /* 0x000ee20000000a00 */
[C---:B--2---:R-:W-:Y:S01]  /*1a80*/  @P6 IMAD.WIDE.U32 R12, R2.reuse, 0x10, R12 ;  /* 0x00000010020c6825 */ /* 0x044fe200078e000c */
[----:B------:R2:W5:Y:S06]  /*1a90*/  @P6 LDG.E.128 R208, desc[UR6][R10.64] ;  /* 0x000000060ad06981 */ /* 0x00056c000c1e1d00 */
[----:B------:R-:W2:Y:S01]  /*1aa0*/  @P2 LDC.64 R4, c[0x0][0x438] ;  /* 0x00010e00ff042b82 */ /* 0x000ea20000000a00 */
[C---:B----4-:R-:W-:Y:S01]  /*1ab0*/  @P6 IMAD.WIDE.U32 R14, R2.reuse, 0x10, R14 ;  /* 0x00000010020e6825 */ /* 0x050fe200078e000e */
[----:B------:R-:W-:Y:S01]  /*1ac0*/  @P6 IADD3 R2, PT, PT, R2, 0x20, RZ ;  /* 0x0000002002026810 */ /* 0x000fe20007ffe0ff */
[----:B------:R4:W5:Y:S05]  /*1ad0*/  @P6 LD.E.128 R100, desc[UR6][R12.64] ;  /* 0x000000060c646980 */ /* 0x00096a000c101d00 */
[----:B------:R-:W4:Y:S08]  /*1ae0*/  LDC.64 R6, c[0x0][0x3d0] ;  /* 0x0000f400ff067b82 */ /* 0x000f300000000a00 */
[----:B------:R-:W4:Y:S08]  /*1af0*/  LDC.64 R36, c[0x0][0x3d8] ;  /* 0x0000f600ff247b82 */ /* 0x000f300000000a00 */
[----:B------:R-:W4:Y:S01]  /*1b00*/  @P1 LDC.64 R34, c[0x0][0x438] ;  /* 0x00010e00ff221b82 */ /* 0x000f220000000a00 */
[C---:B0-----:R-:W-:Y:S01]  /*1b10*/  @P4 IMAD.WIDE.U32 R16, R2.reuse, 0x10, R16 ;  /* 0x0000001002104825 */ /* 0x041fe200078e0010 */
[----:B------:R0:W5:Y:S03]  /*1b20*/  @P6 LDG.E.128 R204, desc[UR6][R14.64] ;  /* 0x000000060ecc6981 */ /* 0x000166000c1e1d00 */
[C---:B------:R-:W-:Y:S01]  /*1b30*/  @P4 IMAD.WIDE.U32 R18, R2.reuse, 0x10, R18 ;  /* 0x0000001002124825 */ /* 0x040fe200078e0012 */
[----:B------:R0:W5:Y:S02]  /*1b40*/  @P4 LDG.E.128 R196, desc[UR6][R16.64] ;  /* 0x0000000610c44981 */ /* 0x000164000c1e1d00 */
[----:B------:R-:W0:Y:S01]  /*1b50*/  LDC.64 R38, c[0x0][0x3d0] ;  /* 0x0000f400ff267b82 */ /* 0x000e220000000a00 */
[C---:B------:R-:W-:Y:S01]  /*1b60*/  @P4 IMAD.WIDE.U32 R20, R2.reuse, 0x10, R20 ;  /* 0x0000001002144825 */ /* 0x040fe200078e0014 */
[----:B------:R0:W5:Y:S03]  /*1b70*/  @P4 LD.E.128 R104, desc[UR6][R18.64] ;  /* 0x0000000612684980 */ /* 0x000166000c101d00 */
[----:B------:R-:W-:Y:S01]  /*1b80*/  @P4 VIADD R2, R2, 0x20 ;  /* 0x0000002002024836 */ /* 0x000fe20000000000 */
[----:B------:R0:W5:Y:S02]  /*1b90*/  @P4 LDG.E.128 R192, desc[UR6][R20.64] ;  /* 0x0000000614c04981 */ /* 0x000164000c1e1d00 */
[----:B------:R-:W0:Y:S01]  /*1ba0*/  LDC.64 R40, c[0x0][0x3d8] ;  /* 0x0000f600ff287b82 */ /* 0x000e220000000a00 */
[----:B-1----:R-:W-:-:S07]  /*1bb0*/  @P3 IMAD.WIDE.U32 R24, R2, 0x10, R24 ;  /* 0x0000001002183825 */ /* 0x002fce00078e0018 */
[----:B---3--:R-:W1:Y:S01]  /*1bc0*/  @P0 LDC.64 R8, c[0x0][0x438] ;  /* 0x00010e00ff080b82 */ /* 0x008e620000000a00 */
[C---:B------:R-:W-:Y:S01]  /*1bd0*/  @P3 IMAD.WIDE.U32 R26, R2.reuse, 0x10, R26 ;  /* 0x00000010021a3825 */ /* 0x040fe200078e001a */
[----:B------:R3:W5:Y:S03]  /*1be0*/  @P3 LDG.E.128 R188, desc[UR6][R24.64] ;  /* 0x0000000618bc3981 */ /* 0x000766000c1e1d00 */
[C---:B------:R-:W-:Y:S01]  /*1bf0*/  @P3 IMAD.WIDE.U32 R28, R2.reuse, 0x10, R28 ;  /* 0x00000010021c3825 */ /* 0x040fe200078e001c */
[----:B------:R-:W-:Y:S01]  /*1c00*/  @P3 IADD3 R2, PT, PT, R2, 0x20, RZ ;  /* 0x0000002002023810 */ /* 0x000fe20007ffe0ff */
[----:B------:R3:W5:Y:S04]  /*1c10*/  @P3 LD.E.128 R108, desc[UR6][R26.64] ;  /* 0x000000061a6c3980 */ /* 0x000768000c101d00 */
[C---:B------:R-:W-:Y:S01]  /*1c20*/  @P2 IMAD.WIDE.U32 R30, R2.reuse, 0x10, R30 ;  /* 0x00000010021e2825 */ /* 0x040fe200078e001e */
[----:B------:R3:W5:Y:S03]  /*1c30*/  @P3 LDG.E.128 R184, desc[UR6][R28.64] ;  /* 0x000000061cb83981 */ /* 0x000766000c1e1d00 */
[C---:B--2---:R-:W-:Y:S01]  /*1c40*/  @P2 IMAD.WIDE.U32 R4, R2.reuse, 0x10, R4 ;  /* 0x0000001002042825 */ /* 0x044fe200078e0004 */
[----:B------:R3:W5:Y:S03]  /*1c50*/  @P2 LDG.E.128 R180, desc[UR6][R30.64] ;  /* 0x000000061eb42981 */ /* 0x000766000c1e1d00 */
[C---:B------:R-:W-:Y:S01]  /*1c60*/  @P2 IMAD.WIDE.U32 R32, R2.reuse, 0x10, R32 ;  /* 0x0000001002202825 */ /* 0x040fe200078e0020 */
[----:B------:R3:W5:Y:S03]  /*1c70*/  @P2 LD.E.128 R112, desc[UR6][R4.64] ;  /* 0x0000000604702980 */ /* 0x000766000c101d00 */
[----:B------:R-:W-:Y:S01]  /*1c80*/  @P2 VIADD R2, R2, 0x20 ;  /* 0x0000002002022836 */ /* 0x000fe20000000000 */
[----:B------:R3:W5:Y:S03]  /*1c90*/  @P2 LDG.E.128 R176, desc[UR6][R32.64] ;  /* 0x0000000620b02981 */ /* 0x000766000c1e1d00 */
[----:B----4-:R-:W-:-:S04]  /*1ca0*/  @P1 IMAD.WIDE.U32 R6, R2, 0x10, R6 ;  /* 0x0000001002061825 */ /* 0x010fc800078e0006 */
[C---:B------:R-:W-:Y:S01]  /*1cb0*/  @P1 IMAD.WIDE.U32 R34, R2.reuse, 0x10, R34 ;  /* 0x0000001002221825 */ /* 0x040fe200078e0022 */
[----:B------:R3:W5:Y:S03]  /*1cc0*/  @P1 LDG.E.128 R172, desc[UR6][R6.64] ;  /* 0x0000000606ac1981 */ /* 0x000766000c1e1d00 */
[C---:B------:R-:W-:Y:S01]  /*1cd0*/  @P1 IMAD.WIDE.U32 R36, R2.reuse, 0x10, R36 ;  /* 0x0000001002241825 */ /* 0x040fe200078e0024 */
[----:B------:R-:W-:Y:S01]  /*1ce0*/  @P1 IADD3 R2, PT, PT, R2, 0x20, RZ ;  /* 0x0000002002021810 */ /* 0x000fe20007ffe0ff */
[----:B------:R3:W5:Y:S04]  /*1cf0*/  @P1 LD.E.128 R116, desc[UR6][R34.64] ;  /* 0x0000000622741980 */ /* 0x000768000c101d00 */
[C---:B0-----:R-:W-:Y:S01]  /*1d00*/  @P0 IMAD.WIDE.U32 R38, R2.reuse, 0x10, R38 ;  /* 0x0000001002260825 */ /* 0x041fe200078e0026 */
[----:B------:R3:W5:Y:S03]  /*1d10*/  @P1 LDG.E.128 R168, desc[UR6][R36.64] ;  /* 0x0000000624a81981 */ /* 0x000766000c1e1d00 */
[C---:B-1----:R-:W-:Y:S01]  /*1d20*/  @P0 IMAD.WIDE.U32 R8, R2.reuse, 0x10, R8 ;  /* 0x0000001002080825 */ /* 0x042fe200078e0008 */
[----:B------:R3:W5:Y:S03]  /*1d30*/  @P0 LDG.E.128 R128, desc[UR6][R38.64] ;  /* 0x0000000626800981 */ /* 0x000766000c1e1d00 */
[----:B------:R-:W-:Y:S01]  /*1d40*/  @P0 IMAD.WIDE.U32 R40, R2, 0x10, R40 ;  /* 0x0000001002280825 */ /* 0x000fe200078e0028 */
[----:B------:R3:W5:Y:S04]  /*1d50*/  @P0 LD.E.128 R120, desc[UR6][R8.64] ;  /* 0x0000000608780980 */ /* 0x000768000c101d00 */
[----:B------:R3:W5:Y:S01]  /*1d60*/  @P0 LDG.E.128 R124, desc[UR6][R40.64] ;  /* 0x00000006287c0981 */ /* 0x000762000c1e1d00 */
[----:B------:R-:W-:Y:S01]  /*1d70*/  @P6 IMAD.MOV.U32 R75, RZ, RZ, RZ ;  /* 0x000000ffff4b6224 */ /* 0x000fe200078e00ff */
[----:B------:R-:W-:Y:S01]  /*1d80*/  ISETP.GE.U32.AND P6, PT, R23, 0x100, PT ;  /* 0x000001001700780c */ /* 0x000fe20003fc6070 */
[----:B------:R-:W-:-:S02]  /*1d90*/  HFMA2 R94, -RZ, RZ, 0, 0 ;  /* 0x00000000ff5e7431 */ /* 0x000fc400000001ff */
[----:B------:R-:W-:Y:S01]  /*1da0*/  HFMA2 R78, -RZ, RZ, 0, 0 ;  /* 0x00000000ff4e7431 */ /* 0x000fe200000001ff */
[----:B------:R-:W-:Y:S01]  /*1db0*/  CS2R R92, SRZ ;  /* 0x00000000005c7805 */ /* 0x000fe2000001ff00 */
[----:B------:R-:W-:Y:S01]  /*1dc0*/  IMAD.MOV.U32 R90, RZ, RZ, RZ ;  /* 0x000000ffff5a7224 */ /* 0x000fe200078e00ff */
[----:B------:R-:W-:Y:S02]  /*1dd0*/  CS2R R88, SRZ ;  /* 0x0000000000587805 */ /* 0x000fe4000001ff00 */
[----:B------:R-:W-:Y:S02]  /*1de0*/  MOV R86, RZ ;  /* 0x000000ff00567202 */ /* 0x000fe40000000f00 */
[----:B------:R-:W-:Y:S01]  /*1df0*/  CS2R R84, SRZ ;  /* 0x0000000000547805 */ /* 0x000fe2000001ff00 */
[----:B------:R-:W-:Y:S01]  /*1e00*/  IMAD.MOV.U32 R82, RZ, RZ, RZ ;  /* 0x000000ffff527224 */ /* 0x000fe200078e00ff */
[----:B------:R-:W-:Y:S02]  /*1e10*/  CS2R R80, SRZ ;  /* 0x0000000000507805 */ /* 0x000fe4000001ff00 */
[----:B------:R-:W-:Y:S01]  /*1e20*/  CS2R R76, SRZ ;  /* 0x00000000004c7805 */ /* 0x000fe2000001ff00 */
[----:B------:R-:W-:Y:S01]  /*1e30*/  IMAD.MOV.U32 R74, RZ, RZ, RZ ;  /* 0x000000ffff4a7224 */ /* 0x000fe200078e00ff */
[----:B------:R-:W-:-:S02]  /*1e40*/  CS2R R72, SRZ ;  /* 0x0000000000487805 */ /* 0x000fc4000001ff00 */
[----:B------:R-:W-:Y:S02]  /*1e50*/  MOV R70, RZ ;  /* 0x000000ff00467202 */ /* 0x000fe40000000f00 */
        /* <DEDUP_REMOVED lines=8> */
[----:B---3--:R-:W-:Y:S06]  /*1ee0*/  @!P6 BRA `(.L_x_3) ;  /* 0x000000000064e947 */ /* 0x008fec0003800000 */
[----:B------:R-:W0:Y:S08]  /*1ef0*/  LDC.64 R64, c[0x0][0x3d8] ;  /* 0x0000f600ff407b82 */ /* 0x000e300000000a00 */
[----:B------:R-:W1:Y:S08]  /*1f00*/  LDC.64 R60, c[0x0][0x3d0] ;  /* 0x0000f400ff3c7b82 */ /* 0x000e700000000a00 */
[----:B------:R-:W2:Y:S01]  /*1f10*/  LDC.64 R56, c[0x0][0x438] ;  /* 0x00010e00ff387b82 */ /* 0x000ea20000000a00 */
[----:B0-----:R-:W-:-:S06]  /*1f20*/  IMAD.WIDE.U32 R64, R2, 0x10, R64 ;  /* 0x0000001002407825 */ /* 0x001fcc00078e0040 */
[----:B------:R-:W5:Y:S01]  /*1f30*/  LDG.E.128 R64, desc[UR6][R64.64] ;  /* 0x0000000640407981 */ /* 0x000f62000c1e1d00 */
[----:B-1----:R-:W-:-:S06]  /*1f40*/  IMAD.WIDE.U32 R60, R2, 0x10, R60 ;  /* 0x00000010023c7825 */ /* 0x002fcc00078e003c */
[----:B------:R-:W5:Y:S01]  /*1f50*/  LDG.E.128 R60, desc[UR6][R60.64] ;  /* 0x000000063c3c7981 */ /* 0x000f62000c1e1d00 */
[----:B--2---:R-:W-:-:S06]  /*1f60*/  IMAD.WIDE.U32 R56, R2, 0x10, R56 ;  /* 0x0000001002387825 */ /* 0x004fcc00078e0038 */
[----:B------:R-:W5:Y:S01]  /*1f70*/  LD.E.128 R56, desc[UR6][R56.64] ;  /* 0x0000000638387980 */ /* 0x000f62000c101d00 */
        /* <DEDUP_REMOVED lines=15> */
[----:B------:R-:W-:-:S07]  /*2070*/  CS2R R68, SRZ ;  /* 0x0000000000447805 */ /* 0x000fce000001ff00 */
.L_x_3:
[----:B------:R-:W-:Y:S05]  /*2080*/  BSYNC.RECONVERGENT B0 ;  /* 0x0000000000007941 */ /* 0x000fea0003800200 */
.L_x_0:
[----:B------:R-:W0:Y:S01]  /*2090*/  S2UR UR4, SR_CTAID.X ;  /* 0x00000000000479c3 */ /* 0x000e220000002500 */
[----:B------:R-:W1:Y:S01]  /*20a0*/  LDCU UR5, c[0x0][0x384] ;  /* 0x00007080ff0577ac */ /* 0x000e620008000800 */
[----:B------:R-:W-:Y:S01]  /*20b0*/  SHF.R.U32.HI R0, RZ, 0x5, R0 ;  /* 0x00000005ff007819 */ /* 0x000fe20000011600 */
[----:B0-----:R-:W-:-:S06]  /*20c0*/  USHF.L.U32 UR4, UR4, 0x2, URZ ;  /* 0x0000000204047899 */ /* 0x001fcc00080006ff */
[----:B------:R-:W-:-:S04]  /*20d0*/  LOP3.LUT R202, R0, UR4, RZ, 0xfc, !PT ;  /* 0x0000000400ca7c12 */ /* 0x000fc8000f8efcff */
[----:B-1----:R-:W-:-:S13]  /*20e0*/  ISETP.GE.AND P0, PT, R202, UR5, PT ;  /* 0x00000005ca007c0c */ /* 0x002fda000bf06270 */
[----:B------:R-:W-:Y:S05]  /*20f0*/  @P0 EXIT ;  /* 0x000000000000094d */ /* 0x000fea0003800000 */
[----:B-----5:R0:W-:Y:S01]  /*2100*/  STL [R1+0x1ac], R212 ;  /* 0x0001acd401007387 */ /* 0x0201e20000100800 */
[----:B------:R-:W-:Y:S01]  /*2110*/  PRMT R252, R58, 0x7632, R252 ;  /* 0x000076323afc7816 */ /* 0x000fe200000000fc */
[----:B------:R-:W1:Y:S02]  /*2120*/  LDCU.64 UR4, c[0x0][0x3a0] ;  /* 0x00007400ff0477ac */ /* 0x000e640008000a00 */
[----:B------:R2:W-:Y:S01]  /*2130*/  STL [R1+0x1a8], R220 ;  /* 0x0001a8dc01007387 */ /* 0x0005e20000100800 */
[----:B------:R-:W-:Y:S01]  /*2140*/  PRMT R251, R62, 0x7632, R251 ;  /* 0x000076323efb7816 */ /* 0x000fe200000000fb */
[----:B------:R-:W1:Y:S02]  /*2150*/  LDCU.64 UR8, c[0x0][0x398] ;  /* 0x00007300ff0877ac */ /* 0x000e640008000a00 */
[----:B------:R3:W-:Y:S01]  /*2160*/  STL [R1+0x1a4], R96 ;  /* 0x0001a46001007387 */ /* 0x0007e20000100800 */
[----:B0-----:R-:W-:Y:S01]  /*2170*/  PRMT R212, R55, 0x7632, R212 ;  /* 0x0000763237d47816 */ /* 0x001fe200000000d4 */
[----:B------:R-:W0:Y:S02]  /*2180*/  LDCU UR10, c[0x0][0x388] ;  /* 0x00007100ff0a77ac */ /* 0x000e240008000800 */
[----:B------:R4:W-:Y:S01]  /*2190*/  STL [R1+0x1a0], R203 ;  /* 0x0001a0cb01007387 */ /* 0x0009e20000100800 */
[----:B--2---:R-:W-:Y:S01]  /*21a0*/  PRMT R220, R67, 0x7632, R220 ;  /* 0x0000763243dc7816 */ /* 0x004fe200000000dc */
[----:B------:R-:W2:Y:S02]  /*21b0*/  LDCU.64 UR12, c[0x0][0x398] ;  /* 0x00007300ff0c77ac */ /* 0x000ea40008000a00 */
[----:B------:R1:W-:Y:S01]  /*21c0*/  STL [R1+0x19c], R216 ;  /* 0x00019cd801007387 */ /* 0x0003e20000100800 */
[----:B---3--:R-:W-:Y:S01]  /*21d0*/  PRMT R96, R59, 0x7632, R96 ;  /* 0x000076323b607816 */ /* 0x008fe20000000060 */
[----:B------:R-:W3:Y:S02]  /*21e0*/  LDCU.64 UR14, c[0x0][0x3a0] ;  /* 0x00007400ff0e77ac */ /* 0x000ee40008000a00 */
[----:B------:R0:W-:Y:S01]  /*21f0*/  STL [R1+0x198], R23 ;  /* 0x0001981701007387 */ /* 0x0001e20000100800 */
[----:B----4-:R-:W-:-:S03]  /*2200*/  PRMT R203, R63, 0x7632, R203 ;  /* 0x000076323fcb7816 */ /* 0x010fc600000000cb */
[----:B------:R4:W-:Y:S01]  /*2210*/  STL.S16 [R1+0x194], R212 ;  /* 0x000194d401007387 */ /* 0x0009e20000100600 */
[----:B------:R-:W-:Y:S01]  /*2220*/  PRMT R250, R53, 0x7632, R250 ;  /* 0x0000763235fa7816 */ /* 0x000fe200000000fa */
[----:B-1----:R-:W-:Y:S01]  /*2230*/  ULOP3.LUT UP0, URZ, UR4, UR8, URZ, 0xfc, !UPT ;  /* 0x0000000804ff7292 */ /* 0x002fe2000f80fcff */
[----:B------:R-:W-:Y:S01]  /*2240*/  PRMT R216, R54, 0x7632, R216 ;  /* 0x0000763236d87816 */ /* 0x000fe200000000d8 */
[----:B------:R-:W1:Y:S01]  /*2250*/  LDCU.U8 UR8, c[0x0][0x410] ;  /* 0x00008200ff0877ac */ /* 0x000e620008000000 */
[----:B0-----:R-:W-:Y:S02]  /*2260*/  PRMT R23, R66, 0x7632, R23 ;  /* 0x0000763242177816 */ /* 0x001fe40000000017 */
[----:B------:R-:W-:Y:S01]  /*2270*/  PRMT R249, R65, 0x7632, R249 ;  /* 0x0000763241f97816 */ /* 0x000fe200000000f9 */
[----:B------:R-:W-:Y:S01]  /*2280*/  ULOP3.LUT UP0, URZ, UR5, UR9, URZ, 0xfc, UP0 ;  /* 0x0000000905ff7292 */ /* 0x000fe2000800fcff */
[----:B----4-:R-:W4:Y:S01]  /*2290*/  LDL.LU R212, [R1+0x1ac] ;  /* 0x0001ac0001d47983 */ /* 0x010f220000300800 */
[----:B------:R-:W-:Y:S01]  /*22a0*/  PRMT R248, R57, 0x7632, R248 ;  /* 0x0000763239f87816 */ /* 0x000fe200000000f8 */
[----:B------:R-:W0:Y:S02]  /*22b0*/  LDCU UR9, c[0x0][0x448] ;  /* 0x00008900ff0977ac */ /* 0x000e240008000800 */
[----:B------:R2:W-:Y:S04]  /*22c0*/  STL.S16 [R1+0x190], R220 ;  /* 0x000190dc01007387 */ /* 0x0005e80000100600 */
[----:B--2---:R-:W2:Y:S04]  /*22d0*/  LDL.LU R220, [R1+0x1a8] ;  /* 0x0001a80001dc7983 */ /* 0x004ea80000300800 */
[----:B------:R3:W-:Y:S04]  /*22e0*/  STL.S16 [R1+0x18c], R96 ;  /* 0x00018c6001007387 */ /* 0x0007e80000100600 */
[----:B---3--:R-:W2:Y:S04]  /*22f0*/  LDL.LU R96, [R1+0x1a4] ;  /* 0x0001a40001607983 */ /* 0x008ea80000300800 */
[----:B------:R3:W-:Y:S04]  /*2300*/  STL.S16 [R1+0x188], R203 ;  /* 0x000188cb01007387 */ /* 0x0007e80000100600 */
[----:B---3--:R-:W3:Y:S04]  /*2310*/  LDL.LU R203, [R1+0x1a0] ;  /* 0x0001a00001cb7983 */ /* 0x008ee80000300800 */
[----:B------:R1:W-:Y:S04]  /*2320*/  STL.S16 [R1+0x184], R216 ;  /* 0x000184d801007387 */ /* 0x0003e80000100600 */
[----:B-1----:R-:W3:Y:S01]  /*2330*/  LDL.LU R216, [R1+0x19c] ;  /* 0x00019c0001d87983 */ /* 0x002ee20000300800 */
[----:B------:R-:W-:-:S03]  /*2340*/  PRMT R247, R61, 0x7632, R247 ;  /* 0x000076323df77816 */ /* 0x000fc600000000f7 */
[----:B------:R1:W-:Y:S01]  /*2350*/  STL.S16 [R1+0x180], R23 ;  /* 0x0001801701007387 */ /* 0x0003e20000100600 */
[----:B------:R-:W-:Y:S02]  /*2360*/  PRMT R246, R52, 0x7632, R246 ;  /* 0x0000763234f67816 */ /* 0x000fe400000000f6 */
[----:B------:R-:W-:Y:S02]  /*2370*/  PRMT R245, R64, 0x7632, R245 ;  /* 0x0000763240f57816 */ /* 0x000fe400000000f5 */
[----:B------:R-:W-:Y:S01]  /*2380*/  PRMT R201, R56, 0x7632, R201 ;  /* 0x0000763238c97816 */ /* 0x000fe200000000c9 */
[----:B-1----:R1:W5:Y:S04]  /*2390*/  LDL.LU R23, [R1+0x198] ;  /* 0x0001980001177983 */ /* 0x0023680000300800 */
[----:B------:R1:W-:Y:S01]  /*23a0*/  STL.S16 [R1+0x17c], R252 ;  /* 0x00017cfc01007387 */ /* 0x0003e20000100600 */
[----:B------:R-:W-:-:S03]  /*23b0*/  PRMT R200, R60, 0x7632, R200 ;  /* 0x000076323cc87816 */ /* 0x000fc600000000c8 */
        /* <DEDUP_REMOVED lines=172> */
[----:B------:R1:W-:Y:S04]  /*2e80*/  STL.S16 [R1+0x20], R9 ;  /* 0x0000200901007387 */ /* 0x0003e80000100600 */
[----:B------:R1:W-:Y:S04]  /*2e90*/  STL.S16 [R1+0x1c], R8 ;  /* 0x00001c0801007387 */ /* 0x0003e80000100600 */
[----:B------:R1:W-:Y:S04]  /*2ea0*/  STL.S16 [R1+0x18], R7 ;  /* 0x0000180701007387 */ /* 0x0003e80000100600 */
[----:B------:R1:W-:Y:S04]  /*2eb0*/  STL.S16 [R1+0x14], R6 ;  /* 0x0000140601007387 */ /* 0x0003e80000100600 */
[----:B------:R1:W-:Y:S04]  /*2ec0*/  STL.S16 [R1+0x10], R5 ;  /* 0x0000100501007387 */ /* 0x0003e80000100600 */
[----:B------:R1:W-:Y:S04]  /*2ed0*/  STL.S16 [R1+0xc], R4 ;  /* 0x00000c0401007387 */ /* 0x0003e80000100600 */
[----:B------:R1:W-:Y:S04]  /*2ee0*/  STL.S16 [R1+0x8], R3 ;  /* 0x0000080301007387 */ /* 0x0003e80000100600 */
[----:B------:R1:W-:Y:S04]  /*2ef0*/  STL.S16 [R1+0x4], R2 ;  /* 0x0000040201007387 */ /* 0x0003e80000100600 */
[----:B------:R1:W-:Y:S01]  /*2f00*/  STL.S16 [R1], R0 ;  /* 0x0000000001007387 */ /* 0x0003e20000100600 */
[----:B------:R-:W-:-:S02]  /*2f10*/  PRMT R244, R102, 0x7632, R244 ;  /* 0x0000763266f47816 */ /* 0x000fc400000000f4 */
[----:B------:R-:W-:Y:S02]  /*2f20*/  PRMT R243, R210, 0x7632, R243 ;  /* 0x00007632d2f37816 */ /* 0x000fe400000000f3 */
[----:B------:R-:W-:Y:S02]  /*2f30*/  PRMT R242, R73, 0x7632, R242 ;  /* 0x0000763249f27816 */ /* 0x000fe400000000f2 */
[----:B------:R-:W-:Y:S02]  /*2f40*/  PRMT R241, R205, 0x7632, R241 ;  /* 0x00007632cdf17816 */ /* 0x000fe400000000f1 */
[----:B------:R-:W-:Y:S02]  /*2f50*/  PRMT R240, R101, 0x7632, R240 ;  /* 0x0000763265f07816 */ /* 0x000fe400000000f0 */
[----:B------:R-:W-:Y:S02]  /*2f60*/  PRMT R239, R209, 0x7632, R239 ;  /* 0x00007632d1ef7816 */ /* 0x000fe400000000ef */
        /* <DEDUP_REMOVED lines=17> */
[----:B----4-:R-:W-:Y:S02]  /*3080*/  PRMT R221, R212, 0x7632, R221 ;  /* 0x00007632d4dd7816 */ /* 0x010fe400000000dd */
[----:B--2---:R-:W-:-:S02]  /*3090*/  PRMT R220, R96, 0x7632, R220 ;  /* 0x0000763260dc7816 */ /* 0x004fc400000000dc */
[----:B01-3--:R-:W-:-:S07]  /*30a0*/  PRMT R203, R216, 0x7632, R203 ;  /* 0x00007632d8cb7816 */ /* 0x00bfce00000000cb */
.L_x_70:
[----:B------:R-:W0:Y:S01]  /*30b0*/  S2R R133, SR_TID.X ;  /* 0x0000000000857919 */ /* 0x000e220000002100 */
[----:B------:R-:W-:Y:S01]  /*30c0*/  IMAD R22, R202, UR10, RZ ;  /* 0x0000000aca167c24 */ /* 0x000fe2000f8e02ff */
[----:B------:R-:W-:Y:S04]  /*30d0*/  BSSY.RECONVERGENT B0, `(.L_x_5) ;  /* 0x00000ad000007945 */ /* 0x000fe80003800200 */
[----:B------:R-:W-:-:S04]  /*30e0*/  SHF.R.S32.HI R132, RZ, 0x1f, R22 ;  /* 0x0000001fff847819 */ /* 0x000fc80000011416 */
[----:B------:R-:W-:Y:S02]  /*30f0*/  LEA.HI R22, R132, R22, RZ, 0x3 ;  /* 0x0000001684167211 */ /* 0x000fe400078f18ff */
[----:B0-----:R-:W-:-:S04]  /*3100*/  LOP3.LUT R133, R133, 0x1f, RZ, 0xc0, !PT ;  /* 0x0000001f85857812 */ /* 0x001fc800078ec0ff */
[----:B------:R-:W-:-:S05]  /*3110*/  LEA.HI.SX32 R22, R22, R133, 0x1d ;  /* 0x0000008516167211 */ /* 0x000fca00078feaff */
[----:B------:R-:W-:Y:S01]  /*3120*/  IMAD.MOV.U32 R136, RZ, RZ, R22 ;  /* 0x000000ffff887224 */ /* 0x000fe200078e0016 */
[----:B------:R-:W-:Y:S06]  /*3130*/  @!P5 BRA `(.L_x_6) ;  /* 0x000000080098d947 */ /* 0x000fec0003800000 */
[----:B------:R-:W-:Y:S01]  /*3140*/  ISETP.NE.U32.AND P0, PT, RZ, UR12, PT ;  /* 0x0000000cff007c0c */ /* 0x000fe2000bf05070 */
[----:B------:R-:W0:Y:S01]  /*3150*/  LDC.64 R132, c[0x0][0x390] ;  /* 0x0000e400ff847b82 */ /* 0x000e220000000a00 */
[----:B------:R-:W-:Y:S02]  /*3160*/  ISETP.NE.U32.AND P1, PT, RZ, UR14, PT ;  /* 0x0000000eff007c0c */ /* 0x000fe4000bf25070 */
[----:B------:R-:W-:Y:S02]  /*3170*/  ISETP.NE.AND.EX P0, PT, RZ, UR13, PT, P0 ;  /* 0x0000000dff007c0c */ /* 0x000fe4000bf05300 */
[----:B------:R-:W-:-:S11]  /*3180*/  ISETP.NE.AND.EX P1, PT, RZ, UR15, PT, P1 ;  /* 0x0000000fff007c0c */ /* 0x000fd6000bf25310 */
[----:B------:R-:W1:Y:S02]  /*3190*/  @P0 LDC.64 R18, c[0x0][0x398] ;  /* 0x0000e600ff120b82 */ /* 0x000e640000000a00 */
[----:B-1----:R-:W-:-:S05]  /*31a0*/  @P0 IMAD.WIDE.U32 R18, R22, 0x10, R18 ;  /* 0x0000001016120825 */ /* 0x002fca00078e0012 */
[----:B------:R1:W5:Y:S02]  /*31b0*/  @P0 LDG.E.128 R48, desc[UR6][R18.64] ;  /* 0x0000000612300981 */ /* 0x000364000c1e1d00 */
[----:B-1----:R-:W1:Y:S01]  /*31c0*/  @P1 LDC.64 R18, c[0x0][0x3a0] ;  /* 0x0000e800ff121b82 */ /* 0x002e620000000a00 */
[----:B0-----:R-:W-:-:S06]  /*31d0*/  IMAD.WIDE.U32 R132, R22, 0x10, R132 ;  /* 0x0000001016847825 */ /* 0x001fcc00078e0084 */
[----:B------:R-:W5:Y:S01]  /*31e0*/  LDG.E.128 R132, desc[UR6][R132.64] ;  /* 0x0000000684847981 */ /* 0x000f62000c1e1d00 */
[----:B-1----:R-:W-:-:S05]  /*31f0*/  @P1 IMAD.WIDE.U32 R18, R22, 0x10, R18 ;  /* 0x0000001016121825 */ /* 0x002fca00078e0012 */
[----:B------:R0:W5:Y:S01]  /*3200*/  @P1 LDG.E.128 R44, desc[UR6][R18.64] ;  /* 0x00000006122c1981 */ /* 0x000162000c1e1d00 */
[----:B------:R-:W-:Y:S05]  /*3210*/  @!P0 BRA `(.L_x_7) ;  /* 0x00000004007c8947 */ /* 0x000fea0003800000 */
[----:B------:R-:W-:Y:S05]  /*3220*/  @!P1 BRA `(.L_x_8) ;  /* 0x0000000000e49947 */ /* 0x000fea0003800000 */
[----:B-----5:R-:W-:Y:S02]  /*3230*/  PRMT R21, R132, 0x7632, R21 ;  /* 0x0000763284157816 */ /* 0x020fe40000000015 */
[----:B0-----:R-:W-:Y:S02]  /*3240*/  PRMT R18, R48, 0x7632, R18 ;  /* 0x0000763230127816 */ /* 0x001fe40000000012 */
[----:B------:R-:W-:Y:S02]  /*3250*/  SHF.L.U32 R21, R21, 0x10, RZ ;  /* 0x0000001015157819 */ /* 0x000fe400000006ff */
[----:B------:R-:W-:Y:S01]  /*3260*/  PRMT R19, R134, 0x7632, R19 ;  /* 0x0000763286137816 */ /* 0x000fe20000000013 */
[----:B------:R-:W-:Y:S01]  /*3270*/  IMAD.U32 R18, R18, 0x10000, RZ ;  /* 0x0001000012127824 */ /* 0x000fe200078e00ff */
[----:B------:R-:W-:Y:S02]  /*3280*/  PRMT R40, R50, 0x7632, R40 ;  /* 0x0000763232287816 */ /* 0x000fe40000000028 */
[----:B------:R-:W-:Y:S01]  /*3290*/  SHF.L.U32 R19, R19, 0x10, RZ ;  /* 0x0000001013137819 */ /* 0x000fe200000006ff */
[----:B------:R-:W-:Y:S01]  /*32a0*/  FADD.FTZ R21, R21, R18 ;  /* 0x0000001215157221 */ /* 0x000fe20000010000 */
[----:B------:R-:W-:Y:S01]  /*32b0*/  PRMT R41, R133, 0x7632, R41 ;  /* 0x0000763285297816 */ /* 0x000fe20000000029 */
[----:B------:R-:W-:Y:S01]  /*32c0*/  IMAD.U32 R40, R40, 0x10000, RZ ;  /* 0x0001000028287824 */ /* 0x000fe200078e00ff */
[----:B------:R-:W-:-:S02]  /*32d0*/  PRMT R20, R49, 0x7632, R20 ;  /* 0x0000763231147816 */ /* 0x000fc40000000014 */
[----:B------:R-:W-:Y:S01]  /*32e0*/  PRMT R18, R44, 0x7632, R18 ;  /* 0x000076322c127816 */ /* 0x000fe20000000012 */
[--C-:B------:R-:W-:Y:S01]  /*32f0*/  FADD.FTZ R19, R19, R40.reuse ;  /* 0x0000002813137221 */ /* 0x100fe20000010000 */
[----:B------:R-:W-:Y:S01]  /*3300*/  SHF.L.U32 R41, R41, 0x10, RZ ;  /* 0x0000001029297819 */ /* 0x000fe200000006ff */
[----:B------:R-:W-:Y:S01]  /*3310*/  IMAD.U32 R20, R20, 0x10000, RZ ;  /* 0x0001000014147824 */ /* 0x000fe200078e00ff */
[----:B------:R-:W-:Y:S02]  /*3320*/  SHF.L.U32 R18, R18, 0x10, RZ ;  /* 0x0000001012127819 */ /* 0x000fe400000006ff */
[----:B------:R-:W-:Y:S01]  /*3330*/  PRMT R40, R45, 0x7632, R40 ;  /* 0x000076322d287816 */ /* 0x000fe20000000028 */
[----:B------:R-:W-:Y:S01]  /*3340*/  FADD.FTZ R20, R41, R20 ;  /* 0x0000001429147221 */ /* 0x000fe20000010000 */
[----:B------:R-:W-:Y:S01]  /*3350*/  PRMT R41, R51, 0x7632, R41 ;  /* 0x0000763233297816 */ /* 0x000fe20000000029 */
[--C-:B------:R-:W-:Y:S01]  /*3360*/  FADD.FTZ R21, R21, R18.reuse ;  /* 0x0000001215157221 */ /* 0x100fe20000010000 */
[----:B------:R-:W-:Y:S01]  /*3370*/  PRMT R18, R135, 0x7632, R18 ;  /* 0x0000763287127816 */ /* 0x000fe20000000012 */
[----:B------:R-:W-:Y:S01]  /*3380*/  IMAD.U32 R40, R40, 0x10000, RZ ;  /* 0x0001000028287824 */ /* 0x000fe200078e00ff */
[----:B------:R-:W-:-:S02]  /*3390*/  SHF.L.U32 R41, R41, 0x10, RZ ;  /* 0x0000001029297819 */ /* 0x000fc400000006ff */
[----:B------:R-:W-:Y:S01]  /*33a0*/  SHF.L.U32 R148, R132, 0x10, RZ ;  /* 0x0000001084947819 */ /* 0x000fe200000006ff */
[--C-:B------:R-:W-:Y:S01]  /*33b0*/  FADD.FTZ R20, R20, R40.reuse ;  /* 0x0000002814147221 */ /* 0x100fe20000010000 */
[----:B------:R-:W-:Y:S01]  /*33c0*/  PRMT R40, R47, 0x7632, R40 ;  /* 0x000076322f287816 */ /* 0x000fe20000000028 */
[----:B------:R-:W-:Y:S01]  /*33d0*/  IMAD.U32 R18, R18, 0x10000, RZ ;  /* 0x0001000012127824 */ /* 0x000fe200078e00ff */
[----:B------:R-:W-:Y:S02]  /*33e0*/  SHF.L.U32 R149, R133, 0x10, RZ ;  /* 0x0000001085957819 */ /* 0x000fe400000006ff */
[----:B------:R-:W-:Y:S01]  /*33f0*/  SHF.L.U32 R159, R134, 0x10, RZ ;  /* 0x00000010869f7819 */ /* 0x000fe200000006ff */
[--C-:B------:R-:W-:Y:S01]  /*3400*/  FADD.FTZ R18, R18, R41.reuse ;  /* 0x0000002912127221 */ /* 0x100fe20000010000 */
[----:B------:R-:W-:Y:S01]  /*3410*/  IMAD.U32 R40, R40, 0x10000, RZ ;  /* 0x0001000028287824 */ /* 0x000fe200078e00ff */
[----:B------:R-:W-:Y:S02]  /*3420*/  SHF.L.U32 R160, R135, 0x10, RZ ;  /* 0x0000001087a07819 */ /* 0x000fe400000006ff */
[----:B------:R-:W-:Y:S01]  /*3430*/  PRMT R41, R46, 0x7632, R41 ;  /* 0x000076322e297816 */ /* 0x000fe20000000029 */
[----:B------:R-:W-:Y:S01]  /*3440*/  FADD.FTZ R18, R18, R40 ;  /* 0x0000002812127221 */ /* 0x000fe20000010000 */
[----:B------:R-:W-:-:S02]  /*3450*/  IMAD.U32 R40, R48, 0x10000, RZ ;  /* 0x0001000030287824 */ /* 0x000fc400078e00ff */
[----:B------:R-:W-:Y:S02]  /*3460*/  SHF.L.U32 R41, R41, 0x10, RZ ;  /* 0x0000001029297819 */ /* 0x000fe400000006ff */
[----:B------:R-:W-:Y:S01]  /*3470*/  FADD.FTZ R148, R148, R40 ;  /* 0x0000002894947221 */ /* 0x000fe20000010000 */
[----:B------:R-:W-:Y:S02]  /*3480*/  IMAD.U32 R40, R49, 0x10000, RZ ;  /* 0x0001000031287824 */ /* 0x000fe400078e00ff */
[----:B------:R-:W-:Y:S02]  /*3490*/  FADD.FTZ R19, R19, R41 ;  /* 0x0000002913137221 */ /* 0x000fe40000010000 */
[----:B------:R-:W-:Y:S01]  /*34a0*/  FADD.FTZ R149, R149, R40 ;  /* 0x0000002895957221 */ /* 0x000fe20000010000 */
[----:B------:R-:W-:-:S04]  /*34b0*/  IMAD.U32 R40, R50, 0x10000, RZ ;  /* 0x0001000032287824 */ /* 0x000fc800078e00ff */
[----:B------:R-:W-:Y:S01]  /*34c0*/  FADD.FTZ R159, R159, R40 ;  /* 0x000000289f9f7221 */ /* 0x000fe20000010000 */
[----:B------:R-:W-:-:S04]  /*34d0*/  IMAD.U32 R40, R51, 0x10000, RZ ;  /* 0x0001000033287824 */ /* 0x000fc800078e00ff */
[----:B------:R-:W-:Y:S01]  /*34e0*/  FADD.FTZ R160, R160, R40 ;  /* 0x00000028a0a07221 */ /* 0x000fe20000010000 */
[----:B------:R-:W-:-:S05]  /*34f0*/  SHF.L.U32 R40, R45, 0x10, RZ ;  /* 0x000000102d287819 */ /* 0x000fca00000006ff */
[----:B------:R-:W-:Y:S01]  /*3500*/  FADD.FTZ R149, R149, R40 ;  /* 0x0000002895957221 */ /* 0x000fe20000010000 */
[----:B------:R-:W-:-:S04]  /*3510*/  IMAD.U32 R40, R46, 0x10000, RZ ;  /* 0x000100002e287824 */ /* 0x000fc800078e00ff */
[----:B------:R-:W-:Y:S01]  /*3520*/  FADD.FTZ R159, R159, R40 ;  /* 0x000000289f9f7221 */ /* 0x000fe20000010000 */
[----:B------:R-:W-:Y:S02]  /*3530*/  SHF.L.U32 R40, R47, 0x10, RZ ;  /* 0x000000102f287819 */ /* 0x000fe400000006ff */
[----:B------:R-:W-:Y:S02]  /*3540*/  F2FP.BF16.F32.PACK_AB R41, R20, R149 ;  /* 0x000000951429723e */ /* 0x000fe400000010ff */
[----:B------:R-:W-:Y:S01]  /*3550*/  F2FP.BF16.F32.PACK_AB R42, R19, R159 ;  /* 0x0000009f132a723e */ /* 0x000fe200000010ff */
[----:B------:R-:W-:Y:S01]  /*3560*/  FADD.FTZ R160, R160, R40 ;  /* 0x00000028a0a07221 */ /* 0x000fe20000010000 */
[----:B------:R-:W-:-:S04]  /*3570*/  IMAD.U32 R40, R44, 0x10000, RZ ;  /* 0x000100002c287824 */ /* 0x000fc800078e00ff */
[----:B------:R-:W-:Y:S01]  /*3580*/  FADD.FTZ R148, R148, R40 ;  /* 0x0000002894947221 */ /* 0x000fe20000010000 */
[----:B------:R-:W-:-:S04]  /*3590*/  F2FP.BF16.F32.PACK_AB R43, R18, R160 ;  /* 0x000000a0122b723e */ /* 0x000fc800000010ff */
[----:B------:R-:W-:Y:S01]  /*35a0*/  F2FP.BF16.F32.PACK_AB R40, R21, R148 ;  /* 0x000000941528723e */ /* 0x000fe200000010ff */
[----:B------:R-:W-:Y:S06]  /*35b0*/  BRA `(.L_x_9) ;  /* 0x00000004005c7947 */ /* 0x000fec0003800000 */
.L_x_8:
[----:B-----5:R-:W-:Y:S01]  /*35c0*/  PRMT R21, R132, 0x7632, R21 ;  /* 0x0000763284157816 */ /* 0x020fe20000000015 */
[----:B------:R-:W-:Y:S01]  /*35d0*/  IMAD.U32 R149, R49, 0x10000, RZ ;  /* 0x0001000031957824 */ /* 0x000fe200078e00ff */
[----:B0-----:R-:W-:Y:S01]  /*35e0*/  PRMT R19, R48, 0x7632, R19 ;  /* 0x0000763230137816 */ /* 0x001fe20000000013 */
[----:B------:R-:W-:Y:S01]  /*35f0*/  IMAD.U32 R159, R50, 0x10000, RZ ;  /* 0x00010000329f7824 */ /* 0x000fe200078e00ff */
[----:B------:R-:W-:Y:S01]  /*3600*/  PRMT R20, R133, 0x7632, R20 ;  /* 0x0000763285147816 */ /* 0x000fe20000000014 */
[----:B------:R-:W-:Y:S01]  /*3610*/  IMAD.U32 R160, R51, 0x10000, RZ ;  /* 0x0001000033a07824 */ /* 0x000fe200078e00ff */
[----:B------:R-:W-:Y:S01]  /*3620*/  PRMT R18, R49, 0x7632, R18 ;  /* 0x0000763231127816 */ /* 0x000fe20000000012 */
[----:B------:R-:W-:Y:S01]  /*3630*/  IMAD.U32 R19, R19, 0x10000, RZ ;  /* 0x0001000013137824 */ /* 0x000fe200078e00ff */
[----:B------:R-:W-:Y:S01]  /*3640*/  SHF.L.U32 R21, R21, 0x10, RZ ;  /* 0x0000001015157819 */ /* 0x000fe200000006ff */
[----:B------:R-:W-:Y:S01]  /*3650*/  IMAD.U32 R148, R48, 0x10000, RZ ;  /* 0x0001000030947824 */ /* 0x000fe200078e00ff */
[----:B------:R-:W-:Y:S01]  /*3660*/  SHF.L.U32 R20, R20, 0x10, RZ ;  /* 0x0000001014147819 */ /* 0x000fe200000006ff */
[----:B------:R-:W-:Y:S01]  /*3670*/  IMAD.U32 R18, R18, 0x10000, RZ ;  /* 0x0001000012127824 */ /* 0x000fe200078e00ff */
[----:B------:R-:W-:Y:S01]  /*3680*/  PRMT R41, R50, 0x7632, R41 ;  /* 0x0000763232297816 */ /* 0x000fe20000000029 */
[--C-:B------:R-:W-:Y:S01]  /*3690*/  FADD.FTZ R21, R21, R19.reuse ;  /* 0x0000001315157221 */ /* 0x100fe20000010000 */
[----:B------:R-:W-:Y:S01]  /*36a0*/  PRMT R19, R134, 0x7632, R19 ;  /* 0x0000763286137816 */ /* 0x000fe20000000013 */
[--C-:B------:R-:W-:Y:S01]  /*36b0*/  FADD.FTZ R20, R20, R18.reuse ;  /* 0x0000001214147221 */ /* 0x100fe20000010000 */
[----:B------:R-:W-:Y:S01]  /*36c0*/  PRMT R18, R135, 0x7632, R18 ;  /* 0x0000763287127816 */ /* 0x000fe20000000012 */
[----:B------:R-:W-:Y:S01]  /*36d0*/  IMAD.U32 R41, R41, 0x10000, RZ ;  /* 0x0001000029297824 */ /* 0x000fe200078e00ff */
[----:B------:R-:W-:-:S02]  /*36e0*/  PRMT R40, R51, 0x7632, R40 ;  /* 0x0000763233287816 */ /* 0x000fc40000000028 */
[----:B------:R-:W-:Y:S02]  /*36f0*/  SHF.L.U32 R19, R19, 0x10, RZ ;  /* 0x0000001013137819 */ /* 0x000fe400000006ff */
[----:B------:R-:W-:Y:S01]  /*3700*/  SHF.L.U32 R18, R18, 0x10, RZ ;  /* 0x0000001012127819 */ /* 0x000fe200000006ff */
[----:B------:R-:W-:Y:S01]  /*3710*/  IMAD.U32 R40, R40, 0x10000, RZ ;  /* 0x0001000028287824 */ /* 0x000fe200078e00ff */
[----:B------:R-:W-:Y:S01]  /*3720*/  SHF.L.U32 R133, R133, 0x10, RZ ;  /* 0x0000001085857819 */ /* 0x000fe200000006ff */
[----:B------:R-:W-:Y:S01]  /*3730*/  FADD.FTZ R19, R19, R41 ;  /* 0x0000002913137221 */ /* 0x000fe20000010000 */
[----:B------:R-:W-:Y:S01]  /*3740*/  SHF.L.U32 R134, R134, 0x10, RZ ;  /* 0x0000001086867819 */ /* 0x000fe200000006ff */
[----:B------:R-:W-:Y:S01]  /*3750*/  FADD.FTZ R18, R18, R40 ;  /* 0x0000002812127221 */ /* 0x000fe20000010000 */
[----:B------:R-:W-:Y:S01]  /*3760*/  SHF.L.U32 R135, R135, 0x10, RZ ;  /* 0x0000001087877819 */ /* 0x000fe200000006ff */
[----:B------:R-:W-:Y:S01]  /*3770*/  FADD.FTZ R149, R133, R149 ;  /* 0x0000009585957221 */ /* 0x000fe20000010000 */
[----:B------:R-:W-:Y:S01]  /*3780*/  SHF.L.U32 R132, R132, 0x10, RZ ;  /* 0x0000001084847819 */ /* 0x000fe200000006ff */
[----:B------:R-:W-:-:S02]  /*3790*/  FADD.FTZ R159, R134, R159 ;  /* 0x0000009f869f7221 */ /* 0x000fc40000010000 */
[----:B------:R-:W-:Y:S01]  /*37a0*/  FADD.FTZ R160, R135, R160 ;  /* 0x000000a087a07221 */ /* 0x000fe20000010000 */
[----:B------:R-:W-:Y:S01]  /*37b0*/  F2FP.BF16.F32.PACK_AB R41, R20, R149 ;  /* 0x000000951429723e */ /* 0x000fe200000010ff */
[----:B------:R-:W-:Y:S01]  /*37c0*/  FADD.FTZ R148, R132, R148 ;  /* 0x0000009484947221 */ /* 0x000fe20000010000 */
[----:B------:R-:W-:Y:S02]  /*37d0*/  F2FP.BF16.F32.PACK_AB R42, R19, R159 ;  /* 0x0000009f132a723e */ /* 0x000fe400000010ff */
[----:B------:R-:W-:Y:S02]  /*37e0*/  F2FP.BF16.F32.PACK_AB R43, R18, R160 ;  /* 0x000000a0122b723e */ /* 0x000fe400000010ff */
[----:B------:R-:W-:Y:S01]  /*37f0*/  F2FP.BF16.F32.PACK_AB R40, R21, R148 ;  /* 0x000000941528723e */ /* 0x000fe200000010ff */
[----:B------:R-:W-:Y:S06]  /*3800*/  BRA `(.L_x_9) ;  /* 0x0000000000c87947 */ /* 0x000fec0003800000 */
.L_x_7:
[----:B------:R-:W-:Y:S05]  /*3810*/  @!P1 BRA `(.L_x_10) ;  /* 0x0000000000949947 */ /* 0x000fea0003800000 */
        /* <DEDUP_REMOVED lines=37> */
.L_x_10:
[C---:B-----5:R-:W-:Y:S01]  /*3a70*/  PRMT R20, R133.reuse, 0x7632, R20 ;  /* 0x0000763285147816 */ /* 0x060fe20000000014 */
[----:B------:R-:W-:Y:S01]  /*3a80*/  IMAD.U32 R149, R133, 0x10000, RZ ;  /* 0x0001000085957824 */ /* 0x000fe200078e00ff */
[C---:B0-----:R-:W-:Y:S01]  /*3a90*/  PRMT R18, R135.reuse, 0x7632, R18 ;  /* 0x0000763287127816 */ /* 0x041fe20000000012 */
[----:B------:R-:W-:Y:S01]  /*3aa0*/  IMAD.U32 R160, R135, 0x10000, RZ ;  /* 0x0001000087a07824 */ /* 0x000fe200078e00ff */
[----:B------:R-:W-:Y:S01]  /*3ab0*/  PRMT R21, R132, 0x7632, R21 ;  /* 0x0000763284157816 */ /* 0x000fe20000000015 */
[----:B------:R-:W-:Y:S01]  /*3ac0*/  IMAD.U32 R20, R20, 0x10000, RZ ;  /* 0x0001000014147824 */ /* 0x000fe200078e00ff */
[----:B------:R-:W-:Y:S01]  /*3ad0*/  PRMT R19, R134, 0x7632, R19 ;  /* 0x0000763286137816 */ /* 0x000fe20000000013 */
[----:B------:R-:W-:Y:S01]  /*3ae0*/  IMAD.U32 R18, R18, 0x10000, RZ ;  /* 0x0001000012127824 */ /* 0x000fe200078e00ff */
[----:B------:R-:W-:Y:S02]  /*3af0*/  SHF.L.U32 R148, R132, 0x10, RZ ;  /* 0x0000001084947819 */ /* 0x000fe400000006ff */
[----:B------:R-:W-:-:S02]  /*3b00*/  SHF.L.U32 R159, R134, 0x10, RZ ;  /* 0x00000010869f7819 */ /* 0x000fc400000006ff */
[----:B------:R-:W-:Y:S02]  /*3b10*/  SHF.L.U32 R21, R21, 0x10, RZ ;  /* 0x0000001015157819 */ /* 0x000fe400000006ff */
[----:B------:R-:W-:-:S07]  /*3b20*/  SHF.L.U32 R19, R19, 0x10, RZ ;  /* 0x0000001013137819 */ /* 0x000fce00000006ff */
.L_x_9:
[----:B------:R-:W0:Y:S01]  /*3b30*/  @UP0 LDCU.64 UR4, c[0x0][0x3a8] ;  /* 0x00007500ff0407ac */ /* 0x000e220008000a00 */
[----:B------:R-:W-:Y:S01]  /*3b40*/  PLOP3.LUT P0, PT, PT, PT, UP0, 0x80, 0x8 ;  /* 0x000000000008781c */ /* 0x000fe20003f0f008 */
[----:B------:R-:W-:Y:S01]  /*3b50*/  HFMA2 R132, -RZ, RZ, 0, 9.5367431640625e-07 ;  /* 0x00000010ff847431 */ /* 0x000fe200000001ff */
[----:B------:R-:W-:Y:S01]  /*3b60*/  PLOP3.LUT P1, PT, PT, PT, UP0, 0x80, 0x8 ;  /* 0x000000000008781c */ /* 0x000fe20003f2f008 */
[----:B------:R-:W-:-:S10]  /*3b70*/  VIADD R136, R22, 0x20 ;  /* 0x0000002016887836 */ /* 0x000fd40000000000 */
[----:B0-----:R-:W-:-:S05]  /*3b80*/  @P0 IMAD.WIDE.U32 R132, R22, R132, UR4 ;  /* 0x0000000416840e25 */ /* 0x001fca000f8e0084 */
[----:B------:R0:W-:Y:S02]  /*3b90*/  @P1 STG.E.128 desc[UR6][R132.64], R40 ;  /* 0x0000002884001986 */ /* 0x0001e4000c101d06 */
.L_x_6:
[----:B------:R-:W-:Y:S05]  /*3ba0*/  BSYNC.RECONVERGENT B0 ;  /* 0x0000000000007941 */ /* 0x000fea0003800200 */
.L_x_5:
[----:B-----5:R-:W-:Y:S01]  /*3bb0*/  ISETP.GE.U32.AND P0, PT, R23, 0x40, PT ;  /* 0x000000401700780c */ /* 0x020fe20003f06070 */
[----:B------:R-:W-:Y:S01]  /*3bc0*/  BSSY.RECONVERGENT B0, `(.L_x_11) ;  /* 0x00000b0000007945 */ /* 0x000fe20003800200 */
[----:B------:R-:W-:-:S11]  /*3bd0*/  LOP3.LUT R13, R13, 0xfffffeff, RZ, 0xc0, !PT ;  /* 0xfffffeff0d0d7812 */ /* 0x000fd600078ec0ff */
[----:B------:R-:W-:Y:S01]  /*3be0*/  @P0 LOP3.LUT R13, R13, 0x100, RZ, 0xfc, !PT ;  /* 0x000001000d0d0812 */ /* 0x000fe200078efcff */
[----:B------:R-:W-:Y:S06]  /*3bf0*/  @!P0 BRA `(.L_x_12) ;  /* 0x0000000800b08947 */ /* 0x000fec0003800000 */
[----:B------:R-:W-:Y:S01]  /*3c00*/  ISETP.NE.U32.AND P0, PT, RZ, UR12, PT ;  /* 0x0000000cff007c0c */ /* 0x000fe2000bf05070 */
[----:B0-----:R-:W0:Y:S01]  /*3c10*/  LDC.64 R132, c[0x0][0x390] ;  /* 0x0000e400ff847b82 */ /* 0x001e220000000a00 */
        /* <DEDUP_REMOVED lines=11> */
[----:B------:R-:W-:-:S04]  /*3cd0*/  UISETP.NE.U32.AND UP1, UPT, UR12, URZ, UPT ;  /* 0x000000ff0c00728c */ /* 0x000fc8000bf25070 */
[----:B------:R-:W-:-:S09]  /*3ce0*/  UISETP.NE.AND.EX UP1, UPT, UR13, URZ, UPT, UP1 ;  /* 0x000000ff0d00728c */ /* 0x000fd2000bf25310 */
[----:B0-----:R-:W-:Y:S05]  /*3cf0*/  BRA.U UP1, `(.L_x_13) ;  /* 0x0000000101d47547 */ /* 0x001fea000b800000 */
[----:B------:R-:W-:-:S04]  /*3d00*/  UISETP.NE.U32.AND UP1, UPT, UR14, URZ, UPT ;  /* 0x000000ff0e00728c */ /* 0x000fc8000bf25070 */
[----:B------:R-:W-:-:S09]  /*3d10*/  UISETP.NE.AND.EX UP1, UPT, UR15, URZ, UPT, UP1 ;  /* 0x000000ff0f00728c */ /* 0x000fd2000bf25310 */
[----:B------:R-:W-:Y:S05]  /*3d20*/  BRA.U UP1, `(.L_x_14) ;  /* 0x0000000101347547 */ /* 0x000fea000b800000 */
[C---:B-----5:R-:W-:Y:S01]  /*3d30*/  PRMT R16, R133.reuse, 0x7632, R16 ;  /* 0x0000763285107816 */ /* 0x060fe20000000010 */
[----:B------:R-:W-:Y:S01]  /*3d40*/  IMAD.U32 R146, R133, 0x10000, RZ ;  /* 0x0001000085927824 */ /* 0x000fe200078e00ff */
[C---:B------:R-:W-:Y:S01]  /*3d50*/  PRMT R14, R135.reuse, 0x7632, R14 ;  /* 0x00007632870e7816 */ /* 0x040fe2000000000e */
        /* <DEDUP_REMOVED lines=8> */
[----:B------:R-:W-:Y:S01]  /*3de0*/  SHF.L.U32 R15, R15, 0x10, RZ ;  /* 0x000000100f0f7819 */ /* 0x000fe200000006ff */
[----:B------:R-:W-:Y:S06]  /*3df0*/  BRA `(.L_x_15) ;  /* 0x0000000800147947 */ /* 0x000fec0003800000 */
.L_x_14:
[----:B-----5:R-:W-:Y:S01]  /*3e00*/  PRMT R17, R132, 0x7632, R17 ;  /* 0x0000763284117816 */ /* 0x020fe20000000011 */
[----:B------:R-:W-:Y:S01]  /*3e10*/  IMAD.U32 R146, R45, 0x10000, RZ ;  /* 0x000100002d927824 */ /* 0x000fe200078e00ff */
[----:B------:R-:W-:Y:S01]  /*3e20*/  PRMT R15, R44, 0x7632, R15 ;  /* 0x000076322c0f7816 */ /* 0x000fe2000000000f */
        /* <DEDUP_REMOVED lines=34> */
.L_x_13:
[----:B------:R-:W-:-:S04]  /*4050*/  UISETP.NE.U32.AND UP1, UPT, UR14, URZ, UPT ;  /* 0x000000ff0e00728c */ /* 0x000fc8000bf25070 */
[----:B------:R-:W-:-:S09]  /*4060*/  UISETP.NE.AND.EX UP1, UPT, UR15, URZ, UPT, UP1 ;  /* 0x000000ff0f00728c */ /* 0x000fd2000bf25310 */
[----:B------:R-:W-:Y:S05]  /*4070*/  BRA.U UP1, `(.L_x_16) ;  /* 0x0000000101947547 */ /* 0x000fea000b800000 */
        /* <DEDUP_REMOVED lines=37> */
.L_x_16:
[----:B-----5:R-:W-:Y:S02]  /*42d0*/  PRMT R17, R132, 0x7632, R17 ;  /* 0x0000763284117816 */ /* 0x020fe40000000011 */
[----:B------:R-:W-:Y:S02]  /*42e0*/  PRMT R14, R48, 0x7632, R14 ;  /* 0x00007632300e7816 */ /* 0x000fe4000000000e */
        /* <DEDUP_REMOVED lines=53> */
[----:B------:R-:W-:-:S07]  /*4640*/  F2FP.BF16.F32.PACK_AB R40, R17, R147 ;  /* 0x000000931128723e */ /* 0x000fce00000010ff */
.L_x_15:
[----:B------:R-:W0:Y:S01]  /*4650*/  @UP0 LDCU.64 UR4, c[0x0][0x3a8] ;  /* 0x00007500ff0407ac */ /* 0x000e220008000a00 */
[----:B------:R-:W-:Y:S02]  /*4660*/  PLOP3.LUT P0, PT, PT, PT, UP0, 0x80, 0x8 ;  /* 0x000000000008781c */ /* 0x000fe40003f0f008 */
[----:B------:R-:W-:Y:S02]  /*4670*/  PLOP3.LUT P1, PT, PT, PT, UP0, 0x80, 0x8 ;  /* 0x000000000008781c */ /* 0x000fe40003f2f008 */
[----:B------:R-:W-:-:S09]  /*4680*/  MOV R132, 0x10 ;  /* 0x0000001000847802 */ /* 0x000fd20000000f00 */
[----:B0-----:R-:W-:-:S04]  /*4690*/  @P0 IMAD.WIDE.U32 R132, R136, R132, UR4 ;  /* 0x0000000488840e25 */ /* 0x001fc8000f8e0084 */
[----:B------:R-:W-:Y:S01]  /*46a0*/  VIADD R136, R136, 0x20 ;  /* 0x0000002088887836 */ /* 0x000fe20000000000 */
[----:B------:R1:W-:Y:S06]  /*46b0*/  @P1 STG.E.128 desc[UR6][R132.64], R40 ;  /* 0x0000002884001986 */ /* 0x0003ec000c101d06 */
.L_x_12:
[----:B------:R-:W-:Y:S05]  /*46c0*/  BSYNC.RECONVERGENT B0 ;  /* 0x0000000000007941 */ /* 0x000fea0003800200 */
.L_x_11:
[----:B------:R-:W-:Y:S01]  /*46d0*/  ISETP.GE.U32.AND P0, PT, R23, 0x60, PT ;  /* 0x000000601700780c */ /* 0x000fe20003f06070 */
[----:B------:R-:W-:Y:S01]  /*46e0*/  BSSY.RECONVERGENT B0, `(.L_x_17) ;  /* 0x00000b0000007945 */ /* 0x000fe20003800200 */
[----:B------:R-:W-:-:S11]  /*46f0*/  LOP3.LUT R13, R13, 0xfffffdff, RZ, 0xc0, !PT ;  /* 0xfffffdff0d0d7812 */ /* 0x000fd600078ec0ff */
[----:B------:R-:W-:Y:S01]  /*4700*/  @P0 LOP3.LUT R13, R13, 0x200, RZ, 0xfc, !PT ;  /* 0x000002000d0d0812 */ /* 0x000fe200078efcff */
[----:B------:R-:W-:Y:S06]  /*4710*/  @!P0 BRA `(.L_x_18) ;  /* 0x0000000800b08947 */ /* 0x000fec0003800000 */
[----:B------:R-:W-:Y:S01]  /*4720*/  ISETP.NE.U32.AND P0, PT, RZ, UR12, PT ;  /* 0x0000000cff007c0c */ /* 0x000fe2000bf05070 */
[----:B01----:R-:W0:Y:S01]  /*4730*/  LDC.64 R132, c[0x0][0x390] ;  /* 0x0000e400ff847b82 */ /* 0x003e220000000a00 */
        /* <DEDUP_REMOVED lines=19> */
[----:B------:R-:W-:Y:S01]  /*4870*/  PRMT R12, R132, 0x7632, R12 ;  /* 0x00007632840c7816 */ /* 0x000fe2000000000c */
[----:B------:R-:W-:Y:S01]  /*4880*/  IMAD.U32 R162, R135, 0x10000, RZ ;  /* 0x0001000087a27824 */ /* 0x000fe200078e00ff */
[----:B------:R-:W-:Y:S01]  /*4890*/  PRMT R10, R134, 0x7632, R10 ;  /* 0x00007632860a7816 */ /* 0x000fe2000000000a */
[----:B------:R-:W-:Y:S01]  /*48a0*/  IMAD.U32 R11, R11, 0x10000, RZ ;  /* 0x000100000b0b7824 */ /* 0x000fe200078e00ff */
[----:B------:R-:W-:Y:S02]  /*48b0*/  PRMT R9, R135, 0x7632, R9 ;  /* 0x0000763287097816 */ /* 0x000fe40000000009 */
[----:B------:R-:W-:Y:S02]  /*48c0*/  SHF.L.U32 R145, R132, 0x10, RZ ;  /* 0x0000001084917819 */ /* 0x000fe400000006ff */
[----:B------:R-:W-:-:S02]  /*48d0*/  SHF.L.U32 R157, R134, 0x10, RZ ;  /* 0x00000010869d7819 */ /* 0x000fc400000006ff */
[----:B------:R-:W-:Y:S02]  /*48e0*/  SHF.L.U32 R12, R12, 0x10, RZ ;  /* 0x000000100c0c7819 */ /* 0x000fe400000006ff */
[----:B------:R-:W-:Y:S02]  /*48f0*/  SHF.L.U32 R10, R10, 0x10, RZ ;  /* 0x000000100a0a7819 */ /* 0x000fe400000006ff */
[----:B------:R-:W-:Y:S01]  /*4900*/  SHF.L.U32 R9, R9, 0x10, RZ ;  /* 0x0000001009097819 */ /* 0x000fe200000006ff */
[----:B------:R-:W-:Y:S06]  /*4910*/  BRA `(.L_x_21) ;  /* 0x0000000800147947 */ /* 0x000fec0003800000 */
.L_x_20:
[----:B-----5:R-:W-:Y:S01]  /*4920*/  PRMT R12, R132, 0x7632, R12 ;  /* 0x00007632840c7816 */ /* 0x020fe2000000000c */
[----:B------:R-:W-:Y:S01]  /*4930*/  IMAD.U32 R144, R45, 0x10000, RZ ;  /* 0x000100002d907824 */ /* 0x000fe200078e00ff */
[C---:B------:R-:W-:Y:S01]  /*4940*/  PRMT R10, R44.reuse, 0x7632, R10 ;  /* 0x000076322c0a7816 */ /* 0x040fe2000000000a */
[----:B------:R-:W-:Y:S01]  /*4950*/  IMAD.U32 R145, R44, 0x10000, RZ ;  /* 0x000100002c917824 */ /* 0x000fe200078e00ff */
[----:B------:R-:W-:Y:S01]  /*4960*/  PRMT R11, R133, 0x7632, R11 ;  /* 0x00007632850b7816 */ /* 0x000fe2000000000b */
[----:B------:R-:W-:Y:S01]  /*4970*/  IMAD.U32 R12, R12, 0x10000, RZ ;  /* 0x000100000c0c7824 */ /* 0x000fe200078e00ff */
[----:B------:R-:W-:Y:S02]  /*4980*/  PRMT R9, R45, 0x7632, R9 ;  /* 0x000076322d097816 */ /* 0x000fe40000000009 */
[----:B------:R-:W-:Y:S02]  /*4990*/  SHF.L.U32 R10, R10, 0x10, RZ ;  /* 0x000000100a0a7819 */ /* 0x000fe400000006ff */
[----:B------:R-:W-:Y:S01]  /*49a0*/  SHF.L.U32 R11, R11, 0x10, RZ ;  /* 0x000000100b0b7819 */ /* 0x000fe200000006ff */
[----:B------:R-:W-:Y:S01]  /*49b0*/  IMAD.U32 R9, R9, 0x10000, RZ ;  /* 0x0001000009097824 */ /* 0x000fe200078e00ff */
[----:B------:R-:W-:Y:S01]  /*49c0*/  PRMT R41, R46, 0x7632, R41 ;  /* 0x000076322e297816 */ /* 0x000fe20000000029 */
[--C-:B------:R-:W-:Y:S01]  /*49d0*/  FADD.FTZ R12, R12, R10.reuse ;  /* 0x0000000a0c0c7221 */ /* 0x100fe20000010000 */
[----:B------:R-:W-:Y:S01]  /*49e0*/  PRMT R10, R134, 0x7632, R10 ;  /* 0x00007632860a7816 */ /* 0x000fe2000000000a */
[--C-:B------:R-:W-:Y:S01]  /*49f0*/  FADD.FTZ R11, R11, R9.reuse ;  /* 0x000000090b0b7221 */ /* 0x100fe20000010000 */
[C---:B------:R-:W-:Y:S01]  /*4a00*/  PRMT R9, R135.reuse, 0x7632, R9 ;  /* 0x0000763287097816 */ /* 0x040fe20000000009 */
[----:B------:R-:W-:Y:S01]  /*4a10*/  IMAD.U32 R135, R135, 0x10000, RZ ;  /* 0x0001000087877824 */ /* 0x000fe200078e00ff */
[----:B------:R-:W-:-:S02]  /*4a20*/  PRMT R40, R47, 0x7632, R40 ;  /* 0x000076322f287816 */ /* 0x000fc40000000028 */
[----:B------:R-:W-:Y:S01]  /*4a30*/  SHF.L.U32 R10, R10, 0x10, RZ ;  /* 0x000000100a0a7819 */ /* 0x000fe200000006ff */
[----:B------:R-:W-:Y:S01]  /*4a40*/  IMAD.U32 R9, R9, 0x10000, RZ ;  /* 0x0001000009097824 */ /* 0x000fe200078e00ff */
[----:B------:R-:W-:Y:S02]  /*4a50*/  SHF.L.U32 R41, R41, 0x10, RZ ;  /* 0x0000001029297819 */ /* 0x000fe400000006ff */
[----:B------:R-:W-:Y:S02]  /*4a60*/  SHF.L.U32 R40, R40, 0x10, RZ ;  /* 0x0000001028287819 */ /* 0x000fe400000006ff */
[----:B------:R-:W-:Y:S01]  /*4a70*/  SHF.L.U32 R133, R133, 0x10, RZ ;  /* 0x0000001085857819 */ /* 0x000fe200000006ff */
[----:B------:R-:W-:Y:S01]  /*4a80*/  FADD.FTZ R10, R10, R41 ;  /* 0x000000290a0a7221 */ /* 0x000fe20000010000 */
[----:B------:R-:W-:Y:S01]  /*4a90*/  SHF.L.U32 R134, R134, 0x10, RZ ;  /* 0x0000001086867819 */ /* 0x000fe200000006ff */
[----:B------:R-:W-:Y:S01]  /*4aa0*/  FADD.FTZ R9, R9, R40 ;  /* 0x0000002809097221 */ /* 0x000fe20000010000 */
[----:B------:R-:W-:Y:S01]  /*4ab0*/  SHF.L.U32 R157, R46, 0x10, RZ ;  /* 0x000000102e9d7819 */ /* 0x000fe200000006ff */
[----:B------:R-:W-:Y:S01]  /*4ac0*/  FADD.FTZ R144, R144, R133 ;  /* 0x0000008590907221 */ /* 0x000fe20000010000 */
[----:B------:R-:W-:-:S02]  /*4ad0*/  SHF.L.U32 R162, R47, 0x10, RZ ;  /* 0x000000102fa27819 */ /* 0x000fc400000006ff */
[----:B------:R-:W-:Y:S01]  /*4ae0*/  SHF.L.U32 R132, R132, 0x10, RZ ;  /* 0x0000001084847819 */ /* 0x000fe200000006ff */
[----:B------:R-:W-:Y:S01]  /*4af0*/  FADD.FTZ R157, R157, R134 ;  /* 0x000000869d9d7221 */ /* 0x000fe20000010000 */
[----:B------:R-:W-:Y:S01]  /*4b00*/  F2FP.BF16.F32.PACK_AB R41, R11, R144 ;  /* 0x000000900b29723e */ /* 0x000fe200000010ff */
[----:B------:R-:W-:Y:S02]  /*4b10*/  FADD.FTZ R162, R162, R135 ;  /* 0x00000087a2a27221 */ /* 0x000fe40000010000 */
[----:B------:R-:W-:Y:S01]  /*4b20*/  FADD.FTZ R145, R145, R132 ;  /* 0x0000008491917221 */ /* 0x000fe20000010000 */
[----:B------:R-:W-:Y:S02]  /*4b30*/  F2FP.BF16.F32.PACK_AB R42, R10, R157 ;  /* 0x0000009d0a2a723e */ /* 0x000fe400000010ff */
[----:B------:R-:W-:Y:S02]  /*4b40*/  F2FP.BF16.F32.PACK_AB R43, R9, R162 ;  /* 0x000000a2092b723e */ /* 0x000fe400000010ff */
[----:B------:R-:W-:Y:S01]  /*4b50*/  F2FP.BF16.F32.PACK_AB R40, R12, R145 ;  /* 0x000000910c28723e */ /* 0x000fe200000010ff */
[----:B------:R-:W-:Y:S06]  /*4b60*/  BRA `(.L_x_21) ;  /* 0x0000000400807947 */ /* 0x000fec0003800000 */
.L_x_19:
[----:B------:R-:W-:-:S04]  /*4b70*/  UISETP.NE.U32.AND UP1, UPT, UR14, URZ, UPT ;  /* 0x000000ff0e00728c */ /* 0x000fc8000bf25070 */
[----:B------:R-:W-:-:S09]  /*4b80*/  UISETP.NE.AND.EX UP1, UPT, UR15, URZ, UPT, UP1 ;  /* 0x000000ff0f00728c */ /* 0x000fd2000bf25310 */
[----:B------:R-:W-:Y:S05]  /*4b90*/  BRA.U UP1, `(.L_x_22) ;  /* 0x0000000101947547 */ /* 0x000fea000b800000 */
[----:B-----5:R-:W-:Y:S01]  /*4ba0*/  PRMT R12, R132, 0x7632, R12 ;  /* 0x00007632840c7816 */ /* 0x020fe2000000000c */
[----:B------:R-:W-:Y:S01]  /*4bb0*/  IMAD.U32 R157, R50, 0x10000, RZ ;  /* 0x00010000329d7824 */ /* 0x000fe200078e00ff */
[----:B------:R-:W-:Y:S01]  /*4bc0*/  PRMT R10, R48, 0x7632, R10 ;  /* 0x00007632300a7816 */ /* 0x000fe2000000000a */
[----:B------:R-:W-:Y:S01]  /*4bd0*/  IMAD.U32 R132, R132, 0x10000, RZ ;  /* 0x0001000084847824 */ /* 0x000fe200078e00ff */
[C---:B------:R-:W-:Y:S01]  /*4be0*/  PRMT R11, R133.reuse, 0x7632, R11 ;  /* 0x00007632850b7816 */ /* 0x040fe2000000000b */
[----:B------:R-:W-:Y:S01]  /*4bf0*/  IMAD.U32 R133, R133, 0x10000, RZ ;  /* 0x0001000085857824 */ /* 0x000fe200078e00ff */
[----:B------:R-:W-:Y:S02]  /*4c00*/  PRMT R9, R49, 0x7632, R9 ;  /* 0x0000763231097816 */ /* 0x000fe40000000009 */
[----:B------:R-:W-:Y:S01]  /*4c10*/  SHF.L.U32 R12, R12, 0x10, RZ ;  /* 0x000000100c0c7819 */ /* 0x000fe200000006ff */
[----:B------:R-:W-:Y:S01]  /*4c20*/  IMAD.U32 R11, R11, 0x10000, RZ ;  /* 0x000100000b0b7824 */ /* 0x000fe200078e00ff */
[----:B------:R-:W-:-:S02]  /*4c30*/  SHF.L.U32 R10, R10, 0x10, RZ ;  /* 0x000000100a0a7819 */ /* 0x000fc400000006ff */
[----:B------:R-:W-:Y:S02]  /*4c40*/  SHF.L.U32 R9, R9, 0x10, RZ ;  /* 0x0000001009097819 */ /* 0x000fe400000006ff */
[----:B------:R-:W-:Y:S01]  /*4c50*/  PRMT R41, R50, 0x7632, R41 ;  /* 0x0000763232297816 */ /* 0x000fe20000000029 */
[--C-:B------:R-:W-:Y:S01]  /*4c60*/  FADD.FTZ R12, R12, R10.reuse ;  /* 0x0000000a0c0c7221 */ /* 0x100fe20000010000 */
[----:B------:R-:W-:Y:S01]  /*4c70*/  PRMT R10, R134, 0x7632, R10 ;  /* 0x00007632860a7816 */ /* 0x000fe2000000000a */
[--C-:B------:R-:W-:Y:S01]  /*4c80*/  FADD.FTZ R11, R11, R9.reuse ;  /* 0x000000090b0b7221 */ /* 0x100fe20000010000 */
[----:B------:R-:W-:Y:S01]  /*4c90*/  PRMT R9, R135, 0x7632, R9 ;  /* 0x0000763287097816 */ /* 0x000fe20000000009 */
[----:B------:R-:W-:Y:S01]  /*4ca0*/  IMAD.U32 R41, R41, 0x10000, RZ ;  /* 0x0001000029297824 */ /* 0x000fe200078e00ff */
[----:B------:R-:W-:Y:S02]  /*4cb0*/  PRMT R40, R51, 0x7632, R40 ;  /* 0x0000763233287816 */ /* 0x000fe40000000028 */
[----:B------:R-:W-:-:S02]  /*4cc0*/  SHF.L.U32 R10, R10, 0x10, RZ ;  /* 0x000000100a0a7819 */ /* 0x000fc400000006ff */
[----:B------:R-:W-:Y:S02]  /*4cd0*/  SHF.L.U32 R9, R9, 0x10, RZ ;  /* 0x0000001009097819 */ /* 0x000fe400000006ff */
[----:B------:R-:W-:Y:S01]  /*4ce0*/  SHF.L.U32 R40, R40, 0x10, RZ ;  /* 0x0000001028287819 */ /* 0x000fe200000006ff */
[----:B------:R-:W-:Y:S01]  /*4cf0*/  FADD.FTZ R10, R10, R41 ;  /* 0x000000290a0a7221 */ /* 0x000fe20000010000 */
        /* <DEDUP_REMOVED lines=8> */
[----:B------:R-:W-:Y:S01]  /*4d80*/  F2FP.BF16.F32.PACK_AB R41, R11, R144 ;  /* 0x000000900b29723e */ /* 0x000fe200000010ff */
[----:B------:R-:W-:Y:S01]  /*4d90*/  FADD.FTZ R162, R162, R135 ;  /* 0x00000087a2a27221 */ /* 0x000fe20000010000 */
[----:B------:R-:W-:Y:S01]  /*4da0*/  F2FP.BF16.F32.PACK_AB R42, R10, R157 ;  /* 0x0000009d0a2a723e */ /* 0x000fe200000010ff */
[----:B------:R-:W-:-:S03]  /*4db0*/  FADD.FTZ R145, R145, R132 ;  /* 0x0000008491917221 */ /* 0x000fc60000010000 */
[----:B------:R-:W-:Y:S02]  /*4dc0*/  F2FP.BF16.F32.PACK_AB R43, R9, R162 ;  /* 0x000000a2092b723e */ /* 0x000fe400000010ff */
[----:B------:R-:W-:Y:S01]  /*4dd0*/  F2FP.BF16.F32.PACK_AB R40, R12, R145 ;  /* 0x000000910c28723e */ /* 0x000fe200000010ff */
[----:B------:R-:W-:Y:S06]  /*4de0*/  BRA `(.L_x_21) ;  /* 0x0000000000e07947 */ /* 0x000fec0003800000 */
.L_x_22:
[----:B-----5:R-:W-:Y:S01]  /*4df0*/  PRMT R12, R132, 0x7632, R12 ;  /* 0x00007632840c7816 */ /* 0x020fe2000000000c */
[----:B------:R-:W-:Y:S01]  /*4e00*/  IMAD.U32 R157, R134, 0x10000, RZ ;  /* 0x00010000869d7824 */ /* 0x000fe200078e00ff */
[----:B------:R-:W-:Y:S02]  /*4e10*/  PRMT R9, R48, 0x7632, R9 ;  /* 0x0000763230097816 */ /* 0x000fe40000000009 */
[----:B------:R-:W-:Y:S02]  /*4e20*/  SHF.L.U32 R12, R12, 0x10, RZ ;  /* 0x000000100c0c7819 */ /* 0x000fe400000006ff */
[----:B------:R-:W-:Y:S01]  /*4e30*/  PRMT R10, R134, 0x7632, R10 ;  /* 0x00007632860a7816 */ /* 0x000fe2000000000a */
[----:B------:R-:W-:Y:S01]  /*4e40*/  IMAD.U32 R9, R9, 0x10000, RZ ;  /* 0x0001000009097824 */ /* 0x000fe200078e00ff */
[----:B------:R-:W-:Y:S02]  /*4e50*/  PRMT R40, R50, 0x7632, R40 ;  /* 0x0000763232287816 */ /* 0x000fe40000000028 */
[----:B------:R-:W-:Y:S01]  /*4e60*/  PRMT R41, R133, 0x7632, R41 ;  /* 0x0000763285297816 */ /* 0x000fe20000000029 */
[----:B------:R-:W-:Y:S01]  /*4e70*/  FADD.FTZ R12, R12, R9 ;  /* 0x000000090c0c7221 */ /* 0x000fe20000010000 */
[----:B------:R-:W-:Y:S01]  /*4e80*/  SHF.L.U32 R40, R40, 0x10, RZ ;  /* 0x0000001028287819 */ /* 0x000fe200000006ff */
[----:B------:R-:W-:Y:S01]  /*4e90*/  IMAD.U32 R10, R10, 0x10000, RZ ;  /* 0x000100000a0a7824 */ /* 0x000fe200078e00ff */
[----:B------:R-:W-:-:S02]  /*4ea0*/  PRMT R11, R49, 0x7632, R11 ;  /* 0x00007632310b7816 */ /* 0x000fc4000000000b */
[----:B------:R-:W-:Y:S01]  /*4eb0*/  PRMT R9, R44, 0x7632, R9 ;  /* 0x000076322c097816 */ /* 0x000fe20000000009 */
[--C-:B------:R-:W-:Y:S01]  /*4ec0*/  FADD.FTZ R10, R10, R40.reuse ;  /* 0x000000280a0a7221 */ /* 0x100fe20000010000 */
[----:B------:R-:W-:Y:S02]  /*4ed0*/  SHF.L.U32 R41, R41, 0x10, RZ ;  /* 0x0000001029297819 */ /* 0x000fe400000006ff */
[----:B------:R-:W-:Y:S02]  /*4ee0*/  SHF.L.U32 R11, R11, 0x10, RZ ;  /* 0x000000100b0b7819 */ /* 0x000fe400000006ff */
[----:B------:R-:W-:Y:S02]  /*4ef0*/  SHF.L.U32 R9, R9, 0x10, RZ ;  /* 0x0000001009097819 */ /* 0x000fe400000006ff */
[----:B------:R-:W-:Y:S01]  /*4f00*/  PRMT R40, R45, 0x7632, R40 ;  /* 0x000076322d287816 */ /* 0x000fe20000000028 */
[----:B------:R-:W-:Y:S01]  /*4f10*/  FADD.FTZ R11, R41, R11 ;  /* 0x0000000b290b7221 */ /* 0x000fe20000010000 */
[----:B------:R-:W-:Y:S01]  /*4f20*/  PRMT R41, R51, 0x7632, R41 ;  /* 0x0000763233297816 */ /* 0x000fe20000000029 */
[----:B------:R-:W-:Y:S01]  /*4f30*/  FADD.FTZ R12, R12, R9 ;  /* 0x000000090c0c7221 */ /* 0x000fe20000010000 */
[----:B------:R-:W-:-:S02]  /*4f40*/  SHF.L.U32 R40, R40, 0x10, RZ ;  /* 0x0000001028287819 */ /* 0x000fc400000006ff */
[----:B------:R-:W-:Y:S02]  /*4f50*/  PRMT R9, R135, 0x7632, R9 ;  /* 0x0000763287097816 */ /* 0x000fe40000000009 */
[----:B------:R-:W-:Y:S01]  /*4f60*/  SHF.L.U32 R41, R41, 0x10, RZ ;  /* 0x0000001029297819 */ /* 0x000fe200000006ff */
[--C-:B------:R-:W-:Y:S01]  /*4f70*/  FADD.FTZ R11, R11, R40.reuse ;  /* 0x000000280b0b7221 */ /* 0x100fe20000010000 */
[----:B------:R-:W-:Y:S01]  /*4f80*/  PRMT R40, R47, 0x7632, R40 ;  /* 0x000076322f287816 */ /* 0x000fe20000000028 */
[----:B------:R-:W-:Y:S01]  /*4f90*/  IMAD.U32 R9, R9, 0x10000, RZ ;  /* 0x0001000009097824 */ /* 0x000fe200078e00ff */
[----:B------:R-:W-:Y:S02]  /*4fa0*/  SHF.L.U32 R145, R132, 0x10, RZ ;  /* 0x0000001084917819 */ /* 0x000fe400000006ff */
[----:B------:R-:W-:Y:S01]  /*4fb0*/  SHF.L.U32 R40, R40, 0x10, RZ ;  /* 0x0000001028287819 */ /* 0x000fe200000006ff */
[----:B------:R-:W-:Y:S01]  /*4fc0*/  FADD.FTZ R9, R9, R41 ;  /* 0x0000002909097221 */ /* 0x000fe20000010000 */
[----:B------:R-:W-:-:S02]  /*4fd0*/  SHF.L.U32 R144, R133, 0x10, RZ ;  /* 0x0000001085907819 */ /* 0x000fc400000006ff */
[----:B------:R-:W-:Y:S01]  /*4fe0*/  SHF.L.U32 R162, R135, 0x10, RZ ;  /* 0x0000001087a27819 */ /* 0x000fe200000006ff */
[----:B------:R-:W-:Y:S01]  /*4ff0*/  FADD.FTZ R9, R9, R40 ;  /* 0x0000002809097221 */ /* 0x000fe20000010000 */
[----:B------:R-:W-:Y:S01]  /*5000*/  IMAD.U32 R40, R48, 0x10000, RZ ;  /* 0x0001000030287824 */ /* 0x000fe200078e00ff */
[----:B------:R-:W-:-:S03]  /*5010*/  PRMT R41, R46, 0x7632, R41 ;  /* 0x000076322e297816 */ /* 0x000fc60000000029 */
[----:B------:R-:W-:Y:S01]  /*5020*/  FADD.FTZ R145, R40, R145 ;  /* 0x0000009128917221 */ /* 0x000fe20000010000 */
[----:B------:R-:W-:Y:S01]  /*5030*/  SHF.L.U32 R40, R49, 0x10, RZ ;  /* 0x0000001031287819 */ /* 0x000fe200000006ff */
[----:B------:R-:W-:-:S04]  /*5040*/  IMAD.U32 R41, R41, 0x10000, RZ ;  /* 0x0001000029297824 */ /* 0x000fc800078e00ff */
[----:B------:R-:W-:Y:S01]  /*5050*/  FADD.FTZ R144, R40, R144 ;  /* 0x0000009028907221 */ /* 0x000fe20000010000 */
[----:B------:R-:W-:Y:S01]  /*5060*/  SHF.L.U32 R40, R50, 0x10, RZ ;  /* 0x0000001032287819 */ /* 0x000fe200000006ff */
[----:B------:R-:W-:-:S04]  /*5070*/  FADD.FTZ R10, R10, R41 ;  /* 0x000000290a0a7221 */ /* 0x000fc80000010000 */
[----:B------:R-:W-:Y:S01]  /*5080*/  FADD.FTZ R157, R40, R157 ;  /* 0x0000009d289d7221 */ /* 0x000fe20000010000 */
[----:B------:R-:W-:-:S04]  /*5090*/  IMAD.U32 R40, R51, 0x10000, RZ ;  /* 0x0001000033287824 */ /* 0x000fc800078e00ff */
[----:B------:R-:W-:Y:S01]  /*50a0*/  FADD.FTZ R162, R40, R162 ;  /* 0x000000a228a27221 */ /* 0x000fe20000010000 */
[----:B------:R-:W-:-:S05]  /*50b0*/  SHF.L.U32 R40, R45, 0x10, RZ ;  /* 0x000000102d287819 */ /* 0x000fca00000006ff */
[----:B------:R-:W-:Y:S01]  /*50c0*/  FADD.FTZ R144, R40, R144 ;  /* 0x0000009028907221 */ /* 0x000fe20000010000 */
[----:B------:R-:W-:-:S04]  /*50d0*/  SHF.L.U32 R40, R46, 0x10, RZ ;  /* 0x000000102e287819 */ /* 0x000fc800000006ff */
[----:B------:R-:W-:Y:S01]  /*50e0*/  F2FP.BF16.F32.PACK_AB R41, R11, R144 ;  /* 0x000000900b29723e */ /* 0x000fe200000010ff */
[----:B------:R-:W-:Y:S01]  /*50f0*/  FADD.FTZ R157, R40, R157 ;  /* 0x0000009d289d7221 */ /* 0x000fe20000010000 */
[----:B------:R-:W-:-:S04]  /*5100*/  IMAD.U32 R40, R47, 0x10000, RZ ;  /* 0x000100002f287824 */ /* 0x000fc800078e00ff */
[----:B------:R-:W-:Y:S01]  /*5110*/  FADD.FTZ R162, R40, R162 ;  /* 0x000000a228a27221 */ /* 0x000fe20000010000 */
[----:B------:R-:W-:Y:S02]  /*5120*/  SHF.L.U32 R40, R44, 0x10, RZ ;  /* 0x000000102c287819 */ /* 0x000fe400000006ff */
[----:B------:R-:W-:Y:S02]  /*5130*/  F2FP.BF16.F32.PACK_AB R42, R10, R157 ;  /* 0x0000009d0a2a723e */ /* 0x000fe400000010ff */
[----:B------:R-:W-:Y:S01]  /*5140*/  F2FP.BF16.F32.PACK_AB R43, R9, R162 ;  /* 0x000000a2092b723e */ /* 0x000fe200000010ff */
[----:B------:R-:W-:-:S05]  /*5150*/  FADD.FTZ R145, R40, R145 ;  /* 0x0000009128917221 */ /* 0x000fca0000010000 */
[----:B------:R-:W-:-:S07]  /*5160*/  F2FP.BF16.F32.PACK_AB R40, R12, R145 ;  /* 0x000000910c28723e */ /* 0x000fce00000010ff */
.L_x_21:
[----:B------:R-:W0:Y:S01]  /*5170*/  @UP0 LDCU.64 UR4, c[0x0][0x3a8] ;  /* 0x00007500ff0407ac */ /* 0x000e220008000a00 */
[----:B------:R-:W-:Y:S01]  /*5180*/  PLOP3.LUT P0, PT, PT, PT, UP0, 0x80, 0x8 ;  /* 0x000000000008781c */ /* 0x000fe20003f0f008 */
[----:B------:R-:W-:Y:S01]  /*5190*/  HFMA2 R132, -RZ, RZ, 0, 9.5367431640625e-07 ;  /* 0x00000010ff847431 */ /* 0x000fe200000001ff */
[----:B------:R-:W-:-:S11]  /*51a0*/  PLOP3.LUT P1, PT, PT, PT, UP0, 0x80, 0x8 ;  /* 0x000000000008781c */ /* 0x000fd60003f2f008 */
[----:B0-----:R-:W-:-:S04]  /*51b0*/  @P0 IMAD.WIDE.U32 R132, R136, R132, UR4 ;  /* 0x0000000488840e25 */ /* 0x001fc8000f8e0084 */
[----:B------:R-:W-:Y:S01]  /*51c0*/  VIADD R136, R136, 0x20 ;  /* 0x0000002088887836 */ /* 0x000fe20000000000 */
[----:B------:R2:W-:Y:S06]  /*51d0*/  @P1 STG.E.128 desc[UR6][R132.64], R40 ;  /* 0x0000002884001986 */ /* 0x0005ec000c101d06 */
.L_x_18:
[----:B------:R-:W-:Y:S05]  /*51e0*/  BSYNC.RECONVERGENT B0 ;  /* 0x0000000000007941 */ /* 0x000fea0003800200 */
.L_x_17:
[----:B------:R-:W-:Y:S01]  /*51f0*/  ISETP.GE.U32.AND P0, PT, R23, 0x80, PT ;  /* 0x000000801700780c */ /* 0x000fe20003f06070 */
[----:B------:R-:W-:Y:S01]  /*5200*/  BSSY.RECONVERGENT B0, `(.L_x_23) ;  /* 0x00000b0000007945 */ /* 0x000fe20003800200 */
[----:B------:R-:W-:-:S11]  /*5210*/  LOP3.LUT R13, R13, 0xffffffbf, RZ, 0xc0, !PT ;  /* 0xffffffbf0d0d7812 */ /* 0x000fd600078ec0ff */
[----:B------:R-:W-:Y:S01]  /*5220*/  @P0 LOP3.LUT R13, R13, 0x40, RZ, 0xfc, !PT ;  /* 0x000000400d0d0812 */ /* 0x000fe200078efcff */
[----:B------:R-:W-:Y:S06]  /*5230*/  @!P0 BRA `(.L_x_24) ;  /* 0x0000000800b08947 */ /* 0x000fec0003800000 */
[----:B------:R-:W-:Y:S01]  /*5240*/  ISETP.NE.U32.AND P0, PT, RZ, UR12, PT ;  /* 0x0000000cff007c0c */ /* 0x000fe2000bf05070 */
[----:B012---:R-:W0:Y:S01]  /*5250*/  LDC.64 R132, c[0x0][0x390] ;  /* 0x0000e400ff847b82 */ /* 0x007e220000000a00 */
        /* <DEDUP_REMOVED lines=17> */
[----:B-----5:R-:W-:Y:S01]  /*5370*/  PRMT R7, R133, 0x7632, R7 ;  /* 0x0000763285077816 */ /* 0x020fe20000000007 */
[----:B------:R-:W-:Y:S01]  /*5380*/  IMAD.U32 R156, R134, 0x10000, RZ ;  /* 0x00010000869c7824 */ /* 0x000fe200078e00ff */
[----:B------:R-:W-:Y:S02]  /*5390*/  PRMT R8, R132, 0x7632, R8 ;  /* 0x0000763284087816 */ /* 0x000fe40000000008 */
[----:B------:R-:W-:Y:S01]  /*53a0*/  PRMT R6, R134, 0x7632, R6 ;  /* 0x0000763286067816 */ /* 0x000fe20000000006 */
[----:B------:R-:W-:Y:S01]  /*53b0*/  IMAD.U32 R7, R7, 0x10000, RZ ;  /* 0x0001000007077824 */ /* 0x000fe200078e00ff */
[----:B------:R-:W-:Y:S02]  /*53c0*/  PRMT R5, R135, 0x7632, R5 ;  /* 0x0000763287057816 */ /* 0x000fe40000000005 */
[----:B------:R-:W-:Y:S02]  /*53d0*/  SHF.L.U32 R143, R132, 0x10, RZ ;  /* 0x00000010848f7819 */ /* 0x000fe400000006ff */
[----:B------:R-:W-:-:S02]  /*53e0*/  SHF.L.U32 R142, R133, 0x10, RZ ;  /* 0x00000010858e7819 */ /* 0x000fc400000006ff */
[----:B------:R-:W-:Y:S02]  /*53f0*/  SHF.L.U32 R163, R135, 0x10, RZ ;  /* 0x0000001087a37819 */ /* 0x000fe400000006ff */
[----:B------:R-:W-:Y:S02]  /*5400*/  SHF.L.U32 R8, R8, 0x10, RZ ;  /* 0x0000001008087819 */ /* 0x000fe400000006ff */
[----:B------:R-:W-:Y:S02]  /*5410*/  SHF.L.U32 R6, R6, 0x10, RZ ;  /* 0x0000001006067819 */ /* 0x000fe400000006ff */
[----:B------:R-:W-:Y:S01]  /*5420*/  SHF.L.U32 R5, R5, 0x10, RZ ;  /* 0x0000001005057819 */ /* 0x000fe200000006ff */
[----:B------:R-:W-:Y:S06]  /*5430*/  BRA `(.L_x_27) ;  /* 0x0000000800147947 */ /* 0x000fec0003800000 */
.L_x_26:
        /* <DEDUP_REMOVED lines=37> */
.L_x_25:
        /* <DEDUP_REMOVED lines=40> */
.L_x_28:
        /* <DEDUP_REMOVED lines=56> */
.L_x_27:
[----:B------:R-:W0:Y:S01]  /*5c90*/  @UP0 LDCU.64 UR4, c[0x0][0x3a8] ;  /* 0x00007500ff0407ac */ /* 0x000e220008000a00 */
[----:B------:R-:W-:Y:S02]  /*5ca0*/  PLOP3.LUT P0, PT, PT, PT, UP0, 0x80, 0x8 ;  /* 0x000000000008781c */ /* 0x000fe40003f0f008 */
[----:B------:R-:W-:Y:S02]  /*5cb0*/  PLOP3.LUT P1, PT, PT, PT, UP0, 0x80, 0x8 ;  /* 0x000000000008781c */ /* 0x000fe40003f2f008 */
[----:B------:R-:W-:-:S09]  /*5cc0*/  MOV R132, 0x10 ;  /* 0x0000001000847802 */ /* 0x000fd20000000f00 */
[----:B0-----:R-:W-:-:S04]  /*5cd0*/  @P0 IMAD.WIDE.U32 R132, R136, R132, UR4 ;  /* 0x0000000488840e25 */ /* 0x001fc8000f8e0084 */
[----:B------:R-:W-:Y:S01]  /*5ce0*/  VIADD R136, R136, 0x20 ;  /* 0x0000002088887836 */ /* 0x000fe20000000000 */
[----:B------:R3:W-:Y:S06]  /*5cf0*/  @P1 STG.E.128 desc[UR6][R132.64], R40 ;  /* 0x0000002884001986 */ /* 0x0007ec000c101d06 */
.L_x_24:
[----:B------:R-:W-:Y:S05]  /*5d00*/  BSYNC.RECONVERGENT B0 ;  /* 0x0000000000007941 */ /* 0x000fea0003800200 */
.L_x_23:
[----:B------:R-:W-:Y:S01]  /*5d10*/  ISETP.GE.U32.AND P0, PT, R23, 0xa0, PT ;  /* 0x000000a01700780c */ /* 0x000fe20003f06070 */
[----:B------:R-:W-:Y:S01]  /*5d20*/  BSSY.RECONVERGENT B0, `(.L_x_29) ;  /* 0x00000b0000007945 */ /* 0x000fe20003800200 */
[----:B------:R-:W-:-:S11]  /*5d30*/  LOP3.LUT R13, R13, 0xffffffdf, RZ, 0xc0, !PT ;  /* 0xffffffdf0d0d7812 */ /* 0x000fd600078ec0ff */
[----:B------:R-:W-:Y:S01]  /*5d40*/  @P0 LOP3.LUT R13, R13, 0x20, RZ, 0xfc, !PT ;  /* 0x000000200d0d0812 */ /* 0x000fe200078efcff */
[----:B------:R-:W-:Y:S06]  /*5d50*/  @!P0 BRA `(.L_x_30) ;  /* 0x0000000800b08947 */ /* 0x000fec0003800000 */
[----:B------:R-:W-:Y:S01]  /*5d60*/  ISETP.NE.U32.AND P0, PT, RZ, UR12, PT ;  /* 0x0000000cff007c0c */ /* 0x000fe2000bf05070 */
[----:B0123--:R-:W0:Y:S01]  /*5d70*/  LDC.64 R132, c[0x0][0x390] ;  /* 0x0000e400ff847b82 */ /* 0x00fe220000000a00 */
        /* <DEDUP_REMOVED lines=30> */
.L_x_32:
        /* <DEDUP_REMOVED lines=37> */
.L_x_31:
        /* <DEDUP_REMOVED lines=40> */
.L_x_34:
        /* <DEDUP_REMOVED lines=56> */
.L_x_33:
[----:B------:R-:W0:Y:S01]  /*67b0*/  @UP0 LDCU.64 UR4, c[0x0][0x3a8] ;  /* 0x00007500ff0407ac */ /* 0x000e220008000a00 */
[----:B------:R-:W-:Y:S01]  /*67c0*/  PLOP3.LUT P0, PT, PT, PT, UP0, 0x80, 0x8 ;  /* 0x000000000008781c */ /* 0x000fe20003f0f008 */
[----:B------:R-:W-:Y:S01]  /*67d0*/  HFMA2 R132, -RZ, RZ, 0, 9.5367431640625e-07 ;  /* 0x00000010ff847431 */ /* 0x000fe200000001ff */
[----:B------:R-:W-:-:S11]  /*67e0*/  PLOP3.LUT P1, PT, PT, PT, UP0, 0x80, 0x8 ;  /* 0x000000000008781c */ /* 0x000fd60003f2f008 */
[----:B0-----:R-:W-:-:S04]  /*67f0*/  @P0 IMAD.WIDE.U32 R132, R136, R132, UR4 ;  /* 0x0000000488840e25 */ /* 0x001fc8000f8e0084 */
[----:B------:R-:W-:Y:S01]  /*6800*/  VIADD R136, R136, 0x20 ;  /* 0x0000002088887836 */ /* 0x000fe20000000000 */
[----:B------:R4:W-:Y:S06]  /*6810*/  @P1 STG.E.128 desc[UR6][R132.64], R40 ;  /* 0x0000002884001986 */ /* 0x0009ec000c101d06 */
.L_x_30:
[----:B------:R-:W-:Y:S05]  /*6820*/  BSYNC.RECONVERGENT B0 ;  /* 0x0000000000007941 */ /* 0x000fea0003800200 */
.L_x_29:
[----:B------:R-:W-:Y:S01]  /*6830*/  ISETP.GE.U32.AND P0, PT, R23, 0xc0, PT ;  /* 0x000000c01700780c */ /* 0x000fe20003f06070 */
[----:B------:R-:W-:Y:S01]  /*6840*/  BSSY.RECONVERGENT B0, `(.L_x_35) ;  /* 0x00000b0000007945 */ /* 0x000fe20003800200 */
[----:B------:R-:W-:-:S11]  /*6850*/  LOP3.LUT R13, R13, 0xffffffef, RZ, 0xc0, !PT ;  /* 0xffffffef0d0d7812 */ /* 0x000fd600078ec0ff */
[----:B------:R-:W-:Y:S01]  /*6860*/  @P0 LOP3.LUT R13, R13, 0x10, RZ, 0xfc, !PT ;  /* 0x000000100d0d0812 */ /* 0x000fe200078efcff */
[----:B------:R-:W-:Y:S06]  /*6870*/  @!P0 BRA `(.L_x_36) ;  /* 0x0000000800b08947 */ /* 0x000fec0003800000 */
[----:B------:R-:W-:Y:S01]  /*6880*/  ISETP.NE.U32.AND P0, PT, RZ, UR12, PT ;  /* 0x0000000cff007c0c */ /* 0x000fe2000bf05070 */
[----:B01234-:R-:W0:Y:S01]  /*6890*/  LDC.64 R132, c[0x0][0x390] ;  /* 0x0000e400ff847b82 */ /* 0x01fe220000000a00 */
        /* <DEDUP_REMOVED lines=30> */
.L_x_38:
[----:B-----5:R-:W-:Y:S01]  /*6a80*/  PRMT R24, R132, 0x7632, R24 ;  /* 0x0000763284187816 */ /* 0x020fe20000000018 */
[C---:B------:R-:W-:Y:S01]  /*6a90*/  IMAD.U32 R40, R44.reuse, 0x10000, RZ ;  /* 0x000100002c287824 */ /* 0x040fe200078e00ff */
[----:B------:R-:W-:Y:S02]  /*6aa0*/  PRMT R27, R44, 0x7632, R27 ;  /* 0x000076322c1b7816 */ /* 0x000fe4000000001b */
        /* <DEDUP_REMOVED lines=12> */
[----:B------:R-:W-:Y:S01]  /*6b70*/  PRMT R39, R46, 0x7632, R39 ;  /* 0x000076322e277816 */ /* 0x000fe20000000027 */
[----:B------:R-:W-:Y:S01]  /*6b80*/  IMAD.U32 R27, R27, 0x10000, RZ ;  /* 0x000100001b1b7824 */ /* 0x000fe200078e00ff */
[----:B------:R-:W-:-:S02]  /*6b90*/  SHF.L.U32 R38, R38, 0x10, RZ ;  /* 0x0000001026267819 */ /* 0x000fc400000006ff */
[----:B------:R-:W-:Y:S02]  /*6ba0*/  SHF.L.U32 R26, R26, 0x10, RZ ;  /* 0x000000101a1a7819 */ /* 0x000fe400000006ff */
[----:B------:R-:W-:Y:S01]  /*6bb0*/  SHF.L.U32 R39, R39, 0x10, RZ ;  /* 0x0000001027277819 */ /* 0x000fe200000006ff */
[----:B------:R-:W-:Y:S01]  /*6bc0*/  FADD.FTZ R27, R27, R38 ;  /* 0x000000261b1b7221 */ /* 0x000fe20000010000 */
[----:B------:R-:W-:Y:S02]  /*6bd0*/  SHF.L.U32 R38, R133, 0x10, RZ ;  /* 0x0000001085267819 */ /* 0x000fe400000006ff */
[----:B------:R-:W-:Y:S01]  /*6be0*/  SHF.L.U32 R134, R134, 0x10, RZ ;  /* 0x0000001086867819 */ /* 0x000fe200000006ff */
[----:B------:R-:W-:Y:S01]  /*6bf0*/  FADD.FTZ R26, R26, R39 ;  /* 0x000000271a1a7221 */ /* 0x000fe20000010000 */
[----:B------:R-:W-:Y:S01]  /*6c00*/  IMAD.U32 R39, R45, 0x10000, RZ ;  /* 0x000100002d277824 */ /* 0x000fe200078e00ff */
[----:B------:R-:W-:Y:S02]  /*6c10*/  SHF.L.U32 R154, R46, 0x10, RZ ;  /* 0x000000102e9a7819 */ /* 0x000fe400000006ff */
        /* <DEDUP_REMOVED lines=11> */
.L_x_37:
        /* <DEDUP_REMOVED lines=11> */
[----:B------:R-:W-:Y:S01]  /*6d80*/  SHF.L.U32 R27, R27, 0x10, RZ ;  /* 0x000000101b1b7819 */ /* 0x000fe200000006ff */
[--C-:B------:R-:W-:Y:S01]  /*6d90*/  FADD.FTZ R25, R25, R26.reuse ;  /* 0x0000001a19197221 */ /* 0x100fe20000010000 */
[----:B------:R-:W-:Y:S02]  /*6da0*/  PRMT R26, R134, 0x7632, R26 ;  /* 0x00007632861a7816 */ /* 0x000fe4000000001a */
[----:B------:R-:W-:Y:S01]  /*6db0*/  PRMT R39, R50, 0x7632, R39 ;  /* 0x0000763232277816 */ /* 0x000fe20000000027 */
[--C-:B------:R-:W-:Y:S01]  /*6dc0*/  FADD.FTZ R24, R24, R27.reuse ;  /* 0x0000001b18187221 */ /* 0x100fe20000010000 */
[----:B------:R-:W-:Y:S02]  /*6dd0*/  PRMT R27, R135, 0x7632, R27 ;  /* 0x00007632871b7816 */ /* 0x000fe4000000001b */
        /* <DEDUP_REMOVED lines=14> */
[----:B------:R-:W-:-:S02]  /*6ec0*/  IMAD.U32 R39, R132, 0x10000, RZ ;  /* 0x0001000084277824 */ /* 0x000fc400078e00ff */
[----:B------:R-:W-:Y:S01]  /*6ed0*/  FADD.FTZ R154, R154, R134 ;  /* 0x000000869a9a7221 */ /* 0x000fe20000010000 */
[----:B------:R-:W-:Y:S01]  /*6ee0*/  FADD.FTZ R165, R165, R135 ;  /* 0x00000087a5a57221 */ /* 0x000fe20000010000 */
[----:B------:R-:W-:Y:S01]  /*6ef0*/  F2FP.BF16.F32.PACK_AB R41, R25, R38 ;  /* 0x000000261929723e */ /* 0x000fe200000010ff */
[----:B------:R-:W-:Y:S02]  /*6f00*/  FADD.FTZ R39, R40, R39 ;  /* 0x0000002728277221 */ /* 0x000fe40000010000 */
[----:B------:R-:W-:Y:S02]  /*6f10*/  F2FP.BF16.F32.PACK_AB R42, R26, R154 ;  /* 0x0000009a1a2a723e */ /* 0x000fe400000010ff */
[----:B------:R-:W-:Y:S02]  /*6f20*/  F2FP.BF16.F32.PACK_AB R43, R27, R165 ;  /* 0x000000a51b2b723e */ /* 0x000fe400000010ff */
[----:B------:R-:W-:Y:S01]  /*6f30*/  F2FP.BF16.F32.PACK_AB R40, R24, R39 ;  /* 0x000000271828723e */ /* 0x000fe200000010ff */
[----:B------:R-:W-:Y:S06]  /*6f40*/  BRA `(.L_x_39) ;  /* 0x0000000000e07947 */ /* 0x000fec0003800000 */
.L_x_40:
        /* <DEDUP_REMOVED lines=9> */
[----:B------:R-:W-:-:S02]  /*6fe0*/  PRMT R25, R49, 0x7632, R25 ;  /* 0x0000763231197816 */ /* 0x000fc40000000019 */
[----:B------:R-:W-:Y:S01]  /*6ff0*/  PRMT R38, R50, 0x7632, R38 ;  /* 0x0000763232267816 */ /* 0x000fe20000000026 */
[----:B------:R-:W-:Y:S01]  /*7000*/  IMAD.U32 R26, R26, 0x10000, RZ ;  /* 0x000100001a1a7824 */ /* 0x000fe200078e00ff */
[----:B------:R-:W-:Y:S02]  /*7010*/  SHF.L.U32 R39, R39, 0x10, RZ ;  /* 0x0000001027277819 */ /* 0x000fe400000006ff */
[----:B------:R-:W-:Y:S02]  /*7020*/  SHF.L.U32 R25, R25, 0x10, RZ ;  /* 0x0000001019197819 */ /* 0x000fe400000006ff */
[----:B------:R-:W-:Y:S02]  /*7030*/  SHF.L.U32 R27, R27, 0x10, RZ ;  /* 0x000000101b1b7819 */ /* 0x000fe400000006ff */
[----:B------:R-:W-:Y:S01]  /*7040*/  SHF.L.U32 R38, R38, 0x10, RZ ;  /* 0x0000001026267819 */ /* 0x000fe200000006ff */
[----:B------:R-:W-:Y:S01]  /*7050*/  FADD.FTZ R25, R39, R25 ;  /* 0x0000001927197221 */ /* 0x000fe20000010000 */
[----:B------:R-:W-:Y:S01]  /*7060*/  PRMT R39, R51, 0x7632, R39 ;  /* 0x0000763233277816 */ /* 0x000fe20000000027 */
[--C-:B------:R-:W-:Y:S01]  /*7070*/  FADD.FTZ R24, R24, R27.reuse ;  /* 0x0000001b18187221 */ /* 0x100fe20000010000 */
[----:B------:R-:W-:Y:S01]  /*7080*/  PRMT R27, R135, 0x7632, R27 ;  /* 0x00007632871b7816 */ /* 0x000fe2000000001b */
[--C-:B------:R-:W-:Y:S01]  /*7090*/  FADD.FTZ R26, R26, R38.reuse ;  /* 0x000000261a1a7221 */ /* 0x100fe20000010000 */
[----:B------:R-:W-:-:S02]  /*70a0*/  PRMT R38, R45, 0x7632, R38 ;  /* 0x000076322d267816 */ /* 0x000fc40000000026 */
[----:B------:R-:W-:Y:S01]  /*70b0*/  SHF.L.U32 R39, R39, 0x10, RZ ;  /* 0x0000001027277819 */ /* 0x000fe200000006ff */
[----:B------:R-:W-:Y:S01]  /*70c0*/  IMAD.U32 R27, R27, 0x10000, RZ ;  /* 0x000100001b1b7824 */ /* 0x000fe200078e00ff */
[----:B------:R-:W-:Y:S02]  /*70d0*/  SHF.L.U32 R38, R38, 0x10, RZ ;  /* 0x0000001026267819 */ /* 0x000fe400000006ff */
[----:B------:R-:W-:Y:S01]  /*70e0*/  SHF.L.U32 R40, R49, 0x10, RZ ;  /* 0x0000001031287819 */ /* 0x000fe200000006ff */
[--C-:B------:R-:W-:Y:S01]  /*70f0*/  FADD.FTZ R27, R27, R39.reuse ;  /* 0x000000271b1b7221 */ /* 0x100fe20000010000 */
[----:B------:R-:W-:Y:S01]  /*7100*/  PRMT R39, R46, 0x7632, R39 ;  /* 0x000076322e277816 */ /* 0x000fe20000000027 */
[--C-:B------:R-:W-:Y:S01]  /*7110*/  FADD.FTZ R25, R25, R38.reuse ;  /* 0x0000002619197221 */ /* 0x100fe20000010000 */
[----:B------:R-:W-:Y:S02]  /*7120*/  PRMT R38, R47, 0x7632, R38 ;  /* 0x000076322f267816 */ /* 0x000fe40000000026 */
[----:B------:R-:W-:Y:S01]  /*7130*/  SHF.L.U32 R165, R135, 0x10, RZ ;  /* 0x0000001087a57819 */ /* 0x000fe200000006ff */
[----:B------:R-:W-:Y:S01]  /*7140*/  IMAD.U32 R39, R39, 0x10000, RZ ;  /* 0x0001000027277824 */ /* 0x000fe200078e00ff */
[----:B------:R-:W-:-:S03]  /*7150*/  SHF.L.U32 R38, R38, 0x10, RZ ;  /* 0x0000001026267819 */ /* 0x000fc600000006ff */
[----:B------:R-:W-:Y:S01]  /*7160*/  FADD.FTZ R26, R26, R39 ;  /* 0x000000271a1a7221 */ /* 0x000fe20000010000 */
[----:B------:R-:W-:Y:S01]  /*7170*/  SHF.L.U32 R39, R132, 0x10, RZ ;  /* 0x0000001084277819 */ /* 0x000fe200000006ff */
[----:B------:R-:W-:Y:S01]  /*7180*/  FADD.FTZ R27, R27, R38 ;  /* 0x000000261b1b7221 */ /* 0x000fe20000010000 */
[----:B------:R-:W-:-:S04]  /*7190*/  IMAD.U32 R38, R48, 0x10000, RZ ;  /* 0x0001000030267824 */ /* 0x000fc800078e00ff */
[----:B------:R-:W-:Y:S01]  /*71a0*/  FADD.FTZ R39, R38, R39 ;  /* 0x0000002726277221 */ /* 0x000fe20000010000 */
[----:B------:R-:W-:-:S05]  /*71b0*/  SHF.L.U32 R38, R133, 0x10, RZ ;  /* 0x0000001085267819 */ /* 0x000fca00000006ff */
[----:B------:R-:W-:Y:S01]  /*71c0*/  FADD.FTZ R38, R40, R38 ;  /* 0x0000002628267221 */ /* 0x000fe20000010000 */
[----:B------:R-:W-:-:S05]  /*71d0*/  SHF.L.U32 R40, R50, 0x10, RZ ;  /* 0x0000001032287819 */ /* 0x000fca00000006ff */
        /* <DEDUP_REMOVED lines=15> */
.L_x_39:
[----:B------:R-:W0:Y:S01]  /*72d0*/  @UP0 LDCU.64 UR4, c[0x0][0x3a8] ;  /* 0x00007500ff0407ac */ /* 0x000e220008000a00 */
[----:B------:R-:W-:Y:S02]  /*72e0*/  PLOP3.LUT P0, PT, PT, PT, UP0, 0x80, 0x8 ;  /* 0x000000000008781c */ /* 0x000fe40003f0f008 */
[----:B------:R-:W-:Y:S02]  /*72f0*/  PLOP3.LUT P1, PT, PT, PT, UP0, 0x80, 0x8 ;  /* 0x000000000008781c */ /* 0x000fe40003f2f008 */
[----:B------:R-:W-:-:S09]  /*7300*/  MOV R132, 0x10 ;  /* 0x0000001000847802 */ /* 0x000fd20000000f00 */
[----:B0-----:R-:W-:-:S04]  /*7310*/  @P0 IMAD.WIDE.U32 R132, R136, R132, UR4 ;  /* 0x0000000488840e25 */ /* 0x001fc8000f8e0084 */
[----:B------:R-:W-:Y:S01]  /*7320*/  VIADD R136, R136, 0x20 ;  /* 0x0000002088887836 */ /* 0x000fe20000000000 */
[----:B------:R0:W-:Y:S06]  /*7330*/  @P1 STG.E.128 desc[UR6][R132.64], R40 ;  /* 0x0000002884001986 */ /* 0x0001ec000c101d06 */
.L_x_36:
[----:B------:R-:W-:Y:S05]  /*7340*/  BSYNC.RECONVERGENT B0 ;  /* 0x0000000000007941 */ /* 0x000fea0003800200 */
.L_x_35:
[----:B------:R-:W-:Y:S01]  /*7350*/  ISETP.GE.U32.AND P0, PT, R23, 0xe0, PT ;  /* 0x000000e01700780c */ /* 0x000fe20003f06070 */
[----:B------:R-:W-:Y:S01]  /*7360*/  BSSY.RECONVERGENT B0, `(.L_x_41) ;  /* 0x00000b0000007945 */ /* 0x000fe20003800200 */
[----:B------:R-:W-:-:S11]  /*7370*/  LOP3.LUT R13, R13, 0xfffffff7, RZ, 0xc0, !PT ;  /* 0xfffffff70d0d7812 */ /* 0x000fd600078ec0ff */
[----:B------:R-:W-:Y:S01]  /*7380*/  @P0 LOP3.LUT R13, R13, 0x8, RZ, 0xfc, !PT ;  /* 0x000000080d0d0812 */ /* 0x000fe200078efcff */
[----:B------:R-:W-:Y:S06]  /*7390*/  @!P0 BRA `(.L_x_42) ;  /* 0x0000000800b08947 */ /* 0x000fec0003800000 */
[----:B------:R-:W-:Y:S01]  /*73a0*/  ISETP.NE.U32.AND P0, PT, RZ, UR12, PT ;  /* 0x0000000cff007c0c */ /* 0x000fe2000bf05070 */
[----:B01234-:R-:W0:Y:S03]  /*73b0*/  LDC.64 R132, c[0x0][0x390] ;  /* 0x0000e400ff847b82 */ /* 0x01fe260000000a00 */
[----:B------:R-:W-:-:S13]  /*73c0*/  ISETP.NE.AND.EX P0, PT, RZ, UR13, PT, P0 ;  /* 0x0000000dff007c0c */ /* 0x000fda000bf05300 */
[----:B------:R-:W1:Y:S02]  /*73d0*/  @P0 LDC.64 R28, c[0x0][0x398] ;  /* 0x0000e600ff1c0b82 */ /* 0x000e640000000a00 */
[----:B-1----:R-:W-:-:S05]  /*73e0*/  @P0 IMAD.WIDE.U32 R28, R136, 0x10, R28 ;  /* 0x00000010881c0825 */ /* 0x002fca00078e001c */
[----:B------:R1:W5:Y:S01]  /*73f0*/  @P0 LDG.E.128 R48, desc[UR6][R28.64] ;  /* 0x000000061c300981 */ /* 0x000362000c1e1d00 */
[----:B------:R-:W-:-:S04]  /*7400*/  ISETP.NE.U32.AND P0, PT, RZ, UR14, PT ;  /* 0x0000000eff007c0c */ /* 0x000fc8000bf05070 */
[----:B------:R-:W-:-:S13]  /*7410*/  ISETP.NE.AND.EX P0, PT, RZ, UR15, PT, P0 ;  /* 0x0000000fff007c0c */ /* 0x000fda000bf05300 */
        /* <DEDUP_REMOVED lines=24> */
.L_x_44:
        /* <DEDUP_REMOVED lines=37> */
.L_x_43:
        /* <DEDUP_REMOVED lines=40> */
.L_x_46:
        /* <DEDUP_REMOVED lines=56> */
.L_x_45:
[----:B------:R-:W0:Y:S01]  /*7df0*/  @UP0 LDCU.64 UR4, c[0x0][0x3a8] ;  /* 0x00007500ff0407ac */ /* 0x000e220008000a00 */
[----:B------:R-:W-:Y:S01]  /*7e00*/  PLOP3.LUT P0, PT, PT, PT, UP0, 0x80, 0x8 ;  /* 0x000000000008781c */ /* 0x000fe20003f0f008 */
[----:B------:R-:W-:-:S12]  /*7e10*/  HFMA2 R132, -RZ, RZ, 0, 9.5367431640625e-07 ;  /* 0x00000010ff847431 */ /* 0x000fd800000001ff */
[----:B0-----:R-:W-:Y:S01]  /*7e20*/  @P0 IMAD.WIDE.U32 R132, R136, R132, UR4 ;  /* 0x0000000488840e25 */ /* 0x001fe2000f8e0084 */
[----:B------:R-:W-:-:S03]  /*7e30*/  PLOP3.LUT P0, PT, PT, PT, UP0, 0x80, 0x8 ;  /* 0x000000000008781c */ /* 0x000fc60003f0f008 */
[----:B------:R-:W-:-:S10]  /*7e40*/  VIADD R136, R136, 0x20 ;  /* 0x0000002088887836 */ /* 0x000fd40000000000 */
[----:B------:R0:W-:Y:S02]  /*7e50*/  @P0 STG.E.128 desc[UR6][R132.64], R40 ;  /* 0x0000002884000986 */ /* 0x0001e4000c101d06 */
.L_x_42:
[----:B------:R-:W-:Y:S05]  /*7e60*/  BSYNC.RECONVERGENT B0 ;  /* 0x0000000000007941 */ /* 0x000fea0003800200 */
.L_x_41:
        /* <DEDUP_REMOVED lines=37> */
.L_x_50:
        /* <DEDUP_REMOVED lines=37> */
.L_x_49:
        /* <DEDUP_REMOVED lines=40> */
.L_x_52:
        /* <DEDUP_REMOVED lines=56> */
.L_x_51:
[----:B------:R-:W0:Y:S01]  /*8910*/  @UP0 LDCU.64 UR4, c[0x0][0x3a8] ;  /* 0x00007500ff0407ac */ /* 0x000e220008000a00 */
[----:B------:R-:W-:Y:S02]  /*8920*/  PLOP3.LUT P0, PT, PT, PT, UP0, 0x80, 0x8 ;  /* 0x000000000008781c */ /* 0x000fe40003f0f008 */
[----:B------:R-:W-:-:S11]  /*8930*/  MOV R132, 0x10 ;  /* 0x0000001000847802 */ /* 0x000fd60000000f00 */
[----:B0-----:R-:W-:Y:S01]  /*8940*/  @P0 IMAD.WIDE.U32 R132, R136, R132, UR4 ;  /* 0x0000000488840e25 */ /* 0x001fe2000f8e0084 */
[----:B------:R-:W-:-:S13]  /*8950*/  PLOP3.LUT P0, PT, PT, PT, UP0, 0x80, 0x8 ;  /* 0x000000000008781c */ /* 0x000fda0003f0f008 */
[----:B------:R0:W-:Y:S02]  /*8960*/  @P0 STG.E.128 desc[UR6][R132.64], R40 ;  /* 0x0000002884000986 */ /* 0x0001e4000c101d06 */
.L_x_48:
[----:B------:R-:W-:Y:S05]  /*8970*/  BSYNC.RECONVERGENT B0 ;  /* 0x0000000000007941 */ /* 0x000fea0003800200 */
.L_x_47:
[----:B01234-:R-:W-:Y:S01]  /*8980*/  FADD.FTZ R132, RZ, R148 ;  /* 0x00000094ff847221 */ /* 0x01ffe20000010000 */
[C---:B------:R-:W-:Y:S01]  /*8990*/  ISETP.GE.U32.AND P5, PT, R23.reuse, 0x20, PT ;  /* 0x000000201700780c */ /* 0x040fe20003fa6070 */
[----:B------:R-:W0:Y:S01]  /*89a0*/  S2R R139, SR_TID.X ;  /* 0x00000000008b7919 */ /* 0x000e220000002100 */
[----:B------:R-:W-:Y:S01]  /*89b0*/  ISETP.GT.U32.AND P4, PT, R23, 0x3f, PT ;  /* 0x0000003f1700780c */ /* 0x000fe20003f84070 */
[----:B------:R-:W-:Y:S01]  /*89c0*/  FADD.FTZ R132, R21, R132 ;  /* 0x0000008415847221 */ /* 0x000fe20000010000 */
[C---:B------:R-:W-:Y:S01]  /*89d0*/  ISETP.GT.U32.AND P3, PT, R23.reuse, 0x5f, PT ;  /* 0x0000005f1700780c */ /* 0x040fe20003f64070 */
[----:B------:R-:W-:Y:S01]  /*89e0*/  UMOV UR4, 0xffffffff ;  /* 0xffffffff00047882 */ /* 0x000fe20000000000 */
[----:B------:R-:W-:Y:S01]  /*89f0*/  ISETP.GT.U32.AND P2, PT, R23, 0x7f, PT ;  /* 0x0000007f1700780c */ /* 0x000fe20003f44070 */
[----:B------:R-:W-:Y:S01]  /*8a00*/  FADD.FTZ R132, R149, R132 ;  /* 0x0000008495847221 */ /* 0x000fe20000010000 */
[C---:B------:R-:W-:Y:S02]  /*8a10*/  ISETP.GT.U32.AND P1, PT, R23.reuse, 0x9f, PT ;  /* 0x0000009f1700780c */ /* 0x040fe40003f24070 */
[C---:B------:R-:W-:Y:S01]  /*8a20*/  ISETP.GT.U32.AND P0, PT, R23.reuse, 0xbf, PT ;  /* 0x000000bf1700780c */ /* 0x040fe20003f04070 */
[----:B------:R-:W-:Y:S01]  /*8a30*/  FADD.FTZ R132, R20, R132 ;  /* 0x0000008414847221 */ /* 0x000fe20000010000 */
[----:B------:R-:W-:-:S02]  /*8a40*/  ISETP.GT.U32.AND P6, PT, R23, 0xdf, PT ;  /* 0x000000df1700780c */ /* 0x000fc40003fc4070 */
[----:B------:R-:W-:Y:S01]  /*8a50*/  LOP3.LUT R13, R13, 0xfffffffe, RZ, 0xc0, !PT ;  /* 0xfffffffe0d0d7812 */ /* 0x000fe200078ec0ff */
[----:B------:R-:W-:-:S04]  /*8a60*/  FADD.FTZ R132, R159, R132 ;  /* 0x000000849f847221 */ /* 0x000fc80000010000 */
[----:B------:R-:W-:-:S04]  /*8a70*/  FADD.FTZ R132, R19, R132 ;  /* 0x0000008413847221 */ /* 0x000fc80000010000 */
[----:B------:R-:W-:Y:S02]  /*8a80*/  FADD.FTZ R132, R160, R132 ;  /* 0x00000084a0847221 */ /* 0x000fe40000010000 */
[----:B------:R-:W-:Y:S02]  /*8a90*/  @P6 LOP3.LUT R13, R13, 0x1, RZ, 0xfc, !PT ;  /* 0x000000010d0d6812 */ /* 0x000fe400078efcff */
[----:B------:R-:W-:Y:S02]  /*8aa0*/  FADD.FTZ R132, R18, R132 ;  /* 0x0000008412847221 */ /* 0x000fe40000010000 */
[----:B------:R-:W-:-:S03]  /*8ab0*/  LOP3.LUT R13, R13, 0xfffffffd, RZ, 0xc0, !PT ;  /* 0xfffffffd0d0d7812 */ /* 0x000fc600078ec0ff */
[----:B------:R-:W-:-:S05]  /*8ac0*/  FSEL R135, R132, RZ, P5 ;  /* 0x000000ff84877208 */ /* 0x000fca0002800000 */
[----:B------:R-:W-:-:S04]  /*8ad0*/  FADD.FTZ R132, R147, R135 ;  /* 0x0000008793847221 */ /* 0x000fc80000010000 */
[----:B------:R-:W-:-:S04]  /*8ae0*/  FADD.FTZ R132, R17, R132 ;  /* 0x0000008411847221 */ /* 0x000fc80000010000 */
[----:B------:R-:W-:-:S04]  /*8af0*/  FADD.FTZ R132, R146, R132 ;  /* 0x0000008492847221 */ /* 0x000fc80000010000 */
[----:B------:R-:W-:-:S04]  /*8b00*/  FADD.FTZ R132, R16, R132 ;  /* 0x0000008410847221 */ /* 0x000fc80000010000 */
[----:B------:R-:W-:-:S04]  /*8b10*/  FADD.FTZ R132, R158, R132 ;  /* 0x000000849e847221 */ /* 0x000fc80000010000 */
[----:B------:R-:W-:-:S04]  /*8b20*/  FADD.FTZ R132, R15, R132 ;  /* 0x000000840f847221 */ /* 0x000fc80000010000 */
[----:B------:R-:W-:-:S04]  /*8b30*/  FADD.FTZ R132, R161, R132 ;  /* 0x00000084a1847221 */ /* 0x000fc80000010000 */
[----:B------:R-:W-:-:S04]  /*8b40*/  @P4 FADD.FTZ R135, R14, R132 ;  /* 0x000000840e874221 */ /* 0x000fc80000010000 */
        /* <DEDUP_REMOVED lines=39> */
[----:B------:R-:W-:Y:S01]  /*8dc0*/  @P6 FADD.FTZ R135, R31, R132 ;  /* 0x000000841f876221 */ /* 0x000fe20000010000 */
[----:B------:R-:W-:-:S03]  /*8dd0*/  ISETP.GT.U32.AND P6, PT, R23, 0xff, PT ;  /* 0x000000ff1700780c */ /* 0x000fc60003fc4070 */
[----:B------:R-:W-:-:S04]  /*8de0*/  FADD.FTZ R132, R150, R135 ;  /* 0x0000008796847221 */ /* 0x000fc80000010000 */
[----:B------:R-:W-:-:S04]  /*8df0*/  FADD.FTZ R132, R32, R132 ;  /* 0x0000008420847221 */ /* 0x000fc80000010000 */
[----:B------:R-:W-:Y:S02]  /*8e00*/  FADD.FTZ R132, R151, R132 ;  /* 0x0000008497847221 */ /* 0x000fe40000010000 */
[----:B------:R-:W-:Y:S02]  /*8e10*/  @P6 LOP3.LUT R13, R13, 0x2, RZ, 0xfc, !PT ;  /* 0x000000020d0d6812 */ /* 0x000fe400078efcff */
[----:B------:R-:W-:Y:S02]  /*8e20*/  FADD.FTZ R132, R33, R132 ;  /* 0x0000008421847221 */ /* 0x000fe40000010000 */
[----:B------:R-:W-:Y:S02]  /*8e30*/  LOP3.LUT R13, R13, 0xffffff7f, RZ, 0xc0, !PT ;  /* 0xffffff7f0d0d7812 */ /* 0x000fe400078ec0ff */
[----:B------:R-:W-:-:S04]  /*8e40*/  FADD.FTZ R132, R152, R132 ;  /* 0x0000008498847221 */ /* 0x000fc80000010000 */
[----:B------:R-:W-:-:S04]  /*8e50*/  FADD.FTZ R132, R34, R132 ;  /* 0x0000008422847221 */ /* 0x000fc80000010000 */
[----:B------:R-:W-:-:S04]  /*8e60*/  FADD.FTZ R132, R167, R132 ;  /* 0x00000084a7847221 */ /* 0x000fc80000010000 */
[----:B------:R-:W-:Y:S01]  /*8e70*/  @P6 FADD.FTZ R135, R35, R132 ;  /* 0x0000008423876221 */ /* 0x000fe20000010000 */
[----:B0-----:R-:W-:-:S13]  /*8e80*/  LOP3.LUT P6, RZ, R139, 0x1f, RZ, 0xc0, !PT ;  /* 0x0000001f8bff7812 */ /* 0x001fda00078cc0ff */
[----:B------:R-:W-:Y:S01]  /*8e90*/  @P6 LOP3.LUT R13, R13, 0x80, RZ, 0xfc, !PT ;  /* 0x000000800d0d6812 */ /* 0x000fe200078efcff */
[----:B------:R-:W-:Y:S06]  /*8ea0*/  BRA.DIV UR4, `(.L_x_53) ;  /* 0x0000003a04a07947 */ /* 0x000fec000b800000 */
[----:B------:R-:W0:Y:S01]  /*8eb0*/  SHFL.BFLY PT, R132, R135, 0x1, 0x1f ;  /* 0x0c201f0087847f89 */ /* 0x000e2200000e0000 */
[----:B------:R-:W1:Y:S01]  /*8ec0*/  LDC R138, c[0x0][0x400] ;  /* 0x00010000ff8a7b82 */ /* 0x000e620000000800 */
[----:B------:R-:W-:Y:S01]  /*8ed0*/  ISETP.GT.U32.AND P6, PT, R23, 0xdf, PT ;  /* 0x000000df1700780c */ /* 0x000fe20003fc4070 */
[----:B0-----:R-:W-:-:S05]  /*8ee0*/  FADD.FTZ R135, R135, R132 ;  /* 0x0000008487877221 */ /* 0x001fca0000010000 */
[----:B------:R-:W0:Y:S02]  /*8ef0*/  SHFL.BFLY PT, R132, R135, 0x2, 0x1f ;  /* 0x0c401f0087847f89 */ /* 0x000e2400000e0000 */
[----:B0-----:R-:W-:-:S05]  /*8f00*/  FADD.FTZ R135, R135, R132 ;  /* 0x0000008487877221 */ /* 0x001fca0000010000 */
[----:B------:R-:W0:Y:S02]  /*8f10*/  SHFL.BFLY PT, R132, R135, 0x4, 0x1f ;  /* 0x0c801f0087847f89 */ /* 0x000e2400000e0000 */
[----:B0-----:R-:W-:-:S05]  /*8f20*/  FADD.FTZ R135, R135, R132 ;  /* 0x0000008487877221 */ /* 0x001fca0000010000 */
[----:B------:R-:W0:Y:S02]  /*8f30*/  SHFL.BFLY PT, R132, R135, 0x8, 0x1f ;  /* 0x0d001f0087847f89 */ /* 0x000e2400000e0000 */
[----:B0-----:R-:W-:-:S05]  /*8f40*/  FADD.FTZ R135, R135, R132 ;  /* 0x0000008487877221 */ /* 0x001fca0000010000 */
[----:B------:R-:W0:Y:S02]  /*8f50*/  SHFL.BFLY PT, R132, R135, 0x10, 0x1f ;  /* 0x0e001f0087847f89 */ /* 0x000e2400000e0000 */
[----:B0-----:R-:W-:-:S04]  /*8f60*/  FADD.FTZ R135, R135, R132 ;  /* 0x0000008487877221 */ /* 0x001fc80000010000 */
[----:B-1----:R-:W-:-:S04]  /*8f70*/  FMUL.FTZ R135, R135, R138 ;  /* 0x0000008a87877220 */ /* 0x002fc80000410000 */
[--C-:B------:R-:W-:Y:S01]  /*8f80*/  FADD.FTZ R132, R148, -R135.reuse ;  /* 0x8000008794847221 */ /* 0x100fe20000010000 */
[----:B------:R-:W-:-:S03]  /*8f90*/  FADD.FTZ R133, R21, -R135 ;  /* 0x8000008715857221 */ /* 0x000fc60000010000 */
[----:B------:R-:W-:-:S04]  /*8fa0*/  FFMA.FTZ R132, R132, R132, RZ ;  /* 0x0000008484847223 */ /* 0x000fc800000100ff */
[----:B------:R-:W-:Y:S01]  /*8fb0*/  FFMA.FTZ R132, R133, R133, R132 ;  /* 0x0000008585847223 */ /* 0x000fe20000010084 */
[----:B------:R-:W-:-:S04]  /*8fc0*/  FADD.FTZ R133, R149, -R135 ;  /* 0x8000008795857221 */ /* 0x000fc80000010000 */
        /* <DEDUP_REMOVED lines=12> */
[----:B------:R-:W-:Y:S01]  /*9090*/  FSEL R136, R132, RZ, P5 ;  /* 0x000000ff84887208 */ /* 0x000fe20002800000 */
[----:B------:R-:W-:-:S04]  /*90a0*/  FADD.FTZ R132, R147, -R135 ;  /* 0x8000008793847221 */ /* 0x000fc80000010000 */
[----:B------:R-:W-:-:S04]  /*90b0*/  FFMA.FTZ R132, R132, R132, R136 ;  /* 0x0000008484847223 */ /* 0x000fc80000010088 */
        /* <DEDUP_REMOVED lines=12> */
[----:B------:R-:W-:Y:S01]  /*9180*/  @P4 FFMA.FTZ R136, R133, R133, R132 ;  /* 0x0000008585884223 */ /* 0x000fe20000010084 */
[--C-:B------:R-:W-:Y:S01]  /*9190*/  FADD.FTZ R132, R145, -R135.reuse ;  /* 0x8000008791847221 */ /* 0x100fe20000010000 */
[----:B------:R-:W-:-:S03]  /*91a0*/  FADD.FTZ R133, R12, -R135 ;  /* 0x800000870c857221 */ /* 0x000fc60000010000 */
        /* <DEDUP_REMOVED lines=79> */
[----:B------:R-:W-:Y:S01]  /*96a0*/  FADD.FTZ R133, R32, -R135 ;  /* 0x8000008720857221 */ /* 0x000fe20000010000 */
[----:B------:R-:W-:Y:S02]  /*96b0*/  ISETP.GT.U32.AND P6, PT, R23, 0xff, PT ;  /* 0x000000ff1700780c */ /* 0x000fe40003fc4070 */
        /* <DEDUP_REMOVED lines=13> */
[----:B------:R-:W-:-:S05]  /*9790*/  @P6 FFMA.FTZ R136, R133, R133, R132 ;  /* 0x0000008585886223 */ /* 0x000fca0000010084 */
[----:B------:R-:W0:Y:S02]  /*97a0*/  SHFL.BFLY PT, R132, R136, 0x1, 0x1f ;  /* 0x0c201f0088847f89 */ /* 0x000e2400000e0000 */
[----:B0-----:R-:W-:-:S05]  /*97b0*/  FADD.FTZ R136, R136, R132 ;  /* 0x0000008488887221 */ /* 0x001fca0000010000 */
[----:B------:R-:W0:Y:S02]  /*97c0*/  SHFL.BFLY PT, R132, R136, 0x2, 0x1f ;  /* 0x0c401f0088847f89 */ /* 0x000e2400000e0000 */
[----:B0-----:R-:W-:-:S05]  /*97d0*/  FADD.FTZ R136, R136, R132 ;  /* 0x0000008488887221 */ /* 0x001fca0000010000 */
[----:B------:R-:W0:Y:S02]  /*97e0*/  SHFL.BFLY PT, R132, R136, 0x4, 0x1f ;  /* 0x0c801f0088847f89 */ /* 0x000e2400000e0000 */
[----:B0-----:R-:W-:-:S05]  /*97f0*/  FADD.FTZ R136, R136, R132 ;  /* 0x0000008488887221 */ /* 0x001fca0000010000 */
[----:B------:R-:W0:Y:S02]  /*9800*/  SHFL.BFLY PT, R132, R136, 0x8, 0x1f ;  /* 0x0d001f0088847f89 */ /* 0x000e2400000e0000 */
[----:B0-----:R-:W-:-:S05]  /*9810*/  FADD.FTZ R136, R136, R132 ;  /* 0x0000008488887221 */ /* 0x001fca0000010000 */
[----:B------:R0:W1:Y:S02]  /*9820*/  SHFL.BFLY PT, R132, R136, 0x10, 0x1f ;  /* 0x0e001f0088847f89 */ /* 0x00006400000e0000 */
.L_x_82:
[----:B------:R-:W-:Y:S01]  /*9830*/  LOP3.LUT P1, RZ, R139, 0x1f, RZ, 0xc0, !PT ;  /* 0x0000001f8bff7812 */ /* 0x000fe2000782c0ff */
[----:B-1----:R-:W-:Y:S01]  /*9840*/  FADD.FTZ R132, R136, R132 ;  /* 0x0000008488847221 */ /* 0x002fe20000010000 */
[----:B------:R-:W-:Y:S01]  /*9850*/  ISETP.NE.AND P0, PT, RZ, UR8, PT ;  /* 0x00000008ff007c0c */ /* 0x000fe2000bf05270 */
[----:B------:R-:W-:Y:S02]  /*9860*/  BSSY.RECONVERGENT B0, `(.L_x_54) ;  /* 0x000005d000007945 */ /* 0x000fe40003800200 */
[----:B------:R-:W-:Y:S01]  /*9870*/  FFMA.FTZ R134, R132, R138, UR9 ;  /* 0x0000000984867e23 */ /* 0x000fe2000801008a */
[----:B------:R-:W-:-:S07]  /*9880*/  FSEL R201, R135, RZ, !P0 ;  /* 0x000000ff87c97208 */ /* 0x000fce0004000000 */
[----:B------:R-:W1:Y:S02]  /*9890*/  @!P1 LDC.64 R132, c[0x0][0x3c0] ;  /* 0x0000f000ff849b82 */ /* 0x000e640000000a00 */
[----:B-1----:R-:W-:-:S05]  /*98a0*/  @!P1 IMAD.WIDE R132, R202, 0x4, R132 ;  /* 0x00000004ca849825 */ /* 0x002fca00078e0284 */
[----:B------:R1:W-:Y:S02]  /*98b0*/  @!P1 STG.E desc[UR6][R132.64], R135 ;  /* 0x0000008784009986 */ /* 0x0003e4000c101906 */
[----:B-1----:R-:W-:-:S05]  /*98c0*/  FMUL.FTZ R132, R135, R135 ;  /* 0x0000008787847220 */ /* 0x002fca0000410000 */
[----:B------:R-:W-:-:S05]  /*98d0*/  FSEL R132, R132, RZ, P0 ;  /* 0x000000ff84847208 */ /* 0x000fca0000000000 */
[----:B------:R-:W-:Y:S02]  /*98e0*/  FADD.FTZ R134, R134, R132 ;  /* 0x0000008486867221 */ /* 0x000fe40000010000 */
[----:B------:R-:W1:Y:S02]  /*98f0*/  @!P1 LDC.64 R132, c[0x0][0x3c8] ;  /* 0x0000f200ff849b82 */ /* 0x000e640000000a00 */
[----:B------:R-:W2:Y:S01]  /*9900*/  MUFU.RSQ R200, R134 ;  /* 0x0000008600c87308 */ /* 0x000ea20000001400 */
[----:B-1----:R-:W-:-:S05]  /*9910*/  @!P1 IMAD.WIDE R132, R202, 0x4, R132 ;  /* 0x00000004ca849825 */ /* 0x002fca00078e0284 */
[----:B--2---:R1:W-:Y:S01]  /*9920*/  @!P1 STG.E desc[UR6][R132.64], R200 ;  /* 0x000000c884009986 */ /* 0x0043e2000c101906 */
[----:B------:R-:W-:Y:S05]  /*9930*/  @!P5 BRA `(.L_x_55) ;  /* 0x00000004003cd947 */ /* 0x000fea0003800000 */
[--C-:B------:R-:W-:Y:S01]  /*9940*/  FADD.FTZ R250, R160, -R201.reuse ;  /* 0x800000c9a0fa7221 */ /* 0x100fe20000010000 */
[----:B------:R-:W-:Y:S01]  /*9950*/  SHF.L.U32 R135, R99, 0x10, RZ ;  /* 0x0000001063877819 */ /* 0x000fe200000006ff */
[----:B-1----:R-:W-:Y:S01]  /*9960*/  IMAD.U32 R132, R219, 0x10000, RZ ;  /* 0x00010000db847824 */ /* 0x002fe200078e00ff */
[----:B------:R-:W-:Y:S01]  /*9970*/  SHF.L.U32 R133, R215, 0x10, RZ ;  /* 0x00000010d7857819 */ /* 0x000fe200000006ff */
[----:B------:R-:W-:Y:S01]  /*9980*/  FMUL.FTZ R250, R200, R250 ;  /* 0x000000fac8fa7220 */ /* 0x000fe20000410000 */
[----:B------:R-:W-:Y:S02]  /*9990*/  IMAD.U32 R134, R71, 0x10000, RZ ;  /* 0x0001000047867824 */ /* 0x000fe400078e00ff */
[----:B------:R-:W-:Y:S01]  /*99a0*/  FADD.FTZ R139, R18, -R201 ;  /* 0x800000c9128b7221 */ /* 0x000fe20000010000 */
[----:B0-----:R-:W-:Y:S01]  /*99b0*/  SHF.L.U32 R136, R232, 0x10, RZ ;  /* 0x00000010e8887819 */ /* 0x001fe200000006ff */
[C---:B------:R-:W-:Y:S01]  /*99c0*/  FFMA.FTZ R132, R250.reuse, R132, R135 ;  /* 0x00000084fa847223 */ /* 0x040fe20000010087 */
[----:B------:R-:W-:Y:S01]  /*99d0*/  FFMA.FTZ R250, R250, R133, R134 ;  /* 0x00000085fafa7223 */ /* 0x000fe20000010086 */
[----:B------:R-:W-:Y:S01]  /*99e0*/  SHF.L.U32 R135, R231, 0x10, RZ ;  /* 0x00000010e7877819 */ /* 0x000fe200000006ff */
[----:B------:R-:W-:Y:S01]  /*99f0*/  FMUL.FTZ R139, R200, R139 ;  /* 0x0000008bc88b7220 */ /* 0x000fe20000410000 */
[----:B------:R-:W-:Y:S01]  /*9a00*/  SHF.L.U32 R134, R234, 0x10, RZ ;  /* 0x00000010ea867819 */ /* 0x000fe200000006ff */
[----:B------:R-:W-:-:S02]  /*9a10*/  IMAD.U32 R133, R233, 0x10000, RZ ;  /* 0x00010000e9857824 */ /* 0x000fc400078e00ff */
[--C-:B------:R-:W-:Y:S01]  /*9a20*/  FADD.FTZ R249, R159, -R201.reuse ;  /* 0x800000c99ff97221 */ /* 0x100fe20000010000 */
[C---:B------:R-:W-:Y:S01]  /*9a30*/  FFMA.FTZ R135, R139.reuse, R135, R136 ;  /* 0x000000878b877223 */ /* 0x040fe20000010088 */
[----:B------:R-:W-:Y:S01]  /*9a40*/  SHF.L.U32 R137, R218, 0x10, RZ ;  /* 0x00000010da897819 */ /* 0x000fe200000006ff */
[----:B------:R-:W-:Y:S01]  /*9a50*/  FFMA.FTZ R139, R139, R133, R134 ;  /* 0x000000858b8b7223 */ /* 0x000fe20000010086 */
[----:B------:R-:W-:Y:S01]  /*9a60*/  FMUL.FTZ R249, R200, R249 ;  /* 0x000000f9c8f97220 */ /* 0x000fe20000410000 */
[----:B------:R-:W-:Y:S01]  /*9a70*/  IMAD.U32 R136, R98, 0x10000, RZ ;  /* 0x0001000062887824 */ /* 0x000fe200078e00ff */
[----:B------:R-:W-:Y:S01]  /*9a80*/  SHF.L.U32 R133, R214, 0x10, RZ ;  /* 0x00000010d6857819 */ /* 0x000fe200000006ff */
[----:B------:R-:W-:Y:S01]  /*9a90*/  FADD.FTZ R138, R19, -R201 ;  /* 0x800000c9138a7221 */ /* 0x000fe20000010000 */
[----:B------:R-:W-:Y:S01]  /*9aa0*/  SHF.L.U32 R134, R70, 0x10, RZ ;  /* 0x0000001046867819 */ /* 0x000fe200000006ff */
[----:B------:R-:W-:Y:S01]  /*9ab0*/  FFMA.FTZ R137, R249, R137, R136 ;  /* 0x00000089f9897223 */ /* 0x000fe20000010088 */
[----:B------:R-:W-:Y:S01]  /*9ac0*/  SHF.L.U32 R245, R228, 0x10, RZ ;  /* 0x00000010e4f57819 */ /* 0x000fe200000006ff */
[----:B------:R-:W-:Y:S01]  /*9ad0*/  FMUL.FTZ R138, R200, R138 ;  /* 0x0000008ac88a7220 */ /* 0x000fe20000410000 */
[----:B------:R-:W-:-:S02]  /*9ae0*/  IMAD.U32 R136, R230, 0x10000, RZ ;  /* 0x00010000e6887824 */ /* 0x000fc400078e00ff */
[----:B------:R-:W-:Y:S01]  /*9af0*/  FFMA.FTZ R249, R249, R133, R134 ;  /* 0x00000085f9f97223 */ /* 0x000fe20000010086 */
[----:B------:R-:W-:Y:S01]  /*9b00*/  IMAD.U32 R134, R227, 0x10000, RZ ;  /* 0x00010000e3867824 */ /* 0x000fe200078e00ff */
[----:B------:R-:W-:Y:S01]  /*9b10*/  SHF.L.U32 R133, R229, 0x10, RZ ;  /* 0x00000010e5857819 */ /* 0x000fe200000006ff */
[----:B------:R-:W-:Y:S01]  /*9b20*/  FADD.FTZ R247, R149, -R201 ;  /* 0x800000c995f77221 */ /* 0x000fe20000010000 */
[----:B------:R-:W-:Y:S01]  /*9b30*/  SHF.L.U32 R246, R97, 0x10, RZ ;  /* 0x0000001061f67819 */ /* 0x000fe200000006ff */
[C---:B------:R-:W-:Y:S01]  /*9b40*/  FFMA.FTZ R134, R138.reuse, R134, R245 ;  /* 0x000000868a867223 */ /* 0x040fe200000100f5 */
[----:B------:R-:W-:Y:S01]  /*9b50*/  SHF.L.U32 R245, R69, 0x10, RZ ;  /* 0x0000001045f57819 */ /* 0x000fe200000006ff */
[----:B------:R-:W-:Y:S01]  /*9b60*/  FFMA.FTZ R138, R138, R133, R136 ;  /* 0x000000858a8a7223 */ /* 0x000fe20000010088 */
[----:B------:R-:W-:Y:S01]  /*9b70*/  SHF.L.U32 R136, R217, 0x10, RZ ;  /* 0x00000010d9887819 */ /* 0x000fe200000006ff */
[----:B------:R-:W-:Y:S01]  /*9b80*/  FMUL.FTZ R247, R200, R247 ;  /* 0x000000f7c8f77220 */ /* 0x000fe20000410000 */
[----:B------:R-:W-:-:S02]  /*9b90*/  IMAD.U32 R133, R213, 0x10000, RZ ;  /* 0x00010000d5857824 */ /* 0x000fc400078e00ff */
[----:B------:R-:W-:Y:S01]  /*9ba0*/  FADD.FTZ R248, R20, -R201 ;  /* 0x800000c914f87221 */ /* 0x000fe20000010000 */
[----:B------:R-:W-:Y:S01]  /*9bb0*/  F2FP.BF16.F32.PACK_AB R135, R135, R132 ;  /* 0x000000848787723e */ /* 0x000fe200000010ff */
[C---:B------:R-:W-:Y:S01]  /*9bc0*/  FFMA.FTZ R136, R247.reuse, R136, R246 ;  /* 0x00000088f7887223 */ /* 0x040fe200000100f6 */
[----:B------:R-:W-:Y:S01]  /*9bd0*/  FFMA.FTZ R247, R247, R133, R245 ;  /* 0x00000085f7f77223 */ /* 0x000fe200000100f5 */
[----:B------:R-:W-:Y:S01]  /*9be0*/  SHF.L.U32 R133, R223, 0x10, RZ ;  /* 0x00000010df857819 */ /* 0x000fe200000006ff */
[----:B------:R-:W-:Y:S01]  /*9bf0*/  FMUL.FTZ R248, R200, R248 ;  /* 0x000000f8c8f87220 */ /* 0x000fe20000410000 */
[----:B------:R-:W-:Y:S01]  /*9c00*/  IMAD.U32 R245, R224, 0x10000, RZ ;  /* 0x00010000e0f57824 */ /* 0x000fe200078e00ff */
[----:B------:R-:W-:Y:S01]  /*9c10*/  SHF.L.U32 R246, R226, 0x10, RZ ;  /* 0x00000010e2f67819 */ /* 0x000fe200000006ff */
[----:B------:R-:W-:Y:S01]  /*9c20*/  IMAD.U32 R132, R216, 0x10000, RZ ;  /* 0x00010000d8847824 */ /* 0x000fe200078e00ff */
[----:B------:R-:W-:Y:S01]  /*9c30*/  F2FP.BF16.F32.PACK_AB R134, R134, R137 ;  /* 0x000000898686723e */ /* 0x000fe200000010ff */
[----:B------:R-:W-:Y:S01]  /*9c40*/  FFMA.FTZ R133, R248, R133, R245 ;  /* 0x00000085f8857223 */ /* 0x000fe200000100f5 */
[----:B------:R-:W-:Y:S01]  /*9c50*/  SHF.L.U32 R245, R225, 0x10, RZ ;  /* 0x00000010e1f57819 */ /* 0x000fe200000006ff */
[----:B------:R-:W-:Y:S01]  /*9c60*/  IMAD.U32 R251, R68, 0x10000, RZ ;  /* 0x0001000044fb7824 */ /* 0x000fe200078e00ff */
[----:B------:R-:W-:-:S02]  /*9c70*/  SHF.L.U32 R137, R220, 0x10, RZ ;  /* 0x00000010dc897819 */ /* 0x000fc400000006ff */
[----:B------:R-:W-:Y:S01]  /*9c80*/  F2FP.BF16.F32.PACK_AB R133, R133, R136 ;  /* 0x000000888585723e */ /* 0x000fe200000010ff */
[----:B------:R-:W-:Y:S01]  /*9c90*/  FFMA.FTZ R248, R248, R245, R246 ;  /* 0x000000f5f8f87223 */ /* 0x000fe200000100f6 */
[----:B------:R-:W-:Y:S01]  /*9ca0*/  FADD.FTZ R245, R148, -R201 ;  /* 0x800000c994f57221 */ /* 0x000fe20000010000 */
[----:B------:R-:W-:Y:S02]  /*9cb0*/  SHF.L.U32 R246, R96, 0x10, RZ ;  /* 0x0000001060f67819 */ /* 0x000fe400000006ff */
[----:B------:R-:W-:Y:S01]  /*9cc0*/  SHF.L.U32 R136, R203, 0x10, RZ ;  /* 0x00000010cb887819 */ /* 0x000fe200000006ff */
[----:B------:R-:W-:Y:S01]  /*9cd0*/  FMUL.FTZ R245, R200, R245 ;  /* 0x000000f5c8f57220 */ /* 0x000fe20000410000 */
[----:B------:R-:W-:Y:S02]  /*9ce0*/  F2FP.BF16.F32.PACK_AB R139, R139, R250 ;  /* 0x000000fa8b8b723e */ /* 0x000fe400000010ff */
[----:B------:R-:W-:Y:S01]  /*9cf0*/  F2FP.BF16.F32.PACK_AB R138, R138, R249 ;  /* 0x000000f98a8a723e */ /* 0x000fe200000010ff */
[----:B------:R-:W-:Y:S01]  /*9d00*/  FFMA.FTZ R132, R245, R132, R246 ;  /* 0x00000084f5847223 */ /* 0x000fe200000100f6 */
[----:B------:R-:W-:-:S05]  /*9d10*/  SHF.L.U32 R246, R212, 0x10, RZ ;  /* 0x00000010d4f67819 */ /* 0x000fca00000006ff */
[----:B------:R-:W-:Y:S01]  /*9d20*/  FFMA.FTZ R245, R245, R246, R251 ;  /* 0x000000f6f5f57223 */ /* 0x000fe200000100fb */
[----:B------:R-:W-:Y:S01]  /*9d30*/  FADD.FTZ R246, R21, -R201 ;  /* 0x800000c915f67221 */ /* 0x000fe20000010000 */
[----:B------:R-:W-:-:S03]  /*9d40*/  SHF.L.U32 R251, R222, 0x10, RZ ;  /* 0x00000010defb7819 */ /* 0x000fc600000006ff */
[----:B------:R-:W-:-:S04]  /*9d50*/  FMUL.FTZ R246, R200, R246 ;  /* 0x000000f6c8f67220 */ /* 0x000fc80000410000 */
[----:B------:R-:W-:Y:S01]  /*9d60*/  FFMA.FTZ R136, R246, R136, R137 ;  /* 0x00000088f6887223 */ /* 0x000fe20000010089 */
[----:B------:R-:W-:-:S04]  /*9d70*/  IMAD.U32 R137, R221, 0x10000, RZ ;  /* 0x00010000dd897824 */ /* 0x000fc800078e00ff */
[----:B------:R-:W-:Y:S01]  /*9d80*/  FFMA.FTZ R246, R246, R137, R251 ;  /* 0x00000089f6f67223 */ /* 0x000fe200000100fb */
[----:B------:R-:W-:Y:S02]  /*9d90*/  F2FP.BF16.F32.PACK_AB R132, R136, R132 ;  /* 0x000000848884723e */ /* 0x000fe400000010ff */
[----:B------:R-:W0:Y:S02]  /*9da0*/  LDC.64 R136, c[0x0][0x428] ;  /* 0x00010a00ff887b82 */ /* 0x000e240000000a00 */
[----:B0-----:R-:W-:-:S05]  /*9db0*/  IMAD.WIDE.U32 R136, R22, 0x10, R136 ;  /* 0x0000001016887825 */ /* 0x001fca00078e0088 */
[----:B------:R0:W-:Y:S02]  /*9dc0*/  STG.E.128 desc[UR6][R136.64], R132 ;  /* 0x0000008488007986 */ /* 0x0001e4000c101d06 */
[----:B0-----:R-:W0:Y:S01]  /*9dd0*/  LDC.64 R132, c[0x0][0x430] ;  /* 0x00010c00ff847b82 */ /* 0x001e220000000a00 */
[----:B------:R-:W-:Y:S02]  /*9de0*/  F2FP.BF16.F32.PACK_AB R137, R248, R247 ;  /* 0x000000f7f889723e */ /* 0x000fe400000010ff */
[----:B------:R-:W-:Y:S01]  /*9df0*/  F2FP.BF16.F32.PACK_AB R136, R246, R245 ;  /* 0x000000f5f688723e */ /* 0x000fe200000010ff */
[C---:B0-----:R-:W-:Y:S01]  /*9e00*/  IMAD.WIDE.U32 R132, R22.reuse, 0x10, R132 ;  /* 0x0000001016847825 */ /* 0x041fe200078e0084 */
[----:B------:R-:W-:-:S04]  /*9e10*/  IADD3 R22, PT, PT, R22, 0x20, RZ ;  /* 0x0000002016167810 */ /* 0x000fc80007ffe0ff */
[----:B------:R2:W-:Y:S03]  /*9e20*/  STG.E.128 desc[UR6][R132.64], R136 ;  /* 0x0000008884007986 */ /* 0x0005e6000c101d06 */
.L_x_55:
[----:B------:R-:W-:Y:S05]  /*9e30*/  BSYNC.RECONVERGENT B0 ;  /* 0x0000000000007941 */ /* 0x000fea0003800200 */
.L_x_54:
[----:B------:R-:W-:Y:S01]  /*9e40*/  ISETP.GE.U32.AND P0, PT, R23, 0x40, PT ;  /* 0x000000401700780c */ /* 0x000fe20003f06070 */
[----:B------:R-:W-:-:S12]  /*9e50*/  BSSY.RECONVERGENT B0, `(.L_x_56) ;  /* 0x0000057000007945 */ /* 0x000fd80003800200 */
[----:B------:R-:W-:Y:S05]  /*9e60*/  @!P0 BRA `(.L_x_57) ;  /* 0x0000000400548947 */ /* 0x000fea0003800000 */
[----:B------:R-:W3:Y:S04]  /*9e70*/  LDL R245, [R1+0x8] ;  /* 0x0000080001f57983 */ /* 0x000ee80000100800 */
[----:B0-2---:R-:W2:Y:S04]  /*9e80*/  LDL R136, [R1+0xc] ;  /* 0x00000c0001887983 */ /* 0x005ea80000100800 */
[----:B------:R-:W4:Y:S04]  /*9e90*/  LDL R137, [R1+0x14] ;  /* 0x0000140001897983 */ /* 0x000f280000100800 */
[----:B------:R-:W5:Y:S04]  /*9ea0*/  LDL R138, [R1+0x10] ;  /* 0x00001000018a7983 */ /* 0x000f680000100800 */
[----:B------:R-:W5:Y:S04]  /*9eb0*/  LDL R247, [R1] ;  /* 0x0000000001f77983 */ /* 0x000f680000100800 */
[----:B------:R-:W5:Y:S01]  /*9ec0*/  LDL R246, [R1+0x4] ;  /* 0x0000040001f67983 */ /* 0x000f620000100800 */
[----:B------:R-:W-:Y:S01]  /*9ed0*/  FADD.FTZ R250, R161, -R201 ;  /* 0x800000c9a1fa7221 */ /* 0x000fe20000010000 */
[----:B------:R-:W-:Y:S01]  /*9ee0*/  SHF.L.U32 R135, R103, 0x10, RZ ;  /* 0x0000001067877819 */ /* 0x000fe200000006ff */
[----:B-1----:R-:W-:Y:S01]  /*9ef0*/  IMAD.U32 R132, R211, 0x10000, RZ ;  /* 0x00010000d3847824 */ /* 0x002fe200078e00ff */
[----:B------:R-:W-:Y:S01]  /*9f00*/  SHF.L.U32 R133, R207, 0x10, RZ ;  /* 0x00000010cf857819 */ /* 0x000fe200000006ff */
[----:B------:R-:W-:Y:S01]  /*9f10*/  FMUL.FTZ R250, R200, R250 ;  /* 0x000000fac8fa7220 */ /* 0x000fe20000410000 */
[----:B------:R-:W-:-:S02]  /*9f20*/  IMAD.U32 R134, R75, 0x10000, RZ ;  /* 0x000100004b867824 */ /* 0x000fc400078e00ff */
[----:B------:R-:W-:Y:S01]  /*9f30*/  FADD.FTZ R139, R14, -R201 ;  /* 0x800000c90e8b7221 */ /* 0x000fe20000010000 */
[C---:B------:R-:W-:Y:S01]  /*9f40*/  FFMA.FTZ R132, R250.reuse, R132, R135 ;  /* 0x00000084fa847223 */ /* 0x040fe20000010087 */
[----:B------:R-:W-:Y:S02]  /*9f50*/  FFMA.FTZ R250, R250, R133, R134 ;  /* 0x00000085fafa7223 */ /* 0x000fe40000010086 */
[----:B------:R-:W-:Y:S01]  /*9f60*/  FMUL.FTZ R139, R200, R139 ;  /* 0x0000008bc88b7220 */ /* 0x000fe20000410000 */
[----:B------:R-:W-:-:S04]  /*9f70*/  FADD.FTZ R249, R158, -R201 ;  /* 0x800000c99ef97221 */ /* 0x000fc80000010000 */
[----:B------:R-:W-:Y:S01]  /*9f80*/  FMUL.FTZ R249, R200, R249 ;  /* 0x000000f9c8f97220 */ /* 0x000fe20000410000 */
[----:B------:R-:W-:-:S04]  /*9f90*/  FADD.FTZ R248, R16, -R201 ;  /* 0x800000c910f87221 */ /* 0x000fc80000010000 */
[----:B------:R-:W-:Y:S01]  /*9fa0*/  FMUL.FTZ R248, R200, R248 ;  /* 0x000000f8c8f87220 */ /* 0x000fe20000410000 */
[----:B------:R-:W-:Y:S01]  /*9fb0*/  IMAD.U32 R251, R72, 0x10000, RZ ;  /* 0x0001000048fb7824 */ /* 0x000fe200078e00ff */
[----:B---3--:R-:W-:Y:S02]  /*9fc0*/  SHF.L.U32 R135, R245, 0x10, RZ ;  /* 0x00000010f5877819 */ /* 0x008fe400000006ff */
[----:B--2---:R-:W-:Y:S02]  /*9fd0*/  SHF.L.U32 R136, R136, 0x10, RZ ;  /* 0x0000001088887819 */ /* 0x004fe400000006ff */
[----:B----4-:R-:W-:-:S03]  /*9fe0*/  SHF.L.U32 R134, R137, 0x10, RZ ;  /* 0x0000001089867819 */ /* 0x010fc600000006ff */
[C---:B------:R-:W-:Y:S01]  /*9ff0*/  FFMA.FTZ R135, R139.reuse, R135, R136 ;  /* 0x000000878b877223 */ /* 0x040fe20000010088 */
[----:B-----5:R-:W-:Y:S01]  /*a000*/  IMAD.U32 R133, R138, 0x10000, RZ ;  /* 0x000100008a857824 */ /* 0x020fe200078e00ff */
[----:B------:R-:W-:Y:S01]  /*a010*/  SHF.L.U32 R137, R210, 0x10, RZ ;  /* 0x00000010d2897819 */ /* 0x000fe200000006ff */
[----:B------:R-:W-:Y:S02]  /*a020*/  IMAD.U32 R136, R102, 0x10000, RZ ;  /* 0x0001000066887824 */ /* 0x000fe400078e00ff */
[----:B------:R-:W-:Y:S01]  /*a030*/  FFMA.FTZ R139, R139, R133, R134 ;  /* 0x000000858b8b7223 */ /* 0x000fe20000010086 */
[----:B------:R-:W-:Y:S02]  /*a040*/  SHF.L.U32 R133, R206, 0x10, RZ ;  /* 0x00000010ce857819 */ /* 0x000fe400000006ff */
[----:B------:R-:W-:Y:S01]  /*a050*/  SHF.L.U32 R134, R74, 0x10, RZ ;  /* 0x000000104a867819 */ /* 0x000fe200000006ff */
[----:B------:R-:W-:Y:S01]  /*a060*/  FADD.FTZ R138, R15, -R201 ;  /* 0x800000c90f8a7221 */ /* 0x000fe20000010000 */
[----:B------:R-:W-:Y:S01]  /*a070*/  FFMA.FTZ R137, R249, R137, R136 ;  /* 0x00000089f9897223 */ /* 0x000fe20000010088 */
[----:B------:R-:W-:-:S02]  /*a080*/  SHF.L.U32 R245, R244, 0x10, RZ ;  /* 0x00000010f4f57819 */ /* 0x000fc400000006ff */
[----:B------:R-:W-:Y:S01]  /*a090*/  FFMA.FTZ R249, R249, R133, R134 ;  /* 0x00000085f9f97223 */ /* 0x000fe20000010086 */
[----:B------:R-:W-:Y:S01]  /*a0a0*/  FMUL.FTZ R138, R200, R138 ;  /* 0x0000008ac88a7220 */ /* 0x000fe20000410000 */
[----:B------:R-:W-:Y:S01]  /*a0b0*/  IMAD.U32 R134, R243, 0x10000, RZ ;  /* 0x00010000f3867824 */ /* 0x000fe200078e00ff */
[----:B------:R-:W-:Y:S01]  /*a0c0*/  SHF.L.U32 R133, R247, 0x10, RZ ;  /* 0x00000010f7857819 */ /* 0x000fe200000006ff */
[----:B------:R-:W-:Y:S02]  /*a0d0*/  IMAD.U32 R136, R246, 0x10000, RZ ;  /* 0x00010000f6887824 */ /* 0x000fe400078e00ff */
[----:B------:R-:W-:Y:S01]  /*a0e0*/  FADD.FTZ R247, R146, -R201 ;  /* 0x800000c992f77221 */ /* 0x000fe20000010000 */
[C---:B------:R-:W-:Y:S01]  /*a0f0*/  FFMA.FTZ R134, R138.reuse, R134, R245 ;  /* 0x000000868a867223 */ /* 0x040fe200000100f5 */
[----:B------:R-:W-:Y:S01]  /*a100*/  SHF.L.U32 R246, R101, 0x10, RZ ;  /* 0x0000001065f67819 */ /* 0x000fe200000006ff */
[----:B------:R-:W-:Y:S01]  /*a110*/  FFMA.FTZ R138, R138, R133, R136 ;  /* 0x000000858a8a7223 */ /* 0x000fe20000010088 */
[----:B------:R-:W-:Y:S01]  /*a120*/  SHF.L.U32 R136, R209, 0x10, RZ ;  /* 0x00000010d1887819 */ /* 0x000fe200000006ff */
[----:B------:R-:W-:Y:S01]  /*a130*/  FMUL.FTZ R247, R200, R247 ;  /* 0x000000f7c8f77220 */ /* 0x000fe20000410000 */
[----:B------:R-:W-:Y:S01]  /*a140*/  SHF.L.U32 R245, R73, 0x10, RZ ;  /* 0x0000001049f57819 */ /* 0x000fe200000006ff */
[----:B------:R-:W-:-:S02]  /*a150*/  IMAD.U32 R133, R205, 0x10000, RZ ;  /* 0x00010000cd857824 */ /* 0x000fc400078e00ff */
[C---:B------:R-:W-:Y:S02]  /*a160*/  FFMA.FTZ R136, R247.reuse, R136, R246 ;  /* 0x00000088f7887223 */ /* 0x040fe400000100f6 */
[----:B------:R-:W-:Y:S01]  /*a170*/  FFMA.FTZ R247, R247, R133, R245 ;  /* 0x00000085f7f77223 */ /* 0x000fe200000100f5 */
[----:B------:R-:W-:Y:S01]  /*a180*/  SHF.L.U32 R133, R239, 0x10, RZ ;  /* 0x00000010ef857819 */ /* 0x000fe200000006ff */
[----:B------:R-:W-:Y:S01]  /*a190*/  IMAD.U32 R245, R240, 0x10000, RZ ;  /* 0x00010000f0f57824 */ /* 0x000fe200078e00ff */
[----:B------:R-:W-:-:S03]  /*a1a0*/  SHF.L.U32 R246, R242, 0x10, RZ ;  /* 0x00000010f2f67819 */ /* 0x000fc600000006ff */
[----:B------:R-:W-:Y:S01]  /*a1b0*/  FFMA.FTZ R133, R248, R133, R245 ;  /* 0x00000085f8857223 */ /* 0x000fe200000100f5 */
[----:B------:R-:W-:-:S05]  /*a1c0*/  SHF.L.U32 R245, R241, 0x10, RZ ;  /* 0x00000010f1f57819 */ /* 0x000fca00000006ff */
[----:B------:R-:W-:Y:S01]  /*a1d0*/  FFMA.FTZ R248, R248, R245, R246 ;  /* 0x000000f5f8f87223 */ /* 0x000fe200000100f6 */
[----:B------:R-:W-:Y:S01]  /*a1e0*/  FADD.FTZ R245, R147, -R201 ;  /* 0x800000c993f57221 */ /* 0x000fe20000010000 */
[----:B------:R-:W-:Y:S01]  /*a1f0*/  F2FP.BF16.F32.PACK_AB R135, R135, R132 ;  /* 0x000000848787723e */ /* 0x000fe200000010ff */
[----:B------:R-:W-:Y:S01]  /*a200*/  IMAD.U32 R132, R208, 0x10000, RZ ;  /* 0x00010000d0847824 */ /* 0x000fe200078e00ff */
[----:B------:R-:W-:Y:S01]  /*a210*/  SHF.L.U32 R246, R100, 0x10, RZ ;  /* 0x0000001064f67819 */ /* 0x000fe200000006ff */
[----:B------:R-:W-:-:S04]  /*a220*/  FMUL.FTZ R245, R200, R245 ;  /* 0x000000f5c8f57220 */ /* 0x000fc80000410000 */
[----:B------:R-:W-:Y:S01]  /*a230*/  FFMA.FTZ R132, R245, R132, R246 ;  /* 0x00000084f5847223 */ /* 0x000fe200000100f6 */
[----:B------:R-:W-:Y:S02]  /*a240*/  SHF.L.U32 R246, R204, 0x10, RZ ;  /* 0x00000010ccf67819 */ /* 0x000fe400000006ff */
[----:B------:R-:W-:-:S03]  /*a250*/  F2FP.BF16.F32.PACK_AB R134, R134, R137 ;  /* 0x000000898686723e */ /* 0x000fc600000010ff */
[----:B------:R-:W-:Y:S01]  /*a260*/  FFMA.FTZ R245, R245, R246, R251 ;  /* 0x000000f6f5f57223 */ /* 0x000fe200000100fb */
[----:B------:R-:W-:Y:S01]  /*a270*/  FADD.FTZ R246, R17, -R201 ;  /* 0x800000c911f67221 */ /* 0x000fe20000010000 */
[----:B------:R-:W-:Y:S02]  /*a280*/  F2FP.BF16.F32.PACK_AB R133, R133, R136 ;  /* 0x000000888585723e */ /* 0x000fe400000010ff */
[----:B------:R-:W-:Y:S01]  /*a290*/  SHF.L.U32 R136, R235, 0x10, RZ ;  /* 0x00000010eb887819 */ /* 0x000fe200000006ff */
[----:B------:R-:W-:Y:S01]  /*a2a0*/  FMUL.FTZ R246, R200, R246 ;  /* 0x000000f6c8f67220 */ /* 0x000fe20000410000 */
[----:B------:R-:W-:Y:S02]  /*a2b0*/  SHF.L.U32 R137, R236, 0x10, RZ ;  /* 0x00000010ec897819 */ /* 0x000fe400000006ff */
[----:B------:R-:W-:-:S03]  /*a2c0*/  SHF.L.U32 R251, R238, 0x10, RZ ;  /* 0x00000010eefb7819 */ /* 0x000fc600000006ff */
        /* <DEDUP_REMOVED lines=9> */
[----:B------:R-:W-:Y:S02]  /*a360*/  F2FP.BF16.F32.PACK_AB R138, R138, R249 ;  /* 0x000000f98a8a723e */ /* 0x000fe400000010ff */
[----:B------:R-:W-:Y:S02]  /*a370*/  F2FP.BF16.F32.PACK_AB R137, R248, R247 ;  /* 0x000000f7f889723e */ /* 0x000fe400000010ff */
[----:B------:R-:W-:Y:S01]  /*a380*/  F2FP.BF16.F32.PACK_AB R136, R246, R245 ;  /* 0x000000f5f688723e */ /* 0x000fe200000010ff */
[----:B0-----:R-:W-:-:S05]  /*a390*/  IMAD.WIDE.U32 R132, R22, 0x10, R132 ;  /* 0x0000001016847825 */ /* 0x001fca00078e0084 */
[----:B------:R3:W-:Y:S01]  /*a3a0*/  STG.E.128 desc[UR6][R132.64], R136 ;  /* 0x0000008884007986 */ /* 0x0007e2000c101d06 */
[----:B------:R-:W-:-:S07]  /*a3b0*/  IADD3 R22, PT, PT, R22, 0x20, RZ ;  /* 0x0000002016167810 */ /* 0x000fce0007ffe0ff */
.L_x_57:
[----:B------:R-:W-:Y:S05]  /*a3c0*/  BSYNC.RECONVERGENT B0 ;  /* 0x0000000000007941 */ /* 0x000fea0003800200 */
.L_x_56:
[----:B------:R-:W-:Y:S01]  /*a3d0*/  ISETP.GE.U32.AND P0, PT, R23, 0x60, PT ;  /* 0x000000601700780c */ /* 0x000fe20003f06070 */
[----:B------:R-:W-:-:S12]  /*a3e0*/  BSSY.RECONVERGENT B0, `(.L_x_58) ;  /* 0x0000061000007945 */ /* 0x000fd80003800200 */
[----:B------:R-:W-:Y:S05]  /*a3f0*/  @!P0 BRA `(.L_x_59) ;  /* 0x00000004007c8947 */ /* 0x000fea0003800000 */
[----:B------:R-:W4:Y:S01]  /*a400*/  LDL R245, [R1+0x48] ;  /* 0x0000480001f57983 */ /* 0x000f220000100800 */
[----:B------:R-:W-:-:S03]  /*a410*/  FADD.FTZ R250, R162, -R201 ;  /* 0x800000c9a2fa7221 */ /* 0x000fc60000010000 */
[----:B0-23--:R-:W2:Y:S04]  /*a420*/  LDL R136, [R1+0x4c] ;  /* 0x00004c0001887983 */ /* 0x00dea80000100800 */
[----:B------:R-:W3:Y:S01]  /*a430*/  LDL R137, [R1+0x54] ;  /* 0x0000540001897983 */ /* 0x000ee20000100800 */
[----:B------:R-:W-:-:S03]  /*a440*/  SHF.L.U32 R135, R107, 0x10, RZ ;  /* 0x000000106b877819 */ /* 0x000fc600000006ff */
[----:B------:R-:W5:Y:S01]  /*a450*/  LDL R138, [R1+0x50] ;  /* 0x00005000018a7983 */ /* 0x000f620000100800 */
[----:B------:R-:W-:Y:S01]  /*a460*/  FMUL.FTZ R250, R200, R250 ;  /* 0x000000fac8fa7220 */ /* 0x000fe20000410000 */
[----:B-1----:R-:W-:Y:S02]  /*a470*/  IMAD.U32 R132, R199, 0x10000, RZ ;  /* 0x00010000c7847824 */ /* 0x002fe400078e00ff */
[----:B------:R-:W5:Y:S02]  /*a480*/  LDL R248, [R1+0x38] ;  /* 0x0000380001f87983 */ /* 0x000f640000100800 */
[----:B------:R-:W-:Y:S02]  /*a490*/  FFMA.FTZ R132, R250, R132, R135 ;  /* 0x00000084fa847223 */ /* 0x000fe40000010087 */
[----:B------:R-:W5:Y:S04]  /*a4a0*/  LDL R247, [R1+0x40] ;  /* 0x0000400001f77983 */ /* 0x000f680000100800 */
[----:B------:R-:W5:Y:S01]  /*a4b0*/  LDL R246, [R1+0x44] ;  /* 0x0000440001f67983 */ /* 0x000f620000100800 */
[----:B------:R-:W-:Y:S01]  /*a4c0*/  SHF.L.U32 R133, R195, 0x10, RZ ;  /* 0x00000010c3857819 */ /* 0x000fe200000006ff */
[----:B------:R-:W-:-:S02]  /*a4d0*/  IMAD.U32 R134, R79, 0x10000, RZ ;  /* 0x000100004f867824 */ /* 0x000fc400078e00ff */
[--C-:B------:R-:W-:Y:S01]  /*a4e0*/  FADD.FTZ R139, R9, -R201.reuse ;  /* 0x800000c9098b7221 */ /* 0x100fe20000010000 */
[----:B------:R-:W-:Y:S01]  /*a4f0*/  FADD.FTZ R249, R157, -R201 ;  /* 0x800000c99df97221 */ /* 0x000fe20000010000 */
[----:B------:R-:W5:Y:S04]  /*a500*/  LDL R252, [R1+0x30] ;  /* 0x0000300001fc7983 */ /* 0x000f680000100800 */
[----:B------:R-:W5:Y:S01]  /*a510*/  LDL R251, [R1+0x34] ;  /* 0x0000340001fb7983 */ /* 0x000f620000100800 */
[----:B----4-:R-:W-:-:S03]  /*a520*/  SHF.L.U32 R135, R245, 0x10, RZ ;  /* 0x00000010f5877819 */ /* 0x010fc600000006ff */
[----:B------:R-:W4:Y:S01]  /*a530*/  LDL R245, [R1+0x3c] ;  /* 0x00003c0001f57983 */ /* 0x000f220000100800 */
[----:B------:R-:W-:Y:S01]  /*a540*/  FFMA.FTZ R250, R250, R133, R134 ;  /* 0x00000085fafa7223 */ /* 0x000fe20000010086 */
[----:B--2---:R-:W-:Y:S01]  /*a550*/  SHF.L.U32 R136, R136, 0x10, RZ ;  /* 0x0000001088887819 */ /* 0x004fe200000006ff */
[----:B------:R-:W-:Y:S01]  /*a560*/  FMUL.FTZ R139, R200, R139 ;  /* 0x0000008bc88b7220 */ /* 0x000fe20000410000 */
[----:B---3--:R-:W-:-:S03]  /*a570*/  SHF.L.U32 R134, R137, 0x10, RZ ;  /* 0x0000001089867819 */ /* 0x008fc600000006ff */
[C---:B------:R-:W-:Y:S01]  /*a580*/  FFMA.FTZ R135, R139.reuse, R135, R136 ;  /* 0x000000878b877223 */ /* 0x040fe20000010088 */
[----:B-----5:R-:W-:Y:S01]  /*a590*/  IMAD.U32 R133, R138, 0x10000, RZ ;  /* 0x000100008a857824 */ /* 0x020fe200078e00ff */
[----:B------:R-:W-:Y:S01]  /*a5a0*/  SHF.L.U32 R137, R198, 0x10, RZ ;  /* 0x00000010c6897819 */ /* 0x000fe200000006ff */
[----:B------:R-:W-:Y:S01]  /*a5b0*/  FMUL.FTZ R249, R200, R249 ;  /* 0x000000f9c8f97220 */ /* 0x000fe20000410000 */
[----:B------:R-:W-:Y:S02]  /*a5c0*/  IMAD.U32 R136, R106, 0x10000, RZ ;  /* 0x000100006a887824 */ /* 0x000fe400078e00ff */
[----:B------:R-:W-:Y:S01]  /*a5d0*/  FFMA.FTZ R139, R139, R133, R134 ;  /* 0x000000858b8b7223 */ /* 0x000fe20000010086 */
[----:B------:R-:W-:Y:S02]  /*a5e0*/  SHF.L.U32 R133, R194, 0x10, RZ ;  /* 0x00000010c2857819 */ /* 0x000fe400000006ff */
[----:B------:R-:W-:Y:S01]  /*a5f0*/  SHF.L.U32 R134, R78, 0x10, RZ ;  /* 0x000000104e867819 */ /* 0x000fe200000006ff */
[----:B------:R-:W-:Y:S01]  /*a600*/  FADD.FTZ R138, R10, -R201 ;  /* 0x800000c90a8a7221 */ /* 0x000fe20000010000 */
[----:B------:R-:W-:-:S03]  /*a610*/  FFMA.FTZ R137, R249, R137, R136 ;  /* 0x00000089f9897223 */ /* 0x000fc60000010088 */
[----:B------:R-:W-:Y:S01]  /*a620*/  FFMA.FTZ R249, R249, R133, R134 ;  /* 0x00000085f9f97223 */ /* 0x000fe20000010086 */
[----:B------:R-:W-:Y:S01]  /*a630*/  FMUL.FTZ R138, R200, R138 ;  /* 0x0000008ac88a7220 */ /* 0x000fe20000410000 */
[----:B------:R-:W-:Y:S01]  /*a640*/  IMAD.U32 R134, R248, 0x10000, RZ ;  /* 0x00010000f8867824 */ /* 0x000fe200078e00ff */
[----:B------:R-:W-:Y:S01]  /*a650*/  SHF.L.U32 R133, R247, 0x10, RZ ;  /* 0x00000010f7857819 */ /* 0x000fe200000006ff */
[----:B------:R-:W-:Y:S02]  /*a660*/  IMAD.U32 R136, R246, 0x10000, RZ ;  /* 0x00010000f6887824 */ /* 0x000fe400078e00ff */
[----:B------:R-:W-:Y:S01]  /*a670*/  FADD.FTZ R247, R144, -R201 ;  /* 0x800000c990f77221 */ /* 0x000fe20000010000 */
[----:B------:R-:W-:-:S03]  /*a680*/  SHF.L.U32 R246, R105, 0x10, RZ ;  /* 0x0000001069f67819 */ /* 0x000fc600000006ff */
[----:B------:R-:W-:Y:S01]  /*a690*/  FMUL.FTZ R247, R200, R247 ;  /* 0x000000f7c8f77220 */ /* 0x000fe20000410000 */
[----:B----4-:R-:W-:-:S05]  /*a6a0*/  SHF.L.U32 R245, R245, 0x10, RZ ;  /* 0x00000010f5f57819 */ /* 0x010fca00000006ff */
[C---:B------:R-:W-:Y:S01]  /*a6b0*/  FFMA.FTZ R134, R138.reuse, R134, R245 ;  /* 0x000000868a867223 */ /* 0x040fe200000100f5 */
[----:B------:R-:W-:Y:S01]  /*a6c0*/  FFMA.FTZ R138, R138, R133, R136 ;  /* 0x000000858a8a7223 */ /* 0x000fe20000010088 */
[----:B------:R-:W-:Y:S01]  /*a6d0*/  SHF.L.U32 R136, R197, 0x10, RZ ;  /* 0x00000010c5887819 */ /* 0x000fe200000006ff */
[----:B------:R-:W-:Y:S01]  /*a6e0*/  IMAD.U32 R133, R193, 0x10000, RZ ;  /* 0x00010000c1857824 */ /* 0x000fe200078e00ff */
[----:B------:R-:W-:-:S03]  /*a6f0*/  SHF.L.U32 R245, R77, 0x10, RZ ;  /* 0x000000104df57819 */ /* 0x000fc600000006ff */
[C---:B------:R-:W-:Y:S02]  /*a700*/  FFMA.FTZ R136, R247.reuse, R136, R246 ;  /* 0x00000088f7887223 */ /* 0x040fe400000100f6 */
[----:B------:R-:W-:Y:S01]  /*a710*/  FFMA.FTZ R247, R247, R133, R245 ;  /* 0x00000085f7f77223 */ /* 0x000fe200000100f5 */
[----:B------:R-:W2:Y:S04]  /*a720*/  LDL R246, [R1+0x2c] ;  /* 0x00002c0001f67983 */ /* 0x000ea80000100800 */
[----:B------:R-:W3:Y:S01]  /*a730*/  LDL R245, [R1+0x28] ;  /* 0x0000280001f57983 */ /* 0x000ee20000100800 */
[----:B------:R-:W-:-:S04]  /*a740*/  FADD.FTZ R248, R11, -R201 ;  /* 0x800000c90bf87221 */ /* 0x000fc80000010000 */
[----:B------:R-:W-:Y:S01]  /*a750*/  FMUL.FTZ R248, R200, R248 ;  /* 0x000000f8c8f87220 */ /* 0x000fe20000410000 */
[----:B------:R-:W-:Y:S01]  /*a760*/  F2FP.BF16.F32.PACK_AB R135, R135, R132 ;  /* 0x000000848787723e */ /* 0x000fe200000010ff */
[----:B------:R-:W-:Y:S01]  /*a770*/  IMAD.U32 R132, R196, 0x10000, RZ ;  /* 0x00010000c4847824 */ /* 0x000fe200078e00ff */
[----:B------:R-:W-:Y:S02]  /*a780*/  F2FP.BF16.F32.PACK_AB R134, R134, R137 ;  /* 0x000000898686723e */ /* 0x000fe400000010ff */
[----:B------:R-:W4:Y:S01]  /*a790*/  LDL R137, [R1+0x1c] ;  /* 0x00001c0001897983 */ /* 0x000f220000100800 */
[----:B---3--:R-:W-:Y:S01]  /*a7a0*/  SHF.L.U32 R133, R245, 0x10, RZ ;  /* 0x00000010f5857819 */ /* 0x008fe200000006ff */
[----:B--2---:R-:W-:Y:S01]  /*a7b0*/  IMAD.U32 R245, R246, 0x10000, RZ ;  /* 0x00010000f6f57824 */ /* 0x004fe200078e00ff */
[----:B------:R-:W-:-:S03]  /*a7c0*/  SHF.L.U32 R246, R251, 0x10, RZ ;  /* 0x00000010fbf67819 */ /* 0x000fc600000006ff */
[----:B------:R-:W-:Y:S01]  /*a7d0*/  FFMA.FTZ R133, R248, R133, R245 ;  /* 0x00000085f8857223 */ /* 0x000fe200000100f5 */
[----:B------:R-:W-:Y:S01]  /*a7e0*/  SHF.L.U32 R245, R252, 0x10, RZ ;  /* 0x00000010fcf57819 */ /* 0x000fe200000006ff */
[----:B------:R-:W-:Y:S01]  /*a7f0*/  IMAD.U32 R251, R76, 0x10000, RZ ;  /* 0x000100004cfb7824 */ /* 0x000fe200078e00ff */
[----:B------:R-:W2:Y:S03]  /*a800*/  LDL R252, [R1+0x24] ;  /* 0x0000240001fc7983 */ /* 0x000ea60000100800 */
[----:B------:R-:W-:Y:S01]  /*a810*/  FFMA.FTZ R248, R248, R245, R246 ;  /* 0x000000f5f8f87223 */ /* 0x000fe200000100f6 */
[----:B------:R-:W-:Y:S01]  /*a820*/  FADD.FTZ R245, R145, -R201 ;  /* 0x800000c991f57221 */ /* 0x000fe20000010000 */
[----:B------:R-:W-:-:S03]  /*a830*/  SHF.L.U32 R246, R104, 0x10, RZ ;  /* 0x0000001068f67819 */ /* 0x000fc600000006ff */
[----:B------:R-:W-:Y:S01]  /*a840*/  FMUL.FTZ R245, R200, R245 ;  /* 0x000000f5c8f57220 */ /* 0x000fe20000410000 */
[----:B------:R-:W-:Y:S02]  /*a850*/  F2FP.BF16.F32.PACK_AB R133, R133, R136 ;  /* 0x000000888585723e */ /* 0x000fe400000010ff */
[----:B------:R-:W3:Y:S01]  /*a860*/  LDL R136, [R1+0x18] ;  /* 0x0000180001887983 */ /* 0x000ee20000100800 */
[----:B------:R-:W-:Y:S01]  /*a870*/  FFMA.FTZ R132, R245, R132, R246 ;  /* 0x00000084f5847223 */ /* 0x000fe200000100f6 */
[----:B------:R-:W-:-:S05]  /*a880*/  SHF.L.U32 R246, R192, 0x10, RZ ;  /* 0x00000010c0f67819 */ /* 0x000fca00000006ff */
[----:B------:R-:W-:Y:S02]  /*a890*/  FFMA.FTZ R245, R245, R246, R251 ;  /* 0x000000f6f5f57223 */ /* 0x000fe400000100fb */
[----:B------:R-:W5:Y:S01]  /*a8a0*/  LDL R251, [R1+0x20] ;  /* 0x0000200001fb7983 */ /* 0x000f620000100800 */
[----:B------:R-:W-:Y:S01]  /*a8b0*/  FADD.FTZ R246, R12, -R201 ;  /* 0x800000c90cf67221 */ /* 0x000fe20000010000 */
[----:B----4-:R-:W-:-:S03]  /*a8c0*/  SHF.L.U32 R137, R137, 0x10, RZ ;  /* 0x0000001089897819 */ /* 0x010fc600000006ff */
[----:B------:R-:W-:Y:S01]  /*a8d0*/  FMUL.FTZ R246, R200, R246 ;  /* 0x000000f6c8f67220 */ /* 0x000fe20000410000 */
[----:B------:R-:W-:Y:S02]  /*a8e0*/  F2FP.BF16.F32.PACK_AB R139, R139, R250 ;  /* 0x000000fa8b8b723e */ /* 0x000fe400000010ff */
[----:B------:R-:W-:Y:S02]  /*a8f0*/  F2FP.BF16.F32.PACK_AB R138, R138, R249 ;  /* 0x000000f98a8a723e */ /* 0x000fe400000010ff */
[----:B---3--:R-:W-:-:S05]  /*a900*/  SHF.L.U32 R136, R136, 0x10, RZ ;  /* 0x0000001088887819 */ /* 0x008fca00000006ff */
[----:B------:R-:W-:Y:S01]  /*a910*/  FFMA.FTZ R136, R246, R136, R137 ;  /* 0x00000088f6887223 */ /* 0x000fe20000010089 */
[----:B-----5:R-:W-:Y:S01]  /*a920*/  IMAD.U32 R137, R251, 0x10000, RZ ;  /* 0x00010000fb897824 */ /* 0x020fe200078e00ff */
[----:B--2---:R-:W-:-:S03]  /*a930*/  SHF.L.U32 R251, R252, 0x10, RZ ;  /* 0x00000010fcfb7819 */ /* 0x004fc600000006ff */
[----:B------:R-:W-:Y:S02]  /*a940*/  F2FP.BF16.F32.PACK_AB R132, R136, R132 ;  /* 0x000000848884723e */ /* 0x000fe400000010ff */
[----:B------:R-:W-:Y:S02]  /*a950*/  FFMA.FTZ R246, R246, R137, R251 ;  /* 0x00000089f6f67223 */ /* 0x000fe400000100fb */
[----:B------:R-:W0:Y:S02]  /*a960*/  LDC.64 R136, c[0x0][0x428] ;  /* 0x00010a00ff887b82 */ /* 0x000e240000000a00 */
[----:B0-----:R-:W-:-:S05]  /*a970*/  IMAD.WIDE.U32 R136, R22, 0x10, R136 ;  /* 0x0000001016887825 */ /* 0x001fca00078e0088 */
[----:B------:R0:W-:Y:S02]  /*a980*/  STG.E.128 desc[UR6][R136.64], R132 ;  /* 0x0000008488007986 */ /* 0x0001e4000c101d06 */
[----:B0-----:R-:W0:Y:S01]  /*a990*/  LDC.64 R132, c[0x0][0x430] ;  /* 0x00010c00ff847b82 */ /* 0x001e220000000a00 */
[----:B------:R-:W-:Y:S02]  /*a9a0*/  F2FP.BF16.F32.PACK_AB R137, R248, R247 ;  /* 0x000000f7f889723e */ /* 0x000fe400000010ff */
[----:B------:R-:W-:Y:S01]  /*a9b0*/  F2FP.BF16.F32.PACK_AB R136, R246, R245 ;  /* 0x000000f5f688723e */ /* 0x000fe200000010ff */
[----:B0-----:R-:W-:-:S05]  /*a9c0*/  IMAD.WIDE.U32 R132, R22, 0x10, R132 ;  /* 0x0000001016847825 */ /* 0x001fca00078e0084 */
[----:B------:R4:W-:Y:S01]  /*a9d0*/  STG.E.128 desc[UR6][R132.64], R136 ;  /* 0x0000008884007986 */ /* 0x0009e2000c101d06 */
[----:B------:R-:W-:-:S07]  /*a9e0*/  IADD3 R22, PT, PT, R22, 0x20, RZ ;  /* 0x0000002016167810 */ /* 0x000fce0007ffe0ff */
.L_x_59:
[----:B------:R-:W-:Y:S05]  /*a9f0*/  BSYNC.RECONVERGENT B0 ;  /* 0x0000000000007941 */ /* 0x000fea0003800200 */
.L_x_58:
[----:B------:R-:W-:Y:S01]  /*aa00*/  ISETP.GE.U32.AND P0, PT, R23, 0x80, PT ;  /* 0x000000801700780c */ /* 0x000fe20003f06070 */
[----:B------:R-:W-:-:S12]  /*aa10*/  BSSY.RECONVERGENT B0, `(.L_x_60) ;  /* 0x0000061000007945 */ /* 0x000fd80003800200 */
[----:B------:R-:W-:Y:S05]  /*aa20*/  @!P0 BRA `(.L_x_61) ;  /* 0x00000004007c8947 */ /* 0x000fea0003800000 */
[----:B------:R-:W5:Y:S01]  /*aa30*/  LDL R245, [R1+0x88] ;  /* 0x0000880001f57983 */ /* 0x000f620000100800 */
[----:B------:R-:W-:-:S03]  /*aa40*/  FADD.FTZ R250, R163, -R201 ;  /* 0x800000c9a3fa7221 */ /* 0x000fc60000010000 */
[----:B0-234-:R-:W2:Y:S04]  /*aa50*/  LDL R136, [R1+0x8c] ;  /* 0x00008c0001887983 */ /* 0x01dea80000100800 */
[----:B------:R-:W3:Y:S01]  /*aa60*/  LDL R137, [R1+0x94] ;  /* 0x0000940001897983 */ /* 0x000ee20000100800 */
[----:B------:R-:W-:-:S03]  /*aa70*/  SHF.L.U32 R135, R111, 0x10, RZ ;  /* 0x000000106f877819 */ /* 0x000fc600000006ff */
[----:B------:R-:W4:Y:S01]  /*aa80*/  LDL R138, [R1+0x90] ;  /* 0x00009000018a7983 */ /* 0x000f220000100800 */
[----:B------:R-:W-:Y:S01]  /*aa90*/  FMUL.FTZ R250, R200, R250 ;  /* 0x000000fac8fa7220 */ /* 0x000fe20000410000 */
[----:B-1----:R-:W-:Y:S02]  /*aaa0*/  IMAD.U32 R132, R191, 0x10000, RZ ;  /* 0x00010000bf847824 */ /* 0x002fe400078e00ff */
[----:B------:R-:W4:Y:S02]  /*aab0*/  LDL R248, [R1+0x78] ;  /* 0x0000780001f87983 */ /* 0x000f240000100800 */
[----:B------:R-:W-:Y:S02]  /*aac0*/  FFMA.FTZ R132, R250, R132, R135 ;  /* 0x00000084fa847223 */ /* 0x000fe40000010087 */
[----:B------:R-:W4:Y:S04]  /*aad0*/  LDL R247, [R1+0x80] ;  /* 0x0000800001f77983 */ /* 0x000f280000100800 */
[----:B------:R-:W4:Y:S01]  /*aae0*/  LDL R246, [R1+0x84] ;  /* 0x0000840001f67983 */ /* 0x000f220000100800 */
[----:B------:R-:W-:Y:S01]  /*aaf0*/  SHF.L.U32 R133, R187, 0x10, RZ ;  /* 0x00000010bb857819 */ /* 0x000fe200000006ff */
[----:B------:R-:W-:-:S02]  /*ab00*/  IMAD.U32 R134, R83, 0x10000, RZ ;  /* 0x0001000053867824 */ /* 0x000fc400078e00ff */
[--C-:B------:R-:W-:Y:S01]  /*ab10*/  FADD.FTZ R139, R5, -R201.reuse ;  /* 0x800000c9058b7221 */ /* 0x100fe20000010000 */
[----:B------:R-:W-:Y:S01]  /*ab20*/  FADD.FTZ R249, R156, -R201 ;  /* 0x800000c99cf97221 */ /* 0x000fe20000010000 */
[----:B------:R-:W4:Y:S04]  /*ab30*/  LDL R252, [R1+0x70] ;  /* 0x0000700001fc7983 */ /* 0x000f280000100800 */
[----:B------:R-:W4:Y:S01]  /*ab40*/  LDL R251, [R1+0x74] ;  /* 0x0000740001fb7983 */ /* 0x000f220000100800 */
[----:B-----5:R-:W-:-:S03]  /*ab50*/  SHF.L.U32 R135, R245, 0x10, RZ ;  /* 0x00000010f5877819 */ /* 0x020fc600000006ff */
[----:B------:R-:W5:Y:S01]  /*ab60*/  LDL R245, [R1+0x7c] ;  /* 0x00007c0001f57983 */ /* 0x000f620000100800 */
[----:B------:R-:W-:Y:S01]  /*ab70*/  FFMA.FTZ R250, R250, R133, R134 ;  /* 0x00000085fafa7223 */ /* 0x000fe20000010086 */
[----:B--2---:R-:W-:Y:S01]  /*ab80*/  SHF.L.U32 R136, R136, 0x10, RZ ;  /* 0x0000001088887819 */ /* 0x004fe200000006ff */
[----:B------:R-:W-:Y:S01]  /*ab90*/  FMUL.FTZ R139, R200, R139 ;  /* 0x0000008bc88b7220 */ /* 0x000fe20000410000 */
[----:B---3--:R-:W-:-:S03]  /*aba0*/  SHF.L.U32 R134, R137, 0x10, RZ ;  /* 0x0000001089867819 */ /* 0x008fc600000006ff */
[C---:B------:R-:W-:Y:S01]  /*abb0*/  FFMA.FTZ R135, R139.reuse, R135, R136 ;  /* 0x000000878b877223 */ /* 0x040fe20000010088 */
[----:B----4-:R-:W-:Y:S01]  /*abc0*/  IMAD.U32 R133, R138, 0x10000, RZ ;  /* 0x000100008a857824 */ /* 0x010fe200078e00ff */
        /* <DEDUP_REMOVED lines=16> */
[----:B-----5:R-:W-:-:S05]  /*acd0*/  SHF.L.U32 R245, R245, 0x10, RZ ;  /* 0x00000010f5f57819 */ /* 0x020fca00000006ff */
        /* <DEDUP_REMOVED lines=52> */
.L_x_61:
[----:B------:R-:W-:Y:S05]  /*b020*/  BSYNC.RECONVERGENT B0 ;  /* 0x0000000000007941 */ /* 0x000fea0003800200 */
.L_x_60:
        /* <DEDUP_REMOVED lines=98> */
.L_x_63:
[----:B------:R-:W-:Y:S05]  /*b650*/  BSYNC.RECONVERGENT B0 ;  /* 0x0000000000007941 */ /* 0x000fea0003800200 */
.L_x_62:
        /* <DEDUP_REMOVED lines=98> */
.L_x_65:
[----:B------:R-:W-:Y:S05]  /*bc80*/  BSYNC.RECONVERGENT B0 ;  /* 0x0000000000007941 */ /* 0x000fea0003800200 */
.L_x_64:
        /* <DEDUP_REMOVED lines=98> */
.L_x_67:
[----:B------:R-:W-:Y:S05]  /*c2b0*/  BSYNC.RECONVERGENT B0 ;  /* 0x0000000000007941 */ /* 0x000fea0003800200 */
.L_x_66:
[----:B------:R-:W-:Y:S01]  /*c2c0*/  ISETP.GE.U32.AND P0, PT, R23, 0x100, PT ;  /* 0x000001001700780c */ /* 0x000fe20003f06070 */
[----:B------:R-:W-:-:S12]  /*c2d0*/  BSSY.RECONVERGENT B0, `(.L_x_68) ;  /* 0x0000060000007945 */ /* 0x000fd80003800200 */
[----:B------:R-:W-:Y:S05]  /*c2e0*/  @!P0 BRA `(.L_x_69) ;  /* 0x0000000400788947 */ /* 0x000fea0003800000 */
[----:B0-234-:R-:W2:Y:S04]  /*c2f0*/  LDL R138, [R1+0x158] ;  /* 0x00015800018a7983 */ /* 0x01dea80000100800 */
[----:B------:R-:W3:Y:S01]  /*c300*/  LDL R139, [R1+0x160] ;  /* 0x00016000018b7983 */ /* 0x000ee20000100800 */
[----:B------:R-:W-:-:S03]  /*c310*/  FADD.FTZ R246, R150, -R201 ;  /* 0x800000c996f67221 */ /* 0x000fc60000010000 */
[----:B------:R-:W4:Y:S01]  /*c320*/  LDL R135, [R1+0x15c] ;  /* 0x00015c0001877983 */ /* 0x000f220000100800 */
[----:B------:R-:W-:-:S03]  /*c330*/  SHF.L.U32 R134, R56, 0x10, RZ ;  /* 0x0000001038867819 */ /* 0x000fc600000006ff */
[----:B------:R-:W5:Y:S01]  /*c340*/  LDL R137, [R1+0x164] ;  /* 0x0001640001897983 */ /* 0x000f620000100800 */
[----:B------:R-:W-:Y:S01]  /*c350*/  FMUL.FTZ R246, R200, R246 ;  /* 0x000000f6c8f67220 */ /* 0x000fe20000410000 */
[----:B------:R-:W-:Y:S01]  /*c360*/  IMAD.U32 R136, R60, 0x10000, RZ ;  /* 0x000100003c887824 */ /* 0x000fe200078e00ff */
[----:B-1----:R-:W-:Y:S01]  /*c370*/  SHF.L.U32 R132, R64, 0x10, RZ ;  /* 0x0000001040847819 */ /* 0x002fe200000006ff */
[----:B------:R-:W-:Y:S01]  /*c380*/  IMAD.U32 R133, R52, 0x10000, RZ ;  /* 0x0001000034857824 */ /* 0x000fe200078e00ff */
[----:B------:R-:W5:Y:S01]  /*c390*/  LDL R250, [R1+0x168] ;  /* 0x0001680001fa7983 */ /* 0x000f620000100800 */
[C---:B------:R-:W-:Y:S02]  /*c3a0*/  FFMA.FTZ R136, R246.reuse, R136, R134 ;  /* 0x00000088f6887223 */ /* 0x040fe40000010086 */
[----:B------:R-:W-:Y:S01]  /*c3b0*/  FFMA.FTZ R246, R246, R132, R133 ;  /* 0x00000084f6f67223 */ /* 0x000fe20000010085 */
[----:B------:R-:W5:Y:S01]  /*c3c0*/  LDL R249, [R1+0x170] ;  /* 0x0001700001f97983 */ /* 0x000f620000100800 */
[--C-:B------:R-:W-:Y:S01]  /*c3d0*/  FADD.FTZ R245, R32, -R201.reuse ;  /* 0x800000c920f57221 */ /* 0x100fe20000010000 */
[--C-:B------:R-:W-:Y:S01]  /*c3e0*/  FADD.FTZ R248, R151, -R201.reuse ;  /* 0x800000c997f87221 */ /* 0x100fe20000010000 */
[----:B------:R-:W-:Y:S01]  /*c3f0*/  FADD.FTZ R247, R33, -R201 ;  /* 0x800000c921f77221 */ /* 0x000fe20000010000 */
[----:B------:R-:W5:Y:S04]  /*c400*/  LDL R252, [R1+0x180] ;  /* 0x0001800001fc7983 */ /* 0x000f680000100800 */
[----:B------:R-:W5:Y:S01]  /*c410*/  LDL R251, [R1+0x184] ;  /* 0x0001840001fb7983 */ /* 0x000f620000100800 */
[----:B--2---:R-:W-:-:S03]  /*c420*/  SHF.L.U32 R132, R138, 0x10, RZ ;  /* 0x000000108a847819 */ /* 0x004fc600000006ff */
[----:B------:R-:W2:Y:S01]  /*c430*/  LDL R138, [R1+0x16c] ;  /* 0x00016c00018a7983 */ /* 0x000ea20000100800 */
[----:B---3--:R-:W-:-:S03]  /*c440*/  IMAD.U32 R133, R139, 0x10000, RZ ;  /* 0x000100008b857824 */ /* 0x008fc600078e00ff */
[----:B------:R-:W3:Y:S01]  /*c450*/  LDL R139, [R1+0x174] ;  /* 0x00017400018b7983 */ /* 0x000ee20000100800 */
[----:B------:R-:W-:Y:S01]  /*c460*/  FMUL.FTZ R245, R200, R245 ;  /* 0x000000f5c8f57220 */ /* 0x000fe20000410000 */
[----:B----4-:R-:W-:Y:S02]  /*c470*/  SHF.L.U32 R135, R135, 0x10, RZ ;  /* 0x0000001087877819 */ /* 0x010fe400000006ff */
[----:B-----5:R-:W-:-:S03]  /*c480*/  SHF.L.U32 R134, R137, 0x10, RZ ;  /* 0x0000001089867819 */ /* 0x020fc600000006ff */
[----:B------:R-:W-:Y:S01]  /*c490*/  FFMA.FTZ R132, R245, R132, R135 ;  /* 0x00000084f5847223 */ /* 0x000fe20000010087 */
[----:B------:R-:W-:Y:S01]  /*c4a0*/  SHF.L.U32 R137, R61, 0x10, RZ ;  /* 0x000000103d897819 */ /* 0x000fe200000006ff */
[----:B------:R-:W-:Y:S01]  /*c4b0*/  FMUL.FTZ R248, R200, R248 ;  /* 0x000000f8c8f87220 */ /* 0x000fe20000410000 */
[----:B------:R-:W-:Y:S02]  /*c4c0*/  IMAD.U32 R135, R57, 0x10000, RZ ;  /* 0x0001000039877824 */ /* 0x000fe400078e00ff */
[----:B------:R-:W-:Y:S01]  /*c4d0*/  FFMA.FTZ R245, R245, R133, R134 ;  /* 0x00000085f5f57223 */ /* 0x000fe20000010086 */
[----:B------:R-:W-:Y:S02]  /*c4e0*/  SHF.L.U32 R133, R65, 0x10, RZ ;  /* 0x0000001041857819 */ /* 0x000fe400000006ff */
[----:B------:R-:W-:Y:S01]  /*c4f0*/  SHF.L.U32 R134, R53, 0x10, RZ ;  /* 0x0000001035867819 */ /* 0x000fe200000006ff */
[----:B------:R-:W-:Y:S01]  /*c500*/  FFMA.FTZ R137, R248, R137, R135 ;  /* 0x00000089f8897223 */ /* 0x000fe20000010087 */
[----:B------:R-:W-:-:S03]  /*c510*/  FMUL.FTZ R247, R200, R247 ;  /* 0x000000f7c8f77220 */ /* 0x000fc60000410000 */
[----:B------:R-:W-:Y:S01]  /*c520*/  FFMA.FTZ R248, R248, R133, R134 ;  /* 0x00000085f8f87223 */ /* 0x000fe20000010086 */
[----:B------:R-:W-:Y:S01]  /*c530*/  IMAD.U32 R133, R250, 0x10000, RZ ;  /* 0x00010000fa857824 */ /* 0x000fe200078e00ff */
[----:B------:R-:W-:Y:S02]  /*c540*/  SHF.L.U32 R134, R249, 0x10, RZ ;  /* 0x00000010f9867819 */ /* 0x000fe400000006ff */
[----:B------:R-:W-:Y:S02]  /*c550*/  SHF.L.U32 R250, R62, 0x10, RZ ;  /* 0x000000103efa7819 */ /* 0x000fe400000006ff */
[----:B--2---:R-:W-:Y:S01]  /*c560*/  SHF.L.U32 R138, R138, 0x10, RZ ;  /* 0x000000108a8a7819 */ /* 0x004fe200000006ff */
[----:B---3--:R-:W-:-:S04]  /*c570*/  IMAD.U32 R135, R139, 0x10000, RZ ;  /* 0x000100008b877824 */ /* 0x008fc800078e00ff */
[C---:B------:R-:W-:Y:S01]  /*c580*/  FFMA.FTZ R133, R247.reuse, R133, R138 ;  /* 0x00000085f7857223 */ /* 0x040fe2000001008a */
[----:B------:R-:W-:Y:S01]  /*c590*/  FADD.FTZ R138, R152, -R201 ;  /* 0x800000c9988a7221 */ /* 0x000fe20000010000 */
[----:B------:R-:W-:Y:S01]  /*c5a0*/  SHF.L.U32 R139, R58, 0x10, RZ ;  /* 0x000000103a8b7819 */ /* 0x000fe200000006ff */
[----:B------:R-:W-:Y:S01]  /*c5b0*/  FFMA.FTZ R247, R247, R134, R135 ;  /* 0x00000086f7f77223 */ /* 0x000fe20000010087 */
[----:B------:R-:W-:Y:S01]  /*c5c0*/  SHF.L.U32 R135, R54, 0x10, RZ ;  /* 0x0000001036877819 */ /* 0x000fe200000006ff */
[----:B------:R-:W-:Y:S01]  /*c5d0*/  FMUL.FTZ R138, R200, R138 ;  /* 0x0000008ac88a7220 */ /* 0x000fe20000410000 */
[----:B------:R-:W-:-:S03]  /*c5e0*/  IMAD.U32 R134, R66, 0x10000, RZ ;  /* 0x0001000042867824 */ /* 0x000fc600078e00ff */
[C---:B------:R-:W-:Y:S01]  /*c5f0*/  FFMA.FTZ R250, R138.reuse, R250, R139 ;  /* 0x000000fa8afa7223 */ /* 0x040fe2000001008b */
[----:B------:R-:W-:Y:S01]  /*c600*/  FFMA.FTZ R138, R138, R134, R135 ;  /* 0x000000868a8a7223 */ /* 0x000fe20000010087 */
[----:B------:R-:W2:Y:S04]  /*c610*/  LDL R139, [R1+0x17c] ;  /* 0x00017c00018b7983 */ /* 0x000ea80000100800 */
[----:B------:R-:W3:Y:S01]  /*c620*/  LDL R135, [R1+0x178] ;  /* 0x0001780001877983 */ /* 0x000ee20000100800 */
[----:B------:R-:W-:-:S04]  /*c630*/  FADD.FTZ R249, R34, -R201 ;  /* 0x800000c922f97221 */ /* 0x000fc80000010000 */
[----:B------:R-:W-:Y:S01]  /*c640*/  FMUL.FTZ R249, R200, R249 ;  /* 0x000000f9c8f97220 */ /* 0x000fe20000410000 */
[----:B---3--:R-:W-:Y:S01]  /*c650*/  SHF.L.U32 R134, R135, 0x10, RZ ;  /* 0x0000001087867819 */ /* 0x008fe200000006ff */
[----:B--2---:R-:W-:Y:S01]  /*c660*/  IMAD.U32 R135, R139, 0x10000, RZ ;  /* 0x000100008b877824 */ /* 0x004fe200078e00ff */
[----:B------:R-:W-:-:S03]  /*c670*/  SHF.L.U32 R139, R251, 0x10, RZ ;  /* 0x00000010fb8b7819 */ /* 0x000fc600000006ff */
[----:B------:R-:W-:Y:S01]  /*c680*/  FFMA.FTZ R134, R249, R134, R135 ;  /* 0x00000086f9867223 */ /* 0x000fe20000010087 */
[----:B------:R-:W-:-:S05]  /*c690*/  SHF.L.U32 R135, R252, 0x10, RZ ;  /* 0x00000010fc877819 */ /* 0x000fca00000006ff */
[----:B------:R-:W-:Y:S01]  /*c6a0*/  FFMA.FTZ R249, R249, R135, R139 ;  /* 0x00000087f9f97223 */ /* 0x000fe2000001008b */
[--C-:B------:R-:W-:Y:S01]  /*c6b0*/  FADD.FTZ R139, R167, -R201.reuse ;  /* 0x800000c9a78b7221 */ /* 0x100fe20000010000 */
[----:B------:R-:W-:Y:S01]  /*c6c0*/  SHF.L.U32 R251, R59, 0x10, RZ ;  /* 0x000000103bfb7819 */ /* 0x000fe200000006ff */
[----:B------:R-:W-:Y:S02]  /*c6d0*/  IMAD.U32 R135, R63, 0x10000, RZ ;  /* 0x000100003f877824 */ /* 0x000fe400078e00ff */
[C---:B------:R-:W-:Y:S01]  /*c6e0*/  FMUL.FTZ R139, R200.reuse, R139 ;  /* 0x0000008bc88b7220 */ /* 0x040fe20000410000 */
[----:B------:R-:W-:Y:S01]  /*c6f0*/  FADD.FTZ R201, R35, -R201 ;  /* 0x800000c923c97221 */ /* 0x000fe20000010000 */
[----:B------:R-:W-:Y:S02]  /*c700*/  IMAD.U32 R252, R55, 0x10000, RZ ;  /* 0x0001000037fc7824 */ /* 0x000fe400078e00ff */
[----:B------:R-:W-:Y:S01]  /*c710*/  FFMA.FTZ R135, R139, R135, R251 ;  /* 0x000000878b877223 */ /* 0x000fe200000100fb */
[----:B------:R-:W-:Y:S01]  /*c720*/  SHF.L.U32 R251, R67, 0x10, RZ ;  /* 0x0000001043fb7819 */ /* 0x000fe200000006ff */
[----:B------:R-:W-:-:S02]  /*c730*/  FMUL.FTZ R200, R200, R201 ;  /* 0x000000c9c8c87220 */ /* 0x000fc40000410000 */
[----:B------:R-:W2:Y:S02]  /*c740*/  LDL R201, [R1+0x188] ;  /* 0x0001880001c97983 */ /* 0x000ea40000100800 */
[----:B------:R-:W-:Y:S02]  /*c750*/  FFMA.FTZ R139, R139, R251, R252 ;  /* 0x000000fb8b8b7223 */ /* 0x000fe400000100fc */
[----:B------:R-:W3:Y:S01]  /*c760*/  LDL R251, [R1+0x18c] ;  /* 0x00018c0001fb7983 */ /* 0x000ee20000100800 */
[----:B------:R-:W-:-:S03]  /*c770*/  F2FP.BF16.F32.PACK_AB R133, R133, R137 ;  /* 0x000000898585723e */ /* 0x000fc600000010ff */
[----:B------:R-:W4:Y:S01]  /*c780*/  LDL R252, [R1+0x194] ;  /* 0x0001940001fc7983 */ /* 0x000f220000100800 */
[----:B------:R-:W-:Y:S02]  /*c790*/  F2FP.BF16.F32.PACK_AB R134, R134, R250 ;  /* 0x000000fa8686723e */ /* 0x000fe400000010ff */
[----:B------:R-:W-:Y:S02]  /*c7a0*/  F2FP.BF16.F32.PACK_AB R132, R132, R136 ;  /* 0x000000888484723e */ /* 0x000fe400000010ff */
[----:B--2---:R-:W-:Y:S02]  /*c7b0*/  SHF.L.U32 R137, R201, 0x10, RZ ;  /* 0x00000010c9897819 */ /* 0x004fe400000006ff */
[----:B---3--:R-:W-:Y:S02]  /*c7c0*/  SHF.L.U32 R201, R251, 0x10, RZ ;  /* 0x00000010fbc97819 */ /* 0x008fe400000006ff */
[----:B------:R-:W0:Y:S03]  /*c7d0*/  LDC.64 R250, c[0x0][0x428] ;  /* 0x00010a00fffa7b82 */ /* 0x000e260000000a00 */
[----:B------:R-:W-:-:S02]  /*c7e0*/  FFMA.FTZ R137, R200, R137, R201 ;  /* 0x00000089c8897223 */ /* 0x000fc400000100c9 */
[----:B------:R-:W2:Y:S03]  /*c7f0*/  LDL R201, [R1+0x190] ;  /* 0x0001900001c97983 */ /* 0x000ea60000100800 */
[----:B------:R-:W-:Y:S01]  /*c800*/  F2FP.BF16.F32.PACK_AB R135, R137, R135 ;  /* 0x000000878987723e */ /* 0x000fe200000010ff */
[----:B0-----:R-:W-:-:S05]  /*c810*/  IMAD.WIDE.U32 R136, R22, 0x10, R250 ;  /* 0x0000001016887825 */ /* 0x001fca00078e00fa */
[----:B------:R0:W-:Y:S02]  /*c820*/  STG.E.128 desc[UR6][R136.64], R132 ;  /* 0x0000008488007986 */ /* 0x0001e4000c101d06 */
[----:B0-----:R-:W0:Y:S01]  /*c830*/  LDC.64 R134, c[0x0][0x430] ;  /* 0x00010c00ff867b82 */ /* 0x001e220000000a00 */
[----:B----4-:R-:W-:Y:S02]  /*c840*/  SHF.L.U32 R133, R252, 0x10, RZ ;  /* 0x00000010fc857819 */ /* 0x010fe400000006ff */
[----:B------:R-:W-:Y:S02]  /*c850*/  F2FP.BF16.F32.PACK_AB R138, R249, R138 ;  /* 0x0000008af98a723e */ /* 0x000fe400000010ff */
[----:B------:R-:W-:Y:S02]  /*c860*/  F2FP.BF16.F32.PACK_AB R137, R247, R248 ;  /* 0x000000f8f789723e */ /* 0x000fe400000010ff */
[----:B------:R-:W-:Y:S01]  /*c870*/  F2FP.BF16.F32.PACK_AB R136, R245, R246 ;  /* 0x000000f6f588723e */ /* 0x000fe200000010ff */
[----:B--2---:R-:W-:-:S04]  /*c880*/  IMAD.U32 R132, R201, 0x10000, RZ ;  /* 0x00010000c9847824 */ /* 0x004fc800078e00ff */
[----:B------:R-:W-:-:S05]  /*c890*/  FFMA.FTZ R132, R200, R132, R133 ;  /* 0x00000084c8847223 */ /* 0x000fca0000010085 */
[----:B------:R-:W-:Y:S01]  /*c8a0*/  F2FP.BF16.F32.PACK_AB R139, R132, R139 ;  /* 0x0000008b848b723e */ /* 0x000fe200000010ff */
[----:B0-----:R-:W-:-:S05]  /*c8b0*/  IMAD.WIDE.U32 R132, R22, 0x10, R134 ;  /* 0x0000001016847825 */ /* 0x001fca00078e0086 */
[----:B------:R0:W-:Y:S02]  /*c8c0*/  STG.E.128 desc[UR6][R132.64], R136 ;  /* 0x0000008884007986 */ /* 0x0001e4000c101d06 */
.L_x_69:
[----:B------:R-:W-:Y:S05]  /*c8d0*/  BSYNC.RECONVERGENT B0 ;  /* 0x0000000000007941 */ /* 0x000fea0003800200 */
.L_x_68:
[----:B01234-:R-:W0:Y:S02]  /*c8e0*/  LDC.64 R132, c[0x0][0x380] ;  /* 0x0000e000ff847b82 */ /* 0x01fe240000000a00 */
[----:B0-----:R-:W-:-:S04]  /*c8f0*/  LEA R202, R132, R202, 0x2 ;  /* 0x000000ca84ca7211 */ /* 0x001fc800078e10ff */
[----:B------:R-:W-:-:S13]  /*c900*/  ISETP.GE.AND P0, PT, R202, R133, PT ;  /* 0x00000085ca00720c */ /* 0x000fda0003f06270 */
[----:B------:R-:W-:Y:S05]  /*c910*/  @!P0 BRA `(.L_x_70) ;  /* 0xffffff6400e48947 */ /* 0x000fea000383ffff */
[----:B------:R-:W-:Y:S05]  /*c920*/  EXIT ;  /* 0x000000000000794d */ /* 0x000fea0003800000 */
.L_x_53:
[----:B------:R-:W-:Y:S01]  /*c930*/  HFMA2 R134, -RZ, RZ, 0, 5.9604644775390625e-08 ;  /* 0x00000001ff867431 */ /* 0x000fe200000001ff */
[----:B------:R-:W-:Y:S01]  /*c940*/  BSSY B0, `(.L_x_71) ;  /* 0x0000007000007945 */ /* 0x000fe20003800000 */
[----:B------:R-:W-:Y:S01]  /*c950*/  IMAD.MOV.U32 R137, RZ, RZ, R135 ;  /* 0x000000ffff897224 */ /* 0x000fe200078e0087 */
[----:B------:R-:W-:Y:S01]  /*c960*/  MOV R133, 0x1f ;  /* 0x0000001f00857802 */ /* 0x000fe20000000f00 */
[----:B------:R-:W-:-:S07]  /*c970*/  IMAD.MOV.U32 R132, RZ, RZ, -0x1 ;  /* 0xffffffffff847424 */ /* 0x000fce00078e00ff */
[----:B------:R-:W-:Y:S05]  /*c980*/  WARPSYNC.COLLECTIVE R132, `(.L_x_72) ;  /* 0x0000000084087348 */ /* 0x000fea0003c00000 */
[----:B------:R0:W1:Y:S02]  /*c990*/  SHFL.BFLY P6, R132, R137, R134, R133 ;  /* 0x0c00008689847389 */ /* 0x00006400000c0085 */
[----:B01----:R-:W-:Y:S05]  /*c9a0*/  ENDCOLLECTIVE ;  /* 0x000000000000791b */ /* 0x003fea0003800000 */
.L_x_72:
[----:B------:R-:W-:Y:S05]  /*c9b0*/  BSYNC B0 ;  /* 0x0000000000007941 */ /* 0x000fea0003800000 */
.L_x_71:
[----:B------:R-:W-:Y:S01]  /*c9c0*/  FADD.FTZ R135, R135, R132 ;  /* 0x0000008487877221 */ /* 0x000fe20000010000 */
[----:B------:R-:W-:Y:S01]  /*c9d0*/  HFMA2 R134, -RZ, RZ, 0, 1.1920928955078125e-07 ;  /* 0x00000002ff867431 */ /* 0x000fe200000001ff */
[----:B------:R-:W-:Y:S01]  /*c9e0*/  MOV R132, 0xffffffff ;  /* 0xffffffff00847802 */ /* 0x000fe20000000f00 */
[----:B------:R-:W-:Y:S01]  /*c9f0*/  IMAD.MOV.U32 R133, RZ, RZ, 0x1f ;  /* 0x0000001fff857424 */ /* 0x000fe200078e00ff */
[----:B------:R-:W0:Y:S01]  /*ca00*/  LDC R138, c[0x0][0x400] ;  /* 0x00010000ff8a7b82 */ /* 0x000e220000000800 */
[----:B------:R-:W-:-:S07]  /*ca10*/  MOV R137, R135 ;  /* 0x0000008700897202 */ /* 0x000fce0000000f00 */
[----:B0-----:R-:W-:Y:S05]  /*ca20*/  WARPSYNC.COLLECTIVE R132, `(.L_x_73) ;  /* 0x0000000084087348 */ /* 0x001fea0003c00000 */
[----:B------:R1:W2:Y:S02]  /*ca30*/  SHFL.BFLY P6, R132, R137, R134, R133 ;  /* 0x0c00008689847389 */ /* 0x0002a400000c0085 */
[----:B012---:R-:W-:Y:S05]  /*ca40*/  ENDCOLLECTIVE ;  /* 0x000000000000791b */ /* 0x007fea0003800000 */
.L_x_73:
[----:B------:R-:W-:Y:S02]  /*ca50*/  IMAD.MOV.U32 R134, RZ, RZ, 0x4 ;  /* 0x00000004ff867424 */ /* 0x000fe400078e00ff */
[----:B------:R-:W-:Y:S01]  /*ca60*/  FADD.FTZ R135, R135, R132 ;  /* 0x0000008487877221 */ /* 0x000fe20000010000 */
[----:B------:R-:W-:-:S04]  /*ca70*/  MOV R132, 0xffffffff ;  /* 0xffffffff00847802 */ /* 0x000fc80000000f00 */
[----:B------:R-:W-:-:S07]  /*ca80*/  MOV R137, R135 ;  /* 0x0000008700897202 */ /* 0x000fce0000000f00 */
[----:B------:R-:W-:Y:S05]  /*ca90*/  WARPSYNC.COLLECTIVE R132, `(.L_x_74) ;  /* 0x0000000084087348 */ /* 0x000fea0003c00000 */
[----:B------:R0:W1:Y:S02]  /*caa0*/  SHFL.BFLY P6, R132, R137, R134, R133 ;  /* 0x0c00008689847389 */ /* 0x00006400000c0085 */
[----:B01----:R-:W-:Y:S05]  /*cab0*/  ENDCOLLECTIVE ;  /* 0x000000000000791b */ /* 0x003fea0003800000 */
.L_x_74:
[----:B------:R-:W-:Y:S02]  /*cac0*/  IMAD.MOV.U32 R134, RZ, RZ, 0x8 ;  /* 0x00000008ff867424 */ /* 0x000fe400078e00ff */
[----:B------:R-:W-:Y:S01]  /*cad0*/  FADD.FTZ R135, R135, R132 ;  /* 0x0000008487877221 */ /* 0x000fe20000010000 */
[----:B------:R-:W-:-:S04]  /*cae0*/  MOV R132, 0xffffffff ;  /* 0xffffffff00847802 */ /* 0x000fc80000000f00 */
[----:B------:R-:W-:-:S07]  /*caf0*/  MOV R137, R135 ;  /* 0x0000008700897202 */ /* 0x000fce0000000f00 */
[----:B------:R-:W-:Y:S05]  /*cb00*/  WARPSYNC.COLLECTIVE R132, `(.L_x_75) ;  /* 0x0000000084087348 */ /* 0x000fea0003c00000 */
[----:B------:R0:W1:Y:S02]  /*cb10*/  SHFL.BFLY P6, R132, R137, R134, R133 ;  /* 0x0c00008689847389 */ /* 0x00006400000c0085 */
[----:B01----:R-:W-:Y:S05]  /*cb20*/  ENDCOLLECTIVE ;  /* 0x000000000000791b */ /* 0x003fea0003800000 */
.L_x_75:
[----:B------:R-:W-:Y:S02]  /*cb30*/  IMAD.MOV.U32 R134, RZ, RZ, 0x10 ;  /* 0x00000010ff867424 */ /* 0x000fe400078e00ff */
[----:B------:R-:W-:Y:S01]  /*cb40*/  FADD.FTZ R135, R135, R132 ;  /* 0x0000008487877221 */ /* 0x000fe20000010000 */
[----:B------:R-:W-:-:S04]  /*cb50*/  MOV R132, 0xffffffff ;  /* 0xffffffff00847802 */ /* 0x000fc80000000f00 */
[----:B------:R-:W-:-:S07]  /*cb60*/  MOV R137, R135 ;  /* 0x0000008700897202 */ /* 0x000fce0000000f00 */
[----:B------:R-:W-:Y:S05]  /*cb70*/  WARPSYNC.COLLECTIVE R132, `(.L_x_76) ;  /* 0x0000000084087348 */ /* 0x000fea0003c00000 */
[----:B------:R0:W1:Y:S02]  /*cb80*/  SHFL.BFLY P6, R132, R137, R134, R133 ;  /* 0x0c00008689847389 */ /* 0x00006400000c0085 */
[----:B01----:R-:W-:Y:S05]  /*cb90*/  ENDCOLLECTIVE ;  /* 0x000000000000791b */ /* 0x003fea0003800000 */
.L_x_76:
[----:B------:R-:W-:Y:S02]  /*cba0*/  IMAD.MOV.U32 R134, RZ, RZ, 0x1 ;  /* 0x00000001ff867424 */ /* 0x000fe400078e00ff */
[----:B------:R-:W-:Y:S01]  /*cbb0*/  FADD.FTZ R135, R135, R132 ;  /* 0x0000008487877221 */ /* 0x000fe20000010000 */
[----:B------:R-:W-:-:S03]  /*cbc0*/  ISETP.GT.U32.AND P6, PT, R23, 0xdf, PT ;  /* 0x000000df1700780c */ /* 0x000fc60003fc4070 */
[----:B------:R-:W-:-:S04]  /*cbd0*/  FMUL.FTZ R135, R135, R138 ;  /* 0x0000008a87877220 */ /* 0x000fc80000410000 */
        /* <DEDUP_REMOVED lines=130> */
[----:B------:R-:W-:Y:S01]  /*d400*/  HFMA2 R133, -RZ, RZ, 0, 1.847743988037109375e-06 ;  /* 0x0000001fff857431 */ /* 0x000fe200000001ff */
[----:B------:R-:W-:-:S03]  /*d410*/  MOV R132, 0xffffffff ;  /* 0xffffffff00847802 */ /* 0x000fc60000000f00 */
[----:B------:R-:W-:-:S07]  /*d420*/  MOV R137, R136 ;  /* 0x0000008800897202 */ /* 0x000fce0000000f00 */
[----:B------:R-:W-:Y:S05]  /*d430*/  WARPSYNC.COLLECTIVE R132, `(.L_x_77) ;  /* 0x0000000084087348 */ /* 0x000fea0003c00000 */
[----:B------:R0:W1:Y:S02]  /*d440*/  SHFL.BFLY P6, R132, R137, R134, R133 ;  /* 0x0c00008689847389 */ /* 0x00006400000c0085 */
[----:B01----:R-:W-:Y:S05]  /*d450*/  ENDCOLLECTIVE ;  /* 0x000000000000791b */ /* 0x003fea0003800000 */
.L_x_77:
[----:B------:R-:W-:Y:S02]  /*d460*/  HFMA2 R134, -RZ, RZ, 0, 1.1920928955078125e-07 ;  /* 0x00000002ff867431 */ /* 0x000fe400000001ff */
[----:B------:R-:W-:Y:S01]  /*d470*/  FADD.FTZ R136, R136, R132 ;  /* 0x0000008488887221 */ /* 0x000fe20000010000 */
[----:B------:R-:W-:-:S03]  /*d480*/  MOV R132, 0xffffffff ;  /* 0xffffffff00847802 */ /* 0x000fc60000000f00 */
[----:B------:R-:W-:-:S07]  /*d490*/  IMAD.MOV.U32 R137, RZ, RZ, R136 ;  /* 0x000000ffff897224 */ /* 0x000fce00078e0088 */
[----:B------:R-:W-:Y:S05]  /*d4a0*/  WARPSYNC.COLLECTIVE R132, `(.L_x_78) ;  /* 0x0000000084087348 */ /* 0x000fea0003c00000 */
[----:B------:R0:W1:Y:S02]  /*d4b0*/  SHFL.BFLY P6, R132, R137, R134, R133 ;  /* 0x0c00008689847389 */ /* 0x00006400000c0085 */
[----:B01----:R-:W-:Y:S05]  /*d4c0*/  ENDCOLLECTIVE ;  /* 0x000000000000791b */ /* 0x003fea0003800000 */
.L_x_78:
[----:B------:R-:W-:Y:S02]  /*d4d0*/  HFMA2 R134, -RZ, RZ, 0, 2.384185791015625e-07 ;  /* 0x00000004ff867431 */ /* 0x000fe400000001ff */
[----:B------:R-:W-:Y:S01]  /*d4e0*/  FADD.FTZ R136, R136, R132 ;  /* 0x0000008488887221 */ /* 0x000fe20000010000 */
[----:B------:R-:W-:-:S03]  /*d4f0*/  MOV R132, 0xffffffff ;  /* 0xffffffff00847802 */ /* 0x000fc60000000f00 */
[----:B------:R-:W-:-:S07]  /*d500*/  IMAD.MOV.U32 R137, RZ, RZ, R136 ;  /* 0x000000ffff897224 */ /* 0x000fce00078e0088 */
[----:B------:R-:W-:Y:S05]  /*d510*/  WARPSYNC.COLLECTIVE R132, `(.L_x_79) ;  /* 0x0000000084087348 */ /* 0x000fea0003c00000 */
[----:B------:R0:W1:Y:S02]  /*d520*/  SHFL.BFLY P6, R132, R137, R134, R133 ;  /* 0x0c00008689847389 */ /* 0x00006400000c0085 */
[----:B01----:R-:W-:Y:S05]  /*d530*/  ENDCOLLECTIVE ;  /* 0x000000000000791b */ /* 0x003fea0003800000 */
.L_x_79:
[----:B------:R-:W-:Y:S02]  /*d540*/  HFMA2 R134, -RZ, RZ, 0, 4.76837158203125e-07 ;  /* 0x00000008ff867431 */ /* 0x000fe400000001ff */
[----:B------:R-:W-:Y:S01]  /*d550*/  FADD.FTZ R136, R136, R132 ;  /* 0x0000008488887221 */ /* 0x000fe20000010000 */
[----:B------:R-:W-:-:S03]  /*d560*/  MOV R132, 0xffffffff ;  /* 0xffffffff00847802 */ /* 0x000fc60000000f00 */
[----:B------:R-:W-:-:S07]  /*d570*/  IMAD.MOV.U32 R137, RZ, RZ, R136 ;  /* 0x000000ffff897224 */ /* 0x000fce00078e0088 */
[----:B------:R-:W-:Y:S05]  /*d580*/  WARPSYNC.COLLECTIVE R132, `(.L_x_80) ;  /* 0x0000000084087348 */ /* 0x000fea0003c00000 */
[----:B------:R0:W1:Y:S02]  /*d590*/  SHFL.BFLY P6, R132, R137, R134, R133 ;  /* 0x0c00008689847389 */ /* 0x00006400000c0085 */
[----:B01----:R-:W-:Y:S05]  /*d5a0*/  ENDCOLLECTIVE ;  /* 0x000000000000791b */ /* 0x003fea0003800000 */
.L_x_80:
[----:B------:R-:W-:Y:S02]  /*d5b0*/  HFMA2 R134, -RZ, RZ, 0, 9.5367431640625e-07 ;  /* 0x00000010ff867431 */ /* 0x000fe400000001ff */
[----:B------:R-:W-:Y:S01]  /*d5c0*/  FADD.FTZ R136, R136, R132 ;  /* 0x0000008488887221 */ /* 0x000fe20000010000 */
[----:B------:R-:W-:-:S03]  /*d5d0*/  MOV R132, 0xffffffff ;  /* 0xffffffff00847802 */ /* 0x000fc60000000f00 */
[----:B------:R-:W-:-:S07]  /*d5e0*/  IMAD.MOV.U32 R137, RZ, RZ, R136 ;  /* 0x000000ffff897224 */ /* 0x000fce00078e0088 */
[----:B------:R-:W-:Y:S05]  /*d5f0*/  WARPSYNC.COLLECTIVE R132, `(.L_x_81) ;  /* 0x0000000084087348 */ /* 0x000fea0003c00000 */
[----:B------:R0:W1:Y:S02]  /*d600*/  SHFL.BFLY P6, R132, R137, R134, R133 ;  /* 0x0c00008689847389 */ /* 0x00006400000c0085 */
[----:B01----:R-:W-:Y:S05]  /*d610*/  ENDCOLLECTIVE ;  /* 0x000000000000791b */ /* 0x003fea0003800000 */
.L_x_81:
[----:B------:R-:W-:Y:S05]  /*d620*/  BRA `(.L_x_82) ;  /* 0xffffffc000807947 */ /* 0x000fea000383ffff */
.L_x_83:
[----:B------:R-:W-:-:S00]  /*d630*/  BRA `(.L_x_83) ;  /* 0xfffffffc00fc7947 */ /* 0x000fc0000383ffff */
[----:B------:R-:W-:-:S00]  /*d640*/  NOP ;  /* 0x0000000000007918 */ /* 0x000fc00000000000 */
        /* <DEDUP_REMOVED lines=11> */
.L_x_43852:


//--------------------- .text._ZN10layer_norm31ln_parallel_residual_fwd_kernelINS_13Kernel_traitsI13__nv_bfloat16S2_S2_S2_fjLj2048ELj1ELj4ELj1ELj16ENS_18Kernel_traits_baseILj2048ES2_S2_S2_S2_fjLj128EEEEELb0ELb0ELb1EEEvNS_9FwdParamsE --------------------------
	.section	.text._ZN10layer_norm31ln_parallel_residual_fwd_kernelINS_13Kernel_traitsI13__nv_bfloat16S2_S2_S2_fjLj2048ELj1ELj4ELj1ELj16ENS_18Kernel_traits_baseILj2048ES2_S2_S2_S2_fjLj128EEEEELb0ELb0ELb1EEEvNS_9FwdParamsE,"ax",@progbits
	.align	128
        .global         _ZN10layer_norm31ln_parallel_residual_fwd_kernelINS_13Kernel_traitsI13__nv_bfloat16S2_S2_S2_fjLj2048ELj1ELj4ELj1ELj16ENS_18Kernel_traits_baseILj2048ES2_S2_S2_S2_fjLj128EEEEELb0ELb0ELb1EEEvNS_9FwdParamsE
        .type           _ZN10layer_norm31ln_parallel_residual_fwd_kernelINS_13Kernel_traitsI13__nv_bfloat16S2_S2_S2_fjLj2048ELj1ELj4ELj1ELj16ENS_18Kernel_traits_baseILj2048ES2_S2_S2_S2_fjLj128EEEEELb0ELb0ELb1EEEvNS_9FwdParamsE,@function
        .size           _ZN10layer_norm31ln_parallel_residual_fwd_kernelINS_13Kernel_traitsI13__nv_bfloat16S2_S2_S2_fjLj2048ELj1ELj4ELj1ELj16ENS_18Kernel_traits_baseILj2048ES2_S2_S2_S2_fjLj128EEEEELb0ELb0ELb1EEEvNS_9FwdParamsE,(.L_x_43853 - _ZN10layer_norm31ln_parallel_residual_fwd_kernelINS_13Kernel_traitsI13__nv_bfloat16S2_S2_S2_fjLj2048ELj1ELj4ELj1ELj16ENS_18Kernel_traits_baseILj2048ES2_S2_S2_S2_fjLj128EEEEELb0ELb0ELb1EEEvNS_9FwdParamsE)
        .other          _ZN10layer_norm31ln_parallel_residual_fwd_kernelINS_13Kernel_traitsI13__nv_bfloat16S2_S2_S2_fjLj2048ELj1ELj4ELj1ELj16ENS_18Kernel_traits_baseILj2048ES2_S2_S2_S2_fjLj128EEEEELb0ELb0ELb1EEEvNS_9FwdParamsE,@"STO_CUDA_ENTRY STV_DEFAULT"
_ZN10layer_norm31ln_parallel_residual_fwd_kernelINS_13Kernel_traitsI13__nv_bfloat16S2_S2_S2_fjLj2048ELj1ELj4ELj1ELj16ENS_18Kernel_traits_baseILj2048ES2_S2_S2_S2_fjLj128EEEEELb0ELb0ELb1EEEvNS_9FwdParamsE:
.text._ZN10layer_norm31ln_parallel_residual_fwd_kernelINS_13Kernel_traitsI13__nv_bfloat16S2_S2_S2_fjLj2048ELj1ELj4ELj1ELj16ENS_18Kernel_traits_baseILj2048ES2_S2_S2_S2_fjLj128EEEEELb0ELb0ELb1EEEvNS_9FwdParamsE:
[----:B------:R-:W0:Y:S01]  /*0000*/  LDC R1, c[0x0][0x37c] ;  /* 0x0000df00ff017b82 */ /* 0x000e220000000800 */
[----:B------:R-:W1:Y:S01]  /*0010*/  LDCU.64 UR8, c[0x0][0x438] ;  /* 0x00008700ff0877ac */ /* 0x000e620008000a00 */
[----:B------:R-:W2:Y:S06]  /*0020*/  S2R R0, SR_TID.X ;  /* 0x0000000000007919 */ /* 0x000eac0000002100 */
[----:B------:R-:W3:Y:S01]  /*0030*/  LDC.64 R10, c[0x0][0x398] ;  /* 0x0000e600ff0a7b82 */ /* 0x000ee20000000a00 */
[----:B0-----:R-:W-:Y:S01]  /*0040*/  IADD3 R1, PT, PT, R1, -0x1b0, RZ ;  /* 0xfffffe5001017810 */ /* 0x001fe20007ffe0ff */
[----:B------:R-:W3:Y:S01]  /*0050*/  LDCU.64 UR4, c[0x0][0x3a0] ;  /* 0x00007400ff0477ac */ /* 0x000ee20008000a00 */
[----:B------:R-:W0:Y:S01]  /*0060*/  LDCU.64 UR6, c[0x0][0x358] ;  /* 0x00006b00ff0677ac */ /* 0x000e220008000a00 */
[----:B-1----:R-:W-:-:S04]  /*0070*/  UISETP.NE.U32.AND UP0, UPT, UR8, URZ, UPT ;  /* 0x000000ff0800728c */ /* 0x002fc8000bf05070 */
[----:B------:R-:W-:Y:S01]  /*0080*/  UISETP.NE.AND.EX UP0, UPT, UR9, URZ, UPT, UP0 ;  /* 0x000000ff0900728c */ /* 0x000fe2000bf05300 */
[----:B---3--:R-:W-:-:S04]  /*0090*/  LOP3.LUT P0, RZ, R10, UR4, RZ, 0xfc, !PT ;  /* 0x000000040aff7c12 */ /* 0x008fc8000f80fcff */
[----:B------:R-:W-:Y:S02]  /*00a0*/  LOP3.LUT P0, RZ, R11, UR5, RZ, 0xfc, P0 ;  /* 0x000000050bff7c12 */ /* 0x000fe4000800fcff */
[----:B--2---:R-:W-:Y:S02]  /*00b0*/  LOP3.LUT R12, R0, 0x1f, RZ, 0xc0, !PT ;  /* 0x0000001f000c7812 */ /* 0x004fe400078ec0ff */
[----:B0-----:R-:W-:Y:S09]  /*00c0*/  BRA.U UP0, `(.L_x_84) ;  /* 0x0000000500a07547 */ /* 0x001ff2000b800000 */
[----:B------:R-:W0:Y:S02]  /*00d0*/  LDCU.64 UR4, c[0x0][0x440] ;  /* 0x00008800ff0477ac */ /* 0x000e240008000a00 */
[----:B0-----:R-:W-:-:S04]  /*00e0*/  UISETP.NE.U32.AND UP0, UPT, UR4, URZ, UPT ;  /* 0x000000ff0400728c */ /* 0x001fc8000bf05070 */
[----:B------:R-:W-:-:S09]  /*00f0*/  UISETP.NE.AND.EX UP0, UPT, UR5, URZ, UPT, UP0 ;  /* 0x000000ff0500728c */ /* 0x000fd2000bf05300 */
[----:B------:R-:W-:Y:S05]  /*0100*/  BRA.U UP0, `(.L_x_85) ;  /* 0x0000000100d47547 */ /* 0x000fea000b800000 */
[----:B------:R-:W0:Y:S08]  /*0110*/  LDC.64 R2, c[0x0][0x3d0] ;  /* 0x0000f400ff027b82 */ /* 0x000e300000000a00 */
[----:B------:R-:W1:Y:S01]  /*0120*/  LDC.64 R4, c[0x0][0x3d8] ;  /* 0x0000f600ff047b82 */ /* 0x000e620000000a00 */
[----:B0-----:R-:W-:-:S05]  /*0130*/  IMAD.WIDE.U32 R2, R12, 0x10, R2 ;  /* 0x000000100c027825 */ /* 0x001fca00078e0002 */
[----:B------:R0:W5:Y:S01]  /*0140*/  LDG.E.128 R164, desc[UR6][R2.64] ;  /* 0x0000000602a47981 */ /* 0x000162000c1e1d00 */
[----:B-1----:R-:W-:-:S03]  /*0150*/  IMAD.WIDE.U32 R4, R12, 0x10, R4 ;  /* 0x000000100c047825 */ /* 0x002fc600078e0004 */
[----:B------:R0:W5:Y:S04]  /*0160*/  LDG.E.128 R160, desc[UR6][R2.64+0x200] ;  /* 0x0002000602a07981 */ /* 0x000168000c1e1d00 */
        /* <DEDUP_REMOVED lines=13> */
[----:B------:R0:W5:Y:S01]  /*0240*/  LDG.E.128 R104, desc[UR6][R4.64+0xe00] ;  /* 0x000e000604687981 */ /* 0x000162000c1e1d00 */
        /* <DEDUP_REMOVED lines=31> */
[----:B------:R-:W-:Y:S01]  /*0440*/  CS2R R40, SRZ ;  /* 0x0000000000287805 */ /* 0x000fe2000001ff00 */
[----:B0-----:R-:W-:Y:S06]  /*0450*/  BRA `(.L_x_86) ;  /* 0x0000000800287947 */ /* 0x001fec0003800000 */
.L_x_85:
[----:B------:R-:W0:Y:S08]  /*0460*/  LDC.64 R4, c[0x0][0x3d0] ;  /* 0x0000f400ff047b82 */ /* 0x000e300000000a00 */
[----:B------:R-:W1:Y:S08]  /*0470*/  LDC.64 R6, c[0x0][0x3d8] ;  /* 0x0000f600ff067b82 */ /* 0x000e700000000a00 */
[----:B------:R-:W2:Y:S01]  /*0480*/  LDC.64 R2, c[0x0][0x440] ;  /* 0x00011000ff027b82 */ /* 0x000ea20000000a00 */
[----:B0-----:R-:W-:-:S05]  /*0490*/  IMAD.WIDE.U32 R4, R12, 0x10, R4 ;  /* 0x000000100c047825 */ /* 0x001fca00078e0004 */
[----:B------:R0:W5:Y:S01]  /*04a0*/  LDG.E.128 R164, desc[UR6][R4.64] ;  /* 0x0000000604a47981 */ /* 0x000162000c1e1d00 */
[----:B-1----:R-:W-:-:S03]  /*04b0*/  IMAD.WIDE.U32 R6, R12, 0x10, R6 ;  /* 0x000000100c067825 */ /* 0x002fc600078e0006 */
[----:B------:R0:W5:Y:S04]  /*04c0*/  LDG.E.128 R160, desc[UR6][R4.64+0x200] ;  /* 0x0002000604a07981 */ /* 0x000168000c1e1d00 */
[----:B------:R0:W5:Y:S01]  /*04d0*/  LDG.E.128 R156, desc[UR6][R4.64+0x400] ;  /* 0x00040006049c7981 */ /* 0x000162000c1e1d00 */
[----:B--2---:R-:W-:-:S03]  /*04e0*/  IMAD.WIDE.U32 R2, R12, 0x10, R2 ;  /* 0x000000100c027825 */ /* 0x004fc600078e0002 */
        /* <DEDUP_REMOVED lines=37> */
[----:B0-----:R-:W-:Y:S06]  /*0740*/  BRA `(.L_x_86) ;  /* 0x00000004006c7947 */ /* 0x001fec0003800000 */
.L_x_84:
[----:B------:R-:W0:Y:S02]  /*0750*/  LDCU.64 UR4, c[0x0][0x440] ;  /* 0x00008800ff0477ac */ /* 0x000e240008000a00 */
[----:B0-----:R-:W-:-:S04]  /*0760*/  UISETP.NE.U32.AND UP0, UPT, UR4, URZ, UPT ;  /* 0x000000ff0400728c */ /* 0x001fc8000bf05070 */
[----:B------:R-:W-:-:S09]  /*0770*/  UISETP.NE.AND.EX UP0, UPT, UR5, URZ, UPT, UP0 ;  /* 0x000000ff0500728c */ /* 0x000fd2000bf05300 */
[----:B------:R-:W-:Y:S05]  /*0780*/  BRA.U !UP0, `(.L_x_87) ;  /* 0x0000000108a47547 */ /* 0x000fea000b800000 */
[----:B------:R-:W0:Y:S08]  /*0790*/  LDC.64 R4, c[0x0][0x3d0] ;  /* 0x0000f400ff047b82 */ /* 0x000e300000000a00 */
[----:B------:R-:W1:Y:S08]  /*07a0*/  LDC.64 R2, c[0x0][0x438] ;  /* 0x00010e00ff027b82 */ /* 0x000e700000000a00 */
[----:B------:R-:W2:Y:S08]  /*07b0*/  LDC.64 R6, c[0x0][0x3d8] ;  /* 0x0000f600ff067b82 */ /* 0x000eb00000000a00 */
[----:B------:R-:W3:Y:S01]  /*07c0*/  LDC.64 R8, c[0x0][0x440] ;  /* 0x00011000ff087b82 */ /* 0x000ee20000000a00 */
[----:B0-----:R-:W-:-:S05]  /*07d0*/  IMAD.WIDE.U32 R4, R12, 0x10, R4 ;  /* 0x000000100c047825 */ /* 0x001fca00078e0004 */
[----:B------:R0:W5:Y:S01]  /*07e0*/  LDG.E.128 R164, desc[UR6][R4.64] ;  /* 0x0000000604a47981 */ /* 0x000162000c1e1d00 */
[----:B-1----:R-:W-:-:S03]  /*07f0*/  IMAD.WIDE.U32 R2, R12, 0x10, R2 ;  /* 0x000000100c027825 */ /* 0x002fc600078e0002 */
[----:B------:R0:W5:Y:S04]  /*0800*/  LDG.E.128 R160, desc[UR6][R4.64+0x200] ;  /* 0x0002000604a07981 */ /* 0x000168000c1e1d00 */
[----:B------:R0:W5:Y:S01]  /*0810*/  LDG.E.128 R156, desc[UR6][R4.64+0x400] ;  /* 0x00040006049c7981 */ /* 0x000162000c1e1d00 */
[----:B--2---:R-:W-:-:S03]  /*0820*/  IMAD.WIDE.U32 R6, R12, 0x10, R6 ;  /* 0x000000100c067825 */ /* 0x004fc600078e0006 */
[----:B------:R0:W5:Y:S04]  /*0830*/  LDG.E.128 R152, desc[UR6][R4.64+0x600] ;  /* 0x0006000604987981 */ /* 0x000168000c1e1d00 */
[----:B------:R0:W5:Y:S01]  /*0840*/  LDG.E.128 R148, desc[UR6][R4.64+0x800] ;  /* 0x0008000604947981 */ /* 0x000162000c1e1d00 */
[----:B---3--:R-:W-:-:S03]  /*0850*/  IMAD.WIDE.U32 R8, R12, 0x10, R8 ;  /* 0x000000100c087825 */ /* 0x008fc600078e0008 */
        /* <DEDUP_REMOVED lines=27> */
[----:B------:R-:W-:Y:S05]  /*0a10*/  BRA `(.L_x_86) ;  /* 0x0000000000b87947 */ /* 0x000fea0003800000 */
.L_x_87:
        /* <DEDUP_REMOVED lines=45> */
[----:B0-----:R-:W-:-:S07]  /*0cf0*/  CS2R R40, SRZ ;  /* 0x0000000000287805 */ /* 0x001fce000001ff00 */
.L_x_86:
[----:B------:R-:W1:Y:S01]  /*0d00*/  S2UR UR4, SR_CTAID.X ;  /* 0x00000000000479c3 */ /* 0x000e620000002500 */
[----:B------:R-:W2:Y:S01]  /*0d10*/  LDCU UR5, c[0x0][0x384] ;  /* 0x00007080ff0577ac */ /* 0x000ea20008000800 */
[----:B------:R-:W-:Y:S01]  /*0d20*/  SHF.R.U32.HI R0, RZ, 0x5, R0 ;  /* 0x00000005ff007819 */ /* 0x000fe20000011600 */
[----:B-1----:R-:W-:-:S06]  /*0d30*/  USHF.L.U32 UR4, UR4, 0x2, URZ ;  /* 0x0000000204047899 */ /* 0x002fcc00080006ff */
[----:B------:R-:W-:-:S04]  /*0d40*/  LOP3.LUT R0, R0, UR4, RZ, 0xfc, !PT ;  /* 0x0000000400007c12 */ /* 0x000fc8000f8efcff */
[----:B--2---:R-:W-:-:S13]  /*0d50*/  ISETP.GE.AND P1, PT, R0, UR5, PT ;  /* 0x0000000500007c0c */ /* 0x004fda000bf26270 */
[----:B------:R-:W-:Y:S05]  /*0d60*/  @P1 EXIT ;  /* 0x000000000000194d */ /* 0x000fea0003800000 */
[----:B-----5:R1:W-:Y:S01]  /*0d70*/  STL [R1+0x1ac], R132 ;  /* 0x0001ac8401007387 */ /* 0x0203e20000100800 */
[----:B------:R-:W-:Y:S01]  /*0d80*/  PRMT R250, R106, 0x7632, R250 ;  /* 0x000076326afa7816 */ /* 0x000fe200000000fa */
[----:B------:R-:W2:Y:S01]  /*0d90*/  LDCU UR4, c[0x0][0x388] ;  /* 0x00007100ff0477ac */ /* 0x000ea20008000800 */
[----:B------:R-:W-:Y:S01]  /*0da0*/  ISETP.NE.U32.AND P1, PT, R10, RZ, PT ;  /* 0x000000ff0a00720c */ /* 0x000fe20003f25070 */
[----:B------:R3:W-:Y:S01]  /*0db0*/  STL [R1+0x1a8], R221 ;  /* 0x0001a8dd01007387 */ /* 0x0007e20000100800 */
[----:B------:R-:W-:Y:S01]  /*0dc0*/  PRMT R248, R102, 0x7632, R248 ;  /* 0x0000763266f87816 */ /* 0x000fe200000000f8 */
[----:B------:R-:W4:Y:S01]  /*0dd0*/  LDCU.U8 UR5, c[0x0][0x410] ;  /* 0x00008200ff0577ac */ /* 0x000f220008000000 */
[----:B------:R-:W-:Y:S01]  /*0de0*/  PRMT R247, R138, 0x7632, R247 ;  /* 0x000076328af77816 */ /* 0x000fe200000000f7 */
[----:B------:R0:W-:Y:S01]  /*0df0*/  STL [R1+0x1a4], R72 ;  /* 0x0001a44801007387 */ /* 0x0001e20000100800 */
[----:B------:R-:W-:Y:S01]  /*0e00*/  PRMT R246, R69, 0x7632, R246 ;  /* 0x0000763245f67816 */ /* 0x000fe200000000f6 */
[----:B------:R-:W2:Y:S01]  /*0e10*/  LDCU UR8, c[0x0][0x448] ;  /* 0x00008900ff0877ac */ /* 0x000ea20008000800 */
[----:B-1----:R-:W-:Y:S01]  /*0e20*/  PRMT R132, R71, 0x7632, R132 ;  /* 0x0000763247847816 */ /* 0x002fe20000000084 */
[----:B------:R1:W-:Y:S01]  /*0e30*/  STL [R1+0x1a0], R220 ;  /* 0x0001a0dc01007387 */ /* 0x0003e20000100800 */
[----:B------:R-:W-:Y:S01]  /*0e40*/  PRMT R245, R105, 0x7632, R245 ;  /* 0x0000763269f57816 */ /* 0x000fe200000000f5 */
[----:B------:R-:W2:Y:S01]  /*0e50*/  LDCU.64 UR10, c[0x0][0x3a0] ;  /* 0x00007400ff0a77ac */ /* 0x000ea20008000a00 */
[----:B---3--:R-:W-:Y:S01]  /*0e60*/  PRMT R221, R107, 0x7632, R221 ;  /* 0x000076326bdd7816 */ /* 0x008fe200000000dd */
[----:B------:R3:W-:Y:S01]  /*0e70*/  STL [R1+0x19c], R164 ;  /* 0x00019ca401007387 */ /* 0x0007e20000100800 */
[----:B------:R-:W-:Y:S01]  /*0e80*/  PRMT R244, R101, 0x7632, R244 ;  /* 0x0000763265f47816 */ /* 0x000fe200000000f4 */
[----:B------:R-:W2:Y:S01]  /*0e90*/  LDCU.64 UR12, c[0x0][0x398] ;  /* 0x00007300ff0c77ac */ /* 0x000ea20008000a00 */
[----:B0-----:R-:W-:Y:S01]  /*0ea0*/  PRMT R72, R103, 0x7632, R72 ;  /* 0x0000763267487816 */ /* 0x001fe20000000048 */
[----:B------:R0:W-:Y:S01]  /*0eb0*/  STL.S16 [R1+0x198], R132 ;  /* 0x0001988401007387 */ /* 0x0001e20000100600 */
[----:B------:R-:W-:-:S02]  /*0ec0*/  PRMT R243, R137, 0x7632, R243 ;  /* 0x0000763289f37816 */ /* 0x000fc400000000f3 */
[----:B-1----:R-:W-:Y:S02]  /*0ed0*/  PRMT R220, R139, 0x7632, R220 ;  /* 0x000076328bdc7816 */ /* 0x002fe400000000dc */
[----:B------:R-:W-:Y:S02]  /*0ee0*/  PRMT R242, R68, 0x7632, R242 ;  /* 0x0000763244f27816 */ /* 0x000fe400000000f2 */
[----:B---3--:R-:W-:Y:S02]  /*0ef0*/  PRMT R164, R70, 0x7632, R164 ;  /* 0x0000763246a47816 */ /* 0x008fe400000000a4 */
[----:B------:R-:W-:Y:S01]  /*0f00*/  PRMT R219, R104, 0x7632, R219 ;  /* 0x0000763268db7816 */ /* 0x000fe200000000db */
[----:B0-----:R-:W3:Y:S01]  /*0f10*/  LDL.LU R132, [R1+0x1ac] ;  /* 0x0001ac0001847983 */ /* 0x001ee20000300800 */
[----:B------:R-:W-:Y:S02]  /*0f20*/  PRMT R218, R100, 0x7632, R218 ;  /* 0x0000763264da7816 */ /* 0x000fe400000000da */
[----:B------:R-:W-:Y:S01]  /*0f30*/  PRMT R217, R136, 0x7632, R217 ;  /* 0x0000763288d97816 */ /* 0x000fe200000000d9 */
[----:B------:R0:W-:Y:S01]  /*0f40*/  STL.S16 [R1+0x194], R221 ;  /* 0x000194dd01007387 */ /* 0x0001e20000100600 */
[----:B------:R-:W-:-:S02]  /*0f50*/  PRMT R216, R67, 0x7632, R216 ;  /* 0x0000763243d87816 */ /* 0x000fc400000000d8 */
[----:B------:R-:W-:Y:S02]  /*0f60*/  PRMT R215, R111, 0x7632, R215 ;  /* 0x000076326fd77816 */ /* 0x000fe400000000d7 */
[----:B------:R-:W-:Y:S02]  /*0f70*/  PRMT R214, R99, 0x7632, R214 ;  /* 0x0000763263d67816 */ /* 0x000fe400000000d6 */
[----:B------:R-:W-:Y:S02]  /*0f80*/  PRMT R213, R143, 0x7632, R213 ;  /* 0x000076328fd57816 */ /* 0x000fe400000000d5 */
[----:B------:R-:W-:Y:S01]  /*0f90*/  PRMT R212, R66, 0x7632, R212 ;  /* 0x0000763242d47816 */ /* 0x000fe200000000d4 */
[----:B0-----:R-:W4:Y:S01]  /*0fa0*/  LDL.LU R221, [R1+0x1a8] ;  /* 0x0001a80001dd7983 */ /* 0x001f220000300800 */
        /* <DEDUP_REMOVED lines=17> */
[----:B0-----:R-:W2:Y:S01]  /*10c0*/  LDL.LU R220, [R1+0x1a0] ;  /* 0x0001a00001dc7983 */ /* 0x001ea20000300800 */
        /* <DEDUP_REMOVED lines=13> */
[----:B------:R-:W-:Y:S01]  /*11a0*/  PRMT R187, R112, 0x7632, R187 ;  /* 0x0000763270bb7816 */ /* 0x000fe200000000bb */
[----:B------:R0:W-:Y:S01]  /*11b0*/  STL.S16 [R1+0x180], R248 ;  /* 0x000180f801007387 */ /* 0x0001e20000100600 */
[----:B------:R-:W-:Y:S02]  /*11c0*/  PRMT R186, R92, 0x7632, R186 ;  /* 0x000076325cba7816 */ /* 0x000fe400000000ba */
[----:B------:R-:W-:Y:S01]  /*11d0*/  PRMT R185, R144, 0x7632, R185 ;  /* 0x0000763290b97816 */ /* 0x000fe200000000b9 */
[----:B------:R0:W-:Y:S01]  /*11e0*/  STL.S16 [R1+0x17c], R247 ;  /* 0x00017cf701007387 */ /* 0x0001e20000100600 */
        /* <DEDUP_REMOVED lines=66> */
[----:B------:R-:W-:-:S03]  /*1610*/  ISETP.NE.AND.EX P1, PT, R11, RZ, PT, P1 ;  /* 0x000000ff0b00720c */ /* 0x000fc60003f25310 */
        /* <DEDUP_REMOVED lines=106> */
[----:B---3--:R-:W-:Y:S02]  /*1cc0*/  PRMT R222, R132, 0x7632, R222 ;  /* 0x0000763284de7816 */ /* 0x008fe400000000de */
[----:B----4-:R-:W-:Y:S02]  /*1cd0*/  PRMT R221, R72, 0x7632, R221 ;  /* 0x0000763248dd7816 */ /* 0x010fe400000000dd */
[----:B0-2---:R-:W-:-:S07]  /*1ce0*/  PRMT R220, R164, 0x7632, R220 ;  /* 0x00007632a4dc7816 */ /* 0x005fce00000000dc */
.L_x_121:
[----:B-1----:R-:W0:Y:S01]  /*1cf0*/  S2R R6, SR_TID.X ;  /* 0x0000000000067919 */ /* 0x002e220000002100 */
[----:B------:R-:W-:Y:S01]  /*1d00*/  ISETP.NE.U32.AND P2, PT, RZ, UR10, PT ;  /* 0x0000000aff007c0c */ /* 0x000fe2000bf45070 */
[----:B------:R-:W-:Y:S01]  /*1d10*/  IMAD R203, R0, UR4, RZ ;  /* 0x0000000400cb7c24 */ /* 0x000fe2000f8e02ff */
[----:B------:R-:W1:Y:S02]  /*1d20*/  @P1 LDC.64 R4, c[0x0][0x398] ;  /* 0x0000e600ff041b82 */ /* 0x000e640000000a00 */
[----:B------:R-:W-:Y:S02]  /*1d30*/  ISETP.NE.AND.EX P2, PT, RZ, UR11, PT, P2 ;  /* 0x0000000bff007c0c */ /* 0x000fe4000bf45320 */
[----:B------:R-:W-:-:S04]  /*1d40*/  SHF.R.S32.HI R2, RZ, 0x1f, R203 ;  /* 0x0000001fff027819 */ /* 0x000fc800000114cb */
[----:B------:R-:W-:Y:S01]  /*1d50*/  LEA.HI R203, R2, R203, RZ, 0x3 ;  /* 0x000000cb02cb7211 */ /* 0x000fe200078f18ff */
[----:B------:R-:W2:Y:S08]  /*1d60*/  LDC.64 R210, c[0x0][0x390] ;  /* 0x0000e400ffd27b82 */ /* 0x000eb00000000a00 */
[----:B------:R-:W3:Y:S01]  /*1d70*/  @P2 LDC.64 R2, c[0x0][0x3a0] ;  /* 0x0000e800ff022b82 */ /* 0x000ee20000000a00 */
[----:B0-----:R-:W-:-:S04]  /*1d80*/  LOP3.LUT R6, R6, 0x1f, RZ, 0xc0, !PT ;  /* 0x0000001f06067812 */ /* 0x001fc800078ec0ff */
[----:B------:R-:W-:-:S05]  /*1d90*/  LEA.HI.SX32 R203, R203, R6, 0x1d ;  /* 0x00000006cbcb7211 */ /* 0x000fca00078feaff */
[----:B-1----:R-:W-:-:S05]  /*1da0*/  @P1 IMAD.WIDE.U32 R4, R203, 0x10, R4 ;  /* 0x00000010cb041825 */ /* 0x002fca00078e0004 */
[----:B------:R2:W5:Y:S01]  /*1db0*/  @P1 LDG.E.128 R36, desc[UR6][R4.64] ;  /* 0x0000000604241981 */ /* 0x000562000c1e1d00 */
[----:B---3--:R-:W-:-:S05]  /*1dc0*/  @P2 IMAD.WIDE.U32 R2, R203, 0x10, R2 ;  /* 0x00000010cb022825 */ /* 0x008fca00078e0002 */
[----:B------:R0:W5:Y:S01]  /*1dd0*/  @P2 LDG.E.128 R32, desc[UR6][R2.64] ;  /* 0x0000000602202981 */ /* 0x000162000c1e1d00 */
[----:B--2---:R-:W-:-:S06]  /*1de0*/  IMAD.WIDE.U32 R4, R203, 0x10, R210 ;  /* 0x00000010cb047825 */ /* 0x004fcc00078e00d2 */
[----:B------:R-:W5:Y:S01]  /*1df0*/  LDG.E.128 R4, desc[UR6][R4.64] ;  /* 0x0000000604047981 */ /* 0x000f62000c1e1d00 */
[----:B------:R-:W-:-:S04]  /*1e00*/  UISETP.NE.U32.AND UP0, UPT, UR12, URZ, UPT ;  /* 0x000000ff0c00728c */ /* 0x000fc8000bf05070 */
[----:B------:R-:W-:-:S06]  /*1e10*/  UISETP.NE.AND.EX UP0, UPT, UR13, URZ, UPT, UP0 ;  /* 0x000000ff0d00728c */ /* 0x000fcc000bf05300 */
[----:B------:R-:W-:-:S13]  /*1e20*/  PLOP3.LUT P1, PT, PT, PT, UP0, 0x80, 0x8 ;  /* 0x000000000008781c */ /* 0x000fda0003f2f008 */
[----:B0-----:R-:W-:Y:S05]  /*1e30*/  @!P1 BRA `(.L_x_88) ;  /* 0x00000004007c9947 */ /* 0x001fea0003800000 */
[----:B------:R-:W-:Y:S05]  /*1e40*/  @!P2 BRA `(.L_x_89) ;  /* 0x0000000000e4a947 */ /* 0x000fea0003800000 */
[----:B-----5:R-:W-:Y:S01]  /*1e50*/  PRMT R206, R5, 0x7632, R206 ;  /* 0x0000763205ce7816 */ /* 0x020fe200000000ce */
[----:B------:R-:W-:Y:S01]  /*1e60*/  IMAD.U32 R174, R6, 0x10000, RZ ;  /* 0x0001000006ae7824 */ /* 0x000fe200078e00ff */
[----:B------:R-:W-:Y:S02]  /*1e70*/  PRMT R2, R37, 0x7632, R2 ;  /* 0x0000763225027816 */ /* 0x000fe40000000002 */
[----:B------:R-:W-:Y:S02]  /*1e80*/  SHF.L.U32 R206, R206, 0x10, RZ ;  /* 0x00000010cece7819 */ /* 0x000fe400000006ff */
[----:B------:R-:W-:Y:S02]  /*1e90*/  SHF.L.U32 R2, R2, 0x10, RZ ;  /* 0x0000001002027819 */ /* 0x000fe400000006ff */
[----:B------:R-:W-:Y:S02]  /*1ea0*/  PRMT R207, R4, 0x7632, R207 ;  /* 0x0000763204cf7816 */ /* 0x000fe400000000cf */
[----:B------:R-:W-:Y:S01]  /*1eb0*/  PRMT R3, R36, 0x7632, R3 ;  /* 0x0000763224037816 */ /* 0x000fe20000000003 */
[----:B------:R-:W-:Y:S01]  /*1ec0*/  FADD.FTZ R206, R206, R2 ;  /* 0x00000002cece7221 */ /* 0x000fe20000010000 */
[----:B------:R-:W-:-:S02]  /*1ed0*/  SHF.L.U32 R207, R207, 0x10, RZ ;  /* 0x00000010cfcf7819 */ /* 0x000fc400000006ff */
[----:B------:R-:W-:Y:S01]  /*1ee0*/  PRMT R2, R32, 0x7632, R2 ;  /* 0x0000763220027816 */ /* 0x000fe20000000002 */
[----:B------:R-:W-:Y:S01]  /*1ef0*/  IMAD.U32 R3, R3, 0x10000, RZ ;  /* 0x0001000003037824 */ /* 0x000fe200078e00ff */
[----:B------:R-:W-:Y:S02]  /*1f00*/  PRMT R205, R6, 0x7632, R205 ;  /* 0x0000763206cd7816 */ /* 0x000fe400000000cd */
[----:B------:R-:W-:Y:S01]  /*1f10*/  SHF.L.U32 R2, R2, 0x10, RZ ;  /* 0x0000001002027819 */ /* 0x000fe200000006ff */
[--C-:B------:R-:W-:Y:S01]  /*1f20*/  FADD.FTZ R207, R207, R3.reuse ;  /* 0x00000003cfcf7221 */ /* 0x100fe20000010000 */
[----:B------:R-:W-:Y:S01]  /*1f30*/  PRMT R3, R38, 0x7632, R3 ;  /* 0x0000763226037816 */ /* 0x000fe20000000003 */
[----:B------:R-:W-:Y:S01]  /*1f40*/  IMAD.U32 R205, R205, 0x10000, RZ ;  /* 0x00010000cdcd7824 */ /* 0x000fe200078e00ff */
[----:B------:R-:W-:Y:S01]  /*1f50*/  SHF.L.U32 R204, R4, 0x10, RZ ;  /* 0x0000001004cc7819 */ /* 0x000fe200000006ff */
[----:B------:R-:W-:Y:S01]  /*1f60*/  FADD.FTZ R207, R207, R2 ;  /* 0x00000002cfcf7221 */ /* 0x000fe20000010000 */
[----:B------:R-:W-:-:S02]  /*1f70*/  SHF.L.U32 R3, R3, 0x10, RZ ;  /* 0x0000001003037819 */ /* 0x000fc400000006ff */
[----:B------:R-:W-:Y:S02]  /*1f80*/  PRMT R2, R34, 0x7632, R2 ;  /* 0x0000763222027816 */ /* 0x000fe40000000002 */
[----:B------:R-:W-:Y:S01]  /*1f90*/  SHF.L.U32 R175, R5, 0x10, RZ ;  /* 0x0000001005af7819 */ /* 0x000fe200000006ff */
[--C-:B------:R-:W-:Y:S01]  /*1fa0*/  FADD.FTZ R205, R205, R3.reuse ;  /* 0x00000003cdcd7221 */ /* 0x100fe20000010000 */
[----:B------:R-:W-:Y:S02]  /*1fb0*/  SHF.L.U32 R2, R2, 0x10, RZ ;  /* 0x0000001002027819 */ /* 0x000fe400000006ff */
[----:B------:R-:W-:Y:S02]  /*1fc0*/  PRMT R3, R33, 0x7632, R3 ;  /* 0x0000763221037816 */ /* 0x000fe40000000003 */
[----:B------:R-:W-:Y:S01]  /*1fd0*/  SHF.L.U32 R173, R35, 0x10, RZ ;  /* 0x0000001023ad7819 */ /* 0x000fe200000006ff */
[----:B------:R-:W-:Y:S01]  /*1fe0*/  FADD.FTZ R205, R205, R2 ;  /* 0x00000002cdcd7221 */ /* 0x000fe20000010000 */
[----:B------:R-:W-:-:S02]  /*1ff0*/  IMAD.U32 R2, R36, 0x10000, RZ ;  /* 0x0001000024027824 */ /* 0x000fc400078e00ff */
[----:B------:R-:W-:Y:S02]  /*2000*/  IMAD.U32 R3, R3, 0x10000, RZ ;  /* 0x0001000003037824 */ /* 0x000fe400078e00ff */
[----:B------:R-:W-:Y:S01]  /*2010*/  FADD.FTZ R204, R204, R2 ;  /* 0x00000002cccc7221 */ /* 0x000fe20000010000 */
[----:B------:R-:W-:Y:S01]  /*2020*/  SHF.L.U32 R2, R37, 0x10, RZ ;  /* 0x0000001025027819 */ /* 0x000fe200000006ff */
[----:B------:R-:W-:Y:S01]  /*2030*/  FADD.FTZ R206, R206, R3 ;  /* 0x00000003cece7221 */ /* 0x000fe20000010000 */
[----:B------:R-:W-:-:S03]  /*2040*/  IMAD.U32 R3, R39, 0x10000, RZ ;  /* 0x0001000027037824 */ /* 0x000fc600078e00ff */
[----:B------:R-:W-:Y:S01]  /*2050*/  FADD.FTZ R175, R175, R2 ;  /* 0x00000002afaf7221 */ /* 0x000fe20000010000 */
[----:B------:R-:W-:-:S05]  /*2060*/  SHF.L.U32 R2, R38, 0x10, RZ ;  /* 0x0000001026027819 */ /* 0x000fca00000006ff */
        /* <DEDUP_REMOVED lines=9> */
[----:B------:R-:W-:-:S04]  /*2100*/  SHF.L.U32 R2, R7, 0x10, RZ ;  /* 0x0000001007027819 */ /* 0x000fc800000006ff */
[----:B------:R-:W-:Y:S01]  /*2110*/  F2FP.BF16.F32.PACK_AB R30, R205, R174 ;  /* 0x000000aecd1e723e */ /* 0x000fe200000010ff */
[--C-:B------:R-:W-:Y:S01]  /*2120*/  FADD.FTZ R2, R2, R3.reuse ;  /* 0x0000000302027221 */ /* 0x100fe20000010000 */
[----:B------:R-:W-:-:S03]  /*2130*/  PRMT R3, R7, 0x7632, R3 ;  /* 0x0000763207037816 */ /* 0x000fc60000000003 */
[----:B------:R-:W-:Y:S01]  /*2140*/  FADD.FTZ R173, R2, R173 ;  /* 0x000000ad02ad7221 */ /* 0x000fe20000010000 */
[----:B------:R-:W-:Y:S02]  /*2150*/  PRMT R2, R39, 0x7632, R2 ;  /* 0x0000763227027816 */ /* 0x000fe40000000002 */
[----:B------:R-:W-:-:S03]  /*2160*/  SHF.L.U32 R3, R3, 0x10, RZ ;  /* 0x0000001003037819 */ /* 0x000fc600000006ff */
[----:B------:R-:W-:-:S04]  /*2170*/  IMAD.U32 R2, R2, 0x10000, RZ ;  /* 0x0001000002027824 */ /* 0x000fc800078e00ff */
[----:B------:R-:W-:Y:S01]  /*2180*/  FADD.FTZ R2, R3, R2 ;  /* 0x0000000203027221 */ /* 0x000fe20000010000 */
[----:B------:R-:W-:-:S04]  /*2190*/  PRMT R3, R35, 0x7632, R3 ;  /* 0x0000763223037816 */ /* 0x000fc80000000003 */
[----:B------:R-:W-:-:S05]  /*21a0*/  SHF.L.U32 R3, R3, 0x10, RZ ;  /* 0x0000001003037819 */ /* 0x000fca00000006ff */
[----:B------:R-:W-:-:S05]  /*21b0*/  FADD.FTZ R172, R2, R3 ;  /* 0x0000000302ac7221 */ /* 0x000fca0000010000 */
[----:B------:R-:W-:Y:S01]  /*21c0*/  F2FP.BF16.F32.PACK_AB R31, R172, R173 ;  /* 0x000000adac1f723e */ /* 0x000fe200000010ff */
[----:B------:R-:W-:Y:S06]  /*21d0*/  BRA `(.L_x_90) ;  /* 0x00000004005c7947 */ /* 0x000fec0003800000 */
.L_x_89:
[----:B-----5:R-:W-:Y:S01]  /*21e0*/  PRMT R207, R4, 0x7632, R207 ;  /* 0x0000763204cf7816 */ /* 0x020fe200000000cf */
[C---:B------:R-:W-:Y:S01]  /*21f0*/  IMAD.U32 R204, R36.reuse, 0x10000, RZ ;  /* 0x0001000024cc7824 */ /* 0x040fe200078e00ff */
[----:B------:R-:W-:Y:S02]  /*2200*/  PRMT R2, R36, 0x7632, R2 ;  /* 0x0000763224027816 */ /* 0x000fe40000000002 */
[----:B------:R-:W-:Y:S02]  /*2210*/  SHF.L.U32 R207, R207, 0x10, RZ ;  /* 0x00000010cfcf7819 */ /* 0x000fe400000006ff */
[----:B------:R-:W-:Y:S01]  /*2220*/  PRMT R205, R6, 0x7632, R205 ;  /* 0x0000763206cd7816 */ /* 0x000fe200000000cd */
[----:B------:R-:W-:Y:S01]  /*2230*/  IMAD.U32 R2, R2, 0x10000, RZ ;  /* 0x0001000002027824 */ /* 0x000fe200078e00ff */
[----:B------:R-:W-:Y:S01]  /*2240*/  SHF.L.U32 R173, R7, 0x10, RZ ;  /* 0x0000001007ad7819 */ /* 0x000fe200000006ff */
[----:B------:R-:W-:Y:S01]  /*2250*/  IMAD.U32 R6, R6, 0x10000, RZ ;  /* 0x0001000006067824 */ /* 0x000fe200078e00ff */
[----:B------:R-:W-:Y:S01]  /*2260*/  PRMT R206, R5, 0x7632, R206 ;  /* 0x0000763205ce7816 */ /* 0x000fe200000000ce */
[--C-:B------:R-:W-:Y:S01]  /*2270*/  FADD.FTZ R207, R207, R2.reuse ;  /* 0x00000002cfcf7221 */ /* 0x100fe20000010000 */
[----:B------:R-:W-:Y:S01]  /*2280*/  PRMT R2, R38, 0x7632, R2 ;  /* 0x0000763226027816 */ /* 0x000fe20000000002 */
[----:B------:R-:W-:Y:S01]  /*2290*/  IMAD.U32 R205, R205, 0x10000, RZ ;  /* 0x00010000cdcd7824 */ /* 0x000fe200078e00ff */
[----:B------:R-:W-:-:S02]  /*22a0*/  PRMT R3, R37, 0x7632, R3 ;  /* 0x0000763225037816 */ /* 0x000fc40000000003 */
[----:B------:R-:W-:Y:S02]  /*22b0*/  SHF.L.U32 R2, R2, 0x10, RZ ;  /* 0x0000001002027819 */ /* 0x000fe400000006ff */
[----:B------:R-:W-:Y:S02]  /*22c0*/  PRMT R172, R7, 0x7632, R172 ;  /* 0x0000763207ac7816 */ /* 0x000fe400000000ac */
[----:B------:R-:W-:Y:S01]  /*22d0*/  SHF.L.U32 R206, R206, 0x10, RZ ;  /* 0x00000010cece7819 */ /* 0x000fe200000006ff */
[----:B------:R-:W-:Y:S01]  /*22e0*/  FADD.FTZ R205, R205, R2 ;  /* 0x00000002cdcd7221 */ /* 0x000fe20000010000 */
[----:B------:R-:W-:Y:S01]  /*22f0*/  IMAD.U32 R2, R39, 0x10000, RZ ;  /* 0x0001000027027824 */ /* 0x000fe200078e00ff */
[----:B------:R-:W-:Y:S02]  /*2300*/  SHF.L.U32 R3, R3, 0x10, RZ ;  /* 0x0000001003037819 */ /* 0x000fe400000006ff */
[----:B------:R-:W-:Y:S01]  /*2310*/  SHF.L.U32 R4, R4, 0x10, RZ ;  /* 0x0000001004047819 */ /* 0x000fe200000006ff */
[--C-:B------:R-:W-:Y:S01]  /*2320*/  FADD.FTZ R173, R173, R2.reuse ;  /* 0x00000002adad7221 */ /* 0x100fe20000010000 */
[----:B------:R-:W-:Y:S01]  /*2330*/  PRMT R2, R39, 0x7632, R2 ;  /* 0x0000763227027816 */ /* 0x000fe20000000002 */
[----:B------:R-:W-:Y:S01]  /*2340*/  FADD.FTZ R206, R206, R3 ;  /* 0x00000003cece7221 */ /* 0x000fe20000010000 */
[----:B------:R-:W-:Y:S01]  /*2350*/  SHF.L.U32 R5, R5, 0x10, RZ ;  /* 0x0000001005057819 */ /* 0x000fe200000006ff */
[----:B------:R-:W-:Y:S01]  /*2360*/  FADD.FTZ R204, R4, R204 ;  /* 0x000000cc04cc7221 */ /* 0x000fe20000010000 */
[----:B------:R-:W-:-:S02]  /*2370*/  SHF.L.U32 R175, R37, 0x10, RZ ;  /* 0x0000001025af7819 */ /* 0x000fc400000006ff */
[----:B------:R-:W-:Y:S02]  /*2380*/  SHF.L.U32 R174, R38, 0x10, RZ ;  /* 0x0000001026ae7819 */ /* 0x000fe400000006ff */
[----:B------:R-:W-:Y:S01]  /*2390*/  SHF.L.U32 R172, R172, 0x10, RZ ;  /* 0x00000010acac7819 */ /* 0x000fe200000006ff */
[----:B------:R-:W-:Y:S01]  /*23a0*/  FADD.FTZ R175, R5, R175 ;  /* 0x000000af05af7221 */ /* 0x000fe20000010000 */
[----:B------:R-:W-:Y:S01]  /*23b0*/  SHF.L.U32 R2, R2, 0x10, RZ ;  /* 0x0000001002027819 */ /* 0x000fe200000006ff */
[----:B------:R-:W-:Y:S01]  /*23c0*/  FADD.FTZ R174, R6, R174 ;  /* 0x000000ae06ae7221 */ /* 0x000fe20000010000 */
[----:B------:R-:W-:Y:S02]  /*23d0*/  F2FP.BF16.F32.PACK_AB R28, R207, R204 ;  /* 0x000000cccf1c723e */ /* 0x000fe400000010ff */
[----:B------:R-:W-:Y:S01]  /*23e0*/  F2FP.BF16.F32.PACK_AB R29, R206, R175 ;  /* 0x000000afce1d723e */ /* 0x000fe200000010ff */
[----:B------:R-:W-:Y:S01]  /*23f0*/  FADD.FTZ R172, R172, R2 ;  /* 0x00000002acac7221 */ /* 0x000fe20000010000 */
[----:B------:R-:W-:-:S04]  /*2400*/  F2FP.BF16.F32.PACK_AB R30, R205, R174 ;  /* 0x000000aecd1e723e */ /* 0x000fc800000010ff */
[----:B------:R-:W-:Y:S01]  /*2410*/  F2FP.BF16.F32.PACK_AB R31, R172, R173 ;  /* 0x000000adac1f723e */ /* 0x000fe200000010ff */
[----:B------:R-:W-:Y:S06]  /*2420*/  BRA `(.L_x_90) ;  /* 0x0000000000c87947 */ /* 0x000fec0003800000 */
.L_x_88:
[----:B------:R-:W-:Y:S05]  /*2430*/  @!P2 BRA `(.L_x_91) ;  /* 0x000000000094a947 */ /* 0x000fea0003800000 */
[----:B-----5:R-:W-:Y:S01]  /*2440*/  PRMT R207, R4, 0x7632, R207 ;  /* 0x0000763204cf7816 */ /* 0x020fe200000000cf */
[----:B------:R-:W-:Y:S01]  /*2450*/  IMAD.U32 R173, R7, 0x10000, RZ ;  /* 0x0001000007ad7824 */ /* 0x000fe200078e00ff */
[----:B------:R-:W-:Y:S01]  /*2460*/  PRMT R2, R32, 0x7632, R2 ;  /* 0x0000763220027816 */ /* 0x000fe20000000002 */
[----:B------:R-:W-:Y:S01]  /*2470*/  IMAD.U32 R4, R4, 0x10000, RZ ;  /* 0x0001000004047824 */ /* 0x000fe200078e00ff */
[----:B------:R-:W-:Y:S01]  /*2480*/  PRMT R205, R6, 0x7632, R205 ;  /* 0x0000763206cd7816 */ /* 0x000fe200000000cd */
[----:B------:R-:W-:Y:S01]  /*2490*/  IMAD.U32 R207, R207, 0x10000, RZ ;  /* 0x00010000cfcf7824 */ /* 0x000fe200078e00ff */
[----:B------:R-:W-:Y:S01]  /*24a0*/  SHF.L.U32 R2, R2, 0x10, RZ ;  /* 0x0000001002027819 */ /* 0x000fe200000006ff */
[----:B------:R-:W-:Y:S01]  /*24b0*/  IMAD.U32 R175, R33, 0x10000, RZ ;  /* 0x0001000021af7824 */ /* 0x000fe200078e00ff */
[----:B------:R-:W-:Y:S02]  /*24c0*/  SHF.L.U32 R205, R205, 0x10, RZ ;  /* 0x00000010cdcd7819 */ /* 0x000fe400000006ff */
[----:B------:R-:W-:Y:S01]  /*24d0*/  PRMT R206, R5, 0x7632, R206 ;  /* 0x0000763205ce7816 */ /* 0x000fe200000000ce */
[--C-:B------:R-:W-:Y:S01]  /*24e0*/  FADD.FTZ R207, R207, R2.reuse ;  /* 0x00000002cfcf7221 */ /* 0x100fe20000010000 */
[----:B------:R-:W-:-:S02]  /*24f0*/  PRMT R2, R34, 0x7632, R2 ;  /* 0x0000763222027816 */ /* 0x000fc40000000002 */
[----:B------:R-:W-:Y:S02]  /*2500*/  PRMT R3, R33, 0x7632, R3 ;  /* 0x0000763221037816 */ /* 0x000fe40000000003 */
[----:B------:R-:W-:Y:S02]  /*2510*/  SHF.L.U32 R2, R2, 0x10, RZ ;  /* 0x0000001002027819 */ /* 0x000fe400000006ff */
[----:B------:R-:W-:Y:S01]  /*2520*/  PRMT R172, R7, 0x7632, R172 ;  /* 0x0000763207ac7816 */ /* 0x000fe200000000ac */
[----:B------:R-:W-:Y:S01]  /*2530*/  IMAD.U32 R3, R3, 0x10000, RZ ;  /* 0x0001000003037824 */ /* 0x000fe200078e00ff */
[----:B------:R-:W-:Y:S01]  /*2540*/  SHF.L.U32 R206, R206, 0x10, RZ ;  /* 0x00000010cece7819 */ /* 0x000fe200000006ff */
[----:B------:R-:W-:Y:S01]  /*2550*/  FADD.FTZ R205, R205, R2 ;  /* 0x00000002cdcd7221 */ /* 0x000fe20000010000 */
[----:B------:R-:W-:Y:S02]  /*2560*/  SHF.L.U32 R2, R35, 0x10, RZ ;  /* 0x0000001023027819 */ /* 0x000fe400000006ff */
[----:B------:R-:W-:Y:S01]  /*2570*/  SHF.L.U32 R204, R32, 0x10, RZ ;  /* 0x0000001020cc7819 */ /* 0x000fe200000006ff */
[----:B------:R-:W-:Y:S01]  /*2580*/  FADD.FTZ R206, R206, R3 ;  /* 0x00000003cece7221 */ /* 0x000fe20000010000 */
[----:B------:R-:W-:Y:S01]  /*2590*/  SHF.L.U32 R5, R5, 0x10, RZ ;  /* 0x0000001005057819 */ /* 0x000fe200000006ff */
[--C-:B------:R-:W-:Y:S01]  /*25a0*/  FADD.FTZ R173, R173, R2.reuse ;  /* 0x00000002adad7221 */ /* 0x100fe20000010000 */
[----:B------:R-:W-:Y:S01]  /*25b0*/  PRMT R2, R35, 0x7632, R2 ;  /* 0x0000763223027816 */ /* 0x000fe20000000002 */
[----:B------:R-:W-:Y:S01]  /*25c0*/  FADD.FTZ R204, R4, R204 ;  /* 0x000000cc04cc7221 */ /* 0x000fe20000010000 */
[----:B------:R-:W-:Y:S01]  /*25d0*/  SHF.L.U32 R6, R6, 0x10, RZ ;  /* 0x0000001006067819 */ /* 0x000fe200000006ff */
[----:B------:R-:W-:Y:S01]  /*25e0*/  FADD.FTZ R175, R5, R175 ;  /* 0x000000af05af7221 */ /* 0x000fe20000010000 */
[----:B------:R-:W-:Y:S01]  /*25f0*/  SHF.L.U32 R174, R34, 0x10, RZ ;  /* 0x0000001022ae7819 */ /* 0x000fe200000006ff */
[----:B------:R-:W-:Y:S01]  /*2600*/  IMAD.U32 R2, R2, 0x10000, RZ ;  /* 0x0001000002027824 */ /* 0x000fe200078e00ff */
        /* <DEDUP_REMOVED lines=8> */
.L_x_91:
        /* <DEDUP_REMOVED lines=11> */
[----:B------:R-:W-:-:S07]  /*2740*/  SHF.L.U32 R172, R172, 0x10, RZ ;  /* 0x00000010acac7819 */ /* 0x000fce00000006ff */
.L_x_90:
[----:B------:R-:W0:Y:S01]  /*2750*/  @P0 LDC.64 R2, c[0x0][0x3a8] ;  /* 0x0000ea00ff020b82 */ /* 0x000e220000000a00 */
[----:B------:R-:W-:-:S07]  /*2760*/  VIADD R186, R203, 0x20 ;  /* 0x00000020cbba7836 */ /* 0x000fce0000000000 */
[----:B------:R-:W1:Y:S01]  /*2770*/  @P1 LDC.64 R4, c[0x0][0x398] ;  /* 0x0000e600ff041b82 */ /* 0x000e620000000a00 */
[----:B0-----:R-:W-:-:S05]  /*2780*/  @P0 IMAD.WIDE.U32 R2, R203, 0x10, R2 ;  /* 0x00000010cb020825 */ /* 0x001fca00078e0002 */
[----:B------:R0:W-:Y:S01]  /*2790*/  @P0 STG.E.128 desc[UR6][R2.64], R28 ;  /* 0x0000001c02000986 */ /* 0x0001e2000c101d06 */
[----:B-1----:R-:W-:-:S05]  /*27a0*/  @P1 IMAD.WIDE.U32 R4, R186, 0x10, R4 ;  /* 0x00000010ba041825 */ /* 0x002fca00078e0004 */
[----:B------:R1:W5:Y:S01]  /*27b0*/  @P1 LDG.E.128 R36, desc[UR6][R4.64] ;  /* 0x0000000604241981 */ /* 0x000362000c1e1d00 */
[----:B0-----:R-:W0:Y:S01]  /*27c0*/  @P2 LDC.64 R2, c[0x0][0x3a0] ;  /* 0x0000e800ff022b82 */ /* 0x001e220000000a00 */
[----:B-1----:R-:W-:-:S06]  /*27d0*/  IMAD.WIDE.U32 R4, R186, 0x10, R210 ;  /* 0x00000010ba047825 */ /* 0x002fcc00078e00d2 */
[----:B------:R-:W5:Y:S01]  /*27e0*/  LDG.E.128 R4, desc[UR6][R4.64] ;  /* 0x0000000604047981 */ /* 0x000f62000c1e1d00 */
[----:B0-----:R-:W-:-:S05]  /*27f0*/  @P2 IMAD.WIDE.U32 R2, R186, 0x10, R2 ;  /* 0x00000010ba022825 */ /* 0x001fca00078e0002 */
        /* <DEDUP_REMOVED lines=20> */
.L_x_93:
        /* <DEDUP_REMOVED lines=22> */
[----:B------:R-:W-:Y:S01]  /*2aa0*/  FADD.FTZ R199, R2, R199 ;  /* 0x000000c702c77221 */ /* 0x000fe20000010000 */
        /* <DEDUP_REMOVED lines=14> */
.L_x_92:
[----:B------:R-:W-:-:S04]  /*2b90*/  UISETP.NE.U32.AND UP1, UPT, UR10, URZ, UPT ;  /* 0x000000ff0a00728c */ /* 0x000fc8000bf25070 */
[----:B------:R-:W-:-:S09]  /*2ba0*/  UISETP.NE.AND.EX UP1, UPT, UR11, URZ, UPT, UP1 ;  /* 0x000000ff0b00728c */ /* 0x000fd2000bf25310 */
[----:B------:R-:W-:Y:S05]  /*2bb0*/  BRA.U UP1, `(.L_x_95) ;  /* 0x0000000101947547 */ /* 0x000fea000b800000 */
[----:B-----5:R-:W-:Y:S01]  /*2bc0*/  PRMT R198, R4, 0x7632, R198 ;  /* 0x0000763204c67816 */ /* 0x020fe200000000c6 */
[----:B------:R-:W-:Y:S01]  /*2bd0*/  IMAD.U32 R200, R38, 0x10000, RZ ;  /* 0x0001000026c87824 */ /* 0x000fe200078e00ff */
[----:B------:R-:W-:Y:S02]  /*2be0*/  PRMT R2, R36, 0x7632, R2 ;  /* 0x0000763224027816 */ /* 0x000fe40000000002 */
[----:B------:R-:W-:Y:S02]  /*2bf0*/  SHF.L.U32 R198, R198, 0x10, RZ ;  /* 0x00000010c6c67819 */ /* 0x000fe400000006ff */
[----:B------:R-:W-:Y:S02]  /*2c00*/  SHF.L.U32 R2, R2, 0x10, RZ ;  /* 0x0000001002027819 */ /* 0x000fe400000006ff */
[----:B------:R-:W-:Y:S02]  /*2c10*/  PRMT R196, R6, 0x7632, R196 ;  /* 0x0000763206c47816 */ /* 0x000fe400000000c4 */
[----:B------:R-:W-:Y:S01]  /*2c20*/  SHF.L.U32 R199, R7, 0x10, RZ ;  /* 0x0000001007c77819 */ /* 0x000fe200000006ff */
[--C-:B------:R-:W-:Y:S01]  /*2c30*/  FADD.FTZ R198, R198, R2.reuse ;  /* 0x00000002c6c67221 */ /* 0x100fe20000010000 */
[----:B------:R-:W-:-:S02]  /*2c40*/  PRMT R2, R38, 0x7632, R2 ;  /* 0x0000763226027816 */ /* 0x000fc40000000002 */
[----:B------:R-:W-:Y:S02]  /*2c50*/  SHF.L.U32 R196, R196, 0x10, RZ ;  /* 0x00000010c4c47819 */ /* 0x000fe400000006ff */
[----:B------:R-:W-:Y:S01]  /*2c60*/  PRMT R197, R5, 0x7632, R197 ;  /* 0x0000763205c57816 */ /* 0x000fe200000000c5 */
[----:B------:R-:W-:Y:S01]  /*2c70*/  IMAD.U32 R2, R2, 0x10000, RZ ;  /* 0x0001000002027824 */ /* 0x000fe200078e00ff */
[----:B------:R-:W-:Y:S01]  /*2c80*/  PRMT R3, R37, 0x7632, R3 ;  /* 0x0000763225037816 */ /* 0x000fe20000000003 */
[----:B------:R-:W-:Y:S01]  /*2c90*/  IMAD.U32 R5, R5, 0x10000, RZ ;  /* 0x0001000005057824 */ /* 0x000fe200078e00ff */
[----:B------:R-:W-:Y:S01]  /*2ca0*/  PRMT R195, R7, 0x7632, R195 ;  /* 0x0000763207c37816 */ /* 0x000fe200000000c3 */
[----:B------:R-:W-:Y:S01]  /*2cb0*/  FADD.FTZ R196, R196, R2 ;  /* 0x00000002c4c47221 */ /* 0x000fe20000010000 */
[----:B------:R-:W-:Y:S01]  /*2cc0*/  SHF.L.U32 R2, R39, 0x10, RZ ;  /* 0x0000001027027819 */ /* 0x000fe200000006ff */
[----:B------:R-:W-:Y:S01]  /*2cd0*/  IMAD.U32 R197, R197, 0x10000, RZ ;  /* 0x00010000c5c57824 */ /* 0x000fe200078e00ff */
[----:B------:R-:W-:Y:S01]  /*2ce0*/  SHF.L.U32 R3, R3, 0x10, RZ ;  /* 0x0000001003037819 */ /* 0x000fe200000006ff */
[----:B------:R-:W-:Y:S01]  /*2cf0*/  IMAD.U32 R195, R195, 0x10000, RZ ;  /* 0x00010000c3c37824 */ /* 0x000fe200078e00ff */
[----:B------:R-:W-:Y:S01]  /*2d00*/  SHF.L.U32 R4, R4, 0x10, RZ ;  /* 0x0000001004047819 */ /* 0x000fe200000006ff */
[----:B------:R-:W-:Y:S01]  /*2d10*/  FADD.FTZ R199, R2, R199 ;  /* 0x000000c702c77221 */ /* 0x000fe20000010000 */
[----:B------:R-:W-:Y:S01]  /*2d20*/  PRMT R2, R39, 0x7632, R2 ;  /* 0x0000763227027816 */ /* 0x000fe20000000002 */
[----:B------:R-:W-:Y:S01]  /*2d30*/  FADD.FTZ R197, R197, R3 ;  /* 0x00000003c5c57221 */ /* 0x000fe20000010000 */
[----:B------:R-:W-:-:S02]  /*2d40*/  SHF.L.U32 R202, R36, 0x10, RZ ;  /* 0x0000001024ca7819 */ /* 0x000fc400000006ff */
[----:B------:R-:W-:Y:S02]  /*2d50*/  SHF.L.U32 R201, R37, 0x10, RZ ;  /* 0x0000001025c97819 */ /* 0x000fe400000006ff */
[----:B------:R-:W-:Y:S01]  /*2d60*/  SHF.L.U32 R6, R6, 0x10, RZ ;  /* 0x0000001006067819 */ /* 0x000fe200000006ff */
[----:B------:R-:W-:Y:S01]  /*2d70*/  FADD.FTZ R202, R202, R4 ;  /* 0x00000004caca7221 */ /* 0x000fe20000010000 */
[----:B------:R-:W-:Y:S01]  /*2d80*/  SHF.L.U32 R2, R2, 0x10, RZ ;  /* 0x0000001002027819 */ /* 0x000fe200000006ff */
[----:B------:R-:W-:Y:S02]  /*2d90*/  FADD.FTZ R201, R201, R5 ;  /* 0x00000005c9c97221 */ /* 0x000fe40000010000 */
[----:B------:R-:W-:Y:S01]  /*2da0*/  FADD.FTZ R200, R200, R6 ;  /* 0x00000006c8c87221 */ /* 0x000fe20000010000 */
[----:B------:R-:W-:Y:S01]  /*2db0*/  F2FP.BF16.F32.PACK_AB R28, R198, R202 ;  /* 0x000000cac61c723e */ /* 0x000fe200000010ff */
[----:B------:R-:W-:Y:S01]  /*2dc0*/  FADD.FTZ R195, R195, R2 ;  /* 0x00000002c3c37221 */ /* 0x000fe20000010000 */
[----:B------:R-:W-:-:S02]  /*2dd0*/  F2FP.BF16.F32.PACK_AB R29, R197, R201 ;  /* 0x000000c9c51d723e */ /* 0x000fc400000010ff */
[----:B------:R-:W-:Y:S02]  /*2de0*/  F2FP.BF16.F32.PACK_AB R30, R196, R200 ;  /* 0x000000c8c41e723e */ /* 0x000fe400000010ff */
[----:B------:R-:W-:Y:S01]  /*2df0*/  F2FP.BF16.F32.PACK_AB R31, R195, R199 ;  /* 0x000000c7c31f723e */ /* 0x000fe200000010ff */
[----:B------:R-:W-:Y:S06]  /*2e00*/  BRA `(.L_x_94) ;  /* 0x0000000000e07947 */ /* 0x000fec0003800000 */
.L_x_95:
        /* <DEDUP_REMOVED lines=45> */
[----:B------:R-:W-:Y:S01]  /*30e0*/  FADD.FTZ R2, R3, R2 ;  /* 0x0000000203027221 */ /* 0x000fe20000010000 */
[----:B------:R-:W-:-:S03]  /*30f0*/  PRMT R3, R7, 0x7632, R3 ;  /* 0x0000763207037816 */ /* 0x000fc60000000003 */
[--C-:B------:R-:W-:Y:S01]  /*3100*/  FADD.FTZ R199, R199, R2.reuse ;  /* 0x00000002c7c77221 */ /* 0x100fe20000010000 */
[----:B------:R-:W-:Y:S02]  /*3110*/  PRMT R2, R39, 0x7632, R2 ;  /* 0x0000763227027816 */ /* 0x000fe40000000002 */
[----:B------:R-:W-:-:S03]  /*3120*/  SHF.L.U32 R3, R3, 0x10, RZ ;  /* 0x0000001003037819 */ /* 0x000fc600000006ff */
[----:B------:R-:W-:-:S04]  /*3130*/  IMAD.U32 R2, R2, 0x10000, RZ ;  /* 0x0001000002027824 */ /* 0x000fc800078e00ff */
[----:B------:R-:W-:Y:S01]  /*3140*/  FADD.FTZ R2, R3, R2 ;  /* 0x0000000203027221 */ /* 0x000fe20000010000 */
[----:B------:R-:W-:-:S04]  /*3150*/  PRMT R3, R35, 0x7632, R3 ;  /* 0x0000763223037816 */ /* 0x000fc80000000003 */
[----:B------:R-:W-:-:S05]  /*3160*/  SHF.L.U32 R3, R3, 0x10, RZ ;  /* 0x0000001003037819 */ /* 0x000fca00000006ff */
[----:B------:R-:W-:-:S05]  /*3170*/  FADD.FTZ R195, R2, R3 ;  /* 0x0000000302c37221 */ /* 0x000fca0000010000 */
[----:B------:R-:W-:-:S07]  /*3180*/  F2FP.BF16.F32.PACK_AB R31, R195, R199 ;  /* 0x000000c7c31f723e */ /* 0x000fce00000010ff */
.L_x_94:
[----:B------:R-:W0:Y:S08]  /*3190*/  @P0 LDC.64 R2, c[0x0][0x3a8] ;  /* 0x0000ea00ff020b82 */ /* 0x000e300000000a00 */
[----:B------:R-:W1:Y:S08]  /*31a0*/  @P2 LDC.64 R4, c[0x0][0x3a0] ;  /* 0x0000e800ff042b82 */ /* 0x000e700000000a00 */
[----:B------:R-:W2:Y:S01]  /*31b0*/  @P1 LDC.64 R6, c[0x0][0x398] ;  /* 0x0000e600ff061b82 */ /* 0x000ea20000000a00 */
[----:B0-----:R-:W-:-:S05]  /*31c0*/  @P0 IMAD.WIDE.U32 R2, R186, 0x10, R2 ;  /* 0x00000010ba020825 */ /* 0x001fca00078e0002 */
[----:B------:R0:W-:Y:S02]  /*31d0*/  @P0 STG.E.128 desc[UR6][R2.64], R28 ;  /* 0x0000001c02000986 */ /* 0x0001e4000c101d06 */
[----:B0-----:R-:W-:-:S05]  /*31e0*/  IADD3 R3, PT, PT, R203, 0x40, RZ ;  /* 0x00000040cb037810 */ /* 0x001fca0007ffe0ff */
[----:B-1----:R-:W-:-:S04]  /*31f0*/  @P2 IMAD.WIDE.U32 R4, R3, 0x10, R4 ;  /* 0x0000001003042825 */ /* 0x002fc800078e0004 */
[C---:B--2---:R-:W-:Y:S01]  /*3200*/  @P1 IMAD.WIDE.U32 R6, R3.reuse, 0x10, R6 ;  /* 0x0000001003061825 */ /* 0x044fe200078e0006 */
[----:B------:R0:W5:Y:S04]  /*3210*/  @P2 LDG.E.128 R32, desc[UR6][R4.64] ;  /* 0x0000000604202981 */ /* 0x000168000c1e1d00 */
[----:B------:R1:W5:Y:S01]  /*3220*/  @P1 LDG.E.128 R36, desc[UR6][R6.64] ;  /* 0x0000000606241981 */ /* 0x000362000c1e1d00 */
[----:B0-----:R-:W-:-:S06]  /*3230*/  IMAD.WIDE.U32 R4, R3, 0x10, R210 ;  /* 0x0000001003047825 */ /* 0x001fcc00078e00d2 */
[----:B------:R-:W5:Y:S01]  /*3240*/  LDG.E.128 R4, desc[UR6][R4.64] ;  /* 0x0000000604047981 */ /* 0x000f62000c1e1d00 */
[----:B-1----:R-:W-:Y:S05]  /*3250*/  BRA.U UP0, `(.L_x_96) ;  /* 0x0000000100cc7547 */ /* 0x002fea000b800000 */
[----:B------:R-:W-:Y:S05]  /*3260*/  BRA.U UP1, `(.L_x_97) ;  /* 0x0000000101347547 */ /* 0x000fea000b800000 */
[----:B-----5:R-:W-:Y:S01]  /*3270*/  PRMT R193, R6, 0x7632, R193 ;  /* 0x0000763206c17816 */ /* 0x020fe200000000c1 */
[C---:B------:R-:W-:Y:S01]  /*3280*/  IMAD.U32 R187, R4.reuse, 0x10000, RZ ;  /* 0x0001000004bb7824 */ /* 0x040fe200078e00ff */
        /* <DEDUP_REMOVED lines=11> */
.L_x_97:
        /* <DEDUP_REMOVED lines=17> */
[C---:B------:R-:W-:Y:S01]  /*3450*/  IMAD.U32 R2, R35.reuse, 0x10000, RZ ;  /* 0x0001000023027824 */ /* 0x040fe200078e00ff */
[----:B------:R-:W-:Y:S02]  /*3460*/  SHF.L.U32 R8, R8, 0x10, RZ ;  /* 0x0000001008087819 */ /* 0x000fe400000006ff */
[----:B------:R-:W-:Y:S01]  /*3470*/  SHF.L.U32 R4, R4, 0x10, RZ ;  /* 0x0000001004047819 */ /* 0x000fe200000006ff */
[----:B------:R-:W-:Y:S01]  /*3480*/  FADD.FTZ R190, R2, R190 ;  /* 0x000000be02be7221 */ /* 0x000fe20000010000 */
        /* <DEDUP_REMOVED lines=16> */
.L_x_96:
[----:B------:R-:W-:Y:S05]  /*3590*/  BRA.U UP1, `(.L_x_99) ;  /* 0x0000000101947547 */ /* 0x000fea000b800000 */
        /* <DEDUP_REMOVED lines=37> */
.L_x_99:
[C---:B-----5:R-:W-:Y:S01]  /*37f0*/  PRMT R192, R5.reuse, 0x7632, R192 ;  /* 0x0000763205c07816 */ /* 0x060fe200000000c0 */
[----:B------:R-:W-:Y:S01]  /*3800*/  IMAD.U32 R188, R5, 0x10000, RZ ;  /* 0x0001000005bc7824 */ /* 0x000fe200078e00ff */
[----:B------:R-:W-:Y:S01]  /*3810*/  PRMT R2, R37, 0x7632, R2 ;  /* 0x0000763225027816 */ /* 0x000fe20000000002 */
[----:B------:R-:W-:Y:S01]  /*3820*/  IMAD.U32 R190, R35, 0x10000, RZ ;  /* 0x0001000023be7824 */ /* 0x000fe200078e00ff */
[----:B------:R-:W-:Y:S01]  /*3830*/  PRMT R191, R4, 0x7632, R191 ;  /* 0x0000763204bf7816 */ /* 0x000fe200000000bf */
[----:B------:R-:W-:Y:S01]  /*3840*/  IMAD.U32 R192, R192, 0x10000, RZ ;  /* 0x00010000c0c07824 */ /* 0x000fe200078e00ff */
[----:B------:R-:W-:Y:S02]  /*3850*/  SHF.L.U32 R2, R2, 0x10, RZ ;  /* 0x0000001002027819 */ /* 0x000fe400000006ff */
[----:B------:R-:W-:Y:S02]  /*3860*/  PRMT R8, R36, 0x7632, R8 ;  /* 0x0000763224087816 */ /* 0x000fe40000000008 */
[----:B------:R-:W-:Y:S01]  /*3870*/  SHF.L.U32 R191, R191, 0x10, RZ ;  /* 0x00000010bfbf7819 */ /* 0x000fe200000006ff */
[----:B------:R-:W-:Y:S01]  /*3880*/  FADD.FTZ R192, R192, R2 ;  /* 0x00000002c0c07221 */ /* 0x000fe20000010000 */
[----:B------:R-:W-:-:S02]  /*3890*/  SHF.L.U32 R8, R8, 0x10, RZ ;  /* 0x0000001008087819 */ /* 0x000fc400000006ff */
[----:B------:R-:W-:Y:S02]  /*38a0*/  PRMT R2, R32, 0x7632, R2 ;  /* 0x0000763220027816 */ /* 0x000fe40000000002 */
[----:B------:R-:W-:Y:S01]  /*38b0*/  PRMT R193, R6, 0x7632, R193 ;  /* 0x0000763206c17816 */ /* 0x000fe200000000c1 */
[--C-:B------:R-:W-:Y:S01]  /*38c0*/  FADD.FTZ R191, R191, R8.reuse ;  /* 0x00000008bfbf7221 */ /* 0x100fe20000010000 */
[----:B------:R-:W-:Y:S02]  /*38d0*/  SHF.L.U32 R2, R2, 0x10, RZ ;  /* 0x0000001002027819 */ /* 0x000fe400000006ff */
[----:B------:R-:W-:Y:S02]  /*38e0*/  PRMT R8, R38, 0x7632, R8 ;  /* 0x0000763226087816 */ /* 0x000fe40000000008 */
[----:B------:R-:W-:Y:S01]  /*38f0*/  SHF.L.U32 R193, R193, 0x10, RZ ;  /* 0x00000010c1c17819 */ /* 0x000fe200000006ff */
[--C-:B------:R-:W-:Y:S01]  /*3900*/  FADD.FTZ R191, R191, R2.reuse ;  /* 0x00000002bfbf7221 */ /* 0x100fe20000010000 */
[----:B------:R-:W-:Y:S01]  /*3910*/  PRMT R2, R34, 0x7632, R2 ;  /* 0x0000763222027816 */ /* 0x000fe20000000002 */
[----:B------:R-:W-:Y:S01]  /*3920*/  IMAD.U32 R8, R8, 0x10000, RZ ;  /* 0x0001000008087824 */ /* 0x000fe200078e00ff */
[----:B------:R-:W-:-:S02]  /*3930*/  SHF.L.U32 R187, R4, 0x10, RZ ;  /* 0x0000001004bb7819 */ /* 0x000fc400000006ff */
[----:B------:R-:W-:Y:S01]  /*3940*/  SHF.L.U32 R189, R6, 0x10, RZ ;  /* 0x0000001006bd7819 */ /* 0x000fe200000006ff */
[--C-:B------:R-:W-:Y:S01]  /*3950*/  FADD.FTZ R193, R193, R8.reuse ;  /* 0x00000008c1c17221 */ /* 0x100fe20000010000 */
[----:B------:R-:W-:Y:S01]  /*3960*/  IMAD.U32 R2, R2, 0x10000, RZ ;  /* 0x0001000002027824 */ /* 0x000fe200078e00ff */
[----:B------:R-:W-:Y:S02]  /*3970*/  SHF.L.U32 R4, R39, 0x10, RZ ;  /* 0x0000001027047819 */ /* 0x000fe400000006ff */
[----:B------:R-:W-:Y:S01]  /*3980*/  PRMT R8, R33, 0x7632, R8 ;  /* 0x0000763221087816 */ /* 0x000fe20000000008 */
[----:B------:R-:W-:Y:S01]  /*3990*/  FADD.FTZ R193, R193, R2 ;  /* 0x00000002c1c17221 */ /* 0x000fe20000010000 */
[----:B------:R-:W-:Y:S02]  /*39a0*/  SHF.L.U32 R2, R36, 0x10, RZ ;  /* 0x0000001024027819 */ /* 0x000fe400000006ff */
[----:B------:R-:W-:-:S03]  /*39b0*/  SHF.L.U32 R8, R8, 0x10, RZ ;  /* 0x0000001008087819 */ /* 0x000fc600000006ff */
        /* <DEDUP_REMOVED lines=16> */
[----:B------:R-:W-:Y:S01]  /*3ac0*/  FADD.FTZ R2, R4, R2 ;  /* 0x0000000204027221 */ /* 0x000fe20000010000 */
[----:B------:R-:W-:-:S03]  /*3ad0*/  PRMT R4, R7, 0x7632, R4 ;  /* 0x0000763207047816 */ /* 0x000fc60000000004 */
[--C-:B------:R-:W-:Y:S01]  /*3ae0*/  FADD.FTZ R190, R190, R2.reuse ;  /* 0x00000002bebe7221 */ /* 0x100fe20000010000 */
[----:B------:R-:W-:Y:S02]  /*3af0*/  PRMT R2, R39, 0x7632, R2 ;  /* 0x0000763227027816 */ /* 0x000fe40000000002 */
[----:B------:R-:W-:Y:S02]  /*3b00*/  SHF.L.U32 R4, R4, 0x10, RZ ;  /* 0x0000001004047819 */ /* 0x000fe400000006ff */
[----:B------:R-:W-:-:S05]  /*3b10*/  SHF.L.U32 R2, R2, 0x10, RZ ;  /* 0x0000001002027819 */ /* 0x000fca00000006ff */
[----:B------:R-:W-:Y:S01]  /*3b20*/  FADD.FTZ R2, R4, R2 ;  /* 0x0000000204027221 */ /* 0x000fe20000010000 */
[----:B------:R-:W-:-:S05]  /*3b30*/  PRMT R4, R35, 0x7632, R4 ;  /* 0x0000763223047816 */ /* 0x000fca0000000004 */
[----:B------:R-:W-:-:S04]  /*3b40*/  IMAD.U32 R4, R4, 0x10000, RZ ;  /* 0x0001000004047824 */ /* 0x000fc800078e00ff */
[----:B------:R-:W-:-:S05]  /*3b50*/  FADD.FTZ R194, R2, R4 ;  /* 0x0000000402c27221 */ /* 0x000fca0000010000 */
[----:B------:R-:W-:-:S07]  /*3b60*/  F2FP.BF16.F32.PACK_AB R31, R194, R190 ;  /* 0x000000bec21f723e */ /* 0x000fce00000010ff */
.L_x_98:
[----:B------:R-:W0:Y:S01]  /*3b70*/  @P0 LDC.64 R4, c[0x0][0x3a8] ;  /* 0x0000ea00ff040b82 */ /* 0x000e220000000a00 */
[----:B------:R-:W-:-:S07]  /*3b80*/  IADD3 R2, PT, PT, R203, 0x60, RZ ;  /* 0x00000060cb027810 */ /* 0x000fce0007ffe0ff */
[----:B------:R-:W1:Y:S01]  /*3b90*/  @P1 LDC.64 R6, c[0x0][0x398] ;  /* 0x0000e600ff061b82 */ /* 0x000e620000000a00 */
[----:B0-----:R-:W-:-:S05]  /*3ba0*/  @P0 IMAD.WIDE.U32 R4, R3, 0x10, R4 ;  /* 0x0000001003040825 */ /* 0x001fca00078e0004 */
[----:B------:R0:W-:Y:S01]  /*3bb0*/  @P0 STG.E.128 desc[UR6][R4.64], R28 ;  /* 0x0000001c04000986 */ /* 0x0001e2000c101d06 */
[----:B------:R-:W-:-:S04]  /*3bc0*/  IMAD.WIDE.U32 R8, R2, 0x10, R210 ;  /* 0x0000001002087825 */ /* 0x000fc800078e00d2 */
[C---:B-1----:R-:W-:Y:S02]  /*3bd0*/  @P1 IMAD.WIDE.U32 R6, R2.reuse, 0x10, R6 ;  /* 0x0000001002061825 */ /* 0x042fe400078e0006 */
[----:B------:R-:W5:Y:S04]  /*3be0*/  LDG.E.128 R8, desc[UR6][R8.64] ;  /* 0x0000000608087981 */ /* 0x000f68000c1e1d00 */
[----:B------:R1:W5:Y:S01]  /*3bf0*/  @P1 LDG.E.128 R36, desc[UR6][R6.64] ;  /* 0x0000000606241981 */ /* 0x000362000c1e1d00 */
[----:B0-----:R-:W0:Y:S02]  /*3c00*/  @P2 LDC.64 R4, c[0x0][0x3a0] ;  /* 0x0000e800ff042b82 */ /* 0x001e240000000a00 */
[----:B0-----:R-:W-:-:S05]  /*3c10*/  @P2 IMAD.WIDE.U32 R4, R2, 0x10, R4 ;  /* 0x0000001002042825 */ /* 0x001fca00078e0004 */
[----:B------:R1:W5:Y:S01]  /*3c20*/  @P2 LDG.E.128 R32, desc[UR6][R4.64] ;  /* 0x0000000604202981 */ /* 0x000362000c1e1d00 */
[----:B------:R-:W-:Y:S05]  /*3c30*/  BRA.U UP0, `(.L_x_100) ;  /* 0x0000000100cc7547 */ /* 0x000fea000b800000 */
[----:B------:R-:W-:Y:S05]  /*3c40*/  BRA.U UP1, `(.L_x_101) ;  /* 0x0000000101347547 */ /* 0x000fea000b800000 */
[----:B-1---5:R-:W-:Y:S01]  /*3c50*/  PRMT R4, R8, 0x7632, R4 ;  /* 0x0000763208047816 */ /* 0x022fe20000000004 */
[----:B------:R-:W-:Y:S01]  /*3c60*/  IMAD.U32 R13, R9, 0x10000, RZ ;  /* 0x00010000090d7824 */ /* 0x000fe200078e00ff */
[----:B------:R-:W-:Y:S02]  /*3c70*/  PRMT R17, R11, 0x7632, R17 ;  /* 0x000076320b117816 */ /* 0x000fe40000000011 */
[----:B------:R-:W-:Y:S01]  /*3c80*/  PRMT R5, R9, 0x7632, R5 ;  /* 0x0000763209057816 */ /* 0x000fe20000000005 */
[----:B------:R-:W-:Y:S01]  /*3c90*/  IMAD.U32 R4, R4, 0x10000, RZ ;  /* 0x0001000004047824 */ /* 0x000fe200078e00ff */
[----:B------:R-:W-:Y:S01]  /*3ca0*/  PRMT R6, R10, 0x7632, R6 ;  /* 0x000076320a067816 */ /* 0x000fe20000000006 */
[----:B------:R-:W-:Y:S01]  /*3cb0*/  IMAD.U32 R17, R17, 0x10000, RZ ;  /* 0x0001000011117824 */ /* 0x000fe200078e00ff */
[----:B------:R-:W-:Y:S02]  /*3cc0*/  SHF.L.U32 R185, R8, 0x10, RZ ;  /* 0x0000001008b97819 */ /* 0x000fe400000006ff */
[----:B------:R-:W-:-:S02]  /*3cd0*/  SHF.L.U32 R15, R10, 0x10, RZ ;  /* 0x000000100a0f7819 */ /* 0x000fc400000006ff */
[----:B------:R-:W-:Y:S02]  /*3ce0*/  SHF.L.U32 R16, R11, 0x10, RZ ;  /* 0x000000100b107819 */ /* 0x000fe400000006ff */
[----:B------:R-:W-:Y:S02]  /*3cf0*/  SHF.L.U32 R5, R5, 0x10, RZ ;  /* 0x0000001005057819 */ /* 0x000fe400000006ff */
[----:B------:R-:W-:Y:S01]  /*3d00*/  SHF.L.U32 R6, R6, 0x10, RZ ;  /* 0x0000001006067819 */ /* 0x000fe200000006ff */
[----:B------:R-:W-:Y:S06]  /*3d10*/  BRA `(.L_x_102) ;  /* 0x00000008000c7947 */ /* 0x000fec0003800000 */
.L_x_101:
[----:B-1---5:R-:W-:Y:S01]  /*3d20*/  PRMT R6, R10, 0x7632, R6 ;  /* 0x000076320a067816 */ /* 0x022fe20000000006 */
[C---:B------:R-:W-:Y:S01]  /*3d30*/  IMAD.U32 R15, R34.reuse, 0x10000, RZ ;  /* 0x00010000220f7824 */ /* 0x040fe200078e00ff */
[----:B------:R-:W-:Y:S02]  /*3d40*/  PRMT R7, R34, 0x7632, R7 ;  /* 0x0000763222077816 */ /* 0x000fe40000000007 */
[----:B------:R-:W-:Y:S02]  /*3d50*/  SHF.L.U32 R6, R6, 0x10, RZ ;  /* 0x0000001006067819 */ /* 0x000fe400000006ff */
[----:B------:R-:W-:Y:S01]  /*3d60*/  PRMT R5, R8, 0x7632, R5 ;  /* 0x0000763208057816 */ /* 0x000fe20000000005 */
[----:B------:R-:W-:Y:S01]  /*3d70*/  IMAD.U32 R7, R7, 0x10000, RZ ;  /* 0x0001000007077824 */ /* 0x000fe200078e00ff */
[----:B------:R-:W-:Y:S02]  /*3d80*/  PRMT R4, R32, 0x7632, R4 ;  /* 0x0000763220047816 */ /* 0x000fe40000000004 */
[----:B------:R-:W-:Y:S01]  /*3d90*/  SHF.L.U32 R5, R5, 0x10, RZ ;  /* 0x0000001005057819 */ /* 0x000fe200000006ff */
[----:B------:R-:W-:Y:S01]  /*3da0*/  FADD.FTZ R6, R6, R7 ;  /* 0x0000000706067221 */ /* 0x000fe20000010000 */
[----:B------:R-:W-:-:S02]  /*3db0*/  SHF.L.U32 R4, R4, 0x10, RZ ;  /* 0x0000001004047819 */ /* 0x000fc400000006ff */
[----:B------:R-:W-:Y:S02]  /*3dc0*/  SHF.L.U32 R16, R11, 0x10, RZ ;  /* 0x000000100b107819 */ /* 0x000fe400000006ff */
[----:B------:R-:W-:Y:S01]  /*3dd0*/  SHF.L.U32 R7, R35, 0x10, RZ ;  /* 0x0000001023077819 */ /* 0x000fe200000006ff */
[----:B------:R-:W-:Y:S01]  /*3de0*/  FADD.FTZ R4, R5, R4 ;  /* 0x0000000405047221 */ /* 0x000fe20000010000 */
[C---:B------:R-:W-:Y:S01]  /*3df0*/  PRMT R5, R9.reuse, 0x7632, R5 ;  /* 0x0000763209057816 */ /* 0x040fe20000000005 */
[----:B------:R-:W-:Y:S01]  /*3e00*/  IMAD.U32 R9, R9, 0x10000, RZ ;  /* 0x0001000009097824 */ /* 0x000fe200078e00ff */
[----:B------:R-:W-:Y:S01]  /*3e10*/  PRMT R12, R33, 0x7632, R12 ;  /* 0x00007632210c7816 */ /* 0x000fe2000000000c */
[----:B------:R-:W-:Y:S01]  /*3e20*/  FADD.FTZ R16, R7, R16 ;  /* 0x0000001007107221 */ /* 0x000fe20000010000 */
[----:B------:R-:W-:Y:S01]  /*3e30*/  PRMT R17, R11, 0x7632, R17 ;  /* 0x000076320b117816 */ /* 0x000fe20000000011 */
[----:B------:R-:W-:Y:S01]  /*3e40*/  IMAD.U32 R5, R5, 0x10000, RZ ;  /* 0x0001000005057824 */ /* 0x000fe200078e00ff */
[----:B------:R-:W-:-:S02]  /*3e50*/  PRMT R7, R35, 0x7632, R7 ;  /* 0x0000763223077816 */ /* 0x000fc40000000007 */
[----:B------:R-:W-:Y:S01]  /*3e60*/  SHF.L.U32 R12, R12, 0x10, RZ ;  /* 0x000000100c0c7819 */ /* 0x000fe200000006ff */
[----:B------:R-:W-:Y:S01]  /*3e70*/  IMAD.U32 R17, R17, 0x10000, RZ ;  /* 0x0001000011117824 */ /* 0x000fe200078e00ff */
[----:B------:R-:W-:Y:S02]  /*3e80*/  SHF.L.U32 R8, R8, 0x10, RZ ;  /* 0x0000001008087819 */ /* 0x000fe400000006ff */
[----:B------:R-:W-:Y:S01]  /*3e90*/  SHF.L.U32 R185, R32, 0x10, RZ ;  /* 0x0000001020b97819 */ /* 0x000fe200000006ff */
[----:B------:R-:W-:Y:S01]  /*3ea0*/  FADD.FTZ R5, R5, R12 ;  /* 0x0000000c05057221 */ /* 0x000fe20000010000 */
        /* <DEDUP_REMOVED lines=12> */
.L_x_100:
[----:B------:R-:W-:Y:S05]  /*3f70*/  BRA.U UP1, `(.L_x_103) ;  /* 0x0000000101947547 */ /* 0x000fea000b800000 */
[----:B-1---5:R-:W-:Y:S01]  /*3f80*/  PRMT R6, R10, 0x7632, R6 ;  /* 0x000076320a067816 */ /* 0x022fe20000000006 */
        /* <DEDUP_REMOVED lines=9> */
[----:B------:R-:W-:Y:S01]  /*4020*/  SHF.L.U32 R16, R11, 0x10, RZ ;  /* 0x000000100b107819 */ /* 0x000fe200000006ff */
[----:B------:R-:W-:Y:S01]  /*4030*/  IMAD.U32 R4, R4, 0x10000, RZ ;  /* 0x0001000004047824 */ /* 0x000fe200078e00ff */
[----:B------:R-:W-:Y:S01]  /*4040*/  PRMT R12, R37, 0x7632, R12 ;  /* 0x00007632250c7816 */ /* 0x000fe2000000000c */
[----:B------:R-:W-:Y:S01]  /*4050*/  IMAD.U32 R7, R39, 0x10000, RZ ;  /* 0x0001000027077824 */ /* 0x000fe200078e00ff */
[----:B------:R-:W-:Y:S01]  /*4060*/  PRMT R17, R11, 0x7632, R17 ;  /* 0x000076320b117816 */ /* 0x000fe20000000011 */
[----:B------:R-:W-:Y:S01]  /*4070*/  FADD.FTZ R4, R5, R4 ;  /* 0x0000000405047221 */ /* 0x000fe20000010000 */
[----:B------:R-:W-:Y:S01]  /*4080*/  PRMT R5, R9, 0x7632, R5 ;  /* 0x0000763209057816 */ /* 0x000fe20000000005 */
[----:B------:R-:W-:Y:S01]  /*4090*/  FADD.FTZ R16, R7, R16 ;  /* 0x0000001007107221 */ /* 0x000fe20000010000 */
[----:B------:R-:W-:-:S02]  /*40a0*/  PRMT R7, R39, 0x7632, R7 ;  /* 0x0000763227077816 */ /* 0x000fc40000000007 */
[----:B------:R-:W-:Y:S02]  /*40b0*/  SHF.L.U32 R5, R5, 0x10, RZ ;  /* 0x0000001005057819 */ /* 0x000fe400000006ff */
[----:B------:R-:W-:Y:S02]  /*40c0*/  SHF.L.U32 R12, R12, 0x10, RZ ;  /* 0x000000100c0c7819 */ /* 0x000fe400000006ff */
[----:B------:R-:W-:Y:S02]  /*40d0*/  SHF.L.U32 R8, R8, 0x10, RZ ;  /* 0x0000001008087819 */ /* 0x000fe400000006ff */
[----:B------:R-:W-:Y:S01]  /*40e0*/  SHF.L.U32 R9, R9, 0x10, RZ ;  /* 0x0000001009097819 */ /* 0x000fe200000006ff */
[----:B------:R-:W-:Y:S01]  /*40f0*/  FADD.FTZ R5, R5, R12 ;  /* 0x0000000c05057221 */ /* 0x000fe20000010000 */
[----:B------:R-:W-:Y:S01]  /*4100*/  SHF.L.U32 R13, R37, 0x10, RZ ;  /* 0x00000010250d7819 */ /* 0x000fe200000006ff */
[----:B------:R-:W-:Y:S01]  /*4110*/  FADD.FTZ R185, R185, R8 ;  /* 0x00000008b9b97221 */ /* 0x000fe20000010000 */
[----:B------:R-:W-:-:S02]  /*4120*/  SHF.L.U32 R15, R38, 0x10, RZ ;  /* 0x00000010260f7819 */ /* 0x000fc400000006ff */
        /* <DEDUP_REMOVED lines=10> */
.L_x_103:
[C---:B-1---5:R-:W-:Y:S01]  /*41d0*/  PRMT R4, R8.reuse, 0x7632, R4 ;  /* 0x0000763208047816 */ /* 0x062fe20000000004 */
[----:B------:R-:W-:Y:S01]  /*41e0*/  IMAD.U32 R185, R8, 0x10000, RZ ;  /* 0x0001000008b97824 */ /* 0x000fe200078e00ff */
[----:B------:R-:W-:Y:S02]  /*41f0*/  PRMT R7, R36, 0x7632, R7 ;  /* 0x0000763224077816 */ /* 0x000fe40000000007 */
[----:B------:R-:W-:Y:S01]  /*4200*/  PRMT R5, R9, 0x7632, R5 ;  /* 0x0000763209057816 */ /* 0x000fe20000000005 */
[----:B------:R-:W-:Y:S01]  /*4210*/  IMAD.U32 R4, R4, 0x10000, RZ ;  /* 0x0001000004047824 */ /* 0x000fe200078e00ff */
[----:B------:R-:W-:Y:S02]  /*4220*/  SHF.L.U32 R7, R7, 0x10, RZ ;  /* 0x0000001007077819 */ /* 0x000fe400000006ff */
[----:B------:R-:W-:Y:S02]  /*4230*/  PRMT R6, R37, 0x7632, R6 ;  /* 0x0000763225067816 */ /* 0x000fe40000000006 */
[----:B------:R-:W-:Y:S01]  /*4240*/  SHF.L.U32 R5, R5, 0x10, RZ ;  /* 0x0000001005057819 */ /* 0x000fe200000006ff */
[--C-:B------:R-:W-:Y:S01]  /*4250*/  FADD.FTZ R4, R4, R7.reuse ;  /* 0x0000000704047221 */ /* 0x100fe20000010000 */
[----:B------:R-:W-:Y:S01]  /*4260*/  PRMT R7, R32, 0x7632, R7 ;  /* 0x0000763220077816 */ /* 0x000fe20000000007 */
[----:B------:R-:W-:Y:S01]  /*4270*/  IMAD.U32 R6, R6, 0x10000, RZ ;  /* 0x0001000006067824 */ /* 0x000fe200078e00ff */
[----:B------:R-:W-:-:S02]  /*4280*/  PRMT R12, R38, 0x7632, R12 ;  /* 0x00007632260c7816 */ /* 0x000fc4000000000c */
[----:B------:R-:W-:Y:S01]  /*4290*/  SHF.L.U32 R13, R9, 0x10, RZ ;  /* 0x00000010090d7819 */ /* 0x000fe200000006ff */
[--C-:B------:R-:W-:Y:S01]  /*42a0*/  FADD.FTZ R5, R5, R6.reuse ;  /* 0x0000000605057221 */ /* 0x100fe20000010000 */
[----:B------:R-:W-:Y:S01]  /*42b0*/  IMAD.U32 R7, R7, 0x10000, RZ ;  /* 0x0001000007077824 */ /* 0x000fe200078e00ff */
[----:B------:R-:W-:Y:S02]  /*42c0*/  PRMT R6, R10, 0x7632, R6 ;  /* 0x000076320a067816 */ /* 0x000fe40000000006 */
[----:B------:R-:W-:Y:S01]  /*42d0*/  SHF.L.U32 R12, R12, 0x10, RZ ;  /* 0x000000100c0c7819 */ /* 0x000fe200000006ff */
[--C-:B------:R-:W-:Y:S01]  /*42e0*/  FADD.FTZ R4, R4, R7.reuse ;  /* 0x0000000704047221 */ /* 0x100fe20000010000 */
[----:B------:R-:W-:Y:S02]  /*42f0*/  SHF.L.U32 R6, R6, 0x10, RZ ;  /* 0x0000001006067819 */ /* 0x000fe400000006ff */
[----:B------:R-:W-:Y:S02]  /*4300*/  PRMT R7, R34, 0x7632, R7 ;  /* 0x0000763222077816 */ /* 0x000fe40000000007 */
[----:B------:R-:W-:Y:S01]  /*4310*/  SHF.L.U32 R15, R10, 0x10, RZ ;  /* 0x000000100a0f7819 */ /* 0x000fe200000006ff */
[----:B------:R-:W-:Y:S01]  /*4320*/  FADD.FTZ R6, R6, R12 ;  /* 0x0000000c06067221 */ /* 0x000fe20000010000 */
[----:B------:R-:W-:-:S02]  /*4330*/  SHF.L.U32 R7, R7, 0x10, RZ ;  /* 0x0000001007077819 */ /* 0x000fc400000006ff */
[----:B------:R-:W-:Y:S02]  /*4340*/  SHF.L.U32 R8, R39, 0x10, RZ ;  /* 0x0000001027087819 */ /* 0x000fe400000006ff */
[----:B------:R-:W-:Y:S01]  /*4350*/  SHF.L.U32 R16, R35, 0x10, RZ ;  /* 0x0000001023107819 */ /* 0x000fe200000006ff */
[----:B------:R-:W-:Y:S01]  /*4360*/  FADD.FTZ R6, R6, R7 ;  /* 0x0000000706067221 */ /* 0x000fe20000010000 */
[----:B------:R-:W-:Y:S02]  /*4370*/  SHF.L.U32 R7, R36, 0x10, RZ ;  /* 0x0000001024077819 */ /* 0x000fe400000006ff */
[----:B------:R-:W-:-:S03]  /*4380*/  PRMT R12, R33, 0x7632, R12 ;  /* 0x00007632210c7816 */ /* 0x000fc6000000000c */
[----:B------:R-:W-:Y:S01]  /*4390*/  FADD.FTZ R185, R7, R185 ;  /* 0x000000b907b97221 */ /* 0x000fe20000010000 */
[----:B------:R-:W-:Y:S01]  /*43a0*/  IMAD.U32 R7, R37, 0x10000, RZ ;  /* 0x0001000025077824 */ /* 0x000fe200078e00ff */
[----:B------:R-:W-:-:S03]  /*43b0*/  SHF.L.U32 R12, R12, 0x10, RZ ;  /* 0x000000100c0c7819 */ /* 0x000fc600000006ff */
[----:B------:R-:W-:Y:S01]  /*43c0*/  FADD.FTZ R13, R7, R13 ;  /* 0x0000000d070d7221 */ /* 0x000fe20000010000 */
[----:B------:R-:W-:Y:S01]  /*43d0*/  SHF.L.U32 R7, R38, 0x10, RZ ;  /* 0x0000001026077819 */ /* 0x000fe200000006ff */
[----:B------:R-:W-:-:S04]  /*43e0*/  FADD.FTZ R5, R5, R12 ;  /* 0x0000000c05057221 */ /* 0x000fc80000010000 */
[----:B------:R-:W-:Y:S01]  /*43f0*/  FADD.FTZ R15, R7, R15 ;  /* 0x0000000f070f7221 */ /* 0x000fe20000010000 */
[----:B------:R-:W-:-:S04]  /*4400*/  IMAD.U32 R7, R32, 0x10000, RZ ;  /* 0x0001000020077824 */ /* 0x000fc800078e00ff */
[----:B------:R-:W-:Y:S01]  /*4410*/  FADD.FTZ R185, R7, R185 ;  /* 0x000000b907b97221 */ /* 0x000fe20000010000 */
[----:B------:R-:W-:-:S04]  /*4420*/  SHF.L.U32 R7, R33, 0x10, RZ ;  /* 0x0000001021077819 */ /* 0x000fc800000006ff */
[----:B------:R-:W-:Y:S01]  /*4430*/  F2FP.BF16.F32.PACK_AB R28, R4, R185 ;  /* 0x000000b9041c723e */ /* 0x000fe200000010ff */
[----:B------:R-:W-:Y:S01]  /*4440*/  FADD.FTZ R13, R7, R13 ;  /* 0x0000000d070d7221 */ /* 0x000fe20000010000 */
[----:B------:R-:W-:-:S04]  /*4450*/  SHF.L.U32 R7, R34, 0x10, RZ ;  /* 0x0000001022077819 */ /* 0x000fc800000006ff */
[----:B------:R-:W-:Y:S01]  /*4460*/  F2FP.BF16.F32.PACK_AB R29, R5, R13 ;  /* 0x0000000d051d723e */ /* 0x000fe200000010ff */
[----:B------:R-:W-:Y:S01]  /*4470*/  FADD.FTZ R15, R7, R15 ;  /* 0x0000000f070f7221 */ /* 0x000fe20000010000 */
[----:B------:R-:W-:-:S04]  /*4480*/  IMAD.U32 R7, R11, 0x10000, RZ ;  /* 0x000100000b077824 */ /* 0x000fc800078e00ff */
[----:B------:R-:W-:Y:S01]  /*4490*/  FADD.FTZ R7, R8, R7 ;  /* 0x0000000708077221 */ /* 0x000fe20000010000 */
[----:B------:R-:W-:Y:S02]  /*44a0*/  PRMT R8, R11, 0x7632, R8 ;  /* 0x000076320b087816 */ /* 0x000fe40000000008 */
[----:B------:R-:W-:Y:S01]  /*44b0*/  F2FP.BF16.F32.PACK_AB R30, R6, R15 ;  /* 0x0000000f061e723e */ /* 0x000fe200000010ff */
[--C-:B------:R-:W-:Y:S01]  /*44c0*/  FADD.FTZ R16, R16, R7.reuse ;  /* 0x0000000710107221 */ /* 0x100fe20000010000 */
[----:B------:R-:W-:Y:S01]  /*44d0*/  PRMT R7, R39, 0x7632, R7 ;  /* 0x0000763227077816 */ /* 0x000fe20000000007 */
[----:B------:R-:W-:-:S03]  /*44e0*/  IMAD.U32 R8, R8, 0x10000, RZ ;  /* 0x0001000008087824 */ /* 0x000fc600078e00ff */
[----:B------:R-:W-:-:S05]  /*44f0*/  SHF.L.U32 R7, R7, 0x10, RZ ;  /* 0x0000001007077819 */ /* 0x000fca00000006ff */
[----:B------:R-:W-:Y:S01]  /*4500*/  FADD.FTZ R7, R8, R7 ;  /* 0x0000000708077221 */ /* 0x000fe20000010000 */
[----:B------:R-:W-:-:S04]  /*4510*/  PRMT R8, R35, 0x7632, R8 ;  /* 0x0000763223087816 */ /* 0x000fc80000000008 */
[----:B------:R-:W-:-:S05]  /*4520*/  SHF.L.U32 R8, R8, 0x10, RZ ;  /* 0x0000001008087819 */ /* 0x000fca00000006ff */
[----:B------:R-:W-:-:S05]  /*4530*/  FADD.FTZ R17, R7, R8 ;  /* 0x0000000807117221 */ /* 0x000fca0000010000 */
[----:B------:R-:W-:-:S07]  /*4540*/  F2FP.BF16.F32.PACK_AB R31, R17, R16 ;  /* 0x00000010111f723e */ /* 0x000fce00000010ff */
.L_x_102:
[----:B------:R-:W0:Y:S01]  /*4550*/  @P0 LDC.64 R8, c[0x0][0x3a8] ;  /* 0x0000ea00ff080b82 */ /* 0x000e220000000a00 */
[----:B------:R-:W-:-:S07]  /*4560*/  VIADD R7, R203, 0x80 ;  /* 0x00000080cb077836 */ /* 0x000fce0000000000 */
        /* <DEDUP_REMOVED lines=25> */
.L_x_105:
[----:B-1---5:R-:W-:Y:S02]  /*4700*/  PRMT R8, R24, 0x7632, R8 ;  /* 0x0000763218087816 */ /* 0x022fe40000000008 */
        /* <DEDUP_REMOVED lines=11> */
[----:B------:R-:W-:-:S02]  /*47c0*/  PRMT R10, R26, 0x7632, R10 ;  /* 0x000076321a0a7816 */ /* 0x000fc4000000000a */
[----:B------:R-:W-:Y:S01]  /*47d0*/  PRMT R14, R34, 0x7632, R14 ;  /* 0x00007632220e7816 */ /* 0x000fe2000000000e */
[----:B------:R-:W-:Y:S01]  /*47e0*/  IMAD.U32 R11, R11, 0x10000, RZ ;  /* 0x000100000b0b7824 */ /* 0x000fe200078e00ff */
[----:B------:R-:W-:Y:S02]  /*47f0*/  SHF.L.U32 R12, R12, 0x10, RZ ;  /* 0x000000100c0c7819 */ /* 0x000fe400000006ff */
[----:B------:R-:W-:Y:S02]  /*4800*/  SHF.L.U32 R10, R10, 0x10, RZ ;  /* 0x000000100a0a7819 */ /* 0x000fe400000006ff */
[----:B------:R-:W-:Y:S01]  /*4810*/  SHF.L.U32 R14, R14, 0x10, RZ ;  /* 0x000000100e0e7819 */ /* 0x000fe200000006ff */
[----:B------:R-:W-:Y:S01]  /*4820*/  FADD.FTZ R11, R11, R12 ;  /* 0x0000000c0b0b7221 */ /* 0x000fe20000010000 */
[----:B------:R-:W-:Y:S02]  /*4830*/  SHF.L.U32 R12, R25, 0x10, RZ ;  /* 0x00000010190c7819 */ /* 0x000fe400000006ff */
[----:B------:R-:W-:Y:S01]  /*4840*/  SHF.L.U32 R18, R34, 0x10, RZ ;  /* 0x0000001022127819 */ /* 0x000fe200000006ff */
[----:B------:R-:W-:Y:S01]  /*4850*/  FADD.FTZ R10, R10, R14 ;  /* 0x0000000e0a0a7221 */ /* 0x000fe20000010000 */
[----:B------:R-:W-:Y:S01]  /*4860*/  IMAD.U32 R14, R33, 0x10000, RZ ;  /* 0x00010000210e7824 */ /* 0x000fe200078e00ff */
[----:B------:R-:W-:-:S02]  /*4870*/  SHF.L.U32 R19, R35, 0x10, RZ ;  /* 0x0000001023137819 */ /* 0x000fc400000006ff */
[----:B------:R-:W-:Y:S01]  /*4880*/  SHF.L.U32 R24, R24, 0x10, RZ ;  /* 0x0000001018187819 */ /* 0x000fe200000006ff */
[----:B------:R-:W-:Y:S01]  /*4890*/  FADD.FTZ R12, R14, R12 ;  /* 0x0000000c0e0c7221 */ /* 0x000fe20000010000 */
[----:B------:R-:W-:-:S04]  /*48a0*/  SHF.L.U32 R14, R26, 0x10, RZ ;  /* 0x000000101a0e7819 */ /* 0x000fc800000006ff */
[----:B------:R-:W-:Y:S01]  /*48b0*/  F2FP.BF16.F32.PACK_AB R29, R9, R12 ;  /* 0x0000000c091d723e */ /* 0x000fe200000010ff */
[----:B------:R-:W-:Y:S01]  /*48c0*/  FADD.FTZ R14, R18, R14 ;  /* 0x0000000e120e7221 */ /* 0x000fe20000010000 */
[----:B------:R-:W-:-:S04]  /*48d0*/  IMAD.U32 R18, R27, 0x10000, RZ ;  /* 0x000100001b127824 */ /* 0x000fc800078e00ff */
[----:B------:R-:W-:Y:S01]  /*48e0*/  FADD.FTZ R18, R19, R18 ;  /* 0x0000001213127221 */ /* 0x000fe20000010000 */
[----:B------:R-:W-:Y:S01]  /*48f0*/  IMAD.U32 R19, R32, 0x10000, RZ ;  /* 0x0001000020137824 */ /* 0x000fe200078e00ff */
[----:B------:R-:W-:-:S03]  /*4900*/  F2FP.BF16.F32.PACK_AB R30, R10, R14 ;  /* 0x0000000e0a1e723e */ /* 0x000fc600000010ff */
[----:B------:R-:W-:Y:S01]  /*4910*/  FADD.FTZ R24, R19, R24 ;  /* 0x0000001813187221 */ /* 0x000fe20000010000 */
[----:B------:R-:W-:-:S04]  /*4920*/  F2FP.BF16.F32.PACK_AB R31, R11, R18 ;  /* 0x000000120b1f723e */ /* 0x000fc800000010ff */
[----:B------:R-:W-:Y:S01]  /*4930*/  F2FP.BF16.F32.PACK_AB R28, R8, R24 ;  /* 0x00000018081c723e */ /* 0x000fe200000010ff */
[----:B------:R-:W-:Y:S06]  /*4940*/  BRA `(.L_x_106) ;  /* 0x0000000400787947 */ /* 0x000fec0003800000 */
.L_x_104:
        /* <DEDUP_REMOVED lines=33> */
[----:B------:R-:W-:-:S04]  /*4b60*/  SHF.L.U32 R19, R36, 0x10, RZ ;  /* 0x0000001024137819 */ /* 0x000fc800000006ff */
[----:B------:R-:W-:Y:S01]  /*4b70*/  F2FP.BF16.F32.PACK_AB R31, R11, R18 ;  /* 0x000000120b1f723e */ /* 0x000fe200000010ff */
[----:B------:R-:W-:-:S05]  /*4b80*/  FADD.FTZ R24, R19, R24 ;  /* 0x0000001813187221 */ /* 0x000fca0000010000 */
[----:B------:R-:W-:Y:S01]  /*4b90*/  F2FP.BF16.F32.PACK_AB R28, R8, R24 ;  /* 0x00000018081c723e */ /* 0x000fe200000010ff */
[----:B------:R-:W-:Y:S06]  /*4ba0*/  BRA `(.L_x_106) ;  /* 0x0000000000e07947 */ /* 0x000fec0003800000 */
.L_x_107:
[----:B-1---5:R-:W-:Y:S01]  /*4bb0*/  PRMT R9, R24, 0x7632, R9 ;  /* 0x0000763218097816 */ /* 0x022fe20000000009 */
        /* <DEDUP_REMOVED lines=28> */
[--C-:B------:R-:W-:Y:S01]  /*4d80*/  FADD.FTZ R11, R11, R14.reuse ;  /* 0x0000000e0b0b7221 */ /* 0x100fe20000010000 */
[----:B------:R-:W-:-:S02]  /*4d90*/  PRMT R14, R34, 0x7632, R14 ;  /* 0x00007632220e7816 */ /* 0x000fc4000000000e */
[----:B------:R-:W-:Y:S01]  /*4da0*/  SHF.L.U32 R18, R38, 0x10, RZ ;  /* 0x0000001026127819 */ /* 0x000fe200000006ff */
[----:B------:R-:W-:Y:S01]  /*4db0*/  FADD.FTZ R11, R11, R12 ;  /* 0x0000000c0b0b7221 */ /* 0x000fe20000010000 */
[----:B------:R-:W-:Y:S02]  /*4dc0*/  IMAD.U32 R12, R36, 0x10000, RZ ;  /* 0x00010000240c7824 */ /* 0x000fe400078e00ff */
[----:B------:R-:W-:Y:S02]  /*4dd0*/  IMAD.U32 R14, R14, 0x10000, RZ ;  /* 0x000100000e0e7824 */ /* 0x000fe400078e00ff */
[----:B------:R-:W-:Y:S01]  /*4de0*/  FADD.FTZ R24, R12, R24 ;  /* 0x000000180c187221 */ /* 0x000fe20000010000 */
[----:B------:R-:W-:Y:S01]  /*4df0*/  SHF.L.U32 R12, R25, 0x10, RZ ;  /* 0x00000010190c7819 */ /* 0x000fe200000006ff */
[----:B------:R-:W-:Y:S01]  /*4e00*/  FADD.FTZ R10, R10, R14 ;  /* 0x0000000e0a0a7221 */ /* 0x000fe20000010000 */
[----:B------:R-:W-:-:S05]  /*4e10*/  SHF.L.U32 R14, R37, 0x10, RZ ;  /* 0x00000010250e7819 */ /* 0x000fca00000006ff */
[----:B------:R-:W-:Y:S01]  /*4e20*/  FADD.FTZ R12, R14, R12 ;  /* 0x0000000c0e0c7221 */ /* 0x000fe20000010000 */
[----:B------:R-:W-:-:S04]  /*4e30*/  IMAD.U32 R14, R26, 0x10000, RZ ;  /* 0x000100001a0e7824 */ /* 0x000fc800078e00ff */
[----:B------:R-:W-:Y:S01]  /*4e40*/  FADD.FTZ R14, R18, R14 ;  /* 0x0000000e120e7221 */ /* 0x000fe20000010000 */
[----:B------:R-:W-:-:S05]  /*4e50*/  SHF.L.U32 R18, R27, 0x10, RZ ;  /* 0x000000101b127819 */ /* 0x000fca00000006ff */
        /* <DEDUP_REMOVED lines=13> */
.L_x_106:
        /* <DEDUP_REMOVED lines=27> */
.L_x_109:
[----:B-1---5:R-:W-:Y:S01]  /*50e0*/  PRMT R20, R168, 0x7632, R20 ;  /* 0x00007632a8147816 */ /* 0x022fe20000000014 */
[----:B------:R-:W-:Y:S01]  /*50f0*/  IMAD.U32 R27, R170, 0x10000, RZ ;  /* 0x00010000aa1b7824 */ /* 0x000fe200078e00ff */
[----:B------:R-:W-:Y:S01]  /*5100*/  PRMT R23, R32, 0x7632, R23 ;  /* 0x0000763220177816 */ /* 0x000fe20000000017 */
[----:B------:R-:W-:Y:S01]  /*5110*/  IMAD.U32 R176, R35, 0x10000, RZ ;  /* 0x0001000023b07824 */ /* 0x000fe200078e00ff */
[----:B------:R-:W-:Y:S02]  /*5120*/  PRMT R21, R169, 0x7632, R21 ;  /* 0x00007632a9157816 */ /* 0x000fe40000000015 */
        /* <DEDUP_REMOVED lines=10> */
[----:B------:R-:W-:Y:S02]  /*51d0*/  PRMT R25, R35, 0x7632, R25 ;  /* 0x0000763223197816 */ /* 0x000fe40000000019 */
[----:B------:R-:W-:Y:S01]  /*51e0*/  SHF.L.U32 R26, R26, 0x10, RZ ;  /* 0x000000101a1a7819 */ /* 0x000fe200000006ff */
[----:B------:R-:W-:Y:S01]  /*51f0*/  IMAD.U32 R22, R22, 0x10000, RZ ;  /* 0x0001000016167824 */ /* 0x000fe200078e00ff */
        /* <DEDUP_REMOVED lines=8> */
[----:B------:R-:W-:-:S03]  /*5280*/  SHF.L.U32 R28, R32, 0x10, RZ ;  /* 0x00000010201c7819 */ /* 0x000fc600000006ff */
[----:B------:R-:W-:Y:S01]  /*5290*/  FADD.FTZ R26, R25, R26 ;  /* 0x0000001a191a7221 */ /* 0x000fe20000010000 */
[----:B------:R-:W-:Y:S02]  /*52a0*/  SHF.L.U32 R25, R34, 0x10, RZ ;  /* 0x0000001022197819 */ /* 0x000fe400000006ff */
[----:B------:R-:W-:Y:S02]  /*52b0*/  F2FP.BF16.F32.PACK_AB R31, R23, R176 ;  /* 0x000000b0171f723e */ /* 0x000fe400000010ff */
[----:B------:R-:W-:Y:S01]  /*52c0*/  F2FP.BF16.F32.PACK_AB R29, R21, R26 ;  /* 0x0000001a151d723e */ /* 0x000fe200000010ff */
[----:B------:R-:W-:Y:S01]  /*52d0*/  FADD.FTZ R27, R25, R27 ;  /* 0x0000001b191b7221 */ /* 0x000fe20000010000 */
[----:B------:R-:W-:-:S04]  /*52e0*/  SHF.L.U32 R25, R168, 0x10, RZ ;  /* 0x00000010a8197819 */ /* 0x000fc800000006ff */
[----:B------:R-:W-:Y:S01]  /*52f0*/  F2FP.BF16.F32.PACK_AB R30, R22, R27 ;  /* 0x0000001b161e723e */ /* 0x000fe200000010ff */
[----:B------:R-:W-:-:S05]  /*5300*/  FADD.FTZ R25, R28, R25 ;  /* 0x000000191c197221 */ /* 0x000fca0000010000 */
[----:B------:R-:W-:Y:S01]  /*5310*/  F2FP.BF16.F32.PACK_AB R28, R20, R25 ;  /* 0x00000019141c723e */ /* 0x000fe200000010ff */
[----:B------:R-:W-:Y:S06]  /*5320*/  BRA `(.L_x_110) ;  /* 0x0000000400787947 */ /* 0x000fec0003800000 */
.L_x_108:
[----:B------:R-:W-:Y:S05]  /*5330*/  BRA.U UP1, `(.L_x_111) ;  /* 0x0000000101947547 */ /* 0x000fea000b800000 */
[----:B-1---5:R-:W-:Y:S01]  /*5340*/  PRMT R21, R169, 0x7632, R21 ;  /* 0x00007632a9157816 */ /* 0x022fe20000000015 */
[----:B------:R-:W-:Y:S01]  /*5350*/  IMAD.U32 R28, R36, 0x10000, RZ ;  /* 0x00010000241c7824 */ /* 0x000fe200078e00ff */
[----:B------:R-:W-:Y:S02]  /*5360*/  PRMT R22, R37, 0x7632, R22 ;  /* 0x0000763225167816 */ /* 0x000fe40000000016 */
[----:B------:R-:W-:Y:S02]  /*5370*/  PRMT R20, R168, 0x7632, R20 ;  /* 0x00007632a8147816 */ /* 0x000fe40000000014 */
[----:B------:R-:W-:Y:S01]  /*5380*/  PRMT R23, R36, 0x7632, R23 ;  /* 0x0000763224177816 */ /* 0x000fe20000000017 */
[----:B------:R-:W-:Y:S01]  /*5390*/  IMAD.U32 R22, R22, 0x10000, RZ ;  /* 0x0001000016167824 */ /* 0x000fe200078e00ff */
[----:B------:R-:W-:Y:S01]  /*53a0*/  SHF.L.U32 R21, R21, 0x10, RZ ;  /* 0x0000001015157819 */ /* 0x000fe200000006ff */
[----:B------:R-:W-:Y:S01]  /*53b0*/  IMAD.U32 R20, R20, 0x10000, RZ ;  /* 0x0001000014147824 */ /* 0x000fe200078e00ff */
[----:B------:R-:W-:-:S02]  /*53c0*/  SHF.L.U32 R23, R23, 0x10, RZ ;  /* 0x0000001017177819 */ /* 0x000fc400000006ff */
[----:B------:R-:W-:Y:S01]  /*53d0*/  PRMT R26, R38, 0x7632, R26 ;  /* 0x00007632261a7816 */ /* 0x000fe2000000001a */
[--C-:B------:R-:W-:Y:S01]  /*53e0*/  FADD.FTZ R21, R21, R22.reuse ;  /* 0x0000001615157221 */ /* 0x100fe20000010000 */
[----:B------:R-:W-:Y:S01]  /*53f0*/  PRMT R22, R170, 0x7632, R22 ;  /* 0x00007632aa167816 */ /* 0x000fe20000000016 */
[--C-:B------:R-:W-:Y:S01]  /*5400*/  FADD.FTZ R20, R20, R23.reuse ;  /* 0x0000001714147221 */ /* 0x100fe20000010000 */
[C---:B------:R-:W-:Y:S01]  /*5410*/  PRMT R23, R171.reuse, 0x7632, R23 ;  /* 0x00007632ab177816 */ /* 0x040fe20000000017 */
[----:B------:R-:W-:Y:S01]  /*5420*/  IMAD.U32 R171, R171, 0x10000, RZ ;  /* 0x00010000abab7824 */ /* 0x000fe200078e00ff */
[----:B------:R-:W-:Y:S02]  /*5430*/  PRMT R25, R39, 0x7632, R25 ;  /* 0x0000763227197816 */ /* 0x000fe40000000019 */
[----:B------:R-:W-:Y:S01]  /*5440*/  SHF.L.U32 R22, R22, 0x10, RZ ;  /* 0x0000001016167819 */ /* 0x000fe200000006ff */
[----:B------:R-:W-:Y:S01]  /*5450*/  IMAD.U32 R23, R23, 0x10000, RZ ;  /* 0x0001000017177824 */ /* 0x000fe200078e00ff */
[----:B------:R-:W-:-:S02]  /*5460*/  SHF.L.U32 R26, R26, 0x10, RZ ;  /* 0x000000101a1a7819 */ /* 0x000fc400000006ff */
[----:B------:R-:W-:Y:S02]  /*5470*/  SHF.L.U32 R25, R25, 0x10, RZ ;  /* 0x0000001019197819 */ /* 0x000fe400000006ff */
[----:B------:R-:W-:Y:S01]  /*5480*/  SHF.L.U32 R27, R170, 0x10, RZ ;  /* 0x00000010aa1b7819 */ /* 0x000fe200000006ff */
[----:B------:R-:W-:Y:S01]  /*5490*/  FADD.FTZ R22, R22, R26 ;  /* 0x0000001a16167221 */ /* 0x000fe20000010000 */
[----:B------:R-:W-:Y:S01]  /*54a0*/  SHF.L.U32 R26, R169, 0x10, RZ ;  /* 0x00000010a91a7819 */ /* 0x000fe200000006ff */
[----:B------:R-:W-:Y:S01]  /*54b0*/  FADD.FTZ R23, R23, R25 ;  /* 0x0000001917177221 */ /* 0x000fe20000010000 */
[----:B------:R-:W-:Y:S01]  /*54c0*/  IMAD.U32 R25, R37, 0x10000, RZ ;  /* 0x0001000025197824 */ /* 0x000fe200078e00ff */
[----:B------:R-:W-:-:S03]  /*54d0*/  SHF.L.U32 R176, R39, 0x10, RZ ;  /* 0x0000001027b07819 */ /* 0x000fc600000006ff */
[----:B------:R-:W-:Y:S01]  /*54e0*/  FADD.FTZ R26, R25, R26 ;  /* 0x0000001a191a7221 */ /* 0x000fe20000010000 */
[----:B------:R-:W-:Y:S01]  /*54f0*/  SHF.L.U32 R25, R38, 0x10, RZ ;  /* 0x0000001026197819 */ /* 0x000fe200000006ff */
[----:B------:R-:W-:-:S03]  /*5500*/  FADD.FTZ R176, R176, R171 ;  /* 0x000000abb0b07221 */ /* 0x000fc60000010000 */
[----:B------:R-:W-:Y:S01]  /*5510*/  F2FP.BF16.F32.PACK_AB R29, R21, R26 ;  /* 0x0000001a151d723e */ /* 0x000fe200000010ff */
[----:B------:R-:W-:Y:S01]  /*5520*/  FADD.FTZ R27, R25, R27 ;  /* 0x0000001b191b7221 */ /* 0x000fe20000010000 */
[----:B------:R-:W-:Y:S02]  /*5530*/  SHF.L.U32 R25, R168, 0x10, RZ ;  /* 0x00000010a8197819 */ /* 0x000fe400000006ff */
[----:B------:R-:W-:Y:S02]  /*5540*/  F2FP.BF16.F32.PACK_AB R31, R23, R176 ;  /* 0x000000b0171f723e */ /* 0x000fe400000010ff */
[----:B------:R-:W-:Y:S01]  /*5550*/  F2FP.BF16.F32.PACK_AB R30, R22, R27 ;  /* 0x0000001b161e723e */ /* 0x000fe200000010ff */
[----:B------:R-:W-:-:S05]  /*5560*/  FADD.FTZ R25, R28, R25 ;  /* 0x000000191c197221 */ /* 0x000fca0000010000 */
[----:B------:R-:W-:Y:S01]  /*5570*/  F2FP.BF16.F32.PACK_AB R28, R20, R25 ;  /* 0x00000019141c723e */ /* 0x000fe200000010ff */
[----:B------:R-:W-:Y:S06]  /*5580*/  BRA `(.L_x_110) ;  /* 0x0000000000e07947 */ /* 0x000fec0003800000 */
.L_x_111:
[----:B-1---5:R-:W-:Y:S01]  /*5590*/  PRMT R21, R168, 0x7632, R21 ;  /* 0x00007632a8157816 */ /* 0x022fe20000000015 */
[----:B------:R-:W-:Y:S01]  /*55a0*/  IMAD.U32 R28, R38, 0x10000, RZ ;  /* 0x00010000261c7824 */ /* 0x000fe200078e00ff */
[----:B------:R-:W-:Y:S02]  /*55b0*/  PRMT R20, R36, 0x7632, R20 ;  /* 0x0000763224147816 */ /* 0x000fe40000000014 */
[----:B------:R-:W-:Y:S02]  /*55c0*/  SHF.L.U32 R21, R21, 0x10, RZ ;  /* 0x0000001015157819 */ /* 0x000fe400000006ff */
[----:B------:R-:W-:Y:S02]  /*55d0*/  SHF.L.U32 R20, R20, 0x10, RZ ;  /* 0x0000001014147819 */ /* 0x000fe400000006ff */
[----:B------:R-:W-:Y:S02]  /*55e0*/  PRMT R26, R169, 0x7632, R26 ;  /* 0x00007632a91a7816 */ /* 0x000fe4000000001a */
[----:B------:R-:W-:Y:S01]  /*55f0*/  PRMT R22, R170, 0x7632, R22 ;  /* 0x00007632aa167816 */ /* 0x000fe20000000016 */
[----:B------:R-:W-:Y:S01]  /*5600*/  FADD.FTZ R20, R21, R20 ;  /* 0x0000001415147221 */ /* 0x000fe20000010000 */
[----:B------:R-:W-:Y:S01]  /*5610*/  PRMT R21, R37, 0x7632, R21 ;  /* 0x0000763225157816 */ /* 0x000fe20000000015 */
[----:B------:R-:W-:Y:S01]  /*5620*/  IMAD.U32 R26, R26, 0x10000, RZ ;  /* 0x000100001a1a7824 */ /* 0x000fe200078e00ff */
[----:B------:R-:W-:-:S02]  /*5630*/  PRMT R25, R38, 0x7632, R25 ;  /* 0x0000763226197816 */ /* 0x000fc40000000019 */
[----:B------:R-:W-:Y:S02]  /*5640*/  PRMT R23, R32, 0x7632, R23 ;  /* 0x0000763220177816 */ /* 0x000fe40000000017 */
[----:B------:R-:W-:Y:S01]  /*5650*/  SHF.L.U32 R21, R21, 0x10, RZ ;  /* 0x0000001015157819 */ /* 0x000fe200000006ff */
[----:B------:R-:W-:Y:S01]  /*5660*/  IMAD.U32 R25, R25, 0x10000, RZ ;  /* 0x0001000019197824 */ /* 0x000fe200078e00ff */
[----:B------:R-:W-:Y:S02]  /*5670*/  SHF.L.U32 R22, R22, 0x10, RZ ;  /* 0x0000001016167819 */ /* 0x000fe400000006ff */
[----:B------:R-:W-:Y:S01]  /*5680*/  SHF.L.U32 R23, R23, 0x10, RZ ;  /* 0x0000001017177819 */ /* 0x000fe200000006ff */
[----:B------:R-:W-:Y:S01]  /*5690*/  FADD.FTZ R21, R26, R21 ;  /* 0x000000151a157221 */ /* 0x000fe20000010000 */
[----:B------:R-:W-:Y:S01]  /*56a0*/  PRMT R26, R39, 0x7632, R26 ;  /* 0x00007632271a7816 */ /* 0x000fe2000000001a */
[--C-:B------:R-:W-:Y:S01]  /*56b0*/  FADD.FTZ R22, R22, R25.reuse ;  /* 0x0000001916167221 */ /* 0x100fe20000010000 */
[----:B------:R-:W-:Y:S01]  /*56c0*/  PRMT R25, R33, 0x7632, R25 ;  /* 0x0000763221197816 */ /* 0x000fe20000000019 */
[--C-:B------:R-:W-:Y:S01]  /*56d0*/  FADD.FTZ R20, R20, R23.reuse ;  /* 0x0000001714147221 */ /* 0x100fe20000010000 */
[----:B------:R-:W-:Y:S01]  /*56e0*/  PRMT R23, R171, 0x7632, R23 ;  /* 0x00007632ab177816 */ /* 0x000fe20000000017 */
[----:B------:R-:W-:Y:S01]  /*56f0*/  IMAD.U32 R26, R26, 0x10000, RZ ;  /* 0x000100001a1a7824 */ /* 0x000fe200078e00ff */
[----:B------:R-:W-:-:S02]  /*5700*/  SHF.L.U32 R25, R25, 0x10, RZ ;  /* 0x0000001019197819 */ /* 0x000fc400000006ff */
        /* <DEDUP_REMOVED lines=30> */
[----:B------:R-:W-:-:S04]  /*58f0*/  F2FP.BF16.F32.PACK_AB R31, R23, R176 ;  /* 0x000000b0171f723e */ /* 0x000fc800000010ff */
[----:B------:R-:W-:-:S07]  /*5900*/  F2FP.BF16.F32.PACK_AB R28, R20, R25 ;  /* 0x00000019141c723e */ /* 0x000fce00000010ff */
.L_x_110:
[----:B------:R-:W0:Y:S01]  /*5910*/  @P0 LDC.64 R168, c[0x0][0x3a8] ;  /* 0x0000ea00ffa80b82 */ /* 0x000e220000000a00 */
[----:B------:R-:W-:-:S07]  /*5920*/  IADD3 R177, PT, PT, R203, 0xc0, RZ ;  /* 0x000000c0cbb17810 */ /* 0x000fce0007ffe0ff */
[----:B------:R-:W1:Y:S01]  /*5930*/  @P2 LDC.64 R170, c[0x0][0x3a0] ;  /* 0x0000e800ffaa2b82 */ /* 0x000e620000000a00 */
[----:B0-----:R-:W-:-:S05]  /*5940*/  @P0 IMAD.WIDE.U32 R168, R19, 0x10, R168 ;  /* 0x0000001013a80825 */ /* 0x001fca00078e00a8 */
[----:B------:R0:W-:Y:S02]  /*5950*/  @P0 STG.E.128 desc[UR6][R168.64], R28 ;  /* 0x0000001ca8000986 */ /* 0x0001e4000c101d06 */
[----:B0-----:R-:W0:Y:S02]  /*5960*/  @P1 LDC.64 R168, c[0x0][0x398] ;  /* 0x0000e600ffa81b82 */ /* 0x001e240000000a00 */
[----:B0-----:R-:W-:-:S05]  /*5970*/  @P1 IMAD.WIDE.U32 R168, R177, 0x10, R168 ;  /* 0x00000010b1a81825 */ /* 0x001fca00078e00a8 */
[----:B------:R1:W5:Y:S02]  /*5980*/  @P1 LDG.E.128 R36, desc[UR6][R168.64] ;  /* 0x00000006a8241981 */ /* 0x000364000c1e1d00 */
[----:B-1----:R-:W-:-:S05]  /*5990*/  @P2 IMAD.WIDE.U32 R168, R177, 0x10, R170 ;  /* 0x00000010b1a82825 */ /* 0x002fca00078e00aa */
[----:B------:R0:W5:Y:S02]  /*59a0*/  @P2 LDG.E.128 R32, desc[UR6][R168.64] ;  /* 0x00000006a8202981 */ /* 0x000164000c1e1d00 */
[----:B0-----:R-:W-:-:S06]  /*59b0*/  IMAD.WIDE.U32 R168, R177, 0x10, R210 ;  /* 0x00000010b1a87825 */ /* 0x001fcc00078e00d2 */
[----:B------:R-:W5:Y:S01]  /*59c0*/  LDG.E.128 R168, desc[UR6][R168.64] ;  /* 0x00000006a8a87981 */ /* 0x000f62000c1e1d00 */
[----:B------:R-:W-:Y:S05]  /*59d0*/  BRA.U UP0, `(.L_x_112) ;  /* 0x0000000100cc7547 */ /* 0x000fea000b800000 */
[----:B------:R-:W-:Y:S05]  /*59e0*/  BRA.U UP1, `(.L_x_113) ;  /* 0x0000000101347547 */ /* 0x000fea000b800000 */
[----:B-----5:R-:W-:Y:S01]  /*59f0*/  PRMT R181, R168, 0x7632, R181 ;  /* 0x00007632a8b57816 */ /* 0x020fe200000000b5 */
        /* <DEDUP_REMOVED lines=12> */
.L_x_113:
        /* <DEDUP_REMOVED lines=14> */
[----:B------:R-:W-:Y:S01]  /*5ba0*/  FADD.FTZ R180, R180, R28 ;  /* 0x0000001cb4b47221 */ /* 0x000fe20000010000 */
        /* <DEDUP_REMOVED lines=22> */
.L_x_112:
[----:B------:R-:W-:Y:S05]  /*5d10*/  BRA.U UP1, `(.L_x_115) ;  /* 0x0000000101947547 */ /* 0x000fea000b800000 */
[----:B-----5:R-:W-:Y:S01]  /*5d20*/  PRMT R181, R168, 0x7632, R181 ;  /* 0x00007632a8b57816 */ /* 0x020fe200000000b5 */
[----:B------:R-:W-:Y:S01]  /*5d30*/  IMAD.U32 R208, R39, 0x10000, RZ ;  /* 0x0001000027d07824 */ /* 0x000fe200078e00ff */
[----:B------:R-:W-:Y:S02]  /*5d40*/  PRMT R29, R36, 0x7632, R29 ;  /* 0x00007632241d7816 */ /* 0x000fe4000000001d */
[----:B------:R-:W-:Y:S02]  /*5d50*/  PRMT R180, R169, 0x7632, R180 ;  /* 0x00007632a9b47816 */ /* 0x000fe400000000b4 */
[----:B------:R-:W-:Y:S01]  /*5d60*/  PRMT R28, R37, 0x7632, R28 ;  /* 0x00007632251c7816 */ /* 0x000fe2000000001c */
[----:B------:R-:W-:Y:S01]  /*5d70*/  IMAD.U32 R29, R29, 0x10000, RZ ;  /* 0x000100001d1d7824 */ /* 0x000fe200078e00ff */
[----:B------:R-:W-:Y:S02]  /*5d80*/  SHF.L.U32 R181, R181, 0x10, RZ ;  /* 0x00000010b5b57819 */ /* 0x000fe400000006ff */
[----:B------:R-:W-:-:S02]  /*5d90*/  SHF.L.U32 R180, R180, 0x10, RZ ;  /* 0x00000010b4b47819 */ /* 0x000fc400000006ff */
        /* <DEDUP_REMOVED lines=8> */
[----:B------:R-:W-:Y:S02]  /*5e20*/  PRMT R28, R39, 0x7632, R28 ;  /* 0x00007632271c7816 */ /* 0x000fe4000000001c */
[----:B------:R-:W-:-:S02]  /*5e30*/  SHF.L.U32 R29, R29, 0x10, RZ ;  /* 0x000000101d1d7819 */ /* 0x000fc400000006ff */
[----:B------:R-:W-:Y:S01]  /*5e40*/  SHF.L.U32 R178, R178, 0x10, RZ ;  /* 0x00000010b2b27819 */ /* 0x000fe200000006ff */
[----:B------:R-:W-:Y:S01]  /*5e50*/  IMAD.U32 R28, R28, 0x10000, RZ ;  /* 0x000100001c1c7824 */ /* 0x000fe200078e00ff */
[----:B------:R-:W-:Y:S01]  /*5e60*/  SHF.L.U32 R169, R169, 0x10, RZ ;  /* 0x00000010a9a97819 */ /* 0x000fe200000006ff */
[----:B------:R-:W-:Y:S01]  /*5e70*/  FADD.FTZ R179, R179, R29 ;  /* 0x0000001db3b37221 */ /* 0x000fe20000010000 */
        /* <DEDUP_REMOVED lines=9> */
[----:B------:R-:W-:-:S02]  /*5f10*/  F2FP.BF16.F32.PACK_AB R29, R180, R182 ;  /* 0x000000b6b41d723e */ /* 0x000fc400000010ff */
[----:B------:R-:W-:Y:S01]  /*5f20*/  F2FP.BF16.F32.PACK_AB R30, R179, R184 ;  /* 0x000000b8b31e723e */ /* 0x000fe200000010ff */
[----:B------:R-:W-:Y:S01]  /*5f30*/  FADD.FTZ R183, R183, R168 ;  /* 0x000000a8b7b77221 */ /* 0x000fe20000010000 */
[----:B------:R-:W-:-:S04]  /*5f40*/  F2FP.BF16.F32.PACK_AB R31, R178, R208 ;  /* 0x000000d0b21f723e */ /* 0x000fc800000010ff */
[----:B------:R-:W-:Y:S01]  /*5f50*/  F2FP.BF16.F32.PACK_AB R28, R181, R183 ;  /* 0x000000b7b51c723e */ /* 0x000fe200000010ff */
[----:B------:R-:W-:Y:S06]  /*5f60*/  BRA `(.L_x_114) ;  /* 0x0000000000e07947 */ /* 0x000fec0003800000 */
.L_x_115:
        /* <DEDUP_REMOVED lines=8> */
[----:B------:R-:W-:Y:S01]  /*5ff0*/  PRMT R179, R170, 0x7632, R179 ;  /* 0x00007632aab37816 */ /* 0x000fe200000000b3 */
[--C-:B------:R-:W-:Y:S01]  /*6000*/  FADD.FTZ R181, R181, R28.reuse ;  /* 0x0000001cb5b57221 */ /* 0x100fe20000010000 */
[----:B------:R-:W-:Y:S01]  /*6010*/  PRMT R28, R32, 0x7632, R28 ;  /* 0x00007632201c7816 */ /* 0x000fe2000000001c */
[----:B------:R-:W-:Y:S01]  /*6020*/  IMAD.U32 R180, R180, 0x10000, RZ ;  /* 0x00010000b4b47824 */ /* 0x000fe200078e00ff */
[----:B------:R-:W-:-:S02]  /*6030*/  PRMT R29, R38, 0x7632, R29 ;  /* 0x00007632261d7816 */ /* 0x000fc4000000001d */
[----:B------:R-:W-:Y:S01]  /*6040*/  SHF.L.U32 R30, R30, 0x10, RZ ;  /* 0x000000101e1e7819 */ /* 0x000fe200000006ff */
[----:B------:R-:W-:Y:S01]  /*6050*/  IMAD.U32 R28, R28, 0x10000, RZ ;  /* 0x000100001c1c7824 */ /* 0x000fe200078e00ff */
[----:B------:R-:W-:Y:S02]  /*6060*/  SHF.L.U32 R179, R179, 0x10, RZ ;  /* 0x00000010b3b37819 */ /* 0x000fe400000006ff */
[----:B------:R-:W-:Y:S01]  /*6070*/  SHF.L.U32 R29, R29, 0x10, RZ ;  /* 0x000000101d1d7819 */ /* 0x000fe200000006ff */
[--C-:B------:R-:W-:Y:S01]  /*6080*/  FADD.FTZ R181, R181, R28.reuse ;  /* 0x0000001cb5b57221 */ /* 0x100fe20000010000 */
        /* <DEDUP_REMOVED lines=9> */
[----:B------:R-:W-:Y:S02]  /*6120*/  PRMT R28, R35, 0x7632, R28 ;  /* 0x00007632231c7816 */ /* 0x000fe4000000001c */
[----:B------:R-:W-:Y:S01]  /*6130*/  SHF.L.U32 R182, R169, 0x10, RZ ;  /* 0x00000010a9b67819 */ /* 0x000fe200000006ff */
[--C-:B------:R-:W-:Y:S01]  /*6140*/  FADD.FTZ R178, R178, R29.reuse ;  /* 0x0000001db2b27221 */ /* 0x100fe20000010000 */
[----:B------:R-:W-:Y:S02]  /*6150*/  SHF.L.U32 R28, R28, 0x10, RZ ;  /* 0x000000101c1c7819 */ /* 0x000fe400000006ff */
[----:B------:R-:W-:Y:S02]  /*6160*/  SHF.L.U32 R184, R170, 0x10, RZ ;  /* 0x00000010aab87819 */ /* 0x000fe400000006ff */
[----:B------:R-:W-:Y:S01]  /*6170*/  PRMT R29, R34, 0x7632, R29 ;  /* 0x00007632221d7816 */ /* 0x000fe2000000001d */
[----:B------:R-:W-:Y:S01]  /*6180*/  FADD.FTZ R178, R178, R28 ;  /* 0x0000001cb2b27221 */ /* 0x000fe20000010000 */
[----:B------:R-:W-:-:S02]  /*6190*/  SHF.L.U32 R28, R36, 0x10, RZ ;  /* 0x00000010241c7819 */ /* 0x000fc400000006ff */
[----:B------:R-:W-:-:S03]  /*61a0*/  SHF.L.U32 R29, R29, 0x10, RZ ;  /* 0x000000101d1d7819 */ /* 0x000fc600000006ff */
[----:B------:R-:W-:Y:S01]  /*61b0*/  FADD.FTZ R183, R28, R183 ;  /* 0x000000b71cb77221 */ /* 0x000fe20000010000 */
[----:B------:R-:W-:Y:S02]  /*61c0*/  IMAD.U32 R28, R37, 0x10000, RZ ;  /* 0x00010000251c7824 */ /* 0x000fe400078e00ff */
[----:B------:R-:W-:Y:S02]  /*61d0*/  FADD.FTZ R179, R179, R29 ;  /* 0x0000001db3b37221 */ /* 0x000fe40000010000 */
[----:B------:R-:W-:Y:S01]  /*61e0*/  FADD.FTZ R182, R28, R182 ;  /* 0x000000b61cb67221 */ /* 0x000fe20000010000 */
[----:B------:R-:W-:-:S05]  /*61f0*/  SHF.L.U32 R28, R38, 0x10, RZ ;  /* 0x00000010261c7819 */ /* 0x000fca00000006ff */
        /* <DEDUP_REMOVED lines=14> */
[----:B------:R-:W-:-:S07]  /*62e0*/  F2FP.BF16.F32.PACK_AB R28, R181, R183 ;  /* 0x000000b7b51c723e */ /* 0x000fce00000010ff */
.L_x_114:
[----:B------:R-:W0:Y:S01]  /*62f0*/  @P0 LDC.64 R168, c[0x0][0x3a8] ;  /* 0x0000ea00ffa80b82 */ /* 0x000e220000000a00 */
[----:B------:R-:W-:Y:S02]  /*6300*/  VIADD R209, R203, 0xe0 ;  /* 0x000000e0cbd17836 */ /* 0x000fe40000000000 */
[----:B0-----:R-:W-:-:S05]  /*6310*/  @P0 IMAD.WIDE.U32 R168, R177, 0x10, R168 ;  /* 0x00000010b1a80825 */ /* 0x001fca00078e00a8 */
[----:B------:R0:W-:Y:S02]  /*6320*/  @P0 STG.E.128 desc[UR6][R168.64], R28 ;  /* 0x0000001ca8000986 */ /* 0x0001e4000c101d06 */
[----:B0-----:R-:W0:Y:S02]  /*6330*/  @P1 LDC.64 R168, c[0x0][0x398] ;  /* 0x0000e600ffa81b82 */ /* 0x001e240000000a00 */
[----:B0-----:R-:W-:-:S05]  /*6340*/  @P1 IMAD.WIDE.U32 R168, R209, 0x10, R168 ;  /* 0x00000010d1a81825 */ /* 0x001fca00078e00a8 */
[----:B------:R0:W5:Y:S02]  /*6350*/  @P1 LDG.E.128 R36, desc[UR6][R168.64] ;  /* 0x00000006a8241981 */ /* 0x000164000c1e1d00 */
[----:B0-----:R-:W0:Y:S02]  /*6360*/  @P2 LDC.64 R168, c[0x0][0x3a0] ;  /* 0x0000e800ffa82b82 */ /* 0x001e240000000a00 */
[----:B0-----:R-:W-:-:S05]  /*6370*/  @P2 IMAD.WIDE.U32 R168, R209, 0x10, R168 ;  /* 0x00000010d1a82825 */ /* 0x001fca00078e00a8 */
        /* <DEDUP_REMOVED lines=18> */
.L_x_117:
        /* <DEDUP_REMOVED lines=37> */
.L_x_116:
        /* <DEDUP_REMOVED lines=38> */
.L_x_119:
        /* <DEDUP_REMOVED lines=15> */
[--C-:B------:R-:W-:Y:S01]  /*6a40*/  FADD.FTZ R210, R210, R28.reuse ;  /* 0x0000001cd2d27221 */ /* 0x100fe20000010000 */
[----:B------:R-:W-:Y:S02]  /*6a50*/  SHF.L.U32 R29, R29, 0x10, RZ ;  /* 0x000000101d1d7819 */ /* 0x000fe400000006ff */
[----:B------:R-:W-:Y:S01]  /*6a60*/  PRMT R28, R33, 0x7632, R28 ;  /* 0x00007632211c7816 */ /* 0x000fe2000000001c */
[----:B------:R-:W-:Y:S01]  /*6a70*/  FADD.FTZ R211, R30, R211 ;  /* 0x000000d31ed37221 */ /* 0x000fe20000010000 */
[----:B------:R-:W-:Y:S01]  /*6a80*/  PRMT R213, R171, 0x7632, R213 ;  /* 0x00007632abd57816 */ /* 0x000fe200000000d5 */
[----:B------:R-:W-:Y:S01]  /*6a90*/  FADD.FTZ R212, R212, R29 ;  /* 0x0000001dd4d47221 */ /* 0x000fe20000010000 */
[----:B------:R-:W-:-:S02]  /*6aa0*/  SHF.L.U32 R28, R28, 0x10, RZ ;  /* 0x000000101c1c7819 */ /* 0x000fc400000006ff */
[----:B------:R-:W-:Y:S01]  /*6ab0*/  PRMT R29, R39, 0x7632, R29 ;  /* 0x00007632271d7816 */ /* 0x000fe2000000001d */
[----:B------:R-:W-:Y:S01]  /*6ac0*/  IMAD.U32 R213, R213, 0x10000, RZ ;  /* 0x00010000d5d57824 */ /* 0x000fe200078e00ff */
        /* <DEDUP_REMOVED lines=8> */
[----:B------:R-:W-:Y:S01]  /*6b50*/  PRMT R29, R34, 0x7632, R29 ;  /* 0x00007632221d7816 */ /* 0x000fe2000000001d */
[----:B------:R-:W-:Y:S01]  /*6b60*/  FADD.FTZ R213, R213, R28 ;  /* 0x0000001cd5d57221 */ /* 0x000fe20000010000 */
[----:B------:R-:W-:-:S03]  /*6b70*/  IMAD.U32 R28, R36, 0x10000, RZ ;  /* 0x00010000241c7824 */ /* 0x000fc600078e00ff */
[----:B------:R-:W-:Y:S02]  /*6b80*/  IMAD.U32 R29, R29, 0x10000, RZ ;  /* 0x000100001d1d7824 */ /* 0x000fe400078e00ff */
[----:B------:R-:W-:Y:S01]  /*6b90*/  FADD.FTZ R214, R28, R214 ;  /* 0x000000d61cd67221 */ /* 0x000fe20000010000 */
[----:B------:R-:W-:Y:S01]  /*6ba0*/  SHF.L.U32 R28, R37, 0x10, RZ ;  /* 0x00000010251c7819 */ /* 0x000fe200000006ff */
[----:B------:R-:W-:-:S04]  /*6bb0*/  FADD.FTZ R212, R212, R29 ;  /* 0x0000001dd4d47221 */ /* 0x000fc80000010000 */
        /* <DEDUP_REMOVED lines=17> */
.L_x_118:
[----:B------:R-:W0:Y:S01]  /*6cd0*/  @P0 LDC.64 R168, c[0x0][0x3a8] ;  /* 0x0000ea00ffa80b82 */ /* 0x000e220000000a00 */
[----:B------:R-:W1:Y:S01]  /*6ce0*/  S2R R170, SR_TID.X ;  /* 0x0000000000aa7919 */ /* 0x000e620000002100 */
[----:B------:R-:W-:Y:S01]  /*6cf0*/  UMOV UR9, 0xffffffff ;  /* 0xffffffff00097882 */ /* 0x000fe20000000000 */
[----:B0-----:R-:W-:-:S05]  /*6d00*/  @P0 IMAD.WIDE.U32 R168, R209, 0x10, R168 ;  /* 0x00000010d1a80825 */ /* 0x001fca00078e00a8 */
[----:B------:R0:W-:Y:S01]  /*6d10*/  @P0 STG.E.128 desc[UR6][R168.64], R28 ;  /* 0x0000001ca8000986 */ /* 0x0001e2000c101d06 */
[----:B-1----:R-:W-:Y:S01]  /*6d20*/  LOP3.LUT P2, RZ, R170, 0x1f, RZ, 0xc0, !PT ;  /* 0x0000001faaff7812 */ /* 0x002fe2000784c0ff */
[----:B0-----:R-:W-:-:S04]  /*6d30*/  FADD.FTZ R168, RZ, R204 ;  /* 0x000000ccffa87221 */ /* 0x001fc80000010000 */
[----:B------:R-:W-:-:S04]  /*6d40*/  FADD.FTZ R168, R168, R207 ;  /* 0x000000cfa8a87221 */ /* 0x000fc80000010000 */
        /* <DEDUP_REMOVED lines=61> */
[----:B------:R-:W-:Y:S01]  /*7120*/  FADD.FTZ R171, R168, R213 ;  /* 0x000000d5a8ab7221 */ /* 0x000fe20000010000 */
[----:B------:R-:W-:Y:S06]  /*7130*/  BRA.DIV UR9, `(.L_x_120) ;  /* 0x0000003609c47947 */ /* 0x000fec000b800000 */
[----:B------:R-:W0:Y:S01]  /*7140*/  SHFL.BFLY PT, R168, R171, 0x1, 0x1f ;  /* 0x0c201f00aba87f89 */ /* 0x000e2200000e0000 */
[----:B------:R-:W1:Y:S01]  /*7150*/  LDC R218, c[0x0][0x400] ;  /* 0x00010000ffda7b82 */ /* 0x000e620000000800 */
        /* <DEDUP_REMOVED lines=10> */
[C---:B------:R-:W-:Y:S01]  /*7200*/  FADD.FTZ R168, -R247.reuse, R204 ;  /* 0x000000ccf7a87221 */ /* 0x040fe20000010100 */
[C---:B------:R-:W-:Y:S01]  /*7210*/  FADD.FTZ R169, -R247.reuse, R207 ;  /* 0x000000cff7a97221 */ /* 0x040fe20000010100 */
[----:B------:R-:W-:Y:S02]  /*7220*/  FADD.FTZ R171, -R247, R213 ;  /* 0x000000d5f7ab7221 */ /* 0x000fe40000010100 */
[----:B------:R-:W-:-:S04]  /*7230*/  FFMA.FTZ R168, R168, R168, RZ ;  /* 0x000000a8a8a87223 */ /* 0x000fc800000100ff */
[----:B------:R-:W-:Y:S01]  /*7240*/  FFMA.FTZ R168, R169, R169, R168 ;  /* 0x000000a9a9a87223 */ /* 0x000fe200000100a8 */
[----:B------:R-:W-:-:S04]  /*7250*/  FADD.FTZ R169, -R247, R175 ;  /* 0x000000aff7a97221 */ /* 0x000fc80000010100 */
        /* <DEDUP_REMOVED lines=120> */
[----:B------:R-:W-:-:S04]  /*79e0*/  FFMA.FTZ R168, R169, R169, R168 ;  /* 0x000000a9a9a87223 */ /* 0x000fc800000100a8 */
[----:B------:R-:W-:-:S05]  /*79f0*/  FFMA.FTZ R171, R171, R171, R168 ;  /* 0x000000ababab7223 */ /* 0x000fca00000100a8 */
        /* <DEDUP_REMOVED lines=9> */
.L_x_133:
[----:B------:R-:W-:Y:S01]  /*7a90*/  FMUL.FTZ R169, R247, R247 ;  /* 0x000000f7f7a97220 */ /* 0x000fe20000410000 */
[----:B------:R-:W-:Y:S01]  /*7aa0*/  ISETP.NE.AND P3, PT, RZ, UR5, PT ;  /* 0x00000005ff007c0c */ /* 0x000fe2000bf65270 */
[----:B-1----:R-:W-:Y:S01]  /*7ab0*/  FADD.FTZ R168, R171, R168 ;  /* 0x000000a8aba87221 */ /* 0x002fe20000010000 */
[----:B------:R-:W-:Y:S01]  /*7ac0*/  SHF.L.U32 R243, R164, 0x10, RZ ;  /* 0x00000010a4f37819 */ /* 0x000fe200000006ff */
[----:B------:R-:W-:Y:S01]  /*7ad0*/  IMAD.U32 R170, R72, 0x10000, RZ ;  /* 0x0001000048aa7824 */ /* 0x000fe200078e00ff */
[----:B------:R-:W-:Y:S01]  /*7ae0*/  FSEL R169, R169, RZ, P3 ;  /* 0x000000ffa9a97208 */ /* 0x000fe20001800000 */
[----:B------:R-:W-:Y:S01]  /*7af0*/  FFMA.FTZ R168, R168, R218, UR8 ;  /* 0x00000008a8a87e23 */ /* 0x000fe200080100da */
[----:B------:R-:W-:Y:S01]  /*7b00*/  FSEL R218, R247, RZ, !P3 ;  /* 0x000000fff7da7208 */ /* 0x000fe20005800000 */
[----:B------:R-:W-:Y:S01]  /*7b10*/  IMAD.U32 R244, R220, 0x10000, RZ ;  /* 0x00010000dcf47824 */ /* 0x000fe200078e00ff */
[----:B------:R-:W-:Y:S01]  /*7b20*/  SHF.L.U32 R245, R165, 0x10, RZ ;  /* 0x00000010a5f57819 */ /* 0x000fe200000006ff */
[----:B------:R-:W-:Y:S01]  /*7b30*/  FADD.FTZ R168, R168, R169 ;  /* 0x000000a9a8a87221 */ /* 0x000fe20000010000 */
[----:B------:R-:W-:Y:S01]  /*7b40*/  SHF.L.U32 R169, R40, 0x10, RZ ;  /* 0x0000001028a97819 */ /* 0x000fe200000006ff */
[C---:B------:R-:W-:Y:S01]  /*7b50*/  FADD.FTZ R204, -R218.reuse, R204 ;  /* 0x000000ccdacc7221 */ /* 0x040fe20000010100 */
[C---:B------:R-:W-:Y:S01]  /*7b60*/  FADD.FTZ R207, -R218.reuse, R207 ;  /* 0x000000cfdacf7221 */ /* 0x040fe20000010100 */
[----:B------:R1:W2:Y:S01]  /*7b70*/  MUFU.RSQ R219, R168 ;  /* 0x000000a800db7308 */ /* 0x0002a20000001400 */
[C---:B------:R-:W-:Y:S01]  /*7b80*/  FADD.FTZ R242, -R218.reuse, R175 ;  /* 0x000000afdaf27221 */ /* 0x040fe20000010100 */
[----:B------:R-:W-:Y:S01]  /*7b90*/  FADD.FTZ R206, -R218, R206 ;  /* 0x000000cedace7221 */ /* 0x000fe20000010100 */
[----:B------:R-:W-:Y:S01]  /*7ba0*/  SHF.L.U32 R246, R224, 0x10, RZ ;  /* 0x00000010e0f67819 */ /* 0x000fe200000006ff */
[----:B------:R-:W-:Y:S01]  /*7bb0*/  FADD.FTZ R174, -R218, R174 ;  /* 0x000000aedaae7221 */ /* 0x000fe20000010100 */
[----:B0-----:R-:W-:Y:S01]  /*7bc0*/  SHF.L.U32 R171, R74, 0x10, RZ ;  /* 0x000000104aab7819 */ /* 0x001fe200000006ff */
[----:B------:R-:W-:Y:S01]  /*7bd0*/  FADD.FTZ R205, -R218, R205 ;  /* 0x000000cddacd7221 */ /* 0x000fe20000010100 */
[----:B------:R-:W-:Y:S01]  /*7be0*/  SHF.L.U32 R250, R228, 0x10, RZ ;  /* 0x00000010e4fa7819 */ /* 0x000fe200000006ff */
[----:B------:R-:W-:Y:S01]  /*7bf0*/  FADD.FTZ R175, -R218, R173 ;  /* 0x000000addaaf7221 */ /* 0x000fe20000010100 */
[----:B-1----:R-:W-:Y:S01]  /*7c00*/  SHF.L.U32 R168, R132, 0x10, RZ ;  /* 0x0000001084a87819 */ /* 0x002fe200000006ff */
[----:B------:R-:W-:Y:S01]  /*7c10*/  FADD.FTZ R248, -R218, R172 ;  /* 0x000000acdaf87221 */ /* 0x000fe20000010100 */
[----:B------:R-:W-:-:S02]  /*7c20*/  IMAD.U32 R172, R232, 0x10000, RZ ;  /* 0x00010000e8ac7824 */ /* 0x000fc400078e00ff */
[C---:B--2---:R-:W-:Y:S01]  /*7c30*/  FMUL.FTZ R204, R219.reuse, R204 ;  /* 0x000000ccdbcc7220 */ /* 0x044fe20000410000 */
[C---:B------:R-:W-:Y:S01]  /*7c40*/  FMUL.FTZ R207, R219.reuse, R207 ;  /* 0x000000cfdbcf7220 */ /* 0x040fe20000410000 */
[C---:B------:R-:W-:Y:S01]  /*7c50*/  FMUL.FTZ R242, R219.reuse, R242 ;  /* 0x000000f2dbf27220 */ /* 0x040fe20000410000 */
[----:B------:R-:W-:Y:S01]  /*7c60*/  FMUL.FTZ R206, R219, R206 ;  /* 0x000000cedbce7220 */ /* 0x000fe20000410000 */
[C---:B------:R-:W-:Y:S01]  /*7c70*/  FFMA.FTZ R243, R204.reuse, R243, R170 ;  /* 0x000000f3ccf37223 */ /* 0x040fe200000100aa */
[----:B------:R-:W-:Y:S01]  /*7c80*/  FFMA.FTZ R204, R204, R168, R169 ;  /* 0x000000a8cccc7223 */ /* 0x000fe200000100a9 */
[----:B------:R-:W-:Y:S01]  /*7c90*/  SHF.L.U32 R170, R221, 0x10, RZ ;  /* 0x00000010ddaa7819 */ /* 0x000fe200000006ff */
[----:B------:R-:W-:Y:S01]  /*7ca0*/  IMAD.U32 R169, R223, 0x10000, RZ ;  /* 0x00010000dfa97824 */ /* 0x000fe200078e00ff */
[----:B------:R-:W-:Y:S01]  /*7cb0*/  SHF.L.U32 R168, R222, 0x10, RZ ;  /* 0x00000010dea87819 */ /* 0x000fe200000006ff */
[C---:B------:R-:W-:Y:S01]  /*7cc0*/  FMUL.FTZ R174, R219.reuse, R174 ;  /* 0x000000aedbae7220 */ /* 0x040fe20000410000 */
[----:B------:R-:W-:Y:S01]  /*7cd0*/  FMUL.FTZ R205, R219, R205 ;  /* 0x000000cddbcd7220 */ /* 0x000fe20000410000 */
[----:B------:R-:W-:Y:S01]  /*7ce0*/  FFMA.FTZ R244, R207, R244, R170 ;  /* 0x000000f4cff47223 */ /* 0x000fe200000100aa */
[----:B------:R-:W-:Y:S01]  /*7cf0*/  SHF.L.U32 R170, R73, 0x10, RZ ;  /* 0x0000001049aa7819 */ /* 0x000fe200000006ff */
[----:B------:R-:W-:Y:S01]  /*7d00*/  FFMA.FTZ R207, R207, R168, R169 ;  /* 0x000000a8cfcf7223 */ /* 0x000fe200000100a9 */
[----:B------:R-:W-:Y:S01]  /*7d10*/  SHF.L.U32 R169, R41, 0x10, RZ ;  /* 0x0000001029a97819 */ /* 0x000fe200000006ff */
[----:B------:R-:W-:-:S02]  /*7d20*/  IMAD.U32 R168, R133, 0x10000, RZ ;  /* 0x0001000085a87824 */ /* 0x000fc400078e00ff */
[----:B------:R-:W-:Y:S01]  /*7d30*/  FMUL.FTZ R175, R219, R175 ;  /* 0x000000afdbaf7220 */ /* 0x000fe20000410000 */
[C---:B------:R-:W-:Y:S01]  /*7d40*/  FFMA.FTZ R245, R242.reuse, R245, R170 ;  /* 0x000000f5f2f57223 */ /* 0x040fe200000100aa */
[----:B------:R-:W-:Y:S02]  /*7d50*/  IMAD.U32 R170, R225, 0x10000, RZ ;  /* 0x00010000e1aa7824 */ /* 0x000fe400078e00ff */
[----:B------:R-:W-:Y:S01]  /*7d60*/  FFMA.FTZ R242, R242, R168, R169 ;  /* 0x000000a8f2f27223 */ /* 0x000fe200000100a9 */
[----:B------:R-:W-:Y:S01]  /*7d70*/  SHF.L.U32 R168, R226, 0x10, RZ ;  /* 0x00000010e2a87819 */ /* 0x000fe200000006ff */
[----:B------:R-:W-:Y:S01]  /*7d80*/  FMUL.FTZ R248, R219, R248 ;  /* 0x000000f8dbf87220 */ /* 0x000fe20000410000 */
[----:B------:R-:W-:Y:S01]  /*7d90*/  SHF.L.U32 R169, R227, 0x10, RZ ;  /* 0x00000010e3a97819 */ /* 0x000fe200000006ff */
[----:B------:R-:W-:Y:S01]  /*7da0*/  FFMA.FTZ R246, R206, R246, R170 ;  /* 0x000000f6cef67223 */ /* 0x000fe200000100aa */
[----:B------:R-:W-:-:S03]  /*7db0*/  IMAD.U32 R170, R166, 0x10000, RZ ;  /* 0x00010000a6aa7824 */ /* 0x000fc600078e00ff */
[----:B------:R-:W-:Y:S01]  /*7dc0*/  FFMA.FTZ R206, R206, R168, R169 ;  /* 0x000000a8cece7223 */ /* 0x000fe200000100a9 */
[----:B------:R-:W-:Y:S01]  /*7dd0*/  SHF.L.U32 R168, R134, 0x10, RZ ;  /* 0x0000001086a87819 */ /* 0x000fe200000006ff */
[----:B------:R-:W-:Y:S02]  /*7de0*/  IMAD.U32 R169, R42, 0x10000, RZ ;  /* 0x000100002aa97824 */ /* 0x000fe400078e00ff */
[C---:B------:R-:W-:Y:S01]  /*7df0*/  FFMA.FTZ R170, R174.reuse, R170, R171 ;  /* 0x000000aaaeaa7223 */ /* 0x040fe200000100ab */
[----:B------:R-:W-:Y:S01]  /*7e00*/  SHF.L.U32 R171, R167, 0x10, RZ ;  /* 0x00000010a7ab7819 */ /* 0x000fe200000006ff */
[----:B------:R-:W-:Y:S01]  /*7e10*/  FFMA.FTZ R174, R174, R168, R169 ;  /* 0x000000a8aeae7223 */ /* 0x000fe200000100a9 */
[----:B------:R-:W-:Y:S02]  /*7e20*/  SHF.L.U32 R168, R229, 0x10, RZ ;  /* 0x00000010e5a87819 */ /* 0x000fe400000006ff */
[----:B------:R-:W-:-:S03]  /*7e30*/  SHF.L.U32 R169, R231, 0x10, RZ ;  /* 0x00000010e7a97819 */ /* 0x000fc600000006ff */
[----:B------:R-:W-:Y:S01]  /*7e40*/  FFMA.FTZ R250, R205, R250, R168 ;  /* 0x000000facdfa7223 */ /* 0x000fe200000100a8 */
[----:B------:R-:W-:-:S04]  /*7e50*/  IMAD.U32 R168, R230, 0x10000, RZ ;  /* 0x00010000e6a87824 */ /* 0x000fc800078e00ff */
[----:B------:R-:W-:Y:S01]  /*7e60*/  FFMA.FTZ R205, R205, R168, R169 ;  /* 0x000000a8cdcd7223 */ /* 0x000fe200000100a9 */
[----:B------:R-:W-:Y:S01]  /*7e70*/  IMAD.U32 R168, R75, 0x10000, RZ ;  /* 0x000100004ba87824 */ /* 0x000fe200078e00ff */
[----:B------:R-:W-:Y:S02]  /*7e80*/  SHF.L.U32 R169, R43, 0x10, RZ ;  /* 0x000000102ba97819 */ /* 0x000fe400000006ff */
[----:B------:R-:W-:Y:S01]  /*7e90*/  F2FP.BF16.F32.PACK_AB R170, R250, R170 ;  /* 0x000000aafaaa723e */ /* 0x000fe200000010ff */
[----:B------:R-:W-:Y:S01]  /*7ea0*/  FFMA.FTZ R171, R175, R171, R168 ;  /* 0x000000abafab7223 */ /* 0x000fe200000100a8 */
[----:B------:R-:W-:Y:S01]  /*7eb0*/  SHF.L.U32 R168, R135, 0x10, RZ ;  /* 0x0000001087a87819 */ /* 0x000fe200000006ff */
[----:B------:R-:W2:Y:S04]  /*7ec0*/  LDL R250, [R1+0x10] ;  /* 0x0000100001fa7983 */ /* 0x000ea80000100800 */
[----:B------:R-:W-:Y:S01]  /*7ed0*/  FFMA.FTZ R175, R175, R168, R169 ;  /* 0x000000a8afaf7223 */ /* 0x000fe200000100a9 */
[----:B------:R-:W-:Y:S01]  /*7ee0*/  SHF.L.U32 R168, R233, 0x10, RZ ;  /* 0x00000010e9a87819 */ /* 0x000fe200000006ff */
[----:B------:R-:W-:-:S04]  /*7ef0*/  IMAD.U32 R169, R235, 0x10000, RZ ;  /* 0x00010000eba97824 */ /* 0x000fc800078e00ff */
[----:B------:R-:W-:Y:S01]  /*7f00*/  FFMA.FTZ R172, R248, R172, R168 ;  /* 0x000000acf8ac7223 */ /* 0x000fe200000100a8 */
[----:B------:R-:W-:-:S04]  /*7f10*/  SHF.L.U32 R168, R234, 0x10, RZ ;  /* 0x00000010eaa87819 */ /* 0x000fc800000006ff */
[----:B------:R-:W-:Y:S01]  /*7f20*/  F2FP.BF16.F32.PACK_AB R171, R172, R171 ;  /* 0x000000abacab723e */ /* 0x000fe200000010ff */
[----:B------:R-:W-:Y:S02]  /*7f30*/  FFMA.FTZ R248, R248, R168, R169 ;  /* 0x000000a8f8f87223 */ /* 0x000fe400000100a9 */
[----:B------:R-:W0:Y:S02]  /*7f40*/  @!P2 LDC.64 R168, c[0x0][0x3c0] ;  /* 0x0000f000ffa8ab82 */ /* 0x000e240000000a00 */
[----:B0-----:R-:W-:-:S05]  /*7f50*/  @!P2 IMAD.WIDE R168, R0, 0x4, R168 ;  /* 0x0000000400a8a825 */ /* 0x001fca00078e02a8 */
[----:B------:R0:W-:Y:S02]  /*7f60*/  @!P2 STG.E desc[UR6][R168.64], R247 ;  /* 0x000000f7a800a986 */ /* 0x0001e4000c101906 */
[----:B0-----:R-:W0:Y:S01]  /*7f70*/  @!P2 LDC.64 R168, c[0x0][0x3c8] ;  /* 0x0000f200ffa8ab82 */ /* 0x001e220000000a00 */
[----:B------:R-:W-:Y:S02]  /*7f80*/  F2FP.BF16.F32.PACK_AB R175, R248, R175 ;  /* 0x000000aff8af723e */ /* 0x000fe400000010ff */
[----:B------:R-:W3:Y:S01]  /*7f90*/  LDL R248, [R1] ;  /* 0x0000000001f87983 */ /* 0x000ee20000100800 */
[----:B0-----:R-:W-:-:S05]  /*7fa0*/  @!P2 IMAD.WIDE R168, R0, 0x4, R168 ;  /* 0x0000000400a8a825 */ /* 0x001fca00078e02a8 */
[----:B------:R0:W-:Y:S02]  /*7fb0*/  @!P2 STG.E desc[UR6][R168.64], R219 ;  /* 0x000000dba800a986 */ /* 0x0001e4000c101906 */
[----:B0-----:R-:W-:Y:S02]  /*7fc0*/  F2FP.BF16.F32.PACK_AB R168, R244, R243 ;  /* 0x000000f3f4a8723e */ /* 0x001fe400000010ff */
[----:B------:R-:W4:Y:S01]  /*7fd0*/  LDL R243, [R1+0xc] ;  /* 0x00000c0001f37983 */ /* 0x000f220000100800 */
[----:B------:R-:W-:Y:S02]  /*7fe0*/  F2FP.BF16.F32.PACK_AB R169, R246, R245 ;  /* 0x000000f5f6a9723e */ /* 0x000fe400000010ff */
[----:B------:R-:W0:Y:S08]  /*7ff0*/  LDC.64 R246, c[0x0][0x428] ;  /* 0x00010a00fff67b82 */ /* 0x000e300000000a00 */
[----:B------:R-:W1:Y:S01]  /*8000*/  LDC.64 R244, c[0x0][0x430] ;  /* 0x00010c00fff47b82 */ /* 0x000e620000000a00 */
[----:B0-----:R-:W-:-:S05]  /*8010*/  IMAD.WIDE.U32 R172, R203, 0x10, R246 ;  /* 0x00000010cbac7825 */ /* 0x001fca00078e00f6 */
[----:B------:R0:W-:Y:S02]  /*8020*/  STG.E.128 desc[UR6][R172.64], R168 ;  /* 0x000000a8ac007986 */ /* 0x0001e4000c101d06 */
[----:B0-----:R-:W-:Y:S02]  /*8030*/  F2FP.BF16.F32.PACK_AB R172, R207, R204 ;  /* 0x000000cccfac723e */ /* 0x001fe400000010ff */
[----:B------:R-:W-:Y:S01]  /*8040*/  F2FP.BF16.F32.PACK_AB R173, R206, R242 ;  /* 0x000000f2cead723e */ /* 0x000fe200000010ff */
[----:B------:R-:W5:Y:S04]  /*8050*/  LDL R207, [R1+0x8] ;  /* 0x0000080001cf7983 */ /* 0x000f680000100800 */
[----:B------:R-:W5:Y:S01]  /*8060*/  LDL R242, [R1+0x4] ;  /* 0x0000040001f27983 */ /* 0x000f620000100800 */
[----:B------:R-:W-:Y:S01]  /*8070*/  F2FP.BF16.F32.PACK_AB R174, R205, R174 ;  /* 0x000000aecdae723e */ /* 0x000fe200000010ff */
[----:B-1----:R-:W-:Y:S01]  /*8080*/  IMAD.WIDE.U32 R168, R203, 0x10, R244 ;  /* 0x00000010cba87825 */ /* 0x002fe200078e00f4 */
[----:B------:R-:W-:-:S03]  /*8090*/  SHF.L.U32 R170, R77, 0x10, RZ ;  /* 0x000000104daa7819 */ /* 0x000fc600000006ff */
[----:B------:R-:W-:Y:S01]  /*80a0*/  FADD.FTZ R200, -R218, R200 ;  /* 0x000000c8dac87221 */ /* 0x000fe20000010100 */
[----:B------:R-:W-:Y:S01]  /*80b0*/  SHF.L.U32 R171, R76, 0x10, RZ ;  /* 0x000000104cab7819 */ /* 0x000fe200000006ff */
[C---:B------:R-:W-:Y:S01]  /*80c0*/  FADD.FTZ R196, -R218.reuse, R196 ;  /* 0x000000c4dac47221 */ /* 0x040fe20000010100 */
[----:B------:R0:W-:Y:S01]  /*80d0*/  STG.E.128 desc[UR6][R168.64], R172 ;  /* 0x000000aca8007986 */ /* 0x0001e2000c101d06 */
[----:B------:R-:W-:Y:S01]  /*80e0*/  FMUL.FTZ R200, R219, R200 ;  /* 0x000000c8dbc87220 */ /* 0x000fe20000410000 */
[C---:B------:R-:W-:Y:S01]  /*80f0*/  FADD.FTZ R195, -R218.reuse, R195 ;  /* 0x000000c3dac37221 */ /* 0x040fe20000010100 */
[C---:B------:R-:W-:Y:S01]  /*8100*/  FADD.FTZ R198, -R218.reuse, R198 ;  /* 0x000000c6dac67221 */ /* 0x040fe20000010100 */
[----:B------:R-:W-:Y:S01]  /*8110*/  IMAD.U32 R204, R241, 0x10000, RZ ;  /* 0x00010000f1cc7824 */ /* 0x000fe200078e00ff */
[----:B------:R-:W5:Y:S04]  /*8120*/  LDL R205, [R1+0x18] ;  /* 0x0000180001cd7983 */ /* 0x000f680000100800 */
[----:B------:R-:W5:Y:S01]  /*8130*/  LDL R206, [R1+0x14] ;  /* 0x0000140001ce7983 */ /* 0x000f620000100800 */
[C---:B0-----:R-:W-:Y:S01]  /*8140*/  FADD.FTZ R174, -R218.reuse, R201 ;  /* 0x000000c9daae7221 */ /* 0x041fe20000010100 */
[----:B------:R-:W-:Y:S01]  /*8150*/  FADD.FTZ R175, -R218, R202 ;  /* 0x000000cadaaf7221 */ /* 0x000fe20000010100 */
[----:B------:R-:W-:Y:S01]  /*8160*/  SHF.L.U32 R168, R160, 0x10, RZ ;  /* 0x00000010a0a87819 */ /* 0x000fe200000006ff */
[----:B------:R-:W-:-:S02]  /*8170*/  IMAD.U32 R169, R161, 0x10000, RZ ;  /* 0x00010000a1a97824 */ /* 0x000fc400078e00ff */
[C---:B------:R-:W-:Y:S01]  /*8180*/  FMUL.FTZ R174, R219.reuse, R174 ;  /* 0x000000aedbae7220 */ /* 0x040fe20000410000 */
[----:B------:R-:W-:Y:S01]  /*8190*/  FMUL.FTZ R175, R219, R175 ;  /* 0x000000afdbaf7220 */ /* 0x000fe20000410000 */
[----:B------:R-:W-:Y:S02]  /*81a0*/  FADD.FTZ R172, -R218, R199 ;  /* 0x000000c7daac7221 */ /* 0x000fe40000010100 */
[----:B------:R-:W-:Y:S01]  /*81b0*/  FFMA.FTZ R169, R174, R169, R170 ;  /* 0x000000a9aea97223 */ /* 0x000fe200000100aa */
[----:B------:R-:W-:Y:S01]  /*81c0*/  FFMA.FTZ R168, R175, R168, R171 ;  /* 0x000000a8afa87223 */ /* 0x000fe200000100ab */
[----:B------:R-:W-:Y:S01]  /*81d0*/  SHF.L.U32 R170, R162, 0x10, RZ ;  /* 0x00000010a2aa7819 */ /* 0x000fe200000006ff */
[----:B------:R-:W-:Y:S02]  /*81e0*/  IMAD.U32 R171, R78, 0x10000, RZ ;  /* 0x000100004eab7824 */ /* 0x000fe400078e00ff */
[C---:B------:R-:W-:Y:S01]  /*81f0*/  FMUL.FTZ R199, R219.reuse, R196 ;  /* 0x000000c4dbc77220 */ /* 0x040fe20000410000 */
[----:B------:R-:W-:Y:S01]  /*8200*/  FMUL.FTZ R196, R219, R172 ;  /* 0x000000acdbc47220 */ /* 0x000fe20000410000 */
[----:B------:R-:W-:Y:S01]  /*8210*/  SHF.L.U32 R173, R79, 0x10, RZ ;  /* 0x000000104fad7819 */ /* 0x000fe200000006ff */
[----:B------:R-:W-:Y:S01]  /*8220*/  FFMA.FTZ R170, R200, R170, R171 ;  /* 0x000000aac8aa7223 */ /* 0x000fe200000100ab */
[----:B------:R-:W-:Y:S01]  /*8230*/  SHF.L.U32 R172, R252, 0x10, RZ ;  /* 0x00000010fcac7819 */ /* 0x000fe200000006ff */
[----:B------:R-:W-:-:S02]  /*8240*/  IMAD.U32 R171, R163, 0x10000, RZ ;  /* 0x00010000a3ab7824 */ /* 0x000fc400078e00ff */
[----:B------:R-:W-:Y:S02]  /*8250*/  FMUL.FTZ R195, R219, R195 ;  /* 0x000000c3dbc37220 */ /* 0x000fe40000410000 */
[----:B------:R-:W-:Y:S01]  /*8260*/  FFMA.FTZ R171, R196, R171, R173 ;  /* 0x000000abc4ab7223 */ /* 0x000fe200000100ad */
[----:B------:R-:W-:Y:S01]  /*8270*/  SHF.L.U32 R203, R237, 0x10, RZ ;  /* 0x00000010edcb7819 */ /* 0x000fe200000006ff */
[----:B--2---:R-:W-:Y:S01]  /*8280*/  IMAD.U32 R173, R250, 0x10000, RZ ;  /* 0x00010000faad7824 */ /* 0x004fe200078e00ff */
[----:B---3--:R-:W-:-:S05]  /*8290*/  SHF.L.U32 R201, R248, 0x10, RZ ;  /* 0x00000010f8c97819 */ /* 0x008fca00000006ff */
[----:B------:R-:W-:Y:S01]  /*82a0*/  FFMA.FTZ R172, R199, R172, R201 ;  /* 0x000000acc7ac7223 */ /* 0x000fe200000100c9 */
[----:B------:R-:W-:Y:S01]  /*82b0*/  FADD.FTZ R201, -R218, R197 ;  /* 0x000000c5dac97221 */ /* 0x000fe20000010100 */
[----:B------:R-:W-:-:S03]  /*82c0*/  FMUL.FTZ R197, R219, R198 ;  /* 0x000000c6dbc57220 */ /* 0x000fc60000410000 */
[----:B------:R-:W-:Y:S01]  /*82d0*/  FMUL.FTZ R198, R219, R201 ;  /* 0x000000c9dbc67220 */ /* 0x000fe20000410000 */
[----:B------:R-:W-:-:S05]  /*82e0*/  SHF.L.U32 R201, R240, 0x10, RZ ;  /* 0x00000010f0c97819 */ /* 0x000fca00000006ff */
[----:B------:R-:W-:Y:S01]  /*82f0*/  FFMA.FTZ R201, R198, R201, R204 ;  /* 0x000000c9c6c97223 */ /* 0x000fe200000100cc */
[----:B------:R-:W-:Y:S01]  /*8300*/  F2FP.BF16.F32.PACK_AB R170, R172, R170 ;  /* 0x000000aaacaa723e */ /* 0x000fe200000010ff */
[----:B------:R-:W2:Y:S03]  /*8310*/  LDL R204, [R1+0x50] ;  /* 0x0000500001cc7983 */ /* 0x000ea60000100800 */
[----:B------:R-:W-:Y:S02]  /*8320*/  F2FP.BF16.F32.PACK_AB R169, R201, R169 ;  /* 0x000000a9c9a9723e */ /* 0x000fe400000010ff */
[----:B------:R-:W3:Y:S01]  /*8330*/  LDL R201, [R1+0x2c] ;  /* 0x00002c0001c97983 */ /* 0x000ee20000100800 */
[----:B----4-:R-:W-:-:S05]  /*8340*/  SHF.L.U32 R202, R243, 0x10, RZ ;  /* 0x00000010f3ca7819 */ /* 0x010fca00000006ff */
[----:B------:R-:W-:Y:S01]  /*8350*/  FFMA.FTZ R202, R195, R202, R173 ;  /* 0x000000cac3ca7223 */ /* 0x000fe200000100ad */
[----:B------:R-:W-:-:S05]  /*8360*/  SHF.L.U32 R173, R236, 0x10, RZ ;  /* 0x00000010ecad7819 */ /* 0x000fca00000006ff */
[----:B------:R-:W-:Y:S01]  /*8370*/  FFMA.FTZ R173, R197, R173, R203 ;  /* 0x000000adc5ad7223 */ /* 0x000fe200000100cb */
[----:B------:R-:W-:Y:S01]  /*8380*/  F2FP.BF16.F32.PACK_AB R171, R202, R171 ;  /* 0x000000abcaab723e */ /* 0x000fe200000010ff */
[----:B------:R-:W4:Y:S03]  /*8390*/  LDL R203, [R1+0x3c] ;  /* 0x00003c0001cb7983 */ /* 0x000f260000100800 */
[----:B------:R-:W-:Y:S01]  /*83a0*/  F2FP.BF16.F32.PACK_AB R168, R173, R168 ;  /* 0x000000a8ada8723e */ /* 0x000fe200000010ff */
[----:B------:R-:W-:Y:S01]  /*83b0*/  IMAD.WIDE.U32 R172, R186, 0x10, R246 ;  /* 0x00000010baac7825 */ /* 0x000fe200078e00f6 */
[----:B------:R-:W3:Y:S04]  /*83c0*/  LDL R202, [R1+0x1c] ;  /* 0x00001c0001ca7983 */ /* 0x000ee80000100800 */
[----:B------:R0:W-:Y:S02]  /*83d0*/  STG.E.128 desc[UR6][R172.64], R168 ;  /* 0x000000a8ac007986 */ /* 0x0001e4000c101d06 */
[----:B0-----:R-:W-:Y:S01]  /*83e0*/  SHF.L.U32 R168, R128, 0x10, RZ ;  /* 0x0000001080a87819 */ /* 0x001fe200000006ff */
[----:B------:R-:W-:Y:S01]  /*83f0*/  IMAD.U32 R169, R44, 0x10000, RZ ;  /* 0x000100002ca97824 */ /* 0x000fe200078e00ff */
[----:B------:R-:W-:-:S03]  /*8400*/  SHF.L.U32 R170, R239, 0x10, RZ ;  /* 0x00000010efaa7819 */ /* 0x000fc600000006ff */
[----:B------:R-:W-:Y:S01]  /*8410*/  FFMA.FTZ R168, R175, R168, R169 ;  /* 0x000000a8afa87223 */ /* 0x000fe200000100a9 */
[----:B------:R-:W-:-:S05]  /*8420*/  SHF.L.U32 R169, R238, 0x10, RZ ;  /* 0x00000010eea97819 */ /* 0x000fca00000006ff */
[----:B------:R-:W-:Y:S01]  /*8430*/  FFMA.FTZ R197, R197, R169, R170 ;  /* 0x000000a9c5c57223 */ /* 0x000fe200000100aa */
[----:B------:R-:W-:Y:S01]  /*8440*/  SHF.L.U32 R170, R45, 0x10, RZ ;  /* 0x000000102daa7819 */ /* 0x000fe200000006ff */
[----:B------:R-:W-:Y:S02]  /*8450*/  IMAD.U32 R169, R129, 0x10000, RZ ;  /* 0x0001000081a97824 */ /* 0x000fe400078e00ff */
[----:B------:R-:W-:Y:S02]  /*8460*/  IMAD.U32 R171, R251, 0x10000, RZ ;  /* 0x00010000fbab7824 */ /* 0x000fe400078e00ff */
[----:B------:R-:W-:Y:S01]  /*8470*/  FFMA.FTZ R169, R174, R169, R170 ;  /* 0x000000a9aea97223 */ /* 0x000fe200000100aa */
[----:B------:R-:W-:-:S05]  /*8480*/  SHF.L.U32 R170, R249, 0x10, RZ ;  /* 0x00000010f9aa7819 */ /* 0x000fca00000006ff */
[----:B------:R-:W-:Y:S01]  /*8490*/  FFMA.FTZ R198, R198, R170, R171 ;  /* 0x000000aac6c67223 */ /* 0x000fe200000100ab */
[----:B------:R-:W-:Y:S02]  /*84a0*/  SHF.L.U32 R170, R130, 0x10, RZ ;  /* 0x0000001082aa7819 */ /* 0x000fe400000006ff */
[----:B------:R-:W-:Y:S02]  /*84b0*/  SHF.L.U32 R171, R46, 0x10, RZ ;  /* 0x000000102eab7819 */ /* 0x000fe400000006ff */
[----:B-----5:R-:W-:-:S03]  /*84c0*/  SHF.L.U32 R172, R207, 0x10, RZ ;  /* 0x00000010cfac7819 */ /* 0x020fc600000006ff */
[----:B------:R-:W-:Y:S01]  /*84d0*/  FFMA.FTZ R170, R200, R170, R171 ;  /* 0x000000aac8aa7223 */ /* 0x000fe200000100ab */
[----:B------:R-:W-:Y:S02]  /*84e0*/  IMAD.U32 R171, R242, 0x10000, RZ ;  /* 0x00010000f2ab7824 */ /* 0x000fe400078e00ff */
[----:B------:R-:W-:Y:S01]  /*84f0*/  IMAD.U32 R173, R47, 0x10000, RZ ;  /* 0x000100002fad7824 */ /* 0x000fe200078e00ff */
[----:B------:R-:W-:Y:S01]  /*8500*/  SHF.L.U32 R174, R205, 0x10, RZ ;  /* 0x00000010cdae7819 */ /* 0x000fe200000006ff */
[----:B------:R-:W-:Y:S01]  /*8510*/  FFMA.FTZ R172, R199, R171, R172 ;  /* 0x000000abc7ac7223 */ /* 0x000fe200000100ac */
[----:B------:R-:W-:Y:S01]  /*8520*/  SHF.L.U32 R171, R131, 0x10, RZ ;  /* 0x0000001083ab7819 */ /* 0x000fe200000006ff */
[----:B------:R-:W5:Y:S04]  /*8530*/  LDL R199, [R1+0x40] ;  /* 0x0000400001c77983 */ /* 0x000f680000100800 */
[----:B------:R-:W-:Y:S01]  /*8540*/  FFMA.FTZ R171, R196, R171, R173 ;  /* 0x000000abc4ab7223 */ /* 0x000fe200000100ad */
[----:B------:R-:W2:Y:S04]  /*8550*/  LDL R205, [R1+0x4c] ;  /* 0x00004c0001cd7983 */ /* 0x000ea80000100800 */
[----:B------:R-:W4:Y:S04]  /*8560*/  LDL R196, [R1+0x20] ;  /* 0x0000200001c47983 */ /* 0x000f280000100800 */
[----:B------:R-:W3:Y:S01]  /*8570*/  LDL R200, [R1+0x30] ;  /* 0x0000300001c87983 */ /* 0x000ee20000100800 */
[----:B------:R-:W-:-:S02]  /*8580*/  SHF.L.U32 R173, R206, 0x10, RZ ;  /* 0x00000010cead7819 */ /* 0x000fc400000006ff */
[----:B------:R-:W-:Y:S01]  /*8590*/  F2FP.BF16.F32.PACK_AB R168, R197, R168 ;  /* 0x000000a8c5a8723e */ /* 0x000fe200000010ff */
[----:B------:R-:W-:Y:S01]  /*85a0*/  FADD.FTZ R175, -R218, R187 ;  /* 0x000000bbdaaf7221 */ /* 0x000fe20000010100 */
[----:B------:R-:W3:Y:S01]  /*85b0*/  LDL R197, [R1+0x38] ;  /* 0x0000380001c57983 */ /* 0x000ee20000100800 */
[----:B------:R-:W-:Y:S01]  /*85c0*/  FFMA.FTZ R173, R195, R173, R174 ;  /* 0x000000adc3ad7223 */ /* 0x000fe200000100ae */
[----:B------:R-:W-:Y:S02]  /*85d0*/  F2FP.BF16.F32.PACK_AB R170, R172, R170 ;  /* 0x000000aaacaa723e */ /* 0x000fe400000010ff */
[----:B------:R-:W-:Y:S01]  /*85e0*/  F2FP.BF16.F32.PACK_AB R169, R198, R169 ;  /* 0x000000a9c6a9723e */ /* 0x000fe200000010ff */
[----:B------:R-:W-:Y:S01]  /*85f0*/  FADD.FTZ R185, -R218, R185 ;  /* 0x000000b9dab97221 */ /* 0x000fe20000010100 */
[----:B------:R-:W-:Y:S01]  /*8600*/  F2FP.BF16.F32.PACK_AB R171, R173, R171 ;  /* 0x000000abadab723e */ /* 0x000fe200000010ff */
[----:B------:R-:W-:-:S04]  /*8610*/  IMAD.WIDE.U32 R172, R186, 0x10, R244 ;  /* 0x00000010baac7825 */ /* 0x000fc800078e00f4 */
[C---:B------:R-:W-:Y:S01]  /*8620*/  FADD.FTZ R186, -R218.reuse, R189 ;  /* 0x000000bddaba7221 */ /* 0x040fe20000010100 */
[C---:B------:R-:W-:Y:S01]  /*8630*/  FADD.FTZ R189, -R218.reuse, R194 ;  /* 0x000000c2dabd7221 */ /* 0x040fe20000010100 */
[C---:B------:R-:W-:Y:S01]  /*8640*/  FADD.FTZ R187, -R218.reuse, R190 ;  /* 0x000000bedabb7221 */ /* 0x040fe20000010100 */
[----:B------:R-:W3:Y:S04]  /*8650*/  LDL R198, [R1+0x34] ;  /* 0x0000340001c67983 */ /* 0x000ee80000100800 */
[----:B------:R0:W-:Y:S01]  /*8660*/  STG.E.128 desc[UR6][R172.64], R168 ;  /* 0x000000a8ac007986 */ /* 0x0001e2000c101d06 */
[C---:B------:R-:W-:Y:S01]  /*8670*/  FADD.FTZ R174, -R218.reuse, R188 ;  /* 0x000000bcdaae7221 */ /* 0x040fe20000010100 */
[C---:B------:R-:W-:Y:S01]  /*8680*/  FMUL.FTZ R175, R219.reuse, R175 ;  /* 0x000000afdbaf7220 */ /* 0x040fe20000410000 */
[C---:B------:R-:W-:Y:S01]  /*8690*/  FADD.FTZ R12, -R218.reuse, R12 ;  /* 0x0000000cda0c7221 */ /* 0x040fe20000010100 */
[C---:B------:R-:W-:Y:S01]  /*86a0*/  FADD.FTZ R20, -R218.reuse, R20 ;  /* 0x00000014da147221 */ /* 0x040fe20000010100 */
[C---:B------:R-:W-:Y:S01]  /*86b0*/  FMUL.FTZ R174, R219.reuse, R174 ;  /* 0x000000aedbae7220 */ /* 0x040fe20000410000 */
[----:B------:R-:W-:Y:S01]  /*86c0*/  FMUL.FTZ R186, R219, R186 ;  /* 0x000000badbba7220 */ /* 0x000fe20000410000 */
[----:B------:R-:W-:Y:S01]  /*86d0*/  FADD.FTZ R188, -R218, R193 ;  /* 0x000000c1dabc7221 */ /* 0x000fe20000010100 */
[----:B------:R-:W3:Y:S01]  /*86e0*/  LDL R206, [R1+0x180] ;  /* 0x0001800001ce7983 */ /* 0x000ee20000100800 */
[----:B0-----:R-:W-:Y:S01]  /*86f0*/  SHF.L.U32 R171, R80, 0x10, RZ ;  /* 0x0000001050ab7819 */ /* 0x001fe200000006ff */
[----:B------:R-:W-:Y:S01]  /*8700*/  IMAD.U32 R168, R156, 0x10000, RZ ;  /* 0x000100009ca87824 */ /* 0x000fe200078e00ff */
[----:B------:R-:W-:Y:S01]  /*8710*/  SHF.L.U32 R169, R157, 0x10, RZ ;  /* 0x000000109da97819 */ /* 0x000fe200000006ff */
[----:B------:R-:W-:-:S02]  /*8720*/  IMAD.U32 R170, R81, 0x10000, RZ ;  /* 0x0001000051aa7824 */ /* 0x000fc400078e00ff */
[----:B------:R-:W-:Y:S01]  /*8730*/  FFMA.FTZ R168, R175, R168, R171 ;  /* 0x000000a8afa87223 */ /* 0x000fe200000100ab */
[----:B----4-:R-:W-:Y:S02]  /*8740*/  IMAD.U32 R194, R196, 0x10000, RZ ;  /* 0x00010000c4c27824 */ /* 0x010fe400078e00ff */
[----:B------:R-:W4:Y:S01]  /*8750*/  LDL R196, [R1+0x58] ;  /* 0x0000580001c47983 */ /* 0x000f220000100800 */
[----:B-----5:R-:W-:Y:S01]  /*8760*/  SHF.L.U32 R190, R199, 0x10, RZ ;  /* 0x00000010c7be7819 */ /* 0x020fe200000006ff */
[----:B------:R-:W-:Y:S02]  /*8770*/  IMAD.U32 R172, R203, 0x10000, RZ ;  /* 0x00010000cbac7824 */ /* 0x000fe400078e00ff */
[----:B------:R-:W5:Y:S04]  /*8780*/  LDL R199, [R1+0x28] ;  /* 0x0000280001c77983 */ /* 0x000f680000100800 */
[----:B------:R-:W5:Y:S01]  /*8790*/  LDL R203, [R1+0x24] ;  /* 0x0000240001cb7983 */ /* 0x000f620000100800 */
[----:B------:R-:W-:Y:S01]  /*87a0*/  FFMA.FTZ R169, R174, R169, R170 ;  /* 0x000000a9aea97223 */ /* 0x000fe200000100aa */
[----:B------:R-:W-:-:S02]  /*87b0*/  SHF.L.U32 R170, R158, 0x10, RZ ;  /* 0x000000109eaa7819 */ /* 0x000fc400000006ff */
[----:B------:R-:W-:Y:S01]  /*87c0*/  SHF.L.U32 R171, R82, 0x10, RZ ;  /* 0x0000001052ab7819 */ /* 0x000fe200000006ff */
[----:B------:R-:W-:Y:S01]  /*87d0*/  FMUL.FTZ R187, R219, R187 ;  /* 0x000000bbdbbb7220 */ /* 0x000fe20000410000 */
[----:B------:R-:W-:-:S03]  /*87e0*/  IMAD.U32 R173, R83, 0x10000, RZ ;  /* 0x0001000053ad7824 */ /* 0x000fc600078e00ff */
[----:B------:R-:W-:Y:S01]  /*87f0*/  FFMA.FTZ R170, R186, R170, R171 ;  /* 0x000000aabaaa7223 */ /* 0x000fe200000100ab */
[----:B------:R-:W-:Y:S01]  /*8800*/  SHF.L.U32 R171, R159, 0x10, RZ ;  /* 0x000000109fab7819 */ /* 0x000fe200000006ff */
[----:B------:R-:W-:Y:S01]  /*8810*/  FMUL.FTZ R188, R219, R188 ;  /* 0x000000bcdbbc7220 */ /* 0x000fe20000410000 */
[----:B--2---:R-:W-:Y:S01]  /*8820*/  SHF.L.U32 R193, R205, 0x10, RZ ;  /* 0x00000010cdc17819 */ /* 0x004fe200000006ff */
[----:B------:R-:W-:Y:S01]  /*8830*/  FMUL.FTZ R189, R219, R189 ;  /* 0x000000bddbbd7220 */ /* 0x000fe20000410000 */
[----:B---3--:R-:W-:Y:S01]  /*8840*/  SHF.L.U32 R195, R200, 0x10, RZ ;  /* 0x00000010c8c37819 */ /* 0x008fe200000006ff */
[----:B------:R-:W-:Y:S01]  /*8850*/  FFMA.FTZ R171, R187, R171, R173 ;  /* 0x000000abbbab7223 */ /* 0x000fe200000100ad */
[----:B------:R-:W-:Y:S01]  /*8860*/  SHF.L.U32 R173, R204, 0x10, RZ ;  /* 0x00000010ccad7819 */ /* 0x000fe200000006ff */
[----:B------:R-:W-:Y:S01]  /*8870*/  FFMA.FTZ R172, R188, R172, R190 ;  /* 0x000000acbcac7223 */ /* 0x000fe200000100be */
[C---:B------:R-:W-:Y:S01]  /*8880*/  FADD.FTZ R190, -R218.reuse, R191 ;  /* 0x000000bfdabe7221 */ /* 0x040fe20000010100 */
[----:B------:R-:W-:Y:S01]  /*8890*/  FADD.FTZ R191, -R218, R192 ;  /* 0x000000c0dabf7221 */ /* 0x000fe20000010100 */
[----:B------:R-:W-:Y:S01]  /*88a0*/  SHF.L.U32 R192, R201, 0x10, RZ ;  /* 0x00000010c9c07819 */ /* 0x000fe200000006ff */
[----:B------:R-:W-:Y:S01]  /*88b0*/  FFMA.FTZ R193, R189, R193, R173 ;  /* 0x000000c1bdc17223 */ /* 0x000fe200000100ad */
[----:B------:R-:W-:Y:S01]  /*88c0*/  FMUL.FTZ R190, R219, R190 ;  /* 0x000000bedbbe7220 */ /* 0x000fe20000410000 */
[----:B------:R-:W-:-:S02]  /*88d0*/  IMAD.U32 R173, R202, 0x10000, RZ ;  /* 0x00010000caad7824 */ /* 0x000fc400078e00ff */
[----:B------:R-:W-:Y:S01]  /*88e0*/  FMUL.FTZ R191, R219, R191 ;  /* 0x000000bfdbbf7220 */ /* 0x000fe20000410000 */
[----:B------:R-:W2:Y:S01]  /*88f0*/  LDL R202, [R1+0x44] ;  /* 0x0000440001ca7983 */ /* 0x000ea20000100800 */
[----:B------:R-:W-:-:S03]  /*8900*/  FFMA.FTZ R173, R190, R173, R194 ;  /* 0x000000adbead7223 */ /* 0x000fc600000100c2 */
[----:B------:R-:W3:Y:S01]  /*8910*/  LDL R201, [R1+0x48] ;  /* 0x0000480001c97983 */ /* 0x000ee20000100800 */
[----:B------:R-:W-:Y:S01]  /*8920*/  FFMA.FTZ R192, R191, R192, R195 ;  /* 0x000000c0bfc07223 */ /* 0x000fe200000100c3 */
[----:B------:R-:W-:Y:S02]  /*8930*/  F2FP.BF16.F32.PACK_AB R170, R172, R170 ;  /* 0x000000aaacaa723e */ /* 0x000fe400000010ff */
[----:B------:R-:W-:Y:S01]  /*8940*/  F2FP.BF16.F32.PACK_AB R168, R173, R168 ;  /* 0x000000a8ada8723e */ /* 0x000fe200000010ff */
[----:B------:R-:W-:Y:S01]  /*8950*/  IMAD.WIDE.U32 R172, R3, 0x10, R246 ;  /* 0x0000001003ac7825 */ /* 0x000fe200078e00f6 */
[----:B------:R-:W-:Y:S01]  /*8960*/  F2FP.BF16.F32.PACK_AB R171, R193, R171 ;  /* 0x000000abc1ab723e */ /* 0x000fe200000010ff */
[----:B------:R-:W3:Y:S01]  /*8970*/  LDL R200, [R1+0x54] ;  /* 0x0000540001c87983 */ /* 0x000ee20000100800 */
[----:B------:R-:W-:-:S03]  /*8980*/  F2FP.BF16.F32.PACK_AB R169, R192, R169 ;  /* 0x000000a9c0a9723e */ /* 0x000fc600000010ff */
[----:B------:R-:W3:Y:S04]  /*8990*/  LDL R195, [R1+0x68] ;  /* 0x0000680001c37983 */ /* 0x000ee80000100800 */
[----:B------:R0:W-:Y:S04]  /*89a0*/  STG.E.128 desc[UR6][R172.64], R168 ;  /* 0x000000a8ac007986 */ /* 0x0001e8000c101d06 */
[----:B------:R-:W3:Y:S04]  /*89b0*/  LDL R192, [R1+0x78] ;  /* 0x0000780001c07983 */ /* 0x000ee80000100800 */
[----:B------:R-:W3:Y:S04]  /*89c0*/  LDL R194, [R1+0x70] ;  /* 0x0000700001c27983 */ /* 0x000ee80000100800 */
[----:B------:R-:W3:Y:S01]  /*89d0*/  LDL R193, [R1+0x74] ;  /* 0x0000740001c17983 */ /* 0x000ee20000100800 */
[C---:B------:R-:W-:Y:S01]  /*89e0*/  FMUL.FTZ R185, R219.reuse, R185 ;  /* 0x000000b9dbb97220 */ /* 0x040fe20000410000 */
[C---:B------:R-:W-:Y:S01]  /*89f0*/  FMUL.FTZ R12, R219.reuse, R12 ;  /* 0x0000000cdb0c7220 */ /* 0x040fe20000410000 */
[----:B------:R-:W-:Y:S01]  /*8a00*/  FMUL.FTZ R20, R219, R20 ;  /* 0x00000014db147220 */ /* 0x000fe20000410000 */
[----:B------:R-:W3:Y:S01]  /*8a10*/  LDL R205, [R1+0x184] ;  /* 0x0001840001cd7983 */ /* 0x000ee20000100800 */
[----:B0-----:R-:W-:-:S03]  /*8a20*/  SHF.L.U32 R171, R197, 0x10, RZ ;  /* 0x00000010c5ab7819 */ /* 0x001fc600000006ff */
[----:B------:R-:W3:Y:S01]  /*8a30*/  LDL R197, [R1+0x64] ;  /* 0x0000640001c57983 */ /* 0x000ee20000100800 */
[----:B------:R-:W-:Y:S02]  /*8a40*/  SHF.L.U32 R168, R124, 0x10, RZ ;  /* 0x000000107ca87819 */ /* 0x000fe400000006ff */
[----:B------:R-:W-:-:S05]  /*8a50*/  SHF.L.U32 R169, R48, 0x10, RZ ;  /* 0x0000001030a97819 */ /* 0x000fca00000006ff */
[----:B------:R-:W-:Y:S01]  /*8a60*/  FFMA.FTZ R168, R175, R168, R169 ;  /* 0x000000a8afa87223 */ /* 0x000fe200000100a9 */
[----:B----4-:R-:W-:Y:S02]  /*8a70*/  SHF.L.U32 R173, R196, 0x10, RZ ;  /* 0x00000010c4ad7819 */ /* 0x010fe400000006ff */
[----:B------:R-:W4:Y:S01]  /*8a80*/  LDL R196, [R1+0x6c] ;  /* 0x00006c0001c47983 */ /* 0x000f220000100800 */
[----:B-----5:R-:W-:-:S03]  /*8a90*/  SHF.L.U32 R170, R199, 0x10, RZ ;  /* 0x00000010c7aa7819 */ /* 0x020fc600000006ff */
[----:B------:R-:W5:Y:S01]  /*8aa0*/  LDL R199, [R1+0x5c] ;  /* 0x00005c0001c77983 */ /* 0x000f620000100800 */
[----:B------:R-:W-:Y:S02]  /*8ab0*/  IMAD.U32 R169, R203, 0x10000, RZ ;  /* 0x00010000cba97824 */ /* 0x000fe400078e00ff */
[----:B------:R-:W-:Y:S01]  /*8ac0*/  IMAD.U32 R175, R84, 0x10000, RZ ;  /* 0x0001000054af7824 */ /* 0x000fe200078e00ff */
[----:B------:R-:W5:Y:S01]  /*8ad0*/  LDL R203, [R1+0xec] ;  /* 0x0000ec0001cb7983 */ /* 0x000f620000100800 */
[----:B------:R-:W-:Y:S01]  /*8ae0*/  FFMA.FTZ R190, R190, R169, R170 ;  /* 0x000000a9bebe7223 */ /* 0x000fe200000100aa */
[----:B------:R-:W-:Y:S01]  /*8af0*/  SHF.L.U32 R169, R125, 0x10, RZ ;  /* 0x000000107da97819 */ /* 0x000fe200000006ff */
[----:B------:R-:W-:-:S04]  /*8b00*/  IMAD.U32 R170, R49, 0x10000, RZ ;  /* 0x0001000031aa7824 */ /* 0x000fc800078e00ff */
[----:B------:R-:W-:Y:S01]  /*8b10*/  FFMA.FTZ R169, R174, R169, R170 ;  /* 0x000000a9aea97223 */ /* 0x000fe200000100aa */
[----:B------:R-:W-:Y:S02]  /*8b20*/  SHF.L.U32 R170, R198, 0x10, RZ ;  /* 0x00000010c6aa7819 */ /* 0x000fe400000006ff */
[----:B------:R-:W5:Y:S03]  /*8b30*/  LDL R198, [R1+0x60] ;  /* 0x0000600001c67983 */ /* 0x000f660000100800 */
[----:B------:R-:W-:Y:S01]  /*8b40*/  FFMA.FTZ R191, R191, R170, R171 ;  /* 0x000000aabfbf7223 */ /* 0x000fe200000100ab */
[----:B------:R-:W-:Y:S01]  /*8b50*/  SHF.L.U32 R171, R50, 0x10, RZ ;  /* 0x0000001032ab7819 */ /* 0x000fe200000006ff */
[----:B------:R-:W-:-:S04]  /*8b60*/  IMAD.U32 R170, R126, 0x10000, RZ ;  /* 0x000100007eaa7824 */ /* 0x000fc800078e00ff */
[----:B------:R-:W-:Y:S01]  /*8b70*/  FFMA.FTZ R170, R186, R170, R171 ;  /* 0x000000aabaaa7223 */ /* 0x000fe200000100ab */
[----:B--2---:R-:W-:Y:S01]  /*8b80*/  SHF.L.U32 R171, R202, 0x10, RZ ;  /* 0x00000010caab7819 */ /* 0x004fe200000006ff */
[----:B---3--:R-:W-:Y:S01]  /*8b90*/  IMAD.U32 R172, R201, 0x10000, RZ ;  /* 0x00010000c9ac7824 */ /* 0x008fe200078e00ff */
[----:B------:R-:W-:Y:S02]  /*8ba0*/  SHF.L.U32 R174, R152, 0x10, RZ ;  /* 0x0000001098ae7819 */ /* 0x000fe400000006ff */
[----:B------:R-:W-:Y:S01]  /*8bb0*/  F2FP.BF16.F32.PACK_AB R168, R190, R168 ;  /* 0x000000a8bea8723e */ /* 0x000fe200000010ff */
[----:B------:R-:W-:Y:S01]  /*8bc0*/  FFMA.FTZ R188, R188, R171, R172 ;  /* 0x000000abbcbc7223 */ /* 0x000fe200000100ac */
[----:B------:R-:W-:Y:S01]  /*8bd0*/  SHF.L.U32 R171, R127, 0x10, RZ ;  /* 0x000000107fab7819 */ /* 0x000fe200000006ff */
[----:B------:R-:W-:Y:S01]  /*8be0*/  FFMA.FTZ R174, R185, R174, R175 ;  /* 0x000000aeb9ae7223 */ /* 0x000fe200000100af */
[----:B------:R-:W-:Y:S01]  /*8bf0*/  SHF.L.U32 R172, R51, 0x10, RZ ;  /* 0x0000001033ac7819 */ /* 0x000fe200000006ff */
[----:B------:R-:W2:Y:S04]  /*8c00*/  LDL R190, [R1+0x88] ;  /* 0x0000880001be7983 */ /* 0x000ea80000100800 */
[----:B------:R-:W-:Y:S01]  /*8c10*/  FFMA.FTZ R171, R187, R171, R172 ;  /* 0x000000abbbab7223 */ /* 0x000fe200000100ac */
[----:B------:R-:W-:Y:S01]  /*8c20*/  IMAD.U32 R172, R200, 0x10000, RZ ;  /* 0x00010000c8ac7824 */ /* 0x000fe200078e00ff */
[----:B------:R-:W-:Y:S01]  /*8c30*/  F2FP.BF16.F32.PACK_AB R169, R191, R169 ;  /* 0x000000a9bfa9723e */ /* 0x000fe200000010ff */
[----:B------:R-:W-:Y:S01]  /*8c40*/  IMAD.U32 R187, R195, 0x10000, RZ ;  /* 0x00010000c3bb7824 */ /* 0x000fe200078e00ff */
[----:B------:R-:W-:Y:S01]  /*8c50*/  F2FP.BF16.F32.PACK_AB R170, R188, R170 ;  /* 0x000000aabcaa723e */ /* 0x000fe200000010ff */
[----:B------:R-:W-:Y:S01]  /*8c60*/  FFMA.FTZ R189, R189, R172, R173 ;  /* 0x000000acbdbd7223 */ /* 0x000fe200000100ad */
[----:B------:R-:W-:Y:S01]  /*8c70*/  SHF.L.U32 R172, R120, 0x10, RZ ;  /* 0x0000001078ac7819 */ /* 0x000fe200000006ff */
[----:B------:R-:W3:Y:S01]  /*8c80*/  LDL R195, [R1+0x80] ;  /* 0x0000800001c37983 */ /* 0x000ee20000100800 */
[----:B------:R-:W-:-:S02]  /*8c90*/  SHF.L.U32 R173, R52, 0x10, RZ ;  /* 0x0000001034ad7819 */ /* 0x000fc400000006ff */
[----:B------:R-:W-:Y:S01]  /*8ca0*/  F2FP.BF16.F32.PACK_AB R171, R189, R171 ;  /* 0x000000abbdab723e */ /* 0x000fe200000010ff */
[----:B------:R-:W2:Y:S02]  /*8cb0*/  LDL R191, [R1+0x84] ;  /* 0x0000840001bf7983 */ /* 0x000ea40000100800 */
[----:B------:R-:W-:Y:S01]  /*8cc0*/  FFMA.FTZ R185, R185, R172, R173 ;  /* 0x000000acb9b97223 */ /* 0x000fe200000100ad */
[----:B------:R-:W-:-:S04]  /*8cd0*/  IMAD.WIDE.U32 R172, R3, 0x10, R244 ;  /* 0x0000001003ac7825 */ /* 0x000fc800078e00f4 */
[----:B------:R-:W-:Y:S01]  /*8ce0*/  FADD.FTZ R186, -R218, R4 ;  /* 0x00000004daba7221 */ /* 0x000fe20000010100 */
[----:B------:R-:W2:Y:S04]  /*8cf0*/  LDL R189, [R1+0x94] ;  /* 0x0000940001bd7983 */ /* 0x000ea80000100800 */
[----:B------:R-:W2:Y:S01]  /*8d00*/  LDL R202, [R1+0xf0] ;  /* 0x0000f00001ca7983 */ /* 0x000ea20000100800 */
[----:B------:R-:W-:-:S03]  /*8d10*/  SHF.L.U32 R175, R197, 0x10, RZ ;  /* 0x00000010c5af7819 */ /* 0x000fc600000006ff */
[----:B------:R-:W2:Y:S04]  /*8d20*/  LDL R201, [R1+0xf4] ;  /* 0x0000f40001c97983 */ /* 0x000ea80000100800 */
[----:B------:R-:W2:Y:S04]  /*8d30*/  LDL R197, [R1+0x7c] ;  /* 0x00007c0001c57983 */ /* 0x000ea80000100800 */
[----:B------:R4:W-:Y:S02]  /*8d40*/  STG.E.128 desc[UR6][R172.64], R168 ;  /* 0x000000a8ac007986 */ /* 0x0009e4000c101d06 */
[----:B----4-:R-:W-:-:S02]  /*8d50*/  SHF.L.U32 R169, R196, 0x10, RZ ;  /* 0x00000010c4a97819 */ /* 0x010fc400000006ff */
[----:B------:R-:W4:Y:S01]  /*8d60*/  LDL R196, [R1+0x8c] ;  /* 0x00008c0001c47983 */ /* 0x000f220000100800 */
[----:B------:R-:W-:Y:S01]  /*8d70*/  FMUL.FTZ R186, R219, R186 ;  /* 0x000000badbba7220 */ /* 0x000fe20000410000 */
[----:B-----5:R-:W-:Y:S01]  /*8d80*/  IMAD.U32 R4, R199, 0x10000, RZ ;  /* 0x00010000c7047824 */ /* 0x020fe200078e00ff */
[----:B------:R-:W-:Y:S02]  /*8d90*/  SHF.L.U32 R170, R192, 0x10, RZ ;  /* 0x00000010c0aa7819 */ /* 0x000fe400000006ff */
[----:B------:R-:W-:Y:S01]  /*8da0*/  SHF.L.U32 R188, R198, 0x10, RZ ;  /* 0x00000010c6bc7819 */ /* 0x000fe200000006ff */
[----:B------:R-:W5:Y:S04]  /*8db0*/  LDL R192, [R1+0x90] ;  /* 0x0000900001c07983 */ /* 0x000f680000100800 */
[C---:B------:R-:W-:Y:S01]  /*8dc0*/  FFMA.FTZ R4, R186.reuse, R4, R188 ;  /* 0x00000004ba047223 */ /* 0x040fe200000100bc */
[----:B------:R-:W-:Y:S01]  /*8dd0*/  FFMA.FTZ R3, R186, R175, R187 ;  /* 0x000000afba037223 */ /* 0x000fe200000100bb */
[----:B------:R-:W5:Y:S01]  /*8de0*/  LDL R188, [R1+0x98] ;  /* 0x0000980001bc7983 */ /* 0x000f620000100800 */
[----:B------:R-:W-:Y:S01]  /*8df0*/  FADD.FTZ R187, -R218, R13 ;  /* 0x0000000ddabb7221 */ /* 0x000fe20000010100 */
[----:B------:R-:W-:-:S02]  /*8e00*/  SHF.L.U32 R175, R153, 0x10, RZ ;  /* 0x0000001099af7819 */ /* 0x000fc400000006ff */
[----:B------:R-:W-:Y:S01]  /*8e10*/  SHF.L.U32 R173, R85, 0x10, RZ ;  /* 0x0000001055ad7819 */ /* 0x000fe200000006ff */
[----:B------:R-:W-:Y:S01]  /*8e20*/  FMUL.FTZ R187, R219, R187 ;  /* 0x000000bbdbbb7220 */ /* 0x000fe20000410000 */
[----:B------:R-:W-:Y:S01]  /*8e30*/  FADD.FTZ R13, -R218, R5 ;  /* 0x00000005da0d7221 */ /* 0x000fe20000010100 */
[----:B------:R-:W-:Y:S01]  /*8e40*/  IMAD.U32 R171, R194, 0x10000, RZ ;  /* 0x00010000c2ab7824 */ /* 0x000fe200078e00ff */
[----:B------:R-:W-:Y:S01]  /*8e50*/  SHF.L.U32 R168, R53, 0x10, RZ ;  /* 0x0000001035a87819 */ /* 0x000fe200000006ff */
[----:B------:R-:W-:Y:S01]  /*8e60*/  FFMA.FTZ R5, R187, R175, R173 ;  /* 0x000000afbb057223 */ /* 0x000fe200000100ad */
[----:B------:R-:W-:Y:S01]  /*8e70*/  IMAD.U32 R172, R121, 0x10000, RZ ;  /* 0x0001000079ac7824 */ /* 0x000fe200078e00ff */
[----:B------:R-:W5:Y:S01]  /*8e80*/  LDL R175, [R1+0xa8] ;  /* 0x0000a80001af7983 */ /* 0x000f620000100800 */
[----:B------:R-:W-:Y:S01]  /*8e90*/  FMUL.FTZ R13, R219, R13 ;  /* 0x0000000ddb0d7220 */ /* 0x000fe20000410000 */
[----:B------:R-:W-:Y:S02]  /*8ea0*/  SHF.L.U32 R186, R193, 0x10, RZ ;  /* 0x00000010c1ba7819 */ /* 0x000fe400000006ff */
[----:B------:R-:W5:Y:S01]  /*8eb0*/  LDL R199, [R1+0xf8] ;  /* 0x0000f80001c77983 */ /* 0x000f620000100800 */
[C---:B------:R-:W-:Y:S01]  /*8ec0*/  FFMA.FTZ R169, R13.reuse, R169, R171 ;  /* 0x000000a90da97223 */ /* 0x040fe200000100ab */
[----:B------:R-:W-:Y:S01]  /*8ed0*/  FADD.FTZ R171, -R218, R15 ;  /* 0x0000000fdaab7221 */ /* 0x000fe20000010100 */
[----:B------:R-:W-:Y:S01]  /*8ee0*/  FFMA.FTZ R186, R13, R186, R170 ;  /* 0x000000ba0dba7223 */ /* 0x000fe200000100aa */
[----:B------:R-:W-:Y:S01]  /*8ef0*/  FFMA.FTZ R172, R187, R172, R168 ;  /* 0x000000acbbac7223 */ /* 0x000fe200000100a8 */
[----:B------:R-:W-:Y:S01]  /*8f00*/  SHF.L.U32 R13, R86, 0x10, RZ ;  /* 0x00000010560d7819 */ /* 0x000fe200000006ff */
[----:B------:R-:W-:-:S02]  /*8f10*/  IMAD.U32 R168, R154, 0x10000, RZ ;  /* 0x000100009aa87824 */ /* 0x000fc400078e00ff */
[----:B------:R-:W-:Y:S01]  /*8f20*/  FMUL.FTZ R171, R219, R171 ;  /* 0x000000abdbab7220 */ /* 0x000fe20000410000 */
[----:B------:R-:W-:Y:S01]  /*8f30*/  FADD.FTZ R194, -R218, R6 ;  /* 0x00000006dac27221 */ /* 0x000fe20000010100 */
[----:B------:R-:W-:Y:S01]  /*8f40*/  SHF.L.U32 R193, R122, 0x10, RZ ;  /* 0x000000107ac17819 */ /* 0x000fe200000006ff */
[----:B------:R-:W-:Y:S02]  /*8f50*/  IMAD.U32 R15, R54, 0x10000, RZ ;  /* 0x00010000360f7824 */ /* 0x000fe400078e00ff */
[----:B------:R-:W-:Y:S01]  /*8f60*/  FFMA.FTZ R13, R171, R168, R13 ;  /* 0x000000a8ab0d7223 */ /* 0x000fe2000001000d */
[----:B------:R-:W-:Y:S01]  /*8f70*/  FMUL.FTZ R194, R219, R194 ;  /* 0x000000c2dbc27220 */ /* 0x000fe20000410000 */
[----:B---3--:R-:W-:Y:S01]  /*8f80*/  SHF.L.U32 R6, R195, 0x10, RZ ;  /* 0x00000010c3067819 */ /* 0x008fe200000006ff */
[----:B------:R-:W3:Y:S01]  /*8f90*/  LDL R187, [R1+0x9c] ;  /* 0x00009c0001bb7983 */ /* 0x000ee20000100800 */
[----:B--2---:R-:W-:-:S03]  /*8fa0*/  SHF.L.U32 R168, R190, 0x10, RZ ;  /* 0x00000010bea87819 */ /* 0x004fc600000006ff */
[----:B------:R-:W2:Y:S01]  /*8fb0*/  LDL R190, [R1+0xa4] ;  /* 0x0000a40001be7983 */ /* 0x000ea20000100800 */
[----:B------:R-:W-:-:S03]  /*8fc0*/  FFMA.FTZ R193, R171, R193, R15 ;  /* 0x000000c1abc17223 */ /* 0x000fc6000001000f */
[----:B------:R-:W3:Y:S01]  /*8fd0*/  LDL R198, [R1+0xfc] ;  /* 0x0000fc0001c67983 */ /* 0x000ee20000100800 */
[----:B------:R-:W-:Y:S01]  /*8fe0*/  SHF.L.U32 R170, R197, 0x10, RZ ;  /* 0x00000010c5aa7819 */ /* 0x000fe200000006ff */
[----:B------:R-:W-:Y:S01]  /*8ff0*/  FADD.FTZ R195, -R218, R16 ;  /* 0x00000010dac37221 */ /* 0x000fe20000010100 */
[----:B------:R-:W-:Y:S01]  /*9000*/  SHF.L.U32 R15, R155, 0x10, RZ ;  /* 0x000000109b0f7819 */ /* 0x000fe200000006ff */
[----:B------:R-:W3:Y:S02]  /*9010*/  LDL R197, [R1+0xc0] ;  /* 0x0000c00001c57983 */ /* 0x000ee40000100800 */
[----:B------:R-:W-:Y:S01]  /*9020*/  FFMA.FTZ R170, R194, R170, R6 ;  /* 0x000000aac2aa7223 */ /* 0x000fe20000010006 */
[----:B------:R-:W-:Y:S02]  /*9030*/  IMAD.U32 R6, R191, 0x10000, RZ ;  /* 0x00010000bf067824 */ /* 0x000fe400078e00ff */
[----:B------:R-:W3:Y:S01]  /*9040*/  LDL R191, [R1+0xa0] ;  /* 0x0000a00001bf7983 */ /* 0x000ee20000100800 */
[----:B----4-:R-:W-:-:S03]  /*9050*/  IMAD.U32 R171, R196, 0x10000, RZ ;  /* 0x00010000c4ab7824 */ /* 0x010fc600078e00ff */
[----:B------:R-:W4:Y:S01]  /*9060*/  LDL R196, [R1+0xb0] ;  /* 0x0000b00001c47983 */ /* 0x000f220000100800 */
[----:B------:R-:W-:Y:S01]  /*9070*/  FFMA.FTZ R194, R194, R6, R168 ;  /* 0x00000006c2c27223 */ /* 0x000fe200000100a8 */
[----:B------:R-:W-:Y:S02]  /*9080*/  IMAD.U32 R16, R87, 0x10000, RZ ;  /* 0x0001000057107824 */ /* 0x000fe400078e00ff */
[----:B------:R-:W-:Y:S01]  /*9090*/  FMUL.FTZ R195, R219, R195 ;  /* 0x000000c3dbc37220 */ /* 0x000fe20000410000 */
[----:B------:R-:W-:Y:S01]  /*90a0*/  FADD.FTZ R6, -R218, R17 ;  /* 0x00000011da067221 */ /* 0x000fe20000010100 */
[----:B------:R-:W-:Y:S02]  /*90b0*/  SHF.L.U32 R17, R123, 0x10, RZ ;  /* 0x000000107b117819 */ /* 0x000fe400000006ff */
[----:B------:R-:W-:Y:S01]  /*90c0*/  SHF.L.U32 R168, R55, 0x10, RZ ;  /* 0x0000001037a87819 */ /* 0x000fe200000006ff */
[----:B------:R-:W-:-:S04]  /*90d0*/  FFMA.FTZ R15, R195, R15, R16 ;  /* 0x0000000fc30f7223 */ /* 0x000fc80000010010 */
[----:B------:R-:W-:Y:S01]  /*90e0*/  FFMA.FTZ R195, R195, R17, R168 ;  /* 0x00000011c3c37223 */ /* 0x000fe200000100a8 */
[----:B-----5:R-:W-:Y:S02]  /*90f0*/  SHF.L.U32 R16, R192, 0x10, RZ ;  /* 0x00000010c0107819 */ /* 0x020fe400000006ff */
[----:B------:R-:W5:Y:S01]  /*9100*/  LDL R192, [R1+0xb4] ;  /* 0x0000b40001c07983 */ /* 0x000f620000100800 */
[----:B------:R-:W-:Y:S01]  /*9110*/  SHF.L.U32 R17, R189, 0x10, RZ ;  /* 0x00000010bd117819 */ /* 0x000fe200000006ff */
[----:B------:R-:W-:Y:S02]  /*9120*/  IMAD.U32 R168, R188, 0x10000, RZ ;  /* 0x00010000bca87824 */ /* 0x000fe400078e00ff */
[----:B------:R-:W-:Y:S01]  /*9130*/  FMUL.FTZ R6, R219, R6 ;  /* 0x00000006db067220 */ /* 0x000fe20000410000 */
[----:B------:R-:W5:Y:S04]  /*9140*/  LDL R188, [R1+0xac] ;  /* 0x0000ac0001bc7983 */ /* 0x000f680000100800 */
[----:B------:R-:W5:Y:S01]  /*9150*/  LDL R189, [R1+0xb8] ;  /* 0x0000b80001bd7983 */ /* 0x000f620000100800 */
[----:B------:R-:W-:-:S05]  /*9160*/  FFMA.FTZ R171, R6, R171, R16 ;  /* 0x000000ab06ab7223 */ /* 0x000fca0000010010 */
[----:B------:R-:W-:Y:S01]  /*9170*/  F2FP.BF16.F32.PACK_AB R171, R171, R15 ;  /* 0x0000000fabab723e */ /* 0x000fe200000010ff */
[C---:B------:R-:W-:Y:S01]  /*9180*/  FADD.FTZ R15, -R218.reuse, R8 ;  /* 0x00000008da0f7221 */ /* 0x040fe20000010100 */
[----:B------:R-:W-:Y:S02]  /*9190*/  SHF.L.U32 R8, R175, 0x10, RZ ;  /* 0x00000010af087819 */ /* 0x000fe400000006ff */
[----:B------:R-:W5:Y:S01]  /*91a0*/  LDL R175, [R1+0xc4] ;  /* 0x0000c40001af7983 */ /* 0x000f620000100800 */
[----:B------:R-:W-:Y:S01]  /*91b0*/  FADD.FTZ R16, -R218, R24 ;  /* 0x00000018da107221 */ /* 0x000fe20000010100 */
[----:B------:R-:W-:Y:S01]  /*91c0*/  FFMA.FTZ R24, R6, R17, R168 ;  /* 0x0000001106187223 */ /* 0x000fe200000100a8 */
[----:B------:R-:W-:Y:S02]  /*91d0*/  SHF.L.U32 R17, R148, 0x10, RZ ;  /* 0x0000001094117819 */ /* 0x000fe400000006ff */
[----:B------:R-:W-:Y:S01]  /*91e0*/  SHF.L.U32 R173, R88, 0x10, RZ ;  /* 0x0000001058ad7819 */ /* 0x000fe200000006ff */
[----:B------:R-:W-:Y:S01]  /*91f0*/  FMUL.FTZ R6, R219, R16 ;  /* 0x00000010db067220 */ /* 0x000fe20000410000 */
[----:B------:R-:W-:Y:S01]  /*9200*/  SHF.L.U32 R168, R56, 0x10, RZ ;  /* 0x0000001038a87819 */ /* 0x000fe200000006ff */
[----:B------:R-:W-:Y:S01]  /*9210*/  IMAD.U32 R16, R116, 0x10000, RZ ;  /* 0x0001000074107824 */ /* 0x000fe200078e00ff */
[----:B------:R-:W-:Y:S01]  /*9220*/  F2FP.BF16.F32.PACK_AB R170, R170, R13 ;  /* 0x0000000daaaa723e */ /* 0x000fe200000010ff */
[C---:B------:R-:W-:Y:S01]  /*9230*/  FFMA.FTZ R17, R6.reuse, R17, R173 ;  /* 0x0000001106117223 */ /* 0x040fe200000100ad */
[----:B------:R-:W-:Y:S01]  /*9240*/  F2FP.BF16.F32.PACK_AB R169, R169, R5 ;  /* 0x00000005a9a9723e */ /* 0x000fe200000010ff */
[----:B------:R-:W-:Y:S01]  /*9250*/  FFMA.FTZ R6, R6, R16, R168 ;  /* 0x0000001006067223 */ /* 0x000fe200000100a8 */
[----:B------:R-:W-:-:S02]  /*9260*/  F2FP.BF16.F32.PACK_AB R168, R4, R174 ;  /* 0x000000ae04a8723e */ /* 0x000fc400000010ff */
[----:B--2---:R-:W-:Y:S02]  /*9270*/  SHF.L.U32 R13, R190, 0x10, RZ ;  /* 0x00000010be0d7819 */ /* 0x004fe400000006ff */
[----:B------:R-:W2:Y:S01]  /*9280*/  LDL R190, [R1+0xbc] ;  /* 0x0000bc0001be7983 */ /* 0x000ea20000100800 */
[----:B------:R-:W-:-:S05]  /*9290*/  IMAD.WIDE.U32 R4, R2, 0x10, R246 ;  /* 0x0000001002047825 */ /* 0x000fca00078e00f6 */
[----:B------:R0:W-:Y:S01]  /*92a0*/  STG.E.128 desc[UR6][R4.64], R168 ;  /* 0x000000a804007986 */ /* 0x0001e2000c101d06 */
[----:B---3--:R-:W-:-:S03]  /*92b0*/  IMAD.U32 R16, R191, 0x10000, RZ ;  /* 0x00010000bf107824 */ /* 0x008fc600078e00ff */
[----:B------:R-:W3:Y:S01]  /*92c0*/  LDL R191, [R1+0xc8] ;  /* 0x0000c80001bf7983 */ /* 0x000ee20000100800 */
[----:B0-----:R-:W-:Y:S01]  /*92d0*/  FADD.FTZ R5, -R218, R9 ;  /* 0x00000009da057221 */ /* 0x001fe20000010100 */
[----:B------:R-:W-:Y:S01]  /*92e0*/  SHF.L.U32 R187, R187, 0x10, RZ ;  /* 0x00000010bbbb7819 */ /* 0x000fe200000006ff */
[----:B------:R-:W-:Y:S01]  /*92f0*/  FMUL.FTZ R15, R219, R15 ;  /* 0x0000000fdb0f7220 */ /* 0x000fe20000410000 */
[----:B------:R-:W3:Y:S04]  /*9300*/  LDL R171, [R1+0xd4] ;  /* 0x0000d40001ab7983 */ /* 0x000ee80000100800 */
[----:B------:R-:W3:Y:S01]  /*9310*/  LDL R170, [R1+0xd8] ;  /* 0x0000d80001aa7983 */ /* 0x000ee20000100800 */
[----:B----4-:R-:W-:-:S03]  /*9320*/  SHF.L.U32 R9, R196, 0x10, RZ ;  /* 0x00000010c4097819 */ /* 0x010fc600000006ff */
[----:B------:R-:W4:Y:S01]  /*9330*/  LDL R196, [R1+0xd0] ;  /* 0x0000d00001c47983 */ /* 0x000f220000100800 */
[C---:B------:R-:W-:Y:S01]  /*9340*/  FFMA.FTZ R187, R15.reuse, R187, R16 ;  /* 0x000000bb0fbb7223 */ /* 0x040fe20000010010 */
[----:B------:R-:W-:Y:S01]  /*9350*/  FFMA.FTZ R13, R15, R13, R8 ;  /* 0x0000000d0f0d7223 */ /* 0x000fe20000010008 */
[----:B------:R-:W-:Y:S01]  /*9360*/  FMUL.FTZ R5, R219, R5 ;  /* 0x00000005db057220 */ /* 0x000fe20000410000 */
[----:B------:R-:W-:Y:S01]  /*9370*/  SHF.L.U32 R16, R117, 0x10, RZ ;  /* 0x0000001075107819 */ /* 0x000fe200000006ff */
[----:B------:R-:W-:Y:S02]  /*9380*/  IMAD.U32 R4, R57, 0x10000, RZ ;  /* 0x0001000039047824 */ /* 0x000fe400078e00ff */
[----:B-----5:R-:W-:Y:S02]  /*9390*/  IMAD.U32 R15, R192, 0x10000, RZ ;  /* 0x00010000c00f7824 */ /* 0x020fe400078e00ff */
[----:B------:R-:W5:Y:S01]  /*93a0*/  LDL R192, [R1+0xcc] ;  /* 0x0000cc0001c07983 */ /* 0x000f620000100800 */
[----:B------:R-:W-:-:S02]  /*93b0*/  SHF.L.U32 R188, R188, 0x10, RZ ;  /* 0x00000010bcbc7819 */ /* 0x000fc400000006ff */
[----:B------:R-:W-:-:S03]  /*93c0*/  SHF.L.U32 R8, R189, 0x10, RZ ;  /* 0x00000010bd087819 */ /* 0x000fc600000006ff */
[C---:B------:R-:W-:Y:S01]  /*93d0*/  FFMA.FTZ R188, R5.reuse, R188, R9 ;  /* 0x000000bc05bc7223 */ /* 0x040fe20000010009 */
[----:B------:R-:W-:Y:S01]  /*93e0*/  FADD.FTZ R9, -R218, R14 ;  /* 0x0000000eda097221 */ /* 0x000fe20000010100 */
[----:B------:R-:W-:Y:S01]  /*93f0*/  FFMA.FTZ R16, R12, R16, R4 ;  /* 0x000000100c107223 */ /* 0x000fe20000010004 */
[----:B------:R-:W-:Y:S01]  /*9400*/  FFMA.FTZ R15, R5, R15, R8 ;  /* 0x0000000f050f7223 */ /* 0x000fe20000010008 */
[----:B------:R-:W-:Y:S01]  /*9410*/  SHF.L.U32 R5, R150, 0x10, RZ ;  /* 0x0000001096057819 */ /* 0x000fe200000006ff */
[----:B------:R-:W-:Y:S02]  /*9420*/  IMAD.U32 R189, R90, 0x10000, RZ ;  /* 0x000100005abd7824 */ /* 0x000fe400078e00ff */
[----:B------:R-:W-:Y:S01]  /*9430*/  FMUL.FTZ R9, R219, R9 ;  /* 0x00000009db097220 */ /* 0x000fe20000410000 */
[----:B------:R-:W-:Y:S01]  /*9440*/  SHF.L.U32 R173, R118, 0x10, RZ ;  /* 0x0000001076ad7819 */ /* 0x000fe200000006ff */
[----:B------:R-:W-:Y:S01]  /*9450*/  FADD.FTZ R174, -R218, R10 ;  /* 0x0000000adaae7221 */ /* 0x000fe20000010100 */
[----:B------:R-:W-:Y:S01]  /*9460*/  SHF.L.U32 R4, R58, 0x10, RZ ;  /* 0x000000103a047819 */ /* 0x000fe200000006ff */
[----:B------:R-:W-:Y:S01]  /*9470*/  FFMA.FTZ R189, R9, R5, R189 ;  /* 0x0000000509bd7223 */ /* 0x000fe200000100bd */
[----:B------:R-:W-:Y:S01]  /*9480*/  SHF.L.U32 R5, R175, 0x10, RZ ;  /* 0x00000010af057819 */ /* 0x000fe200000006ff */
[----:B------:R-:W-:Y:S01]  /*9490*/  FADD.FTZ R175, -R218, R18 ;  /* 0x00000012daaf7221 */ /* 0x000fe20000010100 */
[----:B------:R-:W5:Y:S01]  /*94a0*/  LDL R14, [R1+0xe0] ;  /* 0x0000e000010e7983 */ /* 0x000f620000100800 */
[----:B------:R-:W-:-:S03]  /*94b0*/  FFMA.FTZ R173, R9, R173, R4 ;  /* 0x000000ad09ad7223 */ /* 0x000fc60000010004 */
[----:B------:R-:W5:Y:S04]  /*94c0*/  LDL R18, [R1+0xdc] ;  /* 0x0000dc0001127983 */ /* 0x000f680000100800 */
[----:B------:R-:W5:Y:S04]  /*94d0*/  LDL R9, [R1+0xe8] ;  /* 0x0000e80001097983 */ /* 0x000f680000100800 */
[----:B------:R-:W5:Y:S01]  /*94e0*/  LDL R10, [R1+0xe4] ;  /* 0x0000e400010a7983 */ /* 0x000f620000100800 */
[----:B------:R-:W-:Y:S01]  /*94f0*/  SHF.L.U32 R8, R197, 0x10, RZ ;  /* 0x00000010c5087819 */ /* 0x000fe200000006ff */
[----:B--2---:R-:W-:-:S02]  /*9500*/  IMAD.U32 R190, R190, 0x10000, RZ ;  /* 0x00010000bebe7824 */ /* 0x004fc400078e00ff */
[----:B------:R-:W-:Y:S01]  /*9510*/  FMUL.FTZ R174, R219, R174 ;  /* 0x000000aedbae7220 */ /* 0x000fe20000410000 */
[----:B------:R-:W-:Y:S01]  /*9520*/  SHF.L.U32 R4, R91, 0x10, RZ ;  /* 0x000000105b047819 */ /* 0x000fe200000006ff */
[----:B------:R-:W-:Y:S01]  /*9530*/  FMUL.FTZ R175, R219, R175 ;  /* 0x000000afdbaf7220 */ /* 0x000fe20000410000 */
[----:B------:R-:W-:Y:S02]  /*9540*/  IMAD.U32 R169, R149, 0x10000, RZ ;  /* 0x0001000095a97824 */ /* 0x000fe400078e00ff */
[----:B------:R-:W-:Y:S01]  /*9550*/  FFMA.FTZ R190, R174, R190, R8 ;  /* 0x000000beaebe7223 */ /* 0x000fe20000010008 */
[----:B------:R-:W-:Y:S01]  /*9560*/  SHF.L.U32 R168, R89, 0x10, RZ ;  /* 0x0000001059a87819 */ /* 0x000fe200000006ff */
[----:B------:R-:W2:Y:S04]  /*9570*/  LDL R197, [R1+0x100] ;  /* 0x0001000001c57983 */ /* 0x000ea80000100800 */
[----:B------:R-:W-:-:S02]  /*9580*/  FFMA.FTZ R168, R12, R169, R168 ;  /* 0x000000a90ca87223 */ /* 0x000fc400000100a8 */
[----:B------:R-:W2:Y:S01]  /*9590*/  LDL R169, [R1+0x104] ;  /* 0x0001040001a97983 */ /* 0x000ea20000100800 */
[----:B---3--:R-:W-:Y:S01]  /*95a0*/  IMAD.U32 R8, R191, 0x10000, RZ ;  /* 0x00010000bf087824 */ /* 0x008fe200078e00ff */
[----:B------:R-:W-:-:S05]  /*95b0*/  SHF.L.U32 R191, R151, 0x10, RZ ;  /* 0x0000001097bf7819 */ /* 0x000fca00000006ff */
[----:B------:R-:W-:Y:S01]  /*95c0*/  FFMA.FTZ R191, R175, R191, R4 ;  /* 0x000000bfafbf7223 */ /* 0x000fe20000010004 */
[----:B----4-:R-:W-:Y:S02]  /*95d0*/  IMAD.U32 R4, R196, 0x10000, RZ ;  /* 0x00010000c4047824 */ /* 0x010fe400078e00ff */
[----:B------:R-:W3:Y:S01]  /*95e0*/  LDL R196, [R1+0x108] ;  /* 0x0001080001c47983 */ /* 0x000ee20000100800 */
[----:B------:R-:W-:Y:S01]  /*95f0*/  FADD.FTZ R200, -R218, R11 ;  /* 0x0000000bdac87221 */ /* 0x000fe20000010100 */
[----:B------:R-:W-:Y:S01]  /*9600*/  FFMA.FTZ R174, R174, R5, R8 ;  /* 0x00000005aeae7223 */ /* 0x000fe20000010008 */
[----:B------:R-:W-:Y:S01]  /*9610*/  SHF.L.U32 R8, R59, 0x10, RZ ;  /* 0x000000103b087819 */ /* 0x000fe200000006ff */
[----:B------:R-:W-:Y:S02]  /*9620*/  IMAD.U32 R5, R119, 0x10000, RZ ;  /* 0x0001000077057824 */ /* 0x000fe400078e00ff */
[----:B------:R-:W-:Y:S02]  /*9630*/  FMUL.FTZ R200, R219, R200 ;  /* 0x000000c8dbc87220 */ /* 0x000fe40000410000 */
[----:B------:R-:W-:Y:S01]  /*9640*/  FFMA.FTZ R175, R175, R5, R8 ;  /* 0x00000005afaf7223 */ /* 0x000fe20000010008 */
[----:B------:R-:W-:-:S02]  /*9650*/  SHF.L.U32 R5, R170, 0x10, RZ ;  /* 0x00000010aa057819 */ /* 0x000fc400000006ff */
[----:B-----5:R-:W-:Y:S01]  /*9660*/  SHF.L.U32 R192, R192, 0x10, RZ ;  /* 0x00000010c0c07819 */ /* 0x020fe200000006ff */
[----:B------:R-:W-:-:S04]  /*9670*/  FADD.FTZ R12, -R218, R25 ;  /* 0x00000019da0c7221 */ /* 0x000fc80000010100 */
[----:B------:R-:W-:Y:S01]  /*9680*/  FFMA.FTZ R192, R200, R192, R4 ;  /* 0x000000c0c8c07223 */ /* 0x000fe20000010004 */
[----:B------:R-:W-:Y:S01]  /*9690*/  SHF.L.U32 R4, R171, 0x10, RZ ;  /* 0x00000010ab047819 */ /* 0x000fe200000006ff */
[----:B------:R-:W-:Y:S01]  /*96a0*/  IMAD.U32 R170, R144, 0x10000, RZ ;  /* 0x0001000090aa7824 */ /* 0x000fe200078e00ff */
[----:B------:R-:W-:Y:S01]  /*96b0*/  SHF.L.U32 R8, R92, 0x10, RZ ;  /* 0x000000105c087819 */ /* 0x000fe200000006ff */
[----:B------:R-:W-:Y:S02]  /*96c0*/  FMUL.FTZ R12, R219, R12 ;  /* 0x0000000cdb0c7220 */ /* 0x000fe40000410000 */
[----:B------:R-:W-:Y:S01]  /*96d0*/  FFMA.FTZ R200, R200, R4, R5 ;  /* 0x00000004c8c87223 */ /* 0x000fe20000010005 */
[----:B------:R-:W-:Y:S01]  /*96e0*/  SHF.L.U32 R4, R112, 0x10, RZ ;  /* 0x0000001070047819 */ /* 0x000fe200000006ff */
[----:B------:R-:W-:Y:S02]  /*96f0*/  IMAD.U32 R5, R60, 0x10000, RZ ;  /* 0x000100003c057824 */ /* 0x000fe400078e00ff */
[----:B------:R-:W-:-:S02]  /*9700*/  FFMA.FTZ R170, R12, R170, R8 ;  /* 0x000000aa0caa7223 */ /* 0x000fc40000010008 */
[----:B------:R-:W-:Y:S01]  /*9710*/  FFMA.FTZ R12, R12, R4, R5 ;  /* 0x000000040c0c7223 */ /* 0x000fe20000010005 */
[----:B------:R-:W-:Y:S01]  /*9720*/  SHF.L.U32 R8, R14, 0x10, RZ ;  /* 0x000000100e087819 */ /* 0x000fe200000006ff */
[----:B------:R-:W-:Y:S01]  /*9730*/  FADD.FTZ R14, -R218, R26 ;  /* 0x0000001ada0e7221 */ /* 0x000fe20000010100 */
[----:B------:R-:W-:Y:S01]  /*9740*/  F2FP.BF16.F32.PACK_AB R11, R24, R195 ;  /* 0x000000c3180b723e */ /* 0x000fe200000010ff */
[----:B------:R-:W4:Y:S01]  /*9750*/  LDL R26, [R1+0x114] ;  /* 0x00011400011a7983 */ /* 0x000f220000100800 */
[----:B------:R-:W-:Y:S02]  /*9760*/  SHF.L.U32 R171, R18, 0x10, RZ ;  /* 0x0000001012ab7819 */ /* 0x000fe400000006ff */
[----:B------:R-:W-:Y:S01]  /*9770*/  SHF.L.U32 R5, R9, 0x10, RZ ;  /* 0x0000001009057819 */ /* 0x000fe200000006ff */
[----:B------:R-:W-:Y:S02]  /*9780*/  IMAD.U32 R4, R10, 0x10000, RZ ;  /* 0x000100000a047824 */ /* 0x000fe400078e00ff */
[----:B------:R-:W-:Y:S01]  /*9790*/  FFMA.FTZ R171, R20, R171, R8 ;  /* 0x000000ab14ab7223 */ /* 0x000fe20000010008 */
[----:B------:R-:W-:Y:S01]  /*97a0*/  F2FP.BF16.F32.PACK_AB R9, R186, R172 ;  /* 0x000000acba09723e */ /* 0x000fe200000010ff */
[----:B------:R-:W-:Y:S01]  /*97b0*/  FMUL.FTZ R14, R219, R14 ;  /* 0x0000000edb0e7220 */ /* 0x000fe20000410000 */
[----:B------:R-:W-:Y:S01]  /*97c0*/  FFMA.FTZ R4, R20, R4, R5 ;  /* 0x0000000414047223 */ /* 0x000fe20000010005 */
[----:B------:R-:W-:Y:S01]  /*97d0*/  SHF.L.U32 R172, R145, 0x10, RZ ;  /* 0x0000001091ac7819 */ /* 0x000fe200000006ff */
[----:B------:R-:W-:Y:S01]  /*97e0*/  IMAD.U32 R5, R113, 0x10000, RZ ;  /* 0x0001000071057824 */ /* 0x000fe200078e00ff */
[----:B------:R-:W-:-:S02]  /*97f0*/  SHF.L.U32 R20, R93, 0x10, RZ ;  /* 0x000000105d147819 */ /* 0x000fc400000006ff */
[----:B------:R-:W-:Y:S01]  /*9800*/  SHF.L.U32 R202, R202, 0x10, RZ ;  /* 0x00000010caca7819 */ /* 0x000fe200000006ff */
[----:B------:R-:W-:Y:S01]  /*9810*/  IMAD.U32 R25, R114, 0x10000, RZ ;  /* 0x0001000072197824 */ /* 0x000fe200078e00ff */
[----:B------:R-:W-:Y:S01]  /*9820*/  SHF.L.U32 R18, R61, 0x10, RZ ;  /* 0x000000103d127819 */ /* 0x000fe200000006ff */
[----:B------:R-:W5:Y:S01]  /*9830*/  LDL R195, [R1+0x130] ;  /* 0x0001300001c37983 */ /* 0x000f620000100800 */
[----:B------:R-:W-:Y:S02]  /*9840*/  F2FP.BF16.F32.PACK_AB R10, R194, R193 ;  /* 0x000000c1c20a723e */ /* 0x000fe400000010ff */
[----:B------:R-:W-:Y:S01]  /*9850*/  F2FP.BF16.F32.PACK_AB R8, R3, R185 ;  /* 0x000000b90308723e */ /* 0x000fe200000010ff */
[----:B------:R-:W-:Y:S01]  /*9860*/  IMAD.WIDE.U32 R2, R2, 0x10, R244 ;  /* 0x0000001002027825 */ /* 0x000fe200078e00f4 */
[----:B------:R-:W5:Y:S03]  /*9870*/  LDL R194, [R1+0x10c] ;  /* 0x00010c0001c27983 */ /* 0x000f660000100800 */
[C---:B------:R-:W-:Y:S01]  /*9880*/  FFMA.FTZ R172, R14.reuse, R172, R20 ;  /* 0x000000ac0eac7223 */ /* 0x040fe20000010014 */
[----:B------:R-:W5:Y:S01]  /*9890*/  LDL R193, [R1+0x110] ;  /* 0x0001100001c17983 */ /* 0x000f620000100800 */
[----:B------:R-:W-:-:S03]  /*98a0*/  FFMA.FTZ R5, R14, R5, R18 ;  /* 0x000000050e057223 */ /* 0x000fc60000010012 */
[----:B------:R-:W5:Y:S04]  /*98b0*/  LDL R14, [R1+0x118] ;  /* 0x00011800010e7983 */ /* 0x000f680000100800 */
[----:B------:R0:W-:Y:S01]  /*98c0*/  STG.E.128 desc[UR6][R2.64], R8 ;  /* 0x0000000802007986 */ /* 0x0001e2000c101d06 */
[----:B------:R-:W-:-:S03]  /*98d0*/  IMAD.U32 R24, R201, 0x10000, RZ ;  /* 0x00010000c9187824 */ /* 0x000fc600078e00ff */
[----:B------:R-:W5:Y:S04]  /*98e0*/  LDL R18, [R1+0x11c] ;  /* 0x00011c0001127983 */ /* 0x000f680000100800 */
[----:B------:R-:W5:Y:S01]  /*98f0*/  LDL R20, [R1+0x124] ;  /* 0x0001240001147983 */ /* 0x000f620000100800 */
[C---:B0-----:R-:W-:Y:S01]  /*9900*/  FADD.FTZ R11, -R218.reuse, R21 ;  /* 0x00000015da0b7221 */ /* 0x041fe20000010100 */
[----:B------:R-:W-:Y:S02]  /*9910*/  SHF.L.U32 R10, R203, 0x10, RZ ;  /* 0x00000010cb0a7819 */ /* 0x000fe400000006ff */
[----:B------:R-:W5:Y:S01]  /*9920*/  LDL R21, [R1+0x120] ;  /* 0x0001200001157983 */ /* 0x000f620000100800 */
[----:B------:R-:W-:Y:S01]  /*9930*/  SHF.L.U32 R2, R199, 0x10, RZ ;  /* 0x00000010c7027819 */ /* 0x000fe200000006ff */
[----:B------:R-:W-:Y:S01]  /*9940*/  FMUL.FTZ R11, R219, R11 ;  /* 0x0000000bdb0b7220 */ /* 0x000fe20000410000 */
[----:B------:R-:W-:Y:S01]  /*9950*/  FADD.FTZ R3, -R218, R27 ;  /* 0x0000001bda037221 */ /* 0x000fe20000010100 */
[----:B------:R-:W-:-:S02]  /*9960*/  SHF.L.U32 R8, R62, 0x10, RZ ;  /* 0x000000103e087819 */ /* 0x000fc400000006ff */
[----:B------:R-:W-:Y:S01]  /*9970*/  SHF.L.U32 R204, R146, 0x10, RZ ;  /* 0x0000001092cc7819 */ /* 0x000fe200000006ff */
[C---:B------:R-:W-:Y:S01]  /*9980*/  FFMA.FTZ R202, R11.reuse, R10, R202 ;  /* 0x0000000a0bca7223 */ /* 0x040fe200000100ca */
[----:B------:R-:W-:Y:S01]  /*9990*/  FFMA.FTZ R24, R11, R24, R2 ;  /* 0x000000180b187223 */ /* 0x000fe20000010002 */
[----:B------:R-:W-:Y:S01]  /*99a0*/  SHF.L.U32 R9, R94, 0x10, RZ ;  /* 0x000000105e097819 */ /* 0x000fe200000006ff */
[----:B------:R-:W5:Y:S01]  /*99b0*/  LDL R11, [R1+0x128] ;  /* 0x00012800010b7983 */ /* 0x000f620000100800 */
[----:B------:R-:W-:Y:S01]  /*99c0*/  FMUL.FTZ R3, R219, R3 ;  /* 0x00000003db037220 */ /* 0x000fe20000410000 */
[----:B------:R-:W-:Y:S01]  /*99d0*/  FADD.FTZ R10, -R218, R22 ;  /* 0x00000016da0a7221 */ /* 0x000fe20000010100 */
[----:B--2---:R-:W-:Y:S01]  /*99e0*/  SHF.L.U32 R2, R197, 0x10, RZ ;  /* 0x00000010c5027819 */ /* 0x004fe200000006ff */
[----:B------:R-:W-:Y:S02]  /*99f0*/  IMAD.U32 R169, R169, 0x10000, RZ ;  /* 0x00010000a9a97824 */ /* 0x000fe400078e00ff */
[C---:B------:R-:W-:Y:S01]  /*9a00*/  FFMA.FTZ R25, R3.reuse, R25, R8 ;  /* 0x0000001903197223 */ /* 0x040fe20000010008 */
[----:B------:R-:W-:Y:S01]  /*9a10*/  FFMA.FTZ R204, R3, R204, R9 ;  /* 0x000000cc03cc7223 */ /* 0x000fe20000010009 */
[----:B------:R-:W-:Y:S01]  /*9a20*/  SHF.L.U32 R8, R198, 0x10, RZ ;  /* 0x00000010c6087819 */ /* 0x000fe200000006ff */
[----:B------:R-:W-:Y:S01]  /*9a30*/  FMUL.FTZ R10, R219, R10 ;  /* 0x0000000adb0a7220 */ /* 0x000fe20000410000 */
[----:B------:R-:W-:Y:S01]  /*9a40*/  FADD.FTZ R185, -R218, R176 ;  /* 0x000000b0dab97221 */ /* 0x000fe20000010100 */
[----:B------:R-:W-:Y:S01]  /*9a50*/  SHF.L.U32 R176, R147, 0x10, RZ ;  /* 0x0000001093b07819 */ /* 0x000fe200000006ff */
[----:B------:R-:W2:Y:S01]  /*9a60*/  LDL R198, [R1+0x138] ;  /* 0x0001380001c67983 */ /* 0x000ea20000100800 */
[----:B------:R-:W-:Y:S01]  /*9a70*/  SHF.L.U32 R9, R95, 0x10, RZ ;  /* 0x000000105f097819 */ /* 0x000fe200000006ff */
[----:B------:R-:W-:Y:S01]  /*9a80*/  FFMA.FTZ R22, R10, R8, R2 ;  /* 0x000000080a167223 */ /* 0x000fe20000010002 */
[----:B------:R-:W-:Y:S01]  /*9a90*/  FMUL.FTZ R185, R219, R185 ;  /* 0x000000b9dbb97220 */ /* 0x000fe20000410000 */
[----:B------:R-:W-:Y:S01]  /*9aa0*/  SHF.L.U32 R8, R63, 0x10, RZ ;  /* 0x000000103f087819 */ /* 0x000fe200000006ff */
[----:B------:R-:W2:Y:S02]  /*9ab0*/  LDL R199, [R1+0x12c] ;  /* 0x00012c0001c77983 */ /* 0x000ea40000100800 */
[----:B------:R-:W-:Y:S01]  /*9ac0*/  FFMA.FTZ R176, R185, R176, R9 ;  /* 0x000000b0b9b07223 */ /* 0x000fe20000010009 */
[----:B------:R-:W-:Y:S01]  /*9ad0*/  FADD.FTZ R186, -R218, R23 ;  /* 0x00000017daba7221 */ /* 0x000fe20000010100 */
[----:B------:R-:W2:Y:S01]  /*9ae0*/  LDL R197, [R1+0x13c] ;  /* 0x00013c0001c57983 */ /* 0x000ea20000100800 */
[----:B---3--:R-:W-:-:S03]  /*9af0*/  SHF.L.U32 R3, R196, 0x10, RZ ;  /* 0x00000010c4037819 */ /* 0x008fc600000006ff */
[----:B------:R-:W3:Y:S02]  /*9b00*/  LDL R196, [R1+0x140] ;  /* 0x0001400001c47983 */ /* 0x000ee40000100800 */
[----:B------:R-:W-:Y:S01]  /*9b10*/  FFMA.FTZ R169, R10, R169, R3 ;  /* 0x000000a90aa97223 */ /* 0x000fe20000010003 */
[----:B------:R-:W-:-:S04]  /*9b20*/  IMAD.U32 R3, R115, 0x10000, RZ ;  /* 0x0001000073037824 */ /* 0x000fc800078e00ff */
[----:B------:R-:W-:Y:S01]  /*9b30*/  FFMA.FTZ R185, R185, R3, R8 ;  /* 0x00000003b9b97223 */ /* 0x000fe20000010008 */
[----:B------:R-:W-:Y:S02]  /*9b40*/  FADD.FTZ R3, -R218, R183 ;  /* 0x000000b7da037221 */ /* 0x000fe40000010100 */
[----:B------:R-:W3:Y:S01]  /*9b50*/  LDL R183, [R1+0x134] ;  /* 0x0001340001b77983 */ /* 0x000ee20000100800 */
[C---:B------:R-:W-:Y:S01]  /*9b60*/  FMUL.FTZ R186, R219.reuse, R186 ;  /* 0x000000badbba7220 */ /* 0x040fe20000410000 */
[----:B------:R-:W-:Y:S01]  /*9b70*/  FMUL.FTZ R3, R219, R3 ;  /* 0x00000003db037220 */ /* 0x000fe20000410000 */
[----:B------:R-:W-:Y:S01]  /*9b80*/  SHF.L.U32 R27, R141, 0x10, RZ ;  /* 0x000000108d1b7819 */ /* 0x000fe200000006ff */
[----:B----4-:R-:W-:Y:S01]  /*9b90*/  IMAD.U32 R8, R26, 0x10000, RZ ;  /* 0x000100001a087824 */ /* 0x010fe200078e00ff */
[----:B-----5:R-:W-:Y:S02]  /*9ba0*/  SHF.L.U32 R23, R194, 0x10, RZ ;  /* 0x00000010c2177819 */ /* 0x020fe400000006ff */
[----:B------:R-:W-:Y:S01]  /*9bb0*/  SHF.L.U32 R2, R193, 0x10, RZ ;  /* 0x00000010c1027819 */ /* 0x000fe200000006ff */
[----:B------:R-:W4:Y:S01]  /*9bc0*/  LDL R194, [R1+0x144] ;  /* 0x0001440001c27983 */ /* 0x000f220000100800 */
[----:B------:R-:W-:-:S03]  /*9bd0*/  SHF.L.U32 R9, R14, 0x10, RZ ;  /* 0x000000100e097819 */ /* 0x000fc600000006ff */
[----:B------:R-:W-:Y:S01]  /*9be0*/  FFMA.FTZ R23, R186, R23, R2 ;  /* 0x00000017ba177223 */ /* 0x000fe20000010002 */
[----:B------:R-:W-:Y:S01]  /*9bf0*/  SHF.L.U32 R14, R140, 0x10, RZ ;  /* 0x000000108c0e7819 */ /* 0x000fe200000006ff */
[----:B------:R-:W5:Y:S01]  /*9c00*/  LDL R193, [R1+0x148] ;  /* 0x0001480001c17983 */ /* 0x000f620000100800 */
[----:B------:R-:W-:Y:S01]  /*9c10*/  SHF.L.U32 R2, R96, 0x10, RZ ;  /* 0x0000001060027819 */ /* 0x000fe200000006ff */
[----:B------:R-:W-:Y:S01]  /*9c20*/  FFMA.FTZ R186, R186, R8, R9 ;  /* 0x00000008baba7223 */ /* 0x000fe20000010009 */
[----:B------:R-:W-:Y:S01]  /*9c30*/  SHF.L.U32 R9, R64, 0x10, RZ ;  /* 0x0000001040097819 */ /* 0x000fe200000006ff */
[----:B------:R-:W-:Y:S02]  /*9c40*/  IMAD.U32 R8, R108, 0x10000, RZ ;  /* 0x000100006c087824 */ /* 0x000fe400078e00ff */
[C---:B------:R-:W-:Y:S01]  /*9c50*/  FFMA.FTZ R14, R3.reuse, R14, R2 ;  /* 0x0000000e030e7223 */ /* 0x040fe20000010002 */
[----:B------:R-:W-:Y:S01]  /*9c60*/  FADD.FTZ R2, -R218, R181 ;  /* 0x000000b5da027221 */ /* 0x000fe20000010100 */
[----:B------:R-:W-:Y:S01]  /*9c70*/  FFMA.FTZ R3, R3, R8, R9 ;  /* 0x0000000803037223 */ /* 0x000fe20000010009 */
[----:B------:R-:W-:Y:S01]  /*9c80*/  SHF.L.U32 R18, R18, 0x10, RZ ;  /* 0x0000001012127819 */ /* 0x000fe200000006ff */
[----:B------:R-:W-:-:S02]  /*9c90*/  IMAD.U32 R8, R20, 0x10000, RZ ;  /* 0x0001000014087824 */ /* 0x000fc400078e00ff */
[----:B------:R-:W-:Y:S01]  /*9ca0*/  FMUL.FTZ R2, R219, R2 ;  /* 0x00000002db027220 */ /* 0x000fe20000410000 */
[----:B------:R-:W-:-:S05]  /*9cb0*/  SHF.L.U32 R10, R21, 0x10, RZ ;  /* 0x00000010150a7819 */ /* 0x000fca00000006ff */
[----:B------:R-:W-:Y:S01]  /*9cc0*/  FFMA.FTZ R18, R2, R18, R10 ;  /* 0x0000001202127223 */ /* 0x000fe2000001000a */
[----:B------:R-:W-:-:S05]  /*9cd0*/  SHF.L.U32 R9, R11, 0x10, RZ ;  /* 0x000000100b097819 */ /* 0x000fca00000006ff */
[----:B------:R-:W-:Y:S01]  /*9ce0*/  FFMA.FTZ R2, R2, R8, R9 ;  /* 0x0000000802027223 */ /* 0x000fe20000010009 */
[----:B------:R-:W-:Y:S01]  /*9cf0*/  F2FP.BF16.F32.PACK_AB R9, R188, R168 ;  /* 0x000000a8bc09723e */ /* 0x000fe200000010ff */
[----:B------:R-:W-:Y:S01]  /*9d00*/  FADD.FTZ R168, -R218, R182 ;  /* 0x000000b6daa87221 */ /* 0x000fe20000010100 */
[----:B------:R-:W-:Y:S01]  /*9d10*/  F2FP.BF16.F32.PACK_AB R8, R187, R17 ;  /* 0x00000011bb08723e */ /* 0x000fe200000010ff */
[----:B------:R-:W-:Y:S01]  /*9d20*/  IMAD.U32 R17, R109, 0x10000, RZ ;  /* 0x000100006d117824 */ /* 0x000fe200078e00ff */
[----:B------:R-:W-:Y:S01]  /*9d30*/  SHF.L.U32 R26, R65, 0x10, RZ ;  /* 0x00000010411a7819 */ /* 0x000fe200000006ff */
[----:B------:R-:W-:Y:S01]  /*9d40*/  FMUL.FTZ R168, R219, R168 ;  /* 0x000000a8dba87220 */ /* 0x000fe20000410000 */
[----:B------:R-:W-:Y:S02]  /*9d50*/  F2FP.BF16.F32.PACK_AB R10, R190, R189 ;  /* 0x000000bdbe0a723e */ /* 0x000fe400000010ff */
[----:B------:R-:W-:Y:S01]  /*9d60*/  SHF.L.U32 R181, R97, 0x10, RZ ;  /* 0x0000001061b57819 */ /* 0x000fe200000006ff */
[C---:B------:R-:W-:Y:S01]  /*9d70*/  FFMA.FTZ R17, R168.reuse, R17, R26 ;  /* 0x00000011a8117223 */ /* 0x040fe2000001001a */
[----:B------:R-:W5:Y:S04]  /*9d80*/  LDL R189, [R1+0x14c] ;  /* 0x00014c0001bd7983 */ /* 0x000f680000100800 */
[----:B------:R-:W5:Y:S01]  /*9d90*/  LDL R26, [R1+0x150] ;  /* 0x00015000011a7983 */ /* 0x000f620000100800 */
[----:B------:R-:W-:-:S03]  /*9da0*/  FFMA.FTZ R27, R168, R27, R181 ;  /* 0x0000001ba81b7223 */ /* 0x000fc600000100b5 */
[----:B------:R-:W5:Y:S04]  /*9db0*/  LDL R181, [R1+0x154] ;  /* 0x0001540001b57983 */ /* 0x000f680000100800 */
[----:B------:R-:W5:Y:S01]  /*9dc0*/  LDL R168, [R1+0x158] ;  /* 0x0001580001a87983 */ /* 0x000f620000100800 */
[----:B------:R-:W-:Y:S01]  /*9dd0*/  F2FP.BF16.F32.PACK_AB R11, R192, R191 ;  /* 0x000000bfc00b723e */ /* 0x000fe200000010ff */
[----:B------:R-:W-:Y:S02]  /*9de0*/  IMAD.WIDE.U32 R20, R7, 0x10, R246 ;  /* 0x0000001007147825 */ /* 0x000fe400078e00f6 */
[----:B------:R-:W5:Y:S04]  /*9df0*/  LDL R187, [R1+0x15c] ;  /* 0x00015c0001bb7983 */ /* 0x000f680000100800 */
[----:B------:R0:W-:Y:S04]  /*9e00*/  STG.E.128 desc[UR6][R20.64], R8 ;  /* 0x0000000814007986 */ /* 0x0001e8000c101d06 */
[----:B------:R-:W5:Y:S04]  /*9e10*/  LDL R188, [R1+0x160] ;  /* 0x0001600001bc7983 */ /* 0x000f680000100800 */
[----:B------:R-:W5:Y:S01]  /*9e20*/  LDL R182, [R1+0x164] ;  /* 0x0001640001b67983 */ /* 0x000f620000100800 */
[----:B------:R-:W-:Y:S01]  /*9e30*/  SHF.L.U32 R195, R195, 0x10, RZ ;  /* 0x00000010c3c37819 */ /* 0x000fe200000006ff */
[----:B0-----:R-:W-:-:S02]  /*9e40*/  FADD.FTZ R21, -R218, R180 ;  /* 0x000000b4da157221 */ /* 0x001fc40000010100 */
[----:B------:R-:W5:Y:S01]  /*9e50*/  LDL R180, [R1+0x168] ;  /* 0x0001680001b47983 */ /* 0x000f620000100800 */
[----:B------:R-:W-:Y:S01]  /*9e60*/  FADD.FTZ R9, -R218, R184 ;  /* 0x000000b8da097221 */ /* 0x000fe20000010100 */
[----:B--2---:R-:W-:Y:S02]  /*9e70*/  SHF.L.U32 R8, R198, 0x10, RZ ;  /* 0x00000010c6087819 */ /* 0x004fe400000006ff */
[----:B------:R-:W-:Y:S01]  /*9e80*/  SHF.L.U32 R198, R142, 0x10, RZ ;  /* 0x000000108ec67819 */ /* 0x000fe200000006ff */
[C---:B------:R-:W-:Y:S01]  /*9e90*/  FMUL.FTZ R9, R219.reuse, R9 ;  /* 0x00000009db097220 */ /* 0x040fe20000410000 */
[----:B------:R-:W-:Y:S01]  /*9ea0*/  SHF.L.U32 R11, R98, 0x10, RZ ;  /* 0x00000010620b7819 */ /* 0x000fe200000006ff */
[----:B------:R-:W-:Y:S01]  /*9eb0*/  FMUL.FTZ R21, R219, R21 ;  /* 0x00000015db157220 */ /* 0x000fe20000410000 */
[----:B------:R-:W-:-:S03]  /*9ec0*/  SHF.L.U32 R20, R199, 0x10, RZ ;  /* 0x00000010c7147819 */ /* 0x000fc600000006ff */
[----:B------:R-:W-:Y:S01]  /*9ed0*/  FFMA.FTZ R198, R9, R198, R11 ;  /* 0x000000c609c67223 */ /* 0x000fe2000001000b */
[----:B------:R-:W-:Y:S01]  /*9ee0*/  FADD.FTZ R11, -R218, R179 ;  /* 0x000000b3da0b7221 */ /* 0x000fe20000010100 */
[----:B------:R-:W-:Y:S01]  /*9ef0*/  FFMA.FTZ R195, R21, R20, R195 ;  /* 0x0000001415c37223 */ /* 0x000fe200000100c3 */
[----:B------:R-:W2:Y:S04]  /*9f00*/  LDL R179, [R1+0x16c] ;  /* 0x00016c0001b37983 */ /* 0x000ea80000100800 */
[----:B------:R-:W2:Y:S01]  /*9f10*/  LDL R20, [R1+0x178] ;  /* 0x0001780001147983 */ /* 0x000ea20000100800 */
[----:B---3--:R-:W-:Y:S01]  /*9f20*/  SHF.L.U32 R199, R196, 0x10, RZ ;  /* 0x00000010c4c77819 */ /* 0x008fe200000006ff */
[----:B------:R-:W-:Y:S02]  /*9f30*/  FADD.FTZ R196, -R218, R178 ;  /* 0x000000b2dac47221 */ /* 0x000fe40000010100 */
[----:B------:R-:W3:Y:S01]  /*9f40*/  LDL R178, [R1+0x170] ;  /* 0x0001700001b27983 */ /* 0x000ee20000100800 */
[----:B------:R-:W-:-:S04]  /*9f50*/  IMAD.U32 R183, R183, 0x10000, RZ ;  /* 0x00010000b7b77824 */ /* 0x000fc800078e00ff */
[----:B------:R-:W-:Y:S02]  /*9f60*/  FFMA.FTZ R183, R21, R183, R8 ;  /* 0x000000b715b77223 */ /* 0x000fe40000010008 */
[----:B------:R-:W3:Y:S01]  /*9f70*/  LDL R21, [R1+0x174] ;  /* 0x0001740001157983 */ /* 0x000ee20000100800 */
[----:B------:R-:W-:Y:S01]  /*9f80*/  SHF.L.U32 R10, R66, 0x10, RZ ;  /* 0x00000010420a7819 */ /* 0x000fe200000006ff */
[----:B------:R-:W-:Y:S01]  /*9f90*/  IMAD.U32 R184, R110, 0x10000, RZ ;  /* 0x000100006eb87824 */ /* 0x000fe200078e00ff */
[----:B------:R-:W-:-:S03]  /*9fa0*/  SHF.L.U32 R201, R143, 0x10, RZ ;  /* 0x000000108fc97819 */ /* 0x000fc600000006ff */
[----:B------:R-:W-:Y:S01]  /*9fb0*/  FFMA.FTZ R184, R9, R184, R10 ;  /* 0x000000b809b87223 */ /* 0x000fe2000001000a */
[----:B------:R-:W-:Y:S01]  /*9fc0*/  SHF.L.U32 R10, R99, 0x10, RZ ;  /* 0x00000010630a7819 */ /* 0x000fe200000006ff */
[----:B------:R-:W-:Y:S01]  /*9fd0*/  FMUL.FTZ R11, R219, R11 ;  /* 0x0000000bdb0b7220 */ /* 0x000fe20000410000 */
[----:B------:R-:W-:Y:S01]  /*9fe0*/  SHF.L.U32 R9, R197, 0x10, RZ ;  /* 0x00000010c5097819 */ /* 0x000fe200000006ff */
[----:B------:R-:W-:Y:S01]  /*9ff0*/  FMUL.FTZ R196, R219, R196 ;  /* 0x000000c4dbc47220 */ /* 0x000fe20000410000 */
[----:B------:R-:W3:Y:S03]  /*a000*/  LDL R197, [R1+0x17c] ;  /* 0x00017c0001c57983 */ /* 0x000ee60000100800 */
[----:B------:R-:W-:Y:S01]  /*a010*/  FFMA.FTZ R199, R11, R9, R199 ;  /* 0x000000090bc77223 */ /* 0x000fe200000100c7 */
[----:B------:R-:W-:Y:S02]  /*a020*/  IMAD.U32 R9, R111, 0x10000, RZ ;  /* 0x000100006f097824 */ /* 0x000fe400078e00ff */
[----:B------:R-:W-:-:S04]  /*a030*/  FADD.FTZ R215, -R218, R215 ;  /* 0x000000d7dad77221 */ /* 0x000fc80000010100 */
[----:B------:R-:W-:Y:S01]  /*a040*/  FMUL.FTZ R215, R219, R215 ;  /* 0x000000d7dbd77220 */ /* 0x000fe20000410000 */
[----:B----4-:R-:W-:Y:S01]  /*a050*/  IMAD.U32 R191, R194, 0x10000, RZ ;  /* 0x00010000c2bf7824 */ /* 0x010fe200078e00ff */
[----:B-----5:R-:W-:Y:S01]  /*a060*/  SHF.L.U32 R8, R193, 0x10, RZ ;  /* 0x00000010c1087819 */ /* 0x020fe200000006ff */
[----:B------:R-:W-:-:S04]  /*a070*/  FADD.FTZ R193, -R218, R208 ;  /* 0x000000d0dac17221 */ /* 0x000fc80000010100 */
[----:B------:R-:W-:Y:S01]  /*a080*/  FMUL.FTZ R193, R219, R193 ;  /* 0x000000c1dbc17220 */ /* 0x000fe20000410000 */
[----:B------:R-:W-:Y:S02]  /*a090*/  FFMA.FTZ R191, R11, R191, R8 ;  /* 0x000000bf0bbf7223 */ /* 0x000fe40000010008 */
[----:B------:R-:W4:Y:S01]  /*a0a0*/  LDL R11, [R1+0x188] ;  /* 0x00018800010b7983 */ /* 0x000f220000100800 */
[----:B------:R-:W-:Y:S01]  /*a0b0*/  FFMA.FTZ R201, R193, R201, R10 ;  /* 0x000000c9c1c97223 */ /* 0x000fe2000001000a */
[----:B------:R-:W-:-:S05]  /*a0c0*/  SHF.L.U32 R10, R67, 0x10, RZ ;  /* 0x00000010430a7819 */ /* 0x000fca00000006ff */
[----:B------:R-:W-:Y:S01]  /*a0d0*/  FFMA.FTZ R193, R193, R9, R10 ;  /* 0x00000009c1c17223 */ /* 0x000fe2000001000a */
[----:B------:R-:W-:Y:S02]  /*a0e0*/  SHF.L.U32 R203, R189, 0x10, RZ ;  /* 0x00000010bdcb7819 */ /* 0x000fe400000006ff */
[----:B------:R-:W-:Y:S01]  /*a0f0*/  SHF.L.U32 R8, R26, 0x10, RZ ;  /* 0x000000101a087819 */ /* 0x000fe200000006ff */
[----:B------:R-:W-:Y:S01]  /*a100*/  FADD.FTZ R26, -R218, R214 ;  /* 0x000000d6da1a7221 */ /* 0x000fe20000010100 */
[----:B------:R-:W-:-:S03]  /*a110*/  IMAD.U32 R9, R181, 0x10000, RZ ;  /* 0x00010000b5097824 */ /* 0x000fc600078e00ff */
[----:B------:R-:W-:Y:S01]  /*a120*/  FFMA.FTZ R203, R196, R203, R8 ;  /* 0x000000cbc4cb7223 */ /* 0x000fe20000010008 */
[----:B------:R-:W-:Y:S02]  /*a130*/  SHF.L.U32 R181, R136, 0x10, RZ ;  /* 0x0000001088b57819 */ /* 0x000fe400000006ff */
[----:B------:R-:W-:Y:S01]  /*a140*/  SHF.L.U32 R10, R168, 0x10, RZ ;  /* 0x00000010a80a7819 */ /* 0x000fe200000006ff */
[----:B------:R-:W-:Y:S01]  /*a150*/  FMUL.FTZ R26, R219, R26 ;  /* 0x0000001adb1a7220 */ /* 0x000fe20000410000 */
[----:B------:R-:W-:-:S03]  /*a160*/  SHF.L.U32 R8, R100, 0x10, RZ ;  /* 0x0000001064087819 */ /* 0x000fc600000006ff */
[----:B------:R-:W-:Y:S01]  /*a170*/  FFMA.FTZ R196, R196, R9, R10 ;  /* 0x00000009c4c47223 */ /* 0x000fe2000001000a */
[----:B------:R-:W-:Y:S01]  /*a180*/  SHF.L.U32 R9, R68, 0x10, RZ ;  /* 0x0000001044097819 */ /* 0x000fe200000006ff */
[----:B------:R-:W-:Y:S01]  /*a190*/  FFMA.FTZ R181, R26, R181, R8 ;  /* 0x000000b51ab57223 */ /* 0x000fe20000010008 */
[----:B------:R-:W-:Y:S02]  /*a1a0*/  IMAD.U32 R8, R104, 0x10000, RZ ;  /* 0x0001000068087824 */ /* 0x000fe400078e00ff */
[----:B------:R-:W-:Y:S01]  /*a1b0*/  FADD.FTZ R168, -R218, R210 ;  /* 0x000000d2daa87221 */ /* 0x000fe20000010100 */
[----:B------:R-:W-:Y:S01]  /*a1c0*/  SHF.L.U32 R187, R187, 0x10, RZ ;  /* 0x00000010bbbb7819 */ /* 0x000fe200000006ff */
[----:B------:R-:W-:Y:S01]  /*a1d0*/  FFMA.FTZ R26, R26, R8, R9 ;  /* 0x000000081a1a7223 */ /* 0x000fe20000010009 */
[----:B------:R-:W-:Y:S01]  /*a1e0*/  SHF.L.U32 R10, R188, 0x10, RZ ;  /* 0x00000010bc0a7819 */ /* 0x000fe200000006ff */
[----:B------:R-:W-:Y:S01]  /*a1f0*/  FMUL.FTZ R168, R219, R168 ;  /* 0x000000a8dba87220 */ /* 0x000fe20000410000 */
[----:B------:R-:W-:-:S03]  /*a200*/  IMAD.U32 R8, R182, 0x10000, RZ ;  /* 0x00010000b6087824 */ /* 0x000fc600078e00ff */
[----:B------:R-:W-:Y:S01]  /*a210*/  FFMA.FTZ R187, R168, R187, R10 ;  /* 0x000000bba8bb7223 */ /* 0x000fe2000001000a */
[----:B------:R-:W-:Y:S02]  /*a220*/  SHF.L.U32 R189, R137, 0x10, RZ ;  /* 0x0000001089bd7819 */ /* 0x000fe400000006ff */
[----:B------:R-:W-:Y:S01]  /*a230*/  SHF.L.U32 R9, R180, 0x10, RZ ;  /* 0x00000010b4097819 */ /* 0x000fe200000006ff */
[----:B------:R-:W-:-:S04]  /*a240*/  IMAD.U32 R180, R105, 0x10000, RZ ;  /* 0x0001000069b47824 */ /* 0x000fc800078e00ff */
[----:B------:R-:W-:Y:S01]  /*a250*/  FFMA.FTZ R168, R168, R8, R9 ;  /* 0x00000008a8a87223 */ /* 0x000fe20000010009 */
[----:B------:R-:W-:Y:S02]  /*a260*/  SHF.L.U32 R9, R101, 0x10, RZ ;  /* 0x0000001065097819 */ /* 0x000fe400000006ff */
[----:B------:R-:W-:-:S03]  /*a270*/  SHF.L.U32 R8, R69, 0x10, RZ ;  /* 0x0000001045087819 */ /* 0x000fc600000006ff */
[C---:B------:R-:W-:Y:S02]  /*a280*/  FFMA.FTZ R189, R215.reuse, R189, R9 ;  /* 0x000000bdd7bd7223 */ /* 0x040fe40000010009 */
[----:B------:R-:W-:Y:S01]  /*a290*/  FFMA.FTZ R180, R215, R180, R8 ;  /* 0x000000b4d7b47223 */ /* 0x000fe20000010008 */
[----:B--2---:R-:W-:Y:S02]  /*a2a0*/  SHF.L.U32 R192, R179, 0x10, RZ ;  /* 0x00000010b3c07819 */ /* 0x004fe400000006ff */
[----:B------:R-:W2:Y:S01]  /*a2b0*/  LDL R179, [R1+0x18c] ;  /* 0x00018c0001b37983 */ /* 0x000ea20000100800 */
[----:B------:R-:W-:-:S03]  /*a2c0*/  SHF.L.U32 R9, R20, 0x10, RZ ;  /* 0x0000001014097819 */ /* 0x000fc600000006ff */
[----:B------:R-:W5:Y:S01]  /*a2d0*/  LDL R20, [R1+0x198] ;  /* 0x0001980001147983 */ /* 0x000f620000100800 */
[----:B---3--:R-:W-:-:S03]  /*a2e0*/  SHF.L.U32 R10, R178, 0x10, RZ ;  /* 0x00000010b20a7819 */ /* 0x008fc600000006ff */
[----:B------:R-:W3:Y:S01]  /*a2f0*/  LDL R178, [R1+0x190] ;  /* 0x0001900001b27983 */ /* 0x000ee20000100800 */
[----:B------:R-:W-:-:S03]  /*a300*/  IMAD.U32 R8, R21, 0x10000, RZ ;  /* 0x0001000015087824 */ /* 0x000fc600078e00ff */
[----:B------:R-:W3:Y:S01]  /*a310*/  LDL R21, [R1+0x194] ;  /* 0x0001940001157983 */ /* 0x000ee20000100800 */
[C---:B------:R-:W-:Y:S01]  /*a320*/  FADD.FTZ R182, -R218.reuse, R211 ;  /* 0x000000d3dab67221 */ /* 0x040fe20000010100 */
[----:B------:R-:W-:-:S03]  /*a330*/  FADD.FTZ R188, -R218, R216 ;  /* 0x000000d8dabc7221 */ /* 0x000fc60000010100 */
[C---:B------:R-:W-:Y:S01]  /*a340*/  FMUL.FTZ R182, R219.reuse, R182 ;  /* 0x000000b6dbb67220 */ /* 0x040fe20000410000 */
[----:B------:R-:W-:Y:S01]  /*a350*/  SHF.L.U32 R194, R138, 0x10, RZ ;  /* 0x000000108ac27819 */ /* 0x000fe200000006ff */
[----:B------:R-:W-:Y:S02]  /*a360*/  FMUL.FTZ R188, R219, R188 ;  /* 0x000000bcdbbc7220 */ /* 0x000fe40000410000 */
[C---:B------:R-:W-:Y:S01]  /*a370*/  FFMA.FTZ R192, R182.reuse, R192, R10 ;  /* 0x000000c0b6c07223 */ /* 0x040fe2000001000a */
[----:B------:R-:W-:Y:S01]  /*a380*/  FFMA.FTZ R182, R182, R8, R9 ;  /* 0x00000008b6b67223 */ /* 0x000fe20000010009 */
[----:B------:R-:W-:Y:S01]  /*a390*/  SHF.L.U32 R10, R102, 0x10, RZ ;  /* 0x00000010660a7819 */ /* 0x000fe200000006ff */
[----:B------:R-:W-:Y:S01]  /*a3a0*/  IMAD.U32 R8, R106, 0x10000, RZ ;  /* 0x000100006a087824 */ /* 0x000fe200078e00ff */
[----:B------:R-:W-:Y:S01]  /*a3b0*/  SHF.L.U32 R9, R70, 0x10, RZ ;  /* 0x0000001046097819 */ /* 0x000fe200000006ff */
[----:B------:R-:W-:Y:S01]  /*a3c0*/  FADD.FTZ R190, -R218, R212 ;  /* 0x000000d4dabe7221 */ /* 0x000fe20000010100 */
[----:B------:R-:W-:Y:S01]  /*a3d0*/  SHF.L.U32 R197, R197, 0x10, RZ ;  /* 0x00000010c5c57819 */ /* 0x000fe200000006ff */
[----:B------:R-:W-:Y:S01]  /*a3e0*/  FFMA.FTZ R194, R188, R194, R10 ;  /* 0x000000c2bcc27223 */ /* 0x000fe2000001000a */
[----:B------:R-:W-:Y:S01]  /*a3f0*/  SHF.L.U32 R10, R206, 0x10, RZ ;  /* 0x00000010ce0a7819 */ /* 0x000fe200000006ff */
[----:B------:R-:W-:Y:S01]  /*a400*/  FFMA.FTZ R188, R188, R8, R9 ;  /* 0x00000008bcbc7223 */ /* 0x000fe20000010009 */
[----:B------:R-:W-:Y:S01]  /*a410*/  FMUL.FTZ R190, R219, R190 ;  /* 0x000000bedbbe7220 */ /* 0x000fe20000410000 */
[----:B------:R-:W-:-:S03]  /*a420*/  IMAD.U32 R8, R205, 0x10000, RZ ;  /* 0x00010000cd087824 */ /* 0x000fc600078e00ff */
[----:B------:R-:W-:Y:S01]  /*a430*/  FFMA.FTZ R197, R190, R197, R10 ;  /* 0x000000c5bec57223 */ /* 0x000fe2000001000a */
[----:B------:R-:W-:Y:S01]  /*a440*/  F2FP.BF16.F32.PACK_AB R10, R174, R173 ;  /* 0x000000adae0a723e */ /* 0x000fe200000010ff */
[----:B------:R-:W-:-:S04]  /*a450*/  FADD.FTZ R213, -R218, R213 ;  /* 0x000000d5dad57221 */ /* 0x000fc80000010100 */
[----:B------:R-:W-:Y:S01]  /*a460*/  FMUL.FTZ R213, R219, R213 ;  /* 0x000000d5dbd57220 */ /* 0x000fe20000410000 */
[----:B------:R-:W-:Y:S02]  /*a470*/  F2FP.BF16.F32.PACK_AB R23, R23, R176 ;  /* 0x000000b01717723e */ /* 0x000fe400000010ff */
[----:B------:R-:W-:Y:S02]  /*a480*/  F2FP.BF16.F32.PACK_AB R22, R22, R204 ;  /* 0x000000cc1616723e */ /* 0x000fe400000010ff */
[----:B------:R-:W-:Y:S01]  /*a490*/  F2FP.BF16.F32.PACK_AB R5, R24, R5 ;  /* 0x000000051805723e */ /* 0x000fe200000010ff */
[----:B------:R-:W-:Y:S01]  /*a4a0*/  FADD.FTZ R217, -R218, R217 ;  /* 0x000000d9dad97221 */ /* 0x000fe20000010100 */
[----:B----4-:R-:W-:Y:S02]  /*a4b0*/  SHF.L.U32 R9, R11, 0x10, RZ ;  /* 0x000000100b097819 */ /* 0x010fe400000006ff */
[----:B------:R-:W-:-:S03]  /*a4c0*/  F2FP.BF16.F32.PACK_AB R11, R200, R175 ;  /* 0x000000afc80b723e */ /* 0x000fc600000010ff */
[----:B------:R-:W-:Y:S01]  /*a4d0*/  FFMA.FTZ R190, R190, R8, R9 ;  /* 0x00000008bebe7223 */ /* 0x000fe20000010009 */
[----:B------:R-:W-:Y:S01]  /*a4e0*/  F2FP.BF16.F32.PACK_AB R8, R13, R6 ;  /* 0x000000060d08723e */ /* 0x000fe200000010ff */
[----:B------:R-:W-:Y:S01]  /*a4f0*/  IMAD.WIDE.U32 R6, R7, 0x10, R244 ;  /* 0x0000001007067825 */ /* 0x000fe200078e00f4 */
[----:B------:R-:W-:-:S05]  /*a500*/  F2FP.BF16.F32.PACK_AB R9, R15, R16 ;  /* 0x000000100f09723e */ /* 0x000fca00000010ff */
[----:B------:R0:W-:Y:S01]  /*a510*/  STG.E.128 desc[UR6][R6.64], R8 ;  /* 0x0000000806007986 */ /* 0x0001e2000c101d06 */
[----:B------:R-:W-:Y:S01]  /*a520*/  SHF.L.U32 R16, R139, 0x10, RZ ;  /* 0x000000108b107819 */ /* 0x000fe200000006ff */
[----:B------:R-:W-:Y:S01]  /*a530*/  FMUL.FTZ R217, R219, R217 ;  /* 0x000000d9dbd97220 */ /* 0x000fe20000410000 */
[----:B------:R-:W-:Y:S01]  /*a540*/  IMAD.U32 R200, R107, 0x10000, RZ ;  /* 0x000100006bc87824 */ /* 0x000fe200078e00ff */
[----:B------:R-:W-:Y:S01]  /*a550*/  F2FP.BF16.F32.PACK_AB R4, R4, R12 ;  /* 0x0000000c0404723e */ /* 0x000fe200000010ff */
[----:B------:R-:W-:Y:S01]  /*a560*/  IMAD.WIDE.U32 R174, R19, 0x10, R244 ;  /* 0x0000001013ae7825 */ /* 0x000fe200078e00f4 */
[----:B------:R-:W-:Y:S02]  /*a570*/  F2FP.BF16.F32.PACK_AB R15, R196, R193 ;  /* 0x000000c1c40f723e */ /* 0x000fe400000010ff */
[----:B------:R-:W-:Y:S02]  /*a580*/  F2FP.BF16.F32.PACK_AB R13, R183, R17 ;  /* 0x00000011b70d723e */ /* 0x000fe400000010ff */
[----:B0-----:R-:W-:-:S02]  /*a590*/  SHF.L.U32 R9, R103, 0x10, RZ ;  /* 0x0000001067097819 */ /* 0x001fc400000006ff */
[----:B------:R-:W-:-:S03]  /*a5a0*/  SHF.L.U32 R8, R71, 0x10, RZ ;  /* 0x0000001047087819 */ /* 0x000fc600000006ff */
[C---:B------:R-:W-:Y:S02]  /*a5b0*/  FFMA.FTZ R16, R217.reuse, R16, R9 ;  /* 0x00000010d9107223 */ /* 0x040fe40000010009 */
[----:B------:R-:W-:Y:S01]  /*a5c0*/  FFMA.FTZ R200, R217, R200, R8 ;  /* 0x000000c8d9c87223 */ /* 0x000fe20000010008 */
[----:B------:R-:W-:Y:S02]  /*a5d0*/  F2FP.BF16.F32.PACK_AB R11, R203, R201 ;  /* 0x000000c9cb0b723e */ /* 0x000fe400000010ff */
[----:B------:R-:W-:Y:S02]  /*a5e0*/  F2FP.BF16.F32.PACK_AB R10, R199, R198 ;  /* 0x000000c6c70a723e */ /* 0x000fe400000010ff */
[----:B------:R-:W-:Y:S02]  /*a5f0*/  F2FP.BF16.F32.PACK_AB R9, R195, R27 ;  /* 0x0000001bc309723e */ /* 0x000fe400000010ff */
[----:B------:R-:W-:Y:S02]  /*a600*/  F2FP.BF16.F32.PACK_AB R8, R18, R14 ;  /* 0x0000000e1208723e */ /* 0x000fe400000010ff */
[----:B------:R-:W-:-:S02]  /*a610*/  F2FP.BF16.F32.PACK_AB R14, R191, R184 ;  /* 0x000000b8bf0e723e */ /* 0x000fc400000010ff */
[----:B------:R-:W-:Y:S02]  /*a620*/  F2FP.BF16.F32.PACK_AB R12, R2, R3 ;  /* 0x00000003020c723e */ /* 0x000fe400000010ff */
[----:B------:R-:W-:Y:S02]  /*a630*/  F2FP.BF16.F32.PACK_AB R18, R197, R194 ;  /* 0x000000c2c512723e */ /* 0x000fe400000010ff */
[----:B------:R-:W-:Y:S02]  /*a640*/  F2FP.BF16.F32.PACK_AB R17, R192, R189 ;  /* 0x000000bdc011723e */ /* 0x000fe400000010ff */
[----:B--2---:R-:W-:Y:S02]  /*a650*/  SHF.L.U32 R206, R179, 0x10, RZ ;  /* 0x00000010b3ce7819 */ /* 0x004fe400000006ff */
[----:B-----5:R-:W-:Y:S02]  /*a660*/  SHF.L.U32 R6, R20, 0x10, RZ ;  /* 0x0000001014067819 */ /* 0x020fe400000006ff */
[----:B------:R-:W-:Y:S01]  /*a670*/  F2FP.BF16.F32.PACK_AB R20, R171, R170 ;  /* 0x000000aaab14723e */ /* 0x000fe200000010ff */
[----:B------:R-:W-:Y:S01]  /*a680*/  IMAD.WIDE.U32 R170, R209, 0x10, R246 ;  /* 0x00000010d1aa7825 */ /* 0x000fe200078e00f6 */
[----:B---3--:R-:W-:-:S05]  /*a690*/  SHF.L.U32 R7, R178, 0x10, RZ ;  /* 0x00000010b2077819 */ /* 0x008fca00000006ff */
[----:B------:R-:W-:Y:S01]  /*a6a0*/  FFMA.FTZ R206, R213, R206, R7 ;  /* 0x000000ced5ce7223 */ /* 0x000fe20000010007 */
[----:B------:R-:W-:Y:S01]  /*a6b0*/  IMAD.U32 R205, R21, 0x10000, RZ ;  /* 0x0001000015cd7824 */ /* 0x000fe200078e00ff */
[----:B------:R-:W-:-:S03]  /*a6c0*/  F2FP.BF16.F32.PACK_AB R21, R202, R172 ;  /* 0x000000acca15723e */ /* 0x000fc600000010ff */
[----:B------:R-:W-:Y:S01]  /*a6d0*/  FFMA.FTZ R205, R213, R205, R6 ;  /* 0x000000cdd5cd7223 */ /* 0x000fe20000010006 */
[----:B------:R-:W-:-:S05]  /*a6e0*/  IMAD.WIDE.U32 R6, R19, 0x10, R246 ;  /* 0x0000001013067825 */ /* 0x000fca00078e00f6 */
[----:B------:R0:W-:Y:S01]  /*a6f0*/  STG.E.128 desc[UR6][R6.64], R20 ;  /* 0x0000001406007986 */ /* 0x0001e2000c101d06 */
[----:B------:R-:W-:Y:S01]  /*a700*/  IMAD.WIDE.U32 R172, R177, 0x10, R246 ;  /* 0x00000010b1ac7825 */ /* 0x000fe200078e00f6 */
[----:B0-----:R-:W-:Y:S02]  /*a710*/  F2FP.BF16.F32.PACK_AB R6, R169, R25 ;  /* 0x00000019a906723e */ /* 0x001fe400000010ff */
[----:B------:R-:W0:Y:S01]  /*a720*/  LDC.64 R24, c[0x0][0x380] ;  /* 0x0000e000ff187b82 */ /* 0x000e220000000a00 */
[----:B------:R-:W-:Y:S01]  /*a730*/  F2FP.BF16.F32.PACK_AB R7, R186, R185 ;  /* 0x000000b9ba07723e */ /* 0x000fe200000010ff */
[--C-:B------:R-:W-:Y:S01]  /*a740*/  IMAD.WIDE.U32 R176, R177, 0x10, R244.reuse ;  /* 0x00000010b1b07825 */ /* 0x100fe200078e00f4 */
[----:B------:R-:W-:Y:S02]  /*a750*/  F2FP.BF16.F32.PACK_AB R19, R206, R16 ;  /* 0x00000010ce13723e */ /* 0x000fe400000010ff */
[----:B------:R-:W-:Y:S01]  /*a760*/  F2FP.BF16.F32.PACK_AB R16, R187, R181 ;  /* 0x000000b5bb10723e */ /* 0x000fe200000010ff */
[----:B------:R-:W-:Y:S01]  /*a770*/  IMAD.WIDE.U32 R178, R209, 0x10, R244 ;  /* 0x00000010d1b27825 */ /* 0x000fe200078e00f4 */
[----:B------:R-:W-:Y:S01]  /*a780*/  F2FP.BF16.F32.PACK_AB R23, R205, R200 ;  /* 0x000000c8cd17723e */ /* 0x000fe200000010ff */
[----:B------:R1:W-:Y:S01]  /*a790*/  STG.E.128 desc[UR6][R174.64], R4 ;  /* 0x00000004ae007986 */ /* 0x0003e2000c101d06 */
[----:B------:R-:W-:-:S02]  /*a7a0*/  F2FP.BF16.F32.PACK_AB R22, R190, R188 ;  /* 0x000000bcbe16723e */ /* 0x000fc400000010ff */
[----:B------:R-:W-:Y:S02]  /*a7b0*/  F2FP.BF16.F32.PACK_AB R21, R182, R180 ;  /* 0x000000b4b615723e */ /* 0x000fe400000010ff */
[----:B------:R-:W-:Y:S01]  /*a7c0*/  F2FP.BF16.F32.PACK_AB R20, R168, R26 ;  /* 0x0000001aa814723e */ /* 0x000fe200000010ff */
[----:B------:R1:W-:Y:S04]  /*a7d0*/  STG.E.128 desc[UR6][R172.64], R8 ;  /* 0x00000008ac007986 */ /* 0x0003e8000c101d06 */
[----:B------:R1:W-:Y:S04]  /*a7e0*/  STG.E.128 desc[UR6][R176.64], R12 ;  /* 0x0000000cb0007986 */ /* 0x0003e8000c101d06 */
[----:B------:R1:W-:Y:S01]  /*a7f0*/  STG.E.128 desc[UR6][R170.64], R16 ;  /* 0x00000010aa007986 */ /* 0x0003e2000c101d06 */
[----:B0-----:R-:W-:-:S03]  /*a800*/  LEA R0, R24, R0, 0x2 ;  /* 0x0000000018007211 */ /* 0x001fc600078e10ff */
[----:B------:R1:W-:Y:S01]  /*a810*/  STG.E.128 desc[UR6][R178.64], R20 ;  /* 0x00000014b2007986 */ /* 0x0003e2000c101d06 */
[----:B------:R-:W-:-:S13]  /*a820*/  ISETP.GE.AND P2, PT, R0, R25, PT ;  /* 0x000000190000720c */ /* 0x000fda0003f46270 */
[----:B------:R-:W-:Y:S05]  /*a830*/  @!P2 BRA `(.L_x_121) ;  /* 0xffffff74002ca947 */ /* 0x000fea000383ffff */
[----:B------:R-:W-:Y:S05]  /*a840*/  EXIT ;  /* 0x000000000000794d */ /* 0x000fea0003800000 */
.L_x_120:
[----:B------:R-:W-:Y:S01]  /*a850*/  HFMA2 R169, -RZ, RZ, 0, 1.847743988037109375e-06 ;  /* 0x0000001fffa97431 */ /* 0x000fe200000001ff */
[----:B------:R-:W-:Y:S01]  /*a860*/  BSSY B0, `(.L_x_122) ;  /* 0x0000007000007945 */ /* 0x000fe20003800000 */
[----:B------:R-:W-:Y:S01]  /*a870*/  MOV R219, R171 ;  /* 0x000000ab00db7202 */ /* 0x000fe20000000f00 */
[----:B------:R-:W-:Y:S01]  /*a880*/  IMAD.MOV.U32 R170, RZ, RZ, 0x1 ;  /* 0x00000001ffaa7424 */ /* 0x000fe200078e00ff */
[----:B------:R-:W-:-:S07]  /*a890*/  MOV R168, 0xffffffff ;  /* 0xffffffff00a87802 */ /* 0x000fce0000000f00 */
[----:B------:R-:W-:Y:S05]  /*a8a0*/  WARPSYNC.COLLECTIVE R168, `(.L_x_123) ;  /* 0x00000000a8087348 */ /* 0x000fea0003c00000 */
[----:B------:R0:W1:Y:S02]  /*a8b0*/  SHFL.BFLY P3, R168, R219, R170, R169 ;  /* 0x0c0000aadba87389 */ /* 0x00006400000600a9 */
[----:B01----:R-:W-:Y:S05]  /*a8c0*/  ENDCOLLECTIVE ;  /* 0x000000000000791b */ /* 0x003fea0003800000 */
.L_x_123:
[----:B------:R-:W-:Y:S05]  /*a8d0*/  BSYNC B0 ;  /* 0x0000000000007941 */ /* 0x000fea0003800000 */
.L_x_122:
[----:B------:R-:W-:Y:S01]  /*a8e0*/  FADD.FTZ R171, R171, R168 ;  /* 0x000000a8abab7221 */ /* 0x000fe20000010000 */
[----:B------:R-:W-:Y:S01]  /*a8f0*/  HFMA2 R169, -RZ, RZ, 0, 1.847743988037109375e-06 ;  /* 0x0000001fffa97431 */ /* 0x000fe200000001ff */
[----:B------:R-:W-:Y:S01]  /*a900*/  MOV R168, 0xffffffff ;  /* 0xffffffff00a87802 */ /* 0x000fe20000000f00 */
[----:B------:R-:W-:Y:S01]  /*a910*/  IMAD.MOV.U32 R170, RZ, RZ, 0x2 ;  /* 0x00000002ffaa7424 */ /* 0x000fe200078e00ff */
[----:B------:R-:W0:Y:S01]  /*a920*/  LDC R218, c[0x0][0x400] ;  /* 0x00010000ffda7b82 */ /* 0x000e220000000800 */
[----:B------:R-:W-:-:S07]  /*a930*/  MOV R219, R171 ;  /* 0x000000ab00db7202 */ /* 0x000fce0000000f00 */
[----:B0-----:R-:W-:Y:S05]  /*a940*/  WARPSYNC.COLLECTIVE R168, `(.L_x_124) ;  /* 0x00000000a8087348 */ /* 0x001fea0003c00000 */
[----:B------:R1:W2:Y:S02]  /*a950*/  SHFL.BFLY P3, R168, R219, R170, R169 ;  /* 0x0c0000aadba87389 */ /* 0x0002a400000600a9 */
[----:B012---:R-:W-:Y:S05]  /*a960*/  ENDCOLLECTIVE ;  /* 0x000000000000791b */ /* 0x007fea0003800000 */
.L_x_124:
[----:B------:R-:W-:Y:S02]  /*a970*/  IMAD.MOV.U32 R170, RZ, RZ, 0x4 ;  /* 0x00000004ffaa7424 */ /* 0x000fe400078e00ff */
[----:B------:R-:W-:Y:S01]  /*a980*/  FADD.FTZ R171, R171, R168 ;  /* 0x000000a8abab7221 */ /* 0x000fe20000010000 */
[----:B------:R-:W-:-:S04]  /*a990*/  MOV R168, 0xffffffff ;  /* 0xffffffff00a87802 */ /* 0x000fc80000000f00 */
[----:B------:R-:W-:-:S07]  /*a9a0*/  MOV R219, R171 ;  /* 0x000000ab00db7202 */ /* 0x000fce0000000f00 */
[----:B------:R-:W-:Y:S05]  /*a9b0*/  WARPSYNC.COLLECTIVE R168, `(.L_x_125) ;  /* 0x00000000a8087348 */ /* 0x000fea0003c00000 */
[----:B------:R0:W1:Y:S02]  /*a9c0*/  SHFL.BFLY P3, R168, R219, R170, R169 ;  /* 0x0c0000aadba87389 */ /* 0x00006400000600a9 */
[----:B01----:R-:W-:Y:S05]  /*a9d0*/  ENDCOLLECTIVE ;  /* 0x000000000000791b */ /* 0x003fea0003800000 */
.L_x_125:
[----:B------:R-:W-:Y:S02]  /*a9e0*/  HFMA2 R170, -RZ, RZ, 0, 4.76837158203125e-07 ;  /* 0x00000008ffaa7431 */ /* 0x000fe400000001ff */
[----:B------:R-:W-:Y:S01]  /*a9f0*/  FADD.FTZ R171, R171, R168 ;  /* 0x000000a8abab7221 */ /* 0x000fe20000010000 */
[----:B------:R-:W-:-:S04]  /*aa00*/  IMAD.MOV.U32 R168, RZ, RZ, -0x1 ;  /* 0xffffffffffa87424 */ /* 0x000fc800078e00ff */
[----:B------:R-:W-:-:S07]  /*aa10*/  MOV R219, R171 ;  /* 0x000000ab00db7202 */ /* 0x000fce0000000f00 */
[----:B------:R-:W-:Y:S05]  /*aa20*/  WARPSYNC.COLLECTIVE R168, `(.L_x_126) ;  /* 0x00000000a8087348 */ /* 0x000fea0003c00000 */
[----:B------:R0:W1:Y:S02]  /*aa30*/  SHFL.BFLY P3, R168, R219, R170, R169 ;  /* 0x0c0000aadba87389 */ /* 0x00006400000600a9 */
[----:B01----:R-:W-:Y:S05]  /*aa40*/  ENDCOLLECTIVE ;  /* 0x000000000000791b */ /* 0x003fea0003800000 */
.L_x_126:
[----:B------:R-:W-:Y:S02]  /*aa50*/  HFMA2 R170, -RZ, RZ, 0, 9.5367431640625e-07 ;  /* 0x00000010ffaa7431 */ /* 0x000fe400000001ff */
[----:B------:R-:W-:Y:S01]  /*aa60*/  FADD.FTZ R171, R171, R168 ;  /* 0x000000a8abab7221 */ /* 0x000fe20000010000 */
[----:B------:R-:W-:-:S04]  /*aa70*/  MOV R168, 0xffffffff ;  /* 0xffffffff00a87802 */ /* 0x000fc80000000f00 */
[----:B------:R-:W-:-:S07]  /*aa80*/  MOV R219, R171 ;  /* 0x000000ab00db7202 */ /* 0x000fce0000000f00 */
[----:B------:R-:W-:Y:S05]  /*aa90*/  WARPSYNC.COLLECTIVE R168, `(.L_x_127) ;  /* 0x00000000a8087348 */ /* 0x000fea0003c00000 */
[----:B------:R0:W1:Y:S02]  /*aaa0*/  SHFL.BFLY P3, R168, R219, R170, R169 ;  /* 0x0c0000aadba87389 */ /* 0x00006400000600a9 */
[----:B01----:R-:W-:Y:S05]  /*aab0*/  ENDCOLLECTIVE ;  /* 0x000000000000791b */ /* 0x003fea0003800000 */
.L_x_127:
[----:B------:R-:W-:Y:S02]  /*aac0*/  HFMA2 R170, -RZ, RZ, 0, 5.9604644775390625e-08 ;  /* 0x00000001ffaa7431 */ /* 0x000fe400000001ff */
[----:B------:R-:W-:-:S04]  /*aad0*/  FADD.FTZ R168, R171, R168 ;  /* 0x000000a8aba87221 */ /* 0x000fc80000010000 */
[----:B------:R-:W-:-:S04]  /*aae0*/  FMUL.FTZ R247, R168, R218 ;  /* 0x000000daa8f77220 */ /* 0x000fc80000410000 */
        /* <DEDUP_REMOVED lines=127> */
[----:B------:R-:W-:-:S03]  /*b2e0*/  MOV R169, 0x1f ;  /* 0x0000001f00a97802 */ /* 0x000fc60000000f00 */
[----:B------:R-:W-:Y:S01]  /*b2f0*/  FFMA.FTZ R171, R171, R171, R168 ;  /* 0x000000ababab7223 */ /* 0x000fe200000100a8 */
[----:B------:R-:W-:-:S03]  /*b300*/  MOV R168, 0xffffffff ;  /* 0xffffffff00a87802 */ /* 0x000fc60000000f00 */
[----:B------:R-:W-:-:S07]  /*b310*/  IMAD.MOV.U32 R219, RZ, RZ, R171 ;  /* 0x000000ffffdb7224 */ /* 0x000fce00078e00ab */
[----:B------:R-:W-:Y:S05]  /*b320*/  WARPSYNC.COLLECTIVE R168, `(.L_x_128) ;  /* 0x00000000a8087348 */ /* 0x000fea0003c00000 */
[----:B------:R0:W1:Y:S02]  /*b330*/  SHFL.BFLY P3, R168, R219, R170, R169 ;  /* 0x0c0000aadba87389 */ /* 0x00006400000600a9 */
[----:B01----:R-:W-:Y:S05]  /*b340*/  ENDCOLLECTIVE ;  /* 0x000000000000791b */ /* 0x003fea0003800000 */
.L_x_128:
[----:B------:R-:W-:Y:S02]  /*b350*/  HFMA2 R170, -RZ, RZ, 0, 1.1920928955078125e-07 ;  /* 0x00000002ffaa7431 */ /* 0x000fe400000001ff */
[----:B------:R-:W-:Y:S01]  /*b360*/  FADD.FTZ R171, R171, R168 ;  /* 0x000000a8abab7221 */ /* 0x000fe20000010000 */
[----:B------:R-:W-:-:S03]  /*b370*/  MOV R168, 0xffffffff ;  /* 0xffffffff00a87802 */ /* 0x000fc60000000f00 */
[----:B------:R-:W-:-:S07]  /*b380*/  IMAD.MOV.U32 R219, RZ, RZ, R171 ;  /* 0x000000ffffdb7224 */ /* 0x000fce00078e00ab */
[----:B------:R-:W-:Y:S05]  /*b390*/  WARPSYNC.COLLECTIVE R168, `(.L_x_129) ;  /* 0x00000000a8087348 */ /* 0x000fea0003c00000 */
[----:B------:R0:W1:Y:S02]  /*b3a0*/  SHFL.BFLY P3, R168, R219, R170, R169 ;  /* 0x0c0000aadba87389 */ /* 0x00006400000600a9 */
[----:B01----:R-:W-:Y:S05]  /*b3b0*/  ENDCOLLECTIVE ;  /* 0x000000000000791b */ /* 0x003fea0003800000 */
.L_x_129:
[----:B------:R-:W-:Y:S02]  /*b3c0*/  IMAD.MOV.U32 R170, RZ, RZ, 0x4 ;  /* 0x00000004ffaa7424 */ /* 0x000fe400078e00ff */
[----:B------:R-:W-:Y:S01]  /*b3d0*/  FADD.FTZ R171, R171, R168 ;  /* 0x000000a8abab7221 */ /* 0x000fe20000010000 */
[----:B------:R-:W-:-:S04]  /*b3e0*/  MOV R168, 0xffffffff ;  /* 0xffffffff00a87802 */ /* 0x000fc80000000f00 */
[----:B------:R-:W-:-:S07]  /*b3f0*/  MOV R219, R171 ;  /* 0x000000ab00db7202 */ /* 0x000fce0000000f00 */
[----:B------:R-:W-:Y:S05]  /*b400*/  WARPSYNC.COLLECTIVE R168, `(.L_x_130) ;  /* 0x00000000a8087348 */ /* 0x000fea0003c00000 */
[----:B------:R0:W1:Y:S02]  /*b410*/  SHFL.BFLY P3, R168, R219, R170, R169 ;  /* 0x0c0000aadba87389 */ /* 0x00006400000600a9 */
[----:B01----:R-:W-:Y:S05]  /*b420*/  ENDCOLLECTIVE ;  /* 0x000000000000791b */ /* 0x003fea0003800000 */
.L_x_130:
[----:B------:R-:W-:Y:S02]  /*b430*/  HFMA2 R170, -RZ, RZ, 0, 4.76837158203125e-07 ;  /* 0x00000008ffaa7431 */ /* 0x000fe400000001ff */
[----:B------:R-:W-:Y:S01]  /*b440*/  FADD.FTZ R171, R171, R168 ;  /* 0x000000a8abab7221 */ /* 0x000fe20000010000 */
[----:B------:R-:W-:-:S04]  /*b450*/  IMAD.MOV.U32 R168, RZ, RZ, -0x1 ;  /* 0xffffffffffa87424 */ /* 0x000fc800078e00ff */
[----:B------:R-:W-:-:S07]  /*b460*/  MOV R219, R171 ;  /* 0x000000ab00db7202 */ /* 0x000fce0000000f00 */
[----:B------:R-:W-:Y:S05]  /*b470*/  WARPSYNC.COLLECTIVE R168, `(.L_x_131) ;  /* 0x00000000a8087348 */ /* 0x000fea0003c00000 */
[----:B------:R0:W1:Y:S02]  /*b480*/  SHFL.BFLY P3, R168, R219, R170, R169 ;  /* 0x0c0000aadba87389 */ /* 0x00006400000600a9 */
[----:B01----:R-:W-:Y:S05]  /*b490*/  ENDCOLLECTIVE ;  /* 0x000000000000791b */ /* 0x003fea0003800000 */
.L_x_131:
[----:B------:R-:W-:Y:S02]  /*b4a0*/  HFMA2 R170, -RZ, RZ, 0, 9.5367431640625e-07 ;  /* 0x00000010ffaa7431 */ /* 0x000fe400000001ff */
[----:B------:R-:W-:Y:S01]  /*b4b0*/  FADD.FTZ R171, R171, R168 ;  /* 0x000000a8abab7221 */ /* 0x000fe20000010000 */
[----:B------:R-:W-:-:S04]  /*b4c0*/  MOV R168, 0xffffffff ;  /* 0xffffffff00a87802 */ /* 0x000fc80000000f00 */
[----:B------:R-:W-:-:S07]  /*b4d0*/  MOV R219, R171 ;  /* 0x000000ab00db7202 */ /* 0x000fce0000000f00 */
[----:B------:R-:W-:Y:S05]  /*b4e0*/  WARPSYNC.COLLECTIVE R168, `(.L_x_132) ;  /* 0x00000000a8087348 */ /* 0x000fea0003c00000 */
[----:B------:R0:W1:Y:S02]  /*b4f0*/  SHFL.BFLY P3, R168, R219, R170, R169 ;  /* 0x0c0000aadba87389 */ /* 0x00006400000600a9 */
[----:B01----:R-:W-:Y:S05]  /*b500*/  ENDCOLLECTIVE ;  /* 0x000000000000791b */ /* 0x003fea0003800000 */
.L_x_132:
[----:B------:R-:W-:Y:S05]  /*b510*/  BRA `(.L_x_133) ;  /* 0xffffffc4005c7947 */ /* 0x000fea000383ffff */
.L_x_134:
        /* <DEDUP_REMOVED lines=14> */
.L_x_43853:


//--------------------- .text._ZN10layer_norm31ln_parallel_residual_fwd_kernelINS_13Kernel_traitsI13__nv_bfloat16S2_S2_S2_fjLj2048ELj1ELj4ELj1ELj16ENS_18Kernel_traits_baseILj2048ES2_S2_S2_S2_fjLj128EEEEELb0ELb1ELb0EEEvNS_9FwdParamsE --------------------------
	.section	.text._ZN10layer_norm31ln_parallel_residual_fwd_kernelINS_13Kernel_traitsI13__nv_bfloat16S2_S2_S2_fjLj2048ELj1ELj4ELj1ELj16ENS_18Kernel_traits_baseILj2048ES2_S2_S2_S2_fjLj128EEEEELb0ELb1ELb0EEEvNS_9FwdParamsE,"ax",@progbits
	.align	128
        .global         _ZN10layer_norm31ln_parallel_residual_fwd_kernelINS_13Kernel_traitsI13__nv_bfloat16S2_S2_S2_fjLj2048ELj1ELj4ELj1ELj16ENS_18Kernel_traits_baseILj2048ES2_S2_S2_S2_fjLj128EEEEELb0ELb1ELb0EEEvNS_9FwdParamsE
        .type           _ZN10layer_norm31ln_parallel_residual_fwd_kernelINS_13Kernel_traitsI13__nv_bfloat16S2_S2_S2_fjLj2048ELj1ELj4ELj1ELj16ENS_18Kernel_traits_baseILj2048ES2_S2_S2_S2_fjLj128EEEEELb0ELb1ELb0EEEvNS_9FwdParamsE,@function
        .size           _ZN10layer_norm31ln_parallel_residual_fwd_kernelINS_13Kernel_traitsI13__nv_bfloat16S2_S2_S2_fjLj2048ELj1ELj4ELj1ELj16ENS_18Kernel_traits_baseILj2048ES2_S2_S2_S2_fjLj128EEEEELb0ELb1ELb0EEEvNS_9FwdParamsE,(.L_x_43854 - _ZN10layer_norm31ln_parallel_residual_fwd_kernelINS_13Kernel_traitsI13__nv_bfloat16S2_S2_S2_fjLj2048ELj1ELj4ELj1ELj16ENS_18Kernel_traits_baseILj2048ES2_S2_S2_S2_fjLj128EEEEELb0ELb1ELb0EEEvNS_9FwdParamsE)
        .other          _ZN10layer_norm31ln_parallel_residual_fwd_kernelINS_13Kernel_traitsI13__nv_bfloat16S2_S2_S2_fjLj2048ELj1ELj4ELj1ELj16ENS_18Kernel_traits_baseILj2048ES2_S2_S2_S2_fjLj128EEEEELb0ELb1ELb0EEEvNS_9FwdParamsE,@"STO_CUDA_ENTRY STV_DEFAULT"
_ZN10layer_norm31ln_parallel_residual_fwd_kernelINS_13Kernel_traitsI13__nv_bfloat16S2_S2_S2_fjLj2048ELj1ELj4ELj1ELj16ENS_18Kernel_traits_baseILj2048ES2_S2_S2_S2_fjLj128EEEEELb0ELb1ELb0EEEvNS_9FwdParamsE:
.text._ZN10layer_norm31ln_parallel_residual_fwd_kernelINS_13Kernel_traitsI13__nv_bfloat16S2_S2_S2_fjLj2048ELj1ELj4ELj1ELj16ENS_18Kernel_traits_baseILj2048ES2_S2_S2_S2_fjLj128EEEEELb0ELb1ELb0EEEvNS_9FwdParamsE:
[----:B------:R-:W-:Y:S01]  /*0000*/  LDC R1, c[0x0][0x37c] ;  /* 0x0000df00ff017b82 */ /* 0x000fe20000000800 */
[----:B------:R-:W0:Y:S01]  /*0010*/  S2R R146, SR_TID.X ;  /* 0x0000000000927919 */ /* 0x000e220000002100 */
[----:B------:R-:W1:Y:S06]  /*0020*/  LDCU.64 UR8, c[0x0][0x438] ;  /* 0x00008700ff0877ac */ /* 0x000e6c0008000a00 */
[----:B------:R-:W2:Y:S01]  /*0030*/  LDC R3, c[0x0][0x388] ;  /* 0x0000e200ff037b82 */ /* 0x000ea20000000800 */
[----:B------:R-:W-:Y:S01]  /*0040*/  BSSY.RECONVERGENT B0, `(.L_x_135) ;  /* 0x000009e000007945 */ /* 0x000fe20003800200 */
[----:B------:R-:W3:Y:S06]  /*0050*/  LDCU.64 UR6, c[0x0][0x358] ;  /* 0x00006b00ff0677ac */ /* 0x000eec0008000a00 */
[----:B------:R-:W4:Y:S01]  /*0060*/  S2UR UR4, SR_CTAID.X ;  /* 0x00000000000479c3 */ /* 0x000f220000002500 */
[----:B-1----:R-:W-:-:S04]  /*0070*/  UISETP.NE.U32.AND UP0, UPT, UR8, URZ, UPT ;  /* 0x000000ff0800728c */ /* 0x002fc8000bf05070 */
[----:B------:R-:W-:Y:S01]  /*0080*/  UISETP.NE.AND.EX UP0, UPT, UR9, URZ, UPT, UP0 ;  /* 0x000000ff0900728c */ /* 0x000fe2000bf05300 */
[----:B--2---:R-:W-:-:S04]  /*0090*/  SHF.R.S32.HI R0, RZ, 0x1f, R3 ;  /* 0x0000001fff007819 */ /* 0x004fc80000011403 */
[----:B------:R-:W-:Y:S02]  /*00a0*/  LEA.HI R0, R0, R3, RZ, 0x3 ;  /* 0x0000000300007211 */ /* 0x000fe400078f18ff */
[----:B0-----:R-:W-:Y:S01]  /*00b0*/  LOP3.LUT R147, R146, 0x1f, RZ, 0xc, !PT ;  /* 0x0000001f92937812 */ /* 0x001fe200078e0cff */
[----:B----4-:R-:W-:Y:S01]  /*00c0*/  USHF.L.U32 UR4, UR4, 0x2, URZ ;  /* 0x0000000204047899 */ /* 0x010fe200080006ff */
[----:B------:R-:W-:Y:S02]  /*00d0*/  SHF.R.U32.HI R145, RZ, 0x5, R146 ;  /* 0x00000005ff917819 */ /* 0x000fe40000011692 */
[----:B------:R-:W-:Y:S02]  /*00e0*/  LEA.HI.SX32 R147, R0, R147, 0x1d ;  /* 0x0000009300937211 */ /* 0x000fe400078feaff */
[----:B------:R-:W-:Y:S02]  /*00f0*/  LOP3.LUT R146, R146, 0x1f, RZ, 0xc0, !PT ;  /* 0x0000001f92927812 */ /* 0x000fe400078ec0ff */
[----:B------:R-:W-:Y:S01]  /*0100*/  LOP3.LUT R145, R145, UR4, RZ, 0xfc, !PT ;  /* 0x0000000491917c12 */ /* 0x000fe2000f8efcff */
[----:B---3--:R-:W-:Y:S06]  /*0110*/  BRA.U !UP0, `(.L_x_136) ;  /* 0x0000000508087547 */ /* 0x008fec000b800000 */
[C---:B------:R-:W-:Y:S02]  /*0120*/  ISETP.GE.U32.AND P1, PT, R147.reuse, 0x40, PT ;  /* 0x000000409300780c */ /* 0x040fe40003f26070 */
[C---:B------:R-:W-:Y:S02]  /*0130*/  ISETP.GE.U32.AND P2, PT, R147.reuse, 0x60, PT ;  /* 0x000000609300780c */ /* 0x040fe40003f46070 */
[C---:B------:R-:W-:Y:S02]  /*0140*/  ISETP.GE.U32.AND P3, PT, R147.reuse, 0x80, PT ;  /* 0x000000809300780c */ /* 0x040fe40003f66070 */
[C---:B------:R-:W-:Y:S02]  /*0150*/  ISETP.GE.U32.AND P4, PT, R147.reuse, 0x20, PT ;  /* 0x000000209300780c */ /* 0x040fe40003f86070 */
[C---:B------:R-:W-:Y:S02]  /*0160*/  ISETP.GE.U32.AND P5, PT, R147.reuse, 0xa0, PT ;  /* 0x000000a09300780c */ /* 0x040fe40003fa6070 */
[----:B------:R-:W-:-:S02]  /*0170*/  ISETP.GE.U32.AND P6, PT, R147, 0xc0, PT ;  /* 0x000000c09300780c */ /* 0x000fc40003fc6070 */
[----:B------:R-:W-:Y:S01]  /*0180*/  MOV R31, R146 ;  /* 0x00000092001f7202 */ /* 0x000fe20000000f00 */
[----:B------:R-:W0:Y:S01]  /*0190*/  @P1 LDC.64 R2, c[0x0][0x3d0] ;  /* 0x0000f400ff021b82 */ /* 0x000e220000000a00 */
[----:B------:R-:W-:-:S05]  /*01a0*/  ISETP.GE.U32.AND P0, PT, R147, 0xe0, PT ;  /* 0x000000e09300780c */ /* 0x000fca0003f06070 */
[----:B------:R-:W-:Y:S02]  /*01b0*/  @P4 LOP3.LUT R31, R146, 0x20, RZ, 0xfc, !PT ;  /* 0x00000020921f4812 */ /* 0x000fe400078efcff */
[----:B------:R-:W1:Y:S08]  /*01c0*/  @P1 LDC.64 R4, c[0x0][0x438] ;  /* 0x00010e00ff041b82 */ /* 0x000e700000000a00 */
[----:B------:R-:W2:Y:S08]  /*01d0*/  @P2 LDC.64 R6, c[0x0][0x3d0] ;  /* 0x0000f400ff062b82 */ /* 0x000eb00000000a00 */
[----:B------:R-:W3:Y:S01]  /*01e0*/  @P2 LDC.64 R8, c[0x0][0x438] ;  /* 0x00010e00ff082b82 */ /* 0x000ee20000000a00 */
[----:B0-----:R-:W-:-:S05]  /*01f0*/  @P1 IMAD.WIDE.U32 R2, R31, 0x10, R2 ;  /* 0x000000101f021825 */ /* 0x001fca00078e0002 */
[----:B------:R0:W5:Y:S02]  /*0200*/  @P1 LDG.E.128 R116, desc[UR6][R2.64] ;  /* 0x0000000602741981 */ /* 0x000164000c1e1d00 */
[----:B------:R-:W4:Y:S01]  /*0210*/  @P3 LDC.64 R14, c[0x0][0x3d0] ;  /* 0x0000f400ff0e3b82 */ /* 0x000f220000000a00 */
[C---:B-1----:R-:W-:Y:S01]  /*0220*/  @P1 IMAD.WIDE.U32 R4, R31.reuse, 0x10, R4 ;  /* 0x000000101f041825 */ /* 0x042fe200078e0004 */
[----:B------:R-:W-:-:S04]  /*0230*/  @P1 IADD3 R31, PT, PT, R31, 0x20, RZ ;  /* 0x000000201f1f1810 */ /* 0x000fc80007ffe0ff */
[----:B------:R1:W5:Y:S02]  /*0240*/  @P1 LD.E.128 R112, desc[UR6][R4.64] ;  /* 0x0000000604701980 */ /* 0x000364000c101d00 */
[----:B------:R-:W0:Y:S01]  /*0250*/  @P3 LDC.64 R16, c[0x0][0x438] ;  /* 0x00010e00ff103b82 */ /* 0x000e220000000a00 */
[----:B--2---:R-:W-:-:S05]  /*0260*/  @P2 IMAD.WIDE.U32 R10, R31, 0x10, R6 ;  /* 0x000000101f0a2825 */ /* 0x004fca00078e0006 */
[----:B------:R2:W5:Y:S02]  /*0270*/  @P2 LDG.E.128 R108, desc[UR6][R10.64] ;  /* 0x000000060a6c2981 */ /* 0x000564000c1e1d00 */
[----:B------:R-:W1:Y:S01]  /*0280*/  @P5 LDC.64 R18, c[0x0][0x3d0] ;  /* 0x0000f400ff125b82 */ /* 0x000e620000000a00 */
[----:B---3--:R-:W-:-:S04]  /*0290*/  @P2 IMAD.WIDE.U32 R12, R31, 0x10, R8 ;  /* 0x000000101f0c2825 */ /* 0x008fc800078e0008 */
[----:B------:R-:W-:Y:S01]  /*02a0*/  @P2 VIADD R31, R31, 0x20 ;  /* 0x000000201f1f2836 */ /* 0x000fe20000000000 */
[----:B------:R2:W5:Y:S02]  /*02b0*/  @P2 LD.E.128 R104, desc[UR6][R12.64] ;  /* 0x000000060c682980 */ /* 0x000564000c101d00 */
[----:B------:R-:W3:Y:S01]  /*02c0*/  @P5 LDC.64 R20, c[0x0][0x438] ;  /* 0x00010e00ff145b82 */ /* 0x000ee20000000a00 */
[----:B----4-:R-:W-:-:S05]  /*02d0*/  @P3 IMAD.WIDE.U32 R14, R31, 0x10, R14 ;  /* 0x000000101f0e3825 */ /* 0x010fca00078e000e */
[----:B------:R2:W5:Y:S02]  /*02e0*/  @P3 LDG.E.128 R100, desc[UR6][R14.64] ;  /* 0x000000060e643981 */ /* 0x000564000c1e1d00 */
[----:B------:R-:W4:Y:S01]  /*02f0*/  @P6 LDC.64 R22, c[0x0][0x3d0] ;  /* 0x0000f400ff166b82 */ /* 0x000f220000000a00 */
[C---:B0-----:R-:W-:Y:S01]  /*0300*/  @P3 IMAD.WIDE.U32 R16, R31.reuse, 0x10, R16 ;  /* 0x000000101f103825 */ /* 0x041fe200078e0010 */
[----:B------:R-:W-:-:S04]  /*0310*/  @P3 IADD3 R31, PT, PT, R31, 0x20, RZ ;  /* 0x000000201f1f3810 */ /* 0x000fc80007ffe0ff */
[----:B------:R2:W5:Y:S02]  /*0320*/  @P3 LD.E.128 R96, desc[UR6][R16.64] ;  /* 0x0000000610603980 */ /* 0x000564000c101d00 */
[----:B------:R-:W0:Y:S08]  /*0330*/  @P6 LDC.64 R24, c[0x0][0x438] ;  /* 0x00010e00ff186b82 */ /* 0x000e300000000a00 */
[----:B------:R-:W2:Y:S08]  /*0340*/  @P0 LDC.64 R26, c[0x0][0x3d0] ;  /* 0x0000f400ff1a0b82 */ /* 0x000eb00000000a00 */
[----:B------:R-:W2:Y:S08]  /*0350*/  @P0 LDC.64 R28, c[0x0][0x438] ;  /* 0x00010e00ff1c0b82 */ /* 0x000eb00000000a00 */
[----:B------:R-:W2:Y:S08]  /*0360*/  @P4 LDC.64 R6, c[0x0][0x3d0] ;  /* 0x0000f400ff064b82 */ /* 0x000eb00000000a00 */
[----:B------:R-:W2:Y:S01]  /*0370*/  @P4 LDC.64 R8, c[0x0][0x438] ;  /* 0x00010e00ff084b82 */ /* 0x000ea20000000a00 */
[----:B-1----:R-:W-:-:S04]  /*0380*/  @P5 IMAD.WIDE.U32 R18, R31, 0x10, R18 ;  /* 0x000000101f125825 */ /* 0x002fc800078e0012 */
[C---:B---3--:R-:W-:Y:S01]  /*0390*/  @P5 IMAD.WIDE.U32 R20, R31.reuse, 0x10, R20 ;  /* 0x000000101f145825 */ /* 0x048fe200078e0014 */
[----:B------:R-:W-:Y:S01]  /*03a0*/  @P5 IADD3 R31, PT, PT, R31, 0x20, RZ ;  /* 0x000000201f1f5810 */ /* 0x000fe20007ffe0ff */
[----:B------:R1:W5:Y:S04]  /*03b0*/  @P5 LDG.E.128 R92, desc[UR6][R18.64] ;  /* 0x00000006125c5981 */ /* 0x000368000c1e1d00 */
[C---:B----4-:R-:W-:Y:S01]  /*03c0*/  @P6 IMAD.WIDE.U32 R22, R31.reuse, 0x10, R22 ;  /* 0x000000101f166825 */ /* 0x050fe200078e0016 */
[----:B------:R1:W5:Y:S03]  /*03d0*/  @P5 LD.E.128 R88, desc[UR6][R20.64] ;  /* 0x0000000614585980 */ /* 0x000366000c101d00 */
[C---:B0-----:R-:W-:Y:S01]  /*03e0*/  @P6 IMAD.WIDE.U32 R24, R31.reuse, 0x10, R24 ;  /* 0x000000101f186825 */ /* 0x041fe200078e0018 */
[----:B------:R1:W5:Y:S03]  /*03f0*/  @P6 LDG.E.128 R84, desc[UR6][R22.64] ;  /* 0x0000000616546981 */ /* 0x000366000c1e1d00 */
[----:B------:R-:W-:Y:S01]  /*0400*/  @P6 VIADD R31, R31, 0x20 ;  /* 0x000000201f1f6836 */ /* 0x000fe20000000000 */
[----:B------:R1:W5:Y:S01]  /*0410*/  @P6 LD.E.128 R80, desc[UR6][R24.64] ;  /* 0x0000000618506980 */ /* 0x000362000c101d00 */
[----:B--2---:R-:W-:-:S04]  /*0420*/  @P4 IMAD.WIDE.U32 R2, R146, 0x10, R6 ;  /* 0x0000001092024825 */ /* 0x004fc800078e0006 */
[C---:B------:R-:W-:Y:S01]  /*0430*/  @P0 IMAD.WIDE.U32 R26, R31.reuse, 0x10, R26 ;  /* 0x000000101f1a0825 */ /* 0x040fe200078e001a */
[----:B------:R1:W5:Y:S03]  /*0440*/  @P4 LDG.E.128 R68, desc[UR6][R2.64] ;  /* 0x0000000602444981 */ /* 0x000366000c1e1d00 */
[----:B------:R-:W-:Y:S01]  /*0450*/  @P0 IMAD.WIDE.U32 R28, R31, 0x10, R28 ;  /* 0x000000101f1c0825 */ /* 0x000fe200078e001c */
[----:B------:R1:W5:Y:S03]  /*0460*/  @P0 LDG.E.128 R76, desc[UR6][R26.64] ;  /* 0x000000061a4c0981 */ /* 0x000366000c1e1d00 */
[----:B------:R-:W-:Y:S01]  /*0470*/  @P4 IMAD.WIDE.U32 R4, R146, 0x10, R8 ;  /* 0x0000001092044825 */ /* 0x000fe200078e0008 */
[----:B------:R1:W5:Y:S04]  /*0480*/  @P0 LD.E.128 R72, desc[UR6][R28.64] ;  /* 0x000000061c480980 */ /* 0x000368000c101d00 */
[----:B------:R1:W5:Y:S01]  /*0490*/  @P4 LD.E.128 R64, desc[UR6][R4.64] ;  /* 0x0000000604404980 */ /* 0x000362000c101d00 */
[----:B------:R-:W-:-:S02]  /*04a0*/  ISETP.GE.U32.AND P1, PT, R147, 0x100, PT ;  /* 0x000001009300780c */ /* 0x000fc40003f26070 */
[----:B------:R-:W-:-:S11]  /*04b0*/  @P0 IADD3 R31, PT, PT, R31, 0x20, RZ ;  /* 0x000000201f1f0810 */ /* 0x000fd60007ffe0ff */
[----:B-1----:R-:W-:Y:S05]  /*04c0*/  @!P1 BRA `(.L_x_137) ;  /* 0x0000000400549947 */ /* 0x002fea0003800000 */
[----:B------:R-:W0:Y:S08]  /*04d0*/  LDC.64 R60, c[0x0][0x3d0] ;  /* 0x0000f400ff3c7b82 */ /* 0x000e300000000a00 */
[----:B------:R-:W1:Y:S01]  /*04e0*/  LDC.64 R56, c[0x0][0x438] ;  /* 0x00010e00ff387b82 */ /* 0x000e620000000a00 */
[----:B0-----:R-:W-:-:S06]  /*04f0*/  IMAD.WIDE.U32 R60, R31, 0x10, R60 ;  /* 0x000000101f3c7825 */ /* 0x001fcc00078e003c */
[----:B------:R-:W5:Y:S01]  /*0500*/  LDG.E.128 R60, desc[UR6][R60.64] ;  /* 0x000000063c3c7981 */ /* 0x000f62000c1e1d00 */
[----:B-1----:R-:W-:-:S06]  /*0510*/  IMAD.WIDE.U32 R56, R31, 0x10, R56 ;  /* 0x000000101f387825 */ /* 0x002fcc00078e0038 */
[----:B------:R-:W5:Y:S01]  /*0520*/  LD.E.128 R56, desc[UR6][R56.64] ;  /* 0x0000000638387980 */ /* 0x000f62000c101d00 */
[----:B------:R-:W-:Y:S05]  /*0530*/  BRA `(.L_x_137) ;  /* 0x0000000400387947 */ /* 0x000fea0003800000 */
.L_x_136:
[C---:B------:R-:W-:Y:S02]  /*0540*/  ISETP.GE.U32.AND P6, PT, R147.reuse, 0x40, PT ;  /* 0x000000409300780c */ /* 0x040fe40003fc6070 */
[C---:B------:R-:W-:Y:S02]  /*0550*/  ISETP.GE.U32.AND P5, PT, R147.reuse, 0x60, PT ;  /* 0x000000609300780c */ /* 0x040fe40003fa6070 */
[C---:B------:R-:W-:Y:S02]  /*0560*/  ISETP.GE.U32.AND P3, PT, R147.reuse, 0x80, PT ;  /* 0x000000809300780c */ /* 0x040fe40003f66070 */
[C---:B------:R-:W-:Y:S02]  /*0570*/  ISETP.GE.U32.AND P2, PT, R147.reuse, 0xa0, PT ;  /* 0x000000a09300780c */ /* 0x040fe40003f46070 */
[C---:B------:R-:W-:Y:S02]  /*0580*/  ISETP.GE.U32.AND P4, PT, R147.reuse, 0x20, PT ;  /* 0x000000209300780c */ /* 0x040fe40003f86070 */
[----:B------:R-:W-:-:S02]  /*0590*/  ISETP.GE.U32.AND P1, PT, R147, 0xc0, PT ;  /* 0x000000c09300780c */ /* 0x000fc40003f26070 */
[----:B------:R-:W-:Y:S01]  /*05a0*/  ISETP.GE.U32.AND P0, PT, R147, 0xe0, PT ;  /* 0x000000e09300780c */ /* 0x000fe20003f06070 */
[----:B------:R-:W0:Y:S01]  /*05b0*/  @P6 LDC.64 R2, c[0x0][0x3d0] ;  /* 0x0000f400ff026b82 */ /* 0x000e220000000a00 */
[----:B------:R-:W-:-:S07]  /*05c0*/  MOV R17, R146 ;  /* 0x0000009200117202 */ /* 0x000fce0000000f00 */
[----:B------:R-:W1:Y:S01]  /*05d0*/  @P5 LDC.64 R6, c[0x0][0x3d0] ;  /* 0x0000f400ff065b82 */ /* 0x000e620000000a00 */
[----:B------:R-:W-:-:S07]  /*05e0*/  @P4 LOP3.LUT R17, R146, 0x20, RZ, 0xfc, !PT ;  /* 0x0000002092114812 */ /* 0x000fce00078efcff */
[----:B------:R-:W2:Y:S08]  /*05f0*/  @P3 LDC.64 R8, c[0x0][0x3d0] ;  /* 0x0000f400ff083b82 */ /* 0x000eb00000000a00 */
[----:B------:R-:W3:Y:S01]  /*0600*/  @P2 LDC.64 R10, c[0x0][0x3d0] ;  /* 0x0000f400ff0a2b82 */ /* 0x000ee20000000a00 */
[----:B0-----:R-:W-:-:S04]  /*0610*/  @P6 IMAD.WIDE.U32 R2, R17, 0x10, R2 ;  /* 0x0000001011026825 */ /* 0x001fc800078e0002 */
[----:B------:R-:W-:Y:S01]  /*0620*/  @P6 VIADD R17, R17, 0x20 ;  /* 0x0000002011116836 */ /* 0x000fe20000000000 */
[----:B------:R0:W5:Y:S02]  /*0630*/  @P6 LDG.E.128 R116, desc[UR6][R2.64] ;  /* 0x0000000602746981 */ /* 0x000164000c1e1d00 */
[----:B------:R-:W4:Y:S01]  /*0640*/  @P1 LDC.64 R12, c[0x0][0x3d0] ;  /* 0x0000f400ff0c1b82 */ /* 0x000f220000000a00 */
[C---:B-1----:R-:W-:Y:S01]  /*0650*/  @P5 IMAD.WIDE.U32 R6, R17.reuse, 0x10, R6 ;  /* 0x0000001011065825 */ /* 0x042fe200078e0006 */
[----:B------:R-:W-:-:S04]  /*0660*/  @P5 IADD3 R17, PT, PT, R17, 0x20, RZ ;  /* 0x0000002011115810 */ /* 0x000fc80007ffe0ff */
[----:B------:R0:W5:Y:S02]  /*0670*/  @P5 LDG.E.128 R108, desc[UR6][R6.64] ;  /* 0x00000006066c5981 */ /* 0x000164000c1e1d00 */
[----:B------:R-:W1:Y:S01]  /*0680*/  @P0 LDC.64 R14, c[0x0][0x3d0] ;  /* 0x0000f400ff0e0b82 */ /* 0x000e620000000a00 */
[C---:B--2---:R-:W-:Y:S01]  /*0690*/  @P3 IMAD.WIDE.U32 R8, R17.reuse, 0x10, R8 ;  /* 0x0000001011083825 */ /* 0x044fe200078e0008 */
[----:B------:R-:W-:-:S04]  /*06a0*/  @P3 IADD3 R17, PT, PT, R17, 0x20, RZ ;  /* 0x0000002011113810 */ /* 0x000fc80007ffe0ff */
[----:B------:R0:W5:Y:S02]  /*06b0*/  @P3 LDG.E.128 R100, desc[UR6][R8.64] ;  /* 0x0000000608643981 */ /* 0x000164000c1e1d00 */
[----:B------:R-:W2:Y:S01]  /*06c0*/  @P4 LDC.64 R4, c[0x0][0x3d0] ;  /* 0x0000f400ff044b82 */ /* 0x000ea20000000a00 */
[----:B---3--:R-:W-:-:S04]  /*06d0*/  @P2 IMAD.WIDE.U32 R10, R17, 0x10, R10 ;  /* 0x00000010110a2825 */ /* 0x008fc800078e000a */
[----:B------:R-:W-:Y:S01]  /*06e0*/  @P2 VIADD R17, R17, 0x20 ;  /* 0x0000002011112836 */ /* 0x000fe20000000000 */
[----:B------:R0:W5:Y:S03]  /*06f0*/  @P2 LDG.E.128 R92, desc[UR6][R10.64] ;  /* 0x000000060a5c2981 */ /* 0x000166000c1e1d00 */
[C---:B----4-:R-:W-:Y:S01]  /*0700*/  @P1 IMAD.WIDE.U32 R12, R17.reuse, 0x10, R12 ;  /* 0x00000010110c1825 */ /* 0x050fe200078e000c */
[----:B------:R-:W-:-:S04]  /*0710*/  @P1 IADD3 R17, PT, PT, R17, 0x20, RZ ;  /* 0x0000002011111810 */ /* 0x000fc80007ffe0ff */
[----:B------:R0:W5:Y:S01]  /*0720*/  @P1 LDG.E.128 R84, desc[UR6][R12.64] ;  /* 0x000000060c541981 */ /* 0x000162000c1e1d00 */
[----:B-1----:R-:W-:-:S05]  /*0730*/  @P0 IMAD.WIDE.U32 R14, R17, 0x10, R14 ;  /* 0x00000010110e0825 */ /* 0x002fca00078e000e */
[----:B------:R0:W5:Y:S01]  /*0740*/  @P0 LDG.E.128 R76, desc[UR6][R14.64] ;  /* 0x000000060e4c0981 */ /* 0x000162000c1e1d00 */
[----:B--2---:R-:W-:-:S05]  /*0750*/  @P4 IMAD.WIDE.U32 R4, R146, 0x10, R4 ;  /* 0x0000001092044825 */ /* 0x004fca00078e0004 */
[----:B------:R0:W5:Y:S01]  /*0760*/  @P4 LDG.E.128 R68, desc[UR6][R4.64] ;  /* 0x0000000604444981 */ /* 0x000162000c1e1d00 */
[----:B------:R-:W-:Y:S02]  /*0770*/  @P6 MOV R115, RZ ;  /* 0x000000ff00736202 */ /* 0x000fe40000000f00 */
[----:B------:R-:W-:Y:S01]  /*0780*/  ISETP.GE.U32.AND P6, PT, R147, 0x100, PT ;  /* 0x000001009300780c */ /* 0x000fe20003fc6070 */
[----:B------:R-:W-:Y:S02]  /*0790*/  HFMA2 R82, -RZ, RZ, 0, 0 ;  /* 0x00000000ff527431 */ /* 0x000fe400000001ff */
[----:B------:R-:W-:Y:S02]  /*07a0*/  HFMA2 R106, -RZ, RZ, 0, 0 ;  /* 0x00000000ff6a7431 */ /* 0x000fe400000001ff */
[----:B------:R-:W-:Y:S01]  /*07b0*/  IMAD.MOV.U32 R74, RZ, RZ, RZ ;  /* 0x000000ffff4a7224 */ /* 0x000fe200078e00ff */
[----:B------:R-:W-:Y:S02]  /*07c0*/  CS2R R72, SRZ ;  /* 0x0000000000487805 */ /* 0x000fe4000001ff00 */
[----:B------:R-:W-:-:S02]  /*07d0*/  CS2R R80, SRZ ;  /* 0x0000000000507805 */ /* 0x000fc4000001ff00 */
[----:B------:R-:W-:Y:S02]  /*07e0*/  MOV R90, RZ ;  /* 0x000000ff005a7202 */ /* 0x000fe40000000f00 */
[----:B------:R-:W-:Y:S01]  /*07f0*/  CS2R R88, SRZ ;  /* 0x0000000000587805 */ /* 0x000fe2000001ff00 */
[----:B------:R-:W-:Y:S01]  /*0800*/  IMAD.MOV.U32 R98, RZ, RZ, RZ ;  /* 0x000000ffff627224 */ /* 0x000fe200078e00ff */
[----:B------:R-:W-:Y:S02]  /*0810*/  CS2R R96, SRZ ;  /* 0x0000000000607805 */ /* 0x000fe4000001ff00 */
[----:B------:R-:W-:Y:S02]  /*0820*/  CS2R R104, SRZ ;  /* 0x0000000000687805 */ /* 0x000fe4000001ff00 */
[----:B------:R-:W-:Y:S02]  /*0830*/  MOV R114, RZ ;  /* 0x000000ff00727202 */ /* 0x000fe40000000f00 */
[----:B------:R-:W-:Y:S01]  /*0840*/  CS2R R112, SRZ ;  /* 0x0000000000707805 */ /* 0x000fe2000001ff00 */
[----:B------:R-:W-:Y:S01]  /*0850*/  IMAD.MOV.U32 R66, RZ, RZ, RZ ;  /* 0x000000ffff427224 */ /* 0x000fe200078e00ff */
[----:B------:R-:W-:-:S02]  /*0860*/  CS2R R64, SRZ ;  /* 0x0000000000407805 */ /* 0x000fc4000001ff00 */
[----:B------:R-:W-:Y:S01]  /*0870*/  @P4 MOV R67, RZ ;  /* 0x000000ff00434202 */ /* 0x000fe20000000f00 */
[----:B------:R-:W-:Y:S01]  /*0880*/  @P3 IMAD.MOV.U32 R99, RZ, RZ, RZ ;  /* 0x000000ffff633224 */ /* 0x000fe200078e00ff */
[----:B------:R-:W-:Y:S01]  /*0890*/  @P5 MOV R107, RZ ;  /* 0x000000ff006b5202 */ /* 0x000fe20000000f00 */
[----:B------:R-:W-:Y:S01]  /*08a0*/  @P0 IMAD.MOV.U32 R75, RZ, RZ, RZ ;  /* 0x000000ffff4b0224 */ /* 0x000fe200078e00ff */
[----:B------:R-:W-:Y:S02]  /*08b0*/  @P2 MOV R91, RZ ;  /* 0x000000ff005b2202 */ /* 0x000fe40000000f00 */
[----:B------:R-:W-:Y:S02]  /*08c0*/  @P1 MOV R83, RZ ;  /* 0x000000ff00531202 */ /* 0x000fe40000000f00 */
[----:B------:R-:W-:Y:S01]  /*08d0*/  @P0 IADD3 R17, PT, PT, R17, 0x20, RZ ;  /* 0x0000002011110810 */ /* 0x000fe20007ffe0ff */
[----:B0-----:R-:W-:Y:S06]  /*08e0*/  @!P6 BRA `(.L_x_137) ;  /* 0x00000000004ce947 */ /* 0x001fec0003800000 */
[----:B------:R-:W0:Y:S02]  /*08f0*/  LDC.64 R60, c[0x0][0x3d0] ;  /* 0x0000f400ff3c7b82 */ /* 0x000e240000000a00 */
[----:B0-----:R-:W-:-:S06]  /*0900*/  IMAD.WIDE.U32 R60, R17, 0x10, R60 ;  /* 0x00000010113c7825 */ /* 0x001fcc00078e003c */
        /* <DEDUP_REMOVED lines=8> */
[----:B------:R-:W-:Y:S02]  /*0990*/  CS2R R88, SRZ ;  /* 0x0000000000587805 */ /* 0x000fe4000001ff00 */
[----:B------:R-:W-:Y:S02]  /*09a0*/  MOV R98, RZ ;  /* 0x000000ff00627202 */ /* 0x000fe40000000f00 */
[----:B------:R-:W-:Y:S01]  /*09b0*/  CS2R R96, SRZ ;  /* 0x0000000000607805 */ /* 0x000fe2000001ff00 */
[----:B------:R-:W-:Y:S01]  /*09c0*/  IMAD.MOV.U32 R106, RZ, RZ, RZ ;  /* 0x000000ffff6a7224 */ /* 0x000fe200078e00ff */
[----:B------:R-:W-:Y:S02]  /*09d0*/  CS2R R104, SRZ ;  /* 0x0000000000687805 */ /* 0x000fe4000001ff00 */
[----:B------:R-:W-:Y:S02]  /*09e0*/  MOV R114, RZ ;  /* 0x000000ff00727202 */ /* 0x000fe40000000f00 */
[----:B------:R-:W-:-:S02]  /*09f0*/  CS2R R112, SRZ ;  /* 0x0000000000707805 */ /* 0x000fc4000001ff00 */
[----:B------:R-:W-:Y:S02]  /*0a00*/  MOV R66, RZ ;  /* 0x000000ff00427202 */ /* 0x000fe40000000f00 */
[----:B------:R-:W-:-:S07]  /*0a10*/  CS2R R64, SRZ ;  /* 0x0000000000407805 */ /* 0x000fce000001ff00 */
.L_x_137:
[----:B------:R-:W-:Y:S05]  /*0a20*/  BSYNC.RECONVERGENT B0 ;  /* 0x0000000000007941 */ /* 0x000fea0003800200 */
.L_x_135:
[----:B------:R-:W0:Y:S02]  /*0a30*/  LDCU UR4, c[0x0][0x384] ;  /* 0x00007080ff0477ac */ /* 0x000e240008000800 */
[----:B0-----:R-:W-:-:S13]  /*0a40*/  ISETP.GE.AND P0, PT, R145, UR4, PT ;  /* 0x0000000491007c0c */ /* 0x001fda000bf06270 */
[----:B------:R-:W-:Y:S05]  /*0a50*/  @P0 EXIT ;  /* 0x000000000000094d */ /* 0x000fea0003800000 */
[----:B------:R-:W0:Y:S01]  /*0a60*/  LDCU.U8 UR4, c[0x0][0x410] ;  /* 0x00008200ff0477ac */ /* 0x000e220008000000 */
[----:B------:R-:W1:Y:S01]  /*0a70*/  LDC.64 R2, c[0x0][0x398] ;  /* 0x0000e600ff027b82 */ /* 0x000e620000000a00 */
[----:B------:R-:W-:Y:S01]  /*0a80*/  LOP3.LUT R148, R148, 0xfffff7ff, RZ, 0xc0, !PT ;  /* 0xfffff7ff94947812 */ /* 0x000fe200078ec0ff */
[----:B------:R-:W1:Y:S01]  /*0a90*/  LDCU.64 UR8, c[0x0][0x3a0] ;  /* 0x00007400ff0877ac */ /* 0x000e620008000a00 */
[----:B-----5:R-:W-:Y:S02]  /*0aa0*/  PRMT R144, R59, 0x7632, R144 ;  /* 0x000076323b907816 */ /* 0x020fe40000000090 */
[----:B------:R-:W-:Y:S01]  /*0ab0*/  PRMT R143, R63, 0x7632, R143 ;  /* 0x000076323f8f7816 */ /* 0x000fe2000000008f */
[----:B------:R-:W2:Y:S01]  /*0ac0*/  LDCU UR5, c[0x0][0x448] ;  /* 0x00008900ff0577ac */ /* 0x000ea20008000800 */
[----:B------:R-:W-:Y:S02]  /*0ad0*/  PRMT R142, R58, 0x7632, R142 ;  /* 0x000076323a8e7816 */ /* 0x000fe4000000008e */
[----:B------:R-:W-:Y:S01]  /*0ae0*/  PRMT R141, R62, 0x7632, R141 ;  /* 0x000076323e8d7816 */ /* 0x000fe2000000008d */
[----:B------:R-:W3:Y:S01]  /*0af0*/  LDCU.64 UR10, c[0x0][0x398] ;  /* 0x00007300ff0a77ac */ /* 0x000ee20008000a00 */
[----:B------:R-:W-:-:S02]  /*0b00*/  PRMT R140, R57, 0x7632, R140 ;  /* 0x00007632398c7816 */ /* 0x000fc4000000008c */
[----:B------:R-:W-:Y:S01]  /*0b10*/  PRMT R139, R61, 0x7632, R139 ;  /* 0x000076323d8b7816 */ /* 0x000fe2000000008b */
[----:B------:R-:W4:Y:S01]  /*0b20*/  LDCU.64 UR12, c[0x0][0x3a0] ;  /* 0x00007400ff0c77ac */ /* 0x000f220008000a00 */
[----:B------:R-:W-:Y:S02]  /*0b30*/  PRMT R138, R56, 0x7632, R138 ;  /* 0x00007632388a7816 */ /* 0x000fe4000000008a */
[----:B0-----:R-:W-:Y:S02]  /*0b40*/  ISETP.NE.AND P0, PT, RZ, UR4, PT ;  /* 0x00000004ff007c0c */ /* 0x001fe4000bf05270 */
[----:B------:R-:W-:Y:S02]  /*0b50*/  PRMT R137, R60, 0x7632, R137 ;  /* 0x000076323c897816 */ /* 0x000fe40000000089 */
[----:B------:R-:W-:Y:S02]  /*0b60*/  PRMT R136, R75, 0x7632, R136 ;  /* 0x000076324b887816 */ /* 0x000fe40000000088 */
[----:B-1----:R-:W-:Y:S01]  /*0b70*/  LOP3.LUT P3, RZ, R2, UR8, RZ, 0xfc, !PT ;  /* 0x0000000802ff7c12 */ /* 0x002fe2000f86fcff */
[----:B------:R-:W0:Y:S01]  /*0b80*/  LDCU UR8, c[0x0][0x388] ;  /* 0x00007100ff0877ac */ /* 0x000e220008000800 */
[----:B------:R-:W-:-:S02]  /*0b90*/  PRMT R135, R79, 0x7632, R135 ;  /* 0x000076324f877816 */ /* 0x000fc40000000087 */
[----:B------:R-:W-:Y:S02]  /*0ba0*/  LOP3.LUT P3, RZ, R3, UR9, RZ, 0xfc, P3 ;  /* 0x0000000903ff7c12 */ /* 0x000fe4000986fcff */
        /* <DEDUP_REMOVED lines=50> */
[----:B------:R-:W-:Y:S02]  /*0ed0*/  @P0 LOP3.LUT R148, R148, 0x800, RZ, 0xfc, !PT ;  /* 0x0000080094940812 */ /* 0x000fe400078efcff */
[----:B------:R-:W-:Y:S02]  /*0ee0*/  PRMT R4, R65, 0x7632, R4 ;  /* 0x0000763241047816 */ /* 0x000fe40000000004 */
[----:B------:R-:W-:-:S02]  /*0ef0*/  PRMT R3, R69, 0x7632, R3 ;  /* 0x0000763245037816 */ /* 0x000fc40000000003 */
[----:B------:R-:W-:Y:S02]  /*0f00*/  PRMT R2, R64, 0x7632, R2 ;  /* 0x0000763240027816 */ /* 0x000fe40000000002 */
[----:B0-234-:R-:W-:-:S07]  /*0f10*/  PRMT R0, R68, 0x7632, R0 ;  /* 0x0000763244007816 */ /* 0x01dfce0000000000 */
.L_x_203:
[----:B------:R-:W-:Y:S01]  /*0f20*/  IMAD R120, R145, UR8, RZ ;  /* 0x0000000891787c24 */ /* 0x000fe2000f8e02ff */
[----:B------:R-:W-:Y:S04]  /*0f30*/  BSSY.RECONVERGENT B0, `(.L_x_138) ;  /* 0x00000a5000007945 */ /* 0x000fe80003800200 */
[----:B------:R-:W-:-:S04]  /*0f40*/  SHF.R.S32.HI R121, RZ, 0x1f, R120 ;  /* 0x0000001fff797819 */ /* 0x000fc80000011478 */
[----:B------:R-:W-:-:S04]  /*0f50*/  LEA.HI R121, R121, R120, RZ, 0x3 ;  /* 0x0000007879797211 */ /* 0x000fc800078f18ff */
        /* <DEDUP_REMOVED lines=8> */
[----:B------:R-:W1:Y:S08]  /*0fe0*/  @P1 LDC.64 R120, c[0x0][0x3a0] ;  /* 0x0000e800ff781b82 */ /* 0x000e700000000a00 */
[----:B------:R-:W2:Y:S01]  /*0ff0*/  @P0 LDC.64 R122, c[0x0][0x398] ;  /* 0x0000e600ff7a0b82 */ /* 0x000ea20000000a00 */
[----:B-1----:R-:W-:-:S04]  /*1000*/  @P1 IMAD.WIDE.U32 R214, R213, 0x10, R120 ;  /* 0x00000010d5d61825 */ /* 0x002fc800078e0078 */
[C---:B0-----:R-:W-:Y:S01]  /*1010*/  IMAD.WIDE.U32 R120, R213.reuse, 0x10, R190 ;  /* 0x00000010d5787825 */ /* 0x041fe200078e00be */
[----:B------:R-:W3:Y:S03]  /*1020*/  @P1 LDG.E.128 R52, desc[UR6][R214.64] ;  /* 0x00000006d6341981 */ /* 0x000ee6000c1e1d00 */
[----:B--2---:R-:W-:Y:S02]  /*1030*/  @P0 IMAD.WIDE.U32 R190, R213, 0x10, R122 ;  /* 0x00000010d5be0825 */ /* 0x004fe400078e007a */
[----:B------:R-:W5:Y:S04]  /*1040*/  LDG.E.128 R120, desc[UR6][R120.64] ;  /* 0x0000000678787981 */ /* 0x000f68000c1e1d00 */
[----:B------:R0:W5:Y:S01]  /*1050*/  @P0 LDG.E.128 R48, desc[UR6][R190.64] ;  /* 0x00000006be300981 */ /* 0x000162000c1e1d00 */
[----:B---3--:R-:W-:-:S02]  /*1060*/  PRMT R216, R55, 0x7632, R216 ;  /* 0x0000763237d87816 */ /* 0x008fc400000000d8 */
[----:B------:R-:W-:Y:S02]  /*1070*/  PRMT R196, R54, 0x7632, R196 ;  /* 0x0000763236c47816 */ /* 0x000fe400000000c4 */
[----:B------:R-:W-:Y:S02]  /*1080*/  PRMT R194, R53, 0x7632, R194 ;  /* 0x0000763235c27816 */ /* 0x000fe400000000c2 */
[----:B------:R-:W-:Y:S01]  /*1090*/  PRMT R192, R52, 0x7632, R192 ;  /* 0x0000763234c07816 */ /* 0x000fe200000000c0 */
[----:B0-----:R-:W-:Y:S06]  /*10a0*/  @!P0 BRA `(.L_x_140) ;  /* 0x00000004006c8947 */ /* 0x001fec0003800000 */
[----:B------:R-:W-:Y:S05]  /*10b0*/  @!P1 BRA `(.L_x_141) ;  /* 0x0000000000d49947 */ /* 0x000fea0003800000 */
[----:B-----5:R-:W-:Y:S01]  /*10c0*/  PRMT R44, R120, 0x7632, R44 ;  /* 0x00007632782c7816 */ /* 0x020fe2000000002c */
[----:B------:R-:W-:Y:S01]  /*10d0*/  IMAD.U32 R45, R48, 0x10000, RZ ;  /* 0x00010000302d7824 */ /* 0x000fe200078e00ff */
[----:B------:R-:W-:Y:S01]  /*10e0*/  SHF.L.U32 R120, R120, 0x10, RZ ;  /* 0x0000001078787819 */ /* 0x000fe200000006ff */
[----:B------:R-:W-:Y:S01]  /*10f0*/  IMAD.U32 R165, R123, 0x10000, RZ ;  /* 0x000100007ba57824 */ /* 0x000fe200078e00ff */
[----:B------:R-:W-:Y:S01]  /*1100*/  PRMT R46, R121, 0x7632, R46 ;  /* 0x00007632792e7816 */ /* 0x000fe2000000002e */
[----:B------:R-:W-:Y:S01]  /*1110*/  IMAD.U32 R44, R44, 0x10000, RZ ;  /* 0x000100002c2c7824 */ /* 0x000fe200078e00ff */
[----:B------:R-:W-:Y:S01]  /*1120*/  PRMT R47, R49, 0x7632, R47 ;  /* 0x00007632312f7816 */ /* 0x000fe2000000002f */
[--C-:B------:R-:W-:Y:S01]  /*1130*/  FADD.FTZ R120, R120, R45.reuse ;  /* 0x0000002d78787221 */ /* 0x100fe20000010000 */
[----:B------:R-:W-:Y:S02]  /*1140*/  SHF.L.U32 R121, R121, 0x10, RZ ;  /* 0x0000001079797819 */ /* 0x000fe400000006ff */
[----:B------:R-:W-:Y:S01]  /*1150*/  SHF.L.U32 R190, R49, 0x10, RZ ;  /* 0x0000001031be7819 */ /* 0x000fe200000006ff */
[----:B------:R-:W-:Y:S01]  /*1160*/  IMAD.U32 R47, R47, 0x10000, RZ ;  /* 0x000100002f2f7824 */ /* 0x000fe200078e00ff */
[----:B------:R-:W-:-:S02]  /*1170*/  PRMT R45, R48, 0x7632, R45 ;  /* 0x00007632302d7816 */ /* 0x000fc4000000002d */
[----:B------:R-:W-:Y:S01]  /*1180*/  SHF.L.U32 R46, R46, 0x10, RZ ;  /* 0x000000102e2e7819 */ /* 0x000fe200000006ff */
[----:B------:R-:W-:Y:S01]  /*1190*/  FADD.FTZ R121, R121, R190 ;  /* 0x000000be79797221 */ /* 0x000fe20000010000 */
[----:B------:R-:W-:Y:S02]  /*11a0*/  PRMT R149, R122, 0x7632, R149 ;  /* 0x000076327a957816 */ /* 0x000fe40000000095 */
[----:B------:R-:W-:Y:S01]  /*11b0*/  PRMT R157, R123, 0x7632, R157 ;  /* 0x000076327b9d7816 */ /* 0x000fe2000000009d */
[----:B------:R-:W-:Y:S01]  /*11c0*/  FADD.FTZ R47, R46, R47 ;  /* 0x0000002f2e2f7221 */ /* 0x000fe20000010000 */
[----:B------:R-:W-:Y:S02]  /*11d0*/  SHF.L.U32 R45, R45, 0x10, RZ ;  /* 0x000000102d2d7819 */ /* 0x000fe400000006ff */
[----:B------:R-:W-:Y:S01]  /*11e0*/  SHF.L.U32 R122, R122, 0x10, RZ ;  /* 0x000000107a7a7819 */ /* 0x000fe200000006ff */
[----:B------:R-:W-:Y:S01]  /*11f0*/  IMAD.U32 R157, R157, 0x10000, RZ ;  /* 0x000100009d9d7824 */ /* 0x000fe200078e00ff */
[----:B------:R-:W-:Y:S01]  /*1200*/  SHF.L.U32 R123, R50, 0x10, RZ ;  /* 0x00000010327b7819 */ /* 0x000fe200000006ff */
[----:B------:R-:W-:Y:S01]  /*1210*/  FADD.FTZ R44, R44, R45 ;  /* 0x0000002d2c2c7221 */ /* 0x000fe20000010000 */
[----:B------:R-:W-:-:S02]  /*1220*/  SHF.L.U32 R190, R51, 0x10, RZ ;  /* 0x0000001033be7819 */ /* 0x000fc400000006ff */
[----:B------:R-:W-:Y:S01]  /*1230*/  PRMT R46, R51, 0x7632, R46 ;  /* 0x00007632332e7816 */ /* 0x000fe2000000002e */
[----:B------:R-:W-:Y:S01]  /*1240*/  FADD.FTZ R122, R122, R123 ;  /* 0x0000007b7a7a7221 */ /* 0x000fe20000010000 */
[----:B------:R-:W-:Y:S01]  /*1250*/  PRMT R45, R50, 0x7632, R45 ;  /* 0x00007632322d7816 */ /* 0x000fe2000000002d */
[----:B------:R-:W-:Y:S01]  /*1260*/  FADD.FTZ R191, R165, R190 ;  /* 0x000000bea5bf7221 */ /* 0x000fe20000010000 */
[----:B------:R-:W-:Y:S02]  /*1270*/  SHF.L.U32 R123, R149, 0x10, RZ ;  /* 0x00000010957b7819 */ /* 0x000fe400000006ff */
[----:B------:R-:W-:Y:S01]  /*1280*/  SHF.L.U32 R214, R46, 0x10, RZ ;  /* 0x000000102ed67819 */ /* 0x000fe200000006ff */
[----:B------:R-:W-:Y:S01]  /*1290*/  IMAD.U32 R46, R53, 0x10000, RZ ;  /* 0x00010000352e7824 */ /* 0x000fe200078e00ff */
[----:B------:R-:W-:Y:S02]  /*12a0*/  SHF.L.U32 R165, R54, 0x10, RZ ;  /* 0x0000001036a57819 */ /* 0x000fe400000006ff */
[----:B------:R-:W-:Y:S01]  /*12b0*/  SHF.L.U32 R149, R52, 0x10, RZ ;  /* 0x0000001034957819 */ /* 0x000fe200000006ff */
[----:B------:R-:W-:Y:S01]  /*12c0*/  FADD.FTZ R214, R157, R214 ;  /* 0x000000d69dd67221 */ /* 0x000fe20000010000 */
[----:B------:R-:W-:Y:S01]  /*12d0*/  SHF.L.U32 R190, R45, 0x10, RZ ;  /* 0x000000102dbe7819 */ /* 0x000fe200000006ff */
[----:B------:R-:W-:Y:S01]  /*12e0*/  FADD.FTZ R165, R122, R165 ;  /* 0x000000a57aa57221 */ /* 0x000fe20000010000 */
[----:B------:R-:W-:Y:S01]  /*12f0*/  FADD.FTZ R157, R121, R46 ;  /* 0x0000002e799d7221 */ /* 0x000fe20000010000 */
[----:B------:R-:W-:Y:S01]  /*1300*/  FADD.FTZ R149, R120, R149 ;  /* 0x0000009578957221 */ /* 0x000fe20000010000 */
[----:B------:R-:W-:Y:S01]  /*1310*/  SHF.L.U32 R122, R55, 0x10, RZ ;  /* 0x00000010377a7819 */ /* 0x000fe200000006ff */
[----:B------:R-:W-:Y:S01]  /*1320*/  FADD.FTZ R123, R123, R190 ;  /* 0x000000be7b7b7221 */ /* 0x000fe20000010000 */
[----:B------:R-:W-:Y:S01]  /*1330*/  SHF.L.U32 R120, R196, 0x10, RZ ;  /* 0x00000010c4787819 */ /* 0x000fe200000006ff */
[----:B------:R-:W-:Y:S01]  /*1340*/  IMAD.U32 R121, R216, 0x10000, RZ ;  /* 0x00010000d8797824 */ /* 0x000fe200078e00ff */
[----:B------:R-:W-:Y:S01]  /*1350*/  SHF.L.U32 R46, R194, 0x10, RZ ;  /* 0x00000010c22e7819 */ /* 0x000fe200000006ff */
[----:B------:R-:W-:-:S02]  /*1360*/  IMAD.U32 R45, R192, 0x10000, RZ ;  /* 0x00010000c02d7824 */ /* 0x000fc400078e00ff */
[----:B------:R-:W-:Y:S01]  /*1370*/  FADD.FTZ R196, R191, R122 ;  /* 0x0000007abfc47221 */ /* 0x000fe20000010000 */
[----:B------:R-:W-:Y:S01]  /*1380*/  FADD.FTZ R191, R214, R121 ;  /* 0x00000079d6bf7221 */ /* 0x000fe20000010000 */
[----:B------:R-:W-:Y:S01]  /*1390*/  FADD.FTZ R194, R123, R120 ;  /* 0x000000787bc27221 */ /* 0x000fe20000010000 */
[----:B------:R-:W-:Y:S01]  /*13a0*/  FADD.FTZ R192, R47, R46 ;  /* 0x0000002e2fc07221 */ /* 0x000fe20000010000 */
[----:B------:R-:W-:Y:S02]  /*13b0*/  FADD.FTZ R190, R44, R45 ;  /* 0x0000002d2cbe7221 */ /* 0x000fe40000010000 */
[----:B------:R-:W-:Y:S02]  /*13c0*/  F2FP.BF16.F32.PACK_AB R47, R191, R196 ;  /* 0x000000c4bf2f723e */ /* 0x000fe400000010ff */
[----:B------:R-:W-:Y:S02]  /*13d0*/  F2FP.BF16.F32.PACK_AB R46, R194, R165 ;  /* 0x000000a5c22e723e */ /* 0x000fe400000010ff */
[----:B------:R-:W-:-:S02]  /*13e0*/  F2FP.BF16.F32.PACK_AB R45, R192, R157 ;  /* 0x0000009dc02d723e */ /* 0x000fc400000010ff */
[----:B------:R-:W-:Y:S01]  /*13f0*/  F2FP.BF16.F32.PACK_AB R44, R190, R149 ;  /* 0x00000095be2c723e */ /* 0x000fe200000010ff */
[----:B------:R-:W-:Y:S06]  /*1400*/  BRA `(.L_x_142) ;  /* 0x00000004004c7947 */ /* 0x000fec0003800000 */
.L_x_141:
[C---:B-----5:R-:W-:Y:S01]  /*1410*/  PRMT R191, R121.reuse, 0x7632, R191 ;  /* 0x0000763279bf7816 */ /* 0x060fe200000000bf */
[----:B------:R-:W-:Y:S01]  /*1420*/  IMAD.U32 R165, R50, 0x10000, RZ ;  /* 0x0001000032a57824 */ /* 0x000fe200078e00ff */
[----:B------:R-:W-:Y:S02]  /*1430*/  SHF.L.U32 R121, R121, 0x10, RZ ;  /* 0x0000001079797819 */ /* 0x000fe400000006ff */
[----:B------:R-:W-:Y:S02]  /*1440*/  SHF.L.U32 R44, R49, 0x10, RZ ;  /* 0x00000010312c7819 */ /* 0x000fe400000006ff */
[C---:B------:R-:W-:Y:S02]  /*1450*/  PRMT R190, R120.reuse, 0x7632, R190 ;  /* 0x0000763278be7816 */ /* 0x040fe400000000be */
[----:B------:R-:W-:Y:S01]  /*1460*/  SHF.L.U32 R120, R120, 0x10, RZ ;  /* 0x0000001078787819 */ /* 0x000fe200000006ff */
[----:B------:R-:W-:Y:S01]  /*1470*/  FADD.FTZ R157, R121, R44 ;  /* 0x0000002c799d7221 */ /* 0x000fe20000010000 */
[----:B------:R-:W-:Y:S01]  /*1480*/  SHF.L.U32 R149, R48, 0x10, RZ ;  /* 0x0000001030957819 */ /* 0x000fe200000006ff */
[----:B------:R-:W-:Y:S01]  /*1490*/  IMAD.U32 R121, R190, 0x10000, RZ ;  /* 0x00010000be797824 */ /* 0x000fe200078e00ff */
[C---:B------:R-:W-:Y:S01]  /*14a0*/  PRMT R194, R122.reuse, 0x7632, R194 ;  /* 0x000076327ac27816 */ /* 0x040fe200000000c2 */
[----:B------:R-:W-:Y:S01]  /*14b0*/  IMAD.U32 R122, R122, 0x10000, RZ ;  /* 0x000100007a7a7824 */ /* 0x000fe200078e00ff */
[----:B------:R-:W-:Y:S01]  /*14c0*/  PRMT R196, R123, 0x7632, R196 ;  /* 0x000076327bc47816 */ /* 0x000fe200000000c4 */
[----:B------:R-:W-:Y:S01]  /*14d0*/  FADD.FTZ R149, R120, R149 ;  /* 0x0000009578957221 */ /* 0x000fe20000010000 */
[----:B------:R-:W-:Y:S01]  /*14e0*/  PRMT R44, R48, 0x7632, R44 ;  /* 0x00007632302c7816 */ /* 0x000fe2000000002c */
[----:B------:R-:W-:Y:S01]  /*14f0*/  FADD.FTZ R165, R122, R165 ;  /* 0x000000a57aa57221 */ /* 0x000fe20000010000 */
[----:B------:R-:W-:Y:S01]  /*1500*/  PRMT R45, R49, 0x7632, R45 ;  /* 0x00007632312d7816 */ /* 0x000fe2000000002d */
[----:B------:R-:W-:Y:S01]  /*1510*/  IMAD.U32 R120, R196, 0x10000, RZ ;  /* 0x00010000c4787824 */ /* 0x000fe200078e00ff */
        /* <DEDUP_REMOVED lines=20> */
.L_x_140:
[----:B------:R-:W-:Y:S05]  /*1660*/  @!P1 BRA `(.L_x_143) ;  /* 0x0000000000849947 */ /* 0x000fea0003800000 */
[C---:B-----5:R-:W-:Y:S01]  /*1670*/  PRMT R46, R121.reuse, 0x7632, R46 ;  /* 0x00007632792e7816 */ /* 0x060fe2000000002e */
[----:B------:R-:W-:Y:S01]  /*1680*/  IMAD.U32 R121, R121, 0x10000, RZ ;  /* 0x0001000079797824 */ /* 0x000fe200078e00ff */
[----:B------:R-:W-:Y:S01]  /*1690*/  PRMT R190, R122, 0x7632, R190 ;  /* 0x000076327abe7816 */ /* 0x000fe200000000be */
[----:B------:R-:W-:Y:S01]  /*16a0*/  IMAD.U32 R45, R192, 0x10000, RZ ;  /* 0x00010000c02d7824 */ /* 0x000fe200078e00ff */
[----:B------:R-:W-:Y:S01]  /*16b0*/  SHF.L.U32 R165, R122, 0x10, RZ ;  /* 0x000000107aa57819 */ /* 0x000fe200000006ff */
[----:B------:R-:W-:Y:S01]  /*16c0*/  IMAD.U32 R122, R53, 0x10000, RZ ;  /* 0x00010000357a7824 */ /* 0x000fe200078e00ff */
[----:B------:R-:W-:Y:S01]  /*16d0*/  PRMT R44, R120, 0x7632, R44 ;  /* 0x00007632782c7816 */ /* 0x000fe2000000002c */
[----:B------:R-:W-:Y:S01]  /*16e0*/  IMAD.U32 R190, R190, 0x10000, RZ ;  /* 0x00010000bebe7824 */ /* 0x000fe200078e00ff */
[----:B------:R-:W-:Y:S01]  /*16f0*/  PRMT R191, R123, 0x7632, R191 ;  /* 0x000076327bbf7816 */ /* 0x000fe200000000bf */
[----:B------:R-:W-:Y:S01]  /*1700*/  FADD.FTZ R157, R121, R122 ;  /* 0x0000007a799d7221 */ /* 0x000fe20000010000 */
[----:B------:R-:W-:Y:S01]  /*1710*/  SHF.L.U32 R121, R196, 0x10, RZ ;  /* 0x00000010c4797819 */ /* 0x000fe200000006ff */
        /* <DEDUP_REMOVED lines=14> */
[----:B------:R-:W-:Y:S02]  /*1800*/  FADD.FTZ R191, R191, R216 ;  /* 0x000000d8bfbf7221 */ /* 0x000fe40000010000 */
[----:B------:R-:W-:Y:S01]  /*1810*/  FADD.FTZ R192, R46, R47 ;  /* 0x0000002f2ec07221 */ /* 0x000fe20000010000 */
[----:B------:R-:W-:Y:S01]  /*1820*/  F2FP.BF16.F32.PACK_AB R46, R194, R165 ;  /* 0x000000a5c22e723e */ /* 0x000fe200000010ff */
[----:B------:R-:W-:Y:S01]  /*1830*/  FADD.FTZ R190, R44, R45 ;  /* 0x0000002d2cbe7221 */ /* 0x000fe20000010000 */
[----:B------:R-:W-:Y:S02]  /*1840*/  F2FP.BF16.F32.PACK_AB R47, R191, R196 ;  /* 0x000000c4bf2f723e */ /* 0x000fe400000010ff */
[----:B------:R-:W-:-:S02]  /*1850*/  F2FP.BF16.F32.PACK_AB R45, R192, R157 ;  /* 0x0000009dc02d723e */ /* 0x000fc400000010ff */
[----:B------:R-:W-:Y:S01]  /*1860*/  F2FP.BF16.F32.PACK_AB R44, R190, R149 ;  /* 0x00000095be2c723e */ /* 0x000fe200000010ff */
[----:B------:R-:W-:Y:S06]  /*1870*/  BRA `(.L_x_142) ;  /* 0x0000000000307947 */ /* 0x000fec0003800000 */
.L_x_143:
        /* <DEDUP_REMOVED lines=11> */
[----:B------:R-:W-:-:S07]  /*1930*/  SHF.L.U32 R191, R191, 0x10, RZ ;  /* 0x00000010bfbf7819 */ /* 0x000fce00000006ff */
.L_x_142:
[----:B------:R-:W0:Y:S01]  /*1940*/  @P3 LDC.64 R120, c[0x0][0x3a8] ;  /* 0x0000ea00ff783b82 */ /* 0x000e220000000a00 */
[C---:B------:R-:W-:Y:S01]  /*1950*/  IADD3 R215, PT, PT, R213.reuse, 0x20, RZ ;  /* 0x00000020d5d77810 */ /* 0x040fe20007ffe0ff */
[----:B0-----:R-:W-:-:S05]  /*1960*/  @P3 IMAD.WIDE.U32 R120, R213, 0x10, R120 ;  /* 0x00000010d5783825 */ /* 0x001fca00078e0078 */
[----:B------:R0:W-:Y:S02]  /*1970*/  @P3 STG.E.128 desc[UR6][R120.64], R44 ;  /* 0x0000002c78003986 */ /* 0x0001e4000c101d06 */
.L_x_139:
[----:B------:R-:W-:Y:S05]  /*1980*/  BSYNC.RECONVERGENT B0 ;  /* 0x0000000000007941 */ /* 0x000fea0003800200 */
.L_x_138:
[----:B------:R-:W-:Y:S01]  /*1990*/  ISETP.GE.U32.AND P0, PT, R147, 0x40, PT ;  /* 0x000000409300780c */ /* 0x000fe20003f06070 */
[----:B------:R-:W-:Y:S01]  /*19a0*/  BSSY.RECONVERGENT B0, `(.L_x_144) ;  /* 0x00000a9000007945 */ /* 0x000fe20003800200 */
[----:B------:R-:W-:-:S11]  /*19b0*/  LOP3.LUT R148, R148, 0xfffffeff, RZ, 0xc0, !PT ;  /* 0xfffffeff94947812 */ /* 0x000fd600078ec0ff */
[----:B------:R-:W-:Y:S01]  /*19c0*/  @P0 LOP3.LUT R148, R148, 0x100, RZ, 0xfc, !PT ;  /* 0x0000010094940812 */ /* 0x000fe200078efcff */
[----:B------:R-:W-:Y:S06]  /*19d0*/  @!P0 BRA `(.L_x_145) ;  /* 0x0000000800948947 */ /* 0x000fec0003800000 */
[----:B------:R-:W-:Y:S01]  /*19e0*/  ISETP.NE.U32.AND P0, PT, RZ, UR12, PT ;  /* 0x0000000cff007c0c */ /* 0x000fe2000bf05070 */
[----:B------:R-:W1:Y:S03]  /*19f0*/  LDC.64 R188, c[0x0][0x390] ;  /* 0x0000e400ffbc7b82 */ /* 0x000e660000000a00 */
[----:B------:R-:W-:Y:S02]  /*1a00*/  ISETP.NE.AND.EX P1, PT, RZ, UR13, PT, P0 ;  /* 0x0000000dff007c0c */ /* 0x000fe4000bf25300 */
[----:B------:R-:W-:-:S04]  /*1a10*/  ISETP.NE.U32.AND P0, PT, RZ, UR10, PT ;  /* 0x0000000aff007c0c */ /* 0x000fc8000bf05070 */
[----:B------:R-:W-:-:S07]  /*1a20*/  ISETP.NE.AND.EX P0, PT, RZ, UR11, PT, P0 ;  /* 0x0000000bff007c0c */ /* 0x000fce000bf05300 */
[----:B0-----:R-:W0:Y:S08]  /*1a30*/  @P1 LDC.64 R120, c[0x0][0x3a0] ;  /* 0x0000e800ff781b82 */ /* 0x001e300000000a00 */
[----:B------:R-:W2:Y:S01]  /*1a40*/  @P0 LDC.64 R122, c[0x0][0x398] ;  /* 0x0000e600ff7a0b82 */ /* 0x000ea20000000a00 */
[----:B0-----:R-:W-:-:S04]  /*1a50*/  @P1 IMAD.WIDE.U32 R216, R215, 0x10, R120 ;  /* 0x00000010d7d81825 */ /* 0x001fc800078e0078 */
[C---:B-1----:R-:W-:Y:S01]  /*1a60*/  IMAD.WIDE.U32 R120, R215.reuse, 0x10, R188 ;  /* 0x00000010d7787825 */ /* 0x042fe200078e00bc */
[----:B------:R-:W3:Y:S03]  /*1a70*/  @P1 LDG.E.128 R52, desc[UR6][R216.64] ;  /* 0x00000006d8341981 */ /* 0x000ee6000c1e1d00 */
[----:B--2---:R-:W-:Y:S02]  /*1a80*/  @P0 IMAD.WIDE.U32 R188, R215, 0x10, R122 ;  /* 0x00000010d7bc0825 */ /* 0x004fe400078e007a */
[----:B------:R-:W5:Y:S04]  /*1a90*/  LDG.E.128 R120, desc[UR6][R120.64] ;  /* 0x0000000678787981 */ /* 0x000f68000c1e1d00 */
[----:B------:R0:W5:Y:S01]  /*1aa0*/  @P0 LDG.E.128 R48, desc[UR6][R188.64] ;  /* 0x00000006bc300981 */ /* 0x000162000c1e1d00 */
[----:B------:R-:W-:-:S04]  /*1ab0*/  UISETP.NE.U32.AND UP0, UPT, UR10, URZ, UPT ;  /* 0x000000ff0a00728c */ /* 0x000fc8000bf05070 */
[----:B------:R-:W-:Y:S01]  /*1ac0*/  UISETP.NE.AND.EX UP0, UPT, UR11, URZ, UPT, UP0 ;  /* 0x000000ff0b00728c */ /* 0x000fe2000bf05300 */
[----:B---3--:R-:W-:Y:S02]  /*1ad0*/  PRMT R183, R55, 0x7632, R183 ;  /* 0x0000763237b77816 */ /* 0x008fe400000000b7 */
[----:B------:R-:W-:Y:S02]  /*1ae0*/  PRMT R185, R54, 0x7632, R185 ;  /* 0x0000763236b97816 */ /* 0x000fe400000000b9 */
[----:B------:R-:W-:Y:S02]  /*1af0*/  PRMT R214, R53, 0x7632, R214 ;  /* 0x0000763235d67816 */ /* 0x000fe400000000d6 */
[----:B------:R-:W-:Y:S02]  /*1b00*/  PRMT R187, R52, 0x7632, R187 ;  /* 0x0000763234bb7816 */ /* 0x000fe400000000bb */
[----:B0-----:R-:W-:Y:S05]  /*1b10*/  BRA.U UP0, `(.L_x_146) ;  /* 0x0000000100c47547 */ /* 0x001fea000b800000 */
[----:B------:R-:W-:-:S04]  /*1b20*/  UISETP.NE.U32.AND UP0, UPT, UR12, URZ, UPT ;  /* 0x000000ff0c00728c */ /* 0x000fc8000bf05070 */
[----:B------:R-:W-:-:S09]  /*1b30*/  UISETP.NE.AND.EX UP0, UPT, UR13, URZ, UPT, UP0 ;  /* 0x000000ff0d00728c */ /* 0x000fd2000bf05300 */
        /* <DEDUP_REMOVED lines=14> */
.L_x_147:
[C---:B-----5:R-:W-:Y:S01]  /*1c20*/  PRMT R47, R122.reuse, 0x7632, R47 ;  /* 0x000076327a2f7816 */ /* 0x060fe2000000002f */
[----:B------:R-:W-:Y:S01]  /*1c30*/  IMAD.U32 R158, R53, 0x10000, RZ ;  /* 0x00010000359e7824 */ /* 0x000fe200078e00ff */
[----:B------:R-:W-:Y:S01]  /*1c40*/  SHF.L.U32 R122, R122, 0x10, RZ ;  /* 0x000000107a7a7819 */ /* 0x000fe200000006ff */
[----:B------:R-:W-:Y:S01]  /*1c50*/  IMAD.U32 R183, R183, 0x10000, RZ ;  /* 0x00010000b7b77824 */ /* 0x000fe200078e00ff */
        /* <DEDUP_REMOVED lines=10> */
[----:B------:R-:W-:Y:S01]  /*1d00*/  SHF.L.U32 R187, R214, 0x10, RZ ;  /* 0x00000010d6bb7819 */ /* 0x000fe200000006ff */
[----:B------:R-:W-:Y:S01]  /*1d10*/  IMAD.U32 R120, R47, 0x10000, RZ ;  /* 0x000100002f787824 */ /* 0x000fe200078e00ff */
        /* <DEDUP_REMOVED lines=17> */
.L_x_146:
[----:B------:R-:W-:-:S04]  /*1e30*/  UISETP.NE.U32.AND UP0, UPT, UR12, URZ, UPT ;  /* 0x000000ff0c00728c */ /* 0x000fc8000bf05070 */
[----:B------:R-:W-:-:S09]  /*1e40*/  UISETP.NE.AND.EX UP0, UPT, UR13, URZ, UPT, UP0 ;  /* 0x000000ff0d00728c */ /* 0x000fd2000bf05300 */
[----:B------:R-:W-:Y:S05]  /*1e50*/  BRA.U UP0, `(.L_x_149) ;  /* 0x0000000100947547 */ /* 0x000fea000b800000 */
[----:B-----5:R-:W-:Y:S01]  /*1e60*/  PRMT R187, R122, 0x7632, R187 ;  /* 0x000076327abb7816 */ /* 0x020fe200000000bb */
[----:B------:R-:W-:Y:S01]  /*1e70*/  IMAD.U32 R45, R48, 0x10000, RZ ;  /* 0x00010000302d7824 */ /* 0x000fe200078e00ff */
[C---:B------:R-:W-:Y:S01]  /*1e80*/  PRMT R183, R120.reuse, 0x7632, R183 ;  /* 0x0000763278b77816 */ /* 0x040fe200000000b7 */
[----:B------:R-:W-:Y:S01]  /*1e90*/  IMAD.U32 R120, R120, 0x10000, RZ ;  /* 0x0001000078787824 */ /* 0x000fe200078e00ff */
[----:B------:R-:W-:Y:S02]  /*1ea0*/  SHF.L.U32 R122, R122, 0x10, RZ ;  /* 0x000000107a7a7819 */ /* 0x000fe400000006ff */
[C---:B------:R-:W-:Y:S01]  /*1eb0*/  SHF.L.U32 R47, R50.reuse, 0x10, RZ ;  /* 0x00000010322f7819 */ /* 0x040fe200000006ff */
[----:B------:R-:W-:Y:S01]  /*1ec0*/  FADD.FTZ R150, R45, R120 ;  /* 0x000000782d967221 */ /* 0x000fe20000010000 */
[----:B------:R-:W-:Y:S02]  /*1ed0*/  PRMT R46, R50, 0x7632, R46 ;  /* 0x00007632322e7816 */ /* 0x000fe4000000002e */
[----:B------:R-:W-:Y:S01]  /*1ee0*/  PRMT R185, R121, 0x7632, R185 ;  /* 0x0000763279b97816 */ /* 0x000fe200000000b9 */
[----:B------:R-:W-:Y:S01]  /*1ef0*/  FADD.FTZ R166, R47, R122 ;  /* 0x0000007a2fa67221 */ /* 0x000fe20000010000 */
[C---:B------:R-:W-:Y:S01]  /*1f00*/  PRMT R188, R123.reuse, 0x7632, R188 ;  /* 0x000076327bbc7816 */ /* 0x040fe200000000bc */
[----:B------:R-:W-:Y:S01]  /*1f10*/  IMAD.U32 R123, R123, 0x10000, RZ ;  /* 0x000100007b7b7824 */ /* 0x000fe200078e00ff */
[----:B------:R-:W-:Y:S01]  /*1f20*/  PRMT R44, R48, 0x7632, R44 ;  /* 0x00007632302c7816 */ /* 0x000fe2000000002c */
[----:B------:R-:W-:Y:S01]  /*1f30*/  IMAD.U32 R120, R185, 0x10000, RZ ;  /* 0x00010000b9787824 */ /* 0x000fe200078e00ff */
[----:B------:R-:W-:-:S02]  /*1f40*/  PRMT R45, R49, 0x7632, R45 ;  /* 0x00007632312d7816 */ /* 0x000fc4000000002d */
[----:B------:R-:W-:Y:S01]  /*1f50*/  PRMT R47, R51, 0x7632, R47 ;  /* 0x00007632332f7816 */ /* 0x000fe2000000002f */
[----:B------:R-:W-:Y:S01]  /*1f60*/  IMAD.U32 R44, R44, 0x10000, RZ ;  /* 0x000100002c2c7824 */ /* 0x000fe200078e00ff */
[----:B------:R-:W-:Y:S02]  /*1f70*/  SHF.L.U32 R187, R187, 0x10, RZ ;  /* 0x00000010bbbb7819 */ /* 0x000fe400000006ff */
[----:B------:R-:W-:Y:S01]  /*1f80*/  SHF.L.U32 R46, R46, 0x10, RZ ;  /* 0x000000102e2e7819 */ /* 0x000fe200000006ff */
[----:B------:R-:W-:Y:S01]  /*1f90*/  IMAD.U32 R47, R47, 0x10000, RZ ;  /* 0x000100002f2f7824 */ /* 0x000fe200078e00ff */
[----:B------:R-:W-:Y:S02]  /*1fa0*/  SHF.L.U32 R121, R121, 0x10, RZ ;  /* 0x0000001079797819 */ /* 0x000fe400000006ff */
[----:B------:R-:W-:Y:S01]  /*1fb0*/  SHF.L.U32 R158, R49, 0x10, RZ ;  /* 0x00000010319e7819 */ /* 0x000fe200000006ff */
[----:B------:R-:W-:Y:S01]  /*1fc0*/  FADD.FTZ R185, R187, R46 ;  /* 0x0000002ebbb97221 */ /* 0x000fe20000010000 */
[----:B------:R-:W-:-:S02]  /*1fd0*/  SHF.L.U32 R122, R51, 0x10, RZ ;  /* 0x00000010337a7819 */ /* 0x000fc400000006ff */
[----:B------:R-:W-:Y:S01]  /*1fe0*/  SHF.L.U32 R189, R183, 0x10, RZ ;  /* 0x00000010b7bd7819 */ /* 0x000fe200000006ff */
[----:B------:R-:W-:Y:S01]  /*1ff0*/  FADD.FTZ R158, R158, R121 ;  /* 0x000000799e9e7221 */ /* 0x000fe20000010000 */
[----:B------:R-:W-:Y:S01]  /*2000*/  SHF.L.U32 R214, R188, 0x10, RZ ;  /* 0x00000010bcd67819 */ /* 0x000fe200000006ff */
[----:B------:R-:W-:Y:S01]  /*2010*/  FADD.FTZ R188, R122, R123 ;  /* 0x0000007b7abc7221 */ /* 0x000fe20000010000 */
[----:B------:R-:W-:Y:S01]  /*2020*/  SHF.L.U32 R45, R45, 0x10, RZ ;  /* 0x000000102d2d7819 */ /* 0x000fe200000006ff */
[----:B------:R-:W-:Y:S01]  /*2030*/  FADD.FTZ R189, R189, R44 ;  /* 0x0000002cbdbd7221 */ /* 0x000fe20000010000 */
[----:B------:R-:W-:Y:S01]  /*2040*/  F2FP.BF16.F32.PACK_AB R46, R185, R166 ;  /* 0x000000a6b92e723e */ /* 0x000fe200000010ff */
[----:B------:R-:W-:Y:S02]  /*2050*/  FADD.FTZ R183, R214, R47 ;  /* 0x0000002fd6b77221 */ /* 0x000fe40000010000 */
[----:B------:R-:W-:Y:S01]  /*2060*/  FADD.FTZ R187, R120, R45 ;  /* 0x0000002d78bb7221 */ /* 0x000fe20000010000 */
[----:B------:R-:W-:-:S02]  /*2070*/  F2FP.BF16.F32.PACK_AB R44, R189, R150 ;  /* 0x00000096bd2c723e */ /* 0x000fc400000010ff */
[----:B------:R-:W-:Y:S02]  /*2080*/  F2FP.BF16.F32.PACK_AB R47, R183, R188 ;  /* 0x000000bcb72f723e */ /* 0x000fe400000010ff */
[----:B------:R-:W-:Y:S01]  /*2090*/  F2FP.BF16.F32.PACK_AB R45, R187, R158 ;  /* 0x0000009ebb2d723e */ /* 0x000fe200000010ff */
[----:B------:R-:W-:Y:S06]  /*20a0*/  BRA `(.L_x_148) ;  /* 0x0000000000d07947 */ /* 0x000fec0003800000 */
.L_x_149:
[C---:B-----5:R-:W-:Y:S01]  /*20b0*/  PRMT R150, R121.reuse, 0x7632, R150 ;  /* 0x0000763279967816 */ /* 0x060fe20000000096 */
[----:B------:R-:W-:Y:S01]  /*20c0*/  IMAD.U32 R45, R48, 0x10000, RZ ;  /* 0x00010000302d7824 */ /* 0x000fe200078e00ff */
[----:B------:R-:W-:Y:S02]  /*20d0*/  SHF.L.U32 R121, R121, 0x10, RZ ;  /* 0x0000001079797819 */ /* 0x000fe400000006ff */
[----:B------:R-:W-:Y:S02]  /*20e0*/  SHF.L.U32 R44, R49, 0x10, RZ ;  /* 0x00000010312c7819 */ /* 0x000fe400000006ff */
[C---:B------:R-:W-:Y:S02]  /*20f0*/  PRMT R46, R120.reuse, 0x7632, R46 ;  /* 0x00007632782e7816 */ /* 0x040fe4000000002e */
[----:B------:R-:W-:Y:S01]  /*2100*/  SHF.L.U32 R120, R120, 0x10, RZ ;  /* 0x0000001078787819 */ /* 0x000fe200000006ff */
[----:B------:R-:W-:Y:S01]  /*2110*/  FADD.FTZ R158, R44, R121 ;  /* 0x000000792c9e7221 */ /* 0x000fe20000010000 */
[----:B------:R-:W-:Y:S01]  /*2120*/  PRMT R44, R48, 0x7632, R44 ;  /* 0x00007632302c7816 */ /* 0x000fe2000000002c */
[----:B------:R-:W-:Y:S01]  /*2130*/  IMAD.U32 R47, R46, 0x10000, RZ ;  /* 0x000100002e2f7824 */ /* 0x000fe200078e00ff */
[----:B------:R-:W-:Y:S01]  /*2140*/  PRMT R166, R122, 0x7632, R166 ;  /* 0x000076327aa67816 */ /* 0x000fe200000000a6 */
[----:B------:R-:W-:Y:S01]  /*2150*/  FADD.FTZ R120, R45, R120 ;  /* 0x000000782d787221 */ /* 0x000fe20000010000 */
[----:B------:R-:W-:-:S02]  /*2160*/  SHF.L.U32 R44, R44, 0x10, RZ ;  /* 0x000000102c2c7819 */ /* 0x000fc400000006ff */
[----:B------:R-:W-:Y:S02]  /*2170*/  SHF.L.U32 R122, R122, 0x10, RZ ;  /* 0x000000107a7a7819 */ /* 0x000fe400000006ff */
[C---:B------:R-:W-:Y:S01]  /*2180*/  SHF.L.U32 R121, R50.reuse, 0x10, RZ ;  /* 0x0000001032797819 */ /* 0x040fe200000006ff */
[----:B------:R-:W-:Y:S01]  /*2190*/  FADD.FTZ R44, R47, R44 ;  /* 0x0000002c2f2c7221 */ /* 0x000fe20000010000 */
[----:B------:R-:W-:Y:S02]  /*21a0*/  PRMT R45, R49, 0x7632, R45 ;  /* 0x00007632312d7816 */ /* 0x000fe4000000002d */
[----:B------:R-:W-:Y:S01]  /*21b0*/  PRMT R188, R123, 0x7632, R188 ;  /* 0x000076327bbc7816 */ /* 0x000fe200000000bc */
[----:B------:R-:W-:Y:S01]  /*21c0*/  FADD.FTZ R122, R121, R122 ;  /* 0x0000007a797a7221 */ /* 0x000fe20000010000 */
[----:B------:R-:W-:Y:S01]  /*21d0*/  PRMT R46, R50, 0x7632, R46 ;  /* 0x00007632322e7816 */ /* 0x000fe2000000002e */
[----:B------:R-:W-:Y:S01]  /*21e0*/  IMAD.U32 R45, R45, 0x10000, RZ ;  /* 0x000100002d2d7824 */ /* 0x000fe200078e00ff */
[----:B------:R-:W-:Y:S01]  /*21f0*/  PRMT R47, R51, 0x7632, R47 ;  /* 0x00007632332f7816 */ /* 0x000fe2000000002f */
[----:B------:R-:W-:Y:S01]  /*2200*/  IMAD.U32 R123, R123, 0x10000, RZ ;  /* 0x000100007b7b7824 */ /* 0x000fe200078e00ff */
[----:B------:R-:W-:Y:S01]  /*2210*/  SHF.L.U32 R150, R150, 0x10, RZ ;  /* 0x0000001096967819 */ /* 0x000fe200000006ff */
[----:B------:R-:W-:Y:S01]  /*2220*/  IMAD.U32 R188, R188, 0x10000, RZ ;  /* 0x00010000bcbc7824 */ /* 0x000fe200078e00ff */
[----:B------:R-:W-:-:S02]  /*2230*/  SHF.L.U32 R121, R52, 0x10, RZ ;  /* 0x0000001034797819 */ /* 0x000fc400000006ff */
[----:B------:R-:W-:Y:S01]  /*2240*/  SHF.L.U32 R216, R51, 0x10, RZ ;  /* 0x0000001033d87819 */ /* 0x000fe200000006ff */
[----:B------:R-:W-:Y:S01]  /*2250*/  FADD.FTZ R45, R150, R45 ;  /* 0x0000002d962d7221 */ /* 0x000fe20000010000 */
[----:B------:R-:W-:Y:S01]  /*2260*/  SHF.L.U32 R189, R54, 0x10, RZ ;  /* 0x0000001036bd7819 */ /* 0x000fe200000006ff */
[----:B------:R-:W-:Y:S01]  /*2270*/  FADD.FTZ R150, R121, R120 ;  /* 0x0000007879967221 */ /* 0x000fe20000010000 */
[----:B------:R-:W-:Y:S01]  /*2280*/  SHF.L.U32 R217, R166, 0x10, RZ ;  /* 0x00000010a6d97819 */ /* 0x000fe200000006ff */
[----:B------:R-:W-:Y:S01]  /*2290*/  FADD.FTZ R216, R216, R123 ;  /* 0x0000007bd8d87221 */ /* 0x000fe20000010000 */
[----:B------:R-:W-:Y:S01]  /*22a0*/  SHF.L.U32 R46, R46, 0x10, RZ ;  /* 0x000000102e2e7819 */ /* 0x000fe200000006ff */
[----:B------:R-:W-:Y:S01]  /*22b0*/  FADD.FTZ R166, R189, R122 ;  /* 0x0000007abda67221 */ /* 0x000fe20000010000 */
[----:B------:R-:W-:Y:S01]  /*22c0*/  SHF.L.U32 R47, R47, 0x10, RZ ;  /* 0x000000102f2f7819 */ /* 0x000fe200000006ff */
[----:B------:R-:W-:Y:S01]  /*22d0*/  IMAD.U32 R123, R53, 0x10000, RZ ;  /* 0x00010000357b7824 */ /* 0x000fe200078e00ff */
[----:B------:R-:W-:Y:S01]  /*22e0*/  SHF.L.U32 R121, R55, 0x10, RZ ;  /* 0x0000001037797819 */ /* 0x000fe200000006ff */
[----:B------:R-:W-:Y:S01]  /*22f0*/  FADD.FTZ R46, R217, R46 ;  /* 0x0000002ed92e7221 */ /* 0x000fe20000010000 */
[----:B------:R-:W-:Y:S01]  /*2300*/  SHF.L.U32 R185, R185, 0x10, RZ ;  /* 0x00000010b9b97819 */ /* 0x000fe200000006ff */
[----:B------:R-:W-:Y:S01]  /*2310*/  FADD.FTZ R47, R188, R47 ;  /* 0x0000002fbc2f7221 */ /* 0x000fe20000010000 */
[----:B------:R-:W-:Y:S01]  /*2320*/  SHF.L.U32 R214, R214, 0x10, RZ ;  /* 0x00000010d6d67819 */ /* 0x000fe200000006ff */
[----:B------:R-:W-:-:S02]  /*2330*/  IMAD.U32 R120, R183, 0x10000, RZ ;  /* 0x00010000b7787824 */ /* 0x000fc400078e00ff */
[----:B------:R-:W-:Y:S01]  /*2340*/  FADD.FTZ R158, R123, R158 ;  /* 0x0000009e7b9e7221 */ /* 0x000fe20000010000 */
[----:B------:R-:W-:Y:S02]  /*2350*/  IMAD.U32 R189, R187, 0x10000, RZ ;  /* 0x00010000bbbd7824 */ /* 0x000fe400078e00ff */
[----:B------:R-:W-:Y:S01]  /*2360*/  FADD.FTZ R188, R121, R216 ;  /* 0x000000d879bc7221 */ /* 0x000fe20000010000 */
[----:B------:R-:W-:Y:S01]  /*2370*/  FADD.FTZ R183, R120, R47 ;  /* 0x0000002f78b77221 */ /* 0x000fe20000010000 */
[----:B------:R-:W-:Y:S01]  /*2380*/  FADD.FTZ R185, R185, R46 ;  /* 0x0000002eb9b97221 */ /* 0x000fe20000010000 */
[----:B------:R-:W-:Y:S01]  /*2390*/  FADD.FTZ R187, R214, R45 ;  /* 0x0000002dd6bb7221 */ /* 0x000fe20000010000 */
[----:B------:R-:W-:Y:S02]  /*23a0*/  FADD.FTZ R189, R189, R44 ;  /* 0x0000002cbdbd7221 */ /* 0x000fe40000010000 */
[----:B------:R-:W-:Y:S02]  /*23b0*/  F2FP.BF16.F32.PACK_AB R47, R183, R188 ;  /* 0x000000bcb72f723e */ /* 0x000fe400000010ff */
[----:B------:R-:W-:-:S02]  /*23c0*/  F2FP.BF16.F32.PACK_AB R46, R185, R166 ;  /* 0x000000a6b92e723e */ /* 0x000fc400000010ff */
[----:B------:R-:W-:Y:S02]  /*23d0*/  F2FP.BF16.F32.PACK_AB R45, R187, R158 ;  /* 0x0000009ebb2d723e */ /* 0x000fe400000010ff */
[----:B------:R-:W-:-:S07]  /*23e0*/  F2FP.BF16.F32.PACK_AB R44, R189, R150 ;  /* 0x00000096bd2c723e */ /* 0x000fce00000010ff */
.L_x_148:
[----:B------:R-:W0:Y:S02]  /*23f0*/  @P3 LDC.64 R120, c[0x0][0x3a8] ;  /* 0x0000ea00ff783b82 */ /* 0x000e240000000a00 */
[C---:B0-----:R-:W-:Y:S01]  /*2400*/  @P3 IMAD.WIDE.U32 R120, R215.reuse, 0x10, R120 ;  /* 0x00000010d7783825 */ /* 0x041fe200078e0078 */
[----:B------:R-:W-:-:S04]  /*2410*/  IADD3 R215, PT, PT, R215, 0x20, RZ ;  /* 0x00000020d7d77810 */ /* 0x000fc80007ffe0ff */
[----:B------:R1:W-:Y:S03]  /*2420*/  @P3 STG.E.128 desc[UR6][R120.64], R44 ;  /* 0x0000002c78003986 */ /* 0x0003e6000c101d06 */
.L_x_145:
[----:B------:R-:W-:Y:S05]  /*2430*/  BSYNC.RECONVERGENT B0 ;  /* 0x0000000000007941 */ /* 0x000fea0003800200 */
.L_x_144:
[----:B------:R-:W-:Y:S01]  /*2440*/  ISETP.GE.U32.AND P0, PT, R147, 0x60, PT ;  /* 0x000000609300780c */ /* 0x000fe20003f06070 */
[----:B------:R-:W-:Y:S01]  /*2450*/  BSSY.RECONVERGENT B0, `(.L_x_150) ;  /* 0x00000a9000007945 */ /* 0x000fe20003800200 */
[----:B------:R-:W-:-:S11]  /*2460*/  LOP3.LUT R148, R148, 0xfffffdff, RZ, 0xc0, !PT ;  /* 0xfffffdff94947812 */ /* 0x000fd600078ec0ff */
[----:B------:R-:W-:Y:S01]  /*2470*/  @P0 LOP3.LUT R148, R148, 0x200, RZ, 0xfc, !PT ;  /* 0x0000020094940812 */ /* 0x000fe200078efcff */
[----:B------:R-:W-:Y:S06]  /*2480*/  @!P0 BRA `(.L_x_151) ;  /* 0x0000000800948947 */ /* 0x000fec0003800000 */
[----:B------:R-:W-:Y:S01]  /*2490*/  ISETP.NE.U32.AND P0, PT, RZ, UR12, PT ;  /* 0x0000000cff007c0c */ /* 0x000fe2000bf05070 */
[----:B------:R-:W2:Y:S03]  /*24a0*/  LDC.64 R122, c[0x0][0x390] ;  /* 0x0000e400ff7a7b82 */ /* 0x000ea60000000a00 */
[----:B------:R-:W-:Y:S02]  /*24b0*/  ISETP.NE.AND.EX P1, PT, RZ, UR13, PT, P0 ;  /* 0x0000000dff007c0c */ /* 0x000fe4000bf25300 */
[----:B------:R-:W-:-:S04]  /*24c0*/  ISETP.NE.U32.AND P0, PT, RZ, UR10, PT ;  /* 0x0000000aff007c0c */ /* 0x000fc8000bf05070 */
[----:B------:R-:W-:-:S07]  /*24d0*/  ISETP.NE.AND.EX P0, PT, RZ, UR11, PT, P0 ;  /* 0x0000000bff007c0c */ /* 0x000fce000bf05300 */
[----:B------:R-:W3:Y:S08]  /*24e0*/  @P1 LDC.64 R180, c[0x0][0x3a0] ;  /* 0x0000e800ffb41b82 */ /* 0x000ef00000000a00 */
[----:B01----:R-:W0:Y:S01]  /*24f0*/  @P0 LDC.64 R120, c[0x0][0x398] ;  /* 0x0000e600ff780b82 */ /* 0x003e220000000a00 */
[----:B--2---:R-:W-:-:S04]  /*2500*/  IMAD.WIDE.U32 R122, R215, 0x10, R122 ;  /* 0x00000010d77a7825 */ /* 0x004fc800078e007a */
[----:B---3--:R-:W-:-:S05]  /*2510*/  @P1 IMAD.WIDE.U32 R180, R215, 0x10, R180 ;  /* 0x00000010d7b41825 */ /* 0x008fca00078e00b4 */
[----:B------:R-:W2:Y:S01]  /*2520*/  @P1 LDG.E.128 R52, desc[UR6][R180.64] ;  /* 0x00000006b4341981 */ /* 0x000ea2000c1e1d00 */
[----:B0-----:R-:W-:-:S03]  /*2530*/  @P0 IMAD.WIDE.U32 R216, R215, 0x10, R120 ;  /* 0x00000010d7d80825 */ /* 0x001fc600078e0078 */
[----:B------:R-:W5:Y:S04]  /*2540*/  LDG.E.128 R120, desc[UR6][R122.64] ;  /* 0x000000067a787981 */ /* 0x000f68000c1e1d00 */
[----:B------:R0:W5:Y:S01]  /*2550*/  @P0 LDG.E.128 R48, desc[UR6][R216.64] ;  /* 0x00000006d8300981 */ /* 0x000162000c1e1d00 */
[----:B------:R-:W-:-:S04]  /*2560*/  UISETP.NE.U32.AND UP0, UPT, UR10, URZ, UPT ;  /* 0x000000ff0a00728c */ /* 0x000fc8000bf05070 */
[----:B------:R-:W-:Y:S01]  /*2570*/  UISETP.NE.AND.EX UP0, UPT, UR11, URZ, UPT, UP0 ;  /* 0x000000ff0b00728c */ /* 0x000fe2000bf05300 */
[----:B--2---:R-:W-:Y:S02]  /*2580*/  PRMT R182, R55, 0x7632, R182 ;  /* 0x0000763237b67816 */ /* 0x004fe400000000b6 */
        /* <DEDUP_REMOVED lines=20> */
.L_x_153:
[C---:B-----5:R-:W-:Y:S01]  /*26d0*/  PRMT R45, R121.reuse, 0x7632, R45 ;  /* 0x00007632792d7816 */ /* 0x060fe2000000002d */
[----:B------:R-:W-:Y:S01]  /*26e0*/  IMAD.U32 R167, R54, 0x10000, RZ ;  /* 0x0001000036a77824 */ /* 0x000fe200078e00ff */
[----:B------:R-:W-:Y:S01]  /*26f0*/  SHF.L.U32 R121, R121, 0x10, RZ ;  /* 0x0000001079797819 */ /* 0x000fe200000006ff */
[----:B------:R-:W-:Y:S01]  /*2700*/  IMAD.U32 R214, R214, 0x10000, RZ ;  /* 0x00010000d6d67824 */ /* 0x000fe200078e00ff */
[----:B------:R-:W-:Y:S02]  /*2710*/  SHF.L.U32 R46, R53, 0x10, RZ ;  /* 0x00000010352e7819 */ /* 0x000fe400000006ff */
[C---:B------:R-:W-:Y:S01]  /*2720*/  PRMT R47, R122.reuse, 0x7632, R47 ;  /* 0x000076327a2f7816 */ /* 0x040fe2000000002f */
[----:B------:R-:W-:Y:S01]  /*2730*/  IMAD.U32 R122, R122, 0x10000, RZ ;  /* 0x000100007a7a7824 */ /* 0x000fe200078e00ff */
[----:B------:R-:W-:Y:S01]  /*2740*/  PRMT R44, R120, 0x7632, R44 ;  /* 0x00007632782c7816 */ /* 0x000fe2000000002c */
[----:B------:R-:W-:Y:S01]  /*2750*/  FADD.FTZ R159, R46, R121 ;  /* 0x000000792e9f7221 */ /* 0x000fe20000010000 */
[----:B------:R-:W-:Y:S01]  /*2760*/  PRMT R181, R123, 0x7632, R181 ;  /* 0x000076327bb57816 */ /* 0x000fe200000000b5 */
[----:B------:R-:W-:Y:S01]  /*2770*/  IMAD.U32 R46, R55, 0x10000, RZ ;  /* 0x00010000372e7824 */ /* 0x000fe200078e00ff */
[----:B------:R-:W-:Y:S01]  /*2780*/  SHF.L.U32 R121, R47, 0x10, RZ ;  /* 0x000000102f797819 */ /* 0x000fe200000006ff */
[----:B------:R-:W-:Y:S01]  /*2790*/  IMAD.U32 R47, R45, 0x10000, RZ ;  /* 0x000100002d2f7824 */ /* 0x000fe200078e00ff */
[----:B------:R-:W-:Y:S01]  /*27a0*/  SHF.L.U32 R184, R184, 0x10, RZ ;  /* 0x00000010b8b87819 */ /* 0x000fe200000006ff */
[----:B------:R-:W-:Y:S01]  /*27b0*/  FADD.FTZ R167, R167, R122 ;  /* 0x0000007aa7a77221 */ /* 0x000fe20000010000 */
        /* <DEDUP_REMOVED lines=11> */
[----:B------:R-:W-:Y:S01]  /*2870*/  F2FP.BF16.F32.PACK_AB R46, R182, R167 ;  /* 0x000000a7b62e723e */ /* 0x000fe200000010ff */
[----:B------:R-:W-:-:S02]  /*2880*/  FADD.FTZ R180, R217, R180 ;  /* 0x000000b4d9b47221 */ /* 0x000fc40000010000 */
[----:B------:R-:W-:Y:S01]  /*2890*/  FADD.FTZ R186, R45, R186 ;  /* 0x000000ba2dba7221 */ /* 0x000fe20000010000 */
[----:B------:R-:W-:Y:S02]  /*28a0*/  F2FP.BF16.F32.PACK_AB R45, R184, R159 ;  /* 0x0000009fb82d723e */ /* 0x000fe400000010ff */
[----:B------:R-:W-:Y:S02]  /*28b0*/  F2FP.BF16.F32.PACK_AB R47, R180, R181 ;  /* 0x000000b5b42f723e */ /* 0x000fe400000010ff */
[----:B------:R-:W-:Y:S01]  /*28c0*/  F2FP.BF16.F32.PACK_AB R44, R186, R151 ;  /* 0x00000097ba2c723e */ /* 0x000fe200000010ff */
[----:B------:R-:W-:Y:S06]  /*28d0*/  BRA `(.L_x_154) ;  /* 0x0000000400707947 */ /* 0x000fec0003800000 */
.L_x_152:
[----:B------:R-:W-:-:S04]  /*28e0*/  UISETP.NE.U32.AND UP0, UPT, UR12, URZ, UPT ;  /* 0x000000ff0c00728c */ /* 0x000fc8000bf05070 */
[----:B------:R-:W-:-:S09]  /*28f0*/  UISETP.NE.AND.EX UP0, UPT, UR13, URZ, UPT, UP0 ;  /* 0x000000ff0d00728c */ /* 0x000fd2000bf05300 */
[----:B------:R-:W-:Y:S05]  /*2900*/  BRA.U UP0, `(.L_x_155) ;  /* 0x0000000100947547 */ /* 0x000fea000b800000 */
[C---:B-----5:R-:W-:Y:S01]  /*2910*/  PRMT R181, R121.reuse, 0x7632, R181 ;  /* 0x0000763279b57816 */ /* 0x060fe200000000b5 */
[----:B------:R-:W-:Y:S01]  /*2920*/  IMAD.U32 R121, R121, 0x10000, RZ ;  /* 0x0001000079797824 */ /* 0x000fe200078e00ff */
[----:B------:R-:W-:Y:S01]  /*2930*/  PRMT R186, R123, 0x7632, R186 ;  /* 0x000076327bba7816 */ /* 0x000fe200000000ba */
[----:B------:R-:W-:Y:S01]  /*2940*/  IMAD.U32 R44, R49, 0x10000, RZ ;  /* 0x00010000312c7824 */ /* 0x000fe200078e00ff */
[C---:B------:R-:W-:Y:S01]  /*2950*/  PRMT R47, R51.reuse, 0x7632, R47 ;  /* 0x00007632332f7816 */ /* 0x040fe2000000002f */
[----:B------:R-:W-:Y:S01]  /*2960*/  IMAD.U32 R217, R51, 0x10000, RZ ;  /* 0x0001000033d97824 */ /* 0x000fe200078e00ff */
[----:B------:R-:W-:Y:S01]  /*2970*/  PRMT R180, R120, 0x7632, R180 ;  /* 0x0000763278b47816 */ /* 0x000fe200000000b4 */
[----:B------:R-:W-:Y:S01]  /*2980*/  FADD.FTZ R159, R44, R121 ;  /* 0x000000792c9f7221 */ /* 0x000fe20000010000 */
[----:B------:R-:W-:Y:S02]  /*2990*/  PRMT R182, R122, 0x7632, R182 ;  /* 0x000076327ab67816 */ /* 0x000fe400000000b6 */
[----:B------:R-:W-:-:S02]  /*29a0*/  PRMT R44, R48, 0x7632, R44 ;  /* 0x00007632302c7816 */ /* 0x000fc4000000002c */
[----:B------:R-:W-:Y:S02]  /*29b0*/  PRMT R45, R49, 0x7632, R45 ;  /* 0x00007632312d7816 */ /* 0x000fe4000000002d */
[----:B------:R-:W-:Y:S02]  /*29c0*/  PRMT R46, R50, 0x7632, R46 ;  /* 0x00007632322e7816 */ /* 0x000fe4000000002e */
[----:B------:R-:W-:Y:S02]  /*29d0*/  SHF.L.U32 R186, R186, 0x10, RZ ;  /* 0x00000010baba7819 */ /* 0x000fe400000006ff */
[----:B------:R-:W-:Y:S01]  /*29e0*/  SHF.L.U32 R47, R47, 0x10, RZ ;  /* 0x000000102f2f7819 */ /* 0x000fe200000006ff */
[----:B------:R-:W-:Y:S01]  /*29f0*/  IMAD.U32 R46, R46, 0x10000, RZ ;  /* 0x000100002e2e7824 */ /* 0x000fe200078e00ff */
[----:B------:R-:W-:Y:S02]  /*2a00*/  SHF.L.U32 R120, R120, 0x10, RZ ;  /* 0x0000001078787819 */ /* 0x000fe400000006ff */
[----:B------:R-:W-:-:S02]  /*2a10*/  SHF.L.U32 R122, R122, 0x10, RZ ;  /* 0x000000107a7a7819 */ /* 0x000fc400000006ff */
[----:B------:R-:W-:Y:S02]  /*2a20*/  SHF.L.U32 R151, R48, 0x10, RZ ;  /* 0x0000001030977819 */ /* 0x000fe400000006ff */
        /* <DEDUP_REMOVED lines=11> */
[----:B------:R-:W-:Y:S01]  /*2ae0*/  FADD.FTZ R182, R123, R46 ;  /* 0x0000002e7bb67221 */ /* 0x000fe20000010000 */
[----:B------:R-:W-:-:S02]  /*2af0*/  FADD.FTZ R184, R184, R45 ;  /* 0x0000002db8b87221 */ /* 0x000fc40000010000 */
[----:B------:R-:W-:Y:S01]  /*2b00*/  FADD.FTZ R186, R121, R44 ;  /* 0x0000002c79ba7221 */ /* 0x000fe20000010000 */
[----:B------:R-:W-:Y:S02]  /*2b10*/  F2FP.BF16.F32.PACK_AB R47, R180, R181 ;  /* 0x000000b5b42f723e */ /* 0x000fe400000010ff */
[----:B------:R-:W-:Y:S02]  /*2b20*/  F2FP.BF16.F32.PACK_AB R46, R182, R167 ;  /* 0x000000a7b62e723e */ /* 0x000fe400000010ff */
[----:B------:R-:W-:Y:S02]  /*2b30*/  F2FP.BF16.F32.PACK_AB R45, R184, R159 ;  /* 0x0000009fb82d723e */ /* 0x000fe400000010ff */
[----:B------:R-:W-:Y:S01]  /*2b40*/  F2FP.BF16.F32.PACK_AB R44, R186, R151 ;  /* 0x00000097ba2c723e */ /* 0x000fe200000010ff */
[----:B------:R-:W-:Y:S06]  /*2b50*/  BRA `(.L_x_154) ;  /* 0x0000000000d07947 */ /* 0x000fec0003800000 */
.L_x_155:
[----:B-----5:R-:W-:Y:S01]  /*2b60*/  PRMT R151, R121, 0x7632, R151 ;  /* 0x0000763279977816 */ /* 0x020fe20000000097 */
[----:B------:R-:W-:Y:S01]  /*2b70*/  IMAD.U32 R44, R49, 0x10000, RZ ;  /* 0x00010000312c7824 */ /* 0x000fe200078e00ff */
[----:B------:R-:W-:Y:S01]  /*2b80*/  SHF.L.U32 R121, R121, 0x10, RZ ;  /* 0x0000001079797819 */ /* 0x000fe200000006ff */
[----:B------:R-:W-:Y:S01]  /*2b90*/  IMAD.U32 R180, R50, 0x10000, RZ ;  /* 0x0001000032b47824 */ /* 0x000fe200078e00ff */
[C---:B------:R-:W-:Y:S01]  /*2ba0*/  PRMT R46, R120.reuse, 0x7632, R46 ;  /* 0x00007632782e7816 */ /* 0x040fe2000000002e */
[----:B------:R-:W-:Y:S01]  /*2bb0*/  IMAD.U32 R120, R120, 0x10000, RZ ;  /* 0x0001000078787824 */ /* 0x000fe200078e00ff */
[----:B------:R-:W-:Y:S01]  /*2bc0*/  SHF.L.U32 R45, R48, 0x10, RZ ;  /* 0x00000010302d7819 */ /* 0x000fe200000006ff */
[----:B------:R-:W-:Y:S01]  /*2bd0*/  FADD.FTZ R121, R44, R121 ;  /* 0x000000792c797221 */ /* 0x000fe20000010000 */
[----:B------:R-:W-:Y:S02]  /*2be0*/  PRMT R44, R48, 0x7632, R44 ;  /* 0x00007632302c7816 */ /* 0x000fe4000000002c */
[----:B------:R-:W-:Y:S01]  /*2bf0*/  SHF.L.U32 R47, R46, 0x10, RZ ;  /* 0x000000102e2f7819 */ /* 0x000fe200000006ff */
[----:B------:R-:W-:Y:S01]  /*2c00*/  FADD.FTZ R120, R45, R120 ;  /* 0x000000782d787221 */ /* 0x000fe20000010000 */
[----:B------:R-:W-:Y:S01]  /*2c10*/  PRMT R45, R49, 0x7632, R45 ;  /* 0x00007632312d7816 */ /* 0x000fe2000000002d */
[----:B------:R-:W-:Y:S01]  /*2c20*/  IMAD.U32 R44, R44, 0x10000, RZ ;  /* 0x000100002c2c7824 */ /* 0x000fe200078e00ff */
[----:B------:R-:W-:-:S02]  /*2c30*/  PRMT R159, R122, 0x7632, R159 ;  /* 0x000076327a9f7816 */ /* 0x000fc4000000009f */
[----:B------:R-:W-:Y:S01]  /*2c40*/  SHF.L.U32 R167, R122, 0x10, RZ ;  /* 0x000000107aa77819 */ /* 0x000fe200000006ff */
[----:B------:R-:W-:Y:S01]  /*2c50*/  FADD.FTZ R44, R47, R44 ;  /* 0x0000002c2f2c7221 */ /* 0x000fe20000010000 */
[----:B------:R-:W-:Y:S01]  /*2c60*/  SHF.L.U32 R122, R151, 0x10, RZ ;  /* 0x00000010977a7819 */ /* 0x000fe200000006ff */
[----:B------:R-:W-:Y:S01]  /*2c70*/  IMAD.U32 R159, R159, 0x10000, RZ ;  /* 0x000100009f9f7824 */ /* 0x000fe200078e00ff */
[----:B------:R-:W-:Y:S01]  /*2c80*/  SHF.L.U32 R45, R45, 0x10, RZ ;  /* 0x000000102d2d7819 */ /* 0x000fe200000006ff */
[----:B------:R-:W-:Y:S01]  /*2c90*/  FADD.FTZ R167, R180, R167 ;  /* 0x000000a7b4a77221 */ /* 0x000fe20000010000 */
[----:B------:R-:W-:Y:S01]  /*2ca0*/  PRMT R46, R50, 0x7632, R46 ;  /* 0x00007632322e7816 */ /* 0x000fe2000000002e */
[----:B------:R-:W-:Y:S01]  /*2cb0*/  IMAD.U32 R180, R54, 0x10000, RZ ;  /* 0x0001000036b47824 */ /* 0x000fe200078e00ff */
[----:B------:R-:W-:Y:S01]  /*2cc0*/  PRMT R181, R123, 0x7632, R181 ;  /* 0x000076327bb57816 */ /* 0x000fe200000000b5 */
[----:B------:R-:W-:Y:S01]  /*2cd0*/  FADD.FTZ R45, R122, R45 ;  /* 0x0000002d7a2d7221 */ /* 0x000fe20000010000 */
[----:B------:R-:W-:Y:S01]  /*2ce0*/  PRMT R47, R51, 0x7632, R47 ;  /* 0x00007632332f7816 */ /* 0x000fe2000000002f */
[----:B------:R-:W-:Y:S01]  /*2cf0*/  FADD.FTZ R167, R180, R167 ;  /* 0x000000a7b4a77221 */ /* 0x000fe20000010000 */
[----:B------:R-:W-:-:S02]  /*2d00*/  SHF.L.U32 R123, R123, 0x10, RZ ;  /* 0x000000107b7b7819 */ /* 0x000fc400000006ff */
[----:B------:R-:W-:Y:S01]  /*2d10*/  SHF.L.U32 R216, R51, 0x10, RZ ;  /* 0x0000001033d87819 */ /* 0x000fe200000006ff */
[----:B------:R-:W-:Y:S01]  /*2d20*/  IMAD.U32 R47, R47, 0x10000, RZ ;  /* 0x000100002f2f7824 */ /* 0x000fe200078e00ff */
[----:B------:R-:W-:Y:S02]  /*2d30*/  SHF.L.U32 R46, R46, 0x10, RZ ;  /* 0x000000102e2e7819 */ /* 0x000fe400000006ff */
[----:B------:R-:W-:Y:S01]  /*2d40*/  SHF.L.U32 R122, R53, 0x10, RZ ;  /* 0x00000010357a7819 */ /* 0x000fe200000006ff */
[----:B------:R-:W-:Y:S01]  /*2d50*/  FADD.FTZ R216, R216, R123 ;  /* 0x0000007bd8d87221 */ /* 0x000fe20000010000 */
[----:B------:R-:W-:Y:S01]  /*2d60*/  SHF.L.U32 R218, R181, 0x10, RZ ;  /* 0x00000010b5da7819 */ /* 0x000fe200000006ff */
[----:B------:R-:W-:Y:S01]  /*2d70*/  FADD.FTZ R46, R159, R46 ;  /* 0x0000002e9f2e7221 */ /* 0x000fe20000010000 */
[----:B------:R-:W-:Y:S02]  /*2d80*/  IMAD.U32 R123, R184, 0x10000, RZ ;  /* 0x00010000b87b7824 */ /* 0x000fe400078e00ff */
        /* <DEDUP_REMOVED lines=10> */
[----:B------:R-:W-:Y:S01]  /*2e30*/  FADD.FTZ R182, R123, R46 ;  /* 0x0000002e7bb67221 */ /* 0x000fe20000010000 */
[----:B------:R-:W-:Y:S02]  /*2e40*/  FADD.FTZ R184, R184, R45 ;  /* 0x0000002db8b87221 */ /* 0x000fe40000010000 */
[----:B------:R-:W-:Y:S01]  /*2e50*/  FADD.FTZ R186, R121, R44 ;  /* 0x0000002c79ba7221 */ /* 0x000fe20000010000 */
[----:B------:R-:W-:-:S02]  /*2e60*/  F2FP.BF16.F32.PACK_AB R47, R180, R181 ;  /* 0x000000b5b42f723e */ /* 0x000fc400000010ff */
[----:B------:R-:W-:Y:S02]  /*2e70*/  F2FP.BF16.F32.PACK_AB R46, R182, R167 ;  /* 0x000000a7b62e723e */ /* 0x000fe400000010ff */
[----:B------:R-:W-:Y:S02]  /*2e80*/  F2FP.BF16.F32.PACK_AB R45, R184, R159 ;  /* 0x0000009fb82d723e */ /* 0x000fe400000010ff */
[----:B------:R-:W-:-:S07]  /*2e90*/  F2FP.BF16.F32.PACK_AB R44, R186, R151 ;  /* 0x00000097ba2c723e */ /* 0x000fce00000010ff */
.L_x_154:
[----:B------:R-:W0:Y:S02]  /*2ea0*/  @P3 LDC.64 R120, c[0x0][0x3a8] ;  /* 0x0000ea00ff783b82 */ /* 0x000e240000000a00 */
[----:B0-----:R-:W-:-:S04]  /*2eb0*/  @P3 IMAD.WIDE.U32 R120, R215, 0x10, R120 ;  /* 0x00000010d7783825 */ /* 0x001fc800078e0078 */
[----:B------:R-:W-:Y:S01]  /*2ec0*/  VIADD R215, R215, 0x20 ;  /* 0x00000020d7d77836 */ /* 0x000fe20000000000 */
[----:B------:R2:W-:Y:S06]  /*2ed0*/  @P3 STG.E.128 desc[UR6][R120.64], R44 ;  /* 0x0000002c78003986 */ /* 0x0005ec000c101d06 */
.L_x_151:
[----:B------:R-:W-:Y:S05]  /*2ee0*/  BSYNC.RECONVERGENT B0 ;  /* 0x0000000000007941 */ /* 0x000fea0003800200 */
.L_x_150:
[----:B------:R-:W-:Y:S01]  /*2ef0*/  ISETP.GE.U32.AND P0, PT, R147, 0x80, PT ;  /* 0x000000809300780c */ /* 0x000fe20003f06070 */
[----:B------:R-:W-:Y:S01]  /*2f00*/  BSSY.RECONVERGENT B0, `(.L_x_156) ;  /* 0x00000a9000007945 */ /* 0x000fe20003800200 */
[----:B------:R-:W-:-:S11]  /*2f10*/  LOP3.LUT R148, R148, 0xfffffbff, RZ, 0xc0, !PT ;  /* 0xfffffbff94947812 */ /* 0x000fd600078ec0ff */
[----:B------:R-:W-:Y:S01]  /*2f20*/  @P0 LOP3.LUT R148, R148, 0x400, RZ, 0xfc, !PT ;  /* 0x0000040094940812 */ /* 0x000fe200078efcff */
[----:B------:R-:W-:Y:S06]  /*2f30*/  @!P0 BRA `(.L_x_157) ;  /* 0x0000000800948947 */ /* 0x000fec0003800000 */
[----:B------:R-:W-:Y:S01]  /*2f40*/  ISETP.NE.U32.AND P0, PT, RZ, UR12, PT ;  /* 0x0000000cff007c0c */ /* 0x000fe2000bf05070 */
[----:B------:R-:W3:Y:S01]  /*2f50*/  LDC.64 R122, c[0x0][0x390] ;  /* 0x0000e400ff7a7b82 */ /* 0x000ee20000000a00 */
[----:B------:R-:W-:Y:S02]  /*2f60*/  ISETP.NE.U32.AND P1, PT, RZ, UR10, PT ;  /* 0x0000000aff007c0c */ /* 0x000fe4000bf25070 */
[----:B------:R-:W-:Y:S02]  /*2f70*/  ISETP.NE.AND.EX P0, PT, RZ, UR13, PT, P0 ;  /* 0x0000000dff007c0c */ /* 0x000fe4000bf05300 */
[----:B------:R-:W-:-:S11]  /*2f80*/  ISETP.NE.AND.EX P1, PT, RZ, UR11, PT, P1 ;  /* 0x0000000bff007c0c */ /* 0x000fd6000bf25310 */
[----:B------:R-:W4:Y:S08]  /*2f90*/  @P0 LDC.64 R178, c[0x0][0x3a0] ;  /* 0x0000e800ffb20b82 */ /* 0x000f300000000a00 */
[----:B012---:R-:W0:Y:S01]  /*2fa0*/  @P1 LDC.64 R120, c[0x0][0x398] ;  /* 0x0000e600ff781b82 */ /* 0x007e220000000a00 */
[----:B---3--:R-:W-:-:S04]  /*2fb0*/  IMAD.WIDE.U32 R122, R215, 0x10, R122 ;  /* 0x00000010d77a7825 */ /* 0x008fc800078e007a */
[----:B----4-:R-:W-:-:S05]  /*2fc0*/  @P0 IMAD.WIDE.U32 R178, R215, 0x10, R178 ;  /* 0x00000010d7b20825 */ /* 0x010fca00078e00b2 */
        /* <DEDUP_REMOVED lines=27> */
.L_x_159:
[----:B-----5:R-:W-:Y:S01]  /*3180*/  PRMT R47, R122, 0x7632, R47 ;  /* 0x000076327a2f7816 */ /* 0x020fe2000000002f */
        /* <DEDUP_REMOVED lines=9> */
[----:B------:R-:W-:Y:S01]  /*3220*/  FADD.FTZ R152, R45, R120 ;  /* 0x000000782d987221 */ /* 0x000fe20000010000 */
[----:B------:R-:W-:Y:S01]  /*3230*/  SHF.L.U32 R179, R177, 0x10, RZ ;  /* 0x00000010b1b37819 */ /* 0x000fe200000006ff */
[----:B------:R-:W-:Y:S01]  /*3240*/  IMAD.U32 R123, R123, 0x10000, RZ ;  /* 0x000100007b7b7824 */ /* 0x000fe200078e00ff */
[----:B------:R-:W-:Y:S01]  /*3250*/  SHF.L.U32 R121, R121, 0x10, RZ ;  /* 0x0000001079797819 */ /* 0x000fe200000006ff */
[----:B------:R-:W-:Y:S01]  /*3260*/  IMAD.U32 R44, R44, 0x10000, RZ ;  /* 0x000100002c2c7824 */ /* 0x000fe200078e00ff */
[----:B------:R-:W-:-:S02]  /*3270*/  SHF.L.U32 R160, R53, 0x10, RZ ;  /* 0x0000001035a07819 */ /* 0x000fc400000006ff */
        /* <DEDUP_REMOVED lines=17> */
.L_x_158:
[----:B------:R-:W-:-:S04]  /*3390*/  UISETP.NE.U32.AND UP0, UPT, UR12, URZ, UPT ;  /* 0x000000ff0c00728c */ /* 0x000fc8000bf05070 */
[----:B------:R-:W-:-:S09]  /*33a0*/  UISETP.NE.AND.EX UP0, UPT, UR13, URZ, UPT, UP0 ;  /* 0x000000ff0d00728c */ /* 0x000fd2000bf05300 */
[----:B------:R-:W-:Y:S05]  /*33b0*/  BRA.U UP0, `(.L_x_161) ;  /* 0x0000000100947547 */ /* 0x000fea000b800000 */
[----:B-----5:R-:W-:Y:S01]  /*33c0*/  PRMT R173, R120, 0x7632, R173 ;  /* 0x0000763278ad7816 */ /* 0x020fe200000000ad */
[----:B------:R-:W-:Y:S01]  /*33d0*/  IMAD.U32 R47, R50, 0x10000, RZ ;  /* 0x00010000322f7824 */ /* 0x000fe200078e00ff */
[----:B------:R-:W-:Y:S02]  /*33e0*/  SHF.L.U32 R120, R120, 0x10, RZ ;  /* 0x0000001078787819 */ /* 0x000fe400000006ff */
[C---:B------:R-:W-:Y:S01]  /*33f0*/  PRMT R177, R122.reuse, 0x7632, R177 ;  /* 0x000076327ab17816 */ /* 0x040fe200000000b1 */
[----:B------:R-:W-:Y:S01]  /*3400*/  IMAD.U32 R122, R122, 0x10000, RZ ;  /* 0x000100007a7a7824 */ /* 0x000fe200078e00ff */
[----:B------:R-:W-:Y:S01]  /*3410*/  SHF.L.U32 R45, R48, 0x10, RZ ;  /* 0x00000010302d7819 */ /* 0x000fe200000006ff */
[----:B------:R-:W-:Y:S01]  /*3420*/  IMAD.U32 R179, R173, 0x10000, RZ ;  /* 0x00010000adb37824 */ /* 0x000fe200078e00ff */
[----:B------:R-:W-:Y:S01]  /*3430*/  PRMT R46, R50, 0x7632, R46 ;  /* 0x00007632322e7816 */ /* 0x000fe2000000002e */
[----:B------:R-:W-:Y:S01]  /*3440*/  FADD.FTZ R168, R47, R122 ;  /* 0x0000007a2fa87221 */ /* 0x000fe20000010000 */
[----:B------:R-:W-:Y:S01]  /*3450*/  PRMT R175, R121, 0x7632, R175 ;  /* 0x0000763279af7816 */ /* 0x000fe200000000af */
[----:B------:R-:W-:Y:S01]  /*3460*/  FADD.FTZ R152, R45, R120 ;  /* 0x000000782d987221 */ /* 0x000fe20000010000 */
[----:B------:R-:W-:-:S02]  /*3470*/  PRMT R178, R123, 0x7632, R178 ;  /* 0x000076327bb27816 */ /* 0x000fc400000000b2 */
[----:B------:R-:W-:Y:S02]  /*3480*/  PRMT R44, R48, 0x7632, R44 ;  /* 0x00007632302c7816 */ /* 0x000fe4000000002c */
[----:B------:R-:W-:Y:S01]  /*3490*/  PRMT R45, R49, 0x7632, R45 ;  /* 0x00007632312d7816 */ /* 0x000fe2000000002d */
[----:B------:R-:W-:Y:S01]  /*34a0*/  IMAD.U32 R214, R178, 0x10000, RZ ;  /* 0x00010000b2d67824 */ /* 0x000fe200078e00ff */
[----:B------:R-:W-:Y:S02]  /*34b0*/  PRMT R47, R51, 0x7632, R47 ;  /* 0x00007632332f7816 */ /* 0x000fe4000000002f */
[----:B------:R-:W-:Y:S01]  /*34c0*/  SHF.L.U32 R177, R177, 0x10, RZ ;  /* 0x00000010b1b17819 */ /* 0x000fe200000006ff */
[----:B------:R-:W-:Y:S01]  /*34d0*/  IMAD.U32 R45, R45, 0x10000, RZ ;  /* 0x000100002d2d7824 */ /* 0x000fe200078e00ff */
[----:B------:R-:W-:Y:S02]  /*34e0*/  SHF.L.U32 R46, R46, 0x10, RZ ;  /* 0x000000102e2e7819 */ /* 0x000fe400000006ff */
        /* <DEDUP_REMOVED lines=18> */
.L_x_161:
[C---:B-----5:R-:W-:Y:S01]  /*3610*/  PRMT R152, R121.reuse, 0x7632, R152 ;  /* 0x0000763279987816 */ /* 0x060fe20000000098 */
[----:B------:R-:W-:Y:S01]  /*3620*/  IMAD.U32 R121, R121, 0x10000, RZ ;  /* 0x0001000079797824 */ /* 0x000fe200078e00ff */
[----:B------:R-:W-:Y:S01]  /*3630*/  SHF.L.U32 R44, R49, 0x10, RZ ;  /* 0x00000010312c7819 */ /* 0x000fe200000006ff */
[----:B------:R-:W-:Y:S01]  /*3640*/  IMAD.U32 R216, R51, 0x10000, RZ ;  /* 0x0001000033d87824 */ /* 0x000fe200078e00ff */
[----:B------:R-:W-:Y:S01]  /*3650*/  PRMT R46, R120, 0x7632, R46 ;  /* 0x00007632782e7816 */ /* 0x000fe2000000002e */
[----:B------:R-:W-:Y:S01]  /*3660*/  IMAD.U32 R152, R152, 0x10000, RZ ;  /* 0x0001000098987824 */ /* 0x000fe200078e00ff */
[----:B------:R-:W-:Y:S01]  /*3670*/  SHF.L.U32 R120, R120, 0x10, RZ ;  /* 0x0000001078787819 */ /* 0x000fe200000006ff */
[----:B------:R-:W-:Y:S01]  /*3680*/  FADD.FTZ R160, R44, R121 ;  /* 0x000000792ca07221 */ /* 0x000fe20000010000 */
[----:B------:R-:W-:Y:S01]  /*3690*/  PRMT R44, R48, 0x7632, R44 ;  /* 0x00007632302c7816 */ /* 0x000fe2000000002c */
[----:B------:R-:W-:Y:S01]  /*36a0*/  IMAD.U32 R214, R214, 0x10000, RZ ;  /* 0x00010000d6d67824 */ /* 0x000fe200078e00ff */
        /* <DEDUP_REMOVED lines=8> */
[----:B------:R-:W-:Y:S02]  /*3730*/  SHF.L.U32 R121, R50, 0x10, RZ ;  /* 0x0000001032797819 */ /* 0x000fe400000006ff */
[----:B------:R-:W-:-:S02]  /*3740*/  PRMT R178, R123, 0x7632, R178 ;  /* 0x000076327bb27816 */ /* 0x000fc400000000b2 */
[----:B------:R-:W-:Y:S01]  /*3750*/  PRMT R46, R50, 0x7632, R46 ;  /* 0x00007632322e7816 */ /* 0x000fe2000000002e */
[----:B------:R-:W-:Y:S01]  /*3760*/  FADD.FTZ R122, R121, R122 ;  /* 0x0000007a797a7221 */ /* 0x000fe20000010000 */
[----:B------:R-:W-:Y:S01]  /*3770*/  PRMT R47, R51, 0x7632, R47 ;  /* 0x00007632332f7816 */ /* 0x000fe2000000002f */
[----:B------:R-:W-:Y:S01]  /*3780*/  IMAD.U32 R121, R52, 0x10000, RZ ;  /* 0x0001000034797824 */ /* 0x000fe200078e00ff */
[----:B------:R-:W-:Y:S01]  /*3790*/  SHF.L.U32 R45, R45, 0x10, RZ ;  /* 0x000000102d2d7819 */ /* 0x000fe200000006ff */
[----:B------:R-:W-:Y:S01]  /*37a0*/  IMAD.U32 R46, R46, 0x10000, RZ ;  /* 0x000100002e2e7824 */ /* 0x000fe200078e00ff */
        /* <DEDUP_REMOVED lines=17> */
[----:B------:R-:W-:Y:S01]  /*38c0*/  FADD.FTZ R173, R120, R47 ;  /* 0x0000002f78ad7221 */ /* 0x000fe20000010000 */
[----:B------:R-:W-:Y:S01]  /*38d0*/  FADD.FTZ R178, R121, R216 ;  /* 0x000000d879b27221 */ /* 0x000fe20000010000 */
[----:B------:R-:W-:Y:S01]  /*38e0*/  FADD.FTZ R175, R175, R46 ;  /* 0x0000002eafaf7221 */ /* 0x000fe20000010000 */
[----:B------:R-:W-:Y:S01]  /*38f0*/  FADD.FTZ R177, R214, R45 ;  /* 0x0000002dd6b17221 */ /* 0x000fe20000010000 */
[----:B------:R-:W-:-:S02]  /*3900*/  FADD.FTZ R179, R179, R44 ;  /* 0x0000002cb3b37221 */ /* 0x000fc40000010000 */
[----:B------:R-:W-:Y:S02]  /*3910*/  F2FP.BF16.F32.PACK_AB R47, R173, R178 ;  /* 0x000000b2ad2f723e */ /* 0x000fe400000010ff */
[----:B------:R-:W-:Y:S02]  /*3920*/  F2FP.BF16.F32.PACK_AB R46, R175, R168 ;  /* 0x000000a8af2e723e */ /* 0x000fe400000010ff */
[----:B------:R-:W-:Y:S02]  /*3930*/  F2FP.BF16.F32.PACK_AB R45, R177, R160 ;  /* 0x000000a0b12d723e */ /* 0x000fe400000010ff */
[----:B------:R-:W-:-:S07]  /*3940*/  F2FP.BF16.F32.PACK_AB R44, R179, R152 ;  /* 0x00000098b32c723e */ /* 0x000fce00000010ff */
.L_x_160:
[----:B------:R-:W0:Y:S02]  /*3950*/  @P3 LDC.64 R120, c[0x0][0x3a8] ;  /* 0x0000ea00ff783b82 */ /* 0x000e240000000a00 */
[C---:B0-----:R-:W-:Y:S01]  /*3960*/  @P3 IMAD.WIDE.U32 R120, R215.reuse, 0x10, R120 ;  /* 0x00000010d7783825 */ /* 0x041fe200078e0078 */
[----:B------:R-:W-:-:S04]  /*3970*/  IADD3 R215, PT, PT, R215, 0x20, RZ ;  /* 0x00000020d7d77810 */ /* 0x000fc80007ffe0ff */
[----:B------:R3:W-:Y:S03]  /*3980*/  @P3 STG.E.128 desc[UR6][R120.64], R44 ;  /* 0x0000002c78003986 */ /* 0x0007e6000c101d06 */
.L_x_157:
[----:B------:R-:W-:Y:S05]  /*3990*/  BSYNC.RECONVERGENT B0 ;  /* 0x0000000000007941 */ /* 0x000fea0003800200 */
.L_x_156:
[----:B------:R-:W-:Y:S01]  /*39a0*/  ISETP.GE.U32.AND P0, PT, R147, 0xa0, PT ;  /* 0x000000a09300780c */ /* 0x000fe20003f06070 */
[----:B------:R-:W-:Y:S01]  /*39b0*/  BSSY.RECONVERGENT B0, `(.L_x_162) ;  /* 0x00000a9000007945 */ /* 0x000fe20003800200 */
[----:B------:R-:W-:-:S11]  /*39c0*/  LOP3.LUT R148, R148, 0xffffff7f, RZ, 0xc0, !PT ;  /* 0xffffff7f94947812 */ /* 0x000fd600078ec0ff */
[----:B------:R-:W-:Y:S01]  /*39d0*/  @P0 LOP3.LUT R148, R148, 0x80, RZ, 0xfc, !PT ;  /* 0x0000008094940812 */ /* 0x000fe200078efcff */
[----:B------:R-:W-:Y:S06]  /*39e0*/  @!P0 BRA `(.L_x_163) ;  /* 0x0000000800948947 */ /* 0x000fec0003800000 */
[----:B------:R-:W-:Y:S01]  /*39f0*/  ISETP.NE.U32.AND P0, PT, RZ, UR10, PT ;  /* 0x0000000aff007c0c */ /* 0x000fe2000bf05070 */
[----:B0123--:R-:W0:Y:S03]  /*3a00*/  LDC.64 R120, c[0x0][0x390] ;  /* 0x0000e400ff787b82 */ /* 0x00fe260000000a00 */
[----:B------:R-:W-:-:S13]  /*3a10*/  ISETP.NE.AND.EX P0, PT, RZ, UR11, PT, P0 ;  /* 0x0000000bff007c0c */ /* 0x000fda000bf05300 */
[----:B------:R-:W1:Y:S02]  /*3a20*/  @P0 LDC.64 R218, c[0x0][0x398] ;  /* 0x0000e600ffda0b82 */ /* 0x000e640000000a00 */
[----:B-1----:R-:W-:-:S05]  /*3a30*/  @P0 IMAD.WIDE.U32 R218, R215, 0x10, R218 ;  /* 0x00000010d7da0825 */ /* 0x002fca00078e00da */
[----:B------:R1:W5:Y:S01]  /*3a40*/  @P0 LDG.E.128 R48, desc[UR6][R218.64] ;  /* 0x00000006da300981 */ /* 0x000362000c1e1d00 */
[----:B------:R-:W-:-:S04]  /*3a50*/  ISETP.NE.U32.AND P0, PT, RZ, UR12, PT ;  /* 0x0000000cff007c0c */ /* 0x000fc8000bf05070 */
[----:B------:R-:W-:-:S13]  /*3a60*/  ISETP.NE.AND.EX P0, PT, RZ, UR13, PT, P0 ;  /* 0x0000000dff007c0c */ /* 0x000fda000bf05300 */
[----:B------:R-:W2:Y:S01]  /*3a70*/  @P0 LDC.64 R216, c[0x0][0x3a0] ;  /* 0x0000e800ffd80b82 */ /* 0x000ea20000000a00 */
[----:B0-----:R-:W-:-:S06]  /*3a80*/  IMAD.WIDE.U32 R120, R215, 0x10, R120 ;  /* 0x00000010d7787825 */ /* 0x001fcc00078e0078 */
[----:B------:R-:W5:Y:S01]  /*3a90*/  LDG.E.128 R120, desc[UR6][R120.64] ;  /* 0x0000000678787981 */ /* 0x000f62000c1e1d00 */
[----:B--2---:R-:W-:-:S05]  /*3aa0*/  @P0 IMAD.WIDE.U32 R216, R215, 0x10, R216 ;  /* 0x00000010d7d80825 */ /* 0x004fca00078e00d8 */
[----:B------:R-:W2:Y:S01]  /*3ab0*/  @P0 LDG.E.128 R52, desc[UR6][R216.64] ;  /* 0x00000006d8340981 */ /* 0x000ea2000c1e1d00 */
[----:B------:R-:W-:-:S04]  /*3ac0*/  UISETP.NE.U32.AND UP0, UPT, UR10, URZ, UPT ;  /* 0x000000ff0a00728c */ /* 0x000fc8000bf05070 */
[----:B------:R-:W-:Y:S01]  /*3ad0*/  UISETP.NE.AND.EX UP0, UPT, UR11, URZ, UPT, UP0 ;  /* 0x000000ff0b00728c */ /* 0x000fe2000bf05300 */
[----:B--2---:R-:W-:Y:S02]  /*3ae0*/  PRMT R174, R55, 0x7632, R174 ;  /* 0x0000763237ae7816 */ /* 0x004fe400000000ae */
[----:B------:R-:W-:Y:S02]  /*3af0*/  PRMT R176, R54, 0x7632, R176 ;  /* 0x0000763236b07816 */ /* 0x000fe400000000b0 */
[----:B------:R-:W-:Y:S02]  /*3b00*/  PRMT R198, R53, 0x7632, R198 ;  /* 0x0000763235c67816 */ /* 0x000fe400000000c6 */
[----:B------:R-:W-:Y:S02]  /*3b10*/  PRMT R193, R52, 0x7632, R193 ;  /* 0x0000763234c17816 */ /* 0x000fe400000000c1 */
[----:B-1----:R-:W-:Y:S05]  /*3b20*/  BRA.U UP0, `(.L_x_164) ;  /* 0x0000000100c47547 */ /* 0x002fea000b800000 */
        /* <DEDUP_REMOVED lines=16> */
.L_x_165:
[C---:B-----5:R-:W-:Y:S01]  /*3c30*/  PRMT R46, R120.reuse, 0x7632, R46 ;  /* 0x00007632782e7816 */ /* 0x060fe2000000002e */
[----:B------:R-:W-:Y:S01]  /*3c40*/  IMAD.U32 R44, R53, 0x10000, RZ ;  /* 0x00010000352c7824 */ /* 0x000fe200078e00ff */
[----:B------:R-:W-:Y:S01]  /*3c50*/  SHF.L.U32 R120, R120, 0x10, RZ ;  /* 0x0000001078787819 */ /* 0x000fe200000006ff */
[----:B------:R-:W-:Y:S01]  /*3c60*/  IMAD.U32 R174, R174, 0x10000, RZ ;  /* 0x00010000aeae7824 */ /* 0x000fe200078e00ff */
[----:B------:R-:W-:Y:S02]  /*3c70*/  PRMT R200, R122, 0x7632, R200 ;  /* 0x000076327ac87816 */ /* 0x000fe400000000c8 */
[----:B------:R-:W-:Y:S02]  /*3c80*/  SHF.L.U32 R153, R52, 0x10, RZ ;  /* 0x0000001034997819 */ /* 0x000fe400000006ff */
[C---:B------:R-:W-:Y:S01]  /*3c90*/  PRMT R47, R121.reuse, 0x7632, R47 ;  /* 0x00007632792f7816 */ /* 0x040fe2000000002f */
[----:B------:R-:W-:Y:S01]  /*3ca0*/  IMAD.U32 R121, R121, 0x10000, RZ ;  /* 0x0001000079797824 */ /* 0x000fe200078e00ff */
[----:B------:R-:W-:Y:S01]  /*3cb0*/  SHF.L.U32 R122, R122, 0x10, RZ ;  /* 0x000000107a7a7819 */ /* 0x000fe200000006ff */
[----:B------:R-:W-:Y:S01]  /*3cc0*/  FADD.FTZ R153, R153, R120 ;  /* 0x0000007899997221 */ /* 0x000fe20000010000 */
[----:B------:R-:W-:Y:S01]  /*3cd0*/  SHF.L.U32 R169, R54, 0x10, RZ ;  /* 0x0000001036a97819 */ /* 0x000fe200000006ff */
[----:B------:R-:W-:Y:S01]  /*3ce0*/  FADD.FTZ R161, R44, R121 ;  /* 0x000000792ca17221 */ /* 0x000fe20000010000 */
[----:B------:R-:W-:Y:S01]  /*3cf0*/  PRMT R214, R123, 0x7632, R214 ;  /* 0x000076327bd67816 */ /* 0x000fe200000000d6 */
[----:B------:R-:W-:Y:S01]  /*3d00*/  IMAD.U32 R121, R200, 0x10000, RZ ;  /* 0x00010000c8797824 */ /* 0x000fe200078e00ff */
[----:B------:R-:W-:Y:S01]  /*3d10*/  SHF.L.U32 R176, R176, 0x10, RZ ;  /* 0x00000010b0b07819 */ /* 0x000fe200000006ff */
[----:B------:R-:W-:Y:S01]  /*3d20*/  FADD.FTZ R169, R169, R122 ;  /* 0x0000007aa9a97221 */ /* 0x000fe20000010000 */
[----:B------:R-:W-:Y:S01]  /*3d30*/  SHF.L.U32 R217, R214, 0x10, RZ ;  /* 0x00000010d6d97819 */ /* 0x000fe200000006ff */
[----:B------:R-:W-:Y:S01]  /*3d40*/  IMAD.U32 R44, R193, 0x10000, RZ ;  /* 0x00010000c12c7824 */ /* 0x000fe200078e00ff */
[----:B------:R-:W-:-:S02]  /*3d50*/  SHF.L.U32 R120, R47, 0x10, RZ ;  /* 0x000000102f787819 */ /* 0x000fc400000006ff */
[----:B------:R-:W-:Y:S01]  /*3d60*/  SHF.L.U32 R123, R123, 0x10, RZ ;  /* 0x000000107b7b7819 */ /* 0x000fe200000006ff */
[----:B------:R-:W-:Y:S01]  /*3d70*/  FADD.FTZ R200, R217, R174 ;  /* 0x000000aed9c87221 */ /* 0x000fe20000010000 */
[----:B------:R-:W-:Y:S01]  /*3d80*/  SHF.L.U32 R45, R198, 0x10, RZ ;  /* 0x00000010c62d7819 */ /* 0x000fe200000006ff */
[----:B------:R-:W-:Y:S01]  /*3d90*/  FADD.FTZ R198, R121, R176 ;  /* 0x000000b079c67221 */ /* 0x000fe20000010000 */
[----:B------:R-:W-:Y:S02]  /*3da0*/  SHF.L.U32 R122, R55, 0x10, RZ ;  /* 0x00000010377a7819 */ /* 0x000fe400000006ff */
        /* <DEDUP_REMOVED lines=9> */
.L_x_164:
[----:B------:R-:W-:-:S04]  /*3e40*/  UISETP.NE.U32.AND UP0, UPT, UR12, URZ, UPT ;  /* 0x000000ff0c00728c */ /* 0x000fc8000bf05070 */
[----:B------:R-:W-:-:S09]  /*3e50*/  UISETP.NE.AND.EX UP0, UPT, UR13, URZ, UPT, UP0 ;  /* 0x000000ff0d00728c */ /* 0x000fd2000bf05300 */
[----:B------:R-:W-:Y:S05]  /*3e60*/  BRA.U UP0, `(.L_x_167) ;  /* 0x0000000100947547 */ /* 0x000fea000b800000 */
[----:B-----5:R-:W-:Y:S01]  /*3e70*/  PRMT R176, R121, 0x7632, R176 ;  /* 0x0000763279b07816 */ /* 0x020fe200000000b0 */
[----:B------:R-:W-:Y:S01]  /*3e80*/  IMAD.U32 R200, R123, 0x10000, RZ ;  /* 0x000100007bc87824 */ /* 0x000fe200078e00ff */
[----:B------:R-:W-:Y:S01]  /*3e90*/  SHF.L.U32 R121, R121, 0x10, RZ ;  /* 0x0000001079797819 */ /* 0x000fe200000006ff */
[----:B------:R-:W-:Y:S01]  /*3ea0*/  IMAD.U32 R153, R48, 0x10000, RZ ;  /* 0x0001000030997824 */ /* 0x000fe200078e00ff */
[----:B------:R-:W-:Y:S01]  /*3eb0*/  SHF.L.U32 R44, R49, 0x10, RZ ;  /* 0x00000010312c7819 */ /* 0x000fe200000006ff */
[----:B------:R-:W-:Y:S01]  /*3ec0*/  IMAD.U32 R176, R176, 0x10000, RZ ;  /* 0x00010000b0b07824 */ /* 0x000fe200078e00ff */
[----:B------:R-:W-:Y:S02]  /*3ed0*/  PRMT R198, R123, 0x7632, R198 ;  /* 0x000076327bc67816 */ /* 0x000fe400000000c6 */
[----:B------:R-:W-:Y:S01]  /*3ee0*/  PRMT R45, R49, 0x7632, R45 ;  /* 0x00007632312d7816 */ /* 0x000fe2000000002d */
[----:B------:R-:W-:Y:S01]  /*3ef0*/  FADD.FTZ R161, R44, R121 ;  /* 0x000000792ca17221 */ /* 0x000fe20000010000 */
[----:B------:R-:W-:-:S02]  /*3f00*/  PRMT R47, R51, 0x7632, R47 ;  /* 0x00007632332f7816 */ /* 0x000fc4000000002f */
[C---:B------:R-:W-:Y:S01]  /*3f10*/  PRMT R174, R120.reuse, 0x7632, R174 ;  /* 0x0000763278ae7816 */ /* 0x040fe200000000ae */
[----:B------:R-:W-:Y:S01]  /*3f20*/  IMAD.U32 R120, R120, 0x10000, RZ ;  /* 0x0001000078787824 */ /* 0x000fe200078e00ff */
[----:B------:R-:W-:Y:S01]  /*3f30*/  PRMT R193, R122, 0x7632, R193 ;  /* 0x000076327ac17816 */ /* 0x000fe200000000c1 */
[----:B------:R-:W-:Y:S01]  /*3f40*/  IMAD.U32 R47, R47, 0x10000, RZ ;  /* 0x000100002f2f7824 */ /* 0x000fe200078e00ff */
[----:B------:R-:W-:Y:S01]  /*3f50*/  PRMT R44, R48, 0x7632, R44 ;  /* 0x00007632302c7816 */ /* 0x000fe2000000002c */
[----:B------:R-:W-:Y:S01]  /*3f60*/  FADD.FTZ R153, R153, R120 ;  /* 0x0000007899997221 */ /* 0x000fe20000010000 */
[----:B------:R-:W-:Y:S02]  /*3f70*/  PRMT R46, R50, 0x7632, R46 ;  /* 0x00007632322e7816 */ /* 0x000fe4000000002e */
[----:B------:R-:W-:Y:S01]  /*3f80*/  SHF.L.U32 R217, R51, 0x10, RZ ;  /* 0x0000001033d97819 */ /* 0x000fe200000006ff */
[----:B------:R-:W-:Y:S01]  /*3f90*/  IMAD.U32 R44, R44, 0x10000, RZ ;  /* 0x000100002c2c7824 */ /* 0x000fe200078e00ff */
[----:B------:R-:W-:-:S02]  /*3fa0*/  SHF.L.U32 R198, R198, 0x10, RZ ;  /* 0x00000010c6c67819 */ /* 0x000fc400000006ff */
[----:B------:R-:W-:Y:S02]  /*3fb0*/  SHF.L.U32 R45, R45, 0x10, RZ ;  /* 0x000000102d2d7819 */ /* 0x000fe400000006ff */
        /* <DEDUP_REMOVED lines=8> */
[----:B------:R-:W-:Y:S01]  /*4040*/  FADD.FTZ R169, R169, R122 ;  /* 0x0000007aa9a97221 */ /* 0x000fe20000010000 */
[----:B------:R-:W-:Y:S01]  /*4050*/  FADD.FTZ R176, R121, R44 ;  /* 0x0000002c79b07221 */ /* 0x000fe20000010000 */
[----:B------:R-:W-:Y:S01]  /*4060*/  F2FP.BF16.F32.PACK_AB R45, R174, R161 ;  /* 0x000000a1ae2d723e */ /* 0x000fe200000010ff */
[----:B------:R-:W-:Y:S01]  /*4070*/  FADD.FTZ R198, R123, R46 ;  /* 0x0000002e7bc67221 */ /* 0x000fe20000010000 */
[----:B------:R-:W-:-:S02]  /*4080*/  F2FP.BF16.F32.PACK_AB R47, R200, R193 ;  /* 0x000000c1c82f723e */ /* 0x000fc400000010ff */
[----:B------:R-:W-:Y:S02]  /*4090*/  F2FP.BF16.F32.PACK_AB R44, R176, R153 ;  /* 0x00000099b02c723e */ /* 0x000fe400000010ff */
[----:B------:R-:W-:Y:S01]  /*40a0*/  F2FP.BF16.F32.PACK_AB R46, R198, R169 ;  /* 0x000000a9c62e723e */ /* 0x000fe200000010ff */
[----:B------:R-:W-:Y:S06]  /*40b0*/  BRA `(.L_x_166) ;  /* 0x0000000000d07947 */ /* 0x000fec0003800000 */
.L_x_167:
        /* <DEDUP_REMOVED lines=9> */
[----:B------:R-:W-:Y:S01]  /*4150*/  SHF.L.U32 R169, R122, 0x10, RZ ;  /* 0x000000107aa97819 */ /* 0x000fe200000006ff */
[----:B------:R-:W-:Y:S01]  /*4160*/  FADD.FTZ R120, R45, R120 ;  /* 0x000000782d787221 */ /* 0x000fe20000010000 */
[----:B------:R-:W-:-:S02]  /*4170*/  PRMT R45, R49, 0x7632, R45 ;  /* 0x00007632312d7816 */ /* 0x000fc4000000002d */
[----:B------:R-:W-:Y:S02]  /*4180*/  SHF.L.U32 R44, R44, 0x10, RZ ;  /* 0x000000102c2c7819 */ /* 0x000fe400000006ff */
[----:B------:R-:W-:Y:S01]  /*4190*/  SHF.L.U32 R200, R50, 0x10, RZ ;  /* 0x0000001032c87819 */ /* 0x000fe200000006ff */
[----:B------:R-:W-:Y:S01]  /*41a0*/  IMAD.U32 R45, R45, 0x10000, RZ ;  /* 0x000100002d2d7824 */ /* 0x000fe200078e00ff */
[----:B------:R-:W-:Y:S01]  /*41b0*/  PRMT R161, R122, 0x7632, R161 ;  /* 0x000076327aa17816 */ /* 0x000fe200000000a1 */
[----:B------:R-:W-:Y:S01]  /*41c0*/  FADD.FTZ R44, R47, R44 ;  /* 0x0000002c2f2c7221 */ /* 0x000fe20000010000 */
[----:B------:R-:W-:Y:S01]  /*41d0*/  SHF.L.U32 R122, R153, 0x10, RZ ;  /* 0x00000010997a7819 */ /* 0x000fe200000006ff */
[----:B------:R-:W-:Y:S01]  /*41e0*/  FADD.FTZ R169, R200, R169 ;  /* 0x000000a9c8a97221 */ /* 0x000fe20000010000 */
[----:B------:R-:W-:Y:S02]  /*41f0*/  PRMT R46, R50, 0x7632, R46 ;  /* 0x00007632322e7816 */ /* 0x000fe4000000002e */
[----:B------:R-:W-:Y:S01]  /*4200*/  PRMT R214, R123, 0x7632, R214 ;  /* 0x000076327bd67816 */ /* 0x000fe200000000d6 */
[----:B------:R-:W-:Y:S01]  /*4210*/  FADD.FTZ R45, R122, R45 ;  /* 0x0000002d7a2d7221 */ /* 0x000fe20000010000 */
[----:B------:R-:W-:Y:S01]  /*4220*/  PRMT R47, R51, 0x7632, R47 ;  /* 0x00007632332f7816 */ /* 0x000fe2000000002f */
[----:B------:R-:W-:Y:S01]  /*4230*/  IMAD.U32 R122, R53, 0x10000, RZ ;  /* 0x00010000357a7824 */ /* 0x000fe200078e00ff */
[----:B------:R-:W-:Y:S01]  /*4240*/  SHF.L.U32 R161, R161, 0x10, RZ ;  /* 0x00000010a1a17819 */ /* 0x000fe200000006ff */
        /* <DEDUP_REMOVED lines=27> */
.L_x_166:
[----:B------:R-:W0:Y:S02]  /*4400*/  @P3 LDC.64 R120, c[0x0][0x3a8] ;  /* 0x0000ea00ff783b82 */ /* 0x000e240000000a00 */
[C---:B0-----:R-:W-:Y:S01]  /*4410*/  @P3 IMAD.WIDE.U32 R120, R215.reuse, 0x10, R120 ;  /* 0x00000010d7783825 */ /* 0x041fe200078e0078 */
[----:B------:R-:W-:-:S04]  /*4420*/  IADD3 R215, PT, PT, R215, 0x20, RZ ;  /* 0x00000020d7d77810 */ /* 0x000fc80007ffe0ff */
[----:B------:R4:W-:Y:S03]  /*4430*/  @P3 STG.E.128 desc[UR6][R120.64], R44 ;  /* 0x0000002c78003986 */ /* 0x0009e6000c101d06 */
.L_x_163:
[----:B------:R-:W-:Y:S05]  /*4440*/  BSYNC.RECONVERGENT B0 ;  /* 0x0000000000007941 */ /* 0x000fea0003800200 */
.L_x_162:
        /* <DEDUP_REMOVED lines=10> */
[----:B------:R-:W2:Y:S01]  /*44f0*/  @P0 LDG.E.128 R48, desc[UR6][R218.64] ;  /* 0x00000006da300981 */ /* 0x000ea2000c1e1d00 */
[----:B------:R-:W-:-:S04]  /*4500*/  ISETP.NE.U32.AND P0, PT, RZ, UR12, PT ;  /* 0x0000000cff007c0c */ /* 0x000fc8000bf05070 */
[----:B------:R-:W-:-:S13]  /*4510*/  ISETP.NE.AND.EX P0, PT, RZ, UR13, PT, P0 ;  /* 0x0000000dff007c0c */ /* 0x000fda000bf05300 */
[----:B------:R-:W1:Y:S01]  /*4520*/  @P0 LDC.64 R216, c[0x0][0x3a0] ;  /* 0x0000e800ffd80b82 */ /* 0x000e620000000a00 */
[----:B0-----:R-:W-:-:S06]  /*4530*/  IMAD.WIDE.U32 R120, R215, 0x10, R120 ;  /* 0x00000010d7787825 */ /* 0x001fcc00078e0078 */
[----:B------:R-:W5:Y:S01]  /*4540*/  LDG.E.128 R120, desc[UR6][R120.64] ;  /* 0x0000000678787981 */ /* 0x000f62000c1e1d00 */
[----:B-1----:R-:W-:-:S05]  /*4550*/  @P0 IMAD.WIDE.U32 R216, R215, 0x10, R216 ;  /* 0x00000010d7d80825 */ /* 0x002fca00078e00d8 */
[----:B------:R-:W3:Y:S01]  /*4560*/  @P0 LDG.E.128 R52, desc[UR6][R216.64] ;  /* 0x00000006d8340981 */ /* 0x000ee2000c1e1d00 */
[----:B------:R-:W-:-:S04]  /*4570*/  UISETP.NE.U32.AND UP0, UPT, UR10, URZ, UPT ;  /* 0x000000ff0a00728c */ /* 0x000fc8000bf05070 */
[----:B------:R-:W-:Y:S01]  /*4580*/  UISETP.NE.AND.EX UP0, UPT, UR11, URZ, UPT, UP0 ;  /* 0x000000ff0b00728c */ /* 0x000fe2000bf05300 */
[----:B--2---:R-:W-:Y:S02]  /*4590*/  PRMT R202, R51, 0x7632, R202 ;  /* 0x0000763233ca7816 */ /* 0x004fe400000000ca */
[----:B------:R-:W-:Y:S02]  /*45a0*/  PRMT R154, R50, 0x7632, R154 ;  /* 0x00007632329a7816 */ /* 0x000fe4000000009a */
[----:B------:R-:W-:Y:S02]  /*45b0*/  PRMT R162, R49, 0x7632, R162 ;  /* 0x0000763231a27816 */ /* 0x000fe400000000a2 */
[----:B------:R-:W-:Y:S02]  /*45c0*/  PRMT R170, R48, 0x7632, R170 ;  /* 0x0000763230aa7816 */ /* 0x000fe400000000aa */
[----:B---3--:R-:W-:Y:S02]  /*45d0*/  PRMT R195, R55, 0x7632, R195 ;  /* 0x0000763237c37816 */ /* 0x008fe400000000c3 */
[----:B------:R-:W-:-:S02]  /*45e0*/  PRMT R197, R54, 0x7632, R197 ;  /* 0x0000763236c57816 */ /* 0x000fc400000000c5 */
[----:B------:R-:W-:Y:S02]  /*45f0*/  PRMT R201, R53, 0x7632, R201 ;  /* 0x0000763235c97816 */ /* 0x000fe400000000c9 */
[----:B------:R-:W-:Y:S01]  /*4600*/  PRMT R199, R52, 0x7632, R199 ;  /* 0x0000763234c77816 */ /* 0x000fe200000000c7 */
[----:B------:R-:W-:Y:S06]  /*4610*/  BRA.U UP0, `(.L_x_170) ;  /* 0x0000000100c47547 */ /* 0x000fec000b800000 */
[----:B------:R-:W-:-:S04]  /*4620*/  UISETP.NE.U32.AND UP0, UPT, UR12, URZ, UPT ;  /* 0x000000ff0c00728c */ /* 0x000fc8000bf05070 */
[----:B------:R-:W-:-:S09]  /*4630*/  UISETP.NE.AND.EX UP0, UPT, UR13, URZ, UPT, UP0 ;  /* 0x000000ff0d00728c */ /* 0x000fd2000bf05300 */
[----:B------:R-:W-:Y:S05]  /*4640*/  BRA.U UP0, `(.L_x_171) ;  /* 0x0000000100347547 */ /* 0x000fea000b800000 */
[C---:B-----5:R-:W-:Y:S01]  /*4650*/  PRMT R195, R120.reuse, 0x7632, R195 ;  /* 0x0000763278c37816 */ /* 0x060fe200000000c3 */
[----:B------:R-:W-:Y:S01]  /*4660*/  IMAD.U32 R154, R120, 0x10000, RZ ;  /* 0x00010000789a7824 */ /* 0x000fe200078e00ff */
[----:B------:R-:W-:Y:S02]  /*4670*/  PRMT R197, R121, 0x7632, R197 ;  /* 0x0000763279c57816 */ /* 0x000fe400000000c5 */
[C---:B------:R-:W-:Y:S01]  /*4680*/  PRMT R199, R122.reuse, 0x7632, R199 ;  /* 0x000076327ac77816 */ /* 0x040fe200000000c7 */
        /* <DEDUP_REMOVED lines=9> */
.L_x_171:
[----:B-----5:R-:W-:Y:S01]  /*4720*/  PRMT R202, R122, 0x7632, R202 ;  /* 0x000076327aca7816 */ /* 0x020fe200000000ca */
[----:B------:R-:W-:Y:S01]  /*4730*/  IMAD.U32 R162, R53, 0x10000, RZ ;  /* 0x0001000035a27824 */ /* 0x000fe200078e00ff */
[C---:B------:R-:W-:Y:S01]  /*4740*/  PRMT R46, R120.reuse, 0x7632, R46 ;  /* 0x00007632782e7816 */ /* 0x040fe2000000002e */
[----:B------:R-:W-:Y:S01]  /*4750*/  IMAD.U32 R120, R120, 0x10000, RZ ;  /* 0x0001000078787824 */ /* 0x000fe200078e00ff */
[----:B------:R-:W-:Y:S02]  /*4760*/  SHF.L.U32 R122, R122, 0x10, RZ ;  /* 0x000000107a7a7819 */ /* 0x000fe400000006ff */
[----:B------:R-:W-:Y:S02]  /*4770*/  SHF.L.U32 R45, R52, 0x10, RZ ;  /* 0x00000010342d7819 */ /* 0x000fe400000006ff */
[----:B------:R-:W-:Y:S02]  /*4780*/  SHF.L.U32 R217, R54, 0x10, RZ ;  /* 0x0000001036d97819 */ /* 0x000fe400000006ff */
        /* <DEDUP_REMOVED lines=10> */
[----:B------:R-:W-:Y:S01]  /*4830*/  FADD.FTZ R202, R214, R195 ;  /* 0x000000c3d6ca7221 */ /* 0x000fe20000010000 */
        /* <DEDUP_REMOVED lines=15> */
.L_x_170:
[----:B------:R-:W-:-:S04]  /*4930*/  UISETP.NE.U32.AND UP0, UPT, UR12, URZ, UPT ;  /* 0x000000ff0c00728c */ /* 0x000fc8000bf05070 */
[----:B------:R-:W-:-:S09]  /*4940*/  UISETP.NE.AND.EX UP0, UPT, UR13, URZ, UPT, UP0 ;  /* 0x000000ff0d00728c */ /* 0x000fd2000bf05300 */
[----:B------:R-:W-:Y:S05]  /*4950*/  BRA.U UP0, `(.L_x_173) ;  /* 0x0000000100907547 */ /* 0x000fea000b800000 */
[C---:B-----5:R-:W-:Y:S01]  /*4960*/  PRMT R47, R120.reuse, 0x7632, R47 ;  /* 0x00007632782f7816 */ /* 0x060fe2000000002f */
[----:B------:R-:W-:Y:S01]  /*4970*/  IMAD.U32 R120, R120, 0x10000, RZ ;  /* 0x0001000078787824 */ /* 0x000fe200078e00ff */
[----:B------:R-:W-:Y:S01]  /*4980*/  SHF.L.U32 R45, R48, 0x10, RZ ;  /* 0x00000010302d7819 */ /* 0x000fe200000006ff */
[----:B------:R-:W-:Y:S01]  /*4990*/  IMAD.U32 R162, R49, 0x10000, RZ ;  /* 0x0001000031a27824 */ /* 0x000fe200078e00ff */
[----:B------:R-:W-:Y:S02]  /*49a0*/  PRMT R195, R121, 0x7632, R195 ;  /* 0x0000763279c37816 */ /* 0x000fe400000000c3 */
[C---:B------:R-:W-:Y:S01]  /*49b0*/  PRMT R197, R122.reuse, 0x7632, R197 ;  /* 0x000076327ac57816 */ /* 0x040fe200000000c5 */
[----:B------:R-:W-:Y:S01]  /*49c0*/  FADD.FTZ R154, R45, R120 ;  /* 0x000000782d9a7221 */ /* 0x000fe20000010000 */
[----:B------:R-:W-:Y:S02]  /*49d0*/  SHF.L.U32 R121, R121, 0x10, RZ ;  /* 0x0000001079797819 */ /* 0x000fe400000006ff */
[----:B------:R-:W-:-:S02]  /*49e0*/  SHF.L.U32 R122, R122, 0x10, RZ ;  /* 0x000000107a7a7819 */ /* 0x000fc400000006ff */
[----:B------:R-:W-:Y:S01]  /*49f0*/  SHF.L.U32 R199, R50, 0x10, RZ ;  /* 0x0000001032c77819 */ /* 0x000fe200000006ff */
        /* <DEDUP_REMOVED lines=18> */
[----:B------:R-:W-:Y:S02]  /*4b20*/  SHF.L.U32 R44, R44, 0x10, RZ ;  /* 0x000000102c2c7819 */ /* 0x000fe400000006ff */
[----:B------:R-:W-:Y:S01]  /*4b30*/  F2FP.BF16.F32.PACK_AB R46, R199, R170 ;  /* 0x000000aac72e723e */ /* 0x000fe200000010ff */
[----:B------:R-:W-:Y:S02]  /*4b40*/  FADD.FTZ R197, R120, R45 ;  /* 0x0000002d78c57221 */ /* 0x000fe40000010000 */
[----:B------:R-:W-:Y:S01]  /*4b50*/  FADD.FTZ R195, R47, R44 ;  /* 0x0000002c2fc37221 */ /* 0x000fe20000010000 */
[----:B------:R-:W-:Y:S02]  /*4b60*/  F2FP.BF16.F32.PACK_AB R47, R202, R201 ;  /* 0x000000c9ca2f723e */ /* 0x000fe400000010ff */
[----:B------:R-:W-:Y:S02]  /*4b70*/  F2FP.BF16.F32.PACK_AB R45, R197, R162 ;  /* 0x000000a2c52d723e */ /* 0x000fe400000010ff */
[----:B------:R-:W-:Y:S01]  /*4b80*/  F2FP.BF16.F32.PACK_AB R44, R195, R154 ;  /* 0x0000009ac32c723e */ /* 0x000fe200000010ff */
[----:B------:R-:W-:Y:S06]  /*4b90*/  BRA `(.L_x_172) ;  /* 0x0000000000c07947 */ /* 0x000fec0003800000 */
.L_x_173:
        /* <DEDUP_REMOVED lines=8> */
[----:B------:R-:W-:Y:S02]  /*4c20*/  SHF.L.U32 R45, R44, 0x10, RZ ;  /* 0x000000102c2d7819 */ /* 0x000fe400000006ff */
[----:B------:R-:W-:-:S02]  /*4c30*/  SHF.L.U32 R162, R162, 0x10, RZ ;  /* 0x00000010a2a27819 */ /* 0x000fc400000006ff */
[----:B------:R-:W-:Y:S01]  /*4c40*/  SHF.L.U32 R220, R51, 0x10, RZ ;  /* 0x0000001033dc7819 */ /* 0x000fe200000006ff */
[----:B------:R-:W-:Y:S01]  /*4c50*/  FADD.FTZ R44, R45, R170 ;  /* 0x000000aa2d2c7221 */ /* 0x000fe20000010000 */
[----:B------:R-:W-:Y:S02]  /*4c60*/  SHF.L.U32 R47, R46, 0x10, RZ ;  /* 0x000000102e2f7819 */ /* 0x000fe400000006ff */
[----:B------:R-:W-:Y:S01]  /*4c70*/  PRMT R214, R122, 0x7632, R214 ;  /* 0x000076327ad67816 */ /* 0x000fe200000000d6 */
[----:B------:R-:W-:Y:S01]  /*4c80*/  FADD.FTZ R220, R220, R217 ;  /* 0x000000d9dcdc7221 */ /* 0x000fe20000010000 */
[----:B------:R-:W-:Y:S01]  /*4c90*/  SHF.L.U32 R216, R122, 0x10, RZ ;  /* 0x000000107ad87819 */ /* 0x000fe200000006ff */
[----:B------:R-:W-:Y:S01]  /*4ca0*/  FADD.FTZ R45, R47, R162 ;  /* 0x000000a22f2d7221 */ /* 0x000fe20000010000 */
[----:B------:R-:W-:Y:S01]  /*4cb0*/  SHF.L.U32 R121, R121, 0x10, RZ ;  /* 0x0000001079797819 */ /* 0x000fe200000006ff */
[----:B------:R-:W-:Y:S01]  /*4cc0*/  IMAD.U32 R47, R52, 0x10000, RZ ;  /* 0x00010000342f7824 */ /* 0x000fe200078e00ff */
[----:B------:R-:W-:-:S02]  /*4cd0*/  SHF.L.U32 R122, R49, 0x10, RZ ;  /* 0x00000010317a7819 */ /* 0x000fc400000006ff */
[----:B------:R-:W-:Y:S01]  /*4ce0*/  PRMT R218, R123, 0x7632, R218 ;  /* 0x000076327bda7816 */ /* 0x000fe200000000da */
        /* <DEDUP_REMOVED lines=10> */
[----:B------:R-:W-:Y:S01]  /*4d90*/  IMAD.U32 R121, R195, 0x10000, RZ ;  /* 0x00010000c3797824 */ /* 0x000fe200078e00ff */
        /* <DEDUP_REMOVED lines=16> */
.L_x_172:
[----:B------:R-:W0:Y:S02]  /*4ea0*/  @P3 LDC.64 R120, c[0x0][0x3a8] ;  /* 0x0000ea00ff783b82 */ /* 0x000e240000000a00 */
[----:B0-----:R-:W-:-:S04]  /*4eb0*/  @P3 IMAD.WIDE.U32 R120, R215, 0x10, R120 ;  /* 0x00000010d7783825 */ /* 0x001fc800078e0078 */
[----:B------:R-:W-:Y:S01]  /*4ec0*/  VIADD R215, R215, 0x20 ;  /* 0x00000020d7d77836 */ /* 0x000fe20000000000 */
[----:B------:R0:W-:Y:S06]  /*4ed0*/  @P3 STG.E.128 desc[UR6][R120.64], R44 ;  /* 0x0000002c78003986 */ /* 0x0001ec000c101d06 */
.L_x_169:
[----:B------:R-:W-:Y:S05]  /*4ee0*/  BSYNC.RECONVERGENT B0 ;  /* 0x0000000000007941 */ /* 0x000fea0003800200 */
.L_x_168:
        /* <DEDUP_REMOVED lines=23> */
[----:B---3--:R-:W-:Y:S02]  /*5060*/  PRMT R203, R55, 0x7632, R203 ;  /* 0x0000763237cb7816 */ /* 0x008fe400000000cb */
[----:B------:R-:W-:Y:S02]  /*5070*/  PRMT R204, R54, 0x7632, R204 ;  /* 0x0000763236cc7816 */ /* 0x000fe400000000cc */
[----:B------:R-:W-:-:S02]  /*5080*/  PRMT R208, R53, 0x7632, R208 ;  /* 0x0000763235d07816 */ /* 0x000fc400000000d0 */
        /* <DEDUP_REMOVED lines=18> */
.L_x_177:
        /* <DEDUP_REMOVED lines=33> */
.L_x_176:
[----:B------:R-:W-:-:S04]  /*53c0*/  UISETP.NE.U32.AND UP0, UPT, UR12, URZ, UPT ;  /* 0x000000ff0c00728c */ /* 0x000fc8000bf05070 */
[----:B------:R-:W-:-:S09]  /*53d0*/  UISETP.NE.AND.EX UP0, UPT, UR13, URZ, UPT, UP0 ;  /* 0x000000ff0d00728c */ /* 0x000fd2000bf05300 */
[----:B------:R-:W-:Y:S05]  /*53e0*/  BRA.U UP0, `(.L_x_179) ;  /* 0x0000000100887547 */ /* 0x000fea000b800000 */
        /* <DEDUP_REMOVED lines=12> */
[----:B------:R-:W-:-:S02]  /*54b0*/  PRMT R44, R48, 0x7632, R44 ;  /* 0x00007632302c7816 */ /* 0x000fc4000000002c */
        /* <DEDUP_REMOVED lines=11> */
[----:B------:R-:W-:Y:S02]  /*5570*/  SHF.L.U32 R217, R203, 0x10, RZ ;  /* 0x00000010cbd97819 */ /* 0x000fe400000006ff */
[----:B------:R-:W-:Y:S01]  /*5580*/  SHF.L.U32 R47, R46, 0x10, RZ ;  /* 0x000000102e2f7819 */ /* 0x000fe200000006ff */
[----:B------:R-:W-:Y:S01]  /*5590*/  FADD.FTZ R203, R120, R123 ;  /* 0x0000007b78cb7221 */ /* 0x000fe20000010000 */
[----:B------:R-:W-:Y:S01]  /*55a0*/  F2FP.BF16.F32.PACK_AB R46, R208, R171 ;  /* 0x000000abd02e723e */ /* 0x000fe200000010ff */
[----:B------:R-:W-:Y:S01]  /*55b0*/  FADD.FTZ R210, R217, R210 ;  /* 0x000000d2d9d27221 */ /* 0x000fe20000010000 */
[----:B------:R-:W-:Y:S01]  /*55c0*/  F2FP.BF16.F32.PACK_AB R44, R204, R155 ;  /* 0x0000009bcc2c723e */ /* 0x000fe200000010ff */
[----:B------:R-:W-:-:S03]  /*55d0*/  FADD.FTZ R206, R47, R206 ;  /* 0x000000ce2fce7221 */ /* 0x000fc60000010000 */
[----:B------:R-:W-:Y:S02]  /*55e0*/  F2FP.BF16.F32.PACK_AB R47, R210, R203 ;  /* 0x000000cbd22f723e */ /* 0x000fe400000010ff */
[----:B------:R-:W-:Y:S01]  /*55f0*/  F2FP.BF16.F32.PACK_AB R45, R206, R163 ;  /* 0x000000a3ce2d723e */ /* 0x000fe200000010ff */
[----:B------:R-:W-:Y:S06]  /*5600*/  BRA `(.L_x_178) ;  /* 0x0000000000c87947 */ /* 0x000fec0003800000 */
.L_x_179:
[----:B-----5:R-:W-:Y:S01]  /*5610*/  PRMT R46, R121, 0x7632, R46 ;  /* 0x00007632792e7816 */ /* 0x020fe2000000002e */
[----:B------:R-:W-:Y:S01]  /*5620*/  IMAD.U32 R44, R49, 0x10000, RZ ;  /* 0x00010000312c7824 */ /* 0x000fe200078e00ff */
[----:B------:R-:W-:Y:S01]  /*5630*/  SHF.L.U32 R121, R121, 0x10, RZ ;  /* 0x0000001079797819 */ /* 0x000fe200000006ff */
[----:B------:R-:W-:Y:S01]  /*5640*/  IMAD.U32 R217, R51, 0x10000, RZ ;  /* 0x0001000033d97824 */ /* 0x000fe200078e00ff */
[----:B------:R-:W-:Y:S01]  /*5650*/  PRMT R45, R120, 0x7632, R45 ;  /* 0x00007632782d7816 */ /* 0x000fe2000000002d */
[----:B------:R-:W-:Y:S01]  /*5660*/  IMAD.U32 R46, R46, 0x10000, RZ ;  /* 0x000100002e2e7824 */ /* 0x000fe200078e00ff */
[----:B------:R-:W-:Y:S01]  /*5670*/  PRMT R171, R123, 0x7632, R171 ;  /* 0x000076327bab7816 */ /* 0x000fe200000000ab */
[----:B------:R-:W-:Y:S01]  /*5680*/  FADD.FTZ R121, R44, R121 ;  /* 0x000000792c797221 */ /* 0x000fe20000010000 */
[----:B------:R-:W-:Y:S02]  /*5690*/  PRMT R44, R48, 0x7632, R44 ;  /* 0x00007632302c7816 */ /* 0x000fe4000000002c */
[----:B------:R-:W-:-:S02]  /*56a0*/  SHF.L.U32 R45, R45, 0x10, RZ ;  /* 0x000000102d2d7819 */ /* 0x000fc400000006ff */
[----:B------:R-:W-:Y:S02]  /*56b0*/  SHF.L.U32 R44, R44, 0x10, RZ ;  /* 0x000000102c2c7819 */ /* 0x000fe400000006ff */
[----:B------:R-:W-:Y:S02]  /*56c0*/  SHF.L.U32 R216, R123, 0x10, RZ ;  /* 0x000000107bd87819 */ /* 0x000fe400000006ff */
[----:B------:R-:W-:Y:S01]  /*56d0*/  SHF.L.U32 R123, R214, 0x10, RZ ;  /* 0x00000010d67b7819 */ /* 0x000fe200000006ff */
[----:B------:R-:W-:Y:S01]  /*56e0*/  FADD.FTZ R44, R45, R44 ;  /* 0x0000002c2d2c7221 */ /* 0x000fe20000010000 */
[----:B------:R-:W-:Y:S01]  /*56f0*/  SHF.L.U32 R120, R120, 0x10, RZ ;  /* 0x0000001078787819 */ /* 0x000fe200000006ff */
[----:B------:R-:W-:Y:S01]  /*5700*/  FADD.FTZ R216, R217, R216 ;  /* 0x000000d8d9d87221 */ /* 0x000fe20000010000 */
[----:B------:R-:W-:Y:S01]  /*5710*/  PRMT R155, R122, 0x7632, R155 ;  /* 0x000076327a9b7816 */ /* 0x000fe2000000009b */
[----:B------:R-:W-:Y:S01]  /*5720*/  FADD.FTZ R123, R46, R123 ;  /* 0x0000007b2e7b7221 */ /* 0x000fe20000010000 */
[----:B------:R-:W-:-:S02]  /*5730*/  SHF.L.U32 R47, R48, 0x10, RZ ;  /* 0x00000010302f7819 */ /* 0x000fc400000006ff */
[----:B------:R-:W-:Y:S02]  /*5740*/  PRMT R45, R50, 0x7632, R45 ;  /* 0x00007632322d7816 */ /* 0x000fe4000000002d */
[----:B------:R-:W-:Y:S01]  /*5750*/  SHF.L.U32 R214, R210, 0x10, RZ ;  /* 0x00000010d2d67819 */ /* 0x000fe200000006ff */
[----:B------:R-:W-:Y:S01]  /*5760*/  FADD.FTZ R47, R47, R120 ;  /* 0x000000782f2f7221 */ /* 0x000fe20000010000 */
        /* <DEDUP_REMOVED lines=22> */
[----:B------:R-:W-:Y:S01]  /*58d0*/  FADD.FTZ R206, R46, R123 ;  /* 0x0000007b2ece7221 */ /* 0x000fe20000010000 */
[----:B------:R-:W-:Y:S01]  /*58e0*/  FADD.FTZ R204, R47, R44 ;  /* 0x0000002c2fcc7221 */ /* 0x000fe20000010000 */
[----:B------:R-:W-:Y:S02]  /*58f0*/  F2FP.BF16.F32.PACK_AB R46, R208, R171 ;  /* 0x000000abd02e723e */ /* 0x000fe400000010ff */
[----:B------:R-:W-:Y:S02]  /*5900*/  F2FP.BF16.F32.PACK_AB R47, R210, R203 ;  /* 0x000000cbd22f723e */ /* 0x000fe400000010ff */
[----:B------:R-:W-:-:S02]  /*5910*/  F2FP.BF16.F32.PACK_AB R45, R206, R163 ;  /* 0x000000a3ce2d723e */ /* 0x000fc400000010ff */
[----:B------:R-:W-:-:S07]  /*5920*/  F2FP.BF16.F32.PACK_AB R44, R204, R155 ;  /* 0x0000009bcc2c723e */ /* 0x000fce00000010ff */
.L_x_178:
[----:B------:R-:W0:Y:S02]  /*5930*/  @P3 LDC.64 R120, c[0x0][0x3a8] ;  /* 0x0000ea00ff783b82 */ /* 0x000e240000000a00 */
[C---:B0-----:R-:W-:Y:S01]  /*5940*/  @P3 IMAD.WIDE.U32 R120, R215.reuse, 0x10, R120 ;  /* 0x00000010d7783825 */ /* 0x041fe200078e0078 */
[----:B------:R-:W-:-:S04]  /*5950*/  IADD3 R215, PT, PT, R215, 0x20, RZ ;  /* 0x00000020d7d77810 */ /* 0x000fc80007ffe0ff */
[----:B------:R0:W-:Y:S03]  /*5960*/  @P3 STG.E.128 desc[UR6][R120.64], R44 ;  /* 0x0000002c78003986 */ /* 0x0001e6000c101d06 */
.L_x_175:
[----:B------:R-:W-:Y:S05]  /*5970*/  BSYNC.RECONVERGENT B0 ;  /* 0x0000000000007941 */ /* 0x000fea0003800200 */
.L_x_174:
[----:B------:R-:W-:Y:S01]  /*5980*/  ISETP.GE.U32.AND P0, PT, R147, 0x100, PT ;  /* 0x000001009300780c */ /* 0x000fe20003f06070 */
[----:B------:R-:W-:Y:S01]  /*5990*/  BSSY.RECONVERGENT B0, `(.L_x_180) ;  /* 0x00000a8000007945 */ /* 0x000fe20003800200 */
[----:B------:R-:W-:-:S11]  /*59a0*/  LOP3.LUT R148, R148, 0xffffffef, RZ, 0xc0, !PT ;  /* 0xffffffef94947812 */ /* 0x000fd600078ec0ff */
[----:B------:R-:W-:Y:S01]  /*59b0*/  @P0 LOP3.LUT R148, R148, 0x10, RZ, 0xfc, !PT ;  /* 0x0000001094940812 */ /* 0x000fe200078efcff */
[----:B------:R-:W-:Y:S06]  /*59c0*/  @!P0 BRA `(.L_x_181) ;  /* 0x0000000800908947 */ /* 0x000fec0003800000 */
[----:B------:R-:W-:-:S04]  /*59d0*/  ISETP.NE.U32.AND P0, PT, RZ, UR10, PT ;  /* 0x0000000aff007c0c */ /* 0x000fc8000bf05070 */
[----:B------:R-:W-:-:S13]  /*59e0*/  ISETP.NE.AND.EX P0, PT, RZ, UR11, PT, P0 ;  /* 0x0000000bff007c0c */ /* 0x000fda000bf05300 */
[----:B01234-:R-:W0:Y:S02]  /*59f0*/  @P0 LDC.64 R120, c[0x0][0x398] ;  /* 0x0000e600ff780b82 */ /* 0x01fe240000000a00 */
[----:B0-----:R-:W-:-:S05]  /*5a00*/  @P0 IMAD.WIDE.U32 R218, R215, 0x10, R120 ;  /* 0x00000010d7da0825 */ /* 0x001fca00078e0078 */
[----:B------:R0:W5:Y:S01]  /*5a10*/  @P0 LDG.E.128 R48, desc[UR6][R218.64] ;  /* 0x00000006da300981 */ /* 0x000162000c1e1d00 */
[----:B------:R-:W-:-:S04]  /*5a20*/  ISETP.NE.U32.AND P0, PT, RZ, UR12, PT ;  /* 0x0000000cff007c0c */ /* 0x000fc8000bf05070 */
[----:B------:R-:W-:-:S13]  /*5a30*/  ISETP.NE.AND.EX P0, PT, RZ, UR13, PT, P0 ;  /* 0x0000000dff007c0c */ /* 0x000fda000bf05300 */
[----:B------:R-:W1:Y:S02]  /*5a40*/  @P0 LDC.64 R120, c[0x0][0x3a0] ;  /* 0x0000e800ff780b82 */ /* 0x000e640000000a00 */
[----:B-1----:R-:W-:-:S06]  /*5a50*/  @P0 IMAD.WIDE.U32 R216, R215, 0x10, R120 ;  /* 0x00000010d7d80825 */ /* 0x002fcc00078e0078 */
[----:B------:R-:W1:Y:S01]  /*5a60*/  LDC.64 R120, c[0x0][0x390] ;  /* 0x0000e400ff787b82 */ /* 0x000e620000000a00 */
[----:B------:R-:W2:Y:S01]  /*5a70*/  @P0 LDG.E.128 R52, desc[UR6][R216.64] ;  /* 0x00000006d8340981 */ /* 0x000ea2000c1e1d00 */
[----:B-1----:R-:W-:-:S06]  /*5a80*/  IMAD.WIDE.U32 R120, R215, 0x10, R120 ;  /* 0x00000010d7787825 */ /* 0x002fcc00078e0078 */
[----:B------:R-:W5:Y:S01]  /*5a90*/  LDG.E.128 R120, desc[UR6][R120.64] ;  /* 0x0000000678787981 */ /* 0x000f62000c1e1d00 */
        /* <DEDUP_REMOVED lines=10> */
[C---:B-----5:R-:W-:Y:S01]  /*5b40*/  PRMT R209, R122.reuse, 0x7632, R209 ;  /* 0x000076327ad17816 */ /* 0x060fe200000000d1 */
[----:B------:R-:W-:Y:S01]  /*5b50*/  IMAD.U32 R172, R122, 0x10000, RZ ;  /* 0x000100007aac7824 */ /* 0x000fe200078e00ff */
[C---:B------:R-:W-:Y:S02]  /*5b60*/  PRMT R205, R120.reuse, 0x7632, R205 ;  /* 0x0000763278cd7816 */ /* 0x040fe400000000cd */
        /* <DEDUP_REMOVED lines=10> */
.L_x_183:
[C---:B-----5:R-:W-:Y:S01]  /*5c10*/  PRMT R46, R120.reuse, 0x7632, R46 ;  /* 0x00007632782e7816 */ /* 0x060fe2000000002e */
[----:B------:R-:W-:Y:S01]  /*5c20*/  IMAD.U32 R205, R205, 0x10000, RZ ;  /* 0x00010000cdcd7824 */ /* 0x000fe200078e00ff */
[----:B------:R-:W-:Y:S02]  /*5c30*/  SHF.L.U32 R120, R120, 0x10, RZ ;  /* 0x0000001078787819 */ /* 0x000fe400000006ff */
[C---:B------:R-:W-:Y:S01]  /*5c40*/  PRMT R212, R122.reuse, 0x7632, R212 ;  /* 0x000076327ad47816 */ /* 0x040fe200000000d4 */
[----:B------:R-:W-:Y:S01]  /*5c50*/  IMAD.U32 R122, R122, 0x10000, RZ ;  /* 0x000100007a7a7824 */ /* 0x000fe200078e00ff */
        /* <DEDUP_REMOVED lines=28> */
.L_x_182:
[----:B------:R-:W-:-:S04]  /*5e20*/  UISETP.NE.U32.AND UP0, UPT, UR12, URZ, UPT ;  /* 0x000000ff0c00728c */ /* 0x000fc8000bf05070 */
[----:B------:R-:W-:-:S09]  /*5e30*/  UISETP.NE.AND.EX UP0, UPT, UR13, URZ, UPT, UP0 ;  /* 0x000000ff0d00728c */ /* 0x000fd2000bf05300 */
[----:B------:R-:W-:Y:S05]  /*5e40*/  BRA.U UP0, `(.L_x_185) ;  /* 0x0000000100947547 */ /* 0x000fea000b800000 */
[C---:B-----5:R-:W-:Y:S02]  /*5e50*/  PRMT R205, R120.reuse, 0x7632, R205 ;  /* 0x0000763278cd7816 */ /* 0x060fe400000000cd */
[----:B------:R-:W-:Y:S02]  /*5e60*/  SHF.L.U32 R120, R120, 0x10, RZ ;  /* 0x0000001078787819 */ /* 0x000fe400000006ff */
[C---:B------:R-:W-:Y:S01]  /*5e70*/  PRMT R209, R122.reuse, 0x7632, R209 ;  /* 0x000076327ad17816 */ /* 0x040fe200000000d1 */
[----:B------:R-:W-:Y:S01]  /*5e80*/  IMAD.U32 R122, R122, 0x10000, RZ ;  /* 0x000100007a7a7824 */ /* 0x000fe200078e00ff */
[----:B------:R-:W-:Y:S02]  /*5e90*/  SHF.L.U32 R45, R48, 0x10, RZ ;  /* 0x00000010302d7819 */ /* 0x000fe400000006ff */
[----:B------:R-:W-:Y:S01]  /*5ea0*/  SHF.L.U32 R47, R50, 0x10, RZ ;  /* 0x00000010322f7819 */ /* 0x000fe200000006ff */
        /* <DEDUP_REMOVED lines=8> */
[----:B------:R-:W-:Y:S02]  /*5f30*/  PRMT R46, R50, 0x7632, R46 ;  /* 0x00007632322e7816 */ /* 0x000fe4000000002e */
[----:B------:R-:W-:Y:S01]  /*5f40*/  PRMT R47, R51, 0x7632, R47 ;  /* 0x00007632332f7816 */ /* 0x000fe2000000002f */
[----:B------:R-:W-:Y:S01]  /*5f50*/  IMAD.U32 R45, R45, 0x10000, RZ ;  /* 0x000100002d2d7824 */ /* 0x000fe200078e00ff */
[----:B------:R-:W-:Y:S02]  /*5f60*/  SHF.L.U32 R121, R121, 0x10, RZ ;  /* 0x0000001079797819 */ /* 0x000fe400000006ff */
[----:B------:R-:W-:Y:S02]  /*5f70*/  SHF.L.U32 R164, R49, 0x10, RZ ;  /* 0x0000001031a47819 */ /* 0x000fe400000006ff */
        /* <DEDUP_REMOVED lines=18> */
.L_x_185:
[C---:B-----5:R-:W-:Y:S01]  /*60a0*/  PRMT R156, R121.reuse, 0x7632, R156 ;  /* 0x00007632799c7816 */ /* 0x060fe2000000009c */
[----:B------:R-:W-:Y:S01]  /*60b0*/  IMAD.U32 R45, R48, 0x10000, RZ ;  /* 0x00010000302d7824 */ /* 0x000fe200078e00ff */
[----:B------:R-:W-:Y:S01]  /*60c0*/  SHF.L.U32 R121, R121, 0x10, RZ ;  /* 0x0000001079797819 */ /* 0x000fe200000006ff */
[----:B------:R-:W-:Y:S01]  /*60d0*/  IMAD.U32 R217, R54, 0x10000, RZ ;  /* 0x0001000036d97824 */ /* 0x000fe200078e00ff */
[----:B------:R-:W-:Y:S01]  /*60e0*/  SHF.L.U32 R44, R49, 0x10, RZ ;  /* 0x00000010312c7819 */ /* 0x000fe200000006ff */
[----:B------:R-:W-:Y:S01]  /*60f0*/  IMAD.U32 R156, R156, 0x10000, RZ ;  /* 0x000100009c9c7824 */ /* 0x000fe200078e00ff */
[C---:B------:R-:W-:Y:S02]  /*6100*/  PRMT R46, R120.reuse, 0x7632, R46 ;  /* 0x00007632782e7816 */ /* 0x040fe4000000002e */
[----:B------:R-:W-:Y:S01]  /*6110*/  SHF.L.U32 R120, R120, 0x10, RZ ;  /* 0x0000001078787819 */ /* 0x000fe200000006ff */
[----:B------:R-:W-:Y:S01]  /*6120*/  FADD.FTZ R164, R44, R121 ;  /* 0x000000792ca47221 */ /* 0x000fe20000010000 */
[----:B------:R-:W-:Y:S01]  /*6130*/  PRMT R44, R48, 0x7632, R44 ;  /* 0x00007632302c7816 */ /* 0x000fe2000000002c */
[----:B------:R-:W-:Y:S01]  /*6140*/  IMAD.U32 R121, R50, 0x10000, RZ ;  /* 0x0001000032797824 */ /* 0x000fe200078e00ff */
[----:B------:R-:W-:Y:S01]  /*6150*/  SHF.L.U32 R47, R46, 0x10, RZ ;  /* 0x000000102e2f7819 */ /* 0x000fe200000006ff */
[----:B------:R-:W-:Y:S01]  /*6160*/  FADD.FTZ R120, R45, R120 ;  /* 0x000000782d787221 */ /* 0x000fe20000010000 */
[----:B------:R-:W-:-:S02]  /*6170*/  SHF.L.U32 R44, R44, 0x10, RZ ;  /* 0x000000102c2c7819 */ /* 0x000fc400000006ff */
[C---:B------:R-:W-:Y:S02]  /*6180*/  PRMT R172, R122.reuse, 0x7632, R172 ;  /* 0x000076327aac7816 */ /* 0x040fe400000000ac */
[----:B------:R-:W-:Y:S01]  /*6190*/  SHF.L.U32 R122, R122, 0x10, RZ ;  /* 0x000000107a7a7819 */ /* 0x000fe200000006ff */
[----:B------:R-:W-:Y:S01]  /*61a0*/  FADD.FTZ R44, R47, R44 ;  /* 0x0000002c2f2c7221 */ /* 0x000fe20000010000 */
[----:B------:R-:W-:Y:S02]  /*61b0*/  PRMT R212, R123, 0x7632, R212 ;  /* 0x000076327bd47816 */ /* 0x000fe400000000d4 */
[----:B------:R-:W-:Y:S01]  /*61c0*/  PRMT R45, R49, 0x7632, R45 ;  /* 0x00007632312d7816 */ /* 0x000fe2000000002d */
[----:B------:R-:W-:Y:S01]  /*61d0*/  FADD.FTZ R122, R121, R122 ;  /* 0x0000007a797a7221 */ /* 0x000fe20000010000 */
[----:B------:R-:W-:Y:S01]  /*61e0*/  PRMT R47, R51, 0x7632, R47 ;  /* 0x00007632332f7816 */ /* 0x000fe2000000002f */
[----:B------:R-:W-:Y:S01]  /*61f0*/  IMAD.U32 R212, R212, 0x10000, RZ ;  /* 0x00010000d4d47824 */ /* 0x000fe200078e00ff */
[----:B------:R-:W-:-:S02]  /*6200*/  PRMT R46, R50, 0x7632, R46 ;  /* 0x00007632322e7816 */ /* 0x000fc4000000002e */
[----:B------:R-:W-:Y:S02]  /*6210*/  SHF.L.U32 R45, R45, 0x10, RZ ;  /* 0x000000102d2d7819 */ /* 0x000fe400000006ff */
        /* <DEDUP_REMOVED lines=22> */
[----:B------:R-:W-:Y:S01]  /*6380*/  FADD.FTZ R207, R120, R45 ;  /* 0x0000002d78cf7221 */ /* 0x000fe20000010000 */
[----:B------:R-:W-:Y:S01]  /*6390*/  FADD.FTZ R205, R205, R44 ;  /* 0x0000002ccdcd7221 */ /* 0x000fe20000010000 */
[----:B------:R-:W-:-:S02]  /*63a0*/  F2FP.BF16.F32.PACK_AB R46, R209, R172 ;  /* 0x000000acd12e723e */ /* 0x000fc400000010ff */
[----:B------:R-:W-:Y:S02]  /*63b0*/  F2FP.BF16.F32.PACK_AB R47, R212, R211 ;  /* 0x000000d3d42f723e */ /* 0x000fe400000010ff */
[----:B------:R-:W-:Y:S02]  /*63c0*/  F2FP.BF16.F32.PACK_AB R45, R207, R164 ;  /* 0x000000a4cf2d723e */ /* 0x000fe400000010ff */
[----:B------:R-:W-:-:S07]  /*63d0*/  F2FP.BF16.F32.PACK_AB R44, R205, R156 ;  /* 0x0000009ccd2c723e */ /* 0x000fce00000010ff */
.L_x_184:
[----:B------:R-:W0:Y:S02]  /*63e0*/  @P3 LDC.64 R120, c[0x0][0x3a8] ;  /* 0x0000ea00ff783b82 */ /* 0x000e240000000a00 */
[----:B0-----:R-:W-:-:S05]  /*63f0*/  @P3 IMAD.WIDE.U32 R120, R215, 0x10, R120 ;  /* 0x00000010d7783825 */ /* 0x001fca00078e0078 */
[----:B------:R0:W-:Y:S02]  /*6400*/  @P3 STG.E.128 desc[UR6][R120.64], R44 ;  /* 0x0000002c78003986 */ /* 0x0001e4000c101d06 */
.L_x_181:
[----:B------:R-:W-:Y:S05]  /*6410*/  BSYNC.RECONVERGENT B0 ;  /* 0x0000000000007941 */ /* 0x000fea0003800200 */
.L_x_180:
[----:B01234-:R-:W-:Y:S01]  /*6420*/  FADD.FTZ R121, RZ, R149 ;  /* 0x00000095ff797221 */ /* 0x01ffe20000010000 */
[C---:B------:R-:W-:Y:S01]  /*6430*/  ISETP.GE.U32.AND P4, PT, R147.reuse, 0x20, PT ;  /* 0x000000209300780c */ /* 0x040fe20003f86070 */
[----:B------:R-:W-:Y:S01]  /*6440*/  UMOV UR4, 0xffffffff ;  /* 0xffffffff00047882 */ /* 0x000fe20000000000 */
[C---:B------:R-:W-:Y:S01]  /*6450*/  ISETP.GT.U32.AND P2, PT, R147.reuse, 0x3f, PT ;  /* 0x0000003f9300780c */ /* 0x040fe20003f44070 */
[----:B------:R-:W-:Y:S01]  /*6460*/  FADD.FTZ R120, R190, R121 ;  /* 0x00000079be787221 */ /* 0x000fe20000010000 */
[C---:B------:R-:W-:Y:S02]  /*6470*/  ISETP.GT.U32.AND P1, PT, R147.reuse, 0x5f, PT ;  /* 0x0000005f9300780c */ /* 0x040fe40003f24070 */
[----:B------:R-:W-:Y:S01]  /*6480*/  ISETP.GT.U32.AND P0, PT, R147, 0x7f, PT ;  /* 0x0000007f9300780c */ /* 0x000fe20003f04070 */
[----:B------:R-:W-:Y:S01]  /*6490*/  FADD.FTZ R121, R157, R120 ;  /* 0x000000789d797221 */ /* 0x000fe20000010000 */
[----:B------:R-:W-:Y:S02]  /*64a0*/  ISETP.GT.U32.AND P5, PT, R147, 0x9f, PT ;  /* 0x0000009f9300780c */ /* 0x000fe40003fa4070 */
[----:B------:R-:W-:Y:S01]  /*64b0*/  LOP3.LUT R148, R148, 0xfffffffe, RZ, 0xc0, !PT ;  /* 0xfffffffe94947812 */ /* 0x000fe200078ec0ff */
[----:B------:R-:W-:-:S04]  /*64c0*/  FADD.FTZ R120, R192, R121 ;  /* 0x00000079c0787221 */ /* 0x000fc80000010000 */
[----:B------:R-:W-:-:S04]  /*64d0*/  FADD.FTZ R121, R165, R120 ;  /* 0x00000078a5797221 */ /* 0x000fc80000010000 */
[----:B------:R-:W-:Y:S02]  /*64e0*/  FADD.FTZ R121, R194, R121 ;  /* 0x00000079c2797221 */ /* 0x000fe40000010000 */
[----:B------:R-:W-:Y:S02]  /*64f0*/  @P5 LOP3.LUT R148, R148, 0x1, RZ, 0xfc, !PT ;  /* 0x0000000194945812 */ /* 0x000fe400078efcff */
[----:B------:R-:W-:Y:S02]  /*6500*/  FADD.FTZ R120, R196, R121 ;  /* 0x00000079c4787221 */ /* 0x000fe40000010000 */
[----:B------:R-:W-:Y:S02]  /*6510*/  LOP3.LUT R148, R148, 0xfffffffd, RZ, 0xc0, !PT ;  /* 0xfffffffd94947812 */ /* 0x000fe400078ec0ff */
[----:B------:R-:W-:-:S05]  /*6520*/  FADD.FTZ R120, R191, R120 ;  /* 0x00000078bf787221 */ /* 0x000fca0000010000 */
        /* <DEDUP_REMOVED lines=60> */
[----:B------:R-:W-:-:S04]  /*68f0*/  FADD.FTZ R123, R207, R120 ;  /* 0x00000078cf7b7221 */ /* 0x000fc80000010000 */
[----:B------:R-:W-:-:S04]  /*6900*/  FADD.FTZ R120, R172, R123 ;  /* 0x0000007bac787221 */ /* 0x000fc80000010000 */
[----:B------:R-:W-:-:S04]  /*6910*/  FADD.FTZ R120, R209, R120 ;  /* 0x00000078d1787221 */ /* 0x000fc80000010000 */
[----:B------:R-:W-:-:S04]  /*6920*/  FADD.FTZ R123, R211, R120 ;  /* 0x00000078d37b7221 */ /* 0x000fc80000010000 */
[----:B------:R-:W-:Y:S01]  /*6930*/  @P5 FADD.FTZ R121, R212, R123 ;  /* 0x0000007bd4795221 */ /* 0x000fe20000010000 */
[----:B------:R-:W-:Y:S01]  /*6940*/  ISETP.NE.AND P5, PT, R146, RZ, PT ;  /* 0x000000ff9200720c */ /* 0x000fe20003fa5270 */
[----:B------:R-:W-:-:S12]  /*6950*/  BRA.DIV UR4, `(.L_x_186) ;  /* 0x00000026042c7947 */ /* 0x000fd8000b800000 */
        /* <DEDUP_REMOVED lines=14> */
[--C-:B------:R-:W-:Y:S01]  /*6a40*/  FADD.FTZ R121, R190, -R215.reuse ;  /* 0x800000d7be797221 */ /* 0x100fe20000010000 */
[--C-:B------:R-:W-:Y:S01]  /*6a50*/  FADD.FTZ R123, R157, -R215.reuse ;  /* 0x800000d79d7b7221 */ /* 0x100fe20000010000 */
[--C-:B------:R-:W-:Y:S01]  /*6a60*/  FADD.FTZ R122, R189, -R215.reuse ;  /* 0x800000d7bd7a7221 */ /* 0x100fe20000010000 */
[----:B------:R-:W-:Y:S01]  /*6a70*/  FFMA.FTZ R120, R120, R120, RZ ;  /* 0x0000007878787223 */ /* 0x000fe200000100ff */
[----:B------:R-:W-:-:S03]  /*6a80*/  FADD.FTZ R216, R158, -R215 ;  /* 0x800000d79ed87221 */ /* 0x000fc60000010000 */
[----:B------:R-:W-:Y:S01]  /*6a90*/  FFMA.FTZ R120, R121, R121, R120 ;  /* 0x0000007979787223 */ /* 0x000fe20000010078 */
        /* <DEDUP_REMOVED lines=9> */
[----:B------:R-:W-:-:S04]  /*6b30*/  FFMA.FTZ R120, R123, R123, R120 ;  /* 0x0000007b7b787223 */ /* 0x000fc80000010078 */
[----:B------:R-:W-:Y:S01]  /*6b40*/  FFMA.FTZ R120, R121, R121, R120 ;  /* 0x0000007979787223 */ /* 0x000fe20000010078 */
[----:B------:R-:W-:-:S04]  /*6b50*/  FADD.FTZ R121, R150, -R215 ;  /* 0x800000d796797221 */ /* 0x000fc80000010000 */
[----:B------:R-:W-:-:S05]  /*6b60*/  FSEL R120, R120, RZ, P4 ;  /* 0x000000ff78787208 */ /* 0x000fca0002000000 */
[----:B------:R-:W-:-:S04]  /*6b70*/  FFMA.FTZ R121, R121, R121, R120 ;  /* 0x0000007979797223 */ /* 0x000fc80000010078 */
        /* <DEDUP_REMOVED lines=12> */
[----:B------:R-:W-:Y:S01]  /*6c40*/  @P2 FFMA.FTZ R120, R122, R122, R121 ;  /* 0x0000007a7a782223 */ /* 0x000fe20000010079 */
[--C-:B------:R-:W-:Y:S01]  /*6c50*/  FADD.FTZ R121, R151, -R215.reuse ;  /* 0x800000d797797221 */ /* 0x100fe20000010000 */
[----:B------:R-:W-:-:S03]  /*6c60*/  FADD.FTZ R122, R186, -R215 ;  /* 0x800000d7ba7a7221 */ /* 0x000fc60000010000 */
        /* <DEDUP_REMOVED lines=47> */
[----:B------:R-:W-:Y:S01]  /*6f60*/  FADD.FTZ R122, R195, -R215 ;  /* 0x800000d7c37a7221 */ /* 0x000fe20000010000 */
[----:B------:R-:W-:Y:S02]  /*6f70*/  ISETP.GT.U32.AND P6, PT, R147, 0xbf, PT ;  /* 0x000000bf9300780c */ /* 0x000fe40003fc4070 */
        /* <DEDUP_REMOVED lines=56> */
.L_x_215:
[----:B-1----:R-:W-:Y:S01]  /*7300*/  FADD.FTZ R219, R216, R217 ;  /* 0x000000d9d8db7221 */ /* 0x002fe20000010000 */
[----:B0-----:R-:W-:Y:S01]  /*7310*/  FMUL.FTZ R216, R215, R215 ;  /* 0x000000d7d7d87220 */ /* 0x001fe20000410000 */
[----:B------:R-:W-:Y:S01]  /*7320*/  LOP3.LUT P0, RZ, R148, 0x800, RZ, 0xc0, !PT ;  /* 0x0000080094ff7812 */ /* 0x000fe2000780c0ff */
[----:B------:R-:W0:Y:S01]  /*7330*/  @!P5 LDC.64 R122, c[0x0][0x3c0] ;  /* 0x0000f000ff7adb82 */ /* 0x000e220000000a00 */
[----:B------:R-:W-:Y:S01]  /*7340*/  FFMA.FTZ R214, R219, R214, UR5 ;  /* 0x00000005dbd67e23 */ /* 0x000fe200080100d6 */
[----:B------:R-:W-:Y:S01]  /*7350*/  BSSY.RECONVERGENT B0, `(.L_x_187) ;  /* 0x000003b000007945 */ /* 0x000fe20003800200 */
[----:B------:R-:W-:Y:S02]  /*7360*/  FSEL R217, R216, RZ, P0 ;  /* 0x000000ffd8d97208 */ /* 0x000fe40000000000 */
[----:B------:R-:W-:-:S03]  /*7370*/  FSEL R216, R215, RZ, !P0 ;  /* 0x000000ffd7d87208 */ /* 0x000fc60004000000 */
[----:B------:R-:W1:Y:S01]  /*7380*/  @!P5 LDC.64 R120, c[0x0][0x3c8] ;  /* 0x0000f200ff78db82 */ /* 0x000e620000000a00 */
[----:B------:R-:W-:-:S06]  /*7390*/  FADD.FTZ R217, R214, R217 ;  /* 0x000000d9d6d97221 */ /* 0x000fcc0000010000 */
[----:B------:R-:W2:Y:S01]  /*73a0*/  MUFU.RSQ R217, R217 ;  /* 0x000000d900d97308 */ /* 0x000ea20000001400 */
[----:B0-----:R-:W-:-:S05]  /*73b0*/  @!P5 IMAD.WIDE R122, R145, 0x4, R122 ;  /* 0x00000004917ad825 */ /* 0x001fca00078e027a */
[----:B------:R0:W-:Y:S01]  /*73c0*/  @!P5 STG.E desc[UR6][R122.64], R215 ;  /* 0x000000d77a00d986 */ /* 0x0001e2000c101906 */
[----:B-1----:R-:W-:-:S05]  /*73d0*/  @!P5 IMAD.WIDE R120, R145, 0x4, R120 ;  /* 0x000000049178d825 */ /* 0x002fca00078e0278 */
[----:B--2---:R0:W-:Y:S01]  /*73e0*/  @!P5 STG.E desc[UR6][R120.64], R217 ;  /* 0x000000d97800d986 */ /* 0x0041e2000c101906 */
[----:B------:R-:W-:Y:S05]  /*73f0*/  @!P4 BRA `(.L_x_188) ;  /* 0x0000000000c0c947 */ /* 0x000fea0003800000 */
[--C-:B------:R-:W-:Y:S01]  /*7400*/  FADD.FTZ R214, R165, -R216.reuse ;  /* 0x800000d8a5d67221 */ /* 0x100fe20000010000 */
[--C-:B0-----:R-:W-:Y:S01]  /*7410*/  FADD.FTZ R122, R157, -R216.reuse ;  /* 0x800000d89d7a7221 */ /* 0x101fe20000010000 */
[----:B------:R-:W-:Y:S01]  /*7420*/  IMAD.U32 R215, R69, 0x10000, RZ ;  /* 0x0001000045d77824 */ /* 0x000fe200078e00ff */
[----:B------:R-:W-:Y:S01]  /*7430*/  SHF.L.U32 R219, R65, 0x10, RZ ;  /* 0x0000001041db7819 */ /* 0x000fe200000006ff */
[--C-:B------:R-:W-:Y:S01]  /*7440*/  FADD.FTZ R218, R196, -R216.reuse ;  /* 0x800000d8c4da7221 */ /* 0x100fe20000010000 */
[----:B------:R-:W-:Y:S01]  /*7450*/  SHF.L.U32 R221, R70, 0x10, RZ ;  /* 0x0000001046dd7819 */ /* 0x000fe200000006ff */
[C---:B------:R-:W-:Y:S01]  /*7460*/  FMUL.FTZ R214, R217.reuse, R214 ;  /* 0x000000d6d9d67220 */ /* 0x040fe20000410000 */
[----:B------:R-:W-:Y:S01]  /*7470*/  SHF.L.U32 R223, R66, 0x10, RZ ;  /* 0x0000001042df7819 */ /* 0x000fe200000006ff */
[C---:B------:R-:W-:Y:S01]  /*7480*/  FMUL.FTZ R122, R217.reuse, R122 ;  /* 0x0000007ad97a7220 */ /* 0x040fe20000410000 */
[----:B------:R-:W-:Y:S01]  /*7490*/  FMUL.FTZ R220, R217, R218 ;  /* 0x000000dad9dc7220 */ /* 0x000fe20000410000 */
[----:B------:R-:W-:Y:S01]  /*74a0*/  SHF.L.U32 R227, R67, 0x10, RZ ;  /* 0x0000001043e37819 */ /* 0x000fe200000006ff */
[--C-:B------:R-:W-:Y:S01]  /*74b0*/  FADD.FTZ R120, R149, -R216.reuse ;  /* 0x800000d895787221 */ /* 0x100fe20000010000 */
[----:B------:R-:W-:Y:S01]  /*74c0*/  FFMA.FTZ R218, R122, R215, R219 ;  /* 0x000000d77ada7223 */ /* 0x000fe200000100db */
[----:B------:R-:W-:Y:S01]  /*74d0*/  FFMA.FTZ R223, R214, R221, R223 ;  /* 0x000000ddd6df7223 */ /* 0x000fe200000100df */
[----:B------:R-:W-:Y:S01]  /*74e0*/  IMAD.U32 R225, R71, 0x10000, RZ ;  /* 0x0001000047e17824 */ /* 0x000fe200078e00ff */
[----:B------:R-:W0:Y:S01]  /*74f0*/  LDC.64 R214, c[0x0][0x428] ;  /* 0x00010a00ffd67b82 */ /* 0x000e220000000a00 */
[----:B------:R-:W-:Y:S01]  /*7500*/  SHF.L.U32 R121, R68, 0x10, RZ ;  /* 0x0000001044797819 */ /* 0x000fe200000006ff */
[----:B------:R-:W-:Y:S01]  /*7510*/  FMUL.FTZ R120, R217, R120 ;  /* 0x00000078d9787220 */ /* 0x000fe20000410000 */
[----:B------:R-:W-:Y:S01]  /*7520*/  SHF.L.U32 R123, R64, 0x10, RZ ;  /* 0x00000010407b7819 */ /* 0x000fe200000006ff */
[----:B------:R-:W-:Y:S01]  /*7530*/  FFMA.FTZ R224, R220, R225, R227 ;  /* 0x000000e1dce07223 */ /* 0x000fe200000100e3 */
[--C-:B------:R-:W-:Y:S01]  /*7540*/  FADD.FTZ R220, R192, -R216.reuse ;  /* 0x800000d8c0dc7221 */ /* 0x100fe20000010000 */
[--C-:B------:R-:W-:Y:S01]  /*7550*/  FADD.FTZ R122, R190, -R216.reuse ;  /* 0x800000d8be7a7221 */ /* 0x100fe20000010000 */
[--C-:B------:R-:W-:Y:S01]  /*7560*/  FADD.FTZ R222, R194, -R216.reuse ;  /* 0x800000d8c2de7221 */ /* 0x100fe20000010000 */
[----:B------:R-:W-:Y:S01]  /*7570*/  FADD.FTZ R226, R191, -R216 ;  /* 0x800000d8bfe27221 */ /* 0x000fe20000010000 */
[----:B------:R-:W-:Y:S01]  /*7580*/  FFMA.FTZ R120, R120, R121, R123 ;  /* 0x0000007978787223 */ /* 0x000fe2000001007b */
[----:B------:R-:W-:Y:S01]  /*7590*/  SHF.L.U32 R221, R4, 0x10, RZ ;  /* 0x0000001004dd7819 */ /* 0x000fe200000006ff */
[----:B------:R-:W-:Y:S01]  /*75a0*/  IMAD.U32 R219, R3, 0x10000, RZ ;  /* 0x0001000003db7824 */ /* 0x000fe200078e00ff */
[----:B------:R-:W-:Y:S01]  /*75b0*/  SHF.L.U32 R121, R0, 0x10, RZ ;  /* 0x0000001000797819 */ /* 0x000fe200000006ff */
[----:B------:R-:W-:Y:S01]  /*75c0*/  FMUL.FTZ R220, R217, R220 ;  /* 0x000000dcd9dc7220 */ /* 0x000fe20000410000 */
[----:B------:R-:W-:Y:S01]  /*75d0*/  SHF.L.U32 R123, R2, 0x10, RZ ;  /* 0x00000010027b7819 */ /* 0x000fe200000006ff */
[----:B------:R-:W-:Y:S01]  /*75e0*/  IMAD.U32 R229, R7, 0x10000, RZ ;  /* 0x0001000007e57824 */ /* 0x000fe200078e00ff */
[----:B------:R-:W-:Y:S01]  /*75f0*/  SHF.L.U32 R225, R5, 0x10, RZ ;  /* 0x0000001005e17819 */ /* 0x000fe200000006ff */
[C---:B------:R-:W-:Y:S01]  /*7600*/  FMUL.FTZ R226, R217.reuse, R226 ;  /* 0x000000e2d9e27220 */ /* 0x040fe20000410000 */
[----:B------:R-:W-:Y:S01]  /*7610*/  SHF.L.U32 R227, R6, 0x10, RZ ;  /* 0x0000001006e37819 */ /* 0x000fe200000006ff */
[C---:B------:R-:W-:Y:S01]  /*7620*/  FMUL.FTZ R222, R217.reuse, R222 ;  /* 0x000000ded9de7220 */ /* 0x040fe20000410000 */
[----:B------:R-:W-:Y:S01]  /*7630*/  SHF.L.U32 R231, R8, 0x10, RZ ;  /* 0x0000001008e77819 */ /* 0x000fe200000006ff */
[----:B------:R-:W-:Y:S01]  /*7640*/  FMUL.FTZ R122, R217, R122 ;  /* 0x0000007ad97a7220 */ /* 0x000fe20000410000 */
[----:B------:R-:W-:Y:S01]  /*7650*/  FFMA.FTZ R221, R220, R219, R221 ;  /* 0x000000dbdcdd7223 */ /* 0x000fe200000100dd */
[----:B------:R-:W-:Y:S01]  /*7660*/  FFMA.FTZ R222, R222, R225, R227 ;  /* 0x000000e1dede7223 */ /* 0x000fe200000100e3 */
[----:B0-----:R-:W-:-:S04]  /*7670*/  IMAD.WIDE.U32 R214, R213, 0x10, R214 ;  /* 0x00000010d5d67825 */ /* 0x001fc800078e00d6 */
[----:B------:R-:W-:Y:S01]  /*7680*/  FFMA.FTZ R229, R226, R229, R231 ;  /* 0x000000e5e2e57223 */ /* 0x000fe200000100e7 */
[----:B------:R-:W-:Y:S01]  /*7690*/  FFMA.FTZ R219, R122, R121, R123 ;  /* 0x000000797adb7223 */ /* 0x000fe2000001007b */
[----:B------:R-:W-:Y:S02]  /*76a0*/  F2FP.BF16.F32.PACK_AB R121, R221, R218 ;  /* 0x000000dadd79723e */ /* 0x000fe400000010ff */
[----:B------:R-:W-:Y:S02]  /*76b0*/  F2FP.BF16.F32.PACK_AB R122, R222, R223 ;  /* 0x000000dfde7a723e */ /* 0x000fe400000010ff */
[----:B------:R-:W-:Y:S02]  /*76c0*/  F2FP.BF16.F32.PACK_AB R123, R229, R224 ;  /* 0x000000e0e57b723e */ /* 0x000fe400000010ff */
[----:B------:R-:W-:Y:S02]  /*76d0*/  F2FP.BF16.F32.PACK_AB R120, R219, R120 ;  /* 0x00000078db78723e */ /* 0x000fe400000010ff */
[----:B------:R-:W-:-:S03]  /*76e0*/  IADD3 R213, PT, PT, R213, 0x20, RZ ;  /* 0x00000020d5d57810 */ /* 0x000fc60007ffe0ff */
[----:B------:R1:W-:Y:S04]  /*76f0*/  STG.E.128 desc[UR6][R214.64], R120 ;  /* 0x00000078d6007986 */ /* 0x0003e8000c101d06 */
.L_x_188:
[----:B------:R-:W-:Y:S05]  /*7700*/  BSYNC.RECONVERGENT B0 ;  /* 0x0000000000007941 */ /* 0x000fea0003800200 */
.L_x_187:
[----:B------:R-:W-:Y:S01]  /*7710*/  ISETP.GE.U32.AND P0, PT, R147, 0x40, PT ;  /* 0x000000409300780c */ /* 0x000fe20003f06070 */
[----:B------:R-:W-:-:S12]  /*7720*/  BSSY.RECONVERGENT B0, `(.L_x_189) ;  /* 0x0000032000007945 */ /* 0x000fd80003800200 */
[----:B------:R-:W-:Y:S05]  /*7730*/  @!P0 BRA `(.L_x_190) ;  /* 0x0000000000c08947 */ /* 0x000fea0003800000 */
[--C-:B-1----:R-:W-:Y:S01]  /*7740*/  FADD.FTZ R214, R166, -R216.reuse ;  /* 0x800000d8a6d67221 */ /* 0x102fe20000010000 */
[--C-:B0-----:R-:W-:Y:S01]  /*7750*/  FADD.FTZ R122, R158, -R216.reuse ;  /* 0x800000d89e7a7221 */ /* 0x101fe20000010000 */
[----:B------:R-:W-:Y:S01]  /*7760*/  SHF.L.U32 R215, R117, 0x10, RZ ;  /* 0x0000001075d77819 */ /* 0x000fe200000006ff */
[--C-:B------:R-:W-:Y:S01]  /*7770*/  FADD.FTZ R218, R188, -R216.reuse ;  /* 0x800000d8bcda7221 */ /* 0x100fe20000010000 */
[----:B------:R-:W-:Y:S01]  /*7780*/  SHF.L.U32 R219, R113, 0x10, RZ ;  /* 0x0000001071db7819 */ /* 0x000fe200000006ff */
[C---:B------:R-:W-:Y:S01]  /*7790*/  FMUL.FTZ R214, R217.reuse, R214 ;  /* 0x000000d6d9d67220 */ /* 0x040fe20000410000 */
[----:B------:R-:W-:Y:S01]  /*77a0*/  SHF.L.U32 R221, R118, 0x10, RZ ;  /* 0x0000001076dd7819 */ /* 0x000fe200000006ff */
[----:B------:R-:W-:Y:S02]  /*77b0*/  IMAD.U32 R223, R114, 0x10000, RZ ;  /* 0x0001000072df7824 */ /* 0x000fe400078e00ff */
[C---:B------:R-:W-:Y:S01]  /*77c0*/  FMUL.FTZ R122, R217.reuse, R122 ;  /* 0x0000007ad97a7220 */ /* 0x040fe20000410000 */
[----:B------:R-:W-:Y:S01]  /*77d0*/  FMUL.FTZ R220, R217, R218 ;  /* 0x000000dad9dc7220 */ /* 0x000fe20000410000 */
[----:B------:R-:W-:Y:S01]  /*77e0*/  SHF.L.U32 R225, R119, 0x10, RZ ;  /* 0x0000001077e17819 */ /* 0x000fe200000006ff */
[----:B------:R-:W-:Y:S01]  /*77f0*/  FFMA.FTZ R223, R214, R221, R223 ;  /* 0x000000ddd6df7223 */ /* 0x000fe200000100df */
[----:B------:R-:W-:Y:S01]  /*7800*/  FFMA.FTZ R218, R122, R215, R219 ;  /* 0x000000d77ada7223 */ /* 0x000fe200000100db */
[----:B------:R-:W-:Y:S01]  /*7810*/  SHF.L.U32 R227, R115, 0x10, RZ ;  /* 0x0000001073e37819 */ /* 0x000fe200000006ff */
[----:B------:R-:W0:Y:S01]  /*7820*/  LDC.64 R214, c[0x0][0x428] ;  /* 0x00010a00ffd67b82 */ /* 0x000e220000000a00 */
[----:B------:R-:W-:Y:S01]  /*7830*/  FADD.FTZ R120, R150, -R216 ;  /* 0x800000d896787221 */ /* 0x000fe20000010000 */
[----:B------:R-:W-:Y:S01]  /*7840*/  SHF.L.U32 R121, R116, 0x10, RZ ;  /* 0x0000001074797819 */ /* 0x000fe200000006ff */
[----:B------:R-:W-:-:S02]  /*7850*/  IMAD.U32 R123, R112, 0x10000, RZ ;  /* 0x00010000707b7824 */ /* 0x000fc400078e00ff */
[----:B------:R-:W-:Y:S01]  /*7860*/  FFMA.FTZ R224, R220, R225, R227 ;  /* 0x000000e1dce07223 */ /* 0x000fe200000100e3 */
[----:B------:R-:W-:Y:S01]  /*7870*/  FMUL.FTZ R120, R217, R120 ;  /* 0x00000078d9787220 */ /* 0x000fe20000410000 */
[--C-:B------:R-:W-:Y:S01]  /*7880*/  FADD.FTZ R220, R187, -R216.reuse ;  /* 0x800000d8bbdc7221 */ /* 0x100fe20000010000 */
[--C-:B------:R-:W-:Y:S01]  /*7890*/  FADD.FTZ R122, R189, -R216.reuse ;  /* 0x800000d8bd7a7221 */ /* 0x100fe20000010000 */
[--C-:B------:R-:W-:Y:S01]  /*78a0*/  FADD.FTZ R222, R185, -R216.reuse ;  /* 0x800000d8b9de7221 */ /* 0x100fe20000010000 */
[----:B------:R-:W-:Y:S01]  /*78b0*/  FADD.FTZ R226, R183, -R216 ;  /* 0x800000d8b7e27221 */ /* 0x000fe20000010000 */
[----:B------:R-:W-:Y:S01]  /*78c0*/  FFMA.FTZ R120, R120, R121, R123 ;  /* 0x0000007978787223 */ /* 0x000fe2000001007b */
[----:B------:R-:W-:Y:S01]  /*78d0*/  SHF.L.U32 R219, R11, 0x10, RZ ;  /* 0x000000100bdb7819 */ /* 0x000fe200000006ff */
[----:B------:R-:W-:Y:S01]  /*78e0*/  FMUL.FTZ R220, R217, R220 ;  /* 0x000000dcd9dc7220 */ /* 0x000fe20000410000 */
[----:B------:R-:W-:Y:S01]  /*78f0*/  SHF.L.U32 R221, R12, 0x10, RZ ;  /* 0x000000100cdd7819 */ /* 0x000fe200000006ff */
[----:B------:R-:W-:Y:S01]  /*7900*/  IMAD.U32 R123, R10, 0x10000, RZ ;  /* 0x000100000a7b7824 */ /* 0x000fe200078e00ff */
[----:B------:R-:W-:Y:S01]  /*7910*/  SHF.L.U32 R121, R9, 0x10, RZ ;  /* 0x0000001009797819 */ /* 0x000fe200000006ff */
[----:B------:R-:W-:Y:S01]  /*7920*/  IMAD.U32 R227, R14, 0x10000, RZ ;  /* 0x000100000ee37824 */ /* 0x000fe200078e00ff */
[----:B------:R-:W-:Y:S01]  /*7930*/  SHF.L.U32 R225, R13, 0x10, RZ ;  /* 0x000000100de17819 */ /* 0x000fe200000006ff */
[----:B------:R-:W-:Y:S01]  /*7940*/  FMUL.FTZ R226, R217, R226 ;  /* 0x000000e2d9e27220 */ /* 0x000fe20000410000 */
        /* <DEDUP_REMOVED lines=15> */
.L_x_190:
[----:B------:R-:W-:Y:S05]  /*7a40*/  BSYNC.RECONVERGENT B0 ;  /* 0x0000000000007941 */ /* 0x000fea0003800200 */
.L_x_189:
[----:B------:R-:W-:Y:S01]  /*7a50*/  ISETP.GE.U32.AND P0, PT, R147, 0x60, PT ;  /* 0x000000609300780c */ /* 0x000fe20003f06070 */
[----:B------:R-:W-:-:S12]  /*7a60*/  BSSY.RECONVERGENT B0, `(.L_x_191) ;  /* 0x0000032000007945 */ /* 0x000fd80003800200 */
[----:B------:R-:W-:Y:S05]  /*7a70*/  @!P0 BRA `(.L_x_192) ;  /* 0x0000000000c08947 */ /* 0x000fea0003800000 */
[--C-:B-12---:R-:W-:Y:S01]  /*7a80*/  FADD.FTZ R214, R167, -R216.reuse ;  /* 0x800000d8a7d67221 */ /* 0x106fe20000010000 */
        /* <DEDUP_REMOVED lines=41> */
[----:B------:R-:W-:Y:S01]  /*7d20*/  F2FP.BF16.F32.PACK_AB R121, R221, R218 ;  /* 0x000000dadd79723e */ /* 0x000fe200000010ff */
[----:B------:R-:W-:Y:S01]  /*7d30*/  VIADD R213, R213, 0x20 ;  /* 0x00000020d5d57836 */ /* 0x000fe20000000000 */
[----:B------:R-:W-:Y:S02]  /*7d40*/  F2FP.BF16.F32.PACK_AB R122, R222, R223 ;  /* 0x000000dfde7a723e */ /* 0x000fe400000010ff */
[----:B------:R-:W-:Y:S02]  /*7d50*/  F2FP.BF16.F32.PACK_AB R123, R229, R224 ;  /* 0x000000e0e57b723e */ /* 0x000fe400000010ff */
[----:B------:R-:W-:-:S05]  /*7d60*/  F2FP.BF16.F32.PACK_AB R120, R219, R120 ;  /* 0x00000078db78723e */ /* 0x000fca00000010ff */
[----:B------:R3:W-:Y:S02]  /*7d70*/  STG.E.128 desc[UR6][R214.64], R120 ;  /* 0x00000078d6007986 */ /* 0x0007e4000c101d06 */
.L_x_192:
[----:B------:R-:W-:Y:S05]  /*7d80*/  BSYNC.RECONVERGENT B0 ;  /* 0x0000000000007941 */ /* 0x000fea0003800200 */
.L_x_191:
[----:B------:R-:W-:Y:S01]  /*7d90*/  ISETP.GE.U32.AND P0, PT, R147, 0x80, PT ;  /* 0x000000809300780c */ /* 0x000fe20003f06070 */
[----:B------:R-:W-:-:S12]  /*7da0*/  BSSY.RECONVERGENT B0, `(.L_x_193) ;  /* 0x0000032000007945 */ /* 0x000fd80003800200 */
[----:B------:R-:W-:Y:S05]  /*7db0*/  @!P0 BRA `(.L_x_194) ;  /* 0x0000000000c08947 */ /* 0x000fea0003800000 */
[--C-:B-123--:R-:W-:Y:S01]  /*7dc0*/  FADD.FTZ R214, R168, -R216.reuse ;  /* 0x800000d8a8d67221 */ /* 0x10efe20000010000 */
[--C-:B0-----:R-:W-:Y:S01]  /*7dd0*/  FADD.FTZ R122, R160, -R216.reuse ;  /* 0x800000d8a07a7221 */ /* 0x101fe20000010000 */
[----:B------:R-:W-:Y:S01]  /*7de0*/  SHF.L.U32 R215, R101, 0x10, RZ ;  /* 0x0000001065d77819 */ /* 0x000fe200000006ff */
[--C-:B------:R-:W-:Y:S01]  /*7df0*/  FADD.FTZ R218, R178, -R216.reuse ;  /* 0x800000d8b2da7221 */ /* 0x100fe20000010000 */
[----:B------:R-:W-:Y:S01]  /*7e00*/  SHF.L.U32 R221, R102, 0x10, RZ ;  /* 0x0000001066dd7819 */ /* 0x000fe200000006ff */
[----:B------:R-:W-:Y:S01]  /*7e10*/  FMUL.FTZ R214, R217, R214 ;  /* 0x000000d6d9d67220 */ /* 0x000fe20000410000 */
[----:B------:R-:W-:Y:S01]  /*7e20*/  SHF.L.U32 R223, R98, 0x10, RZ ;  /* 0x0000001062df7819 */ /* 0x000fe200000006ff */
[----:B------:R-:W-:Y:S02]  /*7e30*/  IMAD.U32 R219, R97, 0x10000, RZ ;  /* 0x0001000061db7824 */ /* 0x000fe400078e00ff */
[C---:B------:R-:W-:Y:S01]  /*7e40*/  FMUL.FTZ R122, R217.reuse, R122 ;  /* 0x0000007ad97a7220 */ /* 0x040fe20000410000 */
[----:B------:R-:W-:Y:S01]  /*7e50*/  FMUL.FTZ R220, R217, R218 ;  /* 0x000000dad9dc7220 */ /* 0x000fe20000410000 */
[----:B------:R-:W-:Y:S01]  /*7e60*/  SHF.L.U32 R225, R103, 0x10, RZ ;  /* 0x0000001067e17819 */ /* 0x000fe200000006ff */
[----:B------:R-:W-:Y:S01]  /*7e70*/  FFMA.FTZ R223, R214, R221, R223 ;  /* 0x000000ddd6df7223 */ /* 0x000fe200000100df */
[----:B------:R-:W-:Y:S01]  /*7e80*/  FFMA.FTZ R218, R122, R215, R219 ;  /* 0x000000d77ada7223 */ /* 0x000fe200000100db */
[--C-:B------:R-:W-:Y:S01]  /*7e90*/  FADD.FTZ R120, R152, -R216.reuse ;  /* 0x800000d898787221 */ /* 0x100fe20000010000 */
[----:B------:R-:W0:Y:S01]  /*7ea0*/  LDC.64 R214, c[0x0][0x428] ;  /* 0x00010a00ffd67b82 */ /* 0x000e220000000a00 */
[----:B------:R-:W-:Y:S01]  /*7eb0*/  IMAD.U32 R227, R99, 0x10000, RZ ;  /* 0x0001000063e37824 */ /* 0x000fe200078e00ff */
        /* <DEDUP_REMOVED lines=18> */
[----:B------:R-:W-:Y:S01]  /*7fe0*/  FMUL.FTZ R222, R217, R222 ;  /* 0x000000ded9de7220 */ /* 0x000fe20000410000 */
        /* <DEDUP_REMOVED lines=13> */
.L_x_194:
[----:B------:R-:W-:Y:S05]  /*80c0*/  BSYNC.RECONVERGENT B0 ;  /* 0x0000000000007941 */ /* 0x000fea0003800200 */
.L_x_193:
[----:B------:R-:W-:Y:S01]  /*80d0*/  ISETP.GE.U32.AND P0, PT, R147, 0xa0, PT ;  /* 0x000000a09300780c */ /* 0x000fe20003f06070 */
[----:B------:R-:W-:-:S12]  /*80e0*/  BSSY.RECONVERGENT B0, `(.L_x_195) ;  /* 0x0000032000007945 */ /* 0x000fd80003800200 */
[----:B------:R-:W-:Y:S05]  /*80f0*/  @!P0 BRA `(.L_x_196) ;  /* 0x0000000000c08947 */ /* 0x000fea0003800000 */
[--C-:B-1234-:R-:W-:Y:S01]  /*8100*/  FADD.FTZ R214, R169, -R216.reuse ;  /* 0x800000d8a9d67221 */ /* 0x11efe20000010000 */
        /* <DEDUP_REMOVED lines=47> */
.L_x_196:
[----:B------:R-:W-:Y:S05]  /*8400*/  BSYNC.RECONVERGENT B0 ;  /* 0x0000000000007941 */ /* 0x000fea0003800200 */
.L_x_195:
[----:B------:R-:W-:Y:S01]  /*8410*/  ISETP.GE.U32.AND P0, PT, R147, 0xc0, PT ;  /* 0x000000c09300780c */ /* 0x000fe20003f06070 */
[----:B------:R-:W-:-:S12]  /*8420*/  BSSY.RECONVERGENT B0, `(.L_x_197) ;  /* 0x0000032000007945 */ /* 0x000fd80003800200 */
[----:B------:R-:W-:Y:S05]  /*8430*/  @!P0 BRA `(.L_x_198) ;  /* 0x0000000000c08947 */ /* 0x000fea0003800000 */
[--C-:B01234-:R-:W-:Y:S01]  /*8440*/  FADD.FTZ R214, R170, -R216.reuse ;  /* 0x800000d8aad67221 */ /* 0x11ffe20000010000 */
[--C-:B------:R-:W-:Y:S01]  /*8450*/  FADD.FTZ R122, R162, -R216.reuse ;  /* 0x800000d8a27a7221 */ /* 0x100fe20000010000 */
        /* <DEDUP_REMOVED lines=46> */
.L_x_198:
[----:B------:R-:W-:Y:S05]  /*8740*/  BSYNC.RECONVERGENT B0 ;  /* 0x0000000000007941 */ /* 0x000fea0003800200 */
.L_x_197:
        /* <DEDUP_REMOVED lines=51> */
.L_x_200:
[----:B------:R-:W-:Y:S05]  /*8a80*/  BSYNC.RECONVERGENT B0 ;  /* 0x0000000000007941 */ /* 0x000fea0003800200 */
.L_x_199:
[----:B------:R-:W-:Y:S01]  /*8a90*/  ISETP.GE.U32.AND P0, PT, R147, 0x100, PT ;  /* 0x000001009300780c */ /* 0x000fe20003f06070 */
[----:B------:R-:W-:-:S12]  /*8aa0*/  BSSY.RECONVERGENT B0, `(.L_x_201) ;  /* 0x0000031000007945 */ /* 0x000fd80003800200 */
[----:B------:R-:W-:Y:S05]  /*8ab0*/  @!P0 BRA `(.L_x_202) ;  /* 0x0000000000bc8947 */ /* 0x000fea0003800000 */
[----:B01234-:R-:W0:Y:S01]  /*8ac0*/  LDC.64 R120, c[0x0][0x428] ;  /* 0x00010a00ff787b82 */ /* 0x01fe220000000a00 */
[--C-:B------:R-:W-:Y:S01]  /*8ad0*/  FADD.FTZ R122, R156, -R216.reuse ;  /* 0x800000d89c7a7221 */ /* 0x100fe20000010000 */
[--C-:B------:R-:W-:Y:S01]  /*8ae0*/  FADD.FTZ R218, R164, -R216.reuse ;  /* 0x800000d8a4da7221 */ /* 0x100fe20000010000 */
[--C-:B------:R-:W-:Y:S01]  /*8af0*/  FADD.FTZ R222, R172, -R216.reuse ;  /* 0x800000d8acde7221 */ /* 0x100fe20000010000 */
[--C-:B------:R-:W-:Y:S01]  /*8b00*/  FADD.FTZ R214, R205, -R216.reuse ;  /* 0x800000d8cdd67221 */ /* 0x100fe20000010000 */
[--C-:B------:R-:W-:Y:S01]  /*8b10*/  FADD.FTZ R220, R207, -R216.reuse ;  /* 0x800000d8cfdc7221 */ /* 0x100fe20000010000 */
[--C-:B------:R-:W-:Y:S01]  /*8b20*/  FADD.FTZ R224, R209, -R216.reuse ;  /* 0x800000d8d1e07221 */ /* 0x100fe20000010000 */
[--C-:B------:R-:W-:Y:S01]  /*8b30*/  FADD.FTZ R226, R211, -R216.reuse ;  /* 0x800000d8d3e27221 */ /* 0x100fe20000010000 */
[----:B------:R-:W-:Y:S01]  /*8b40*/  FADD.FTZ R216, R212, -R216 ;  /* 0x800000d8d4d87221 */ /* 0x000fe20000010000 */
[----:B------:R-:W-:Y:S01]  /*8b50*/  SHF.L.U32 R123, R60, 0x10, RZ ;  /* 0x000000103c7b7819 */ /* 0x000fe200000006ff */
[----:B------:R-:W-:Y:S01]  /*8b60*/  IMAD.U32 R221, R57, 0x10000, RZ ;  /* 0x0001000039dd7824 */ /* 0x000fe200078e00ff */
[----:B------:R-:W-:Y:S01]  /*8b70*/  SHF.L.U32 R215, R56, 0x10, RZ ;  /* 0x0000001038d77819 */ /* 0x000fe200000006ff */
[----:B------:R-:W-:Y:S01]  /*8b80*/  FMUL.FTZ R122, R217, R122 ;  /* 0x0000007ad97a7220 */ /* 0x000fe20000410000 */
[----:B------:R-:W-:Y:S01]  /*8b90*/  SHF.L.U32 R219, R61, 0x10, RZ ;  /* 0x000000103ddb7819 */ /* 0x000fe200000006ff */
[C---:B------:R-:W-:Y:S01]  /*8ba0*/  FMUL.FTZ R218, R217.reuse, R218 ;  /* 0x000000dad9da7220 */ /* 0x040fe20000410000 */
[----:B------:R-:W-:Y:S01]  /*8bb0*/  SHF.L.U32 R223, R62, 0x10, RZ ;  /* 0x000000103edf7819 */ /* 0x000fe200000006ff */
[C---:B------:R-:W-:Y:S01]  /*8bc0*/  FMUL.FTZ R222, R217.reuse, R222 ;  /* 0x000000ded9de7220 */ /* 0x040fe20000410000 */
[----:B------:R-:W-:Y:S01]  /*8bd0*/  SHF.L.U32 R225, R58, 0x10, RZ ;  /* 0x000000103ae17819 */ /* 0x000fe200000006ff */
[C---:B------:R-:W-:Y:S01]  /*8be0*/  FMUL.FTZ R228, R217.reuse, R216 ;  /* 0x000000d8d9e47220 */ /* 0x040fe20000410000 */
[----:B------:R-:W-:Y:S01]  /*8bf0*/  FFMA.FTZ R216, R122, R123, R215 ;  /* 0x0000007b7ad87223 */ /* 0x000fe200000100d7 */
[----:B------:R-:W-:Y:S01]  /*8c00*/  FFMA.FTZ R218, R218, R219, R221 ;  /* 0x000000dbdada7223 */ /* 0x000fe200000100dd */
[C---:B------:R-:W-:Y:S01]  /*8c10*/  FMUL.FTZ R214, R217.reuse, R214 ;  /* 0x000000d6d9d67220 */ /* 0x040fe20000410000 */
[C---:B------:R-:W-:Y:S01]  /*8c20*/  FMUL.FTZ R220, R217.reuse, R220 ;  /* 0x000000dcd9dc7220 */ /* 0x040fe20000410000 */
[C---:B------:R-:W-:Y:S01]  /*8c30*/  FMUL.FTZ R224, R217.reuse, R224 ;  /* 0x000000e0d9e07220 */ /* 0x040fe20000410000 */
[----:B------:R-:W-:Y:S01]  /*8c40*/  FMUL.FTZ R226, R217, R226 ;  /* 0x000000e2d9e27220 */ /* 0x000fe20000410000 */
[----:B------:R-:W-:Y:S01]  /*8c50*/  FFMA.FTZ R122, R222, R223, R225 ;  /* 0x000000dfde7a7223 */ /* 0x000fe200000100e1 */
[----:B------:R-:W-:Y:S01]  /*8c60*/  SHF.L.U32 R219, R140, 0x10, RZ ;  /* 0x000000108cdb7819 */ /* 0x000fe200000006ff */
[----:B------:R-:W-:Y:S01]  /*8c70*/  IMAD.U32 R217, R139, 0x10000, RZ ;  /* 0x000100008bd97824 */ /* 0x000fe200078e00ff */
[----:B------:R-:W-:Y:S01]  /*8c80*/  SHF.L.U32 R123, R137, 0x10, RZ ;  /* 0x00000010897b7819 */ /* 0x000fe200000006ff */
[----:B------:R-:W-:Y:S01]  /*8c90*/  IMAD.U32 R229, R143, 0x10000, RZ ;  /* 0x000100008fe57824 */ /* 0x000fe200078e00ff */
[----:B------:R-:W-:Y:S01]  /*8ca0*/  SHF.L.U32 R221, R141, 0x10, RZ ;  /* 0x000000108ddd7819 */ /* 0x000fe200000006ff */
[----:B------:R-:W-:Y:S01]  /*8cb0*/  IMAD.U32 R215, R138, 0x10000, RZ ;  /* 0x000100008ad77824 */ /* 0x000fe200078e00ff */
[----:B------:R-:W-:Y:S01]  /*8cc0*/  SHF.L.U32 R225, R63, 0x10, RZ ;  /* 0x000000103fe17819 */ /* 0x000fe200000006ff */
[----:B------:R-:W-:Y:S01]  /*8cd0*/  FFMA.FTZ R219, R220, R217, R219 ;  /* 0x000000d9dcdb7223 */ /* 0x000fe200000100db */
[----:B------:R-:W-:Y:S01]  /*8ce0*/  SHF.L.U32 R227, R59, 0x10, RZ ;  /* 0x000000103be37819 */ /* 0x000fe200000006ff */
[----:B------:R-:W-:Y:S01]  /*8cf0*/  FFMA.FTZ R217, R214, R123, R215 ;  /* 0x0000007bd6d97223 */ /* 0x000fe200000100d7 */
[----:B------:R-:W-:Y:S01]  /*8d00*/  SHF.L.U32 R231, R144, 0x10, RZ ;  /* 0x0000001090e77819 */ /* 0x000fe200000006ff */
[----:B0-----:R-:W-:Y:S01]  /*8d10*/  IMAD.WIDE.U32 R214, R213, 0x10, R120 ;  /* 0x00000010d5d67825 */ /* 0x001fe200078e0078 */
[----:B------:R-:W-:-:S03]  /*8d20*/  SHF.L.U32 R223, R142, 0x10, RZ ;  /* 0x000000108edf7819 */ /* 0x000fc600000006ff */
[----:B------:R-:W-:Y:S01]  /*8d30*/  FFMA.FTZ R225, R226, R225, R227 ;  /* 0x000000e1e2e17223 */ /* 0x000fe200000100e3 */
[----:B------:R-:W-:Y:S01]  /*8d40*/  F2FP.BF16.F32.PACK_AB R121, R219, R218 ;  /* 0x000000dadb79723e */ /* 0x000fe200000010ff */
[----:B------:R-:W-:Y:S01]  /*8d50*/  FFMA.FTZ R228, R228, R229, R231 ;  /* 0x000000e5e4e47223 */ /* 0x000fe200000100e7 */
[----:B------:R-:W-:Y:S01]  /*8d60*/  F2FP.BF16.F32.PACK_AB R120, R217, R216 ;  /* 0x000000d8d978723e */ /* 0x000fe200000010ff */
[----:B------:R-:W-:-:S03]  /*8d70*/  FFMA.FTZ R221, R224, R221, R223 ;  /* 0x000000dde0dd7223 */ /* 0x000fc600000100df */
[----:B------:R-:W-:Y:S02]  /*8d80*/  F2FP.BF16.F32.PACK_AB R123, R228, R225 ;  /* 0x000000e1e47b723e */ /* 0x000fe400000010ff */
[----:B------:R-:W-:-:S05]  /*8d90*/  F2FP.BF16.F32.PACK_AB R122, R221, R122 ;  /* 0x0000007add7a723e */ /* 0x000fca00000010ff */
[----:B------:R0:W-:Y:S02]  /*8da0*/  STG.E.128 desc[UR6][R214.64], R120 ;  /* 0x00000078d6007986 */ /* 0x0001e4000c101d06 */
.L_x_202:
[----:B------:R-:W-:Y:S05]  /*8db0*/  BSYNC.RECONVERGENT B0 ;  /* 0x0000000000007941 */ /* 0x000fea0003800200 */
.L_x_201:
[----:B01234-:R-:W0:Y:S02]  /*8dc0*/  LDC.64 R120, c[0x0][0x380] ;  /* 0x0000e000ff787b82 */ /* 0x01fe240000000a00 */
[----:B0-----:R-:W-:-:S04]  /*8dd0*/  LEA R145, R120, R145, 0x2 ;  /* 0x0000009178917211 */ /* 0x001fc800078e10ff */
[----:B------:R-:W-:-:S13]  /*8de0*/  ISETP.GE.AND P0, PT, R145, R121, PT ;  /* 0x000000799100720c */ /* 0x000fda0003f06270 */
[----:B------:R-:W-:Y:S05]  /*8df0*/  @!P0 BRA `(.L_x_203) ;  /* 0xffffff8000488947 */ /* 0x000fea000383ffff */
[----:B------:R-:W-:Y:S05]  /*8e00*/  EXIT ;  /* 0x000000000000794d */ /* 0x000fea0003800000 */
.L_x_186:
[----:B------:R-:W-:Y:S01]  /*8e10*/  HFMA2 R220, -RZ, RZ, 0, 5.9604644775390625e-08 ;  /* 0x00000001ffdc7431 */ /* 0x000fe200000001ff */
[----:B------:R-:W-:Y:S01]  /*8e20*/  BSSY B0, `(.L_x_204) ;  /* 0x0000007000007945 */ /* 0x000fe20003800000 */
[----:B------:R-:W-:Y:S01]  /*8e30*/  MOV R221, R121 ;  /* 0x0000007900dd7202 */ /* 0x000fe20000000f00 */
[----:B------:R-:W-:Y:S01]  /*8e40*/  IMAD.MOV.U32 R223, RZ, RZ, 0x1f ;  /* 0x0000001fffdf7424 */ /* 0x000fe200078e00ff */
[----:B------:R-:W-:-:S07]  /*8e50*/  MOV R218, 0xffffffff ;  /* 0xffffffff00da7802 */ /* 0x000fce0000000f00 */
[----:B------:R-:W-:Y:S05]  /*8e60*/  WARPSYNC.COLLECTIVE R218, `(.L_x_205) ;  /* 0x00000000da087348 */ /* 0x000fea0003c00000 */
[----:B------:R0:W1:Y:S02]  /*8e70*/  SHFL.BFLY P6, R219, R221, R220, R223 ;  /* 0x0c0000dcdddb7389 */ /* 0x00006400000c00df */
[----:B01----:R-:W-:Y:S05]  /*8e80*/  ENDCOLLECTIVE ;  /* 0x000000000000791b */ /* 0x003fea0003800000 */
.L_x_205:
[----:B------:R-:W-:Y:S05]  /*8e90*/  BSYNC B0 ;  /* 0x0000000000007941 */ /* 0x000fea0003800000 */
.L_x_204:
[----:B------:R-:W-:Y:S01]  /*8ea0*/  MOV R120, R219 ;  /* 0x000000db00787202 */ /* 0x000fe20000000f00 */
[----:B------:R-:W-:Y:S02]  /*8eb0*/  HFMA2 R223, -RZ, RZ, 0, 1.847743988037109375e-06 ;  /* 0x0000001fffdf7431 */ /* 0x000fe400000001ff */
[----:B------:R-:W-:Y:S01]  /*8ec0*/  IMAD.MOV.U32 R220, RZ, RZ, 0x2 ;  /* 0x00000002ffdc7424 */ /* 0x000fe200078e00ff */
[----:B------:R-:W-:Y:S01]  /*8ed0*/  MOV R218, 0xffffffff ;  /* 0xffffffff00da7802 */ /* 0x000fe20000000f00 */
[----:B------:R-:W0:Y:S01]  /*8ee0*/  LDC R214, c[0x0][0x400] ;  /* 0x00010000ffd67b82 */ /* 0x000e220000000800 */
[----:B------:R-:W-:-:S05]  /*8ef0*/  FADD.FTZ R122, R121, R120 ;  /* 0x00000078797a7221 */ /* 0x000fca0000010000 */
[----:B------:R-:W-:-:S07]  /*8f00*/  MOV R221, R122 ;  /* 0x0000007a00dd7202 */ /* 0x000fce0000000f00 */
[----:B0-----:R-:W-:Y:S05]  /*8f10*/  WARPSYNC.COLLECTIVE R218, `(.L_x_206) ;  /* 0x00000000da087348 */ /* 0x001fea0003c00000 */
[----:B------:R1:W2:Y:S02]  /*8f20*/  SHFL.BFLY P6, R219, R221, R220, R223 ;  /* 0x0c0000dcdddb7389 */ /* 0x0002a400000c00df */
[----:B012---:R-:W-:Y:S05]  /*8f30*/  ENDCOLLECTIVE ;  /* 0x000000000000791b */ /* 0x007fea0003800000 */
.L_x_206:
[----:B------:R-:W-:Y:S01]  /*8f40*/  HFMA2 R220, -RZ, RZ, 0, 2.384185791015625e-07 ;  /* 0x00000004ffdc7431 */ /* 0x000fe200000001ff */
[----:B------:R-:W-:-:S05]  /*8f50*/  MOV R123, R219 ;  /* 0x000000db007b7202 */ /* 0x000fca0000000f00 */
[----:B------:R-:W-:-:S04]  /*8f60*/  FADD.FTZ R123, R122, R123 ;  /* 0x0000007b7a7b7221 */ /* 0x000fc80000010000 */
[----:B------:R-:W-:-:S07]  /*8f70*/  IMAD.MOV.U32 R221, RZ, RZ, R123 ;  /* 0x000000ffffdd7224 */ /* 0x000fce00078e007b */
[----:B------:R-:W-:Y:S05]  /*8f80*/  WARPSYNC.COLLECTIVE R218, `(.L_x_207) ;  /* 0x00000000da087348 */ /* 0x000fea0003c00000 */
[----:B------:R0:W1:Y:S02]  /*8f90*/  SHFL.BFLY P6, R219, R221, R220, R223 ;  /* 0x0c0000dcdddb7389 */ /* 0x00006400000c00df */
[----:B01----:R-:W-:Y:S05]  /*8fa0*/  ENDCOLLECTIVE ;  /* 0x000000000000791b */ /* 0x003fea0003800000 */
.L_x_207:
[----:B------:R-:W-:Y:S01]  /*8fb0*/  IMAD.MOV.U32 R220, RZ, RZ, 0x8 ;  /* 0x00000008ffdc7424 */ /* 0x000fe200078e00ff */
[----:B------:R-:W-:-:S05]  /*8fc0*/  MOV R120, R219 ;  /* 0x000000db00787202 */ /* 0x000fca0000000f00 */
[----:B------:R-:W-:-:S05]  /*8fd0*/  FADD.FTZ R216, R123, R120 ;  /* 0x000000787bd87221 */ /* 0x000fca0000010000 */
[----:B------:R-:W-:-:S07]  /*8fe0*/  MOV R221, R216 ;  /* 0x000000d800dd7202 */ /* 0x000fce0000000f00 */
[----:B------:R-:W-:Y:S05]  /*8ff0*/  WARPSYNC.COLLECTIVE R218, `(.L_x_208) ;  /* 0x00000000da087348 */ /* 0x000fea0003c00000 */
[----:B------:R0:W1:Y:S02]  /*9000*/  SHFL.BFLY P6, R219, R221, R220, R223 ;  /* 0x0c0000dcdddb7389 */ /* 0x00006400000c00df */
[----:B01----:R-:W-:Y:S05]  /*9010*/  ENDCOLLECTIVE ;  /* 0x000000000000791b */ /* 0x003fea0003800000 */
.L_x_208:
[----:B------:R-:W-:Y:S01]  /*9020*/  HFMA2 R220, -RZ, RZ, 0, 9.5367431640625e-07 ;  /* 0x00000010ffdc7431 */ /* 0x000fe200000001ff */
[----:B------:R-:W-:-:S05]  /*9030*/  MOV R215, R219 ;  /* 0x000000db00d77202 */ /* 0x000fca0000000f00 */
[----:B------:R-:W-:-:S05]  /*9040*/  FADD.FTZ R217, R216, R215 ;  /* 0x000000d7d8d97221 */ /* 0x000fca0000010000 */
[----:B------:R-:W-:-:S07]  /*9050*/  MOV R221, R217 ;  /* 0x000000d900dd7202 */ /* 0x000fce0000000f00 */
[----:B------:R-:W-:Y:S05]  /*9060*/  WARPSYNC.COLLECTIVE R218, `(.L_x_209) ;  /* 0x00000000da087348 */ /* 0x000fea0003c00000 */
[----:B------:R0:W1:Y:S02]  /*9070*/  SHFL.BFLY P6, R219, R221, R220, R223 ;  /* 0x0c0000dcdddb7389 */ /* 0x00006400000c00df */
[----:B01----:R-:W-:Y:S05]  /*9080*/  ENDCOLLECTIVE ;  /* 0x000000000000791b */ /* 0x003fea0003800000 */
.L_x_209:
[----:B------:R-:W-:Y:S02]  /*9090*/  HFMA2 R220, -RZ, RZ, 0, 5.9604644775390625e-08 ;  /* 0x00000001ffdc7431 */ /* 0x000fe400000001ff */
[----:B------:R-:W-:Y:S01]  /*90a0*/  IMAD.MOV.U32 R120, RZ, RZ, R219 ;  /* 0x000000ffff787224 */ /* 0x000fe200078e00db */
[----:B------:R-:W-:-:S03]  /*90b0*/  ISETP.GT.U32.AND P6, PT, R147, 0x9f, PT ;  /* 0x0000009f9300780c */ /* 0x000fc60003fc4070 */
[----:B------:R-:W-:-:S04]  /*90c0*/  FADD.FTZ R215, R217, R120 ;  /* 0x00000078d9d77221 */ /* 0x000fc80000010000 */
[----:B------:R-:W-:-:S04]  /*90d0*/  FMUL.FTZ R215, R215, R214 ;  /* 0x000000d6d7d77220 */ /* 0x000fc80000410000 */
[--C-:B------:R-:W-:Y:S01]  /*90e0*/  FADD.FTZ R120, R149, -R215.reuse ;  /* 0x800000d795787221 */ /* 0x100fe20000010000 */
[--C-:B------:R-:W-:Y:S01]  /*90f0*/  FADD.FTZ R121, R190, -R215.reuse ;  /* 0x800000d7be797221 */ /* 0x100fe20000010000 */
[----:B------:R-:W-:Y:S02]  /*9100*/  FADD.FTZ R122, R189, -R215 ;  /* 0x800000d7bd7a7221 */ /* 0x000fe40000010000 */
        /* <DEDUP_REMOVED lines=15> */
[----:B------:R-:W-:-:S05]  /*9200*/  FSEL R120, R120, RZ, P4 ;  /* 0x000000ff78787208 */ /* 0x000fca0002000000 */
        /* <DEDUP_REMOVED lines=113> */
[----:B------:R-:W-:-:S07]  /*9920*/  MOV R221, R120 ;  /* 0x0000007800dd7202 */ /* 0x000fce0000000f00 */
[----:B------:R-:W-:Y:S05]  /*9930*/  WARPSYNC.COLLECTIVE R218, `(.L_x_210) ;  /* 0x00000000da087348 */ /* 0x000fea0003c00000 */
[----:B------:R0:W1:Y:S02]  /*9940*/  SHFL.BFLY P6, R219, R221, R220, R223 ;  /* 0x0c0000dcdddb7389 */ /* 0x00006400000c00df */
[----:B01----:R-:W-:Y:S05]  /*9950*/  ENDCOLLECTIVE ;  /* 0x000000000000791b */ /* 0x003fea0003800000 */
.L_x_210:
[----:B------:R-:W-:Y:S01]  /*9960*/  HFMA2 R220, -RZ, RZ, 0, 1.1920928955078125e-07 ;  /* 0x00000002ffdc7431 */ /* 0x000fe200000001ff */
[----:B------:R-:W-:-:S05]  /*9970*/  MOV R121, R219 ;  /* 0x000000db00797202 */ /* 0x000fca0000000f00 */
[----:B------:R-:W-:-:S04]  /*9980*/  FADD.FTZ R121, R120, R121 ;  /* 0x0000007978797221 */ /* 0x000fc80000010000 */
[----:B------:R-:W-:-:S07]  /*9990*/  IMAD.MOV.U32 R221, RZ, RZ, R121 ;  /* 0x000000ffffdd7224 */ /* 0x000fce00078e0079 */
[----:B------:R-:W-:Y:S05]  /*99a0*/  WARPSYNC.COLLECTIVE R218, `(.L_x_211) ;  /* 0x00000000da087348 */ /* 0x000fea0003c00000 */
[----:B------:R0:W1:Y:S02]  /*99b0*/  SHFL.BFLY P6, R219, R221, R220, R223 ;  /* 0x0c0000dcdddb7389 */ /* 0x00006400000c00df */
[----:B01----:R-:W-:Y:S05]  /*99c0*/  ENDCOLLECTIVE ;  /* 0x000000000000791b */ /* 0x003fea0003800000 */
.L_x_211:
[----:B------:R-:W-:Y:S01]  /*99d0*/  IMAD.MOV.U32 R220, RZ, RZ, 0x4 ;  /* 0x00000004ffdc7424 */ /* 0x000fe200078e00ff */
[----:B------:R-:W-:-:S05]  /*99e0*/  MOV R122, R219 ;  /* 0x000000db007a7202 */ /* 0x000fca0000000f00 */
[----:B------:R-:W-:-:S05]  /*99f0*/  FADD.FTZ R122, R121, R122 ;  /* 0x0000007a797a7221 */ /* 0x000fca0000010000 */
[----:B------:R-:W-:-:S07]  /*9a00*/  MOV R221, R122 ;  /* 0x0000007a00dd7202 */ /* 0x000fce0000000f00 */
[----:B------:R-:W-:Y:S05]  /*9a10*/  WARPSYNC.COLLECTIVE R218, `(.L_x_212) ;  /* 0x00000000da087348 */ /* 0x000fea0003c00000 */
[----:B------:R0:W1:Y:S02]  /*9a20*/  SHFL.BFLY P6, R219, R221, R220, R223 ;  /* 0x0c0000dcdddb7389 */ /* 0x00006400000c00df */
[----:B01----:R-:W-:Y:S05]  /*9a30*/  ENDCOLLECTIVE ;  /* 0x000000000000791b */ /* 0x003fea0003800000 */
.L_x_212:
[----:B------:R-:W-:Y:S01]  /*9a40*/  HFMA2 R220, -RZ, RZ, 0, 4.76837158203125e-07 ;  /* 0x00000008ffdc7431 */ /* 0x000fe200000001ff */
[----:B------:R-:W-:-:S05]  /*9a50*/  MOV R123, R219 ;  /* 0x000000db007b7202 */ /* 0x000fca0000000f00 */
[----:B------:R-:W-:-:S05]  /*9a60*/  FADD.FTZ R123, R122, R123 ;  /* 0x0000007b7a7b7221 */ /* 0x000fca0000010000 */
[----:B------:R-:W-:-:S07]  /*9a70*/  MOV R221, R123 ;  /* 0x0000007b00dd7202 */ /* 0x000fce0000000f00 */
[----:B------:R-:W-:Y:S05]  /*9a80*/  WARPSYNC.COLLECTIVE R218, `(.L_x_213) ;  /* 0x00000000da087348 */ /* 0x000fea0003c00000 */
[----:B------:R0:W1:Y:S02]  /*9a90*/  SHFL.BFLY P6, R219, R221, R220, R223 ;  /* 0x0c0000dcdddb7389 */ /* 0x00006400000c00df */
[----:B01----:R-:W-:Y:S05]  /*9aa0*/  ENDCOLLECTIVE ;  /* 0x000000000000791b */ /* 0x003fea0003800000 */
.L_x_213:
[----:B------:R-:W-:Y:S02]  /*9ab0*/  HFMA2 R220, -RZ, RZ, 0, 9.5367431640625e-07 ;  /* 0x00000010ffdc7431 */ /* 0x000fe400000001ff */
[----:B------:R-:W-:-:S04]  /*9ac0*/  IMAD.MOV.U32 R216, RZ, RZ, R219 ;  /* 0x000000ffffd87224 */ /* 0x000fc800078e00db */
[----:B------:R-:W-:-:S05]  /*9ad0*/  FADD.FTZ R216, R123, R216 ;  /* 0x000000d87bd87221 */ /* 0x000fca0000010000 */
[----:B------:R-:W-:-:S07]  /*9ae0*/  MOV R221, R216 ;  /* 0x000000d800dd7202 */ /* 0x000fce0000000f00 */
[----:B------:R-:W-:Y:S05]  /*9af0*/  WARPSYNC.COLLECTIVE R218, `(.L_x_214) ;  /* 0x00000000da087348 */ /* 0x000fea0003c00000 */
[----:B------:R0:W1:Y:S02]  /*9b00*/  SHFL.BFLY P6, R219, R221, R220, R223 ;  /* 0x0c0000dcdddb7389 */ /* 0x00006400000c00df */
[----:B01----:R-:W-:Y:S05]  /*9b10*/  ENDCOLLECTIVE ;  /* 0x000000000000791b */ /* 0x003fea0003800000 */
.L_x_214:
[----:B------:R-:W-:Y:S01]  /*9b20*/  MOV R217, R219 ;  /* 0x000000db00d97202 */ /* 0x000fe20000000f00 */
[----:B------:R-:W-:Y:S06]  /*9b30*/  BRA `(.L_x_215) ;  /* 0xffffffd400f07947 */ /* 0x000fec000383ffff */
.L_x_216:
        /* <DEDUP_REMOVED lines=12> */
.L_x_43854:


//--------------------- .text._ZN10layer_norm31ln_parallel_residual_fwd_kernelINS_13Kernel_traitsI13__nv_bfloat16S2_S2_S2_fjLj2048ELj1ELj4ELj1ELj16ENS_18Kernel_traits_baseILj2048ES2_S2_S2_S2_fjLj128EEEEELb0ELb1ELb1EEEvNS_9FwdParamsE --------------------------
	.section	.text._ZN10layer_norm31ln_parallel_residual_fwd_kernelINS_13Kernel_traitsI13__nv_bfloat16S2_S2_S2_fjLj2048ELj1ELj4ELj1ELj16ENS_18Kernel_traits_baseILj2048ES2_S2_S2_S2_fjLj128EEEEELb0ELb1ELb1EEEvNS_9FwdParamsE,"ax",@progbits
	.align	128
        .global         _ZN10layer_norm31ln_parallel_residual_fwd_kernelINS_13Kernel_traitsI13__nv_bfloat16S2_S2_S2_fjLj2048ELj1ELj4ELj1ELj16ENS_18Kernel_traits_baseILj2048ES2_S2_S2_S2_fjLj128EEEEELb0ELb1ELb1EEEvNS_9FwdParamsE
        .type           _ZN10layer_norm31ln_parallel_residual_fwd_kernelINS_13Kernel_traitsI13__nv_bfloat16S2_S2_S2_fjLj2048ELj1ELj4ELj1ELj16ENS_18Kernel_traits_baseILj2048ES2_S2_S2_S2_fjLj128EEEEELb0ELb1ELb1EEEvNS_9FwdParamsE,@function
        .size           _ZN10layer_norm31ln_parallel_residual_fwd_kernelINS_13Kernel_traitsI13__nv_bfloat16S2_S2_S2_fjLj2048ELj1ELj4ELj1ELj16ENS_18Kernel_traits_baseILj2048ES2_S2_S2_S2_fjLj128EEEEELb0ELb1ELb1EEEvNS_9FwdParamsE,(.L_x_43855 - _ZN10layer_norm31ln_parallel_residual_fwd_kernelINS_13Kernel_traitsI13__nv_bfloat16S2_S2_S2_fjLj2048ELj1ELj4ELj1ELj16ENS_18Kernel_traits_baseILj2048ES2_S2_S2_S2_fjLj128EEEEELb0ELb1ELb1EEEvNS_9FwdParamsE)
        .other          _ZN10layer_norm31ln_parallel_residual_fwd_kernelINS_13Kernel_traitsI13__nv_bfloat16S2_S2_S2_fjLj2048ELj1ELj4ELj1ELj16ENS_18Kernel_traits_baseILj2048ES2_S2_S2_S2_fjLj128EEEEELb0ELb1ELb1EEEvNS_9FwdParamsE,@"STO_CUDA_ENTRY STV_DEFAULT"
_ZN10layer_norm31ln_parallel_residual_fwd_kernelINS_13Kernel_traitsI13__nv_bfloat16S2_S2_S2_fjLj2048ELj1ELj4ELj1ELj16ENS_18Kernel_traits_baseILj2048ES2_S2_S2_S2_fjLj128EEEEELb0ELb1ELb1EEEvNS_9FwdParamsE:
.text._ZN10layer_norm31ln_parallel_residual_fwd_kernelINS_13Kernel_traitsI13__nv_bfloat16S2_S2_S2_fjLj2048ELj1ELj4ELj1ELj16ENS_18Kernel_traits_baseILj2048ES2_S2_S2_S2_fjLj128EEEEELb0ELb1ELb1EEEvNS_9FwdParamsE:
[----:B------:R-:W-:Y:S01]  /*0000*/  LDC R1, c[0x0][0x37c] ;  /* 0x0000df00ff017b82 */ /* 0x000fe20000000800 */
[----:B------:R-:W0:Y:S01]  /*0010*/  S2R R0, SR_TID.X ;  /* 0x0000000000007919 */ /* 0x000e220000002100 */
[----:B------:R-:W1:Y:S06]  /*0020*/  LDCU.64 UR10, c[0x0][0x438] ;  /* 0x00008700ff0a77ac */ /* 0x000e6c0008000a00 */
[----:B------:R-:W2:Y:S01]  /*0030*/  S2UR UR4, SR_CTAID.X ;  /* 0x00000000000479c3 */ /* 0x000ea20000002500 */
[----:B------:R-:W3:Y:S01]  /*0040*/  LDCU.64 UR8, c[0x0][0x3a0] ;  /* 0x00007400ff0877ac */ /* 0x000ee20008000a00 */
[----:B------:R-:W4:Y:S06]  /*0050*/  LDCU.64 UR6, c[0x0][0x358] ;  /* 0x00006b00ff0677ac */ /* 0x000f2c0008000a00 */
[----:B------:R-:W3:Y:S01]  /*0060*/  LDC.64 R6, c[0x0][0x398] ;  /* 0x0000e600ff067b82 */ /* 0x000ee20000000a00 */
[----:B-1----:R-:W-:-:S04]  /*0070*/  UISETP.NE.U32.AND UP0, UPT, UR10, URZ, UPT ;  /* 0x000000ff0a00728c */ /* 0x002fc8000bf05070 */
[----:B------:R-:W-:Y:S02]  /*0080*/  UISETP.NE.AND.EX UP0, UPT, UR11, URZ, UPT, UP0 ;  /* 0x000000ff0b00728c */ /* 0x000fe4000bf05300 */
[----:B--2---:R-:W-:Y:S01]  /*0090*/  USHF.L.U32 UR4, UR4, 0x2, URZ ;  /* 0x0000000204047899 */ /* 0x004fe200080006ff */
[----:B0-----:R-:W-:Y:S02]  /*00a0*/  SHF.R.U32.HI R162, RZ, 0x5, R0 ;  /* 0x00000005ffa27819 */ /* 0x001fe40000011600 */
[----:B---3--:R-:W-:Y:S02]  /*00b0*/  LOP3.LUT P0, RZ, R6, UR8, RZ, 0xfc, !PT ;  /* 0x0000000806ff7c12 */ /* 0x008fe4000f80fcff */
[----:B------:R-:W-:Y:S02]  /*00c0*/  LOP3.LUT R0, R0, 0x1f, RZ, 0xc0, !PT ;  /* 0x0000001f00007812 */ /* 0x000fe400078ec0ff */
[----:B------:R-:W-:Y:S02]  /*00d0*/  LOP3.LUT P0, RZ, R7, UR9, RZ, 0xfc, P0 ;  /* 0x0000000907ff7c12 */ /* 0x000fe4000800fcff */
[----:B------:R-:W-:Y:S01]  /*00e0*/  LOP3.LUT R162, R162, UR4, RZ, 0xfc, !PT ;  /* 0x00000004a2a27c12 */ /* 0x000fe2000f8efcff */
[----:B----4-:R-:W-:Y:S10]  /*00f0*/  BRA.U !UP0, `(.L_x_217) ;  /* 0x0000000108547547 */ /* 0x010ff4000b800000 */
        /* <DEDUP_REMOVED lines=21> */
.L_x_217:
[----:B------:R-:W0:Y:S02]  /*0250*/  LDC.64 R2, c[0x0][0x3d0] ;  /* 0x0000f400ff027b82 */ /* 0x000e240000000a00 */
[----:B0-----:R-:W-:-:S05]  /*0260*/  IMAD.WIDE.U32 R2, R0, 0x10, R2 ;  /* 0x0000001000027825 */ /* 0x001fca00078e0002 */
        /* <DEDUP_REMOVED lines=24> */
.L_x_218:
[----:B------:R-:W1:Y:S02]  /*03f0*/  LDCU UR4, c[0x0][0x384] ;  /* 0x00007080ff0477ac */ /* 0x000e640008000800 */
[----:B-1----:R-:W-:-:S13]  /*0400*/  ISETP.GE.AND P1, PT, R162, UR4, PT ;  /* 0x00000004a2007c0c */ /* 0x002fda000bf26270 */
[----:B------:R-:W-:Y:S05]  /*0410*/  @P1 EXIT ;  /* 0x000000000000194d */ /* 0x000fea0003800000 */
[----:B------:R-:W1:Y:S01]  /*0420*/  LDCU.U8 UR4, c[0x0][0x410] ;  /* 0x00008200ff0477ac */ /* 0x000e620008000000 */
[----:B------:R-:W-:Y:S02]  /*0430*/  ISETP.NE.U32.AND P1, PT, R6, RZ, PT ;  /* 0x000000ff0600720c */ /* 0x000fe40003f25070 */
[----:B0----5:R-:W-:Y:S01]  /*0440*/  PRMT R2, R103, 0x7632, R2 ;  /* 0x0000763267027816 */ /* 0x021fe20000000002 */
[----:B------:R-:W0:Y:S01]  /*0450*/  LDCU UR5, c[0x0][0x388] ;  /* 0x00007100ff0577ac */ /* 0x000e220008000800 */
[----:B------:R-:W-:Y:S02]  /*0460*/  ISETP.NE.AND.EX P1, PT, R7, RZ, PT, P1 ;  /* 0x000000ff0700720c */ /* 0x000fe40003f25310 */
        /* <DEDUP_REMOVED lines=60> */
[----:B-1----:R-:W-:-:S02]  /*0830*/  ISETP.NE.AND P3, PT, RZ, UR4, PT ;  /* 0x00000004ff007c0c */ /* 0x002fc4000bf65270 */
[----:B------:R-:W-:Y:S02]  /*0840*/  PRMT R156, R74, 0x7632, R156 ;  /* 0x000076324a9c7816 */ /* 0x000fe4000000009c */
[----:B------:R-:W-:Y:S02]  /*0850*/  PRMT R157, R42, 0x7632, R157 ;  /* 0x000076322a9d7816 */ /* 0x000fe4000000009d */
[----:B------:R-:W-:Y:S02]  /*0860*/  PRMT R158, R73, 0x7632, R158 ;  /* 0x00007632499e7816 */ /* 0x000fe4000000009e */
[----:B------:R-:W-:Y:S02]  /*0870*/  PRMT R159, R41, 0x7632, R159 ;  /* 0x00007632299f7816 */ /* 0x000fe4000000009f */
[----:B------:R-:W-:Y:S02]  /*0880*/  PRMT R160, R72, 0x7632, R160 ;  /* 0x0000763248a07816 */ /* 0x000fe400000000a0 */
[----:B0-234-:R-:W-:-:S07]  /*0890*/  PRMT R161, R40, 0x7632, R161 ;  /* 0x0000763228a17816 */ /* 0x01dfce00000000a1 */
.L_x_252:
[----:B------:R-:W-:Y:S01]  /*08a0*/  ISETP.NE.U32.AND P2, PT, RZ, UR10, PT ;  /* 0x0000000aff007c0c */ /* 0x000fe2000bf45070 */
[----:B--2---:R-:W0:Y:S01]  /*08b0*/  LDC.64 R124, c[0x0][0x390] ;  /* 0x0000e400ff7c7b82 */ /* 0x004e220000000a00 */
[----:B------:R-:W-:Y:S02]  /*08c0*/  IMAD R116, R162, UR5, RZ ;  /* 0x00000005a2747c24 */ /* 0x000fe4000f8e02ff */
[----:B------:R-:W-:-:S03]  /*08d0*/  ISETP.NE.AND.EX P2, PT, RZ, UR11, PT, P2 ;  /* 0x0000000bff007c0c */ /* 0x000fc6000bf45320 */
[----:B------:R-:W-:Y:S02]  /*08e0*/  SHF.R.S32.HI R117, RZ, 0x1f, R116 ;  /* 0x0000001fff757819 */ /* 0x000fe40000011474 */
[----:B------:R-:W1:Y:S02]  /*08f0*/  @P1 LDC.64 R122, c[0x0][0x398] ;  /* 0x0000e600ff7a1b82 */ /* 0x000e640000000a00 */
[----:B------:R-:W-:-:S04]  /*0900*/  LEA.HI R117, R117, R116, RZ, 0x3 ;  /* 0x0000007475757211 */ /* 0x000fc800078f18ff */
[----:B------:R-:W-:Y:S02]  /*0910*/  LEA.HI.SX32 R120, R117, R0, 0x1d ;  /* 0x0000000075787211 */ /* 0x000fe400078feaff */
[----:B------:R-:W2:Y:S03]  /*0920*/  @P2 LDC.64 R126, c[0x0][0x3a0] ;  /* 0x0000e800ff7e2b82 */ /* 0x000ea60000000a00 */
[----:B0-----:R-:W-:-:S06]  /*0930*/  IMAD.WIDE.U32 R116, R120, 0x10, R124 ;  /* 0x0000001078747825 */ /* 0x001fcc00078e007c */
[----:B------:R-:W5:Y:S01]  /*0940*/  LDG.E.128 R116, desc[UR6][R116.64] ;  /* 0x0000000674747981 */ /* 0x000f62000c1e1d00 */
[----:B-1----:R-:W-:-:S05]  /*0950*/  @P1 IMAD.WIDE.U32 R122, R120, 0x10, R122 ;  /* 0x00000010787a1825 */ /* 0x002fca00078e007a */
[----:B------:R0:W5:Y:S01]  /*0960*/  @P1 LDG.E.128 R108, desc[UR6][R122.64] ;  /* 0x000000067a6c1981 */ /* 0x000162000c1e1d00 */
[----:B--2---:R-:W-:-:S05]  /*0970*/  @P2 IMAD.WIDE.U32 R126, R120, 0x10, R126 ;  /* 0x00000010787e2825 */ /* 0x004fca00078e007e */
[----:B------:R-:W2:Y:S02]  /*0980*/  @P2 LDG.E.128 R104, desc[UR6][R126.64] ;  /* 0x000000067e682981 */ /* 0x000ea4000c1e1d00 */
[----:B--2---:R-:W-:Y:S02]  /*0990*/  PRMT R121, R107, 0x7632, R121 ;  /* 0x000076326b797816 */ /* 0x004fe40000000079 */
[----:B------:R-:W-:Y:S02]  /*09a0*/  PRMT R128, R106, 0x7632, R128 ;  /* 0x000076326a807816 */ /* 0x000fe40000000080 */
[----:B------:R-:W-:Y:S02]  /*09b0*/  PRMT R129, R105, 0x7632, R129 ;  /* 0x0000763269817816 */ /* 0x000fe40000000081 */
[----:B------:R-:W-:Y:S01]  /*09c0*/  PRMT R130, R104, 0x7632, R130 ;  /* 0x0000763268827816 */ /* 0x000fe20000000082 */
[----:B0-----:R-:W-:Y:S06]  /*09d0*/  @!P1 BRA `(.L_x_219) ;  /* 0x00000004005c9947 */ /* 0x001fec0003800000 */
[----:B-----5:R-:W-:Y:S02]  /*09e0*/  PRMT R112, R111, 0x7632, R112 ;  /* 0x000076326f707816 */ /* 0x020fe40000000070 */
[----:B------:R-:W-:Y:S02]  /*09f0*/  PRMT R113, R110, 0x7632, R113 ;  /* 0x000076326e717816 */ /* 0x000fe40000000071 */
[----:B------:R-:W-:Y:S02]  /*0a00*/  PRMT R114, R109, 0x7632, R114 ;  /* 0x000076326d727816 */ /* 0x000fe40000000072 */
[----:B------:R-:W-:Y:S01]  /*0a10*/  PRMT R115, R108, 0x7632, R115 ;  /* 0x000076326c737816 */ /* 0x000fe20000000073 */
[----:B------:R-:W-:Y:S06]  /*0a20*/  @!P2 BRA `(.L_x_220) ;  /* 0x0000000000c4a947 */ /* 0x000fec0003800000 */
[C---:B------:R-:W-:Y:S01]  /*0a30*/  PRMT R122, R116.reuse, 0x7632, R122 ;  /* 0x00007632747a7816 */ /* 0x040fe2000000007a */
[----:B------:R-:W-:Y:S01]  /*0a40*/  IMAD.U32 R132, R119, 0x10000, RZ ;  /* 0x0001000077847824 */ /* 0x000fe200078e00ff */
[----:B------:R-:W-:Y:S01]  /*0a50*/  PRMT R123, R117, 0x7632, R123 ;  /* 0x00007632757b7816 */ /* 0x000fe2000000007b */
[----:B------:R-:W-:Y:S01]  /*0a60*/  IMAD.U32 R133, R111, 0x10000, RZ ;  /* 0x000100006f857824 */ /* 0x000fe200078e00ff */
[----:B------:R-:W-:Y:S02]  /*0a70*/  SHF.L.U32 R126, R117, 0x10, RZ ;  /* 0x00000010757e7819 */ /* 0x000fe400000006ff */
[----:B------:R-:W-:Y:S01]  /*0a80*/  SHF.L.U32 R116, R116, 0x10, RZ ;  /* 0x0000001074747819 */ /* 0x000fe200000006ff */
        /* <DEDUP_REMOVED lines=43> */
.L_x_220:
[C---:B------:R-:W-:Y:S01]  /*0d40*/  PRMT R122, R117.reuse, 0x7632, R122 ;  /* 0x00007632757a7816 */ /* 0x040fe2000000007a */
[----:B------:R-:W-:Y:S01]  /*0d50*/  IMAD.U32 R169, R110, 0x10000, RZ ;  /* 0x000100006ea97824 */ /* 0x000fe200078e00ff */
[----:B------:R-:W-:Y:S01]  /*0d60*/  SHF.L.U32 R212, R117, 0x10, RZ ;  /* 0x0000001075d47819 */ /* 0x000fe200000006ff */
[----:B------:R-:W-:Y:S01]  /*0d70*/  IMAD.U32 R112, R112, 0x10000, RZ ;  /* 0x0001000070707824 */ /* 0x000fe200078e00ff */
[C---:B------:R-:W-:Y:S01]  /*0d80*/  PRMT R121, R116.reuse, 0x7632, R121 ;  /* 0x0000763274797816 */ /* 0x040fe20000000079 */
[----:B------:R-:W-:Y:S01]  /*0d90*/  IMAD.U32 R116, R116, 0x10000, RZ ;  /* 0x0001000074747824 */ /* 0x000fe200078e00ff */
[----:B------:R-:W-:Y:S02]  /*0da0*/  SHF.L.U32 R117, R108, 0x10, RZ ;  /* 0x000000106c757819 */ /* 0x000fe400000006ff */
[----:B------:R-:W-:Y:S01]  /*0db0*/  PRMT R128, R118, 0x7632, R128 ;  /* 0x0000763276807816 */ /* 0x000fe20000000080 */
[----:B------:R-:W-:Y:S01]  /*0dc0*/  IMAD.U32 R121, R121, 0x10000, RZ ;  /* 0x0001000079797824 */ /* 0x000fe200078e00ff */
[----:B------:R-:W-:Y:S01]  /*0dd0*/  PRMT R129, R119, 0x7632, R129 ;  /* 0x0000763277817816 */ /* 0x000fe20000000081 */
[----:B------:R-:W-:Y:S01]  /*0de0*/  FADD.FTZ R126, R116, R117 ;  /* 0x00000075747e7221 */ /* 0x000fe20000010000 */
[----:B------:R-:W-:-:S02]  /*0df0*/  SHF.L.U32 R118, R118, 0x10, RZ ;  /* 0x0000001076767819 */ /* 0x000fc400000006ff */
        /* <DEDUP_REMOVED lines=21> */
.L_x_219:
[----:B------:R-:W-:Y:S05]  /*0f50*/  @!P2 BRA `(.L_x_222) ;  /* 0x000000000084a947 */ /* 0x000fea0003800000 */
[----:B-----5:R-:W-:Y:S01]  /*0f60*/  PRMT R112, R116, 0x7632, R112 ;  /* 0x0000763274707816 */ /* 0x020fe20000000070 */
        /* <DEDUP_REMOVED lines=32> */
.L_x_222:
[----:B-----5:R-:W-:Y:S01]  /*1170*/  PRMT R189, R116, 0x7632, R189 ;  /* 0x0000763274bd7816 */ /* 0x020fe200000000bd */
[----:B------:R-:W-:Y:S01]  /*1180*/  IMAD.U32 R214, R119, 0x10000, RZ ;  /* 0x0001000077d67824 */ /* 0x000fe200078e00ff */
[----:B------:R-:W-:Y:S02]  /*1190*/  PRMT R127, R117, 0x7632, R127 ;  /* 0x00007632757f7816 */ /* 0x000fe4000000007f */
[----:B------:R-:W-:Y:S02]  /*11a0*/  PRMT R128, R118, 0x7632, R128 ;  /* 0x0000763276807816 */ /* 0x000fe40000000080 */
[----:B------:R-:W-:Y:S02]  /*11b0*/  PRMT R130, R119, 0x7632, R130 ;  /* 0x0000763277827816 */ /* 0x000fe40000000082 */
[----:B------:R-:W-:Y:S02]  /*11c0*/  SHF.L.U32 R126, R116, 0x10, RZ ;  /* 0x00000010747e7819 */ /* 0x000fe400000006ff */
[----:B------:R-:W-:-:S02]  /*11d0*/  SHF.L.U32 R212, R117, 0x10, RZ ;  /* 0x0000001075d47819 */ /* 0x000fc400000006ff */
[----:B------:R-:W-:Y:S02]  /*11e0*/  SHF.L.U32 R169, R118, 0x10, RZ ;  /* 0x0000001076a97819 */ /* 0x000fe400000006ff */
[----:B------:R-:W-:Y:S02]  /*11f0*/  SHF.L.U32 R189, R189, 0x10, RZ ;  /* 0x00000010bdbd7819 */ /* 0x000fe400000006ff */
[----:B------:R-:W-:Y:S02]  /*1200*/  SHF.L.U32 R127, R127, 0x10, RZ ;  /* 0x000000107f7f7819 */ /* 0x000fe400000006ff */
[----:B------:R-:W-:Y:S02]  /*1210*/  SHF.L.U32 R128, R128, 0x10, RZ ;  /* 0x0000001080807819 */ /* 0x000fe400000006ff */
[----:B------:R-:W-:-:S07]  /*1220*/  SHF.L.U32 R130, R130, 0x10, RZ ;  /* 0x0000001082827819 */ /* 0x000fce00000006ff */
.L_x_221:
[----:B------:R-:W0:Y:S01]  /*1230*/  @P0 LDC.64 R122, c[0x0][0x3a8] ;  /* 0x0000ea00ff7a0b82 */ /* 0x000e220000000a00 */
[----:B------:R-:W-:-:S07]  /*1240*/  VIADD R121, R120, 0x20 ;  /* 0x0000002078797836 */ /* 0x000fce0000000000 */
[----:B------:R-:W1:Y:S08]  /*1250*/  @P1 LDC.64 R132, c[0x0][0x398] ;  /* 0x0000e600ff841b82 */ /* 0x000e700000000a00 */
[----:B------:R-:W2:Y:S01]  /*1260*/  @P2 LDC.64 R134, c[0x0][0x3a0] ;  /* 0x0000e800ff862b82 */ /* 0x000ea20000000a00 */
[----:B------:R-:W-:-:S04]  /*1270*/  IMAD.WIDE.U32 R116, R121, 0x10, R124 ;  /* 0x0000001079747825 */ /* 0x000fc800078e007c */
[----:B0-----:R-:W-:-:S05]  /*1280*/  @P0 IMAD.WIDE.U32 R122, R120, 0x10, R122 ;  /* 0x00000010787a0825 */ /* 0x001fca00078e007a */
[----:B------:R0:W-:Y:S01]  /*1290*/  @P0 STG.E.128 desc[UR6][R122.64], R112 ;  /* 0x000000707a000986 */ /* 0x0001e2000c101d06 */
[----:B-1----:R-:W-:-:S03]  /*12a0*/  @P1 IMAD.WIDE.U32 R132, R121, 0x10, R132 ;  /* 0x0000001079841825 */ /* 0x002fc600078e0084 */
[----:B------:R-:W5:Y:S04]  /*12b0*/  LDG.E.128 R116, desc[UR6][R116.64] ;  /* 0x0000000674747981 */ /* 0x000f68000c1e1d00 */
[----:B------:R-:W3:Y:S01]  /*12c0*/  @P1 LDG.E.128 R108, desc[UR6][R132.64] ;  /* 0x00000006846c1981 */ /* 0x000ee2000c1e1d00 */
[----:B--2---:R-:W-:-:S05]  /*12d0*/  @P2 IMAD.WIDE.U32 R134, R121, 0x10, R134 ;  /* 0x0000001079862825 */ /* 0x004fca00078e0086 */
[----:B------:R-:W0:Y:S01]  /*12e0*/  @P2 LDG.E.128 R104, desc[UR6][R134.64] ;  /* 0x0000000686682981 */ /* 0x000e22000c1e1d00 */
[----:B------:R-:W-:-:S04]  /*12f0*/  UISETP.NE.U32.AND UP0, UPT, UR12, URZ, UPT ;  /* 0x000000ff0c00728c */ /* 0x000fc8000bf05070 */
[----:B------:R-:W-:Y:S01]  /*1300*/  UISETP.NE.AND.EX UP0, UPT, UR13, URZ, UPT, UP0 ;  /* 0x000000ff0d00728c */ /* 0x000fe2000bf05300 */
[----:B---3--:R-:W-:Y:S02]  /*1310*/  PRMT R129, R111, 0x7632, R129 ;  /* 0x000076326f817816 */ /* 0x008fe40000000081 */
[----:B------:R-:W-:Y:S02]  /*1320*/  PRMT R131, R110, 0x7632, R131 ;  /* 0x000076326e837816 */ /* 0x000fe40000000083 */
[----:B------:R-:W-:Y:S02]  /*1330*/  PRMT R163, R109, 0x7632, R163 ;  /* 0x000076326da37816 */ /* 0x000fe400000000a3 */
[----:B------:R-:W-:Y:S02]  /*1340*/  PRMT R164, R108, 0x7632, R164 ;  /* 0x000076326ca47816 */ /* 0x000fe400000000a4 */
[----:B0-----:R-:W-:Y:S02]  /*1350*/  PRMT R122, R107, 0x7632, R122 ;  /* 0x000076326b7a7816 */ /* 0x001fe4000000007a */
[----:B------:R-:W-:-:S02]  /*1360*/  PRMT R123, R106, 0x7632, R123 ;  /* 0x000076326a7b7816 */ /* 0x000fc4000000007b */
[----:B------:R-:W-:Y:S02]  /*1370*/  PRMT R132, R105, 0x7632, R132 ;  /* 0x0000763269847816 */ /* 0x000fe40000000084 */
[----:B------:R-:W-:Y:S01]  /*1380*/  PRMT R133, R104, 0x7632, R133 ;  /* 0x0000763268857816 */ /* 0x000fe20000000085 */
[----:B------:R-:W-:Y:S06]  /*1390*/  BRA.U UP0, `(.L_x_223) ;  /* 0x0000000100c47547 */ /* 0x000fec000b800000 */
[----:B------:R-:W-:-:S04]  /*13a0*/  UISETP.NE.U32.AND UP1, UPT, UR10, URZ, UPT ;  /* 0x000000ff0a00728c */ /* 0x000fc8000bf25070 */
[----:B------:R-:W-:-:S09]  /*13b0*/  UISETP.NE.AND.EX UP1, UPT, UR11, URZ, UPT, UP1 ;  /* 0x000000ff0b00728c */ /* 0x000fd2000bf25310 */
[----:B------:R-:W-:Y:S05]  /*13c0*/  BRA.U UP1, `(.L_x_224) ;  /* 0x0000000101347547 */ /* 0x000fea000b800000 */
[----:B-----5:R-:W-:Y:S02]  /*13d0*/  PRMT R165, R116, 0x7632, R165 ;  /* 0x0000763274a57816 */ /* 0x020fe400000000a5 */
        /* <DEDUP_REMOVED lines=9> */
[----:B------:R-:W-:Y:S02]  /*1470*/  SHF.L.U32 R131, R131, 0x10, RZ ;  /* 0x0000001083837819 */ /* 0x000fe400000006ff */
[----:B------:R-:W-:Y:S01]  /*1480*/  SHF.L.U32 R134, R134, 0x10, RZ ;  /* 0x0000001086867819 */ /* 0x000fe200000006ff */
[----:B------:R-:W-:Y:S06]  /*1490*/  BRA `(.L_x_225) ;  /* 0x0000000400d47947 */ /* 0x000fec0003800000 */
.L_x_224:
[C---:B-----5:R-:W-:Y:S01]  /*14a0*/  PRMT R112, R116.reuse, 0x7632, R112 ;  /* 0x0000763274707816 */ /* 0x060fe20000000070 */
[----:B------:R-:W-:Y:S01]  /*14b0*/  IMAD.U32 R210, R107, 0x10000, RZ ;  /* 0x000100006bd27824 */ /* 0x000fe200078e00ff */
[----:B------:R-:W-:Y:S02]  /*14c0*/  SHF.L.U32 R116, R116, 0x10, RZ ;  /* 0x0000001074747819 */ /* 0x000fe400000006ff */
[----:B------:R-:W-:Y:S02]  /*14d0*/  SHF.L.U32 R167, R104, 0x10, RZ ;  /* 0x0000001068a77819 */ /* 0x000fe400000006ff */
[----:B------:R-:W-:Y:S02]  /*14e0*/  PRMT R114, R118, 0x7632, R114 ;  /* 0x0000763276727816 */ /* 0x000fe40000000072 */
[----:B------:R-:W-:Y:S01]  /*14f0*/  PRMT R131, R119, 0x7632, R131 ;  /* 0x0000763277837816 */ /* 0x000fe20000000083 */
[----:B------:R-:W-:Y:S01]  /*1500*/  FADD.FTZ R167, R167, R116 ;  /* 0x00000074a7a77221 */ /* 0x000fe20000010000 */
[C---:B------:R-:W-:Y:S01]  /*1510*/  PRMT R113, R117.reuse, 0x7632, R113 ;  /* 0x0000763275717816 */ /* 0x040fe20000000071 */
        /* <DEDUP_REMOVED lines=18> */
[----:B------:R-:W-:Y:S01]  /*1640*/  F2FP.BF16.F32.PACK_AB R115, R134, R210 ;  /* 0x000000d28673723e */ /* 0x000fe200000010ff */
[----:B------:R-:W-:Y:S02]  /*1650*/  FADD.FTZ R129, R114, R129 ;  /* 0x0000008172817221 */ /* 0x000fe40000010000 */
[----:B------:R-:W-:Y:S01]  /*1660*/  FADD.FTZ R165, R112, R133 ;  /* 0x0000008570a57221 */ /* 0x000fe20000010000 */
[----:B------:R-:W-:Y:S02]  /*1670*/  F2FP.BF16.F32.PACK_AB R114, R131, R202 ;  /* 0x000000ca8372723e */ /* 0x000fe400000010ff */
[----:B------:R-:W-:-:S02]  /*1680*/  F2FP.BF16.F32.PACK_AB R113, R129, R208 ;  /* 0x000000d08171723e */ /* 0x000fc400000010ff */
[----:B------:R-:W-:Y:S01]  /*1690*/  F2FP.BF16.F32.PACK_AB R112, R165, R167 ;  /* 0x000000a7a570723e */ /* 0x000fe200000010ff */
[----:B------:R-:W-:Y:S06]  /*16a0*/  BRA `(.L_x_225) ;  /* 0x0000000400507947 */ /* 0x000fec0003800000 */
.L_x_223:
[----:B------:R-:W-:-:S04]  /*16b0*/  UISETP.NE.U32.AND UP1, UPT, UR10, URZ, UPT ;  /* 0x000000ff0a00728c */ /* 0x000fc8000bf25070 */
[----:B------:R-:W-:-:S09]  /*16c0*/  UISETP.NE.AND.EX UP1, UPT, UR11, URZ, UPT, UP1 ;  /* 0x000000ff0b00728c */ /* 0x000fd2000bf25310 */
[----:B------:R-:W-:Y:S05]  /*16d0*/  BRA.U UP1, `(.L_x_226) ;  /* 0x0000000101847547 */ /* 0x000fea000b800000 */
[C---:B-----5:R-:W-:Y:S01]  /*16e0*/  PRMT R112, R116.reuse, 0x7632, R112 ;  /* 0x0000763274707816 */ /* 0x060fe20000000070 */
[----:B------:R-:W-:Y:S01]  /*16f0*/  IMAD.U32 R116, R116, 0x10000, RZ ;  /* 0x0001000074747824 */ /* 0x000fe200078e00ff */
[----:B------:R-:W-:Y:S01]  /*1700*/  SHF.L.U32 R167, R108, 0x10, RZ ;  /* 0x000000106ca77819 */ /* 0x000fe200000006ff */
[----:B------:R-:W-:Y:S01]  /*1710*/  IMAD.U32 R129, R129, 0x10000, RZ ;  /* 0x0001000081817824 */ /* 0x000fe200078e00ff */
[----:B------:R-:W-:Y:S01]  /*1720*/  PRMT R114, R118, 0x7632, R114 ;  /* 0x0000763276727816 */ /* 0x000fe20000000072 */
[----:B------:R-:W-:Y:S01]  /*1730*/  IMAD.U32 R115, R110, 0x10000, RZ ;  /* 0x000100006e737824 */ /* 0x000fe200078e00ff */
[----:B------:R-:W-:Y:S01]  /*1740*/  PRMT R122, R119, 0x7632, R122 ;  /* 0x00007632777a7816 */ /* 0x000fe2000000007a */
[----:B------:R-:W-:Y:S01]  /*1750*/  FADD.FTZ R167, R167, R116 ;  /* 0x00000074a7a77221 */ /* 0x000fe20000010000 */
[----:B------:R-:W-:Y:S01]  /*1760*/  PRMT R113, R117, 0x7632, R113 ;  /* 0x0000763275717816 */ /* 0x000fe20000000071 */
[----:B------:R-:W-:Y:S01]  /*1770*/  IMAD.U32 R165, R112, 0x10000, RZ ;  /* 0x0001000070a57824 */ /* 0x000fe200078e00ff */
[----:B------:R-:W-:-:S02]  /*1780*/  SHF.L.U32 R122, R122, 0x10, RZ ;  /* 0x000000107a7a7819 */ /* 0x000fc400000006ff */
[----:B------:R-:W-:Y:S02]  /*1790*/  SHF.L.U32 R116, R114, 0x10, RZ ;  /* 0x0000001072747819 */ /* 0x000fe400000006ff */
        /* <DEDUP_REMOVED lines=21> */
.L_x_226:
        /* <DEDUP_REMOVED lines=9> */
[----:B------:R-:W-:-:S02]  /*1980*/  SHF.L.U32 R116, R109, 0x10, RZ ;  /* 0x000000106d747819 */ /* 0x000fc400000006ff */
[----:B------:R-:W-:Y:S01]  /*1990*/  SHF.L.U32 R112, R112, 0x10, RZ ;  /* 0x0000001070707819 */ /* 0x000fe200000006ff */
[----:B------:R-:W-:Y:S01]  /*19a0*/  FADD.FTZ R164, R164, R165 ;  /* 0x000000a5a4a47221 */ /* 0x000fe20000010000 */
[----:B------:R-:W-:Y:S01]  /*19b0*/  PRMT R134, R118, 0x7632, R134 ;  /* 0x0000763276867816 */ /* 0x000fe20000000086 */
[----:B------:R-:W-:Y:S01]  /*19c0*/  FADD.FTZ R116, R116, R117 ;  /* 0x0000007574747221 */ /* 0x000fe20000010000 */
[----:B------:R-:W-:Y:S01]  /*19d0*/  PRMT R135, R119, 0x7632, R135 ;  /* 0x0000763277877816 */ /* 0x000fe20000000087 */
[----:B------:R-:W-:Y:S01]  /*19e0*/  FADD.FTZ R115, R112, R115 ;  /* 0x0000007370737221 */ /* 0x000fe20000010000 */
[----:B------:R-:W-:Y:S01]  /*19f0*/  SHF.L.U32 R118, R118, 0x10, RZ ;  /* 0x0000001076767819 */ /* 0x000fe200000006ff */
[----:B------:R-:W-:Y:S01]  /*1a00*/  IMAD.U32 R134, R134, 0x10000, RZ ;  /* 0x0001000086867824 */ /* 0x000fe200078e00ff */
[----:B------:R-:W-:Y:S02]  /*1a10*/  SHF.L.U32 R119, R110, 0x10, RZ ;  /* 0x000000106e777819 */ /* 0x000fe400000006ff */
        /* <DEDUP_REMOVED lines=23> */
[----:B------:R-:W-:Y:S02]  /*1b90*/  FADD.FTZ R129, R129, R114 ;  /* 0x0000007281817221 */ /* 0x000fe40000010000 */
[----:B------:R-:W-:Y:S01]  /*1ba0*/  FADD.FTZ R165, R112, R115 ;  /* 0x0000007370a57221 */ /* 0x000fe20000010000 */
[----:B------:R-:W-:Y:S02]  /*1bb0*/  F2FP.BF16.F32.PACK_AB R115, R134, R210 ;  /* 0x000000d28673723e */ /* 0x000fe400000010ff */
[----:B------:R-:W-:Y:S02]  /*1bc0*/  F2FP.BF16.F32.PACK_AB R114, R131, R202 ;  /* 0x000000ca8372723e */ /* 0x000fe400000010ff */
[----:B------:R-:W-:Y:S02]  /*1bd0*/  F2FP.BF16.F32.PACK_AB R113, R129, R208 ;  /* 0x000000d08171723e */ /* 0x000fe400000010ff */
[----:B------:R-:W-:-:S07]  /*1be0*/  F2FP.BF16.F32.PACK_AB R112, R165, R167 ;  /* 0x000000a7a570723e */ /* 0x000fce00000010ff */
.L_x_225:
[----:B------:R-:W0:Y:S01]  /*1bf0*/  @P0 LDC.64 R132, c[0x0][0x3a8] ;  /* 0x0000ea00ff840b82 */ /* 0x000e220000000a00 */
[----:B------:R-:W-:-:S07]  /*1c00*/  VIADD R122, R120, 0x40 ;  /* 0x00000040787a7836 */ /* 0x000fce0000000000 */
[----:B------:R-:W1:Y:S08]  /*1c10*/  @P1 LDC.64 R118, c[0x0][0x398] ;  /* 0x0000e600ff761b82 */ /* 0x000e700000000a00 */
[----:B------:R-:W2:Y:S01]  /*1c20*/  @P2 LDC.64 R116, c[0x0][0x3a0] ;  /* 0x0000e800ff742b82 */ /* 0x000ea20000000a00 */
[----:B0-----:R-:W-:-:S05]  /*1c30*/  @P0 IMAD.WIDE.U32 R132, R121, 0x10, R132 ;  /* 0x0000001079840825 */ /* 0x001fca00078e0084 */
[----:B------:R0:W-:Y:S01]  /*1c40*/  @P0 STG.E.128 desc[UR6][R132.64], R112 ;  /* 0x0000007084000986 */ /* 0x0001e2000c101d06 */
[----:B-1----:R-:W-:-:S05]  /*1c50*/  @P1 IMAD.WIDE.U32 R170, R122, 0x10, R118 ;  /* 0x000000107aaa1825 */ /* 0x002fca00078e0076 */
[----:B------:R-:W3:Y:S01]  /*1c60*/  @P1 LDG.E.128 R108, desc[UR6][R170.64] ;  /* 0x00000006aa6c1981 */ /* 0x000ee2000c1e1d00 */
[----:B--2---:R-:W-:-:S04]  /*1c70*/  @P2 IMAD.WIDE.U32 R172, R122, 0x10, R116 ;  /* 0x000000107aac2825 */ /* 0x004fc800078e0074 */
[----:B------:R-:W-:Y:S01]  /*1c80*/  IMAD.WIDE.U32 R116, R122, 0x10, R124 ;  /* 0x000000107a747825 */ /* 0x000fe200078e007c */
[----:B------:R-:W2:Y:S05]  /*1c90*/  @P2 LDG.E.128 R104, desc[UR6][R172.64] ;  /* 0x00000006ac682981 */ /* 0x000eaa000c1e1d00 */
[----:B------:R-:W5:Y:S01]  /*1ca0*/  LDG.E.128 R116, desc[UR6][R116.64] ;  /* 0x0000000674747981 */ /* 0x000f62000c1e1d00 */
[----:B---3--:R-:W-:Y:S02]  /*1cb0*/  PRMT R123, R111, 0x7632, R123 ;  /* 0x000076326f7b7816 */ /* 0x008fe4000000007b */
[----:B------:R-:W-:Y:S02]  /*1cc0*/  PRMT R135, R110, 0x7632, R135 ;  /* 0x000076326e877816 */ /* 0x000fe40000000087 */
[----:B------:R-:W-:-:S02]  /*1cd0*/  PRMT R164, R109, 0x7632, R164 ;  /* 0x000076326da47816 */ /* 0x000fc400000000a4 */
[----:B------:R-:W-:Y:S02]  /*1ce0*/  PRMT R166, R108, 0x7632, R166 ;  /* 0x000076326ca67816 */ /* 0x000fe400000000a6 */
[----:B--2---:R-:W-:Y:S02]  /*1cf0*/  PRMT R168, R107, 0x7632, R168 ;  /* 0x000076326ba87816 */ /* 0x004fe400000000a8 */
[----:B------:R-:W-:Y:S02]  /*1d00*/  PRMT R174, R106, 0x7632, R174 ;  /* 0x000076326aae7816 */ /* 0x000fe400000000ae */
[----:B0-----:R-:W-:Y:S02]  /*1d10*/  PRMT R132, R105, 0x7632, R132 ;  /* 0x0000763269847816 */ /* 0x001fe40000000084 */
[----:B------:R-:W-:Y:S01]  /*1d20*/  PRMT R133, R104, 0x7632, R133 ;  /* 0x0000763268857816 */ /* 0x000fe20000000085 */
[----:B------:R-:W-:Y:S06]  /*1d30*/  BRA.U UP0, `(.L_x_227) ;  /* 0x0000000100bc7547 */ /* 0x000fec000b800000 */
        /* <DEDUP_REMOVED lines=14> */
.L_x_228:
[----:B-----5:R-:W-:Y:S01]  /*1e20*/  PRMT R112, R116, 0x7632, R112 ;  /* 0x0000763274707816 */ /* 0x020fe20000000070 */
[----:B------:R-:W-:Y:S01]  /*1e30*/  IMAD.U32 R206, R107, 0x10000, RZ ;  /* 0x000100006bce7824 */ /* 0x000fe200078e00ff */
[C---:B------:R-:W-:Y:S01]  /*1e40*/  PRMT R113, R117.reuse, 0x7632, R113 ;  /* 0x0000763275717816 */ /* 0x040fe20000000071 */
[----:B------:R-:W-:Y:S01]  /*1e50*/  IMAD.U32 R117, R117, 0x10000, RZ ;  /* 0x0001000075757824 */ /* 0x000fe200078e00ff */
[----:B------:R-:W-:Y:S02]  /*1e60*/  PRMT R114, R118, 0x7632, R114 ;  /* 0x0000763276727816 */ /* 0x000fe40000000072 */
[C---:B------:R-:W-:Y:S01]  /*1e70*/  PRMT R123, R119.reuse, 0x7632, R123 ;  /* 0x00007632777b7816 */ /* 0x040fe2000000007b */
[----:B------:R-:W-:Y:S01]  /*1e80*/  IMAD.U32 R119, R119, 0x10000, RZ ;  /* 0x0001000077777824 */ /* 0x000fe200078e00ff */
        /* <DEDUP_REMOVED lines=10> */
[----:B------:R-:W-:Y:S01]  /*1f30*/  FADD.FTZ R194, R115, R118 ;  /* 0x0000007673c27221 */ /* 0x000fe20000010000 */
[----:B------:R-:W-:Y:S02]  /*1f40*/  SHF.L.U32 R174, R174, 0x10, RZ ;  /* 0x00000010aeae7819 */ /* 0x000fe400000006ff */
[----:B------:R-:W-:-:S02]  /*1f50*/  SHF.L.U32 R168, R168, 0x10, RZ ;  /* 0x00000010a8a87819 */ /* 0x000fc400000006ff */
[----:B------:R-:W-:Y:S02]  /*1f60*/  SHF.L.U32 R123, R123, 0x10, RZ ;  /* 0x000000107b7b7819 */ /* 0x000fe400000006ff */
        /* <DEDUP_REMOVED lines=12> */
.L_x_227:
        /* <DEDUP_REMOVED lines=22> */
[----:B------:R-:W-:Y:S02]  /*2190*/  SHF.L.U32 R132, R132, 0x10, RZ ;  /* 0x0000001084847819 */ /* 0x000fe400000006ff */
[----:B------:R-:W-:Y:S01]  /*21a0*/  SHF.L.U32 R114, R113, 0x10, RZ ;  /* 0x0000001071727819 */ /* 0x000fe200000006ff */
[----:B------:R-:W-:Y:S02]  /*21b0*/  IMAD.U32 R113, R112, 0x10000, RZ ;  /* 0x0001000070717824 */ /* 0x000fe400078e00ff */
[----:B------:R-:W-:Y:S01]  /*21c0*/  FADD.FTZ R206, R206, R119 ;  /* 0x00000077cece7221 */ /* 0x000fe20000010000 */
[----:B------:R-:W-:Y:S01]  /*21d0*/  FADD.FTZ R178, R132, R123 ;  /* 0x0000007b84b27221 */ /* 0x000fe20000010000 */
[----:B------:R-:W-:Y:S01]  /*21e0*/  FADD.FTZ R133, R114, R133 ;  /* 0x0000008572857221 */ /* 0x000fe20000010000 */
[----:B------:R-:W-:Y:S01]  /*21f0*/  FADD.FTZ R135, R113, R166 ;  /* 0x000000a671877221 */ /* 0x000fe20000010000 */
[----:B------:R-:W-:-:S02]  /*2200*/  F2FP.BF16.F32.PACK_AB R114, R183, R194 ;  /* 0x000000c2b772723e */ /* 0x000fc400000010ff */
[----:B------:R-:W-:Y:S02]  /*2210*/  F2FP.BF16.F32.PACK_AB R115, R178, R206 ;  /* 0x000000ceb273723e */ /* 0x000fe400000010ff */
[----:B------:R-:W-:Y:S02]  /*2220*/  F2FP.BF16.F32.PACK_AB R113, R133, R204 ;  /* 0x000000cc8571723e */ /* 0x000fe400000010ff */
[----:B------:R-:W-:Y:S01]  /*2230*/  F2FP.BF16.F32.PACK_AB R112, R135, R163 ;  /* 0x000000a38770723e */ /* 0x000fe200000010ff */
[----:B------:R-:W-:Y:S06]  /*2240*/  BRA `(.L_x_229) ;  /* 0x0000000000c07947 */ /* 0x000fec0003800000 */
.L_x_230:
[C---:B-----5:R-:W-:Y:S01]  /*2250*/  PRMT R112, R116.reuse, 0x7632, R112 ;  /* 0x0000763274707816 */ /* 0x060fe20000000070 */
[----:B------:R-:W-:Y:S01]  /*2260*/  IMAD.U32 R172, R119, 0x10000, RZ ;  /* 0x0001000077ac7824 */ /* 0x000fe200078e00ff */
[----:B------:R-:W-:Y:S01]  /*2270*/  SHF.L.U32 R116, R116, 0x10, RZ ;  /* 0x0000001074747819 */ /* 0x000fe200000006ff */
[----:B------:R-:W-:Y:S01]  /*2280*/  IMAD.U32 R173, R111, 0x10000, RZ ;  /* 0x000100006fad7824 */ /* 0x000fe200078e00ff */
[----:B------:R-:W-:Y:S02]  /*2290*/  SHF.L.U32 R113, R108, 0x10, RZ ;  /* 0x000000106c717819 */ /* 0x000fe400000006ff */
[----:B------:R-:W-:Y:S01]  /*22a0*/  PRMT R114, R117, 0x7632, R114 ;  /* 0x0000763275727816 */ /* 0x000fe20000000072 */
[----:B------:R-:W-:Y:S01]  /*22b0*/  FADD.FTZ R172, R173, R172 ;  /* 0x000000acadac7221 */ /* 0x000fe20000010000 */
[----:B------:R-:W-:Y:S01]  /*22c0*/  SHF.L.U32 R115, R166, 0x10, RZ ;  /* 0x00000010a6737819 */ /* 0x000fe200000006ff */
[----:B------:R-:W-:Y:S01]  /*22d0*/  FADD.FTZ R113, R113, R116 ;  /* 0x0000007471717221 */ /* 0x000fe20000010000 */
[----:B------:R-:W-:-:S02]  /*22e0*/  SHF.L.U32 R112, R112, 0x10, RZ ;  /* 0x0000001070707819 */ /* 0x000fc400000006ff */
[----:B------:R-:W-:Y:S02]  /*22f0*/  SHF.L.U32 R117, R117, 0x10, RZ ;  /* 0x0000001075757819 */ /* 0x000fe400000006ff */
[----:B------:R-:W-:Y:S01]  /*2300*/  PRMT R163, R118, 0x7632, R163 ;  /* 0x0000763276a37816 */ /* 0x000fe200000000a3 */
[----:B------:R-:W-:Y:S01]  /*2310*/  FADD.FTZ R115, R112, R115 ;  /* 0x0000007370737221 */ /* 0x000fe20000010000 */
[----:B------:R-:W-:Y:S02]  /*2320*/  SHF.L.U32 R116, R109, 0x10, RZ ;  /* 0x000000106d747819 */ /* 0x000fe400000006ff */
[----:B------:R-:W-:Y:S01]  /*2330*/  PRMT R170, R119, 0x7632, R170 ;  /* 0x0000763277aa7816 */ /* 0x000fe200000000aa */
        /* <DEDUP_REMOVED lines=33> */
.L_x_229:
        /* <DEDUP_REMOVED lines=35> */
.L_x_232:
        /* <DEDUP_REMOVED lines=9> */
[C---:B------:R-:W-:Y:S01]  /*2810*/  PRMT R132, R119.reuse, 0x7632, R132 ;  /* 0x0000763277847816 */ /* 0x040fe20000000084 */
        /* <DEDUP_REMOVED lines=10> */
[----:B------:R-:W-:Y:S02]  /*28c0*/  SHF.L.U32 R117, R132, 0x10, RZ ;  /* 0x0000001084757819 */ /* 0x000fe400000006ff */
        /* <DEDUP_REMOVED lines=12> */
.L_x_231:
[----:B------:R-:W-:Y:S05]  /*2990*/  BRA.U UP1, `(.L_x_234) ;  /* 0x0000000101847547 */ /* 0x000fea000b800000 */
[C---:B-----5:R-:W-:Y:S01]  /*29a0*/  PRMT R114, R117.reuse, 0x7632, R114 ;  /* 0x0000763275727816 */ /* 0x060fe20000000072 */
[----:B------:R-:W-:Y:S01]  /*29b0*/  IMAD.U32 R171, R110, 0x10000, RZ ;  /* 0x000100006eab7824 */ /* 0x000fe200078e00ff */
[C---:B------:R-:W-:Y:S01]  /*29c0*/  PRMT R112, R116.reuse, 0x7632, R112 ;  /* 0x0000763274707816 */ /* 0x040fe20000000070 */
[----:B------:R-:W-:Y:S01]  /*29d0*/  IMAD.U32 R116, R116, 0x10000, RZ ;  /* 0x0001000074747824 */ /* 0x000fe200078e00ff */
[----:B------:R-:W-:Y:S01]  /*29e0*/  SHF.L.U32 R117, R117, 0x10, RZ ;  /* 0x0000001075757819 */ /* 0x000fe200000006ff */
[----:B------:R-:W-:Y:S01]  /*29f0*/  IMAD.U32 R132, R132, 0x10000, RZ ;  /* 0x0001000084847824 */ /* 0x000fe200078e00ff */
[----:B------:R-:W-:Y:S01]  /*2a00*/  SHF.L.U32 R113, R108, 0x10, RZ ;  /* 0x000000106c717819 */ /* 0x000fe200000006ff */
[----:B------:R-:W-:Y:S01]  /*2a10*/  IMAD.U32 R187, R112, 0x10000, RZ ;  /* 0x0001000070bb7824 */ /* 0x000fe200078e00ff */
[----:B------:R-:W-:Y:S02]  /*2a20*/  SHF.L.U32 R198, R109, 0x10, RZ ;  /* 0x000000106dc67819 */ /* 0x000fe400000006ff */
[----:B------:R-:W-:Y:S01]  /*2a30*/  PRMT R115, R118, 0x7632, R115 ;  /* 0x0000763276737816 */ /* 0x000fe20000000073 */
[----:B------:R-:W-:Y:S01]  /*2a40*/  FADD.FTZ R196, R113, R116 ;  /* 0x0000007471c47221 */ /* 0x000fe20000010000 */
[----:B------:R-:W-:Y:S01]  /*2a50*/  PRMT R170, R119, 0x7632, R170 ;  /* 0x0000763277aa7816 */ /* 0x000fe200000000aa */
        /* <DEDUP_REMOVED lines=8> */
[----:B------:R-:W-:Y:S02]  /*2ae0*/  SHF.L.U32 R200, R111, 0x10, RZ ;  /* 0x000000106fc87819 */ /* 0x000fe400000006ff */
[----:B------:R-:W-:-:S02]  /*2af0*/  SHF.L.U32 R117, R170, 0x10, RZ ;  /* 0x00000010aa757819 */ /* 0x000fc400000006ff */
[----:B------:R-:W-:Y:S01]  /*2b00*/  SHF.L.U32 R115, R115, 0x10, RZ ;  /* 0x0000001073737819 */ /* 0x000fe200000006ff */
[----:B------:R-:W-:Y:S01]  /*2b10*/  FADD.FTZ R200, R200, R119 ;  /* 0x00000077c8c87221 */ /* 0x000fe20000010000 */
        /* <DEDUP_REMOVED lines=9> */
.L_x_234:
[C---:B-----5:R-:W-:Y:S01]  /*2bb0*/  PRMT R112, R116.reuse, 0x7632, R112 ;  /* 0x0000763274707816 */ /* 0x060fe20000000070 */
[----:B------:R-:W-:Y:S01]  /*2bc0*/  IMAD.U32 R175, R119, 0x10000, RZ ;  /* 0x0001000077af7824 */ /* 0x000fe200078e00ff */
[----:B------:R-:W-:Y:S02]  /*2bd0*/  SHF.L.U32 R116, R116, 0x10, RZ ;  /* 0x0000001074747819 */ /* 0x000fe400000006ff */
[----:B------:R-:W-:Y:S02]  /*2be0*/  SHF.L.U32 R113, R108, 0x10, RZ ;  /* 0x000000106c717819 */ /* 0x000fe400000006ff */
[----:B------:R-:W-:Y:S02]  /*2bf0*/  PRMT R114, R117, 0x7632, R114 ;  /* 0x0000763275727816 */ /* 0x000fe40000000072 */
[C---:B------:R-:W-:Y:S01]  /*2c00*/  PRMT R172, R118.reuse, 0x7632, R172 ;  /* 0x0000763276ac7816 */ /* 0x040fe200000000ac */
[----:B------:R-:W-:Y:S01]  /*2c10*/  FADD.FTZ R113, R113, R116 ;  /* 0x0000007471717221 */ /* 0x000fe20000010000 */
[----:B------:R-:W-:-:S02]  /*2c20*/  SHF.L.U32 R118, R118, 0x10, RZ ;  /* 0x0000001076767819 */ /* 0x000fc400000006ff */
[----:B------:R-:W-:Y:S01]  /*2c30*/  SHF.L.U32 R173, R110, 0x10, RZ ;  /* 0x000000106ead7819 */ /* 0x000fe200000006ff */
[----:B------:R-:W-:Y:S01]  /*2c40*/  IMAD.U32 R172, R172, 0x10000, RZ ;  /* 0x00010000acac7824 */ /* 0x000fe200078e00ff */
[----:B------:R-:W-:Y:S02]  /*2c50*/  PRMT R174, R119, 0x7632, R174 ;  /* 0x0000763277ae7816 */ /* 0x000fe400000000ae */
[----:B------:R-:W-:Y:S01]  /*2c60*/  SHF.L.U32 R115, R168, 0x10, RZ ;  /* 0x00000010a8737819 */ /* 0x000fe200000006ff */
[----:B------:R-:W-:Y:S01]  /*2c70*/  FADD.FTZ R118, R173, R118 ;  /* 0x00000076ad767221 */ /* 0x000fe20000010000 */
        /* <DEDUP_REMOVED lines=35> */
.L_x_233:
        /* <DEDUP_REMOVED lines=35> */
.L_x_236:
[C---:B-----5:R-:W-:Y:S01]  /*30e0*/  PRMT R112, R116.reuse, 0x7632, R112 ;  /* 0x0000763274707816 */ /* 0x060fe20000000070 */
[----:B------:R-:W-:Y:S01]  /*30f0*/  IMAD.U32 R236, R107, 0x10000, RZ ;  /* 0x000100006bec7824 */ /* 0x000fe200078e00ff */
[----:B------:R-:W-:Y:S02]  /*3100*/  SHF.L.U32 R116, R116, 0x10, RZ ;  /* 0x0000001074747819 */ /* 0x000fe400000006ff */
[----:B------:R-:W-:Y:S02]  /*3110*/  SHF.L.U32 R113, R104, 0x10, RZ ;  /* 0x0000001068717819 */ /* 0x000fe400000006ff */
[C---:B------:R-:W-:Y:S01]  /*3120*/  PRMT R114, R117.reuse, 0x7632, R114 ;  /* 0x0000763275727816 */ /* 0x040fe20000000072 */
[----:B------:R-:W-:Y:S01]  /*3130*/  IMAD.U32 R117, R117, 0x10000, RZ ;  /* 0x0001000075757824 */ /* 0x000fe200078e00ff */
[C---:B------:R-:W-:Y:S01]  /*3140*/  PRMT R115, R118.reuse, 0x7632, R115 ;  /* 0x0000763276737816 */ /* 0x040fe20000000073 */
[----:B------:R-:W-:Y:S01]  /*3150*/  FADD.FTZ R248, R113, R116 ;  /* 0x0000007471f87221 */ /* 0x000fe20000010000 */
[C---:B------:R-:W-:Y:S01]  /*3160*/  PRMT R132, R119.reuse, 0x7632, R132 ;  /* 0x0000763277847816 */ /* 0x040fe20000000084 */
        /* <DEDUP_REMOVED lines=24> */
.L_x_235:
        /* <DEDUP_REMOVED lines=34> */
.L_x_238:
[C---:B-----5:R-:W-:Y:S01]  /*3510*/  PRMT R112, R116.reuse, 0x7632, R112 ;  /* 0x0000763274707816 */ /* 0x060fe20000000070 */
[----:B------:R-:W-:Y:S01]  /*3520*/  IMAD.U32 R176, R119, 0x10000, RZ ;  /* 0x0001000077b07824 */ /* 0x000fe200078e00ff */
[----:B------:R-:W-:Y:S01]  /*3530*/  SHF.L.U32 R116, R116, 0x10, RZ ;  /* 0x0000001074747819 */ /* 0x000fe200000006ff */
[----:B------:R-:W-:Y:S01]  /*3540*/  IMAD.U32 R177, R111, 0x10000, RZ ;  /* 0x000100006fb17824 */ /* 0x000fe200078e00ff */
[----:B------:R-:W-:Y:S02]  /*3550*/  PRMT R114, R117, 0x7632, R114 ;  /* 0x0000763275727816 */ /* 0x000fe40000000072 */
[----:B------:R-:W-:Y:S01]  /*3560*/  SHF.L.U32 R113, R108, 0x10, RZ ;  /* 0x000000106c717819 */ /* 0x000fe200000006ff */
[----:B------:R-:W-:Y:S01]  /*3570*/  FADD.FTZ R176, R177, R176 ;  /* 0x000000b0b1b07221 */ /* 0x000fe20000010000 */
[----:B------:R-:W-:Y:S02]  /*3580*/  PRMT R172, R118, 0x7632, R172 ;  /* 0x0000763276ac7816 */ /* 0x000fe400000000ac */
[----:B------:R-:W-:Y:S01]  /*3590*/  PRMT R173, R119, 0x7632, R173 ;  /* 0x0000763277ad7816 */ /* 0x000fe200000000ad */
[----:B------:R-:W-:Y:S01]  /*35a0*/  FADD.FTZ R113, R113, R116 ;  /* 0x0000007471717221 */ /* 0x000fe20000010000 */
[----:B------:R-:W-:Y:S01]  /*35b0*/  SHF.L.U32 R115, R166, 0x10, RZ ;  /* 0x00000010a6737819 */ /* 0x000fe200000006ff */
        /* <DEDUP_REMOVED lines=36> */
[----:B------:R-:W-:-:S07]  /*3800*/  F2FP.BF16.F32.PACK_AB R112, R188, R248 ;  /* 0x000000f8bc70723e */ /* 0x000fce00000010ff */
.L_x_237:
        /* <DEDUP_REMOVED lines=35> */
.L_x_240:
[C---:B-----5:R-:W-:Y:S01]  /*3a40*/  PRMT R112, R116.reuse, 0x7632, R112 ;  /* 0x0000763274707816 */ /* 0x060fe20000000070 */
[----:B------:R-:W-:Y:S01]  /*3a50*/  IMAD.U32 R186, R107, 0x10000, RZ ;  /* 0x000100006bba7824 */ /* 0x000fe200078e00ff */
[C---:B------:R-:W-:Y:S01]  /*3a60*/  PRMT R114, R117.reuse, 0x7632, R114 ;  /* 0x0000763275727816 */ /* 0x040fe20000000072 */
[----:B------:R-:W-:Y:S01]  /*3a70*/  IMAD.U32 R117, R117, 0x10000, RZ ;  /* 0x0001000075757824 */ /* 0x000fe200078e00ff */
[----:B------:R-:W-:Y:S02]  /*3a80*/  SHF.L.U32 R182, R105, 0x10, RZ ;  /* 0x0000001069b67819 */ /* 0x000fe400000006ff */
[----:B------:R-:W-:Y:S02]  /*3a90*/  SHF.L.U32 R116, R116, 0x10, RZ ;  /* 0x0000001074747819 */ /* 0x000fe400000006ff */
[----:B------:R-:W-:Y:S01]  /*3aa0*/  SHF.L.U32 R113, R104, 0x10, RZ ;  /* 0x0000001068717819 */ /* 0x000fe200000006ff */
[----:B------:R-:W-:Y:S01]  /*3ab0*/  FADD.FTZ R182, R182, R117 ;  /* 0x00000075b6b67221 */ /* 0x000fe20000010000 */
[C---:B------:R-:W-:Y:S01]  /*3ac0*/  PRMT R132, R119.reuse, 0x7632, R132 ;  /* 0x0000763277847816 */ /* 0x040fe20000000084 */
[----:B------:R-:W-:Y:S01]  /*3ad0*/  IMAD.U32 R119, R119, 0x10000, RZ ;  /* 0x0001000077777824 */ /* 0x000fe200078e00ff */
        /* <DEDUP_REMOVED lines=23> */
.L_x_239:
        /* <DEDUP_REMOVED lines=34> */
.L_x_242:
        /* <DEDUP_REMOVED lines=10> */
[----:B------:R-:W-:Y:S02]  /*3f10*/  PRMT R172, R118, 0x7632, R172 ;  /* 0x0000763276ac7816 */ /* 0x000fe400000000ac */
[----:B------:R-:W-:Y:S01]  /*3f20*/  PRMT R173, R119, 0x7632, R173 ;  /* 0x0000763277ad7816 */ /* 0x000fe200000000ad */
[----:B------:R-:W-:Y:S01]  /*3f30*/  FADD.FTZ R116, R116, R117 ;  /* 0x0000007574747221 */ /* 0x000fe20000010000 */
[----:B------:R-:W-:Y:S01]  /*3f40*/  SHF.L.U32 R115, R166, 0x10, RZ ;  /* 0x00000010a6737819 */ /* 0x000fe200000006ff */
[----:B------:R-:W-:Y:S01]  /*3f50*/  IMAD.U32 R172, R172, 0x10000, RZ ;  /* 0x00010000acac7824 */ /* 0x000fe200078e00ff */
        /* <DEDUP_REMOVED lines=26> */
[----:B------:R-:W-:Y:S01]  /*4100*/  FADD.FTZ R184, R184, R119 ;  /* 0x00000077b8b87221 */ /* 0x000fe20000010000 */
[----:B------:R-:W-:Y:S02]  /*4110*/  FADD.FTZ R232, R113, R114 ;  /* 0x0000007271e87221 */ /* 0x000fe40000010000 */
[----:B------:R-:W-:Y:S01]  /*4120*/  FADD.FTZ R180, R171, R112 ;  /* 0x00000070abb47221 */ /* 0x000fe20000010000 */
[----:B------:R-:W-:Y:S02]  /*4130*/  F2FP.BF16.F32.PACK_AB R115, R228, R186 ;  /* 0x000000bae473723e */ /* 0x000fe400000010ff */
[----:B------:R-:W-:Y:S02]  /*4140*/  F2FP.BF16.F32.PACK_AB R114, R184, R234 ;  /* 0x000000eab872723e */ /* 0x000fe400000010ff */
[----:B------:R-:W-:-:S02]  /*4150*/  F2FP.BF16.F32.PACK_AB R113, R232, R182 ;  /* 0x000000b6e871723e */ /* 0x000fc400000010ff */
[----:B------:R-:W-:-:S07]  /*4160*/  F2FP.BF16.F32.PACK_AB R112, R180, R240 ;  /* 0x000000f0b470723e */ /* 0x000fce00000010ff */
.L_x_241:
        /* <DEDUP_REMOVED lines=14> */
[----:B--2---:R-:W-:-:S02]  /*4250*/  PRMT R132, R107, 0x7632, R132 ;  /* 0x000076326b847816 */ /* 0x004fc40000000084 */
[----:B------:R-:W-:Y:S02]  /*4260*/  PRMT R164, R106, 0x7632, R164 ;  /* 0x000076326aa47816 */ /* 0x000fe400000000a4 */
[----:B------:R-:W-:Y:S02]  /*4270*/  PRMT R179, R105, 0x7632, R179 ;  /* 0x0000763269b37816 */ /* 0x000fe400000000b3 */
[----:B------:R-:W-:Y:S01]  /*4280*/  PRMT R166, R104, 0x7632, R166 ;  /* 0x0000763268a67816 */ /* 0x000fe200000000a6 */
[----:B0-----:R-:W-:Y:S06]  /*4290*/  BRA.U UP0, `(.L_x_243) ;  /* 0x0000000100bc7547 */ /* 0x001fec000b800000 */
        /* <DEDUP_REMOVED lines=14> */
.L_x_244:
[C---:B-----5:R-:W-:Y:S02]  /*4380*/  PRMT R112, R116.reuse, 0x7632, R112 ;  /* 0x0000763274707816 */ /* 0x060fe40000000070 */
        /* <DEDUP_REMOVED lines=32> */
.L_x_243:
[----:B------:R-:W-:Y:S05]  /*4590*/  BRA.U UP1, `(.L_x_246) ;  /* 0x0000000101947547 */ /* 0x000fea000b800000 */
[----:B-----5:R-:W-:Y:S01]  /*45a0*/  PRMT R166, R118, 0x7632, R166 ;  /* 0x0000763276a67816 */ /* 0x020fe200000000a6 */
[----:B------:R-:W-:Y:S01]  /*45b0*/  IMAD.U32 R115, R110, 0x10000, RZ ;  /* 0x000100006e737824 */ /* 0x000fe200078e00ff */
[----:B------:R-:W-:Y:S02]  /*45c0*/  SHF.L.U32 R118, R118, 0x10, RZ ;  /* 0x0000001076767819 */ /* 0x000fe400000006ff */
[C---:B------:R-:W-:Y:S01]  /*45d0*/  PRMT R132, R116.reuse, 0x7632, R132 ;  /* 0x0000763274847816 */ /* 0x040fe20000000084 */
[----:B------:R-:W-:Y:S01]  /*45e0*/  IMAD.U32 R116, R116, 0x10000, RZ ;  /* 0x0001000074747824 */ /* 0x000fe200078e00ff */
[----:B------:R-:W-:Y:S01]  /*45f0*/  SHF.L.U32 R113, R108, 0x10, RZ ;  /* 0x000000106c717819 */ /* 0x000fe200000006ff */
[----:B------:R-:W-:Y:S01]  /*4600*/  FADD.FTZ R226, R115, R118 ;  /* 0x0000007673e27221 */ /* 0x000fe20000010000 */
[C---:B------:R-:W-:Y:S02]  /*4610*/  PRMT R164, R117.reuse, 0x7632, R164 ;  /* 0x0000763275a47816 */ /* 0x040fe400000000a4 */
[----:B------:R-:W-:Y:S01]  /*4620*/  SHF.L.U32 R117, R117, 0x10, RZ ;  /* 0x0000001075757819 */ /* 0x000fe200000006ff */
[----:B------:R-:W-:Y:S01]  /*4630*/  FADD.FTZ R230, R113, R116 ;  /* 0x0000007471e67221 */ /* 0x000fe20000010000 */
[----:B------:R-:W-:-:S02]  /*4640*/  SHF.L.U32 R172, R109, 0x10, RZ ;  /* 0x000000106dac7819 */ /* 0x000fc400000006ff */
[----:B------:R-:W-:Y:S02]  /*4650*/  PRMT R170, R119, 0x7632, R170 ;  /* 0x0000763277aa7816 */ /* 0x000fe400000000aa */
[----:B------:R-:W-:Y:S01]  /*4660*/  PRMT R115, R111, 0x7632, R115 ;  /* 0x000076326f737816 */ /* 0x000fe20000000073 */
[----:B------:R-:W-:Y:S01]  /*4670*/  FADD.FTZ R172, R172, R117 ;  /* 0x00000075acac7221 */ /* 0x000fe20000010000 */
[----:B------:R-:W-:Y:S02]  /*4680*/  PRMT R112, R108, 0x7632, R112 ;  /* 0x000076326c707816 */ /* 0x000fe40000000070 */
[----:B------:R-:W-:Y:S02]  /*4690*/  PRMT R113, R109, 0x7632, R113 ;  /* 0x000076326d717816 */ /* 0x000fe40000000071 */
[----:B------:R-:W-:Y:S01]  /*46a0*/  PRMT R114, R110, 0x7632, R114 ;  /* 0x000076326e727816 */ /* 0x000fe20000000072 */
[----:B------:R-:W-:Y:S01]  /*46b0*/  IMAD.U32 R112, R112, 0x10000, RZ ;  /* 0x0001000070707824 */ /* 0x000fe200078e00ff */
[----:B------:R-:W-:-:S02]  /*46c0*/  SHF.L.U32 R170, R170, 0x10, RZ ;  /* 0x00000010aaaa7819 */ /* 0x000fc400000006ff */
[----:B------:R-:W-:Y:S02]  /*46d0*/  SHF.L.U32 R115, R115, 0x10, RZ ;  /* 0x0000001073737819 */ /* 0x000fe400000006ff */
[----:B------:R-:W-:Y:S01]  /*46e0*/  SHF.L.U32 R171, R119, 0x10, RZ ;  /* 0x0000001077ab7819 */ /* 0x000fe200000006ff */
        /* <DEDUP_REMOVED lines=16> */
.L_x_246:
[----:B-----5:R-:W-:Y:S01]  /*47f0*/  PRMT R114, R116, 0x7632, R114 ;  /* 0x0000763274727816 */ /* 0x020fe20000000072 */
[C---:B------:R-:W-:Y:S01]  /*4800*/  IMAD.U32 R176, R119.reuse, 0x10000, RZ ;  /* 0x0001000077b07824 */ /* 0x040fe200078e00ff */
[----:B------:R-:W-:Y:S02]  /*4810*/  PRMT R112, R108, 0x7632, R112 ;  /* 0x000076326c707816 */ /* 0x000fe40000000070 */
[----:B------:R-:W-:Y:S02]  /*4820*/  SHF.L.U32 R116, R116, 0x10, RZ ;  /* 0x0000001074747819 */ /* 0x000fe400000006ff */
[----:B------:R-:W-:Y:S01]  /*4830*/  SHF.L.U32 R113, R108, 0x10, RZ ;  /* 0x000000106c717819 */ /* 0x000fe200000006ff */
[----:B------:R-:W-:Y:S01]  /*4840*/  IMAD.U32 R112, R112, 0x10000, RZ ;  /* 0x0001000070707824 */ /* 0x000fe200078e00ff */
[----:B------:R-:W-:Y:S02]  /*4850*/  PRMT R173, R119, 0x7632, R173 ;  /* 0x0000763277ad7816 */ /* 0x000fe400000000ad */
[----:B------:R-:W-:Y:S01]  /*4860*/  SHF.L.U32 R172, R118, 0x10, RZ ;  /* 0x0000001076ac7819 */ /* 0x000fe200000006ff */
[----:B------:R-:W-:Y:S01]  /*4870*/  FADD.FTZ R116, R113, R116 ;  /* 0x0000007471747221 */ /* 0x000fe20000010000 */
[----:B------:R-:W-:-:S02]  /*4880*/  SHF.L.U32 R119, R110, 0x10, RZ ;  /* 0x000000106e777819 */ /* 0x000fc400000006ff */
[----:B------:R-:W-:Y:S02]  /*4890*/  SHF.L.U32 R115, R114, 0x10, RZ ;  /* 0x0000001072737819 */ /* 0x000fe400000006ff */
[----:B------:R-:W-:Y:S01]  /*48a0*/  PRMT R170, R117, 0x7632, R170 ;  /* 0x0000763275aa7816 */ /* 0x000fe200000000aa */
[----:B------:R-:W-:Y:S01]  /*48b0*/  FADD.FTZ R119, R119, R172 ;  /* 0x000000ac77777221 */ /* 0x000fe20000010000 */
[----:B------:R-:W-:Y:S01]  /*48c0*/  PRMT R171, R118, 0x7632, R171 ;  /* 0x0000763276ab7816 */ /* 0x000fe200000000ab */
[----:B------:R-:W-:Y:S01]  /*48d0*/  FADD.FTZ R112, R115, R112 ;  /* 0x0000007073707221 */ /* 0x000fe20000010000 */
[----:B------:R-:W-:Y:S02]  /*48e0*/  SHF.L.U32 R117, R117, 0x10, RZ ;  /* 0x0000001075757819 */ /* 0x000fe400000006ff */
[----:B------:R-:W-:Y:S01]  /*48f0*/  SHF.L.U32 R118, R109, 0x10, RZ ;  /* 0x000000106d767819 */ /* 0x000fe200000006ff */
[----:B------:R-:W-:Y:S01]  /*4900*/  IMAD.U32 R114, R171, 0x10000, RZ ;  /* 0x00010000ab727824 */ /* 0x000fe200078e00ff */
[----:B------:R-:W-:-:S02]  /*4910*/  PRMT R113, R109, 0x7632, R113 ;  /* 0x000076326d717816 */ /* 0x000fc40000000071 */
        /* <DEDUP_REMOVED lines=31> */
.L_x_245:
        /* <DEDUP_REMOVED lines=15> */
[----:B--2---:R-:W-:Y:S02]  /*4c00*/  PRMT R124, R107, 0x7632, R124 ;  /* 0x000076326b7c7816 */ /* 0x004fe4000000007c */
        /* <DEDUP_REMOVED lines=18> */
.L_x_248:
        /* <DEDUP_REMOVED lines=8> */
[----:B------:R-:W-:Y:S02]  /*4db0*/  SHF.L.U32 R124, R124, 0x10, RZ ;  /* 0x000000107c7c7819 */ /* 0x000fe400000006ff */
        /* <DEDUP_REMOVED lines=24> */
.L_x_247:
[----:B------:R-:W-:Y:S05]  /*4f40*/  BRA.U UP1, `(.L_x_250) ;  /* 0x0000000101887547 */ /* 0x000fea000b800000 */
[----:B-----5:R-:W-:Y:S01]  /*4f50*/  PRMT R124, R118, 0x7632, R124 ;  /* 0x00007632767c7816 */ /* 0x020fe2000000007c */
[----:B------:R-:W-:Y:S01]  /*4f60*/  IMAD.U32 R125, R110, 0x10000, RZ ;  /* 0x000100006e7d7824 */ /* 0x000fe200078e00ff */
[----:B------:R-:W-:Y:S01]  /*4f70*/  SHF.L.U32 R118, R118, 0x10, RZ ;  /* 0x0000001076767819 */ /* 0x000fe200000006ff */
[----:B------:R-:W-:Y:S01]  /*4f80*/  IMAD.U32 R218, R111, 0x10000, RZ ;  /* 0x000100006fda7824 */ /* 0x000fe200078e00ff */
[C---:B------:R-:W-:Y:S01]  /*4f90*/  PRMT R113, R116.reuse, 0x7632, R113 ;  /* 0x0000763274717816 */ /* 0x040fe20000000071 */
[----:B------:R-:W-:Y:S01]  /*4fa0*/  IMAD.U32 R116, R116, 0x10000, RZ ;  /* 0x0001000074747824 */ /* 0x000fe200078e00ff */
[----:B------:R-:W-:Y:S01]  /*4fb0*/  PRMT R114, R117, 0x7632, R114 ;  /* 0x0000763275727816 */ /* 0x000fe20000000072 */
[----:B------:R-:W-:Y:S01]  /*4fc0*/  FADD.FTZ R222, R125, R118 ;  /* 0x000000767dde7221 */ /* 0x000fe20000010000 */
[----:B------:R-:W-:Y:S02]  /*4fd0*/  PRMT R171, R119, 0x7632, R171 ;  /* 0x0000763277ab7816 */ /* 0x000fe400000000ab */
        /* <DEDUP_REMOVED lines=13> */
[----:B------:R-:W-:Y:S02]  /*50b0*/  SHF.L.U32 R124, R124, 0x10, RZ ;  /* 0x000000107c7c7819 */ /* 0x000fe400000006ff */
[----:B------:R-:W-:Y:S01]  /*50c0*/  SHF.L.U32 R118, R114, 0x10, RZ ;  /* 0x0000001072767819 */ /* 0x000fe200000006ff */
[----:B------:R-:W-:Y:S02]  /*50d0*/  IMAD.U32 R114, R113, 0x10000, RZ ;  /* 0x0001000071727824 */ /* 0x000fe400078e00ff */
[----:B------:R-:W-:Y:S01]  /*50e0*/  FADD.FTZ R220, R171, R112 ;  /* 0x00000070abdc7221 */ /* 0x000fe20000010000 */
[----:B------:R-:W-:Y:S01]  /*50f0*/  FADD.FTZ R216, R124, R177 ;  /* 0x000000b17cd87221 */ /* 0x000fe20000010000 */
[----:B------:R-:W-:Y:S01]  /*5100*/  FADD.FTZ R179, R118, R179 ;  /* 0x000000b376b37221 */ /* 0x000fe20000010000 */
[----:B------:R-:W-:-:S02]  /*5110*/  FADD.FTZ R181, R114, R181 ;  /* 0x000000b572b57221 */ /* 0x000fc40000010000 */
[----:B------:R-:W-:Y:S02]  /*5120*/  F2FP.BF16.F32.PACK_AB R115, R220, R218 ;  /* 0x000000dadc73723e */ /* 0x000fe400000010ff */
[----:B------:R-:W-:Y:S02]  /*5130*/  F2FP.BF16.F32.PACK_AB R114, R216, R222 ;  /* 0x000000ded872723e */ /* 0x000fe400000010ff */
[----:B------:R-:W-:Y:S02]  /*5140*/  F2FP.BF16.F32.PACK_AB R113, R179, R164 ;  /* 0x000000a4b371723e */ /* 0x000fe400000010ff */
[----:B------:R-:W-:Y:S01]  /*5150*/  F2FP.BF16.F32.PACK_AB R112, R181, R116 ;  /* 0x00000074b570723e */ /* 0x000fe200000010ff */
[----:B------:R-:W-:Y:S06]  /*5160*/  BRA `(.L_x_249) ;  /* 0x0000000000d07947 */ /* 0x000fec0003800000 */
.L_x_250:
[C---:B-----5:R-:W-:Y:S01]  /*5170*/  PRMT R164, R117.reuse, 0x7632, R164 ;  /* 0x0000763275a47816 */ /* 0x060fe200000000a4 */
[----:B------:R-:W-:Y:S01]  /*5180*/  IMAD.U32 R179, R118, 0x10000, RZ ;  /* 0x0001000076b37824 */ /* 0x000fe200078e00ff */
[----:B------:R-:W-:Y:S02]  /*5190*/  SHF.L.U32 R117, R117, 0x10, RZ ;  /* 0x0000001075757819 */ /* 0x000fe400000006ff */
[----:B------:R-:W-:Y:S02]  /*51a0*/  SHF.L.U32 R112, R109, 0x10, RZ ;  /* 0x000000106d707819 */ /* 0x000fe400000006ff */
[----:B------:R-:W-:Y:S02]  /*51b0*/  PRMT R114, R116, 0x7632, R114 ;  /* 0x0000763274727816 */ /* 0x000fe40000000072 */
[----:B------:R-:W-:Y:S01]  /*51c0*/  PRMT R177, R118, 0x7632, R177 ;  /* 0x0000763276b17816 */ /* 0x000fe200000000b1 */
[----:B------:R-:W-:Y:S01]  /*51d0*/  FADD.FTZ R118, R112, R117 ;  /* 0x0000007570767221 */ /* 0x000fe20000010000 */
[----:B------:R-:W-:-:S02]  /*51e0*/  SHF.L.U32 R116, R116, 0x10, RZ ;  /* 0x0000001074747819 */ /* 0x000fc400000006ff */
[C---:B------:R-:W-:Y:S02]  /*51f0*/  SHF.L.U32 R113, R108.reuse, 0x10, RZ ;  /* 0x000000106c717819 */ /* 0x040fe400000006ff */
[----:B------:R-:W-:Y:S02]  /*5200*/  PRMT R112, R108, 0x7632, R112 ;  /* 0x000076326c707816 */ /* 0x000fe40000000070 */
[----:B------:R-:W-:Y:S01]  /*5210*/  SHF.L.U32 R115, R114, 0x10, RZ ;  /* 0x0000001072737819 */ /* 0x000fe200000006ff */
[----:B------:R-:W-:Y:S01]  /*5220*/  FADD.FTZ R116, R113, R116 ;  /* 0x0000007471747221 */ /* 0x000fe20000010000 */
[----:B------:R-:W-:Y:S01]  /*5230*/  PRMT R113, R109, 0x7632, R113 ;  /* 0x000076326d717816 */ /* 0x000fe20000000071 */
[----:B------:R-:W-:Y:S01]  /*5240*/  IMAD.U32 R112, R112, 0x10000, RZ ;  /* 0x0001000070707824 */ /* 0x000fe200078e00ff */
[C---:B------:R-:W-:Y:S02]  /*5250*/  PRMT R181, R119.reuse, 0x7632, R181 ;  /* 0x0000763277b57816 */ /* 0x040fe400000000b5 */
[----:B------:R-:W-:Y:S01]  /*5260*/  SHF.L.U32 R119, R119, 0x10, RZ ;  /* 0x0000001077777819 */ /* 0x000fe200000006ff */
[----:B------:R-:W-:Y:S01]  /*5270*/  FADD.FTZ R112, R115, R112 ;  /* 0x0000007073707221 */ /* 0x000fe20000010000 */
[----:B------:R-:W-:-:S02]  /*5280*/  SHF.L.U32 R218, R111, 0x10, RZ ;  /* 0x000000106fda7819 */ /* 0x000fc400000006ff */
[----:B------:R-:W-:Y:S02]  /*5290*/  SHF.L.U32 R164, R164, 0x10, RZ ;  /* 0x00000010a4a47819 */ /* 0x000fe400000006ff */
        /* <DEDUP_REMOVED lines=32> */
[----:B------:R-:W-:-:S07]  /*54a0*/  F2FP.BF16.F32.PACK_AB R112, R181, R116 ;  /* 0x00000074b570723e */ /* 0x000fce00000010ff */
.L_x_249:
[----:B------:R-:W-:Y:S01]  /*54b0*/  FADD.FTZ R118, RZ, R126 ;  /* 0x0000007eff767221 */ /* 0x000fe20000010000 */
[----:B------:R-:W-:Y:S01]  /*54c0*/  UMOV UR4, 0xffffffff ;  /* 0xffffffff00047882 */ /* 0x000fe20000000000 */
[----:B------:R-:W-:Y:S02]  /*54d0*/  ISETP.NE.AND P2, PT, R0, RZ, PT ;  /* 0x000000ff0000720c */ /* 0x000fe40003f45270 */
        /* <DEDUP_REMOVED lines=24> */
[----:B------:R-:W-:Y:S02]  /*5660*/  FADD.FTZ R117, R118, R187 ;  /* 0x000000bb76757221 */ /* 0x000fe40000010000 */
[----:B------:R-:W0:Y:S02]  /*5670*/  @P0 LDC.64 R118, c[0x0][0x3a8] ;  /* 0x0000ea00ff760b82 */ /* 0x000e240000000a00 */
[----:B------:R-:W-:-:S04]  /*5680*/  FADD.FTZ R117, R117, R198 ;  /* 0x000000c675757221 */ /* 0x000fc80000010000 */
[----:B------:R-:W-:-:S04]  /*5690*/  FADD.FTZ R117, R117, R250 ;  /* 0x000000fa75757221 */ /* 0x000fc80000010000 */
[----:B------:R-:W-:-:S04]  /*56a0*/  FADD.FTZ R117, R117, R252 ;  /* 0x000000fc75757221 */ /* 0x000fc80000010000 */
[----:B------:R-:W-:-:S04]  /*56b0*/  FADD.FTZ R117, R117, R174 ;  /* 0x000000ae75757221 */ /* 0x000fc80000010000 */
[----:B------:R-:W-:-:S04]  /*56c0*/  FADD.FTZ R117, R117, R200 ;  /* 0x000000c875757221 */ /* 0x000fc80000010000 */
[----:B------:R-:W-:Y:S01]  /*56d0*/  FADD.FTZ R117, R117, R246 ;  /* 0x000000f675757221 */ /* 0x000fe20000010000 */
[----:B0-----:R-:W-:-:S04]  /*56e0*/  @P0 IMAD.WIDE.U32 R118, R191, 0x10, R118 ;  /* 0x00000010bf760825 */ /* 0x001fc800078e0076 */
[----:B------:R-:W-:Y:S01]  /*56f0*/  FADD.FTZ R117, R117, R248 ;  /* 0x000000f875757221 */ /* 0x000fe20000010000 */
[----:B------:R0:W-:Y:S03]  /*5700*/  @P0 STG.E.128 desc[UR6][R118.64], R112 ;  /* 0x0000007076000986 */ /* 0x0001e6000c101d06 */
        /* <DEDUP_REMOVED lines=31> */
[----:B0-----:R-:W-:Y:S06]  /*5900*/  BRA.DIV UR4, `(.L_x_251) ;  /* 0x0000002204607947 */ /* 0x001fec000b800000 */
[----:B------:R-:W0:Y:S02]  /*5910*/  SHFL.BFLY PT, R118, R117, 0x1, 0x1f ;  /* 0x0c201f0075767f89 */ /* 0x000e2400000e0000 */
[----:B0-----:R-:W-:-:S05]  /*5920*/  FADD.FTZ R119, R117, R118 ;  /* 0x0000007675777221 */ /* 0x001fca0000010000 */
[----:B------:R-:W0:Y:S02]  /*5930*/  SHFL.BFLY PT, R118, R119, 0x2, 0x1f ;  /* 0x0c401f0077767f89 */ /* 0x000e2400000e0000 */
[----:B0-----:R-:W-:-:S05]  /*5940*/  FADD.FTZ R124, R119, R118 ;  /* 0x00000076777c7221 */ /* 0x001fca0000010000 */
[----:B------:R-:W0:Y:S02]  /*5950*/  SHFL.BFLY PT, R125, R124, 0x4, 0x1f ;  /* 0x0c801f007c7d7f89 */ /* 0x000e2400000e0000 */
[----:B0-----:R-:W-:-:S05]  /*5960*/  FADD.FTZ R125, R124, R125 ;  /* 0x0000007d7c7d7221 */ /* 0x001fca0000010000 */
[----:B------:R-:W0:Y:S02]  /*5970*/  SHFL.BFLY PT, R118, R125, 0x8, 0x1f ;  /* 0x0d001f007d767f89 */ /* 0x000e2400000e0000 */
[----:B0-----:R-:W-:Y:S02]  /*5980*/  FADD.FTZ R171, R125, R118 ;  /* 0x000000767dab7221 */ /* 0x001fe40000010000 */
[----:B------:R-:W0:Y:S03]  /*5990*/  LDC R118, c[0x0][0x400] ;  /* 0x00010000ff767b82 */ /* 0x000e260000000800 */
[----:B------:R-:W1:Y:S02]  /*59a0*/  SHFL.BFLY PT, R173, R171, 0x10, 0x1f ;  /* 0x0e001f00abad7f89 */ /* 0x000e6400000e0000 */
[----:B-1----:R-:W-:-:S04]  /*59b0*/  FADD.FTZ R173, R171, R173 ;  /* 0x000000adabad7221 */ /* 0x002fc80000010000 */
[----:B0-----:R-:W-:-:S04]  /*59c0*/  FMUL.FTZ R221, R173, R118 ;  /* 0x00000076addd7220 */ /* 0x001fc80000410000 */
[C---:B------:R-:W-:Y:S01]  /*59d0*/  FADD.FTZ R117, -R221.reuse, R126 ;  /* 0x0000007edd757221 */ /* 0x040fe20000010100 */
[C---:B------:R-:W-:Y:S01]  /*59e0*/  FADD.FTZ R119, -R221.reuse, R189 ;  /* 0x000000bddd777221 */ /* 0x040fe20000010100 */
[----:B------:R-:W-:Y:S02]  /*59f0*/  FADD.FTZ R124, -R221, R212 ;  /* 0x000000d4dd7c7221 */ /* 0x000fe40000010100 */
[----:B------:R-:W-:-:S04]  /*5a00*/  FFMA.FTZ R117, R117, R117, RZ ;  /* 0x0000007575757223 */ /* 0x000fc800000100ff */
[----:B------:R-:W-:Y:S01]  /*5a10*/  FFMA.FTZ R117, R119, R119, R117 ;  /* 0x0000007777757223 */ /* 0x000fe20000010075 */
[----:B------:R-:W-:-:S03]  /*5a20*/  FADD.FTZ R119, -R221, R127 ;  /* 0x0000007fdd777221 */ /* 0x000fc60000010100 */
        /* <DEDUP_REMOVED lines=131> */
.L_x_264:
[----:B------:R-:W-:Y:S01]  /*6260*/  FMUL.FTZ R117, R221, R221 ;  /* 0x000000dddd757220 */ /* 0x000fe20000410000 */
[----:B-1----:R-:W-:Y:S01]  /*6270*/  FADD.FTZ R173, R171, R173 ;  /* 0x000000adabad7221 */ /* 0x002fe20000010000 */
[----:B0-----:R-:W-:Y:S01]  /*6280*/  SHF.L.U32 R171, R72, 0x10, RZ ;  /* 0x0000001048ab7819 */ /* 0x001fe200000006ff */
[----:B------:R-:W-:Y:S01]  /*6290*/  IMAD.U32 R124, R40, 0x10000, RZ ;  /* 0x00010000287c7824 */ /* 0x000fe200078e00ff */
[----:B------:R-:W-:Y:S01]  /*62a0*/  SHF.L.U32 R217, R161, 0x10, RZ ;  /* 0x00000010a1d97819 */ /* 0x000fe200000006ff */
[----:B------:R-:W-:Y:S01]  /*62b0*/  FFMA.FTZ R223, R173, R118, UR8 ;  /* 0x00000008addf7e23 */ /* 0x000fe20008010076 */
[----:B------:R-:W-:Y:S01]  /*62c0*/  FSEL R117, R117, RZ, P3 ;  /* 0x000000ff75757208 */ /* 0x000fe20001800000 */
[----:B------:R-:W-:Y:S01]  /*62d0*/  IMAD.U32 R219, R157, 0x10000, RZ ;  /* 0x000100009ddb7824 */ /* 0x000fe200078e00ff */
[----:B------:R-:W-:Y:S01]  /*62e0*/  FSEL R173, R221, RZ, !P3 ;  /* 0x000000ffddad7208 */ /* 0x000fe20005800000 */
[----:B------:R-:W-:Y:S01]  /*62f0*/  IMAD.U32 R199, R137, 0x10000, RZ ;  /* 0x0001000089c77824 */ /* 0x000fe200078e00ff */
[----:B------:R-:W-:Y:S01]  /*6300*/  SHF.L.U32 R213, R153, 0x10, RZ ;  /* 0x0000001099d57819 */ /* 0x000fe200000006ff */
[----:B------:R-:W-:Y:S01]  /*6310*/  FADD.FTZ R223, R223, R117 ;  /* 0x00000075dfdf7221 */ /* 0x000fe20000010000 */
[----:B------:R-:W-:Y:S01]  /*6320*/  SHF.L.U32 R215, R149, 0x10, RZ ;  /* 0x0000001095d77819 */ /* 0x000fe200000006ff */
[C---:B------:R-:W-:Y:S01]  /*6330*/  FADD.FTZ R177, -R173.reuse, R126 ;  /* 0x0000007eadb17221 */ /* 0x040fe20000010100 */
[C---:B------:R-:W-:Y:S01]  /*6340*/  FADD.FTZ R125, -R173.reuse, R127 ;  /* 0x0000007fad7d7221 */ /* 0x040fe20000010100 */
[C---:B------:R-:W-:Y:S01]  /*6350*/  FADD.FTZ R127, -R173.reuse, R130 ;  /* 0x00000082ad7f7221 */ /* 0x040fe20000010100 */
[C---:B------:R-:W-:Y:S01]  /*6360*/  FADD.FTZ R130, -R173.reuse, R165 ;  /* 0x000000a5ad827221 */ /* 0x040fe20000010100 */
[----:B------:R-:W0:Y:S01]  /*6370*/  MUFU.RSQ R223, R223 ;  /* 0x000000df00df7308 */ /* 0x000e220000001400 */
[C---:B------:R-:W-:Y:S01]  /*6380*/  FADD.FTZ R165, -R173.reuse, R202 ;  /* 0x000000caada57221 */ /* 0x040fe20000010100 */
        /* <DEDUP_REMOVED lines=14> */
[----:B------:R-:W-:Y:S01]  /*6470*/  FADD.FTZ R208, -R173, R208 ;  /* 0x000000d0add07221 */ /* 0x000fe20000010100 */
[----:B0-----:R-:W-:Y:S01]  /*6480*/  FMUL.FTZ R177, R223, R177 ;  /* 0x000000b1dfb17220 */ /* 0x001fe20000410000 */
[C---:B------:R-:W-:Y:S01]  /*6490*/  FADD.FTZ R129, -R173.reuse, R129 ;  /* 0x00000081ad817221 */ /* 0x040fe20000010100 */
[C---:B------:R-:W-:Y:S01]  /*64a0*/  FADD.FTZ R210, -R173.reuse, R210 ;  /* 0x000000d2add27221 */ /* 0x040fe20000010100 */
[----:B------:R-:W-:Y:S01]  /*64b0*/  FADD.FTZ R163, -R173, R163 ;  /* 0x000000a3ada37221 */ /* 0x000fe20000010100 */
[----:B------:R-:W-:Y:S01]  /*64c0*/  FFMA.FTZ R124, R177, R124, R171 ;  /* 0x0000007cb17c7223 */ /* 0x000fe200000100ab */
        /* <DEDUP_REMOVED lines=51> */
[----:B------:R-:W-:Y:S01]  /*6800*/  SHF.L.U32 R183, R158, 0x10, RZ ;  /* 0x000000109eb77819 */ /* 0x000fe200000006ff */
[----:B------:R-:W-:Y:S01]  /*6810*/  FFMA.FTZ R217, R126, R217, R171 ;  /* 0x000000d97ed97223 */ /* 0x000fe200000100ab */
[----:B------:R-:W-:Y:S01]  /*6820*/  FFMA.FTZ R125, R212, R173, R177 ;  /* 0x000000add47d7223 */ /* 0x000fe200000100b1 */
[----:B------:R-:W-:Y:S01]  /*6830*/  FFMA.FTZ R126, R169, R187, R189 ;  /* 0x000000bba97e7223 */ /* 0x000fe200000100bd */
[----:B------:R-:W-:Y:S01]  /*6840*/  SHF.L.U32 R169, R156, 0x10, RZ ;  /* 0x000000109ca97819 */ /* 0x000fe200000006ff */
[----:B------:R-:W-:Y:S01]  /*6850*/  FFMA.FTZ R212, R179, R181, R183 ;  /* 0x000000b5b3d47223 */ /* 0x000fe200000100b7 */
[----:B------:R-:W-:Y:S01]  /*6860*/  SHF.L.U32 R171, R43, 0x10, RZ ;  /* 0x000000102bab7819 */ /* 0x000fe200000006ff */
[----:B------:R-:W-:Y:S01]  /*6870*/  FMUL.FTZ R128, R223, R128 ;  /* 0x00000080df807220 */ /* 0x000fe20000410000 */
[----:B------:R-:W-:Y:S01]  /*6880*/  SHF.L.U32 R173, R75, 0x10, RZ ;  /* 0x000000104bad7819 */ /* 0x000fe200000006ff */
[C---:B------:R-:W-:Y:S01]  /*6890*/  FMUL.FTZ R214, R223.reuse, R214 ;  /* 0x000000d6dfd67220 */ /* 0x040fe20000410000 */
[----:B------:R-:W-:Y:S01]  /*68a0*/  SHF.L.U32 R183, R44, 0x10, RZ ;  /* 0x000000102cb77819 */ /* 0x000fe200000006ff */
[----:B------:R-:W-:Y:S01]  /*68b0*/  FMUL.FTZ R167, R223, R167 ;  /* 0x000000a7dfa77220 */ /* 0x000fe20000410000 */
[----:B------:R-:W-:Y:S01]  /*68c0*/  SHF.L.U32 R187, R76, 0x10, RZ ;  /* 0x000000104cbb7819 */ /* 0x000fe200000006ff */
[----:B------:R-:W-:Y:S01]  /*68d0*/  IMAD.U32 R181, R154, 0x10000, RZ ;  /* 0x000100009ab57824 */ /* 0x000fe200078e00ff */
[----:B------:R-:W-:Y:S01]  /*68e0*/  SHF.L.U32 R179, R155, 0x10, RZ ;  /* 0x000000109bb37819 */ /* 0x000fe200000006ff */
[----:B------:R-:W-:Y:S01]  /*68f0*/  FMUL.FTZ R177, R223, R127 ;  /* 0x0000007fdfb17220 */ /* 0x000fe20000410000 */
[----:B------:R-:W-:Y:S01]  /*6900*/  FFMA.FTZ R219, R128, R219, R169 ;  /* 0x000000db80db7223 */ /* 0x000fe200000100a9 */
[----:B------:R-:W-:Y:S01]  /*6910*/  FFMA.FTZ R127, R214, R171, R173 ;  /* 0x000000abd67f7223 */ /* 0x000fe200000100ad */
[----:B------:R-:W-:Y:S01]  /*6920*/  FFMA.FTZ R128, R167, R183, R187 ;  /* 0x000000b7a7807223 */ /* 0x000fe200000100bb */
        /* <DEDUP_REMOVED lines=8> */
[C---:B------:R-:W-:Y:S01]  /*69b0*/  FMUL.FTZ R208, R223.reuse, R208 ;  /* 0x000000d0dfd07220 */ /* 0x040fe20000410000 */
[----:B------:R-:W-:Y:S01]  /*69c0*/  SHF.L.U32 R179, R150, 0x10, RZ ;  /* 0x0000001096b37819 */ /* 0x000fe200000006ff */
[C---:B------:R-:W-:Y:S01]  /*69d0*/  FMUL.FTZ R165, R223.reuse, R165 ;  /* 0x000000a5dfa57220 */ /* 0x040fe20000410000 */
        /* <DEDUP_REMOVED lines=29> */
[----:B------:R-:W-:Y:S01]  /*6bb0*/  SHF.L.U32 R173, R82, 0x10, RZ ;  /* 0x0000001052ad7819 */ /* 0x000fe200000006ff */
[----:B------:R-:W-:-:S02]  /*6bc0*/  IMAD.U32 R171, R50, 0x10000, RZ ;  /* 0x0001000032ab7824 */ /* 0x000fc400078e00ff */
[----:B------:R-:W-:Y:S01]  /*6bd0*/  FMUL.FTZ R135, R223, R135 ;  /* 0x00000087df877220 */ /* 0x000fe20000410000 */
[----:B------:R-:W-:Y:S01]  /*6be0*/  FFMA.FTZ R207, R134, R207, R163 ;  /* 0x000000cf86cf7223 */ /* 0x000fe200000100a3 */
[----:B------:R-:W-:Y:S01]  /*6bf0*/  FFMA.FTZ R204, R204, R165, R167 ;  /* 0x000000a5cccc7223 */ /* 0x000fe200000100a7 */
[----:B------:R-:W-:Y:S01]  /*6c00*/  FFMA.FTZ R209, R133, R209, R169 ;  /* 0x000000d185d17223 */ /* 0x000fe200000100a9 */
[----:B------:R-:W-:Y:S01]  /*6c10*/  FFMA.FTZ R134, R135, R171, R173 ;  /* 0x000000ab87867223 */ /* 0x000fe200000100ad */
[----:B------:R-:W-:Y:S01]  /*6c20*/  SHF.L.U32 R211, R141, 0x10, RZ ;  /* 0x000000108dd37819 */ /* 0x000fe200000006ff */
[C---:B------:R-:W-:Y:S01]  /*6c30*/  FMUL.FTZ R194, R223.reuse, R194 ;  /* 0x000000c2dfc27220 */ /* 0x040fe20000410000 */
[----:B------:R-:W-:Y:S01]  /*6c40*/  SHF.L.U32 R133, R140, 0x10, RZ ;  /* 0x000000108c857819 */ /* 0x000fe200000006ff */
[----:B------:R-:W-:Y:S01]  /*6c50*/  FMUL.FTZ R117, R223, R117 ;  /* 0x00000075df757220 */ /* 0x000fe20000410000 */
[----:B------:R-:W-:Y:S01]  /*6c60*/  SHF.L.U32 R167, R139, 0x10, RZ ;  /* 0x000000108ba77819 */ /* 0x000fe200000006ff */
[C---:B------:R-:W-:Y:S01]  /*6c70*/  FMUL.FTZ R119, R223.reuse, R119 ;  /* 0x00000077df777220 */ /* 0x040fe20000410000 */
[----:B------:R-:W-:Y:S01]  /*6c80*/  SHF.L.U32 R169, R138, 0x10, RZ ;  /* 0x000000108aa97819 */ /* 0x000fe200000006ff */
[----:B------:R-:W-:Y:S01]  /*6c90*/  FMUL.FTZ R135, R223, R206 ;  /* 0x000000cedf877220 */ /* 0x000fe20000410000 */
[----:B------:R-:W-:Y:S01]  /*6ca0*/  SHF.L.U32 R171, R52, 0x10, RZ ;  /* 0x0000001034ab7819 */ /* 0x000fe200000006ff */
[----:B------:R-:W-:Y:S01]  /*6cb0*/  FFMA.FTZ R211, R194, R211, R133 ;  /* 0x000000d3c2d37223 */ /* 0x000fe20000010085 */
[----:B------:R-:W-:Y:S01]  /*6cc0*/  SHF.L.U32 R173, R84, 0x10, RZ ;  /* 0x0000001054ad7819 */ /* 0x000fe200000006ff */
[----:B------:R-:W-:Y:S01]  /*6cd0*/  FFMA.FTZ R206, R117, R167, R169 ;  /* 0x000000a775ce7223 */ /* 0x000fe200000100a9 */
[----:B------:R-:W-:Y:S01]  /*6ce0*/  SHF.L.U32 R117, R136, 0x10, RZ ;  /* 0x0000001088757819 */ /* 0x000fe200000006ff */
[----:B------:R-:W-:Y:S01]  /*6cf0*/  FMUL.FTZ R196, R223, R196 ;  /* 0x000000c4dfc47220 */ /* 0x000fe20000410000 */
[----:B------:R-:W-:Y:S01]  /*6d00*/  SHF.L.U32 R163, R51, 0x10, RZ ;  /* 0x0000001033a37819 */ /* 0x000fe200000006ff */
[----:B------:R-:W-:Y:S01]  /*6d10*/  FFMA.FTZ R194, R119, R171, R173 ;  /* 0x000000ab77c27223 */ /* 0x000fe200000100ad */
[----:B------:R-:W-:Y:S01]  /*6d20*/  SHF.L.U32 R119, R53, 0x10, RZ ;  /* 0x0000001035777819 */ /* 0x000fe200000006ff */
[----:B------:R-:W-:Y:S01]  /*6d30*/  IMAD.U32 R165, R83, 0x10000, RZ ;  /* 0x0001000053a57824 */ /* 0x000fe200078e00ff */
[----:B------:R-:W-:Y:S01]  /*6d40*/  SHF.L.U32 R133, R85, 0x10, RZ ;  /* 0x0000001055857819 */ /* 0x000fe200000006ff */
[----:B------:R-:W-:Y:S01]  /*6d50*/  FMUL.FTZ R198, R223, R198 ;  /* 0x000000c6dfc67220 */ /* 0x000fe20000410000 */
[----:B------:R-:W-:Y:S01]  /*6d60*/  FFMA.FTZ R199, R196, R199, R117 ;  /* 0x000000c7c4c77223 */ /* 0x000fe20000010075 */
[----:B------:R-:W-:Y:S01]  /*6d70*/  FFMA.FTZ R135, R135, R163, R165 ;  /* 0x000000a387877223 */ /* 0x000fe200000100a5 */
[----:B------:R-:W-:Y:S01]  /*6d80*/  SHF.L.U32 R203, R37, 0x10, RZ ;  /* 0x0000001025cb7819 */ /* 0x000fe200000006ff */
[----:B------:R-:W-:Y:S01]  /*6d90*/  FFMA.FTZ R196, R198, R119, R133 ;  /* 0x00000077c6c47223 */ /* 0x000fe20000010085 */
[----:B------:R-:W-:Y:S01]  /*6da0*/  SHF.L.U32 R117, R36, 0x10, RZ ;  /* 0x0000001024757819 */ /* 0x000fe200000006ff */
[----:B------:R-:W-:Y:S01]  /*6db0*/  FMUL.FTZ R174, R223, R174 ;  /* 0x000000aedfae7220 */ /* 0x000fe20000410000 */
[----:B------:R-:W-:Y:S01]  /*6dc0*/  SHF.L.U32 R163, R39, 0x10, RZ ;  /* 0x0000001027a37819 */ /* 0x000fe200000006ff */
[----:B------:R-:W-:Y:S01]  /*6dd0*/  IMAD.U32 R165, R38, 0x10000, RZ ;  /* 0x0001000026a57824 */ /* 0x000fe200078e00ff */
[----:B------:R-:W-:Y:S01]  /*6de0*/  SHF.L.U32 R133, R87, 0x10, RZ ;  /* 0x0000001057857819 */ /* 0x000fe200000006ff */
[----:B------:R-:W-:Y:S01]  /*6df0*/  FMUL.FTZ R201, R223, R250 ;  /* 0x000000fadfc97220 */ /* 0x000fe20000410000 */
[----:B------:R-:W-:-:S02]  /*6e00*/  IMAD.U32 R119, R55, 0x10000, RZ ;  /* 0x0001000037777824 */ /* 0x000fc400078e00ff */
        /* <DEDUP_REMOVED lines=11> */
[----:B------:R-:W-:Y:S01]  /*6ec0*/  SHF.L.U32 R133, R89, 0x10, RZ ;  /* 0x0000001059857819 */ /* 0x000fe200000006ff */
[----:B------:R-:W-:Y:S01]  /*6ed0*/  FMUL.FTZ R190, R223, R190 ;  /* 0x000000bedfbe7220 */ /* 0x000fe20000410000 */
        /* <DEDUP_REMOVED lines=21> */
[C---:B------:R-:W-:Y:S01]  /*7030*/  FMUL.FTZ R182, R223.reuse, R232 ;  /* 0x000000e8dfb67220 */ /* 0x040fe20000410000 */
[----:B------:R-:W-:Y:S01]  /*7040*/  SHF.L.U32 R167, R54, 0x10, RZ ;  /* 0x0000001036a77819 */ /* 0x000fe200000006ff */
        /* <DEDUP_REMOVED lines=8> */
[C---:B------:R-:W-:Y:S01]  /*70d0*/  FMUL.FTZ R184, R223.reuse, R184 ;  /* 0x000000b8dfb87220 */ /* 0x040fe20000410000 */
[C---:B------:R-:W-:Y:S01]  /*70e0*/  FMUL.FTZ R186, R223.reuse, R186 ;  /* 0x000000badfba7220 */ /* 0x040fe20000410000 */
[----:B------:R-:W-:Y:S01]  /*70f0*/  FFMA.FTZ R198, R252, R167, R169 ;  /* 0x000000a7fcc67223 */ /* 0x000fe200000100a9 */
[----:B------:R-:W-:Y:S01]  /*7100*/  FMUL.FTZ R169, R223, R230 ;  /* 0x000000e6dfa97220 */ /* 0x000fe20000410000 */
        /* <DEDUP_REMOVED lines=30> */
[----:B------:R-:W-:Y:S01]  /*72f0*/  FFMA.FTZ R178, R163, R224, R226 ;  /* 0x000000e0a3b27223 */ /* 0x000fe200000100e2 */
[----:B------:R-:W-:Y:S01]  /*7300*/  SHF.L.U32 R117, R9, 0x10, RZ ;  /* 0x0000001009757819 */ /* 0x000fe200000006ff */
[----:B------:R-:W0:Y:S01]  /*7310*/  @!P2 LDC.64 R132, c[0x0][0x3c0] ;  /* 0x0000f000ff84ab82 */ /* 0x000e220000000a00 */
[----:B------:R-:W-:Y:S01]  /*7320*/  FFMA.FTZ R163, R165, R228, R230 ;  /* 0x000000e4a5a37223 */ /* 0x000fe200000100e6 */
[----:B------:R-:W-:Y:S01]  /*7330*/  FMUL.FTZ R116, R223, R116 ;  /* 0x00000074df747220 */ /* 0x000fe20000410000 */
[----:B------:R-:W-:-:S02]  /*7340*/  IMAD.U32 R165, R8, 0x10000, RZ ;  /* 0x0001000008a57824 */ /* 0x000fc400078e00ff */
[----:B------:R-:W-:Y:S01]  /*7350*/  FMUL.FTZ R167, R223, R164 ;  /* 0x000000a4dfa77220 */ /* 0x000fe20000410000 */
[----:B------:R-:W-:Y:S01]  /*7360*/  SHF.L.U32 R224, R69, 0x10, RZ ;  /* 0x0000001045e07819 */ /* 0x000fe200000006ff */
[----:B------:R-:W-:Y:S01]  /*7370*/  FMUL.FTZ R166, R223, R166 ;  /* 0x000000a6dfa67220 */ /* 0x000fe20000410000 */
[----:B------:R-:W-:Y:S01]  /*7380*/  FFMA.FTZ R164, R116, R117, R165 ;  /* 0x0000007574a47223 */ /* 0x000fe200000100a5 */
[----:B------:R-:W1:Y:S01]  /*7390*/  @!P2 LDC.64 R118, c[0x0][0x3c8] ;  /* 0x0000f200ff76ab82 */ /* 0x000e620000000a00 */
[----:B------:R-:W-:Y:S01]  /*73a0*/  SHF.L.U32 R226, R101, 0x10, RZ ;  /* 0x0000001065e27819 */ /* 0x000fe200000006ff */
[----:B------:R-:W-:Y:S01]  /*73b0*/  IMAD.U32 R229, R70, 0x10000, RZ ;  /* 0x0001000046e57824 */ /* 0x000fe200078e00ff */
[----:B------:R-:W-:Y:S01]  /*73c0*/  SHF.L.U32 R225, R7, 0x10, RZ ;  /* 0x0000001007e17819 */ /* 0x000fe200000006ff */
[----:B------:R-:W-:Y:S01]  /*73d0*/  FMUL.FTZ R222, R223, R222 ;  /* 0x000000dedfde7220 */ /* 0x000fe20000410000 */
[----:B------:R-:W-:Y:S01]  /*73e0*/  SHF.L.U32 R227, R6, 0x10, RZ ;  /* 0x0000001006e37819 */ /* 0x000fe200000006ff */
[----:B------:R-:W-:Y:S01]  /*73f0*/  FFMA.FTZ R165, R167, R224, R226 ;  /* 0x000000e0a7a57223 */ /* 0x000fe200000100e2 */
[----:B------:R-:W-:Y:S01]  /*7400*/  SHF.L.U32 R231, R102, 0x10, RZ ;  /* 0x0000001066e77819 */ /* 0x000fe200000006ff */
[----:B------:R-:W2:Y:S01]  /*7410*/  LDC.64 R116, c[0x0][0x428] ;  /* 0x00010a00ff747b82 */ /* 0x000ea20000000a00 */
[----:B------:R-:W-:Y:S01]  /*7420*/  FMUL.FTZ R216, R223, R216 ;  /* 0x000000d8dfd87220 */ /* 0x000fe20000410000 */
[----:B------:R-:W-:Y:S01]  /*7430*/  FFMA.FTZ R166, R166, R225, R227 ;  /* 0x000000e1a6a67223 */ /* 0x000fe200000100e3 */
[----:B------:R-:W-:Y:S01]  /*7440*/  SHF.L.U32 R225, R5, 0x10, RZ ;  /* 0x0000001005e17819 */ /* 0x000fe200000006ff */
[----:B------:R-:W-:Y:S01]  /*7450*/  FFMA.FTZ R167, R222, R229, R231 ;  /* 0x000000e5dea77223 */ /* 0x000fe200000100e7 */
[----:B------:R-:W-:Y:S01]  /*7460*/  SHF.L.U32 R227, R4, 0x10, RZ ;  /* 0x0000001004e37819 */ /* 0x000fe200000006ff */
[----:B------:R-:W-:Y:S01]  /*7470*/  IMAD.U32 R231, R103, 0x10000, RZ ;  /* 0x0001000067e77824 */ /* 0x000fe200078e00ff */
[----:B------:R-:W-:Y:S01]  /*7480*/  SHF.L.U32 R229, R71, 0x10, RZ ;  /* 0x0000001047e57819 */ /* 0x000fe200000006ff */
[----:B0-----:R-:W-:Y:S01]  /*7490*/  @!P2 IMAD.WIDE R132, R162, 0x4, R132 ;  /* 0x00000004a284a825 */ /* 0x001fe200078e0284 */
[----:B------:R-:W-:-:S03]  /*74a0*/  SHF.L.U32 R233, R3, 0x10, RZ ;  /* 0x0000001003e97819 */ /* 0x000fc600000006ff */
[C---:B------:R-:W-:Y:S01]  /*74b0*/  FMUL.FTZ R218, R223.reuse, R218 ;  /* 0x000000dadfda7220 */ /* 0x040fe20000410000 */
[----:B------:R-:W-:Y:S01]  /*74c0*/  SHF.L.U32 R235, R2, 0x10, RZ ;  /* 0x0000001002eb7819 */ /* 0x000fe200000006ff */
[C---:B------:R-:W-:Y:S01]  /*74d0*/  FMUL.FTZ R220, R223.reuse, R220 ;  /* 0x000000dcdfdc7220 */ /* 0x040fe20000410000 */
[----:B------:R-:W-:Y:S01]  /*74e0*/  FFMA.FTZ R216, R216, R225, R227 ;  /* 0x000000e1d8d87223 */ /* 0x000fe200000100e3 */
[----:B------:R-:W-:Y:S01]  /*74f0*/  FFMA.FTZ R225, R218, R229, R231 ;  /* 0x000000e5dae17223 */ /* 0x000fe200000100e7 */
[----:B------:R0:W-:Y:S01]  /*7500*/  @!P2 STG.E desc[UR6][R132.64], R221 ;  /* 0x000000dd8400a986 */ /* 0x0001e2000c101906 */
[----:B------:R-:W-:Y:S01]  /*7510*/  FFMA.FTZ R218, R220, R233, R235 ;  /* 0x000000e9dcda7223 */ /* 0x000fe200000100eb */
[----:B------:R-:W-:Y:S01]  /*7520*/  F2FP.BF16.F32.PACK_AB R131, R210, R131 ;  /* 0x00000083d283723e */ /* 0x000fe200000010ff */
[----:B------:R-:W-:Y:S01]  /*7530*/  FMUL.FTZ R193, R223, R242 ;  /* 0x000000f2dfc17220 */ /* 0x000fe20000410000 */
[----:B------:R-:W-:Y:S01]  /*7540*/  F2FP.BF16.F32.PACK_AB R134, R211, R134 ;  /* 0x00000086d386723e */ /* 0x000fe200000010ff */
[----:B------:R-:W-:Y:S01]  /*7550*/  FMUL.FTZ R205, R223, R246 ;  /* 0x000000f6dfcd7220 */ /* 0x000fe20000410000 */
[----:B------:R-:W-:Y:S01]  /*7560*/  SHF.L.U32 R248, R30, 0x10, RZ ;  /* 0x000000101ef87819 */ /* 0x000fe200000006ff */
[----:B------:R-:W-:Y:S01]  /*7570*/  IMAD.U32 R246, R31, 0x10000, RZ ;  /* 0x000100001ff67824 */ /* 0x000fe200078e00ff */
[----:B------:R-:W-:Y:S01]  /*7580*/  SHF.L.U32 R242, R27, 0x10, RZ ;  /* 0x000000101bf27819 */ /* 0x000fe200000006ff */
[----:B--2---:R-:W-:Y:S01]  /*7590*/  IMAD.WIDE.U32 R210, R175, 0x10, R116 ;  /* 0x00000010afd27825 */ /* 0x004fe200078e0074 */
[----:B------:R-:W-:-:S03]  /*75a0*/  SHF.L.U32 R244, R26, 0x10, RZ ;  /* 0x000000101af47819 */ /* 0x000fc600000006ff */
[----:B------:R-:W-:Y:S01]  /*75b0*/  FMUL.FTZ R197, R223, R238 ;  /* 0x000000eedfc57220 */ /* 0x000fe20000410000 */
[----:B------:R-:W-:Y:S01]  /*75c0*/  SHF.L.U32 R236, R61, 0x10, RZ ;  /* 0x000000103dec7819 */ /* 0x000fe200000006ff */
[----:B0-----:R-:W-:Y:S01]  /*75d0*/  IMAD.WIDE.U32 R220, R120, 0x10, R116 ;  /* 0x0000001078dc7825 */ /* 0x001fe200078e0074 */
[----:B------:R-:W-:-:S03]  /*75e0*/  F2FP.BF16.F32.PACK_AB R120, R189, R174 ;  /* 0x000000aebd78723e */ /* 0x000fc600000010ff */
[----:B------:R-:W-:Y:S01]  /*75f0*/  FMUL.FTZ R183, R223, R234 ;  /* 0x000000eadfb77220 */ /* 0x000fe20000410000 */
[----:B------:R-:W0:Y:S01]  /*7600*/  LDC.64 R174, c[0x0][0x380] ;  /* 0x0000e000ffae7b82 */ /* 0x000e220000000a00 */
[----:B------:R-:W-:Y:S01]  /*7610*/  SHF.L.U32 R232, R19, 0x10, RZ ;  /* 0x0000001013e87819 */ /* 0x000fe200000006ff */
[----:B------:R-:W-:Y:S01]  /*7620*/  IMAD.U32 R238, R93, 0x10000, RZ ;  /* 0x000100005dee7824 */ /* 0x000fe200078e00ff */
[----:B------:R-:W-:Y:S01]  /*7630*/  SHF.L.U32 R250, R35, 0x10, RZ ;  /* 0x0000001023fa7819 */ /* 0x000fe200000006ff */
[----:B------:R-:W-:Y:S01]  /*7640*/  IMAD.U32 R234, R18, 0x10000, RZ ;  /* 0x0001000012ea7824 */ /* 0x000fe200078e00ff */
[----:B------:R-:W-:Y:S01]  /*7650*/  SHF.L.U32 R252, R34, 0x10, RZ ;  /* 0x0000001022fc7819 */ /* 0x000fe200000006ff */
[----:B------:R-:W-:Y:S01]  /*7660*/  FFMA.FTZ R193, R193, R246, R248 ;  /* 0x000000f6c1c17223 */ /* 0x000fe200000100f8 */
[----:B------:R-:W-:Y:S01]  /*7670*/  FMUL.FTZ R179, R223, R240 ;  /* 0x000000f0dfb37220 */ /* 0x000fe20000410000 */
[----:B------:R-:W-:Y:S01]  /*7680*/  FFMA.FTZ R197, R197, R242, R244 ;  /* 0x000000f2c5c57223 */ /* 0x000fe200000100f4 */
[----:B-1----:R-:W-:Y:S01]  /*7690*/  @!P2 IMAD.WIDE R118, R162, 0x4, R118 ;  /* 0x00000004a276a825 */ /* 0x002fe200078e0276 */
[----:B------:R-:W-:-:S03]  /*76a0*/  SHF.L.U32 R248, R92, 0x10, RZ ;  /* 0x000000105cf87819 */ /* 0x000fc600000006ff */
[----:B------:R-:W-:Y:S01]  /*76b0*/  FFMA.FTZ R181, R181, R236, R238 ;  /* 0x000000ecb5b57223 */ /* 0x000fe200000100ee */
[----:B------:R-:W-:Y:S01]  /*76c0*/  SHF.L.U32 R240, R62, 0x10, RZ ;  /* 0x000000103ef07819 */ /* 0x000fe200000006ff */
[----:B------:R-:W-:Y:S01]  /*76d0*/  FFMA.FTZ R187, R187, R232, R234 ;  /* 0x000000e8bbbb7223 */ /* 0x000fe200000100ea */
[----:B------:R-:W-:Y:S01]  /*76e0*/  SHF.L.U32 R242, R94, 0x10, RZ ;  /* 0x000000105ef27819 */ /* 0x000fe200000006ff */
[----:B------:R-:W-:Y:S01]  /*76f0*/  IMAD.U32 R246, R60, 0x10000, RZ ;  /* 0x000100003cf67824 */ /* 0x000fe200078e00ff */
[----:B------:R-:W-:Y:S01]  /*7700*/  SHF.L.U32 R236, R64, 0x10, RZ ;  /* 0x0000001040ec7819 */ /* 0x000fe200000006ff */
[----:B------:R-:W-:Y:S01]  /*7710*/  IMAD.U32 R234, R98, 0x10000, RZ ;  /* 0x0001000062ea7824 */ /* 0x000fe200078e00ff */
[----:B------:R-:W-:Y:S01]  /*7720*/  SHF.L.U32 R238, R96, 0x10, RZ ;  /* 0x0000001060ee7819 */ /* 0x000fe200000006ff */
[----:B------:R-:W-:Y:S01]  /*7730*/  FFMA.FTZ R205, R205, R250, R252 ;  /* 0x000000facdcd7223 */ /* 0x000fe200000100fc */
[----:B------:R-:W-:Y:S01]  /*7740*/  SHF.L.U32 R232, R66, 0x10, RZ ;  /* 0x0000001042e87819 */ /* 0x000fe200000006ff */
[----:B------:R1:W-:Y:S01]  /*7750*/  @!P2 STG.E desc[UR6][R118.64], R223 ;  /* 0x000000df7600a986 */ /* 0x0003e2000c101906 */
[----:B------:R-:W-:Y:S01]  /*7760*/  F2FP.BF16.F32.PACK_AB R127, R214, R127 ;  /* 0x0000007fd67f723e */ /* 0x000fe200000010ff */
[----:B------:R-:W-:Y:S01]  /*7770*/  FFMA.FTZ R179, R179, R246, R248 ;  /* 0x000000f6b3b37223 */ /* 0x000fe200000100f8 */
[----:B------:R-:W-:Y:S01]  /*7780*/  F2FP.BF16.F32.PACK_AB R126, R219, R126 ;  /* 0x0000007edb7e723e */ /* 0x000fe200000010ff */
[----:B------:R-:W-:Y:S01]  /*7790*/  FFMA.FTZ R183, R183, R240, R242 ;  /* 0x000000f0b7b77223 */ /* 0x000fe200000100f2 */
[----:B------:R-:W-:Y:S01]  /*77a0*/  F2FP.BF16.F32.PACK_AB R125, R212, R125 ;  /* 0x0000007dd47d723e */ /* 0x000fe200000010ff */
[----:B------:R-:W-:Y:S01]  /*77b0*/  FFMA.FTZ R169, R169, R236, R238 ;  /* 0x000000eca9a97223 */ /* 0x000fe200000100ee */
[----:B------:R-:W-:Y:S01]  /*77c0*/  F2FP.BF16.F32.PACK_AB R124, R217, R124 ;  /* 0x0000007cd97c723e */ /* 0x000fe200000010ff */
[----:B------:R-:W-:Y:S01]  /*77d0*/  FFMA.FTZ R173, R173, R232, R234 ;  /* 0x000000e8adad7223 */ /* 0x000fe200000100ea */
[----:B------:R-:W-:Y:S01]  /*77e0*/  F2FP.BF16.F32.PACK_AB R130, R215, R130 ;  /* 0x00000082d782723e */ /* 0x000fe200000010ff */
[--C-:B------:R-:W-:Y:S01]  /*77f0*/  IMAD.WIDE.U32 R226, R122, 0x10, R116.reuse ;  /* 0x000000107ae27825 */ /* 0x100fe200078e0074 */
[----:B------:R-:W-:Y:S01]  /*7800*/  F2FP.BF16.F32.PACK_AB R129, R208, R129 ;  /* 0x00000081d081723e */ /* 0x000fe200000010ff */
[----:B------:R2:W-:Y:S01]  /*7810*/  STG.E.128 desc[UR6][R220.64], R124 ;  /* 0x0000007cdc007986 */ /* 0x0005e2000c101d06 */
[----:B------:R-:W-:Y:S01]  /*7820*/  F2FP.BF16.F32.PACK_AB R128, R213, R128 ;  /* 0x00000080d580723e */ /* 0x000fe200000010ff */
[----:B-1----:R-:W-:Y:S01]  /*7830*/  IMAD.WIDE.U32 R222, R121, 0x10, R116 ;  /* 0x0000001079de7825 */ /* 0x002fe200078e0074 */
[----:B------:R-:W-:-:S02]  /*7840*/  F2FP.BF16.F32.PACK_AB R135, R206, R135 ;  /* 0x00000087ce87723e */ /* 0x000fc400000010ff */
[----:B------:R-:W-:Y:S01]  /*7850*/  F2FP.BF16.F32.PACK_AB R133, R209, R204 ;  /* 0x000000ccd185723e */ /* 0x000fe200000010ff */
[--C-:B------:R-:W-:Y:S01]  /*7860*/  IMAD.WIDE.U32 R208, R168, 0x10, R116.reuse ;  /* 0x00000010a8d07825 */ /* 0x100fe200078e0074 */
[----:B------:R-:W-:Y:S01]  /*7870*/  F2FP.BF16.F32.PACK_AB R132, R207, R202 ;  /* 0x000000cacf84723e */ /* 0x000fe200000010ff */
[----:B------:R1:W-:Y:S01]  /*7880*/  STG.E.128 desc[UR6][R222.64], R128 ;  /* 0x00000080de007986 */ /* 0x0003e2000c101d06 */
[----:B------:R-:W-:Y:S01]  /*7890*/  F2FP.BF16.F32.PACK_AB R119, R205, R200 ;  /* 0x000000c8cd77723e */ /* 0x000fe200000010ff */
[--C-:B------:R-:W-:Y:S01]  /*78a0*/  IMAD.WIDE.U32 R206, R123, 0x10, R116.reuse ;  /* 0x000000107bce7825 */ /* 0x100fe200078e0074 */
[----:B------:R-:W-:Y:S01]  /*78b0*/  F2FP.BF16.F32.PACK_AB R118, R203, R198 ;  /* 0x000000c6cb76723e */ /* 0x000fe200000010ff */
[----:B------:R3:W-:Y:S01]  /*78c0*/  STG.E.128 desc[UR6][R226.64], R132 ;  /* 0x00000084e2007986 */ /* 0x0007e2000c101d06 */
[----:B------:R-:W-:Y:S01]  /*78d0*/  F2FP.BF16.F32.PACK_AB R123, R197, R192 ;  /* 0x000000c0c57b723e */ /* 0x000fe200000010ff */
[----:B------:R-:W-:Y:S01]  /*78e0*/  IMAD.WIDE.U32 R212, R185, 0x10, R116 ;  /* 0x00000010b9d47825 */ /* 0x000fe200078e0074 */
[----:B------:R-:W-:-:S02]  /*78f0*/  F2FP.BF16.F32.PACK_AB R122, R195, R190 ;  /* 0x000000bec37a723e */ /* 0x000fc400000010ff */
[----:B------:R-:W-:Y:S01]  /*7900*/  F2FP.BF16.F32.PACK_AB R121, R193, R188 ;  /* 0x000000bcc179723e */ /* 0x000fe200000010ff */
[----:B------:R-:W-:Y:S01]  /*7910*/  IMAD.WIDE.U32 R214, R191, 0x10, R116 ;  /* 0x00000010bfd67825 */ /* 0x000fe200078e0074 */
[----:B------:R-:W-:Y:S02]  /*7920*/  F2FP.BF16.F32.PACK_AB R117, R201, R196 ;  /* 0x000000c4c975723e */ /* 0x000fe400000010ff */
[----:B------:R-:W-:Y:S02]  /*7930*/  F2FP.BF16.F32.PACK_AB R116, R199, R194 ;  /* 0x000000c2c774723e */ /* 0x000fe400000010ff */
[----:B--2---:R-:W-:Y:S02]  /*7940*/  F2FP.BF16.F32.PACK_AB R127, R187, R186 ;  /* 0x000000babb7f723e */ /* 0x004fe400000010ff */
[----:B------:R-:W-:Y:S01]  /*7950*/  F2FP.BF16.F32.PACK_AB R126, R184, R183 ;  /* 0x000000b7b87e723e */ /* 0x000fe200000010ff */
[----:B------:R2:W-:Y:S01]  /*7960*/  STG.E.128 desc[UR6][R206.64], R116 ;  /* 0x00000074ce007986 */ /* 0x0005e2000c101d06 */
[----:B------:R-:W-:-:S02]  /*7970*/  F2FP.BF16.F32.PACK_AB R125, R182, R181 ;  /* 0x000000b5b67d723e */ /* 0x000fc400000010ff */
[----:B------:R-:W-:Y:S01]  /*7980*/  F2FP.BF16.F32.PACK_AB R124, R180, R179 ;  /* 0x000000b3b47c723e */ /* 0x000fe200000010ff */
[----:B------:R2:W-:Y:S01]  /*7990*/  STG.E.128 desc[UR6][R208.64], R120 ;  /* 0x00000078d0007986 */ /* 0x0005e2000c101d06 */
[----:B-1----:R-:W-:Y:S02]  /*79a0*/  F2FP.BF16.F32.PACK_AB R131, R178, R177 ;  /* 0x000000b1b283723e */ /* 0x002fe400000010ff */
[----:B------:R-:W-:Y:S01]  /*79b0*/  F2FP.BF16.F32.PACK_AB R130, R176, R173 ;  /* 0x000000adb082723e */ /* 0x000fe200000010ff */
[----:B------:R2:W-:Y:S01]  /*79c0*/  STG.E.128 desc[UR6][R210.64], R124 ;  /* 0x0000007cd2007986 */ /* 0x0005e2000c101d06 */
[----:B------:R-:W-:Y:S02]  /*79d0*/  F2FP.BF16.F32.PACK_AB R129, R172, R171 ;  /* 0x000000abac81723e */ /* 0x000fe400000010ff */
[----:B------:R-:W-:Y:S02]  /*79e0*/  F2FP.BF16.F32.PACK_AB R128, R170, R169 ;  /* 0x000000a9aa80723e */ /* 0x000fe400000010ff */
[----:B---3--:R-:W-:-:S02]  /*79f0*/  F2FP.BF16.F32.PACK_AB R135, R218, R225 ;  /* 0x000000e1da87723e */ /* 0x008fc400000010ff */
[----:B------:R-:W-:Y:S01]  /*7a00*/  F2FP.BF16.F32.PACK_AB R134, R216, R167 ;  /* 0x000000a7d886723e */ /* 0x000fe200000010ff */
[----:B------:R2:W-:Y:S01]  /*7a10*/  STG.E.128 desc[UR6][R212.64], R128 ;  /* 0x00000080d4007986 */ /* 0x0005e2000c101d06 */
[----:B------:R-:W-:Y:S02]  /*7a20*/  F2FP.BF16.F32.PACK_AB R133, R166, R165 ;  /* 0x000000a5a685723e */ /* 0x000fe400000010ff */
[----:B------:R-:W-:Y:S02]  /*7a30*/  F2FP.BF16.F32.PACK_AB R132, R164, R163 ;  /* 0x000000a3a484723e */ /* 0x000fe400000010ff */
[----:B0-----:R-:W-:-:S03]  /*7a40*/  LEA R162, R174, R162, 0x2 ;  /* 0x000000a2aea27211 */ /* 0x001fc600078e10ff */
[----:B------:R2:W-:Y:S01]  /*7a50*/  STG.E.128 desc[UR6][R214.64], R132 ;  /* 0x00000084d6007986 */ /* 0x0005e2000c101d06 */
[----:B------:R-:W-:-:S13]  /*7a60*/  ISETP.GE.AND P2, PT, R162, R175, PT ;  /* 0x000000afa200720c */ /* 0x000fda0003f46270 */
[----:B------:R-:W-:Y:S05]  /*7a70*/  @!P2 BRA `(.L_x_252) ;  /* 0xffffff8c0088a947 */ /* 0x000fea000383ffff */
[----:B------:R-:W-:Y:S05]  /*7a80*/  EXIT ;  /* 0x000000000000794d */ /* 0x000fea0003800000 */
.L_x_251:
        /* <DEDUP_REMOVED lines=8> */
.L_x_254:
[----:B------:R-:W-:Y:S05]  /*7b10*/  BSYNC B0 ;  /* 0x0000000000007941 */ /* 0x000fea0003800000 */
.L_x_253:
[----:B------:R-:W-:Y:S01]  /*7b20*/  MOV R118, R173 ;  /* 0x000000ad00767202 */ /* 0x000fe20000000f00 */
[----:B------:R-:W-:Y:S01]  /*7b30*/  HFMA2 R195, -RZ, RZ, 0, 1.1920928955078125e-07 ;  /* 0x00000002ffc37431 */ /* 0x000fe200000001ff */
[----:B------:R-:W-:Y:S01]  /*7b40*/  MOV R197, 0x1f ;  /* 0x0000001f00c57802 */ /* 0x000fe20000000f00 */
[----:B------:R-:W-:Y:S02]  /*7b50*/  IMAD.MOV.U32 R177, RZ, RZ, -0x1 ;  /* 0xffffffffffb17424 */ /* 0x000fe400078e00ff */
[----:B------:R-:W-:-:S05]  /*7b60*/  FADD.FTZ R119, R117, R118 ;  /* 0x0000007675777221 */ /* 0x000fca0000010000 */
[----:B------:R-:W-:-:S07]  /*7b70*/  MOV R193, R119 ;  /* 0x0000007700c17202 */ /* 0x000fce0000000f00 */
[----:B------:R-:W-:Y:S05]  /*7b80*/  WARPSYNC.COLLECTIVE R177, `(.L_x_255) ;  /* 0x00000000b1087348 */ /* 0x000fea0003c00000 */
[----:B------:R0:W1:Y:S02]  /*7b90*/  SHFL.BFLY P4, R173, R193, R195, R197 ;  /* 0x0c0000c3c1ad7389 */ /* 0x00006400000800c5 */
[----:B01----:R-:W-:Y:S05]  /*7ba0*/  ENDCOLLECTIVE ;  /* 0x000000000000791b */ /* 0x003fea0003800000 */
.L_x_255:
[----:B------:R-:W-:Y:S01]  /*7bb0*/  HFMA2 R195, -RZ, RZ, 0, 2.384185791015625e-07 ;  /* 0x00000004ffc37431 */ /* 0x000fe200000001ff */
[----:B------:R-:W-:-:S05]  /*7bc0*/  MOV R118, R173 ;  /* 0x000000ad00767202 */ /* 0x000fca0000000f00 */
[----:B------:R-:W-:-:S05]  /*7bd0*/  FADD.FTZ R124, R119, R118 ;  /* 0x00000076777c7221 */ /* 0x000fca0000010000 */
[----:B------:R-:W-:-:S07]  /*7be0*/  MOV R193, R124 ;  /* 0x0000007c00c17202 */ /* 0x000fce0000000f00 */
[----:B------:R-:W-:Y:S05]  /*7bf0*/  WARPSYNC.COLLECTIVE R177, `(.L_x_256) ;  /* 0x00000000b1087348 */ /* 0x000fea0003c00000 */
[----:B------:R0:W1:Y:S02]  /*7c00*/  SHFL.BFLY P4, R173, R193, R195, R197 ;  /* 0x0c0000c3c1ad7389 */ /* 0x00006400000800c5 */
[----:B01----:R-:W-:Y:S05]  /*7c10*/  ENDCOLLECTIVE ;  /* 0x000000000000791b */ /* 0x003fea0003800000 */
.L_x_256:
[----:B------:R-:W-:Y:S01]  /*7c20*/  IMAD.MOV.U32 R195, RZ, RZ, 0x8 ;  /* 0x00000008ffc37424 */ /* 0x000fe200078e00ff */
[----:B------:R-:W-:-:S05]  /*7c30*/  MOV R125, R173 ;  /* 0x000000ad007d7202 */ /* 0x000fca0000000f00 */
[----:B------:R-:W-:-:S05]  /*7c40*/  FADD.FTZ R125, R124, R125 ;  /* 0x0000007d7c7d7221 */ /* 0x000fca0000010000 */
[----:B------:R-:W-:-:S07]  /*7c50*/  MOV R193, R125 ;  /* 0x0000007d00c17202 */ /* 0x000fce0000000f00 */
[----:B------:R-:W-:Y:S05]  /*7c60*/  WARPSYNC.COLLECTIVE R177, `(.L_x_257) ;  /* 0x00000000b1087348 */ /* 0x000fea0003c00000 */
[----:B------:R0:W1:Y:S02]  /*7c70*/  SHFL.BFLY P4, R173, R193, R195, R197 ;  /* 0x0c0000c3c1ad7389 */ /* 0x00006400000800c5 */
[----:B01----:R-:W-:Y:S05]  /*7c80*/  ENDCOLLECTIVE ;  /* 0x000000000000791b */ /* 0x003fea0003800000 */
.L_x_257:
[----:B------:R-:W-:Y:S01]  /*7c90*/  HFMA2 R195, -RZ, RZ, 0, 9.5367431640625e-07 ;  /* 0x00000010ffc37431 */ /* 0x000fe200000001ff */
[----:B------:R-:W-:-:S05]  /*7ca0*/  MOV R118, R173 ;  /* 0x000000ad00767202 */ /* 0x000fca0000000f00 */
[----:B------:R-:W-:Y:S02]  /*7cb0*/  FADD.FTZ R171, R125, R118 ;  /* 0x000000767dab7221 */ /* 0x000fe40000010000 */
[----:B------:R-:W0:Y:S03]  /*7cc0*/  LDC R118, c[0x0][0x400] ;  /* 0x00010000ff767b82 */ /* 0x000e260000000800 */
[----:B------:R-:W-:-:S07]  /*7cd0*/  MOV R193, R171 ;  /* 0x000000ab00c17202 */ /* 0x000fce0000000f00 */
[----:B0-----:R-:W-:Y:S05]  /*7ce0*/  WARPSYNC.COLLECTIVE R177, `(.L_x_258) ;  /* 0x00000000b1087348 */ /* 0x001fea0003c00000 */
[----:B------:R1:W2:Y:S02]  /*7cf0*/  SHFL.BFLY P4, R173, R193, R195, R197 ;  /* 0x0c0000c3c1ad7389 */ /* 0x0002a400000800c5 */
[----:B012---:R-:W-:Y:S05]  /*7d00*/  ENDCOLLECTIVE ;  /* 0x000000000000791b */ /* 0x007fea0003800000 */
.L_x_258:
[----:B------:R-:W-:Y:S02]  /*7d10*/  HFMA2 R195, -RZ, RZ, 0, 5.9604644775390625e-08 ;  /* 0x00000001ffc37431 */ /* 0x000fe400000001ff */
[----:B------:R-:W-:-:S04]  /*7d20*/  FADD.FTZ R171, R171, R173 ;  /* 0x000000adabab7221 */ /* 0x000fc80000010000 */
[----:B------:R-:W-:-:S04]  /*7d30*/  FMUL.FTZ R221, R171, R118 ;  /* 0x00000076abdd7220 */ /* 0x000fc80000410000 */
[C---:B------:R-:W-:Y:S01]  /*7d40*/  FADD.FTZ R117, -R221.reuse, R126 ;  /* 0x0000007edd757221 */ /* 0x040fe20000010100 */
[----:B------:R-:W-:-:S03]  /*7d50*/  FADD.FTZ R124, -R221, R189 ;  /* 0x000000bddd7c7221 */ /* 0x000fc60000010100 */
        /* <DEDUP_REMOVED lines=125> */
[----:B------:R-:W-:-:S05]  /*8530*/  FFMA.FTZ R117, R124, R124, R117 ;  /* 0x0000007c7c757223 */ /* 0x000fca0000010075 */
[----:B------:R-:W-:-:S07]  /*8540*/  MOV R193, R117 ;  /* 0x0000007500c17202 */ /* 0x000fce0000000f00 */
[----:B------:R-:W-:Y:S05]  /*8550*/  WARPSYNC.COLLECTIVE R177, `(.L_x_259) ;  /* 0x00000000b1087348 */ /* 0x000fea0003c00000 */
[----:B------:R0:W1:Y:S02]  /*8560*/  SHFL.BFLY P4, R173, R193, R195, R197 ;  /* 0x0c0000c3c1ad7389 */ /* 0x00006400000800c5 */
[----:B01----:R-:W-:Y:S05]  /*8570*/  ENDCOLLECTIVE ;  /* 0x000000000000791b */ /* 0x003fea0003800000 */
.L_x_259:
[----:B------:R-:W-:Y:S02]  /*8580*/  HFMA2 R195, -RZ, RZ, 0, 1.1920928955078125e-07 ;  /* 0x00000002ffc37431 */ /* 0x000fe400000001ff */
[----:B------:R-:W-:-:S04]  /*8590*/  IMAD.MOV.U32 R124, RZ, RZ, R173 ;  /* 0x000000ffff7c7224 */ /* 0x000fc800078e00ad */
[----:B------:R-:W-:-:S05]  /*85a0*/  FADD.FTZ R124, R117, R124 ;  /* 0x0000007c757c7221 */ /* 0x000fca0000010000 */
[----:B------:R-:W-:-:S07]  /*85b0*/  MOV R193, R124 ;  /* 0x0000007c00c17202 */ /* 0x000fce0000000f00 */
[----:B------:R-:W-:Y:S05]  /*85c0*/  WARPSYNC.COLLECTIVE R177, `(.L_x_260) ;  /* 0x00000000b1087348 */ /* 0x000fea0003c00000 */
[----:B------:R0:W1:Y:S02]  /*85d0*/  SHFL.BFLY P4, R173, R193, R195, R197 ;  /* 0x0c0000c3c1ad7389 */ /* 0x00006400000800c5 */
[----:B01----:R-:W-:Y:S05]  /*85e0*/  ENDCOLLECTIVE ;  /* 0x000000000000791b */ /* 0x003fea0003800000 */
.L_x_260:
[----:B------:R-:W-:Y:S01]  /*85f0*/  HFMA2 R195, -RZ, RZ, 0, 2.384185791015625e-07 ;  /* 0x00000004ffc37431 */ /* 0x000fe200000001ff */
[----:B------:R-:W-:-:S05]  /*8600*/  MOV R119, R173 ;  /* 0x000000ad00777202 */ /* 0x000fca0000000f00 */
[----:B------:R-:W-:-:S05]  /*8610*/  FADD.FTZ R119, R124, R119 ;  /* 0x000000777c777221 */ /* 0x000fca0000010000 */
[----:B------:R-:W-:-:S07]  /*8620*/  MOV R193, R119 ;  /* 0x0000007700c17202 */ /* 0x000fce0000000f00 */
[----:B------:R-:W-:Y:S05]  /*8630*/  WARPSYNC.COLLECTIVE R177, `(.L_x_261) ;  /* 0x00000000b1087348 */ /* 0x000fea0003c00000 */
[----:B------:R0:W1:Y:S02]  /*8640*/  SHFL.BFLY P4, R173, R193, R195, R197 ;  /* 0x0c0000c3c1ad7389 */ /* 0x00006400000800c5 */
[----:B01----:R-:W-:Y:S05]  /*8650*/  ENDCOLLECTIVE ;  /* 0x000000000000791b */ /* 0x003fea0003800000 */
.L_x_261:
[----:B------:R-:W-:Y:S02]  /*8660*/  HFMA2 R195, -RZ, RZ, 0, 4.76837158203125e-07 ;  /* 0x00000008ffc37431 */ /* 0x000fe400000001ff */
[----:B------:R-:W-:-:S04]  /*8670*/  IMAD.MOV.U32 R125, RZ, RZ, R173 ;  /* 0x000000ffff7d7224 */ /* 0x000fc800078e00ad */
[----:B------:R-:W-:-:S05]  /*8680*/  FADD.FTZ R125, R119, R125 ;  /* 0x0000007d777d7221 */ /* 0x000fca0000010000 */
[----:B------:R-:W-:-:S07]  /*8690*/  MOV R193, R125 ;  /* 0x0000007d00c17202 */ /* 0x000fce0000000f00 */
[----:B------:R-:W-:Y:S05]  /*86a0*/  WARPSYNC.COLLECTIVE R177, `(.L_x_262) ;  /* 0x00000000b1087348 */ /* 0x000fea0003c00000 */
[----:B------:R0:W1:Y:S02]  /*86b0*/  SHFL.BFLY P4, R173, R193, R195, R197 ;  /* 0x0c0000c3c1ad7389 */ /* 0x00006400000800c5 */
[----:B01----:R-:W-:Y:S05]  /*86c0*/  ENDCOLLECTIVE ;  /* 0x000000000000791b */ /* 0x003fea0003800000 */
.L_x_262:
[----:B------:R-:W-:Y:S01]  /*86d0*/  HFMA2 R195, -RZ, RZ, 0, 9.5367431640625e-07 ;  /* 0x00000010ffc37431 */ /* 0x000fe200000001ff */
[----:B------:R-:W-:-:S05]  /*86e0*/  MOV R171, R173 ;  /* 0x000000ad00ab7202 */ /* 0x000fca0000000f00 */
[----:B------:R-:W-:-:S05]  /*86f0*/  FADD.FTZ R171, R125, R171 ;  /* 0x000000ab7dab7221 */ /* 0x000fca0000010000 */
[----:B------:R-:W-:-:S07]  /*8700*/  MOV R193, R171 ;  /* 0x000000ab00c17202 */ /* 0x000fce0000000f00 */
[----:B------:R-:W-:Y:S05]  /*8710*/  WARPSYNC.COLLECTIVE R177, `(.L_x_263) ;  /* 0x00000000b1087348 */ /* 0x000fea0003c00000 */
[----:B------:R0:W1:Y:S02]  /*8720*/  SHFL.BFLY P4, R173, R193, R195, R197 ;  /* 0x0c0000c3c1ad7389 */ /* 0x00006400000800c5 */
[----:B01----:R-:W-:Y:S05]  /*8730*/  ENDCOLLECTIVE ;  /* 0x000000000000791b */ /* 0x003fea0003800000 */
.L_x_263:
[----:B------:R-:W-:Y:S05]  /*8740*/  BRA `(.L_x_264) ;  /* 0xffffffd800c47947 */ /* 0x000fea000383ffff */
.L_x_265:
        /* <DEDUP_REMOVED lines=11> */
.L_x_43855:


//--------------------- .text._ZN10layer_norm31ln_parallel_residual_fwd_kernelINS_13Kernel_traitsI13__nv_bfloat16S2_S2_S2_fjLj2048ELj1ELj4ELj1ELj16ENS_18Kernel_traits_baseILj2048ES2_S2_S2_S2_fjLj128EEEEELb1ELb0ELb0EEEvNS_9FwdParamsE --------------------------
	.section	.text._ZN10layer_norm31ln_parallel_residual_fwd_kernelINS_13Kernel_traitsI13__nv_bfloat16S2_S2_S2_fjLj2048ELj1ELj4ELj1ELj16ENS_18Kernel_traits_baseILj2048ES2_S2_S2_S2_fjLj128EEEEELb1ELb0ELb0EEEvNS_9FwdParamsE,"ax",@progbits
	.align	128
        .global         _ZN10layer_norm31ln_parallel_residual_fwd_kernelINS_13Kernel_traitsI13__nv_bfloat16S2_S2_S2_fjLj2048ELj1ELj4ELj1ELj16ENS_18Kernel_traits_baseILj2048ES2_S2_S2_S2_fjLj128EEEEELb1ELb0ELb0EEEvNS_9FwdParamsE
        .type           _ZN10layer_norm31ln_parallel_residual_fwd_kernelINS_13Kernel_traitsI13__nv_bfloat16S2_S2_S2_fjLj2048ELj1ELj4ELj1ELj16ENS_18Kernel_traits_baseILj2048ES2_S2_S2_S2_fjLj128EEEEELb1ELb0ELb0EEEvNS_9FwdParamsE,@function
        .size           _ZN10layer_norm31ln_parallel_residual_fwd_kernelINS_13Kernel_traitsI13__nv_bfloat16S2_S2_S2_fjLj2048ELj1ELj4ELj1ELj16ENS_18Kernel_traits_baseILj2048ES2_S2_S2_S2_fjLj128EEEEELb1ELb0ELb0EEEvNS_9FwdParamsE,(.L_x_43856 - _ZN10layer_norm31ln_parallel_residual_fwd_kernelINS_13Kernel_traitsI13__nv_bfloat16S2_S2_S2_fjLj2048ELj1ELj4ELj1ELj16ENS_18Kernel_traits_baseILj2048ES2_S2_S2_S2_fjLj128EEEEELb1ELb0ELb0EEEvNS_9FwdParamsE)
        .other          _ZN10layer_norm31ln_parallel_residual_fwd_kernelINS_13Kernel_traitsI13__nv_bfloat16S2_S2_S2_fjLj2048ELj1ELj4ELj1ELj16ENS_18Kernel_traits_baseILj2048ES2_S2_S2_S2_fjLj128EEEEELb1ELb0ELb0EEEvNS_9FwdParamsE,@"STO_CUDA_ENTRY STV_DEFAULT"
_ZN10layer_norm31ln_parallel_residual_fwd_kernelINS_13Kernel_traitsI13__nv_bfloat16S2_S2_S2_fjLj2048ELj1ELj4ELj1ELj16ENS_18Kernel_traits_baseILj2048ES2_S2_S2_S2_fjLj128EEEEELb1ELb0ELb0EEEvNS_9FwdParamsE:
.text._ZN10layer_norm31ln_parallel_residual_fwd_kernelINS_13Kernel_traitsI13__nv_bfloat16S2_S2_S2_fjLj2048ELj1ELj4ELj1ELj16ENS_18Kernel_traits_baseILj2048ES2_S2_S2_S2_fjLj128EEEEELb1ELb0ELb0EEEvNS_9FwdParamsE:
[----:B------:R-:W0:Y:S01]  /*0000*/  LDC R1, c[0x0][0x37c] ;  /* 0x0000df00ff017b82 */ /* 0x000e220000000800 */
[----:B------:R-:W1:Y:S07]  /*0010*/  LDCU.U8 UR4, c[0x0][0x464] ;  /* 0x00008c80ff0477ac */ /* 0x000e6e0008000000 */
[----:B------:R-:W2:Y:S01]  /*0020*/  LDC R0, c[0x0][0x458] ;  /* 0x00011600ff007b82 */ /* 0x000ea20000000800 */
[----:B0-----:R-:W-:Y:S01]  /*0030*/  VIADD R1, R1, 0xfffffde8 ;  /* 0xfffffde801017836 */ /* 0x001fe20000000000 */
[----:B------:R-:W0:Y:S06]  /*0040*/  LDCU.64 UR6, c[0x0][0x358] ;  /* 0x00006b00ff0677ac */ /* 0x000e2c0008000a00 */
[----:B------:R-:W3:Y:S01]  /*0050*/  LDC R19, c[0x0][0x45c] ;  /* 0x00011700ff137b82 */ /* 0x000ee20000000800 */
[----:B------:R-:W4:Y:S07]  /*0060*/  S2R R24, SR_TID.X ;  /* 0x0000000000187919 */ /* 0x000f2e0000002100 */
[----:B------:R-:W4:Y:S01]  /*0070*/  LDC R6, c[0x0][0x388] ;  /* 0x0000e200ff067b82 */ /* 0x000f220000000800 */
[----:B-1----:R-:W-:Y:S01]  /*0080*/  ISETP.NE.AND P0, PT, RZ, UR4, PT ;  /* 0x00000004ff007c0c */ /* 0x002fe2000bf05270 */
[----:B------:R-:W1:-:S12]  /*0090*/  LDCU.64 UR4, c[0x0][0x450] ;  /* 0x00008a00ff0477ac */ /* 0x000e580008000a00 */
[----:B--2---:R-:W-:Y:S01]  /*00a0*/  @P0 IMAD.MOV.U32 R4, RZ, RZ, R0 ;  /* 0x000000ffff040224 */ /* 0x004fe200078e0000 */
[----:B------:R-:W2:Y:S01]  /*00b0*/  @P0 LDC R7, c[0x0][0x460] ;  /* 0x00011800ff070b82 */ /* 0x000ea20000000800 */
[----:B---3--:R-:W-:-:S06]  /*00c0*/  @P0 MOV R5, R19 ;  /* 0x0000001300050202 */ /* 0x008fcc0000000f00 */
[----:B0-----:R-:W2:Y:S01]  /*00d0*/  @P0 LDG.E.64 R4, desc[UR6][R4.64] ;  /* 0x0000000604040981 */ /* 0x001ea2000c1e1b00 */
[----:B-1----:R-:W-:Y:S02]  /*00e0*/  IMAD.U32 R52, RZ, RZ, UR4 ;  /* 0x00000004ff347e24 */ /* 0x002fe4000f8e00ff */
[----:B------:R-:W-:Y:S01]  /*00f0*/  IMAD.U32 R53, RZ, RZ, UR5 ;  /* 0x00000005ff357e24 */ /* 0x000fe2000f8e00ff */
[----:B------:R-:W0:Y:S05]  /*0100*/  LDCU.64 UR4, c[0x0][0x438] ;  /* 0x00008700ff0477ac */ /* 0x000e2a0008000a00 */
[----:B------:R-:W5:Y:S01]  /*0110*/  @P0 LDG.E.64 R52, desc[UR6][R52.64] ;  /* 0x0000000634340981 */ /* 0x000f62000c1e1b00 */
[----:B----4-:R-:W-:Y:S01]  /*0120*/  LOP3.LUT R2, R24, 0x1f, RZ, 0xc0, !PT ;  /* 0x0000001f18027812 */ /* 0x010fe200078ec0ff */
[----:B------:R-:W-:Y:S01]  /*0130*/  BSSY.RECONVERGENT B0, `(.L_x_266) ;  /* 0x000020c000007945 */ /* 0x000fe20003800200 */
[----:B------:R-:W-:-:S04]  /*0140*/  SHF.R.S32.HI R3, RZ, 0x1f, R6 ;  /* 0x0000001fff037819 */ /* 0x000fc80000011406 */
[----:B------:R-:W-:Y:S01]  /*0150*/  LEA.HI R3, R3, R6, RZ, 0x3 ;  /* 0x0000000603037211 */ /* 0x000fe200078f18ff */
[----:B0-----:R-:W-:-:S04]  /*0160*/  UISETP.NE.U32.AND UP0, UPT, UR4, URZ, UPT ;  /* 0x000000ff0400728c */ /* 0x001fc8000bf05070 */
[----:B------:R-:W-:Y:S01]  /*0170*/  UISETP.NE.AND.EX UP0, UPT, UR5, URZ, UPT, UP0 ;  /* 0x000000ff0500728c */ /* 0x000fe2000bf05300 */
[----:B--2---:R-:W-:Y:S02]  /*0180*/  @P0 IADD3 R0, P1, PT, R4, R7, RZ ;  /* 0x0000000704000210 */ /* 0x004fe40007f3e0ff */
[----:B------:R-:W-:Y:S02]  /*0190*/  LOP3.LUT R4, R2, 0x1f, RZ, 0x3c, !PT ;  /* 0x0000001f02047812 */ /* 0x000fe400078e3cff */
[----:B------:R-:W-:Y:S02]  /*01a0*/  @P0 IADD3.X R19, PT, PT, RZ, R5, RZ, P1, !PT ;  /* 0x00000005ff130210 */ /* 0x000fe40000ffe4ff */
[----:B------:R-:W-:Y:S02]  /*01b0*/  LEA.HI.SX32 R27, R3, R4, 0x1d ;  /* 0x00000004031b7211 */ /* 0x000fe400078feaff */
[--C-:B------:R-:W-:Y:S02]  /*01c0*/  SHF.R.U64 R26, R0, 0x2, R19.reuse ;  /* 0x00000002001a7819 */ /* 0x100fe40000001213 */
[----:B------:R-:W-:Y:S01]  /*01d0*/  SHF.R.U32.HI R19, RZ, 0x2, R19 ;  /* 0x00000002ff137819 */ /* 0x000fe20000011613 */
[----:B------:R-:W-:Y:S06]  /*01e0*/  BRA.U UP0, `(.L_x_267) ;  /* 0x0000001100287547 */ /* 0x000fec000b800000 */
        /* <DEDUP_REMOVED lines=11> */
[----:B------:R-:W-:-:S02]  /*02a0*/  ISETP.GE.U32.AND P1, PT, R27, 0xc0, PT ;  /* 0x000000c01b00780c */ /* 0x000fc40003f26070 */
[----:B------:R-:W-:-:S03]  /*02b0*/  LOP3.LUT R25, R25, 0xfffff7ff, RZ, 0xc0, !PT ;  /* 0xfffff7ff19197812 */ /* 0x000fc600078ec0ff */
        /* <DEDUP_REMOVED lines=10> */
[----:B---3--:R-:W-:-:S07]  /*0360*/  @P5 IMAD.WIDE.U32 R10, R2, 0x10, R10 ;  /* 0x00000010020a5825 */ /* 0x008fce00078e000a */
[----:B------:R-:W3:Y:S01]  /*0370*/  LDC.64 R20, c[0x0][0x3d8] ;  /* 0x0000f600ff147b82 */ /* 0x000ee20000000a00 */
[----:B------:R-:W-:-:S07]  /*0380*/  @P5 VIADD R2, R2, 0x20 ;  /* 0x0000002002025836 */ /* 0x000fce0000000000 */
[----:B------:R-:W1:Y:S01]  /*0390*/  LDC.64 R22, c[0x0][0x3d0] ;  /* 0x0000f400ff167b82 */ /* 0x000e620000000a00 */
[----:B0-----:R-:W-:-:S07]  /*03a0*/  @P4 IMAD.WIDE.U32 R12, R2, 0x10, R12 ;  /* 0x00000010020c4825 */ /* 0x001fce00078e000c */
[----:B------:R-:W0:Y:S01]  /*03b0*/  LDC.64 R28, c[0x0][0x3d8] ;  /* 0x0000f600ff1c7b82 */ /* 0x000e220000000a00 */
[----:B----4-:R-:W-:-:S07]  /*03c0*/  @P4 IMAD.WIDE.U32 R14, R2, 0x10, R14 ;  /* 0x00000010020e4825 */ /* 0x010fce00078e000e */
[----:B------:R-:W4:Y:S01]  /*03d0*/  LDC.64 R30, c[0x0][0x3d0] ;  /* 0x0000f400ff1e7b82 */ /* 0x000f220000000a00 */
[----:B------:R-:W-:-:S07]  /*03e0*/  @P4 VIADD R2, R2, 0x20 ;  /* 0x0000002002024836 */ /* 0x000fce0000000000 */
[----:B------:R-:W4:Y:S01]  /*03f0*/  LDC.64 R32, c[0x0][0x3d8] ;  /* 0x0000f600ff207b82 */ /* 0x000f220000000a00 */
[----:B--2---:R-:W-:-:S07]  /*0400*/  @P3 IMAD.WIDE.U32 R16, R2, 0x10, R16 ;  /* 0x0000001002103825 */ /* 0x004fce00078e0010 */
[----:B------:R-:W2:Y:S01]  /*0410*/  LDC.64 R34, c[0x0][0x3d0] ;  /* 0x0000f400ff227b82 */ /* 0x000ea20000000a00 */
[C---:B---3--:R-:W-:Y:S01]  /*0420*/  @P3 IMAD.WIDE.U32 R20, R2.reuse, 0x10, R20 ;  /* 0x0000001002143825 */ /* 0x048fe200078e0014 */
[----:B------:R-:W-:Y:S01]  /*0430*/  @P3 IADD3 R2, PT, PT, R2, 0x20, RZ ;  /* 0x0000002002023810 */ /* 0x000fe20007ffe0ff */
[----:B------:R3:W5:Y:S05]  /*0440*/  @P6 LDG.E.128 R228, desc[UR6][R6.64] ;  /* 0x0000000606e46981 */ /* 0x00076a000c1e1d00 */
[----:B------:R-:W3:Y:S01]  /*0450*/  LDC.64 R36, c[0x0][0x3d8] ;  /* 0x0000f600ff247b82 */ /* 0x000ee20000000a00 */
[----:B------:R-:W-:Y:S01]  /*0460*/  ISETP.GE.U32.AND P0, PT, R27, 0xe0, PT ;  /* 0x000000e01b00780c */ /* 0x000fe20003f06070 */
[----:B-1----:R-:W-:Y:S01]  /*0470*/  @P2 IMAD.WIDE.U32 R22, R2, 0x10, R22 ;  /* 0x0000001002162825 */ /* 0x002fe200078e0016 */
[----:B------:R1:W5:Y:S01]  /*0480*/  @P4 LDG.E.128 R216, desc[UR6][R12.64] ;  /* 0x000000060cd84981 */ /* 0x000362000c1e1d00 */
[----:B------:R-:W-:-:S02]  /*0490*/  @P5 MOV R139, RZ ;  /* 0x000000ff008b5202 */ /* 0x000fc40000000f00 */
[C---:B0-----:R-:W-:Y:S01]  /*04a0*/  @P2 IMAD.WIDE.U32 R28, R2.reuse, 0x10, R28 ;  /* 0x00000010021c2825 */ /* 0x041fe200078e001c */
[----:B------:R1:W5:Y:S03]  /*04b0*/  @P4 LDG.E.128 R212, desc[UR6][R14.64] ;  /* 0x000000060ed44981 */ /* 0x000366000c1e1d00 */
[----:B------:R-:W-:Y:S01]  /*04c0*/  HFMA2 R150, -RZ, RZ, 0, 0 ;  /* 0x00000000ff967431 */ /* 0x000fe200000001ff */
[----:B------:R-:W-:Y:S01]  /*04d0*/  @P6 LOP3.LUT R25, R25, 0x800, RZ, 0xfc, !PT ;  /* 0x0000080019196812 */ /* 0x000fe200078efcff */
[----:B------:R-:W-:Y:S01]  /*04e0*/  @P2 VIADD R2, R2, 0x20 ;  /* 0x0000002002022836 */ /* 0x000fe20000000000 */
[----:B------:R1:W5:Y:S03]  /*04f0*/  @P3 LDG.E.128 R208, desc[UR6][R16.64] ;  /* 0x0000000610d03981 */ /* 0x000366000c1e1d00 */
[C---:B----4-:R-:W-:Y:S01]  /*0500*/  @P1 IMAD.WIDE.U32 R30, R2.reuse, 0x10, R30 ;  /* 0x00000010021e1825 */ /* 0x050fe200078e001e */
[----:B------:R1:W5:Y:S03]  /*0510*/  @P3 LDG.E.128 R204, desc[UR6][R20.64] ;  /* 0x0000000614cc3981 */ /* 0x000366000c1e1d00 */
[C---:B------:R-:W-:Y:S01]  /*0520*/  @P1 IMAD.WIDE.U32 R32, R2.reuse, 0x10, R32 ;  /* 0x0000001002201825 */ /* 0x040fe200078e0020 */
[----:B------:R1:W5:Y:S03]  /*0530*/  @P2 LDG.E.128 R200, desc[UR6][R22.64] ;  /* 0x0000000616c82981 */ /* 0x000366000c1e1d00 */
[----:B------:R-:W-:Y:S01]  /*0540*/  @P1 VIADD R2, R2, 0x20 ;  /* 0x0000002002021836 */ /* 0x000fe20000000000 */
[----:B------:R1:W5:Y:S03]  /*0550*/  @P2 LDG.E.128 R196, desc[UR6][R28.64] ;  /* 0x000000061cc42981 */ /* 0x000366000c1e1d00 */
[C---:B--2---:R-:W-:Y:S01]  /*0560*/  @P0 IMAD.WIDE.U32 R34, R2.reuse, 0x10, R34 ;  /* 0x0000001002220825 */ /* 0x044fe200078e0022 */
[----:B------:R1:W5:Y:S03]  /*0570*/  @P1 LDG.E.128 R192, desc[UR6][R30.64] ;  /* 0x000000061ec01981 */ /* 0x000366000c1e1d00 */
[----:B---3--:R-:W-:Y:S01]  /*0580*/  @P0 IMAD.WIDE.U32 R36, R2, 0x10, R36 ;  /* 0x0000001002240825 */ /* 0x008fe200078e0024 */
[----:B------:R1:W5:Y:S04]  /*0590*/  @P1 LDG.E.128 R188, desc[UR6][R32.64] ;  /* 0x0000000620bc1981 */ /* 0x000368000c1e1d00 */
[----:B------:R1:W5:Y:S04]  /*05a0*/  @P0 LDG.E.128 R184, desc[UR6][R34.64] ;  /* 0x0000000622b80981 */ /* 0x000368000c1e1d00 */
[----:B------:R1:W5:Y:S04]  /*05b0*/  @P0 LDG.E.128 R180, desc[UR6][R36.64] ;  /* 0x0000000624b40981 */ /* 0x000368000c1e1d00 */
[----:B------:R1:W5:Y:S04]  /*05c0*/  @P5 LDG.E.128 R224, desc[UR6][R8.64] ;  /* 0x0000000608e05981 */ /* 0x000368000c1e1d00 */
[----:B------:R1:W5:Y:S01]  /*05d0*/  @P5 LDG.E.128 R220, desc[UR6][R10.64] ;  /* 0x000000060adc5981 */ /* 0x000362000c1e1d00 */
[----:B------:R-:W-:Y:S01]  /*05e0*/  ISETP.GE.U32.AND P5, PT, R27, 0x100, PT ;  /* 0x000001001b00780c */ /* 0x000fe20003fa6070 */
[----:B------:R-:W-:Y:S01]  /*05f0*/  IMAD.MOV.U32 R158, RZ, RZ, RZ ;  /* 0x000000ffff9e7224 */ /* 0x000fe200078e00ff */
[----:B------:R-:W-:Y:S01]  /*0600*/  CS2R R156, SRZ ;  /* 0x00000000009c7805 */ /* 0x000fe2000001ff00 */
[----:B------:R-:W-:Y:S01]  /*0610*/  IMAD.MOV.U32 R154, RZ, RZ, RZ ;  /* 0x000000ffff9a7224 */ /* 0x000fe200078e00ff */
[----:B------:R-:W-:-:S02]  /*0620*/  CS2R R152, SRZ ;  /* 0x0000000000987805 */ /* 0x000fc4000001ff00 */
[----:B------:R-:W-:Y:S01]  /*0630*/  CS2R R148, SRZ ;  /* 0x0000000000947805 */ /* 0x000fe2000001ff00 */
[----:B------:R-:W-:Y:S01]  /*0640*/  IMAD.MOV.U32 R146, RZ, RZ, RZ ;  /* 0x000000ffff927224 */ /* 0x000fe200078e00ff */
[----:B------:R-:W-:Y:S01]  /*0650*/  CS2R R144, SRZ ;  /* 0x0000000000907805 */ /* 0x000fe2000001ff00 */
[----:B------:R-:W-:Y:S01]  /*0660*/  IMAD.MOV.U32 R142, RZ, RZ, RZ ;  /* 0x000000ffff8e7224 */ /* 0x000fe200078e00ff */
[----:B------:R-:W-:Y:S02]  /*0670*/  CS2R R140, SRZ ;  /* 0x00000000008c7805 */ /* 0x000fe4000001ff00 */
[----:B------:R-:W-:Y:S02]  /*0680*/  MOV R138, RZ ;  /* 0x000000ff008a7202 */ /* 0x000fe40000000f00 */
[----:B------:R-:W-:Y:S01]  /*0690*/  CS2R R136, SRZ ;  /* 0x0000000000887805 */ /* 0x000fe2000001ff00 */
[----:B------:R-:W-:Y:S01]  /*06a0*/  IMAD.MOV.U32 R94, RZ, RZ, RZ ;  /* 0x000000ffff5e7224 */ /* 0x000fe200078e00ff */
        /* <DEDUP_REMOVED lines=14> */
[----:B------:R-:W-:Y:S01]  /*0790*/  CS2R R64, SRZ ;  /* 0x0000000000407805 */ /* 0x000fe2000001ff00 */
[----:B------:R-:W-:Y:S01]  /*07a0*/  @P6 IMAD.MOV.U32 R95, RZ, RZ, RZ ;  /* 0x000000ffff5f6224 */ /* 0x000fe200078e00ff */
[----:B------:R-:W-:Y:S01]  /*07b0*/  @P4 MOV R143, RZ ;  /* 0x000000ff008f4202 */ /* 0x000fe20000000f00 */
[----:B------:R-:W-:Y:S01]  /*07c0*/  @P3 IMAD.MOV.U32 R147, RZ, RZ, RZ ;  /* 0x000000ffff933224 */ /* 0x000fe200078e00ff */
[----:B------:R-:W-:Y:S01]  /*07d0*/  @P1 MOV R155, RZ ;  /* 0x000000ff009b1202 */ /* 0x000fe20000000f00 */
[----:B------:R-:W-:Y:S02]  /*07e0*/  @P2 IMAD.MOV.U32 R151, RZ, RZ, RZ ;  /* 0x000000ffff972224 */ /* 0x000fe400078e00ff */
[----:B------:R-:W-:Y:S02]  /*07f0*/  @P0 IMAD.MOV.U32 R159, RZ, RZ, RZ ;  /* 0x000000ffff9f0224 */ /* 0x000fe400078e00ff */
[----:B------:R-:W-:Y:S01]  /*0800*/  @P0 VIADD R2, R2, 0x20 ;  /* 0x0000002002020836 */ /* 0x000fe20000000000 */
[----:B-1----:R-:W-:Y:S06]  /*0810*/  @!P5 BRA `(.L_x_269) ;  /* 0x000000180074d947 */ /* 0x002fec0003800000 */
        /* <DEDUP_REMOVED lines=11> */
[----:B------:R-:W-:Y:S01]  /*08d0*/  CS2R R152, SRZ ;  /* 0x0000000000987805 */ /* 0x000fe2000001ff00 */
[----:B------:R-:W-:Y:S01]  /*08e0*/  IMAD.MOV.U32 R150, RZ, RZ, RZ ;  /* 0x000000ffff967224 */ /* 0x000fe200078e00ff */
[----:B------:R-:W-:-:S02]  /*08f0*/  CS2R R148, SRZ ;  /* 0x0000000000947805 */ /* 0x000fc4000001ff00 */
[----:B------:R-:W-:Y:S02]  /*0900*/  MOV R146, RZ ;  /* 0x000000ff00927202 */ /* 0x000fe40000000f00 */
[----:B------:R-:W-:Y:S01]  /*0910*/  CS2R R144, SRZ ;  /* 0x0000000000907805 */ /* 0x000fe2000001ff00 */
[----:B------:R-:W-:Y:S01]  /*0920*/  IMAD.MOV.U32 R142, RZ, RZ, RZ ;  /* 0x000000ffff8e7224 */ /* 0x000fe200078e00ff */
[----:B------:R-:W-:Y:S01]  /*0930*/  CS2R R140, SRZ ;  /* 0x00000000008c7805 */ /* 0x000fe2000001ff00 */
[----:B------:R-:W-:Y:S01]  /*0940*/  IMAD.MOV.U32 R138, RZ, RZ, RZ ;  /* 0x000000ffff8a7224 */ /* 0x000fe200078e00ff */
[----:B------:R-:W-:Y:S02]  /*0950*/  CS2R R136, SRZ ;  /* 0x0000000000887805 */ /* 0x000fe4000001ff00 */
[----:B------:R-:W-:Y:S02]  /*0960*/  MOV R94, RZ ;  /* 0x000000ff005e7202 */ /* 0x000fe40000000f00 */
        /* <DEDUP_REMOVED lines=16> */
[----:B------:R-:W-:Y:S01]  /*0a70*/  CS2R R64, SRZ ;  /* 0x0000000000407805 */ /* 0x000fe2000001ff00 */
[----:B------:R-:W-:Y:S06]  /*0a80*/  BRA `(.L_x_269) ;  /* 0x0000001400d87947 */ /* 0x000fec0003800000 */
.L_x_268:
[C---:B------:R-:W-:Y:S01]  /*0a90*/  ISETP.GE.U32.AND P6, PT, R27.reuse, 0x20, PT ;  /* 0x000000201b00780c */ /* 0x040fe20003fc6070 */
[----:B------:R-:W0:Y:S01]  /*0aa0*/  LDC.64 R6, c[0x0][0x3d0] ;  /* 0x0000f400ff067b82 */ /* 0x000e220000000a00 */
[C---:B------:R-:W-:Y:S02]  /*0ab0*/  ISETP.GE.U32.AND P5, PT, R27.reuse, 0x40, PT ;  /* 0x000000401b00780c */ /* 0x040fe40003fa6070 */
[C---:B------:R-:W-:Y:S02]  /*0ac0*/  ISETP.GE.U32.AND P4, PT, R27.reuse, 0x60, PT ;  /* 0x000000601b00780c */ /* 0x040fe40003f86070 */
[C---:B------:R-:W-:Y:S02]  /*0ad0*/  ISETP.GE.U32.AND P3, PT, R27.reuse, 0x80, PT ;  /* 0x000000801b00780c */ /* 0x040fe40003f66070 */
[----:B------:R-:W-:Y:S01]  /*0ae0*/  ISETP.GE.U32.AND P2, PT, R27, 0xa0, PT ;  /* 0x000000a01b00780c */ /* 0x000fe20003f46070 */
[----:B------:R-:W1:Y:S01]  /*0af0*/  LDC.64 R8, c[0x0][0x3d8] ;  /* 0x0000f600ff087b82 */ /* 0x000e620000000a00 */
[----:B------:R-:W-:-:S07]  /*0b00*/  LOP3.LUT R25, R25, 0xfffff7ff, RZ, 0xc0, !PT ;  /* 0xfffff7ff19197812 */ /* 0x000fce00078ec0ff */
[----:B------:R-:W2:Y:S08]  /*0b10*/  LDC.64 R10, c[0x0][0x3d0] ;  /* 0x0000f400ff0a7b82 */ /* 0x000eb00000000a00 */
[----:B------:R-:W3:Y:S08]  /*0b20*/  @P6 LDC.64 R4, c[0x0][0x440] ;  /* 0x00011000ff046b82 */ /* 0x000ef00000000a00 */
[----:B------:R-:W4:Y:S01]  /*0b30*/  LDC.64 R12, c[0x0][0x3d8] ;  /* 0x0000f600ff0c7b82 */ /* 0x000f220000000a00 */
[----:B------:R-:W-:Y:S01]  /*0b40*/  ISETP.GE.U32.AND P1, PT, R27, 0xc0, PT ;  /* 0x000000c01b00780c */ /* 0x000fe20003f26070 */
[----:B0-----:R-:W-:-:S06]  /*0b50*/  @P6 IMAD.WIDE.U32 R6, R2, 0x10, R6 ;  /* 0x0000001002066825 */ /* 0x001fcc00078e0006 */
[----:B------:R-:W0:Y:S08]  /*0b60*/  LDC.64 R16, c[0x0][0x3d0] ;  /* 0x0000f400ff107b82 */ /* 0x000e300000000a00 */
[----:B------:R-:W0:Y:S01]  /*0b70*/  LDC.64 R20, c[0x0][0x3d8] ;  /* 0x0000f600ff147b82 */ /* 0x000e220000000a00 */
[----:B------:R-:W-:Y:S01]  /*0b80*/  ISETP.GE.U32.AND P0, PT, R27, 0xe0, PT ;  /* 0x000000e01b00780c */ /* 0x000fe20003f06070 */
[C---:B-1----:R-:W-:Y:S01]  /*0b90*/  @P6 IMAD.WIDE.U32 R8, R2.reuse, 0x10, R8 ;  /* 0x0000001002086825 */ /* 0x042fe200078e0008 */
[----:B------:R1:W5:Y:S05]  /*0ba0*/  @P6 LDG.E.128 R232, desc[UR6][R6.64] ;  /* 0x0000000606e86981 */ /* 0x00036a000c1e1d00 */
[----:B------:R-:W0:Y:S08]  /*0bb0*/  LDC.64 R28, c[0x0][0x3d0] ;  /* 0x0000f400ff1c7b82 */ /* 0x000e300000000a00 */
[----:B------:R-:W0:Y:S08]  /*0bc0*/  @P5 LDC.64 R14, c[0x0][0x440] ;  /* 0x00011000ff0e5b82 */ /* 0x000e300000000a00 */
[----:B------:R-:W0:Y:S08]  /*0bd0*/  @P4 LDC.64 R22, c[0x0][0x440] ;  /* 0x00011000ff164b82 */ /* 0x000e300000000a00 */
[----:B------:R-:W0:Y:S08]  /*0be0*/  LDC.64 R30, c[0x0][0x3d8] ;  /* 0x0000f600ff1e7b82 */ /* 0x000e300000000a00 */
[----:B------:R-:W0:Y:S01]  /*0bf0*/  @P3 LDC.64 R32, c[0x0][0x440] ;  /* 0x00011000ff203b82 */ /* 0x000e220000000a00 */
[C---:B---3--:R-:W-:Y:S01]  /*0c00*/  @P6 IMAD.WIDE.U32 R4, R2.reuse, 0x10, R4 ;  /* 0x0000001002046825 */ /* 0x048fe200078e0004 */
[----:B------:R-:W-:Y:S01]  /*0c10*/  @P6 LOP3.LUT R2, R2, 0x20, RZ, 0xfc, !PT ;  /* 0x0000002002026812 */ /* 0x000fe200078efcff */
[----:B------:R3:W5:Y:S05]  /*0c20*/  @P6 LDG.E.128 R228, desc[UR6][R8.64] ;  /* 0x0000000608e46981 */ /* 0x00076a000c1e1d00 */
[----:B------:R-:W0:Y:S08]  /*0c30*/  LDC.64 R34, c[0x0][0x3d0] ;  /* 0x0000f400ff227b82 */ /* 0x000e300000000a00 */
[----:B------:R-:W0:Y:S08]  /*0c40*/  LDC.64 R36, c[0x0][0x3d8] ;  /* 0x0000f600ff247b82 */ /* 0x000e300000000a00 */
[----:B------:R-:W0:Y:S08]  /*0c50*/  LDC.64 R38, c[0x0][0x3d8] ;  /* 0x0000f600ff267b82 */ /* 0x000e300000000a00 */
[----:B------:R-:W0:Y:S08]  /*0c60*/  LDC.64 R42, c[0x0][0x3d0] ;  /* 0x0000f400ff2a7b82 */ /* 0x000e300000000a00 */
[----:B------:R-:W0:Y:S01]  /*0c70*/  LDC.64 R44, c[0x0][0x3d8] ;  /* 0x0000f600ff2c7b82 */ /* 0x000e220000000a00 */
[----:B------:R-:W-:Y:S01]  /*0c80*/  @P5 MOV R139, RZ ;  /* 0x000000ff008b5202 */ /* 0x000fe20000000f00 */
[----:B------:R-:W-:Y:S01]  /*0c90*/  HFMA2 R150, -RZ, RZ, 0, 0 ;  /* 0x00000000ff967431 */ /* 0x000fe200000001ff */
[----:B------:R-:W-:-:S05]  /*0ca0*/  @P6 LOP3.LUT R25, R25, 0x800, RZ, 0xfc, !PT ;  /* 0x0000080019196812 */ /* 0x000fca00078efcff */
[----:B-1----:R-:W1:Y:S01]  /*0cb0*/  @P2 LDC.64 R6, c[0x0][0x440] ;  /* 0x00011000ff062b82 */ /* 0x002e620000000a00 */
[C---:B--2---:R-:W-:Y:S01]  /*0cc0*/  @P5 IMAD.WIDE.U32 R10, R2.reuse, 0x10, R10 ;  /* 0x00000010020a5825 */ /* 0x044fe200078e000a */
[----:B------:R2:W5:Y:S03]  /*0cd0*/  @P6 LD.E.128 R64, desc[UR6][R4.64] ;  /* 0x0000000604406980 */ /* 0x000566000c101d00 */
[C---:B----4-:R-:W-:Y:S01]  /*0ce0*/  @P5 IMAD.WIDE.U32 R12, R2.reuse, 0x10, R12 ;  /* 0x00000010020c5825 */ /* 0x050fe200078e000c */
[----:B------:R4:W5:Y:S02]  /*0cf0*/  @P5 LDG.E.128 R224, desc[UR6][R10.64] ;  /* 0x000000060ae05981 */ /* 0x000964000c1e1d00 */
[----:B---3--:R-:W3:Y:S01]  /*0d00*/  LDC.64 R8, c[0x0][0x3d0] ;  /* 0x0000f400ff087b82 */ /* 0x008ee20000000a00 */
[C---:B0-----:R-:W-:Y:S01]  /*0d10*/  @P5 IMAD.WIDE.U32 R14, R2.reuse, 0x10, R14 ;  /* 0x00000010020e5825 */ /* 0x041fe200078e000e */
[----:B------:R4:W5:Y:S06]  /*0d20*/  @P5 LDG.E.128 R220, desc[UR6][R12.64] ;  /* 0x000000060cdc5981 */ /* 0x00096c000c1e1d00 */
[----:B------:R-:W0:Y:S01]  /*0d30*/  @P1 LDC.64 R40, c[0x0][0x440] ;  /* 0x00011000ff281b82 */ /* 0x000e220000000a00 */
[----:B------:R-:W-:Y:S01]  /*0d40*/  @P5 VIADD R2, R2, 0x20 ;  /* 0x0000002002025836 */ /* 0x000fe20000000000 */
[----:B------:R4:W5:Y:S03]  /*0d50*/  @P5 LD.E.128 R68, desc[UR6][R14.64] ;  /* 0x000000060e445980 */ /* 0x000966000c101d00 */
[----:B------:R-:W-:-:S03]  /*0d60*/  @P4 IMAD.WIDE.U32 R16, R2, 0x10, R16 ;  /* 0x0000001002104825 */ /* 0x000fc600078e0010 */
[----:B--2---:R-:W2:Y:S01]  /*0d70*/  @P0 LDC.64 R4, c[0x0][0x440] ;  /* 0x00011000ff040b82 */ /* 0x004ea20000000a00 */
        /* <DEDUP_REMOVED lines=9> */
[C---:B------:R-:W-:Y:S01]  /*0e10*/  @P3 IMAD.WIDE.U32 R32, R2.reuse, 0x10, R32 ;  /* 0x0000001002203825 */ /* 0x040fe200078e0020 */
[----:B------:R-:W-:Y:S01]  /*0e20*/  @P3 IADD3 R2, PT, PT, R2, 0x20, RZ ;  /* 0x0000002002023810 */ /* 0x000fe20007ffe0ff */
[----:B------:R4:W5:Y:S04]  /*0e30*/  @P3 LDG.E.128 R204, desc[UR6][R30.64] ;  /* 0x000000061ecc3981 */ /* 0x000968000c1e1d00 */
[C---:B------:R-:W-:Y:S01]  /*0e40*/  @P2 IMAD.WIDE.U32 R34, R2.reuse, 0x10, R34 ;  /* 0x0000001002222825 */ /* 0x040fe200078e0022 */
[----:B------:R4:W5:Y:S03]  /*0e50*/  @P3 LD.E.128 R76, desc[UR6][R32.64] ;  /* 0x00000006204c3980 */ /* 0x000966000c101d00 */
[C---:B------:R-:W-:Y:S01]  /*0e60*/  @P2 IMAD.WIDE.U32 R36, R2.reuse, 0x10, R36 ;  /* 0x0000001002242825 */ /* 0x040fe200078e0024 */
[----:B------:R4:W5:Y:S03]  /*0e70*/  @P2 LDG.E.128 R200, desc[UR6][R34.64] ;  /* 0x0000000622c82981 */ /* 0x000966000c1e1d00 */
[C---:B-1----:R-:W-:Y:S01]  /*0e80*/  @P2 IMAD.WIDE.U32 R6, R2.reuse, 0x10, R6 ;  /* 0x0000001002062825 */ /* 0x042fe200078e0006 */
[----:B------:R4:W5:Y:S03]  /*0e90*/  @P2 LDG.E.128 R196, desc[UR6][R36.64] ;  /* 0x0000000624c42981 */ /* 0x000966000c1e1d00 */
[----:B------:R-:W-:Y:S01]  /*0ea0*/  @P2 VIADD R2, R2, 0x20 ;  /* 0x0000002002022836 */ /* 0x000fe20000000000 */
[----:B------:R4:W5:Y:S03]  /*0eb0*/  @P2 LD.E.128 R80, desc[UR6][R6.64] ;  /* 0x0000000606502980 */ /* 0x000966000c101d00 */
[----:B---3--:R-:W-:-:S04]  /*0ec0*/  @P1 IMAD.WIDE.U32 R8, R2, 0x10, R8 ;  /* 0x0000001002081825 */ /* 0x008fc800078e0008 */
[C---:B------:R-:W-:Y:S01]  /*0ed0*/  @P1 IMAD.WIDE.U32 R38, R2.reuse, 0x10, R38 ;  /* 0x0000001002261825 */ /* 0x040fe200078e0026 */
        /* <DEDUP_REMOVED lines=24> */
[----:B------:R-:W-:Y:S01]  /*1060*/  CS2R R92, SRZ ;  /* 0x00000000005c7805 */ /* 0x000fe2000001ff00 */
[----:B------:R-:W-:Y:S01]  /*1070*/  @P6 IMAD.MOV.U32 R95, RZ, RZ, RZ ;  /* 0x000000ffff5f6224 */ /* 0x000fe200078e00ff */
[----:B------:R-:W-:Y:S01]  /*1080*/  @P4 MOV R143, RZ ;  /* 0x000000ff008f4202 */ /* 0x000fe20000000f00 */
[----:B------:R-:W-:Y:S01]  /*1090*/  @P3 IMAD.MOV.U32 R147, RZ, RZ, RZ ;  /* 0x000000ffff933224 */ /* 0x000fe200078e00ff */
[----:B------:R-:W-:Y:S01]  /*10a0*/  @P1 MOV R155, RZ ;  /* 0x000000ff009b1202 */ /* 0x000fe20000000f00 */
[----:B------:R-:W-:-:S02]  /*10b0*/  @P2 IMAD.MOV.U32 R151, RZ, RZ, RZ ;  /* 0x000000ffff972224 */ /* 0x000fc400078e00ff */
[----:B------:R-:W-:Y:S02]  /*10c0*/  @P0 IMAD.MOV.U32 R159, RZ, RZ, RZ ;  /* 0x000000ffff9f0224 */ /* 0x000fe400078e00ff */
[----:B------:R-:W-:Y:S01]  /*10d0*/  @P0 VIADD R2, R2, 0x20 ;  /* 0x0000002002020836 */ /* 0x000fe20000000000 */
[----:B----4-:R-:W-:Y:S06]  /*10e0*/  @!P5 BRA `(.L_x_269) ;  /* 0x000000100040d947 */ /* 0x010fec0003800000 */
        /* <DEDUP_REMOVED lines=24> */
[----:B------:R-:W-:Y:S01]  /*1270*/  CS2R R92, SRZ ;  /* 0x00000000005c7805 */ /* 0x000fe2000001ff00 */
[----:B------:R-:W-:Y:S06]  /*1280*/  BRA `(.L_x_269) ;  /* 0x0000000c00d87947 */ /* 0x000fec0003800000 */
.L_x_267:
[----:B------:R-:W0:Y:S02]  /*1290*/  LDCU.64 UR4, c[0x0][0x440] ;  /* 0x00008800ff0477ac */ /* 0x000e240008000a00 */
[----:B0-----:R-:W-:-:S04]  /*12a0*/  UISETP.NE.U32.AND UP0, UPT, UR4, URZ, UPT ;  /* 0x000000ff0400728c */ /* 0x001fc8000bf05070 */
[----:B------:R-:W-:-:S09]  /*12b0*/  UISETP.NE.AND.EX UP0, UPT, UR5, URZ, UPT, UP0 ;  /* 0x000000ff0500728c */ /* 0x000fd2000bf05300 */
[----:B------:R-:W-:Y:S05]  /*12c0*/  BRA.U !UP0, `(.L_x_270) ;  /* 0x0000000508cc7547 */ /* 0x000fea000b800000 */
[C---:B------:R-:W-:Y:S01]  /*12d0*/  ISETP.GE.U32.AND P0, PT, R27.reuse, 0x20, PT ;  /* 0x000000201b00780c */ /* 0x040fe20003f06070 */
[----:B------:R-:W0:Y:S01]  /*12e0*/  LDC.64 R6, c[0x0][0x3d0] ;  /* 0x0000f400ff067b82 */ /* 0x000e220000000a00 */
[C---:B------:R-:W-:Y:S02]  /*12f0*/  ISETP.GE.U32.AND P1, PT, R27.reuse, 0x40, PT ;  /* 0x000000401b00780c */ /* 0x040fe40003f26070 */
[----:B------:R-:W-:Y:S02]  /*1300*/  ISETP.GE.U32.AND P2, PT, R27, 0x60, PT ;  /* 0x000000601b00780c */ /* 0x000fe40003f46070 */
[----:B------:R-:W-:-:S03]  /*1310*/  LOP3.LUT R25, R25, 0xfffff7ff, RZ, 0xc0, !PT ;  /* 0xfffff7ff19197812 */ /* 0x000fc600078ec0ff */
[----:B------:R-:W1:Y:S08]  /*1320*/  LDC.64 R8, c[0x0][0x3d8] ;  /* 0x0000f600ff087b82 */ /* 0x000e700000000a00 */
[----:B------:R-:W2:Y:S01]  /*1330*/  LDC.64 R12, c[0x0][0x3d0] ;  /* 0x0000f400ff0c7b82 */ /* 0x000ea20000000a00 */
[----:B------:R-:W-:-:S07]  /*1340*/  ISETP.GE.U32.AND P3, PT, R27, 0x80, PT ;  /* 0x000000801b00780c */ /* 0x000fce0003f66070 */
[----:B------:R-:W3:Y:S01]  /*1350*/  LDC.64 R16, c[0x0][0x3d8] ;  /* 0x0000f600ff107b82 */ /* 0x000ee20000000a00 */
[----:B------:R-:W-:Y:S01]  /*1360*/  ISETP.GE.U32.AND P4, PT, R27, 0xa0, PT ;  /* 0x000000a01b00780c */ /* 0x000fe20003f86070 */
[----:B0-----:R-:W-:-:S06]  /*1370*/  @P0 IMAD.WIDE.U32 R6, R2, 0x10, R6 ;  /* 0x0000001002060825 */ /* 0x001fcc00078e0006 */
[----:B------:R-:W0:Y:S01]  /*1380*/  LDC.64 R22, c[0x0][0x3d0] ;  /* 0x0000f400ff167b82 */ /* 0x000e220000000a00 */
[----:B-1----:R-:W-:-:S07]  /*1390*/  @P0 IMAD.WIDE.U32 R8, R2, 0x10, R8 ;  /* 0x0000001002080825 */ /* 0x002fce00078e0008 */
[----:B------:R-:W1:Y:S01]  /*13a0*/  LDC.64 R30, c[0x0][0x3d8] ;  /* 0x0000f600ff1e7b82 */ /* 0x000e620000000a00 */
[----:B------:R-:W-:Y:S01]  /*13b0*/  ISETP.GE.U32.AND P5, PT, R27, 0xc0, PT ;  /* 0x000000c01b00780c */ /* 0x000fe20003fa6070 */
[----:B------:R-:W5:Y:S01]  /*13c0*/  @P0 LDG.E.128 R232, desc[UR6][R6.64] ;  /* 0x0000000606e80981 */ /* 0x000f62000c1e1d00 */
[----:B------:R-:W-:-:S03]  /*13d0*/  @P0 LOP3.LUT R25, R25, 0x800, RZ, 0xfc, !PT ;  /* 0x0000080019190812 */ /* 0x000fc600078efcff */
[----:B------:R-:W5:Y:S02]  /*13e0*/  @P0 LDG.E.128 R228, desc[UR6][R8.64] ;  /* 0x0000000608e40981 */ /* 0x000f64000c1e1d00 */
[----:B------:R-:W4:Y:S08]  /*13f0*/  @P0 LDC.64 R4, c[0x0][0x438] ;  /* 0x00010e00ff040b82 */ /* 0x000f300000000a00 */
[----:B------:R-:W2:Y:S08]  /*1400*/  @P0 LDC.64 R10, c[0x0][0x440] ;  /* 0x00011000ff0a0b82 */ /* 0x000eb00000000a00 */
[----:B------:R-:W3:Y:S08]  /*1410*/  @P1 LDC.64 R14, c[0x0][0x438] ;  /* 0x00010e00ff0e1b82 */ /* 0x000ef00000000a00 */
[----:B------:R-:W0:Y:S01]  /*1420*/  @P1 LDC.64 R20, c[0x0][0x440] ;  /* 0x00011000ff141b82 */ /* 0x000e220000000a00 */
[----:B----4-:R-:W-:-:S05]  /*1430*/  @P0 IMAD.WIDE.U32 R4, R2, 0x10, R4 ;  /* 0x0000001002040825 */ /* 0x010fca00078e0004 */
[----:B------:R4:W5:Y:S02]  /*1440*/  @P0 LD.E.128 R92, desc[UR6][R4.64] ;  /* 0x00000006045c0980 */ /* 0x000964000c101d00 */
[----:B------:R-:W1:Y:S01]  /*1450*/  @P2 LDC.64 R28, c[0x0][0x438] ;  /* 0x00010e00ff1c2b82 */ /* 0x000e620000000a00 */
[C---:B--2---:R-:W-:Y:S01]  /*1460*/  @P0 IMAD.WIDE.U32 R10, R2.reuse, 0x10, R10 ;  /* 0x00000010020a0825 */ /* 0x044fe200078e000a */
[----:B------:R-:W-:-:S04]  /*1470*/  @P0 LOP3.LUT R2, R2, 0x20, RZ, 0xfc, !PT ;  /* 0x0000002002020812 */ /* 0x000fc800078efcff */
[----:B------:R2:W5:Y:S02]  /*1480*/  @P0 LD.E.128 R64, desc[UR6][R10.64] ;  /* 0x000000060a400980 */ /* 0x000564000c101d00 */
[----:B------:R-:W1:Y:S01]  /*1490*/  @P2 LDC.64 R32, c[0x0][0x440] ;  /* 0x00011000ff202b82 */ /* 0x000e620000000a00 */
[----:B------:R-:W-:Y:S01]  /*14a0*/  @P1 IMAD.WIDE.U32 R12, R2, 0x10, R12 ;  /* 0x00000010020c1825 */ /* 0x000fe200078e000c */
[----:B------:R-:W-:-:S03]  /*14b0*/  ISETP.GE.U32.AND P0, PT, R27, 0xe0, PT ;  /* 0x000000e01b00780c */ /* 0x000fc60003f06070 */
[C---:B---3--:R-:W-:Y:S01]  /*14c0*/  @P1 IMAD.WIDE.U32 R14, R2.reuse, 0x10, R14 ;  /* 0x00000010020e1825 */ /* 0x048fe200078e000e */
[----:B------:R3:W5:Y:S02]  /*14d0*/  @P1 LDG.E.128 R224, desc[UR6][R12.64] ;  /* 0x000000060ce01981 */ /* 0x000764000c1e1d00 */
[----:B----4-:R-:W4:Y:S01]  /*14e0*/  LDC.64 R4, c[0x0][0x3d0] ;  /* 0x0000f400ff047b82 */ /* 0x010f220000000a00 */
[C---:B------:R-:W-:Y:S01]  /*14f0*/  @P1 IMAD.WIDE.U32 R16, R2.reuse, 0x10, R16 ;  /* 0x0000001002101825 */ /* 0x040fe200078e0010 */
[----:B------:R3:W5:Y:S06]  /*1500*/  @P1 LD.E.128 R136, desc[UR6][R14.64] ;  /* 0x000000060e881980 */ /* 0x00076c000c101d00 */
[----:B------:R-:W4:Y:S01]  /*1510*/  LDC.64 R8, c[0x0][0x3d8] ;  /* 0x0000f600ff087b82 */ /* 0x000f220000000a00 */
[C---:B0-----:R-:W-:Y:S01]  /*1520*/  @P1 IMAD.WIDE.U32 R20, R2.reuse, 0x10, R20 ;  /* 0x0000001002141825 */ /* 0x041fe200078e0014 */
[----:B------:R0:W5:Y:S06]  /*1530*/  @P1 LDG.E.128 R220, desc[UR6][R16.64] ;  /* 0x0000000610dc1981 */ /* 0x00016c000c1e1d00 */
[----:B------:R-:W4:Y:S01]  /*1540*/  @P3 LDC.64 R6, c[0x0][0x438] ;  /* 0x00010e00ff063b82 */ /* 0x000f220000000a00 */
[----:B------:R-:W-:Y:S01]  /*1550*/  @P1 VIADD R2, R2, 0x20 ;  /* 0x0000002002021836 */ /* 0x000fe20000000000 */
[----:B------:R0:W5:Y:S06]  /*1560*/  @P1 LD.E.128 R68, desc[UR6][R20.64] ;  /* 0x0000000614441980 */ /* 0x00016c000c101d00 */
[----:B--2---:R-:W2:Y:S01]  /*1570*/  @P3 LDC.64 R10, c[0x0][0x440] ;  /* 0x00011000ff0a3b82 */ /* 0x004ea20000000a00 */
[----:B------:R-:W-:-:S07]  /*1580*/  @P2 IMAD.WIDE.U32 R22, R2, 0x10, R22 ;  /* 0x0000001002162825 */ /* 0x000fce00078e0016 */
[----:B------:R-:W2:Y:S01]  /*1590*/  LDC.64 R34, c[0x0][0x3d0] ;  /* 0x0000f400ff227b82 */ /* 0x000ea20000000a00 */
[C---:B-1----:R-:W-:Y:S01]  /*15a0*/  @P2 IMAD.WIDE.U32 R28, R2.reuse, 0x10, R28 ;  /* 0x00000010021c2825 */ /* 0x042fe200078e001c */
[----:B------:R1:W5:Y:S06]  /*15b0*/  @P2 LDG.E.128 R216, desc[UR6][R22.64] ;  /* 0x0000000616d82981 */ /* 0x00036c000c1e1d00 */
[----:B------:R-:W2:Y:S01]  /*15c0*/  LDC.64 R36, c[0x0][0x3d8] ;  /* 0x0000f600ff247b82 */ /* 0x000ea20000000a00 */
[C---:B------:R-:W-:Y:S01]  /*15d0*/  @P2 IMAD.WIDE.U32 R30, R2.reuse, 0x10, R30 ;  /* 0x00000010021e2825 */ /* 0x040fe200078e001e */
[----:B------:R1:W5:Y:S04]  /*15e0*/  @P2 LD.E.128 R140, desc[UR6][R28.64] ;  /* 0x000000061c8c2980 */ /* 0x000368000c101d00 */
[----:B------:R4:W5:Y:S02]  /*15f0*/  @P2 LDG.E.128 R212, desc[UR6][R30.64] ;  /* 0x000000061ed42981 */ /* 0x000964000c1e1d00 */
[----:B---3--:R-:W3:Y:S08]  /*1600*/  @P4 LDC.64 R12, c[0x0][0x438] ;  /* 0x00010e00ff0c4b82 */ /* 0x008ef00000000a00 */
[----:B------:R-:W3:Y:S08]  /*1610*/  @P4 LDC.64 R14, c[0x0][0x440] ;  /* 0x00011000ff0e4b82 */ /* 0x000ef00000000a00 */
[----:B0-----:R-:W0:Y:S08]  /*1620*/  LDC.64 R16, c[0x0][0x3d0] ;  /* 0x0000f400ff107b82 */ /* 0x001e300000000a00 */
[----:B------:R-:W0:Y:S08]  /*1630*/  @P5 LDC.64 R20, c[0x0][0x438] ;  /* 0x00010e00ff145b82 */ /* 0x000e300000000a00 */
[----:B------:R-:W0:Y:S08]  /*1640*/  LDC.64 R38, c[0x0][0x3d8] ;  /* 0x0000f600ff267b82 */ /* 0x000e300000000a00 */
[----:B------:R-:W0:Y:S01]  /*1650*/  @P5 LDC.64 R40, c[0x0][0x440] ;  /* 0x00011000ff285b82 */ /* 0x000e220000000a00 */
[----:B------:R-:W-:-:S07]  /*1660*/  @P2 IMAD.WIDE.U32 R32, R2, 0x10, R32 ;  /* 0x0000001002202825 */ /* 0x000fce00078e0020 */
[----:B------:R-:W0:Y:S01]  /*1670*/  LDC.64 R42, c[0x0][0x3d0] ;  /* 0x0000f400ff2a7b82 */ /* 0x000e220000000a00 */
[----:B------:R-:W-:Y:S01]  /*1680*/  @P2 VIADD R2, R2, 0x20 ;  /* 0x0000002002022836 */ /* 0x000fe20000000000 */
[----:B------:R0:W5:Y:S06]  /*1690*/  @P2 LD.E.128 R72, desc[UR6][R32.64] ;  /* 0x0000000620482980 */ /* 0x00016c000c101d00 */
[----:B-1----:R-:W1:Y:S08]  /*16a0*/  @P0 LDC.64 R22, c[0x0][0x438] ;  /* 0x00010e00ff160b82 */ /* 0x002e700000000a00 */
[----:B------:R-:W1:Y:S08]  /*16b0*/  LDC.64 R28, c[0x0][0x3d8] ;  /* 0x0000f600ff1c7b82 */ /* 0x000e700000000a00 */
[----:B----4-:R-:W4:Y:S01]  /*16c0*/  @P0 LDC.64 R30, c[0x0][0x440] ;  /* 0x00011000ff1e0b82 */ /* 0x010f220000000a00 */
[----:B------:R-:W-:-:S04]  /*16d0*/  @P3 IMAD.WIDE.U32 R4, R2, 0x10, R4 ;  /* 0x0000001002043825 */ /* 0x000fc800078e0004 */
[C---:B------:R-:W-:Y:S01]  /*16e0*/  @P3 IMAD.WIDE.U32 R6, R2.reuse, 0x10, R6 ;  /* 0x0000001002063825 */ /* 0x040fe200078e0006 */
[----:B------:R0:W5:Y:S03]  /*16f0*/  @P3 LDG.E.128 R208, desc[UR6][R4.64] ;  /* 0x0000000604d03981 */ /* 0x000166000c1e1d00 */
[C---:B------:R-:W-:Y:S01]  /*1700*/  @P3 IMAD.WIDE.U32 R8, R2.reuse, 0x10, R8 ;  /* 0x0000001002083825 */ /* 0x040fe200078e0008 */
[----:B------:R0:W5:Y:S03]  /*1710*/  @P3 LD.E.128 R144, desc[UR6][R6.64] ;  /* 0x0000000606903980 */ /* 0x000166000c101d00 */
[C---:B--2---:R-:W-:Y:S01]  /*1720*/  @P3 IMAD.WIDE.U32 R10, R2.reuse, 0x10, R10 ;  /* 0x00000010020a3825 */ /* 0x044fe200078e000a */
[----:B------:R-:W-:Y:S01]  /*1730*/  @P3 IADD3 R2, PT, PT, R2, 0x20, RZ ;  /* 0x0000002002023810 */ /* 0x000fe20007ffe0ff */
[----:B------:R2:W5:Y:S04]  /*1740*/  @P3 LDG.E.128 R204, desc[UR6][R8.64] ;  /* 0x0000000608cc3981 */ /* 0x000568000c1e1d00 */
[C---:B------:R-:W-:Y:S01]  /*1750*/  @P4 IMAD.WIDE.U32 R34, R2.reuse, 0x10, R34 ;  /* 0x0000001002224825 */ /* 0x040fe200078e0022 */
[----:B------:R2:W5:Y:S03]  /*1760*/  @P3 LD.E.128 R76, desc[UR6][R10.64] ;  /* 0x000000060a4c3980 */ /* 0x000566000c101d00 */
[C---:B---3--:R-:W-:Y:S01]  /*1770*/  @P4 IMAD.WIDE.U32 R12, R2.reuse, 0x10, R12 ;  /* 0x00000010020c4825 */ /* 0x048fe200078e000c */
[----:B------:R2:W5:Y:S03]  /*1780*/  @P4 LDG.E.128 R200, desc[UR6][R34.64] ;  /* 0x0000000622c84981 */ /* 0x000566000c1e1d00 */
[C---:B------:R-:W-:Y:S01]  /*1790*/  @P4 IMAD.WIDE.U32 R36, R2.reuse, 0x10, R36 ;  /* 0x0000001002244825 */ /* 0x040fe200078e0024 */
[----:B------:R2:W5:Y:S03]  /*17a0*/  @P4 LD.E.128 R148, desc[UR6][R12.64] ;  /* 0x000000060c944980 */ /* 0x000566000c101d00 */
[C---:B------:R-:W-:Y:S01]  /*17b0*/  @P4 IMAD.WIDE.U32 R14, R2.reuse, 0x10, R14 ;  /* 0x00000010020e4825 */ /* 0x040fe200078e000e */
[----:B------:R2:W5:Y:S03]  /*17c0*/  @P4 LDG.E.128 R196, desc[UR6][R36.64] ;  /* 0x0000000624c44981 */ /* 0x000566000c1e1d00 */
[----:B------:R-:W-:Y:S01]  /*17d0*/  @P4 VIADD R2, R2, 0x20 ;  /* 0x0000002002024836 */ /* 0x000fe20000000000 */
[----:B------:R2:W5:Y:S03]  /*17e0*/  @P4 LD.E.128 R80, desc[UR6][R14.64] ;  /* 0x000000060e504980 */ /* 0x000566000c101d00 */
[----:B0-----:R-:W-:-:S04]  /*17f0*/  @P5 IMAD.WIDE.U32 R16, R2, 0x10, R16 ;  /* 0x0000001002105825 */ /* 0x001fc800078e0010 */
[C---:B------:R-:W-:Y:S01]  /*1800*/  @P5 IMAD.WIDE.U32 R20, R2.reuse, 0x10, R20 ;  /* 0x0000001002145825 */ /* 0x040fe200078e0014 */
[----:B------:R2:W5:Y:S03]  /*1810*/  @P5 LDG.E.128 R192, desc[UR6][R16.64] ;  /* 0x0000000610c05981 */ /* 0x000566000c1e1d00 */
[C---:B------:R-:W-:Y:S01]  /*1820*/  @P5 IMAD.WIDE.U32 R38, R2.reuse, 0x10, R38 ;  /* 0x0000001002265825 */ /* 0x040fe200078e0026 */
[----:B------:R2:W5:Y:S03]  /*1830*/  @P5 LD.E.128 R152, desc[UR6][R20.64] ;  /* 0x0000000614985980 */ /* 0x000566000c101d00 */
[C---:B------:R-:W-:Y:S01]  /*1840*/  @P5 IMAD.WIDE.U32 R40, R2.reuse, 0x10, R40 ;  /* 0x0000001002285825 */ /* 0x040fe200078e0028 */
[----:B------:R2:W5:Y:S03]  /*1850*/  @P5 LDG.E.128 R188, desc[UR6][R38.64] ;  /* 0x0000000626bc5981 */ /* 0x000566000c1e1d00 */
[----:B------:R-:W-:Y:S01]  /*1860*/  @P5 VIADD R2, R2, 0x20 ;  /* 0x0000002002025836 */ /* 0x000fe20000000000 */
[----:B------:R2:W5:Y:S03]  /*1870*/  @P5 LD.E.128 R84, desc[UR6][R40.64] ;  /* 0x0000000628545980 */ /* 0x000566000c101d00 */
[----:B------:R-:W-:-:S04]  /*1880*/  @P0 IMAD.WIDE.U32 R42, R2, 0x10, R42 ;  /* 0x00000010022a0825 */ /* 0x000fc800078e002a */
[C---:B-1----:R-:W-:Y:S01]  /*1890*/  @P0 IMAD.WIDE.U32 R22, R2.reuse, 0x10, R22 ;  /* 0x0000001002160825 */ /* 0x042fe200078e0016 */
[----:B------:R2:W5:Y:S03]  /*18a0*/  @P0 LDG.E.128 R184, desc[UR6][R42.64] ;  /* 0x000000062ab80981 */ /* 0x000566000c1e1d00 */
[C---:B------:R-:W-:Y:S01]  /*18b0*/  @P0 IMAD.WIDE.U32 R28, R2.reuse, 0x10, R28 ;  /* 0x00000010021c0825 */ /* 0x040fe200078e001c */
[----:B------:R2:W5:Y:S03]  /*18c0*/  @P0 LD.E.128 R156, desc[UR6][R22.64] ;  /* 0x00000006169c0980 */ /* 0x000566000c101d00 */
[----:B----4-:R-:W-:Y:S01]  /*18d0*/  @P0 IMAD.WIDE.U32 R30, R2, 0x10, R30 ;  /* 0x00000010021e0825 */ /* 0x010fe200078e001e */
[----:B------:R2:W5:Y:S04]  /*18e0*/  @P0 LDG.E.128 R180, desc[UR6][R28.64] ;  /* 0x000000061cb40981 */ /* 0x000568000c1e1d00 */
[----:B------:R2:W5:Y:S01]  /*18f0*/  @P0 LD.E.128 R88, desc[UR6][R30.64] ;  /* 0x000000061e580980 */ /* 0x000562000c101d00 */
[----:B------:R-:W-:-:S02]  /*1900*/  ISETP.GE.U32.AND P1, PT, R27, 0x100, PT ;  /* 0x000001001b00780c */ /* 0x000fc40003f26070 */
[----:B------:R-:W-:-:S11]  /*1910*/  @P0 IADD3 R2, PT, PT, R2, 0x20, RZ ;  /* 0x0000002002020810 */ /* 0x000fd60007ffe0ff */
[----:B--2---:R-:W-:Y:S05]  /*1920*/  @!P1 BRA `(.L_x_269) ;  /* 0x0000000800309947 */ /* 0x004fea0003800000 */
        /* <DEDUP_REMOVED lines=13> */
.L_x_270:
        /* <DEDUP_REMOVED lines=16> */
[C---:B---3--:R-:W-:Y:S01]  /*1b00*/  @P6 IMAD.WIDE.U32 R6, R2.reuse, 0x10, R6 ;  /* 0x0000001002066825 */ /* 0x048fe200078e0006 */
[----:B------:R3:W5:Y:S05]  /*1b10*/  @P6 LDG.E.128 R232, desc[UR6][R4.64] ;  /* 0x0000000604e86981 */ /* 0x00076a000c1e1d00 */
[----:B------:R-:W0:Y:S08]  /*1b20*/  LDC.64 R28, c[0x0][0x3d0] ;  /* 0x0000f400ff1c7b82 */ /* 0x000e300000000a00 */
[----:B------:R-:W4:Y:S08]  /*1b30*/  @P5 LDC.64 R12, c[0x0][0x438] ;  /* 0x00010e00ff0c5b82 */ /* 0x000f300000000a00 */
[----:B------:R-:W0:Y:S08]  /*1b40*/  @P4 LDC.64 R20, c[0x0][0x438] ;  /* 0x00010e00ff144b82 */ /* 0x000e300000000a00 */
[----:B------:R-:W0:Y:S08]  /*1b50*/  LDC.64 R32, c[0x0][0x3d8] ;  /* 0x0000f600ff207b82 */ /* 0x000e300000000a00 */
[----:B------:R-:W0:Y:S01]  /*1b60*/  @P3 LDC.64 R30, c[0x0][0x438] ;  /* 0x00010e00ff1e3b82 */ /* 0x000e220000000a00 */
[C---:B-1----:R-:W-:Y:S01]  /*1b70*/  @P6 IMAD.WIDE.U32 R8, R2.reuse, 0x10, R8 ;  /* 0x0000001002086825 */ /* 0x042fe200078e0008 */
[----:B------:R-:W-:Y:S01]  /*1b80*/  @P6 LOP3.LUT R2, R2, 0x20, RZ, 0xfc, !PT ;  /* 0x0000002002026812 */ /* 0x000fe200078efcff */
[----:B------:R1:W5:Y:S05]  /*1b90*/  @P6 LD.E.128 R92, desc[UR6][R6.64] ;  /* 0x00000006065c6980 */ /* 0x00036a000c101d00 */
        /* <DEDUP_REMOVED lines=8> */
[----:B---3--:R-:W3:Y:S01]  /*1c20*/  @P2 LDC.64 R4, c[0x0][0x438] ;  /* 0x00010e00ff042b82 */ /* 0x008ee20000000a00 */
[C---:B--2---:R-:W-:Y:S01]  /*1c30*/  @P5 IMAD.WIDE.U32 R10, R2.reuse, 0x10, R10 ;  /* 0x00000010020a5825 */ /* 0x044fe200078e000a */
[----:B------:R2:W5:Y:S03]  /*1c40*/  @P6 LDG.E.128 R228, desc[UR6][R8.64] ;  /* 0x0000000608e46981 */ /* 0x000566000c1e1d00 */
[C---:B----4-:R-:W-:Y:S01]  /*1c50*/  @P5 IMAD.WIDE.U32 R12, R2.reuse, 0x10, R12 ;  /* 0x00000010020c5825 */ /* 0x050fe200078e000c */
[----:B------:R4:W5:Y:S02]  /*1c60*/  @P5 LDG.E.128 R224, desc[UR6][R10.64] ;  /* 0x000000060ae05981 */ /* 0x000964000c1e1d00 */
[----:B-1----:R-:W1:Y:S01]  /*1c70*/  LDC.64 R6, c[0x0][0x3d0] ;  /* 0x0000f400ff067b82 */ /* 0x002e620000000a00 */
[C---:B------:R-:W-:Y:S01]  /*1c80*/  @P5 IMAD.WIDE.U32 R14, R2.reuse, 0x10, R14 ;  /* 0x00000010020e5825 */ /* 0x040fe200078e000e */
[----:B------:R4:W5:Y:S06]  /*1c90*/  @P5 LD.E.128 R136, desc[UR6][R12.64] ;  /* 0x000000060c885980 */ /* 0x00096c000c101d00 */
[----:B------:R-:W4:Y:S01]  /*1ca0*/  @P1 LDC.64 R38, c[0x0][0x438] ;  /* 0x00010e00ff261b82 */ /* 0x000f220000000a00 */
[----:B------:R-:W-:Y:S01]  /*1cb0*/  @P5 VIADD R2, R2, 0x20 ;  /* 0x0000002002025836 */ /* 0x000fe20000000000 */
[----:B------:R1:W5:Y:S03]  /*1cc0*/  @P5 LDG.E.128 R220, desc[UR6][R14.64] ;  /* 0x000000060edc5981 */ /* 0x000366000c1e1d00 */
[----:B0-----:R-:W-:-:S03]  /*1cd0*/  @P4 IMAD.WIDE.U32 R16, R2, 0x10, R16 ;  /* 0x0000001002104825 */ /* 0x001fc600078e0010 */
[----:B--2---:R-:W0:Y:S01]  /*1ce0*/  @P0 LDC.64 R8, c[0x0][0x438] ;  /* 0x00010e00ff080b82 */ /* 0x004e220000000a00 */
[C---:B------:R-:W-:Y:S01]  /*1cf0*/  @P4 IMAD.WIDE.U32 R20, R2.reuse, 0x10, R20 ;  /* 0x0000001002144825 */ /* 0x040fe200078e0014 */
[----:B------:R2:W5:Y:S03]  /*1d00*/  @P4 LDG.E.128 R216, desc[UR6][R16.64] ;  /* 0x0000000610d84981 */ /* 0x000566000c1e1d00 */
[C---:B------:R-:W-:Y:S01]  /*1d10*/  @P4 IMAD.WIDE.U32 R22, R2.reuse, 0x10, R22 ;  /* 0x0000001002164825 */ /* 0x040fe200078e0016 */
[----:B------:R2:W5:Y:S03]  /*1d20*/  @P4 LD.E.128 R140, desc[UR6][R20.64] ;  /* 0x00000006148c4980 */ /* 0x000566000c101d00 */
[----:B------:R-:W-:Y:S01]  /*1d30*/  @P4 VIADD R2, R2, 0x20 ;  /* 0x0000002002024836 */ /* 0x000fe20000000000 */
[----:B------:R2:W5:Y:S03]  /*1d40*/  @P4 LDG.E.128 R212, desc[UR6][R22.64] ;  /* 0x0000000616d44981 */ /* 0x000566000c1e1d00 */
[----:B------:R-:W-:-:S04]  /*1d50*/  @P3 IMAD.WIDE.U32 R28, R2, 0x10, R28 ;  /* 0x00000010021c3825 */ /* 0x000fc800078e001c */
[C---:B------:R-:W-:Y:S01]  /*1d60*/  @P3 IMAD.WIDE.U32 R30, R2.reuse, 0x10, R30 ;  /* 0x00000010021e3825 */ /* 0x040fe200078e001e */
[----:B------:R2:W5:Y:S03]  /*1d70*/  @P3 LDG.E.128 R208, desc[UR6][R28.64] ;  /* 0x000000061cd03981 */ /* 0x000566000c1e1d00 */
[C---:B------:R-:W-:Y:S01]  /*1d80*/  @P3 IMAD.WIDE.U32 R32, R2.reuse, 0x10, R32 ;  /* 0x0000001002203825 */ /* 0x040fe200078e0020 */
[----:B------:R-:W-:Y:S01]  /*1d90*/  @P3 IADD3 R2, PT, PT, R2, 0x20, RZ ;  /* 0x0000002002023810 */ /* 0x000fe20007ffe0ff */
[----:B------:R2:W5:Y:S04]  /*1da0*/  @P3 LD.E.128 R144, desc[UR6][R30.64] ;  /* 0x000000061e903980 */ /* 0x000568000c101d00 */
[C---:B------:R-:W-:Y:S01]  /*1db0*/  @P2 IMAD.WIDE.U32 R34, R2.reuse, 0x10, R34 ;  /* 0x0000001002222825 */ /* 0x040fe200078e0022 */
[----:B------:R2:W5:Y:S03]  /*1dc0*/  @P3 LDG.E.128 R204, desc[UR6][R32.64] ;  /* 0x0000000620cc3981 */ /* 0x000566000c1e1d00 */
[C---:B---3--:R-:W-:Y:S01]  /*1dd0*/  @P2 IMAD.WIDE.U32 R4, R2.reuse, 0x10, R4 ;  /* 0x0000001002042825 */ /* 0x048fe200078e0004 */
[----:B------:R2:W5:Y:S03]  /*1de0*/  @P2 LDG.E.128 R200, desc[UR6][R34.64] ;  /* 0x0000000622c82981 */ /* 0x000566000c1e1d00 */
[C---:B------:R-:W-:Y:S01]  /*1df0*/  @P2 IMAD.WIDE.U32 R36, R2.reuse, 0x10, R36 ;  /* 0x0000001002242825 */ /* 0x040fe200078e0024 */
[----:B------:R2:W5:Y:S03]  /*1e00*/  @P2 LD.E.128 R148, desc[UR6][R4.64] ;  /* 0x0000000604942980 */ /* 0x000566000c101d00 */
[----:B------:R-:W-:Y:S01]  /*1e10*/  @P2 VIADD R2, R2, 0x20 ;  /* 0x0000002002022836 */ /* 0x000fe20000000000 */
[----:B------:R2:W5:Y:S03]  /*1e20*/  @P2 LDG.E.128 R196, desc[UR6][R36.64] ;  /* 0x0000000624c42981 */ /* 0x000566000c1e1d00 */
[----:B-1----:R-:W-:-:S04]  /*1e30*/  @P1 IMAD.WIDE.U32 R6, R2, 0x10, R6 ;  /* 0x0000001002061825 */ /* 0x002fc800078e0006 */
[C---:B----4-:R-:W-:Y:S01]  /*1e40*/  @P1 IMAD.WIDE.U32 R38, R2.reuse, 0x10, R38 ;  /* 0x0000001002261825 */ /* 0x050fe200078e0026 */
[----:B------:R2:W5:Y:S03]  /*1e50*/  @P1 LDG.E.128 R192, desc[UR6][R6.64] ;  /* 0x0000000606c01981 */ /* 0x000566000c1e1d00 */
[C---:B------:R-:W-:Y:S01]  /*1e60*/  @P1 IMAD.WIDE.U32 R40, R2.reuse, 0x10, R40 ;  /* 0x0000001002281825 */ /* 0x040fe200078e0028 */
[----:B------:R2:W5:Y:S03]  /*1e70*/  @P1 LD.E.128 R152, desc[UR6][R38.64] ;  /* 0x0000000626981980 */ /* 0x000566000c101d00 */
[----:B------:R-:W-:Y:S01]  /*1e80*/  @P1 VIADD R2, R2, 0x20 ;  /* 0x0000002002021836 */ /* 0x000fe20000000000 */
[----:B------:R2:W5:Y:S03]  /*1e90*/  @P1 LDG.E.128 R188, desc[UR6][R40.64] ;  /* 0x0000000628bc1981 */ /* 0x000566000c1e1d00 */
[----:B------:R-:W-:-:S04]  /*1ea0*/  @P0 IMAD.WIDE.U32 R42, R2, 0x10, R42 ;  /* 0x00000010022a0825 */ /* 0x000fc800078e002a */
[C---:B0-----:R-:W-:Y:S01]  /*1eb0*/  @P0 IMAD.WIDE.U32 R8, R2.reuse, 0x10, R8 ;  /* 0x0000001002080825 */ /* 0x041fe200078e0008 */
[----:B------:R2:W5:Y:S03]  /*1ec0*/  @P0 LDG.E.128 R184, desc[UR6][R42.64] ;  /* 0x000000062ab80981 */ /* 0x000566000c1e1d00 */
[----:B------:R-:W-:Y:S01]  /*1ed0*/  @P0 IMAD.WIDE.U32 R44, R2, 0x10, R44 ;  /* 0x00000010022c0825 */ /* 0x000fe200078e002c */
[----:B------:R2:W5:Y:S04]  /*1ee0*/  @P0 LD.E.128 R156, desc[UR6][R8.64] ;  /* 0x00000006089c0980 */ /* 0x000568000c101d00 */
        /* <DEDUP_REMOVED lines=22> */
[----:B--2---:R-:W-:Y:S06]  /*2050*/  @!P5 BRA `(.L_x_269) ;  /* 0x000000000064d947 */ /* 0x004fec0003800000 */
        /* <DEDUP_REMOVED lines=24> */
[----:B------:R-:W-:-:S07]  /*21e0*/  CS2R R64, SRZ ;  /* 0x0000000000407805 */ /* 0x000fce000001ff00 */
.L_x_269:
[----:B------:R-:W-:Y:S05]  /*21f0*/  BSYNC.RECONVERGENT B0 ;  /* 0x0000000000007941 */ /* 0x000fea0003800200 */
.L_x_266:
        /* <DEDUP_REMOVED lines=8> */
[----:B------:R-:W1:Y:S01]  /*2280*/  LDC R3, c[0x0][0x360] ;  /* 0x0000d800ff037b82 */ /* 0x000e620000000800 */
[----:B------:R-:W-:Y:S01]  /*2290*/  PRMT R252, R183, 0x7632, R252 ;  /* 0x00007632b7fc7816 */ /* 0x000fe200000000fc */
[----:B------:R-:W-:Y:S01]  /*22a0*/  VIADD R6, R52, 0x9e3779b9 ;  /* 0x9e3779b934067836 */ /* 0x000fe20000000000 */
[----:B------:R2:W-:Y:S01]  /*22b0*/  STL [R1+0x210], R243 ;  /* 0x000210f301007387 */ /* 0x0005e20000100800 */
[----:B------:R-:W-:Y:S01]  /*22c0*/  PRMT R251, R159, 0x7632, R251 ;  /* 0x000076329ffb7816 */ /* 0x000fe200000000fb */
[----:B------:R-:W-:Y:S01]  /*22d0*/  IMAD R8, R26, -0x2daee0ad, RZ ;  /* 0xd2511f531a087824 */ /* 0x000fe200078e02ff */
[----:B------:R-:W-:Y:S01]  /*22e0*/  PRMT R248, R187, 0x7632, R248 ;  /* 0x00007632bbf87816 */ /* 0x000fe200000000f8 */
[----:B------:R3:W-:Y:S01]  /*22f0*/  STL [R1+0x20c], R229 ;  /* 0x00020ce501007387 */ /* 0x0007e20000100800 */
[----:B------:R-:W-:Y:S01]  /*2300*/  PRMT R247, R90, 0x7632, R247 ;  /* 0x000076325af77816 */ /* 0x000fe200000000f7 */
[----:B------:R-:W-:Y:S01]  /*2310*/  VIADD R9, R53, 0xbb67ae85 ;  /* 0xbb67ae8535097836 */ /* 0x000fe20000000000 */
[----:B0-----:R-:W-:Y:S01]  /*2320*/  PRMT R65, R163, 0x7632, R65 ;  /* 0x00007632a3417816 */ /* 0x001fe20000000041 */
[----:B------:R0:W-:Y:S01]  /*2330*/  STL [R1+0x208], R242 ;  /* 0x000208f201007387 */ /* 0x0001e20000100800 */
[----:B------:R-:W-:Y:S01]  /*2340*/  PRMT R246, R182, 0x7632, R246 ;  /* 0x00007632b6f67816 */ /* 0x000fe200000000f6 */
[----:B------:R-:W4:Y:S01]  /*2350*/  LDCU UR12, c[0x0][0x388] ;  /* 0x00007100ff0c77ac */ /* 0x000f220008000800 */
[----:B------:R-:W-:Y:S01]  /*2360*/  LOP3.LUT R21, R0, 0x3, RZ, 0xc0, !PT ;  /* 0x0000000300157812 */ /* 0x000fe200078ec0ff */
[----:B------:R0:W-:Y:S01]  /*2370*/  STL [R1+0x204], R93 ;  /* 0x0002045d01007387 */ /* 0x0001e20000100800 */
[----:B------:R-:W-:Y:S01]  /*2380*/  PRMT R236, R158, 0x7632, R236 ;  /* 0x000076329eec7816 */ /* 0x000fe200000000ec */
[----:B------:R-:W0:Y:S02]  /*2390*/  LDCU.U8 UR10, c[0x0][0x410] ;  /* 0x00008200ff0a77ac */ /* 0x000e240008000000 */
[----:B------:R4:W-:Y:S01]  /*23a0*/  STL [R1+0x200], R241 ;  /* 0x000200f101007387 */ /* 0x0009e20000100800 */
[----:B------:R-:W-:Y:S01]  /*23b0*/  PRMT R167, R186, 0x7632, R167 ;  /* 0x00007632baa77816 */ /* 0x000fe200000000a7 */
[----:B------:R-:W0:Y:S02]  /*23c0*/  LDCU UR11, c[0x0][0x448] ;  /* 0x00008900ff0b77ac */ /* 0x000e240008000800 */
[----:B------:R4:W-:Y:S01]  /*23d0*/  STL [R1+0x1fc], R233 ;  /* 0x0001fce901007387 */ /* 0x0009e20000100800 */
[----:B-1----:R-:W-:Y:S01]  /*23e0*/  IMAD R24, R3, UR5, R24 ;  /* 0x0000000503187c24 */ /* 0x002fe2000f8e0218 */
[----:B--2---:R-:W-:Y:S01]  /*23f0*/  PRMT R243, R175, 0x7632, R243 ;  /* 0x00007632aff37816 */ /* 0x004fe200000000f3 */
[----:B------:R-:W-:Y:S01]  /*2400*/  IMAD.HI.U32 R3, R26, -0x2daee0ad, RZ ;  /* 0xd2511f531a037827 */ /* 0x000fe200078e00ff */
[----:B------:R1:W-:Y:S01]  /*2410*/  STL [R1+0x1f8], R240 ;  /* 0x0001f8f001007387 */ /* 0x0003e20000100800 */
[----:B---3--:R-:W-:Y:S01]  /*2420*/  PRMT R229, R171, 0x7632, R229 ;  /* 0x00007632abe57816 */ /* 0x008fe200000000e5 */
[----:B------:R-:W2:Y:S01]  /*2430*/  LDCU.64 UR4, c[0x0][0x398] ;  /* 0x00007300ff0477ac */ /* 0x000ea20008000a00 */
[----:B0-----:R-:W-:Y:S01]  /*2440*/  PRMT R242, R179, 0x7632, R242 ;  /* 0x00007632b3f27816 */ /* 0x001fe200000000f2 */
[----:B------:R0:W-:Y:S01]  /*2450*/  STL [R1+0x1f4], R64 ;  /* 0x0001f44001007387 */ /* 0x0001e20000100800 */
[----:B------:R-:W-:Y:S01]  /*2460*/  PRMT R93, R162, 0x7632, R93 ;  /* 0x00007632a25d7816 */ /* 0x000fe2000000005d */
[----:B------:R-:W-:Y:S01]  /*2470*/  IMAD.HI.U32 R2, R24, -0x326172a9, RZ ;  /* 0xcd9e8d5718027827 */ /* 0x000fe200078e00ff */
[----:B----4-:R-:W-:Y:S01]  /*2480*/  PRMT R241, R174, 0x7632, R241 ;  /* 0x00007632aef17816 */ /* 0x010fe200000000f1 */
[----:B------:R3:W-:Y:S01]  /*2490*/  STL [R1+0x1f0], R239 ;  /* 0x0001f0ef01007387 */ /* 0x0007e20000100800 */
[----:B------:R-:W-:Y:S01]  /*24a0*/  PRMT R233, R170, 0x7632, R233 ;  /* 0x00007632aae97816 */ /* 0x000fe200000000e9 */
[----:B------:R-:W-:Y:S01]  /*24b0*/  IMAD R5, R24, -0x326172a9, RZ ;  /* 0xcd9e8d5718057824 */ /* 0x000fe200078e02ff */
[----:B-1----:R-:W-:Y:S01]  /*24c0*/  PRMT R240, R178, 0x7632, R240 ;  /* 0x00007632b2f07816 */ /* 0x002fe200000000f0 */
[----:B------:R1:W-:Y:S01]  /*24d0*/  STL [R1+0x1ec], R228 ;  /* 0x0001ece401007387 */ /* 0x0003e20000100800 */
[----:B------:R-:W-:Y:S01]  /*24e0*/  LOP3.LUT R3, R3, R53, RZ, 0x3c, !PT ;  /* 0x0000003503037212 */ /* 0x000fe200078e3cff */
[----:B------:R-:W4:Y:S01]  /*24f0*/  LDCU.64 UR8, c[0x0][0x3a0] ;  /* 0x00007400ff0877ac */ /* 0x000f220008000a00 */
[----:B0-----:R-:W-:Y:S01]  /*2500*/  PRMT R64, R161, 0x7632, R64 ;  /* 0x00007632a1407816 */ /* 0x001fe20000000040 */
[----:B------:R0:W-:Y:S01]  /*2510*/  STL [R1+0x1e8], R238 ;  /* 0x0001e8ee01007387 */ /* 0x0001e20000100800 */
[----:B------:R-:W-:Y:S01]  /*2520*/  LOP3.LUT R2, R19, R2, R52, 0x96, !PT ;  /* 0x0000000213027212 */ /* 0x000fe200078e9634 */
[----:B------:R-:W-:-:S02]  /*2530*/  IMAD.HI.U32 R4, R3, -0x326172a9, RZ ;  /* 0xcd9e8d5703047827 */ /* 0x000fc400078e00ff */
[----:B------:R2:W-:Y:S01]  /*2540*/  STL [R1+0x1e4], R92 ;  /* 0x0001e45c01007387 */ /* 0x0005e20000100800 */
[----:B---3--:R-:W-:Y:S01]  /*2550*/  PRMT R239, R173, 0x7632, R239 ;  /* 0x00007632adef7816 */ /* 0x008fe200000000ef */
[----:B------:R-:W-:Y:S01]  /*2560*/  IMAD.HI.U32 R7, R2, -0x2daee0ad, RZ ;  /* 0xd2511f5302077827 */ /* 0x000fe200078e00ff */
[----:B-1----:R-:W-:Y:S01]  /*2570*/  PRMT R228, R169, 0x7632, R228 ;  /* 0x00007632a9e47816 */ /* 0x002fe200000000e4 */
[----:B------:R1:W-:Y:S01]  /*2580*/  STL [R1+0x1e0], R237 ;  /* 0x0001e0ed01007387 */ /* 0x0003e20000100800 */
[----:B------:R-:W-:Y:S01]  /*2590*/  PRMT R166, R89, 0x7632, R166 ;  /* 0x0000763259a67816 */ /* 0x000fe200000000a6 */
[----:B------:R-:W-:Y:S01]  /*25a0*/  IMAD R3, R3, -0x326172a9, RZ ;  /* 0xcd9e8d5703037824 */ /* 0x000fe200078e02ff */
[----:B0-----:R-:W-:Y:S01]  /*25b0*/  PRMT R238, R177, 0x7632, R238 ;  /* 0x00007632b1ee7816 */ /* 0x001fe200000000ee */
[----:B------:R0:W-:Y:S01]  /*25c0*/  STL [R1+0x1dc], R232 ;  /* 0x0001dce801007387 */ /* 0x0001e20000100800 */
[----:B------:R-:W-:Y:S02]  /*25d0*/  PRMT R165, R181, 0x7632, R165 ;  /* 0x00007632b5a57816 */ /* 0x000fe400000000a5 */
[----:B--2---:R-:W-:Y:S01]  /*25e0*/  PRMT R92, R160, 0x7632, R92 ;  /* 0x00007632a05c7816 */ /* 0x004fe2000000005c */
[----:B------:R-:W-:Y:S01]  /*25f0*/  STL [R1+0x1d8], R27 ;  /* 0x0001d81b01007387 */ /* 0x000fe20000100800 */
[----:B------:R-:W-:-:S02]  /*2600*/  PRMT R164, R157, 0x7632, R164 ;  /* 0x000076329da47816 */ /* 0x000fc400000000a4 */
[----:B------:R-:W-:Y:S01]  /*2610*/  PRMT R133, R185, 0x7632, R133 ;  /* 0x00007632b9857816 */ /* 0x000fe20000000085 */
[----:B------:R-:W-:Y:S01]  /*2620*/  STL [R1+0x1d4], R25 ;  /* 0x0001d41901007387 */ /* 0x000fe20000100800 */
[----:B------:R-:W-:Y:S02]  /*2630*/  PRMT R132, R88, 0x7632, R132 ;  /* 0x0000763258847816 */ /* 0x000fe40000000084 */
[----:B------:R-:W-:Y:S01]  /*2640*/  PRMT R131, R180, 0x7632, R131 ;  /* 0x00007632b4837816 */ /* 0x000fe20000000083 */
[----:B------:R2:W-:Y:S01]  /*2650*/  STL.S16 [R1+0x1d0], R65 ;  /* 0x0001d04101007387 */ /* 0x0005e20000100600 */
[----:B------:R-:W-:Y:S02]  /*2660*/  PRMT R130, R156, 0x7632, R130 ;  /* 0x000076329c827816 */ /* 0x000fe40000000082 */
[----:B------:R-:W-:Y:S01]  /*2670*/  LOP3.LUT R4, R6, R5, R4, 0x96, !PT ;  /* 0x0000000506047212 */ /* 0x000fe200078e9604 */
[----:B------:R-:W-:Y:S01]  /*2680*/  VIADD R5, R52, 0x3c6ef372 ;  /* 0x3c6ef37234057836 */ /* 0x000fe20000000000 */
[----:B-1----:R-:W-:-:S02]  /*2690*/  PRMT R237, R172, 0x7632, R237 ;  /* 0x00007632aced7816 */ /* 0x002fc400000000ed */
[----:B0-----:R-:W-:Y:S01]  /*26a0*/  PRMT R232, R168, 0x7632, R232 ;  /* 0x00007632a8e87816 */ /* 0x001fe200000000e8 */
[----:B------:R-:W-:Y:S01]  /*26b0*/  IMAD.HI.U32 R6, R4, -0x2daee0ad, RZ ;  /* 0xd2511f5304067827 */ /* 0x000fe200078e00ff */
[----:B------:R-:W-:Y:S01]  /*26c0*/  PRMT R129, R184, 0x7632, R129 ;  /* 0x00007632b8817816 */ /* 0x000fe20000000081 */
[----:B--2---:R-:W2:Y:S01]  /*26d0*/  LDL.LU R65, [R1+0x214] ;  /* 0x0002140001417983 */ /* 0x004ea20000300800 */
[----:B------:R-:W-:Y:S02]  /*26e0*/  PRMT R128, R87, 0x7632, R128 ;  /* 0x0000763257807816 */ /* 0x000fe40000000080 */
[----:B------:R-:W-:Y:S01]  /*26f0*/  LOP3.LUT R7, R9, R8, R7, 0x96, !PT ;  /* 0x0000000809077212 */ /* 0x000fe200078e9607 */
[----:B------:R0:W-:Y:S01]  /*2700*/  STL.S16 [R1+0x1cc], R243 ;  /* 0x0001ccf301007387 */ /* 0x0001e20000100600 */
[----:B------:R-:W-:Y:S01]  /*2710*/  PRMT R27, R176, 0x7632, R27 ;  /* 0x00007632b01b7816 */ /* 0x000fe2000000001b */
[----:B------:R-:W-:Y:S01]  /*2720*/  IMAD R9, R2, -0x2daee0ad, RZ ;  /* 0xd2511f5302097824 */ /* 0x000fe200078e02ff */
[----:B------:R-:W-:Y:S01]  /*2730*/  PRMT R25, R91, 0x7632, R25 ;  /* 0x000076325b197816 */ /* 0x000fe20000000019 */
[----:B------:R-:W-:Y:S01]  /*2740*/  IMAD.HI.U32 R2, R7, -0x326172a9, RZ ;  /* 0xcd9e8d5707027827 */ /* 0x000fe200078e00ff */
[----:B------:R-:W-:-:S02]  /*2750*/  PRMT R127, R191, 0x7632, R127 ;  /* 0x00007632bf7f7816 */ /* 0x000fc4000000007f */
[----:B------:R-:W-:Y:S02]  /*2760*/  PRMT R126, R155, 0x7632, R126 ;  /* 0x000076329b7e7816 */ /* 0x000fe4000000007e */
[----:B------:R-:W-:Y:S01]  /*2770*/  PRMT R125, R195, 0x7632, R125 ;  /* 0x00007632c37d7816 */ /* 0x000fe2000000007d */
[----:B0-----:R-:W3:Y:S01]  /*2780*/  LDL.LU R243, [R1+0x210] ;  /* 0x0002100001f37983 */ /* 0x001ee20000300800 */
[----:B------:R-:W-:Y:S02]  /*2790*/  PRMT R124, R86, 0x7632, R124 ;  /* 0x00007632567c7816 */ /* 0x000fe4000000007c */
[----:B------:R-:W-:Y:S01]  /*27a0*/  IADD3 R8, PT, PT, R53, 0x76cf5d0a, RZ ;  /* 0x76cf5d0a35087810 */ /* 0x000fe20007ffe0ff */
[----:B------:R0:W-:Y:S01]  /*27b0*/  STL.S16 [R1+0x1c8], R229 ;  /* 0x0001c8e501007387 */ /* 0x0001e20000100600 */
[----:B------:R-:W-:Y:S02]  /*27c0*/  PRMT R123, R190, 0x7632, R123 ;  /* 0x00007632be7b7816 */ /* 0x000fe4000000007b */
[----:B------:R-:W-:-:S02]  /*27d0*/  PRMT R122, R154, 0x7632, R122 ;  /* 0x000076329a7a7816 */ /* 0x000fc4000000007a */
[----:B------:R-:W-:Y:S02]  /*27e0*/  PRMT R121, R194, 0x7632, R121 ;  /* 0x00007632c2797816 */ /* 0x000fe40000000079 */
[----:B------:R-:W-:Y:S02]  /*27f0*/  PRMT R120, R85, 0x7632, R120 ;  /* 0x0000763255787816 */ /* 0x000fe40000000078 */
[----:B------:R-:W-:Y:S01]  /*2800*/  LOP3.LUT R6, R8, R9, R6, 0x96, !PT ;  /* 0x0000000908067212 */ /* 0x000fe200078e9606 */
[----:B0-----:R-:W3:Y:S01]  /*2810*/  LDL.LU R229, [R1+0x20c] ;  /* 0x00020c0001e57983 */ /* 0x001ee20000300800 */
[----:B------:R-:W-:Y:S01]  /*2820*/  PRMT R119, R189, 0x7632, R119 ;  /* 0x00007632bd777816 */ /* 0x000fe20000000077 */
[----:B------:R-:W-:Y:S01]  /*2830*/  IMAD R8, R4, -0x2daee0ad, RZ ;  /* 0xd2511f5304087824 */ /* 0x000fe200078e02ff */
[----:B------:R-:W-:Y:S01]  /*2840*/  PRMT R118, R153, 0x7632, R118 ;  /* 0x0000763299767816 */ /* 0x000fe20000000076 */
[----:B------:R0:W-:Y:S01]  /*2850*/  STL.S16 [R1+0x1c4], R242 ;  /* 0x0001c4f201007387 */ /* 0x0001e20000100600 */
[----:B------:R-:W-:Y:S01]  /*2860*/  LOP3.LUT R2, R5, R3, R2, 0x96, !PT ;  /* 0x0000000305027212 */ /* 0x000fe200078e9602 */
[----:B------:R-:W-:Y:S01]  /*2870*/  VIADD R5, R52, 0xdaa66d2b ;  /* 0xdaa66d2b34057836 */ /* 0x000fe20000000000 */
[----:B------:R-:W-:Y:S01]  /*2880*/  PRMT R117, R193, 0x7632, R117 ;  /* 0x00007632c1757816 */ /* 0x000fe20000000075 */
[----:B------:R-:W-:Y:S01]  /*2890*/  IMAD R4, R7, -0x326172a9, RZ ;  /* 0xcd9e8d5707047824 */ /* 0x000fe200078e02ff */
[----:B------:R-:W-:Y:S01]  /*28a0*/  PRMT R116, R84, 0x7632, R116 ;  /* 0x0000763254747816 */ /* 0x000fe20000000074 */
[----:B------:R-:W-:Y:S01]  /*28b0*/  IMAD.HI.U32 R3, R6, -0x326172a9, RZ ;  /* 0xcd9e8d5706037827 */ /* 0x000fe200078e00ff */
[----:B------:R-:W-:-:S02]  /*28c0*/  PRMT R115, R188, 0x7632, R115 ;  /* 0x00007632bc737816 */ /* 0x000fc40000000073 */
[----:B------:R-:W-:Y:S01]  /*28d0*/  PRMT R114, R152, 0x7632, R114 ;  /* 0x0000763298727816 */ /* 0x000fe20000000072 */
[----:B0-----:R-:W4:Y:S01]  /*28e0*/  LDL.LU R242, [R1+0x208] ;  /* 0x0002080001f27983 */ /* 0x001f220000300800 */
[----:B------:R-:W-:Y:S01]  /*28f0*/  PRMT R113, R192, 0x7632, R113 ;  /* 0x00007632c0717816 */ /* 0x000fe20000000071 */
[----:B------:R-:W-:Y:S01]  /*2900*/  IMAD.HI.U32 R7, R2, -0x2daee0ad, RZ ;  /* 0xd2511f5302077827 */ /* 0x000fe200078e00ff */
[----:B------:R-:W-:Y:S01]  /*2910*/  PRMT R112, R83, 0x7632, R112 ;  /* 0x0000763253707816 */ /* 0x000fe20000000070 */
[----:B------:R0:W-:Y:S01]  /*2920*/  STL.S16 [R1+0x1c0], R93 ;  /* 0x0001c05d01007387 */ /* 0x0001e20000100600 */
[----:B------:R-:W-:Y:S02]  /*2930*/  IADD3 R9, PT, PT, R53, 0x32370b8f, RZ ;  /* 0x32370b8f35097810 */ /* 0x000fe40007ffe0ff */
[----:B------:R-:W-:Y:S02]  /*2940*/  PRMT R111, R199, 0x7632, R111 ;  /* 0x00007632c76f7816 */ /* 0x000fe4000000006f */
[----:B------:R-:W-:-:S02]  /*2950*/  PRMT R110, R151, 0x7632, R110 ;  /* 0x00007632976e7816 */ /* 0x000fc4000000006e */
[----:B------:R-:W-:Y:S01]  /*2960*/  LOP3.LUT R3, R5, R4, R3, 0x96, !PT ;  /* 0x0000000405037212 */ /* 0x000fe200078e9603 */
[----:B------:R-:W-:Y:S01]  /*2970*/  IMAD R5, R6, -0x326172a9, RZ ;  /* 0xcd9e8d5706057824 */ /* 0x000fe200078e02ff */
[----:B------:R-:W-:Y:S01]  /*2980*/  PRMT R109, R203, 0x7632, R109 ;  /* 0x00007632cb6d7816 */ /* 0x000fe2000000006d */
[----:B0-----:R-:W4:Y:S01]  /*2990*/  LDL.LU R93, [R1+0x204] ;  /* 0x00020400015d7983 */ /* 0x001f220000300800 */
[----:B------:R-:W-:Y:S01]  /*29a0*/  PRMT R108, R82, 0x7632, R108 ;  /* 0x00007632526c7816 */ /* 0x000fe2000000006c */
[----:B------:R-:W-:Y:S01]  /*29b0*/  IMAD.HI.U32 R6, R3, -0x2daee0ad, RZ ;  /* 0xd2511f5303067827 */ /* 0x000fe200078e00ff */
[----:B------:R-:W-:Y:S01]  /*29c0*/  LOP3.LUT R7, R9, R8, R7, 0x96, !PT ;  /* 0x0000000809077212 */ /* 0x000fe200078e9607 */
[----:B------:R0:W-:Y:S01]  /*29d0*/  STL.S16 [R1+0x1bc], R241 ;  /* 0x0001bcf101007387 */ /* 0x0001e20000100600 */
[----:B------:R-:W-:Y:S01]  /*29e0*/  PRMT R107, R198, 0x7632, R107 ;  /* 0x00007632c66b7816 */ /* 0x000fe2000000006b */
        /* <DEDUP_REMOVED lines=8> */
[----:B------:R-:W-:Y:S01]  /*2a70*/  VIADD R4, R52, 0x78dde6e4 ;  /* 0x78dde6e434047836 */ /* 0x000fe20000000000 */
[----:B------:R-:W-:Y:S02]  /*2a80*/  PRMT R102, R149, 0x7632, R102 ;  /* 0x0000763295667816 */ /* 0x000fe40000000066 */
[----:B------:R0:W-:Y:S01]  /*2a90*/  STL.S16 [R1+0x1b8], R233 ;  /* 0x0001b8e901007387 */ /* 0x0001e20000100600 */
[----:B------:R-:W-:Y:S02]  /*2aa0*/  PRMT R101, R201, 0x7632, R101 ;  /* 0x00007632c9657816 */ /* 0x000fe40000000065 */
[----:B------:R-:W-:Y:S02]  /*2ab0*/  PRMT R100, R80, 0x7632, R100 ;  /* 0x0000763250647816 */ /* 0x000fe40000000064 */
[----:B------:R-:W-:Y:S01]  /*2ac0*/  LOP3.LUT R6, R8, R9, R6, 0x96, !PT ;  /* 0x0000000908067212 */ /* 0x000fe200078e9606 */
[----:B------:R-:W-:Y:S01]  /*2ad0*/  IMAD R8, R3, -0x2daee0ad, RZ ;  /* 0xd2511f5303087824 */ /* 0x000fe200078e02ff */
[----:B------:R-:W-:Y:S01]  /*2ae0*/  PRMT R99, R196, 0x7632, R99 ;  /* 0x00007632c4637816 */ /* 0x000fe20000000063 */
[----:B------:R-:W-:Y:S01]  /*2af0*/  VIADD R9, R53, 0xa9066899 ;  /* 0xa906689935097836 */ /* 0x000fe20000000000 */
[----:B------:R-:W-:Y:S01]  /*2b00*/  PRMT R98, R148, 0x7632, R98 ;  /* 0x0000763294627816 */ /* 0x000fe20000000062 */
[----:B0-----:R-:W4:Y:S01]  /*2b10*/  LDL.LU R233, [R1+0x1fc] ;  /* 0x0001fc0001e97983 */ /* 0x001f220000300800 */
[----:B------:R-:W-:Y:S01]  /*2b20*/  LOP3.LUT R2, R4, R5, R2, 0x96, !PT ;  /* 0x0000000504027212 */ /* 0x000fe200078e9602 */
[----:B------:R-:W-:Y:S01]  /*2b30*/  IMAD R4, R7, -0x326172a9, RZ ;  /* 0xcd9e8d5707047824 */ /* 0x000fe200078e02ff */
[----:B------:R-:W-:Y:S01]  /*2b40*/  PRMT R97, R200, 0x7632, R97 ;  /* 0x00007632c8617816 */ /* 0x000fe20000000061 */
[----:B------:R0:W-:Y:S01]  /*2b50*/  STL.S16 [R1+0x1b4], R240 ;  /* 0x0001b4f001007387 */ /* 0x0001e20000100600 */
[----:B------:R-:W-:Y:S01]  /*2b60*/  PRMT R96, R79, 0x7632, R96 ;  /* 0x000076324f607816 */ /* 0x000fe20000000060 */
[----:B------:R-:W-:Y:S01]  /*2b70*/  IMAD.HI.U32 R3, R6, -0x326172a9, RZ ;  /* 0xcd9e8d5706037827 */ /* 0x000fe200078e00ff */
[----:B------:R-:W-:-:S02]  /*2b80*/  PRMT R63, R207, 0x7632, R63 ;  /* 0x00007632cf3f7816 */ /* 0x000fc4000000003f */
[----:B------:R-:W-:Y:S01]  /*2b90*/  PRMT R62, R147, 0x7632, R62 ;  /* 0x00007632933e7816 */ /* 0x000fe2000000003e */
[----:B------:R-:W-:Y:S01]  /*2ba0*/  IMAD.HI.U32 R7, R2, -0x2daee0ad, RZ ;  /* 0xd2511f5302077827 */ /* 0x000fe200078e00ff */
[----:B------:R-:W-:Y:S01]  /*2bb0*/  IADD3 R5, PT, PT, R52, 0x1715609d, RZ ;  /* 0x1715609d34057810 */ /* 0x000fe20007ffe0ff */
[----:B0-----:R-:W4:Y:S01]  /*2bc0*/  LDL.LU R240, [R1+0x1f8] ;  /* 0x0001f80001f07983 */ /* 0x001f220000300800 */
[----:B------:R-:W-:Y:S02]  /*2bd0*/  PRMT R61, R211, 0x7632, R61 ;  /* 0x00007632d33d7816 */ /* 0x000fe4000000003d */
[----:B------:R-:W-:Y:S01]  /*2be0*/  PRMT R60, R78, 0x7632, R60 ;  /* 0x000076324e3c7816 */ /* 0x000fe2000000003c */
[----:B------:R0:W-:Y:S01]  /*2bf0*/  STL.S16 [R1+0x1b0], R64 ;  /* 0x0001b04001007387 */ /* 0x0001e20000100600 */
[----:B------:R-:W-:Y:S02]  /*2c00*/  PRMT R59, R206, 0x7632, R59 ;  /* 0x00007632ce3b7816 */ /* 0x000fe4000000003b */
[----:B------:R-:W-:-:S02]  /*2c10*/  PRMT R58, R146, 0x7632, R58 ;  /* 0x00007632923a7816 */ /* 0x000fc4000000003a */
[----:B------:R-:W-:Y:S01]  /*2c20*/  LOP3.LUT R3, R5, R4, R3, 0x96, !PT ;  /* 0x0000000405037212 */ /* 0x000fe200078e9603 */
[----:B------:R-:W-:Y:S01]  /*2c30*/  IMAD R5, R6, -0x326172a9, RZ ;  /* 0xcd9e8d5706057824 */ /* 0x000fe200078e02ff */
[----:B------:R-:W-:Y:S02]  /*2c40*/  PRMT R57, R210, 0x7632, R57 ;  /* 0x00007632d2397816 */ /* 0x000fe40000000039 */
[----:B------:R-:W-:Y:S01]  /*2c50*/  PRMT R56, R77, 0x7632, R56 ;  /* 0x000076324d387816 */ /* 0x000fe20000000038 */
[----:B0-----:R-:W4:Y:S01]  /*2c60*/  LDL.LU R64, [R1+0x1f4] ;  /* 0x0001f40001407983 */ /* 0x001f220000300800 */
[----:B------:R-:W-:Y:S01]  /*2c70*/  LOP3.LUT R7, R9, R8, R7, 0x96, !PT ;  /* 0x0000000809077212 */ /* 0x000fe200078e9607 */
[----:B------:R-:W-:Y:S01]  /*2c80*/  VIADD R8, R53, 0x646e171e ;  /* 0x646e171e35087836 */ /* 0x000fe20000000000 */
[----:B------:R-:W-:Y:S01]  /*2c90*/  PRMT R55, R205, 0x7632, R55 ;  /* 0x00007632cd377816 */ /* 0x000fe20000000037 */
[----:B------:R0:W-:Y:S01]  /*2ca0*/  STL.S16 [R1+0x1ac], R239 ;  /* 0x0001acef01007387 */ /* 0x0001e20000100600 */
[----:B------:R-:W-:Y:S01]  /*2cb0*/  PRMT R54, R145, 0x7632, R54 ;  /* 0x0000763291367816 */ /* 0x000fe20000000036 */
[----:B------:R-:W-:Y:S01]  /*2cc0*/  IMAD R9, R2, -0x2daee0ad, RZ ;  /* 0xd2511f5302097824 */ /* 0x000fe200078e02ff */
[----:B------:R-:W-:Y:S01]  /*2cd0*/  PRMT R51, R209, 0x7632, R51 ;  /* 0x00007632d1337816 */ /* 0x000fe20000000033 */
[----:B------:R-:W-:Y:S01]  /*2ce0*/  IMAD.HI.U32 R6, R3, -0x2daee0ad, RZ ;  /* 0xd2511f5303067827 */ /* 0x000fe200078e00ff */
[----:B------:R-:W-:-:S02]  /*2cf0*/  PRMT R50, R76, 0x7632, R50 ;  /* 0x000076324c327816 */ /* 0x000fc40000000032 */
[----:B------:R-:W-:Y:S01]  /*2d00*/  PRMT R49, R204, 0x7632, R49 ;  /* 0x00007632cc317816 */ /* 0x000fe20000000031 */
[----:B------:R-:W-:Y:S01]  /*2d10*/  IMAD.HI.U32 R2, R7, -0x326172a9, RZ ;  /* 0xcd9e8d5707027827 */ /* 0x000fe200078e00ff */
[----:B------:R-:W-:Y:S01]  /*2d20*/  PRMT R48, R144, 0x7632, R48 ;  /* 0x0000763290307816 */ /* 0x000fe20000000030 */
[----:B0-----:R-:W4:Y:S01]  /*2d30*/  LDL.LU R239, [R1+0x1f0] ;  /* 0x0001f00001ef7983 */ /* 0x001f220000300800 */
[----:B------:R-:W-:Y:S02]  /*2d40*/  IADD3 R4, PT, PT, R52, -0x4ab325aa, RZ ;  /* 0xb54cda5634047810 */ /* 0x000fe40007ffe0ff */
[----:B------:R-:W-:Y:S01]  /*2d50*/  PRMT R47, R208, 0x7632, R47 ;  /* 0x00007632d02f7816 */ /* 0x000fe2000000002f */
[----:B------:R0:W-:Y:S01]  /*2d60*/  STL.S16 [R1+0x1a8], R228 ;  /* 0x0001a8e401007387 */ /* 0x0001e20000100600 */
[----:B------:R-:W-:Y:S02]  /*2d70*/  PRMT R46, R75, 0x7632, R46 ;  /* 0x000076324b2e7816 */ /* 0x000fe4000000002e */
[----:B------:R-:W-:Y:S01]  /*2d80*/  LOP3.LUT R6, R8, R9, R6, 0x96, !PT ;  /* 0x0000000908067212 */ /* 0x000fe200078e9606 */
[----:B------:R-:W-:Y:S01]  /*2d90*/  IMAD R8, R3, -0x2daee0ad, RZ ;  /* 0xd2511f5303087824 */ /* 0x000fe200078e02ff */
[----:B------:R-:W-:Y:S01]  /*2da0*/  PRMT R45, R215, 0x7632, R45 ;  /* 0x00007632d72d7816 */ /* 0x000fe2000000002d */
[----:B------:R-:W-:Y:S01]  /*2db0*/  VIADD R9, R53, 0x1fd5c5a3 ;  /* 0x1fd5c5a335097836 */ /* 0x000fe20000000000 */
[----:B------:R-:W-:Y:S01]  /*2dc0*/  PRMT R44, R143, 0x7632, R44 ;  /* 0x000076328f2c7816 */ /* 0x000fe2000000002c */
[----:B------:R-:W-:Y:S01]  /*2dd0*/  IMAD.HI.U32 R3, R6, -0x326172a9, RZ ;  /* 0xcd9e8d5706037827 */ /* 0x000fe200078e00ff */
[----:B------:R-:W-:Y:S01]  /*2de0*/  LOP3.LUT R2, R4, R5, R2, 0x96, !PT ;  /* 0x0000000504027212 */ /* 0x000fe200078e9602 */
[----:B0-----:R-:W4:Y:S01]  /*2df0*/  LDL.LU R228, [R1+0x1ec] ;  /* 0x0001ec0001e47983 */ /* 0x001f220000300800 */
[----:B------:R-:W-:Y:S01]  /*2e00*/  PRMT R43, R219, 0x7632, R43 ;  /* 0x00007632db2b7816 */ /* 0x000fe2000000002b */
[----:B------:R-:W-:-:S02]  /*2e10*/  VIADD R5, R52, 0x5384540f ;  /* 0x5384540f34057836 */ /* 0x000fc40000000000 */
[----:B------:R0:W-:Y:S01]  /*2e20*/  STL.S16 [R1+0x1a4], R238 ;  /* 0x0001a4ee01007387 */ /* 0x0001e20000100600 */
[----:B------:R-:W-:Y:S01]  /*2e30*/  PRMT R42, R74, 0x7632, R42 ;  /* 0x000076324a2a7816 */ /* 0x000fe2000000002a */
[----:B------:R-:W-:Y:S01]  /*2e40*/  IMAD R4, R7, -0x326172a9, RZ ;  /* 0xcd9e8d5707047824 */ /* 0x000fe200078e02ff */
[----:B------:R-:W-:Y:S01]  /*2e50*/  PRMT R41, R214, 0x7632, R41 ;  /* 0x00007632d6297816 */ /* 0x000fe20000000029 */
[----:B------:R-:W-:Y:S01]  /*2e60*/  IMAD.HI.U32 R7, R2, -0x2daee0ad, RZ ;  /* 0xd2511f5302077827 */ /* 0x000fe200078e00ff */
[----:B------:R-:W-:Y:S02]  /*2e70*/  PRMT R40, R142, 0x7632, R40 ;  /* 0x000076328e287816 */ /* 0x000fe40000000028 */
[----:B------:R-:W-:Y:S01]  /*2e80*/  PRMT R39, R218, 0x7632, R39 ;  /* 0x00007632da277816 */ /* 0x000fe20000000027 */
[----:B------:R-:W-:Y:S01]  /*2e90*/  IMAD R6, R6, -0x326172a9, RZ ;  /* 0xcd9e8d5706067824 */ /* 0x000fe200078e02ff */
[----:B------:R-:W-:Y:S01]  /*2ea0*/  PRMT R38, R73, 0x7632, R38 ;  /* 0x0000763249267816 */ /* 0x000fe20000000026 */
[----:B0-----:R-:W4:Y:S01]  /*2eb0*/  LDL.LU R238, [R1+0x1e8] ;  /* 0x0001e80001ee7983 */ /* 0x001f220000300800 */
[----:B------:R-:W-:-:S02]  /*2ec0*/  PRMT R37, R213, 0x7632, R37 ;  /* 0x00007632d5257816 */ /* 0x000fc40000000025 */
[----:B------:R-:W-:Y:S01]  /*2ed0*/  PRMT R36, R141, 0x7632, R36 ;  /* 0x000076328d247816 */ /* 0x000fe20000000024 */
[----:B------:R0:W-:Y:S01]  /*2ee0*/  STL.S16 [R1+0x1a0], R92 ;  /* 0x0001a05c01007387 */ /* 0x0001e20000100600 */
[----:B------:R-:W-:Y:S01]  /*2ef0*/  LOP3.LUT R3, R5, R4, R3, 0x96, !PT ;  /* 0x0000000405037212 */ /* 0x000fe200078e9603 */
[----:B------:R-:W-:Y:S01]  /*2f00*/  IMAD R5, R2, -0x2daee0ad, RZ ;  /* 0xd2511f5302057824 */ /* 0x000fe200078e02ff */
[----:B------:R-:W-:Y:S01]  /*2f10*/  PRMT R35, R217, 0x7632, R35 ;  /* 0x00007632d9237816 */ /* 0x000fe20000000023 */
[----:B------:R-:W-:Y:S01]  /*2f20*/  VIADD R2, R52, 0xf1bbcdc8 ;  /* 0xf1bbcdc834027836 */ /* 0x000fe20000000000 */
[----:B------:R-:W-:Y:S01]  /*2f30*/  PRMT R34, R72, 0x7632, R34 ;  /* 0x0000763248227816 */ /* 0x000fe20000000022 */
[----:B------:R-:W-:Y:S01]  /*2f40*/  IMAD.HI.U32 R20, R3, -0x2daee0ad, RZ ;  /* 0xd2511f5303147827 */ /* 0x000fe200078e00ff */
[----:B------:R-:W-:Y:S02]  /*2f50*/  LOP3.LUT R7, R9, R8, R7, 0x96, !PT ;  /* 0x0000000809077212 */ /* 0x000fe400078e9607 */
[----:B------:R-:W-:Y:S01]  /*2f60*/  PRMT R33, R212, 0x7632, R33 ;  /* 0x00007632d4217816 */ /* 0x000fe20000000021 */
[----:B0-----:R-:W4:Y:S01]  /*2f70*/  LDL.LU R92, [R1+0x1e4] ;  /* 0x0001e400015c7983 */ /* 0x001f220000300800 */
[----:B------:R-:W-:Y:S01]  /*2f80*/  PRMT R32, R140, 0x7632, R32 ;  /* 0x000076328c207816 */ /* 0x000fe20000000020 */
[----:B------:R-:W-:Y:S01]  /*2f90*/  IMAD.HI.U32 R135, R7, -0x326172a9, RZ ;  /* 0xcd9e8d5707877827 */ /* 0x000fe200078e00ff */
[----:B------:R-:W-:Y:S01]  /*2fa0*/  PRMT R31, R216, 0x7632, R31 ;  /* 0x00007632d81f7816 */ /* 0x000fe2000000001f */
[----:B------:R0:W-:Y:S01]  /*2fb0*/  STL.S16 [R1+0x19c], R237 ;  /* 0x00019ced01007387 */ /* 0x0001e20000100600 */
[----:B------:R-:W-:Y:S01]  /*2fc0*/  PRMT R30, R71, 0x7632, R30 ;  /* 0x00007632471e7816 */ /* 0x000fe2000000001e */
[----:B------:R-:W-:Y:S01]  /*2fd0*/  IMAD R3, R3, -0x2daee0ad, RZ ;  /* 0xd2511f5303037824 */ /* 0x000fe200078e02ff */
[----:B------:R-:W-:-:S02]  /*2fe0*/  IADD3 R4, PT, PT, R53, -0x24c28bd8, RZ ;  /* 0xdb3d742835047810 */ /* 0x000fc40007ffe0ff */
[----:B------:R-:W-:Y:S02]  /*2ff0*/  PRMT R29, R223, 0x7632, R29 ;  /* 0x00007632df1d7816 */ /* 0x000fe4000000001d */
[----:B------:R-:W-:Y:S02]  /*3000*/  PRMT R28, R139, 0x7632, R28 ;  /* 0x000076328b1c7816 */ /* 0x000fe4000000001c */
[----:B------:R-:W-:Y:S01]  /*3010*/  PRMT R18, R227, 0x7632, R18 ;  /* 0x00007632e3127816 */ /* 0x000fe20000000012 */
[----:B0-----:R-:W4:Y:S01]  /*3020*/  LDL.LU R237, [R1+0x1e0] ;  /* 0x0001e00001ed7983 */ /* 0x001f220000300800 */
[----:B------:R-:W-:Y:S02]  /*3030*/  PRMT R17, R70, 0x7632, R17 ;  /* 0x0000763246117816 */ /* 0x000fe40000000011 */
[----:B------:R-:W-:Y:S01]  /*3040*/  LOP3.LUT R20, R4, R5, R20, 0x96, !PT ;  /* 0x0000000504147212 */ /* 0x000fe200078e9614 */
[----:B------:R0:W-:Y:S01]  /*3050*/  STL.S16 [R1+0x198], R232 ;  /* 0x000198e801007387 */ /* 0x0001e20000100600 */
[----:B------:R-:W-:Y:S01]  /*3060*/  PRMT R16, R222, 0x7632, R16 ;  /* 0x00007632de107816 */ /* 0x000fe20000000010 */
[----:B------:R-:W-:Y:S01]  /*3070*/  VIADD R5, R52, 0x8ff34781 ;  /* 0x8ff3478134057836 */ /* 0x000fe20000000000 */
[----:B------:R-:W-:Y:S01]  /*3080*/  PRMT R15, R138, 0x7632, R15 ;  /* 0x000076328a0f7816 */ /* 0x000fe2000000000f */
[----:B------:R-:W-:Y:S01]  /*3090*/  IMAD R4, R7, -0x326172a9, RZ ;  /* 0xcd9e8d5707047824 */ /* 0x000fe200078e02ff */
[----:B------:R-:W-:Y:S01]  /*30a0*/  LOP3.LUT R135, R2, R6, R135, 0x96, !PT ;  /* 0x0000000602877212 */ /* 0x000fe200078e9687 */
        /* <DEDUP_REMOVED lines=8> */
[----:B------:R-:W-:Y:S02]  /*3130*/  PRMT R10, R225, 0x7632, R10 ;  /* 0x00007632e10a7816 */ /* 0x000fe4000000000a */
[----:B------:R-:W-:Y:S02]  /*3140*/  PRMT R9, R68, 0x7632, R9 ;  /* 0x0000763244097816 */ /* 0x000fe40000000009 */
[----:B------:R-:W-:-:S02]  /*3150*/  IADD3 R2, PT, PT, R53, -0x695add53, RZ ;  /* 0x96a522ad35027810 */ /* 0x000fc40007ffe0ff */
[----:B------:R-:W-:Y:S02]  /*3160*/  PRMT R8, R220, 0x7632, R8 ;  /* 0x00007632dc087816 */ /* 0x000fe40000000008 */
[----:B------:R-:W-:Y:S01]  /*3170*/  PRMT R7, R136, 0x7632, R7 ;  /* 0x0000763288077816 */ /* 0x000fe20000000007 */
[----:B0-----:R0:W5:Y:S01]  /*3180*/  LDL.LU R27, [R1+0x1d8] ;  /* 0x0001d800011b7983 */ /* 0x0011620000300800 */
[----:B------:R-:W-:Y:S02]  /*3190*/  LOP3.LUT R23, R5, R4, R23, 0x96, !PT ;  /* 0x0000000405177212 */ /* 0x000fe400078e9617 */
[----:B------:R-:W-:Y:S01]  /*31a0*/  PRMT R6, R224, 0x7632, R6 ;  /* 0x00007632e0067816 */ /* 0x000fe20000000006 */
[----:B------:R1:W-:Y:S01]  /*31b0*/  STL.S16 [R1+0x190], R25 ;  /* 0x0001901901007387 */ /* 0x0003e20000100600 */
[----:B------:R-:W-:-:S03]  /*31c0*/  LOP3.LUT R22, R2, R3, R22, 0x96, !PT ;  /* 0x0000000302167212 */ /* 0x000fc600078e9616 */
[----:B-1----:R0:W5:Y:S04]  /*31d0*/  LDL.LU R25, [R1+0x1d4] ;  /* 0x0001d40001197983 */ /* 0x0021680000300800 */
[----:B------:R-:W-:Y:S04]  /*31e0*/  STL.S16 [R1+0x18c], R252 ;  /* 0x00018cfc01007387 */ /* 0x000fe80000100600 */
        /* <DEDUP_REMOVED lines=104> */
[----:B------:R-:W-:Y:S01]  /*3870*/  IMAD R20, R20, -0x326172a9, RZ ;  /* 0xcd9e8d5714147824 */ /* 0x000fe200078e02ff */
[----:B------:R-:W-:Y:S01]  /*3880*/  PRMT R250, R230, 0x7632, R250 ;  /* 0x00007632e6fa7816 */ /* 0x000fe200000000fa */
[----:B------:R-:W-:Y:S01]  /*3890*/  IMAD R135, R135, -0x2daee0ad, RZ ;  /* 0xd2511f5387877824 */ /* 0x000fe200078e02ff */
[----:B------:R-:W-:Y:S01]  /*38a0*/  PRMT R249, R94, 0x7632, R249 ;  /* 0x000076325ef97816 */ /* 0x000fe200000000f9 */
[----:B-1----:R-:W-:Y:S01]  /*38b0*/  IMAD.MOV.U32 R18, RZ, RZ, RZ ;  /* 0x000000ffff127224 */ /* 0x002fe200078e00ff */
[----:B------:R-:W-:-:S02]  /*38c0*/  PRMT R245, R234, 0x7632, R245 ;  /* 0x00007632eaf57816 */ /* 0x000fc400000000f5 */
[----:B--2---:R-:W-:Y:S02]  /*38d0*/  PRMT R244, R65, 0x7632, R244 ;  /* 0x0000763241f47816 */ /* 0x004fe400000000f4 */
[----:B---3--:R-:W-:Y:S02]  /*38e0*/  PRMT R243, R229, 0x7632, R243 ;  /* 0x00007632e5f37816 */ /* 0x008fe400000000f3 */
[----:B----4-:R-:W-:Y:S02]  /*38f0*/  PRMT R242, R93, 0x7632, R242 ;  /* 0x000076325df27816 */ /* 0x010fe400000000f2 */
[----:B------:R-:W-:Y:S02]  /*3900*/  PRMT R241, R233, 0x7632, R241 ;  /* 0x00007632e9f17816 */ /* 0x000fe400000000f1 */
[----:B------:R-:W-:Y:S02]  /*3910*/  PRMT R240, R64, 0x7632, R240 ;  /* 0x0000763240f07816 */ /* 0x000fe400000000f0 */
[----:B------:R-:W-:-:S02]  /*3920*/  PRMT R239, R228, 0x7632, R239 ;  /* 0x00007632e4ef7816 */ /* 0x000fc400000000ef */
[----:B------:R-:W-:Y:S02]  /*3930*/  PRMT R238, R92, 0x7632, R238 ;  /* 0x000076325cee7816 */ /* 0x000fe400000000ee */
[----:B0-----:R-:W-:-:S07]  /*3940*/  PRMT R237, R232, 0x7632, R237 ;  /* 0x00007632e8ed7816 */ /* 0x001fce00000000ed */
.L_x_1287:
[----:B------:R-:W0:Y:S01]  /*3950*/  S2R R97, SR_TID.X ;  /* 0x0000000000617919 */ /* 0x000e220000002100 */
[----:B------:R-:W-:Y:S01]  /*3960*/  IMAD R17, R134, UR12, RZ ;  /* 0x0000000c86117c24 */ /* 0x000fe2000f8e02ff */
[----:B-----5:R-:W-:Y:S01]  /*3970*/  LOP3.LUT P0, RZ, R25, 0x800, RZ, 0xc0, !PT ;  /* 0x0000080019ff7812 */ /* 0x020fe2000780c0ff */
[----:B------:R-:W-:Y:S03]  /*3980*/  BSSY.RECONVERGENT B0, `(.L_x_271) ;  /* 0x00009b2000007945 */ /* 0x000fe60003800200 */
        /* <DEDUP_REMOVED lines=14> */
[----:B-1----:R-:W1:Y:S02]  /*3a70*/  @P1 LDC.64 R28, c[0x0][0x3a0] ;  /* 0x0000e800ff1c1b82 */ /* 0x002e640000000a00 */
[----:B-1----:R-:W-:-:S05]  /*3a80*/  @P1 IMAD.WIDE.U32 R28, R17, 0x10, R28 ;  /* 0x00000010111c1825 */ /* 0x002fca00078e001c */
[----:B------:R0:W5:Y:S02]  /*3a90*/  @P1 LDG.E.128 R56, desc[UR6][R28.64] ;  /* 0x000000061c381981 */ /* 0x000164000c1e1d00 */
[----:B0-----:R-:W-:-:S05]  /*3aa0*/  IMAD.WIDE.U32 R28, R17, 0x10, R44 ;  /* 0x00000010111c7825 */ /* 0x001fca00078e002c */
[----:B------:R0:W5:Y:S01]  /*3ab0*/  LDG.E.128 R96, desc[UR6][R28.64] ;  /* 0x000000061c607981 */ /* 0x000162000c1e1d00 */
[----:B------:R-:W-:-:S04]  /*3ac0*/  UISETP.NE.U32.AND UP0, UPT, UR4, URZ, UPT ;  /* 0x000000ff0400728c */ /* 0x000fc8000bf05070 */
[----:B------:R-:W-:-:S09]  /*3ad0*/  UISETP.NE.AND.EX UP0, UPT, UR5, URZ, UPT, UP0 ;  /* 0x000000ff0500728c */ /* 0x000fd2000bf05300 */
[----:B0-----:R-:W-:Y:S05]  /*3ae0*/  BRA.U UP0, `(.L_x_273) ;  /* 0x0000003100ac7547 */ /* 0x001fea000b800000 */
[----:B------:R-:W-:Y:S01]  /*3af0*/  ISETP.NE.AND P2, PT, R21, 0x1, PT ;  /* 0x000000011500780c */ /* 0x000fe20003f45270 */
[----:B------:R-:W-:Y:S01]  /*3b00*/  BSSY.RECONVERGENT B1, `(.L_x_274) ;  /* 0x0000059000017945 */ /* 0x000fe20003800200 */
[----:B------:R-:W-:Y:S02]  /*3b10*/  HFMA2 R28, -RZ, RZ, 0, 1.1920928955078125e-07 ;  /* 0x00000002ff1c7431 */ /* 0x000fe400000001ff */
[----:B------:R-:W-:Y:S02]  /*3b20*/  IMAD.MOV.U32 R16, RZ, RZ, R20 ;  /* 0x000000ffff107224 */ /* 0x000fe400078e0014 */
[----:B------:R-:W-:-:S07]  /*3b30*/  IMAD.MOV.U32 R100, RZ, RZ, R135 ;  /* 0x000000ffff647224 */ /* 0x000fce00078e0087 */
[----:B------:R-:W-:Y:S05]  /*3b40*/  @!P2 BRA `(.L_x_275) ;  /* 0x000000040050a947 */ /* 0x000fea0003800000 */
[----:B------:R-:W-:-:S13]  /*3b50*/  ISETP.NE.AND P2, PT, R21, 0x3, PT ;  /* 0x000000031500780c */ /* 0x000fda0003f45270 */
[----:B------:R-:W-:Y:S05]  /*3b60*/  @!P2 BRA `(.L_x_276) ;  /* 0x000000000020a947 */ /* 0x000fea0003800000 */
[----:B------:R-:W-:-:S13]  /*3b70*/  ISETP.NE.AND P2, PT, R21, 0x2, PT ;  /* 0x000000021500780c */ /* 0x000fda0003f45270 */
[----:B------:R-:W-:Y:S01]  /*3b80*/  @!P2 MOV R28, 0x3 ;  /* 0x00000003001ca802 */ /* 0x000fe20000000f00 */
[----:B------:R-:W-:Y:S01]  /*3b90*/  @!P2 IMAD.MOV.U32 R100, RZ, RZ, R135 ;  /* 0x000000ffff64a224 */ /* 0x000fe200078e0087 */
[----:B------:R-:W-:Y:S01]  /*3ba0*/  @P2 MOV R100, R135 ;  /* 0x0000008700642202 */ /* 0x000fe20000000f00 */
[----:B------:R-:W-:Y:S02]  /*3bb0*/  @!P2 IMAD.MOV.U32 R16, RZ, RZ, R22 ;  /* 0x000000ffff10a224 */ /* 0x000fe400078e0016 */
[----:B------:R-:W-:Y:S02]  /*3bc0*/  @P2 VIADD R28, R21, 0x1 ;  /* 0x00000001151c2836 */ /* 0x000fe40000000000 */
[----:B------:R-:W-:Y:S01]  /*3bd0*/  @P2 IMAD.MOV.U32 R16, RZ, RZ, R23 ;  /* 0x000000ffff102224 */ /* 0x000fe200078e0017 */
[----:B------:R-:W-:Y:S06]  /*3be0*/  BRA `(.L_x_275) ;  /* 0x0000000400287947 */ /* 0x000fec0003800000 */
.L_x_276:
[----:B------:R-:W-:Y:S01]  /*3bf0*/  IADD3 R26, PT, PT, R26, 0x1, RZ ;  /* 0x000000011a1a7810 */ /* 0x000fe20007ffe0ff */
[----:B------:R-:W-:Y:S03]  /*3c00*/  BSSY.RECONVERGENT B2, `(.L_x_277) ;  /* 0x000000c000027945 */ /* 0x000fe60003800200 */
[C---:B------:R-:W-:Y:S01]  /*3c10*/  ISETP.NE.AND P2, PT, R26.reuse, RZ, PT ;  /* 0x000000ff1a00720c */ /* 0x040fe20003f45270 */
[----:B------:R-:W-:-:S12]  /*3c20*/  IMAD.WIDE.U32 R22, R26, -0x2daee0ad, RZ ;  /* 0xd2511f531a167825 */ /* 0x000fd800078e00ff */
[----:B------:R-:W-:Y:S05]  /*3c30*/  @P2 BRA `(.L_x_278) ;  /* 0x0000000000202947 */ /* 0x000fea0003800000 */
[----:B------:R-:W-:-:S05]  /*3c40*/  VIADD R19, R19, 0x1 ;  /* 0x0000000113137836 */ /* 0x000fca0000000000 */
[----:B------:R-:W-:-:S13]  /*3c50*/  ISETP.NE.AND P2, PT, R19, RZ, PT ;  /* 0x000000ff1300720c */ /* 0x000fda0003f45270 */
[----:B------:R-:W-:Y:S01]  /*3c60*/  @!P2 VIADD R24, R24, 0x1 ;  /* 0x000000011818a836 */ /* 0x000fe20000000000 */
[----:B------:R-:W-:Y:S02]  /*3c70*/  @!P2 IADD3 R16, PT, PT, R18, 0x1, RZ ;  /* 0x000000011210a810 */ /* 0x000fe40007ffe0ff */
[----:B------:R-:W-:Y:S02]  /*3c80*/  @!P2 MOV R19, RZ ;  /* 0x000000ff0013a202 */ /* 0x000fe40000000f00 */
[----:B------:R-:W-:-:S13]  /*3c90*/  ISETP.NE.AND P3, PT, R24, RZ, !P2 ;  /* 0x000000ff1800720c */ /* 0x000fda0005765270 */
[----:B------:R-:W-:-:S04]  /*3ca0*/  @P3 IMAD.MOV R16, RZ, RZ, R18 ;  /* 0x000000ffff103224 */ /* 0x000fc800078e0212 */
[----:B------:R-:W-:-:S07]  /*3cb0*/  @!P2 IMAD.MOV.U32 R18, RZ, RZ, R16 ;  /* 0x000000ffff12a224 */ /* 0x000fce00078e0010 */
.L_x_278:
[----:B------:R-:W-:Y:S05]  /*3cc0*/  BSYNC.RECONVERGENT B2 ;  /* 0x0000000000027941 */ /* 0x000fea0003800200 */
.L_x_277:
[----:B------:R-:W-:Y:S01]  /*3cd0*/  LOP3.LUT R20, R18, R23, R53, 0x96, !PT ;  /* 0x0000001712147212 */ /* 0x000fe200078e9635 */
[----:B------:R-:W-:-:S04]  /*3ce0*/  IMAD.WIDE.U32 R28, R24, -0x326172a9, RZ ;  /* 0xcd9e8d57181c7825 */ /* 0x000fc800078e00ff */
[----:B------:R-:W-:Y:S01]  /*3cf0*/  VIADD R23, R52, 0x9e3779b9 ;  /* 0x9e3779b934177836 */ /* 0x000fe20000000000 */
[----:B------:R-:W-:Y:S01]  /*3d00*/  LOP3.LUT R29, R19, R29, R52, 0x96, !PT ;  /* 0x0000001d131d7212 */ /* 0x000fe200078e9634 */
[----:B------:R-:W-:-:S04]  /*3d10*/  IMAD.WIDE.U32 R20, R20, -0x326172a9, RZ ;  /* 0xcd9e8d5714147825 */ /* 0x000fc800078e00ff */
[----:B------:R-:W-:Y:S01]  /*3d20*/  VIADD R16, R53, 0xbb67ae85 ;  /* 0xbb67ae8535107836 */ /* 0x000fe20000000000 */
[----:B------:R-:W-:Y:S01]  /*3d30*/  LOP3.LUT R23, R23, R28, R21, 0x96, !PT ;  /* 0x0000001c17177212 */ /* 0x000fe200078e9615 */
[----:B------:R-:W-:Y:S01]  /*3d40*/  IMAD.WIDE.U32 R28, R29, -0x2daee0ad, RZ ;  /* 0xd2511f531d1c7825 */ /* 0x000fe200078e00ff */
[----:B------:R-:W-:-:S04]  /*3d50*/  IADD3 R21, PT, PT, R53, 0x76cf5d0a, RZ ;  /* 0x76cf5d0a35157810 */ /* 0x000fc80007ffe0ff */
[----:B------:R-:W-:Y:S01]  /*3d60*/  LOP3.LUT R29, R16, R22, R29, 0x96, !PT ;  /* 0x00000016101d7212 */ /* 0x000fe200078e961d */
[----:B------:R-:W-:-:S04]  /*3d70*/  IMAD.WIDE.U32 R22, R23, -0x2daee0ad, RZ ;  /* 0xd2511f5317167825 */ /* 0x000fc800078e00ff */
[----:B------:R-:W-:Y:S01]  /*3d80*/  VIADD R16, R52, 0x3c6ef372 ;  /* 0x3c6ef37234107836 */ /* 0x000fe20000000000 */
[----:B------:R-:W-:Y:S01]  /*3d90*/  LOP3.LUT R21, R21, R28, R23, 0x96, !PT ;  /* 0x0000001c15157212 */ /* 0x000fe200078e9617 */
[----:B------:R-:W-:-:S05]  /*3da0*/  IMAD.WIDE.U32 R28, R29, -0x326172a9, RZ ;  /* 0xcd9e8d571d1c7825 */ /* 0x000fca00078e00ff */
[----:B------:R-:W-:Y:S01]  /*3db0*/  LOP3.LUT R29, R16, R20, R29, 0x96, !PT ;  /* 0x00000014101d7212 */ /* 0x000fe200078e961d */
[----:B------:R-:W-:-:S04]  /*3dc0*/  IMAD.WIDE.U32 R20, R21, -0x326172a9, RZ ;  /* 0xcd9e8d5715147825 */ /* 0x000fc800078e00ff */
[----:B------:R-:W-:-:S05]  /*3dd0*/  VIADD R16, R52, 0xdaa66d2b ;  /* 0xdaa66d2b34107836 */ /* 0x000fca0000000000 */
[----:B------:R-:W-:Y:S01]  /*3de0*/  LOP3.LUT R21, R16, R28, R21, 0x96, !PT ;  /* 0x0000001c10157212 */ /* 0x000fe200078e9615 */
[----:B------:R-:W-:Y:S01]  /*3df0*/  IMAD.WIDE.U32 R28, R29, -0x2daee0ad, RZ ;  /* 0xd2511f531d1c7825 */ /* 0x000fe200078e00ff */
[----:B------:R-:W-:-:S04]  /*3e00*/  IADD3 R16, PT, PT, R53, 0x32370b8f, RZ ;  /* 0x32370b8f35107810 */ /* 0x000fc80007ffe0ff */
[----:B------:R-:W-:Y:S01]  /*3e10*/  LOP3.LUT R22, R16, R22, R29, 0x96, !PT ;  /* 0x0000001610167212 */ /* 0x000fe200078e961d */
[----:B------:R-:W-:-:S04]  /*3e20*/  VIADD R16, R52, 0x78dde6e4 ;  /* 0x78dde6e434107836 */ /* 0x000fc80000000000 */
[----:B------:R-:W-:-:S05]  /*3e30*/  IMAD.WIDE.U32 R22, R22, -0x326172a9, RZ ;  /* 0xcd9e8d5716167825 */ /* 0x000fca00078e00ff */
[----:B------:R-:W-:Y:S01]  /*3e40*/  LOP3.LUT R23, R16, R20, R23, 0x96, !PT ;  /* 0x0000001410177212 */ /* 0x000fe200078e9617 */
[----:B------:R-:W-:-:S04]  /*3e50*/  IMAD.WIDE.U32 R20, R21, -0x2daee0ad, RZ ;  /* 0xd2511f5315147825 */ /* 0x000fc800078e00ff */
[----:B------:R-:W-:-:S05]  /*3e60*/  VIADD R16, R53, 0xed9eba14 ;  /* 0xed9eba1435107836 */ /* 0x000fca0000000000 */
[----:B------:R-:W-:Y:S02]  /*3e70*/  LOP3.LUT R28, R16, R28, R21, 0x96, !PT ;  /* 0x0000001c101c7212 */ /* 0x000fe400078e9615 */
[----:B------:R-:W-:-:S03]  /*3e80*/  IADD3 R16, PT, PT, R52, 0x1715609d, RZ ;  /* 0x1715609d34107810 */ /* 0x000fc60007ffe0ff */
[----:B------:R-:W-:-:S05]  /*3e90*/  IMAD.WIDE.U32 R28, R28, -0x326172a9, RZ ;  /* 0xcd9e8d571c1c7825 */ /* 0x000fca00078e00ff */
[----:B------:R-:W-:Y:S01]  /*3ea0*/  LOP3.LUT R29, R16, R22, R29, 0x96, !PT ;  /* 0x00000016101d7212 */ /* 0x000fe200078e961d */
[----:B------:R-:W-:-:S04]  /*3eb0*/  IMAD.WIDE.U32 R22, R23, -0x2daee0ad, RZ ;  /* 0xd2511f5317167825 */ /* 0x000fc800078e00ff */
[----:B------:R-:W-:-:S05]  /*3ec0*/  VIADD R16, R53, 0xa9066899 ;  /* 0xa906689935107836 */ /* 0x000fca0000000000 */
[----:B------:R-:W-:Y:S01]  /*3ed0*/  LOP3.LUT R20, R16, R20, R23, 0x96, !PT ;  /* 0x0000001410147212 */ /* 0x000fe200078e9617 */
[----:B------:R-:W-:-:S04]  /*3ee0*/  VIADD R16, R52, 0xb54cda56 ;  /* 0xb54cda5634107836 */ /* 0x000fc80000000000 */
[----:B------:R-:W-:-:S05]  /*3ef0*/  IMAD.WIDE.U32 R20, R20, -0x326172a9, RZ ;  /* 0xcd9e8d5714147825 */ /* 0x000fca00078e00ff */
        /* <DEDUP_REMOVED lines=10> */
[----:B------:R-:W-:-:S03]  /*3fa0*/  IADD3 R16, PT, PT, R52, -0xe443238, RZ ;  /* 0xf1bbcdc834107810 */ /* 0x000fc60007ffe0ff */
[----:B------:R-:W-:-:S05]  /*3fb0*/  IMAD.WIDE.U32 R28, R28, -0x326172a9, RZ ;  /* 0xcd9e8d571c1c7825 */ /* 0x000fca00078e00ff */
[----:B------:R-:W-:Y:S01]  /*3fc0*/  LOP3.LUT R29, R16, R22, R29, 0x96, !PT ;  /* 0x00000016101d7212 */ /* 0x000fe200078e961d */
[----:B------:R-:W-:-:S04]  /*3fd0*/  IMAD.WIDE.U32 R22, R23, -0x2daee0ad, RZ ;  /* 0xd2511f5317167825 */ /* 0x000fc800078e00ff */
[----:B------:R-:W-:-:S05]  /*3fe0*/  VIADD R16, R53, 0xdb3d7428 ;  /* 0xdb3d742835107836 */ /* 0x000fca0000000000 */
[----:B------:R-:W-:Y:S01]  /*3ff0*/  LOP3.LUT R20, R16, R20, R23, 0x96, !PT ;  /* 0x0000001410147212 */ /* 0x000fe200078e9617 */
[----:B------:R-:W-:Y:S01]  /*4000*/  VIADD R23, R52, 0x8ff34781 ;  /* 0x8ff3478134177836 */ /* 0x000fe20000000000 */
[----:B------:R-:W-:-:S03]  /*4010*/  IADD3 R16, PT, PT, R53, -0x695add53, RZ ;  /* 0x96a522ad35107810 */ /* 0x000fc60007ffe0ff */
[----:B------:R-:W-:-:S05]  /*4020*/  IMAD.WIDE.U32 R20, R20, -0x326172a9, RZ ;  /* 0xcd9e8d5714147825 */ /* 0x000fca00078e00ff */
[----:B------:R-:W-:Y:S01]  /*4030*/  LOP3.LUT R23, R23, R28, R21, 0x96, !PT ;  /* 0x0000001c17177212 */ /* 0x000fe200078e9615 */
[----:B------:R-:W-:-:S04]  /*4040*/  IMAD.WIDE.U32 R28, R29, -0x2daee0ad, RZ ;  /* 0xd2511f531d1c7825 */ /* 0x000fc800078e00ff */
[----:B------:R-:W-:Y:S02]  /*4050*/  IMAD.MOV.U32 R100, RZ, RZ, R28 ;  /* 0x000000ffff647224 */ /* 0x000fe400078e001c */
[----:B------:R-:W-:Y:S01]  /*4060*/  HFMA2 R28, -RZ, RZ, 0, 0 ;  /* 0x00000000ff1c7431 */ /* 0x000fe200000001ff */
[----:B------:R-:W-:Y:S01]  /*4070*/  LOP3.LUT R22, R16, R22, R29, 0x96, !PT ;  /* 0x0000001610167212 */ /* 0x000fe200078e961d */
[----:B------:R-:W-:-:S07]  /*4080*/  IMAD.MOV.U32 R16, RZ, RZ, R135 ;  /* 0x000000ffff107224 */ /* 0x000fce00078e0087 */
.L_x_275:
[----:B------:R-:W-:Y:S05]  /*4090*/  BSYNC.RECONVERGENT B1 ;  /* 0x0000000000017941 */ /* 0x000fea0003800200 */
.L_x_274:
[----:B------:R-:W0:Y:S01]  /*40a0*/  LDC R166, c[0x0][0x408] ;  /* 0x00010200ffa67b82 */ /* 0x000e220000000800 */
[----:B------:R-:W-:Y:S01]  /*40b0*/  I2FP.F32.U32 R16, R16 ;  /* 0x0000001000107245 */ /* 0x000fe20000201000 */
[----:B------:R-:W-:Y:S01]  /*40c0*/  IMAD.MOV.U32 R236, RZ, RZ, 0x2f800000 ;  /* 0x2f800000ffec7424 */ /* 0x000fe200078e00ff */
[----:B------:R-:W-:Y:S01]  /*40d0*/  ISETP.NE.AND P3, PT, R28, 0x1, PT ;  /* 0x000000011c00780c */ /* 0x000fe20003f65270 */
[----:B-----5:R-:W-:Y:S01]  /*40e0*/  IMAD.U32 R21, R96, 0x10000, RZ ;  /* 0x0001000060157824 */ /* 0x020fe200078e00ff */
[----:B------:R-:W-:Y:S01]  /*40f0*/  LOP3.LUT R25, R25, 0xffffffef, RZ, 0xc0, !PT ;  /* 0xffffffef19197812 */ /* 0x000fe200078ec0ff */
[----:B------:R-:W-:Y:S01]  /*4100*/  FFMA.FTZ R16, R16, R236, 1.1641532182693481445e-10 ;  /* 0x2f00000010107423 */ /* 0x000fe200000100ec */
[----:B------:R-:W-:Y:S01]  /*4110*/  BSSY.RECONVERGENT B1, `(.L_x_279) ;  /* 0x0000060000017945 */ /* 0x000fe20003800200 */
[----:B------:R-:W1:Y:S01]  /*4120*/  LDC R167, c[0x0][0x404] ;  /* 0x00010100ffa77b82 */ /* 0x000e620000000800 */
[----:B------:R-:W-:Y:S01]  /*4130*/  PRMT R44, R96, 0x7632, R44 ;  /* 0x00007632602c7816 */ /* 0x000fe2000000002c */
[----:B------:R-:W-:-:S02]  /*4140*/  IMAD.MOV.U32 R29, RZ, RZ, 0x2 ;  /* 0x00000002ff1d7424 */ /* 0x000fc400078e00ff */
[----:B0-----:R-:W-:Y:S01]  /*4150*/  FMUL.FTZ R21, R21, R166 ;  /* 0x000000a615157220 */ /* 0x001fe20000410000 */
[----:B-1----:R-:W-:-:S04]  /*4160*/  FSETP.GTU.FTZ.AND P2, PT, R16, R167, PT ;  /* 0x000000a71000720b */ /* 0x002fc80003f5c000 */
[----:B------:R-:W-:Y:S02]  /*4170*/  FSEL R16, R21, RZ, !P2 ;  /* 0x000000ff15107208 */ /* 0x000fe40005000000 */
[----:B------:R-:W-:Y:S02]  /*4180*/  PLOP3.LUT P2, PT, P2, PT, PT, 0x8, 0x80 ;  /* 0x000000000080781c */ /* 0x000fe4000174e170 */
[----:B------:R-:W-:-:S05]  /*4190*/  @P1 SHF.L.U32 R21, R56, 0x10, RZ ;  /* 0x0000001038151819 */ /* 0x000fca00000006ff */
[----:B------:R-:W-:Y:S01]  /*41a0*/  @P1 FADD.FTZ R16, R21, R16 ;  /* 0x0000001015101221 */ /* 0x000fe20000010000 */
[----:B------:R-:W-:-:S04]  /*41b0*/  IMAD.MOV.U32 R21, RZ, RZ, R20 ;  /* 0x000000ffff157224 */ /* 0x000fc800078e0014 */
[----:B------:R-:W-:Y:S02]  /*41c0*/  F2FP.BF16.F32.PACK_AB R101, RZ, R16 ;  /* 0x00000010ff65723e */ /* 0x000fe400000010ff */
[----:B------:R-:W-:Y:S01]  /*41d0*/  @P2 LOP3.LUT R25, R25, 0x10, RZ, 0xfc, !PT ;  /* 0x0000001019192812 */ /* 0x000fe200078efcff */
[----:B------:R-:W-:Y:S06]  /*41e0*/  @!P3 BRA `(.L_x_280) ;  /* 0x000000040048b947 */ /* 0x000fec0003800000 */
[----:B------:R-:W-:-:S13]  /*41f0*/  ISETP.NE.AND P2, PT, R28, 0x3, PT ;  /* 0x000000031c00780c */ /* 0x000fda0003f45270 */
[----:B------:R-:W-:Y:S05]  /*4200*/  @!P2 BRA `(.L_x_281) ;  /* 0x000000000018a947 */ /* 0x000fea0003800000 */
[----:B------:R-:W-:-:S13]  /*4210*/  ISETP.NE.AND P2, PT, R28, 0x2, PT ;  /* 0x000000021c00780c */ /* 0x000fda0003f45270 */
[----:B------:R-:W-:Y:S01]  /*4220*/  @!P2 MOV R29, 0x3 ;  /* 0x00000003001da802 */ /* 0x000fe20000000f00 */
[----:B------:R-:W-:Y:S01]  /*4230*/  @!P2 IMAD.MOV.U32 R21, RZ, RZ, R22 ;  /* 0x000000ffff15a224 */ /* 0x000fe200078e0016 */
[----:B------:R-:W-:Y:S01]  /*4240*/  @P2 MOV R21, R23 ;  /* 0x0000001700152202 */ /* 0x000fe20000000f00 */
[----:B------:R-:W-:Y:S01]  /*4250*/  @P2 VIADD R29, R28, 0x1 ;  /* 0x000000011c1d2836 */ /* 0x000fe20000000000 */
[----:B------:R-:W-:Y:S06]  /*4260*/  BRA `(.L_x_280) ;  /* 0x0000000400287947 */ /* 0x000fec0003800000 */
.L_x_281:
[----:B------:R-:W-:Y:S01]  /*4270*/  VIADD R26, R26, 0x1 ;  /* 0x000000011a1a7836 */ /* 0x000fe20000000000 */
[----:B------:R-:W-:Y:S03]  /*4280*/  BSSY.RECONVERGENT B2, `(.L_x_282) ;  /* 0x000000c000027945 */ /* 0x000fe60003800200 */
[C---:B------:R-:W-:Y:S01]  /*4290*/  IMAD.WIDE.U32 R22, R26.reuse, -0x2daee0ad, RZ ;  /* 0xd2511f531a167825 */ /* 0x040fe200078e00ff */
[----:B------:R-:W-:-:S13]  /*42a0*/  ISETP.NE.AND P2, PT, R26, RZ, PT ;  /* 0x000000ff1a00720c */ /* 0x000fda0003f45270 */
[----:B------:R-:W-:Y:S05]  /*42b0*/  @P2 BRA `(.L_x_283) ;  /* 0x0000000000202947 */ /* 0x000fea0003800000 */
[----:B------:R-:W-:-:S05]  /*42c0*/  VIADD R19, R19, 0x1 ;  /* 0x0000000113137836 */ /* 0x000fca0000000000 */
[----:B------:R-:W-:-:S13]  /*42d0*/  ISETP.NE.AND P2, PT, R19, RZ, PT ;  /* 0x000000ff1300720c */ /* 0x000fda0003f45270 */
[----:B------:R-:W-:Y:S01]  /*42e0*/  @!P2 IADD3 R24, PT, PT, R24, 0x1, RZ ;  /* 0x000000011818a810 */ /* 0x000fe20007ffe0ff */
[----:B------:R-:W-:Y:S02]  /*42f0*/  @!P2 VIADD R20, R18, 0x1 ;  /* 0x000000011214a836 */ /* 0x000fe40000000000 */
[----:B------:R-:W-:Y:S01]  /*4300*/  @!P2 IMAD.MOV.U32 R19, RZ, RZ, RZ ;  /* 0x000000ffff13a224 */ /* 0x000fe200078e00ff */
[----:B------:R-:W-:-:S13]  /*4310*/  ISETP.NE.AND P3, PT, R24, RZ, !P2 ;  /* 0x000000ff1800720c */ /* 0x000fda0005765270 */
[----:B------:R-:W-:-:S05]  /*4320*/  @P3 IMAD.MOV R20, RZ, RZ, R18 ;  /* 0x000000ffff143224 */ /* 0x000fca00078e0212 */
[----:B------:R-:W-:-:S07]  /*4330*/  @!P2 MOV R18, R20 ;  /* 0x000000140012a202 */ /* 0x000fce0000000f00 */
.L_x_283:
[----:B------:R-:W-:Y:S05]  /*4340*/  BSYNC.RECONVERGENT B2 ;  /* 0x0000000000027941 */ /* 0x000fea0003800200 */
.L_x_282:
[----:B------:R-:W-:Y:S01]  /*4350*/  LOP3.LUT R20, R18, R23, R53, 0x96, !PT ;  /* 0x0000001712147212 */ /* 0x000fe200078e9635 */
[----:B------:R-:W-:-:S04]  /*4360*/  IMAD.WIDE.U32 R28, R24, -0x326172a9, RZ ;  /* 0xcd9e8d57181c7825 */ /* 0x000fc800078e00ff */
[----:B------:R-:W-:Y:S01]  /*4370*/  VIADD R23, R52, 0x9e3779b9 ;  /* 0x9e3779b934177836 */ /* 0x000fe20000000000 */
[----:B------:R-:W-:Y:S01]  /*4380*/  LOP3.LUT R29, R19, R29, R52, 0x96, !PT ;  /* 0x0000001d131d7212 */ /* 0x000fe200078e9634 */
[----:B------:R-:W-:-:S05]  /*4390*/  IMAD.WIDE.U32 R20, R20, -0x326172a9, RZ ;  /* 0xcd9e8d5714147825 */ /* 0x000fca00078e00ff */
[----:B------:R-:W-:Y:S01]  /*43a0*/  LOP3.LUT R23, R23, R28, R21, 0x96, !PT ;  /* 0x0000001c17177212 */ /* 0x000fe200078e9615 */
[----:B------:R-:W-:Y:S01]  /*43b0*/  IMAD.WIDE.U32 R28, R29, -0x2daee0ad, RZ ;  /* 0xd2511f531d1c7825 */ /* 0x000fe200078e00ff */
[----:B------:R-:W-:-:S04]  /*43c0*/  IADD3 R21, PT, PT, R53, -0x4498517b, RZ ;  /* 0xbb67ae8535157810 */ /* 0x000fc80007ffe0ff */
[----:B------:R-:W-:Y:S01]  /*43d0*/  LOP3.LUT R29, R21, R22, R29, 0x96, !PT ;  /* 0x00000016151d7212 */ /* 0x000fe200078e961d */
[----:B------:R-:W-:-:S04]  /*43e0*/  IMAD.WIDE.U32 R22, R23, -0x2daee0ad, RZ ;  /* 0xd2511f5317167825 */ /* 0x000fc800078e00ff */
[----:B------:R-:W-:-:S05]  /*43f0*/  VIADD R21, R53, 0x76cf5d0a ;  /* 0x76cf5d0a35157836 */ /* 0x000fca0000000000 */
[----:B------:R-:W-:Y:S01]  /*4400*/  LOP3.LUT R21, R21, R28, R23, 0x96, !PT ;  /* 0x0000001c15157212 */ /* 0x000fe200078e9617 */
[----:B------:R-:W-:-:S04]  /*4410*/  IMAD.WIDE.U32 R28, R29, -0x326172a9, RZ ;  /* 0xcd9e8d571d1c7825 */ /* 0x000fc800078e00ff */
[----:B------:R-:W-:-:S05]  /*4420*/  VIADD R23, R52, 0x3c6ef372 ;  /* 0x3c6ef37234177836 */ /* 0x000fca0000000000 */
[----:B------:R-:W-:Y:S01]  /*4430*/  LOP3.LUT R29, R23, R20, R29, 0x96, !PT ;  /* 0x00000014171d7212 */ /* 0x000fe200078e961d */
[----:B------:R-:W-:Y:S01]  /*4440*/  IMAD.WIDE.U32 R20, R21, -0x326172a9, RZ ;  /* 0xcd9e8d5715147825 */ /* 0x000fe200078e00ff */
[----:B------:R-:W-:-:S04]  /*4450*/  IADD3 R23, PT, PT, R52, -0x255992d5, RZ ;  /* 0xdaa66d2b34177810 */ /* 0x000fc80007ffe0ff */
        /* <DEDUP_REMOVED lines=8> */
[----:B------:R-:W-:-:S04]  /*44e0*/  IADD3 R29, PT, PT, R53, -0x126145ec, RZ ;  /* 0xed9eba14351d7810 */ /* 0x000fc80007ffe0ff */
        /* <DEDUP_REMOVED lines=31> */
[----:B------:R-:W-:Y:S01]  /*46e0*/  IMAD.MOV.U32 R21, RZ, RZ, R100 ;  /* 0x000000ffff157224 */ /* 0x000fe200078e0064 */
[----:B------:R-:W-:Y:S01]  /*46f0*/  MOV R100, R28 ;  /* 0x0000001c00647202 */ /* 0x000fe20000000f00 */
[----:B------:R-:W-:-:S07]  /*4700*/  IMAD.MOV.U32 R29, RZ, RZ, RZ ;  /* 0x000000ffff1d7224 */ /* 0x000fce00078e00ff */
.L_x_280:
[----:B------:R-:W-:Y:S05]  /*4710*/  BSYNC.RECONVERGENT B1 ;  /* 0x0000000000017941 */ /* 0x000fea0003800200 */
.L_x_279:
[----:B------:R-:W-:Y:S01]  /*4720*/  I2FP.F32.U32 R21, R21 ;  /* 0x0000001500157245 */ /* 0x000fe20000201000 */
[----:B------:R-:W-:Y:S01]  /*4730*/  IMAD.U32 R28, R44, 0x10000, RZ ;  /* 0x000100002c1c7824 */ /* 0x000fe200078e00ff */
[----:B------:R-:W-:Y:S01]  /*4740*/  ISETP.NE.AND P3, PT, R29, 0x1, PT ;  /* 0x000000011d00780c */ /* 0x000fe20003f65270 */
[----:B------:R-:W-:Y:S01]  /*4750*/  BSSY.RECONVERGENT B1, `(.L_x_284) ;  /* 0x0000061000017945 */ /* 0x000fe20003800200 */
[----:B------:R-:W-:Y:S01]  /*4760*/  LOP3.LUT R25, R25, 0xfffffff7, RZ, 0xc0, !PT ;  /* 0xfffffff719197812 */ /* 0x000fe200078ec0ff */
[----:B------:R-:W-:Y:S01]  /*4770*/  FFMA.FTZ R21, R21, R236, 1.1641532182693481445e-10 ;  /* 0x2f00000015157423 */ /* 0x000fe200000100ec */
[----:B------:R-:W-:Y:S01]  /*4780*/  FMUL.FTZ R28, R28, R166 ;  /* 0x000000a61c1c7220 */ /* 0x000fe20000410000 */
[----:B------:R-:W-:-:S03]  /*4790*/  IMAD.MOV.U32 R44, RZ, RZ, 0x2 ;  /* 0x00000002ff2c7424 */ /* 0x000fc600078e00ff */
[----:B------:R-:W-:Y:S02]  /*47a0*/  FSETP.GTU.FTZ.AND P2, PT, R21, R167, PT ;  /* 0x000000a71500720b */ /* 0x000fe40003f5c000 */
[----:B------:R-:W-:Y:S02]  /*47b0*/  @P1 PRMT R21, R56, 0x7632, R21 ;  /* 0x0000763238151816 */ /* 0x000fe40000000015 */
        /* <DEDUP_REMOVED lines=16> */
.L_x_286:
        /* <DEDUP_REMOVED lines=13> */
.L_x_288:
[----:B------:R-:W-:Y:S05]  /*4990*/  BSYNC.RECONVERGENT B2 ;  /* 0x0000000000027941 */ /* 0x000fea0003800200 */
.L_x_287:
        /* <DEDUP_REMOVED lines=21> */
[----:B------:R-:W-:-:S05]  /*4af0*/  LOP3.LUT R23, R23, R22, R45, 0x96, !PT ;  /* 0x0000001617177212 */ /* 0x000fca00078e962d */
[----:B------:R-:W-:-:S05]  /*4b00*/  IMAD.WIDE.U32 R22, R23, -0x326172a9, RZ ;  /* 0xcd9e8d5717167825 */ /* 0x000fca00078e00ff */
[----:B------:R-:W-:Y:S01]  /*4b10*/  LOP3.LUT R23, R29, R20, R23, 0x96, !PT ;  /* 0x000000141d177212 */ /* 0x000fe200078e9617 */
[----:B------:R-:W-:Y:S01]  /*4b20*/  IMAD.WIDE.U32 R20, R21, -0x2daee0ad, RZ ;  /* 0xd2511f5315147825 */ /* 0x000fe200078e00ff */
[----:B------:R-:W-:-:S04]  /*4b30*/  IADD3 R29, PT, PT, R53, -0x126145ec, RZ ;  /* 0xed9eba14351d7810 */ /* 0x000fc80007ffe0ff */
[----:B------:R-:W-:Y:S01]  /*4b40*/  LOP3.LUT R44, R29, R44, R21, 0x96, !PT ;  /* 0x0000002c1d2c7212 */ /* 0x000fe200078e9615 */
[C---:B------:R-:W-:Y:S02]  /*4b50*/  VIADD R21, R52.reuse, 0x1715609d ;  /* 0x1715609d34157836 */ /* 0x040fe40000000000 */
[----:B------:R-:W-:Y:S02]  /*4b60*/  VIADD R29, R52, 0x5384540f ;  /* 0x5384540f341d7836 */ /* 0x000fe40000000000 */
        /* <DEDUP_REMOVED lines=10> */
[----:B------:R-:W-:-:S05]  /*4c10*/  LOP3.LUT R23, R23, R22, R45, 0x96, !PT ;  /* 0x0000001617177212 */ /* 0x000fca00078e962d */
        /* <DEDUP_REMOVED lines=20> */
.L_x_285:
[----:B------:R-:W-:Y:S05]  /*4d60*/  BSYNC.RECONVERGENT B1 ;  /* 0x0000000000017941 */ /* 0x000fea0003800200 */
.L_x_284:
[----:B------:R-:W-:Y:S01]  /*4d70*/  I2FP.F32.U32 R21, R21 ;  /* 0x0000001500157245 */ /* 0x000fe20000201000 */
[----:B------:R-:W-:Y:S01]  /*4d80*/  BSSY.RECONVERGENT B1, `(.L_x_289) ;  /* 0x0000063000017945 */ /* 0x000fe20003800200 */
[----:B------:R-:W-:Y:S01]  /*4d90*/  ISETP.NE.AND P2, PT, R44, 0x1, PT ;  /* 0x000000012c00780c */ /* 0x000fe20003f45270 */
[----:B------:R-:W-:Y:S01]  /*4da0*/  IMAD.MOV.U32 R45, RZ, RZ, 0x2 ;  /* 0x00000002ff2d7424 */ /* 0x000fe200078e00ff */
[----:B------:R-:W-:Y:S01]  /*4db0*/  LOP3.LUT R25, R25, 0xfffffffb, RZ, 0xc0, !PT ;  /* 0xfffffffb19197812 */ /* 0x000fe200078ec0ff */
[----:B------:R-:W-:-:S05]  /*4dc0*/  FFMA.FTZ R21, R21, R236, 1.1641532182693481445e-10 ;  /* 0x2f00000015157423 */ /* 0x000fca00000100ec */
[----:B------:R-:W-:Y:S01]  /*4dd0*/  FSETP.GTU.FTZ.AND P3, PT, R21, R167, PT ;  /* 0x000000a71500720b */ /* 0x000fe20003f7c000 */
[C---:B------:R-:W-:Y:S01]  /*4de0*/  IMAD.U32 R21, R97.reuse, 0x10000, RZ ;  /* 0x0001000061157824 */ /* 0x040fe200078e00ff */
[----:B------:R-:W-:-:S03]  /*4df0*/  PRMT R97, R97, 0x7632, R97 ;  /* 0x0000763261617816 */ /* 0x000fc60000000061 */
[----:B------:R-:W-:-:S05]  /*4e00*/  FMUL.FTZ R21, R21, R166 ;  /* 0x000000a615157220 */ /* 0x000fca0000410000 */
        /* <DEDUP_REMOVED lines=16> */
.L_x_291:
        /* <DEDUP_REMOVED lines=13> */
.L_x_293:
[----:B------:R-:W-:Y:S05]  /*4fe0*/  BSYNC.RECONVERGENT B2 ;  /* 0x0000000000027941 */ /* 0x000fea0003800200 */
.L_x_292:
        /* <DEDUP_REMOVED lines=60> */
.L_x_290:
[----:B------:R-:W-:Y:S05]  /*53b0*/  BSYNC.RECONVERGENT B1 ;  /* 0x0000000000017941 */ /* 0x000fea0003800200 */
.L_x_289:
[----:B------:R-:W-:Y:S01]  /*53c0*/  I2FP.F32.U32 R21, R21 ;  /* 0x0000001500157245 */ /* 0x000fe20000201000 */
[----:B------:R-:W-:Y:S01]  /*53d0*/  IMAD.U32 R44, R97, 0x10000, RZ ;  /* 0x00010000612c7824 */ /* 0x000fe200078e00ff */
[----:B------:R-:W-:Y:S01]  /*53e0*/  LOP3.LUT R25, R25, 0xfffffffd, RZ, 0xc0, !PT ;  /* 0xfffffffd19197812 */ /* 0x000fe200078ec0ff */
[----:B------:R-:W-:Y:S01]  /*53f0*/  BSSY.RECONVERGENT B1, `(.L_x_294) ;  /* 0x0000061000017945 */ /* 0x000fe20003800200 */
[----:B------:R-:W-:Y:S02]  /*5400*/  IMAD.MOV.U32 R110, RZ, RZ, 0x2 ;  /* 0x00000002ff6e7424 */ /* 0x000fe400078e00ff */
[----:B------:R-:W-:Y:S01]  /*5410*/  FFMA.FTZ R21, R21, R236, 1.1641532182693481445e-10 ;  /* 0x2f00000015157423 */ /* 0x000fe200000100ec */
[----:B------:R-:W-:-:S04]  /*5420*/  FMUL.FTZ R44, R44, R166 ;  /* 0x000000a62c2c7220 */ /* 0x000fc80000410000 */
        /* <DEDUP_REMOVED lines=8> */
[----:B------:R-:W-:Y:S02]  /*54b0*/  @P2 LOP3.LUT R25, R25, 0x2, RZ, 0xfc, !PT ;  /* 0x0000000219192812 */ /* 0x000fe400078efcff */
[----:B------:R-:W-:-:S13]  /*54c0*/  ISETP.NE.AND P2, PT, R45, 0x1, PT ;  /* 0x000000012d00780c */ /* 0x000fda0003f45270 */
[----:B------:R-:W-:Y:S05]  /*54d0*/  @!P2 BRA `(.L_x_295) ;  /* 0x000000040048a947 */ /* 0x000fea0003800000 */
        /* <DEDUP_REMOVED lines=8> */
.L_x_296:
        /* <DEDUP_REMOVED lines=13> */
.L_x_298:
[----:B------:R-:W-:Y:S05]  /*5630*/  BSYNC.RECONVERGENT B2 ;  /* 0x0000000000027941 */ /* 0x000fea0003800200 */
.L_x_297:
        /* <DEDUP_REMOVED lines=60> */
.L_x_295:
[----:B------:R-:W-:Y:S05]  /*5a00*/  BSYNC.RECONVERGENT B1 ;  /* 0x0000000000017941 */ /* 0x000fea0003800200 */
.L_x_294:
[----:B------:R-:W-:Y:S01]  /*5a10*/  I2FP.F32.U32 R21, R21 ;  /* 0x0000001500157245 */ /* 0x000fe20000201000 */
[----:B------:R-:W-:Y:S01]  /*5a20*/  IMAD.U32 R45, R98, 0x10000, RZ ;  /* 0x00010000622d7824 */ /* 0x000fe200078e00ff */
[----:B------:R-:W-:Y:S01]  /*5a30*/  ISETP.NE.AND P3, PT, R110, 0x1, PT ;  /* 0x000000016e00780c */ /* 0x000fe20003f65270 */
[----:B------:R-:W-:Y:S01]  /*5a40*/  BSSY.RECONVERGENT B1, `(.L_x_299) ;  /* 0x000005f000017945 */ /* 0x000fe20003800200 */
[----:B------:R-:W-:Y:S01]  /*5a50*/  PRMT R98, R98, 0x7632, R98 ;  /* 0x0000763262627816 */ /* 0x000fe20000000062 */
[----:B------:R-:W-:Y:S01]  /*5a60*/  FFMA.FTZ R21, R21, R236, 1.1641532182693481445e-10 ;  /* 0x2f00000015157423 */ /* 0x000fe200000100ec */
[----:B------:R-:W-:Y:S01]  /*5a70*/  FMUL.FTZ R45, R45, R166 ;  /* 0x000000a62d2d7220 */ /* 0x000fe20000410000 */
[----:B------:R-:W-:-:S03]  /*5a80*/  IMAD.MOV.U32 R111, RZ, RZ, 0x2 ;  /* 0x00000002ff6f7424 */ /* 0x000fc600078e00ff */
[----:B------:R-:W-:Y:S02]  /*5a90*/  FSETP.GTU.FTZ.AND P2, PT, R21, R167, PT ;  /* 0x000000a71500720b */ /* 0x000fe40003f5c000 */
[----:B------:R-:W-:Y:S02]  /*5aa0*/  @P1 SHF.L.U32 R21, R58, 0x10, RZ ;  /* 0x000000103a151819 */ /* 0x000fe400000006ff */
[----:B------:R-:W-:Y:S02]  /*5ab0*/  FSEL R45, R45, RZ, !P2 ;  /* 0x000000ff2d2d7208 */ /* 0x000fe40005000000 */
[----:B------:R-:W-:-:S03]  /*5ac0*/  PLOP3.LUT P2, PT, P2, PT, PT, 0x8, 0x80 ;  /* 0x000000000080781c */ /* 0x000fc6000174e170 */
[----:B------:R-:W-:Y:S01]  /*5ad0*/  @P1 FADD.FTZ R45, R21, R45 ;  /* 0x0000002d152d1221 */ /* 0x000fe20000010000 */
[----:B------:R-:W-:-:S04]  /*5ae0*/  IMAD.MOV.U32 R21, RZ, RZ, R20 ;  /* 0x000000ffff157224 */ /* 0x000fc800078e0014 */
[----:B------:R-:W-:Y:S01]  /*5af0*/  F2FP.BF16.F32.PACK_AB R103, RZ, R45 ;  /* 0x0000002dff67723e */ /* 0x000fe200000010ff */
        /* <DEDUP_REMOVED lines=9> */
.L_x_301:
        /* <DEDUP_REMOVED lines=13> */
.L_x_303:
[----:B------:R-:W-:Y:S05]  /*5c60*/  BSYNC.RECONVERGENT B2 ;  /* 0x0000000000027941 */ /* 0x000fea0003800200 */
.L_x_302:
        /* <DEDUP_REMOVED lines=60> */
.L_x_300:
[----:B------:R-:W-:Y:S05]  /*6030*/  BSYNC.RECONVERGENT B1 ;  /* 0x0000000000017941 */ /* 0x000fea0003800200 */
.L_x_299:
[----:B------:R-:W-:Y:S01]  /*6040*/  I2FP.F32.U32 R21, R21 ;  /* 0x0000001500157245 */ /* 0x000fe20000201000 */
[----:B------:R-:W-:Y:S01]  /*6050*/  IMAD.U32 R98, R98, 0x10000, RZ ;  /* 0x0001000062627824 */ /* 0x000fe200078e00ff */
[----:B------:R-:W-:Y:S01]  /*6060*/  ISETP.NE.AND P4, PT, R111, 0x1, PT ;  /* 0x000000016f00780c */ /* 0x000fe20003f85270 */
[----:B------:R-:W-:Y:S02]  /*6070*/  BSSY.RECONVERGENT B1, `(.L_x_304) ;  /* 0x000005f000017945 */ /* 0x000fe40003800200 */
[----:B------:R-:W-:Y:S01]  /*6080*/  FFMA.FTZ R21, R21, R236, 1.1641532182693481445e-10 ;  /* 0x2f00000015157423 */ /* 0x000fe200000100ec */
[----:B------:R-:W-:Y:S01]  /*6090*/  FMUL.FTZ R110, R98, R166 ;  /* 0x000000a6626e7220 */ /* 0x000fe20000410000 */
[----:B------:R-:W-:-:S03]  /*60a0*/  IMAD.MOV.U32 R98, RZ, RZ, 0x2 ;  /* 0x00000002ff627424 */ /* 0x000fc600078e00ff */
[----:B------:R-:W-:Y:S02]  /*60b0*/  FSETP.GTU.FTZ.AND P3, PT, R21, R167, PT ;  /* 0x000000a71500720b */ /* 0x000fe40003f7c000 */
[----:B------:R-:W-:Y:S02]  /*60c0*/  @P1 PRMT R21, R58, 0x7632, R21 ;  /* 0x000076323a151816 */ /* 0x000fe40000000015 */
[----:B------:R-:W-:Y:S02]  /*60d0*/  FSEL R110, R110, RZ, !P3 ;  /* 0x000000ff6e6e7208 */ /* 0x000fe40005800000 */
[----:B------:R-:W-:Y:S02]  /*60e0*/  @P1 SHF.L.U32 R21, R21, 0x10, RZ ;  /* 0x0000001015151819 */ /* 0x000fe400000006ff */
        /* <DEDUP_REMOVED lines=13> */
.L_x_306:
        /* <DEDUP_REMOVED lines=13> */
.L_x_308:
[----:B------:R-:W-:Y:S05]  /*6290*/  BSYNC.RECONVERGENT B2 ;  /* 0x0000000000027941 */ /* 0x000fea0003800200 */
.L_x_307:
        /* <DEDUP_REMOVED lines=45> */
[----:B------:R-:W-:Y:S02]  /*6570*/  VIADD R21, R52, 0xf1bbcdc8 ;  /* 0xf1bbcdc834157836 */ /* 0x000fe40000000000 */
[----:B------:R-:W-:Y:S02]  /*6580*/  IMAD.MOV.U32 R98, RZ, RZ, RZ ;  /* 0x000000ffff627224 */ /* 0x000fe400078e00ff */
        /* <DEDUP_REMOVED lines=12> */
[----:B------:R-:W-:-:S07]  /*6650*/  MOV R100, R164 ;  /* 0x000000a400647202 */ /* 0x000fce0000000f00 */
.L_x_305:
[----:B------:R-:W-:Y:S05]  /*6660*/  BSYNC.RECONVERGENT B1 ;  /* 0x0000000000017941 */ /* 0x000fea0003800200 */
.L_x_304:
[----:B------:R-:W-:Y:S01]  /*6670*/  I2FP.F32.U32 R21, R21 ;  /* 0x0000001500157245 */ /* 0x000fe20000201000 */
[C---:B------:R-:W-:Y:S01]  /*6680*/  IMAD.U32 R111, R99.reuse, 0x10000, RZ ;  /* 0x00010000636f7824 */ /* 0x040fe200078e00ff */
[----:B------:R-:W-:Y:S01]  /*6690*/  ISETP.NE.AND P5, PT, R98, 0x1, PT ;  /* 0x000000016200780c */ /* 0x000fe20003fa5270 */
[----:B------:R-:W-:Y:S01]  /*66a0*/  BSSY.RECONVERGENT B1, `(.L_x_309) ;  /* 0x000005f000017945 */ /* 0x000fe20003800200 */
[----:B------:R-:W-:Y:S01]  /*66b0*/  PRMT R126, R99, 0x7632, R126 ;  /* 0x00007632637e7816 */ /* 0x000fe2000000007e */
[----:B------:R-:W-:Y:S01]  /*66c0*/  FFMA.FTZ R21, R21, R236, 1.1641532182693481445e-10 ;  /* 0x2f00000015157423 */ /* 0x000fe200000100ec */
[----:B------:R-:W-:Y:S01]  /*66d0*/  FMUL.FTZ R111, R111, R166 ;  /* 0x000000a66f6f7220 */ /* 0x000fe20000410000 */
[----:B------:R-:W-:-:S03]  /*66e0*/  IMAD.MOV.U32 R99, RZ, RZ, R20 ;  /* 0x000000ffff637224 */ /* 0x000fc600078e0014 */
[----:B------:R-:W-:Y:S02]  /*66f0*/  FSETP.GTU.FTZ.AND P4, PT, R21, R167, PT ;  /* 0x000000a71500720b */ /* 0x000fe40003f9c000 */
[----:B------:R-:W-:Y:S02]  /*6700*/  @P1 SHF.L.U32 R21, R59, 0x10, RZ ;  /* 0x000000103b151819 */ /* 0x000fe400000006ff */
[----:B------:R-:W-:Y:S02]  /*6710*/  FSEL R111, R111, RZ, !P4 ;  /* 0x000000ff6f6f7208 */ /* 0x000fe40006000000 */
[----:B------:R-:W-:-:S03]  /*6720*/  PLOP3.LUT P4, PT, P4, PT, PT, 0x8, 0x80 ;  /* 0x000000000080781c */ /* 0x000fc6000278e170 */
[----:B------:R-:W-:Y:S01]  /*6730*/  @P1 FADD.FTZ R111, R21, R111 ;  /* 0x0000006f156f1221 */ /* 0x000fe20000010000 */
[----:B------:R-:W-:-:S04]  /*6740*/  IMAD.MOV.U32 R21, RZ, RZ, 0x2 ;  /* 0x00000002ff157424 */ /* 0x000fc800078e00ff */
        /* <DEDUP_REMOVED lines=10> */
.L_x_311:
        /* <DEDUP_REMOVED lines=13> */
.L_x_313:
[----:B------:R-:W-:Y:S05]  /*68c0*/  BSYNC.RECONVERGENT B2 ;  /* 0x0000000000027941 */ /* 0x000fea0003800200 */
.L_x_312:
        /* <DEDUP_REMOVED lines=60> */
.L_x_310:
[----:B------:R-:W-:Y:S05]  /*6c90*/  BSYNC.RECONVERGENT B1 ;  /* 0x0000000000017941 */ /* 0x000fea0003800200 */
.L_x_309:
[----:B------:R-:W-:Y:S01]  /*6ca0*/  I2FP.F32.U32 R98, R99 ;  /* 0x0000006300627245 */ /* 0x000fe20000201000 */
[----:B------:R-:W-:Y:S01]  /*6cb0*/  IMAD.U32 R126, R126, 0x10000, RZ ;  /* 0x000100007e7e7824 */ /* 0x000fe200078e00ff */
[----:B------:R-:W-:Y:S02]  /*6cc0*/  PRMT R97, R102, 0x5410, R97 ;  /* 0x0000541066617816 */ /* 0x000fe40000000061 */
[----:B------:R-:W-:Y:S01]  /*6cd0*/  PRMT R96, R101, 0x5410, R96 ;  /* 0x0000541065607816 */ /* 0x000fe20000000060 */
[----:B------:R-:W-:Y:S01]  /*6ce0*/  FFMA.FTZ R98, R98, R236, 1.1641532182693481445e-10 ;  /* 0x2f00000062627423 */ /* 0x000fe200000100ec */
[----:B------:R-:W-:-:S04]  /*6cf0*/  FMUL.FTZ R126, R126, R166 ;  /* 0x000000a67e7e7220 */ /* 0x000fc80000410000 */
[----:B------:R-:W-:Y:S02]  /*6d00*/  FSETP.GTU.FTZ.AND P5, PT, R98, R167, PT ;  /* 0x000000a76200720b */ /* 0x000fe40003fbc000 */
[----:B------:R-:W-:Y:S02]  /*6d10*/  @P1 PRMT R98, R59, 0x7632, R98 ;  /* 0x000076323b621816 */ /* 0x000fe40000000062 */
[----:B------:R-:W-:Y:S02]  /*6d20*/  FSEL R126, R126, RZ, !P5 ;  /* 0x000000ff7e7e7208 */ /* 0x000fe40006800000 */
[----:B------:R-:W-:Y:S02]  /*6d30*/  @P1 SHF.L.U32 R98, R98, 0x10, RZ ;  /* 0x0000001062621819 */ /* 0x000fe400000006ff */
[----:B------:R-:W-:-:S03]  /*6d40*/  PLOP3.LUT P5, PT, P5, PT, PT, 0x8, 0x80 ;  /* 0x000000000080781c */ /* 0x000fc60002fae170 */
[----:B------:R-:W-:Y:S01]  /*6d50*/  @P1 FADD.FTZ R126, R98, R126 ;  /* 0x0000007e627e1221 */ /* 0x000fe20000010000 */
[----:B------:R-:W-:-:S04]  /*6d60*/  PRMT R98, R103, 0x5410, R135 ;  /* 0x0000541067627816 */ /* 0x000fc80000000087 */
[----:B------:R-:W-:-:S04]  /*6d70*/  F2FP.BF16.F32.PACK_AB R99, RZ, R126 ;  /* 0x0000007eff63723e */ /* 0x000fc800000010ff */
[----:B------:R-:W-:Y:S01]  /*6d80*/  PRMT R99, R164, 0x5410, R99 ;  /* 0x00005410a4637816 */ /* 0x000fe20000000063 */
[----:B------:R-:W-:Y:S06]  /*6d90*/  BRA `(.L_x_314) ;  /* 0x00000064000c7947 */ /* 0x000fec0003800000 */
.L_x_273:
[----:B------:R-:W-:Y:S01]  /*6da0*/  ISETP.NE.AND P2, PT, R21, 0x1, PT ;  /* 0x000000011500780c */ /* 0x000fe20003f45270 */
[----:B------:R-:W-:Y:S01]  /*6db0*/  BSSY.RECONVERGENT B1, `(.L_x_315) ;  /* 0x000005a000017945 */ /* 0x000fe20003800200 */
[----:B------:R-:W-:Y:S01]  /*6dc0*/  IMAD.MOV.U32 R8, RZ, RZ, 0x2 ;  /* 0x00000002ff087424 */ /* 0x000fe200078e00ff */
[----:B------:R-:W-:Y:S01]  /*6dd0*/  MOV R100, R135 ;  /* 0x0000008700647202 */ /* 0x000fe20000000f00 */
[----:B------:R-:W-:-:S09]  /*6de0*/  IMAD.MOV.U32 R9, RZ, RZ, R20 ;  /* 0x000000ffff097224 */ /* 0x000fd200078e0014 */
[----:B------:R-:W-:Y:S05]  /*6df0*/  @!P2 BRA `(.L_x_316) ;  /* 0x000000040054a947 */ /* 0x000fea0003800000 */
[----:B------:R-:W-:-:S13]  /*6e00*/  ISETP.NE.AND P2, PT, R21, 0x3, PT ;  /* 0x000000031500780c */ /* 0x000fda0003f45270 */
[----:B------:R-:W-:Y:S05]  /*6e10*/  @!P2 BRA `(.L_x_317) ;  /* 0x000000000020a947 */ /* 0x000fea0003800000 */
[----:B------:R-:W-:-:S13]  /*6e20*/  ISETP.NE.AND P2, PT, R21, 0x2, PT ;  /* 0x000000021500780c */ /* 0x000fda0003f45270 */
[----:B------:R-:W-:Y:S01]  /*6e30*/  @!P2 IMAD.MOV.U32 R8, RZ, RZ, 0x3 ;  /* 0x00000003ff08a424 */ /* 0x000fe200078e00ff */
[----:B------:R-:W-:Y:S01]  /*6e40*/  @!P2 MOV R100, R135 ;  /* 0x000000870064a202 */ /* 0x000fe20000000f00 */
[----:B------:R-:W-:Y:S01]  /*6e50*/  @!P2 IMAD.MOV.U32 R9, RZ, RZ, R22 ;  /* 0x000000ffff09a224 */ /* 0x000fe200078e0016 */
[----:B------:R-:W-:Y:S01]  /*6e60*/  @P2 MOV R9, R23 ;  /* 0x0000001700092202 */ /* 0x000fe20000000f00 */
[----:B------:R-:W-:Y:S02]  /*6e70*/  @P2 VIADD R8, R21, 0x1 ;  /* 0x0000000115082836 */ /* 0x000fe40000000000 */
[----:B------:R-:W-:Y:S01]  /*6e80*/  @P2 IMAD.MOV.U32 R100, RZ, RZ, R135 ;  /* 0x000000ffff642224 */ /* 0x000fe200078e0087 */
[----:B------:R-:W-:Y:S06]  /*6e90*/  BRA `(.L_x_316) ;  /* 0x00000004002c7947 */ /* 0x000fec0003800000 */
.L_x_317:
        /* <DEDUP_REMOVED lines=13> */
.L_x_319:
[----:B------:R-:W-:Y:S05]  /*6f70*/  BSYNC.RECONVERGENT B2 ;  /* 0x0000000000027941 */ /* 0x000fea0003800200 */
.L_x_318:
[----:B------:R-:W-:Y:S01]  /*6f80*/  LOP3.LUT R10, R18, R13, R53, 0x96, !PT ;  /* 0x0000000d120a7212 */ /* 0x000fe200078e9635 */
[----:B------:R-:W-:Y:S01]  /*6f90*/  IMAD.WIDE.U32 R8, R24, -0x326172a9, RZ ;  /* 0xcd9e8d5718087825 */ /* 0x000fe200078e00ff */
[----:B------:R-:W-:-:S03]  /*6fa0*/  IADD3 R23, PT, PT, R52, -0x700cb87f, RZ ;  /* 0x8ff3478134177810 */ /* 0x000fc60007ffe0ff */
        /* <DEDUP_REMOVED lines=49> */
[----:B------:R-:W-:-:S05]  /*72c0*/  LOP3.LUT R11, R11, R10, R13, 0x96, !PT ;  /* 0x0000000a0b0b7212 */ /* 0x000fca00078e960d */
[----:B------:R-:W-:-:S04]  /*72d0*/  IMAD.WIDE.U32 R10, R11, -0x326172a9, RZ ;  /* 0xcd9e8d570b0a7825 */ /* 0x000fc800078e00ff */
[----:B------:R-:W-:Y:S01]  /*72e0*/  IMAD.MOV.U32 R20, RZ, RZ, R10 ;  /* 0x000000ffff147224 */ /* 0x000fe200078e000a */
[----:B------:R-:W-:Y:S01]  /*72f0*/  LOP3.LUT R23, R23, R8, R11, 0x96, !PT ;  /* 0x0000000817177212 */ /* 0x000fe200078e960b */
[----:B------:R-:W-:-:S05]  /*7300*/  IMAD.WIDE.U32 R8, R9, -0x2daee0ad, RZ ;  /* 0xd2511f5309087825 */ /* 0x000fca00078e00ff */
[----:B------:R-:W-:Y:S01]  /*7310*/  LOP3.LUT R22, R22, R12, R9, 0x96, !PT ;  /* 0x0000000c16167212 */ /* 0x000fe200078e9609 */
[----:B------:R-:W-:Y:S01]  /*7320*/  IMAD.MOV.U32 R9, RZ, RZ, R135 ;  /* 0x000000ffff097224 */ /* 0x000fe200078e0087 */
[----:B------:R-:W-:Y:S01]  /*7330*/  MOV R100, R8 ;  /* 0x0000000800647202 */ /* 0x000fe20000000f00 */
[----:B------:R-:W-:-:S07]  /*7340*/  IMAD.MOV.U32 R8, RZ, RZ, RZ ;  /* 0x000000ffff087224 */ /* 0x000fce00078e00ff */
.L_x_316:
[----:B------:R-:W-:Y:S05]  /*7350*/  BSYNC.RECONVERGENT B1 ;  /* 0x0000000000017941 */ /* 0x000fea0003800200 */
.L_x_315:
[----:B------:R-:W0:Y:S01]  /*7360*/  LDC R166, c[0x0][0x404] ;  /* 0x00010100ffa67b82 */ /* 0x000e220000000800 */
[----:B------:R-:W-:Y:S01]  /*7370*/  HFMA2 R167, -RZ, RZ, 0.1171875, 0 ;  /* 0x2f800000ffa77431 */ /* 0x000fe200000001ff */
[----:B------:R-:W-:Y:S01]  /*7380*/  I2FP.F32.U32 R9, R9 ;  /* 0x0000000900097245 */ /* 0x000fe20000201000 */
[----:B-----5:R-:W-:Y:S01]  /*7390*/  IMAD.U32 R15, R96, 0x10000, RZ ;  /* 0x00010000600f7824 */ /* 0x020fe200078e00ff */
[----:B------:R-:W-:Y:S01]  /*73a0*/  ISETP.NE.AND P3, PT, R8, 0x1, PT ;  /* 0x000000010800780c */ /* 0x000fe20003f65270 */
[----:B------:R-:W-:Y:S01]  /*73b0*/  BSSY.RECONVERGENT B1, `(.L_x_320) ;  /* 0x0000060000017945 */ /* 0x000fe20003800200 */
[----:B------:R-:W-:Y:S01]  /*73c0*/  LOP3.LUT R25, R25, 0xffffffef, RZ, 0xc0, !PT ;  /* 0xffffffef19197812 */ /* 0x000fe200078ec0ff */
[----:B------:R-:W-:Y:S01]  /*73d0*/  IMAD.MOV.U32 R10, RZ, RZ, 0x2 ;  /* 0x00000002ff0a7424 */ /* 0x000fe200078e00ff */
[----:B------:R-:W1:Y:S01]  /*73e0*/  LDC R135, c[0x0][0x408] ;  /* 0x00010200ff877b82 */ /* 0x000e620000000800 */
[----:B------:R-:W-:Y:S01]  /*73f0*/  PRMT R14, R96, 0x7632, R14 ;  /* 0x00007632600e7816 */ /* 0x000fe2000000000e */
[----:B------:R-:W-:-:S05]  /*7400*/  FFMA.FTZ R9, R9, R167, 1.1641532182693481445e-10 ;  /* 0x2f00000009097423 */ /* 0x000fca00000100a7 */
[----:B0-----:R-:W-:Y:S02]  /*7410*/  FSETP.GTU.FTZ.AND P2, PT, R9, R166, PT ;  /* 0x000000a60900720b */ /* 0x001fe40003f5c000 */
[----:B------:R-:W-:Y:S02]  /*7420*/  MOV R9, R20 ;  /* 0x0000001400097202 */ /* 0x000fe40000000f00 */
[----:B------:R-:W-:Y:S01]  /*7430*/  PLOP3.LUT P4, PT, P2, PT, PT, 0x8, 0x80 ;  /* 0x000000000080781c */ /* 0x000fe2000178e170 */
[----:B-1----:R-:W-:-:S05]  /*7440*/  FMUL.FTZ R15, R15, R135 ;  /* 0x000000870f0f7220 */ /* 0x002fca0000410000 */
[----:B------:R-:W-:-:S07]  /*7450*/  FSEL R15, R15, RZ, !P2 ;  /* 0x000000ff0f0f7208 */ /* 0x000fce0005000000 */
[----:B------:R-:W-:Y:S01]  /*7460*/  @P4 LOP3.LUT R25, R25, 0x10, RZ, 0xfc, !PT ;  /* 0x0000001019194812 */ /* 0x000fe200078efcff */
[----:B------:R-:W-:Y:S06]  /*7470*/  @!P3 BRA `(.L_x_321) ;  /* 0x00000004004cb947 */ /* 0x000fec0003800000 */
[----:B------:R-:W-:-:S13]  /*7480*/  ISETP.NE.AND P2, PT, R8, 0x3, PT ;  /* 0x000000030800780c */ /* 0x000fda0003f45270 */
[----:B------:R-:W-:Y:S05]  /*7490*/  @!P2 BRA `(.L_x_322) ;  /* 0x000000000018a947 */ /* 0x000fea0003800000 */
[----:B------:R-:W-:-:S13]  /*74a0*/  ISETP.NE.AND P2, PT, R8, 0x2, PT ;  /* 0x000000020800780c */ /* 0x000fda0003f45270 */
[----:B------:R-:W-:Y:S01]  /*74b0*/  @!P2 IMAD.MOV.U32 R10, RZ, RZ, 0x3 ;  /* 0x00000003ff0aa424 */ /* 0x000fe200078e00ff */
[----:B------:R-:W-:Y:S01]  /*74c0*/  @!P2 MOV R9, R22 ;  /* 0x000000160009a202 */ /* 0x000fe20000000f00 */
[----:B------:R-:W-:Y:S02]  /*74d0*/  @P2 VIADD R10, R8, 0x1 ;  /* 0x00000001080a2836 */ /* 0x000fe40000000000 */
[----:B------:R-:W-:Y:S01]  /*74e0*/  @P2 IMAD.MOV.U32 R9, RZ, RZ, R23 ;  /* 0x000000ffff092224 */ /* 0x000fe200078e0017 */
[----:B------:R-:W-:Y:S06]  /*74f0*/  BRA `(.L_x_321) ;  /* 0x00000004002c7947 */ /* 0x000fec0003800000 */
.L_x_322:
[----:B------:R-:W-:Y:S01]  /*7500*/  VIADD R26, R26, 0x1 ;  /* 0x000000011a1a7836 */ /* 0x000fe20000000000 */
[----:B------:R-:W-:Y:S03]  /*7510*/  BSSY.RECONVERGENT B2, `(.L_x_323) ;  /* 0x000000c000027945 */ /* 0x000fe60003800200 */
[C---:B------:R-:W-:Y:S01]  /*7520*/  IMAD.WIDE.U32 R12, R26.reuse, -0x2daee0ad, RZ ;  /* 0xd2511f531a0c7825 */ /* 0x040fe200078e00ff */
[----:B------:R-:W-:-:S13]  /*7530*/  ISETP.NE.AND P2, PT, R26, RZ, PT ;  /* 0x000000ff1a00720c */ /* 0x000fda0003f45270 */
[----:B------:R-:W-:Y:S05]  /*7540*/  @P2 BRA `(.L_x_324) ;  /* 0x0000000000202947 */ /* 0x000fea0003800000 */
[----:B------:R-:W-:-:S04]  /*7550*/  IADD3 R19, PT, PT, R19, 0x1, RZ ;  /* 0x0000000113137810 */ /* 0x000fc80007ffe0ff */
[----:B------:R-:W-:-:S13]  /*7560*/  ISETP.NE.AND P2, PT, R19, RZ, PT ;  /* 0x000000ff1300720c */ /* 0x000fda0003f45270 */
[----:B------:R-:W-:Y:S02]  /*7570*/  @!P2 VIADD R24, R24, 0x1 ;  /* 0x000000011818a836 */ /* 0x000fe40000000000 */
[----:B------:R-:W-:Y:S02]  /*7580*/  @!P2 VIADD R8, R18, 0x1 ;  /* 0x000000011208a836 */ /* 0x000fe40000000000 */
[----:B------:R-:W-:Y:S01]  /*7590*/  @!P2 IMAD.MOV.U32 R19, RZ, RZ, RZ ;  /* 0x000000ffff13a224 */ /* 0x000fe200078e00ff */
[----:B------:R-:W-:-:S13]  /*75a0*/  ISETP.NE.AND P3, PT, R24, RZ, !P2 ;  /* 0x000000ff1800720c */ /* 0x000fda0005765270 */
[----:B------:R-:W-:-:S05]  /*75b0*/  @P3 IADD3 R8, PT, PT, R18, RZ, RZ ;  /* 0x000000ff12083210 */ /* 0x000fca0007ffe0ff */
[----:B------:R-:W-:-:S07]  /*75c0*/  @!P2 IMAD.MOV.U32 R18, RZ, RZ, R8 ;  /* 0x000000ffff12a224 */ /* 0x000fce00078e0008 */
.L_x_324:
[----:B------:R-:W-:Y:S05]  /*75d0*/  BSYNC.RECONVERGENT B2 ;  /* 0x0000000000027941 */ /* 0x000fea0003800200 */
.L_x_323:
[----:B------:R-:W-:Y:S01]  /*75e0*/  LOP3.LUT R10, R18, R13, R53, 0x96, !PT ;  /* 0x0000000d120a7212 */ /* 0x000fe200078e9635 */
[----:B------:R-:W-:Y:S01]  /*75f0*/  IMAD.WIDE.U32 R8, R24, -0x326172a9, RZ ;  /* 0xcd9e8d5718087825 */ /* 0x000fe200078e00ff */
[----:B------:R-:W-:-:S03]  /*7600*/  IADD3 R13, PT, PT, R52, -0x61c88647, RZ ;  /* 0x9e3779b9340d7810 */ /* 0x000fc60007ffe0ff */
[----:B------:R-:W-:Y:S01]  /*7610*/  IMAD.WIDE.U32 R10, R10, -0x326172a9, RZ ;  /* 0xcd9e8d570a0a7825 */ /* 0x000fe200078e00ff */
[----:B------:R-:W-:-:S03]  /*7620*/  LOP3.LUT R9, R19, R9, R52, 0x96, !PT ;  /* 0x0000000913097212 */ /* 0x000fc600078e9634 */
[----:B------:R-:W-:Y:S01]  /*7630*/  VIADD R23, R52, 0x8ff34781 ;  /* 0x8ff3478134177836 */ /* 0x000fe20000000000 */
[----:B------:R-:W-:Y:S01]  /*7640*/  LOP3.LUT R13, R13, R8, R11, 0x96, !PT ;  /* 0x000000080d0d7212 */ /* 0x000fe200078e960b */
[----:B------:R-:W-:-:S04]  /*7650*/  IMAD.WIDE.U32 R8, R9, -0x2daee0ad, RZ ;  /* 0xd2511f5309087825 */ /* 0x000fc800078e00ff */
[C---:B------:R-:W-:Y:S02]  /*7660*/  VIADD R11, R53.reuse, 0xbb67ae85 ;  /* 0xbb67ae85350b7836 */ /* 0x040fe40000000000 */
[----:B------:R-:W-:-:S03]  /*7670*/  VIADD R22, R53, 0x96a522ad ;  /* 0x96a522ad35167836 */ /* 0x000fc60000000000 */
[----:B------:R-:W-:Y:S01]  /*7680*/  LOP3.LUT R9, R11, R12, R9, 0x96, !PT ;  /* 0x0000000c0b097212 */ /* 0x000fe200078e9609 */
[----:B------:R-:W-:-:S04]  /*7690*/  IMAD.WIDE.U32 R12, R13, -0x2daee0ad, RZ ;  /* 0xd2511f530d0c7825 */ /* 0x000fc800078e00ff */
[----:B------:R-:W-:-:S05]  /*76a0*/  VIADD R11, R53, 0x76cf5d0a ;  /* 0x76cf5d0a350b7836 */ /* 0x000fca0000000000 */
[----:B------:R-:W-:Y:S01]  /*76b0*/  LOP3.LUT R11, R11, R8, R13, 0x96, !PT ;  /* 0x000000080b0b7212 */ /* 0x000fe200078e960d */
[----:B------:R-:W-:Y:S01]  /*76c0*/  IMAD.WIDE.U32 R8, R9, -0x326172a9, RZ ;  /* 0xcd9e8d5709087825 */ /* 0x000fe200078e00ff */
[----:B------:R-:W-:-:S04]  /*76d0*/  IADD3 R13, PT, PT, R52, 0x3c6ef372, RZ ;  /* 0x3c6ef372340d7810 */ /* 0x000fc80007ffe0ff */
[----:B------:R-:W-:Y:S01]  /*76e0*/  LOP3.LUT R9, R13, R10, R9, 0x96, !PT ;  /* 0x0000000a0d097212 */ /* 0x000fe200078e9609 */
[----:B------:R-:W-:-:S04]  /*76f0*/  IMAD.WIDE.U32 R10, R11, -0x326172a9, RZ ;  /* 0xcd9e8d570b0a7825 */ /* 0x000fc800078e00ff */
[----:B------:R-:W-:-:S05]  /*7700*/  VIADD R13, R52, 0xdaa66d2b ;  /* 0xdaa66d2b340d7836 */ /* 0x000fca0000000000 */
        /* <DEDUP_REMOVED lines=33> */
[----:B------:R-:W-:-:S05]  /*7920*/  LOP3.LUT R11, R11, R10, R13, 0x96, !PT ;  /* 0x0000000a0b0b7212 */ /* 0x000fca00078e960d */
[----:B------:R-:W-:-:S05]  /*7930*/  IMAD.WIDE.U32 R10, R11, -0x326172a9, RZ ;  /* 0xcd9e8d570b0a7825 */ /* 0x000fca00078e00ff */
[----:B------:R-:W-:Y:S01]  /*7940*/  LOP3.LUT R23, R23, R8, R11, 0x96, !PT ;  /* 0x0000000817177212 */ /* 0x000fe200078e960b */
[----:B------:R-:W-:Y:S01]  /*7950*/  IMAD.WIDE.U32 R8, R9, -0x2daee0ad, RZ ;  /* 0xd2511f5309087825 */ /* 0x000fe200078e00ff */
[----:B------:R-:W-:-:S03]  /*7960*/  MOV R20, R10 ;  /* 0x0000000a00147202 */ /* 0x000fc60000000f00 */
[----:B------:R-:W-:Y:S01]  /*7970*/  HFMA2 R10, -RZ, RZ, 0, 0 ;  /* 0x00000000ff0a7431 */ /* 0x000fe200000001ff */
[----:B------:R-:W-:Y:S01]  /*7980*/  LOP3.LUT R22, R22, R12, R9, 0x96, !PT ;  /* 0x0000000c16167212 */ /* 0x000fe200078e9609 */
[----:B------:R-:W-:Y:S02]  /*7990*/  IMAD.MOV.U32 R9, RZ, RZ, R100 ;  /* 0x000000ffff097224 */ /* 0x000fe400078e0064 */
[----:B------:R-:W-:-:S07]  /*79a0*/  IMAD.MOV.U32 R100, RZ, RZ, R8 ;  /* 0x000000ffff647224 */ /* 0x000fce00078e0008 */
.L_x_321:
[----:B------:R-:W-:Y:S05]  /*79b0*/  BSYNC.RECONVERGENT B1 ;  /* 0x0000000000017941 */ /* 0x000fea0003800200 */
.L_x_320:
[----:B------:R-:W-:Y:S01]  /*79c0*/  I2FP.F32.U32 R8, R9 ;  /* 0x0000000900087245 */ /* 0x000fe20000201000 */
[----:B------:R-:W-:Y:S01]  /*79d0*/  @P1 IMAD.U32 R16, R56, 0x10000, RZ ;  /* 0x0001000038101824 */ /* 0x000fe200078e00ff */
[----:B------:R-:W-:Y:S01]  /*79e0*/  ISETP.NE.AND P3, PT, R10, 0x1, PT ;  /* 0x000000010a00780c */ /* 0x000fe20003f65270 */
[----:B------:R-:W-:Y:S01]  /*79f0*/  BSSY.RECONVERGENT B1, `(.L_x_325) ;  /* 0x0000061000017945 */ /* 0x000fe20003800200 */
[----:B------:R-:W-:Y:S02]  /*7a00*/  IMAD.MOV.U32 R9, RZ, RZ, R20 ;  /* 0x000000ffff097224 */ /* 0x000fe400078e0014 */
[----:B------:R-:W-:-:S05]  /*7a10*/  FFMA.FTZ R8, R8, R167, 1.1641532182693481445e-10 ;  /* 0x2f00000008087423 */ /* 0x000fca00000100a7 */
[----:B------:R-:W-:Y:S01]  /*7a20*/  FSETP.GTU.FTZ.AND P2, PT, R8, R166, PT ;  /* 0x000000a60800720b */ /* 0x000fe20003f5c000 */
[----:B------:R-:W-:-:S04]  /*7a30*/  IMAD.U32 R8, R60, 0x10000, RZ ;  /* 0x000100003c087824 */ /* 0x000fc800078e00ff */
[----:B------:R-:W-:-:S05]  /*7a40*/  FMUL.FTZ R8, R8, R135 ;  /* 0x0000008708087220 */ /* 0x000fca0000410000 */
[----:B------:R-:W-:-:S05]  /*7a50*/  FSEL R8, R8, RZ, !P2 ;  /* 0x000000ff08087208 */ /* 0x000fca0005000000 */
[----:B------:R-:W-:Y:S01]  /*7a60*/  FADD.FTZ R15, R15, R8 ;  /* 0x000000080f0f7221 */ /* 0x000fe20000010000 */
[----:B------:R-:W-:-:S03]  /*7a70*/  IMAD.MOV.U32 R8, RZ, RZ, 0x2 ;  /* 0x00000002ff087424 */ /* 0x000fc600078e00ff */
[----:B------:R-:W-:Y:S01]  /*7a80*/  @P1 FADD.FTZ R16, R16, R15 ;  /* 0x0000000f10101221 */ /* 0x000fe20000010000 */
[----:B------:R-:W-:Y:S02]  /*7a90*/  @!P1 MOV R16, R15 ;  /* 0x0000000f00109202 */ /* 0x000fe40000000f00 */
[----:B------:R-:W-:Y:S02]  /*7aa0*/  SEL R15, RZ, 0x1, P2 ;  /* 0x00000001ff0f7807 */ /* 0x000fe40001000000 */
        /* <DEDUP_REMOVED lines=10> */
.L_x_327:
        /* <DEDUP_REMOVED lines=13> */
.L_x_329:
[----:B------:R-:W-:Y:S05]  /*7c20*/  BSYNC.RECONVERGENT B2 ;  /* 0x0000000000027941 */ /* 0x000fea0003800200 */
.L_x_328:
        /* <DEDUP_REMOVED lines=57> */
[----:B------:R-:W-:Y:S02]  /*7fc0*/  LOP3.LUT R22, R22, R12, R9, 0x96, !PT ;  /* 0x0000000c16167212 */ /* 0x000fe400078e9609 */
[----:B------:R-:W-:Y:S01]  /*7fd0*/  MOV R9, R100 ;  /* 0x0000006400097202 */ /* 0x000fe20000000f00 */
[----:B------:R-:W-:Y:S02]  /*7fe0*/  IMAD.MOV.U32 R100, RZ, RZ, R8 ;  /* 0x000000ffff647224 */ /* 0x000fe400078e0008 */
[----:B------:R-:W-:-:S07]  /*7ff0*/  IMAD.MOV.U32 R8, RZ, RZ, RZ ;  /* 0x000000ffff087224 */ /* 0x000fce00078e00ff */
.L_x_326:
[----:B------:R-:W-:Y:S05]  /*8000*/  BSYNC.RECONVERGENT B1 ;  /* 0x0000000000017941 */ /* 0x000fea0003800200 */
.L_x_325:
[----:B------:R-:W-:Y:S01]  /*8010*/  I2FP.F32.U32 R9, R9 ;  /* 0x0000000900097245 */ /* 0x000fe20000201000 */
[----:B------:R-:W-:Y:S01]  /*8020*/  BSSY.RECONVERGENT B1, `(.L_x_330) ;  /* 0x0000060000017945 */ /* 0x000fe20003800200 */
[----:B------:R-:W-:Y:S01]  /*8030*/  ISETP.NE.AND P3, PT, R8, 0x1, PT ;  /* 0x000000010800780c */ /* 0x000fe20003f65270 */
[----:B------:R-:W-:Y:S01]  /*8040*/  IMAD.MOV.U32 R10, RZ, RZ, 0x2 ;  /* 0x00000002ff0a7424 */ /* 0x000fe200078e00ff */
[----:B------:R-:W-:Y:S01]  /*8050*/  SHF.L.U32 R14, R14, 0x10, RZ ;  /* 0x000000100e0e7819 */ /* 0x000fe200000006ff */
[----:B------:R-:W-:Y:S01]  /*8060*/  FFMA.FTZ R9, R9, R167, 1.1641532182693481445e-10 ;  /* 0x2f00000009097423 */ /* 0x000fe200000100a7 */
[----:B------:R-:W-:-:S03]  /*8070*/  LOP3.LUT R25, R25, 0xfffffff7, RZ, 0xc0, !PT ;  /* 0xfffffff719197812 */ /* 0x000fc600078ec0ff */
[----:B------:R-:W-:Y:S01]  /*8080*/  FMUL.FTZ R14, R14, R135 ;  /* 0x000000870e0e7220 */ /* 0x000fe20000410000 */
[----:B------:R-:W-:Y:S01]  /*8090*/  FSETP.GTU.FTZ.AND P2, PT, R9, R166, PT ;  /* 0x000000a60900720b */ /* 0x000fe20003f5c000 */
[----:B------:R-:W-:-:S03]  /*80a0*/  IMAD.MOV.U32 R9, RZ, RZ, R20 ;  /* 0x000000ffff097224 */ /* 0x000fc600078e0014 */
[----:B------:R-:W-:Y:S02]  /*80b0*/  PLOP3.LUT P4, PT, P2, PT, PT, 0x8, 0x80 ;  /* 0x000000000080781c */ /* 0x000fe4000178e170 */
[----:B------:R-:W-:-:S11]  /*80c0*/  FSEL R14, R14, RZ, !P2 ;  /* 0x000000ff0e0e7208 */ /* 0x000fd60005000000 */
        /* <DEDUP_REMOVED lines=10> */
.L_x_332:
        /* <DEDUP_REMOVED lines=13> */
.L_x_334:
[----:B------:R-:W-:Y:S05]  /*8240*/  BSYNC.RECONVERGENT B2 ;  /* 0x0000000000027941 */ /* 0x000fea0003800200 */
.L_x_333:
        /* <DEDUP_REMOVED lines=56> */
[----:B------:R-:W-:-:S04]  /*85d0*/  IMAD.WIDE.U32 R8, R9, -0x2daee0ad, RZ ;  /* 0xd2511f5309087825 */ /* 0x000fc800078e00ff */
[----:B------:R-:W-:Y:S01]  /*85e0*/  IMAD.MOV.U32 R10, RZ, RZ, RZ ;  /* 0x000000ffff0a7224 */ /* 0x000fe200078e00ff */
[----:B------:R-:W-:Y:S02]  /*85f0*/  LOP3.LUT R22, R22, R12, R9, 0x96, !PT ;  /* 0x0000000c16167212 */ /* 0x000fe400078e9609 */
[----:B------:R-:W-:Y:S01]  /*8600*/  MOV R9, R100 ;  /* 0x0000006400097202 */ /* 0x000fe20000000f00 */
[----:B------:R-:W-:-:S07]  /*8610*/  IMAD.MOV.U32 R100, RZ, RZ, R8 ;  /* 0x000000ffff647224 */ /* 0x000fce00078e0008 */
.L_x_331:
[----:B------:R-:W-:Y:S05]  /*8620*/  BSYNC.RECONVERGENT B1 ;  /* 0x0000000000017941 */ /* 0x000fea0003800200 */
.L_x_330:
[----:B------:R-:W-:Y:S01]  /*8630*/  I2FP.F32.U32 R8, R9 ;  /* 0x0000000900087245 */ /* 0x000fe20000201000 */
[----:B------:R-:W-:Y:S01]  /*8640*/  BSSY.RECONVERGENT B1, `(.L_x_335) ;  /* 0x0000065000017945 */ /* 0x000fe20003800200 */
[----:B------:R-:W-:Y:S01]  /*8650*/  ISETP.NE.AND P3, PT, R10, 0x1, PT ;  /* 0x000000010a00780c */ /* 0x000fe20003f65270 */
[----:B------:R-:W-:Y:S02]  /*8660*/  IMAD.MOV.U32 R9, RZ, RZ, R20 ;  /* 0x000000ffff097224 */ /* 0x000fe400078e0014 */
[----:B------:R-:W-:-:S05]  /*8670*/  FFMA.FTZ R8, R8, R167, 1.1641532182693481445e-10 ;  /* 0x2f00000008087423 */ /* 0x000fca00000100a7 */
[----:B------:R-:W-:Y:S02]  /*8680*/  FSETP.GTU.FTZ.AND P2, PT, R8, R166, PT ;  /* 0x000000a60800720b */ /* 0x000fe40003f5c000 */
[----:B------:R-:W-:-:S04]  /*8690*/  PRMT R8, R60, 0x7632, R8 ;  /* 0x000076323c087816 */ /* 0x000fc80000000008 */
[----:B------:R-:W-:-:S05]  /*86a0*/  SHF.L.U32 R8, R8, 0x10, RZ ;  /* 0x0000001008087819 */ /* 0x000fca00000006ff */
[----:B------:R-:W-:-:S05]  /*86b0*/  FMUL.FTZ R8, R8, R135 ;  /* 0x0000008708087220 */ /* 0x000fca0000410000 */
[----:B------:R-:W-:-:S05]  /*86c0*/  FSEL R8, R8, RZ, !P2 ;  /* 0x000000ff08087208 */ /* 0x000fca0005000000 */
[--C-:B------:R-:W-:Y:S01]  /*86d0*/  FADD.FTZ R14, R14, R8.reuse ;  /* 0x000000080e0e7221 */ /* 0x100fe20000010000 */
[----:B------:R-:W-:-:S05]  /*86e0*/  @P1 PRMT R8, R56, 0x7632, R8 ;  /* 0x0000763238081816 */ /* 0x000fca0000000008 */
[----:B------:R-:W-:-:S04]  /*86f0*/  @P1 IMAD.U32 R8, R8, 0x10000, RZ ;  /* 0x0001000008081824 */ /* 0x000fc800078e00ff */
[----:B------:R-:W-:Y:S01]  /*8700*/  @P1 FADD.FTZ R28, R14, R8 ;  /* 0x000000080e1c1221 */ /* 0x000fe20000010000 */
[----:B------:R-:W-:Y:S02]  /*8710*/  @!P1 IMAD.MOV.U32 R28, RZ, RZ, R14 ;  /* 0x000000ffff1c9224 */ /* 0x000fe400078e000e */
[----:B------:R-:W-:Y:S01]  /*8720*/  HFMA2 R8, -RZ, RZ, 0, 1.1920928955078125e-07 ;  /* 0x00000002ff087431 */ /* 0x000fe200000001ff */
[----:B------:R-:W-:Y:S02]  /*8730*/  SEL R14, RZ, 0x1, P2 ;  /* 0x00000001ff0e7807 */ /* 0x000fe40001000000 */
[----:B------:R-:W-:Y:S01]  /*8740*/  F2FP.BF16.F32.PACK_AB R101, RZ, R28 ;  /* 0x0000001cff65723e */ /* 0x000fe200000010ff */
[----:B------:R-:W-:Y:S06]  /*8750*/  @!P3 BRA `(.L_x_336) ;  /* 0x00000004004cb947 */ /* 0x000fec0003800000 */
[----:B------:R-:W-:-:S13]  /*8760*/  ISETP.NE.AND P2, PT, R10, 0x3, PT ;  /* 0x000000030a00780c */ /* 0x000fda0003f45270 */
[----:B------:R-:W-:Y:S05]  /*8770*/  @!P2 BRA `(.L_x_337) ;  /* 0x000000000018a947 */ /* 0x000fea0003800000 */
[----:B------:R-:W-:-:S13]  /*8780*/  ISETP.NE.AND P2, PT, R10, 0x2, PT ;  /* 0x000000020a00780c */ /* 0x000fda0003f45270 */
[----:B------:R-:W-:Y:S01]  /*8790*/  @!P2 IMAD.MOV.U32 R8, RZ, RZ, 0x3 ;  /* 0x00000003ff08a424 */ /* 0x000fe200078e00ff */
[----:B------:R-:W-:Y:S01]  /*87a0*/  @P2 IADD3 R8, PT, PT, R10, 0x1, RZ ;  /* 0x000000010a082810 */ /* 0x000fe20007ffe0ff */
[----:B------:R-:W-:Y:S02]  /*87b0*/  @!P2 IMAD.MOV.U32 R9, RZ, RZ, R22 ;  /* 0x000000ffff09a224 */ /* 0x000fe400078e0016 */
[----:B------:R-:W-:Y:S01]  /*87c0*/  @P2 IMAD.MOV.U32 R9, RZ, RZ, R23 ;  /* 0x000000ffff092224 */ /* 0x000fe200078e0017 */
[----:B------:R-:W-:Y:S06]  /*87d0*/  BRA `(.L_x_336) ;  /* 0x00000004002c7947 */ /* 0x000fec0003800000 */
.L_x_337:
        /* <DEDUP_REMOVED lines=13> */
.L_x_339:
[----:B------:R-:W-:Y:S05]  /*88b0*/  BSYNC.RECONVERGENT B2 ;  /* 0x0000000000027941 */ /* 0x000fea0003800200 */
.L_x_338:
        /* <DEDUP_REMOVED lines=61> */
.L_x_336:
[----:B------:R-:W-:Y:S05]  /*8c90*/  BSYNC.RECONVERGENT B1 ;  /* 0x0000000000017941 */ /* 0x000fea0003800200 */
.L_x_335:
[----:B------:R-:W-:Y:S01]  /*8ca0*/  I2FP.F32.U32 R9, R9 ;  /* 0x0000000900097245 */ /* 0x000fe20000201000 */
[----:B------:R-:W-:Y:S01]  /*8cb0*/  BSSY.RECONVERGENT B1, `(.L_x_340) ;  /* 0x0000061000017945 */ /* 0x000fe20003800200 */
[----:B------:R-:W-:Y:S01]  /*8cc0*/  ISETP.NE.AND P2, PT, R8, 0x1, PT ;  /* 0x000000010800780c */ /* 0x000fe20003f45270 */
[----:B------:R-:W-:Y:S01]  /*8cd0*/  HFMA2 R10, -RZ, RZ, 0, 1.1920928955078125e-07 ;  /* 0x00000002ff0a7431 */ /* 0x000fe200000001ff */
[----:B------:R-:W-:Y:S01]  /*8ce0*/  LOP3.LUT R25, R25, 0xfffffffb, RZ, 0xc0, !PT ;  /* 0xfffffffb19197812 */ /* 0x000fe200078ec0ff */
[----:B------:R-:W-:Y:S01]  /*8cf0*/  FFMA.FTZ R9, R9, R167, 1.1641532182693481445e-10 ;  /* 0x2f00000009097423 */ /* 0x000fe200000100a7 */
[----:B------:R-:W-:-:S04]  /*8d00*/  PRMT R44, R97, 0x7632, R44 ;  /* 0x00007632612c7816 */ /* 0x000fc8000000002c */
[----:B------:R-:W-:Y:S01]  /*8d10*/  FSETP.GTU.FTZ.AND P3, PT, R9, R166, PT ;  /* 0x000000a60900720b */ /* 0x000fe20003f7c000 */
[----:B------:R-:W-:-:S04]  /*8d20*/  IMAD.U32 R9, R97, 0x10000, RZ ;  /* 0x0001000061097824 */ /* 0x000fc800078e00ff */
[----:B------:R-:W-:-:S05]  /*8d30*/  FMUL.FTZ R9, R9, R135 ;  /* 0x0000008709097220 */ /* 0x000fca0000410000 */
[----:B------:R-:W-:Y:S01]  /*8d40*/  FSEL R21, R9, RZ, !P3 ;  /* 0x000000ff09157208 */ /* 0x000fe20005800000 */
[----:B------:R-:W-:Y:S01]  /*8d50*/  IMAD.MOV.U32 R9, RZ, RZ, R20 ;  /* 0x000000ffff097224 */ /* 0x000fe200078e0014 */
[----:B------:R-:W-:-:S13]  /*8d60*/  PLOP3.LUT P3, PT, P3, PT, PT, 0x8, 0x80 ;  /* 0x000000000080781c */ /* 0x000fda0001f6e170 */
[----:B------:R-:W-:Y:S01]  /*8d70*/  @P3 LOP3.LUT R25, R25, 0x4, RZ, 0xfc, !PT ;  /* 0x0000000419193812 */ /* 0x000fe200078efcff */
        /* <DEDUP_REMOVED lines=9> */
.L_x_342:
        /* <DEDUP_REMOVED lines=13> */
.L_x_344:
[----:B------:R-:W-:Y:S05]  /*8ee0*/  BSYNC.RECONVERGENT B2 ;  /* 0x0000000000027941 */ /* 0x000fea0003800200 */
.L_x_343:
        /* <DEDUP_REMOVED lines=58> */
[----:B------:R-:W-:Y:S01]  /*9290*/  LOP3.LUT R22, R22, R12, R9, 0x96, !PT ;  /* 0x0000000c16167212 */ /* 0x000fe200078e9609 */
[----:B------:R-:W-:Y:S01]  /*92a0*/  IMAD.MOV.U32 R9, RZ, RZ, R100 ;  /* 0x000000ffff097224 */ /* 0x000fe200078e0064 */
[----:B------:R-:W-:-:S07]  /*92b0*/  MOV R100, R8 ;  /* 0x0000000800647202 */ /* 0x000fce0000000f00 */
.L_x_341:
[----:B------:R-:W-:Y:S05]  /*92c0*/  BSYNC.RECONVERGENT B1 ;  /* 0x0000000000017941 */ /* 0x000fea0003800200 */
.L_x_340:
[----:B------:R-:W-:Y:S01]  /*92d0*/  I2FP.F32.U32 R8, R9 ;  /* 0x0000000900087245 */ /* 0x000fe20000201000 */
[----:B------:R-:W-:Y:S01]  /*92e0*/  BSSY.RECONVERGENT B1, `(.L_x_345) ;  /* 0x0000063000017945 */ /* 0x000fe20003800200 */
[----:B------:R-:W-:Y:S02]  /*92f0*/  @P1 SHF.L.U32 R29, R57, 0x10, RZ ;  /* 0x00000010391d1819 */ /* 0x000fe400000006ff */
[----:B------:R-:W-:Y:S01]  /*9300*/  MOV R9, R20 ;  /* 0x0000001400097202 */ /* 0x000fe20000000f00 */
[----:B------:R-:W-:-:S05]  /*9310*/  FFMA.FTZ R8, R8, R167, 1.1641532182693481445e-10 ;  /* 0x2f00000008087423 */ /* 0x000fca00000100a7 */
[----:B------:R-:W-:Y:S01]  /*9320*/  FSETP.GTU.FTZ.AND P2, PT, R8, R166, PT ;  /* 0x000000a60800720b */ /* 0x000fe20003f5c000 */
[----:B------:R-:W-:-:S03]  /*9330*/  IMAD.U32 R8, R61, 0x10000, RZ ;  /* 0x000100003d087824 */ /* 0x000fc600078e00ff */
[----:B------:R-:W-:Y:S01]  /*9340*/  SEL R13, RZ, 0x1, P2 ;  /* 0x00000001ff0d7807 */ /* 0x000fe20001000000 */
[----:B------:R-:W-:-:S05]  /*9350*/  FMUL.FTZ R8, R8, R135 ;  /* 0x0000008708087220 */ /* 0x000fca0000410000 */
[----:B------:R-:W-:Y:S02]  /*9360*/  FSEL R8, R8, RZ, !P2 ;  /* 0x000000ff08087208 */ /* 0x000fe40005000000 */
[----:B------:R-:W-:-:S03]  /*9370*/  ISETP.NE.AND P2, PT, R10, 0x1, PT ;  /* 0x000000010a00780c */ /* 0x000fc60003f45270 */
[----:B------:R-:W-:Y:S01]  /*9380*/  FADD.FTZ R21, R21, R8 ;  /* 0x0000000815157221 */ /* 0x000fe20000010000 */
[----:B------:R-:W-:-:S03]  /*9390*/  IMAD.MOV.U32 R8, RZ, RZ, 0x2 ;  /* 0x00000002ff087424 */ /* 0x000fc600078e00ff */
[--C-:B------:R-:W-:Y:S01]  /*93a0*/  @P1 FADD.FTZ R29, R29, R21.reuse ;  /* 0x000000151d1d1221 */ /* 0x100fe20000010000 */
[----:B------:R-:W-:-:S05]  /*93b0*/  @!P1 IMAD.MOV.U32 R29, RZ, RZ, R21 ;  /* 0x000000ffff1d9224 */ /* 0x000fca00078e0015 */
[----:B------:R-:W-:Y:S01]  /*93c0*/  F2FP.BF16.F32.PACK_AB R97, RZ, R29 ;  /* 0x0000001dff61723e */ /* 0x000fe200000010ff */
        /* <DEDUP_REMOVED lines=9> */
.L_x_347:
        /* <DEDUP_REMOVED lines=13> */
.L_x_349:
[----:B------:R-:W-:Y:S05]  /*9530*/  BSYNC.RECONVERGENT B2 ;  /* 0x0000000000027941 */ /* 0x000fea0003800200 */
.L_x_348:
[----:B------:R-:W-:Y:S01]  /*9540*/  LOP3.LUT R10, R18, R21, R53, 0x96, !PT ;  /* 0x00000015120a7212 */ /* 0x000fe200078e9635 */
[----:B------:R-:W-:Y:S01]  /*9550*/  IMAD.WIDE.U32 R8, R24, -0x326172a9, RZ ;  /* 0xcd9e8d5718087825 */ /* 0x000fe200078e00ff */
[C---:B------:R-:W-:Y:S02]  /*9560*/  IADD3 R21, PT, PT, R52.reuse, -0x61c88647, RZ ;  /* 0x9e3779b934157810 */ /* 0x040fe40007ffe0ff */
[----:B------:R-:W-:Y:S01]  /*9570*/  IADD3 R12, PT, PT, R52, 0x3c6ef372, RZ ;  /* 0x3c6ef372340c7810 */ /* 0x000fe20007ffe0ff */
[----:B------:R-:W-:Y:S01]  /*9580*/  IMAD.WIDE.U32 R10, R10, -0x326172a9, RZ ;  /* 0xcd9e8d570a0a7825 */ /* 0x000fe200078e00ff */
[----:B------:R-:W-:Y:S02]  /*9590*/  LOP3.LUT R9, R19, R9, R52, 0x96, !PT ;  /* 0x0000000913097212 */ /* 0x000fe400078e9634 */
[----:B------:R-:W-:Y:S02]  /*95a0*/  IADD3 R22, PT, PT, R52, 0x5384540f, RZ ;  /* 0x5384540f34167810 */ /* 0x000fe40007ffe0ff */
[----:B------:R-:W-:Y:S01]  /*95b0*/  LOP3.LUT R21, R21, R8, R11, 0x96, !PT ;  /* 0x0000000815157212 */ /* 0x000fe200078e960b */
[----:B------:R-:W-:-:S04]  /*95c0*/  IMAD.WIDE.U32 R8, R9, -0x2daee0ad, RZ ;  /* 0xd2511f5309087825 */ /* 0x000fc800078e00ff */
[----:B------:R-:W-:-:S05]  /*95d0*/  VIADD R11, R53, 0xbb67ae85 ;  /* 0xbb67ae85350b7836 */ /* 0x000fca0000000000 */
[----:B------:R-:W-:Y:S01]  /*95e0*/  LOP3.LUT R9, R11, R20, R9, 0x96, !PT ;  /* 0x000000140b097212 */ /* 0x000fe200078e9609 */
[----:B------:R-:W-:-:S04]  /*95f0*/  IMAD.WIDE.U32 R20, R21, -0x2daee0ad, RZ ;  /* 0xd2511f5315147825 */ /* 0x000fc800078e00ff */
[----:B------:R-:W-:-:S05]  /*9600*/  VIADD R11, R53, 0x76cf5d0a ;  /* 0x76cf5d0a350b7836 */ /* 0x000fca0000000000 */
[----:B------:R-:W-:Y:S01]  /*9610*/  LOP3.LUT R11, R11, R8, R21, 0x96, !PT ;  /* 0x000000080b0b7212 */ /* 0x000fe200078e9615 */
[----:B------:R-:W-:-:S05]  /*9620*/  IMAD.WIDE.U32 R8, R9, -0x326172a9, RZ ;  /* 0xcd9e8d5709087825 */ /* 0x000fca00078e00ff */
[----:B------:R-:W-:Y:S01]  /*9630*/  LOP3.LUT R9, R12, R10, R9, 0x96, !PT ;  /* 0x0000000a0c097212 */ /* 0x000fe200078e9609 */
[----:B------:R-:W-:-:S04]  /*9640*/  IMAD.WIDE.U32 R10, R11, -0x326172a9, RZ ;  /* 0xcd9e8d570b0a7825 */ /* 0x000fc800078e00ff */
[----:B------:R-:W-:-:S05]  /*9650*/  VIADD R12, R52, 0xdaa66d2b ;  /* 0xdaa66d2b340c7836 */ /* 0x000fca0000000000 */
[----:B------:R-:W-:Y:S01]  /*9660*/  LOP3.LUT R11, R12, R8, R11, 0x96, !PT ;  /* 0x000000080c0b7212 */ /* 0x000fe200078e960b */
[----:B------:R-:W-:-:S04]  /*9670*/  IMAD.WIDE.U32 R8, R9, -0x2daee0ad, RZ ;  /* 0xd2511f5309087825 */ /* 0x000fc800078e00ff */
[----:B------:R-:W-:-:S05]  /*9680*/  VIADD R12, R53, 0x32370b8f ;  /* 0x32370b8f350c7836 */ /* 0x000fca0000000000 */
[----:B------:R-:W-:Y:S01]  /*9690*/  LOP3.LUT R20, R12, R20, R9, 0x96, !PT ;  /* 0x000000140c147212 */ /* 0x000fe200078e9609 */
[C---:B------:R-:W-:Y:S01]  /*96a0*/  VIADD R12, R52.reuse, 0xb54cda56 ;  /* 0xb54cda56340c7836 */ /* 0x040fe20000000000 */
        /* <DEDUP_REMOVED lines=20> */
[----:B------:R-:W-:-:S04]  /*97f0*/  IMAD.WIDE.U32 R10, R11, -0x2daee0ad, RZ ;  /* 0xd2511f530b0a7825 */ /* 0x000fc800078e00ff */
[----:B------:R-:W-:Y:S01]  /*9800*/  IMAD.WIDE.U32 R22, R22, -0x2daee0ad, RZ ;  /* 0xd2511f5316167825 */ /* 0x000fe200078e00ff */
[----:B------:R-:W-:-:S03]  /*9810*/  LOP3.LUT R9, R9, R8, R11, 0x96, !PT ;  /* 0x0000000809097212 */ /* 0x000fc600078e960b */
[----:B------:R-:W-:Y:S02]  /*9820*/  VIADD R11, R52, 0xf1bbcdc8 ;  /* 0xf1bbcdc8340b7836 */ /* 0x000fe40000000000 */
[----:B------:R-:W-:-:S05]  /*9830*/  IMAD.WIDE.U32 R8, R9, -0x326172a9, RZ ;  /* 0xcd9e8d5709087825 */ /* 0x000fca00078e00ff */
[----:B------:R-:W-:Y:S02]  /*9840*/  LOP3.LUT R9, R11, R20, R9, 0x96, !PT ;  /* 0x000000140b097212 */ /* 0x000fe400078e9609 */
[----:B------:R-:W-:-:S04]  /*9850*/  IADD3 R11, PT, PT, R53, -0x24c28bd8, RZ ;  /* 0xdb3d7428350b7810 */ /* 0x000fc80007ffe0ff */
[----:B------:R-:W-:Y:S01]  /*9860*/  LOP3.LUT R11, R11, R10, R23, 0x96, !PT ;  /* 0x0000000a0b0b7212 */ /* 0x000fe200078e9617 */
[----:B------:R-:W-:-:S04]  /*9870*/  VIADD R23, R52, 0x8ff34781 ;  /* 0x8ff3478134177836 */ /* 0x000fc80000000000 */
[----:B------:R-:W-:-:S05]  /*9880*/  IMAD.WIDE.U32 R10, R11, -0x326172a9, RZ ;  /* 0xcd9e8d570b0a7825 */ /* 0x000fca00078e00ff */
[----:B------:R-:W-:Y:S01]  /*9890*/  LOP3.LUT R23, R23, R8, R11, 0x96, !PT ;  /* 0x0000000817177212 */ /* 0x000fe200078e960b */
[----:B------:R-:W-:Y:S01]  /*98a0*/  IMAD.WIDE.U32 R8, R9, -0x2daee0ad, RZ ;  /* 0xd2511f5309087825 */ /* 0x000fe200078e00ff */
[----:B------:R-:W-:-:S03]  /*98b0*/  MOV R20, R10 ;  /* 0x0000000a00147202 */ /* 0x000fc60000000f00 */
[----:B------:R-:W-:-:S05]  /*98c0*/  VIADD R11, R53, 0x96a522ad ;  /* 0x96a522ad350b7836 */ /* 0x000fca0000000000 */
[----:B------:R-:W-:Y:S01]  /*98d0*/  LOP3.LUT R22, R11, R22, R9, 0x96, !PT ;  /* 0x000000160b167212 */ /* 0x000fe200078e9609 */
[----:B------:R-:W-:Y:S02]  /*98e0*/  IMAD.MOV.U32 R9, RZ, RZ, R100 ;  /* 0x000000ffff097224 */ /* 0x000fe400078e0064 */
[----:B------:R-:W-:Y:S02]  /*98f0*/  IMAD.MOV.U32 R100, RZ, RZ, R8 ;  /* 0x000000ffff647224 */ /* 0x000fe400078e0008 */
[----:B------:R-:W-:-:S07]  /*9900*/  HFMA2 R8, -RZ, RZ, 0, 0 ;  /* 0x00000000ff087431 */ /* 0x000fce00000001ff */
.L_x_346:
[----:B------:R-:W-:Y:S05]  /*9910*/  BSYNC.RECONVERGENT B1 ;  /* 0x0000000000017941 */ /* 0x000fea0003800200 */
.L_x_345:
        /* <DEDUP_REMOVED lines=8> */
[----:B------:R-:W-:Y:S02]  /*99a0*/  MOV R9, R20 ;  /* 0x0000001400097202 */ /* 0x000fe40000000f00 */
[----:B------:R-:W-:Y:S02]  /*99b0*/  FSEL R12, R12, RZ, !P2 ;  /* 0x000000ff0c0c7208 */ /* 0x000fe40005000000 */
[----:B------:R-:W-:-:S13]  /*99c0*/  PLOP3.LUT P2, PT, P2, PT, PT, 0x8, 0x80 ;  /* 0x000000000080781c */ /* 0x000fda000174e170 */
[----:B------:R-:W-:Y:S02]  /*99d0*/  @P2 LOP3.LUT R25, R25, 0x2, RZ, 0xfc, !PT ;  /* 0x0000000219192812 */ /* 0x000fe400078efcff */
[----:B------:R-:W-:-:S13]  /*99e0*/  ISETP.NE.AND P2, PT, R8, 0x1, PT ;  /* 0x000000010800780c */ /* 0x000fda0003f45270 */
[----:B------:R-:W-:Y:S05]  /*99f0*/  @!P2 BRA `(.L_x_351) ;  /* 0x00000004004ca947 */ /* 0x000fea0003800000 */
        /* <DEDUP_REMOVED lines=8> */
.L_x_352:
        /* <DEDUP_REMOVED lines=13> */
.L_x_354:
[----:B------:R-:W-:Y:S05]  /*9b50*/  BSYNC.RECONVERGENT B2 ;  /* 0x0000000000027941 */ /* 0x000fea0003800200 */
.L_x_353:
[----:B------:R-:W-:Y:S01]  /*9b60*/  LOP3.LUT R10, R18, R21, R53, 0x96, !PT ;  /* 0x00000015120a7212 */ /* 0x000fe200078e9635 */
[----:B------:R-:W-:Y:S01]  /*9b70*/  IMAD.WIDE.U32 R8, R24, -0x326172a9, RZ ;  /* 0xcd9e8d5718087825 */ /* 0x000fe200078e00ff */
[C---:B------:R-:W-:Y:S02]  /*9b80*/  IADD3 R21, PT, PT, R52.reuse, -0x61c88647, RZ ;  /* 0x9e3779b934157810 */ /* 0x040fe40007ffe0ff */
[----:B------:R-:W-:Y:S01]  /*9b90*/  IADD3 R22, PT, PT, R52, 0x5384540f, RZ ;  /* 0x5384540f34167810 */ /* 0x000fe20007ffe0ff */
[----:B------:R-:W-:Y:S01]  /*9ba0*/  IMAD.WIDE.U32 R10, R10, -0x326172a9, RZ ;  /* 0xcd9e8d570a0a7825 */ /* 0x000fe200078e00ff */
[----:B------:R-:W-:-:S04]  /*9bb0*/  LOP3.LUT R9, R19, R9, R52, 0x96, !PT ;  /* 0x0000000913097212 */ /* 0x000fc800078e9634 */
        /* <DEDUP_REMOVED lines=50> */
[----:B------:R-:W-:Y:S02]  /*9ee0*/  HFMA2 R10, -RZ, RZ, 0, 0 ;  /* 0x00000000ff0a7431 */ /* 0x000fe400000001ff */
[----:B------:R-:W-:-:S05]  /*9ef0*/  VIADD R11, R53, 0x96a522ad ;  /* 0x96a522ad350b7836 */ /* 0x000fca0000000000 */
[----:B------:R-:W-:Y:S01]  /*9f00*/  LOP3.LUT R22, R11, R22, R9, 0x96, !PT ;  /* 0x000000160b167212 */ /* 0x000fe200078e9609 */
[----:B------:R-:W-:Y:S02]  /*9f10*/  IMAD.MOV.U32 R9, RZ, RZ, R100 ;  /* 0x000000ffff097224 */ /* 0x000fe400078e0064 */
[----:B------:R-:W-:-:S07]  /*9f20*/  IMAD.MOV.U32 R100, RZ, RZ, R8 ;  /* 0x000000ffff647224 */ /* 0x000fce00078e0008 */
.L_x_351:
[----:B------:R-:W-:Y:S05]  /*9f30*/  BSYNC.RECONVERGENT B1 ;  /* 0x0000000000017941 */ /* 0x000fea0003800200 */
.L_x_350:
[----:B------:R-:W-:Y:S01]  /*9f40*/  I2FP.F32.U32 R8, R9 ;  /* 0x0000000900087245 */ /* 0x000fe20000201000 */
[----:B------:R-:W-:Y:S01]  /*9f50*/  BSSY.RECONVERGENT B1, `(.L_x_355) ;  /* 0x0000065000017945 */ /* 0x000fe20003800200 */
[----:B------:R-:W-:-:S03]  /*9f60*/  IMAD.MOV.U32 R9, RZ, RZ, R20 ;  /* 0x000000ffff097224 */ /* 0x000fc600078e0014 */
[----:B------:R-:W-:-:S05]  /*9f70*/  FFMA.FTZ R8, R8, R167, 1.1641532182693481445e-10 ;  /* 0x2f00000008087423 */ /* 0x000fca00000100a7 */
[----:B------:R-:W-:Y:S02]  /*9f80*/  FSETP.GTU.FTZ.AND P2, PT, R8, R166, PT ;  /* 0x000000a60800720b */ /* 0x000fe40003f5c000 */
[----:B------:R-:W-:-:S05]  /*9f90*/  PRMT R8, R61, 0x7632, R8 ;  /* 0x000076323d087816 */ /* 0x000fca0000000008 */
[----:B------:R-:W-:-:S04]  /*9fa0*/  IMAD.U32 R8, R8, 0x10000, RZ ;  /* 0x0001000008087824 */ /* 0x000fc800078e00ff */
[----:B------:R-:W-:-:S05]  /*9fb0*/  FMUL.FTZ R8, R8, R135 ;  /* 0x0000008708087220 */ /* 0x000fca0000410000 */
[----:B------:R-:W-:-:S05]  /*9fc0*/  FSEL R8, R8, RZ, !P2 ;  /* 0x000000ff08087208 */ /* 0x000fca0005000000 */
[--C-:B------:R-:W-:Y:S01]  /*9fd0*/  FADD.FTZ R12, R12, R8.reuse ;  /* 0x000000080c0c7221 */ /* 0x100fe20000010000 */
[----:B------:R-:W-:-:S05]  /*9fe0*/  @P1 PRMT R8, R57, 0x7632, R8 ;  /* 0x0000763239081816 */ /* 0x000fca0000000008 */
[----:B------:R-:W-:-:S04]  /*9ff0*/  @P1 IMAD.U32 R8, R8, 0x10000, RZ ;  /* 0x0001000008081824 */ /* 0x000fc800078e00ff */
[----:B------:R-:W-:Y:S01]  /*a000*/  @P1 FADD.FTZ R44, R12, R8 ;  /* 0x000000080c2c1221 */ /* 0x000fe20000010000 */
[----:B------:R-:W-:Y:S01]  /*a010*/  @!P1 MOV R44, R12 ;  /* 0x0000000c002c9202 */ /* 0x000fe20000000f00 */
[----:B------:R-:W-:Y:S01]  /*a020*/  IMAD.MOV.U32 R8, RZ, RZ, 0x2 ;  /* 0x00000002ff087424 */ /* 0x000fe200078e00ff */
[----:B------:R-:W-:Y:S02]  /*a030*/  SEL R12, RZ, 0x1, P2 ;  /* 0x00000001ff0c7807 */ /* 0x000fe40001000000 */
[----:B------:R-:W-:Y:S02]  /*a040*/  ISETP.NE.AND P2, PT, R10, 0x1, PT ;  /* 0x000000010a00780c */ /* 0x000fe40003f45270 */
[----:B------:R-:W-:-:S11]  /*a050*/  F2FP.BF16.F32.PACK_AB R102, RZ, R44 ;  /* 0x0000002cff66723e */ /* 0x000fd600000010ff */
        /* <DEDUP_REMOVED lines=9> */
.L_x_357:
        /* <DEDUP_REMOVED lines=13> */
.L_x_359:
[----:B------:R-:W-:Y:S05]  /*a1c0*/  BSYNC.RECONVERGENT B2 ;  /* 0x0000000000027941 */ /* 0x000fea0003800200 */
.L_x_358:
        /* <DEDUP_REMOVED lines=44> */
[----:B------:R-:W-:Y:S01]  /*a490*/  IMAD.WIDE.U32 R22, R22, -0x2daee0ad, RZ ;  /* 0xd2511f5316167825 */ /* 0x000fe200078e00ff */
[----:B------:R-:W-:-:S03]  /*a4a0*/  LOP3.LUT R9, R9, R8, R11, 0x96, !PT ;  /* 0x0000000809097212 */ /* 0x000fc600078e960b */
[----:B------:R-:W-:Y:S02]  /*a4b0*/  VIADD R11, R52, 0xf1bbcdc8 ;  /* 0xf1bbcdc8340b7836 */ /* 0x000fe40000000000 */
[----:B------:R-:W-:-:S05]  /*a4c0*/  IMAD.WIDE.U32 R8, R9, -0x326172a9, RZ ;  /* 0xcd9e8d5709087825 */ /* 0x000fca00078e00ff */
[----:B------:R-:W-:Y:S01]  /*a4d0*/  LOP3.LUT R9, R11, R20, R9, 0x96, !PT ;  /* 0x000000140b097212 */ /* 0x000fe200078e9609 */
[----:B------:R-:W-:-:S05]  /*a4e0*/  VIADD R11, R53, 0xdb3d7428 ;  /* 0xdb3d7428350b7836 */ /* 0x000fca0000000000 */
[----:B------:R-:W-:Y:S02]  /*a4f0*/  LOP3.LUT R11, R11, R10, R23, 0x96, !PT ;  /* 0x0000000a0b0b7212 */ /* 0x000fe400078e9617 */
[----:B------:R-:W-:-:S03]  /*a500*/  IADD3 R23, PT, PT, R52, -0x700cb87f, RZ ;  /* 0x8ff3478134177810 */ /* 0x000fc60007ffe0ff */
[----:B------:R-:W-:-:S04]  /*a510*/  IMAD.WIDE.U32 R10, R11, -0x326172a9, RZ ;  /* 0xcd9e8d570b0a7825 */ /* 0x000fc800078e00ff */
[----:B------:R-:W-:Y:S01]  /*a520*/  IMAD.MOV.U32 R20, RZ, RZ, R10 ;  /* 0x000000ffff147224 */ /* 0x000fe200078e000a */
[----:B------:R-:W-:Y:S01]  /*a530*/  LOP3.LUT R23, R23, R8, R11, 0x96, !PT ;  /* 0x0000000817177212 */ /* 0x000fe200078e960b */
[----:B------:R-:W-:-:S04]  /*a540*/  IMAD.WIDE.U32 R8, R9, -0x2daee0ad, RZ ;  /* 0xd2511f5309087825 */ /* 0x000fc800078e00ff */
[----:B------:R-:W-:-:S05]  /*a550*/  VIADD R11, R53, 0x96a522ad ;  /* 0x96a522ad350b7836 */ /* 0x000fca0000000000 */
[----:B------:R-:W-:Y:S02]  /*a560*/  LOP3.LUT R22, R11, R22, R9, 0x96, !PT ;  /* 0x000000160b167212 */ /* 0x000fe400078e9609 */
[----:B------:R-:W-:Y:S01]  /*a570*/  MOV R9, R100 ;  /* 0x0000006400097202 */ /* 0x000fe20000000f00 */
[----:B------:R-:W-:Y:S02]  /*a580*/  IMAD.MOV.U32 R100, RZ, RZ, R8 ;  /* 0x000000ffff647224 */ /* 0x000fe400078e0008 */
[----:B------:R-:W-:-:S07]  /*a590*/  IMAD.MOV.U32 R8, RZ, RZ, RZ ;  /* 0x000000ffff087224 */ /* 0x000fce00078e00ff */
.L_x_356:
[----:B------:R-:W-:Y:S05]  /*a5a0*/  BSYNC.RECONVERGENT B1 ;  /* 0x0000000000017941 */ /* 0x000fea0003800200 */
.L_x_355:
[----:B------:R-:W-:Y:S01]  /*a5b0*/  I2FP.F32.U32 R9, R9 ;  /* 0x0000000900097245 */ /* 0x000fe20000201000 */
[----:B------:R-:W-:Y:S01]  /*a5c0*/  BSSY.RECONVERGENT B1, `(.L_x_360) ;  /* 0x000005f000017945 */ /* 0x000fe20003800200 */
[----:B------:R-:W-:Y:S01]  /*a5d0*/  ISETP.NE.AND P3, PT, R8, 0x1, PT ;  /* 0x000000010800780c */ /* 0x000fe20003f65270 */
[----:B------:R-:W-:Y:S01]  /*a5e0*/  IMAD.MOV.U32 R10, RZ, RZ, 0x2 ;  /* 0x00000002ff0a7424 */ /* 0x000fe200078e00ff */
[C---:B------:R-:W-:Y:S01]  /*a5f0*/  SHF.L.U32 R45, R98.reuse, 0x10, RZ ;  /* 0x00000010622d7819 */ /* 0x040fe200000006ff */
[----:B------:R-:W-:Y:S01]  /*a600*/  FFMA.FTZ R9, R9, R167, 1.1641532182693481445e-10 ;  /* 0x2f00000009097423 */ /* 0x000fe200000100a7 */
[----:B------:R-:W-:-:S03]  /*a610*/  PRMT R103, R98, 0x7632, R103 ;  /* 0x0000763262677816 */ /* 0x000fc60000000067 */
[----:B------:R-:W-:Y:S01]  /*a620*/  FMUL.FTZ R45, R45, R135 ;  /* 0x000000872d2d7220 */ /* 0x000fe20000410000 */
[----:B------:R-:W-:Y:S01]  /*a630*/  FSETP.GTU.FTZ.AND P2, PT, R9, R166, PT ;  /* 0x000000a60900720b */ /* 0x000fe20003f5c000 */
[----:B------:R-:W-:-:S03]  /*a640*/  IMAD.MOV.U32 R9, RZ, RZ, R20 ;  /* 0x000000ffff097224 */ /* 0x000fc600078e0014 */
[----:B------:R-:W-:Y:S02]  /*a650*/  FSEL R45, R45, RZ, !P2 ;  /* 0x000000ff2d2d7208 */ /* 0x000fe40005000000 */
[----:B------:R-:W-:Y:S01]  /*a660*/  PLOP3.LUT P2, PT, P2, PT, PT, 0x8, 0x80 ;  /* 0x000000000080781c */ /* 0x000fe2000174e170 */
[----:B------:R-:W-:-:S12]  /*a670*/  @!P3 BRA `(.L_x_361) ;  /* 0x00000004004cb947 */ /* 0x000fd80003800000 */
        /* <DEDUP_REMOVED lines=8> */
.L_x_362:
        /* <DEDUP_REMOVED lines=13> */
.L_x_364:
[----:B------:R-:W-:Y:S05]  /*a7d0*/  BSYNC.RECONVERGENT B2 ;  /* 0x0000000000027941 */ /* 0x000fea0003800200 */
.L_x_363:
        /* <DEDUP_REMOVED lines=56> */
[----:B------:R-:W-:Y:S02]  /*ab60*/  VIADD R11, R53, 0x96a522ad ;  /* 0x96a522ad350b7836 */ /* 0x000fe40000000000 */
[----:B------:R-:W-:-:S03]  /*ab70*/  IMAD.MOV.U32 R10, RZ, RZ, RZ ;  /* 0x000000ffff0a7224 */ /* 0x000fc600078e00ff */
[----:B------:R-:W-:Y:S02]  /*ab80*/  LOP3.LUT R22, R11, R22, R9, 0x96, !PT ;  /* 0x000000160b167212 */ /* 0x000fe400078e9609 */
[----:B------:R-:W-:Y:S01]  /*ab90*/  MOV R9, R100 ;  /* 0x0000006400097202 */ /* 0x000fe20000000f00 */
[----:B------:R-:W-:-:S07]  /*aba0*/  IMAD.MOV.U32 R100, RZ, RZ, R8 ;  /* 0x000000ffff647224 */ /* 0x000fce00078e0008 */
.L_x_361:
[----:B------:R-:W-:Y:S05]  /*abb0*/  BSYNC.RECONVERGENT B1 ;  /* 0x0000000000017941 */ /* 0x000fea0003800200 */
.L_x_360:
[----:B------:R-:W-:Y:S01]  /*abc0*/  I2FP.F32.U32 R8, R9 ;  /* 0x0000000900087245 */ /* 0x000fe20000201000 */
[----:B------:R-:W-:Y:S01]  /*abd0*/  BSSY.RECONVERGENT B1, `(.L_x_365) ;  /* 0x0000062000017945 */ /* 0x000fe20003800200 */
[----:B------:R-:W-:-:S03]  /*abe0*/  SHF.L.U32 R9, R62, 0x10, RZ ;  /* 0x000000103e097819 */ /* 0x000fc600000006ff */
[----:B------:R-:W-:Y:S02]  /*abf0*/  FFMA.FTZ R8, R8, R167, 1.1641532182693481445e-10 ;  /* 0x2f00000008087423 */ /* 0x000fe400000100a7 */
[----:B------:R-:W-:-:S03]  /*ac00*/  FMUL.FTZ R9, R9, R135 ;  /* 0x0000008709097220 */ /* 0x000fc60000410000 */
[----:B------:R-:W-:-:S04]  /*ac10*/  FSETP.GTU.FTZ.AND P3, PT, R8, R166, PT ;  /* 0x000000a60800720b */ /* 0x000fc80003f7c000 */
[----:B------:R-:W-:Y:S01]  /*ac20*/  FSEL R8, R9, RZ, !P3 ;  /* 0x000000ff09087208 */ /* 0x000fe20005800000 */
[----:B------:R-:W-:Y:S01]  /*ac30*/  IMAD.MOV.U32 R9, RZ, RZ, R20 ;  /* 0x000000ffff097224 */ /* 0x000fe200078e0014 */
[----:B------:R-:W-:Y:S02]  /*ac40*/  SEL R11, RZ, 0x1, P3 ;  /* 0x00000001ff0b7807 */ /* 0x000fe40001800000 */
[----:B------:R-:W-:Y:S01]  /*ac50*/  ISETP.NE.AND P3, PT, R10, 0x1, PT ;  /* 0x000000010a00780c */ /* 0x000fe20003f65270 */
[----:B------:R-:W-:Y:S01]  /*ac60*/  FADD.FTZ R8, R45, R8 ;  /* 0x000000082d087221 */ /* 0x000fe20000010000 */
[----:B------:R-:W-:-:S04]  /*ac70*/  @P1 IMAD.U32 R45, R58, 0x10000, RZ ;  /* 0x000100003a2d1824 */ /* 0x000fc800078e00ff */
[--C-:B------:R-:W-:Y:S01]  /*ac80*/  @P1 FADD.FTZ R45, R45, R8.reuse ;  /* 0x000000082d2d1221 */ /* 0x100fe20000010000 */
[----:B------:R-:W-:Y:S02]  /*ac90*/  @!P1 IMAD.MOV.U32 R45, RZ, RZ, R8 ;  /* 0x000000ffff2d9224 */ /* 0x000fe400078e0008 */
[----:B------:R-:W-:-:S03]  /*aca0*/  HFMA2 R8, -RZ, RZ, 0, 1.1920928955078125e-07 ;  /* 0x00000002ff087431 */ /* 0x000fc600000001ff */
        /* <DEDUP_REMOVED lines=10> */
.L_x_367:
        /* <DEDUP_REMOVED lines=13> */
.L_x_369:
[----:B------:R-:W-:Y:S05]  /*ae20*/  BSYNC.RECONVERGENT B2 ;  /* 0x0000000000027941 */ /* 0x000fea0003800200 */
.L_x_368:
        /* <DEDUP_REMOVED lines=21> */
[C---:B------:R-:W-:Y:S01]  /*af80*/  VIADD R9, R52.reuse, 0x78dde6e4 ;  /* 0x78dde6e434097836 */ /* 0x040fe20000000000 */
[----:B------:R-:W-:-:S03]  /*af90*/  IADD3 R10, PT, PT, R52, 0x1715609d, RZ ;  /* 0x1715609d340a7810 */ /* 0x000fc60007ffe0ff */
[----:B------:R-:W-:-:S05]  /*afa0*/  IMAD.WIDE.U32 R22, R22, -0x326172a9, RZ ;  /* 0xcd9e8d5716167825 */ /* 0x000fca00078e00ff */
[----:B------:R-:W-:Y:S01]  /*afb0*/  LOP3.LUT R23, R9, R20, R23, 0x96, !PT ;  /* 0x0000001409177212 */ /* 0x000fe200078e9617 */
[----:B------:R-:W-:-:S04]  /*afc0*/  IMAD.WIDE.U32 R20, R21, -0x2daee0ad, RZ ;  /* 0xd2511f5315147825 */ /* 0x000fc800078e00ff */
[----:B------:R-:W-:-:S05]  /*afd0*/  VIADD R9, R53, 0xed9eba14 ;  /* 0xed9eba1435097836 */ /* 0x000fca0000000000 */
        /* <DEDUP_REMOVED lines=12> */
[C---:B------:R-:W-:Y:S01]  /*b0a0*/  VIADD R9, R52.reuse, 0x5384540f ;  /* 0x5384540f34097836 */ /* 0x040fe20000000000 */
        /* <DEDUP_REMOVED lines=15> */
[----:B------:R-:W-:-:S05]  /*b1a0*/  IMAD.WIDE.U32 R8, R9, -0x2daee0ad, RZ ;  /* 0xd2511f5309087825 */ /* 0x000fca00078e00ff */
[----:B------:R-:W-:Y:S01]  /*b1b0*/  LOP3.LUT R22, R10, R22, R9, 0x96, !PT ;  /* 0x000000160a167212 */ /* 0x000fe200078e9609 */
[----:B------:R-:W-:Y:S02]  /*b1c0*/  IMAD.MOV.U32 R9, RZ, RZ, R100 ;  /* 0x000000ffff097224 */ /* 0x000fe400078e0064 */
[----:B------:R-:W-:Y:S02]  /*b1d0*/  IMAD.MOV.U32 R100, RZ, RZ, R8 ;  /* 0x000000ffff647224 */ /* 0x000fe400078e0008 */
[----:B------:R-:W-:-:S07]  /*b1e0*/  HFMA2 R8, -RZ, RZ, 0, 0 ;  /* 0x00000000ff087431 */ /* 0x000fce00000001ff */
.L_x_366:
[----:B------:R-:W-:Y:S05]  /*b1f0*/  BSYNC.RECONVERGENT B1 ;  /* 0x0000000000017941 */ /* 0x000fea0003800200 */
.L_x_365:
[----:B------:R-:W-:Y:S01]  /*b200*/  I2FP.F32.U32 R9, R9 ;  /* 0x0000000900097245 */ /* 0x000fe20000201000 */
[----:B------:R-:W-:Y:S01]  /*b210*/  IMAD.U32 R103, R103, 0x10000, RZ ;  /* 0x0001000067677824 */ /* 0x000fe200078e00ff */
[----:B------:R-:W-:Y:S01]  /*b220*/  ISETP.NE.AND P4, PT, R8, 0x1, PT ;  /* 0x000000010800780c */ /* 0x000fe20003f85270 */
[----:B------:R-:W-:Y:S01]  /*b230*/  BSSY.RECONVERGENT B1, `(.L_x_370) ;  /* 0x000005b000017945 */ /* 0x000fe20003800200 */
[----:B------:R-:W-:Y:S02]  /*b240*/  IMAD.MOV.U32 R21, RZ, RZ, 0x2 ;  /* 0x00000002ff157424 */ /* 0x000fe400078e00ff */
[----:B------:R-:W-:Y:S01]  /*b250*/  FFMA.FTZ R9, R9, R167, 1.1641532182693481445e-10 ;  /* 0x2f00000009097423 */ /* 0x000fe200000100a7 */
[----:B------:R-:W-:-:S04]  /*b260*/  FMUL.FTZ R10, R103, R135 ;  /* 0x00000087670a7220 */ /* 0x000fc80000410000 */
[----:B------:R-:W-:Y:S02]  /*b270*/  FSETP.GTU.FTZ.AND P3, PT, R9, R166, PT ;  /* 0x000000a60900720b */ /* 0x000fe40003f7c000 */
[----:B------:R-:W-:Y:S02]  /*b280*/  MOV R9, R20 ;  /* 0x0000001400097202 */ /* 0x000fe40000000f00 */
[----:B------:R-:W-:Y:S02]  /*b290*/  FSEL R10, R10, RZ, !P3 ;  /* 0x000000ff0a0a7208 */ /* 0x000fe40005800000 */
[----:B------:R-:W-:Y:S01]  /*b2a0*/  PLOP3.LUT P3, PT, P3, PT, PT, 0x8, 0x80 ;  /* 0x000000000080781c */ /* 0x000fe20001f6e170 */
[----:B------:R-:W-:-:S12]  /*b2b0*/  @!P4 BRA `(.L_x_371) ;  /* 0x000000040048c947 */ /* 0x000fd80003800000 */
        /* <DEDUP_REMOVED lines=8> */
.L_x_372:
        /* <DEDUP_REMOVED lines=13> */
.L_x_374:
[----:B------:R-:W-:Y:S05]  /*b410*/  BSYNC.RECONVERGENT B2 ;  /* 0x0000000000027941 */ /* 0x000fea0003800200 */
.L_x_373:
[----:B------:R-:W-:Y:S01]  /*b420*/  LOP3.LUT R20, R18, R23, R53, 0x96, !PT ;  /* 0x0000001712147212 */ /* 0x000fe200078e9635 */
[----:B------:R-:W-:Y:S01]  /*b430*/  IMAD.WIDE.U32 R8, R24, -0x326172a9, RZ ;  /* 0xcd9e8d5718087825 */ /* 0x000fe200078e00ff */
[----:B------:R-:W-:-:S03]  /*b440*/  IADD3 R23, PT, PT, R52, -0x61c88647, RZ ;  /* 0x9e3779b934177810 */ /* 0x000fc60007ffe0ff */
        /* <DEDUP_REMOVED lines=54> */
[----:B------:R-:W-:Y:S01]  /*b7b0*/  IMAD.MOV.U32 R21, RZ, RZ, RZ ;  /* 0x000000ffff157224 */ /* 0x000fe200078e00ff */
[----:B------:R-:W-:Y:S01]  /*b7c0*/  MOV R9, R100 ;  /* 0x0000006400097202 */ /* 0x000fe20000000f00 */
[----:B------:R-:W-:-:S07]  /*b7d0*/  IMAD.MOV.U32 R100, RZ, RZ, R8 ;  /* 0x000000ffff647224 */ /* 0x000fce00078e0008 */
.L_x_371:
[----:B------:R-:W-:Y:S05]  /*b7e0*/  BSYNC.RECONVERGENT B1 ;  /* 0x0000000000017941 */ /* 0x000fea0003800200 */
.L_x_370:
[----:B------:R-:W-:Y:S01]  /*b7f0*/  I2FP.F32.U32 R8, R9 ;  /* 0x0000000900087245 */ /* 0x000fe20000201000 */
[----:B------:R-:W-:Y:S01]  /*b800*/  BSSY.RECONVERGENT B1, `(.L_x_375) ;  /* 0x0000064000017945 */ /* 0x000fe20003800200 */
[----:B------:R-:W-:-:S03]  /*b810*/  IMAD.MOV.U32 R9, RZ, RZ, R20 ;  /* 0x000000ffff097224 */ /* 0x000fc600078e0014 */
        /* <DEDUP_REMOVED lines=10> */
[----:B------:R-:W-:Y:S01]  /*b8c0*/  @!P1 IMAD.MOV.U32 R110, RZ, RZ, R10 ;  /* 0x000000ffff6e9224 */ /* 0x000fe200078e000a */
[----:B------:R-:W-:Y:S01]  /*b8d0*/  SEL R10, RZ, 0x1, P4 ;  /* 0x00000001ff0a7807 */ /* 0x000fe20002000000 */
[----:B------:R-:W-:Y:S01]  /*b8e0*/  HFMA2 R8, -RZ, RZ, 0, 1.1920928955078125e-07 ;  /* 0x00000002ff087431 */ /* 0x000fe200000001ff */
[----:B------:R-:W-:Y:S02]  /*b8f0*/  ISETP.NE.AND P4, PT, R21, 0x1, PT ;  /* 0x000000011500780c */ /* 0x000fe40003f85270 */
[----:B------:R-:W-:-:S11]  /*b900*/  F2FP.BF16.F32.PACK_AB R103, RZ, R110 ;  /* 0x0000006eff67723e */ /* 0x000fd600000010ff */
[----:B------:R-:W-:Y:S05]  /*b910*/  @!P4 BRA `(.L_x_376) ;  /* 0x000000040048c947 */ /* 0x000fea0003800000 */
        /* <DEDUP_REMOVED lines=8> */
.L_x_377:
        /* <DEDUP_REMOVED lines=13> */
.L_x_379:
[----:B------:R-:W-:Y:S05]  /*ba70*/  BSYNC.RECONVERGENT B2 ;  /* 0x0000000000027941 */ /* 0x000fea0003800200 */
.L_x_378:
        /* <DEDUP_REMOVED lines=57> */
[----:B------:R-:W-:Y:S02]  /*be10*/  IMAD.MOV.U32 R9, RZ, RZ, R100 ;  /* 0x000000ffff097224 */ /* 0x000fe400078e0064 */
[----:B------:R-:W-:Y:S02]  /*be20*/  IMAD.MOV.U32 R100, RZ, RZ, R8 ;  /* 0x000000ffff647224 */ /* 0x000fe400078e0008 */
[----:B------:R-:W-:-:S07]  /*be30*/  HFMA2 R8, -RZ, RZ, 0, 0 ;  /* 0x00000000ff087431 */ /* 0x000fce00000001ff */
.L_x_376:
[----:B------:R-:W-:Y:S05]  /*be40*/  BSYNC.RECONVERGENT B1 ;  /* 0x0000000000017941 */ /* 0x000fea0003800200 */
.L_x_375:
[----:B------:R-:W-:Y:S01]  /*be50*/  I2FP.F32.U32 R9, R9 ;  /* 0x0000000900097245 */ /* 0x000fe20000201000 */
[----:B------:R-:W-:Y:S01]  /*be60*/  BSSY.RECONVERGENT B1, `(.L_x_380) ;  /* 0x000005e000017945 */ /* 0x000fe20003800200 */
[----:B------:R-:W-:Y:S01]  /*be70*/  ISETP.NE.AND P5, PT, R8, 0x1, PT ;  /* 0x000000010800780c */ /* 0x000fe20003fa5270 */
[----:B------:R-:W-:Y:S01]  /*be80*/  IMAD.MOV.U32 R21, RZ, RZ, 0x2 ;  /* 0x00000002ff157424 */ /* 0x000fe200078e00ff */
[----:B------:R-:W-:Y:S01]  /*be90*/  PRMT R126, R99, 0x7632, R126 ;  /* 0x00007632637e7816 */ /* 0x000fe2000000007e */
[----:B------:R-:W-:-:S05]  /*bea0*/  FFMA.FTZ R9, R9, R167, 1.1641532182693481445e-10 ;  /* 0x2f00000009097423 */ /* 0x000fca00000100a7 */
[----:B------:R-:W-:Y:S01]  /*beb0*/  FSETP.GTU.FTZ.AND P4, PT, R9, R166, PT ;  /* 0x000000a60900720b */ /* 0x000fe20003f9c000 */
[----:B------:R-:W-:-:S04]  /*bec0*/  IMAD.U32 R9, R99, 0x10000, RZ ;  /* 0x0001000063097824 */ /* 0x000fc800078e00ff */
[----:B------:R-:W-:-:S05]  /*bed0*/  FMUL.FTZ R9, R9, R135 ;  /* 0x0000008709097220 */ /* 0x000fca0000410000 */
[----:B------:R-:W-:Y:S02]  /*bee0*/  FSEL R99, R9, RZ, !P4 ;  /* 0x000000ff09637208 */ /* 0x000fe40006000000 */
[----:B------:R-:W-:Y:S02]  /*bef0*/  PLOP3.LUT P4, PT, P4, PT, PT, 0x8, 0x80 ;  /* 0x000000000080781c */ /* 0x000fe4000278e170 */
[----:B------:R-:W-:Y:S01]  /*bf00*/  MOV R9, R20 ;  /* 0x0000001400097202 */ /* 0x000fe20000000f00 */
[----:B------:R-:W-:Y:S10]  /*bf10*/  @!P5 BRA `(.L_x_381) ;  /* 0x000000040048d947 */ /* 0x000ff40003800000 */
        /* <DEDUP_REMOVED lines=8> */
.L_x_382:
        /* <DEDUP_REMOVED lines=13> */
.L_x_384:
[----:B------:R-:W-:Y:S05]  /*c070*/  BSYNC.RECONVERGENT B2 ;  /* 0x0000000000027941 */ /* 0x000fea0003800200 */
.L_x_383:
        /* <DEDUP_REMOVED lines=60> */
.L_x_381:
[----:B------:R-:W-:Y:S05]  /*c440*/  BSYNC.RECONVERGENT B1 ;  /* 0x0000000000017941 */ /* 0x000fea0003800200 */
.L_x_380:
[----:B------:R-:W-:Y:S01]  /*c450*/  I2FP.F32.U32 R8, R9 ;  /* 0x0000000900087245 */ /* 0x000fe20000201000 */
[----:B------:R-:W-:Y:S01]  /*c460*/  @P1 IMAD.U32 R111, R59, 0x10000, RZ ;  /* 0x000100003b6f1824 */ /* 0x000fe200078e00ff */
[----:B------:R-:W-:Y:S01]  /*c470*/  SHF.L.U32 R9, R63, 0x10, RZ ;  /* 0x000000103f097819 */ /* 0x000fe200000006ff */
[----:B------:R-:W-:Y:S01]  /*c480*/  BSSY.RECONVERGENT B1, `(.L_x_385) ;  /* 0x0000060000017945 */ /* 0x000fe20003800200 */
[----:B------:R-:W-:Y:S02]  /*c490*/  HFMA2 R164, -RZ, RZ, 0, 1.1920928955078125e-07 ;  /* 0x00000002ffa47431 */ /* 0x000fe400000001ff */
[----:B------:R-:W-:Y:S01]  /*c4a0*/  FFMA.FTZ R8, R8, R167, 1.1641532182693481445e-10 ;  /* 0x2f00000008087423 */ /* 0x000fe200000100a7 */
[----:B------:R-:W-:-:S04]  /*c4b0*/  FMUL.FTZ R9, R9, R135 ;  /* 0x0000008709097220 */ /* 0x000fc80000410000 */
[----:B------:R-:W-:-:S04]  /*c4c0*/  FSETP.GTU.FTZ.AND P5, PT, R8, R166, PT ;  /* 0x000000a60800720b */ /* 0x000fc80003fbc000 */
[----:B------:R-:W-:Y:S02]  /*c4d0*/  FSEL R8, R9, RZ, !P5 ;  /* 0x000000ff09087208 */ /* 0x000fe40006800000 */
[----:B------:R-:W-:Y:S02]  /*c4e0*/  SEL R9, RZ, 0x1, P5 ;  /* 0x00000001ff097807 */ /* 0x000fe40002800000 */
[----:B------:R-:W-:Y:S01]  /*c4f0*/  ISETP.NE.AND P5, PT, R21, 0x1, PT ;  /* 0x000000011500780c */ /* 0x000fe20003fa5270 */
[----:B------:R-:W-:Y:S01]  /*c500*/  FADD.FTZ R99, R99, R8 ;  /* 0x0000000863637221 */ /* 0x000fe20000010000 */
[----:B------:R-:W-:-:S03]  /*c510*/  IMAD.MOV.U32 R8, RZ, RZ, R20 ;  /* 0x000000ffff087224 */ /* 0x000fc600078e0014 */
[--C-:B------:R-:W-:Y:S01]  /*c520*/  @P1 FADD.FTZ R111, R111, R99.reuse ;  /* 0x000000636f6f1221 */ /* 0x100fe20000010000 */
[----:B------:R-:W-:-:S05]  /*c530*/  @!P1 IMAD.MOV.U32 R111, RZ, RZ, R99 ;  /* 0x000000ffff6f9224 */ /* 0x000fca00078e0063 */
[----:B------:R-:W-:Y:S02]  /*c540*/  F2FP.BF16.F32.PACK_AB R99, RZ, R111 ;  /* 0x0000006fff63723e */ /* 0x000fe400000010ff */
        /* <DEDUP_REMOVED lines=9> */
.L_x_387:
        /* <DEDUP_REMOVED lines=13> */
.L_x_389:
[----:B------:R-:W-:Y:S05]  /*c6b0*/  BSYNC.RECONVERGENT B2 ;  /* 0x0000000000027941 */ /* 0x000fea0003800200 */
.L_x_388:
        /* <DEDUP_REMOVED lines=60> */
.L_x_386:
[----:B------:R-:W-:Y:S05]  /*ca80*/  BSYNC.RECONVERGENT B1 ;  /* 0x0000000000017941 */ /* 0x000fea0003800200 */
.L_x_385:
[----:B------:R-:W-:Y:S01]  /*ca90*/  I2FP.F32.U32 R8, R8 ;  /* 0x0000000800087245 */ /* 0x000fe20000201000 */
[----:B------:R-:W-:Y:S01]  /*caa0*/  IMAD.U32 R126, R126, 0x10000, RZ ;  /* 0x000100007e7e7824 */ /* 0x000fe200078e00ff */
[----:B------:R-:W-:Y:S01]  /*cab0*/  ISETP.NE.AND P6, PT, R164, 0x1, PT ;  /* 0x00000001a400780c */ /* 0x000fe20003fc5270 */
[----:B------:R-:W-:Y:S01]  /*cac0*/  BSSY.RECONVERGENT B1, `(.L_x_390) ;  /* 0x000005e000017945 */ /* 0x000fe20003800200 */
[----:B------:R-:W-:Y:S02]  /*cad0*/  IMAD.MOV.U32 R21, RZ, RZ, 0x2 ;  /* 0x00000002ff157424 */ /* 0x000fe400078e00ff */
[----:B------:R-:W-:-:S05]  /*cae0*/  FFMA.FTZ R8, R8, R167, 1.1641532182693481445e-10 ;  /* 0x2f00000008087423 */ /* 0x000fca00000100a7 */
[----:B------:R-:W-:Y:S01]  /*caf0*/  FSETP.GTU.FTZ.AND P5, PT, R8, R166, PT ;  /* 0x000000a60800720b */ /* 0x000fe20003fbc000 */
[----:B------:R-:W-:Y:S01]  /*cb00*/  FMUL.FTZ R8, R126, R135 ;  /* 0x000000877e087220 */ /* 0x000fe20000410000 */
[----:B------:R-:W-:-:S04]  /*cb10*/  MOV R126, R20 ;  /* 0x00000014007e7202 */ /* 0x000fc80000000f00 */
        /* <DEDUP_REMOVED lines=11> */
.L_x_392:
[----:B------:R-:W-:Y:S01]  /*cbd0*/  VIADD R26, R26, 0x1 ;  /* 0x000000011a1a7836 */ /* 0x000fe20000000000 */
[----:B------:R-:W-:Y:S03]  /*cbe0*/  BSSY.RECONVERGENT B2, `(.L_x_393) ;  /* 0x000000f000027945 */ /* 0x000fe60003800200 */
[C---:B------:R-:W-:Y:S01]  /*cbf0*/  IMAD.WIDE.U32 R22, R26.reuse, -0x2daee0ad, RZ ;  /* 0xd2511f531a167825 */ /* 0x040fe200078e00ff */
[----:B------:R-:W-:-:S13]  /*cc00*/  ISETP.NE.AND P6, PT, R26, RZ, PT ;  /* 0x000000ff1a00720c */ /* 0x000fda0003fc5270 */
[----:B------:R-:W-:Y:S05]  /*cc10*/  @P6 BRA `(.L_x_394) ;  /* 0x00000000002c6947 */ /* 0x000fea0003800000 */
[----:B------:R-:W-:Y:S02]  /*cc20*/  IADD3 R19, PT, PT, R19, 0x1, RZ ;  /* 0x0000000113137810 */ /* 0x000fe40007ffe0ff */
[----:B------:R-:W-:Y:S02]  /*cc30*/  LOP3.LUT R25, R25, 0xffffdfff, RZ, 0xc0, !PT ;  /* 0xffffdfff19197812 */ /* 0x000fe400078ec0ff */
[----:B------:R-:W-:Y:S02]  /*cc40*/  ISETP.NE.AND P6, PT, R19, RZ, PT ;  /* 0x000000ff1300720c */ /* 0x000fe40003fc5270 */
[----:B------:R-:W-:-:S11]  /*cc50*/  @P0 LOP3.LUT R25, R25, 0x2000, RZ, 0xfc, !PT ;  /* 0x0000200019190812 */ /* 0x000fd600078efcff */
[----:B------:R-:W-:Y:S02]  /*cc60*/  @!P6 VIADD R24, R24, 0x1 ;  /* 0x000000011818e836 */ /* 0x000fe40000000000 */
[----:B------:R-:W-:Y:S02]  /*cc70*/  @!P6 VIADD R20, R18, 0x1 ;  /* 0x000000011214e836 */ /* 0x000fe40000000000 */
[----:B------:R-:W-:Y:S01]  /*cc80*/  @!P6 IMAD.MOV.U32 R19, RZ, RZ, RZ ;  /* 0x000000ffff13e224 */ /* 0x000fe200078e00ff */
[----:B------:R-:W-:-:S13]  /*cc90*/  ISETP.NE.AND P0, PT, R24, RZ, !P6 ;  /* 0x000000ff1800720c */ /* 0x000fda0007705270 */
[----:B------:R-:W-:Y:S02]  /*cca0*/  @P0 IADD3 R20, PT, PT, R18, RZ, RZ ;  /* 0x000000ff12140210 */ /* 0x000fe40007ffe0ff */
[----:B------:R-:W-:-:S03]  /*ccb0*/  LOP3.LUT P0, RZ, R25, 0x2000, RZ, 0xc0, !PT ;  /* 0x0000200019ff7812 */ /* 0x000fc6000780c0ff */
[----:B------:R-:W-:-:S10]  /*ccc0*/  @!P6 IMAD.MOV.U32 R18, RZ, RZ, R20 ;  /* 0x000000ffff12e224 */ /* 0x000fd400078e0014 */
.L_x_394:
[----:B------:R-:W-:Y:S05]  /*ccd0*/  BSYNC.RECONVERGENT B2 ;  /* 0x0000000000027941 */ /* 0x000fea0003800200 */
.L_x_393:
        /* <DEDUP_REMOVED lines=46> */
[----:B------:R-:W-:-:S03]  /*cfc0*/  MOV R126, R100 ;  /* 0x00000064007e7202 */ /* 0x000fc60000000f00 */
        /* <DEDUP_REMOVED lines=9> */
[----:B------:R-:W-:Y:S02]  /*d060*/  VIADD R21, R53, 0x96a522ad ;  /* 0x96a522ad35157836 */ /* 0x000fe40000000000 */
[----:B------:R-:W-:-:S03]  /*d070*/  IMAD.MOV.U32 R100, RZ, RZ, R164 ;  /* 0x000000ffff647224 */ /* 0x000fc600078e00a4 */
[----:B------:R-:W-:Y:S01]  /*d080*/  LOP3.LUT R22, R21, R22, R165, 0x96, !PT ;  /* 0x0000001615167212 */ /* 0x000fe200078e96a5 */
[----:B------:R-:W-:-:S07]  /*d090*/  IMAD.MOV.U32 R21, RZ, RZ, RZ ;  /* 0x000000ffff157224 */ /* 0x000fce00078e00ff */
.L_x_391:
[----:B------:R-:W-:Y:S05]  /*d0a0*/  BSYNC.RECONVERGENT B1 ;  /* 0x0000000000017941 */ /* 0x000fea0003800200 */
.L_x_390:
[----:B------:R-:W-:Y:S02]  /*d0b0*/  I2FP.F32.U32 R126, R126 ;  /* 0x0000007e007e7245 */ /* 0x000fe40000201000 */
[----:B------:R-:W-:Y:S02]  /*d0c0*/  PRMT R98, R98, 0x5410, R103 ;  /* 0x0000541062627816 */ /* 0x000fe40000000067 */
[----:B------:R-:W-:Y:S01]  /*d0d0*/  PRMT R97, R97, 0x5410, R102 ;  /* 0x0000541061617816 */ /* 0x000fe20000000066 */
[----:B------:R-:W-:Y:S01]  /*d0e0*/  FFMA.FTZ R126, R126, R167, 1.1641532182693481445e-10 ;  /* 0x2f0000007e7e7423 */ /* 0x000fe200000100a7 */
[----:B------:R-:W-:-:S04]  /*d0f0*/  PRMT R96, R96, 0x5410, R101 ;  /* 0x0000541060607816 */ /* 0x000fc80000000065 */
        /* <DEDUP_REMOVED lines=10> */
[----:B------:R-:W-:-:S04]  /*d1a0*/  SEL R8, RZ, 0x1, P6 ;  /* 0x00000001ff087807 */ /* 0x000fc80003000000 */
[----:B------:R-:W-:-:S04]  /*d1b0*/  F2FP.BF16.F32.PACK_AB R135, RZ, R126 ;  /* 0x0000007eff87723e */ /* 0x000fc800000010ff */
[----:B------:R-:W-:-:S07]  /*d1c0*/  PRMT R99, R99, 0x5410, R135 ;  /* 0x0000541063637816 */ /* 0x000fce0000000087 */
.L_x_314:
[----:B------:R-:W0:Y:S01]  /*d1d0*/  LDC.64 R102, c[0x0][0x3a8] ;  /* 0x0000ea00ff667b82 */ /* 0x000e220000000a00 */
[C---:B------:R-:W-:Y:S02]  /*d1e0*/  LOP3.LUT P6, RZ, R25.reuse, 0x8, RZ, 0xc0, !PT ;  /* 0x0000000819ff7812 */ /* 0x040fe400078cc0ff */
[----:B------:R-:W-:Y:S01]  /*d1f0*/  LOP3.LUT P1, RZ, R25, 0x10, RZ, 0xc0, !PT ;  /* 0x0000001019ff7812 */ /* 0x000fe2000782c0ff */
[----:B0-----:R-:W-:-:S05]  /*d200*/  IMAD.WIDE.U32 R102, R17, 0x10, R102 ;  /* 0x0000001011667825 */ /* 0x001fca00078e0066 */
[----:B------:R0:W-:Y:S02]  /*d210*/  STG.E.128 desc[UR6][R102.64], R96 ;  /* 0x0000006066007986 */ /* 0x0001e4000c101d06 */
[----:B0-----:R-:W-:Y:S02]  /*d220*/  SEL R96, RZ, 0x1000000, !P5 ;  /* 0x01000000ff607807 */ /* 0x001fe40006800000 */
[----:B------:R-:W-:Y:S02]  /*d230*/  SEL R97, RZ, 0x10000, !P4 ;  /* 0x00010000ff617807 */ /* 0x000fe40006000000 */
[----:B------:R-:W-:Y:S02]  /*d240*/  SEL R98, RZ, 0x100, !P3 ;  /* 0x00000100ff627807 */ /* 0x000fe40005800000 */
[----:B------:R-:W-:Y:S02]  /*d250*/  LOP3.LUT P5, RZ, R25, 0x4, RZ, 0xc0, !PT ;  /* 0x0000000419ff7812 */ /* 0x000fe400078ac0ff */
[----:B------:R-:W-:-:S02]  /*d260*/  LOP3.LUT R96, R98, R96, R97, 0xfe, !PT ;  /* 0x0000006062607212 */ /* 0x000fc400078efe61 */
[----:B------:R-:W-:Y:S02]  /*d270*/  SEL R97, RZ, 0x1, !P2 ;  /* 0x00000001ff617807 */ /* 0x000fe40005000000 */
[----:B------:R-:W-:Y:S02]  /*d280*/  LOP3.LUT P4, RZ, R25, 0x2, RZ, 0xc0, !PT ;  /* 0x0000000219ff7812 */ /* 0x000fe4000788c0ff */
[----:B------:R-:W-:Y:S02]  /*d290*/  LOP3.LUT R97, R96, R97, RZ, 0xfc, !PT ;  /* 0x0000006160617212 */ /* 0x000fe400078efcff */
[----:B------:R-:W-:Y:S02]  /*d2a0*/  SEL R96, RZ, 0x1000000, !P4 ;  /* 0x01000000ff607807 */ /* 0x000fe40006000000 */
[----:B------:R-:W-:Y:S02]  /*d2b0*/  SEL R98, RZ, 0x10000, !P5 ;  /* 0x00010000ff627807 */ /* 0x000fe40006800000 */
[----:B------:R-:W-:-:S04]  /*d2c0*/  SEL R99, RZ, 0x100, !P6 ;  /* 0x00000100ff637807 */ /* 0x000fc80007000000 */
[----:B------:R-:W-:Y:S02]  /*d2d0*/  LOP3.LUT R96, R99, R96, R98, 0xfe, !PT ;  /* 0x0000006063607212 */ /* 0x000fe400078efe62 */
[----:B------:R-:W-:-:S04]  /*d2e0*/  SEL R98, RZ, 0x1, !P1 ;  /* 0x00000001ff627807 */ /* 0x000fc80004800000 */
[----:B------:R-:W-:Y:S02]  /*d2f0*/  LOP3.LUT R96, R96, R98, RZ, 0xfc, !PT ;  /* 0x0000006260607212 */ /* 0x000fe400078efcff */
[----:B------:R-:W0:Y:S02]  /*d300*/  LDC.64 R98, c[0x0][0x3b0] ;  /* 0x0000ec00ff627b82 */ /* 0x000e240000000a00 */
[----:B0-----:R-:W-:-:S05]  /*d310*/  IMAD.WIDE.U32 R98, R17, 0x8, R98 ;  /* 0x0000000811627825 */ /* 0x001fca00078e0062 */
[----:B------:R0:W-:Y:S01]  /*d320*/  STG.E.64 desc[UR6][R98.64], R96 ;  /* 0x0000006062007986 */ /* 0x0001e2000c101b06 */
[----:B------:R-:W-:Y:S05]  /*d330*/  @!P0 BRA `(.L_x_395) ;  /* 0x0000000000508947 */ /* 0x000fea0003800000 */
[----:B0-----:R-:W-:Y:S02]  /*d340*/  SHF.L.U32 R96, R9, 0x10, RZ ;  /* 0x0000001009607819 */ /* 0x001fe400000006ff */
[----:B------:R-:W-:Y:S02]  /*d350*/  LOP3.LUT R97, R8, 0xffff, RZ, 0xc0, !PT ;  /* 0x0000ffff08617812 */ /* 0x000fe400078ec0ff */
[----:B------:R-:W-:Y:S02]  /*d360*/  LOP3.LUT R96, R96, 0xff0000, RZ, 0xc0, !PT ;  /* 0x00ff000060607812 */ /* 0x000fe400078ec0ff */
[----:B------:R-:W-:Y:S02]  /*d370*/  PRMT R101, R10, 0x7104, RZ ;  /* 0x000071040a657816 */ /* 0x000fe400000000ff */
[----:B------:R-:W-:Y:S02]  /*d380*/  PRMT R96, R96, 0x4210, R97 ;  /* 0x0000421060607816 */ /* 0x000fe40000000061 */
[----:B------:R-:W-:-:S02]  /*d390*/  LOP3.LUT R98, R13, 0xff, RZ, 0xc0, !PT ;  /* 0x000000ff0d627812 */ /* 0x000fc400078ec0ff */
[----:B------:R-:W-:Y:S02]  /*d3a0*/  LOP3.LUT R101, R96, 0xff00, R101, 0xf8, !PT ;  /* 0x0000ff0060657812 */ /* 0x000fe400078ef865 */
[----:B------:R-:W-:Y:S01]  /*d3b0*/  LOP3.LUT R96, R12, 0xff, RZ, 0xc0, !PT ;  /* 0x000000ff0c607812 */ /* 0x000fe200078ec0ff */
[----:B------:R-:W-:Y:S01]  /*d3c0*/  IMAD.WIDE.U32 R98, R98, 0x10000, RZ ;  /* 0x0001000062627825 */ /* 0x000fe200078e00ff */
[----:B------:R-:W-:Y:S02]  /*d3d0*/  LOP3.LUT R102, R14, 0xff, RZ, 0xc0, !PT ;  /* 0x000000ff0e667812 */ /* 0x000fe400078ec0ff */
[----:B------:R-:W-:Y:S01]  /*d3e0*/  LOP3.LUT R101, R101, 0xff, R11, 0xf8, !PT ;  /* 0x000000ff65657812 */ /* 0x000fe200078ef80b */
[----:B------:R-:W-:-:S04]  /*d3f0*/  IMAD.WIDE.U32 R96, R96, 0x1000000, RZ ;  /* 0x0100000060607825 */ /* 0x000fc800078e00ff */
[----:B------:R-:W-:Y:S01]  /*d400*/  IMAD.WIDE.U32 R102, R102, 0x100, RZ ;  /* 0x0000010066667825 */ /* 0x000fe200078e00ff */
[----:B------:R-:W-:Y:S02]  /*d410*/  LOP3.LUT R97, R99, R101, R97, 0xfe, !PT ;  /* 0x0000006563617212 */ /* 0x000fe400078efe61 */
[----:B------:R-:W-:Y:S02]  /*d420*/  LOP3.LUT R96, R102, R96, R98, 0xfe, !PT ;  /* 0x0000006066607212 */ /* 0x000fe400078efe62 */
[----:B------:R-:W0:Y:S01]  /*d430*/  LDC.64 R98, c[0x0][0x3b8] ;  /* 0x0000ee00ff627b82 */ /* 0x000e220000000a00 */
[----:B------:R-:W-:Y:S02]  /*d440*/  LOP3.LUT R97, R97, R103, RZ, 0xfc, !PT ;  /* 0x0000006761617212 */ /* 0x000fe400078efcff */
[----:B------:R-:W-:Y:S01]  /*d450*/  LOP3.LUT R96, R96, 0xff, R15, 0xf8, !PT ;  /* 0x000000ff60607812 */ /* 0x000fe200078ef80f */
[----:B0-----:R-:W-:-:S05]  /*d460*/  IMAD.WIDE.U32 R98, R17, 0x8, R98 ;  /* 0x0000000811627825 */ /* 0x001fca00078e0062 */
[----:B------:R1:W-:Y:S02]  /*d470*/  STG.E.64 desc[UR6][R98.64], R96 ;  /* 0x0000006062007986 */ /* 0x0003e4000c101b06 */
.L_x_395:
[----:B------:R-:W-:Y:S02]  /*d480*/  IMAD.MOV.U32 R135, RZ, RZ, R100 ;  /* 0x000000ffff877224 */ /* 0x000fe400078e0064 */
[----:B------:R-:W-:-:S07]  /*d490*/  VIADD R100, R17, 0x20 ;  /* 0x0000002011647836 */ /* 0x000fce0000000000 */
.L_x_272:
[----:B------:R-:W-:Y:S05]  /*d4a0*/  BSYNC.RECONVERGENT B0 ;  /* 0x0000000000007941 */ /* 0x000fea0003800200 */
.L_x_271:
[----:B------:R-:W-:Y:S01]  /*d4b0*/  ISETP.GE.U32.AND P0, PT, R27, 0x40, PT ;  /* 0x000000401b00780c */ /* 0x000fe20003f06070 */
[----:B------:R-:W-:Y:S01]  /*d4c0*/  BSSY.RECONVERGENT B0, `(.L_x_396) ;  /* 0x00009ab000007945 */ /* 0x000fe20003800200 */
[----:B------:R-:W-:-:S11]  /*d4d0*/  LOP3.LUT R25, R25, 0xffffefff, RZ, 0xc0, !PT ;  /* 0xffffefff19197812 */ /* 0x000fd600078ec0ff */
[----:B------:R-:W-:Y:S01]  /*d4e0*/  @P0 LOP3.LUT R25, R25, 0x1000, RZ, 0xfc, !PT ;  /* 0x0000100019190812 */ /* 0x000fe200078efcff */
[----:B------:R-:W-:Y:S06]  /*d4f0*/  @!P0 BRA `(.L_x_397) ;  /* 0x00000098009c8947 */ /* 0x000fec0003800000 */
[----:B------:R-:W-:Y:S01]  /*d500*/  ISETP.NE.U32.AND P0, PT, RZ, UR4, PT ;  /* 0x00000004ff007c0c */ /* 0x000fe2000bf05070 */
[----:B------:R-:W2:Y:S01]  /*d510*/  LDC.64 R46, c[0x0][0x390] ;  /* 0x0000e400ff2e7b82 */ /* 0x000ea20000000a00 */
[----:B------:R-:W-:Y:S02]  /*d520*/  ISETP.NE.U32.AND P1, PT, RZ, UR8, PT ;  /* 0x00000008ff007c0c */ /* 0x000fe4000bf25070 */
[----:B------:R-:W-:Y:S02]  /*d530*/  ISETP.NE.AND.EX P0, PT, RZ, UR5, PT, P0 ;  /* 0x00000005ff007c0c */ /* 0x000fe4000bf05300 */
[----:B------:R-:W-:-:S11]  /*d540*/  ISETP.NE.AND.EX P1, PT, RZ, UR9, PT, P1 ;  /* 0x00000009ff007c0c */ /* 0x000fd6000bf25310 */
[----:B------:R-:W3:Y:S02]  /*d550*/  @P0 LDC.64 R30, c[0x0][0x398] ;  /* 0x0000e600ff1e0b82 */ /* 0x000ee40000000a00 */
[----:B---3--:R-:W-:-:S05]  /*d560*/  @P0 IMAD.WIDE.U32 R30, R100, 0x10, R30 ;  /* 0x00000010641e0825 */ /* 0x008fca00078e001e */
[----:B------:R3:W5:Y:S02]  /*d570*/  @P0 LDG.E.128 R60, desc[UR6][R30.64] ;  /* 0x000000061e3c0981 */ /* 0x000764000c1e1d00 */
[----:B---3--:R-:W3:Y:S02]  /*d580*/  @P1 LDC.64 R30, c[0x0][0x3a0] ;  /* 0x0000e800ff1e1b82 */ /* 0x008ee40000000a00 */
[----:B---3--:R-:W-:-:S05]  /*d590*/  @P1 IMAD.WIDE.U32 R30, R100, 0x10, R30 ;  /* 0x00000010641e1825 */ /* 0x008fca00078e001e */
[----:B------:R2:W5:Y:S02]  /*d5a0*/  @P1 LDG.E.128 R56, desc[UR6][R30.64] ;  /* 0x000000061e381981 */ /* 0x000564000c1e1d00 */
[----:B--2---:R-:W-:-:S05]  /*d5b0*/  IMAD.WIDE.U32 R30, R100, 0x10, R46 ;  /* 0x00000010641e7825 */ /* 0x004fca00078e002e */
[----:B01----:R0:W5:Y:S01]  /*d5c0*/  LDG.E.128 R96, desc[UR6][R30.64] ;  /* 0x000000061e607981 */ /* 0x003162000c1e1d00 */
[----:B------:R-:W-:Y:S05]  /*d5d0*/  @!P0 BRA `(.L_x_398) ;  /* 0x0000006400088947 */ /* 0x000fea0003800000 */
        /* <DEDUP_REMOVED lines=16> */
.L_x_401:
        /* <DEDUP_REMOVED lines=13> */
.L_x_403:
[----:B------:R-:W-:Y:S05]  /*d7b0*/  BSYNC.RECONVERGENT B2 ;  /* 0x0000000000027941 */ /* 0x000fea0003800200 */
.L_x_402:
        /* <DEDUP_REMOVED lines=9> */
[----:B------:R-:W-:-:S03]  /*d850*/  IADD3 R11, PT, PT, R53, 0x76cf5d0a, RZ ;  /* 0x76cf5d0a350b7810 */ /* 0x000fc60007ffe0ff */
[----:B------:R-:W-:Y:S01]  /*d860*/  VIADD R23, R52, 0x8ff34781 ;  /* 0x8ff3478134177836 */ /* 0x000fe20000000000 */
        /* <DEDUP_REMOVED lines=42> */
[----:B------:R-:W-:-:S03]  /*db10*/  MOV R7, R135 ;  /* 0x0000008700077202 */ /* 0x000fc60000000f00 */
[----:B------:R-:W-:-:S04]  /*db20*/  IMAD.WIDE.U32 R10, R10, -0x326172a9, RZ ;  /* 0xcd9e8d570a0a7825 */ /* 0x000fc800078e00ff */
[----:B------:R-:W-:Y:S01]  /*db30*/  IMAD.MOV.U32 R20, RZ, RZ, R10 ;  /* 0x000000ffff147224 */ /* 0x000fe200078e000a */
[----:B------:R-:W-:Y:S01]  /*db40*/  LOP3.LUT R23, R23, R8, R11, 0x96, !PT ;  /* 0x0000000817177212 */ /* 0x000fe200078e960b */
[----:B------:R-:W-:-:S04]  /*db50*/  IMAD.WIDE.U32 R8, R9, -0x2daee0ad, RZ ;  /* 0xd2511f5309087825 */ /* 0x000fc800078e00ff */
[----:B------:R-:W-:Y:S01]  /*db60*/  IMAD.MOV.U32 R101, RZ, RZ, R8 ;  /* 0x000000ffff657224 */ /* 0x000fe200078e0008 */
[----:B------:R-:W-:Y:S01]  /*db70*/  LOP3.LUT R22, R22, R12, R9, 0x96, !PT ;  /* 0x0000000c16167212 */ /* 0x000fe200078e9609 */
[----:B------:R-:W-:-:S07]  /*db80*/  IMAD.MOV.U32 R9, RZ, RZ, RZ ;  /* 0x000000ffff097224 */ /* 0x000fce00078e00ff */
.L_x_400:
[----:B------:R-:W-:Y:S05]  /*db90*/  BSYNC.RECONVERGENT B1 ;  /* 0x0000000000017941 */ /* 0x000fea0003800200 */
.L_x_399:
[----:B------:R-:W1:Y:S01]  /*dba0*/  LDC R166, c[0x0][0x404] ;  /* 0x00010100ffa67b82 */ /* 0x000e620000000800 */
[----:B------:R-:W-:Y:S01]  /*dbb0*/  I2FP.F32.U32 R7, R7 ;  /* 0x0000000700077245 */ /* 0x000fe20000201000 */
[----:B------:R-:W-:Y:S01]  /*dbc0*/  IMAD.MOV.U32 R167, RZ, RZ, 0x2f800000 ;  /* 0x2f800000ffa77424 */ /* 0x000fe200078e00ff */
[----:B------:R-:W-:Y:S01]  /*dbd0*/  ISETP.NE.AND P3, PT, R9, 0x1, PT ;  /* 0x000000010900780c */ /* 0x000fe20003f65270 */
[----:B------:R-:W-:Y:S01]  /*dbe0*/  BSSY.RECONVERGENT B1, `(.L_x_404) ;  /* 0x0000061000017945 */ /* 0x000fe20003800200 */
[----:B------:R-:W-:Y:S01]  /*dbf0*/  LOP3.LUT R25, R25, 0xffffffef, RZ, 0xc0, !PT ;  /* 0xffffffef19197812 */ /* 0x000fe200078ec0ff */
[----:B------:R-:W-:Y:S01]  /*dc00*/  FFMA.FTZ R7, R7, R167, 1.1641532182693481445e-10 ;  /* 0x2f00000007077423 */ /* 0x000fe200000100a7 */
[----:B-----5:R-:W-:Y:S01]  /*dc10*/  PRMT R14, R96, 0x7632, R14 ;  /* 0x00007632600e7816 */ /* 0x020fe2000000000e */
[----:B------:R-:W2:Y:S01]  /*dc20*/  LDC R135, c[0x0][0x408] ;  /* 0x00010200ff877b82 */ /* 0x000ea20000000800 */
[----:B------:R-:W-:Y:S02]  /*dc30*/  IMAD.MOV.U32 R8, RZ, RZ, 0x2 ;  /* 0x00000002ff087424 */ /* 0x000fe400078e00ff */
[----:B------:R-:W-:Y:S01]  /*dc40*/  IMAD.MOV.U32 R10, RZ, RZ, R20 ;  /* 0x000000ffff0a7224 */ /* 0x000fe200078e0014 */
[----:B-1----:R-:W-:-:S02]  /*dc50*/  FSETP.GTU.FTZ.AND P2, PT, R7, R166, PT ;  /* 0x000000a60700720b */ /* 0x002fc40003f5c000 */
[----:B------:R-:W-:Y:S02]  /*dc60*/  SHF.L.U32 R7, R96, 0x10, RZ ;  /* 0x0000001060077819 */ /* 0x000fe400000006ff */
[----:B------:R-:W-:-:S03]  /*dc70*/  PLOP3.LUT P4, PT, P2, PT, PT, 0x8, 0x80 ;  /* 0x000000000080781c */ /* 0x000fc6000178e170 */
[----:B--2---:R-:W-:-:S05]  /*dc80*/  FMUL.FTZ R7, R7, R135 ;  /* 0x0000008707077220 */ /* 0x004fca0000410000 */
[----:B------:R-:W-:-:S05]  /*dc90*/  FSEL R7, R7, RZ, !P2 ;  /* 0x000000ff07077208 */ /* 0x000fca0005000000 */
        /* <DEDUP_REMOVED lines=10> */
.L_x_406:
        /* <DEDUP_REMOVED lines=13> */
.L_x_408:
[----:B------:R-:W-:Y:S05]  /*de10*/  BSYNC.RECONVERGENT B2 ;  /* 0x0000000000027941 */ /* 0x000fea0003800200 */
.L_x_407:
        /* <DEDUP_REMOVED lines=56> */
[----:B------:R-:W-:Y:S01]  /*e1a0*/  IMAD.WIDE.U32 R8, R9, -0x2daee0ad, RZ ;  /* 0xd2511f5309087825 */ /* 0x000fe200078e00ff */
[----:B------:R-:W-:-:S03]  /*e1b0*/  MOV R10, R101 ;  /* 0x00000065000a7202 */ /* 0x000fc60000000f00 */
[----:B------:R-:W-:Y:S01]  /*e1c0*/  IMAD.MOV.U32 R101, RZ, RZ, R8 ;  /* 0x000000ffff657224 */ /* 0x000fe200078e0008 */
[----:B------:R-:W-:Y:S01]  /*e1d0*/  LOP3.LUT R22, R22, R12, R9, 0x96, !PT ;  /* 0x0000000c16167212 */ /* 0x000fe200078e9609 */
[----:B------:R-:W-:-:S07]  /*e1e0*/  IMAD.MOV.U32 R8, RZ, RZ, RZ ;  /* 0x000000ffff087224 */ /* 0x000fce00078e00ff */
.L_x_405:
[----:B------:R-:W-:Y:S05]  /*e1f0*/  BSYNC.RECONVERGENT B1 ;  /* 0x0000000000017941 */ /* 0x000fea0003800200 */
.L_x_404:
[----:B------:R-:W-:Y:S01]  /*e200*/  I2FP.F32.U32 R9, R10 ;  /* 0x0000000a00097245 */ /* 0x000fe20000201000 */
[----:B------:R-:W-:Y:S01]  /*e210*/  BSSY.RECONVERGENT B1, `(.L_x_409) ;  /* 0x0000063000017945 */ /* 0x000fe20003800200 */
[----:B------:R-:W-:Y:S01]  /*e220*/  ISETP.NE.AND P3, PT, R8, 0x1, PT ;  /* 0x000000010800780c */ /* 0x000fe20003f65270 */
[----:B------:R-:W-:Y:S02]  /*e230*/  HFMA2 R10, -RZ, RZ, 0, 1.1920928955078125e-07 ;  /* 0x00000002ff0a7431 */ /* 0x000fe400000001ff */
[----:B------:R-:W-:-:S05]  /*e240*/  FFMA.FTZ R9, R9, R167, 1.1641532182693481445e-10 ;  /* 0x2f00000009097423 */ /* 0x000fca00000100a7 */
[----:B------:R-:W-:Y:S02]  /*e250*/  FSETP.GTU.FTZ.AND P2, PT, R9, R166, PT ;  /* 0x000000a60900720b */ /* 0x000fe40003f5c000 */
[----:B------:R-:W-:Y:S02]  /*e260*/  SHF.L.U32 R9, R60, 0x10, RZ ;  /* 0x000000103c097819 */ /* 0x000fe400000006ff */
[----:B------:R-:W-:-:S03]  /*e270*/  SEL R15, RZ, 0x1, P2 ;  /* 0x00000001ff0f7807 */ /* 0x000fc60001000000 */
[----:B------:R-:W-:-:S05]  /*e280*/  FMUL.FTZ R9, R9, R135 ;  /* 0x0000008709097220 */ /* 0x000fca0000410000 */
[----:B------:R-:W-:-:S05]  /*e290*/  FSEL R9, R9, RZ, !P2 ;  /* 0x000000ff09097208 */ /* 0x000fca0005000000 */
[----:B------:R-:W-:Y:S01]  /*e2a0*/  FADD.FTZ R9, R7, R9 ;  /* 0x0000000907097221 */ /* 0x000fe20000010000 */
[----:B------:R-:W-:-:S04]  /*e2b0*/  @P1 IMAD.U32 R7, R56, 0x10000, RZ ;  /* 0x0001000038071824 */ /* 0x000fc800078e00ff */
[--C-:B------:R-:W-:Y:S01]  /*e2c0*/  @P1 FADD.FTZ R7, R7, R9.reuse ;  /* 0x0000000907071221 */ /* 0x100fe20000010000 */
[----:B------:R-:W-:Y:S02]  /*e2d0*/  @!P1 IMAD.MOV.U32 R7, RZ, RZ, R9 ;  /* 0x000000ffff079224 */ /* 0x000fe400078e0009 */
[----:B------:R-:W-:-:S03]  /*e2e0*/  IMAD.MOV.U32 R9, RZ, RZ, R20 ;  /* 0x000000ffff097224 */ /* 0x000fc600078e0014 */
        /* <DEDUP_REMOVED lines=10> */
.L_x_411:
        /* <DEDUP_REMOVED lines=13> */
.L_x_413:
[----:B------:R-:W-:Y:S05]  /*e460*/  BSYNC.RECONVERGENT B2 ;  /* 0x0000000000027941 */ /* 0x000fea0003800200 */
.L_x_412:
        /* <DEDUP_REMOVED lines=61> */
.L_x_410:
[----:B------:R-:W-:Y:S05]  /*e840*/  BSYNC.RECONVERGENT B1 ;  /* 0x0000000000017941 */ /* 0x000fea0003800200 */
.L_x_409:
[----:B------:R-:W-:Y:S01]  /*e850*/  I2FP.F32.U32 R8, R9 ;  /* 0x0000000900087245 */ /* 0x000fe20000201000 */
[----:B------:R-:W-:Y:S01]  /*e860*/  IMAD.U32 R14, R14, 0x10000, RZ ;  /* 0x000100000e0e7824 */ /* 0x000fe200078e00ff */
[----:B------:R-:W-:Y:S01]  /*e870*/  ISETP.NE.AND P2, PT, R10, 0x1, PT ;  /* 0x000000010a00780c */ /* 0x000fe20003f45270 */
[----:B------:R-:W-:Y:S01]  /*e880*/  BSSY.RECONVERGENT B1, `(.L_x_414) ;  /* 0x000005e000017945 */ /* 0x000fe20003800200 */
[----:B------:R-:W-:Y:S01]  /*e890*/  LOP3.LUT R25, R25, 0xfffffff7, RZ, 0xc0, !PT ;  /* 0xfffffff719197812 */ /* 0x000fe200078ec0ff */
[----:B------:R-:W-:Y:S01]  /*e8a0*/  FFMA.FTZ R8, R8, R167, 1.1641532182693481445e-10 ;  /* 0x2f00000008087423 */ /* 0x000fe200000100a7 */
[----:B------:R-:W-:Y:S01]  /*e8b0*/  FMUL.FTZ R14, R14, R135 ;  /* 0x000000870e0e7220 */ /* 0x000fe20000410000 */
[----:B------:R-:W-:-:S03]  /*e8c0*/  IMAD.MOV.U32 R9, RZ, RZ, R20 ;  /* 0x000000ffff097224 */ /* 0x000fc600078e0014 */
[----:B------:R-:W-:Y:S01]  /*e8d0*/  FSETP.GTU.FTZ.AND P3, PT, R8, R166, PT ;  /* 0x000000a60800720b */ /* 0x000fe20003f7c000 */
[----:B------:R-:W-:-:S03]  /*e8e0*/  HFMA2 R8, -RZ, RZ, 0, 1.1920928955078125e-07 ;  /* 0x00000002ff087431 */ /* 0x000fc600000001ff */
[----:B------:R-:W-:Y:S02]  /*e8f0*/  FSEL R14, R14, RZ, !P3 ;  /* 0x000000ff0e0e7208 */ /* 0x000fe40005800000 */
        /* <DEDUP_REMOVED lines=11> */
.L_x_416:
        /* <DEDUP_REMOVED lines=13> */
.L_x_418:
[----:B------:R-:W-:Y:S05]  /*ea80*/  BSYNC.RECONVERGENT B2 ;  /* 0x0000000000027941 */ /* 0x000fea0003800200 */
.L_x_417:
        /* <DEDUP_REMOVED lines=61> */
.L_x_415:
[----:B------:R-:W-:Y:S05]  /*ee60*/  BSYNC.RECONVERGENT B1 ;  /* 0x0000000000017941 */ /* 0x000fea0003800200 */
.L_x_414:
[----:B------:R-:W-:Y:S01]  /*ee70*/  I2FP.F32.U32 R9, R9 ;  /* 0x0000000900097245 */ /* 0x000fe20000201000 */
[----:B------:R-:W-:Y:S01]  /*ee80*/  BSSY.RECONVERGENT B1, `(.L_x_419) ;  /* 0x0000065000017945 */ /* 0x000fe20003800200 */
[----:B------:R-:W-:-:S03]  /*ee90*/  IMAD.MOV.U32 R10, RZ, RZ, 0x2 ;  /* 0x00000002ff0a7424 */ /* 0x000fc600078e00ff */
[----:B------:R-:W-:-:S05]  /*eea0*/  FFMA.FTZ R9, R9, R167, 1.1641532182693481445e-10 ;  /* 0x2f00000009097423 */ /* 0x000fca00000100a7 */
[----:B------:R-:W-:Y:S02]  /*eeb0*/  FSETP.GTU.FTZ.AND P2, PT, R9, R166, PT ;  /* 0x000000a60900720b */ /* 0x000fe40003f5c000 */
[----:B------:R-:W-:-:S05]  /*eec0*/  PRMT R9, R60, 0x7632, R9 ;  /* 0x000076323c097816 */ /* 0x000fca0000000009 */
[----:B------:R-:W-:-:S04]  /*eed0*/  IMAD.U32 R9, R9, 0x10000, RZ ;  /* 0x0001000009097824 */ /* 0x000fc800078e00ff */
[----:B------:R-:W-:-:S05]  /*eee0*/  FMUL.FTZ R9, R9, R135 ;  /* 0x0000008709097220 */ /* 0x000fca0000410000 */
[----:B------:R-:W-:-:S05]  /*eef0*/  FSEL R9, R9, RZ, !P2 ;  /* 0x000000ff09097208 */ /* 0x000fca0005000000 */
[--C-:B------:R-:W-:Y:S01]  /*ef00*/  FADD.FTZ R14, R14, R9.reuse ;  /* 0x000000090e0e7221 */ /* 0x100fe20000010000 */
[----:B------:R-:W-:-:S04]  /*ef10*/  @P1 PRMT R9, R56, 0x7632, R9 ;  /* 0x0000763238091816 */ /* 0x000fc80000000009 */
[----:B------:R-:W-:-:S05]  /*ef20*/  @P1 SHF.L.U32 R9, R9, 0x10, RZ ;  /* 0x0000001009091819 */ /* 0x000fca00000006ff */
[----:B0-----:R-:W-:Y:S01]  /*ef30*/  @P1 FADD.FTZ R30, R14, R9 ;  /* 0x000000090e1e1221 */ /* 0x001fe20000010000 */
[----:B------:R-:W-:Y:S01]  /*ef40*/  @!P1 IMAD.MOV.U32 R30, RZ, RZ, R14 ;  /* 0x000000ffff1e9224 */ /* 0x000fe200078e000e */
[----:B------:R-:W-:Y:S02]  /*ef50*/  SEL R14, RZ, 0x1, P2 ;  /* 0x00000001ff0e7807 */ /* 0x000fe40001000000 */
[----:B------:R-:W-:Y:S02]  /*ef60*/  ISETP.NE.AND P2, PT, R8, 0x1, PT ;  /* 0x000000010800780c */ /* 0x000fe40003f45270 */
[----:B------:R-:W-:Y:S02]  /*ef70*/  F2FP.BF16.F32.PACK_AB R102, RZ, R30 ;  /* 0x0000001eff66723e */ /* 0x000fe400000010ff */
[----:B------:R-:W-:-:S09]  /*ef80*/  MOV R9, R20 ;  /* 0x0000001400097202 */ /* 0x000fd20000000f00 */
        /* <DEDUP_REMOVED lines=9> */
.L_x_421:
        /* <DEDUP_REMOVED lines=13> */
.L_x_423:
[----:B------:R-:W-:Y:S05]  /*f0f0*/  BSYNC.RECONVERGENT B2 ;  /* 0x0000000000027941 */ /* 0x000fea0003800200 */
.L_x_422:
        /* <DEDUP_REMOVED lines=61> */
.L_x_420:
[----:B------:R-:W-:Y:S05]  /*f4d0*/  BSYNC.RECONVERGENT B1 ;  /* 0x0000000000017941 */ /* 0x000fea0003800200 */
.L_x_419:
[----:B------:R-:W-:Y:S01]  /*f4e0*/  I2FP.F32.U32 R8, R9 ;  /* 0x0000000900087245 */ /* 0x000fe20000201000 */
[----:B------:R-:W-:Y:S01]  /*f4f0*/  BSSY.RECONVERGENT B1, `(.L_x_424) ;  /* 0x0000061000017945 */ /* 0x000fe20003800200 */
[----:B------:R-:W-:Y:S01]  /*f500*/  LOP3.LUT R25, R25, 0xfffffffb, RZ, 0xc0, !PT ;  /* 0xfffffffb19197812 */ /* 0x000fe200078ec0ff */
[----:B------:R-:W-:Y:S01]  /*f510*/  IMAD.MOV.U32 R12, RZ, RZ, 0x2 ;  /* 0x00000002ff0c7424 */ /* 0x000fe200078e00ff */
[----:B------:R-:W-:Y:S01]  /*f520*/  PRMT R9, R97, 0x7632, R9 ;  /* 0x0000763261097816 */ /* 0x000fe20000000009 */
[----:B------:R-:W-:Y:S01]  /*f530*/  FFMA.FTZ R8, R8, R167, 1.1641532182693481445e-10 ;  /* 0x2f00000008087423 */ /* 0x000fe200000100a7 */
[----:B------:R-:W-:-:S04]  /*f540*/  MOV R11, R20 ;  /* 0x00000014000b7202 */ /* 0x000fc80000000f00 */
[----:B------:R-:W-:Y:S01]  /*f550*/  FSETP.GTU.FTZ.AND P2, PT, R8, R166, PT ;  /* 0x000000a60800720b */ /* 0x000fe20003f5c000 */
[----:B------:R-:W-:-:S04]  /*f560*/  IMAD.U32 R8, R97, 0x10000, RZ ;  /* 0x0001000061087824 */ /* 0x000fc800078e00ff */
[----:B------:R-:W-:-:S05]  /*f570*/  FMUL.FTZ R8, R8, R135 ;  /* 0x0000008708087220 */ /* 0x000fca0000410000 */
        /* <DEDUP_REMOVED lines=13> */
.L_x_426:
        /* <DEDUP_REMOVED lines=13> */
.L_x_428:
[----:B------:R-:W-:Y:S05]  /*f720*/  BSYNC.RECONVERGENT B2 ;  /* 0x0000000000027941 */ /* 0x000fea0003800200 */
.L_x_427:
        /* <DEDUP_REMOVED lines=61> */
.L_x_425:
[----:B------:R-:W-:Y:S05]  /*fb00*/  BSYNC.RECONVERGENT B1 ;  /* 0x0000000000017941 */ /* 0x000fea0003800200 */
.L_x_424:
[----:B------:R-:W-:Y:S01]  /*fb10*/  I2FP.F32.U32 R10, R11 ;  /* 0x0000000b000a7245 */ /* 0x000fe20000201000 */
[----:B------:R-:W-:Y:S01]  /*fb20*/  IMAD.U32 R11, R61, 0x10000, RZ ;  /* 0x000100003d0b7824 */ /* 0x000fe200078e00ff */
[----:B------:R-:W-:Y:S01]  /*fb30*/  BSSY.RECONVERGENT B1, `(.L_x_429) ;  /* 0x0000061000017945 */ /* 0x000fe20003800200 */
[----:B------:R-:W-:Y:S02]  /*fb40*/  @P1 IMAD.U32 R31, R57, 0x10000, RZ ;  /* 0x00010000391f1824 */ /* 0x000fe400078e00ff */
[----:B------:R-:W-:Y:S01]  /*fb50*/  FFMA.FTZ R10, R10, R167, 1.1641532182693481445e-10 ;  /* 0x2f0000000a0a7423 */ /* 0x000fe200000100a7 */
[----:B------:R-:W-:-:S04]  /*fb60*/  FMUL.FTZ R11, R11, R135 ;  /* 0x000000870b0b7220 */ /* 0x000fc80000410000 */
[----:B------:R-:W-:Y:S01]  /*fb70*/  FSETP.GTU.FTZ.AND P2, PT, R10, R166, PT ;  /* 0x000000a60a00720b */ /* 0x000fe20003f5c000 */
[----:B------:R-:W-:-:S03]  /*fb80*/  IMAD.MOV.U32 R10, RZ, RZ, 0x2 ;  /* 0x00000002ff0a7424 */ /* 0x000fc600078e00ff */
[----:B------:R-:W-:Y:S02]  /*fb90*/  FSEL R11, R11, RZ, !P2 ;  /* 0x000000ff0b0b7208 */ /* 0x000fe40005000000 */
[----:B------:R-:W-:Y:S02]  /*fba0*/  SEL R13, RZ, 0x1, P2 ;  /* 0x00000001ff0d7807 */ /* 0x000fe40001000000 */
[----:B------:R-:W-:Y:S01]  /*fbb0*/  ISETP.NE.AND P2, PT, R12, 0x1, PT ;  /* 0x000000010c00780c */ /* 0x000fe20003f45270 */
[----:B------:R-:W-:Y:S01]  /*fbc0*/  FADD.FTZ R8, R8, R11 ;  /* 0x0000000b08087221 */ /* 0x000fe20000010000 */
[----:B------:R-:W-:-:S03]  /*fbd0*/  IMAD.MOV.U32 R11, RZ, RZ, R20 ;  /* 0x000000ffff0b7224 */ /* 0x000fc600078e0014 */
[----:B------:R-:W-:Y:S01]  /*fbe0*/  @P1 FADD.FTZ R31, R31, R8 ;  /* 0x000000081f1f1221 */ /* 0x000fe20000010000 */
[----:B------:R-:W-:-:S04]  /*fbf0*/  @!P1 MOV R31, R8 ;  /* 0x00000008001f9202 */ /* 0x000fc80000000f00 */
[----:B------:R-:W-:-:S03]  /*fc00*/  F2FP.BF16.F32.PACK_AB R8, RZ, R31 ;  /* 0x0000001fff08723e */ /* 0x000fc600000010ff */
        /* <DEDUP_REMOVED lines=9> */
.L_x_431:
        /* <DEDUP_REMOVED lines=13> */
.L_x_433:
[----:B------:R-:W-:Y:S05]  /*fd70*/  BSYNC.RECONVERGENT B2 ;  /* 0x0000000000027941 */ /* 0x000fea0003800200 */
.L_x_432:
[----:B------:R-:W-:Y:S01]  /*fd80*/  LOP3.LUT R20, R18, R23, R53, 0x96, !PT ;  /* 0x0000001712147212 */ /* 0x000fe200078e9635 */
[----:B------:R-:W-:Y:S01]  /*fd90*/  IMAD.WIDE.U32 R10, R24, -0x326172a9, RZ ;  /* 0xcd9e8d57180a7825 */ /* 0x000fe200078e00ff */
[----:B------:R-:W-:-:S03]  /*fda0*/  IADD3 R12, PT, PT, R53, -0x4498517b, RZ ;  /* 0xbb67ae85350c7810 */ /* 0x000fc60007ffe0ff */
[----:B------:R-:W-:Y:S01]  /*fdb0*/  VIADD R23, R52, 0x9e3779b9 ;  /* 0x9e3779b934177836 */ /* 0x000fe20000000000 */
[----:B------:R-:W-:Y:S01]  /*fdc0*/  LOP3.LUT R11, R19, R11, R52, 0x96, !PT ;  /* 0x0000000b130b7212 */ /* 0x000fe200078e9634 */
[----:B------:R-:W-:-:S05]  /*fdd0*/  IMAD.WIDE.U32 R20, R20, -0x326172a9, RZ ;  /* 0xcd9e8d5714147825 */ /* 0x000fca00078e00ff */
[----:B------:R-:W-:Y:S01]  /*fde0*/  LOP3.LUT R23, R23, R10, R21, 0x96, !PT ;  /* 0x0000000a17177212 */ /* 0x000fe200078e9615 */
[----:B------:R-:W-:-:S04]  /*fdf0*/  IMAD.WIDE.U32 R10, R11, -0x2daee0ad, RZ ;  /* 0xd2511f530b0a7825 */ /* 0x000fc800078e00ff */
[----:B------:R-:W-:Y:S01]  /*fe00*/  VIADD R21, R53, 0x76cf5d0a ;  /* 0x76cf5d0a35157836 */ /* 0x000fe20000000000 */
        /* <DEDUP_REMOVED lines=12> */
[C---:B------:R-:W-:Y:S02]  /*fed0*/  VIADD R11, R52.reuse, 0x78dde6e4 ;  /* 0x78dde6e4340b7836 */ /* 0x040fe40000000000 */
[----:B------:R-:W-:Y:S02]  /*fee0*/  VIADD R12, R52, 0x1715609d ;  /* 0x1715609d340c7836 */ /* 0x000fe40000000000 */
        /* <DEDUP_REMOVED lines=21> */
[----:B------:R-:W-:-:S04]  /*10040*/  IADD3 R11, PT, PT, R53, 0x1fd5c5a3, RZ ;  /* 0x1fd5c5a3350b7810 */ /* 0x000fc80007ffe0ff */
        /* <DEDUP_REMOVED lines=12> */
[----:B------:R-:W-:Y:S01]  /*10110*/  IMAD.MOV.U32 R11, RZ, RZ, R101 ;  /* 0x000000ffff0b7224 */ /* 0x000fe200078e0065 */
[----:B------:R-:W-:Y:S01]  /*10120*/  MOV R101, R10 ;  /* 0x0000000a00657202 */ /* 0x000fe20000000f00 */
[----:B------:R-:W-:-:S07]  /*10130*/  IMAD.MOV.U32 R10, RZ, RZ, RZ ;  /* 0x000000ffff0a7224 */ /* 0x000fce00078e00ff */
.L_x_430:
[----:B------:R-:W-:Y:S05]  /*10140*/  BSYNC.RECONVERGENT B1 ;  /* 0x0000000000017941 */ /* 0x000fea0003800200 */
.L_x_429:
[----:B------:R-:W-:Y:S01]  /*10150*/  I2FP.F32.U32 R11, R11 ;  /* 0x0000000b000b7245 */ /* 0x000fe20000201000 */
[----:B------:R-:W-:Y:S01]  /*10160*/  IMAD.U32 R9, R9, 0x10000, RZ ;  /* 0x0001000009097824 */ /* 0x000fe200078e00ff */
[----:B------:R-:W-:Y:S01]  /*10170*/  LOP3.LUT R25, R25, 0xfffffffd, RZ, 0xc0, !PT ;  /* 0xfffffffd19197812 */ /* 0x000fe200078ec0ff */
[----:B------:R-:W-:Y:S01]  /*10180*/  BSSY.RECONVERGENT B1, `(.L_x_434) ;  /* 0x000005d000017945 */ /* 0x000fe20003800200 */
[----:B------:R-:W-:Y:S02]  /*10190*/  IMAD.MOV.U32 R12, RZ, RZ, R20 ;  /* 0x000000ffff0c7224 */ /* 0x000fe400078e0014 */
[----:B------:R-:W-:Y:S01]  /*101a0*/  FFMA.FTZ R11, R11, R167, 1.1641532182693481445e-10 ;  /* 0x2f0000000b0b7423 */ /* 0x000fe200000100a7 */
[----:B------:R-:W-:-:S04]  /*101b0*/  FMUL.FTZ R9, R9, R135 ;  /* 0x0000008709097220 */ /* 0x000fc80000410000 */
[----:B------:R-:W-:Y:S01]  /*101c0*/  FSETP.GTU.FTZ.AND P2, PT, R11, R166, PT ;  /* 0x000000a60b00720b */ /* 0x000fe20003f5c000 */
[----:B------:R-:W-:-:S03]  /*101d0*/  HFMA2 R11, -RZ, RZ, 0, 1.1920928955078125e-07 ;  /* 0x00000002ff0b7431 */ /* 0x000fc600000001ff */
        /* <DEDUP_REMOVED lines=13> */
.L_x_436:
        /* <DEDUP_REMOVED lines=13> */
.L_x_438:
[----:B------:R-:W-:Y:S05]  /*10380*/  BSYNC.RECONVERGENT B2 ;  /* 0x0000000000027941 */ /* 0x000fea0003800200 */
.L_x_437:
        /* <DEDUP_REMOVED lines=57> */
[----:B------:R-:W-:Y:S02]  /*10720*/  HFMA2 R11, -RZ, RZ, 0, 0 ;  /* 0x00000000ff0b7431 */ /* 0x000fe400000001ff */
[----:B------:R-:W-:Y:S02]  /*10730*/  IMAD.MOV.U32 R12, RZ, RZ, R101 ;  /* 0x000000ffff0c7224 */ /* 0x000fe400078e0065 */
[----:B------:R-:W-:-:S07]  /*10740*/  IMAD.MOV.U32 R101, RZ, RZ, R10 ;  /* 0x000000ffff657224 */ /* 0x000fce00078e000a */
.L_x_435:
[----:B------:R-:W-:Y:S05]  /*10750*/  BSYNC.RECONVERGENT B1 ;  /* 0x0000000000017941 */ /* 0x000fea0003800200 */
.L_x_434:
[----:B------:R-:W-:Y:S01]  /*10760*/  I2FP.F32.U32 R10, R12 ;  /* 0x0000000c000a7245 */ /* 0x000fe20000201000 */
[----:B------:R-:W-:Y:S04]  /*10770*/  BSSY.RECONVERGENT B1, `(.L_x_439) ;  /* 0x0000064000017945 */ /* 0x000fe80003800200 */
[----:B------:R-:W-:-:S05]  /*10780*/  FFMA.FTZ R10, R10, R167, 1.1641532182693481445e-10 ;  /* 0x2f0000000a0a7423 */ /* 0x000fca00000100a7 */
[----:B------:R-:W-:Y:S02]  /*10790*/  FSETP.GTU.FTZ.AND P2, PT, R10, R166, PT ;  /* 0x000000a60a00720b */ /* 0x000fe40003f5c000 */
[----:B------:R-:W-:Y:S02]  /*107a0*/  PRMT R10, R61, 0x7632, R10 ;  /* 0x000076323d0a7816 */ /* 0x000fe4000000000a */
[----:B------:R-:W-:-:S03]  /*107b0*/  SEL R12, RZ, 0x1, P2 ;  /* 0x00000001ff0c7807 */ /* 0x000fc60001000000 */
[----:B------:R-:W-:-:S04]  /*107c0*/  IMAD.U32 R10, R10, 0x10000, RZ ;  /* 0x000100000a0a7824 */ /* 0x000fc800078e00ff */
[----:B------:R-:W-:-:S05]  /*107d0*/  FMUL.FTZ R10, R10, R135 ;  /* 0x000000870a0a7220 */ /* 0x000fca0000410000 */
[----:B------:R-:W-:Y:S02]  /*107e0*/  FSEL R10, R10, RZ, !P2 ;  /* 0x000000ff0a0a7208 */ /* 0x000fe40005000000 */
[----:B------:R-:W-:-:S03]  /*107f0*/  ISETP.NE.AND P2, PT, R11, 0x1, PT ;  /* 0x000000010b00780c */ /* 0x000fc60003f45270 */
[--C-:B------:R-:W-:Y:S01]  /*10800*/  FADD.FTZ R9, R9, R10.reuse ;  /* 0x0000000a09097221 */ /* 0x100fe20000010000 */
[----:B------:R-:W-:-:S05]  /*10810*/  @P1 PRMT R10, R57, 0x7632, R10 ;  /* 0x00007632390a1816 */ /* 0x000fca000000000a */
[----:B------:R-:W-:-:S04]  /*10820*/  @P1 IMAD.U32 R10, R10, 0x10000, RZ ;  /* 0x000100000a0a1824 */ /* 0x000fc800078e00ff */
[----:B------:R-:W-:Y:S01]  /*10830*/  @P1 FADD.FTZ R46, R9, R10 ;  /* 0x0000000a092e1221 */ /* 0x000fe20000010000 */
[----:B------:R-:W-:Y:S01]  /*10840*/  @!P1 MOV R46, R9 ;  /* 0x00000009002e9202 */ /* 0x000fe20000000f00 */
[----:B------:R-:W-:Y:S02]  /*10850*/  IMAD.MOV.U32 R10, RZ, RZ, 0x2 ;  /* 0x00000002ff0a7424 */ /* 0x000fe400078e00ff */
[----:B------:R-:W-:Y:S01]  /*10860*/  IMAD.MOV.U32 R9, RZ, RZ, R20 ;  /* 0x000000ffff097224 */ /* 0x000fe200078e0014 */
        /* <DEDUP_REMOVED lines=10> */
.L_x_441:
        /* <DEDUP_REMOVED lines=13> */
.L_x_443:
[----:B------:R-:W-:Y:S05]  /*109e0*/  BSYNC.RECONVERGENT B2 ;  /* 0x0000000000027941 */ /* 0x000fea0003800200 */
.L_x_442:
        /* <DEDUP_REMOVED lines=60> */
.L_x_440:
[----:B------:R-:W-:Y:S05]  /*10db0*/  BSYNC.RECONVERGENT B1 ;  /* 0x0000000000017941 */ /* 0x000fea0003800200 */
.L_x_439:
[----:B------:R-:W-:Y:S01]  /*10dc0*/  I2FP.F32.U32 R9, R9 ;  /* 0x0000000900097245 */ /* 0x000fe20000201000 */
[----:B------:R-:W-:Y:S01]  /*10dd0*/  IMAD.U32 R47, R98, 0x10000, RZ ;  /* 0x00010000622f7824 */ /* 0x000fe200078e00ff */
[----:B------:R-:W-:Y:S01]  /*10de0*/  ISETP.NE.AND P3, PT, R10, 0x1, PT ;  /* 0x000000010a00780c */ /* 0x000fe20003f65270 */
[----:B------:R-:W-:Y:S01]  /*10df0*/  BSSY.RECONVERGENT B1, `(.L_x_444) ;  /* 0x000005c000017945 */ /* 0x000fe20003800200 */
[----:B------:R-:W-:Y:S02]  /*10e00*/  HFMA2 R21, -RZ, RZ, 0, 1.1920928955078125e-07 ;  /* 0x00000002ff157431 */ /* 0x000fe400000001ff */
[----:B------:R-:W-:Y:S01]  /*10e10*/  FFMA.FTZ R9, R9, R167, 1.1641532182693481445e-10 ;  /* 0x2f00000009097423 */ /* 0x000fe200000100a7 */
[----:B------:R-:W-:Y:S01]  /*10e20*/  FMUL.FTZ R47, R47, R135 ;  /* 0x000000872f2f7220 */ /* 0x000fe20000410000 */
[----:B------:R-:W-:-:S03]  /*10e30*/  IMAD.MOV.U32 R11, RZ, RZ, R20 ;  /* 0x000000ffff0b7224 */ /* 0x000fc600078e0014 */
[----:B------:R-:W-:Y:S02]  /*10e40*/  FSETP.GTU.FTZ.AND P2, PT, R9, R166, PT ;  /* 0x000000a60900720b */ /* 0x000fe40003f5c000 */
[----:B------:R-:W-:Y:S02]  /*10e50*/  PRMT R9, R98, 0x7632, R9 ;  /* 0x0000763262097816 */ /* 0x000fe40000000009 */
[----:B------:R-:W-:Y:S02]  /*10e60*/  FSEL R47, R47, RZ, !P2 ;  /* 0x000000ff2f2f7208 */ /* 0x000fe40005000000 */
[----:B------:R-:W-:Y:S01]  /*10e70*/  PLOP3.LUT P2, PT, P2, PT, PT, 0x8, 0x80 ;  /* 0x000000000080781c */ /* 0x000fe2000174e170 */
[----:B------:R-:W-:-:S12]  /*10e80*/  @!P3 BRA `(.L_x_445) ;  /* 0x000000040048b947 */ /* 0x000fd80003800000 */
        /* <DEDUP_REMOVED lines=8> */
.L_x_446:
        /* <DEDUP_REMOVED lines=13> */
.L_x_448:
[----:B------:R-:W-:Y:S05]  /*10fe0*/  BSYNC.RECONVERGENT B2 ;  /* 0x0000000000027941 */ /* 0x000fea0003800200 */
.L_x_447:
        /* <DEDUP_REMOVED lines=57> */
[----:B------:R-:W-:Y:S02]  /*11380*/  HFMA2 R21, -RZ, RZ, 0, 0 ;  /* 0x00000000ff157431 */ /* 0x000fe400000001ff */
[----:B------:R-:W-:Y:S02]  /*11390*/  IMAD.MOV.U32 R11, RZ, RZ, R101 ;  /* 0x000000ffff0b7224 */ /* 0x000fe400078e0065 */
[----:B------:R-:W-:-:S07]  /*113a0*/  IMAD.MOV.U32 R101, RZ, RZ, R10 ;  /* 0x000000ffff657224 */ /* 0x000fce00078e000a */
.L_x_445:
[----:B------:R-:W-:Y:S05]  /*113b0*/  BSYNC.RECONVERGENT B1 ;  /* 0x0000000000017941 */ /* 0x000fea0003800200 */
.L_x_444:
[----:B------:R-:W-:Y:S01]  /*113c0*/  I2FP.F32.U32 R10, R11 ;  /* 0x0000000b000a7245 */ /* 0x000fe20000201000 */
[----:B------:R-:W-:Y:S01]  /*113d0*/  IMAD.U32 R11, R62, 0x10000, RZ ;  /* 0x000100003e0b7824 */ /* 0x000fe200078e00ff */
[----:B------:R-:W-:Y:S01]  /*113e0*/  BSSY.RECONVERGENT B1, `(.L_x_449) ;  /* 0x0000061000017945 */ /* 0x000fe20003800200 */
[----:B------:R-:W-:Y:S02]  /*113f0*/  IMAD.MOV.U32 R103, RZ, RZ, 0x2 ;  /* 0x00000002ff677424 */ /* 0x000fe400078e00ff */
[----:B------:R-:W-:Y:S01]  /*11400*/  FFMA.FTZ R10, R10, R167, 1.1641532182693481445e-10 ;  /* 0x2f0000000a0a7423 */ /* 0x000fe200000100a7 */
[----:B------:R-:W-:-:S04]  /*11410*/  FMUL.FTZ R11, R11, R135 ;  /* 0x000000870b0b7220 */ /* 0x000fc80000410000 */
[----:B------:R-:W-:-:S04]  /*11420*/  FSETP.GTU.FTZ.AND P3, PT, R10, R166, PT ;  /* 0x000000a60a00720b */ /* 0x000fc80003f7c000 */
[----:B------:R-:W-:Y:S02]  /*11430*/  FSEL R10, R11, RZ, !P3 ;  /* 0x000000ff0b0a7208 */ /* 0x000fe40005800000 */
[----:B------:R-:W-:Y:S02]  /*11440*/  SEL R11, RZ, 0x1, P3 ;  /* 0x00000001ff0b7807 */ /* 0x000fe40001800000 */
[----:B------:R-:W-:Y:S01]  /*11450*/  ISETP.NE.AND P3, PT, R21, 0x1, PT ;  /* 0x000000011500780c */ /* 0x000fe20003f65270 */
[----:B------:R-:W-:Y:S01]  /*11460*/  FADD.FTZ R10, R47, R10 ;  /* 0x0000000a2f0a7221 */ /* 0x000fe20000010000 */
[----:B------:R-:W-:-:S04]  /*11470*/  @P1 IMAD.U32 R47, R58, 0x10000, RZ ;  /* 0x000100003a2f1824 */ /* 0x000fc800078e00ff */
[----:B------:R-:W-:Y:S01]  /*11480*/  @P1 FADD.FTZ R47, R47, R10 ;  /* 0x0000000a2f2f1221 */ /* 0x000fe20000010000 */
[----:B------:R-:W-:Y:S01]  /*11490*/  @!P1 MOV R47, R10 ;  /* 0x0000000a002f9202 */ /* 0x000fe20000000f00 */
[----:B------:R-:W-:-:S03]  /*114a0*/  IMAD.MOV.U32 R10, RZ, RZ, R20 ;  /* 0x000000ffff0a7224 */ /* 0x000fc600078e0014 */
[----:B------:R-:W-:Y:S02]  /*114b0*/  F2FP.BF16.F32.PACK_AB R98, RZ, R47 ;  /* 0x0000002fff62723e */ /* 0x000fe400000010ff */
        /* <DEDUP_REMOVED lines=9> */
.L_x_451:
        /* <DEDUP_REMOVED lines=13> */
.L_x_453:
[----:B------:R-:W-:Y:S05]  /*11620*/  BSYNC.RECONVERGENT B2 ;  /* 0x0000000000027941 */ /* 0x000fea0003800200 */
.L_x_452:
[----:B------:R-:W-:Y:S01]  /*11630*/  LOP3.LUT R20, R18, R23, R53, 0x96, !PT ;  /* 0x0000001712147212 */ /* 0x000fe200078e9635 */
[----:B------:R-:W-:Y:S01]  /*11640*/  IMAD.WIDE.U32 R112, R24, -0x326172a9, RZ ;  /* 0xcd9e8d5718707825 */ /* 0x000fe200078e00ff */
[----:B------:R-:W-:-:S03]  /*11650*/  IADD3 R10, PT, PT, R53, -0x4498517b, RZ ;  /* 0xbb67ae85350a7810 */ /* 0x000fc60007ffe0ff */
[----:B------:R-:W-:Y:S01]  /*11660*/  VIADD R23, R52, 0x9e3779b9 ;  /* 0x9e3779b934177836 */ /* 0x000fe20000000000 */
[----:B------:R-:W-:Y:S01]  /*11670*/  LOP3.LUT R113, R19, R113, R52, 0x96, !PT ;  /* 0x0000007113717212 */ /* 0x000fe200078e9634 */
[----:B------:R-:W-:-:S04]  /*11680*/  IMAD.WIDE.U32 R20, R20, -0x326172a9, RZ ;  /* 0xcd9e8d5714147825 */ /* 0x000fc800078e00ff */
[----:B------:R-:W-:Y:S01]  /*11690*/  IMAD.MOV.U32 R103, RZ, RZ, RZ ;  /* 0x000000ffff677224 */ /* 0x000fe200078e00ff */
        /* <DEDUP_REMOVED lines=52> */
[----:B------:R-:W-:-:S07]  /*119e0*/  MOV R101, R112 ;  /* 0x0000007000657202 */ /* 0x000fce0000000f00 */
.L_x_450:
[----:B------:R-:W-:Y:S05]  /*119f0*/  BSYNC.RECONVERGENT B1 ;  /* 0x0000000000017941 */ /* 0x000fea0003800200 */
.L_x_449:
[----:B------:R-:W-:Y:S01]  /*11a00*/  I2FP.F32.U32 R10, R10 ;  /* 0x0000000a000a7245 */ /* 0x000fe20000201000 */
[----:B------:R-:W-:Y:S01]  /*11a10*/  IMAD.U32 R9, R9, 0x10000, RZ ;  /* 0x0001000009097824 */ /* 0x000fe200078e00ff */
[----:B------:R-:W-:Y:S01]  /*11a20*/  ISETP.NE.AND P4, PT, R103, 0x1, PT ;  /* 0x000000016700780c */ /* 0x000fe20003f85270 */
[----:B------:R-:W-:Y:S01]  /*11a30*/  BSSY.RECONVERGENT B1, `(.L_x_454) ;  /* 0x000005b000017945 */ /* 0x000fe20003800200 */
[----:B------:R-:W-:Y:S02]  /*11a40*/  HFMA2 R21, -RZ, RZ, 0, 1.1920928955078125e-07 ;  /* 0x00000002ff157431 */ /* 0x000fe400000001ff */
[----:B------:R-:W-:Y:S01]  /*11a50*/  FFMA.FTZ R10, R10, R167, 1.1641532182693481445e-10 ;  /* 0x2f0000000a0a7423 */ /* 0x000fe200000100a7 */
[----:B------:R-:W-:-:S04]  /*11a60*/  FMUL.FTZ R9, R9, R135 ;  /* 0x0000008709097220 */ /* 0x000fc80000410000 */
        /* <DEDUP_REMOVED lines=13> */
.L_x_456:
        /* <DEDUP_REMOVED lines=13> */
.L_x_458:
[----:B------:R-:W-:Y:S05]  /*11c10*/  BSYNC.RECONVERGENT B2 ;  /* 0x0000000000027941 */ /* 0x000fea0003800200 */
.L_x_457:
        /* <DEDUP_REMOVED lines=56> */
[----:B------:R-:W-:Y:S01]  /*11fa0*/  HFMA2 R21, -RZ, RZ, 0, 0 ;  /* 0x00000000ff157431 */ /* 0x000fe200000001ff */
[----:B------:R-:W-:Y:S01]  /*11fb0*/  LOP3.LUT R22, R10, R22, R113, 0x96, !PT ;  /* 0x000000160a167212 */ /* 0x000fe200078e9671 */
[----:B------:R-:W-:Y:S02]  /*11fc0*/  IMAD.MOV.U32 R10, RZ, RZ, R101 ;  /* 0x000000ffff0a7224 */ /* 0x000fe400078e0065 */
[----:B------:R-:W-:-:S07]  /*11fd0*/  IMAD.MOV.U32 R101, RZ, RZ, R112 ;  /* 0x000000ffff657224 */ /* 0x000fce00078e0070 */
.L_x_455:
[----:B------:R-:W-:Y:S05]  /*11fe0*/  BSYNC.RECONVERGENT B1 ;  /* 0x0000000000017941 */ /* 0x000fea0003800200 */
.L_x_454:
        /* <DEDUP_REMOVED lines=13> */
[----:B------:R-:W-:Y:S02]  /*120c0*/  SEL R10, RZ, 0x1, P4 ;  /* 0x00000001ff0a7807 */ /* 0x000fe40002000000 */
[----:B------:R-:W-:Y:S02]  /*120d0*/  ISETP.NE.AND P4, PT, R21, 0x1, PT ;  /* 0x000000011500780c */ /* 0x000fe40003f85270 */
[----:B------:R-:W-:Y:S01]  /*120e0*/  @!P1 MOV R112, R9 ;  /* 0x0000000900709202 */ /* 0x000fe20000000f00 */
[----:B------:R-:W-:-:S03]  /*120f0*/  IMAD.MOV.U32 R9, RZ, RZ, R20 ;  /* 0x000000ffff097224 */ /* 0x000fc600078e0014 */
[----:B------:R-:W-:-:S07]  /*12100*/  F2FP.BF16.F32.PACK_AB R103, RZ, R112 ;  /* 0x00000070ff67723e */ /* 0x000fce00000010ff */
        /* <DEDUP_REMOVED lines=9> */
.L_x_461:
        /* <DEDUP_REMOVED lines=13> */
.L_x_463:
[----:B------:R-:W-:Y:S05]  /*12270*/  BSYNC.RECONVERGENT B2 ;  /* 0x0000000000027941 */ /* 0x000fea0003800200 */
.L_x_462:
        /* <DEDUP_REMOVED lines=60> */
.L_x_460:
[----:B------:R-:W-:Y:S05]  /*12640*/  BSYNC.RECONVERGENT B1 ;  /* 0x0000000000017941 */ /* 0x000fea0003800200 */
.L_x_459:
[----:B------:R-:W-:Y:S01]  /*12650*/  I2FP.F32.U32 R9, R9 ;  /* 0x0000000900097245 */ /* 0x000fe20000201000 */
[----:B------:R-:W-:Y:S01]  /*12660*/  BSSY.RECONVERGENT B1, `(.L_x_464) ;  /* 0x000005e000017945 */ /* 0x000fe20003800200 */
[----:B------:R-:W-:Y:S01]  /*12670*/  ISETP.NE.AND P5, PT, R113, 0x1, PT ;  /* 0x000000017100780c */ /* 0x000fe20003fa5270 */
[----:B------:R-:W-:Y:S01]  /*12680*/  HFMA2 R165, -RZ, RZ, 0, 1.1920928955078125e-07 ;  /* 0x00000002ffa57431 */ /* 0x000fe200000001ff */
[----:B------:R-:W-:Y:S01]  /*12690*/  PRMT R127, R99, 0x7632, R127 ;  /* 0x00007632637f7816 */ /* 0x000fe2000000007f */
[----:B------:R-:W-:Y:S01]  /*126a0*/  FFMA.FTZ R9, R9, R167, 1.1641532182693481445e-10 ;  /* 0x2f00000009097423 */ /* 0x000fe200000100a7 */
[----:B------:R-:W-:-:S04]  /*126b0*/  IMAD.MOV.U32 R21, RZ, RZ, R20 ;  /* 0x000000ffff157224 */ /* 0x000fc800078e0014 */
[----:B------:R-:W-:Y:S01]  /*126c0*/  FSETP.GTU.FTZ.AND P4, PT, R9, R166, PT ;  /* 0x000000a60900720b */ /* 0x000fe20003f9c000 */
[----:B------:R-:W-:-:S04]  /*126d0*/  IMAD.U32 R9, R99, 0x10000, RZ ;  /* 0x0001000063097824 */ /* 0x000fc800078e00ff */
[----:B------:R-:W-:-:S05]  /*126e0*/  FMUL.FTZ R9, R9, R135 ;  /* 0x0000008709097220 */ /* 0x000fca0000410000 */
        /* <DEDUP_REMOVED lines=11> */
.L_x_466:
        /* <DEDUP_REMOVED lines=13> */
.L_x_468:
[----:B------:R-:W-:Y:S05]  /*12870*/  BSYNC.RECONVERGENT B2 ;  /* 0x0000000000027941 */ /* 0x000fea0003800200 */
.L_x_467:
[----:B------:R-:W-:Y:S01]  /*12880*/  LOP3.LUT R20, R18, R23, R53, 0x96, !PT ;  /* 0x0000001712147212 */ /* 0x000fe200078e9635 */
[----:B------:R-:W-:-:S04]  /*12890*/  IMAD.WIDE.U32 R164, R24, -0x326172a9, RZ ;  /* 0xcd9e8d5718a47825 */ /* 0x000fc800078e00ff */
        /* <DEDUP_REMOVED lines=58> */
.L_x_465:
[----:B------:R-:W-:Y:S05]  /*12c40*/  BSYNC.RECONVERGENT B1 ;  /* 0x0000000000017941 */ /* 0x000fea0003800200 */
.L_x_464:
[----:B------:R-:W-:Y:S01]  /*12c50*/  I2FP.F32.U32 R21, R21 ;  /* 0x0000001500157245 */ /* 0x000fe20000201000 */
[----:B------:R-:W-:Y:S01]  /*12c60*/  IMAD.U32 R99, R63, 0x10000, RZ ;  /* 0x000100003f637824 */ /* 0x000fe200078e00ff */
[----:B------:R-:W-:Y:S01]  /*12c70*/  BSSY.RECONVERGENT B1, `(.L_x_469) ;  /* 0x0000062000017945 */ /* 0x000fe20003800200 */
[----:B------:R-:W-:Y:S02]  /*12c80*/  @P1 IMAD.U32 R113, R59, 0x10000, RZ ;  /* 0x000100003b711824 */ /* 0x000fe400078e00ff */
[----:B------:R-:W-:Y:S01]  /*12c90*/  FFMA.FTZ R21, R21, R167, 1.1641532182693481445e-10 ;  /* 0x2f00000015157423 */ /* 0x000fe200000100a7 */
[----:B------:R-:W-:Y:S01]  /*12ca0*/  FMUL.FTZ R99, R99, R135 ;  /* 0x0000008763637220 */ /* 0x000fe20000410000 */
[----:B------:R-:W-:-:S03]  /*12cb0*/  IMAD.MOV.U32 R164, RZ, RZ, 0x2 ;  /* 0x00000002ffa47424 */ /* 0x000fc600078e00ff */
[----:B------:R-:W-:-:S04]  /*12cc0*/  FSETP.GTU.FTZ.AND P5, PT, R21, R166, PT ;  /* 0x000000a61500720b */ /* 0x000fc80003fbc000 */
[----:B------:R-:W-:Y:S02]  /*12cd0*/  FSEL R99, R99, RZ, !P5 ;  /* 0x000000ff63637208 */ /* 0x000fe40006800000 */
[----:B------:R-:W-:Y:S02]  /*12ce0*/  SEL R21, RZ, 0x1, P5 ;  /* 0x00000001ff157807 */ /* 0x000fe40002800000 */
[----:B------:R-:W-:Y:S01]  /*12cf0*/  ISETP.NE.AND P5, PT, R165, 0x1, PT ;  /* 0x00000001a500780c */ /* 0x000fe20003fa5270 */
[----:B------:R-:W-:-:S04]  /*12d00*/  FADD.FTZ R9, R9, R99 ;  /* 0x0000006309097221 */ /* 0x000fc80000010000 */
[--C-:B------:R-:W-:Y:S01]  /*12d10*/  @P1 FADD.FTZ R113, R113, R9.reuse ;  /* 0x0000000971711221 */ /* 0x100fe20000010000 */
[----:B------:R-:W-:Y:S02]  /*12d20*/  @!P1 MOV R113, R9 ;  /* 0x0000000900719202 */ /* 0x000fe40000000f00 */
[----:B------:R-:W-:Y:S01]  /*12d30*/  PRMT R9, R21, 0x7610, R9 ;  /* 0x0000761015097816 */ /* 0x000fe20000000009 */
[----:B------:R-:W-:Y:S01]  /*12d40*/  IMAD.MOV.U32 R21, RZ, RZ, R20 ;  /* 0x000000ffff157224 */ /* 0x000fe200078e0014 */
        /* <DEDUP_REMOVED lines=10> */
.L_x_471:
        /* <DEDUP_REMOVED lines=13> */
.L_x_473:
[----:B------:R-:W-:Y:S05]  /*12ec0*/  BSYNC.RECONVERGENT B2 ;  /* 0x0000000000027941 */ /* 0x000fea0003800200 */
.L_x_472:
        /* <DEDUP_REMOVED lines=60> */
.L_x_470:
[----:B------:R-:W-:Y:S05]  /*13290*/  BSYNC.RECONVERGENT B1 ;  /* 0x0000000000017941 */ /* 0x000fea0003800200 */
.L_x_469:
[----:B------:R-:W-:Y:S01]  /*132a0*/  I2FP.F32.U32 R21, R21 ;  /* 0x0000001500157245 */ /* 0x000fe20000201000 */
[----:B------:R-:W-:Y:S01]  /*132b0*/  IMAD.U32 R127, R127, 0x10000, RZ ;  /* 0x000100007f7f7824 */ /* 0x000fe200078e00ff */
[----:B------:R-:W-:Y:S01]  /*132c0*/  ISETP.NE.AND P6, PT, R164, 0x1, PT ;  /* 0x00000001a400780c */ /* 0x000fe20003fc5270 */
[----:B------:R-:W-:Y:S01]  /*132d0*/  BSSY.RECONVERGENT B1, `(.L_x_474) ;  /* 0x000005e000017945 */ /* 0x000fe20003800200 */
[----:B------:R-:W-:Y:S02]  /*132e0*/  IMAD.MOV.U32 R165, RZ, RZ, R20 ;  /* 0x000000ffffa57224 */ /* 0x000fe400078e0014 */
[----:B------:R-:W-:Y:S01]  /*132f0*/  FFMA.FTZ R21, R21, R167, 1.1641532182693481445e-10 ;  /* 0x2f00000015157423 */ /* 0x000fe200000100a7 */
[----:B------:R-:W-:-:S04]  /*13300*/  FMUL.FTZ R127, R127, R135 ;  /* 0x000000877f7f7220 */ /* 0x000fc80000410000 */
[----:B------:R-:W-:Y:S01]  /*13310*/  FSETP.GTU.FTZ.AND P5, PT, R21, R166, PT ;  /* 0x000000a61500720b */ /* 0x000fe20003fbc000 */
[----:B------:R-:W-:-:S03]  /*13320*/  HFMA2 R21, -RZ, RZ, 0, 1.1920928955078125e-07 ;  /* 0x00000002ff157431 */ /* 0x000fc600000001ff */
        /* <DEDUP_REMOVED lines=11> */
.L_x_476:
[----:B------:R-:W-:Y:S01]  /*133e0*/  IADD3 R26, PT, PT, R26, 0x1, RZ ;  /* 0x000000011a1a7810 */ /* 0x000fe20007ffe0ff */
[----:B------:R-:W-:Y:S03]  /*133f0*/  BSSY.RECONVERGENT B2, `(.L_x_477) ;  /* 0x000000f000027945 */ /* 0x000fe60003800200 */
[C---:B------:R-:W-:Y:S01]  /*13400*/  ISETP.NE.AND P6, PT, R26.reuse, RZ, PT ;  /* 0x000000ff1a00720c */ /* 0x040fe20003fc5270 */
[----:B------:R-:W-:-:S12]  /*13410*/  IMAD.WIDE.U32 R22, R26, -0x2daee0ad, RZ ;  /* 0xd2511f531a167825 */ /* 0x000fd800078e00ff */
[----:B------:R-:W-:Y:S05]  /*13420*/  @P6 BRA `(.L_x_478) ;  /* 0x00000000002c6947 */ /* 0x000fea0003800000 */
[----:B------:R-:W-:Y:S01]  /*13430*/  VIADD R19, R19, 0x1 ;  /* 0x0000000113137836 */ /* 0x000fe20000000000 */
[----:B------:R-:W-:-:S04]  /*13440*/  LOP3.LUT R25, R25, 0xffffdfff, RZ, 0xc0, !PT ;  /* 0xffffdfff19197812 */ /* 0x000fc800078ec0ff */
[----:B------:R-:W-:Y:S02]  /*13450*/  ISETP.NE.AND P6, PT, R19, RZ, PT ;  /* 0x000000ff1300720c */ /* 0x000fe40003fc5270 */
[----:B------:R-:W-:-:S11]  /*13460*/  @P0 LOP3.LUT R25, R25, 0x2000, RZ, 0xfc, !PT ;  /* 0x0000200019190812 */ /* 0x000fd600078efcff */
[----:B------:R-:W-:Y:S01]  /*13470*/  @!P6 VIADD R24, R24, 0x1 ;  /* 0x000000011818e836 */ /* 0x000fe20000000000 */
[----:B------:R-:W-:Y:S02]  /*13480*/  @!P6 IADD3 R20, PT, PT, R18, 0x1, RZ ;  /* 0x000000011214e810 */ /* 0x000fe40007ffe0ff */
[----:B------:R-:W-:Y:S02]  /*13490*/  @!P6 MOV R19, RZ ;  /* 0x000000ff0013e202 */ /* 0x000fe40000000f00 */
[----:B------:R-:W-:-:S13]  /*134a0*/  ISETP.NE.AND P0, PT, R24, RZ, !P6 ;  /* 0x000000ff1800720c */ /* 0x000fda0007705270 */
[----:B------:R-:W-:Y:S01]  /*134b0*/  @P0 IMAD.MOV R20, RZ, RZ, R18 ;  /* 0x000000ffff140224 */ /* 0x000fe200078e0212 */
[----:B------:R-:W-:-:S03]  /*134c0*/  LOP3.LUT P0, RZ, R25, 0x2000, RZ, 0xc0, !PT ;  /* 0x0000200019ff7812 */ /* 0x000fc6000780c0ff */
[----:B------:R-:W-:-:S10]  /*134d0*/  @!P6 IMAD.MOV.U32 R18, RZ, RZ, R20 ;  /* 0x000000ffff12e224 */ /* 0x000fd400078e0014 */
.L_x_478:
[----:B------:R-:W-:Y:S05]  /*134e0*/  BSYNC.RECONVERGENT B2 ;  /* 0x0000000000027941 */ /* 0x000fea0003800200 */
.L_x_477:
        /* <DEDUP_REMOVED lines=60> */
.L_x_475:
[----:B------:R-:W-:Y:S05]  /*138b0*/  BSYNC.RECONVERGENT B1 ;  /* 0x0000000000017941 */ /* 0x000fea0003800200 */
.L_x_474:
[----:B------:R-:W-:Y:S02]  /*138c0*/  I2FP.F32.U32 R164, R165 ;  /* 0x000000a500a47245 */ /* 0x000fe40000201000 */
[----:B------:R-:W-:Y:S02]  /*138d0*/  PRMT R97, R8, 0x5410, R97 ;  /* 0x0000541008617816 */ /* 0x000fe40000000061 */
[----:B------:R-:W-:Y:S01]  /*138e0*/  PRMT R98, R98, 0x5410, R103 ;  /* 0x0000541062627816 */ /* 0x000fe20000000067 */
[----:B------:R-:W-:Y:S01]  /*138f0*/  FFMA.FTZ R164, R164, R167, 1.1641532182693481445e-10 ;  /* 0x2f000000a4a47423 */ /* 0x000fe200000100a7 */
[----:B------:R-:W-:-:S04]  /*13900*/  PRMT R96, R96, 0x5410, R102 ;  /* 0x0000541060607816 */ /* 0x000fc80000000066 */
[----:B------:R-:W-:Y:S02]  /*13910*/  FSETP.GTU.FTZ.AND P6, PT, R164, R166, PT ;  /* 0x000000a6a400720b */ /* 0x000fe40003fdc000 */
[----:B------:R-:W-:-:S05]  /*13920*/  PRMT R164, R63, 0x7632, R164 ;  /* 0x000076323fa47816 */ /* 0x000fca00000000a4 */
[----:B------:R-:W-:-:S04]  /*13930*/  IMAD.U32 R164, R164, 0x10000, RZ ;  /* 0x00010000a4a47824 */ /* 0x000fc800078e00ff */
[----:B------:R-:W-:-:S05]  /*13940*/  FMUL.FTZ R164, R164, R135 ;  /* 0x00000087a4a47220 */ /* 0x000fca0000410000 */
[----:B------:R-:W-:Y:S02]  /*13950*/  FSEL R135, R164, RZ, !P6 ;  /* 0x000000ffa4877208 */ /* 0x000fe40007000000 */
[----:B------:R-:W-:-:S03]  /*13960*/  SEL R164, RZ, 0x1, P6 ;  /* 0x00000001ffa47807 */ /* 0x000fc60003000000 */
[----:B------:R-:W-:Y:S01]  /*13970*/  FADD.FTZ R135, R127, R135 ;  /* 0x000000877f877221 */ /* 0x000fe20000010000 */
[----:B------:R-:W-:Y:S02]  /*13980*/  @P1 PRMT R127, R59, 0x7632, R127 ;  /* 0x000076323b7f1816 */ /* 0x000fe4000000007f */
[----:B------:R-:W-:-:S03]  /*13990*/  PRMT R8, R164, 0x7610, R8 ;  /* 0x00007610a4087816 */ /* 0x000fc60000000008 */
[----:B------:R-:W-:-:S04]  /*139a0*/  @P1 IMAD.U32 R127, R127, 0x10000, RZ ;  /* 0x000100007f7f1824 */ /* 0x000fc800078e00ff */
[----:B------:R-:W-:Y:S01]  /*139b0*/  @P1 FADD.FTZ R127, R135, R127 ;  /* 0x0000007f877f1221 */ /* 0x000fe20000010000 */
[----:B------:R-:W-:-:S04]  /*139c0*/  @!P1 MOV R127, R135 ;  /* 0x00000087007f9202 */ /* 0x000fc80000000f00 */
[----:B------:R-:W-:-:S04]  /*139d0*/  F2FP.BF16.F32.PACK_AB R135, RZ, R127 ;  /* 0x0000007fff87723e */ /* 0x000fc800000010ff */
[----:B------:R-:W-:Y:S01]  /*139e0*/  PRMT R99, R99, 0x5410, R135 ;  /* 0x0000541063637816 */ /* 0x000fe20000000087 */
[----:B------:R-:W-:Y:S06]  /*139f0*/  BRA `(.L_x_479) ;  /* 0x0000003000a87947 */ /* 0x000fec0003800000 */
.L_x_398:
[----:B------:R-:W-:Y:S01]  /*13a00*/  ISETP.NE.AND P2, PT, R21, 0x1, PT ;  /* 0x000000011500780c */ /* 0x000fe20003f45270 */
[----:B------:R-:W-:Y:S01]  /*13a10*/  BSSY.RECONVERGENT B1, `(.L_x_480) ;  /* 0x0000059000017945 */ /* 0x000fe20003800200 */
[----:B0-----:R-:W-:Y:S01]  /*13a20*/  IMAD.MOV.U32 R30, RZ, RZ, 0x2 ;  /* 0x00000002ff1e7424 */ /* 0x001fe200078e00ff */
        /* <DEDUP_REMOVED lines=13> */
.L_x_482:
        /* <DEDUP_REMOVED lines=13> */
.L_x_484:
[----:B------:R-:W-:Y:S05]  /*13bd0*/  BSYNC.RECONVERGENT B2 ;  /* 0x0000000000027941 */ /* 0x000fea0003800200 */
.L_x_483:
        /* <DEDUP_REMOVED lines=56> */
[----:B------:R-:W-:Y:S01]  /*13f60*/  IMAD.MOV.U32 R101, RZ, RZ, R30 ;  /* 0x000000ffff657224 */ /* 0x000fe200078e001e */
[----:B------:R-:W-:Y:S01]  /*13f70*/  LOP3.LUT R22, R7, R22, R31, 0x96, !PT ;  /* 0x0000001607167212 */ /* 0x000fe200078e961f */
[----:B------:R-:W-:Y:S01]  /*13f80*/  IMAD.MOV.U32 R30, RZ, RZ, RZ ;  /* 0x000000ffff1e7224 */ /* 0x000fe200078e00ff */
[----:B------:R-:W-:-:S07]  /*13f90*/  MOV R7, R135 ;  /* 0x0000008700077202 */ /* 0x000fce0000000f00 */
.L_x_481:
[----:B------:R-:W-:Y:S05]  /*13fa0*/  BSYNC.RECONVERGENT B1 ;  /* 0x0000000000017941 */ /* 0x000fea0003800200 */
.L_x_480:
[----:B------:R-:W0:Y:S01]  /*13fb0*/  LDC R166, c[0x0][0x408] ;  /* 0x00010200ffa67b82 */ /* 0x000e220000000800 */
[----:B------:R-:W-:Y:S01]  /*13fc0*/  I2FP.F32.U32 R7, R7 ;  /* 0x0000000700077245 */ /* 0x000fe20000201000 */
[----:B------:R-:W-:Y:S01]  /*13fd0*/  IMAD.MOV.U32 R236, RZ, RZ, 0x2f800000 ;  /* 0x2f800000ffec7424 */ /* 0x000fe200078e00ff */
[----:B-----5:R-:W-:Y:S01]  /*13fe0*/  SHF.L.U32 R21, R96, 0x10, RZ ;  /* 0x0000001060157819 */ /* 0x020fe200000006ff */
[----:B------:R-:W-:Y:S01]  /*13ff0*/  BSSY.RECONVERGENT B1, `(.L_x_485) ;  /* 0x0000063000017945 */ /* 0x000fe20003800200 */
[----:B------:R-:W-:Y:S01]  /*14000*/  ISETP.NE.AND P3, PT, R30, 0x1, PT ;  /* 0x000000011e00780c */ /* 0x000fe20003f65270 */
[----:B------:R-:W-:Y:S01]  /*14010*/  FFMA.FTZ R7, R7, R236, 1.1641532182693481445e-10 ;  /* 0x2f00000007077423 */ /* 0x000fe200000100ec */
[----:B------:R-:W-:Y:S01]  /*14020*/  LOP3.LUT R25, R25, 0xffffffef, RZ, 0xc0, !PT ;  /* 0xffffffef19197812 */ /* 0x000fe200078ec0ff */
[----:B------:R-:W1:Y:S01]  /*14030*/  LDC R167, c[0x0][0x404] ;  /* 0x00010100ffa77b82 */ /* 0x000e620000000800 */
[----:B------:R-:W-:Y:S01]  /*14040*/  PRMT R46, R96, 0x7632, R46 ;  /* 0x00007632602e7816 */ /* 0x000fe2000000002e */
[----:B------:R-:W-:-:S02]  /*14050*/  IMAD.MOV.U32 R31, RZ, RZ, 0x2 ;  /* 0x00000002ff1f7424 */ /* 0x000fc400078e00ff */
[----:B0-----:R-:W-:Y:S01]  /*14060*/  FMUL.FTZ R21, R21, R166 ;  /* 0x000000a615157220 */ /* 0x001fe20000410000 */
[----:B-1----:R-:W-:-:S04]  /*14070*/  FSETP.GTU.FTZ.AND P2, PT, R7, R167, PT ;  /* 0x000000a70700720b */ /* 0x002fc80003f5c000 */
[----:B------:R-:W-:Y:S01]  /*14080*/  FSEL R7, R21, RZ, !P2 ;  /* 0x000000ff15077208 */ /* 0x000fe20005000000 */
[----:B------:R-:W-:Y:S01]  /*14090*/  @P1 IMAD.U32 R21, R56, 0x10000, RZ ;  /* 0x0001000038151824 */ /* 0x000fe200078e00ff */
[----:B------:R-:W-:-:S03]  /*140a0*/  PLOP3.LUT P2, PT, P2, PT, PT, 0x8, 0x80 ;  /* 0x000000000080781c */ /* 0x000fc6000174e170 */
[----:B------:R-:W-:Y:S01]  /*140b0*/  @P1 FADD.FTZ R7, R21, R7 ;  /* 0x0000000715071221 */ /* 0x000fe20000010000 */
[----:B------:R-:W-:-:S04]  /*140c0*/  MOV R21, R20 ;  /* 0x0000001400157202 */ /* 0x000fc80000000f00 */
[----:B------:R-:W-:-:S05]  /*140d0*/  F2FP.BF16.F32.PACK_AB R102, RZ, R7 ;  /* 0x00000007ff66723e */ /* 0x000fca00000010ff */
        /* <DEDUP_REMOVED lines=10> */
.L_x_487:
        /* <DEDUP_REMOVED lines=13> */
.L_x_489:
[----:B------:R-:W-:Y:S05]  /*14250*/  BSYNC.RECONVERGENT B2 ;  /* 0x0000000000027941 */ /* 0x000fea0003800200 */
.L_x_488:
        /* <DEDUP_REMOVED lines=60> */
.L_x_486:
[----:B------:R-:W-:Y:S05]  /*14620*/  BSYNC.RECONVERGENT B1 ;  /* 0x0000000000017941 */ /* 0x000fea0003800200 */
.L_x_485:
[----:B------:R-:W-:Y:S01]  /*14630*/  I2FP.F32.U32 R21, R21 ;  /* 0x0000001500157245 */ /* 0x000fe20000201000 */
[----:B------:R-:W-:Y:S01]  /*14640*/  BSSY.RECONVERGENT B1, `(.L_x_490) ;  /* 0x0000063000017945 */ /* 0x000fe20003800200 */
[----:B------:R-:W-:Y:S01]  /*14650*/  SHF.L.U32 R30, R46, 0x10, RZ ;  /* 0x000000102e1e7819 */ /* 0x000fe200000006ff */
[----:B------:R-:W-:Y:S01]  /*14660*/  IMAD.MOV.U32 R46, RZ, RZ, 0x2 ;  /* 0x00000002ff2e7424 */ /* 0x000fe200078e00ff */
[----:B------:R-:W-:Y:S01]  /*14670*/  ISETP.NE.AND P2, PT, R31, 0x1, PT ;  /* 0x000000011f00780c */ /* 0x000fe20003f45270 */
[----:B------:R-:W-:Y:S01]  /*14680*/  FFMA.FTZ R21, R21, R236, 1.1641532182693481445e-10 ;  /* 0x2f00000015157423 */ /* 0x000fe200000100ec */
[----:B------:R-:W-:Y:S01]  /*14690*/  LOP3.LUT R25, R25, 0xfffffff7, RZ, 0xc0, !PT ;  /* 0xfffffff719197812 */ /* 0x000fe200078ec0ff */
[----:B------:R-:W-:-:S03]  /*146a0*/  FMUL.FTZ R30, R30, R166 ;  /* 0x000000a61e1e7220 */ /* 0x000fc60000410000 */
[----:B------:R-:W-:Y:S02]  /*146b0*/  FSETP.GTU.FTZ.AND P3, PT, R21, R167, PT ;  /* 0x000000a71500720b */ /* 0x000fe40003f7c000 */
[----:B------:R-:W-:Y:S02]  /*146c0*/  @P1 PRMT R21, R56, 0x7632, R21 ;  /* 0x0000763238151816 */ /* 0x000fe40000000015 */
[----:B------:R-:W-:Y:S02]  /*146d0*/  FSEL R30, R30, RZ, !P3 ;  /* 0x000000ff1e1e7208 */ /* 0x000fe40005800000 */
[----:B------:R-:W-:Y:S01]  /*146e0*/  PLOP3.LUT P3, PT, P3, PT, PT, 0x8, 0x80 ;  /* 0x000000000080781c */ /* 0x000fe20001f6e170 */
[----:B------:R-:W-:-:S04]  /*146f0*/  @P1 IMAD.U32 R21, R21, 0x10000, RZ ;  /* 0x0001000015151824 */ /* 0x000fc800078e00ff */
[----:B------:R-:W-:Y:S01]  /*14700*/  @P1 FADD.FTZ R30, R21, R30 ;  /* 0x0000001e151e1221 */ /* 0x000fe20000010000 */
[----:B------:R-:W-:-:S04]  /*14710*/  MOV R21, R20 ;  /* 0x0000001400157202 */ /* 0x000fc80000000f00 */
[----:B------:R-:W-:-:S03]  /*14720*/  F2FP.BF16.F32.PACK_AB R96, RZ, R30 ;  /* 0x0000001eff60723e */ /* 0x000fc600000010ff */
        /* <DEDUP_REMOVED lines=10> */
.L_x_492:
        /* <DEDUP_REMOVED lines=13> */
.L_x_494:
[----:B------:R-:W-:Y:S05]  /*148a0*/  BSYNC.RECONVERGENT B2 ;  /* 0x0000000000027941 */ /* 0x000fea0003800200 */
.L_x_493:
        /* <DEDUP_REMOVED lines=57> */
[----:B------:R-:W-:Y:S01]  /*14c40*/  MOV R21, R101 ;  /* 0x0000006500157202 */ /* 0x000fe20000000f00 */
[----:B------:R-:W-:Y:S02]  /*14c50*/  IMAD.MOV.U32 R101, RZ, RZ, R46 ;  /* 0x000000ffff657224 */ /* 0x000fe400078e002e */
[----:B------:R-:W-:-:S07]  /*14c60*/  IMAD.MOV.U32 R46, RZ, RZ, RZ ;  /* 0x000000ffff2e7224 */ /* 0x000fce00078e00ff */
.L_x_491:
[----:B------:R-:W-:Y:S05]  /*14c70*/  BSYNC.RECONVERGENT B1 ;  /* 0x0000000000017941 */ /* 0x000fea0003800200 */
.L_x_490:
[----:B------:R-:W-:Y:S01]  /*14c80*/  I2FP.F32.U32 R21, R21 ;  /* 0x0000001500157245 */ /* 0x000fe20000201000 */
[----:B------:R-:W-:Y:S01]  /*14c90*/  BSSY.RECONVERGENT B1, `(.L_x_495) ;  /* 0x0000063000017945 */ /* 0x000fe20003800200 */
[----:B------:R-:W-:Y:S01]  /*14ca0*/  LOP3.LUT R25, R25, 0xfffffffb, RZ, 0xc0, !PT ;  /* 0xfffffffb19197812 */ /* 0x000fe200078ec0ff */
[----:B------:R-:W-:Y:S01]  /*14cb0*/  IMAD.MOV.U32 R47, RZ, RZ, 0x2 ;  /* 0x00000002ff2f7424 */ /* 0x000fe200078e00ff */
[----:B------:R-:W-:Y:S01]  /*14cc0*/  PRMT R103, R97, 0x7632, R103 ;  /* 0x0000763261677816 */ /* 0x000fe20000000067 */
[----:B------:R-:W-:-:S05]  /*14cd0*/  FFMA.FTZ R21, R21, R236, 1.1641532182693481445e-10 ;  /* 0x2f00000015157423 */ /* 0x000fca00000100ec */
[----:B------:R-:W-:Y:S02]  /*14ce0*/  FSETP.GTU.FTZ.AND P2, PT, R21, R167, PT ;  /* 0x000000a71500720b */ /* 0x000fe40003f5c000 */
[----:B------:R-:W-:-:S05]  /*14cf0*/  SHF.L.U32 R21, R97, 0x10, RZ ;  /* 0x0000001061157819 */ /* 0x000fca00000006ff */
[----:B------:R-:W-:-:S05]  /*14d00*/  FMUL.FTZ R21, R21, R166 ;  /* 0x000000a615157220 */ /* 0x000fca0000410000 */
[----:B------:R-:W-:Y:S01]  /*14d10*/  FSEL R31, R21, RZ, !P2 ;  /* 0x000000ff151f7208 */ /* 0x000fe20005000000 */
[----:B------:R-:W-:Y:S01]  /*14d20*/  @P1 IMAD.U32 R21, R57, 0x10000, RZ ;  /* 0x0001000039151824 */ /* 0x000fe200078e00ff */
[----:B------:R-:W-:-:S03]  /*14d30*/  PLOP3.LUT P2, PT, P2, PT, PT, 0x8, 0x80 ;  /* 0x000000000080781c */ /* 0x000fc6000174e170 */
[----:B------:R-:W-:Y:S01]  /*14d40*/  @P1 FADD.FTZ R31, R21, R31 ;  /* 0x0000001f151f1221 */ /* 0x000fe20000010000 */
[----:B------:R-:W-:-:S04]  /*14d50*/  MOV R21, R20 ;  /* 0x0000001400157202 */ /* 0x000fc80000000f00 */
[----:B------:R-:W-:-:S05]  /*14d60*/  F2FP.BF16.F32.PACK_AB R97, RZ, R31 ;  /* 0x0000001fff61723e */ /* 0x000fca00000010ff */
        /* <DEDUP_REMOVED lines=11> */
.L_x_497:
        /* <DEDUP_REMOVED lines=13> */
.L_x_499:
[----:B------:R-:W-:Y:S05]  /*14ef0*/  BSYNC.RECONVERGENT B2 ;  /* 0x0000000000027941 */ /* 0x000fea0003800200 */
.L_x_498:
        /* <DEDUP_REMOVED lines=60> */
.L_x_496:
[----:B------:R-:W-:Y:S05]  /*152c0*/  BSYNC.RECONVERGENT B1 ;  /* 0x0000000000017941 */ /* 0x000fea0003800200 */
.L_x_495:
[----:B------:R-:W-:Y:S01]  /*152d0*/  I2FP.F32.U32 R21, R21 ;  /* 0x0000001500157245 */ /* 0x000fe20000201000 */
[----:B------:R-:W-:Y:S01]  /*152e0*/  BSSY.RECONVERGENT B1, `(.L_x_500) ;  /* 0x0000063000017945 */ /* 0x000fe20003800200 */
[----:B------:R-:W-:Y:S01]  /*152f0*/  SHF.L.U32 R46, R103, 0x10, RZ ;  /* 0x00000010672e7819 */ /* 0x000fe200000006ff */
[----:B------:R-:W-:Y:S01]  /*15300*/  IMAD.MOV.U32 R112, RZ, RZ, 0x2 ;  /* 0x00000002ff707424 */ /* 0x000fe200078e00ff */
[----:B------:R-:W-:Y:S01]  /*15310*/  LOP3.LUT R25, R25, 0xfffffffd, RZ, 0xc0, !PT ;  /* 0xfffffffd19197812 */ /* 0x000fe200078ec0ff */
[----:B------:R-:W-:Y:S02]  /*15320*/  FFMA.FTZ R21, R21, R236, 1.1641532182693481445e-10 ;  /* 0x2f00000015157423 */ /* 0x000fe400000100ec */
        /* <DEDUP_REMOVED lines=20> */
.L_x_502:
        /* <DEDUP_REMOVED lines=13> */
.L_x_504:
[----:B------:R-:W-:Y:S05]  /*15540*/  BSYNC.RECONVERGENT B2 ;  /* 0x0000000000027941 */ /* 0x000fea0003800200 */
.L_x_503:
        /* <DEDUP_REMOVED lines=60> */
.L_x_501:
[----:B------:R-:W-:Y:S05]  /*15910*/  BSYNC.RECONVERGENT B1 ;  /* 0x0000000000017941 */ /* 0x000fea0003800200 */
.L_x_500:
[----:B------:R-:W-:Y:S01]  /*15920*/  I2FP.F32.U32 R21, R21 ;  /* 0x0000001500157245 */ /* 0x000fe20000201000 */
[----:B------:R-:W-:Y:S01]  /*15930*/  BSSY.RECONVERGENT B1, `(.L_x_505) ;  /* 0x0000061000017945 */ /* 0x000fe20003800200 */
[----:B------:R-:W-:Y:S01]  /*15940*/  SHF.L.U32 R47, R98, 0x10, RZ ;  /* 0x00000010622f7819 */ /* 0x000fe200000006ff */
[----:B------:R-:W-:Y:S01]  /*15950*/  IMAD.MOV.U32 R113, RZ, RZ, 0x2 ;  /* 0x00000002ff717424 */ /* 0x000fe200078e00ff */
[----:B------:R-:W-:Y:S01]  /*15960*/  ISETP.NE.AND P3, PT, R112, 0x1, PT ;  /* 0x000000017000780c */ /* 0x000fe20003f65270 */
[----:B------:R-:W-:Y:S01]  /*15970*/  FFMA.FTZ R21, R21, R236, 1.1641532182693481445e-10 ;  /* 0x2f00000015157423 */ /* 0x000fe200000100ec */
[----:B------:R-:W-:Y:S01]  /*15980*/  PRMT R127, R98, 0x7632, R127 ;  /* 0x00007632627f7816 */ /* 0x000fe2000000007f */
[----:B------:R-:W-:-:S03]  /*15990*/  FMUL.FTZ R47, R47, R166 ;  /* 0x000000a62f2f7220 */ /* 0x000fc60000410000 */
[----:B------:R-:W-:Y:S01]  /*159a0*/  FSETP.GTU.FTZ.AND P2, PT, R21, R167, PT ;  /* 0x000000a71500720b */ /* 0x000fe20003f5c000 */
[----:B------:R-:W-:-:S03]  /*159b0*/  @P1 IMAD.U32 R21, R58, 0x10000, RZ ;  /* 0x000100003a151824 */ /* 0x000fc600078e00ff */
[----:B------:R-:W-:Y:S02]  /*159c0*/  FSEL R47, R47, RZ, !P2 ;  /* 0x000000ff2f2f7208 */ /* 0x000fe40005000000 */
[----:B------:R-:W-:-:S03]  /*159d0*/  PLOP3.LUT P2, PT, P2, PT, PT, 0x8, 0x80 ;  /* 0x000000000080781c */ /* 0x000fc6000174e170 */
[----:B------:R-:W-:Y:S01]  /*159e0*/  @P1 FADD.FTZ R47, R21, R47 ;  /* 0x0000002f152f1221 */ /* 0x000fe20000010000 */
[----:B------:R-:W-:-:S04]  /*159f0*/  MOV R21, R20 ;  /* 0x0000001400157202 */ /* 0x000fc80000000f00 */
        /* <DEDUP_REMOVED lines=10> */
.L_x_507:
        /* <DEDUP_REMOVED lines=13> */
.L_x_509:
[----:B------:R-:W-:Y:S05]  /*15b70*/  BSYNC.RECONVERGENT B2 ;  /* 0x0000000000027941 */ /* 0x000fea0003800200 */
.L_x_508:
        /* <DEDUP_REMOVED lines=60> */
.L_x_506:
[----:B------:R-:W-:Y:S05]  /*15f40*/  BSYNC.RECONVERGENT B1 ;  /* 0x0000000000017941 */ /* 0x000fea0003800200 */
.L_x_505:
[----:B------:R-:W-:Y:S01]  /*15f50*/  I2FP.F32.U32 R21, R21 ;  /* 0x0000001500157245 */ /* 0x000fe20000201000 */
[----:B------:R-:W-:Y:S01]  /*15f60*/  BSSY.RECONVERGENT B1, `(.L_x_510) ;  /* 0x0000061000017945 */ /* 0x000fe20003800200 */
[----:B------:R-:W-:Y:S01]  /*15f70*/  SHF.L.U32 R112, R127, 0x10, RZ ;  /* 0x000000107f707819 */ /* 0x000fe200000006ff */
[----:B------:R-:W-:Y:S01]  /*15f80*/  IMAD.MOV.U32 R164, RZ, RZ, 0x2 ;  /* 0x00000002ffa47424 */ /* 0x000fe200078e00ff */
[----:B------:R-:W-:Y:S01]  /*15f90*/  ISETP.NE.AND P4, PT, R113, 0x1, PT ;  /* 0x000000017100780c */ /* 0x000fe20003f85270 */
        /* <DEDUP_REMOVED lines=19> */
.L_x_512:
        /* <DEDUP_REMOVED lines=13> */
.L_x_514:
[----:B------:R-:W-:Y:S05]  /*161a0*/  BSYNC.RECONVERGENT B2 ;  /* 0x0000000000027941 */ /* 0x000fea0003800200 */
.L_x_513:
        /* <DEDUP_REMOVED lines=60> */
.L_x_511:
[----:B------:R-:W-:Y:S05]  /*16570*/  BSYNC.RECONVERGENT B1 ;  /* 0x0000000000017941 */ /* 0x000fea0003800200 */
.L_x_510:
[----:B------:R-:W-:Y:S01]  /*16580*/  I2FP.F32.U32 R21, R21 ;  /* 0x0000001500157245 */ /* 0x000fe20000201000 */
[----:B------:R-:W-:Y:S01]  /*16590*/  BSSY.RECONVERGENT B1, `(.L_x_515) ;  /* 0x0000061000017945 */ /* 0x000fe20003800200 */
[----:B------:R-:W-:Y:S02]  /*165a0*/  SHF.L.U32 R113, R99, 0x10, RZ ;  /* 0x0000001063717819 */ /* 0x000fe400000006ff */
[----:B------:R-:W-:Y:S01]  /*165b0*/  ISETP.NE.AND P5, PT, R164, 0x1, PT ;  /* 0x00000001a400780c */ /* 0x000fe20003fa5270 */
[----:B------:R-:W-:Y:S01]  /*165c0*/  FFMA.FTZ R21, R21, R236, 1.1641532182693481445e-10 ;  /* 0x2f00000015157423 */ /* 0x000fe200000100ec */
[----:B------:R-:W-:Y:S01]  /*165d0*/  PRMT R127, R99, 0x7632, R127 ;  /* 0x00007632637f7816 */ /* 0x000fe2000000007f */
[----:B------:R-:W-:Y:S01]  /*165e0*/  FMUL.FTZ R113, R113, R166 ;  /* 0x000000a671717220 */ /* 0x000fe20000410000 */
[----:B------:R-:W-:Y:S02]  /*165f0*/  MOV R165, R20 ;  /* 0x0000001400a57202 */ /* 0x000fe40000000f00 */
[----:B------:R-:W-:Y:S01]  /*16600*/  FSETP.GTU.FTZ.AND P4, PT, R21, R167, PT ;  /* 0x000000a71500720b */ /* 0x000fe20003f9c000 */
[----:B------:R-:W-:-:S03]  /*16610*/  @P1 IMAD.U32 R21, R59, 0x10000, RZ ;  /* 0x000100003b151824 */ /* 0x000fc600078e00ff */
        /* <DEDUP_REMOVED lines=14> */
.L_x_517:
        /* <DEDUP_REMOVED lines=13> */
.L_x_519:
[----:B------:R-:W-:Y:S05]  /*167d0*/  BSYNC.RECONVERGENT B2 ;  /* 0x0000000000027941 */ /* 0x000fea0003800200 */
.L_x_518:
        /* <DEDUP_REMOVED lines=60> */
.L_x_516:
[----:B------:R-:W-:Y:S05]  /*16ba0*/  BSYNC.RECONVERGENT B1 ;  /* 0x0000000000017941 */ /* 0x000fea0003800200 */
.L_x_515:
[----:B------:R-:W-:Y:S02]  /*16bb0*/  I2FP.F32.U32 R164, R165 ;  /* 0x000000a500a47245 */ /* 0x000fe40000201000 */
[----:B------:R-:W-:Y:S02]  /*16bc0*/  SHF.L.U32 R127, R127, 0x10, RZ ;  /* 0x000000107f7f7819 */ /* 0x000fe400000006ff */
[----:B------:R-:W-:Y:S01]  /*16bd0*/  PRMT R98, R98, 0x5410, R135 ;  /* 0x0000541062627816 */ /* 0x000fe20000000087 */
[----:B------:R-:W-:Y:S01]  /*16be0*/  FFMA.FTZ R164, R164, R236, 1.1641532182693481445e-10 ;  /* 0x2f000000a4a47423 */ /* 0x000fe200000100ec */
[----:B------:R-:W-:Y:S01]  /*16bf0*/  PRMT R97, R97, 0x5410, R103 ;  /* 0x0000541061617816 */ /* 0x000fe20000000067 */
[----:B------:R-:W-:Y:S01]  /*16c00*/  FMUL.FTZ R127, R127, R166 ;  /* 0x000000a67f7f7220 */ /* 0x000fe20000410000 */
[----:B------:R-:W-:Y:S02]  /*16c10*/  PRMT R96, R102, 0x5410, R96 ;  /* 0x0000541066607816 */ /* 0x000fe40000000060 */
[----:B------:R-:W-:-:S02]  /*16c20*/  FSETP.GTU.FTZ.AND P5, PT, R164, R167, PT ;  /* 0x000000a7a400720b */ /* 0x000fc40003fbc000 */
[----:B------:R-:W-:Y:S02]  /*16c30*/  @P1 PRMT R164, R59, 0x7632, R164 ;  /* 0x000076323ba41816 */ /* 0x000fe400000000a4 */
[----:B------:R-:W-:Y:S02]  /*16c40*/  FSEL R127, R127, RZ, !P5 ;  /* 0x000000ff7f7f7208 */ /* 0x000fe40006800000 */
[----:B------:R-:W-:Y:S01]  /*16c50*/  PLOP3.LUT P5, PT, P5, PT, PT, 0x8, 0x80 ;  /* 0x000000000080781c */ /* 0x000fe20002fae170 */
[----:B------:R-:W-:-:S04]  /*16c60*/  @P1 IMAD.U32 R164, R164, 0x10000, RZ ;  /* 0x00010000a4a41824 */ /* 0x000fc800078e00ff */
[----:B------:R-:W-:-:S05]  /*16c70*/  @P1 FADD.FTZ R127, R164, R127 ;  /* 0x0000007fa47f1221 */ /* 0x000fca0000010000 */
[----:B------:R-:W-:-:S04]  /*16c80*/  F2FP.BF16.F32.PACK_AB R164, RZ, R127 ;  /* 0x0000007fffa4723e */ /* 0x000fc800000010ff */
[----:B------:R-:W-:-:S07]  /*16c90*/  PRMT R99, R99, 0x5410, R164 ;  /* 0x0000541063637816 */ /* 0x000fce00000000a4 */
.L_x_479:
        /* <DEDUP_REMOVED lines=8> */
[----:B------:R-:W-:Y:S02]  /*16d20*/  SEL R99, RZ, 0x1, !P2 ;  /* 0x00000001ff637807 */ /* 0x000fe40005000000 */
[----:B------:R-:W-:-:S02]  /*16d30*/  LOP3.LUT R96, R98, R96, R97, 0xfe, !PT ;  /* 0x0000006062607212 */ /* 0x000fc400078efe61 */
[C---:B------:R-:W-:Y:S02]  /*16d40*/  LOP3.LUT P5, RZ, R25.reuse, 0x4, RZ, 0xc0, !PT ;  /* 0x0000000419ff7812 */ /* 0x040fe400078ac0ff */
        /* <DEDUP_REMOVED lines=12> */
[----:B0-----:R-:W-:Y:S01]  /*16e10*/  IMAD.U32 R96, R9, 0x10000, RZ ;  /* 0x0001000009607824 */ /* 0x001fe200078e00ff */
[----:B------:R-:W-:Y:S02]  /*16e20*/  LOP3.LUT R97, R8, 0xffff, RZ, 0xc0, !PT ;  /* 0x0000ffff08617812 */ /* 0x000fe400078ec0ff */
[----:B------:R-:W-:Y:S02]  /*16e30*/  PRMT R135, R10, 0x7104, RZ ;  /* 0x000071040a877816 */ /* 0x000fe400000000ff */
[----:B------:R-:W-:Y:S02]  /*16e40*/  LOP3.LUT R96, R96, 0xff0000, RZ, 0xc0, !PT ;  /* 0x00ff000060607812 */ /* 0x000fe400078ec0ff */
[----:B------:R-:W-:Y:S02]  /*16e50*/  LOP3.LUT R98, R13, 0xff, RZ, 0xc0, !PT ;  /* 0x000000ff0d627812 */ /* 0x000fe400078ec0ff */
[----:B------:R-:W-:Y:S02]  /*16e60*/  PRMT R96, R96, 0x4210, R97 ;  /* 0x0000421060607816 */ /* 0x000fe40000000061 */
[----:B------:R-:W-:Y:S01]  /*16e70*/  LOP3.LUT R102, R14, 0xff, RZ, 0xc0, !PT ;  /* 0x000000ff0e667812 */ /* 0x000fe200078ec0ff */
[----:B------:R-:W-:Y:S01]  /*16e80*/  IMAD.WIDE.U32 R98, R98, 0x10000, RZ ;  /* 0x0001000062627825 */ /* 0x000fe200078e00ff */
[----:B------:R-:W-:-:S02]  /*16e90*/  LOP3.LUT R135, R96, 0xff00, R135, 0xf8, !PT ;  /* 0x0000ff0060877812 */ /* 0x000fc400078ef887 */
[----:B------:R-:W-:Y:S01]  /*16ea0*/  LOP3.LUT R96, R12, 0xff, RZ, 0xc0, !PT ;  /* 0x000000ff0c607812 */ /* 0x000fe200078ec0ff */
[----:B------:R-:W-:Y:S01]  /*16eb0*/  IMAD.WIDE.U32 R102, R102, 0x100, RZ ;  /* 0x0000010066667825 */ /* 0x000fe200078e00ff */
[----:B------:R-:W-:-:S03]  /*16ec0*/  LOP3.LUT R135, R135, 0xff, R11, 0xf8, !PT ;  /* 0x000000ff87877812 */ /* 0x000fc600078ef80b */
[----:B------:R-:W-:-:S05]  /*16ed0*/  IMAD.WIDE.U32 R96, R96, 0x1000000, RZ ;  /* 0x0100000060607825 */ /* 0x000fca00078e00ff */
[----:B------:R-:W-:Y:S02]  /*16ee0*/  LOP3.LUT R97, R99, R135, R97, 0xfe, !PT ;  /* 0x0000008763617212 */ /* 0x000fe400078efe61 */
[----:B------:R-:W-:Y:S02]  /*16ef0*/  LOP3.LUT R96, R102, R96, R98, 0xfe, !PT ;  /* 0x0000006066607212 */ /* 0x000fe400078efe62 */
[----:B------:R-:W0:Y:S01]  /*16f00*/  LDC.64 R98, c[0x0][0x3b8] ;  /* 0x0000ee00ff627b82 */ /* 0x000e220000000a00 */
[----:B------:R-:W-:Y:S02]  /*16f10*/  LOP3.LUT R97, R97, R103, RZ, 0xfc, !PT ;  /* 0x0000006761617212 */ /* 0x000fe400078efcff */
[----:B------:R-:W-:Y:S01]  /*16f20*/  LOP3.LUT R96, R96, 0xff, R15, 0xf8, !PT ;  /* 0x000000ff60607812 */ /* 0x000fe200078ef80f */
[----:B0-----:R-:W-:-:S05]  /*16f30*/  IMAD.WIDE.U32 R98, R100, 0x8, R98 ;  /* 0x0000000864627825 */ /* 0x001fca00078e0062 */
[----:B------:R1:W-:Y:S02]  /*16f40*/  STG.E.64 desc[UR6][R98.64], R96 ;  /* 0x0000006062007986 */ /* 0x0003e4000c101b06 */
.L_x_520:
[----:B------:R-:W-:Y:S01]  /*16f50*/  MOV R135, R101 ;  /* 0x0000006500877202 */ /* 0x000fe20000000f00 */
[----:B------:R-:W-:-:S07]  /*16f60*/  VIADD R100, R100, 0x20 ;  /* 0x0000002064647836 */ /* 0x000fce0000000000 */
.L_x_397:
[----:B------:R-:W-:Y:S05]  /*16f70*/  BSYNC.RECONVERGENT B0 ;  /* 0x0000000000007941 */ /* 0x000fea0003800200 */
.L_x_396:
        /* <DEDUP_REMOVED lines=30> */
[--C-:B------:R-:W-:Y:S01]  /*17160*/  @!P2 IMAD.MOV.U32 R101, RZ, RZ, R135.reuse ;  /* 0x000000ffff65a224 */ /* 0x100fe200078e0087 */
[----:B------:R-:W-:Y:S01]  /*17170*/  @P2 IADD3 R9, PT, PT, R21, 0x1, RZ ;  /* 0x0000000115092810 */ /* 0x000fe20007ffe0ff */
[----:B------:R-:W-:Y:S02]  /*17180*/  @P2 IMAD.MOV.U32 R101, RZ, RZ, R135 ;  /* 0x000000ffff652224 */ /* 0x000fe400078e0087 */
[----:B------:R-:W-:Y:S01]  /*17190*/  @P2 IMAD.MOV.U32 R6, RZ, RZ, R23 ;  /* 0x000000ffff062224 */ /* 0x000fe200078e0017 */
[----:B------:R-:W-:Y:S06]  /*171a0*/  BRA `(.L_x_525) ;  /* 0x00000004002c7947 */ /* 0x000fec0003800000 */
.L_x_526:
        /* <DEDUP_REMOVED lines=13> */
.L_x_528:
[----:B------:R-:W-:Y:S05]  /*17280*/  BSYNC.RECONVERGENT B2 ;  /* 0x0000000000027941 */ /* 0x000fea0003800200 */
.L_x_527:
        /* <DEDUP_REMOVED lines=53> */
[----:B------:R-:W-:-:S04]  /*175e0*/  IMAD.MOV.U32 R6, RZ, RZ, R135 ;  /* 0x000000ffff067224 */ /* 0x000fc800078e0087 */
[----:B------:R-:W-:-:S05]  /*175f0*/  IMAD.WIDE.U32 R10, R10, -0x326172a9, RZ ;  /* 0xcd9e8d570a0a7825 */ /* 0x000fca00078e00ff */
[----:B------:R-:W-:Y:S01]  /*17600*/  LOP3.LUT R23, R23, R8, R11, 0x96, !PT ;  /* 0x0000000817177212 */ /* 0x000fe200078e960b */
[----:B------:R-:W-:Y:S01]  /*17610*/  IMAD.WIDE.U32 R8, R9, -0x2daee0ad, RZ ;  /* 0xd2511f5309087825 */ /* 0x000fe200078e00ff */
[----:B------:R-:W-:-:S03]  /*17620*/  MOV R20, R10 ;  /* 0x0000000a00147202 */ /* 0x000fc60000000f00 */
[----:B------:R-:W-:Y:S01]  /*17630*/  IMAD.MOV.U32 R101, RZ, RZ, R8 ;  /* 0x000000ffff657224 */ /* 0x000fe200078e0008 */
[----:B------:R-:W-:Y:S01]  /*17640*/  LOP3.LUT R22, R22, R12, R9, 0x96, !PT ;  /* 0x0000000c16167212 */ /* 0x000fe200078e9609 */
[----:B------:R-:W-:-:S07]  /*17650*/  HFMA2 R9, -RZ, RZ, 0, 0 ;  /* 0x00000000ff097431 */ /* 0x000fce00000001ff */
.L_x_525:
[----:B------:R-:W-:Y:S05]  /*17660*/  BSYNC.RECONVERGENT B1 ;  /* 0x0000000000017941 */ /* 0x000fea0003800200 */
.L_x_524:
[----:B------:R-:W1:Y:S01]  /*17670*/  LDC R166, c[0x0][0x404] ;  /* 0x00010100ffa67b82 */ /* 0x000e620000000800 */
[----:B------:R-:W-:Y:S01]  /*17680*/  I2FP.F32.U32 R6, R6 ;  /* 0x0000000600067245 */ /* 0x000fe20000201000 */
[----:B------:R-:W-:Y:S01]  /*17690*/  IMAD.MOV.U32 R167, RZ, RZ, 0x2f800000 ;  /* 0x2f800000ffa77424 */ /* 0x000fe200078e00ff */
[----:B------:R-:W-:Y:S01]  /*176a0*/  ISETP.NE.AND P2, PT, R9, 0x1, PT ;  /* 0x000000010900780c */ /* 0x000fe20003f45270 */
[----:B------:R-:W-:Y:S01]  /*176b0*/  BSSY.RECONVERGENT B1, `(.L_x_529) ;  /* 0x0000061000017945 */ /* 0x000fe20003800200 */
[----:B------:R-:W-:Y:S01]  /*176c0*/  LOP3.LUT R25, R25, 0xffffffef, RZ, 0xc0, !PT ;  /* 0xffffffef19197812 */ /* 0x000fe200078ec0ff */
[----:B------:R-:W-:Y:S01]  /*176d0*/  FFMA.FTZ R6, R6, R167, 1.1641532182693481445e-10 ;  /* 0x2f00000006067423 */ /* 0x000fe200000100a7 */
[----:B------:R-:W-:Y:S01]  /*176e0*/  HFMA2 R8, -RZ, RZ, 0, 1.1920928955078125e-07 ;  /* 0x00000002ff087431 */ /* 0x000fe200000001ff */
[----:B------:R-:W2:Y:S01]  /*176f0*/  LDC R135, c[0x0][0x408] ;  /* 0x00010200ff877b82 */ /* 0x000ea20000000800 */
[----:B-----5:R-:W-:Y:S01]  /*17700*/  PRMT R14, R96, 0x7632, R14 ;  /* 0x00007632600e7816 */ /* 0x020fe2000000000e */
[----:B------:R-:W-:Y:S01]  /*17710*/  IMAD.MOV.U32 R10, RZ, RZ, R20 ;  /* 0x000000ffff0a7224 */ /* 0x000fe200078e0014 */
[----:B-1----:R-:W-:Y:S01]  /*17720*/  FSETP.GTU.FTZ.AND P3, PT, R6, R166, PT ;  /* 0x000000a60600720b */ /* 0x002fe20003f7c000 */
[----:B------:R-:W-:-:S04]  /*17730*/  IMAD.U32 R6, R96, 0x10000, RZ ;  /* 0x0001000060067824 */ /* 0x000fc800078e00ff */
[----:B--2---:R-:W-:-:S05]  /*17740*/  FMUL.FTZ R6, R6, R135 ;  /* 0x0000008706067220 */ /* 0x004fca0000410000 */
        /* <DEDUP_REMOVED lines=12> */
.L_x_531:
        /* <DEDUP_REMOVED lines=13> */
.L_x_533:
[----:B------:R-:W-:Y:S05]  /*178e0*/  BSYNC.RECONVERGENT B2 ;  /* 0x0000000000027941 */ /* 0x000fea0003800200 */
.L_x_532:
        /* <DEDUP_REMOVED lines=57> */
[----:B------:R-:W-:Y:S01]  /*17c80*/  IMAD.MOV.U32 R10, RZ, RZ, R101 ;  /* 0x000000ffff0a7224 */ /* 0x000fe200078e0065 */
[----:B------:R-:W-:Y:S01]  /*17c90*/  MOV R101, R8 ;  /* 0x0000000800657202 */ /* 0x000fe20000000f00 */
[----:B------:R-:W-:Y:S01]  /*17ca0*/  IMAD.MOV.U32 R8, RZ, RZ, RZ ;  /* 0x000000ffff087224 */ /* 0x000fe200078e00ff */
[----:B------:R-:W-:-:S07]  /*17cb0*/  LOP3.LUT R22, R22, R12, R9, 0x96, !PT ;  /* 0x0000000c16167212 */ /* 0x000fce00078e9609 */
.L_x_530:
[----:B------:R-:W-:Y:S05]  /*17cc0*/  BSYNC.RECONVERGENT B1 ;  /* 0x0000000000017941 */ /* 0x000fea0003800200 */
.L_x_529:
[----:B------:R-:W-:Y:S01]  /*17cd0*/  I2FP.F32.U32 R9, R10 ;  /* 0x0000000a00097245 */ /* 0x000fe20000201000 */
[----:B------:R-:W-:Y:S01]  /*17ce0*/  BSSY.RECONVERGENT B1, `(.L_x_534) ;  /* 0x0000063000017945 */ /* 0x000fe20003800200 */
[----:B------:R-:W-:-:S03]  /*17cf0*/  IMAD.MOV.U32 R10, RZ, RZ, 0x2 ;  /* 0x00000002ff0a7424 */ /* 0x000fc600078e00ff */
        /* <DEDUP_REMOVED lines=8> */
[----:B------:R-:W-:-:S05]  /*17d80*/  @P1 SHF.L.U32 R6, R56, 0x10, RZ ;  /* 0x0000001038061819 */ /* 0x000fca00000006ff */
[--C-:B------:R-:W-:Y:S01]  /*17d90*/  @P1 FADD.FTZ R6, R6, R9.reuse ;  /* 0x0000000906061221 */ /* 0x100fe20000010000 */
[----:B------:R-:W-:Y:S01]  /*17da0*/  @!P1 IMAD.MOV.U32 R6, RZ, RZ, R9 ;  /* 0x000000ffff069224 */ /* 0x000fe200078e0009 */
        /* <DEDUP_REMOVED lines=11> */
.L_x_536:
        /* <DEDUP_REMOVED lines=13> */
.L_x_538:
[----:B------:R-:W-:Y:S05]  /*17f30*/  BSYNC.RECONVERGENT B2 ;  /* 0x0000000000027941 */ /* 0x000fea0003800200 */
.L_x_537:
        /* <DEDUP_REMOVED lines=61> */
.L_x_535:
[----:B------:R-:W-:Y:S05]  /*18310*/  BSYNC.RECONVERGENT B1 ;  /* 0x0000000000017941 */ /* 0x000fea0003800200 */
.L_x_534:
[----:B------:R-:W-:Y:S01]  /*18320*/  I2FP.F32.U32 R8, R9 ;  /* 0x0000000900087245 */ /* 0x000fe20000201000 */
[----:B------:R-:W-:Y:S01]  /*18330*/  IMAD.U32 R14, R14, 0x10000, RZ ;  /* 0x000100000e0e7824 */ /* 0x000fe200078e00ff */
[----:B------:R-:W-:Y:S01]  /*18340*/  LOP3.LUT R25, R25, 0xfffffff7, RZ, 0xc0, !PT ;  /* 0xfffffff719197812 */ /* 0x000fe200078ec0ff */
[----:B------:R-:W-:Y:S01]  /*18350*/  BSSY.RECONVERGENT B1, `(.L_x_539) ;  /* 0x000005e000017945 */ /* 0x000fe20003800200 */
[----:B------:R-:W-:Y:S01]  /*18360*/  MOV R9, R20 ;  /* 0x0000001400097202 */ /* 0x000fe20000000f00 */
[----:B------:R-:W-:Y:S01]  /*18370*/  FFMA.FTZ R8, R8, R167, 1.1641532182693481445e-10 ;  /* 0x2f00000008087423 */ /* 0x000fe200000100a7 */
[----:B------:R-:W-:-:S04]  /*18380*/  FMUL.FTZ R14, R14, R135 ;  /* 0x000000870e0e7220 */ /* 0x000fc80000410000 */
[----:B------:R-:W-:Y:S01]  /*18390*/  FSETP.GTU.FTZ.AND P2, PT, R8, R166, PT ;  /* 0x000000a60800720b */ /* 0x000fe20003f5c000 */
[----:B------:R-:W-:-:S03]  /*183a0*/  IMAD.MOV.U32 R8, RZ, RZ, 0x2 ;  /* 0x00000002ff087424 */ /* 0x000fc600078e00ff */
        /* <DEDUP_REMOVED lines=13> */
.L_x_541:
        /* <DEDUP_REMOVED lines=13> */
.L_x_543:
[----:B------:R-:W-:Y:S05]  /*18550*/  BSYNC.RECONVERGENT B2 ;  /* 0x0000000000027941 */ /* 0x000fea0003800200 */
.L_x_542:
        /* <DEDUP_REMOVED lines=56> */
[----:B------:R-:W-:-:S04]  /*188e0*/  MOV R20, R10 ;  /* 0x0000000a00147202 */ /* 0x000fc80000000f00 */
[----:B------:R-:W-:Y:S01]  /*188f0*/  LOP3.LUT R22, R22, R12, R9, 0x96, !PT ;  /* 0x0000000c16167212 */ /* 0x000fe200078e9609 */
[----:B------:R-:W-:Y:S02]  /*18900*/  IMAD.MOV.U32 R9, RZ, RZ, R101 ;  /* 0x000000ffff097224 */ /* 0x000fe400078e0065 */
[----:B------:R-:W-:Y:S02]  /*18910*/  IMAD.MOV.U32 R101, RZ, RZ, R8 ;  /* 0x000000ffff657224 */ /* 0x000fe400078e0008 */
[----:B------:R-:W-:-:S07]  /*18920*/  HFMA2 R8, -RZ, RZ, 0, 0 ;  /* 0x00000000ff087431 */ /* 0x000fce00000001ff */
.L_x_540:
[----:B------:R-:W-:Y:S05]  /*18930*/  BSYNC.RECONVERGENT B1 ;  /* 0x0000000000017941 */ /* 0x000fea0003800200 */
.L_x_539:
        /* <DEDUP_REMOVED lines=12> */
[----:B0-----:R-:W-:Y:S01]  /*18a00*/  @P1 FADD.FTZ R32, R14, R9 ;  /* 0x000000090e201221 */ /* 0x001fe20000010000 */
[----:B------:R-:W-:Y:S01]  /*18a10*/  @!P1 MOV R32, R14 ;  /* 0x0000000e00209202 */ /* 0x000fe20000000f00 */
[----:B------:R-:W-:Y:S01]  /*18a20*/  IMAD.MOV.U32 R9, RZ, RZ, R20 ;  /* 0x000000ffff097224 */ /* 0x000fe200078e0014 */
        /* <DEDUP_REMOVED lines=12> */
.L_x_546:
        /* <DEDUP_REMOVED lines=13> */
.L_x_548:
[----:B------:R-:W-:Y:S05]  /*18bc0*/  BSYNC.RECONVERGENT B2 ;  /* 0x0000000000027941 */ /* 0x000fea0003800200 */
.L_x_547:
        /* <DEDUP_REMOVED lines=61> */
.L_x_545:
[----:B------:R-:W-:Y:S05]  /*18fa0*/  BSYNC.RECONVERGENT B1 ;  /* 0x0000000000017941 */ /* 0x000fea0003800200 */
.L_x_544:
[----:B------:R-:W-:Y:S01]  /*18fb0*/  I2FP.F32.U32 R8, R9 ;  /* 0x0000000900087245 */ /* 0x000fe20000201000 */
[----:B------:R-:W-:Y:S01]  /*18fc0*/  BSSY.RECONVERGENT B1, `(.L_x_549) ;  /* 0x0000061000017945 */ /* 0x000fe20003800200 */
[----:B------:R-:W-:Y:S01]  /*18fd0*/  LOP3.LUT R25, R25, 0xfffffffb, RZ, 0xc0, !PT ;  /* 0xfffffffb19197812 */ /* 0x000fe200078ec0ff */
[----:B------:R-:W-:Y:S01]  /*18fe0*/  IMAD.MOV.U32 R12, RZ, RZ, 0x2 ;  /* 0x00000002ff0c7424 */ /* 0x000fe200078e00ff */
[----:B------:R-:W-:Y:S01]  /*18ff0*/  PRMT R9, R97, 0x7632, R9 ;  /* 0x0000763261097816 */ /* 0x000fe20000000009 */
[----:B------:R-:W-:Y:S01]  /*19000*/  FFMA.FTZ R8, R8, R167, 1.1641532182693481445e-10 ;  /* 0x2f00000008087423 */ /* 0x000fe200000100a7 */
[----:B------:R-:W-:-:S04]  /*19010*/  IMAD.MOV.U32 R11, RZ, RZ, R20 ;  /* 0x000000ffff0b7224 */ /* 0x000fc800078e0014 */
[----:B------:R-:W-:Y:S02]  /*19020*/  FSETP.GTU.FTZ.AND P2, PT, R8, R166, PT ;  /* 0x000000a60800720b */ /* 0x000fe40003f5c000 */
[----:B------:R-:W-:-:S05]  /*19030*/  SHF.L.U32 R8, R97, 0x10, RZ ;  /* 0x0000001061087819 */ /* 0x000fca00000006ff */
        /* <DEDUP_REMOVED lines=14> */
.L_x_551:
        /* <DEDUP_REMOVED lines=13> */
.L_x_553:
[----:B------:R-:W-:Y:S05]  /*191f0*/  BSYNC.RECONVERGENT B2 ;  /* 0x0000000000027941 */ /* 0x000fea0003800200 */
.L_x_552:
        /* <DEDUP_REMOVED lines=61> */
.L_x_550:
[----:B------:R-:W-:Y:S05]  /*195d0*/  BSYNC.RECONVERGENT B1 ;  /* 0x0000000000017941 */ /* 0x000fea0003800200 */
.L_x_549:
[----:B------:R-:W-:Y:S01]  /*195e0*/  I2FP.F32.U32 R10, R11 ;  /* 0x0000000b000a7245 */ /* 0x000fe20000201000 */
[----:B------:R-:W-:Y:S01]  /*195f0*/  @P1 IMAD.U32 R33, R57, 0x10000, RZ ;  /* 0x0001000039211824 */ /* 0x000fe200078e00ff */
[----:B------:R-:W-:Y:S01]  /*19600*/  SHF.L.U32 R11, R61, 0x10, RZ ;  /* 0x000000103d0b7819 */ /* 0x000fe200000006ff */
[----:B------:R-:W-:Y:S02]  /*19610*/  BSSY.RECONVERGENT B1, `(.L_x_554) ;  /* 0x0000060000017945 */ /* 0x000fe40003800200 */
[----:B------:R-:W-:Y:S02]  /*19620*/  FFMA.FTZ R10, R10, R167, 1.1641532182693481445e-10 ;  /* 0x2f0000000a0a7423 */ /* 0x000fe400000100a7 */
[----:B------:R-:W-:-:S03]  /*19630*/  FMUL.FTZ R11, R11, R135 ;  /* 0x000000870b0b7220 */ /* 0x000fc60000410000 */
[----:B------:R-:W-:Y:S01]  /*19640*/  FSETP.GTU.FTZ.AND P2, PT, R10, R166, PT ;  /* 0x000000a60a00720b */ /* 0x000fe20003f5c000 */
[----:B------:R-:W-:-:S03]  /*19650*/  HFMA2 R10, -RZ, RZ, 0, 1.1920928955078125e-07 ;  /* 0x00000002ff0a7431 */ /* 0x000fc600000001ff */
        /* <DEDUP_REMOVED lines=17> */
.L_x_556:
        /* <DEDUP_REMOVED lines=13> */
.L_x_558:
[----:B------:R-:W-:Y:S05]  /*19840*/  BSYNC.RECONVERGENT B2 ;  /* 0x0000000000027941 */ /* 0x000fea0003800200 */
.L_x_557:
        /* <DEDUP_REMOVED lines=60> */
.L_x_555:
[----:B------:R-:W-:Y:S05]  /*19c10*/  BSYNC.RECONVERGENT B1 ;  /* 0x0000000000017941 */ /* 0x000fea0003800200 */
.L_x_554:
        /* <DEDUP_REMOVED lines=22> */
.L_x_561:
        /* <DEDUP_REMOVED lines=13> */
.L_x_563:
[----:B------:R-:W-:Y:S05]  /*19e50*/  BSYNC.RECONVERGENT B2 ;  /* 0x0000000000027941 */ /* 0x000fea0003800200 */
.L_x_562:
        /* <DEDUP_REMOVED lines=51> */
[----:B------:R-:W-:Y:S02]  /*1a190*/  VIADD R23, R52, 0x8ff34781 ;  /* 0x8ff3478134177836 */ /* 0x000fe40000000000 */
[----:B------:R-:W-:Y:S02]  /*1a1a0*/  VIADD R12, R53, 0x96a522ad ;  /* 0x96a522ad350c7836 */ /* 0x000fe40000000000 */
[----:B------:R-:W-:-:S05]  /*1a1b0*/  IMAD.WIDE.U32 R20, R20, -0x326172a9, RZ ;  /* 0xcd9e8d5714147825 */ /* 0x000fca00078e00ff */
[----:B------:R-:W-:Y:S01]  /*1a1c0*/  LOP3.LUT R23, R23, R10, R21, 0x96, !PT ;  /* 0x0000000a17177212 */ /* 0x000fe200078e9615 */
[----:B------:R-:W-:-:S05]  /*1a1d0*/  IMAD.WIDE.U32 R10, R11, -0x2daee0ad, RZ ;  /* 0xd2511f530b0a7825 */ /* 0x000fca00078e00ff */
[----:B------:R-:W-:Y:S01]  /*1a1e0*/  LOP3.LUT R22, R12, R22, R11, 0x96, !PT ;  /* 0x000000160c167212 */ /* 0x000fe200078e960b */
[----:B------:R-:W-:Y:S01]  /*1a1f0*/  IMAD.MOV.U32 R11, RZ, RZ, RZ ;  /* 0x000000ffff0b7224 */ /* 0x000fe200078e00ff */
[----:B------:R-:W-:Y:S01]  /*1a200*/  MOV R12, R101 ;  /* 0x00000065000c7202 */ /* 0x000fe20000000f00 */
[----:B------:R-:W-:-:S07]  /*1a210*/  IMAD.MOV.U32 R101, RZ, RZ, R10 ;  /* 0x000000ffff657224 */ /* 0x000fce00078e000a */
.L_x_560:
[----:B------:R-:W-:Y:S05]  /*1a220*/  BSYNC.RECONVERGENT B1 ;  /* 0x0000000000017941 */ /* 0x000fea0003800200 */
.L_x_559:
[----:B------:R-:W-:Y:S01]  /*1a230*/  I2FP.F32.U32 R10, R12 ;  /* 0x0000000c000a7245 */ /* 0x000fe20000201000 */
[----:B------:R-:W-:Y:S04]  /*1a240*/  BSSY.RECONVERGENT B1, `(.L_x_564) ;  /* 0x0000064000017945 */ /* 0x000fe80003800200 */
[----:B------:R-:W-:-:S05]  /*1a250*/  FFMA.FTZ R10, R10, R167, 1.1641532182693481445e-10 ;  /* 0x2f0000000a0a7423 */ /* 0x000fca00000100a7 */
[----:B------:R-:W-:Y:S02]  /*1a260*/  FSETP.GTU.FTZ.AND P2, PT, R10, R166, PT ;  /* 0x000000a60a00720b */ /* 0x000fe40003f5c000 */
[----:B------:R-:W-:Y:S02]  /*1a270*/  PRMT R10, R61, 0x7632, R10 ;  /* 0x000076323d0a7816 */ /* 0x000fe4000000000a */
[----:B------:R-:W-:Y:S02]  /*1a280*/  SEL R12, RZ, 0x1, P2 ;  /* 0x00000001ff0c7807 */ /* 0x000fe40001000000 */
[----:B------:R-:W-:-:S05]  /*1a290*/  SHF.L.U32 R10, R10, 0x10, RZ ;  /* 0x000000100a0a7819 */ /* 0x000fca00000006ff */
[----:B------:R-:W-:-:S05]  /*1a2a0*/  FMUL.FTZ R10, R10, R135 ;  /* 0x000000870a0a7220 */ /* 0x000fca0000410000 */
[----:B------:R-:W-:Y:S02]  /*1a2b0*/  FSEL R10, R10, RZ, !P2 ;  /* 0x000000ff0a0a7208 */ /* 0x000fe40005000000 */
[----:B------:R-:W-:-:S03]  /*1a2c0*/  ISETP.NE.AND P2, PT, R11, 0x1, PT ;  /* 0x000000010b00780c */ /* 0x000fc60003f45270 */
[--C-:B------:R-:W-:Y:S01]  /*1a2d0*/  FADD.FTZ R9, R9, R10.reuse ;  /* 0x0000000a09097221 */ /* 0x100fe20000010000 */
[----:B------:R-:W-:-:S05]  /*1a2e0*/  @P1 PRMT R10, R57, 0x7632, R10 ;  /* 0x00007632390a1816 */ /* 0x000fca000000000a */
[----:B------:R-:W-:-:S04]  /*1a2f0*/  @P1 IMAD.U32 R10, R10, 0x10000, RZ ;  /* 0x000100000a0a1824 */ /* 0x000fc800078e00ff */
[----:B------:R-:W-:Y:S01]  /*1a300*/  @P1 FADD.FTZ R48, R9, R10 ;  /* 0x0000000a09301221 */ /* 0x000fe20000010000 */
[----:B------:R-:W-:Y:S02]  /*1a310*/  @!P1 IMAD.MOV.U32 R48, RZ, RZ, R9 ;  /* 0x000000ffff309224 */ /* 0x000fe400078e0009 */
[----:B------:R-:W-:Y:S02]  /*1a320*/  HFMA2 R10, -RZ, RZ, 0, 1.1920928955078125e-07 ;  /* 0x00000002ff0a7431 */ /* 0x000fe400000001ff */
[----:B------:R-:W-:Y:S01]  /*1a330*/  IMAD.MOV.U32 R9, RZ, RZ, R20 ;  /* 0x000000ffff097224 */ /* 0x000fe200078e0014 */
        /* <DEDUP_REMOVED lines=10> */
.L_x_566:
        /* <DEDUP_REMOVED lines=13> */
.L_x_568:
[----:B------:R-:W-:Y:S05]  /*1a4b0*/  BSYNC.RECONVERGENT B2 ;  /* 0x0000000000027941 */ /* 0x000fea0003800200 */
.L_x_567:
        /* <DEDUP_REMOVED lines=60> */
.L_x_565:
[----:B------:R-:W-:Y:S05]  /*1a880*/  BSYNC.RECONVERGENT B1 ;  /* 0x0000000000017941 */ /* 0x000fea0003800200 */
.L_x_564:
[----:B------:R-:W-:Y:S01]  /*1a890*/  I2FP.F32.U32 R9, R9 ;  /* 0x0000000900097245 */ /* 0x000fe20000201000 */
[----:B------:R-:W-:Y:S01]  /*1a8a0*/  IMAD.U32 R49, R98, 0x10000, RZ ;  /* 0x0001000062317824 */ /* 0x000fe200078e00ff */
[----:B------:R-:W-:Y:S01]  /*1a8b0*/  ISETP.NE.AND P3, PT, R10, 0x1, PT ;  /* 0x000000010a00780c */ /* 0x000fe20003f65270 */
[----:B------:R-:W-:Y:S01]  /*1a8c0*/  BSSY.RECONVERGENT B1, `(.L_x_569) ;  /* 0x000005c000017945 */ /* 0x000fe20003800200 */
[----:B------:R-:W-:Y:S02]  /*1a8d0*/  IMAD.MOV.U32 R21, RZ, RZ, 0x2 ;  /* 0x00000002ff157424 */ /* 0x000fe400078e00ff */
[----:B------:R-:W-:Y:S01]  /*1a8e0*/  FFMA.FTZ R9, R9, R167, 1.1641532182693481445e-10 ;  /* 0x2f00000009097423 */ /* 0x000fe200000100a7 */
[----:B------:R-:W-:Y:S01]  /*1a8f0*/  FMUL.FTZ R49, R49, R135 ;  /* 0x0000008731317220 */ /* 0x000fe20000410000 */
[----:B------:R-:W-:-:S03]  /*1a900*/  MOV R11, R20 ;  /* 0x00000014000b7202 */ /* 0x000fc60000000f00 */
        /* <DEDUP_REMOVED lines=13> */
.L_x_571:
        /* <DEDUP_REMOVED lines=13> */
.L_x_573:
[----:B------:R-:W-:Y:S05]  /*1aab0*/  BSYNC.RECONVERGENT B2 ;  /* 0x0000000000027941 */ /* 0x000fea0003800200 */
.L_x_572:
        /* <DEDUP_REMOVED lines=60> */
.L_x_570:
[----:B------:R-:W-:Y:S05]  /*1ae80*/  BSYNC.RECONVERGENT B1 ;  /* 0x0000000000017941 */ /* 0x000fea0003800200 */
.L_x_569:
[----:B------:R-:W-:Y:S01]  /*1ae90*/  I2FP.F32.U32 R10, R11 ;  /* 0x0000000b000a7245 */ /* 0x000fe20000201000 */
[----:B------:R-:W-:Y:S01]  /*1aea0*/  BSSY.RECONVERGENT B1, `(.L_x_574) ;  /* 0x0000062000017945 */ /* 0x000fe20003800200 */
[----:B------:R-:W-:Y:S01]  /*1aeb0*/  SHF.L.U32 R11, R62, 0x10, RZ ;  /* 0x000000103e0b7819 */ /* 0x000fe200000006ff */
[----:B------:R-:W-:Y:S02]  /*1aec0*/  HFMA2 R103, -RZ, RZ, 0, 1.1920928955078125e-07 ;  /* 0x00000002ff677431 */ /* 0x000fe400000001ff */
[----:B------:R-:W-:Y:S02]  /*1aed0*/  FFMA.FTZ R10, R10, R167, 1.1641532182693481445e-10 ;  /* 0x2f0000000a0a7423 */ /* 0x000fe400000100a7 */
[----:B------:R-:W-:-:S03]  /*1aee0*/  FMUL.FTZ R11, R11, R135 ;  /* 0x000000870b0b7220 */ /* 0x000fc60000410000 */
[----:B------:R-:W-:-:S04]  /*1aef0*/  FSETP.GTU.FTZ.AND P3, PT, R10, R166, PT ;  /* 0x000000a60a00720b */ /* 0x000fc80003f7c000 */
[----:B------:R-:W-:Y:S02]  /*1af00*/  FSEL R10, R11, RZ, !P3 ;  /* 0x000000ff0b0a7208 */ /* 0x000fe40005800000 */
[----:B------:R-:W-:Y:S02]  /*1af10*/  SEL R11, RZ, 0x1, P3 ;  /* 0x00000001ff0b7807 */ /* 0x000fe40001800000 */
[----:B------:R-:W-:Y:S01]  /*1af20*/  ISETP.NE.AND P3, PT, R21, 0x1, PT ;  /* 0x000000011500780c */ /* 0x000fe20003f65270 */
        /* <DEDUP_REMOVED lines=15> */
.L_x_576:
        /* <DEDUP_REMOVED lines=13> */
.L_x_578:
[----:B------:R-:W-:Y:S05]  /*1b0f0*/  BSYNC.RECONVERGENT B2 ;  /* 0x0000000000027941 */ /* 0x000fea0003800200 */
.L_x_577:
[----:B------:R-:W-:Y:S01]  /*1b100*/  LOP3.LUT R20, R18, R23, R53, 0x96, !PT ;  /* 0x0000001712147212 */ /* 0x000fe200078e9635 */
[----:B------:R-:W-:-:S04]  /*1b110*/  IMAD.WIDE.U32 R114, R24, -0x326172a9, RZ ;  /* 0xcd9e8d5718727825 */ /* 0x000fc800078e00ff */
[----:B------:R-:W-:Y:S02]  /*1b120*/  HFMA2 R103, -RZ, RZ, 0, 0 ;  /* 0x00000000ff677431 */ /* 0x000fe400000001ff */
        /* <DEDUP_REMOVED lines=56> */
[----:B------:R-:W-:-:S07]  /*1b4b0*/  IMAD.MOV.U32 R101, RZ, RZ, R114 ;  /* 0x000000ffff657224 */ /* 0x000fce00078e0072 */
.L_x_575:
[----:B------:R-:W-:Y:S05]  /*1b4c0*/  BSYNC.RECONVERGENT B1 ;  /* 0x0000000000017941 */ /* 0x000fea0003800200 */
.L_x_574:
        /* <DEDUP_REMOVED lines=20> */
.L_x_581:
        /* <DEDUP_REMOVED lines=13> */
.L_x_583:
[----:B------:R-:W-:Y:S05]  /*1b6e0*/  BSYNC.RECONVERGENT B2 ;  /* 0x0000000000027941 */ /* 0x000fea0003800200 */
.L_x_582:
        /* <DEDUP_REMOVED lines=55> */
[----:B------:R-:W-:-:S04]  /*1ba60*/  IMAD.WIDE.U32 R114, R115, -0x2daee0ad, RZ ;  /* 0xd2511f5373727825 */ /* 0x000fc800078e00ff */
[----:B------:R-:W-:Y:S01]  /*1ba70*/  IMAD.MOV.U32 R21, RZ, RZ, RZ ;  /* 0x000000ffff157224 */ /* 0x000fe200078e00ff */
[----:B------:R-:W-:Y:S02]  /*1ba80*/  LOP3.LUT R22, R10, R22, R115, 0x96, !PT ;  /* 0x000000160a167212 */ /* 0x000fe400078e9673 */
[----:B------:R-:W-:Y:S01]  /*1ba90*/  MOV R10, R101 ;  /* 0x00000065000a7202 */ /* 0x000fe20000000f00 */
[----:B------:R-:W-:-:S07]  /*1baa0*/  IMAD.MOV.U32 R101, RZ, RZ, R114 ;  /* 0x000000ffff657224 */ /* 0x000fce00078e0072 */
.L_x_580:
[----:B------:R-:W-:Y:S05]  /*1bab0*/  BSYNC.RECONVERGENT B1 ;  /* 0x0000000000017941 */ /* 0x000fea0003800200 */
.L_x_579:
[----:B------:R-:W-:Y:S01]  /*1bac0*/  I2FP.F32.U32 R10, R10 ;  /* 0x0000000a000a7245 */ /* 0x000fe20000201000 */
[----:B------:R-:W-:Y:S01]  /*1bad0*/  BSSY.RECONVERGENT B1, `(.L_x_584) ;  /* 0x0000064000017945 */ /* 0x000fe20003800200 */
[----:B------:R-:W-:-:S03]  /*1bae0*/  HFMA2 R115, -RZ, RZ, 0, 1.1920928955078125e-07 ;  /* 0x00000002ff737431 */ /* 0x000fc600000001ff */
        /* <DEDUP_REMOVED lines=10> */
[----:B------:R-:W-:Y:S01]  /*1bb90*/  SEL R10, RZ, 0x1, P4 ;  /* 0x00000001ff0a7807 */ /* 0x000fe20002000000 */
[----:B------:R-:W-:Y:S01]  /*1bba0*/  @!P1 IMAD.MOV.U32 R114, RZ, RZ, R9 ;  /* 0x000000ffff729224 */ /* 0x000fe200078e0009 */
[----:B------:R-:W-:Y:S01]  /*1bbb0*/  ISETP.NE.AND P4, PT, R21, 0x1, PT ;  /* 0x000000011500780c */ /* 0x000fe20003f85270 */
[----:B------:R-:W-:-:S03]  /*1bbc0*/  IMAD.MOV.U32 R9, RZ, RZ, R20 ;  /* 0x000000ffff097224 */ /* 0x000fc600078e0014 */
[----:B------:R-:W-:-:S09]  /*1bbd0*/  F2FP.BF16.F32.PACK_AB R103, RZ, R114 ;  /* 0x00000072ff67723e */ /* 0x000fd200000010ff */
        /* <DEDUP_REMOVED lines=9> */
.L_x_586:
        /* <DEDUP_REMOVED lines=13> */
.L_x_588:
[----:B------:R-:W-:Y:S05]  /*1bd40*/  BSYNC.RECONVERGENT B2 ;  /* 0x0000000000027941 */ /* 0x000fea0003800200 */
.L_x_587:
        /* <DEDUP_REMOVED lines=60> */
.L_x_585:
[----:B------:R-:W-:Y:S05]  /*1c110*/  BSYNC.RECONVERGENT B1 ;  /* 0x0000000000017941 */ /* 0x000fea0003800200 */
.L_x_584:
[----:B------:R-:W-:Y:S01]  /*1c120*/  I2FP.F32.U32 R9, R9 ;  /* 0x0000000900097245 */ /* 0x000fe20000201000 */
[----:B------:R-:W-:Y:S01]  /*1c130*/  BSSY.RECONVERGENT B1, `(.L_x_589) ;  /* 0x000005e000017945 */ /* 0x000fe20003800200 */
[----:B------:R-:W-:Y:S01]  /*1c140*/  ISETP.NE.AND P5, PT, R115, 0x1, PT ;  /* 0x000000017300780c */ /* 0x000fe20003fa5270 */
        /* <DEDUP_REMOVED lines=18> */
.L_x_591:
        /* <DEDUP_REMOVED lines=13> */
.L_x_593:
[----:B------:R-:W-:Y:S05]  /*1c340*/  BSYNC.RECONVERGENT B2 ;  /* 0x0000000000027941 */ /* 0x000fea0003800200 */
.L_x_592:
        /* <DEDUP_REMOVED lines=60> */
.L_x_590:
[----:B------:R-:W-:Y:S05]  /*1c710*/  BSYNC.RECONVERGENT B1 ;  /* 0x0000000000017941 */ /* 0x000fea0003800200 */
.L_x_589:
        /* <DEDUP_REMOVED lines=11> */
[----:B------:R-:W-:-:S04]  /*1c7d0*/  FADD.FTZ R9, R9, R99 ;  /* 0x0000006309097221 */ /* 0x000fc80000010000 */
[--C-:B------:R-:W-:Y:S01]  /*1c7e0*/  @P1 FADD.FTZ R115, R115, R9.reuse ;  /* 0x0000000973731221 */ /* 0x100fe20000010000 */
[--C-:B------:R-:W-:Y:S01]  /*1c7f0*/  @!P1 IMAD.MOV.U32 R115, RZ, RZ, R9.reuse ;  /* 0x000000ffff739224 */ /* 0x100fe200078e0009 */
[----:B------:R-:W-:Y:S01]  /*1c800*/  PRMT R9, R21, 0x7610, R9 ;  /* 0x0000761015097816 */ /* 0x000fe20000000009 */
[----:B------:R-:W-:-:S03]  /*1c810*/  IMAD.MOV.U32 R21, RZ, RZ, R20 ;  /* 0x000000ffff157224 */ /* 0x000fc600078e0014 */
        /* <DEDUP_REMOVED lines=10> */
.L_x_596:
        /* <DEDUP_REMOVED lines=13> */
.L_x_598:
[----:B------:R-:W-:Y:S05]  /*1c990*/  BSYNC.RECONVERGENT B2 ;  /* 0x0000000000027941 */ /* 0x000fea0003800200 */
.L_x_597:
        /* <DEDUP_REMOVED lines=60> */
.L_x_595:
[----:B------:R-:W-:Y:S05]  /*1cd60*/  BSYNC.RECONVERGENT B1 ;  /* 0x0000000000017941 */ /* 0x000fea0003800200 */
.L_x_594:
[----:B------:R-:W-:Y:S01]  /*1cd70*/  I2FP.F32.U32 R21, R21 ;  /* 0x0000001500157245 */ /* 0x000fe20000201000 */
[----:B------:R-:W-:Y:S01]  /*1cd80*/  IMAD.U32 R128, R128, 0x10000, RZ ;  /* 0x0001000080807824 */ /* 0x000fe200078e00ff */
[----:B------:R-:W-:Y:S01]  /*1cd90*/  ISETP.NE.AND P6, PT, R164, 0x1, PT ;  /* 0x00000001a400780c */ /* 0x000fe20003fc5270 */
[----:B------:R-:W-:Y:S01]  /*1cda0*/  BSSY.RECONVERGENT B1, `(.L_x_599) ;  /* 0x000005e000017945 */ /* 0x000fe20003800200 */
[----:B------:R-:W-:Y:S01]  /*1cdb0*/  MOV R165, R20 ;  /* 0x0000001400a57202 */ /* 0x000fe20000000f00 */
[----:B------:R-:W-:Y:S01]  /*1cdc0*/  FFMA.FTZ R21, R21, R167, 1.1641532182693481445e-10 ;  /* 0x2f00000015157423 */ /* 0x000fe200000100a7 */
[----:B------:R-:W-:-:S04]  /*1cdd0*/  FMUL.FTZ R128, R128, R135 ;  /* 0x0000008780807220 */ /* 0x000fc80000410000 */
[----:B------:R-:W-:Y:S01]  /*1cde0*/  FSETP.GTU.FTZ.AND P5, PT, R21, R166, PT ;  /* 0x000000a61500720b */ /* 0x000fe20003fbc000 */
[----:B------:R-:W-:-:S03]  /*1cdf0*/  IMAD.MOV.U32 R21, RZ, RZ, 0x2 ;  /* 0x00000002ff157424 */ /* 0x000fc600078e00ff */
        /* <DEDUP_REMOVED lines=11> */
.L_x_601:
        /* <DEDUP_REMOVED lines=16> */
.L_x_603:
[----:B------:R-:W-:Y:S05]  /*1cfb0*/  BSYNC.RECONVERGENT B2 ;  /* 0x0000000000027941 */ /* 0x000fea0003800200 */
.L_x_602:
        /* <DEDUP_REMOVED lines=60> */
.L_x_600:
[----:B------:R-:W-:Y:S05]  /*1d380*/  BSYNC.RECONVERGENT B1 ;  /* 0x0000000000017941 */ /* 0x000fea0003800200 */
.L_x_599:
        /* <DEDUP_REMOVED lines=16> */
[----:B------:R-:W-:-:S05]  /*1d490*/  @!P1 IMAD.MOV.U32 R128, RZ, RZ, R135 ;  /* 0x000000ffff809224 */ /* 0x000fca00078e0087 */
[----:B------:R-:W-:-:S04]  /*1d4a0*/  F2FP.BF16.F32.PACK_AB R135, RZ, R128 ;  /* 0x00000080ff87723e */ /* 0x000fc800000010ff */
[----:B------:R-:W-:Y:S01]  /*1d4b0*/  PRMT R99, R99, 0x5410, R135 ;  /* 0x0000541063637816 */ /* 0x000fe20000000087 */
[----:B------:R-:W-:Y:S06]  /*1d4c0*/  BRA `(.L_x_604) ;  /* 0x0000003000a87947 */ /* 0x000fec0003800000 */
.L_x_523:
[----:B------:R-:W-:Y:S01]  /*1d4d0*/  ISETP.NE.AND P2, PT, R21, 0x1, PT ;  /* 0x000000011500780c */ /* 0x000fe20003f45270 */
[----:B------:R-:W-:Y:S01]  /*1d4e0*/  BSSY.RECONVERGENT B1, `(.L_x_605) ;  /* 0x0000059000017945 */ /* 0x000fe20003800200 */
[----:B0-----:R-:W-:Y:S02]  /*1d4f0*/  HFMA2 R32, -RZ, RZ, 0, 1.1920928955078125e-07 ;  /* 0x00000002ff207431 */ /* 0x001fe400000001ff */
        /* <DEDUP_REMOVED lines=13> */
.L_x_607:
        /* <DEDUP_REMOVED lines=13> */
.L_x_609:
[----:B------:R-:W-:Y:S05]  /*1d6a0*/  BSYNC.RECONVERGENT B2 ;  /* 0x0000000000027941 */ /* 0x000fea0003800200 */
.L_x_608:
        /* <DEDUP_REMOVED lines=60> */
.L_x_606:
[----:B------:R-:W-:Y:S05]  /*1da70*/  BSYNC.RECONVERGENT B1 ;  /* 0x0000000000017941 */ /* 0x000fea0003800200 */
.L_x_605:
        /* <DEDUP_REMOVED lines=29> */
.L_x_612:
        /* <DEDUP_REMOVED lines=13> */
.L_x_614:
[----:B------:R-:W-:Y:S05]  /*1dd20*/  BSYNC.RECONVERGENT B2 ;  /* 0x0000000000027941 */ /* 0x000fea0003800200 */
.L_x_613:
        /* <DEDUP_REMOVED lines=60> */
.L_x_611:
[----:B------:R-:W-:Y:S05]  /*1e0f0*/  BSYNC.RECONVERGENT B1 ;  /* 0x0000000000017941 */ /* 0x000fea0003800200 */
.L_x_610:
        /* <DEDUP_REMOVED lines=26> */
.L_x_617:
        /* <DEDUP_REMOVED lines=13> */
.L_x_619:
[----:B------:R-:W-:Y:S05]  /*1e370*/  BSYNC.RECONVERGENT B2 ;  /* 0x0000000000027941 */ /* 0x000fea0003800200 */
.L_x_618:
        /* <DEDUP_REMOVED lines=60> */
.L_x_616:
[----:B------:R-:W-:Y:S05]  /*1e740*/  BSYNC.RECONVERGENT B1 ;  /* 0x0000000000017941 */ /* 0x000fea0003800200 */
.L_x_615:
[----:B------:R-:W-:Y:S01]  /*1e750*/  I2FP.F32.U32 R21, R21 ;  /* 0x0000001500157245 */ /* 0x000fe20000201000 */
[----:B------:R-:W-:Y:S01]  /*1e760*/  IMAD.U32 R33, R97, 0x10000, RZ ;  /* 0x0001000061217824 */ /* 0x000fe200078e00ff */
[----:B------:R-:W-:Y:S01]  /*1e770*/  LOP3.LUT R25, R25, 0xfffffffb, RZ, 0xc0, !PT ;  /* 0xfffffffb19197812 */ /* 0x000fe200078ec0ff */
        /* <DEDUP_REMOVED lines=11> */
[----:B------:R-:W-:-:S05]  /*1e830*/  F2FP.BF16.F32.PACK_AB R97, RZ, R33 ;  /* 0x00000021ff61723e */ /* 0x000fca00000010ff */
        /* <DEDUP_REMOVED lines=11> */
.L_x_622:
        /* <DEDUP_REMOVED lines=13> */
.L_x_624:
[----:B------:R-:W-:Y:S05]  /*1e9c0*/  BSYNC.RECONVERGENT B2 ;  /* 0x0000000000027941 */ /* 0x000fea0003800200 */
.L_x_623:
        /* <DEDUP_REMOVED lines=60> */
.L_x_621:
[----:B------:R-:W-:Y:S05]  /*1ed90*/  BSYNC.RECONVERGENT B1 ;  /* 0x0000000000017941 */ /* 0x000fea0003800200 */
.L_x_620:
        /* <DEDUP_REMOVED lines=26> */
.L_x_627:
        /* <DEDUP_REMOVED lines=13> */
.L_x_629:
[----:B------:R-:W-:Y:S05]  /*1f010*/  BSYNC.RECONVERGENT B2 ;  /* 0x0000000000027941 */ /* 0x000fea0003800200 */
.L_x_628:
        /* <DEDUP_REMOVED lines=60> */
.L_x_626:
[----:B------:R-:W-:Y:S05]  /*1f3e0*/  BSYNC.RECONVERGENT B1 ;  /* 0x0000000000017941 */ /* 0x000fea0003800200 */
.L_x_625:
        /* <DEDUP_REMOVED lines=24> */
.L_x_632:
        /* <DEDUP_REMOVED lines=13> */
.L_x_634:
[----:B------:R-:W-:Y:S05]  /*1f640*/  BSYNC.RECONVERGENT B2 ;  /* 0x0000000000027941 */ /* 0x000fea0003800200 */
.L_x_633:
        /* <DEDUP_REMOVED lines=60> */
.L_x_631:
[----:B------:R-:W-:Y:S05]  /*1fa10*/  BSYNC.RECONVERGENT B1 ;  /* 0x0000000000017941 */ /* 0x000fea0003800200 */
.L_x_630:
        /* <DEDUP_REMOVED lines=24> */
.L_x_637:
        /* <DEDUP_REMOVED lines=13> */
.L_x_639:
[----:B------:R-:W-:Y:S05]  /*1fc70*/  BSYNC.RECONVERGENT B2 ;  /* 0x0000000000027941 */ /* 0x000fea0003800200 */
.L_x_638:
        /* <DEDUP_REMOVED lines=60> */
.L_x_636:
[----:B------:R-:W-:Y:S05]  /*20040*/  BSYNC.RECONVERGENT B1 ;  /* 0x0000000000017941 */ /* 0x000fea0003800200 */
.L_x_635:
        /* <DEDUP_REMOVED lines=24> */
.L_x_642:
        /* <DEDUP_REMOVED lines=13> */
.L_x_644:
[----:B------:R-:W-:Y:S05]  /*202a0*/  BSYNC.RECONVERGENT B2 ;  /* 0x0000000000027941 */ /* 0x000fea0003800200 */
.L_x_643:
        /* <DEDUP_REMOVED lines=60> */
.L_x_641:
[----:B------:R-:W-:Y:S05]  /*20670*/  BSYNC.RECONVERGENT B1 ;  /* 0x0000000000017941 */ /* 0x000fea0003800200 */
.L_x_640:
[----:B------:R-:W-:Y:S01]  /*20680*/  I2FP.F32.U32 R164, R165 ;  /* 0x000000a500a47245 */ /* 0x000fe20000201000 */
[----:B------:R-:W-:Y:S01]  /*20690*/  IMAD.U32 R128, R128, 0x10000, RZ ;  /* 0x0001000080807824 */ /* 0x000fe200078e00ff */
[----:B------:R-:W-:Y:S02]  /*206a0*/  PRMT R98, R98, 0x5410, R135 ;  /* 0x0000541062627816 */ /* 0x000fe40000000087 */
[----:B------:R-:W-:Y:S01]  /*206b0*/  PRMT R97, R97, 0x5410, R103 ;  /* 0x0000541061617816 */ /* 0x000fe20000000067 */
[----:B------:R-:W-:Y:S01]  /*206c0*/  FFMA.FTZ R164, R164, R236, 1.1641532182693481445e-10 ;  /* 0x2f000000a4a47423 */ /* 0x000fe200000100ec */
[----:B------:R-:W-:Y:S01]  /*206d0*/  FMUL.FTZ R128, R128, R166 ;  /* 0x000000a680807220 */ /* 0x000fe20000410000 */
[----:B------:R-:W-:-:S03]  /*206e0*/  PRMT R96, R102, 0x5410, R96 ;  /* 0x0000541066607816 */ /* 0x000fc60000000060 */
[----:B------:R-:W-:Y:S02]  /*206f0*/  FSETP.GTU.FTZ.AND P5, PT, R164, R167, PT ;  /* 0x000000a7a400720b */ /* 0x000fe40003fbc000 */
[----:B------:R-:W-:Y:S02]  /*20700*/  @P1 PRMT R164, R59, 0x7632, R164 ;  /* 0x000076323ba41816 */ /* 0x000fe400000000a4 */
[----:B------:R-:W-:Y:S02]  /*20710*/  FSEL R128, R128, RZ, !P5 ;  /* 0x000000ff80807208 */ /* 0x000fe40006800000 */
[----:B------:R-:W-:Y:S02]  /*20720*/  @P1 SHF.L.U32 R164, R164, 0x10, RZ ;  /* 0x00000010a4a41819 */ /* 0x000fe400000006ff */
[----:B------:R-:W-:-:S03]  /*20730*/  PLOP3.LUT P5, PT, P5, PT, PT, 0x8, 0x80 ;  /* 0x000000000080781c */ /* 0x000fc60002fae170 */
[----:B------:R-:W-:-:S05]  /*20740*/  @P1 FADD.FTZ R128, R164, R128 ;  /* 0x00000080a4801221 */ /* 0x000fca0000010000 */
[----:B------:R-:W-:-:S04]  /*20750*/  F2FP.BF16.F32.PACK_AB R164, RZ, R128 ;  /* 0x00000080ffa4723e */ /* 0x000fc800000010ff */
[----:B------:R-:W-:-:S07]  /*20760*/  PRMT R99, R99, 0x5410, R164 ;  /* 0x0000541063637816 */ /* 0x000fce00000000a4 */
.L_x_604:
        /* <DEDUP_REMOVED lines=43> */
.L_x_645:
[----:B------:R-:W-:Y:S01]  /*20a20*/  IMAD.MOV.U32 R135, RZ, RZ, R101 ;  /* 0x000000ffff877224 */ /* 0x000fe200078e0065 */
[----:B------:R-:W-:-:S07]  /*20a30*/  IADD3 R100, PT, PT, R100, 0x20, RZ ;  /* 0x0000002064647810 */ /* 0x000fce0007ffe0ff */
.L_x_522:
[----:B------:R-:W-:Y:S05]  /*20a40*/  BSYNC.RECONVERGENT B0 ;  /* 0x0000000000007941 */ /* 0x000fea0003800200 */
.L_x_521:
        /* <DEDUP_REMOVED lines=35> */
.L_x_651:
        /* <DEDUP_REMOVED lines=13> */
.L_x_653:
[----:B------:R-:W-:Y:S05]  /*20d50*/  BSYNC.RECONVERGENT B2 ;  /* 0x0000000000027941 */ /* 0x000fea0003800200 */
.L_x_652:
[----:B------:R-:W-:Y:S01]  /*20d60*/  LOP3.LUT R10, R18, R13, R53, 0x96, !PT ;  /* 0x0000000d120a7212 */ /* 0x000fe200078e9635 */
[----:B------:R-:W-:Y:S01]  /*20d70*/  IMAD.WIDE.U32 R8, R24, -0x326172a9, RZ ;  /* 0xcd9e8d5718087825 */ /* 0x000fe200078e00ff */
[----:B------:R-:W-:Y:S02]  /*20d80*/  IADD3 R5, PT, PT, R53, -0x4498517b, RZ ;  /* 0xbb67ae8535057810 */ /* 0x000fe40007ffe0ff */
[C---:B------:R-:W-:Y:S01]  /*20d90*/  IADD3 R23, PT, PT, R52.reuse, -0x700cb87f, RZ ;  /* 0x8ff3478134177810 */ /* 0x040fe20007ffe0ff */
[----:B------:R-:W-:Y:S01]  /*20da0*/  VIADD R13, R52, 0x9e3779b9 ;  /* 0x9e3779b9340d7836 */ /* 0x000fe20000000000 */
        /* <DEDUP_REMOVED lines=48> */
[----:B------:R-:W-:-:S04]  /*210b0*/  IMAD.MOV.U32 R5, RZ, RZ, R135 ;  /* 0x000000ffff057224 */ /* 0x000fc800078e0087 */
[----:B------:R-:W-:-:S04]  /*210c0*/  IMAD.WIDE.U32 R10, R10, -0x326172a9, RZ ;  /* 0xcd9e8d570a0a7825 */ /* 0x000fc800078e00ff */
[----:B------:R-:W-:Y:S01]  /*210d0*/  IMAD.MOV.U32 R20, RZ, RZ, R10 ;  /* 0x000000ffff147224 */ /* 0x000fe200078e000a */
[----:B------:R-:W-:Y:S01]  /*210e0*/  LOP3.LUT R23, R23, R8, R11, 0x96, !PT ;  /* 0x0000000817177212 */ /* 0x000fe200078e960b */
[----:B------:R-:W-:-:S05]  /*210f0*/  IMAD.WIDE.U32 R8, R9, -0x2daee0ad, RZ ;  /* 0xd2511f5309087825 */ /* 0x000fca00078e00ff */
[----:B------:R-:W-:Y:S01]  /*21100*/  LOP3.LUT R22, R22, R12, R9, 0x96, !PT ;  /* 0x0000000c16167212 */ /* 0x000fe200078e9609 */
[----:B------:R-:W-:Y:S01]  /*21110*/  IMAD.MOV.U32 R9, RZ, RZ, RZ ;  /* 0x000000ffff097224 */ /* 0x000fe200078e00ff */
[----:B------:R-:W-:-:S07]  /*21120*/  MOV R101, R8 ;  /* 0x0000000800657202 */ /* 0x000fce0000000f00 */
.L_x_650:
[----:B------:R-:W-:Y:S05]  /*21130*/  BSYNC.RECONVERGENT B1 ;  /* 0x0000000000017941 */ /* 0x000fea0003800200 */
.L_x_649:
[----:B------:R-:W1:Y:S01]  /*21140*/  LDC R166, c[0x0][0x404] ;  /* 0x00010100ffa67b82 */ /* 0x000e620000000800 */
[----:B------:R-:W-:Y:S01]  /*21150*/  HFMA2 R167, -RZ, RZ, 0.1171875, 0 ;  /* 0x2f800000ffa77431 */ /* 0x000fe200000001ff */
[----:B------:R-:W-:Y:S01]  /*21160*/  I2FP.F32.U32 R5, R5 ;  /* 0x0000000500057245 */ /* 0x000fe20000201000 */
[----:B------:R-:W-:Y:S01]  /*21170*/  BSSY.RECONVERGENT B1, `(.L_x_654) ;  /* 0x0000062000017945 */ /* 0x000fe20003800200 */
[----:B------:R-:W-:Y:S01]  /*21180*/  LOP3.LUT R25, R25, 0xffffffef, RZ, 0xc0, !PT ;  /* 0xffffffef19197812 */ /* 0x000fe200078ec0ff */
[----:B------:R-:W-:Y:S01]  /*21190*/  IMAD.MOV.U32 R8, RZ, RZ, 0x2 ;  /* 0x00000002ff087424 */ /* 0x000fe200078e00ff */
[----:B-----5:R-:W-:Y:S02]  /*211a0*/  PRMT R14, R96, 0x7632, R14 ;  /* 0x00007632600e7816 */ /* 0x020fe4000000000e */
[----:B------:R-:W2:Y:S01]  /*211b0*/  LDC R135, c[0x0][0x408] ;  /* 0x00010200ff877b82 */ /* 0x000ea20000000800 */
[----:B------:R-:W-:Y:S01]  /*211c0*/  MOV R10, R20 ;  /* 0x00000014000a7202 */ /* 0x000fe20000000f00 */
[----:B------:R-:W-:-:S05]  /*211d0*/  FFMA.FTZ R5, R5, R167, 1.1641532182693481445e-10 ;  /* 0x2f00000005057423 */ /* 0x000fca00000100a7 */
[----:B-1----:R-:W-:Y:S01]  /*211e0*/  FSETP.GTU.FTZ.AND P2, PT, R5, R166, PT ;  /* 0x000000a60500720b */ /* 0x002fe20003f5c000 */
[----:B------:R-:W-:-:S04]  /*211f0*/  IMAD.U32 R5, R96, 0x10000, RZ ;  /* 0x0001000060057824 */ /* 0x000fc800078e00ff */
[----:B--2---:R-:W-:-:S05]  /*21200*/  FMUL.FTZ R5, R5, R135 ;  /* 0x0000008705057220 */ /* 0x004fca0000410000 */
        /* <DEDUP_REMOVED lines=13> */
.L_x_656:
        /* <DEDUP_REMOVED lines=13> */
.L_x_658:
[----:B------:R-:W-:Y:S05]  /*213b0*/  BSYNC.RECONVERGENT B2 ;  /* 0x0000000000027941 */ /* 0x000fea0003800200 */
.L_x_657:
        /* <DEDUP_REMOVED lines=57> */
[----:B------:R-:W-:Y:S01]  /*21750*/  IMAD.MOV.U32 R10, RZ, RZ, R101 ;  /* 0x000000ffff0a7224 */ /* 0x000fe200078e0065 */
[----:B------:R-:W-:Y:S01]  /*21760*/  LOP3.LUT R22, R22, R12, R9, 0x96, !PT ;  /* 0x0000000c16167212 */ /* 0x000fe200078e9609 */
[----:B------:R-:W-:Y:S02]  /*21770*/  IMAD.MOV.U32 R101, RZ, RZ, R8 ;  /* 0x000000ffff657224 */ /* 0x000fe400078e0008 */
[----:B------:R-:W-:-:S07]  /*21780*/  HFMA2 R8, -RZ, RZ, 0, 0 ;  /* 0x00000000ff087431 */ /* 0x000fce00000001ff */
.L_x_655:
[----:B------:R-:W-:Y:S05]  /*21790*/  BSYNC.RECONVERGENT B1 ;  /* 0x0000000000017941 */ /* 0x000fea0003800200 */
.L_x_654:
[----:B------:R-:W-:Y:S01]  /*217a0*/  I2FP.F32.U32 R9, R10 ;  /* 0x0000000a00097245 */ /* 0x000fe20000201000 */
[----:B------:R-:W-:Y:S01]  /*217b0*/  IMAD.U32 R10, R60, 0x10000, RZ ;  /* 0x000100003c0a7824 */ /* 0x000fe200078e00ff */
[----:B------:R-:W-:Y:S03]  /*217c0*/  BSSY.RECONVERGENT B1, `(.L_x_659) ;  /* 0x0000062000017945 */ /* 0x000fe60003800200 */
[----:B------:R-:W-:Y:S01]  /*217d0*/  FFMA.FTZ R9, R9, R167, 1.1641532182693481445e-10 ;  /* 0x2f00000009097423 */ /* 0x000fe200000100a7 */
[----:B------:R-:W-:-:S04]  /*217e0*/  FMUL.FTZ R10, R10, R135 ;  /* 0x000000870a0a7220 */ /* 0x000fc80000410000 */
[----:B------:R-:W-:-:S04]  /*217f0*/  FSETP.GTU.FTZ.AND P2, PT, R9, R166, PT ;  /* 0x000000a60900720b */ /* 0x000fc80003f5c000 */
[----:B------:R-:W-:Y:S01]  /*21800*/  FSEL R9, R10, RZ, !P2 ;  /* 0x000000ff0a097208 */ /* 0x000fe20005000000 */
[----:B------:R-:W-:Y:S01]  /*21810*/  IMAD.MOV.U32 R10, RZ, RZ, 0x2 ;  /* 0x00000002ff0a7424 */ /* 0x000fe200078e00ff */
        /* <DEDUP_REMOVED lines=17> */
.L_x_661:
        /* <DEDUP_REMOVED lines=13> */
.L_x_663:
[----:B------:R-:W-:Y:S05]  /*21a00*/  BSYNC.RECONVERGENT B2 ;  /* 0x0000000000027941 */ /* 0x000fea0003800200 */
.L_x_662:
        /* <DEDUP_REMOVED lines=61> */
.L_x_660:
[----:B------:R-:W-:Y:S05]  /*21de0*/  BSYNC.RECONVERGENT B1 ;  /* 0x0000000000017941 */ /* 0x000fea0003800200 */
.L_x_659:
[----:B------:R-:W-:Y:S01]  /*21df0*/  I2FP.F32.U32 R8, R9 ;  /* 0x0000000900087245 */ /* 0x000fe20000201000 */
[----:B------:R-:W-:Y:S01]  /*21e00*/  BSSY.RECONVERGENT B1, `(.L_x_664) ;  /* 0x0000060000017945 */ /* 0x000fe20003800200 */
[----:B------:R-:W-:Y:S01]  /*21e10*/  SHF.L.U32 R14, R14, 0x10, RZ ;  /* 0x000000100e0e7819 */ /* 0x000fe200000006ff */
[----:B------:R-:W-:Y:S01]  /*21e20*/  IMAD.MOV.U32 R9, RZ, RZ, R20 ;  /* 0x000000ffff097224 */ /* 0x000fe200078e0014 */
[----:B------:R-:W-:Y:S01]  /*21e30*/  LOP3.LUT R25, R25, 0xfffffff7, RZ, 0xc0, !PT ;  /* 0xfffffff719197812 */ /* 0x000fe200078ec0ff */
[----:B------:R-:W-:Y:S02]  /*21e40*/  FFMA.FTZ R8, R8, R167, 1.1641532182693481445e-10 ;  /* 0x2f00000008087423 */ /* 0x000fe400000100a7 */
[----:B------:R-:W-:-:S03]  /*21e50*/  FMUL.FTZ R14, R14, R135 ;  /* 0x000000870e0e7220 */ /* 0x000fc60000410000 */
        /* <DEDUP_REMOVED lines=15> */
.L_x_666:
        /* <DEDUP_REMOVED lines=13> */
.L_x_668:
[----:B------:R-:W-:Y:S05]  /*22020*/  BSYNC.RECONVERGENT B2 ;  /* 0x0000000000027941 */ /* 0x000fea0003800200 */
.L_x_667:
        /* <DEDUP_REMOVED lines=61> */
.L_x_665:
[----:B------:R-:W-:Y:S05]  /*22400*/  BSYNC.RECONVERGENT B1 ;  /* 0x0000000000017941 */ /* 0x000fea0003800200 */
.L_x_664:
        /* <DEDUP_REMOVED lines=12> */
[----:B0-----:R-:W-:Y:S01]  /*224d0*/  @P1 FADD.FTZ R34, R14, R9 ;  /* 0x000000090e221221 */ /* 0x001fe20000010000 */
[----:B------:R-:W-:Y:S01]  /*224e0*/  @!P1 IMAD.MOV.U32 R34, RZ, RZ, R14 ;  /* 0x000000ffff229224 */ /* 0x000fe200078e000e */
[----:B------:R-:W-:Y:S01]  /*224f0*/  SEL R14, RZ, 0x1, P2 ;  /* 0x00000001ff0e7807 */ /* 0x000fe20001000000 */
[----:B------:R-:W-:Y:S01]  /*22500*/  IMAD.MOV.U32 R9, RZ, RZ, R20 ;  /* 0x000000ffff097224 */ /* 0x000fe200078e0014 */
        /* <DEDUP_REMOVED lines=11> */
.L_x_671:
        /* <DEDUP_REMOVED lines=13> */
.L_x_673:
[----:B------:R-:W-:Y:S05]  /*22690*/  BSYNC.RECONVERGENT B2 ;  /* 0x0000000000027941 */ /* 0x000fea0003800200 */
.L_x_672:
        /* <DEDUP_REMOVED lines=61> */
.L_x_670:
[----:B------:R-:W-:Y:S05]  /*22a70*/  BSYNC.RECONVERGENT B1 ;  /* 0x0000000000017941 */ /* 0x000fea0003800200 */
.L_x_669:
[----:B------:R-:W-:Y:S01]  /*22a80*/  I2FP.F32.U32 R8, R9 ;  /* 0x0000000900087245 */ /* 0x000fe20000201000 */
[----:B------:R-:W-:Y:S01]  /*22a90*/  BSSY.RECONVERGENT B1, `(.L_x_674) ;  /* 0x0000061000017945 */ /* 0x000fe20003800200 */
[----:B------:R-:W-:Y:S01]  /*22aa0*/  LOP3.LUT R25, R25, 0xfffffffb, RZ, 0xc0, !PT ;  /* 0xfffffffb19197812 */ /* 0x000fe200078ec0ff */
        /* <DEDUP_REMOVED lines=20> */
.L_x_676:
        /* <DEDUP_REMOVED lines=13> */
.L_x_678:
[----:B------:R-:W-:Y:S05]  /*22cc0*/  BSYNC.RECONVERGENT B2 ;  /* 0x0000000000027941 */ /* 0x000fea0003800200 */
.L_x_677:
        /* <DEDUP_REMOVED lines=44> */
[----:B------:R-:W-:Y:S01]  /*22f90*/  IMAD.WIDE.U32 R22, R22, -0x2daee0ad, RZ ;  /* 0xd2511f5316167825 */ /* 0x000fe200078e00ff */
[----:B------:R-:W-:Y:S02]  /*22fa0*/  LOP3.LUT R11, R11, R10, R13, 0x96, !PT ;  /* 0x0000000a0b0b7212 */ /* 0x000fe400078e960d */
[----:B------:R-:W-:-:S03]  /*22fb0*/  IADD3 R13, PT, PT, R52, -0xe443238, RZ ;  /* 0xf1bbcdc8340d7810 */ /* 0x000fc60007ffe0ff */
[----:B------:R-:W-:-:S05]  /*22fc0*/  IMAD.WIDE.U32 R10, R11, -0x326172a9, RZ ;  /* 0xcd9e8d570b0a7825 */ /* 0x000fca00078e00ff */
[----:B------:R-:W-:Y:S01]  /*22fd0*/  LOP3.LUT R11, R13, R20, R11, 0x96, !PT ;  /* 0x000000140d0b7212 */ /* 0x000fe200078e960b */
[----:B------:R-:W-:-:S05]  /*22fe0*/  VIADD R13, R53, 0xdb3d7428 ;  /* 0xdb3d7428350d7836 */ /* 0x000fca0000000000 */
[----:B------:R-:W-:Y:S01]  /*22ff0*/  LOP3.LUT R13, R13, R12, R23, 0x96, !PT ;  /* 0x0000000c0d0d7212 */ /* 0x000fe200078e9617 */
[----:B------:R-:W-:-:S04]  /*23000*/  VIADD R23, R52, 0x8ff34781 ;  /* 0x8ff3478134177836 */ /* 0x000fc80000000000 */
[----:B------:R-:W-:-:S04]  /*23010*/  IMAD.WIDE.U32 R12, R13, -0x326172a9, RZ ;  /* 0xcd9e8d570d0c7825 */ /* 0x000fc800078e00ff */
[----:B------:R-:W-:Y:S01]  /*23020*/  IMAD.MOV.U32 R20, RZ, RZ, R12 ;  /* 0x000000ffff147224 */ /* 0x000fe200078e000c */
[----:B------:R-:W-:Y:S01]  /*23030*/  LOP3.LUT R23, R23, R10, R13, 0x96, !PT ;  /* 0x0000000a17177212 */ /* 0x000fe200078e960d */
[----:B------:R-:W-:Y:S01]  /*23040*/  IMAD.WIDE.U32 R10, R11, -0x2daee0ad, RZ ;  /* 0xd2511f530b0a7825 */ /* 0x000fe200078e00ff */
[----:B------:R-:W-:-:S03]  /*23050*/  IADD3 R13, PT, PT, R53, -0x695add53, RZ ;  /* 0x96a522ad350d7810 */ /* 0x000fc60007ffe0ff */
[----:B------:R-:W-:Y:S01]  /*23060*/  IMAD.MOV.U32 R12, RZ, RZ, RZ ;  /* 0x000000ffff0c7224 */ /* 0x000fe200078e00ff */
[----:B------:R-:W-:Y:S01]  /*23070*/  LOP3.LUT R22, R13, R22, R11, 0x96, !PT ;  /* 0x000000160d167212 */ /* 0x000fe200078e960b */
[----:B------:R-:W-:Y:S01]  /*23080*/  IMAD.MOV.U32 R11, RZ, RZ, R101 ;  /* 0x000000ffff0b7224 */ /* 0x000fe200078e0065 */
[----:B------:R-:W-:-:S07]  /*23090*/  MOV R101, R10 ;  /* 0x0000000a00657202 */ /* 0x000fce0000000f00 */
.L_x_675:
[----:B------:R-:W-:Y:S05]  /*230a0*/  BSYNC.RECONVERGENT B1 ;  /* 0x0000000000017941 */ /* 0x000fea0003800200 */
.L_x_674:
[----:B------:R-:W-:Y:S01]  /*230b0*/  I2FP.F32.U32 R10, R11 ;  /* 0x0000000b000a7245 */ /* 0x000fe20000201000 */
[----:B------:R-:W-:Y:S01]  /*230c0*/  IMAD.U32 R11, R61, 0x10000, RZ ;  /* 0x000100003d0b7824 */ /* 0x000fe200078e00ff */
[----:B------:R-:W-:Y:S01]  /*230d0*/  @P1 SHF.L.U32 R35, R57, 0x10, RZ ;  /* 0x0000001039231819 */ /* 0x000fe200000006ff */
[----:B------:R-:W-:Y:S02]  /*230e0*/  BSSY.RECONVERGENT B1, `(.L_x_679) ;  /* 0x0000060000017945 */ /* 0x000fe40003800200 */
        /* <DEDUP_REMOVED lines=8> */
[----:B------:R-:W-:-:S03]  /*23170*/  MOV R11, R20 ;  /* 0x00000014000b7202 */ /* 0x000fc60000000f00 */
        /* <DEDUP_REMOVED lines=12> */
.L_x_681:
        /* <DEDUP_REMOVED lines=13> */
.L_x_683:
[----:B------:R-:W-:Y:S05]  /*23310*/  BSYNC.RECONVERGENT B2 ;  /* 0x0000000000027941 */ /* 0x000fea0003800200 */
.L_x_682:
        /* <DEDUP_REMOVED lines=56> */
[----:B------:R-:W-:Y:S02]  /*236a0*/  LOP3.LUT R22, R12, R22, R11, 0x96, !PT ;  /* 0x000000160c167212 */ /* 0x000fe400078e960b */
[----:B------:R-:W-:Y:S01]  /*236b0*/  MOV R11, R101 ;  /* 0x00000065000b7202 */ /* 0x000fe20000000f00 */
[----:B------:R-:W-:Y:S02]  /*236c0*/  IMAD.MOV.U32 R101, RZ, RZ, R10 ;  /* 0x000000ffff657224 */ /* 0x000fe400078e000a */
[----:B------:R-:W-:-:S07]  /*236d0*/  IMAD.MOV.U32 R10, RZ, RZ, RZ ;  /* 0x000000ffff0a7224 */ /* 0x000fce00078e00ff */
.L_x_680:
[----:B------:R-:W-:Y:S05]  /*236e0*/  BSYNC.RECONVERGENT B1 ;  /* 0x0000000000017941 */ /* 0x000fea0003800200 */
.L_x_679:
        /* <DEDUP_REMOVED lines=22> */
.L_x_686:
        /* <DEDUP_REMOVED lines=13> */
.L_x_688:
[----:B------:R-:W-:Y:S05]  /*23920*/  BSYNC.RECONVERGENT B2 ;  /* 0x0000000000027941 */ /* 0x000fea0003800200 */
.L_x_687:
        /* <DEDUP_REMOVED lines=60> */
.L_x_685:
[----:B------:R-:W-:Y:S05]  /*23cf0*/  BSYNC.RECONVERGENT B1 ;  /* 0x0000000000017941 */ /* 0x000fea0003800200 */
.L_x_684:
        /* <DEDUP_REMOVED lines=11> */
[----:B------:R-:W-:-:S04]  /*23db0*/  @P1 PRMT R10, R57, 0x7632, R10 ;  /* 0x00007632390a1816 */ /* 0x000fc8000000000a */
[----:B------:R-:W-:-:S05]  /*23dc0*/  @P1 SHF.L.U32 R10, R10, 0x10, RZ ;  /* 0x000000100a0a1819 */ /* 0x000fca00000006ff */
[----:B------:R-:W-:Y:S01]  /*23dd0*/  @P1 FADD.FTZ R50, R9, R10 ;  /* 0x0000000a09321221 */ /* 0x000fe20000010000 */
[----:B------:R-:W-:Y:S01]  /*23de0*/  @!P1 IMAD.MOV.U32 R50, RZ, RZ, R9 ;  /* 0x000000ffff329224 */ /* 0x000fe200078e0009 */
[----:B------:R-:W-:Y:S01]  /*23df0*/  MOV R9, R20 ;  /* 0x0000001400097202 */ /* 0x000fe20000000f00 */
[----:B------:R-:W-:-:S03]  /*23e00*/  IMAD.MOV.U32 R10, RZ, RZ, 0x2 ;  /* 0x00000002ff0a7424 */ /* 0x000fc600078e00ff */
        /* <DEDUP_REMOVED lines=10> */
.L_x_691:
        /* <DEDUP_REMOVED lines=13> */
.L_x_693:
[----:B------:R-:W-:Y:S05]  /*23f80*/  BSYNC.RECONVERGENT B2 ;  /* 0x0000000000027941 */ /* 0x000fea0003800200 */
.L_x_692:
        /* <DEDUP_REMOVED lines=60> */
.L_x_690:
[----:B------:R-:W-:Y:S05]  /*24350*/  BSYNC.RECONVERGENT B1 ;  /* 0x0000000000017941 */ /* 0x000fea0003800200 */
.L_x_689:
[----:B------:R-:W-:Y:S01]  /*24360*/  I2FP.F32.U32 R9, R9 ;  /* 0x0000000900097245 */ /* 0x000fe20000201000 */
[----:B------:R-:W-:Y:S01]  /*24370*/  BSSY.RECONVERGENT B1, `(.L_x_694) ;  /* 0x000005e000017945 */ /* 0x000fe20003800200 */
[----:B------:R-:W-:Y:S01]  /*24380*/  ISETP.NE.AND P3, PT, R10, 0x1, PT ;  /* 0x000000010a00780c */ /* 0x000fe20003f65270 */
[----:B------:R-:W-:Y:S01]  /*24390*/  IMAD.MOV.U32 R21, RZ, RZ, 0x2 ;  /* 0x00000002ff157424 */ /* 0x000fe200078e00ff */
[----:B------:R-:W-:Y:S01]  /*243a0*/  SHF.L.U32 R51, R98, 0x10, RZ ;  /* 0x0000001062337819 */ /* 0x000fe200000006ff */
[----:B------:R-:W-:Y:S01]  /*243b0*/  FFMA.FTZ R9, R9, R167, 1.1641532182693481445e-10 ;  /* 0x2f00000009097423 */ /* 0x000fe200000100a7 */
[----:B------:R-:W-:-:S03]  /*243c0*/  IMAD.MOV.U32 R11, RZ, RZ, R20 ;  /* 0x000000ffff0b7224 */ /* 0x000fc600078e0014 */
[----:B------:R-:W-:Y:S01]  /*243d0*/  FMUL.FTZ R51, R51, R135 ;  /* 0x0000008733337220 */ /* 0x000fe20000410000 */
        /* <DEDUP_REMOVED lines=13> */
.L_x_696:
        /* <DEDUP_REMOVED lines=13> */
.L_x_698:
[----:B------:R-:W-:Y:S05]  /*24580*/  BSYNC.RECONVERGENT B2 ;  /* 0x0000000000027941 */ /* 0x000fea0003800200 */
.L_x_697:
        /* <DEDUP_REMOVED lines=60> */
.L_x_695:
[----:B------:R-:W-:Y:S05]  /*24950*/  BSYNC.RECONVERGENT B1 ;  /* 0x0000000000017941 */ /* 0x000fea0003800200 */
.L_x_694:
        /* <DEDUP_REMOVED lines=25> */
.L_x_701:
        /* <DEDUP_REMOVED lines=13> */
.L_x_703:
[----:B------:R-:W-:Y:S05]  /*24bc0*/  BSYNC.RECONVERGENT B2 ;  /* 0x0000000000027941 */ /* 0x000fea0003800200 */
.L_x_702:
        /* <DEDUP_REMOVED lines=12> */
[----:B------:R-:W-:Y:S01]  /*24c90*/  IMAD.MOV.U32 R103, RZ, RZ, RZ ;  /* 0x000000ffff677224 */ /* 0x000fe200078e00ff */
        /* <DEDUP_REMOVED lines=46> */
[----:B------:R-:W-:-:S07]  /*24f80*/  IMAD.MOV.U32 R101, RZ, RZ, R116 ;  /* 0x000000ffff657224 */ /* 0x000fce00078e0074 */
.L_x_700:
[----:B------:R-:W-:Y:S05]  /*24f90*/  BSYNC.RECONVERGENT B1 ;  /* 0x0000000000017941 */ /* 0x000fea0003800200 */
.L_x_699:
[----:B------:R-:W-:Y:S01]  /*24fa0*/  I2FP.F32.U32 R10, R10 ;  /* 0x0000000a000a7245 */ /* 0x000fe20000201000 */
[----:B------:R-:W-:Y:S01]  /*24fb0*/  BSSY.RECONVERGENT B1, `(.L_x_704) ;  /* 0x000005d000017945 */ /* 0x000fe20003800200 */
[----:B------:R-:W-:Y:S01]  /*24fc0*/  ISETP.NE.AND P4, PT, R103, 0x1, PT ;  /* 0x000000016700780c */ /* 0x000fe20003f85270 */
[----:B------:R-:W-:Y:S01]  /*24fd0*/  IMAD.MOV.U32 R21, RZ, RZ, 0x2 ;  /* 0x00000002ff157424 */ /* 0x000fe200078e00ff */
[----:B------:R-:W-:Y:S01]  /*24fe0*/  SHF.L.U32 R9, R9, 0x10, RZ ;  /* 0x0000001009097819 */ /* 0x000fe200000006ff */
[----:B------:R-:W-:-:S04]  /*24ff0*/  FFMA.FTZ R10, R10, R167, 1.1641532182693481445e-10 ;  /* 0x2f0000000a0a7423 */ /* 0x000fc800000100a7 */
        /* <DEDUP_REMOVED lines=14> */
.L_x_706:
        /* <DEDUP_REMOVED lines=13> */
.L_x_708:
[----:B------:R-:W-:Y:S05]  /*251b0*/  BSYNC.RECONVERGENT B2 ;  /* 0x0000000000027941 */ /* 0x000fea0003800200 */
.L_x_707:
        /* <DEDUP_REMOVED lines=56> */
[----:B------:R-:W-:Y:S01]  /*25540*/  IMAD.MOV.U32 R21, RZ, RZ, RZ ;  /* 0x000000ffff157224 */ /* 0x000fe200078e00ff */
[----:B------:R-:W-:Y:S01]  /*25550*/  LOP3.LUT R22, R10, R22, R117, 0x96, !PT ;  /* 0x000000160a167212 */ /* 0x000fe200078e9675 */
[----:B------:R-:W-:Y:S01]  /*25560*/  IMAD.MOV.U32 R10, RZ, RZ, R101 ;  /* 0x000000ffff0a7224 */ /* 0x000fe200078e0065 */
[----:B------:R-:W-:-:S07]  /*25570*/  MOV R101, R116 ;  /* 0x0000007400657202 */ /* 0x000fce0000000f00 */
.L_x_705:
[----:B------:R-:W-:Y:S05]  /*25580*/  BSYNC.RECONVERGENT B1 ;  /* 0x0000000000017941 */ /* 0x000fea0003800200 */
.L_x_704:
        /* <DEDUP_REMOVED lines=12> */
[----:B------:R-:W-:Y:S01]  /*25650*/  @P1 FADD.FTZ R116, R9, R10 ;  /* 0x0000000a09741221 */ /* 0x000fe20000010000 */
[----:B------:R-:W-:Y:S01]  /*25660*/  SEL R10, RZ, 0x1, P4 ;  /* 0x00000001ff0a7807 */ /* 0x000fe20002000000 */
[----:B------:R-:W-:Y:S01]  /*25670*/  @!P1 IMAD.MOV.U32 R116, RZ, RZ, R9 ;  /* 0x000000ffff749224 */ /* 0x000fe200078e0009 */
[----:B------:R-:W-:Y:S02]  /*25680*/  ISETP.NE.AND P4, PT, R21, 0x1, PT ;  /* 0x000000011500780c */ /* 0x000fe40003f85270 */
[----:B------:R-:W-:Y:S02]  /*25690*/  MOV R9, R20 ;  /* 0x0000001400097202 */ /* 0x000fe40000000f00 */
[----:B------:R-:W-:-:S09]  /*256a0*/  F2FP.BF16.F32.PACK_AB R103, RZ, R116 ;  /* 0x00000074ff67723e */ /* 0x000fd200000010ff */
        /* <DEDUP_REMOVED lines=9> */
.L_x_711:
        /* <DEDUP_REMOVED lines=13> */
.L_x_713:
[----:B------:R-:W-:Y:S05]  /*25810*/  BSYNC.RECONVERGENT B2 ;  /* 0x0000000000027941 */ /* 0x000fea0003800200 */
.L_x_712:
        /* <DEDUP_REMOVED lines=60> */
.L_x_710:
[----:B------:R-:W-:Y:S05]  /*25be0*/  BSYNC.RECONVERGENT B1 ;  /* 0x0000000000017941 */ /* 0x000fea0003800200 */
.L_x_709:
[----:B------:R-:W-:Y:S01]  /*25bf0*/  I2FP.F32.U32 R9, R9 ;  /* 0x0000000900097245 */ /* 0x000fe20000201000 */
[----:B------:R-:W-:Y:S01]  /*25c00*/  BSSY.RECONVERGENT B1, `(.L_x_714) ;  /* 0x000005e000017945 */ /* 0x000fe20003800200 */
[----:B------:R-:W-:Y:S01]  /*25c10*/  ISETP.NE.AND P5, PT, R117, 0x1, PT ;  /* 0x000000017500780c */ /* 0x000fe20003fa5270 */
        /* <DEDUP_REMOVED lines=18> */
.L_x_716:
        /* <DEDUP_REMOVED lines=13> */
.L_x_718:
[----:B------:R-:W-:Y:S05]  /*25e10*/  BSYNC.RECONVERGENT B2 ;  /* 0x0000000000027941 */ /* 0x000fea0003800200 */
.L_x_717:
        /* <DEDUP_REMOVED lines=60> */
.L_x_715:
[----:B------:R-:W-:Y:S05]  /*261e0*/  BSYNC.RECONVERGENT B1 ;  /* 0x0000000000017941 */ /* 0x000fea0003800200 */
.L_x_714:
[----:B------:R-:W-:Y:S01]  /*261f0*/  I2FP.F32.U32 R21, R21 ;  /* 0x0000001500157245 */ /* 0x000fe20000201000 */
[----:B------:R-:W-:Y:S01]  /*26200*/  IMAD.U32 R99, R63, 0x10000, RZ ;  /* 0x000100003f637824 */ /* 0x000fe200078e00ff */
[----:B------:R-:W-:Y:S01]  /*26210*/  @P1 SHF.L.U32 R117, R59, 0x10, RZ ;  /* 0x000000103b751819 */ /* 0x000fe200000006ff */
        /* <DEDUP_REMOVED lines=11> */
[----:B------:R-:W-:Y:S02]  /*262d0*/  PRMT R9, R21, 0x7610, R9 ;  /* 0x0000761015097816 */ /* 0x000fe40000000009 */
[----:B------:R-:W-:Y:S02]  /*262e0*/  MOV R21, R20 ;  /* 0x0000001400157202 */ /* 0x000fe40000000f00 */
        /* <DEDUP_REMOVED lines=10> */
.L_x_721:
        /* <DEDUP_REMOVED lines=13> */
.L_x_723:
[----:B------:R-:W-:Y:S05]  /*26460*/  BSYNC.RECONVERGENT B2 ;  /* 0x0000000000027941 */ /* 0x000fea0003800200 */
.L_x_722:
        /* <DEDUP_REMOVED lines=60> */
.L_x_720:
[----:B------:R-:W-:Y:S05]  /*26830*/  BSYNC.RECONVERGENT B1 ;  /* 0x0000000000017941 */ /* 0x000fea0003800200 */
.L_x_719:
[----:B------:R-:W-:Y:S01]  /*26840*/  I2FP.F32.U32 R21, R21 ;  /* 0x0000001500157245 */ /* 0x000fe20000201000 */
[----:B------:R-:W-:Y:S01]  /*26850*/  BSSY.RECONVERGENT B1, `(.L_x_724) ;  /* 0x0000060000017945 */ /* 0x000fe20003800200 */
[----:B------:R-:W-:Y:S01]  /*26860*/  ISETP.NE.AND P6, PT, R164, 0x1, PT ;  /* 0x00000001a400780c */ /* 0x000fe20003fc5270 */
[----:B------:R-:W-:Y:S01]  /*26870*/  IMAD.MOV.U32 R165, RZ, RZ, R20 ;  /* 0x000000ffffa57224 */ /* 0x000fe200078e0014 */
[----:B------:R-:W-:Y:S01]  /*26880*/  SHF.L.U32 R129, R129, 0x10, RZ ;  /* 0x0000001081817819 */ /* 0x000fe200000006ff */
[----:B------:R-:W-:-:S04]  /*26890*/  FFMA.FTZ R21, R21, R167, 1.1641532182693481445e-10 ;  /* 0x2f00000015157423 */ /* 0x000fc800000100a7 */
[----:B------:R-:W-:Y:S01]  /*268a0*/  FMUL.FTZ R129, R129, R135 ;  /* 0x0000008781817220 */ /* 0x000fe20000410000 */
        /* <DEDUP_REMOVED lines=13> */
.L_x_726:
[----:B------:R-:W-:Y:S01]  /*26980*/  VIADD R26, R26, 0x1 ;  /* 0x000000011a1a7836 */ /* 0x000fe20000000000 */
[----:B------:R-:W-:Y:S03]  /*26990*/  BSSY.RECONVERGENT B2, `(.L_x_727) ;  /* 0x000000f000027945 */ /* 0x000fe60003800200 */
[C---:B------:R-:W-:Y:S01]  /*269a0*/  IMAD.WIDE.U32 R22, R26.reuse, -0x2daee0ad, RZ ;  /* 0xd2511f531a167825 */ /* 0x040fe200078e00ff */
[----:B------:R-:W-:-:S13]  /*269b0*/  ISETP.NE.AND P6, PT, R26, RZ, PT ;  /* 0x000000ff1a00720c */ /* 0x000fda0003fc5270 */
[----:B------:R-:W-:Y:S05]  /*269c0*/  @P6 BRA `(.L_x_728) ;  /* 0x00000000002c6947 */ /* 0x000fea0003800000 */
[----:B------:R-:W-:Y:S01]  /*269d0*/  VIADD R19, R19, 0x1 ;  /* 0x0000000113137836 */ /* 0x000fe20000000000 */
[----:B------:R-:W-:-:S04]  /*269e0*/  LOP3.LUT R25, R25, 0xffffdfff, RZ, 0xc0, !PT ;  /* 0xffffdfff19197812 */ /* 0x000fc800078ec0ff */
[----:B------:R-:W-:Y:S02]  /*269f0*/  ISETP.NE.AND P6, PT, R19, RZ, PT ;  /* 0x000000ff1300720c */ /* 0x000fe40003fc5270 */
[----:B------:R-:W-:-:S11]  /*26a00*/  @P0 LOP3.LUT R25, R25, 0x2000, RZ, 0xfc, !PT ;  /* 0x0000200019190812 */ /* 0x000fd600078efcff */
[----:B------:R-:W-:Y:S01]  /*26a10*/  @!P6 IADD3 R24, PT, PT, R24, 0x1, RZ ;  /* 0x000000011818e810 */ /* 0x000fe20007ffe0ff */
[----:B------:R-:W-:Y:S02]  /*26a20*/  @!P6 VIADD R20, R18, 0x1 ;  /* 0x000000011214e836 */ /* 0x000fe40000000000 */
[----:B------:R-:W-:Y:S01]  /*26a30*/  @!P6 IMAD.MOV.U32 R19, RZ, RZ, RZ ;  /* 0x000000ffff13e224 */ /* 0x000fe200078e00ff */
[----:B------:R-:W-:-:S13]  /*26a40*/  ISETP.NE.AND P0, PT, R24, RZ, !P6 ;  /* 0x000000ff1800720c */ /* 0x000fda0007705270 */
[----:B------:R-:W-:Y:S01]  /*26a50*/  @P0 IMAD.MOV R20, RZ, RZ, R18 ;  /* 0x000000ffff140224 */ /* 0x000fe200078e0212 */
[----:B------:R-:W-:-:S04]  /*26a60*/  LOP3.LUT P0, RZ, R25, 0x2000, RZ, 0xc0, !PT ;  /* 0x0000200019ff7812 */ /* 0x000fc8000780c0ff */
[----:B------:R-:W-:-:S09]  /*26a70*/  @!P6 MOV R18, R20 ;  /* 0x000000140012e202 */ /* 0x000fd20000000f00 */
.L_x_728:
[----:B------:R-:W-:Y:S05]  /*26a80*/  BSYNC.RECONVERGENT B2 ;  /* 0x0000000000027941 */ /* 0x000fea0003800200 */
.L_x_727:
        /* <DEDUP_REMOVED lines=60> */
.L_x_725:
[----:B------:R-:W-:Y:S05]  /*26e50*/  BSYNC.RECONVERGENT B1 ;  /* 0x0000000000017941 */ /* 0x000fea0003800200 */
.L_x_724:
        /* <DEDUP_REMOVED lines=13> */
[----:B------:R-:W-:Y:S02]  /*26f30*/  PRMT R8, R164, 0x7610, R8 ;  /* 0x00007610a4087816 */ /* 0x000fe40000000008 */
[----:B------:R-:W-:-:S05]  /*26f40*/  @P1 SHF.L.U32 R129, R129, 0x10, RZ ;  /* 0x0000001081811819 */ /* 0x000fca00000006ff */
[----:B------:R-:W-:Y:S01]  /*26f50*/  @P1 FADD.FTZ R129, R135, R129 ;  /* 0x0000008187811221 */ /* 0x000fe20000010000 */
[----:B------:R-:W-:-:S05]  /*26f60*/  @!P1 IMAD.MOV.U32 R129, RZ, RZ, R135 ;  /* 0x000000ffff819224 */ /* 0x000fca00078e0087 */
[----:B------:R-:W-:-:S04]  /*26f70*/  F2FP.BF16.F32.PACK_AB R135, RZ, R129 ;  /* 0x00000081ff87723e */ /* 0x000fc800000010ff */
[----:B------:R-:W-:Y:S01]  /*26f80*/  PRMT R99, R99, 0x5410, R135 ;  /* 0x0000541063637816 */ /* 0x000fe20000000087 */
[----:B------:R-:W-:Y:S06]  /*26f90*/  BRA `(.L_x_729) ;  /* 0x0000003000a87947 */ /* 0x000fec0003800000 */
.L_x_648:
        /* <DEDUP_REMOVED lines=10> */
[----:B------:R-:W-:Y:S01]  /*27040*/  @P2 IADD3 R34, PT, PT, R21, 0x1, RZ ;  /* 0x0000000115222810 */ /* 0x000fe20007ffe0ff */
[----:B------:R-:W-:Y:S01]  /*27050*/  @!P2 IMAD.MOV.U32 R5, RZ, RZ, R22 ;  /* 0x000000ffff05a224 */ /* 0x000fe200078e0016 */
[----:B------:R-:W-:Y:S01]  /*27060*/  @P2 MOV R5, R23 ;  /* 0x0000001700052202 */ /* 0x000fe20000000f00 */
[--C-:B------:R-:W-:Y:S02]  /*27070*/  @!P2 IMAD.MOV.U32 R101, RZ, RZ, R135.reuse ;  /* 0x000000ffff65a224 */ /* 0x100fe400078e0087 */
[----:B------:R-:W-:Y:S01]  /*27080*/  @P2 IMAD.MOV.U32 R101, RZ, RZ, R135 ;  /* 0x000000ffff652224 */ /* 0x000fe200078e0087 */
[----:B------:R-:W-:Y:S06]  /*27090*/  BRA `(.L_x_731) ;  /* 0x0000000400287947 */ /* 0x000fec0003800000 */
.L_x_732:
        /* <DEDUP_REMOVED lines=13> */
.L_x_734:
[----:B------:R-:W-:Y:S05]  /*27170*/  BSYNC.RECONVERGENT B2 ;  /* 0x0000000000027941 */ /* 0x000fea0003800200 */
.L_x_733:
        /* <DEDUP_REMOVED lines=57> */
[----:B------:R-:W-:Y:S01]  /*27510*/  IMAD.MOV.U32 R5, RZ, RZ, R135 ;  /* 0x000000ffff057224 */ /* 0x000fe200078e0087 */
[----:B------:R-:W-:Y:S01]  /*27520*/  MOV R101, R34 ;  /* 0x0000002200657202 */ /* 0x000fe20000000f00 */
[----:B------:R-:W-:-:S07]  /*27530*/  IMAD.MOV.U32 R34, RZ, RZ, RZ ;  /* 0x000000ffff227224 */ /* 0x000fce00078e00ff */
.L_x_731:
[----:B------:R-:W-:Y:S05]  /*27540*/  BSYNC.RECONVERGENT B1 ;  /* 0x0000000000017941 */ /* 0x000fea0003800200 */
.L_x_730:
[----:B------:R-:W0:Y:S01]  /*27550*/  LDC R166, c[0x0][0x408] ;  /* 0x00010200ffa67b82 */ /* 0x000e220000000800 */
[----:B------:R-:W-:Y:S01]  /*27560*/  HFMA2 R236, -RZ, RZ, 0.1171875, 0 ;  /* 0x2f800000ffec7431 */ /* 0x000fe200000001ff */
[----:B------:R-:W-:Y:S01]  /*27570*/  I2FP.F32.U32 R5, R5 ;  /* 0x0000000500057245 */ /* 0x000fe20000201000 */
[C---:B-----5:R-:W-:Y:S01]  /*27580*/  IMAD.U32 R21, R96.reuse, 0x10000, RZ ;  /* 0x0001000060157824 */ /* 0x060fe200078e00ff */
[----:B------:R-:W-:Y:S01]  /*27590*/  LOP3.LUT R25, R25, 0xffffffef, RZ, 0xc0, !PT ;  /* 0xffffffef19197812 */ /* 0x000fe200078ec0ff */
[----:B------:R-:W-:Y:S01]  /*275a0*/  BSSY.RECONVERGENT B1, `(.L_x_735) ;  /* 0x0000062000017945 */ /* 0x000fe20003800200 */
[----:B------:R-:W-:Y:S01]  /*275b0*/  HFMA2 R35, -RZ, RZ, 0, 1.1920928955078125e-07 ;  /* 0x00000002ff237431 */ /* 0x000fe200000001ff */
[----:B------:R-:W-:Y:S01]  /*275c0*/  PRMT R50, R96, 0x7632, R50 ;  /* 0x0000763260327816 */ /* 0x000fe20000000032 */
[----:B------:R-:W1:Y:S01]  /*275d0*/  LDC R167, c[0x0][0x404] ;  /* 0x00010100ffa77b82 */ /* 0x000e620000000800 */
[----:B------:R-:W-:Y:S01]  /*275e0*/  FFMA.FTZ R5, R5, R236, 1.1641532182693481445e-10 ;  /* 0x2f00000005057423 */ /* 0x000fe200000100ec */
[----:B0-----:R-:W-:-:S04]  /*275f0*/  FMUL.FTZ R21, R21, R166 ;  /* 0x000000a615157220 */ /* 0x001fc80000410000 */
[----:B-1----:R-:W-:-:S04]  /*27600*/  FSETP.GTU.FTZ.AND P2, PT, R5, R167, PT ;  /* 0x000000a70500720b */ /* 0x002fc80003f5c000 */
[----:B------:R-:W-:Y:S01]  /*27610*/  FSEL R5, R21, RZ, !P2 ;  /* 0x000000ff15057208 */ /* 0x000fe20005000000 */
[----:B------:R-:W-:Y:S01]  /*27620*/  @P1 IMAD.U32 R21, R56, 0x10000, RZ ;  /* 0x0001000038151824 */ /* 0x000fe200078e00ff */
        /* <DEDUP_REMOVED lines=15> */
.L_x_737:
        /* <DEDUP_REMOVED lines=13> */
.L_x_739:
[----:B------:R-:W-:Y:S05]  /*277f0*/  BSYNC.RECONVERGENT B2 ;  /* 0x0000000000027941 */ /* 0x000fea0003800200 */
.L_x_738:
        /* <DEDUP_REMOVED lines=60> */
.L_x_736:
[----:B------:R-:W-:Y:S05]  /*27bc0*/  BSYNC.RECONVERGENT B1 ;  /* 0x0000000000017941 */ /* 0x000fea0003800200 */
.L_x_735:
[----:B------:R-:W-:Y:S01]  /*27bd0*/  I2FP.F32.U32 R21, R21 ;  /* 0x0000001500157245 */ /* 0x000fe20000201000 */
[----:B------:R-:W-:Y:S01]  /*27be0*/  IMAD.U32 R34, R50, 0x10000, RZ ;  /* 0x0001000032227824 */ /* 0x000fe200078e00ff */
[----:B------:R-:W-:Y:S01]  /*27bf0*/  LOP3.LUT R25, R25, 0xfffffff7, RZ, 0xc0, !PT ;  /* 0xfffffff719197812 */ /* 0x000fe200078ec0ff */
[----:B------:R-:W-:Y:S01]  /*27c00*/  BSSY.RECONVERGENT B1, `(.L_x_740) ;  /* 0x0000061000017945 */ /* 0x000fe20003800200 */
[----:B------:R-:W-:Y:S02]  /*27c10*/  HFMA2 R50, -RZ, RZ, 0, 1.1920928955078125e-07 ;  /* 0x00000002ff327431 */ /* 0x000fe400000001ff */
[----:B------:R-:W-:Y:S01]  /*27c20*/  FFMA.FTZ R21, R21, R236, 1.1641532182693481445e-10 ;  /* 0x2f00000015157423 */ /* 0x000fe200000100ec */
[----:B------:R-:W-:-:S04]  /*27c30*/  FMUL.FTZ R34, R34, R166 ;  /* 0x000000a622227220 */ /* 0x000fc80000410000 */
[----:B------:R-:W-:Y:S02]  /*27c40*/  FSETP.GTU.FTZ.AND P2, PT, R21, R167, PT ;  /* 0x000000a71500720b */ /* 0x000fe40003f5c000 */
[----:B------:R-:W-:Y:S02]  /*27c50*/  @P1 PRMT R21, R56, 0x7632, R21 ;  /* 0x0000763238151816 */ /* 0x000fe40000000015 */
[----:B------:R-:W-:Y:S02]  /*27c60*/  FSEL R34, R34, RZ, !P2 ;  /* 0x000000ff22227208 */ /* 0x000fe40005000000 */
[----:B------:R-:W-:Y:S01]  /*27c70*/  PLOP3.LUT P2, PT, P2, PT, PT, 0x8, 0x80 ;  /* 0x000000000080781c */ /* 0x000fe2000174e170 */
[----:B------:R-:W-:-:S04]  /*27c80*/  @P1 IMAD.U32 R21, R21, 0x10000, RZ ;  /* 0x0001000015151824 */ /* 0x000fc800078e00ff */
[----:B------:R-:W-:Y:S01]  /*27c90*/  @P1 FADD.FTZ R34, R21, R34 ;  /* 0x0000002215221221 */ /* 0x000fe20000010000 */
[----:B------:R-:W-:-:S04]  /*27ca0*/  IMAD.MOV.U32 R21, RZ, RZ, R20 ;  /* 0x000000ffff157224 */ /* 0x000fc800078e0014 */
        /* <DEDUP_REMOVED lines=12> */
.L_x_742:
        /* <DEDUP_REMOVED lines=13> */
.L_x_744:
[----:B------:R-:W-:Y:S05]  /*27e40*/  BSYNC.RECONVERGENT B2 ;  /* 0x0000000000027941 */ /* 0x000fea0003800200 */
.L_x_743:
        /* <DEDUP_REMOVED lines=60> */
.L_x_741:
[----:B------:R-:W-:Y:S05]  /*28210*/  BSYNC.RECONVERGENT B1 ;  /* 0x0000000000017941 */ /* 0x000fea0003800200 */
.L_x_740:
[----:B------:R-:W-:Y:S01]  /*28220*/  I2FP.F32.U32 R21, R21 ;  /* 0x0000001500157245 */ /* 0x000fe20000201000 */
[----:B------:R-:W-:Y:S01]  /*28230*/  IMAD.U32 R35, R97, 0x10000, RZ ;  /* 0x0001000061237824 */ /* 0x000fe200078e00ff */
[----:B------:R-:W-:Y:S01]  /*28240*/  LOP3.LUT R25, R25, 0xfffffffb, RZ, 0xc0, !PT ;  /* 0xfffffffb19197812 */ /* 0x000fe200078ec0ff */
[----:B------:R-:W-:Y:S01]  /*28250*/  BSSY.RECONVERGENT B1, `(.L_x_745) ;  /* 0x0000061000017945 */ /* 0x000fe20003800200 */
[----:B------:R-:W-:Y:S02]  /*28260*/  HFMA2 R51, -RZ, RZ, 0, 1.1920928955078125e-07 ;  /* 0x00000002ff337431 */ /* 0x000fe400000001ff */
[----:B------:R-:W-:Y:S01]  /*28270*/  FFMA.FTZ R21, R21, R236, 1.1641532182693481445e-10 ;  /* 0x2f00000015157423 */ /* 0x000fe200000100ec */
[----:B------:R-:W-:Y:S01]  /*28280*/  FMUL.FTZ R35, R35, R166 ;  /* 0x000000a623237220 */ /* 0x000fe20000410000 */
[----:B------:R-:W-:-:S03]  /*28290*/  PRMT R103, R97, 0x7632, R103 ;  /* 0x0000763261677816 */ /* 0x000fc60000000067 */
[----:B------:R-:W-:Y:S01]  /*282a0*/  FSETP.GTU.FTZ.AND P2, PT, R21, R167, PT ;  /* 0x000000a71500720b */ /* 0x000fe20003f5c000 */
[----:B------:R-:W-:-:S03]  /*282b0*/  @P1 IMAD.U32 R21, R57, 0x10000, RZ ;  /* 0x0001000039151824 */ /* 0x000fc600078e00ff */
        /* <DEDUP_REMOVED lines=16> */
.L_x_747:
        /* <DEDUP_REMOVED lines=13> */
.L_x_749:
[----:B------:R-:W-:Y:S05]  /*28490*/  BSYNC.RECONVERGENT B2 ;  /* 0x0000000000027941 */ /* 0x000fea0003800200 */
.L_x_748:
        /* <DEDUP_REMOVED lines=60> */
.L_x_746:
[----:B------:R-:W-:Y:S05]  /*28860*/  BSYNC.RECONVERGENT B1 ;  /* 0x0000000000017941 */ /* 0x000fea0003800200 */
.L_x_745:
        /* <DEDUP_REMOVED lines=26> */
.L_x_752:
        /* <DEDUP_REMOVED lines=13> */
.L_x_754:
[----:B------:R-:W-:Y:S05]  /*28ae0*/  BSYNC.RECONVERGENT B2 ;  /* 0x0000000000027941 */ /* 0x000fea0003800200 */
.L_x_753:
        /* <DEDUP_REMOVED lines=60> */
.L_x_751:
[----:B------:R-:W-:Y:S05]  /*28eb0*/  BSYNC.RECONVERGENT B1 ;  /* 0x0000000000017941 */ /* 0x000fea0003800200 */
.L_x_750:
[----:B------:R-:W-:Y:S01]  /*28ec0*/  I2FP.F32.U32 R21, R21 ;  /* 0x0000001500157245 */ /* 0x000fe20000201000 */
[----:B------:R-:W-:Y:S01]  /*28ed0*/  IMAD.U32 R51, R98, 0x10000, RZ ;  /* 0x0001000062337824 */ /* 0x000fe200078e00ff */
[----:B------:R-:W-:Y:S01]  /*28ee0*/  ISETP.NE.AND P3, PT, R116, 0x1, PT ;  /* 0x000000017400780c */ /* 0x000fe20003f65270 */
        /* <DEDUP_REMOVED lines=21> */
.L_x_757:
        /* <DEDUP_REMOVED lines=13> */
.L_x_759:
[----:B------:R-:W-:Y:S05]  /*29110*/  BSYNC.RECONVERGENT B2 ;  /* 0x0000000000027941 */ /* 0x000fea0003800200 */
.L_x_758:
        /* <DEDUP_REMOVED lines=60> */
.L_x_756:
[----:B------:R-:W-:Y:S05]  /*294e0*/  BSYNC.RECONVERGENT B1 ;  /* 0x0000000000017941 */ /* 0x000fea0003800200 */
.L_x_755:
[----:B------:R-:W-:Y:S01]  /*294f0*/  I2FP.F32.U32 R21, R21 ;  /* 0x0000001500157245 */ /* 0x000fe20000201000 */
[----:B------:R-:W-:Y:S01]  /*29500*/  IMAD.U32 R116, R129, 0x10000, RZ ;  /* 0x0001000081747824 */ /* 0x000fe200078e00ff */
[----:B------:R-:W-:Y:S01]  /*29510*/  ISETP.NE.AND P4, PT, R117, 0x1, PT ;  /* 0x000000017500780c */ /* 0x000fe20003f85270 */
        /* <DEDUP_REMOVED lines=21> */
.L_x_762:
        /* <DEDUP_REMOVED lines=13> */
.L_x_764:
[----:B------:R-:W-:Y:S05]  /*29740*/  BSYNC.RECONVERGENT B2 ;  /* 0x0000000000027941 */ /* 0x000fea0003800200 */
.L_x_763:
        /* <DEDUP_REMOVED lines=60> */
.L_x_761:
[----:B------:R-:W-:Y:S05]  /*29b10*/  BSYNC.RECONVERGENT B1 ;  /* 0x0000000000017941 */ /* 0x000fea0003800200 */
.L_x_760:
        /* <DEDUP_REMOVED lines=8> */
[----:B------:R-:W-:Y:S01]  /*29ba0*/  FSETP.GTU.FTZ.AND P4, PT, R21, R167, PT ;  /* 0x000000a71500720b */ /* 0x000fe20003f9c000 */
[----:B------:R-:W-:-:S03]  /*29bb0*/  @P1 IMAD.U32 R21, R59, 0x10000, RZ ;  /* 0x000100003b151824 */ /* 0x000fc600078e00ff */
[----:B------:R-:W-:Y:S02]  /*29bc0*/  FSEL R117, R117, RZ, !P4 ;  /* 0x000000ff75757208 */ /* 0x000fe40006000000 */
[----:B------:R-:W-:-:S03]  /*29bd0*/  PLOP3.LUT P4, PT, P4, PT, PT, 0x8, 0x80 ;  /* 0x000000000080781c */ /* 0x000fc6000278e170 */
[----:B------:R-:W-:Y:S01]  /*29be0*/  @P1 FADD.FTZ R117, R21, R117 ;  /* 0x0000007515751221 */ /* 0x000fe20000010000 */
[----:B------:R-:W-:-:S04]  /*29bf0*/  HFMA2 R21, -RZ, RZ, 0, 1.1920928955078125e-07 ;  /* 0x00000002ff157431 */ /* 0x000fc800000001ff */
        /* <DEDUP_REMOVED lines=10> */
.L_x_767:
        /* <DEDUP_REMOVED lines=13> */
.L_x_769:
[----:B------:R-:W-:Y:S05]  /*29d70*/  BSYNC.RECONVERGENT B2 ;  /* 0x0000000000027941 */ /* 0x000fea0003800200 */
.L_x_768:
        /* <DEDUP_REMOVED lines=60> */
.L_x_766:
[----:B------:R-:W-:Y:S05]  /*2a140*/  BSYNC.RECONVERGENT B1 ;  /* 0x0000000000017941 */ /* 0x000fea0003800200 */
.L_x_765:
        /* <DEDUP_REMOVED lines=10> */
[----:B------:R-:W-:Y:S01]  /*2a1f0*/  PLOP3.LUT P5, PT, P5, PT, PT, 0x8, 0x80 ;  /* 0x000000000080781c */ /* 0x000fe20002fae170 */
[----:B------:R-:W-:-:S04]  /*2a200*/  @P1 IMAD.U32 R164, R164, 0x10000, RZ ;  /* 0x00010000a4a41824 */ /* 0x000fc800078e00ff */
[----:B------:R-:W-:-:S05]  /*2a210*/  @P1 FADD.FTZ R129, R164, R129 ;  /* 0x00000081a4811221 */ /* 0x000fca0000010000 */
[----:B------:R-:W-:-:S04]  /*2a220*/  F2FP.BF16.F32.PACK_AB R164, RZ, R129 ;  /* 0x00000081ffa4723e */ /* 0x000fc800000010ff */
[----:B------:R-:W-:-:S07]  /*2a230*/  PRMT R99, R99, 0x5410, R164 ;  /* 0x0000541063637816 */ /* 0x000fce00000000a4 */
.L_x_729:
        /* <DEDUP_REMOVED lines=43> */
.L_x_770:
[----:B------:R-:W-:Y:S02]  /*2a4f0*/  IMAD.MOV.U32 R135, RZ, RZ, R101 ;  /* 0x000000ffff877224 */ /* 0x000fe400078e0065 */
[----:B------:R-:W-:-:S07]  /*2a500*/  VIADD R100, R100, 0x20 ;  /* 0x0000002064647836 */ /* 0x000fce0000000000 */
.L_x_647:
[----:B------:R-:W-:Y:S05]  /*2a510*/  BSYNC.RECONVERGENT B0 ;  /* 0x0000000000007941 */ /* 0x000fea0003800200 */
.L_x_646:
        /* <DEDUP_REMOVED lines=35> */
.L_x_776:
        /* <DEDUP_REMOVED lines=13> */
.L_x_778:
[----:B------:R-:W-:Y:S05]  /*2a820*/  BSYNC.RECONVERGENT B2 ;  /* 0x0000000000027941 */ /* 0x000fea0003800200 */
.L_x_777:
        /* <DEDUP_REMOVED lines=61> */
.L_x_775:
[----:B------:R-:W-:Y:S05]  /*2ac00*/  BSYNC.RECONVERGENT B1 ;  /* 0x0000000000017941 */ /* 0x000fea0003800200 */
.L_x_774:
[----:B------:R-:W1:Y:S01]  /*2ac10*/  LDC R166, c[0x0][0x404] ;  /* 0x00010100ffa67b82 */ /* 0x000e620000000800 */
[----:B------:R-:W-:Y:S01]  /*2ac20*/  I2FP.F32.U32 R4, R4 ;  /* 0x0000000400047245 */ /* 0x000fe20000201000 */
[----:B------:R-:W-:Y:S01]  /*2ac30*/  IMAD.MOV.U32 R167, RZ, RZ, 0x2f800000 ;  /* 0x2f800000ffa77424 */ /* 0x000fe200078e00ff */
[----:B-----5:R-:W-:Y:S01]  /*2ac40*/  SHF.L.U32 R8, R96, 0x10, RZ ;  /* 0x0000001060087819 */ /* 0x020fe200000006ff */
[----:B------:R-:W-:Y:S01]  /*2ac50*/  BSSY.RECONVERGENT B1, `(.L_x_779) ;  /* 0x0000061000017945 */ /* 0x000fe20003800200 */
[----:B------:R-:W-:Y:S01]  /*2ac60*/  LOP3.LUT R25, R25, 0xffffffef, RZ, 0xc0, !PT ;  /* 0xffffffef19197812 */ /* 0x000fe200078ec0ff */
[----:B------:R-:W-:Y:S01]  /*2ac70*/  FFMA.FTZ R4, R4, R167, 1.1641532182693481445e-10 ;  /* 0x2f00000004047423 */ /* 0x000fe200000100a7 */
[----:B------:R-:W-:Y:S01]  /*2ac80*/  PRMT R14, R96, 0x7632, R14 ;  /* 0x00007632600e7816 */ /* 0x000fe2000000000e */
[----:B------:R-:W2:Y:S01]  /*2ac90*/  LDC R135, c[0x0][0x408] ;  /* 0x00010200ff877b82 */ /* 0x000ea20000000800 */
[----:B------:R-:W-:Y:S02]  /*2aca0*/  IMAD.MOV.U32 R10, RZ, RZ, R20 ;  /* 0x000000ffff0a7224 */ /* 0x000fe400078e0014 */
[----:B-1----:R-:W-:Y:S01]  /*2acb0*/  FSETP.GTU.FTZ.AND P2, PT, R4, R166, PT ;  /* 0x000000a60400720b */ /* 0x002fe20003f5c000 */
[----:B--2---:R-:W-:Y:S01]  /*2acc0*/  FMUL.FTZ R4, R8, R135 ;  /* 0x0000008708047220 */ /* 0x004fe20000410000 */
[----:B------:R-:W-:-:S04]  /*2acd0*/  IMAD.MOV.U32 R8, RZ, RZ, 0x2 ;  /* 0x00000002ff087424 */ /* 0x000fc800078e00ff */
        /* <DEDUP_REMOVED lines=13> */
.L_x_781:
        /* <DEDUP_REMOVED lines=13> */
.L_x_783:
[----:B------:R-:W-:Y:S05]  /*2ae80*/  BSYNC.RECONVERGENT B2 ;  /* 0x0000000000027941 */ /* 0x000fea0003800200 */
.L_x_782:
        /* <DEDUP_REMOVED lines=61> */
.L_x_780:
[----:B------:R-:W-:Y:S05]  /*2b260*/  BSYNC.RECONVERGENT B1 ;  /* 0x0000000000017941 */ /* 0x000fea0003800200 */
.L_x_779:
[----:B------:R-:W-:Y:S01]  /*2b270*/  I2FP.F32.U32 R9, R10 ;  /* 0x0000000a00097245 */ /* 0x000fe20000201000 */
[----:B------:R-:W-:Y:S01]  /*2b280*/  BSSY.RECONVERGENT B1, `(.L_x_784) ;  /* 0x0000063000017945 */ /* 0x000fe20003800200 */
[----:B------:R-:W-:-:S03]  /*2b290*/  SHF.L.U32 R10, R60, 0x10, RZ ;  /* 0x000000103c0a7819 */ /* 0x000fc600000006ff */
[----:B------:R-:W-:Y:S02]  /*2b2a0*/  FFMA.FTZ R9, R9, R167, 1.1641532182693481445e-10 ;  /* 0x2f00000009097423 */ /* 0x000fe400000100a7 */
[----:B------:R-:W-:-:S03]  /*2b2b0*/  FMUL.FTZ R10, R10, R135 ;  /* 0x000000870a0a7220 */ /* 0x000fc60000410000 */
[----:B------:R-:W-:-:S04]  /*2b2c0*/  FSETP.GTU.FTZ.AND P2, PT, R9, R166, PT ;  /* 0x000000a60900720b */ /* 0x000fc80003f5c000 */
[----:B------:R-:W-:Y:S01]  /*2b2d0*/  FSEL R9, R10, RZ, !P2 ;  /* 0x000000ff0a097208 */ /* 0x000fe20005000000 */
[----:B------:R-:W-:Y:S01]  /*2b2e0*/  HFMA2 R10, -RZ, RZ, 0, 1.1920928955078125e-07 ;  /* 0x00000002ff0a7431 */ /* 0x000fe200000001ff */
        /* <DEDUP_REMOVED lines=17> */
.L_x_786:
        /* <DEDUP_REMOVED lines=13> */
.L_x_788:
[----:B------:R-:W-:Y:S05]  /*2b4d0*/  BSYNC.RECONVERGENT B2 ;  /* 0x0000000000027941 */ /* 0x000fea0003800200 */
.L_x_787:
        /* <DEDUP_REMOVED lines=61> */
.L_x_785:
[----:B------:R-:W-:Y:S05]  /*2b8b0*/  BSYNC.RECONVERGENT B1 ;  /* 0x0000000000017941 */ /* 0x000fea0003800200 */
.L_x_784:
        /* <DEDUP_REMOVED lines=22> */
.L_x_791:
        /* <DEDUP_REMOVED lines=13> */
.L_x_793:
[----:B------:R-:W-:Y:S05]  /*2baf0*/  BSYNC.RECONVERGENT B2 ;  /* 0x0000000000027941 */ /* 0x000fea0003800200 */
.L_x_792:
        /* <DEDUP_REMOVED lines=61> */
.L_x_790:
[----:B------:R-:W-:Y:S05]  /*2bed0*/  BSYNC.RECONVERGENT B1 ;  /* 0x0000000000017941 */ /* 0x000fea0003800200 */
.L_x_789:
        /* <DEDUP_REMOVED lines=27> */
.L_x_796:
        /* <DEDUP_REMOVED lines=13> */
.L_x_798:
[----:B------:R-:W-:Y:S05]  /*2c160*/  BSYNC.RECONVERGENT B2 ;  /* 0x0000000000027941 */ /* 0x000fea0003800200 */
.L_x_797:
        /* <DEDUP_REMOVED lines=61> */
.L_x_795:
[----:B------:R-:W-:Y:S05]  /*2c540*/  BSYNC.RECONVERGENT B1 ;  /* 0x0000000000017941 */ /* 0x000fea0003800200 */
.L_x_794:
        /* <DEDUP_REMOVED lines=23> */
.L_x_801:
        /* <DEDUP_REMOVED lines=13> */
.L_x_803:
[----:B------:R-:W-:Y:S05]  /*2c790*/  BSYNC.RECONVERGENT B2 ;  /* 0x0000000000027941 */ /* 0x000fea0003800200 */
.L_x_802:
        /* <DEDUP_REMOVED lines=61> */
.L_x_800:
[----:B------:R-:W-:Y:S05]  /*2cb70*/  BSYNC.RECONVERGENT B1 ;  /* 0x0000000000017941 */ /* 0x000fea0003800200 */
.L_x_799:
        /* <DEDUP_REMOVED lines=25> */
.L_x_806:
        /* <DEDUP_REMOVED lines=13> */
.L_x_808:
[----:B------:R-:W-:Y:S05]  /*2cde0*/  BSYNC.RECONVERGENT B2 ;  /* 0x0000000000027941 */ /* 0x000fea0003800200 */
.L_x_807:
        /* <DEDUP_REMOVED lines=60> */
.L_x_805:
[----:B------:R-:W-:Y:S05]  /*2d1b0*/  BSYNC.RECONVERGENT B1 ;  /* 0x0000000000017941 */ /* 0x000fea0003800200 */
.L_x_804:
        /* <DEDUP_REMOVED lines=22> */
.L_x_811:
        /* <DEDUP_REMOVED lines=13> */
.L_x_813:
[----:B------:R-:W-:Y:S05]  /*2d3f0*/  BSYNC.RECONVERGENT B2 ;  /* 0x0000000000027941 */ /* 0x000fea0003800200 */
.L_x_812:
        /* <DEDUP_REMOVED lines=60> */
.L_x_810:
[----:B------:R-:W-:Y:S05]  /*2d7c0*/  BSYNC.RECONVERGENT B1 ;  /* 0x0000000000017941 */ /* 0x000fea0003800200 */
.L_x_809:
        /* <DEDUP_REMOVED lines=27> */
.L_x_816:
        /* <DEDUP_REMOVED lines=13> */
.L_x_818:
[----:B------:R-:W-:Y:S05]  /*2da50*/  BSYNC.RECONVERGENT B2 ;  /* 0x0000000000027941 */ /* 0x000fea0003800200 */
.L_x_817:
        /* <DEDUP_REMOVED lines=60> */
.L_x_815:
[----:B------:R-:W-:Y:S05]  /*2de20*/  BSYNC.RECONVERGENT B1 ;  /* 0x0000000000017941 */ /* 0x000fea0003800200 */
.L_x_814:
        /* <DEDUP_REMOVED lines=21> */
.L_x_821:
        /* <DEDUP_REMOVED lines=13> */
.L_x_823:
[----:B------:R-:W-:Y:S05]  /*2e050*/  BSYNC.RECONVERGENT B2 ;  /* 0x0000000000027941 */ /* 0x000fea0003800200 */
.L_x_822:
        /* <DEDUP_REMOVED lines=60> */
.L_x_820:
[----:B------:R-:W-:Y:S05]  /*2e420*/  BSYNC.RECONVERGENT B1 ;  /* 0x0000000000017941 */ /* 0x000fea0003800200 */
.L_x_819:
        /* <DEDUP_REMOVED lines=25> */
.L_x_826:
        /* <DEDUP_REMOVED lines=13> */
.L_x_828:
[----:B------:R-:W-:Y:S05]  /*2e690*/  BSYNC.RECONVERGENT B2 ;  /* 0x0000000000027941 */ /* 0x000fea0003800200 */
.L_x_827:
        /* <DEDUP_REMOVED lines=60> */
.L_x_825:
[----:B------:R-:W-:Y:S05]  /*2ea60*/  BSYNC.RECONVERGENT B1 ;  /* 0x0000000000017941 */ /* 0x000fea0003800200 */
.L_x_824:
        /* <DEDUP_REMOVED lines=20> */
.L_x_831:
        /* <DEDUP_REMOVED lines=13> */
.L_x_833:
[----:B------:R-:W-:Y:S05]  /*2ec80*/  BSYNC.RECONVERGENT B2 ;  /* 0x0000000000027941 */ /* 0x000fea0003800200 */
.L_x_832:
        /* <DEDUP_REMOVED lines=60> */
.L_x_830:
[----:B------:R-:W-:Y:S05]  /*2f050*/  BSYNC.RECONVERGENT B1 ;  /* 0x0000000000017941 */ /* 0x000fea0003800200 */
.L_x_829:
        /* <DEDUP_REMOVED lines=27> */
.L_x_836:
        /* <DEDUP_REMOVED lines=13> */
.L_x_838:
[----:B------:R-:W-:Y:S05]  /*2f2e0*/  BSYNC.RECONVERGENT B2 ;  /* 0x0000000000027941 */ /* 0x000fea0003800200 */
.L_x_837:
        /* <DEDUP_REMOVED lines=60> */
.L_x_835:
[----:B------:R-:W-:Y:S05]  /*2f6b0*/  BSYNC.RECONVERGENT B1 ;  /* 0x0000000000017941 */ /* 0x000fea0003800200 */
.L_x_834:
        /* <DEDUP_REMOVED lines=21> */
.L_x_841:
        /* <DEDUP_REMOVED lines=13> */
.L_x_843:
[----:B------:R-:W-:Y:S05]  /*2f8e0*/  BSYNC.RECONVERGENT B2 ;  /* 0x0000000000027941 */ /* 0x000fea0003800200 */
.L_x_842:
        /* <DEDUP_REMOVED lines=60> */
.L_x_840:
[----:B------:R-:W-:Y:S05]  /*2fcb0*/  BSYNC.RECONVERGENT B1 ;  /* 0x0000000000017941 */ /* 0x000fea0003800200 */
.L_x_839:
        /* <DEDUP_REMOVED lines=26> */
.L_x_846:
        /* <DEDUP_REMOVED lines=13> */
.L_x_848:
[----:B------:R-:W-:Y:S05]  /*2ff30*/  BSYNC.RECONVERGENT B2 ;  /* 0x0000000000027941 */ /* 0x000fea0003800200 */
.L_x_847:
        /* <DEDUP_REMOVED lines=60> */
.L_x_845:
[----:B------:R-:W-:Y:S05]  /*30300*/  BSYNC.RECONVERGENT B1 ;  /* 0x0000000000017941 */ /* 0x000fea0003800200 */
.L_x_844:
        /* <DEDUP_REMOVED lines=20> */
.L_x_851:
        /* <DEDUP_REMOVED lines=16> */
.L_x_853:
[----:B------:R-:W-:Y:S05]  /*30550*/  BSYNC.RECONVERGENT B2 ;  /* 0x0000000000027941 */ /* 0x000fea0003800200 */
.L_x_852:
        /* <DEDUP_REMOVED lines=60> */
.L_x_850:
[----:B------:R-:W-:Y:S05]  /*30920*/  BSYNC.RECONVERGENT B1 ;  /* 0x0000000000017941 */ /* 0x000fea0003800200 */
.L_x_849:
        /* <DEDUP_REMOVED lines=20> */
.L_x_773:
        /* <DEDUP_REMOVED lines=16> */
.L_x_857:
        /* <DEDUP_REMOVED lines=13> */
.L_x_859:
[----:B------:R-:W-:Y:S05]  /*30c40*/  BSYNC.RECONVERGENT B2 ;  /* 0x0000000000027941 */ /* 0x000fea0003800200 */
.L_x_858:
        /* <DEDUP_REMOVED lines=60> */
.L_x_856:
[----:B------:R-:W-:Y:S05]  /*31010*/  BSYNC.RECONVERGENT B1 ;  /* 0x0000000000017941 */ /* 0x000fea0003800200 */
.L_x_855:
[----:B------:R-:W0:Y:S01]  /*31020*/  LDC R166, c[0x0][0x408] ;  /* 0x00010200ffa67b82 */ /* 0x000e220000000800 */
[----:B------:R-:W-:Y:S01]  /*31030*/  I2FP.F32.U32 R4, R4 ;  /* 0x0000000400047245 */ /* 0x000fe20000201000 */
[----:B------:R-:W-:Y:S01]  /*31040*/  IMAD.MOV.U32 R236, RZ, RZ, 0x2f800000 ;  /* 0x2f800000ffec7424 */ /* 0x000fe200078e00ff */
[----:B-----5:R-:W-:Y:S01]  /*31050*/  SHF.L.U32 R21, R96, 0x10, RZ ;  /* 0x0000001060157819 */ /* 0x020fe200000006ff */
[----:B------:R-:W-:Y:S01]  /*31060*/  BSSY.RECONVERGENT B1, `(.L_x_860) ;  /* 0x0000063000017945 */ /* 0x000fe20003800200 */
[----:B------:R-:W-:Y:S01]  /*31070*/  LOP3.LUT R25, R25, 0xffffffef, RZ, 0xc0, !PT ;  /* 0xffffffef19197812 */ /* 0x000fe200078ec0ff */
[----:B------:R-:W-:Y:S01]  /*31080*/  FFMA.FTZ R4, R4, R236, 1.1641532182693481445e-10 ;  /* 0x2f00000004047423 */ /* 0x000fe200000100ec */
[----:B------:R-:W-:Y:S01]  /*31090*/  PRMT R54, R96, 0x7632, R54 ;  /* 0x0000763260367816 */ /* 0x000fe20000000036 */
[----:B------:R-:W1:Y:S01]  /*310a0*/  LDC R167, c[0x0][0x404] ;  /* 0x00010100ffa77b82 */ /* 0x000e620000000800 */
[----:B------:R-:W-:Y:S02]  /*310b0*/  IMAD.MOV.U32 R37, RZ, RZ, 0x2 ;  /* 0x00000002ff257424 */ /* 0x000fe400078e00ff */
        /* <DEDUP_REMOVED lines=19> */
.L_x_862:
        /* <DEDUP_REMOVED lines=13> */
.L_x_864:
[----:B------:R-:W-:Y:S05]  /*312c0*/  BSYNC.RECONVERGENT B2 ;  /* 0x0000000000027941 */ /* 0x000fea0003800200 */
.L_x_863:
        /* <DEDUP_REMOVED lines=60> */
.L_x_861:
[----:B------:R-:W-:Y:S05]  /*31690*/  BSYNC.RECONVERGENT B1 ;  /* 0x0000000000017941 */ /* 0x000fea0003800200 */
.L_x_860:
        /* <DEDUP_REMOVED lines=26> */
.L_x_867:
        /* <DEDUP_REMOVED lines=13> */
.L_x_869:
[----:B------:R-:W-:Y:S05]  /*31910*/  BSYNC.RECONVERGENT B2 ;  /* 0x0000000000027941 */ /* 0x000fea0003800200 */
.L_x_868:
        /* <DEDUP_REMOVED lines=60> */
.L_x_866:
[----:B------:R-:W-:Y:S05]  /*31ce0*/  BSYNC.RECONVERGENT B1 ;  /* 0x0000000000017941 */ /* 0x000fea0003800200 */
.L_x_865:
[----:B------:R-:W-:Y:S01]  /*31cf0*/  I2FP.F32.U32 R21, R21 ;  /* 0x0000001500157245 */ /* 0x000fe20000201000 */
[----:B------:R-:W-:Y:S01]  /*31d00*/  BSSY.RECONVERGENT B1, `(.L_x_870) ;  /* 0x0000063000017945 */ /* 0x000fe20003800200 */
[----:B------:R-:W-:Y:S01]  /*31d10*/  SHF.L.U32 R37, R97, 0x10, RZ ;  /* 0x0000001061257819 */ /* 0x000fe200000006ff */
[----:B------:R-:W-:Y:S01]  /*31d20*/  IMAD.MOV.U32 R55, RZ, RZ, 0x2 ;  /* 0x00000002ff377424 */ /* 0x000fe200078e00ff */
[----:B------:R-:W-:Y:S01]  /*31d30*/  LOP3.LUT R25, R25, 0xfffffffb, RZ, 0xc0, !PT ;  /* 0xfffffffb19197812 */ /* 0x000fe200078ec0ff */
        /* <DEDUP_REMOVED lines=21> */
.L_x_872:
        /* <DEDUP_REMOVED lines=13> */
.L_x_874:
[----:B------:R-:W-:Y:S05]  /*31f60*/  BSYNC.RECONVERGENT B2 ;  /* 0x0000000000027941 */ /* 0x000fea0003800200 */
.L_x_873:
        /* <DEDUP_REMOVED lines=60> */
.L_x_871:
[----:B------:R-:W-:Y:S05]  /*32330*/  BSYNC.RECONVERGENT B1 ;  /* 0x0000000000017941 */ /* 0x000fea0003800200 */
.L_x_870:
        /* <DEDUP_REMOVED lines=26> */
.L_x_877:
        /* <DEDUP_REMOVED lines=13> */
.L_x_879:
[----:B------:R-:W-:Y:S05]  /*325b0*/  BSYNC.RECONVERGENT B2 ;  /* 0x0000000000027941 */ /* 0x000fea0003800200 */
.L_x_878:
        /* <DEDUP_REMOVED lines=60> */
.L_x_876:
[----:B------:R-:W-:Y:S05]  /*32980*/  BSYNC.RECONVERGENT B1 ;  /* 0x0000000000017941 */ /* 0x000fea0003800200 */
.L_x_875:
        /* <DEDUP_REMOVED lines=24> */
.L_x_882:
        /* <DEDUP_REMOVED lines=13> */
.L_x_884:
[----:B------:R-:W-:Y:S05]  /*32be0*/  BSYNC.RECONVERGENT B2 ;  /* 0x0000000000027941 */ /* 0x000fea0003800200 */
.L_x_883:
        /* <DEDUP_REMOVED lines=60> */
.L_x_881:
[----:B------:R-:W-:Y:S05]  /*32fb0*/  BSYNC.RECONVERGENT B1 ;  /* 0x0000000000017941 */ /* 0x000fea0003800200 */
.L_x_880:
        /* <DEDUP_REMOVED lines=24> */
.L_x_887:
        /* <DEDUP_REMOVED lines=13> */
.L_x_889:
[----:B------:R-:W-:Y:S05]  /*33210*/  BSYNC.RECONVERGENT B2 ;  /* 0x0000000000027941 */ /* 0x000fea0003800200 */
.L_x_888:
        /* <DEDUP_REMOVED lines=60> */
.L_x_886:
[----:B------:R-:W-:Y:S05]  /*335e0*/  BSYNC.RECONVERGENT B1 ;  /* 0x0000000000017941 */ /* 0x000fea0003800200 */
.L_x_885:
        /* <DEDUP_REMOVED lines=24> */
.L_x_892:
        /* <DEDUP_REMOVED lines=13> */
.L_x_894:
[----:B------:R-:W-:Y:S05]  /*33840*/  BSYNC.RECONVERGENT B2 ;  /* 0x0000000000027941 */ /* 0x000fea0003800200 */
.L_x_893:
        /* <DEDUP_REMOVED lines=60> */
.L_x_891:
[----:B------:R-:W-:Y:S05]  /*33c10*/  BSYNC.RECONVERGENT B1 ;  /* 0x0000000000017941 */ /* 0x000fea0003800200 */
.L_x_890:
        /* <DEDUP_REMOVED lines=15> */
.L_x_854:
        /* <DEDUP_REMOVED lines=43> */
.L_x_895:
[----:B------:R-:W-:Y:S01]  /*33fc0*/  MOV R135, R101 ;  /* 0x0000006500877202 */ /* 0x000fe20000000f00 */
[----:B------:R-:W-:-:S07]  /*33fd0*/  VIADD R100, R100, 0x20 ;  /* 0x0000002064647836 */ /* 0x000fce0000000000 */
.L_x_772:
[----:B------:R-:W-:Y:S05]  /*33fe0*/  BSYNC.RECONVERGENT B0 ;  /* 0x0000000000007941 */ /* 0x000fea0003800200 */
.L_x_771:
        /* <DEDUP_REMOVED lines=35> */
.L_x_901:
        /* <DEDUP_REMOVED lines=13> */
.L_x_903:
[----:B------:R-:W-:Y:S05]  /*342f0*/  BSYNC.RECONVERGENT B2 ;  /* 0x0000000000027941 */ /* 0x000fea0003800200 */
.L_x_902:
        /* <DEDUP_REMOVED lines=61> */
.L_x_900:
[----:B------:R-:W-:Y:S05]  /*346d0*/  BSYNC.RECONVERGENT B1 ;  /* 0x0000000000017941 */ /* 0x000fea0003800200 */
.L_x_899:
[----:B------:R-:W1:Y:S01]  /*346e0*/  LDC R166, c[0x0][0x404] ;  /* 0x00010100ffa67b82 */ /* 0x000e620000000800 */
[----:B------:R-:W-:Y:S01]  /*346f0*/  I2FP.F32.U32 R3, R3 ;  /* 0x0000000300037245 */ /* 0x000fe20000201000 */
[----:B------:R-:W-:Y:S01]  /*34700*/  IMAD.MOV.U32 R167, RZ, RZ, 0x2f800000 ;  /* 0x2f800000ffa77424 */ /* 0x000fe200078e00ff */
[----:B------:R-:W-:Y:S01]  /*34710*/  LOP3.LUT R25, R25, 0xffffffef, RZ, 0xc0, !PT ;  /* 0xffffffef19197812 */ /* 0x000fe200078ec0ff */
[C---:B-----5:R-:W-:Y:S01]  /*34720*/  IMAD.U32 R8, R96.reuse, 0x10000, RZ ;  /* 0x0001000060087824 */ /* 0x060fe200078e00ff */
[----:B------:R-:W-:Y:S01]  /*34730*/  BSSY.RECONVERGENT B1, `(.L_x_904) ;  /* 0x0000060000017945 */ /* 0x000fe20003800200 */
[----:B------:R-:W-:Y:S01]  /*34740*/  FFMA.FTZ R3, R3, R167, 1.1641532182693481445e-10 ;  /* 0x2f00000003037423 */ /* 0x000fe200000100a7 */
[----:B------:R-:W-:Y:S01]  /*34750*/  PRMT R14, R96, 0x7632, R14 ;  /* 0x00007632600e7816 */ /* 0x000fe2000000000e */
[----:B------:R-:W2:Y:S01]  /*34760*/  LDC R135, c[0x0][0x408] ;  /* 0x00010200ff877b82 */ /* 0x000ea20000000800 */
[----:B------:R-:W-:Y:S02]  /*34770*/  IMAD.MOV.U32 R10, RZ, RZ, R20 ;  /* 0x000000ffff0a7224 */ /* 0x000fe400078e0014 */
[----:B-1----:R-:W-:Y:S01]  /*34780*/  FSETP.GTU.FTZ.AND P2, PT, R3, R166, PT ;  /* 0x000000a60300720b */ /* 0x002fe20003f5c000 */
[----:B--2---:R-:W-:Y:S01]  /*34790*/  FMUL.FTZ R3, R8, R135 ;  /* 0x0000008708037220 */ /* 0x004fe20000410000 */
[----:B------:R-:W-:-:S04]  /*347a0*/  HFMA2 R8, -RZ, RZ, 0, 1.1920928955078125e-07 ;  /* 0x00000002ff087431 */ /* 0x000fc800000001ff */
        /* <DEDUP_REMOVED lines=13> */
.L_x_906:
        /* <DEDUP_REMOVED lines=13> */
.L_x_908:
[----:B------:R-:W-:Y:S05]  /*34950*/  BSYNC.RECONVERGENT B2 ;  /* 0x0000000000027941 */ /* 0x000fea0003800200 */
.L_x_907:
        /* <DEDUP_REMOVED lines=61> */
.L_x_905:
[----:B------:R-:W-:Y:S05]  /*34d30*/  BSYNC.RECONVERGENT B1 ;  /* 0x0000000000017941 */ /* 0x000fea0003800200 */
.L_x_904:
        /* <DEDUP_REMOVED lines=25> */
.L_x_911:
        /* <DEDUP_REMOVED lines=13> */
.L_x_913:
[----:B------:R-:W-:Y:S05]  /*34fa0*/  BSYNC.RECONVERGENT B2 ;  /* 0x0000000000027941 */ /* 0x000fea0003800200 */
.L_x_912:
        /* <DEDUP_REMOVED lines=61> */
.L_x_910:
[----:B------:R-:W-:Y:S05]  /*35380*/  BSYNC.RECONVERGENT B1 ;  /* 0x0000000000017941 */ /* 0x000fea0003800200 */
.L_x_909:
        /* <DEDUP_REMOVED lines=22> */
.L_x_916:
        /* <DEDUP_REMOVED lines=13> */
.L_x_918:
[----:B------:R-:W-:Y:S05]  /*355c0*/  BSYNC.RECONVERGENT B2 ;  /* 0x0000000000027941 */ /* 0x000fea0003800200 */
.L_x_917:
        /* <DEDUP_REMOVED lines=61> */
.L_x_915:
[----:B------:R-:W-:Y:S05]  /*359a0*/  BSYNC.RECONVERGENT B1 ;  /* 0x0000000000017941 */ /* 0x000fea0003800200 */
.L_x_914:
        /* <DEDUP_REMOVED lines=27> */
.L_x_921:
        /* <DEDUP_REMOVED lines=13> */
.L_x_923:
[----:B------:R-:W-:Y:S05]  /*35c30*/  BSYNC.RECONVERGENT B2 ;  /* 0x0000000000027941 */ /* 0x000fea0003800200 */
.L_x_922:
        /* <DEDUP_REMOVED lines=61> */
.L_x_920:
[----:B------:R-:W-:Y:S05]  /*36010*/  BSYNC.RECONVERGENT B1 ;  /* 0x0000000000017941 */ /* 0x000fea0003800200 */
.L_x_919:
        /* <DEDUP_REMOVED lines=23> */
.L_x_926:
        /* <DEDUP_REMOVED lines=13> */
.L_x_928:
[----:B------:R-:W-:Y:S05]  /*36260*/  BSYNC.RECONVERGENT B2 ;  /* 0x0000000000027941 */ /* 0x000fea0003800200 */
.L_x_927:
        /* <DEDUP_REMOVED lines=61> */
.L_x_925:
[----:B------:R-:W-:Y:S05]  /*36640*/  BSYNC.RECONVERGENT B1 ;  /* 0x0000000000017941 */ /* 0x000fea0003800200 */
.L_x_924:
        /* <DEDUP_REMOVED lines=25> */
.L_x_931:
        /* <DEDUP_REMOVED lines=13> */
.L_x_933:
[----:B------:R-:W-:Y:S05]  /*368b0*/  BSYNC.RECONVERGENT B2 ;  /* 0x0000000000027941 */ /* 0x000fea0003800200 */
.L_x_932:
        /* <DEDUP_REMOVED lines=60> */
.L_x_930:
[----:B------:R-:W-:Y:S05]  /*36c80*/  BSYNC.RECONVERGENT B1 ;  /* 0x0000000000017941 */ /* 0x000fea0003800200 */
.L_x_929:
        /* <DEDUP_REMOVED lines=22> */
.L_x_936:
        /* <DEDUP_REMOVED lines=13> */
.L_x_938:
[----:B------:R-:W-:Y:S05]  /*36ec0*/  BSYNC.RECONVERGENT B2 ;  /* 0x0000000000027941 */ /* 0x000fea0003800200 */
.L_x_937:
        /* <DEDUP_REMOVED lines=60> */
.L_x_935:
[----:B------:R-:W-:Y:S05]  /*37290*/  BSYNC.RECONVERGENT B1 ;  /* 0x0000000000017941 */ /* 0x000fea0003800200 */
.L_x_934:
        /* <DEDUP_REMOVED lines=27> */
.L_x_941:
        /* <DEDUP_REMOVED lines=13> */
.L_x_943:
[----:B------:R-:W-:Y:S05]  /*37520*/  BSYNC.RECONVERGENT B2 ;  /* 0x0000000000027941 */ /* 0x000fea0003800200 */
.L_x_942:
        /* <DEDUP_REMOVED lines=60> */
.L_x_940:
[----:B------:R-:W-:Y:S05]  /*378f0*/  BSYNC.RECONVERGENT B1 ;  /* 0x0000000000017941 */ /* 0x000fea0003800200 */
.L_x_939:
        /* <DEDUP_REMOVED lines=8> */
[----:B------:R-:W-:Y:S02]  /*37980*/  PRMT R9, R98, 0x7632, R9 ;  /* 0x0000763262097816 */ /* 0x000fe40000000009 */
        /* <DEDUP_REMOVED lines=12> */
.L_x_946:
        /* <DEDUP_REMOVED lines=13> */
.L_x_948:
[----:B------:R-:W-:Y:S05]  /*37b20*/  BSYNC.RECONVERGENT B2 ;  /* 0x0000000000027941 */ /* 0x000fea0003800200 */
.L_x_947:
        /* <DEDUP_REMOVED lines=60> */
.L_x_945:
[----:B------:R-:W-:Y:S05]  /*37ef0*/  BSYNC.RECONVERGENT B1 ;  /* 0x0000000000017941 */ /* 0x000fea0003800200 */
.L_x_944:
        /* <DEDUP_REMOVED lines=25> */
.L_x_951:
        /* <DEDUP_REMOVED lines=13> */
.L_x_953:
[----:B------:R-:W-:Y:S05]  /*38160*/  BSYNC.RECONVERGENT B2 ;  /* 0x0000000000027941 */ /* 0x000fea0003800200 */
.L_x_952:
        /* <DEDUP_REMOVED lines=60> */
.L_x_950:
[----:B------:R-:W-:Y:S05]  /*38530*/  BSYNC.RECONVERGENT B1 ;  /* 0x0000000000017941 */ /* 0x000fea0003800200 */
.L_x_949:
        /* <DEDUP_REMOVED lines=20> */
.L_x_956:
        /* <DEDUP_REMOVED lines=13> */
.L_x_958:
[----:B------:R-:W-:Y:S05]  /*38750*/  BSYNC.RECONVERGENT B2 ;  /* 0x0000000000027941 */ /* 0x000fea0003800200 */
.L_x_957:
        /* <DEDUP_REMOVED lines=60> */
.L_x_955:
[----:B------:R-:W-:Y:S05]  /*38b20*/  BSYNC.RECONVERGENT B1 ;  /* 0x0000000000017941 */ /* 0x000fea0003800200 */
.L_x_954:
        /* <DEDUP_REMOVED lines=27> */
.L_x_961:
        /* <DEDUP_REMOVED lines=13> */
.L_x_963:
[----:B------:R-:W-:Y:S05]  /*38db0*/  BSYNC.RECONVERGENT B2 ;  /* 0x0000000000027941 */ /* 0x000fea0003800200 */
.L_x_962:
        /* <DEDUP_REMOVED lines=60> */
.L_x_960:
[----:B------:R-:W-:Y:S05]  /*39180*/  BSYNC.RECONVERGENT B1 ;  /* 0x0000000000017941 */ /* 0x000fea0003800200 */
.L_x_959:
        /* <DEDUP_REMOVED lines=21> */
.L_x_966:
        /* <DEDUP_REMOVED lines=13> */
.L_x_968:
[----:B------:R-:W-:Y:S05]  /*393b0*/  BSYNC.RECONVERGENT B2 ;  /* 0x0000000000027941 */ /* 0x000fea0003800200 */
.L_x_967:
        /* <DEDUP_REMOVED lines=60> */
.L_x_965:
[----:B------:R-:W-:Y:S05]  /*39780*/  BSYNC.RECONVERGENT B1 ;  /* 0x0000000000017941 */ /* 0x000fea0003800200 */
.L_x_964:
        /* <DEDUP_REMOVED lines=26> */
.L_x_971:
        /* <DEDUP_REMOVED lines=13> */
.L_x_973:
[----:B------:R-:W-:Y:S05]  /*39a00*/  BSYNC.RECONVERGENT B2 ;  /* 0x0000000000027941 */ /* 0x000fea0003800200 */
.L_x_972:
        /* <DEDUP_REMOVED lines=60> */
.L_x_970:
[----:B------:R-:W-:Y:S05]  /*39dd0*/  BSYNC.RECONVERGENT B1 ;  /* 0x0000000000017941 */ /* 0x000fea0003800200 */
.L_x_969:
        /* <DEDUP_REMOVED lines=20> */
.L_x_976:
        /* <DEDUP_REMOVED lines=16> */
.L_x_978:
[----:B------:R-:W-:Y:S05]  /*3a020*/  BSYNC.RECONVERGENT B2 ;  /* 0x0000000000027941 */ /* 0x000fea0003800200 */
.L_x_977:
        /* <DEDUP_REMOVED lines=60> */
.L_x_975:
[----:B------:R-:W-:Y:S05]  /*3a3f0*/  BSYNC.RECONVERGENT B1 ;  /* 0x0000000000017941 */ /* 0x000fea0003800200 */
.L_x_974:
        /* <DEDUP_REMOVED lines=20> */
.L_x_898:
        /* <DEDUP_REMOVED lines=9> */
[----:B------:R-:W-:Y:S01]  /*3a5d0*/  @!P2 MOV R38, 0x3 ;  /* 0x000000030026a802 */ /* 0x000fe20000000f00 */
[----:B------:R-:W-:Y:S01]  /*3a5e0*/  @P2 VIADD R38, R21, 0x1 ;  /* 0x0000000115262836 */ /* 0x000fe20000000000 */
[----:B------:R-:W-:Y:S01]  /*3a5f0*/  @!P2 MOV R101, R135 ;  /* 0x000000870065a202 */ /* 0x000fe20000000f00 */
[----:B------:R-:W-:Y:S01]  /*3a600*/  @P2 IMAD.MOV.U32 R101, RZ, RZ, R135 ;  /* 0x000000ffff652224 */ /* 0x000fe200078e0087 */
[----:B------:R-:W-:Y:S01]  /*3a610*/  @!P2 MOV R3, R22 ;  /* 0x000000160003a202 */ /* 0x000fe20000000f00 */
[----:B------:R-:W-:Y:S01]  /*3a620*/  @P2 IMAD.MOV.U32 R3, RZ, RZ, R23 ;  /* 0x000000ffff032224 */ /* 0x000fe200078e0017 */
[----:B------:R-:W-:Y:S06]  /*3a630*/  BRA `(.L_x_981) ;  /* 0x0000000400287947 */ /* 0x000fec0003800000 */
.L_x_982:
[----:B------:R-:W-:Y:S01]  /*3a640*/  IADD3 R26, PT, PT, R26, 0x1, RZ ;  /* 0x000000011a1a7810 */ /* 0x000fe20007ffe0ff */
[----:B------:R-:W-:Y:S03]  /*3a650*/  BSSY.RECONVERGENT B2, `(.L_x_983) ;  /* 0x000000c000027945 */ /* 0x000fe60003800200 */
[C---:B------:R-:W-:Y:S01]  /*3a660*/  ISETP.NE.AND P2, PT, R26.reuse, RZ, PT ;  /* 0x000000ff1a00720c */ /* 0x040fe20003f45270 */
[----:B------:R-:W-:-:S12]  /*3a670*/  IMAD.WIDE.U32 R22, R26, -0x2daee0ad, RZ ;  /* 0xd2511f531a167825 */ /* 0x000fd800078e00ff */
[----:B------:R-:W-:Y:S05]  /*3a680*/  @P2 BRA `(.L_x_984) ;  /* 0x0000000000202947 */ /* 0x000fea0003800000 */
[----:B------:R-:W-:-:S05]  /*3a690*/  VIADD R19, R19, 0x1 ;  /* 0x0000000113137836 */ /* 0x000fca0000000000 */
[----:B------:R-:W-:-:S13]  /*3a6a0*/  ISETP.NE.AND P2, PT, R19, RZ, PT ;  /* 0x000000ff1300720c */ /* 0x000fda0003f45270 */
[----:B------:R-:W-:Y:S01]  /*3a6b0*/  @!P2 IADD3 R24, PT, PT, R24, 0x1, RZ ;  /* 0x000000011818a810 */ /* 0x000fe20007ffe0ff */
[----:B------:R-:W-:Y:S01]  /*3a6c0*/  @!P2 VIADD R3, R18, 0x1 ;  /* 0x000000011203a836 */ /* 0x000fe20000000000 */
[----:B------:R-:W-:Y:S02]  /*3a6d0*/  @!P2 MOV R19, RZ ;  /* 0x000000ff0013a202 */ /* 0x000fe40000000f00 */
[----:B------:R-:W-:-:S13]  /*3a6e0*/  ISETP.NE.AND P3, PT, R24, RZ, !P2 ;  /* 0x000000ff1800720c */ /* 0x000fda0005765270 */
[----:B------:R-:W-:-:S05]  /*3a6f0*/  @P3 IADD3 R3, PT, PT, R18, RZ, RZ ;  /* 0x000000ff12033210 */ /* 0x000fca0007ffe0ff */
[----:B------:R-:W-:-:S07]  /*3a700*/  @!P2 IMAD.MOV.U32 R18, RZ, RZ, R3 ;  /* 0x000000ffff12a224 */ /* 0x000fce00078e0003 */
.L_x_984:
[----:B------:R-:W-:Y:S05]  /*3a710*/  BSYNC.RECONVERGENT B2 ;  /* 0x0000000000027941 */ /* 0x000fea0003800200 */
.L_x_983:
        /* <DEDUP_REMOVED lines=60> */
.L_x_981:
[----:B------:R-:W-:Y:S05]  /*3aae0*/  BSYNC.RECONVERGENT B1 ;  /* 0x0000000000017941 */ /* 0x000fea0003800200 */
.L_x_980:
[----:B------:R-:W0:Y:S01]  /*3aaf0*/  LDC R166, c[0x0][0x408] ;  /* 0x00010200ffa67b82 */ /* 0x000e220000000800 */
[----:B------:R-:W-:Y:S01]  /*3ab00*/  HFMA2 R236, -RZ, RZ, 0.1171875, 0 ;  /* 0x2f800000ffec7431 */ /* 0x000fe200000001ff */
[----:B------:R-:W-:Y:S01]  /*3ab10*/  I2FP.F32.U32 R3, R3 ;  /* 0x0000000300037245 */ /* 0x000fe20000201000 */
[C---:B-----5:R-:W-:Y:S01]  /*3ab20*/  IMAD.U32 R21, R96.reuse, 0x10000, RZ ;  /* 0x0001000060157824 */ /* 0x060fe200078e00ff */
[----:B------:R-:W-:Y:S01]  /*3ab30*/  LOP3.LUT R25, R25, 0xffffffef, RZ, 0xc0, !PT ;  /* 0xffffffef19197812 */ /* 0x000fe200078ec0ff */
[----:B------:R-:W-:Y:S01]  /*3ab40*/  BSSY.RECONVERGENT B1, `(.L_x_985) ;  /* 0x0000062000017945 */ /* 0x000fe20003800200 */
[----:B------:R-:W-:Y:S01]  /*3ab50*/  PRMT R102, R96, 0x7632, R102 ;  /* 0x0000763260667816 */ /* 0x000fe20000000066 */
[----:B------:R-:W-:Y:S01]  /*3ab60*/  IMAD.MOV.U32 R39, RZ, RZ, 0x2 ;  /* 0x00000002ff277424 */ /* 0x000fe200078e00ff */
[----:B------:R-:W1:Y:S01]  /*3ab70*/  LDC R167, c[0x0][0x404] ;  /* 0x00010100ffa77b82 */ /* 0x000e620000000800 */
[----:B------:R-:W-:Y:S01]  /*3ab80*/  FFMA.FTZ R3, R3, R236, 1.1641532182693481445e-10 ;  /* 0x2f00000003037423 */ /* 0x000fe200000100ec */
[----:B0-----:R-:W-:-:S04]  /*3ab90*/  FMUL.FTZ R21, R21, R166 ;  /* 0x000000a615157220 */ /* 0x001fc80000410000 */
[----:B-1----:R-:W-:-:S04]  /*3aba0*/  FSETP.GTU.FTZ.AND P2, PT, R3, R167, PT ;  /* 0x000000a70300720b */ /* 0x002fc80003f5c000 */
[----:B------:R-:W-:Y:S02]  /*3abb0*/  FSEL R3, R21, RZ, !P2 ;  /* 0x000000ff15037208 */ /* 0x000fe40005000000 */
[----:B------:R-:W-:Y:S02]  /*3abc0*/  PLOP3.LUT P2, PT, P2, PT, PT, 0x8, 0x80 ;  /* 0x000000000080781c */ /* 0x000fe4000174e170 */
[----:B------:R-:W-:-:S05]  /*3abd0*/  @P1 SHF.L.U32 R21, R56, 0x10, RZ ;  /* 0x0000001038151819 */ /* 0x000fca00000006ff */
[----:B------:R-:W-:Y:S01]  /*3abe0*/  @P1 FADD.FTZ R3, R21, R3 ;  /* 0x0000000315031221 */ /* 0x000fe20000010000 */
[----:B------:R-:W-:-:S04]  /*3abf0*/  MOV R21, R20 ;  /* 0x0000001400157202 */ /* 0x000fc80000000f00 */
[----:B------:R-:W-:Y:S02]  /*3ac00*/  F2FP.BF16.F32.PACK_AB R96, RZ, R3 ;  /* 0x00000003ff60723e */ /* 0x000fe400000010ff */
        /* <DEDUP_REMOVED lines=10> */
[----:B------:R-:W-:Y:S06]  /*3acb0*/  BRA `(.L_x_986) ;  /* 0x0000000400287947 */ /* 0x000fec0003800000 */
.L_x_987:
[----:B------:R-:W-:Y:S01]  /*3acc0*/  VIADD R26, R26, 0x1 ;  /* 0x000000011a1a7836 */ /* 0x000fe20000000000 */
[----:B------:R-:W-:Y:S03]  /*3acd0*/  BSSY.RECONVERGENT B2, `(.L_x_988) ;  /* 0x000000c000027945 */ /* 0x000fe60003800200 */
[C---:B------:R-:W-:Y:S01]  /*3ace0*/  IMAD.WIDE.U32 R22, R26.reuse, -0x2daee0ad, RZ ;  /* 0xd2511f531a167825 */ /* 0x040fe200078e00ff */
[----:B------:R-:W-:-:S13]  /*3acf0*/  ISETP.NE.AND P2, PT, R26, RZ, PT ;  /* 0x000000ff1a00720c */ /* 0x000fda0003f45270 */
[----:B------:R-:W-:Y:S05]  /*3ad00*/  @P2 BRA `(.L_x_989) ;  /* 0x0000000000202947 */ /* 0x000fea0003800000 */
[----:B------:R-:W-:-:S04]  /*3ad10*/  IADD3 R19, PT, PT, R19, 0x1, RZ ;  /* 0x0000000113137810 */ /* 0x000fc80007ffe0ff */
[----:B------:R-:W-:-:S13]  /*3ad20*/  ISETP.NE.AND P2, PT, R19, RZ, PT ;  /* 0x000000ff1300720c */ /* 0x000fda0003f45270 */
[----:B------:R-:W-:Y:S01]  /*3ad30*/  @!P2 VIADD R24, R24, 0x1 ;  /* 0x000000011818a836 */ /* 0x000fe20000000000 */
[----:B------:R-:W-:Y:S01]  /*3ad40*/  @!P2 IADD3 R20, PT, PT, R18, 0x1, RZ ;  /* 0x000000011214a810 */ /* 0x000fe20007ffe0ff */
[----:B------:R-:W-:-:S03]  /*3ad50*/  @!P2 IMAD.MOV.U32 R19, RZ, RZ, RZ ;  /* 0x000000ffff13a224 */ /* 0x000fc600078e00ff */
[----:B------:R-:W-:-:S13]  /*3ad60*/  ISETP.NE.AND P3, PT, R24, RZ, !P2 ;  /* 0x000000ff1800720c */ /* 0x000fda0005765270 */
[----:B------:R-:W-:-:S05]  /*3ad70*/  @P3 IMAD.MOV R20, RZ, RZ, R18 ;  /* 0x000000ffff143224 */ /* 0x000fca00078e0212 */
[----:B------:R-:W-:-:S07]  /*3ad80*/  @!P2 MOV R18, R20 ;  /* 0x000000140012a202 */ /* 0x000fce0000000f00 */
.L_x_989:
[----:B------:R-:W-:Y:S05]  /*3ad90*/  BSYNC.RECONVERGENT B2 ;  /* 0x0000000000027941 */ /* 0x000fea0003800200 */
.L_x_988:
        /* <DEDUP_REMOVED lines=57> */
[----:B------:R-:W-:Y:S01]  /*3b130*/  HFMA2 R39, -RZ, RZ, 0, 0 ;  /* 0x00000000ff277431 */ /* 0x000fe200000001ff */
[----:B------:R-:W-:Y:S01]  /*3b140*/  MOV R21, R101 ;  /* 0x0000006500157202 */ /* 0x000fe20000000f00 */
[----:B------:R-:W-:-:S07]  /*3b150*/  IMAD.MOV.U32 R101, RZ, RZ, R38 ;  /* 0x000000ffff657224 */ /* 0x000fce00078e0026 */
.L_x_986:
[----:B------:R-:W-:Y:S05]  /*3b160*/  BSYNC.RECONVERGENT B1 ;  /* 0x0000000000017941 */ /* 0x000fea0003800200 */
.L_x_985:
        /* <DEDUP_REMOVED lines=26> */
.L_x_992:
        /* <DEDUP_REMOVED lines=13> */
.L_x_994:
[----:B------:R-:W-:Y:S05]  /*3b3e0*/  BSYNC.RECONVERGENT B2 ;  /* 0x0000000000027941 */ /* 0x000fea0003800200 */
.L_x_993:
        /* <DEDUP_REMOVED lines=26> */
[----:B------:R-:W-:Y:S02]  /*3b590*/  LOP3.LUT R104, R39, R104, R21, 0x96, !PT ;  /* 0x0000006827687212 */ /* 0x000fe400078e9615 */
[C---:B------:R-:W-:Y:S02]  /*3b5a0*/  IADD3 R21, PT, PT, R52.reuse, 0x1715609d, RZ ;  /* 0x1715609d34157810 */ /* 0x040fe40007ffe0ff */
[----:B------:R-:W-:Y:S01]  /*3b5b0*/  IADD3 R39, PT, PT, R52, 0x5384540f, RZ ;  /* 0x5384540f34277810 */ /* 0x000fe20007ffe0ff */
        /* <DEDUP_REMOVED lines=28> */
[----:B------:R-:W-:Y:S01]  /*3b780*/  MOV R21, R101 ;  /* 0x0000006500157202 */ /* 0x000fe20000000f00 */
[----:B------:R-:W-:Y:S02]  /*3b790*/  IMAD.MOV.U32 R101, RZ, RZ, R104 ;  /* 0x000000ffff657224 */ /* 0x000fe400078e0068 */
[----:B------:R-:W-:-:S07]  /*3b7a0*/  HFMA2 R104, -RZ, RZ, 0, 0 ;  /* 0x00000000ff687431 */ /* 0x000fce00000001ff */
.L_x_991:
[----:B------:R-:W-:Y:S05]  /*3b7b0*/  BSYNC.RECONVERGENT B1 ;  /* 0x0000000000017941 */ /* 0x000fea0003800200 */
.L_x_990:
        /* <DEDUP_REMOVED lines=26> */
.L_x_997:
        /* <DEDUP_REMOVED lines=13> */
.L_x_999:
[----:B------:R-:W-:Y:S05]  /*3ba30*/  BSYNC.RECONVERGENT B2 ;  /* 0x0000000000027941 */ /* 0x000fea0003800200 */
.L_x_998:
        /* <DEDUP_REMOVED lines=60> */
.L_x_996:
[----:B------:R-:W-:Y:S05]  /*3be00*/  BSYNC.RECONVERGENT B1 ;  /* 0x0000000000017941 */ /* 0x000fea0003800200 */
.L_x_995:
        /* <DEDUP_REMOVED lines=26> */
.L_x_1002:
        /* <DEDUP_REMOVED lines=13> */
.L_x_1004:
[----:B------:R-:W-:Y:S05]  /*3c080*/  BSYNC.RECONVERGENT B2 ;  /* 0x0000000000027941 */ /* 0x000fea0003800200 */
.L_x_1003:
        /* <DEDUP_REMOVED lines=60> */
.L_x_1001:
[----:B------:R-:W-:Y:S05]  /*3c450*/  BSYNC.RECONVERGENT B1 ;  /* 0x0000000000017941 */ /* 0x000fea0003800200 */
.L_x_1000:
        /* <DEDUP_REMOVED lines=24> */
.L_x_1007:
        /* <DEDUP_REMOVED lines=13> */
.L_x_1009:
[----:B------:R-:W-:Y:S05]  /*3c6b0*/  BSYNC.RECONVERGENT B2 ;  /* 0x0000000000027941 */ /* 0x000fea0003800200 */
.L_x_1008:
        /* <DEDUP_REMOVED lines=60> */
.L_x_1006:
[----:B------:R-:W-:Y:S05]  /*3ca80*/  BSYNC.RECONVERGENT B1 ;  /* 0x0000000000017941 */ /* 0x000fea0003800200 */
.L_x_1005:
        /* <DEDUP_REMOVED lines=24> */
.L_x_1012:
        /* <DEDUP_REMOVED lines=13> */
.L_x_1014:
[----:B------:R-:W-:Y:S05]  /*3cce0*/  BSYNC.RECONVERGENT B2 ;  /* 0x0000000000027941 */ /* 0x000fea0003800200 */
.L_x_1013:
        /* <DEDUP_REMOVED lines=60> */
.L_x_1011:
[----:B------:R-:W-:Y:S05]  /*3d0b0*/  BSYNC.RECONVERGENT B1 ;  /* 0x0000000000017941 */ /* 0x000fea0003800200 */
.L_x_1010:
[----:B------:R-:W-:Y:S01]  /*3d0c0*/  I2FP.F32.U32 R21, R21 ;  /* 0x0000001500157245 */ /* 0x000fe20000201000 */
[C---:B------:R-:W-:Y:S01]  /*3d0d0*/  IMAD.U32 R121, R99.reuse, 0x10000, RZ ;  /* 0x0001000063797824 */ /* 0x040fe200078e00ff */
[----:B------:R-:W-:Y:S01]  /*3d0e0*/  ISETP.NE.AND P5, PT, R164, 0x1, PT ;  /* 0x00000001a400780c */ /* 0x000fe20003fa5270 */
[----:B------:R-:W-:Y:S01]  /*3d0f0*/  BSSY.RECONVERGENT B1, `(.L_x_1015) ;  /* 0x000005f000017945 */ /* 0x000fe20003800200 */
[----:B------:R-:W-:Y:S01]  /*3d100*/  PRMT R131, R99, 0x7632, R131 ;  /* 0x0000763263837816 */ /* 0x000fe20000000083 */
[----:B------:R-:W-:Y:S01]  /*3d110*/  FFMA.FTZ R21, R21, R236, 1.1641532182693481445e-10 ;  /* 0x2f00000015157423 */ /* 0x000fe200000100ec */
[----:B------:R-:W-:Y:S01]  /*3d120*/  FMUL.FTZ R121, R121, R166 ;  /* 0x000000a679797220 */ /* 0x000fe20000410000 */
[----:B------:R-:W-:-:S03]  /*3d130*/  MOV R165, R20 ;  /* 0x0000001400a57202 */ /* 0x000fc60000000f00 */
        /* <DEDUP_REMOVED lines=16> */
.L_x_1017:
        /* <DEDUP_REMOVED lines=13> */
.L_x_1019:
[----:B------:R-:W-:Y:S05]  /*3d310*/  BSYNC.RECONVERGENT B2 ;  /* 0x0000000000027941 */ /* 0x000fea0003800200 */
.L_x_1018:
        /* <DEDUP_REMOVED lines=60> */
.L_x_1016:
[----:B------:R-:W-:Y:S05]  /*3d6e0*/  BSYNC.RECONVERGENT B1 ;  /* 0x0000000000017941 */ /* 0x000fea0003800200 */
.L_x_1015:
        /* <DEDUP_REMOVED lines=15> */
.L_x_979:
        /* <DEDUP_REMOVED lines=8> */
[C---:B------:R-:W-:Y:S02]  /*3d860*/  LOP3.LUT P5, RZ, R25.reuse, 0x4, RZ, 0xc0, !PT ;  /* 0x0000000419ff7812 */ /* 0x040fe400078ac0ff */
[----:B------:R-:W-:-:S02]  /*3d870*/  LOP3.LUT P4, RZ, R25, 0x2, RZ, 0xc0, !PT ;  /* 0x0000000219ff7812 */ /* 0x000fc4000788c0ff */
[----:B------:R-:W-:Y:S02]  /*3d880*/  LOP3.LUT R97, R99, R97, R98, 0xfe, !PT ;  /* 0x0000006163617212 */ /* 0x000fe400078efe62 */
[----:B------:R-:W-:Y:S02]  /*3d890*/  SEL R96, RZ, 0x1000000, !P4 ;  /* 0x01000000ff607807 */ /* 0x000fe40006000000 */
[----:B------:R-:W-:Y:S02]  /*3d8a0*/  SEL R98, RZ, 0x10000, !P5 ;  /* 0x00010000ff627807 */ /* 0x000fe40006800000 */
[----:B------:R-:W-:Y:S02]  /*3d8b0*/  SEL R102, RZ, 0x100, !P6 ;  /* 0x00000100ff667807 */ /* 0x000fe40007000000 */
[----:B------:R-:W-:Y:S02]  /*3d8c0*/  SEL R99, RZ, 0x1, !P2 ;  /* 0x00000001ff637807 */ /* 0x000fe40005000000 */
[----:B------:R-:W-:-:S02]  /*3d8d0*/  LOP3.LUT R96, R102, R96, R98, 0xfe, !PT ;  /* 0x0000006066607212 */ /* 0x000fc400078efe62 */
[----:B------:R-:W-:Y:S02]  /*3d8e0*/  SEL R98, RZ, 0x1, !P1 ;  /* 0x00000001ff627807 */ /* 0x000fe40004800000 */
[----:B------:R-:W-:Y:S02]  /*3d8f0*/  LOP3.LUT R97, R97, R99, RZ, 0xfc, !PT ;  /* 0x0000006361617212 */ /* 0x000fe400078efcff */
        /* <DEDUP_REMOVED lines=25> */
.L_x_1020:
[----:B------:R-:W-:Y:S01]  /*3da90*/  MOV R135, R101 ;  /* 0x0000006500877202 */ /* 0x000fe20000000f00 */
[----:B------:R-:W-:-:S07]  /*3daa0*/  VIADD R100, R100, 0x20 ;  /* 0x0000002064647836 */ /* 0x000fce0000000000 */
.L_x_897:
[----:B------:R-:W-:Y:S05]  /*3dab0*/  BSYNC.RECONVERGENT B0 ;  /* 0x0000000000007941 */ /* 0x000fea0003800200 */
.L_x_896:
        /* <DEDUP_REMOVED lines=21> */
[----:B------:R-:W-:Y:S02]  /*3dc10*/  HFMA2 R9, -RZ, RZ, 0, 1.1920928955078125e-07 ;  /* 0x00000002ff097431 */ /* 0x000fe400000001ff */
[----:B------:R-:W-:Y:S01]  /*3dc20*/  IMAD.MOV.U32 R2, RZ, RZ, R20 ;  /* 0x000000ffff027224 */ /* 0x000fe200078e0014 */
[----:B------:R-:W-:-:S08]  /*3dc30*/  MOV R101, R135 ;  /* 0x0000008700657202 */ /* 0x000fd00000000f00 */
        /* <DEDUP_REMOVED lines=8> */
[----:B------:R-:W-:Y:S01]  /*3dcc0*/  @!P2 IMAD.MOV.U32 R2, RZ, RZ, R22 ;  /* 0x000000ffff02a224 */ /* 0x000fe200078e0016 */
[----:B------:R-:W-:Y:S01]  /*3dcd0*/  @P2 MOV R2, R23 ;  /* 0x0000001700022202 */ /* 0x000fe20000000f00 */
[----:B------:R-:W-:Y:S06]  /*3dce0*/  BRA `(.L_x_1025) ;  /* 0x00000004002c7947 */ /* 0x000fec0003800000 */
.L_x_1026:
        /* <DEDUP_REMOVED lines=13> */
.L_x_1028:
[----:B------:R-:W-:Y:S05]  /*3ddc0*/  BSYNC.RECONVERGENT B2 ;  /* 0x0000000000027941 */ /* 0x000fea0003800200 */
.L_x_1027:
[----:B------:R-:W-:Y:S01]  /*3ddd0*/  LOP3.LUT R10, R18, R13, R53, 0x96, !PT ;  /* 0x0000000d120a7212 */ /* 0x000fe200078e9635 */
[----:B------:R-:W-:Y:S01]  /*3dde0*/  IMAD.WIDE.U32 R8, R24, -0x326172a9, RZ ;  /* 0xcd9e8d5718087825 */ /* 0x000fe200078e00ff */
[C---:B------:R-:W-:Y:S02]  /*3ddf0*/  IADD3 R13, PT, PT, R52.reuse, -0x61c88647, RZ ;  /* 0x9e3779b9340d7810 */ /* 0x040fe40007ffe0ff */
[----:B------:R-:W-:Y:S01]  /*3de00*/  IADD3 R23, PT, PT, R52, -0x700cb87f, RZ ;  /* 0x8ff3478134177810 */ /* 0x000fe20007ffe0ff */
[----:B------:R-:W-:Y:S01]  /*3de10*/  IMAD.WIDE.U32 R10, R10, -0x326172a9, RZ ;  /* 0xcd9e8d570a0a7825 */ /* 0x000fe200078e00ff */
[----:B------:R-:W-:-:S03]  /*3de20*/  LOP3.LUT R9, R19, R9, R52, 0x96, !PT ;  /* 0x0000000913097212 */ /* 0x000fc600078e9634 */
        /* <DEDUP_REMOVED lines=48> */
[----:B------:R-:W-:-:S05]  /*3e130*/  IMAD.WIDE.U32 R10, R10, -0x326172a9, RZ ;  /* 0xcd9e8d570a0a7825 */ /* 0x000fca00078e00ff */
[----:B------:R-:W-:Y:S01]  /*3e140*/  LOP3.LUT R23, R23, R8, R11, 0x96, !PT ;  /* 0x0000000817177212 */ /* 0x000fe200078e960b */
[----:B------:R-:W-:Y:S01]  /*3e150*/  IMAD.WIDE.U32 R8, R9, -0x2daee0ad, RZ ;  /* 0xd2511f5309087825 */ /* 0x000fe200078e00ff */
[----:B------:R-:W-:-:S03]  /*3e160*/  MOV R20, R10 ;  /* 0x0000000a00147202 */ /* 0x000fc60000000f00 */
[----:B------:R-:W-:Y:S01]  /*3e170*/  IMAD.MOV.U32 R101, RZ, RZ, R8 ;  /* 0x000000ffff657224 */ /* 0x000fe200078e0008 */
[----:B------:R-:W-:Y:S01]  /*3e180*/  LOP3.LUT R22, R22, R12, R9, 0x96, !PT ;  /* 0x0000000c16167212 */ /* 0x000fe200078e9609 */
[----:B------:R-:W-:-:S07]  /*3e190*/  IMAD.MOV.U32 R9, RZ, RZ, RZ ;  /* 0x000000ffff097224 */ /* 0x000fce00078e00ff */
.L_x_1025:
[----:B------:R-:W-:Y:S05]  /*3e1a0*/  BSYNC.RECONVERGENT B1 ;  /* 0x0000000000017941 */ /* 0x000fea0003800200 */
.L_x_1024:
[----:B------:R-:W1:Y:S01]  /*3e1b0*/  LDC R166, c[0x0][0x404] ;  /* 0x00010100ffa67b82 */ /* 0x000e620000000800 */
[----:B------:R-:W-:Y:S01]  /*3e1c0*/  HFMA2 R167, -RZ, RZ, 0.1171875, 0 ;  /* 0x2f800000ffa77431 */ /* 0x000fe200000001ff */
[----:B------:R-:W-:Y:S01]  /*3e1d0*/  I2FP.F32.U32 R2, R2 ;  /* 0x0000000200027245 */ /* 0x000fe20000201000 */
[C---:B-----5:R-:W-:Y:S01]  /*3e1e0*/  IMAD.U32 R8, R96.reuse, 0x10000, RZ ;  /* 0x0001000060087824 */ /* 0x060fe200078e00ff */
[----:B------:R-:W-:Y:S01]  /*3e1f0*/  LOP3.LUT R25, R25, 0xffffffef, RZ, 0xc0, !PT ;  /* 0xffffffef19197812 */ /* 0x000fe200078ec0ff */
[----:B------:R-:W-:Y:S01]  /*3e200*/  BSSY.RECONVERGENT B1, `(.L_x_1029) ;  /* 0x0000060000017945 */ /* 0x000fe20003800200 */
[----:B------:R-:W-:Y:S01]  /*3e210*/  PRMT R14, R96, 0x7632, R14 ;  /* 0x00007632600e7816 */ /* 0x000fe2000000000e */
[----:B------:R-:W-:Y:S01]  /*3e220*/  IMAD.MOV.U32 R10, RZ, RZ, R20 ;  /* 0x000000ffff0a7224 */ /* 0x000fe200078e0014 */
[----:B------:R-:W2:Y:S01]  /*3e230*/  LDC R135, c[0x0][0x408] ;  /* 0x00010200ff877b82 */ /* 0x000ea20000000800 */
[----:B------:R-:W-:-:S05]  /*3e240*/  FFMA.FTZ R2, R2, R167, 1.1641532182693481445e-10 ;  /* 0x2f00000002027423 */ /* 0x000fca00000100a7 */
        /* <DEDUP_REMOVED lines=15> */
[----:B------:R-:W-:Y:S06]  /*3e340*/  BRA `(.L_x_1030) ;  /* 0x00000004002c7947 */ /* 0x000fec0003800000 */
.L_x_1031:
        /* <DEDUP_REMOVED lines=13> */
.L_x_1033:
[----:B------:R-:W-:Y:S05]  /*3e420*/  BSYNC.RECONVERGENT B2 ;  /* 0x0000000000027941 */ /* 0x000fea0003800200 */
.L_x_1032:
        /* <DEDUP_REMOVED lines=52> */
[----:B------:R-:W-:-:S05]  /*3e770*/  LOP3.LUT R11, R11, R10, R13, 0x96, !PT ;  /* 0x0000000a0b0b7212 */ /* 0x000fca00078e960d */
[----:B------:R-:W-:-:S04]  /*3e780*/  IMAD.WIDE.U32 R10, R11, -0x326172a9, RZ ;  /* 0xcd9e8d570b0a7825 */ /* 0x000fc800078e00ff */
[----:B------:R-:W-:Y:S01]  /*3e790*/  IMAD.MOV.U32 R20, RZ, RZ, R10 ;  /* 0x000000ffff147224 */ /* 0x000fe200078e000a */
[----:B------:R-:W-:Y:S01]  /*3e7a0*/  LOP3.LUT R23, R23, R8, R11, 0x96, !PT ;  /* 0x0000000817177212 */ /* 0x000fe200078e960b */
[----:B------:R-:W-:Y:S01]  /*3e7b0*/  IMAD.WIDE.U32 R8, R9, -0x2daee0ad, RZ ;  /* 0xd2511f5309087825 */ /* 0x000fe200078e00ff */
[----:B------:R-:W-:-:S03]  /*3e7c0*/  MOV R10, R101 ;  /* 0x00000065000a7202 */ /* 0x000fc60000000f00 */
[----:B------:R-:W-:Y:S02]  /*3e7d0*/  IMAD.MOV.U32 R101, RZ, RZ, R8 ;  /* 0x000000ffff657224 */ /* 0x000fe400078e0008 */
[----:B------:R-:W-:Y:S01]  /*3e7e0*/  HFMA2 R8, -RZ, RZ, 0, 0 ;  /* 0x00000000ff087431 */ /* 0x000fe200000001ff */
[----:B------:R-:W-:-:S07]  /*3e7f0*/  LOP3.LUT R22, R22, R12, R9, 0x96, !PT ;  /* 0x0000000c16167212 */ /* 0x000fce00078e9609 */
.L_x_1030:
[----:B------:R-:W-:Y:S05]  /*3e800*/  BSYNC.RECONVERGENT B1 ;  /* 0x0000000000017941 */ /* 0x000fea0003800200 */
.L_x_1029:
[----:B------:R-:W-:Y:S01]  /*3e810*/  I2FP.F32.U32 R9, R10 ;  /* 0x0000000a00097245 */ /* 0x000fe20000201000 */
[----:B------:R-:W-:Y:S01]  /*3e820*/  IMAD.U32 R10, R60, 0x10000, RZ ;  /* 0x000100003c0a7824 */ /* 0x000fe200078e00ff */
[----:B------:R-:W-:Y:S03]  /*3e830*/  BSSY.RECONVERGENT B1, `(.L_x_1034) ;  /* 0x0000062000017945 */ /* 0x000fe60003800200 */
[----:B------:R-:W-:Y:S01]  /*3e840*/  FFMA.FTZ R9, R9, R167, 1.1641532182693481445e-10 ;  /* 0x2f00000009097423 */ /* 0x000fe200000100a7 */
[----:B------:R-:W-:-:S04]  /*3e850*/  FMUL.FTZ R10, R10, R135 ;  /* 0x000000870a0a7220 */ /* 0x000fc80000410000 */
[----:B------:R-:W-:-:S04]  /*3e860*/  FSETP.GTU.FTZ.AND P2, PT, R9, R166, PT ;  /* 0x000000a60900720b */ /* 0x000fc80003f5c000 */
[----:B------:R-:W-:Y:S02]  /*3e870*/  FSEL R9, R10, RZ, !P2 ;  /* 0x000000ff0a097208 */ /* 0x000fe40005000000 */
[----:B------:R-:W-:Y:S02]  /*3e880*/  SEL R15, RZ, 0x1, P2 ;  /* 0x00000001ff0f7807 */ /* 0x000fe40001000000 */
[----:B------:R-:W-:Y:S01]  /*3e890*/  ISETP.NE.AND P2, PT, R8, 0x1, PT ;  /* 0x000000010800780c */ /* 0x000fe20003f45270 */
[----:B------:R-:W-:Y:S01]  /*3e8a0*/  FADD.FTZ R9, R2, R9 ;  /* 0x0000000902097221 */ /* 0x000fe20000010000 */
[----:B------:R-:W-:Y:S02]  /*3e8b0*/  @P1 SHF.L.U32 R2, R56, 0x10, RZ ;  /* 0x0000001038021819 */ /* 0x000fe400000006ff */
[----:B------:R-:W-:-:S03]  /*3e8c0*/  MOV R10, 0x2 ;  /* 0x00000002000a7802 */ /* 0x000fc60000000f00 */
        /* <DEDUP_REMOVED lines=13> */
.L_x_1036:
        /* <DEDUP_REMOVED lines=13> */
.L_x_1038:
[----:B------:R-:W-:Y:S05]  /*3ea70*/  BSYNC.RECONVERGENT B2 ;  /* 0x0000000000027941 */ /* 0x000fea0003800200 */
.L_x_1037:
        /* <DEDUP_REMOVED lines=56> */
[----:B------:R-:W-:-:S04]  /*3ee00*/  IMAD.WIDE.U32 R8, R9, -0x2daee0ad, RZ ;  /* 0xd2511f5309087825 */ /* 0x000fc800078e00ff */
[----:B------:R-:W-:Y:S01]  /*3ee10*/  HFMA2 R10, -RZ, RZ, 0, 0 ;  /* 0x00000000ff0a7431 */ /* 0x000fe200000001ff */
[----:B------:R-:W-:Y:S02]  /*3ee20*/  LOP3.LUT R22, R22, R12, R9, 0x96, !PT ;  /* 0x0000000c16167212 */ /* 0x000fe400078e9609 */
[----:B------:R-:W-:Y:S01]  /*3ee30*/  MOV R9, R101 ;  /* 0x0000006500097202 */ /* 0x000fe20000000f00 */
[----:B------:R-:W-:-:S07]  /*3ee40*/  IMAD.MOV.U32 R101, RZ, RZ, R8 ;  /* 0x000000ffff657224 */ /* 0x000fce00078e0008 */
.L_x_1035:
[----:B------:R-:W-:Y:S05]  /*3ee50*/  BSYNC.RECONVERGENT B1 ;  /* 0x0000000000017941 */ /* 0x000fea0003800200 */
.L_x_1034:
        /* <DEDUP_REMOVED lines=22> */
.L_x_1041:
        /* <DEDUP_REMOVED lines=13> */
.L_x_1043:
[----:B------:R-:W-:Y:S05]  /*3f090*/  BSYNC.RECONVERGENT B2 ;  /* 0x0000000000027941 */ /* 0x000fea0003800200 */
.L_x_1042:
        /* <DEDUP_REMOVED lines=60> */
[----:B------:R-:W-:-:S07]  /*3f460*/  HFMA2 R8, -RZ, RZ, 0, 0 ;  /* 0x00000000ff087431 */ /* 0x000fce00000001ff */
.L_x_1040:
[----:B------:R-:W-:Y:S05]  /*3f470*/  BSYNC.RECONVERGENT B1 ;  /* 0x0000000000017941 */ /* 0x000fea0003800200 */
.L_x_1039:
[----:B------:R-:W-:Y:S01]  /*3f480*/  I2FP.F32.U32 R9, R9 ;  /* 0x0000000900097245 */ /* 0x000fe20000201000 */
[----:B------:R-:W-:Y:S01]  /*3f490*/  BSSY.RECONVERGENT B1, `(.L_x_1044) ;  /* 0x0000065000017945 */ /* 0x000fe20003800200 */
[----:B------:R-:W-:-:S03]  /*3f4a0*/  MOV R10, 0x2 ;  /* 0x00000002000a7802 */ /* 0x000fc60000000f00 */
        /* <DEDUP_REMOVED lines=24> */
.L_x_1046:
        /* <DEDUP_REMOVED lines=13> */
.L_x_1048:
[----:B------:R-:W-:Y:S05]  /*3f700*/  BSYNC.RECONVERGENT B2 ;  /* 0x0000000000027941 */ /* 0x000fea0003800200 */
.L_x_1047:
        /* <DEDUP_REMOVED lines=61> */
.L_x_1045:
[----:B------:R-:W-:Y:S05]  /*3fae0*/  BSYNC.RECONVERGENT B1 ;  /* 0x0000000000017941 */ /* 0x000fea0003800200 */
.L_x_1044:
        /* <DEDUP_REMOVED lines=23> */
.L_x_1051:
        /* <DEDUP_REMOVED lines=13> */
.L_x_1053:
[----:B------:R-:W-:Y:S05]  /*3fd30*/  BSYNC.RECONVERGENT B2 ;  /* 0x0000000000027941 */ /* 0x000fea0003800200 */
.L_x_1052:
        /* <DEDUP_REMOVED lines=52> */
[----:B------:R-:W-:-:S04]  /*40080*/  IMAD.WIDE.U32 R12, R13, -0x326172a9, RZ ;  /* 0xcd9e8d570d0c7825 */ /* 0x000fc800078e00ff */
[----:B------:R-:W-:Y:S01]  /*40090*/  IMAD.MOV.U32 R20, RZ, RZ, R12 ;  /* 0x000000ffff147224 */ /* 0x000fe200078e000c */
[----:B------:R-:W-:Y:S01]  /*400a0*/  LOP3.LUT R23, R23, R10, R13, 0x96, !PT ;  /* 0x0000000a17177212 */ /* 0x000fe200078e960d */
[----:B------:R-:W-:Y:S01]  /*400b0*/  IMAD.WIDE.U32 R10, R11, -0x2daee0ad, RZ ;  /* 0xd2511f530b0a7825 */ /* 0x000fe200078e00ff */
[----:B------:R-:W-:-:S03]  /*400c0*/  IADD3 R13, PT, PT, R53, -0x695add53, RZ ;  /* 0x96a522ad350d7810 */ /* 0x000fc60007ffe0ff */
[----:B------:R-:W-:Y:S01]  /*400d0*/  HFMA2 R12, -RZ, RZ, 0, 0 ;  /* 0x00000000ff0c7431 */ /* 0x000fe200000001ff */
[----:B------:R-:W-:Y:S02]  /*400e0*/  LOP3.LUT R22, R13, R22, R11, 0x96, !PT ;  /* 0x000000160d167212 */ /* 0x000fe400078e960b */
[----:B------:R-:W-:Y:S01]  /*400f0*/  MOV R11, R101 ;  /* 0x00000065000b7202 */ /* 0x000fe20000000f00 */
[----:B------:R-:W-:-:S07]  /*40100*/  IMAD.MOV.U32 R101, RZ, RZ, R10 ;  /* 0x000000ffff657224 */ /* 0x000fce00078e000a */
.L_x_1050:
[----:B------:R-:W-:Y:S05]  /*40110*/  BSYNC.RECONVERGENT B1 ;  /* 0x0000000000017941 */ /* 0x000fea0003800200 */
.L_x_1049:
[----:B------:R-:W-:Y:S01]  /*40120*/  I2FP.F32.U32 R10, R11 ;  /* 0x0000000b000a7245 */ /* 0x000fe20000201000 */
[----:B------:R-:W-:Y:S01]  /*40130*/  IMAD.U32 R11, R61, 0x10000, RZ ;  /* 0x000100003d0b7824 */ /* 0x000fe200078e00ff */
[----:B------:R-:W-:Y:S01]  /*40140*/  @P1 SHF.L.U32 R41, R57, 0x10, RZ ;  /* 0x0000001039291819 */ /* 0x000fe200000006ff */
[----:B------:R-:W-:Y:S02]  /*40150*/  BSSY.RECONVERGENT B1, `(.L_x_1054) ;  /* 0x0000060000017945 */ /* 0x000fe40003800200 */
[----:B------:R-:W-:Y:S01]  /*40160*/  FFMA.FTZ R10, R10, R167, 1.1641532182693481445e-10 ;  /* 0x2f0000000a0a7423 */ /* 0x000fe200000100a7 */
[----:B------:R-:W-:-:S04]  /*40170*/  FMUL.FTZ R11, R11, R135 ;  /* 0x000000870b0b7220 */ /* 0x000fc80000410000 */
[----:B------:R-:W-:Y:S02]  /*40180*/  FSETP.GTU.FTZ.AND P2, PT, R10, R166, PT ;  /* 0x000000a60a00720b */ /* 0x000fe40003f5c000 */
[----:B------:R-:W-:Y:S02]  /*40190*/  MOV R10, 0x2 ;  /* 0x00000002000a7802 */ /* 0x000fe40000000f00 */
        /* <DEDUP_REMOVED lines=17> */
.L_x_1056:
        /* <DEDUP_REMOVED lines=13> */
.L_x_1058:
[----:B------:R-:W-:Y:S05]  /*40380*/  BSYNC.RECONVERGENT B2 ;  /* 0x0000000000027941 */ /* 0x000fea0003800200 */
.L_x_1057:
        /* <DEDUP_REMOVED lines=60> */
.L_x_1055:
[----:B------:R-:W-:Y:S05]  /*40750*/  BSYNC.RECONVERGENT B1 ;  /* 0x0000000000017941 */ /* 0x000fea0003800200 */
.L_x_1054:
[----:B------:R-:W-:Y:S01]  /*40760*/  I2FP.F32.U32 R11, R11 ;  /* 0x0000000b000b7245 */ /* 0x000fe20000201000 */
[----:B------:R-:W-:Y:S01]  /*40770*/  BSSY.RECONVERGENT B1, `(.L_x_1059) ;  /* 0x000005f000017945 */ /* 0x000fe20003800200 */
[----:B------:R-:W-:Y:S02]  /*40780*/  SHF.L.U32 R9, R9, 0x10, RZ ;  /* 0x0000001009097819 */ /* 0x000fe400000006ff */
[----:B------:R-:W-:Y:S01]  /*40790*/  LOP3.LUT R25, R25, 0xfffffffd, RZ, 0xc0, !PT ;  /* 0xfffffffd19197812 */ /* 0x000fe200078ec0ff */
[----:B------:R-:W-:Y:S01]  /*407a0*/  FFMA.FTZ R11, R11, R167, 1.1641532182693481445e-10 ;  /* 0x2f0000000b0b7423 */ /* 0x000fe200000100a7 */
[----:B------:R-:W-:Y:S01]  /*407b0*/  MOV R12, R20 ;  /* 0x00000014000c7202 */ /* 0x000fe20000000f00 */
        /* <DEDUP_REMOVED lines=16> */
.L_x_1061:
        /* <DEDUP_REMOVED lines=13> */
.L_x_1063:
[----:B------:R-:W-:Y:S05]  /*40990*/  BSYNC.RECONVERGENT B2 ;  /* 0x0000000000027941 */ /* 0x000fea0003800200 */
.L_x_1062:
[----:B------:R-:W-:Y:S01]  /*409a0*/  LOP3.LUT R20, R18, R23, R53, 0x96, !PT ;  /* 0x0000001712147212 */ /* 0x000fe200078e9635 */
[----:B------:R-:W-:Y:S01]  /*409b0*/  IMAD.WIDE.U32 R10, R24, -0x326172a9, RZ ;  /* 0xcd9e8d57180a7825 */ /* 0x000fe200078e00ff */
[----:B------:R-:W-:-:S03]  /*409c0*/  IADD3 R23, PT, PT, R52, -0x61c88647, RZ ;  /* 0x9e3779b934177810 */ /* 0x000fc60007ffe0ff */
[----:B------:R-:W-:Y:S01]  /*409d0*/  IMAD.WIDE.U32 R20, R20, -0x326172a9, RZ ;  /* 0xcd9e8d5714147825 */ /* 0x000fe200078e00ff */
[----:B------:R-:W-:-:S03]  /*409e0*/  LOP3.LUT R11, R19, R11, R52, 0x96, !PT ;  /* 0x0000000b130b7212 */ /* 0x000fc600078e9634 */
        /* <DEDUP_REMOVED lines=34> */
[C---:B------:R-:W-:Y:S02]  /*40c10*/  IADD3 R11, PT, PT, R52.reuse, 0x5384540f, RZ ;  /* 0x5384540f340b7810 */ /* 0x040fe40007ffe0ff */
[----:B------:R-:W-:Y:S01]  /*40c20*/  IADD3 R12, PT, PT, R52, -0xe443238, RZ ;  /* 0xf1bbcdc8340c7810 */ /* 0x000fe20007ffe0ff */
        /* <DEDUP_REMOVED lines=16> */
[----:B------:R-:W-:Y:S01]  /*40d30*/  HFMA2 R11, -RZ, RZ, 0, 0 ;  /* 0x00000000ff0b7431 */ /* 0x000fe200000001ff */
[----:B------:R-:W-:Y:S01]  /*40d40*/  MOV R12, R101 ;  /* 0x00000065000c7202 */ /* 0x000fe20000000f00 */
[----:B------:R-:W-:-:S07]  /*40d50*/  IMAD.MOV.U32 R101, RZ, RZ, R10 ;  /* 0x000000ffff657224 */ /* 0x000fce00078e000a */
.L_x_1060:
[----:B------:R-:W-:Y:S05]  /*40d60*/  BSYNC.RECONVERGENT B1 ;  /* 0x0000000000017941 */ /* 0x000fea0003800200 */
.L_x_1059:
        /* <DEDUP_REMOVED lines=15> */
[----:B------:R-:W-:Y:S01]  /*40e60*/  MOV R10, 0x2 ;  /* 0x00000002000a7802 */ /* 0x000fe20000000f00 */
        /* <DEDUP_REMOVED lines=11> */
.L_x_1066:
        /* <DEDUP_REMOVED lines=13> */
.L_x_1068:
[----:B------:R-:W-:Y:S05]  /*40ff0*/  BSYNC.RECONVERGENT B2 ;  /* 0x0000000000027941 */ /* 0x000fea0003800200 */
.L_x_1067:
        /* <DEDUP_REMOVED lines=60> */
.L_x_1065:
[----:B------:R-:W-:Y:S05]  /*413c0*/  BSYNC.RECONVERGENT B1 ;  /* 0x0000000000017941 */ /* 0x000fea0003800200 */
.L_x_1064:
[----:B------:R-:W-:Y:S01]  /*413d0*/  I2FP.F32.U32 R9, R9 ;  /* 0x0000000900097245 */ /* 0x000fe20000201000 */
[----:B------:R-:W-:Y:S01]  /*413e0*/  BSSY.RECONVERGENT B1, `(.L_x_1069) ;  /* 0x000005e000017945 */ /* 0x000fe20003800200 */
[----:B------:R-:W-:Y:S01]  /*413f0*/  ISETP.NE.AND P3, PT, R10, 0x1, PT ;  /* 0x000000010a00780c */ /* 0x000fe20003f65270 */
[----:B------:R-:W-:Y:S01]  /*41400*/  IMAD.MOV.U32 R21, RZ, RZ, 0x2 ;  /* 0x00000002ff157424 */ /* 0x000fe200078e00ff */
[----:B------:R-:W-:Y:S01]  /*41410*/  SHF.L.U32 R11, R98, 0x10, RZ ;  /* 0x00000010620b7819 */ /* 0x000fe200000006ff */
[----:B------:R-:W-:-:S04]  /*41420*/  FFMA.FTZ R9, R9, R167, 1.1641532182693481445e-10 ;  /* 0x2f00000009097423 */ /* 0x000fc800000100a7 */
[----:B------:R-:W-:Y:S01]  /*41430*/  FMUL.FTZ R11, R11, R135 ;  /* 0x000000870b0b7220 */ /* 0x000fe20000410000 */
        /* <DEDUP_REMOVED lines=14> */
.L_x_1071:
        /* <DEDUP_REMOVED lines=13> */
.L_x_1073:
[----:B------:R-:W-:Y:S05]  /*415f0*/  BSYNC.RECONVERGENT B2 ;  /* 0x0000000000027941 */ /* 0x000fea0003800200 */
.L_x_1072:
        /* <DEDUP_REMOVED lines=60> */
.L_x_1070:
[----:B------:R-:W-:Y:S05]  /*419c0*/  BSYNC.RECONVERGENT B1 ;  /* 0x0000000000017941 */ /* 0x000fea0003800200 */
.L_x_1069:
[----:B------:R-:W-:Y:S01]  /*419d0*/  I2FP.F32.U32 R10, R11 ;  /* 0x0000000b000a7245 */ /* 0x000fe20000201000 */
[----:B------:R-:W-:Y:S01]  /*419e0*/  IMAD.U32 R11, R62, 0x10000, RZ ;  /* 0x000100003e0b7824 */ /* 0x000fe200078e00ff */
[----:B------:R-:W-:Y:S01]  /*419f0*/  @P1 SHF.L.U32 R107, R58, 0x10, RZ ;  /* 0x000000103a6b1819 */ /* 0x000fe200000006ff */
[----:B------:R-:W-:Y:S01]  /*41a00*/  BSSY.RECONVERGENT B1, `(.L_x_1074) ;  /* 0x0000060000017945 */ /* 0x000fe20003800200 */
[----:B------:R-:W-:Y:S01]  /*41a10*/  MOV R103, 0x2 ;  /* 0x0000000200677802 */ /* 0x000fe20000000f00 */
        /* <DEDUP_REMOVED lines=20> */
.L_x_1076:
        /* <DEDUP_REMOVED lines=13> */
.L_x_1078:
[----:B------:R-:W-:Y:S05]  /*41c30*/  BSYNC.RECONVERGENT B2 ;  /* 0x0000000000027941 */ /* 0x000fea0003800200 */
.L_x_1077:
        /* <DEDUP_REMOVED lines=60> */
.L_x_1075:
[----:B------:R-:W-:Y:S05]  /*42000*/  BSYNC.RECONVERGENT B1 ;  /* 0x0000000000017941 */ /* 0x000fea0003800200 */
.L_x_1074:
        /* <DEDUP_REMOVED lines=20> */
.L_x_1081:
        /* <DEDUP_REMOVED lines=13> */
.L_x_1083:
[----:B------:R-:W-:Y:S05]  /*42220*/  BSYNC.RECONVERGENT B2 ;  /* 0x0000000000027941 */ /* 0x000fea0003800200 */
.L_x_1082:
        /* <DEDUP_REMOVED lines=57> */
[----:B------:R-:W-:Y:S02]  /*425c0*/  LOP3.LUT R22, R10, R22, R123, 0x96, !PT ;  /* 0x000000160a167212 */ /* 0x000fe400078e967b */
[----:B------:R-:W-:Y:S01]  /*425d0*/  MOV R10, R101 ;  /* 0x00000065000a7202 */ /* 0x000fe20000000f00 */
[----:B------:R-:W-:-:S07]  /*425e0*/  IMAD.MOV.U32 R101, RZ, RZ, R122 ;  /* 0x000000ffff657224 */ /* 0x000fce00078e007a */
.L_x_1080:
[----:B------:R-:W-:Y:S05]  /*425f0*/  BSYNC.RECONVERGENT B1 ;  /* 0x0000000000017941 */ /* 0x000fea0003800200 */
.L_x_1079:
        /* <DEDUP_REMOVED lines=27> */
.L_x_1086:
        /* <DEDUP_REMOVED lines=13> */
.L_x_1088:
[----:B------:R-:W-:Y:S05]  /*42880*/  BSYNC.RECONVERGENT B2 ;  /* 0x0000000000027941 */ /* 0x000fea0003800200 */
.L_x_1087:
        /* <DEDUP_REMOVED lines=60> */
.L_x_1085:
[----:B------:R-:W-:Y:S05]  /*42c50*/  BSYNC.RECONVERGENT B1 ;  /* 0x0000000000017941 */ /* 0x000fea0003800200 */
.L_x_1084:
[----:B------:R-:W-:Y:S01]  /*42c60*/  I2FP.F32.U32 R9, R9 ;  /* 0x0000000900097245 */ /* 0x000fe20000201000 */
[----:B------:R-:W-:Y:S01]  /*42c70*/  BSSY.RECONVERGENT B1, `(.L_x_1089) ;  /* 0x000005e000017945 */ /* 0x000fe20003800200 */
[----:B------:R-:W-:Y:S01]  /*42c80*/  ISETP.NE.AND P5, PT, R123, 0x1, PT ;  /* 0x000000017b00780c */ /* 0x000fe20003fa5270 */
[----:B------:R-:W-:Y:S01]  /*42c90*/  IMAD.MOV.U32 R165, RZ, RZ, 0x2 ;  /* 0x00000002ffa57424 */ /* 0x000fe200078e00ff */
[----:B------:R-:W-:Y:S01]  /*42ca0*/  PRMT R132, R99, 0x7632, R132 ;  /* 0x0000763263847816 */ /* 0x000fe20000000084 */
[----:B------:R-:W-:Y:S01]  /*42cb0*/  FFMA.FTZ R9, R9, R167, 1.1641532182693481445e-10 ;  /* 0x2f00000009097423 */ /* 0x000fe200000100a7 */
[----:B------:R-:W-:-:S04]  /*42cc0*/  MOV R21, R20 ;  /* 0x0000001400157202 */ /* 0x000fc80000000f00 */
        /* <DEDUP_REMOVED lines=14> */
.L_x_1091:
        /* <DEDUP_REMOVED lines=13> */
.L_x_1093:
[----:B------:R-:W-:Y:S05]  /*42e80*/  BSYNC.RECONVERGENT B2 ;  /* 0x0000000000027941 */ /* 0x000fea0003800200 */
.L_x_1092:
        /* <DEDUP_REMOVED lines=60> */
.L_x_1090:
[----:B------:R-:W-:Y:S05]  /*43250*/  BSYNC.RECONVERGENT B1 ;  /* 0x0000000000017941 */ /* 0x000fea0003800200 */
.L_x_1089:
        /* <DEDUP_REMOVED lines=26> */
.L_x_1096:
        /* <DEDUP_REMOVED lines=13> */
.L_x_1098:
[----:B------:R-:W-:Y:S05]  /*434d0*/  BSYNC.RECONVERGENT B2 ;  /* 0x0000000000027941 */ /* 0x000fea0003800200 */
.L_x_1097:
        /* <DEDUP_REMOVED lines=57> */
[----:B------:R-:W-:Y:S01]  /*43870*/  IMAD.MOV.U32 R21, RZ, RZ, R101 ;  /* 0x000000ffff157224 */ /* 0x000fe200078e0065 */
[----:B------:R-:W-:Y:S01]  /*43880*/  MOV R101, R164 ;  /* 0x000000a400657202 */ /* 0x000fe20000000f00 */
[----:B------:R-:W-:-:S07]  /*43890*/  IMAD.MOV.U32 R164, RZ, RZ, RZ ;  /* 0x000000ffffa47224 */ /* 0x000fce00078e00ff */
.L_x_1095:
[----:B------:R-:W-:Y:S05]  /*438a0*/  BSYNC.RECONVERGENT B1 ;  /* 0x0000000000017941 */ /* 0x000fea0003800200 */
.L_x_1094:
[----:B------:R-:W-:Y:S01]  /*438b0*/  I2FP.F32.U32 R21, R21 ;  /* 0x0000001500157245 */ /* 0x000fe20000201000 */
[----:B------:R-:W-:Y:S01]  /*438c0*/  BSSY.RECONVERGENT B1, `(.L_x_1099) ;  /* 0x0000060000017945 */ /* 0x000fe20003800200 */
[----:B------:R-:W-:Y:S02]  /*438d0*/  ISETP.NE.AND P6, PT, R164, 0x1, PT ;  /* 0x00000001a400780c */ /* 0x000fe40003fc5270 */
[----:B------:R-:W-:Y:S01]  /*438e0*/  SHF.L.U32 R132, R132, 0x10, RZ ;  /* 0x0000001084847819 */ /* 0x000fe200000006ff */
[----:B------:R-:W-:Y:S01]  /*438f0*/  FFMA.FTZ R21, R21, R167, 1.1641532182693481445e-10 ;  /* 0x2f00000015157423 */ /* 0x000fe200000100a7 */
[----:B------:R-:W-:-:S03]  /*43900*/  MOV R165, R20 ;  /* 0x0000001400a57202 */ /* 0x000fc60000000f00 */
        /* <DEDUP_REMOVED lines=14> */
.L_x_1101:
        /* <DEDUP_REMOVED lines=9> */
[----:B------:R-:W-:Y:S01]  /*43a80*/  @!P6 VIADD R24, R24, 0x1 ;  /* 0x000000011818e836 */ /* 0x000fe20000000000 */
[----:B------:R-:W-:Y:S01]  /*43a90*/  @!P6 IADD3 R20, PT, PT, R18, 0x1, RZ ;  /* 0x000000011214e810 */ /* 0x000fe20007ffe0ff */
[----:B------:R-:W-:-:S03]  /*43aa0*/  @!P6 IMAD.MOV.U32 R19, RZ, RZ, RZ ;  /* 0x000000ffff13e224 */ /* 0x000fc600078e00ff */
[----:B------:R-:W-:-:S13]  /*43ab0*/  ISETP.NE.AND P0, PT, R24, RZ, !P6 ;  /* 0x000000ff1800720c */ /* 0x000fda0007705270 */
[----:B------:R-:W-:Y:S01]  /*43ac0*/  @P0 IMAD.MOV R20, RZ, RZ, R18 ;  /* 0x000000ffff140224 */ /* 0x000fe200078e0212 */
[----:B------:R-:W-:-:S04]  /*43ad0*/  LOP3.LUT P0, RZ, R25, 0x2000, RZ, 0xc0, !PT ;  /* 0x0000200019ff7812 */ /* 0x000fc8000780c0ff */
[----:B------:R-:W-:-:S09]  /*43ae0*/  @!P6 MOV R18, R20 ;  /* 0x000000140012e202 */ /* 0x000fd20000000f00 */
.L_x_1103:
[----:B------:R-:W-:Y:S05]  /*43af0*/  BSYNC.RECONVERGENT B2 ;  /* 0x0000000000027941 */ /* 0x000fea0003800200 */
.L_x_1102:
        /* <DEDUP_REMOVED lines=60> */
.L_x_1100:
[----:B------:R-:W-:Y:S05]  /*43ec0*/  BSYNC.RECONVERGENT B1 ;  /* 0x0000000000017941 */ /* 0x000fea0003800200 */
.L_x_1099:
        /* <DEDUP_REMOVED lines=20> */
.L_x_1023:
[----:B------:R-:W-:Y:S01]  /*44010*/  ISETP.NE.AND P2, PT, R21, 0x1, PT ;  /* 0x000000011500780c */ /* 0x000fe20003f45270 */
[----:B------:R-:W-:Y:S01]  /*44020*/  BSSY.RECONVERGENT B1, `(.L_x_1105) ;  /* 0x0000059000017945 */ /* 0x000fe20003800200 */
[----:B0-----:R-:W-:Y:S01]  /*44030*/  MOV R40, 0x2 ;  /* 0x0000000200287802 */ /* 0x001fe20000000f00 */
[----:B------:R-:W-:Y:S01]  /*44040*/  IMAD.MOV.U32 R2, RZ, RZ, R20 ;  /* 0x000000ffff027224 */ /* 0x000fe200078e0014 */
[----:B------:R-:W-:-:S09]  /*44050*/  MOV R101, R135 ;  /* 0x0000008700657202 */ /* 0x000fd20000000f00 */
        /* <DEDUP_REMOVED lines=11> */
.L_x_1107:
        /* <DEDUP_REMOVED lines=13> */
.L_x_1109:
[----:B------:R-:W-:Y:S05]  /*441e0*/  BSYNC.RECONVERGENT B2 ;  /* 0x0000000000027941 */ /* 0x000fea0003800200 */
.L_x_1108:
        /* <DEDUP_REMOVED lines=55> */
[----:B------:R-:W-:-:S03]  /*44560*/  IMAD.WIDE.U32 R40, R41, -0x2daee0ad, RZ ;  /* 0xd2511f5329287825 */ /* 0x000fc600078e00ff */
[----:B------:R-:W-:Y:S01]  /*44570*/  MOV R101, R40 ;  /* 0x0000002800657202 */ /* 0x000fe20000000f00 */
[----:B------:R-:W-:Y:S01]  /*44580*/  HFMA2 R40, -RZ, RZ, 0, 0 ;  /* 0x00000000ff287431 */ /* 0x000fe200000001ff */
[----:B------:R-:W-:Y:S01]  /*44590*/  LOP3.LUT R22, R2, R22, R41, 0x96, !PT ;  /* 0x0000001602167212 */ /* 0x000fe200078e9629 */
[----:B------:R-:W-:-:S07]  /*445a0*/  IMAD.MOV.U32 R2, RZ, RZ, R135 ;  /* 0x000000ffff027224 */ /* 0x000fce00078e0087 */
.L_x_1106:
[----:B------:R-:W-:Y:S05]  /*445b0*/  BSYNC.RECONVERGENT B1 ;  /* 0x0000000000017941 */ /* 0x000fea0003800200 */
.L_x_1105:
[----:B------:R-:W0:Y:S01]  /*445c0*/  LDC R166, c[0x0][0x408] ;  /* 0x00010200ffa67b82 */ /* 0x000e220000000800 */
[----:B------:R-:W-:Y:S01]  /*445d0*/  I2FP.F32.U32 R2, R2 ;  /* 0x0000000200027245 */ /* 0x000fe20000201000 */
[----:B------:R-:W-:Y:S01]  /*445e0*/  IMAD.MOV.U32 R236, RZ, RZ, 0x2f800000 ;  /* 0x2f800000ffec7424 */ /* 0x000fe200078e00ff */
[----:B-----5:R-:W-:Y:S01]  /*445f0*/  SHF.L.U32 R21, R96, 0x10, RZ ;  /* 0x0000001060157819 */ /* 0x020fe200000006ff */
[----:B------:R-:W-:Y:S01]  /*44600*/  BSSY.RECONVERGENT B1, `(.L_x_1110) ;  /* 0x0000063000017945 */ /* 0x000fe20003800200 */
[----:B------:R-:W-:Y:S01]  /*44610*/  LOP3.LUT R25, R25, 0xffffffef, RZ, 0xc0, !PT ;  /* 0xffffffef19197812 */ /* 0x000fe200078ec0ff */
[----:B------:R-:W-:Y:S01]  /*44620*/  FFMA.FTZ R2, R2, R236, 1.1641532182693481445e-10 ;  /* 0x2f00000002027423 */ /* 0x000fe200000100ec */
[----:B------:R-:W-:Y:S01]  /*44630*/  HFMA2 R41, -RZ, RZ, 0, 1.1920928955078125e-07 ;  /* 0x00000002ff297431 */ /* 0x000fe200000001ff */
[----:B------:R-:W1:Y:S01]  /*44640*/  LDC R167, c[0x0][0x404] ;  /* 0x00010100ffa77b82 */ /* 0x000e620000000800 */
[----:B------:R-:W-:Y:S01]  /*44650*/  PRMT R102, R96, 0x7632, R102 ;  /* 0x0000763260667816 */ /* 0x000fe20000000066 */
[----:B0-----:R-:W-:Y:S01]  /*44660*/  FMUL.FTZ R21, R21, R166 ;  /* 0x000000a615157220 */ /* 0x001fe20000410000 */
        /* <DEDUP_REMOVED lines=18> */
.L_x_1112:
        /* <DEDUP_REMOVED lines=13> */
.L_x_1114:
[----:B------:R-:W-:Y:S05]  /*44860*/  BSYNC.RECONVERGENT B2 ;  /* 0x0000000000027941 */ /* 0x000fea0003800200 */
.L_x_1113:
        /* <DEDUP_REMOVED lines=60> */
.L_x_1111:
[----:B------:R-:W-:Y:S05]  /*44c30*/  BSYNC.RECONVERGENT B1 ;  /* 0x0000000000017941 */ /* 0x000fea0003800200 */
.L_x_1110:
[----:B------:R-:W-:Y:S01]  /*44c40*/  I2FP.F32.U32 R21, R21 ;  /* 0x0000001500157245 */ /* 0x000fe20000201000 */
[----:B------:R-:W-:Y:S01]  /*44c50*/  BSSY.RECONVERGENT B1, `(.L_x_1115) ;  /* 0x0000063000017945 */ /* 0x000fe20003800200 */
[----:B------:R-:W-:Y:S01]  /*44c60*/  SHF.L.U32 R40, R102, 0x10, RZ ;  /* 0x0000001066287819 */ /* 0x000fe200000006ff */
[----:B------:R-:W-:Y:S01]  /*44c70*/  HFMA2 R106, -RZ, RZ, 0, 1.1920928955078125e-07 ;  /* 0x00000002ff6a7431 */ /* 0x000fe200000001ff */
        /* <DEDUP_REMOVED lines=22> */
.L_x_1117:
        /* <DEDUP_REMOVED lines=13> */
.L_x_1119:
[----:B------:R-:W-:Y:S05]  /*44eb0*/  BSYNC.RECONVERGENT B2 ;  /* 0x0000000000027941 */ /* 0x000fea0003800200 */
.L_x_1118:
        /* <DEDUP_REMOVED lines=60> */
.L_x_1116:
[----:B------:R-:W-:Y:S05]  /*45280*/  BSYNC.RECONVERGENT B1 ;  /* 0x0000000000017941 */ /* 0x000fea0003800200 */
.L_x_1115:
[----:B------:R-:W-:Y:S01]  /*45290*/  I2FP.F32.U32 R21, R21 ;  /* 0x0000001500157245 */ /* 0x000fe20000201000 */
[----:B------:R-:W-:Y:S01]  /*452a0*/  BSSY.RECONVERGENT B1, `(.L_x_1120) ;  /* 0x0000063000017945 */ /* 0x000fe20003800200 */
[----:B------:R-:W-:Y:S01]  /*452b0*/  SHF.L.U32 R41, R97, 0x10, RZ ;  /* 0x0000001061297819 */ /* 0x000fe200000006ff */
[----:B------:R-:W-:Y:S01]  /*452c0*/  HFMA2 R107, -RZ, RZ, 0, 1.1920928955078125e-07 ;  /* 0x00000002ff6b7431 */ /* 0x000fe200000001ff */
        /* <DEDUP_REMOVED lines=22> */
.L_x_1122:
        /* <DEDUP_REMOVED lines=13> */
.L_x_1124:
[----:B------:R-:W-:Y:S05]  /*45500*/  BSYNC.RECONVERGENT B2 ;  /* 0x0000000000027941 */ /* 0x000fea0003800200 */
.L_x_1123:
        /* <DEDUP_REMOVED lines=60> */
.L_x_1121:
[----:B------:R-:W-:Y:S05]  /*458d0*/  BSYNC.RECONVERGENT B1 ;  /* 0x0000000000017941 */ /* 0x000fea0003800200 */
.L_x_1120:
        /* <DEDUP_REMOVED lines=26> */
.L_x_1127:
        /* <DEDUP_REMOVED lines=13> */
.L_x_1129:
[----:B------:R-:W-:Y:S05]  /*45b50*/  BSYNC.RECONVERGENT B2 ;  /* 0x0000000000027941 */ /* 0x000fea0003800200 */
.L_x_1128:
        /* <DEDUP_REMOVED lines=60> */
.L_x_1126:
[----:B------:R-:W-:Y:S05]  /*45f20*/  BSYNC.RECONVERGENT B1 ;  /* 0x0000000000017941 */ /* 0x000fea0003800200 */
.L_x_1125:
[----:B------:R-:W-:Y:S01]  /*45f30*/  I2FP.F32.U32 R21, R21 ;  /* 0x0000001500157245 */ /* 0x000fe20000201000 */
[----:B------:R-:W-:Y:S01]  /*45f40*/  BSSY.RECONVERGENT B1, `(.L_x_1130) ;  /* 0x0000061000017945 */ /* 0x000fe20003800200 */
[----:B------:R-:W-:Y:S01]  /*45f50*/  SHF.L.U32 R107, R98, 0x10, RZ ;  /* 0x00000010626b7819 */ /* 0x000fe200000006ff */
[----:B------:R-:W-:Y:S01]  /*45f60*/  HFMA2 R123, -RZ, RZ, 0, 1.1920928955078125e-07 ;  /* 0x00000002ff7b7431 */ /* 0x000fe200000001ff */
        /* <DEDUP_REMOVED lines=20> */
.L_x_1132:
        /* <DEDUP_REMOVED lines=13> */
.L_x_1134:
[----:B------:R-:W-:Y:S05]  /*46180*/  BSYNC.RECONVERGENT B2 ;  /* 0x0000000000027941 */ /* 0x000fea0003800200 */
.L_x_1133:
        /* <DEDUP_REMOVED lines=60> */
.L_x_1131:
[----:B------:R-:W-:Y:S05]  /*46550*/  BSYNC.RECONVERGENT B1 ;  /* 0x0000000000017941 */ /* 0x000fea0003800200 */
.L_x_1130:
[----:B------:R-:W-:Y:S01]  /*46560*/  I2FP.F32.U32 R21, R21 ;  /* 0x0000001500157245 */ /* 0x000fe20000201000 */
[----:B------:R-:W-:Y:S01]  /*46570*/  BSSY.RECONVERGENT B1, `(.L_x_1135) ;  /* 0x0000061000017945 */ /* 0x000fe20003800200 */
[----:B------:R-:W-:Y:S01]  /*46580*/  SHF.L.U32 R122, R132, 0x10, RZ ;  /* 0x00000010847a7819 */ /* 0x000fe200000006ff */
[----:B------:R-:W-:Y:S01]  /*46590*/  HFMA2 R164, -RZ, RZ, 0, 1.1920928955078125e-07 ;  /* 0x00000002ffa47431 */ /* 0x000fe200000001ff */
        /* <DEDUP_REMOVED lines=20> */
.L_x_1137:
        /* <DEDUP_REMOVED lines=13> */
.L_x_1139:
[----:B------:R-:W-:Y:S05]  /*467b0*/  BSYNC.RECONVERGENT B2 ;  /* 0x0000000000027941 */ /* 0x000fea0003800200 */
.L_x_1138:
        /* <DEDUP_REMOVED lines=60> */
.L_x_1136:
[----:B------:R-:W-:Y:S05]  /*46b80*/  BSYNC.RECONVERGENT B1 ;  /* 0x0000000000017941 */ /* 0x000fea0003800200 */
.L_x_1135:
[----:B------:R-:W-:Y:S01]  /*46b90*/  I2FP.F32.U32 R21, R21 ;  /* 0x0000001500157245 */ /* 0x000fe20000201000 */
[----:B------:R-:W-:Y:S01]  /*46ba0*/  BSSY.RECONVERGENT B1, `(.L_x_1140) ;  /* 0x0000061000017945 */ /* 0x000fe20003800200 */
[----:B------:R-:W-:Y:S01]  /*46bb0*/  SHF.L.U32 R123, R99, 0x10, RZ ;  /* 0x00000010637b7819 */ /* 0x000fe200000006ff */
[----:B------:R-:W-:Y:S01]  /*46bc0*/  IMAD.MOV.U32 R165, RZ, RZ, R20 ;  /* 0x000000ffffa57224 */ /* 0x000fe200078e0014 */
        /* <DEDUP_REMOVED lines=20> */
.L_x_1142:
        /* <DEDUP_REMOVED lines=13> */
.L_x_1144:
[----:B------:R-:W-:Y:S05]  /*46de0*/  BSYNC.RECONVERGENT B2 ;  /* 0x0000000000027941 */ /* 0x000fea0003800200 */
.L_x_1143:
        /* <DEDUP_REMOVED lines=60> */
.L_x_1141:
[----:B------:R-:W-:Y:S05]  /*471b0*/  BSYNC.RECONVERGENT B1 ;  /* 0x0000000000017941 */ /* 0x000fea0003800200 */
.L_x_1140:
        /* <DEDUP_REMOVED lines=15> */
.L_x_1104:
        /* <DEDUP_REMOVED lines=43> */
.L_x_1145:
[----:B------:R-:W-:Y:S01]  /*47560*/  IMAD.MOV.U32 R135, RZ, RZ, R101 ;  /* 0x000000ffff877224 */ /* 0x000fe200078e0065 */
[----:B------:R-:W-:-:S07]  /*47570*/  IADD3 R100, PT, PT, R100, 0x20, RZ ;  /* 0x0000002064647810 */ /* 0x000fce0007ffe0ff */
.L_x_1022:
[----:B------:R-:W-:Y:S05]  /*47580*/  BSYNC.RECONVERGENT B0 ;  /* 0x0000000000007941 */ /* 0x000fea0003800200 */
.L_x_1021:
        /* <DEDUP_REMOVED lines=35> */
.L_x_1151:
        /* <DEDUP_REMOVED lines=13> */
.L_x_1153:
[----:B------:R-:W-:Y:S05]  /*47890*/  BSYNC.RECONVERGENT B2 ;  /* 0x0000000000027941 */ /* 0x000fea0003800200 */
.L_x_1152:
[----:B------:R-:W-:Y:S01]  /*478a0*/  LOP3.LUT R10, R18, R13, R53, 0x96, !PT ;  /* 0x0000000d120a7212 */ /* 0x000fe200078e9635 */
[----:B------:R-:W-:Y:S01]  /*478b0*/  IMAD.WIDE.U32 R8, R24, -0x326172a9, RZ ;  /* 0xcd9e8d5718087825 */ /* 0x000fe200078e00ff */
[C---:B------:R-:W-:Y:S02]  /*478c0*/  IADD3 R0, PT, PT, R53.reuse, -0x4498517b, RZ ;  /* 0xbb67ae8535007810 */ /* 0x040fe40007ffe0ff */
[----:B------:R-:W-:Y:S01]  /*478d0*/  IADD3 R22, PT, PT, R53, -0x695add53, RZ ;  /* 0x96a522ad35167810 */ /* 0x000fe20007ffe0ff */
        /* <DEDUP_REMOVED lines=48> */
[----:B------:R-:W-:Y:S02]  /*47be0*/  LOP3.LUT R10, R0, R10, R13, 0x96, !PT ;  /* 0x0000000a000a7212 */ /* 0x000fe400078e960d */
[----:B------:R-:W-:-:S03]  /*47bf0*/  MOV R0, R135 ;  /* 0x0000008700007202 */ /* 0x000fc60000000f00 */
[----:B------:R-:W-:-:S04]  /*47c00*/  IMAD.WIDE.U32 R10, R10, -0x326172a9, RZ ;  /* 0xcd9e8d570a0a7825 */ /* 0x000fc800078e00ff */
[----:B------:R-:W-:Y:S01]  /*47c10*/  IMAD.MOV.U32 R20, RZ, RZ, R10 ;  /* 0x000000ffff147224 */ /* 0x000fe200078e000a */
[----:B------:R-:W-:Y:S01]  /*47c20*/  LOP3.LUT R23, R23, R8, R11, 0x96, !PT ;  /* 0x0000000817177212 */ /* 0x000fe200078e960b */
[----:B------:R-:W-:-:S04]  /*47c30*/  IMAD.WIDE.U32 R8, R9, -0x2daee0ad, RZ ;  /* 0xd2511f5309087825 */ /* 0x000fc800078e00ff */
[----:B------:R-:W-:Y:S01]  /*47c40*/  IMAD.MOV.U32 R10, RZ, RZ, RZ ;  /* 0x000000ffff0a7224 */ /* 0x000fe200078e00ff */
[----:B------:R-:W-:-:S07]  /*47c50*/  LOP3.LUT R22, R22, R12, R9, 0x96, !PT ;  /* 0x0000000c16167212 */ /* 0x000fce00078e9609 */
.L_x_1150:
[----:B------:R-:W-:Y:S05]  /*47c60*/  BSYNC.RECONVERGENT B1 ;  /* 0x0000000000017941 */ /* 0x000fea0003800200 */
.L_x_1149:
[----:B------:R-:W1:Y:S01]  /*47c70*/  LDC R166, c[0x0][0x404] ;  /* 0x00010100ffa67b82 */ /* 0x000e620000000800 */
[----:B------:R-:W-:Y:S01]  /*47c80*/  HFMA2 R167, -RZ, RZ, 0.1171875, 0 ;  /* 0x2f800000ffa77431 */ /* 0x000fe200000001ff */
[----:B------:R-:W-:Y:S01]  /*47c90*/  I2FP.F32.U32 R0, R0 ;  /* 0x0000000000007245 */ /* 0x000fe20000201000 */
[----:B-----5:R-:W-:Y:S01]  /*47ca0*/  IMAD.U32 R9, R96, 0x10000, RZ ;  /* 0x0001000060097824 */ /* 0x020fe200078e00ff */
[----:B------:R-:W-:Y:S01]  /*47cb0*/  LOP3.LUT R25, R25, 0xffffffef, RZ, 0xc0, !PT ;  /* 0xffffffef19197812 */ /* 0x000fe200078ec0ff */
[----:B------:R-:W-:Y:S01]  /*47cc0*/  BSSY.RECONVERGENT B1, `(.L_x_1154) ;  /* 0x0000060000017945 */ /* 0x000fe20003800200 */
[----:B------:R-:W-:Y:S02]  /*47cd0*/  HFMA2 R12, -RZ, RZ, 0, 1.1920928955078125e-07 ;  /* 0x00000002ff0c7431 */ /* 0x000fe400000001ff */
[----:B------:R-:W-:Y:S01]  /*47ce0*/  IMAD.MOV.U32 R11, RZ, RZ, R20 ;  /* 0x000000ffff0b7224 */ /* 0x000fe200078e0014 */
[----:B------:R-:W2:Y:S01]  /*47cf0*/  LDC R135, c[0x0][0x408] ;  /* 0x00010200ff877b82 */ /* 0x000ea20000000800 */
[----:B------:R-:W-:-:S05]  /*47d00*/  FFMA.FTZ R0, R0, R167, 1.1641532182693481445e-10 ;  /* 0x2f00000000007423 */ /* 0x000fca00000100a7 */
[----:B-1----:R-:W-:Y:S01]  /*47d10*/  FSETP.GTU.FTZ.AND P2, PT, R0, R166, PT ;  /* 0x000000a60000720b */ /* 0x002fe20003f5c000 */
[----:B--2---:R-:W-:Y:S01]  /*47d20*/  FMUL.FTZ R0, R9, R135 ;  /* 0x0000008709007220 */ /* 0x004fe20000410000 */
[----:B------:R-:W-:-:S04]  /*47d30*/  PRMT R9, R96, 0x7632, R9 ;  /* 0x0000763260097816 */ /* 0x000fc80000000009 */
        /* <DEDUP_REMOVED lines=13> */
.L_x_1156:
        /* <DEDUP_REMOVED lines=13> */
.L_x_1158:
[----:B------:R-:W-:Y:S05]  /*47ee0*/  BSYNC.RECONVERGENT B2 ;  /* 0x0000000000027941 */ /* 0x000fea0003800200 */
.L_x_1157:
        /* <DEDUP_REMOVED lines=61> */
.L_x_1155:
[----:B------:R-:W-:Y:S05]  /*482c0*/  BSYNC.RECONVERGENT B1 ;  /* 0x0000000000017941 */ /* 0x000fea0003800200 */
.L_x_1154:
[----:B------:R-:W-:Y:S01]  /*482d0*/  I2FP.F32.U32 R10, R11 ;  /* 0x0000000b000a7245 */ /* 0x000fe20000201000 */
[----:B------:R-:W-:Y:S01]  /*482e0*/  IMAD.U32 R11, R60, 0x10000, RZ ;  /* 0x000100003c0b7824 */ /* 0x000fe200078e00ff */
[----:B------:R-:W-:Y:S03]  /*482f0*/  BSSY.RECONVERGENT B1, `(.L_x_1159) ;  /* 0x0000062000017945 */ /* 0x000fe60003800200 */
[----:B------:R-:W-:Y:S01]  /*48300*/  FFMA.FTZ R10, R10, R167, 1.1641532182693481445e-10 ;  /* 0x2f0000000a0a7423 */ /* 0x000fe200000100a7 */
[----:B------:R-:W-:-:S04]  /*48310*/  FMUL.FTZ R11, R11, R135 ;  /* 0x000000870b0b7220 */ /* 0x000fc80000410000 */
[----:B------:R-:W-:-:S04]  /*48320*/  FSETP.GTU.FTZ.AND P2, PT, R10, R166, PT ;  /* 0x000000a60a00720b */ /* 0x000fc80003f5c000 */
[----:B------:R-:W-:Y:S01]  /*48330*/  FSEL R10, R11, RZ, !P2 ;  /* 0x000000ff0b0a7208 */ /* 0x000fe20005000000 */
[----:B------:R-:W-:Y:S01]  /*48340*/  IMAD.MOV.U32 R11, RZ, RZ, R20 ;  /* 0x000000ffff0b7224 */ /* 0x000fe200078e0014 */
[----:B------:R-:W-:Y:S02]  /*48350*/  SEL R15, RZ, 0x1, P2 ;  /* 0x00000001ff0f7807 */ /* 0x000fe40001000000 */
[----:B------:R-:W-:Y:S01]  /*48360*/  ISETP.NE.AND P2, PT, R12, 0x1, PT ;  /* 0x000000010c00780c */ /* 0x000fe20003f45270 */
[----:B------:R-:W-:Y:S01]  /*48370*/  FADD.FTZ R10, R0, R10 ;  /* 0x0000000a000a7221 */ /* 0x000fe20000010000 */
[----:B------:R-:W-:-:S05]  /*48380*/  @P1 SHF.L.U32 R0, R56, 0x10, RZ ;  /* 0x0000001038001819 */ /* 0x000fca00000006ff */
[--C-:B------:R-:W-:Y:S01]  /*48390*/  @P1 FADD.FTZ R0, R0, R10.reuse ;  /* 0x0000000a00001221 */ /* 0x100fe20000010000 */
[----:B------:R-:W-:Y:S01]  /*483a0*/  @!P1 IMAD.MOV.U32 R0, RZ, RZ, R10 ;  /* 0x000000ffff009224 */ /* 0x000fe200078e000a */
[----:B------:R-:W-:-:S04]  /*483b0*/  MOV R10, 0x2 ;  /* 0x00000002000a7802 */ /* 0x000fc80000000f00 */
        /* <DEDUP_REMOVED lines=10> */
.L_x_1161:
        /* <DEDUP_REMOVED lines=13> */
.L_x_1163:
[----:B------:R-:W-:Y:S05]  /*48530*/  BSYNC.RECONVERGENT B2 ;  /* 0x0000000000027941 */ /* 0x000fea0003800200 */
.L_x_1162:
        /* <DEDUP_REMOVED lines=56> */
[----:B------:R-:W-:-:S04]  /*488c0*/  IADD3 R13, PT, PT, R53, -0x695add53, RZ ;  /* 0x96a522ad350d7810 */ /* 0x000fc80007ffe0ff */
[----:B------:R-:W-:Y:S02]  /*488d0*/  LOP3.LUT R22, R13, R22, R11, 0x96, !PT ;  /* 0x000000160d167212 */ /* 0x000fe400078e960b */
[----:B------:R-:W-:Y:S01]  /*488e0*/  MOV R11, R8 ;  /* 0x00000008000b7202 */ /* 0x000fe20000000f00 */
[----:B------:R-:W-:Y:S02]  /*488f0*/  IMAD.MOV.U32 R8, RZ, RZ, R10 ;  /* 0x000000ffff087224 */ /* 0x000fe400078e000a */
[----:B------:R-:W-:-:S07]  /*48900*/  HFMA2 R10, -RZ, RZ, 0, 0 ;  /* 0x00000000ff0a7431 */ /* 0x000fce00000001ff */
.L_x_1160:
[----:B------:R-:W-:Y:S05]  /*48910*/  BSYNC.RECONVERGENT B1 ;  /* 0x0000000000017941 */ /* 0x000fea0003800200 */
.L_x_1159:
        /* <DEDUP_REMOVED lines=22> */
.L_x_1166:
        /* <DEDUP_REMOVED lines=13> */
.L_x_1168:
[----:B------:R-:W-:Y:S05]  /*48b50*/  BSYNC.RECONVERGENT B2 ;  /* 0x0000000000027941 */ /* 0x000fea0003800200 */
.L_x_1167:
        /* <DEDUP_REMOVED lines=56> */
[----:B------:R-:W-:Y:S02]  /*48ee0*/  IADD3 R13, PT, PT, R53, -0x695add53, RZ ;  /* 0x96a522ad350d7810 */ /* 0x000fe40007ffe0ff */
[----:B------:R-:W-:Y:S01]  /*48ef0*/  MOV R12, R8 ;  /* 0x00000008000c7202 */ /* 0x000fe20000000f00 */
[----:B------:R-:W-:Y:S01]  /*48f00*/  IMAD.MOV.U32 R8, RZ, RZ, R10 ;  /* 0x000000ffff087224 */ /* 0x000fe200078e000a */
[----:B------:R-:W-:Y:S01]  /*48f10*/  LOP3.LUT R22, R13, R22, R11, 0x96, !PT ;  /* 0x000000160d167212 */ /* 0x000fe200078e960b */
[----:B------:R-:W-:-:S07]  /*48f20*/  HFMA2 R11, -RZ, RZ, 0, 0 ;  /* 0x00000000ff0b7431 */ /* 0x000fce00000001ff */
.L_x_1165:
[----:B------:R-:W-:Y:S05]  /*48f30*/  BSYNC.RECONVERGENT B1 ;  /* 0x0000000000017941 */ /* 0x000fea0003800200 */
.L_x_1164:
        /* <DEDUP_REMOVED lines=13> */
[----:B0-----:R-:W-:Y:S01]  /*49010*/  @P1 FADD.FTZ R42, R9, R10 ;  /* 0x0000000a092a1221 */ /* 0x001fe20000010000 */
        /* <DEDUP_REMOVED lines=13> */
.L_x_1171:
        /* <DEDUP_REMOVED lines=13> */
.L_x_1173:
[----:B------:R-:W-:Y:S05]  /*491c0*/  BSYNC.RECONVERGENT B2 ;  /* 0x0000000000027941 */ /* 0x000fea0003800200 */
.L_x_1172:
        /* <DEDUP_REMOVED lines=51> */
[----:B------:R-:W-:Y:S01]  /*49500*/  VIADD R23, R52, 0x8ff34781 ;  /* 0x8ff3478134177836 */ /* 0x000fe20000000000 */
[----:B------:R-:W-:-:S03]  /*49510*/  IADD3 R9, PT, PT, R53, -0x695add53, RZ ;  /* 0x96a522ad35097810 */ /* 0x000fc60007ffe0ff */
        /* <DEDUP_REMOVED lines=8> */
.L_x_1170:
[----:B------:R-:W-:Y:S05]  /*495a0*/  BSYNC.RECONVERGENT B1 ;  /* 0x0000000000017941 */ /* 0x000fea0003800200 */
.L_x_1169:
[----:B------:R-:W-:Y:S01]  /*495b0*/  I2FP.F32.U32 R9, R9 ;  /* 0x0000000900097245 */ /* 0x000fe20000201000 */
[----:B------:R-:W-:Y:S01]  /*495c0*/  IMAD.U32 R43, R97, 0x10000, RZ ;  /* 0x00010000612b7824 */ /* 0x000fe200078e00ff */
[----:B------:R-:W-:Y:S01]  /*495d0*/  LOP3.LUT R25, R25, 0xfffffffb, RZ, 0xc0, !PT ;  /* 0xfffffffb19197812 */ /* 0x000fe200078ec0ff */
        /* <DEDUP_REMOVED lines=20> */
.L_x_1176:
        /* <DEDUP_REMOVED lines=13> */
.L_x_1178:
[----:B------:R-:W-:Y:S05]  /*497f0*/  BSYNC.RECONVERGENT B2 ;  /* 0x0000000000027941 */ /* 0x000fea0003800200 */
.L_x_1177:
        /* <DEDUP_REMOVED lines=61> */
.L_x_1175:
[----:B------:R-:W-:Y:S05]  /*49bd0*/  BSYNC.RECONVERGENT B1 ;  /* 0x0000000000017941 */ /* 0x000fea0003800200 */
.L_x_1174:
        /* <DEDUP_REMOVED lines=25> */
.L_x_1181:
        /* <DEDUP_REMOVED lines=13> */
.L_x_1183:
[----:B------:R-:W-:Y:S05]  /*49e40*/  BSYNC.RECONVERGENT B2 ;  /* 0x0000000000027941 */ /* 0x000fea0003800200 */
.L_x_1182:
        /* <DEDUP_REMOVED lines=60> */
.L_x_1180:
[----:B------:R-:W-:Y:S05]  /*4a210*/  BSYNC.RECONVERGENT B1 ;  /* 0x0000000000017941 */ /* 0x000fea0003800200 */
.L_x_1179:
        /* <DEDUP_REMOVED lines=22> */
.L_x_1186:
        /* <DEDUP_REMOVED lines=13> */
.L_x_1188:
[----:B------:R-:W-:Y:S05]  /*4a450*/  BSYNC.RECONVERGENT B2 ;  /* 0x0000000000027941 */ /* 0x000fea0003800200 */
.L_x_1187:
        /* <DEDUP_REMOVED lines=60> */
.L_x_1185:
[----:B------:R-:W-:Y:S05]  /*4a820*/  BSYNC.RECONVERGENT B1 ;  /* 0x0000000000017941 */ /* 0x000fea0003800200 */
.L_x_1184:
        /* <DEDUP_REMOVED lines=27> */
.L_x_1191:
        /* <DEDUP_REMOVED lines=13> */
.L_x_1193:
[----:B------:R-:W-:Y:S05]  /*4aab0*/  BSYNC.RECONVERGENT B2 ;  /* 0x0000000000027941 */ /* 0x000fea0003800200 */
.L_x_1192:
        /* <DEDUP_REMOVED lines=60> */
.L_x_1190:
[----:B------:R-:W-:Y:S05]  /*4ae80*/  BSYNC.RECONVERGENT B1 ;  /* 0x0000000000017941 */ /* 0x000fea0003800200 */
.L_x_1189:
        /* <DEDUP_REMOVED lines=21> */
.L_x_1196:
        /* <DEDUP_REMOVED lines=13> */
.L_x_1198:
[----:B------:R-:W-:Y:S05]  /*4b0b0*/  BSYNC.RECONVERGENT B2 ;  /* 0x0000000000027941 */ /* 0x000fea0003800200 */
.L_x_1197:
        /* <DEDUP_REMOVED lines=60> */
.L_x_1195:
[----:B------:R-:W-:Y:S05]  /*4b480*/  BSYNC.RECONVERGENT B1 ;  /* 0x0000000000017941 */ /* 0x000fea0003800200 */
.L_x_1194:
        /* <DEDUP_REMOVED lines=25> */
.L_x_1201:
        /* <DEDUP_REMOVED lines=13> */
.L_x_1203:
[----:B------:R-:W-:Y:S05]  /*4b6f0*/  BSYNC.RECONVERGENT B2 ;  /* 0x0000000000027941 */ /* 0x000fea0003800200 */
.L_x_1202:
        /* <DEDUP_REMOVED lines=60> */
.L_x_1200:
[----:B------:R-:W-:Y:S05]  /*4bac0*/  BSYNC.RECONVERGENT B1 ;  /* 0x0000000000017941 */ /* 0x000fea0003800200 */
.L_x_1199:
        /* <DEDUP_REMOVED lines=20> */
.L_x_1206:
        /* <DEDUP_REMOVED lines=13> */
.L_x_1208:
[----:B------:R-:W-:Y:S05]  /*4bce0*/  BSYNC.RECONVERGENT B2 ;  /* 0x0000000000027941 */ /* 0x000fea0003800200 */
.L_x_1207:
        /* <DEDUP_REMOVED lines=60> */
.L_x_1205:
[----:B------:R-:W-:Y:S05]  /*4c0b0*/  BSYNC.RECONVERGENT B1 ;  /* 0x0000000000017941 */ /* 0x000fea0003800200 */
.L_x_1204:
        /* <DEDUP_REMOVED lines=27> */
.L_x_1211:
        /* <DEDUP_REMOVED lines=13> */
.L_x_1213:
[----:B------:R-:W-:Y:S05]  /*4c340*/  BSYNC.RECONVERGENT B2 ;  /* 0x0000000000027941 */ /* 0x000fea0003800200 */
.L_x_1212:
        /* <DEDUP_REMOVED lines=60> */
.L_x_1210:
[----:B------:R-:W-:Y:S05]  /*4c710*/  BSYNC.RECONVERGENT B1 ;  /* 0x0000000000017941 */ /* 0x000fea0003800200 */
.L_x_1209:
        /* <DEDUP_REMOVED lines=21> */
.L_x_1216:
        /* <DEDUP_REMOVED lines=13> */
.L_x_1218:
[----:B------:R-:W-:Y:S05]  /*4c940*/  BSYNC.RECONVERGENT B2 ;  /* 0x0000000000027941 */ /* 0x000fea0003800200 */
.L_x_1217:
        /* <DEDUP_REMOVED lines=60> */
.L_x_1215:
[----:B------:R-:W-:Y:S05]  /*4cd10*/  BSYNC.RECONVERGENT B1 ;  /* 0x0000000000017941 */ /* 0x000fea0003800200 */
.L_x_1214:
        /* <DEDUP_REMOVED lines=26> */
.L_x_1221:
        /* <DEDUP_REMOVED lines=13> */
.L_x_1223:
[----:B------:R-:W-:Y:S05]  /*4cf90*/  BSYNC.RECONVERGENT B2 ;  /* 0x0000000000027941 */ /* 0x000fea0003800200 */
.L_x_1222:
        /* <DEDUP_REMOVED lines=60> */
.L_x_1220:
[----:B------:R-:W-:Y:S05]  /*4d360*/  BSYNC.RECONVERGENT B1 ;  /* 0x0000000000017941 */ /* 0x000fea0003800200 */
.L_x_1219:
        /* <DEDUP_REMOVED lines=20> */
.L_x_1226:
        /* <DEDUP_REMOVED lines=16> */
.L_x_1228:
[----:B------:R-:W-:Y:S05]  /*4d5b0*/  BSYNC.RECONVERGENT B2 ;  /* 0x0000000000027941 */ /* 0x000fea0003800200 */
.L_x_1227:
        /* <DEDUP_REMOVED lines=60> */
.L_x_1225:
[----:B------:R-:W-:Y:S05]  /*4d980*/  BSYNC.RECONVERGENT B1 ;  /* 0x0000000000017941 */ /* 0x000fea0003800200 */
.L_x_1224:
[----:B------:R-:W-:Y:S02]  /*4d990*/  I2FP.F32.U32 R164, R165 ;  /* 0x000000a500a47245 */ /* 0x000fe40000201000 */
[----:B------:R-:W-:Y:S02]  /*4d9a0*/  PRMT R98, R98, 0x5410, R103 ;  /* 0x0000541062627816 */ /* 0x000fe40000000067 */
[----:B------:R-:W-:Y:S01]  /*4d9b0*/  PRMT R97, R97, 0x5410, R102 ;  /* 0x0000541061617816 */ /* 0x000fe20000000066 */
[----:B------:R-:W-:Y:S01]  /*4d9c0*/  FFMA.FTZ R164, R164, R167, 1.1641532182693481445e-10 ;  /* 0x2f000000a4a47423 */ /* 0x000fe200000100a7 */
[----:B------:R-:W-:-:S04]  /*4d9d0*/  PRMT R96, R96, 0x5410, R101 ;  /* 0x0000541060607816 */ /* 0x000fc80000000065 */
[----:B------:R-:W-:Y:S02]  /*4d9e0*/  FSETP.GTU.FTZ.AND P6, PT, R164, R166, PT ;  /* 0x000000a6a400720b */ /* 0x000fe40003fdc000 */
[----:B------:R-:W-:Y:S02]  /*4d9f0*/  PRMT R164, R63, 0x7632, R164 ;  /* 0x000076323fa47816 */ /* 0x000fe400000000a4 */
[----:B------:R-:W-:-:S03]  /*4da00*/  SEL R165, RZ, 0x1, P6 ;  /* 0x00000001ffa57807 */ /* 0x000fc60003000000 */
[----:B------:R-:W-:-:S04]  /*4da10*/  IMAD.U32 R164, R164, 0x10000, RZ ;  /* 0x00010000a4a47824 */ /* 0x000fc800078e00ff */
[----:B------:R-:W-:-:S05]  /*4da20*/  FMUL.FTZ R164, R164, R135 ;  /* 0x00000087a4a47220 */ /* 0x000fca0000410000 */
[----:B------:R-:W-:-:S05]  /*4da30*/  FSEL R135, R164, RZ, !P6 ;  /* 0x000000ffa4877208 */ /* 0x000fca0007000000 */
[----:B------:R-:W-:Y:S01]  /*4da40*/  FADD.FTZ R135, R133, R135 ;  /* 0x0000008785877221 */ /* 0x000fe20000010000 */
[----:B------:R-:W-:-:S04]  /*4da50*/  @P1 PRMT R133, R59, 0x7632, R133 ;  /* 0x000076323b851816 */ /* 0x000fc80000000085 */
[----:B------:R-:W-:-:S05]  /*4da60*/  @P1 SHF.L.U32 R133, R133, 0x10, RZ ;  /* 0x0000001085851819 */ /* 0x000fca00000006ff */
[----:B------:R-:W-:Y:S01]  /*4da70*/  @P1 FADD.FTZ R133, R135, R133 ;  /* 0x0000008587851221 */ /* 0x000fe20000010000 */
[----:B------:R-:W-:Y:S01]  /*4da80*/  @!P1 IMAD.MOV.U32 R133, RZ, RZ, R135 ;  /* 0x000000ffff859224 */ /* 0x000fe200078e0087 */
[----:B------:R-:W-:Y:S02]  /*4da90*/  MOV R135, R8 ;  /* 0x0000000800877202 */ /* 0x000fe40000000f00 */
[----:B------:R-:W-:Y:S02]  /*4daa0*/  PRMT R8, R165, 0x7610, R8 ;  /* 0x00007610a5087816 */ /* 0x000fe40000000008 */
[----:B------:R-:W-:-:S04]  /*4dab0*/  F2FP.BF16.F32.PACK_AB R164, RZ, R133 ;  /* 0x00000085ffa4723e */ /* 0x000fc800000010ff */
[----:B------:R-:W-:Y:S01]  /*4dac0*/  PRMT R99, R99, 0x5410, R164 ;  /* 0x0000541063637816 */ /* 0x000fe200000000a4 */
[----:B------:R-:W-:Y:S06]  /*4dad0*/  BRA `(.L_x_1229) ;  /* 0x0000003000ac7947 */ /* 0x000fec0003800000 */
.L_x_1148:
        /* <DEDUP_REMOVED lines=16> */
.L_x_1232:
        /* <DEDUP_REMOVED lines=13> */
.L_x_1234:
[----:B------:R-:W-:Y:S05]  /*4dcb0*/  BSYNC.RECONVERGENT B2 ;  /* 0x0000000000027941 */ /* 0x000fea0003800200 */
.L_x_1233:
        /* <DEDUP_REMOVED lines=60> */
.L_x_1231:
[----:B------:R-:W-:Y:S05]  /*4e080*/  BSYNC.RECONVERGENT B1 ;  /* 0x0000000000017941 */ /* 0x000fea0003800200 */
.L_x_1230:
        /* <DEDUP_REMOVED lines=29> */
.L_x_1237:
        /* <DEDUP_REMOVED lines=13> */
.L_x_1239:
[----:B------:R-:W-:Y:S05]  /*4e330*/  BSYNC.RECONVERGENT B2 ;  /* 0x0000000000027941 */ /* 0x000fea0003800200 */
.L_x_1238:
        /* <DEDUP_REMOVED lines=60> */
.L_x_1236:
[----:B------:R-:W-:Y:S05]  /*4e700*/  BSYNC.RECONVERGENT B1 ;  /* 0x0000000000017941 */ /* 0x000fea0003800200 */
.L_x_1235:
        /* <DEDUP_REMOVED lines=26> */
.L_x_1242:
        /* <DEDUP_REMOVED lines=13> */
.L_x_1244:
[----:B------:R-:W-:Y:S05]  /*4e980*/  BSYNC.RECONVERGENT B2 ;  /* 0x0000000000027941 */ /* 0x000fea0003800200 */
.L_x_1243:
        /* <DEDUP_REMOVED lines=60> */
.L_x_1241:
[----:B------:R-:W-:Y:S05]  /*4ed50*/  BSYNC.RECONVERGENT B1 ;  /* 0x0000000000017941 */ /* 0x000fea0003800200 */
.L_x_1240:
        /* <DEDUP_REMOVED lines=26> */
.L_x_1247:
        /* <DEDUP_REMOVED lines=13> */
.L_x_1249:
[----:B------:R-:W-:Y:S05]  /*4efd0*/  BSYNC.RECONVERGENT B2 ;  /* 0x0000000000027941 */ /* 0x000fea0003800200 */
.L_x_1248:
        /* <DEDUP_REMOVED lines=60> */
.L_x_1246:
[----:B------:R-:W-:Y:S05]  /*4f3a0*/  BSYNC.RECONVERGENT B1 ;  /* 0x0000000000017941 */ /* 0x000fea0003800200 */
.L_x_1245:
        /* <DEDUP_REMOVED lines=26> */
.L_x_1252:
        /* <DEDUP_REMOVED lines=13> */
.L_x_1254:
[----:B------:R-:W-:Y:S05]  /*4f620*/  BSYNC.RECONVERGENT B2 ;  /* 0x0000000000027941 */ /* 0x000fea0003800200 */
.L_x_1253:
        /* <DEDUP_REMOVED lines=60> */
.L_x_1251:
[----:B------:R-:W-:Y:S05]  /*4f9f0*/  BSYNC.RECONVERGENT B1 ;  /* 0x0000000000017941 */ /* 0x000fea0003800200 */
.L_x_1250:
        /* <DEDUP_REMOVED lines=24> */
.L_x_1257:
        /* <DEDUP_REMOVED lines=13> */
.L_x_1259:
[----:B------:R-:W-:Y:S05]  /*4fc50*/  BSYNC.RECONVERGENT B2 ;  /* 0x0000000000027941 */ /* 0x000fea0003800200 */
.L_x_1258:
        /* <DEDUP_REMOVED lines=60> */
.L_x_1256:
[----:B------:R-:W-:Y:S05]  /*50020*/  BSYNC.RECONVERGENT B1 ;  /* 0x0000000000017941 */ /* 0x000fea0003800200 */
.L_x_1255:
        /* <DEDUP_REMOVED lines=24> */
.L_x_1262:
        /* <DEDUP_REMOVED lines=13> */
.L_x_1264:
[----:B------:R-:W-:Y:S05]  /*50280*/  BSYNC.RECONVERGENT B2 ;  /* 0x0000000000027941 */ /* 0x000fea0003800200 */
.L_x_1263:
        /* <DEDUP_REMOVED lines=60> */
.L_x_1261:
[----:B------:R-:W-:Y:S05]  /*50650*/  BSYNC.RECONVERGENT B1 ;  /* 0x0000000000017941 */ /* 0x000fea0003800200 */
.L_x_1260:
        /* <DEDUP_REMOVED lines=24> */
.L_x_1267:
        /* <DEDUP_REMOVED lines=13> */
.L_x_1269:
[----:B------:R-:W-:Y:S05]  /*508b0*/  BSYNC.RECONVERGENT B2 ;  /* 0x0000000000027941 */ /* 0x000fea0003800200 */
.L_x_1268:
        /* <DEDUP_REMOVED lines=60> */
.L_x_1266:
[----:B------:R-:W-:Y:S05]  /*50c80*/  BSYNC.RECONVERGENT B1 ;  /* 0x0000000000017941 */ /* 0x000fea0003800200 */
.L_x_1265:
[----:B------:R-:W-:Y:S01]  /*50c90*/  I2FP.F32.U32 R164, R165 ;  /* 0x000000a500a47245 */ /* 0x000fe20000201000 */
[----:B------:R-:W-:Y:S01]  /*50ca0*/  IMAD.U32 R133, R133, 0x10000, RZ ;  /* 0x0001000085857824 */ /* 0x000fe200078e00ff */
[----:B------:R-:W-:Y:S02]  /*50cb0*/  PRMT R98, R98, 0x5410, R166 ;  /* 0x0000541062627816 */ /* 0x000fe400000000a6 */
[----:B------:R-:W-:Y:S01]  /*50cc0*/  PRMT R97, R97, 0x5410, R103 ;  /* 0x0000541061617816 */ /* 0x000fe20000000067 */
[----:B------:R-:W-:Y:S01]  /*50cd0*/  FFMA.FTZ R164, R164, R236, 1.1641532182693481445e-10 ;  /* 0x2f000000a4a47423 */ /* 0x000fe200000100ec */
[----:B------:R-:W-:Y:S01]  /*50ce0*/  FMUL.FTZ R133, R133, R135 ;  /* 0x0000008785857220 */ /* 0x000fe20000410000 */
[----:B------:R-:W-:Y:S02]  /*50cf0*/  @P1 PRMT R135, R59, 0x7632, R135 ;  /* 0x000076323b871816 */ /* 0x000fe40000000087 */
[----:B------:R-:W-:Y:S02]  /*50d00*/  PRMT R96, R96, 0x5410, R101 ;  /* 0x0000541060607816 */ /* 0x000fe40000000065 */
[----:B------:R-:W-:-:S02]  /*50d10*/  FSETP.GTU.FTZ.AND P5, PT, R164, R167, PT ;  /* 0x000000a7a400720b */ /* 0x000fc40003fbc000 */
[----:B------:R-:W-:Y:S02]  /*50d20*/  @P1 SHF.L.U32 R135, R135, 0x10, RZ ;  /* 0x0000001087871819 */ /* 0x000fe400000006ff */
[----:B------:R-:W-:Y:S02]  /*50d30*/  FSEL R133, R133, RZ, !P5 ;  /* 0x000000ff85857208 */ /* 0x000fe40006800000 */
[----:B------:R-:W-:-:S03]  /*50d40*/  PLOP3.LUT P5, PT, P5, PT, PT, 0x8, 0x80 ;  /* 0x000000000080781c */ /* 0x000fc60002fae170 */
[----:B------:R-:W-:Y:S01]  /*50d50*/  @P1 FADD.FTZ R133, R135, R133 ;  /* 0x0000008587851221 */ /* 0x000fe20000010000 */
[----:B------:R-:W-:-:S04]  /*50d60*/  IMAD.MOV.U32 R135, RZ, RZ, R102 ;  /* 0x000000ffff877224 */ /* 0x000fc800078e0066 */
[----:B------:R-:W-:-:S04]  /*50d70*/  F2FP.BF16.F32.PACK_AB R164, RZ, R133 ;  /* 0x00000085ffa4723e */ /* 0x000fc800000010ff */
[----:B------:R-:W-:-:S07]  /*50d80*/  PRMT R99, R99, 0x5410, R164 ;  /* 0x0000541063637816 */ /* 0x000fce00000000a4 */
.L_x_1229:
[----:B------:R-:W0:Y:S01]  /*50d90*/  LDC.64 R102, c[0x0][0x3a8] ;  /* 0x0000ea00ff667b82 */ /* 0x000e220000000a00 */
[C---:B------:R-:W-:Y:S02]  /*50da0*/  LOP3.LUT P6, RZ, R25.reuse, 0x8, RZ, 0xc0, !PT ;  /* 0x0000000819ff7812 */ /* 0x040fe400078cc0ff */
[----:B------:R-:W-:Y:S02]  /*50db0*/  LOP3.LUT P1, RZ, R25, 0x10, RZ, 0xc0, !PT ;  /* 0x0000001019ff7812 */ /* 0x000fe4000782c0ff */
[----:B------:R-:W-:Y:S01]  /*50dc0*/  SEL R101, RZ, 0x100, !P6 ;  /* 0x00000100ff657807 */ /* 0x000fe20007000000 */
        /* <DEDUP_REMOVED lines=11> */
[----:B------:R-:W-:Y:S02]  /*50e80*/  LOP3.LUT R96, R101, R96, R98, 0xfe, !PT ;  /* 0x0000006065607212 */ /* 0x000fe400078efe62 */
[----:B------:R-:W-:-:S02]  /*50e90*/  SEL R98, RZ, 0x1, !P1 ;  /* 0x00000001ff627807 */ /* 0x000fc40004800000 */
[----:B------:R-:W-:Y:S02]  /*50ea0*/  LOP3.LUT R97, R97, R99, RZ, 0xfc, !PT ;  /* 0x0000006361617212 */ /* 0x000fe400078efcff */
[----:B------:R-:W-:Y:S02]  /*50eb0*/  LOP3.LUT R96, R96, R98, RZ, 0xfc, !PT ;  /* 0x0000006260607212 */ /* 0x000fe400078efcff */
[----:B------:R-:W0:Y:S02]  /*50ec0*/  LDC.64 R98, c[0x0][0x3b0] ;  /* 0x0000ec00ff627b82 */ /* 0x000e240000000a00 */
[----:B0-----:R-:W-:-:S05]  /*50ed0*/  IMAD.WIDE.U32 R98, R100, 0x8, R98 ;  /* 0x0000000864627825 */ /* 0x001fca00078e0062 */
[----:B------:R2:W-:Y:S01]  /*50ee0*/  STG.E.64 desc[UR6][R98.64], R96 ;  /* 0x0000006062007986 */ /* 0x0005e2000c101b06 */
[----:B------:R-:W-:Y:S05]  /*50ef0*/  @!P0 BRA `(.L_x_1147) ;  /* 0x0000000000508947 */ /* 0x000fea0003800000 */
[----:B--2---:R-:W-:Y:S02]  /*50f00*/  SHF.L.U32 R96, R9, 0x10, RZ ;  /* 0x0000001009607819 */ /* 0x004fe400000006ff */
        /* <DEDUP_REMOVED lines=19> */
.L_x_1147:
[----:B------:R-:W-:Y:S05]  /*51040*/  BSYNC.RECONVERGENT B0 ;  /* 0x0000000000007941 */ /* 0x000fea0003800200 */
.L_x_1146:
[----:B0123--:R-:W-:Y:S01]  /*51050*/  FADD.FTZ R96, RZ, R16 ;  /* 0x00000010ff607221 */ /* 0x00ffe20000010000 */
[C---:B------:R-:W-:Y:S01]  /*51060*/  ISETP.GE.U32.AND P5, PT, R27.reuse, 0x20, PT ;  /* 0x000000201b00780c */ /* 0x040fe20003fa6070 */
[----:B------:R-:W0:Y:S01]  /*51070*/  S2R R101, SR_TID.X ;  /* 0x0000000000657919 */ /* 0x000e220000002100 */
[C---:B------:R-:W-:Y:S01]  /*51080*/  ISETP.GT.U32.AND P4, PT, R27.reuse, 0x3f, PT ;  /* 0x0000003f1b00780c */ /* 0x040fe20003f84070 */
        /* <DEDUP_REMOVED lines=80> */
[----:B------:R-:W-:Y:S01]  /*51590*/  LOP3.LUT P6, RZ, R25, 0x2, RZ, 0xc0, !PT ;  /* 0x0000000219ff7812 */ /* 0x000fe200078cc0ff */
        /* <DEDUP_REMOVED lines=46> */
[----:B------:R-:W-:Y:S02]  /*51880*/  LOP3.LUT P4, RZ, R25, 0x1, RZ, 0xc0, !PT ;  /* 0x0000000119ff7812 */ /* 0x000fe4000788c0ff */
        /* <DEDUP_REMOVED lines=103> */
.L_x_1299:
        /* <DEDUP_REMOVED lines=17> */
[----:B------:R-:W2:Y:S04]  /*52010*/  LDL R100, [R1+0x8] ;  /* 0x0000080001647983 */ /* 0x000ea80000100800 */
[----:B------:R-:W3:Y:S04]  /*52020*/  LDL R246, [R1+0x4] ;  /* 0x0000040001f67983 */ /* 0x000ee80000100800 */
[----:B------:R-:W4:Y:S04]  /*52030*/  LDL R166, [R1+0x10] ;  /* 0x0000100001a67983 */ /* 0x000f280000100800 */
[----:B------:R-:W5:Y:S04]  /*52040*/  LDL R236, [R1+0xc] ;  /* 0x00000c0001ec7983 */ /* 0x000f680000100800 */
[----:B------:R-:W5:Y:S01]  /*52050*/  LDL R167, [R1] ;  /* 0x0000000001a77983 */ /* 0x000f620000100800 */
        /* <DEDUP_REMOVED lines=10> */
[--C-:B0-----:R-:W-:Y:S01]  /*52100*/  FADD.FTZ R102, R45, -R165.reuse ;  /* 0x800000a52d667221 */ /* 0x101fe20000010000 */
[----:B------:R-:W-:Y:S02]  /*52110*/  IMAD.U32 R101, R234, 0x10000, RZ ;  /* 0x00010000ea657824 */ /* 0x000fe400078e00ff */
[----:B------:R-:W-:Y:S01]  /*52120*/  FADD.FTZ R247, R110, -R165 ;  /* 0x800000a56ef77221 */ /* 0x000fe20000010000 */
[----:B------:R-:W-:-:S03]  /*52130*/  FMUL.FTZ R102, R164, R102 ;  /* 0x00000066a4667220 */ /* 0x000fc60000410000 */
[----:B------:R-:W-:Y:S01]  /*52140*/  FMUL.FTZ R247, R164, R247 ;  /* 0x000000f7a4f77220 */ /* 0x000fe20000410000 */
[----:B------:R-:W-:Y:S02]  /*52150*/  SHF.L.U32 R251, R64, 0x10, RZ ;  /* 0x0000001040fb7819 */ /* 0x000fe400000006ff */
[----:B--2---:R-:W-:Y:S01]  /*52160*/  SHF.L.U32 R100, R100, 0x10, RZ ;  /* 0x0000001064647819 */ /* 0x004fe200000006ff */
[----:B---3--:R-:W-:Y:S01]  /*52170*/  IMAD.U32 R99, R246, 0x10000, RZ ;  /* 0x00010000f6637824 */ /* 0x008fe200078e00ff */
[----:B----4-:R-:W-:-:S03]  /*52180*/  SHF.L.U32 R98, R166, 0x10, RZ ;  /* 0x00000010a6627819 */ /* 0x010fc600000006ff */
[----:B------:R-:W-:Y:S01]  /*52190*/  FFMA.FTZ R99, R248, R99, R100 ;  /* 0x00000063f8637223 */ /* 0x000fe20000010064 */
[----:B-----5:R-:W-:Y:S01]  /*521a0*/  IMAD.U32 R97, R236, 0x10000, RZ ;  /* 0x00010000ec617824 */ /* 0x020fe200078e00ff */
[----:B------:R-:W-:-:S03]  /*521b0*/  SHF.L.U32 R100, R94, 0x10, RZ ;  /* 0x000000105e647819 */ /* 0x000fc600000006ff */
[----:B------:R-:W-:Y:S01]  /*521c0*/  FFMA.FTZ R248, R248, R97, R98 ;  /* 0x00000061f8f87223 */ /* 0x000fe20000010062 */
[----:B------:R-:W-:Y:S01]  /*521d0*/  SHF.L.U32 R98, R66, 0x10, RZ ;  /* 0x0000001042627819 */ /* 0x000fe200000006ff */
[----:B------:R-:W-:Y:S02]  /*521e0*/  IMAD.U32 R97, R230, 0x10000, RZ ;  /* 0x00010000e6617824 */ /* 0x000fe400078e00ff */
[C---:B------:R-:W-:Y:S01]  /*521f0*/  FFMA.FTZ R101, R102.reuse, R101, R100 ;  /* 0x0000006566657223 */ /* 0x040fe20000010064 */
[----:B------:R-:W-:Y:S01]  /*52200*/  SHF.L.U32 R166, R249, 0x10, RZ ;  /* 0x00000010f9a67819 */ /* 0x000fe200000006ff */
[----:B------:R-:W-:Y:S01]  /*52210*/  FFMA.FTZ R102, R102, R97, R98 ;  /* 0x0000006166667223 */ /* 0x000fe20000010062 */
[----:B------:R-:W-:Y:S01]  /*52220*/  IMAD.U32 R98, R245, 0x10000, RZ ;  /* 0x00010000f5627824 */ /* 0x000fe200078e00ff */
[----:B------:R-:W-:Y:S01]  /*52230*/  SHF.L.U32 R100, R167, 0x10, RZ ;  /* 0x00000010a7647819 */ /* 0x000fe200000006ff */
[----:B------:R-:W-:Y:S02]  /*52240*/  IMAD.U32 R97, R250, 0x10000, RZ ;  /* 0x00010000fa617824 */ /* 0x000fe400078e00ff */
[----:B------:R-:W-:Y:S01]  /*52250*/  FADD.FTZ R236, R29, -R165 ;  /* 0x800000a51dec7221 */ /* 0x000fe20000010000 */
[----:B------:R-:W-:Y:S01]  /*52260*/  FFMA.FTZ R98, R247, R98, R166 ;  /* 0x00000062f7627223 */ /* 0x000fe200000100a6 */
[----:B------:R-:W-:Y:S01]  /*52270*/  SHF.L.U32 R167, R93, 0x10, RZ ;  /* 0x000000105da77819 */ /* 0x000fe200000006ff */
[----:B------:R-:W-:Y:S01]  /*52280*/  FFMA.FTZ R247, R247, R97, R100 ;  /* 0x00000061f7f77223 */ /* 0x000fe20000010064 */
[----:B------:R-:W-:Y:S01]  /*52290*/  FMUL.FTZ R236, R164, R236 ;  /* 0x000000eca4ec7220 */ /* 0x000fe20000410000 */
[----:B------:R-:W-:Y:S01]  /*522a0*/  IMAD.U32 R100, R233, 0x10000, RZ ;  /* 0x00010000e9647824 */ /* 0x000fe200078e00ff */
[----:B------:R-:W-:Y:S01]  /*522b0*/  SHF.L.U32 R166, R65, 0x10, RZ ;  /* 0x0000001041a67819 */ /* 0x000fe200000006ff */
[----:B------:R-:W-:-:S02]  /*522c0*/  IMAD.U32 R97, R229, 0x10000, RZ ;  /* 0x00010000e5617824 */ /* 0x000fc400078e00ff */
[----:B------:R-:W-:Y:S01]  /*522d0*/  FADD.FTZ R246, R44, -R165 ;  /* 0x800000a52cf67221 */ /* 0x000fe20000010000 */
[C---:B------:R-:W-:Y:S01]  /*522e0*/  FFMA.FTZ R100, R236.reuse, R100, R167 ;  /* 0x00000064ec647223 */ /* 0x040fe200000100a7 */
[----:B------:R-:W-:Y:S01]  /*522f0*/  FFMA.FTZ R236, R236, R97, R166 ;  /* 0x00000061ecec7223 */ /* 0x000fe200000100a6 */
[----:B------:R-:W-:Y:S01]  /*52300*/  SHF.L.U32 R166, R242, 0x10, RZ ;  /* 0x00000010f2a67819 */ /* 0x000fe200000006ff */
[----:B------:R-:W-:Y:S01]  /*52310*/  FMUL.FTZ R246, R164, R246 ;  /* 0x000000f6a4f67220 */ /* 0x000fe20000410000 */
[----:B------:R-:W-:Y:S01]  /*52320*/  IMAD.U32 R97, R241, 0x10000, RZ ;  /* 0x00010000f1617824 */ /* 0x000fe200078e00ff */
[----:B------:R-:W-:-:S03]  /*52330*/  SHF.L.U32 R167, R244, 0x10, RZ ;  /* 0x00000010f4a77819 */ /* 0x000fc600000006ff */
[----:B------:R-:W-:Y:S01]  /*52340*/  FFMA.FTZ R97, R246, R97, R166 ;  /* 0x00000061f6617223 */ /* 0x000fe200000100a6 */
[----:B------:R-:W-:-:S04]  /*52350*/  IMAD.U32 R166, R243, 0x10000, RZ ;  /* 0x00010000f3a67824 */ /* 0x000fc800078e00ff */
[----:B------:R-:W-:Y:S01]  /*52360*/  FFMA.FTZ R246, R246, R166, R167 ;  /* 0x000000a6f6f67223 */ /* 0x000fe200000100a7 */
[----:B------:R-:W-:Y:S01]  /*52370*/  FADD.FTZ R166, R16, -R165 ;  /* 0x800000a510a67221 */ /* 0x000fe20000010000 */
[----:B------:R-:W-:Y:S01]  /*52380*/  F2FP.BF16.F32.PACK_AB R99, R99, R96 ;  /* 0x000000606363723e */ /* 0x000fe200000010ff */
[----:B------:R-:W-:Y:S01]  /*52390*/  IMAD.U32 R96, R232, 0x10000, RZ ;  /* 0x00010000e8607824 */ /* 0x000fe200078e00ff */
[----:B------:R-:W-:Y:S01]  /*523a0*/  SHF.L.U32 R167, R92, 0x10, RZ ;  /* 0x000000105ca77819 */ /* 0x000fe200000006ff */
[----:B------:R-:W-:-:S04]  /*523b0*/  FMUL.FTZ R166, R164, R166 ;  /* 0x000000a6a4a67220 */ /* 0x000fc80000410000 */
[----:B------:R-:W-:Y:S01]  /*523c0*/  FFMA.FTZ R96, R166, R96, R167 ;  /* 0x00000060a6607223 */ /* 0x000fe200000100a7 */
[----:B------:R-:W-:Y:S01]  /*523d0*/  IMAD.U32 R167, R228, 0x10000, RZ ;  /* 0x00010000e4a77824 */ /* 0x000fe200078e00ff */
[----:B------:R-:W-:-:S03]  /*523e0*/  F2FP.BF16.F32.PACK_AB R98, R98, R101 ;  /* 0x000000656262723e */ /* 0x000fc600000010ff */
[----:B------:R-:W-:Y:S01]  /*523f0*/  FFMA.FTZ R166, R166, R167, R251 ;  /* 0x000000a7a6a67223 */ /* 0x000fe200000100fb */
[----:B------:R-:W-:Y:S01]  /*52400*/  FADD.FTZ R167, R28, -R165 ;  /* 0x800000a51ca77221 */ /* 0x000fe20000010000 */
[----:B------:R-:W-:Y:S01]  /*52410*/  F2FP.BF16.F32.PACK_AB R97, R97, R100 ;  /* 0x000000646161723e */ /* 0x000fe200000010ff */
[----:B------:R-:W-:Y:S01]  /*52420*/  IMAD.U32 R100, R237, 0x10000, RZ ;  /* 0x00010000ed647824 */ /* 0x000fe200078e00ff */
[----:B------:R-:W-:Y:S01]  /*52430*/  SHF.L.U32 R101, R238, 0x10, RZ ;  /* 0x00000010ee657819 */ /* 0x000fe200000006ff */
[----:B------:R-:W-:Y:S01]  /*52440*/  FMUL.FTZ R167, R164, R167 ;  /* 0x000000a7a4a77220 */ /* 0x000fe20000410000 */
        /* <DEDUP_REMOVED lines=15> */
[----:B------:R-:W-:-:S07]  /*52540*/  VIADD R17, R17, 0x20 ;  /* 0x0000002011117836 */ /* 0x000fce0000000000 */
.L_x_1272:
[----:B------:R-:W-:Y:S05]  /*52550*/  BSYNC.RECONVERGENT B0 ;  /* 0x0000000000007941 */ /* 0x000fea0003800200 */
.L_x_1271:
[----:B------:R-:W-:Y:S01]  /*52560*/  LOP3.LUT P0, RZ, R25, 0x1000, RZ, 0xc0, !PT ;  /* 0x0000100019ff7812 */ /* 0x000fe2000780c0ff */
[----:B------:R-:W-:-:S12]  /*52570*/  BSSY.RECONVERGENT B0, `(.L_x_1273) ;  /* 0x0000061000007945 */ /* 0x000fd80003800200 */
[----:B------:R-:W-:Y:S05]  /*52580*/  @!P0 BRA `(.L_x_1274) ;  /* 0x00000004007c8947 */ /* 0x000fea0003800000 */
[----:B------:R-:W3:Y:S01]  /*52590*/  LDL R166, [R1+0x44] ;  /* 0x0000440001a67983 */ /* 0x000ee20000100800 */
[----:B--2---:R-:W-:-:S03]  /*525a0*/  FADD.FTZ R103, R113, -R165 ;  /* 0x800000a571677221 */ /* 0x004fc60000010000 */
[----:B------:R-:W2:Y:S04]  /*525b0*/  LDL R100, [R1+0x48] ;  /* 0x0000480001647983 */ /* 0x000ea80000100800 */
[----:B0-----:R-:W4:Y:S04]  /*525c0*/  LDL R102, [R1+0x4c] ;  /* 0x00004c0001667983 */ /* 0x001f280000100800 */
[----:B------:R-:W5:Y:S01]  /*525d0*/  LDL R101, [R1+0x50] ;  /* 0x0000500001657983 */ /* 0x000f620000100800 */
[----:B-1----:R-:W-:Y:S01]  /*525e0*/  SHF.L.U32 R96, R227, 0x10, RZ ;  /* 0x00000010e3607819 */ /* 0x002fe200000006ff */
[----:B------:R-:W-:Y:S01]  /*525f0*/  FMUL.FTZ R103, R164, R103 ;  /* 0x00000067a4677220 */ /* 0x000fe20000410000 */
[----:B------:R-:W-:Y:S01]  /*52600*/  IMAD.U32 R99, R139, 0x10000, RZ ;  /* 0x000100008b637824 */ /* 0x000fe200078e00ff */
[----:B------:R-:W5:Y:S01]  /*52610*/  LDL R246, [R1+0x34] ;  /* 0x0000340001f67983 */ /* 0x000f620000100800 */
[----:B------:R-:W-:Y:S01]  /*52620*/  SHF.L.U32 R97, R223, 0x10, RZ ;  /* 0x00000010df617819 */ /* 0x000fe200000006ff */
[----:B------:R-:W-:-:S02]  /*52630*/  IMAD.U32 R98, R71, 0x10000, RZ ;  /* 0x0001000047627824 */ /* 0x000fc400078e00ff */
[----:B------:R-:W-:Y:S01]  /*52640*/  FFMA.FTZ R96, R103, R96, R99 ;  /* 0x0000006067607223 */ /* 0x000fe20000010063 */
[----:B------:R-:W5:Y:S01]  /*52650*/  LDL R236, [R1+0x3c] ;  /* 0x00003c0001ec7983 */ /* 0x000f620000100800 */
[--C-:B------:R-:W-:Y:S01]  /*52660*/  FADD.FTZ R248, R127, -R165.reuse ;  /* 0x800000a57ff87221 */ /* 0x100fe20000010000 */
[----:B------:R-:W-:Y:S02]  /*52670*/  FFMA.FTZ R103, R103, R97, R98 ;  /* 0x0000006167677223 */ /* 0x000fe40000010062 */
[----:B------:R-:W5:Y:S01]  /*52680*/  LDL R167, [R1+0x40] ;  /* 0x0000400001a77983 */ /* 0x000f620000100800 */
[----:B------:R-:W-:Y:S01]  /*52690*/  FMUL.FTZ R248, R164, R248 ;  /* 0x000000f8a4f87220 */ /* 0x000fe20000410000 */
[----:B------:R-:W-:Y:S02]  /*526a0*/  FADD.FTZ R247, R112, -R165 ;  /* 0x800000a570f77221 */ /* 0x000fe40000010000 */
[----:B------:R-:W5:Y:S04]  /*526b0*/  LDL R252, [R1+0x2c] ;  /* 0x00002c0001fc7983 */ /* 0x000f680000100800 */
[----:B------:R-:W5:Y:S01]  /*526c0*/  LDL R251, [R1+0x30] ;  /* 0x0000300001fb7983 */ /* 0x000f620000100800 */
[----:B---3--:R-:W-:-:S03]  /*526d0*/  SHF.L.U32 R99, R166, 0x10, RZ ;  /* 0x00000010a6637819 */ /* 0x008fc600000006ff */
[----:B------:R-:W3:Y:S01]  /*526e0*/  LDL R166, [R1+0x38] ;  /* 0x0000380001a67983 */ /* 0x000ee20000100800 */
[----:B--2---:R-:W-:Y:S01]  /*526f0*/  IMAD.U32 R100, R100, 0x10000, RZ ;  /* 0x0001000064647824 */ /* 0x004fe200078e00ff */
[----:B----4-:R-:W-:Y:S01]  /*52700*/  SHF.L.U32 R97, R102, 0x10, RZ ;  /* 0x0000001066617819 */ /* 0x010fe200000006ff */
[----:B------:R-:W-:Y:S01]  /*52710*/  FADD.FTZ R102, R47, -R165 ;  /* 0x800000a52f667221 */ /* 0x000fe20000010000 */
[----:B-----5:R-:W-:Y:S02]  /*52720*/  IMAD.U32 R98, R101, 0x10000, RZ ;  /* 0x0001000065627824 */ /* 0x020fe400078e00ff */
[----:B------:R-:W-:Y:S01]  /*52730*/  FFMA.FTZ R99, R248, R99, R100 ;  /* 0x00000063f8637223 */ /* 0x000fe20000010064 */
[----:B------:R-:W-:Y:S01]  /*52740*/  SHF.L.U32 R101, R226, 0x10, RZ ;  /* 0x00000010e2657819 */ /* 0x000fe200000006ff */
[----:B------:R-:W-:Y:S01]  /*52750*/  FMUL.FTZ R102, R164, R102 ;  /* 0x00000066a4667220 */ /* 0x000fe20000410000 */
[----:B------:R-:W-:Y:S01]  /*52760*/  FFMA.FTZ R248, R248, R97, R98 ;  /* 0x00000061f8f87223 */ /* 0x000fe20000010062 */
[----:B------:R-:W-:Y:S01]  /*52770*/  IMAD.U32 R100, R138, 0x10000, RZ ;  /* 0x000100008a647824 */ /* 0x000fe200078e00ff */
[----:B------:R-:W-:Y:S01]  /*52780*/  SHF.L.U32 R97, R222, 0x10, RZ ;  /* 0x00000010de617819 */ /* 0x000fe200000006ff */
[----:B------:R-:W-:-:S02]  /*52790*/  IMAD.U32 R98, R70, 0x10000, RZ ;  /* 0x0001000046627824 */ /* 0x000fc400078e00ff */
[C---:B------:R-:W-:Y:S02]  /*527a0*/  FFMA.FTZ R101, R102.reuse, R101, R100 ;  /* 0x0000006566657223 */ /* 0x040fe40000010064 */
[----:B------:R-:W-:Y:S01]  /*527b0*/  FFMA.FTZ R102, R102, R97, R98 ;  /* 0x0000006166667223 */ /* 0x000fe20000010062 */
[----:B------:R-:W-:Y:S01]  /*527c0*/  SHF.L.U32 R98, R246, 0x10, RZ ;  /* 0x00000010f6627819 */ /* 0x000fe200000006ff */
[----:B------:R-:W-:Y:S01]  /*527d0*/  FMUL.FTZ R247, R164, R247 ;  /* 0x000000f7a4f77220 */ /* 0x000fe20000410000 */
[----:B------:R-:W-:Y:S01]  /*527e0*/  SHF.L.U32 R97, R236, 0x10, RZ ;  /* 0x00000010ec617819 */ /* 0x000fe200000006ff */
[----:B------:R-:W-:Y:S02]  /*527f0*/  IMAD.U32 R100, R167, 0x10000, RZ ;  /* 0x00010000a7647824 */ /* 0x000fe400078e00ff */
[----:B------:R-:W-:Y:S01]  /*52800*/  FADD.FTZ R236, R31, -R165 ;  /* 0x800000a51fec7221 */ /* 0x000fe20000010000 */
[----:B------:R-:W-:-:S03]  /*52810*/  IMAD.U32 R167, R137, 0x10000, RZ ;  /* 0x0001000089a77824 */ /* 0x000fc600078e00ff */
[----:B------:R-:W-:Y:S01]  /*52820*/  FMUL.FTZ R236, R164, R236 ;  /* 0x000000eca4ec7220 */ /* 0x000fe20000410000 */
[----:B---3--:R-:W-:-:S04]  /*52830*/  IMAD.U32 R166, R166, 0x10000, RZ ;  /* 0x00010000a6a67824 */ /* 0x008fc800078e00ff */
        /* <DEDUP_REMOVED lines=11> */
[----:B------:R-:W-:Y:S02]  /*528f0*/  F2FP.BF16.F32.PACK_AB R99, R99, R96 ;  /* 0x000000606363723e */ /* 0x000fe400000010ff */
[----:B------:R-:W-:Y:S02]  /*52900*/  SHF.L.U32 R96, R224, 0x10, RZ ;  /* 0x00000010e0607819 */ /* 0x000fe400000006ff */
[----:B------:R-:W-:Y:S02]  /*52910*/  F2FP.BF16.F32.PACK_AB R98, R98, R101 ;  /* 0x000000656262723e */ /* 0x000fe400000010ff */
[----:B------:R-:W4:Y:S01]  /*52920*/  LDL R101, [R1+0x18] ;  /* 0x0000180001657983 */ /* 0x000f220000100800 */
[----:B---3--:R-:W-:Y:S01]  /*52930*/  SHF.L.U32 R97, R166, 0x10, RZ ;  /* 0x00000010a6617819 */ /* 0x008fe200000006ff */
[----:B--2---:R-:W-:Y:S02]  /*52940*/  IMAD.U32 R166, R167, 0x10000, RZ ;  /* 0x00010000a7a67824 */ /* 0x004fe400078e00ff */
[----:B------:R-:W-:-:S02]  /*52950*/  IMAD.U32 R167, R251, 0x10000, RZ ;  /* 0x00010000fba77824 */ /* 0x000fc400078e00ff */
[----:B------:R-:W-:Y:S01]  /*52960*/  FFMA.FTZ R97, R246, R97, R166 ;  /* 0x00000061f6617223 */ /* 0x000fe200000100a6 */
[----:B------:R-:W-:Y:S01]  /*52970*/  SHF.L.U32 R166, R252, 0x10, RZ ;  /* 0x00000010fca67819 */ /* 0x000fe200000006ff */
[----:B------:R-:W-:Y:S01]  /*52980*/  IMAD.U32 R251, R68, 0x10000, RZ ;  /* 0x0001000044fb7824 */ /* 0x000fe200078e00ff */
[----:B------:R-:W2:Y:S03]  /*52990*/  LDL R252, [R1+0x20] ;  /* 0x0000200001fc7983 */ /* 0x000ea60000100800 */
[----:B------:R-:W-:Y:S01]  /*529a0*/  FFMA.FTZ R246, R246, R166, R167 ;  /* 0x000000a6f6f67223 */ /* 0x000fe200000100a7 */
[----:B------:R-:W-:Y:S01]  /*529b0*/  FADD.FTZ R166, R7, -R165 ;  /* 0x800000a507a67221 */ /* 0x000fe20000010000 */
[----:B------:R-:W-:-:S03]  /*529c0*/  IMAD.U32 R167, R136, 0x10000, RZ ;  /* 0x0001000088a77824 */ /* 0x000fc600078e00ff */
        /* <DEDUP_REMOVED lines=8> */
[----:B----4-:R-:W-:-:S03]  /*52a50*/  IMAD.U32 R101, R101, 0x10000, RZ ;  /* 0x0001000065657824 */ /* 0x010fc600078e00ff */
[----:B------:R-:W-:Y:S01]  /*52a60*/  FMUL.FTZ R167, R164, R167 ;  /* 0x000000a7a4a77220 */ /* 0x000fe20000410000 */
[----:B------:R-:W-:Y:S02]  /*52a70*/  F2FP.BF16.F32.PACK_AB R103, R248, R103 ;  /* 0x00000067f867723e */ /* 0x000fe400000010ff */
[----:B------:R-:W-:Y:S02]  /*52a80*/  F2FP.BF16.F32.PACK_AB R102, R247, R102 ;  /* 0x00000066f766723e */ /* 0x000fe400000010ff */
[----:B---3--:R-:W-:-:S05]  /*52a90*/  SHF.L.U32 R100, R100, 0x10, RZ ;  /* 0x0000001064647819 */ /* 0x008fca00000006ff */
[----:B------:R-:W-:Y:S01]  /*52aa0*/  FFMA.FTZ R100, R167, R100, R101 ;  /* 0x00000064a7647223 */ /* 0x000fe20000010065 */
[----:B-----5:R-:W-:Y:S01]  /*52ab0*/  SHF.L.U32 R101, R251, 0x10, RZ ;  /* 0x00000010fb657819 */ /* 0x020fe200000006ff */
[----:B--2---:R-:W-:-:S03]  /*52ac0*/  IMAD.U32 R251, R252, 0x10000, RZ ;  /* 0x00010000fcfb7824 */ /* 0x004fc600078e00ff */
[----:B------:R-:W-:Y:S01]  /*52ad0*/  F2FP.BF16.F32.PACK_AB R96, R100, R96 ;  /* 0x000000606460723e */ /* 0x000fe200000010ff */
        /* <DEDUP_REMOVED lines=10> */
.L_x_1274:
[----:B------:R-:W-:Y:S05]  /*52b80*/  BSYNC.RECONVERGENT B0 ;  /* 0x0000000000007941 */ /* 0x000fea0003800200 */
.L_x_1273:
[----:B------:R-:W-:Y:S01]  /*52b90*/  LOP3.LUT P0, RZ, R25, 0x400, RZ, 0xc0, !PT ;  /* 0x0000040019ff7812 */ /* 0x000fe2000780c0ff */
[----:B------:R-:W-:-:S12]  /*52ba0*/  BSSY.RECONVERGENT B0, `(.L_x_1275) ;  /* 0x0000061000007945 */ /* 0x000fd80003800200 */
[----:B------:R-:W-:Y:S05]  /*52bb0*/  @!P0 BRA `(.L_x_1276) ;  /* 0x00000004007c8947 */ /* 0x000fea0003800000 */
[----:B------:R-:W4:Y:S01]  /*52bc0*/  LDL R166, [R1+0x84] ;  /* 0x0000840001a67983 */ /* 0x000f220000100800 */
[----:B--23--:R-:W-:-:S03]  /*52bd0*/  FADD.FTZ R103, R115, -R165 ;  /* 0x800000a573677221 */ /* 0x00cfc60000010000 */
[----:B------:R-:W2:Y:S04]  /*52be0*/  LDL R100, [R1+0x88] ;  /* 0x0000880001647983 */ /* 0x000ea80000100800 */
[----:B------:R-:W3:Y:S01]  /*52bf0*/  LDL R101, [R1+0x90] ;  /* 0x0000900001657983 */ /* 0x000ee20000100800 */
[----:B------:R-:W-:-:S03]  /*52c00*/  SHF.L.U32 R99, R143, 0x10, RZ ;  /* 0x000000108f637819 */ /* 0x000fc600000006ff */
[----:B0-----:R-:W5:Y:S01]  /*52c10*/  LDL R102, [R1+0x8c] ;  /* 0x00008c0001667983 */ /* 0x001f620000100800 */
        /* <DEDUP_REMOVED lines=12> */
[----:B----4-:R-:W-:-:S03]  /*52ce0*/  IMAD.U32 R99, R166, 0x10000, RZ ;  /* 0x00010000a6637824 */ /* 0x010fc600078e00ff */
[----:B------:R-:W4:Y:S01]  /*52cf0*/  LDL R166, [R1+0x78] ;  /* 0x0000780001a67983 */ /* 0x000f220000100800 */
[----:B------:R-:W-:Y:S01]  /*52d00*/  FFMA.FTZ R103, R103, R97, R98 ;  /* 0x0000006167677223 */ /* 0x000fe20000010062 */
[----:B--2---:R-:W-:Y:S01]  /*52d10*/  SHF.L.U32 R100, R100, 0x10, RZ ;  /* 0x0000001064647819 */ /* 0x004fe200000006ff */
[----:B------:R-:W-:Y:S01]  /*52d20*/  FMUL.FTZ R248, R164, R248 ;  /* 0x000000f8a4f87220 */ /* 0x000fe20000410000 */
[----:B---3--:R-:W-:-:S03]  /*52d30*/  SHF.L.U32 R98, R101, 0x10, RZ ;  /* 0x0000001065627819 */ /* 0x008fc600000006ff */
[----:B------:R-:W-:Y:S01]  /*52d40*/  FFMA.FTZ R99, R248, R99, R100 ;  /* 0x00000063f8637223 */ /* 0x000fe20000010064 */
[----:B-----5:R-:W-:Y:S02]  /*52d50*/  IMAD.U32 R97, R102, 0x10000, RZ ;  /* 0x0001000066617824 */ /* 0x020fe400078e00ff */
[----:B------:R-:W-:Y:S01]  /*52d60*/  FADD.FTZ R102, R49, -R165 ;  /* 0x800000a531667221 */ /* 0x000fe20000010000 */
[----:B------:R-:W-:Y:S01]  /*52d70*/  SHF.L.U32 R100, R142, 0x10, RZ ;  /* 0x000000108e647819 */ /* 0x000fe200000006ff */
[----:B------:R-:W-:Y:S02]  /*52d80*/  IMAD.U32 R101, R218, 0x10000, RZ ;  /* 0x00010000da657824 */ /* 0x000fe400078e00ff */
[----:B------:R-:W-:Y:S01]  /*52d90*/  FFMA.FTZ R248, R248, R97, R98 ;  /* 0x00000061f8f87223 */ /* 0x000fe20000010062 */
[----:B------:R-:W-:Y:S01]  /*52da0*/  FMUL.FTZ R102, R164, R102 ;  /* 0x00000066a4667220 */ /* 0x000fe20000410000 */
[----:B------:R-:W-:Y:S01]  /*52db0*/  SHF.L.U32 R98, R74, 0x10, RZ ;  /* 0x000000104a627819 */ /* 0x000fe200000006ff */
[----:B------:R-:W-:-:S02]  /*52dc0*/  IMAD.U32 R97, R214, 0x10000, RZ ;  /* 0x00010000d6617824 */ /* 0x000fc400078e00ff */
[----:B------:R-:W-:Y:S01]  /*52dd0*/  FFMA.FTZ R101, R102, R101, R100 ;  /* 0x0000006566657223 */ /* 0x000fe20000010064 */
[----:B------:R-:W-:Y:S01]  /*52de0*/  FMUL.FTZ R247, R164, R247 ;  /* 0x000000f7a4f77220 */ /* 0x000fe20000410000 */
[----:B------:R-:W-:Y:S01]  /*52df0*/  FFMA.FTZ R102, R102, R97, R98 ;  /* 0x0000006166667223 */ /* 0x000fe20000010062 */
        /* <DEDUP_REMOVED lines=9> */
[----:B------:R-:W-:Y:S01]  /*52e90*/  IMAD.U32 R100, R217, 0x10000, RZ ;  /* 0x00010000d9647824 */ /* 0x000fe200078e00ff */
[----:B------:R-:W-:Y:S01]  /*52ea0*/  SHF.L.U32 R166, R73, 0x10, RZ ;  /* 0x0000001049a67819 */ /* 0x000fe200000006ff */
[----:B------:R-:W-:Y:S02]  /*52eb0*/  IMAD.U32 R97, R213, 0x10000, RZ ;  /* 0x00010000d5617824 */ /* 0x000fe400078e00ff */
        /* <DEDUP_REMOVED lines=10> */
[----:B---3--:R-:W-:Y:S01]  /*52f60*/  IMAD.U32 R97, R166, 0x10000, RZ ;  /* 0x00010000a6617824 */ /* 0x008fe200078e00ff */
[----:B--2---:R-:W-:Y:S02]  /*52f70*/  SHF.L.U32 R166, R167, 0x10, RZ ;  /* 0x00000010a7a67819 */ /* 0x004fe400000006ff */
[----:B------:R-:W-:-:S03]  /*52f80*/  SHF.L.U32 R167, R251, 0x10, RZ ;  /* 0x00000010fba77819 */ /* 0x000fc600000006ff */
[----:B------:R-:W-:Y:S01]  /*52f90*/  FFMA.FTZ R97, R246, R97, R166 ;  /* 0x00000061f6617223 */ /* 0x000fe200000100a6 */
[----:B------:R-:W-:Y:S01]  /*52fa0*/  IMAD.U32 R166, R252, 0x10000, RZ ;  /* 0x00010000fca67824 */ /* 0x000fe200078e00ff */
[----:B------:R-:W-:Y:S01]  /*52fb0*/  SHF.L.U32 R251, R72, 0x10, RZ ;  /* 0x0000001048fb7819 */ /* 0x000fe200000006ff */
[----:B------:R-:W2:Y:S02]  /*52fc0*/  LDL R252, [R1+0x60] ;  /* 0x0000600001fc7983 */ /* 0x000ea40000100800 */
[----:B------:R-:W-:Y:S01]  /*52fd0*/  FFMA.FTZ R246, R246, R166, R167 ;  /* 0x000000a6f6f67223 */ /* 0x000fe200000100a7 */
[----:B------:R-:W-:Y:S01]  /*52fe0*/  FADD.FTZ R166, R6, -R165 ;  /* 0x800000a506a67221 */ /* 0x000fe20000010000 */
[----:B------:R-:W-:-:S03]  /*52ff0*/  SHF.L.U32 R167, R140, 0x10, RZ ;  /* 0x000000108ca77819 */ /* 0x000fc600000006ff */
[----:B------:R-:W-:Y:S01]  /*53000*/  FMUL.FTZ R166, R164, R166 ;  /* 0x000000a6a4a67220 */ /* 0x000fe20000410000 */
[----:B------:R-:W-:Y:S02]  /*53010*/  F2FP.BF16.F32.PACK_AB R97, R97, R100 ;  /* 0x000000646161723e */ /* 0x000fe400000010ff */
[----:B------:R-:W3:Y:S01]  /*53020*/  LDL R100, [R1+0x54] ;  /* 0x0000540001647983 */ /* 0x000ee20000100800 */
[----:B------:R-:W-:Y:S01]  /*53030*/  FFMA.FTZ R96, R166, R96, R167 ;  /* 0x00000060a6607223 */ /* 0x000fe200000100a7 */
[----:B------:R-:W-:-:S04]  /*53040*/  IMAD.U32 R167, R212, 0x10000, RZ ;  /* 0x00010000d4a77824 */ /* 0x000fc800078e00ff */
[----:B------:R-:W-:Y:S02]  /*53050*/  FFMA.FTZ R166, R166, R167, R251 ;  /* 0x000000a7a6a67223 */ /* 0x000fe400000100fb */
[----:B------:R-:W5:Y:S01]  /*53060*/  LDL R251, [R1+0x5c] ;  /* 0x00005c0001fb7983 */ /* 0x000f620000100800 */
[----:B------:R-:W-:Y:S01]  /*53070*/  FADD.FTZ R167, R32, -R165 ;  /* 0x800000a520a77221 */ /* 0x000fe20000010000 */
[----:B----4-:R-:W-:-:S03]  /*53080*/  SHF.L.U32 R101, R101, 0x10, RZ ;  /* 0x0000001065657819 */ /* 0x010fc600000006ff */
[----:B------:R-:W-:Y:S01]  /*53090*/  FMUL.FTZ R167, R164, R167 ;  /* 0x000000a7a4a77220 */ /* 0x000fe20000410000 */
[----:B------:R-:W-:Y:S02]  /*530a0*/  F2FP.BF16.F32.PACK_AB R103, R248, R103 ;  /* 0x00000067f867723e */ /* 0x000fe400000010ff */
[----:B------:R-:W-:Y:S01]  /*530b0*/  F2FP.BF16.F32.PACK_AB R102, R247, R102 ;  /* 0x00000066f766723e */ /* 0x000fe200000010ff */
[----:B---3--:R-:W-:-:S04]  /*530c0*/  IMAD.U32 R100, R100, 0x10000, RZ ;  /* 0x0001000064647824 */ /* 0x008fc800078e00ff */
        /* <DEDUP_REMOVED lines=13> */
[----:B------:R-:W-:-:S07]  /*531a0*/  VIADD R17, R17, 0x20 ;  /* 0x0000002011117836 */ /* 0x000fce0000000000 */
.L_x_1276:
[----:B------:R-:W-:Y:S05]  /*531b0*/  BSYNC.RECONVERGENT B0 ;  /* 0x0000000000007941 */ /* 0x000fea0003800200 */
.L_x_1275:
[----:B------:R-:W-:Y:S01]  /*531c0*/  LOP3.LUT P0, RZ, R25, 0x200, RZ, 0xc0, !PT ;  /* 0x0000020019ff7812 */ /* 0x000fe2000780c0ff */
[----:B------:R-:W-:-:S12]  /*531d0*/  BSSY.RECONVERGENT B0, `(.L_x_1277) ;  /* 0x0000061000007945 */ /* 0x000fd80003800200 */
[----:B------:R-:W-:Y:S05]  /*531e0*/  @!P0 BRA `(.L_x_1278) ;  /* 0x00000004007c8947 */ /* 0x000fea0003800000 */
[----:B------:R-:W5:Y:S01]  /*531f0*/  LDL R166, [R1+0xc4] ;  /* 0x0000c40001a67983 */ /* 0x000f620000100800 */
[----:B--234-:R-:W-:-:S03]  /*53200*/  FADD.FTZ R103, R117, -R165 ;  /* 0x800000a575677221 */ /* 0x01cfc60000010000 */
[----:B------:R-:W2:Y:S04]  /*53210*/  LDL R100, [R1+0xc8] ;  /* 0x0000c80001647983 */ /* 0x000ea80000100800 */
[----:B0-----:R-:W3:Y:S04]  /*53220*/  LDL R102, [R1+0xcc] ;  /* 0x0000cc0001667983 */ /* 0x001ee80000100800 */
[----:B------:R-:W4:Y:S01]  /*53230*/  LDL R101, [R1+0xd0] ;  /* 0x0000d00001657983 */ /* 0x000f220000100800 */
[----:B-1----:R-:W-:Y:S01]  /*53240*/  SHF.L.U32 R96, R211, 0x10, RZ ;  /* 0x00000010d3607819 */ /* 0x002fe200000006ff */
[----:B------:R-:W-:Y:S01]  /*53250*/  FMUL.FTZ R103, R164, R103 ;  /* 0x00000067a4677220 */ /* 0x000fe20000410000 */
[----:B------:R-:W-:Y:S01]  /*53260*/  IMAD.U32 R99, R147, 0x10000, RZ ;  /* 0x0001000093637824 */ /* 0x000fe200078e00ff */
[----:B------:R-:W4:Y:S01]  /*53270*/  LDL R246, [R1+0xb4] ;  /* 0x0000b40001f67983 */ /* 0x000f220000100800 */
[----:B------:R-:W-:Y:S01]  /*53280*/  SHF.L.U32 R97, R207, 0x10, RZ ;  /* 0x00000010cf617819 */ /* 0x000fe200000006ff */
[----:B------:R-:W-:-:S02]  /*53290*/  IMAD.U32 R98, R79, 0x10000, RZ ;  /* 0x000100004f627824 */ /* 0x000fc400078e00ff */
[----:B------:R-:W-:Y:S01]  /*532a0*/  FFMA.FTZ R96, R103, R96, R99 ;  /* 0x0000006067607223 */ /* 0x000fe20000010063 */
[----:B------:R-:W4:Y:S01]  /*532b0*/  LDL R236, [R1+0xbc] ;  /* 0x0000bc0001ec7983 */ /* 0x000f220000100800 */
[--C-:B------:R-:W-:Y:S01]  /*532c0*/  FADD.FTZ R248, R129, -R165.reuse ;  /* 0x800000a581f87221 */ /* 0x100fe20000010000 */
[----:B------:R-:W-:Y:S02]  /*532d0*/  FFMA.FTZ R103, R103, R97, R98 ;  /* 0x0000006167677223 */ /* 0x000fe40000010062 */
[----:B------:R-:W4:Y:S01]  /*532e0*/  LDL R167, [R1+0xc0] ;  /* 0x0000c00001a77983 */ /* 0x000f220000100800 */
[----:B------:R-:W-:Y:S01]  /*532f0*/  FMUL.FTZ R248, R164, R248 ;  /* 0x000000f8a4f87220 */ /* 0x000fe20000410000 */
[----:B------:R-:W-:Y:S02]  /*53300*/  FADD.FTZ R247, R116, -R165 ;  /* 0x800000a574f77221 */ /* 0x000fe40000010000 */
[----:B------:R-:W4:Y:S04]  /*53310*/  LDL R252, [R1+0xac] ;  /* 0x0000ac0001fc7983 */ /* 0x000f280000100800 */
[----:B------:R-:W4:Y:S01]  /*53320*/  LDL R251, [R1+0xb0] ;  /* 0x0000b00001fb7983 */ /* 0x000f220000100800 */
[----:B-----5:R-:W-:-:S03]  /*53330*/  SHF.L.U32 R99, R166, 0x10, RZ ;  /* 0x00000010a6637819 */ /* 0x020fc600000006ff */
[----:B------:R-:W5:Y:S01]  /*53340*/  LDL R166, [R1+0xb8] ;  /* 0x0000b80001a67983 */ /* 0x000f620000100800 */
[----:B--2---:R-:W-:Y:S01]  /*53350*/  IMAD.U32 R100, R100, 0x10000, RZ ;  /* 0x0001000064647824 */ /* 0x004fe200078e00ff */
[----:B---3--:R-:W-:Y:S01]  /*53360*/  SHF.L.U32 R97, R102, 0x10, RZ ;  /* 0x0000001066617819 */ /* 0x008fe200000006ff */
[----:B------:R-:W-:Y:S01]  /*53370*/  FADD.FTZ R102, R51, -R165 ;  /* 0x800000a533667221 */ /* 0x000fe20000010000 */
[----:B----4-:R-:W-:Y:S02]  /*53380*/  IMAD.U32 R98, R101, 0x10000, RZ ;  /* 0x0001000065627824 */ /* 0x010fe400078e00ff */
        /* <DEDUP_REMOVED lines=16> */
[----:B-----5:R-:W-:-:S04]  /*53490*/  IMAD.U32 R166, R166, 0x10000, RZ ;  /* 0x00010000a6a67824 */ /* 0x020fc800078e00ff */
        /* <DEDUP_REMOVED lines=52> */
.L_x_1278:
[----:B------:R-:W-:Y:S05]  /*537e0*/  BSYNC.RECONVERGENT B0 ;  /* 0x0000000000007941 */ /* 0x000fea0003800200 */
.L_x_1277:
[----:B------:R-:W-:Y:S01]  /*537f0*/  LOP3.LUT P0, RZ, R25, 0x100, RZ, 0xc0, !PT ;  /* 0x0000010019ff7812 */ /* 0x000fe2000780c0ff */
[----:B------:R-:W-:-:S12]  /*53800*/  BSSY.RECONVERGENT B0, `(.L_x_1279) ;  /* 0x0000061000007945 */ /* 0x000fd80003800200 */
[----:B------:R-:W-:Y:S05]  /*53810*/  @!P0 BRA `(.L_x_1280) ;  /* 0x00000004007c8947 */ /* 0x000fea0003800000 */
[----:B------:R-:W5:Y:S01]  /*53820*/  LDL R166, [R1+0x104] ;  /* 0x0001040001a67983 */ /* 0x000f620000100800 */
[----:B0-234-:R-:W-:-:S03]  /*53830*/  FADD.FTZ R103, R119, -R165 ;  /* 0x800000a577677221 */ /* 0x01dfc60000010000 */
[----:B------:R-:W2:Y:S04]  /*53840*/  LDL R100, [R1+0x108] ;  /* 0x0001080001647983 */ /* 0x000ea80000100800 */
        /* <DEDUP_REMOVED lines=15> */
[----:B-----5:R-:W-:-:S03]  /*53940*/  IMAD.U32 R99, R166, 0x10000, RZ ;  /* 0x00010000a6637824 */ /* 0x020fc600078e00ff */
[----:B------:R-:W5:Y:S01]  /*53950*/  LDL R166, [R1+0xf8] ;  /* 0x0000f80001a67983 */ /* 0x000f620000100800 */
[----:B------:R-:W-:Y:S01]  /*53960*/  FFMA.FTZ R103, R103, R97, R98 ;  /* 0x0000006167677223 */ /* 0x000fe20000010062 */
[----:B--2---:R-:W-:Y:S01]  /*53970*/  SHF.L.U32 R100, R100, 0x10, RZ ;  /* 0x0000001064647819 */ /* 0x004fe200000006ff */
[----:B------:R-:W-:Y:S01]  /*53980*/  FMUL.FTZ R248, R164, R248 ;  /* 0x000000f8a4f87220 */ /* 0x000fe20000410000 */
[----:B---3--:R-:W-:-:S03]  /*53990*/  SHF.L.U32 R98, R101, 0x10, RZ ;  /* 0x0000001065627819 */ /* 0x008fc600000006ff */
[----:B------:R-:W-:Y:S01]  /*539a0*/  FFMA.FTZ R99, R248, R99, R100 ;  /* 0x00000063f8637223 */ /* 0x000fe20000010064 */
[----:B----4-:R-:W-:Y:S02]  /*539b0*/  IMAD.U32 R97, R102, 0x10000, RZ ;  /* 0x0001000066617824 */ /* 0x010fe400078e00ff */
        /* <DEDUP_REMOVED lines=69> */
.L_x_1280:
[----:B------:R-:W-:Y:S05]  /*53e10*/  BSYNC.RECONVERGENT B0 ;  /* 0x0000000000007941 */ /* 0x000fea0003800200 */
.L_x_1279:
[----:B------:R-:W-:Y:S01]  /*53e20*/  LOP3.LUT P0, RZ, R25, 0x80, RZ, 0xc0, !PT ;  /* 0x0000008019ff7812 */ /* 0x000fe2000780c0ff */
[----:B------:R-:W-:-:S12]  /*53e30*/  BSSY.RECONVERGENT B0, `(.L_x_1281) ;  /* 0x0000061000007945 */ /* 0x000fd80003800200 */
[----:B------:R-:W-:Y:S05]  /*53e40*/  @!P0 BRA `(.L_x_1282) ;  /* 0x00000004007c8947 */ /* 0x000fea0003800000 */
[----:B------:R-:W5:Y:S01]  /*53e50*/  LDL R166, [R1+0x144] ;  /* 0x0001440001a67983 */ /* 0x000f620000100800 */
[----:B0-234-:R-:W-:-:S03]  /*53e60*/  FADD.FTZ R103, R121, -R165 ;  /* 0x800000a579677221 */ /* 0x01dfc60000010000 */
[----:B------:R-:W2:Y:S04]  /*53e70*/  LDL R100, [R1+0x148] ;  /* 0x0001480001647983 */ /* 0x000ea80000100800 */
[----:B------:R-:W3:Y:S04]  /*53e80*/  LDL R102, [R1+0x14c] ;  /* 0x00014c0001667983 */ /* 0x000ee80000100800 */
        /* <DEDUP_REMOVED lines=91> */
.L_x_1282:
[----:B------:R-:W-:Y:S05]  /*54440*/  BSYNC.RECONVERGENT B0 ;  /* 0x0000000000007941 */ /* 0x000fea0003800200 */
.L_x_1281:
        /* <DEDUP_REMOVED lines=98> */
.L_x_1284:
[----:B------:R-:W-:Y:S05]  /*54a70*/  BSYNC.RECONVERGENT B0 ;  /* 0x0000000000007941 */ /* 0x000fea0003800200 */
.L_x_1283:
[----:B------:R-:W-:Y:S01]  /*54a80*/  LOP3.LUT P0, RZ, R25, 0x20, RZ, 0xc0, !PT ;  /* 0x0000002019ff7812 */ /* 0x000fe2000780c0ff */
[----:B------:R-:W-:-:S12]  /*54a90*/  BSSY.RECONVERGENT B0, `(.L_x_1285) ;  /* 0x0000060000007945 */ /* 0x000fd80003800200 */
[----:B------:R-:W-:Y:S05]  /*54aa0*/  @!P0 BRA `(.L_x_1286) ;  /* 0x0000000400788947 */ /* 0x000fea0003800000 */
[----:B0-234-:R-:W2:Y:S04]  /*54ab0*/  LDL R103, [R1+0x194] ;  /* 0x0001940001677983 */ /* 0x01dea80000100800 */
[----:B------:R-:W3:Y:S04]  /*54ac0*/  LDL R101, [R1+0x198] ;  /* 0x0001980001657983 */ /* 0x000ee80000100800 */
[----:B------:R-:W4:Y:S01]  /*54ad0*/  LDL R102, [R1+0x19c] ;  /* 0x00019c0001667983 */ /* 0x000f220000100800 */
[----:B------:R-:W-:-:S03]  /*54ae0*/  FADD.FTZ R167, R0, -R165 ;  /* 0x800000a500a77221 */ /* 0x000fc60000010000 */
[----:B------:R-:W5:Y:S01]  /*54af0*/  LDL R100, [R1+0x1a0] ;  /* 0x0001a00001647983 */ /* 0x000f620000100800 */
[----:B-1----:R-:W-:Y:S01]  /*54b00*/  SHF.L.U32 R96, R176, 0x10, RZ ;  /* 0x00000010b0607819 */ /* 0x002fe200000006ff */
[----:B------:R-:W-:Y:S01]  /*54b10*/  FMUL.FTZ R167, R164, R167 ;  /* 0x000000a7a4a77220 */ /* 0x000fe20000410000 */
[----:B------:R-:W-:Y:S01]  /*54b20*/  IMAD.U32 R99, R168, 0x10000, RZ ;  /* 0x00010000a8637824 */ /* 0x000fe200078e00ff */
[----:B------:R-:W-:Y:S01]  /*54b30*/  SHF.L.U32 R97, R172, 0x10, RZ ;  /* 0x00000010ac617819 */ /* 0x000fe200000006ff */
[----:B------:R-:W-:Y:S01]  /*54b40*/  IMAD.U32 R98, R160, 0x10000, RZ ;  /* 0x00010000a0627824 */ /* 0x000fe200078e00ff */
[----:B------:R-:W5:Y:S01]  /*54b50*/  LDL R247, [R1+0x1a4] ;  /* 0x0001a40001f77983 */ /* 0x000f620000100800 */
[C---:B------:R-:W-:Y:S01]  /*54b60*/  FFMA.FTZ R96, R167.reuse, R96, R99 ;  /* 0x00000060a7607223 */ /* 0x040fe20000010063 */
[--C-:B------:R-:W-:Y:S01]  /*54b70*/  FADD.FTZ R166, R42, -R165.reuse ;  /* 0x800000a52aa67221 */ /* 0x100fe20000010000 */
[----:B------:R-:W-:Y:S01]  /*54b80*/  FFMA.FTZ R167, R167, R97, R98 ;  /* 0x00000061a7a77223 */ /* 0x000fe20000010062 */
[--C-:B------:R-:W-:Y:S01]  /*54b90*/  FADD.FTZ R246, R43, -R165.reuse ;  /* 0x800000a52bf67221 */ /* 0x100fe20000010000 */
[----:B------:R-:W-:Y:S01]  /*54ba0*/  FADD.FTZ R236, R108, -R165 ;  /* 0x800000a56cec7221 */ /* 0x000fe20000010000 */
[----:B------:R-:W-:Y:S01]  /*54bb0*/  FMUL.FTZ R166, R164, R166 ;  /* 0x000000a6a4a67220 */ /* 0x000fe20000410000 */
[----:B------:R-:W5:Y:S04]  /*54bc0*/  LDL R252, [R1+0x1b8] ;  /* 0x0001b80001fc7983 */ /* 0x000f680000100800 */
[----:B------:R-:W5:Y:S01]  /*54bd0*/  LDL R251, [R1+0x1bc] ;  /* 0x0001bc0001fb7983 */ /* 0x000f620000100800 */
[----:B--2---:R-:W-:-:S03]  /*54be0*/  SHF.L.U32 R248, R103, 0x10, RZ ;  /* 0x0000001067f87819 */ /* 0x004fc600000006ff */
[----:B------:R-:W2:Y:S01]  /*54bf0*/  LDL R103, [R1+0x1ac] ;  /* 0x0001ac0001677983 */ /* 0x000ea20000100800 */
[----:B---3--:R-:W-:-:S03]  /*54c00*/  IMAD.U32 R99, R101, 0x10000, RZ ;  /* 0x0001000065637824 */ /* 0x008fc600078e00ff */
[----:B------:R-:W3:Y:S01]  /*54c10*/  LDL R101, [R1+0x1a8] ;  /* 0x0001a80001657983 */ /* 0x000ee20000100800 */
[----:B----4-:R-:W-:-:S03]  /*54c20*/  SHF.L.U32 R97, R102, 0x10, RZ ;  /* 0x0000001066617819 */ /* 0x010fc600000006ff */
[----:B------:R-:W4:Y:S01]  /*54c30*/  LDL R102, [R1+0x1b0] ;  /* 0x0001b00001667983 */ /* 0x000f220000100800 */
[----:B-----5:R-:W-:Y:S02]  /*54c40*/  IMAD.U32 R98, R100, 0x10000, RZ ;  /* 0x0001000064627824 */ /* 0x020fe400078e00ff */
[----:B------:R-:W-:Y:S01]  /*54c50*/  FFMA.FTZ R248, R166, R248, R99 ;  /* 0x000000f8a6f87223 */ /* 0x000fe20000010063 */
[----:B------:R-:W-:Y:S01]  /*54c60*/  SHF.L.U32 R100, R177, 0x10, RZ ;  /* 0x00000010b1647819 */ /* 0x000fe200000006ff */
[----:B------:R-:W-:Y:S01]  /*54c70*/  FMUL.FTZ R246, R164, R246 ;  /* 0x000000f6a4f67220 */ /* 0x000fe20000410000 */
[----:B------:R-:W-:Y:S01]  /*54c80*/  FFMA.FTZ R166, R166, R97, R98 ;  /* 0x00000061a6a67223 */ /* 0x000fe20000010062 */
[----:B------:R-:W-:Y:S01]  /*54c90*/  IMAD.U32 R99, R169, 0x10000, RZ ;  /* 0x00010000a9637824 */ /* 0x000fe200078e00ff */
[----:B------:R-:W-:Y:S01]  /*54ca0*/  SHF.L.U32 R97, R173, 0x10, RZ ;  /* 0x00000010ad617819 */ /* 0x000fe200000006ff */
[----:B------:R-:W-:Y:S02]  /*54cb0*/  IMAD.U32 R98, R161, 0x10000, RZ ;  /* 0x00010000a1627824 */ /* 0x000fe400078e00ff */
[----:B------:R-:W-:-:S02]  /*54cc0*/  FFMA.FTZ R100, R246, R100, R99 ;  /* 0x00000064f6647223 */ /* 0x000fc40000010063 */
[----:B------:R-:W-:Y:S01]  /*54cd0*/  FFMA.FTZ R246, R246, R97, R98 ;  /* 0x00000061f6f67223 */ /* 0x000fe20000010062 */
[----:B------:R-:W-:Y:S01]  /*54ce0*/  SHF.L.U32 R97, R247, 0x10, RZ ;  /* 0x00000010f7617819 */ /* 0x000fe200000006ff */
[----:B------:R-:W-:Y:S01]  /*54cf0*/  FMUL.FTZ R236, R164, R236 ;  /* 0x000000eca4ec7220 */ /* 0x000fe20000410000 */
[----:B------:R-:W-:-:S04]  /*54d00*/  FADD.FTZ R247, R109, -R165 ;  /* 0x800000a56df77221 */ /* 0x000fc80000010000 */
[----:B------:R-:W-:Y:S01]  /*54d10*/  FMUL.FTZ R247, R164, R247 ;  /* 0x000000f7a4f77220 */ /* 0x000fe20000410000 */
[----:B--2---:R-:W-:Y:S02]  /*54d20*/  SHF.L.U32 R98, R103, 0x10, RZ ;  /* 0x0000001067627819 */ /* 0x004fe400000006ff */
[----:B------:R-:W2:Y:S01]  /*54d30*/  LDL R103, [R1+0x1c0] ;  /* 0x0001c00001677983 */ /* 0x000ea20000100800 */
[----:B---3--:R-:W-:Y:S02]  /*54d40*/  IMAD.U32 R101, R101, 0x10000, RZ ;  /* 0x0001000065657824 */ /* 0x008fe400078e00ff */
[----:B----4-:R-:W-:Y:S02]  /*54d50*/  IMAD.U32 R99, R102, 0x10000, RZ ;  /* 0x0001000066637824 */ /* 0x010fe400078e00ff */
[----:B------:R-:W-:Y:S01]  /*54d60*/  FFMA.FTZ R97, R236, R97, R101 ;  /* 0x00000061ec617223 */ /* 0x000fe20000010065 */
[----:B------:R-:W-:Y:S01]  /*54d70*/  SHF.L.U32 R101, R178, 0x10, RZ ;  /* 0x00000010b2657819 */ /* 0x000fe200000006ff */
[----:B------:R-:W-:-:S02]  /*54d80*/  IMAD.U32 R102, R170, 0x10000, RZ ;  /* 0x00010000aa667824 */ /* 0x000fc400078e00ff */
[----:B------:R-:W-:Y:S01]  /*54d90*/  FFMA.FTZ R236, R236, R98, R99 ;  /* 0x00000062ecec7223 */ /* 0x000fe20000010063 */
[----:B------:R-:W-:Y:S01]  /*54da0*/  SHF.L.U32 R98, R174, 0x10, RZ ;  /* 0x00000010ae627819 */ /* 0x000fe200000006ff */
[----:B------:R-:W-:Y:S02]  /*54db0*/  IMAD.U32 R99, R162, 0x10000, RZ ;  /* 0x00010000a2637824 */ /* 0x000fe400078e00ff */
[C---:B------:R-:W-:Y:S02]  /*54dc0*/  FFMA.FTZ R101, R247.reuse, R101, R102 ;  /* 0x00000065f7657223 */ /* 0x040fe40000010066 */
[----:B------:R-:W-:Y:S02]  /*54dd0*/  FFMA.FTZ R247, R247, R98, R99 ;  /* 0x00000062f7f77223 */ /* 0x000fe40000010063 */
[----:B------:R-:W3:Y:S01]  /*54de0*/  LDL R99, [R1+0x1b4] ;  /* 0x0001b40001637983 */ /* 0x000ee20000100800 */
[----:B------:R-:W-:-:S04]  /*54df0*/  FADD.FTZ R102, R124, -R165 ;  /* 0x800000a57c667221 */ /* 0x000fc80000010000 */
[----:B------:R-:W-:Y:S01]  /*54e00*/  FMUL.FTZ R102, R164, R102 ;  /* 0x00000066a4667220 */ /* 0x000fe20000410000 */
[----:B--2---:R-:W-:Y:S01]  /*54e10*/  IMAD.U32 R103, R103, 0x10000, RZ ;  /* 0x0001000067677824 */ /* 0x004fe200078e00ff */
[----:B---3--:R-:W-:Y:S01]  /*54e20*/  SHF.L.U32 R98, R99, 0x10, RZ ;  /* 0x0000001063627819 */ /* 0x008fe200000006ff */
[----:B------:R-:W-:-:S04]  /*54e30*/  IMAD.U32 R99, R252, 0x10000, RZ ;  /* 0x00010000fc637824 */ /* 0x000fc800078e00ff */
[----:B------:R-:W-:Y:S01]  /*54e40*/  FFMA.FTZ R98, R102, R98, R99 ;  /* 0x0000006266627223 */ /* 0x000fe20000010063 */
[----:B------:R-:W-:-:S05]  /*54e50*/  SHF.L.U32 R99, R251, 0x10, RZ ;  /* 0x00000010fb637819 */ /* 0x000fca00000006ff */
[----:B------:R-:W-:Y:S01]  /*54e60*/  FFMA.FTZ R102, R102, R99, R103 ;  /* 0x0000006366667223 */ /* 0x000fe20000010067 */
[--C-:B------:R-:W-:Y:S01]  /*54e70*/  FADD.FTZ R103, R125, -R165.reuse ;  /* 0x800000a57d677221 */ /* 0x100fe20000010000 */
[----:B------:R-:W-:Y:S01]  /*54e80*/  FADD.FTZ R165, R133, -R165 ;  /* 0x800000a585a57221 */ /* 0x000fe20000010000 */
[----:B------:R-:W-:Y:S02]  /*54e90*/  F2FP.BF16.F32.PACK_AB R98, R98, R101 ;  /* 0x000000656262723e */ /* 0x000fe400000010ff */
[C---:B------:R-:W-:Y:S01]  /*54ea0*/  FMUL.FTZ R103, R164.reuse, R103 ;  /* 0x00000067a4677220 */ /* 0x040fe20000410000 */
[----:B------:R-:W-:Y:S01]  /*54eb0*/  FMUL.FTZ R164, R164, R165 ;  /* 0x000000a5a4a47220 */ /* 0x000fe20000410000 */
[----:B------:R-:W2:Y:S04]  /*54ec0*/  LDL R101, [R1+0x1c8] ;  /* 0x0001c80001657983 */ /* 0x000ea80000100800 */
[----:B------:R-:W3:Y:S01]  /*54ed0*/  LDL R165, [R1+0x1c4] ;  /* 0x0001c40001a57983 */ /* 0x000ee20000100800 */
[----:B------:R-:W-:Y:S01]  /*54ee0*/  SHF.L.U32 R99, R179, 0x10, RZ ;  /* 0x00000010b3637819 */ /* 0x000fe200000006ff */
[----:B------:R-:W-:-:S02]  /*54ef0*/  IMAD.U32 R251, R171, 0x10000, RZ ;  /* 0x00010000abfb7824 */ /* 0x000fc400078e00ff */
[----:B------:R-:W-:Y:S02]  /*54f00*/  IMAD.U32 R252, R163, 0x10000, RZ ;  /* 0x00010000a3fc7824 */ /* 0x000fe400078e00ff */
[----:B------:R-:W-:Y:S01]  /*54f10*/  FFMA.FTZ R99, R103, R99, R251 ;  /* 0x0000006367637223 */ /* 0x000fe200000100fb */
[----:B------:R-:W-:-:S05]  /*54f20*/  SHF.L.U32 R251, R175, 0x10, RZ ;  /* 0x00000010affb7819 */ /* 0x000fca00000006ff */
[----:B------:R-:W-:Y:S02]  /*54f30*/  FFMA.FTZ R103, R103, R251, R252 ;  /* 0x000000fb67677223 */ /* 0x000fe400000100fc */
[----:B------:R-:W4:Y:S04]  /*54f40*/  LDL R251, [R1+0x1cc] ;  /* 0x0001cc0001fb7983 */ /* 0x000f280000100800 */
[----:B------:R-:W5:Y:S01]  /*54f50*/  LDL R252, [R1+0x1d0] ;  /* 0x0001d00001fc7983 */ /* 0x000f620000100800 */
[----:B------:R-:W-:Y:S02]  /*54f60*/  F2FP.BF16.F32.PACK_AB R97, R97, R100 ;  /* 0x000000646161723e */ /* 0x000fe400000010ff */
[----:B------:R-:W-:Y:S02]  /*54f70*/  F2FP.BF16.F32.PACK_AB R96, R248, R96 ;  /* 0x00000060f860723e */ /* 0x000fe400000010ff */
[----:B------:R-:W-:Y:S01]  /*54f80*/  F2FP.BF16.F32.PACK_AB R102, R102, R247 ;  /* 0x000000f76666723e */ /* 0x000fe200000010ff */
[----:B--2---:R-:W-:Y:S01]  /*54f90*/  IMAD.U32 R100, R101, 0x10000, RZ ;  /* 0x0001000065647824 */ /* 0x004fe200078e00ff */
[----:B---3--:R-:W-:-:S05]  /*54fa0*/  SHF.L.U32 R165, R165, 0x10, RZ ;  /* 0x00000010a5a57819 */ /* 0x008fca00000006ff */
[----:B------:R-:W-:Y:S02]  /*54fb0*/  FFMA.FTZ R165, R164, R165, R100 ;  /* 0x000000a5a4a57223 */ /* 0x000fe40000010064 */
[----:B------:R-:W0:Y:S03]  /*54fc0*/  LDC.64 R100, c[0x0][0x428] ;  /* 0x00010a00ff647b82 */ /* 0x000e260000000a00 */
[----:B------:R-:W-:Y:S01]  /*54fd0*/  F2FP.BF16.F32.PACK_AB R99, R165, R99 ;  /* 0x00000063a563723e */ /* 0x000fe200000010ff */
[----:B0-----:R-:W-:-:S05]  /*54fe0*/  IMAD.WIDE.U32 R100, R17, 0x10, R100 ;  /* 0x0000001011647825 */ /* 0x001fca00078e0064 */
[----:B------:R0:W-:Y:S02]  /*54ff0*/  STG.E.128 desc[UR6][R100.64], R96 ;  /* 0x0000006064007986 */ /* 0x0001e4000c101d06 */
[----:B0-----:R-:W0:Y:S01]  /*55000*/  LDC.64 R96, c[0x0][0x430] ;  /* 0x00010c00ff607b82 */ /* 0x001e220000000a00 */
[----:B----4-:R-:W-:Y:S01]  /*55010*/  SHF.L.U32 R98, R251, 0x10, RZ ;  /* 0x00000010fb627819 */ /* 0x010fe200000006ff */
[----:B-----5:R-:W-:-:S04]  /*55020*/  IMAD.U32 R99, R252, 0x10000, RZ ;  /* 0x00010000fc637824 */ /* 0x020fc800078e00ff */
[----:B------:R-:W-:Y:S01]  /*55030*/  FFMA.FTZ R98, R164, R98, R99 ;  /* 0x00000062a4627223 */ /* 0x000fe20000010063 */
[----:B------:R-:W-:Y:S02]  /*55040*/  F2FP.BF16.F32.PACK_AB R101, R236, R246 ;  /* 0x000000f6ec65723e */ /* 0x000fe400000010ff */
[----:B------:R-:W-:Y:S02]  /*55050*/  F2FP.BF16.F32.PACK_AB R100, R166, R167 ;  /* 0x000000a7a664723e */ /* 0x000fe400000010ff */
[----:B------:R-:W-:Y:S01]  /*55060*/  F2FP.BF16.F32.PACK_AB R103, R98, R103 ;  /* 0x000000676267723e */ /* 0x000fe200000010ff */
[----:B0-----:R-:W-:-:S05]  /*55070*/  IMAD.WIDE.U32 R96, R17, 0x10, R96 ;  /* 0x0000001011607825 */ /* 0x001fca00078e0060 */
[----:B------:R0:W-:Y:S02]  /*55080*/  STG.E.128 desc[UR6][R96.64], R100 ;  /* 0x0000006460007986 */ /* 0x0001e4000c101d06 */
.L_x_1286:
[----:B------:R-:W-:Y:S05]  /*55090*/  BSYNC.RECONVERGENT B0 ;  /* 0x0000000000007941 */ /* 0x000fea0003800200 */
.L_x_1285:
[----:B01234-:R-:W0:Y:S02]  /*550a0*/  LDC.64 R96, c[0x0][0x380] ;  /* 0x0000e000ff607b82 */ /* 0x01fe240000000a00 */
[----:B0-----:R-:W-:-:S04]  /*550b0*/  LEA R134, R96, R134, 0x2 ;  /* 0x0000008660867211 */ /* 0x001fc800078e10ff */
[----:B------:R-:W-:-:S13]  /*550c0*/  ISETP.GE.AND P0, PT, R134, R97, PT ;  /* 0x000000618600720c */ /* 0x000fda0003f06270 */
[----:B------:R-:W-:Y:S05]  /*550d0*/  @!P0 BRA `(.L_x_1287) ;  /* 0xfffffae8001c8947 */ /* 0x000fea000383ffff */
[----:B------:R-:W-:Y:S05]  /*550e0*/  EXIT ;  /* 0x000000000000794d */ /* 0x000fea0003800000 */
.L_x_1270:
[----:B------:R-:W-:Y:S01]  /*550f0*/  HFMA2 R100, -RZ, RZ, 0, 5.9604644775390625e-08 ;  /* 0x00000001ff647431 */ /* 0x000fe200000001ff */
[----:B------:R-:W-:Y:S01]  /*55100*/  BSSY B0, `(.L_x_1288) ;  /* 0x0000007000007945 */ /* 0x000fe20003800000 */
[----:B------:R-:W-:Y:S01]  /*55110*/  IMAD.MOV.U32 R103, RZ, RZ, R96 ;  /* 0x000000ffff677224 */ /* 0x000fe200078e0060 */
[----:B------:R-:W-:Y:S01]  /*55120*/  MOV R97, 0xffffffff ;  /* 0xffffffff00617802 */ /* 0x000fe20000000f00 */
[----:B------:R-:W-:-:S07]  /*55130*/  IMAD.MOV.U32 R98, RZ, RZ, 0x1f ;  /* 0x0000001fff627424 */ /* 0x000fce00078e00ff */
[----:B------:R-:W-:Y:S05]  /*55140*/  WARPSYNC.COLLECTIVE R97, `(.L_x_1289) ;  /* 0x0000000061087348 */ /* 0x000fea0003c00000 */
[----:B------:R0:W1:Y:S02]  /*55150*/  SHFL.BFLY P6, R97, R103, R100, R98 ;  /* 0x0c00006467617389 */ /* 0x00006400000c0062 */
[----:B01----:R-:W-:Y:S05]  /*55160*/  ENDCOLLECTIVE ;  /* 0x000000000000791b */ /* 0x003fea0003800000 */
.L_x_1289:
[----:B------:R-:W-:Y:S05]  /*55170*/  BSYNC B0 ;  /* 0x0000000000007941 */ /* 0x000fea0003800000 */
.L_x_1288:
[----:B------:R-:W-:Y:S01]  /*55180*/  FADD.FTZ R96, R96, R97 ;  /* 0x0000006160607221 */ /* 0x000fe20000010000 */
[----:B------:R-:W-:Y:S01]  /*55190*/  HFMA2 R100, -RZ, RZ, 0, 1.1920928955078125e-07 ;  /* 0x00000002ff647431 */ /* 0x000fe200000001ff */
[----:B------:R-:W-:Y:S01]  /*551a0*/  MOV R97, 0xffffffff ;  /* 0xffffffff00617802 */ /* 0x000fe20000000f00 */
[----:B------:R-:W-:Y:S02]  /*551b0*/  IMAD.MOV.U32 R98, RZ, RZ, 0x1f ;  /* 0x0000001fff627424 */ /* 0x000fe400078e00ff */
[----:B------:R-:W-:-:S07]  /*551c0*/  IMAD.MOV.U32 R103, RZ, RZ, R96 ;  /* 0x000000ffff677224 */ /* 0x000fce00078e0060 */
[----:B------:R-:W-:Y:S05]  /*551d0*/  WARPSYNC.COLLECTIVE R97, `(.L_x_1290) ;  /* 0x0000000061087348 */ /* 0x000fea0003c00000 */
[----:B------:R0:W1:Y:S02]  /*551e0*/  SHFL.BFLY P6, R97, R103, R100, R98 ;  /* 0x0c00006467617389 */ /* 0x00006400000c0062 */
[----:B01----:R-:W-:Y:S05]  /*551f0*/  ENDCOLLECTIVE ;  /* 0x000000000000791b */ /* 0x003fea0003800000 */
.L_x_1290:
[----:B------:R-:W-:Y:S02]  /*55200*/  HFMA2 R100, -RZ, RZ, 0, 2.384185791015625e-07 ;  /* 0x00000004ff647431 */ /* 0x000fe400000001ff */
[----:B------:R-:W-:Y:S01]  /*55210*/  FADD.FTZ R96, R96, R97 ;  /* 0x0000006160607221 */ /* 0x000fe20000010000 */
[----:B------:R-:W-:-:S03]  /*55220*/  IMAD.MOV.U32 R97, RZ, RZ, -0x1 ;  /* 0xffffffffff617424 */ /* 0x000fc600078e00ff */
[----:B------:R-:W-:-:S07]  /*55230*/  IMAD.MOV.U32 R103, RZ, RZ, R96 ;  /* 0x000000ffff677224 */ /* 0x000fce00078e0060 */
[----:B------:R-:W-:Y:S05]  /*55240*/  WARPSYNC.COLLECTIVE R97, `(.L_x_1291) ;  /* 0x0000000061087348 */ /* 0x000fea0003c00000 */
[----:B------:R0:W1:Y:S02]  /*55250*/  SHFL.BFLY P6, R97, R103, R100, R98 ;  /* 0x0c00006467617389 */ /* 0x00006400000c0062 */
[----:B01----:R-:W-:Y:S05]  /*55260*/  ENDCOLLECTIVE ;  /* 0x000000000000791b */ /* 0x003fea0003800000 */
.L_x_1291:
[----:B------:R-:W-:Y:S02]  /*55270*/  IMAD.MOV.U32 R100, RZ, RZ, 0x8 ;  /* 0x00000008ff647424 */ /* 0x000fe400078e00ff */
[----:B------:R-:W-:Y:S01]  /*55280*/  FADD.FTZ R96, R96, R97 ;  /* 0x0000006160607221 */ /* 0x000fe20000010000 */
[----:B------:R-:W-:-:S04]  /*55290*/  MOV R97, 0xffffffff ;  /* 0xffffffff00617802 */ /* 0x000fc80000000f00 */
[----:B------:R-:W-:-:S07]  /*552a0*/  MOV R103, R96 ;  /* 0x0000006000677202 */ /* 0x000fce0000000f00 */
[----:B------:R-:W-:Y:S05]  /*552b0*/  WARPSYNC.COLLECTIVE R97, `(.L_x_1292) ;  /* 0x0000000061087348 */ /* 0x000fea0003c00000 */
[----:B------:R0:W1:Y:S02]  /*552c0*/  SHFL.BFLY P6, R97, R103, R100, R98 ;  /* 0x0c00006467617389 */ /* 0x00006400000c0062 */
[----:B01----:R-:W-:Y:S05]  /*552d0*/  ENDCOLLECTIVE ;  /* 0x000000000000791b */ /* 0x003fea0003800000 */
.L_x_1292:
[----:B------:R-:W-:Y:S02]  /*552e0*/  IMAD.MOV.U32 R100, RZ, RZ, 0x10 ;  /* 0x00000010ff647424 */ /* 0x000fe400078e00ff */
[----:B------:R-:W-:Y:S01]  /*552f0*/  IMAD.MOV.U32 R99, RZ, RZ, R97 ;  /* 0x000000ffff637224 */ /* 0x000fe200078e0061 */
[----:B------:R-:W-:-:S03]  /*55300*/  MOV R97, 0xffffffff ;  /* 0xffffffff00617802 */ /* 0x000fc60000000f00 */
[----:B------:R-:W-:Y:S02]  /*55310*/  FADD.FTZ R99, R96, R99 ;  /* 0x0000006360637221 */ /* 0x000fe40000010000 */
[----:B------:R-:W0:Y:S03]  /*55320*/  LDC R96, c[0x0][0x400] ;  /* 0x00010000ff607b82 */ /* 0x000e260000000800 */
[----:B------:R-:W-:-:S07]  /*55330*/  MOV R103, R99 ;  /* 0x0000006300677202 */ /* 0x000fce0000000f00 */
[----:B0-----:R-:W-:Y:S05]  /*55340*/  WARPSYNC.COLLECTIVE R97, `(.L_x_1293) ;  /* 0x0000000061087348 */ /* 0x001fea0003c00000 */
[----:B------:R1:W2:Y:S02]  /*55350*/  SHFL.BFLY P6, R97, R103, R100, R98 ;  /* 0x0c00006467617389 */ /* 0x0002a400000c0062 */
[----:B012---:R-:W-:Y:S05]  /*55360*/  ENDCOLLECTIVE ;  /* 0x000000000000791b */ /* 0x007fea0003800000 */
.L_x_1293:
[----:B------:R-:W-:Y:S02]  /*55370*/  HFMA2 R100, -RZ, RZ, 0, 5.9604644775390625e-08 ;  /* 0x00000001ff647431 */ /* 0x000fe400000001ff */
[----:B------:R-:W-:Y:S01]  /*55380*/  FADD.FTZ R99, R99, R97 ;  /* 0x0000006163637221 */ /* 0x000fe20000010000 */
[----:B------:R-:W-:-:S03]  /*55390*/  LOP3.LUT P6, RZ, R25, 0x2, RZ, 0xc0, !PT ;  /* 0x0000000219ff7812 */ /* 0x000fc600078cc0ff */
        /* <DEDUP_REMOVED lines=131> */
[----:B------:R-:W-:Y:S01]  /*55bd0*/  MOV R97, 0xffffffff ;  /* 0xffffffff00617802 */ /* 0x000fe20000000f00 */
[----:B------:R-:W-:Y:S02]  /*55be0*/  IMAD.MOV.U32 R98, RZ, RZ, 0x1f ;  /* 0x0000001fff627424 */ /* 0x000fe400078e00ff */
[----:B------:R-:W-:-:S07]  /*55bf0*/  IMAD.MOV.U32 R103, RZ, RZ, R102 ;  /* 0x000000ffff677224 */ /* 0x000fce00078e0066 */
[----:B------:R-:W-:Y:S05]  /*55c00*/  WARPSYNC.COLLECTIVE R97, `(.L_x_1294) ;  /* 0x0000000061087348 */ /* 0x000fea0003c00000 */
[----:B------:R0:W1:Y:S02]  /*55c10*/  SHFL.BFLY P6, R97, R103, R100, R98 ;  /* 0x0c00006467617389 */ /* 0x00006400000c0062 */
[----:B01----:R-:W-:Y:S05]  /*55c20*/  ENDCOLLECTIVE ;  /* 0x000000000000791b */ /* 0x003fea0003800000 */
.L_x_1294:
[----:B------:R-:W-:Y:S02]  /*55c30*/  HFMA2 R100, -RZ, RZ, 0, 1.1920928955078125e-07 ;  /* 0x00000002ff647431 */ /* 0x000fe400000001ff */
[----:B------:R-:W-:Y:S01]  /*55c40*/  FADD.FTZ R102, R102, R97 ;  /* 0x0000006166667221 */ /* 0x000fe20000010000 */
[----:B------:R-:W-:-:S03]  /*55c50*/  IMAD.MOV.U32 R97, RZ, RZ, -0x1 ;  /* 0xffffffffff617424 */ /* 0x000fc600078e00ff */
[----:B------:R-:W-:-:S07]  /*55c60*/  IMAD.MOV.U32 R103, RZ, RZ, R102 ;  /* 0x000000ffff677224 */ /* 0x000fce00078e0066 */
[----:B------:R-:W-:Y:S05]  /*55c70*/  WARPSYNC.COLLECTIVE R97, `(.L_x_1295) ;  /* 0x0000000061087348 */ /* 0x000fea0003c00000 */
[----:B------:R0:W1:Y:S02]  /*55c80*/  SHFL.BFLY P6, R97, R103, R100, R98 ;  /* 0x0c00006467617389 */ /* 0x00006400000c0062 */
[----:B01----:R-:W-:Y:S05]  /*55c90*/  ENDCOLLECTIVE ;  /* 0x000000000000791b */ /* 0x003fea0003800000 */
.L_x_1295:
[----:B------:R-:W-:Y:S02]  /*55ca0*/  IMAD.MOV.U32 R100, RZ, RZ, 0x4 ;  /* 0x00000004ff647424 */ /* 0x000fe400078e00ff */
[----:B------:R-:W-:Y:S01]  /*55cb0*/  FADD.FTZ R102, R102, R97 ;  /* 0x0000006166667221 */ /* 0x000fe20000010000 */
[----:B------:R-:W-:-:S04]  /*55cc0*/  MOV R97, 0xffffffff ;  /* 0xffffffff00617802 */ /* 0x000fc80000000f00 */
[----:B------:R-:W-:-:S07]  /*55cd0*/  MOV R103, R102 ;  /* 0x0000006600677202 */ /* 0x000fce0000000f00 */
[----:B------:R-:W-:Y:S05]  /*55ce0*/  WARPSYNC.COLLECTIVE R97, `(.L_x_1296) ;  /* 0x0000000061087348 */ /* 0x000fea0003c00000 */
[----:B------:R0:W1:Y:S02]  /*55cf0*/  SHFL.BFLY P6, R97, R103, R100, R98 ;  /* 0x0c00006467617389 */ /* 0x00006400000c0062 */
[----:B01----:R-:W-:Y:S05]  /*55d00*/  ENDCOLLECTIVE ;  /* 0x000000000000791b */ /* 0x003fea0003800000 */
.L_x_1296:
[----:B------:R-:W-:Y:S02]  /*55d10*/  HFMA2 R100, -RZ, RZ, 0, 4.76837158203125e-07 ;  /* 0x00000008ff647431 */ /* 0x000fe400000001ff */
[----:B------:R-:W-:Y:S01]  /*55d20*/  FADD.FTZ R102, R102, R97 ;  /* 0x0000006166667221 */ /* 0x000fe20000010000 */
[----:B------:R-:W-:-:S03]  /*55d30*/  IMAD.MOV.U32 R97, RZ, RZ, -0x1 ;  /* 0xffffffffff617424 */ /* 0x000fc600078e00ff */
[----:B------:R-:W-:-:S07]  /*55d40*/  IMAD.MOV.U32 R103, RZ, RZ, R102 ;  /* 0x000000ffff677224 */ /* 0x000fce00078e0066 */
[----:B------:R-:W-:Y:S05]  /*55d50*/  WARPSYNC.COLLECTIVE R97, `(.L_x_1297) ;  /* 0x0000000061087348 */ /* 0x000fea0003c00000 */
[----:B------:R0:W1:Y:S02]  /*55d60*/  SHFL.BFLY P6, R97, R103, R100, R98 ;  /* 0x0c00006467617389 */ /* 0x00006400000c0062 */
[----:B01----:R-:W-:Y:S05]  /*55d70*/  ENDCOLLECTIVE ;  /* 0x000000000000791b */ /* 0x003fea0003800000 */
.L_x_1297:
[----:B------:R-:W-:Y:S02]  /*55d80*/  IMAD.MOV.U32 R100, RZ, RZ, 0x10 ;  /* 0x00000010ff647424 */ /* 0x000fe400078e00ff */
[----:B------:R-:W-:Y:S01]  /*55d90*/  FADD.FTZ R102, R102, R97 ;  /* 0x0000006166667221 */ /* 0x000fe20000010000 */
[----:B------:R-:W-:-:S04]  /*55da0*/  MOV R97, 0xffffffff ;  /* 0xffffffff00617802 */ /* 0x000fc80000000f00 */
[----:B------:R-:W-:-:S07]  /*55db0*/  MOV R103, R102 ;  /* 0x0000006600677202 */ /* 0x000fce0000000f00 */
[----:B------:R-:W-:Y:S05]  /*55dc0*/  WARPSYNC.COLLECTIVE R97, `(.L_x_1298) ;  /* 0x0000000061087348 */ /* 0x000fea0003c00000 */
[----:B------:R0:W1:Y:S02]  /*55dd0*/  SHFL.BFLY P6, R97, R103, R100, R98 ;  /* 0x0c00006467617389 */ /* 0x00006400000c0062 */
[----:B01----:R-:W-:Y:S05]  /*55de0*/  ENDCOLLECTIVE ;  /* 0x000000000000791b */ /* 0x003fea0003800000 */
.L_x_1298:
[----:B------:R-:W-:Y:S05]  /*55df0*/  BRA `(.L_x_1299) ;  /* 0xffffffc000407947 */ /* 0x000fea000383ffff */
.L_x_1300:
        /* <DEDUP_REMOVED lines=16> */
.L_x_43856:


//--------------------- .text._ZN10layer_norm31ln_parallel_residual_fwd_kernelINS_13Kernel_traitsI13__nv_bfloat16S2_S2_S2_fjLj2048ELj1ELj4ELj1ELj16ENS_18Kernel_traits_baseILj2048ES2_S2_S2_S2_fjLj128EEEEELb1ELb0ELb1EEEvNS_9FwdParamsE --------------------------
	.section	.text._ZN10layer_norm31ln_parallel_residual_fwd_kernelINS_13Kernel_traitsI13__nv_bfloat16S2_S2_S2_fjLj2048ELj1ELj4ELj1ELj16ENS_18Kernel_traits_baseILj2048ES2_S2_S2_S2_fjLj128EEEEELb1ELb0ELb1EEEvNS_9FwdParamsE,"ax",@progbits
	.align	128
        .global         _ZN10layer_norm31ln_parallel_residual_fwd_kernelINS_13Kernel_traitsI13__nv_bfloat16S2_S2_S2_fjLj2048ELj1ELj4ELj1ELj16ENS_18Kernel_traits_baseILj2048ES2_S2_S2_S2_fjLj128EEEEELb1ELb0ELb1EEEvNS_9FwdParamsE
        .type           _ZN10layer_norm31ln_parallel_residual_fwd_kernelINS_13Kernel_traitsI13__nv_bfloat16S2_S2_S2_fjLj2048ELj1ELj4ELj1ELj16ENS_18Kernel_traits_baseILj2048ES2_S2_S2_S2_fjLj128EEEEELb1ELb0ELb1EEEvNS_9FwdParamsE,@function
        .size           _ZN10layer_norm31ln_parallel_residual_fwd_kernelINS_13Kernel_traitsI13__nv_bfloat16S2_S2_S2_fjLj2048ELj1ELj4ELj1ELj16ENS_18Kernel_traits_baseILj2048ES2_S2_S2_S2_fjLj128EEEEELb1ELb0ELb1EEEvNS_9FwdParamsE,(.L_x_43857 - _ZN10layer_norm31ln_parallel_residual_fwd_kernelINS_13Kernel_traitsI13__nv_bfloat16S2_S2_S2_fjLj2048ELj1ELj4ELj1ELj16ENS_18Kernel_traits_baseILj2048ES2_S2_S2_S2_fjLj128EEEEELb1ELb0ELb1EEEvNS_9FwdParamsE)
        .other          _ZN10layer_norm31ln_parallel_residual_fwd_kernelINS_13Kernel_traitsI13__nv_bfloat16S2_S2_S2_fjLj2048ELj1ELj4ELj1ELj16ENS_18Kernel_traits_baseILj2048ES2_S2_S2_S2_fjLj128EEEEELb1ELb0ELb1EEEvNS_9FwdParamsE,@"STO_CUDA_ENTRY STV_DEFAULT"
_ZN10layer_norm31ln_parallel_residual_fwd_kernelINS_13Kernel_traitsI13__nv_bfloat16S2_S2_S2_fjLj2048ELj1ELj4ELj1ELj16ENS_18Kernel_traits_baseILj2048ES2_S2_S2_S2_fjLj128EEEEELb1ELb0ELb1EEEvNS_9FwdParamsE:
.text._ZN10layer_norm31ln_parallel_residual_fwd_kernelINS_13Kernel_traitsI13__nv_bfloat16S2_S2_S2_fjLj2048ELj1ELj4ELj1ELj16ENS_18Kernel_traits_baseILj2048ES2_S2_S2_S2_fjLj128EEEEELb1ELb0ELb1EEEvNS_9FwdParamsE:
[----:B------:R-:W0:Y:S01]  /*0000*/  LDC R1, c[0x0][0x37c] ;  /* 0x0000df00ff017b82 */ /* 0x000e220000000800 */
[----:B------:R-:W1:Y:S07]  /*0010*/  LDCU.U8 UR8, c[0x0][0x464] ;  /* 0x00008c80ff0877ac */ /* 0x000e6e0008000000 */
[----:B------:R-:W2:Y:S01]  /*0020*/  LDC R164, c[0x0][0x458] ;  /* 0x00011600ffa47b82 */ /* 0x000ea20000000800 */
[----:B0-----:R-:W-:Y:S01]  /*0030*/  VIADD R1, R1, 0xfffffeb0 ;  /* 0xfffffeb001017836 */ /* 0x001fe20000000000 */
[----:B------:R-:W0:Y:S01]  /*0040*/  LDCU.64 UR4, c[0x0][0x450] ;  /* 0x00008a00ff0477ac */ /* 0x000e220008000a00 */
[----:B------:R-:W3:Y:S05]  /*0050*/  LDCU.64 UR6, c[0x0][0x358] ;  /* 0x00006b00ff0677ac */ /* 0x000eea0008000a00 */
[----:B------:R-:W4:Y:S01]  /*0060*/  LDC R165, c[0x0][0x45c] ;  /* 0x00011700ffa57b82 */ /* 0x000f220000000800 */
[----:B-1----:R-:W-:Y:S01]  /*0070*/  ISETP.NE.AND P0, PT, RZ, UR8, PT ;  /* 0x00000008ff007c0c */ /* 0x002fe2000bf05270 */
[----:B------:R-:W1:Y:S01]  /*0080*/  LDCU.64 UR8, c[0x0][0x438] ;  /* 0x00008700ff0877ac */ /* 0x000e620008000a00 */
[----:B0-----:R-:W-:-:S02]  /*0090*/  IMAD.U32 R2, RZ, RZ, UR4 ;  /* 0x00000004ff027e24 */ /* 0x001fc4000f8e00ff */
[----:B------:R-:W-:-:S09]  /*00a0*/  IMAD.U32 R3, RZ, RZ, UR5 ;  /* 0x00000005ff037e24 */ /* 0x000fd2000f8e00ff */
[----:B--2---:R-:W-:Y:S01]  /*00b0*/  @P0 MOV R4, R164 ;  /* 0x000000a400040202 */ /* 0x004fe20000000f00 */
[----:B---3--:R-:W2:Y:S01]  /*00c0*/  @P0 LDG.E.64 R2, desc[UR6][R2.64] ;  /* 0x0000000602020981 */ /* 0x008ea2000c1e1b00 */
[----:B----4-:R-:W-:Y:S01]  /*00d0*/  @P0 IMAD.MOV.U32 R5, RZ, RZ, R165 ;  /* 0x000000ffff050224 */ /* 0x010fe200078e00a5 */
[----:B------:R-:W0:Y:S05]  /*00e0*/  @P0 LDC R7, c[0x0][0x460] ;  /* 0x00011800ff070b82 */ /* 0x000e2a0000000800 */
[----:B------:R-:W0:Y:S01]  /*00f0*/  @P0 LDG.E.64 R4, desc[UR6][R4.64] ;  /* 0x0000000604040981 */ /* 0x000e22000c1e1b00 */
[----:B------:R-:W3:Y:S01]  /*0100*/  S2R R11, SR_TID.X ;  /* 0x00000000000b7919 */ /* 0x000ee20000002100 */
[----:B-1----:R-:W-:-:S04]  /*0110*/  UISETP.NE.U32.AND UP0, UPT, UR8, URZ, UPT ;  /* 0x000000ff0800728c */ /* 0x002fc8000bf05070 */
[----:B------:R-:W-:Y:S01]  /*0120*/  UISETP.NE.AND.EX UP0, UPT, UR9, URZ, UPT, UP0 ;  /* 0x000000ff0900728c */ /* 0x000fe2000bf05300 */
[----:B---3--:R-:W-:Y:S02]  /*0130*/  LOP3.LUT R10, R11, 0x1f, RZ, 0xc0, !PT ;  /* 0x0000001f0b0a7812 */ /* 0x008fe400078ec0ff */
[----:B--2---:R-:W-:Y:S02]  /*0140*/  @P0 R2UR UR4, R2 ;  /* 0x00000000020402ca */ /* 0x004fe400000e0000 */
[----:B------:R-:W-:Y:S02]  /*0150*/  @P0 R2UR UR5, R3 ;  /* 0x00000000030502ca */ /* 0x000fe400000e0000 */
[----:B0-----:R-:W-:-:S05]  /*0160*/  @P0 IADD3 R164, P1, PT, R4, R7, RZ ;  /* 0x0000000704a40210 */ /* 0x001fca0007f3e0ff */
[----:B------:R-:W-:-:S05]  /*0170*/  @P0 IMAD.X R165, RZ, RZ, R5, P1 ;  /* 0x000000ffffa50224 */ /* 0x000fca00008e0605 */
[--C-:B------:R-:W-:Y:S02]  /*0180*/  SHF.R.U64 R0, R164, 0x2, R165.reuse ;  /* 0x00000002a4007819 */ /* 0x100fe400000012a5 */
[----:B------:R-:W-:Y:S01]  /*0190*/  SHF.R.U32.HI R165, RZ, 0x2, R165 ;  /* 0x00000002ffa57819 */ /* 0x000fe200000116a5 */
[----:B------:R-:W-:Y:S06]  /*01a0*/  BRA.U UP0, `(.L_x_1301) ;  /* 0x0000000500a07547 */ /* 0x000fec000b800000 */
        /* <DEDUP_REMOVED lines=57> */
.L_x_1302:
        /* <DEDUP_REMOVED lines=47> */
.L_x_1301:
        /* <DEDUP_REMOVED lines=45> */
.L_x_1304:
        /* <DEDUP_REMOVED lines=46> */
.L_x_1303:
[----:B------:R-:W1:Y:S01]  /*0de0*/  S2UR UR9, SR_CTAID.X ;  /* 0x00000000000979c3 */ /* 0x000e620000002500 */
[----:B------:R-:W2:Y:S01]  /*0df0*/  LDCU UR10, c[0x0][0x384] ;  /* 0x00007080ff0a77ac */ /* 0x000ea20008000800 */
[----:B0-----:R-:W-:Y:S01]  /*0e00*/  SHF.R.U32.HI R2, RZ, 0x5, R11 ;  /* 0x00000005ff027819 */ /* 0x001fe2000001160b */
[----:B-1----:R-:W-:-:S06]  /*0e10*/  USHF.L.U32 UR8, UR9, 0x2, URZ ;  /* 0x0000000209087899 */ /* 0x002fcc00080006ff */
[----:B------:R-:W-:-:S04]  /*0e20*/  LOP3.LUT R3, R2, UR8, RZ, 0xfc, !PT ;  /* 0x0000000802037c12 */ /* 0x000fc8000f8efcff */
[----:B--2---:R-:W-:-:S13]  /*0e30*/  ISETP.GE.AND P0, PT, R3, UR10, PT ;  /* 0x0000000a03007c0c */ /* 0x004fda000bf06270 */
[----:B------:R-:W-:Y:S05]  /*0e40*/  @P0 EXIT ;  /* 0x000000000000094d */ /* 0x000fea0003800000 */
[----:B------:R-:W0:Y:S01]  /*0e50*/  LDC R2, c[0x0][0x360] ;  /* 0x0000d800ff027b82 */ /* 0x000e220000000800 */
[C---:B------:R-:W-:Y:S01]  /*0e60*/  IMAD.HI.U32 R5, R0.reuse, -0x2daee0ad, RZ ;  /* 0xd2511f5300057827 */ /* 0x040fe200078e00ff */
[----:B------:R-:W-:Y:S01]  /*0e70*/  UIADD3 UR8, UPT, UPT, UR4, -0x61c88647, URZ ;  /* 0x9e3779b904087890 */ /* 0x000fe2000fffe0ff */
[----:B-----5:R-:W-:Y:S01]  /*0e80*/  PRMT R152, R71, 0x7632, R152 ;  /* 0x0000763247987816 */ /* 0x020fe20000000098 */
[----:B------:R-:W-:Y:S01]  /*0e90*/  UIADD3 UR10, UPT, UPT, UR4, -0x255992d5, URZ ;  /* 0xdaa66d2b040a7890 */ /* 0x000fe2000fffe0ff */
[----:B------:R-:W-:Y:S01]  /*0ea0*/  IMAD R9, R0, -0x2daee0ad, RZ ;  /* 0xd2511f5300097824 */ /* 0x000fe200078e02ff */
[----:B------:R-:W-:Y:S01]  /*0eb0*/  LOP3.LUT R5, R5, UR5, RZ, 0x3c, !PT ;  /* 0x0000000505057c12 */ /* 0x000fe2000f8e3cff */
[----:B------:R-:W1:Y:S01]  /*0ec0*/  LDCU.64 UR12, c[0x0][0x398] ;  /* 0x00007300ff0c77ac */ /* 0x000e620008000a00 */
[----:B------:R-:W-:Y:S01]  /*0ed0*/  PRMT R151, R103, 0x7632, R151 ;  /* 0x0000763267977816 */ /* 0x000fe20000000097 */
[----:B------:R-:W-:Y:S01]  /*0ee0*/  STL.S16 [R1+0x14c], R152 ;  /* 0x00014c9801007387 */ /* 0x000fe20000100600 */
[----:B------:R-:W-:Y:S01]  /*0ef0*/  PRMT R150, R83, 0x7632, R150 ;  /* 0x0000763253967816 */ /* 0x000fe20000000096 */
[----:B------:R-:W-:Y:S01]  /*0f00*/  IMAD.HI.U32 R6, R5, -0x326172a9, RZ ;  /* 0xcd9e8d5705067827 */ /* 0x000fe200078e00ff */
[----:B------:R-:W-:Y:S01]  /*0f10*/  PRMT R149, R115, 0x7632, R149 ;  /* 0x0000763273957816 */ /* 0x000fe20000000095 */
[----:B------:R-:W-:Y:S01]  /*0f20*/  STL.S16 [R1+0x148], R151 ;  /* 0x0001489701007387 */ /* 0x000fe20000100600 */
[----:B------:R-:W-:Y:S01]  /*0f30*/  PRMT R148, R70, 0x7632, R148 ;  /* 0x0000763246947816 */ /* 0x000fe20000000094 */
[----:B------:R-:W-:Y:S01]  /*0f40*/  IMAD R5, R5, -0x326172a9, RZ ;  /* 0xcd9e8d5705057824 */ /* 0x000fe200078e02ff */
[----:B------:R-:W-:Y:S01]  /*0f50*/  PRMT R147, R102, 0x7632, R147 ;  /* 0x0000763266937816 */ /* 0x000fe20000000093 */
[----:B------:R-:W-:Y:S01]  /*0f60*/  STL.S16 [R1+0x144], R150 ;  /* 0x0001449601007387 */ /* 0x000fe20000100600 */
[----:B------:R-:W-:Y:S01]  /*0f70*/  PRMT R146, R82, 0x7632, R146 ;  /* 0x0000763252927816 */ /* 0x000fe20000000092 */
[----:B------:R-:W-:Y:S01]  /*0f80*/  UIADD3 UR11, UPT, UPT, UR5, 0x646e171e, URZ ;  /* 0x646e171e050b7890 */ /* 0x000fe2000fffe0ff */
[----:B------:R-:W-:Y:S01]  /*0f90*/  PRMT R145, R114, 0x7632, R145 ;  /* 0x0000763272917816 */ /* 0x000fe20000000091 */
[----:B------:R-:W-:Y:S01]  /*0fa0*/  STL.S16 [R1+0x140], R149 ;  /* 0x0001409501007387 */ /* 0x000fe20000100600 */
[----:B------:R-:W-:Y:S01]  /*0fb0*/  PRMT R144, R69, 0x7632, R144 ;  /* 0x0000763245907816 */ /* 0x000fe20000000090 */
[----:B------:R-:W-:Y:S01]  /*0fc0*/  UIADD3 UR14, UPT, UPT, UR4, -0x700cb87f, URZ ;  /* 0x8ff34781040e7890 */ /* 0x000fe2000fffe0ff */
[----:B0-----:R-:W-:Y:S01]  /*0fd0*/  IMAD R2, R2, UR9, R11 ;  /* 0x0000000902027c24 */ /* 0x001fe2000f8e020b */
[----:B------:R-:W-:Y:S01]  /*0fe0*/  UIADD3 UR9, UPT, UPT, UR5, -0x4498517b, URZ ;  /* 0xbb67ae8505097890 */ /* 0x000fe2000fffe0ff */
[----:B------:R-:W-:Y:S01]  /*0ff0*/  STL.S16 [R1+0x13c], R148 ;  /* 0x00013c9401007387 */ /* 0x000fe20000100600 */
[----:B------:R-:W-:Y:S01]  /*1000*/  PRMT R143, R101, 0x7632, R143 ;  /* 0x00007632658f7816 */ /* 0x000fe2000000008f */
[C---:B------:R-:W-:Y:S01]  /*1010*/  IMAD.HI.U32 R4, R2.reuse, -0x326172a9, RZ ;  /* 0xcd9e8d5702047827 */ /* 0x040fe200078e00ff */
[----:B------:R-:W-:Y:S01]  /*1020*/  PRMT R142, R81, 0x7632, R142 ;  /* 0x00007632518e7816 */ /* 0x000fe2000000008e */
[----:B------:R-:W-:Y:S01]  /*1030*/  STL.S16 [R1+0x138], R147 ;  /* 0x0001389301007387 */ /* 0x000fe20000100600 */
[----:B------:R-:W-:Y:S01]  /*1040*/  PRMT R141, R113, 0x7632, R141 ;  /* 0x00007632718d7816 */ /* 0x000fe2000000008d */
[----:B------:R-:W-:Y:S01]  /*1050*/  IMAD R7, R2, -0x326172a9, RZ ;  /* 0xcd9e8d5702077824 */ /* 0x000fe200078e02ff */
[----:B------:R-:W-:Y:S01]  /*1060*/  LOP3.LUT R4, R165, UR4, R4, 0x96, !PT ;  /* 0x00000004a5047c12 */ /* 0x000fe2000f8e9604 */
[----:B------:R-:W-:Y:S01]  /*1070*/  STL.S16 [R1+0x134], R146 ;  /* 0x0001349201007387 */ /* 0x000fe20000100600 */
[----:B------:R-:W-:Y:S01]  /*1080*/  PRMT R140, R179, 0x7632, R140 ;  /* 0x00007632b38c7816 */ /* 0x000fe2000000008c */
[----:B-1----:R-:W-:Y:S01]  /*1090*/  UISETP.NE.U32.AND UP0, UPT, UR12, URZ, UPT ;  /* 0x000000ff0c00728c */ /* 0x002fe2000bf05070 */
[----:B------:R-:W-:Y:S01]  /*10a0*/  LOP3.LUT R6, R7, UR8, R6, 0x96, !PT ;  /* 0x0000000807067c12 */ /* 0x000fe2000f8e9606 */
[C---:B------:R-:W-:Y:S01]  /*10b0*/  IMAD.HI.U32 R8, R4.reuse, -0x2daee0ad, RZ ;  /* 0xd2511f5304087827 */ /* 0x040fe200078e00ff */
[----:B------:R-:W-:Y:S01]  /*10c0*/  UIADD3 UR8, UPT, UPT, UR4, 0x3c6ef372, URZ ;  /* 0x3c6ef37204087890 */ /* 0x000fe2000fffe0ff */
[----:B------:R-:W-:Y:S01]  /*10d0*/  STL.S16 [R1+0x130], R145 ;  /* 0x0001309101007387 */ /* 0x000fe20000100600 */
[----:B------:R-:W-:Y:S01]  /*10e0*/  PRMT R139, R207, 0x7632, R139 ;  /* 0x00007632cf8b7816 */ /* 0x000fe2000000008b */
[----:B------:R-:W-:Y:S01]  /*10f0*/  IMAD R10, R4, -0x2daee0ad, RZ ;  /* 0xd2511f53040a7824 */ /* 0x000fe200078e02ff */
[----:B------:R-:W-:Y:S01]  /*1100*/  LOP3.LUT R8, R9, UR9, R8, 0x96, !PT ;  /* 0x0000000909087c12 */ /* 0x000fe2000f8e9608 */
[----:B------:R-:W-:Y:S01]  /*1110*/  UIADD3 UR9, UPT, UPT, UR5, 0x76cf5d0a, URZ ;  /* 0x76cf5d0a05097890 */ /* 0x000fe2000fffe0ff */
[----:B------:R-:W-:Y:S01]  /*1120*/  IMAD.HI.U32 R7, R6, -0x2daee0ad, RZ ;  /* 0xd2511f5306077827 */ /* 0x000fe200078e00ff */
[----:B------:R-:W-:Y:S01]  /*1130*/  STL.S16 [R1+0x12c], R144 ;  /* 0x00012c9001007387 */ /* 0x000fe20000100600 */
[----:B------:R-:W-:Y:S01]  /*1140*/  PRMT R138, R203, 0x7632, R138 ;  /* 0x00007632cb8a7816 */ /* 0x000fe2000000008a */
[----:B------:R-:W-:Y:S01]  /*1150*/  UISETP.NE.AND.EX UP0, UPT, UR13, URZ, UPT, UP0 ;  /* 0x000000ff0d00728c */ /* 0x000fe2000bf05300 */
[----:B------:R-:W-:Y:S01]  /*1160*/  IMAD.HI.U32 R4, R8, -0x326172a9, RZ ;  /* 0xcd9e8d5708047827 */ /* 0x000fe200078e00ff */
[----:B------:R-:W-:Y:S01]  /*1170*/  LOP3.LUT R7, R10, UR9, R7, 0x96, !PT ;  /* 0x000000090a077c12 */ /* 0x000fe2000f8e9607 */
[----:B------:R-:W-:Y:S01]  /*1180*/  STL.S16 [R1+0x128], R143 ;  /* 0x0001288f01007387 */ /* 0x000fe20000100600 */
[----:B------:R-:W-:Y:S01]  /*1190*/  UIADD3 UR9, UPT, UPT, UR5, 0x32370b8f, URZ ;  /* 0x32370b8f05097890 */ /* 0x000fe2000fffe0ff */
[----:B------:R-:W-:Y:S01]  /*11a0*/  IMAD R8, R8, -0x326172a9, RZ ;  /* 0xcd9e8d5708087824 */ /* 0x000fe200078e02ff */
[----:B------:R-:W-:Y:S01]  /*11b0*/  LOP3.LUT R4, R5, UR8, R4, 0x96, !PT ;  /* 0x0000000805047c12 */ /* 0x000fe2000f8e9604 */
[----:B------:R-:W-:Y:S01]  /*11c0*/  IMAD.HI.U32 R5, R7, -0x326172a9, RZ ;  /* 0xcd9e8d5707057827 */ /* 0x000fe200078e00ff */
[----:B------:R-:W-:Y:S01]  /*11d0*/  STL.S16 [R1+0x124], R142 ;  /* 0x0001248e01007387 */ /* 0x000fe20000100600 */
[----:B------:R-:W-:Y:S01]  /*11e0*/  PRMT R137, R211, 0x7632, R137 ;  /* 0x00007632d3897816 */ /* 0x000fe20000000089 */
[----:B------:R-:W-:Y:S01]  /*11f0*/  UIADD3 UR8, UPT, UPT, UR4, 0x78dde6e4, URZ ;  /* 0x78dde6e404087890 */ /* 0x000fe2000fffe0ff */
[----:B------:R-:W-:Y:S01]  /*1200*/  IMAD R9, R6, -0x2daee0ad, RZ ;  /* 0xd2511f5306097824 */ /* 0x000fe200078e02ff */
[----:B------:R-:W-:Y:S01]  /*1210*/  STL.S16 [R1+0x120], R141 ;  /* 0x0001208d01007387 */ /* 0x000fe20000100600 */
[----:B------:R-:W-:Y:S01]  /*1220*/  IMAD.HI.U32 R6, R4, -0x2daee0ad, RZ ;  /* 0xd2511f5304067827 */ /* 0x000fe200078e00ff */
[----:B------:R-:W-:Y:S01]  /*1230*/  PRMT R136, R178, 0x7632, R136 ;  /* 0x00007632b2887816 */ /* 0x000fe20000000088 */
[----:B------:R-:W-:Y:S01]  /*1240*/  UIADD3 UR13, UPT, UPT, UR5, -0x24c28bd8, URZ ;  /* 0xdb3d7428050d7890 */ /* 0x000fe2000fffe0ff */
[----:B------:R-:W-:Y:S01]  /*1250*/  STL.S16 [R1+0x11c], R140 ;  /* 0x00011c8c01007387 */ /* 0x000fe20000100600 */
[----:B------:R-:W-:Y:S01]  /*1260*/  PRMT R135, R206, 0x7632, R135 ;  /* 0x00007632ce877816 */ /* 0x000fe20000000087 */
[----:B------:R-:W-:Y:S01]  /*1270*/  IMAD R7, R7, -0x326172a9, RZ ;  /* 0xcd9e8d5707077824 */ /* 0x000fe200078e02ff */
[----:B------:R-:W-:Y:S01]  /*1280*/  LOP3.LUT R5, R8, UR10, R5, 0x96, !PT ;  /* 0x0000000a08057c12 */ /* 0x000fe2000f8e9605 */
[----:B------:R-:W-:Y:S01]  /*1290*/  STL.S16 [R1+0x118], R139 ;  /* 0x0001188b01007387 */ /* 0x000fe20000100600 */
[----:B------:R-:W-:Y:S01]  /*12a0*/  PRMT R134, R202, 0x7632, R134 ;  /* 0x00007632ca867816 */ /* 0x000fe20000000086 */
[----:B------:R-:W-:Y:S01]  /*12b0*/  UIADD3 UR10, UPT, UPT, UR4, 0x1715609d, URZ ;  /* 0x1715609d040a7890 */ /* 0x000fe2000fffe0ff */
[----:B------:R-:W-:Y:S01]  /*12c0*/  PRMT R133, R210, 0x7632, R133 ;  /* 0x00007632d2857816 */ /* 0x000fe20000000085 */
[----:B------:R-:W-:Y:S01]  /*12d0*/  STL.S16 [R1+0x114], R138 ;  /* 0x0001148a01007387 */ /* 0x000fe20000100600 */
[----:B------:R-:W-:Y:S01]  /*12e0*/  PRMT R132, R177, 0x7632, R132 ;  /* 0x00007632b1847816 */ /* 0x000fe20000000084 */
[----:B------:R-:W-:Y:S01]  /*12f0*/  IMAD.HI.U32 R8, R5, -0x2daee0ad, RZ ;  /* 0xd2511f5305087827 */ /* 0x000fe200078e00ff */
[----:B------:R-:W-:Y:S01]  /*1300*/  LOP3.LUT R6, R9, UR9, R6, 0x96, !PT ;  /* 0x0000000909067c12 */ /* 0x000fe2000f8e9606 */
[----:B------:R-:W-:Y:S01]  /*1310*/  STL.S16 [R1+0x110], R137 ;  /* 0x0001108901007387 */ /* 0x000fe20000100600 */
[----:B------:R-:W-:Y:S01]  /*1320*/  PRMT R131, R205, 0x7632, R131 ;  /* 0x00007632cd837816 */ /* 0x000fe20000000083 */
[----:B------:R-:W-:Y:S01]  /*1330*/  UIADD3 UR9, UPT, UPT, UR5, -0x126145ec, URZ ;  /* 0xed9eba1405097890 */ /* 0x000fe2000fffe0ff */
[----:B------:R-:W-:Y:S01]  /*1340*/  PRMT R130, R201, 0x7632, R130 ;  /* 0x00007632c9827816 */ /* 0x000fe20000000082 */
[----:B------:R-:W-:Y:S01]  /*1350*/  STL.S16 [R1+0x10c], R136 ;  /* 0x00010c8801007387 */ /* 0x000fe20000100600 */
[----:B------:R-:W-:Y:S01]  /*1360*/  IMAD R9, R4, -0x2daee0ad, RZ ;  /* 0xd2511f5304097824 */ /* 0x000fe200078e02ff */
[----:B------:R-:W-:Y:S01]  /*1370*/  PRMT R129, R209, 0x7632, R129 ;  /* 0x00007632d1817816 */ /* 0x000fe20000000081 */
[----:B------:R-:W-:Y:S01]  /*1380*/  IMAD.HI.U32 R4, R6, -0x326172a9, RZ ;  /* 0xcd9e8d5706047827 */ /* 0x000fe200078e00ff */
[----:B------:R-:W-:Y:S01]  /*1390*/  STL.S16 [R1+0x108], R135 ;  /* 0x0001088701007387 */ /* 0x000fe20000100600 */
[----:B------:R-:W-:Y:S01]  /*13a0*/  PRMT R128, R176, 0x7632, R128 ;  /* 0x00007632b0807816 */ /* 0x000fe20000000080 */
[----:B------:R-:W-:Y:S01]  /*13b0*/  UIADD3 UR12, UPT, UPT, UR4, -0xe443238, URZ ;  /* 0xf1bbcdc8040c7890 */ /* 0x000fe2000fffe0ff */
[----:B------:R-:W-:Y:S01]  /*13c0*/  PRMT R127, R204, 0x7632, R127 ;  /* 0x00007632cc7f7816 */ /* 0x000fe2000000007f */
[----:B------:R-:W-:Y:S01]  /*13d0*/  STL.S16 [R1+0x104], R134 ;  /* 0x0001048601007387 */ /* 0x000fe20000100600 */
[----:B------:R-:W-:Y:S01]  /*13e0*/  PRMT R126, R200, 0x7632, R126 ;  /* 0x00007632c87e7816 */ /* 0x000fe2000000007e */
[----:B------:R-:W-:Y:S01]  /*13f0*/  IMAD R10, R5, -0x2daee0ad, RZ ;  /* 0xd2511f53050a7824 */ /* 0x000fe200078e02ff */
[----:B------:R-:W-:Y:S01]  /*1400*/  PRMT R125, R208, 0x7632, R125 ;  /* 0x00007632d07d7816 */ /* 0x000fe2000000007d */
[----:B------:R-:W-:Y:S01]  /*1410*/  STL.S16 [R1+0x100], R133 ;  /* 0x0001008501007387 */ /* 0x000fe20000100600 */
[----:B------:R-:W-:Y:S01]  /*1420*/  LOP3.LUT R8, R9, UR9, R8, 0x96, !PT ;  /* 0x0000000909087c12 */ /* 0x000fe2000f8e9608 */
[----:B------:R-:W-:Y:S01]  /*1430*/  UIADD3 UR9, UPT, UPT, UR5, -0x56f99767, URZ ;  /* 0xa906689905097890 */ /* 0x000fe2000fffe0ff */
[----:B------:R-:W-:Y:S01]  /*1440*/  PRMT R124, R171, 0x7632, R124 ;  /* 0x00007632ab7c7816 */ /* 0x000fe2000000007c */
[----:B------:R-:W-:Y:S01]  /*1450*/  STL.S16 [R1+0xfc], R132 ;  /* 0x0000fc8401007387 */ /* 0x000fe20000100600 */
[----:B------:R-:W-:-:S02]  /*1460*/  PRMT R123, R215, 0x7632, R123 ;  /* 0x00007632d77b7816 */ /* 0x000fc4000000007b */
[----:B------:R-:W-:Y:S01]  /*1470*/  PRMT R122, R199, 0x7632, R122 ;  /* 0x00007632c77a7816 */ /* 0x000fe2000000007a */
[----:B------:R-:W-:Y:S01]  /*1480*/  STL.S16 [R1+0xf8], R131 ;  /* 0x0000f88301007387 */ /* 0x000fe20000100600 */
[----:B------:R-:W-:Y:S01]  /*1490*/  LOP3.LUT R4, R7, UR8, R4, 0x96, !PT ;  /* 0x0000000807047c12 */ /* 0x000fe2000f8e9604 */
[----:B------:R-:W-:Y:S01]  /*14a0*/  IMAD R7, R6, -0x326172a9, RZ ;  /* 0xcd9e8d5706077824 */ /* 0x000fe200078e02ff */
[----:B------:R-:W-:Y:S01]  /*14b0*/  PRMT R121, R223, 0x7632, R121 ;  /* 0x00007632df797816 */ /* 0x000fe20000000079 */
[----:B------:R-:W-:Y:S01]  /*14c0*/  STL.S16 [R1+0xf4], R130 ;  /* 0x0000f48201007387 */ /* 0x000fe20000100600 */
[----:B------:R-:W-:Y:S01]  /*14d0*/  PRMT R120, R170, 0x7632, R120 ;  /* 0x00007632aa787816 */ /* 0x000fe20000000078 */
[----:B------:R-:W-:Y:S01]  /*14e0*/  IMAD.HI.U32 R6, R8, -0x326172a9, RZ ;  /* 0xcd9e8d5708067827 */ /* 0x000fe200078e00ff */
[----:B------:R-:W-:Y:S01]  /*14f0*/  PRMT R119, R214, 0x7632, R119 ;  /* 0x00007632d6777816 */ /* 0x000fe20000000077 */
[----:B------:R-:W-:Y:S01]  /*1500*/  STL.S16 [R1+0xf0], R129 ;  /* 0x0000f08101007387 */ /* 0x000fe20000100600 */
[----:B------:R-:W-:Y:S01]  /*1510*/  PRMT R118, R198, 0x7632, R118 ;  /* 0x00007632c6767816 */ /* 0x000fe20000000076 */
[----:B------:R-:W-:Y:S01]  /*1520*/  IMAD.HI.U32 R5, R4, -0x2daee0ad, RZ ;  /* 0xd2511f5304057827 */ /* 0x000fe200078e00ff */
[----:B------:R-:W-:Y:S01]  /*1530*/  PRMT R117, R222, 0x7632, R117 ;  /* 0x00007632de757816 */ /* 0x000fe20000000075 */
[----:B------:R-:W-:Y:S01]  /*1540*/  STL.S16 [R1+0xec], R128 ;  /* 0x0000ec8001007387 */ /* 0x000fe20000100600 */
[----:B------:R-:W-:Y:S01]  /*1550*/  PRMT R116, R169, 0x7632, R116 ;  /* 0x00007632a9747816 */ /* 0x000fe20000000074 */
[----:B------:R-:W-:Y:S01]  /*1560*/  UIADD3 UR8, UPT, UPT, UR4, -0x4ab325aa, URZ ;  /* 0xb54cda5604087890 */ /* 0x000fe2000fffe0ff */
        /* <DEDUP_REMOVED lines=11> */
[----:B------:R-:W-:Y:S01]  /*1620*/  UIADD3 UR10, UPT, UPT, UR4, 0x5384540f, URZ ;  /* 0x5384540f040a7890 */ /* 0x000fe2000fffe0ff */
[----:B------:R-:W-:Y:S01]  /*1630*/  LOP3.LUT R5, R10, UR9, R5, 0x96, !PT ;  /* 0x000000090a057c12 */ /* 0x000fe2000f8e9605 */
[----:B------:R-:W-:Y:S01]  /*1640*/  STL.S16 [R1+0xdc], R124 ;  /* 0x0000dc7c01007387 */ /* 0x000fe20000100600 */
[----:B------:R-:W-:Y:S01]  /*1650*/  PRMT R50, R196, 0x7632, R50 ;  /* 0x00007632c4327816 */ /* 0x000fe20000000032 */
        /* <DEDUP_REMOVED lines=11> */
[----:B------:R-:W-:Y:S01]  /*1710*/  LOP3.LUT R9, R10, UR11, R9, 0x96, !PT ;  /* 0x0000000b0a097c12 */ /* 0x000fe2000f8e9609 */
[----:B------:R-:W-:Y:S01]  /*1720*/  UIADD3 UR9, UPT, UPT, UR5, 0x1fd5c5a3, URZ ;  /* 0x1fd5c5a305097890 */ /* 0x000fe2000fffe0ff */
[----:B------:R-:W-:Y:S01]  /*1730*/  PRMT R42, R66, 0x7632, R42 ;  /* 0x00007632422a7816 */ /* 0x000fe2000000002a */
        /* <DEDUP_REMOVED lines=26> */
[----:B------:R-:W0:Y:S01]  /*18e0*/  LDCU UR10, c[0x0][0x404] ;  /* 0x00008080ff0a77ac */ /* 0x000e220008000800 */
[----:B------:R-:W-:Y:S01]  /*18f0*/  PRMT R30, R63, 0x7632, R30 ;  /* 0x000076323f1e7816 */ /* 0x000fe2000000001e */
[----:B------:R-:W-:Y:S01]  /*1900*/  STL.S16 [R1+0xb0], R53 ;  /* 0x0000b03501007387 */ /* 0x000fe20000100600 */
[----:B------:R-:W-:Y:S01]  /*1910*/  PRMT R29, R235, 0x7632, R29 ;  /* 0x00007632eb1d7816 */ /* 0x000fe2000000001d */
[----:B------:R-:W1:Y:S01]  /*1920*/  LDCU UR11, c[0x0][0x408] ;  /* 0x00008100ff0b77ac */ /* 0x000e620008000800 */
[----:B------:R-:W-:Y:S01]  /*1930*/  LOP3.LUT R6, R7, UR9, R6, 0x96, !PT ;  /* 0x0000000907067c12 */ /* 0x000fe2000f8e9606 */
        /* <DEDUP_REMOVED lines=13> */
[----:B------:R-:W-:Y:S01]  /*1a10*/  LOP3.LUT R7, R8, UR13, R7, 0x96, !PT ;  /* 0x0000000d08077c12 */ /* 0x000fe2000f8e9607 */
[----:B------:R-:W2:Y:S01]  /*1a20*/  LDCU.U8 UR13, c[0x0][0x410] ;  /* 0x00008200ff0d77ac */ /* 0x000ea20008000000 */
[----:B------:R-:W-:Y:S01]  /*1a30*/  PRMT R22, R61, 0x7632, R22 ;  /* 0x000076323d167816 */ /* 0x000fe20000000016 */
[----:B------:R-:W-:Y:S01]  /*1a40*/  STL.S16 [R1+0x9c], R48 ;  /* 0x00009c3001007387 */ /* 0x000fe20000100600 */
[----:B------:R-:W-:Y:S01]  /*1a50*/  PRMT R21, R233, 0x7632, R21 ;  /* 0x00007632e9157816 */ /* 0x000fe20000000015 */
[----:B------:R-:W-:Y:S01]  /*1a60*/  IMAD.HI.U32 R44, R7, -0x326172a9, RZ ;  /* 0xcd9e8d57072c7827 */ /* 0x000fe200078e00ff */
[----:B------:R-:W-:Y:S01]  /*1a70*/  PRMT R20, R189, 0x7632, R20 ;  /* 0x00007632bd147816 */ /* 0x000fe20000000014 */
[----:B------:R-:W-:Y:S01]  /*1a80*/  STL.S16 [R1+0x98], R47 ;  /* 0x0000982f01007387 */ /* 0x000fe20000100600 */
[----:B------:R-:W-:-:S02]  /*1a90*/  PRMT R19, R237, 0x7632, R19 ;  /* 0x00007632ed137816 */ /* 0x000fc40000000013 */
[----:B------:R-:W-:Y:S01]  /*1aa0*/  PRMT R18, R60, 0x7632, R18 ;  /* 0x000076323c127816 */ /* 0x000fe20000000012 */
[----:B------:R3:W-:Y:S01]  /*1ab0*/  STL.S16 [R1+0x94], R46 ;  /* 0x0000942e01007387 */ /* 0x0007e20000100600 */
[----:B------:R-:W-:Y:S02]  /*1ac0*/  PRMT R17, R232, 0x7632, R17 ;  /* 0x00007632e8117816 */ /* 0x000fe40000000011 */
[----:B------:R-:W-:Y:S01]  /*1ad0*/  PRMT R16, R188, 0x7632, R16 ;  /* 0x00007632bc107816 */ /* 0x000fe20000000010 */
[----:B------:R-:W-:Y:S01]  /*1ae0*/  STL.S16 [R1+0x90], R45 ;  /* 0x0000902d01007387 */ /* 0x000fe20000100600 */
[----:B------:R-:W-:Y:S02]  /*1af0*/  PRMT R15, R236, 0x7632, R15 ;  /* 0x00007632ec0f7816 */ /* 0x000fe4000000000f */
[----:B------:R-:W-:Y:S01]  /*1b00*/  PRMT R14, R59, 0x7632, R14 ;  /* 0x000076323b0e7816 */ /* 0x000fe2000000000e */
[----:B------:R-:W-:Y:S01]  /*1b10*/  STL.S16 [R1+0x8c], R42 ;  /* 0x00008c2a01007387 */ /* 0x000fe20000100600 */
[----:B------:R-:W-:Y:S01]  /*1b20*/  PRMT R13, R243, 0x7632, R13 ;  /* 0x00007632f30d7816 */ /* 0x000fe2000000000d */
[----:B---3--:R-:W-:Y:S01]  /*1b30*/  IMAD R46, R7, -0x326172a9, RZ ;  /* 0xcd9e8d57072e7824 */ /* 0x008fe200078e02ff */
[----:B------:R-:W-:Y:S01]  /*1b40*/  LOP3.LUT R44, R11, UR14, R44, 0x96, !PT ;  /* 0x0000000e0b2c7c12 */ /* 0x000fe2000f8e962c */
[----:B------:R-:W-:Y:S01]  /*1b50*/  STL.S16 [R1+0x88], R41 ;  /* 0x0000882901007387 */ /* 0x000fe20000100600 */
[----:B------:R-:W-:Y:S01]  /*1b60*/  PRMT R12, R187, 0x7632, R12 ;  /* 0x00007632bb0c7816 */ /* 0x000fe2000000000c */
[----:B------:R-:W3:Y:S01]  /*1b70*/  LDCU UR14, c[0x0][0x448] ;  /* 0x00008900ff0e77ac */ /* 0x000ee20008000800 */
[----:B------:R-:W-:Y:S01]  /*1b80*/  PRMT R11, R247, 0x7632, R11 ;  /* 0x00007632f70b7816 */ /* 0x000fe2000000000b */
[----:B------:R-:W-:Y:S01]  /*1b90*/  STL.S16 [R1+0x84], R40 ;  /* 0x0000842801007387 */ /* 0x000fe20000100600 */
[----:B------:R-:W-:Y:S01]  /*1ba0*/  LOP3.LUT R9, R9, UR12, R4, 0x96, !PT ;  /* 0x0000000c09097c12 */ /* 0x000fe2000f8e9604 */
[----:B------:R-:W-:Y:S01]  /*1bb0*/  IMAD R4, R5, -0x2daee0ad, RZ ;  /* 0xd2511f5305047824 */ /* 0x000fe200078e02ff */
        /* <DEDUP_REMOVED lines=10> */
[----:B------:R-:W-:Y:S01]  /*1c60*/  LOP3.LUT R164, R164, 0x3, RZ, 0xc0, !PT ;  /* 0x00000003a4a47812 */ /* 0x000fe200078ec0ff */
[----:B------:R-:W-:Y:S01]  /*1c70*/  IMAD.MOV.U32 R4, RZ, RZ, R165 ;  /* 0x000000ffff047224 */ /* 0x000fe200078e00a5 */
[----:B------:R-:W-:Y:S01]  /*1c80*/  PRMT R252, R57, 0x7632, R252 ;  /* 0x0000763239fc7816 */ /* 0x000fe200000000fc */
[----:B------:R-:W-:Y:S01]  /*1c90*/  STL.S16 [R1+0x74], R36 ;  /* 0x0000742401007387 */ /* 0x000fe20000100600 */
[----:B------:R-:W-:Y:S01]  /*1ca0*/  PRMT R251, R241, 0x7632, R251 ;  /* 0x00007632f1fb7816 */ /* 0x000fe200000000fb */
[----:B------:R-:W4:Y:S01]  /*1cb0*/  LDCU UR12, c[0x0][0x388] ;  /* 0x00007100ff0c77ac */ /* 0x000f220008000800 */
[----:B------:R-:W-:Y:S01]  /*1cc0*/  PRMT R250, R185, 0x7632, R250 ;  /* 0x00007632b9fa7816 */ /* 0x000fe200000000fa */
[----:B------:R-:W-:Y:S01]  /*1cd0*/  STL.S16 [R1+0x70], R35 ;  /* 0x0000702301007387 */ /* 0x000fe20000100600 */
[----:B------:R-:W-:Y:S01]  /*1ce0*/  PRMT R249, R245, 0x7632, R249 ;  /* 0x00007632f5f97816 */ /* 0x000fe200000000f9 */
[----:B------:R-:W0:Y:S01]  /*1cf0*/  LDCU.64 UR8, c[0x0][0x3a0] ;  /* 0x00007400ff0877ac */ /* 0x000e220008000a00 */
[----:B------:R-:W-:Y:S01]  /*1d00*/  PRMT R248, R56, 0x7632, R248 ;  /* 0x0000763238f87816 */ /* 0x000fe200000000f8 */
[----:B------:R-:W-:Y:S01]  /*1d10*/  STL.S16 [R1+0x6c], R34 ;  /* 0x00006c2201007387 */ /* 0x000fe20000100600 */
[----:B------:R-:W-:-:S02]  /*1d20*/  PLOP3.LUT P0, PT, PT, PT, UP0, 0x80, 0x8 ;  /* 0x000000000008781c */ /* 0x000fc40003f0f008 */
[----:B------:R-:W-:Y:S01]  /*1d30*/  PRMT R219, R240, 0x7632, R219 ;  /* 0x00007632f0db7816 */ /* 0x000fe200000000db */
[----:B------:R-:W-:Y:S01]  /*1d40*/  STL.S16 [R1+0x68], R33 ;  /* 0x0000682101007387 */ /* 0x000fe20000100600 */
[----:B------:R-:W-:Y:S02]  /*1d50*/  PRMT R218, R184, 0x7632, R218 ;  /* 0x00007632b8da7816 */ /* 0x000fe400000000da */
[----:B------:R-:W-:Y:S01]  /*1d60*/  PRMT R217, R244, 0x7632, R217 ;  /* 0x00007632f4d97816 */ /* 0x000fe200000000d9 */
        /* <DEDUP_REMOVED lines=25> */
[----:B------:R1:W-:Y:S02]  /*1f00*/  STL.S16 [R1], R5 ;  /* 0x0000000501007387 */ /* 0x0003e40000100600 */
[----:B01234-:R-:W-:-:S07]  /*1f10*/  HFMA2 R5, -RZ, RZ, 0, 0 ;  /* 0x00000000ff057431 */ /* 0x01ffce00000001ff */
.L_x_2290:
[----:B------:R-:W-:Y:S01]  /*1f20*/  ISETP.NE.U32.AND P1, PT, RZ, UR8, PT ;  /* 0x00000008ff007c0c */ /* 0x000fe2000bf25070 */
[----:B-1----:R-:W0:Y:S01]  /*1f30*/  S2R R20, SR_TID.X ;  /* 0x0000000000147919 */ /* 0x002e220000002100 */
[----:B------:R-:W-:Y:S01]  /*1f40*/  IMAD R130, R3, UR12, RZ ;  /* 0x0000000c03827c24 */ /* 0x000fe2000f8e02ff */
[----:B------:R-:W1:Y:S01]  /*1f50*/  @P0 LDC.64 R18, c[0x0][0x398] ;  /* 0x0000e600ff120b82 */ /* 0x000e620000000a00 */
[----:B------:R-:W-:-:S03]  /*1f60*/  ISETP.NE.AND.EX P1, PT, RZ, UR9, PT, P1 ;  /* 0x00000009ff007c0c */ /* 0x000fc6000bf25310 */
[----:B------:R-:W-:-:S04]  /*1f70*/  SHF.R.S32.HI R15, RZ, 0x1f, R130 ;  /* 0x0000001fff0f7819 */ /* 0x000fc80000011482 */
[----:B------:R-:W2:Y:S01]  /*1f80*/  LDC.64 R166, c[0x0][0x390] ;  /* 0x0000e400ffa67b82 */ /* 0x000ea20000000a00 */
[----:B------:R-:W-:-:S07]  /*1f90*/  LEA.HI R130, R15, R130, RZ, 0x3 ;  /* 0x000000820f827211 */ /* 0x000fce00078f18ff */
[----:B------:R-:W3:Y:S01]  /*1fa0*/  @P1 LDC.64 R16, c[0x0][0x3a0] ;  /* 0x0000e800ff101b82 */ /* 0x000ee20000000a00 */
[----:B0-----:R-:W-:-:S04]  /*1fb0*/  LOP3.LUT R20, R20, 0x1f, RZ, 0xc0, !PT ;  /* 0x0000001f14147812 */ /* 0x001fc800078ec0ff */
[----:B------:R-:W-:-:S03]  /*1fc0*/  LEA.HI.SX32 R130, R130, R20, 0x1d ;  /* 0x0000001482827211 */ /* 0x000fc600078feaff */
[----:B------:R-:W0:Y:S02]  /*1fd0*/  LDC.64 R20, c[0x0][0x398] ;  /* 0x0000e600ff147b82 */ /* 0x000e240000000a00 */
[----:B-1----:R-:W-:-:S04]  /*1fe0*/  @P0 IMAD.WIDE.U32 R18, R130, 0x10, R18 ;  /* 0x0000001082120825 */ /* 0x002fc800078e0012 */
[C---:B---3--:R-:W-:Y:S01]  /*1ff0*/  @P1 IMAD.WIDE.U32 R16, R130.reuse, 0x10, R16 ;  /* 0x0000001082101825 */ /* 0x048fe200078e0010 */
[----:B------:R-:W5:Y:S04]  /*2000*/  @P0 LDG.E.128 R52, desc[UR6][R18.64] ;  /* 0x0000000612340981 */ /* 0x000f68000c1e1d00 */
[----:B------:R2:W5:Y:S02]  /*2010*/  @P1 LDG.E.128 R48, desc[UR6][R16.64] ;  /* 0x0000000610301981 */ /* 0x000564000c1e1d00 */
[----:B--2---:R-:W-:-:S06]  /*2020*/  IMAD.WIDE.U32 R16, R130, 0x10, R166 ;  /* 0x0000001082107825 */ /* 0x004fcc00078e00a6 */
[----:B------:R-:W5:Y:S01]  /*2030*/  LDG.E.128 R16, desc[UR6][R16.64] ;  /* 0x0000000610107981 */ /* 0x000f62000c1e1d00 */
[----:B0-----:R-:W-:Y:S01]  /*2040*/  ISETP.NE.U32.AND P0, PT, R20, RZ, PT ;  /* 0x000000ff1400720c */ /* 0x001fe20003f05070 */
[----:B------:R-:W-:-:S03]  /*2050*/  IMAD.MOV.U32 R135, RZ, RZ, 0x2f800000 ;  /* 0x2f800000ff877424 */ /* 0x000fc600078e00ff */
[----:B------:R-:W-:-:S13]  /*2060*/  ISETP.NE.AND.EX P0, PT, R21, RZ, PT, P0 ;  /* 0x000000ff1500720c */ /* 0x000fda0003f05300 */
[----:B------:R-:W-:Y:S05]  /*2070*/  @P0 BRA `(.L_x_1305) ;  /* 0x00000030009c0947 */ /* 0x000fea0003800000 */
        /* <DEDUP_REMOVED lines=9> */
[----:B------:R-:W-:Y:S02]  /*2110*/  @!P0 IMAD.MOV.U32 R25, RZ, RZ, 0x3 ;  /* 0x00000003ff198424 */ /* 0x000fe400078e00ff */
[----:B------:R-:W-:Y:S01]  /*2120*/  @!P0 IMAD.MOV.U32 R24, RZ, RZ, R156 ;  /* 0x000000ffff188224 */ /* 0x000fe200078e009c */
[----:B------:R-:W-:Y:S01]  /*2130*/  @P0 MOV R24, R156 ;  /* 0x0000009c00180202 */ /* 0x000fe20000000f00 */
[----:B------:R-:W-:Y:S02]  /*2140*/  @!P0 IMAD.MOV.U32 R15, RZ, RZ, R43 ;  /* 0x000000ffff0f8224 */ /* 0x000fe400078e002b */
[----:B------:R-:W-:Y:S02]  /*2150*/  @P0 VIADD R25, R164, 0x1 ;  /* 0x00000001a4190836 */ /* 0x000fe40000000000 */
[----:B------:R-:W-:Y:S01]  /*2160*/  @P0 IMAD.MOV.U32 R15, RZ, RZ, R44 ;  /* 0x000000ffff0f0224 */ /* 0x000fe200078e002c */
[----:B------:R-:W-:Y:S06]  /*2170*/  BRA `(.L_x_1307) ;  /* 0x0000000400247947 */ /* 0x000fec0003800000 */
.L_x_1308:
[----:B------:R-:W-:Y:S01]  /*2180*/  VIADD R0, R0, 0x1 ;  /* 0x0000000100007836 */ /* 0x000fe20000000000 */
[----:B------:R-:W-:Y:S04]  /*2190*/  BSSY.RECONVERGENT B1, `(.L_x_1309) ;  /* 0x000000b000017945 */ /* 0x000fe80003800200 */
        /* <DEDUP_REMOVED lines=8> */
[----:B------:R-:W-:-:S05]  /*2220*/  @P2 IMAD.MOV R15, RZ, RZ, R5 ;  /* 0x000000ffff0f2224 */ /* 0x000fca00078e0205 */
[----:B------:R-:W-:-:S07]  /*2230*/  @!P0 MOV R5, R15 ;  /* 0x0000000f00058202 */ /* 0x000fce0000000f00 */
.L_x_1310:
[----:B------:R-:W-:Y:S05]  /*2240*/  BSYNC.RECONVERGENT B1 ;  /* 0x0000000000017941 */ /* 0x000fea0003800200 */
.L_x_1309:
[----:B------:R-:W-:Y:S01]  /*2250*/  IMAD.WIDE.U32 R22, R0, -0x2daee0ad, RZ ;  /* 0xd2511f5300167825 */ /* 0x000fe200078e00ff */
[----:B------:R-:W-:-:S03]  /*2260*/  UIADD3 UR15, UPT, UPT, UR4, -0x61c88647, URZ ;  /* 0x9e3779b9040f7890 */ /* 0x000fc6000fffe0ff */
[----:B------:R-:W-:Y:S01]  /*2270*/  IMAD.WIDE.U32 R26, R2, -0x326172a9, RZ ;  /* 0xcd9e8d57021a7825 */ /* 0x000fe200078e00ff */
[----:B------:R-:W-:-:S03]  /*2280*/  LOP3.LUT R24, R5, UR5, R23, 0x96, !PT ;  /* 0x0000000505187c12 */ /* 0x000fc6000f8e9617 */
[----:B------:R-:W-:Y:S01]  /*2290*/  IMAD.MOV.U32 R15, RZ, RZ, R156 ;  /* 0x000000ffff0f7224 */ /* 0x000fe200078e009c */
[----:B------:R-:W-:Y:S01]  /*22a0*/  LOP3.LUT R27, R4, UR4, R27, 0x96, !PT ;  /* 0x00000004041b7c12 */ /* 0x000fe2000f8e961b */
[----:B------:R-:W-:-:S05]  /*22b0*/  IMAD.WIDE.U32 R24, R24, -0x326172a9, RZ ;  /* 0xcd9e8d5718187825 */ /* 0x000fca00078e00ff */
[----:B------:R-:W-:Y:S01]  /*22c0*/  LOP3.LUT R23, R26, UR15, R25, 0x96, !PT ;  /* 0x0000000f1a177c12 */ /* 0x000fe2000f8e9619 */
[----:B------:R-:W-:Y:S01]  /*22d0*/  UIADD3 UR15, UPT, UPT, UR5, -0x4498517b, URZ ;  /* 0xbb67ae85050f7890 */ /* 0x000fe2000fffe0ff */
[----:B------:R-:W-:-:S05]  /*22e0*/  IMAD.WIDE.U32 R26, R27, -0x2daee0ad, RZ ;  /* 0xd2511f531b1a7825 */ /* 0x000fca00078e00ff */
[----:B------:R-:W-:Y:S01]  /*22f0*/  LOP3.LUT R27, R22, UR15, R27, 0x96, !PT ;  /* 0x0000000f161b7c12 */ /* 0x000fe2000f8e961b */
[----:B------:R-:W-:Y:S01]  /*2300*/  UIADD3 UR15, UPT, UPT, UR5, 0x76cf5d0a, URZ ;  /* 0x76cf5d0a050f7890 */ /* 0x000fe2000fffe0ff */
[----:B------:R-:W-:-:S05]  /*2310*/  IMAD.WIDE.U32 R22, R23, -0x2daee0ad, RZ ;  /* 0xd2511f5317167825 */ /* 0x000fca00078e00ff */
[----:B------:R-:W-:Y:S01]  /*2320*/  LOP3.LUT R23, R26, UR15, R23, 0x96, !PT ;  /* 0x0000000f1a177c12 */ /* 0x000fe2000f8e9617 */
[----:B------:R-:W-:Y:S01]  /*2330*/  UIADD3 UR15, UPT, UPT, UR4, 0x3c6ef372, URZ ;  /* 0x3c6ef372040f7890 */ /* 0x000fe2000fffe0ff */
[----:B------:R-:W-:-:S05]  /*2340*/  IMAD.WIDE.U32 R26, R27, -0x326172a9, RZ ;  /* 0xcd9e8d571b1a7825 */ /* 0x000fca00078e00ff */
[----:B------:R-:W-:Y:S01]  /*2350*/  LOP3.LUT R24, R24, UR15, R27, 0x96, !PT ;  /* 0x0000000f18187c12 */ /* 0x000fe2000f8e961b */
[----:B------:R-:W-:-:S04]  /*2360*/  UIADD3 UR15, UPT, UPT, UR5, 0x32370b8f, URZ ;  /* 0x32370b8f050f7890 */ /* 0x000fc8000fffe0ff */
[----:B------:R-:W-:-:S05]  /*2370*/  IMAD.WIDE.U32 R24, R24, -0x2daee0ad, RZ ;  /* 0xd2511f5318187825 */ /* 0x000fca00078e00ff */
[----:B------:R-:W-:Y:S01]  /*2380*/  LOP3.LUT R25, R22, UR15, R25, 0x96, !PT ;  /* 0x0000000f16197c12 */ /* 0x000fe2000f8e9619 */
[----:B------:R-:W-:Y:S01]  /*2390*/  UIADD3 UR15, UPT, UPT, UR4, -0x255992d5, URZ ;  /* 0xdaa66d2b040f7890 */ /* 0x000fe2000fffe0ff */
[----:B------:R-:W-:-:S05]  /*23a0*/  IMAD.WIDE.U32 R22, R23, -0x326172a9, RZ ;  /* 0xcd9e8d5717167825 */ /* 0x000fca00078e00ff */
[----:B------:R-:W-:Y:S01]  /*23b0*/  LOP3.LUT R26, R26, UR15, R23, 0x96, !PT ;  /* 0x0000000f1a1a7c12 */ /* 0x000fe2000f8e9617 */
[----:B------:R-:W-:-:S04]  /*23c0*/  UIADD3 UR15, UPT, UPT, UR5, -0x126145ec, URZ ;  /* 0xed9eba14050f7890 */ /* 0x000fc8000fffe0ff */
[----:B------:R-:W-:-:S05]  /*23d0*/  IMAD.WIDE.U32 R26, R26, -0x2daee0ad, RZ ;  /* 0xd2511f531a1a7825 */ /* 0x000fca00078e00ff */
[----:B------:R-:W-:Y:S01]  /*23e0*/  LOP3.LUT R27, R24, UR15, R27, 0x96, !PT ;  /* 0x0000000f181b7c12 */ /* 0x000fe2000f8e961b */
[----:B------:R-:W-:Y:S01]  /*23f0*/  UIADD3 UR15, UPT, UPT, UR4, 0x78dde6e4, URZ ;  /* 0x78dde6e4040f7890 */ /* 0x000fe2000fffe0ff */
        /* <DEDUP_REMOVED lines=14> */
[----:B------:R-:W-:-:S04]  /*24e0*/  UIADD3 UR15, UPT, UPT, UR5, 0x1fd5c5a3, URZ ;  /* 0x1fd5c5a3050f7890 */ /* 0x000fc8000fffe0ff */
[----:B------:R-:W-:-:S05]  /*24f0*/  IMAD.WIDE.U32 R26, R26, -0x2daee0ad, RZ ;  /* 0xd2511f531a1a7825 */ /* 0x000fca00078e00ff */
[----:B------:R-:W-:Y:S01]  /*2500*/  LOP3.LUT R44, R24, UR15, R27, 0x96, !PT ;  /* 0x0000000f182c7c12 */ /* 0x000fe2000f8e961b */
[----:B------:R-:W-:Y:S01]  /*2510*/  UIADD3 UR15, UPT, UPT, UR4, 0x5384540f, URZ ;  /* 0x5384540f040f7890 */ /* 0x000fe2000fffe0ff */
[----:B------:R-:W-:-:S04]  /*2520*/  IMAD.WIDE.U32 R24, R25, -0x326172a9, RZ ;  /* 0xcd9e8d5719187825 */ /* 0x000fc800078e00ff */
[----:B------:R-:W-:Y:S01]  /*2530*/  IMAD.WIDE.U32 R44, R44, -0x326172a9, RZ ;  /* 0xcd9e8d572c2c7825 */ /* 0x000fe200078e00ff */
[----:B------:R-:W-:Y:S01]  /*2540*/  LOP3.LUT R22, R22, UR15, R25, 0x96, !PT ;  /* 0x0000000f16167c12 */ /* 0x000fe2000f8e9619 */
[----:B------:R-:W-:-:S04]  /*2550*/  UIADD3 UR15, UPT, UPT, UR5, -0x24c28bd8, URZ ;  /* 0xdb3d7428050f7890 */ /* 0x000fc8000fffe0ff */
[----:B------:R-:W-:-:S05]  /*2560*/  IMAD.WIDE.U32 R22, R22, -0x2daee0ad, RZ ;  /* 0xd2511f5316167825 */ /* 0x000fca00078e00ff */
[----:B------:R-:W-:Y:S01]  /*2570*/  LOP3.LUT R46, R26, UR15, R23, 0x96, !PT ;  /* 0x0000000f1a2e7c12 */ /* 0x000fe2000f8e9617 */
[----:B------:R-:W-:-:S04]  /*2580*/  UIADD3 UR15, UPT, UPT, UR4, -0xe443238, URZ ;  /* 0xf1bbcdc8040f7890 */ /* 0x000fc8000fffe0ff */
[----:B------:R-:W-:Y:S02]  /*2590*/  IMAD.WIDE.U32 R46, R46, -0x326172a9, RZ ;  /* 0xcd9e8d572e2e7825 */ /* 0x000fe400078e00ff */
[----:B------:R-:W-:Y:S01]  /*25a0*/  LOP3.LUT R24, R24, UR15, R45, 0x96, !PT ;  /* 0x0000000f18187c12 */ /* 0x000fe2000f8e962d */
[----:B------:R-:W-:-:S04]  /*25b0*/  UIADD3 UR15, UPT, UPT, UR5, -0x695add53, URZ ;  /* 0x96a522ad050f7890 */ /* 0x000fc8000fffe0ff */
[----:B------:R-:W-:-:S05]  /*25c0*/  IMAD.WIDE.U32 R24, R24, -0x2daee0ad, RZ ;  /* 0xd2511f5318187825 */ /* 0x000fca00078e00ff */
[----:B------:R-:W-:Y:S01]  /*25d0*/  LOP3.LUT R43, R22, UR15, R25, 0x96, !PT ;  /* 0x0000000f162b7c12 */ /* 0x000fe2000f8e9619 */
[----:B------:R-:W-:Y:S01]  /*25e0*/  UIADD3 UR15, UPT, UPT, UR4, -0x700cb87f, URZ ;  /* 0x8ff34781040f7890 */ /* 0x000fe2000fffe0ff */
[----:B------:R-:W-:-:S05]  /*25f0*/  IMAD.MOV.U32 R25, RZ, RZ, RZ ;  /* 0x000000ffff197224 */ /* 0x000fca00078e00ff */
[----:B------:R-:W-:-:S07]  /*2600*/  LOP3.LUT R44, R44, UR15, R47, 0x96, !PT ;  /* 0x0000000f2c2c7c12 */ /* 0x000fce000f8e962f */
.L_x_1307:
[----:B------:R-:W-:Y:S05]  /*2610*/  BSYNC.RECONVERGENT B0 ;  /* 0x0000000000007941 */ /* 0x000fea0003800200 */
.L_x_1306:
[----:B------:R-:W-:Y:S01]  /*2620*/  I2FP.F32.U32 R15, R15 ;  /* 0x0000000f000f7245 */ /* 0x000fe20000201000 */
[----:B------:R-:W-:Y:S01]  /*2630*/  IMAD.U32 R137, RZ, RZ, UR11 ;  /* 0x0000000bff897e24 */ /* 0x000fe2000f8e00ff */
[----:B------:R-:W-:Y:S01]  /*2640*/  MOV R136, UR10 ;  /* 0x0000000a00887c02 */ /* 0x000fe20008000f00 */
[----:B------:R-:W-:Y:S01]  /*2650*/  BSSY.RECONVERGENT B0, `(.L_x_1311) ;  /* 0x0000063000007945 */ /* 0x000fe20003800200 */
[----:B------:R-:W-:Y:S01]  /*2660*/  ISETP.NE.AND P2, PT, R25, 0x1, PT ;  /* 0x000000011900780c */ /* 0x000fe20003f45270 */
[----:B------:R-:W-:Y:S01]  /*2670*/  FFMA.FTZ R15, R15, R135, 1.1641532182693481445e-10 ;  /* 0x2f0000000f0f7423 */ /* 0x000fe20000010087 */
[----:B------:R-:W-:Y:S01]  /*2680*/  LOP3.LUT R6, R6, 0xfffffff7, RZ, 0xc0, !PT ;  /* 0xfffffff706067812 */ /* 0x000fe200078ec0ff */
[----:B------:R-:W-:Y:S02]  /*2690*/  HFMA2 R22, -RZ, RZ, 0, 1.1920928955078125e-07 ;  /* 0x00000002ff167431 */ /* 0x000fe400000001ff */
[----:B------:R-:W-:Y:S01]  /*26a0*/  IMAD.MOV.U32 R23, RZ, RZ, R46 ;  /* 0x000000ffff177224 */ /* 0x000fe200078e002e */
[----:B------:R-:W-:Y:S01]  /*26b0*/  FSETP.GTU.FTZ.AND P0, PT, R15, R136, PT ;  /* 0x000000880f00720b */ /* 0x000fe20003f1c000 */
[C---:B-----5:R-:W-:Y:S01]  /*26c0*/  IMAD.U32 R15, R16.reuse, 0x10000, RZ ;  /* 0x00010000100f7824 */ /* 0x060fe200078e00ff */
[----:B------:R-:W-:-:S03]  /*26d0*/  PRMT R16, R16, 0x7632, R16 ;  /* 0x0000763210107816 */ /* 0x000fc60000000010 */
[----:B------:R-:W-:-:S05]  /*26e0*/  FMUL.FTZ R15, R15, R137 ;  /* 0x000000890f0f7220 */ /* 0x000fca0000410000 */
[----:B------:R-:W-:Y:S01]  /*26f0*/  FSEL R120, R15, RZ, !P0 ;  /* 0x000000ff0f787208 */ /* 0x000fe20004000000 */
[----:B------:R-:W-:Y:S01]  /*2700*/  @P1 IMAD.U32 R15, R48, 0x10000, RZ ;  /* 0x00010000300f1824 */ /* 0x000fe200078e00ff */
[----:B------:R-:W-:-:S03]  /*2710*/  PLOP3.LUT P0, PT, P0, PT, PT, 0x8, 0x80 ;  /* 0x000000000080781c */ /* 0x000fc6000070e170 */
[----:B------:R-:W-:-:S05]  /*2720*/  @P1 FADD.FTZ R120, R120, R15 ;  /* 0x0000000f78781221 */ /* 0x000fca0000010000 */
        /* <DEDUP_REMOVED lines=11> */
.L_x_1313:
[----:B------:R-:W-:Y:S01]  /*27e0*/  VIADD R0, R0, 0x1 ;  /* 0x0000000100007836 */ /* 0x000fe20000000000 */
[----:B------:R-:W-:Y:S04]  /*27f0*/  BSSY.RECONVERGENT B1, `(.L_x_1314) ;  /* 0x000000b000017945 */ /* 0x000fe80003800200 */
[----:B------:R-:W-:-:S13]  /*2800*/  ISETP.NE.AND P0, PT, R0, RZ, PT ;  /* 0x000000ff0000720c */ /* 0x000fda0003f05270 */
[----:B------:R-:W-:Y:S05]  /*2810*/  @P0 BRA `(.L_x_1315) ;  /* 0x0000000000200947 */ /* 0x000fea0003800000 */
[----:B------:R-:W-:-:S05]  /*2820*/  VIADD R4, R4, 0x1 ;  /* 0x0000000104047836 */ /* 0x000fca0000000000 */
[----:B------:R-:W-:-:S13]  /*2830*/  ISETP.NE.AND P0, PT, R4, RZ, PT ;  /* 0x000000ff0400720c */ /* 0x000fda0003f05270 */
[----:B------:R-:W-:Y:S01]  /*2840*/  @!P0 IADD3 R2, PT, PT, R2, 0x1, RZ ;  /* 0x0000000102028810 */ /* 0x000fe20007ffe0ff */
[----:B------:R-:W-:Y:S01]  /*2850*/  @!P0 VIADD R22, R5, 0x1 ;  /* 0x0000000105168836 */ /* 0x000fe20000000000 */
[----:B------:R-:W-:Y:S02]  /*2860*/  @!P0 MOV R4, RZ ;  /* 0x000000ff00048202 */ /* 0x000fe40000000f00 */
[----:B------:R-:W-:-:S13]  /*2870*/  ISETP.NE.AND P2, PT, R2, RZ, !P0 ;  /* 0x000000ff0200720c */ /* 0x000fda0004745270 */
[----:B------:R-:W-:-:S04]  /*2880*/  @P2 IMAD.MOV R22, RZ, RZ, R5 ;  /* 0x000000ffff162224 */ /* 0x000fc800078e0205 */
[----:B------:R-:W-:-:S07]  /*2890*/  @!P0 IMAD.MOV.U32 R5, RZ, RZ, R22 ;  /* 0x000000ffff058224 */ /* 0x000fce00078e0016 */
.L_x_1315:
[----:B------:R-:W-:Y:S05]  /*28a0*/  BSYNC.RECONVERGENT B1 ;  /* 0x0000000000017941 */ /* 0x000fea0003800200 */
.L_x_1314:
[----:B------:R-:W-:Y:S01]  /*28b0*/  IMAD.WIDE.U32 R26, R0, -0x2daee0ad, RZ ;  /* 0xd2511f53001a7825 */ /* 0x000fe200078e00ff */
[----:B------:R-:W-:-:S03]  /*28c0*/  UIADD3 UR15, UPT, UPT, UR4, -0x61c88647, URZ ;  /* 0x9e3779b9040f7890 */ /* 0x000fc6000fffe0ff */
[----:B------:R-:W-:Y:S01]  /*28d0*/  IMAD.WIDE.U32 R28, R2, -0x326172a9, RZ ;  /* 0xcd9e8d57021c7825 */ /* 0x000fe200078e00ff */
[----:B------:R-:W-:-:S04]  /*28e0*/  LOP3.LUT R22, R5, UR5, R27, 0x96, !PT ;  /* 0x0000000505167c12 */ /* 0x000fc8000f8e961b */
        /* <DEDUP_REMOVED lines=53> */
[----:B------:R-:W-:Y:S02]  /*2c40*/  IMAD.MOV.U32 R23, RZ, RZ, R24 ;  /* 0x000000ffff177224 */ /* 0x000fe400078e0018 */
[----:B------:R-:W-:Y:S02]  /*2c50*/  IMAD.MOV.U32 R24, RZ, RZ, R22 ;  /* 0x000000ffff187224 */ /* 0x000fe400078e0016 */
[----:B------:R-:W-:Y:S01]  /*2c60*/  IMAD.MOV.U32 R22, RZ, RZ, RZ ;  /* 0x000000ffff167224 */ /* 0x000fe200078e00ff */
[----:B------:R-:W-:-:S07]  /*2c70*/  LOP3.LUT R44, R44, UR15, R47, 0x96, !PT ;  /* 0x0000000f2c2c7c12 */ /* 0x000fce000f8e962f */
.L_x_1312:
[----:B------:R-:W-:Y:S05]  /*2c80*/  BSYNC.RECONVERGENT B0 ;  /* 0x0000000000007941 */ /* 0x000fea0003800200 */
.L_x_1311:
[----:B------:R-:W-:Y:S01]  /*2c90*/  I2FP.F32.U32 R23, R23 ;  /* 0x0000001700177245 */ /* 0x000fe20000201000 */
[----:B------:R-:W-:Y:S01]  /*2ca0*/  BSSY.RECONVERGENT B0, `(.L_x_1316) ;  /* 0x0000063000007945 */ /* 0x000fe20003800200 */
[----:B------:R-:W-:Y:S01]  /*2cb0*/  SHF.L.U32 R16, R16, 0x10, RZ ;  /* 0x0000001010107819 */ /* 0x000fe200000006ff */
[----:B------:R-:W-:Y:S01]  /*2cc0*/  IMAD.MOV.U32 R26, RZ, RZ, 0x2 ;  /* 0x00000002ff1a7424 */ /* 0x000fe200078e00ff */
[----:B------:R-:W-:Y:S01]  /*2cd0*/  ISETP.NE.AND P2, PT, R22, 0x1, PT ;  /* 0x000000011600780c */ /* 0x000fe20003f45270 */
[----:B------:R-:W-:Y:S01]  /*2ce0*/  FFMA.FTZ R23, R23, R135, 1.1641532182693481445e-10 ;  /* 0x2f00000017177423 */ /* 0x000fe20000010087 */
[----:B------:R-:W-:Y:S01]  /*2cf0*/  LOP3.LUT R6, R6, 0xfffffffd, RZ, 0xc0, !PT ;  /* 0xfffffffd06067812 */ /* 0x000fe200078ec0ff */
[----:B------:R-:W-:Y:S01]  /*2d00*/  FMUL.FTZ R121, R16, R137 ;  /* 0x0000008910797220 */ /* 0x000fe20000410000 */
[----:B------:R-:W-:Y:S02]  /*2d10*/  @P1 PRMT R16, R48, 0x7632, R16 ;  /* 0x0000763230101816 */ /* 0x000fe40000000010 */
[----:B------:R-:W-:Y:S01]  /*2d20*/  FSETP.GTU.FTZ.AND P0, PT, R23, R136, PT ;  /* 0x000000881700720b */ /* 0x000fe20003f1c000 */
[----:B------:R-:W-:-:S02]  /*2d30*/  IMAD.MOV.U32 R23, RZ, RZ, R46 ;  /* 0x000000ffff177224 */ /* 0x000fc400078e002e */
[----:B------:R-:W-:Y:S01]  /*2d40*/  @P1 IMAD.U32 R16, R16, 0x10000, RZ ;  /* 0x0001000010101824 */ /* 0x000fe200078e00ff */
[----:B------:R-:W-:Y:S02]  /*2d50*/  FSEL R121, R121, RZ, !P0 ;  /* 0x000000ff79797208 */ /* 0x000fe40004000000 */
        /* <DEDUP_REMOVED lines=8> */
[----:B------:R-:W-:Y:S01]  /*2de0*/  @!P0 MOV R26, 0x3 ;  /* 0x00000003001a8802 */ /* 0x000fe20000000f00 */
[----:B------:R-:W-:Y:S02]  /*2df0*/  @!P0 IMAD.MOV.U32 R23, RZ, RZ, R43 ;  /* 0x000000ffff178224 */ /* 0x000fe400078e002b */
[----:B------:R-:W-:Y:S02]  /*2e00*/  @P0 VIADD R26, R22, 0x1 ;  /* 0x00000001161a0836 */ /* 0x000fe40000000000 */
[----:B------:R-:W-:Y:S01]  /*2e10*/  @P0 IMAD.MOV.U32 R23, RZ, RZ, R44 ;  /* 0x000000ffff170224 */ /* 0x000fe200078e002c */
[----:B------:R-:W-:Y:S06]  /*2e20*/  BRA `(.L_x_1317) ;  /* 0x0000000400287947 */ /* 0x000fec0003800000 */
.L_x_1318:
[----:B------:R-:W-:Y:S01]  /*2e30*/  IADD3 R0, PT, PT, R0, 0x1, RZ ;  /* 0x0000000100007810 */ /* 0x000fe20007ffe0ff */
[----:B------:R-:W-:Y:S03]  /*2e40*/  BSSY.RECONVERGENT B1, `(.L_x_1319) ;  /* 0x000000b000017945 */ /* 0x000fe60003800200 */
[----:B------:R-:W-:-:S13]  /*2e50*/  ISETP.NE.AND P0, PT, R0, RZ, PT ;  /* 0x000000ff0000720c */ /* 0x000fda0003f05270 */
[----:B------:R-:W-:Y:S05]  /*2e60*/  @P0 BRA `(.L_x_1320) ;  /* 0x0000000000200947 */ /* 0x000fea0003800000 */
[----:B------:R-:W-:-:S05]  /*2e70*/  VIADD R4, R4, 0x1 ;  /* 0x0000000104047836 */ /* 0x000fca0000000000 */
[----:B------:R-:W-:-:S13]  /*2e80*/  ISETP.NE.AND P0, PT, R4, RZ, PT ;  /* 0x000000ff0400720c */ /* 0x000fda0003f05270 */
[----:B------:R-:W-:Y:S02]  /*2e90*/  @!P0 VIADD R2, R2, 0x1 ;  /* 0x0000000102028836 */ /* 0x000fe40000000000 */
[----:B------:R-:W-:Y:S02]  /*2ea0*/  @!P0 VIADD R22, R5, 0x1 ;  /* 0x0000000105168836 */ /* 0x000fe40000000000 */
[----:B------:R-:W-:Y:S01]  /*2eb0*/  @!P0 IMAD.MOV.U32 R4, RZ, RZ, RZ ;  /* 0x000000ffff048224 */ /* 0x000fe200078e00ff */
[----:B------:R-:W-:-:S13]  /*2ec0*/  ISETP.NE.AND P2, PT, R2, RZ, !P0 ;  /* 0x000000ff0200720c */ /* 0x000fda0004745270 */
[----:B------:R-:W-:-:S05]  /*2ed0*/  @P2 IADD3 R22, PT, PT, R5, RZ, RZ ;  /* 0x000000ff05162210 */ /* 0x000fca0007ffe0ff */
[----:B------:R-:W-:-:S07]  /*2ee0*/  @!P0 IMAD.MOV.U32 R5, RZ, RZ, R22 ;  /* 0x000000ffff058224 */ /* 0x000fce00078e0016 */
.L_x_1320:
[----:B------:R-:W-:Y:S05]  /*2ef0*/  BSYNC.RECONVERGENT B1 ;  /* 0x0000000000017941 */ /* 0x000fea0003800200 */
.L_x_1319:
        /* <DEDUP_REMOVED lines=57> */
[----:B------:R-:W-:Y:S01]  /*3290*/  IMAD.MOV.U32 R23, RZ, RZ, R24 ;  /* 0x000000ffff177224 */ /* 0x000fe200078e0018 */
[----:B------:R-:W-:Y:S01]  /*32a0*/  MOV R24, R22 ;  /* 0x0000001600187202 */ /* 0x000fe20000000f00 */
[----:B------:R-:W-:-:S03]  /*32b0*/  IMAD.MOV.U32 R26, RZ, RZ, RZ ;  /* 0x000000ffff1a7224 */ /* 0x000fc600078e00ff */
[----:B------:R-:W-:-:S07]  /*32c0*/  LOP3.LUT R44, R44, UR15, R47, 0x96, !PT ;  /* 0x0000000f2c2c7c12 */ /* 0x000fce000f8e962f */
.L_x_1317:
[----:B------:R-:W-:Y:S05]  /*32d0*/  BSYNC.RECONVERGENT B0 ;  /* 0x0000000000007941 */ /* 0x000fea0003800200 */
.L_x_1316:
[----:B------:R-:W-:Y:S01]  /*32e0*/  I2FP.F32.U32 R22, R23 ;  /* 0x0000001700167245 */ /* 0x000fe20000201000 */
[----:B------:R-:W-:Y:S01]  /*32f0*/  BSSY.RECONVERGENT B0, `(.L_x_1321) ;  /* 0x0000061000007945 */ /* 0x000fe20003800200 */
[----:B------:R-:W-:Y:S01]  /*3300*/  ISETP.NE.AND P2, PT, R26, 0x1, PT ;  /* 0x000000011a00780c */ /* 0x000fe20003f45270 */
[----:B------:R-:W-:Y:S02]  /*3310*/  HFMA2 R25, -RZ, RZ, 0, 1.1920928955078125e-07 ;  /* 0x00000002ff197431 */ /* 0x000fe400000001ff */
[----:B------:R-:W-:Y:S02]  /*3320*/  IMAD.MOV.U32 R23, RZ, RZ, R46 ;  /* 0x000000ffff177224 */ /* 0x000fe400078e002e */
[----:B------:R-:W-:-:S05]  /*3330*/  FFMA.FTZ R22, R22, R135, 1.1641532182693481445e-10 ;  /* 0x2f00000016167423 */ /* 0x000fca0000010087 */
[----:B------:R-:W-:Y:S01]  /*3340*/  FSETP.GTU.FTZ.AND P0, PT, R22, R136, PT ;  /* 0x000000881600720b */ /* 0x000fe20003f1c000 */
[C---:B------:R-:W-:Y:S01]  /*3350*/  IMAD.U32 R22, R17.reuse, 0x10000, RZ ;  /* 0x0001000011167824 */ /* 0x040fe200078e00ff */
[----:B------:R-:W-:-:S03]  /*3360*/  PRMT R17, R17, 0x7632, R17 ;  /* 0x0000763211117816 */ /* 0x000fc60000000011 */
[----:B------:R-:W-:-:S05]  /*3370*/  FMUL.FTZ R22, R22, R137 ;  /* 0x0000008916167220 */ /* 0x000fca0000410000 */
[----:B------:R-:W-:Y:S01]  /*3380*/  FSEL R122, R22, RZ, !P0 ;  /* 0x000000ff167a7208 */ /* 0x000fe20004000000 */
[----:B------:R-:W-:Y:S01]  /*3390*/  @P1 IMAD.U32 R22, R49, 0x10000, RZ ;  /* 0x0001000031161824 */ /* 0x000fe200078e00ff */
[----:B------:R-:W-:-:S03]  /*33a0*/  PLOP3.LUT P0, PT, P0, PT, PT, 0x8, 0x80 ;  /* 0x000000000080781c */ /* 0x000fc6000070e170 */
[----:B------:R-:W-:-:S05]  /*33b0*/  @P1 FADD.FTZ R122, R122, R22 ;  /* 0x000000167a7a1221 */ /* 0x000fca0000010000 */
        /* <DEDUP_REMOVED lines=10> */
.L_x_1323:
        /* <DEDUP_REMOVED lines=12> */
.L_x_1325:
[----:B------:R-:W-:Y:S05]  /*3520*/  BSYNC.RECONVERGENT B1 ;  /* 0x0000000000017941 */ /* 0x000fea0003800200 */
.L_x_1324:
[----:B------:R-:W-:Y:S01]  /*3530*/  IMAD.WIDE.U32 R28, R0, -0x2daee0ad, RZ ;  /* 0xd2511f53001c7825 */ /* 0x000fe200078e00ff */
[----:B------:R-:W-:-:S03]  /*3540*/  UIADD3 UR15, UPT, UPT, UR4, -0x61c88647, URZ ;  /* 0x9e3779b9040f7890 */ /* 0x000fc6000fffe0ff */
[----:B------:R-:W-:Y:S01]  /*3550*/  IMAD.WIDE.U32 R30, R2, -0x326172a9, RZ ;  /* 0xcd9e8d57021e7825 */ /* 0x000fe200078e00ff */
[----:B------:R-:W-:-:S03]  /*3560*/  LOP3.LUT R26, R5, UR5, R29, 0x96, !PT ;  /* 0x00000005051a7c12 */ /* 0x000fc6000f8e961d */
[----:B------:R-:W-:Y:S01]  /*3570*/  IMAD.MOV.U32 R23, RZ, RZ, R24 ;  /* 0x000000ffff177224 */ /* 0x000fe200078e0018 */
[----:B------:R-:W-:Y:S01]  /*3580*/  LOP3.LUT R31, R4, UR4, R31, 0x96, !PT ;  /* 0x00000004041f7c12 */ /* 0x000fe2000f8e961f */
[----:B------:R-:W-:-:S04]  /*3590*/  IMAD.WIDE.U32 R26, R26, -0x326172a9, RZ ;  /* 0xcd9e8d571a1a7825 */ /* 0x000fc800078e00ff */
[----:B------:R-:W-:Y:S01]  /*35a0*/  IMAD.MOV.U32 R25, RZ, RZ, RZ ;  /* 0x000000ffff197224 */ /* 0x000fe200078e00ff */
        /* <DEDUP_REMOVED lines=48> */
[----:B------:R-:W-:-:S04]  /*38b0*/  IMAD.WIDE.U32 R26, R26, -0x2daee0ad, RZ ;  /* 0xd2511f531a1a7825 */ /* 0x000fc800078e00ff */
[----:B------:R-:W-:Y:S01]  /*38c0*/  IMAD.MOV.U32 R24, RZ, RZ, R26 ;  /* 0x000000ffff187224 */ /* 0x000fe200078e001a */
[----:B------:R-:W-:Y:S01]  /*38d0*/  LOP3.LUT R43, R28, UR15, R27, 0x96, !PT ;  /* 0x0000000f1c2b7c12 */ /* 0x000fe2000f8e961b */
[----:B------:R-:W-:-:S06]  /*38e0*/  UIADD3 UR15, UPT, UPT, UR4, -0x700cb87f, URZ ;  /* 0x8ff34781040f7890 */ /* 0x000fcc000fffe0ff */
[----:B------:R-:W-:-:S07]  /*38f0*/  LOP3.LUT R44, R44, UR15, R47, 0x96, !PT ;  /* 0x0000000f2c2c7c12 */ /* 0x000fce000f8e962f */
.L_x_1322:
[----:B------:R-:W-:Y:S05]  /*3900*/  BSYNC.RECONVERGENT B0 ;  /* 0x0000000000007941 */ /* 0x000fea0003800200 */
.L_x_1321:
[----:B------:R-:W-:Y:S01]  /*3910*/  I2FP.F32.U32 R23, R23 ;  /* 0x0000001700177245 */ /* 0x000fe20000201000 */
[----:B------:R-:W-:Y:S01]  /*3920*/  BSSY.RECONVERGENT B0, `(.L_x_1326) ;  /* 0x0000061000007945 */ /* 0x000fe20003800200 */
[----:B------:R-:W-:Y:S01]  /*3930*/  SHF.L.U32 R17, R17, 0x10, RZ ;  /* 0x0000001011117819 */ /* 0x000fe200000006ff */
[----:B------:R-:W-:Y:S01]  /*3940*/  IMAD.MOV.U32 R26, RZ, RZ, 0x2 ;  /* 0x00000002ff1a7424 */ /* 0x000fe200078e00ff */
[----:B------:R-:W-:Y:S01]  /*3950*/  ISETP.NE.AND P3, PT, R25, 0x1, PT ;  /* 0x000000011900780c */ /* 0x000fe20003f65270 */
[----:B------:R-:W-:Y:S02]  /*3960*/  FFMA.FTZ R23, R23, R135, 1.1641532182693481445e-10 ;  /* 0x2f00000017177423 */ /* 0x000fe40000010087 */
        /* <DEDUP_REMOVED lines=8> */
[----:B------:R-:W-:Y:S01]  /*39f0*/  F2FP.BF16.F32.PACK_AB R17, RZ, R123 ;  /* 0x0000007bff11723e */ /* 0x000fe200000010ff */
        /* <DEDUP_REMOVED lines=9> */
.L_x_1328:
        /* <DEDUP_REMOVED lines=12> */
.L_x_1330:
[----:B------:R-:W-:Y:S05]  /*3b50*/  BSYNC.RECONVERGENT B1 ;  /* 0x0000000000017941 */ /* 0x000fea0003800200 */
.L_x_1329:
        /* <DEDUP_REMOVED lines=58> */
[----:B------:R-:W-:Y:S01]  /*3f00*/  MOV R24, R26 ;  /* 0x0000001a00187202 */ /* 0x000fe20000000f00 */
[----:B------:R-:W-:-:S04]  /*3f10*/  IMAD.MOV.U32 R26, RZ, RZ, RZ ;  /* 0x000000ffff1a7224 */ /* 0x000fc800078e00ff */
[----:B------:R-:W-:-:S07]  /*3f20*/  LOP3.LUT R44, R44, UR15, R47, 0x96, !PT ;  /* 0x0000000f2c2c7c12 */ /* 0x000fce000f8e962f */
.L_x_1327:
[----:B------:R-:W-:Y:S05]  /*3f30*/  BSYNC.RECONVERGENT B0 ;  /* 0x0000000000007941 */ /* 0x000fea0003800200 */
.L_x_1326:
[----:B------:R-:W-:Y:S01]  /*3f40*/  I2FP.F32.U32 R23, R23 ;  /* 0x0000001700177245 */ /* 0x000fe20000201000 */
[----:B------:R-:W-:Y:S01]  /*3f50*/  BSSY.RECONVERGENT B0, `(.L_x_1331) ;  /* 0x0000063000007945 */ /* 0x000fe20003800200 */
[----:B------:R-:W-:Y:S01]  /*3f60*/  ISETP.NE.AND P3, PT, R26, 0x1, PT ;  /* 0x000000011a00780c */ /* 0x000fe20003f65270 */
[----:B------:R-:W-:Y:S01]  /*3f70*/  HFMA2 R27, -RZ, RZ, 0, 1.1920928955078125e-07 ;  /* 0x00000002ff1b7431 */ /* 0x000fe200000001ff */
[----:B------:R-:W-:Y:S01]  /*3f80*/  LOP3.LUT R6, R6, 0xfffffffb, RZ, 0xc0, !PT ;  /* 0xfffffffb06067812 */ /* 0x000fe200078ec0ff */
[----:B------:R-:W-:Y:S01]  /*3f90*/  FFMA.FTZ R23, R23, R135, 1.1641532182693481445e-10 ;  /* 0x2f00000017177423 */ /* 0x000fe20000010087 */
[----:B------:R-:W-:-:S04]  /*3fa0*/  IMAD.MOV.U32 R25, RZ, RZ, R46 ;  /* 0x000000ffff197224 */ /* 0x000fc800078e002e */
        /* <DEDUP_REMOVED lines=19> */
.L_x_1333:
        /* <DEDUP_REMOVED lines=12> */
.L_x_1335:
[----:B------:R-:W-:Y:S05]  /*41a0*/  BSYNC.RECONVERGENT B1 ;  /* 0x0000000000017941 */ /* 0x000fea0003800200 */
.L_x_1334:
        /* <DEDUP_REMOVED lines=58> */
[----:B------:R-:W-:Y:S01]  /*4550*/  UIADD3 UR15, UPT, UPT, UR4, -0x700cb87f, URZ ;  /* 0x8ff34781040f7890 */ /* 0x000fe2000fffe0ff */
[----:B------:R-:W-:-:S05]  /*4560*/  IMAD.MOV.U32 R27, RZ, RZ, RZ ;  /* 0x000000ffff1b7224 */ /* 0x000fca00078e00ff */
[----:B------:R-:W-:-:S07]  /*4570*/  LOP3.LUT R44, R44, UR15, R47, 0x96, !PT ;  /* 0x0000000f2c2c7c12 */ /* 0x000fce000f8e962f */
.L_x_1332:
[----:B------:R-:W-:Y:S05]  /*4580*/  BSYNC.RECONVERGENT B0 ;  /* 0x0000000000007941 */ /* 0x000fea0003800200 */
.L_x_1331:
        /* <DEDUP_REMOVED lines=24> */
.L_x_1338:
        /* <DEDUP_REMOVED lines=12> */
.L_x_1340:
[----:B------:R-:W-:Y:S05]  /*47d0*/  BSYNC.RECONVERGENT B1 ;  /* 0x0000000000017941 */ /* 0x000fea0003800200 */
.L_x_1339:
        /* <DEDUP_REMOVED lines=61> */
.L_x_1337:
[----:B------:R-:W-:Y:S05]  /*4bb0*/  BSYNC.RECONVERGENT B0 ;  /* 0x0000000000007941 */ /* 0x000fea0003800200 */
.L_x_1336:
[----:B------:R-:W-:Y:S01]  /*4bc0*/  I2FP.F32.U32 R25, R25 ;  /* 0x0000001900197245 */ /* 0x000fe20000201000 */
[----:B------:R-:W-:Y:S01]  /*4bd0*/  BSSY.RECONVERGENT B0, `(.L_x_1341) ;  /* 0x0000061000007945 */ /* 0x000fe20003800200 */
[----:B------:R-:W-:Y:S01]  /*4be0*/  ISETP.NE.AND P5, PT, R26, 0x1, PT ;  /* 0x000000011a00780c */ /* 0x000fe20003fa5270 */
[----:B------:R-:W-:Y:S01]  /*4bf0*/  IMAD.MOV.U32 R27, RZ, RZ, R46 ;  /* 0x000000ffff1b7224 */ /* 0x000fe200078e002e */
[----:B------:R-:W-:Y:S01]  /*4c00*/  PRMT R32, R19, 0x7632, R32 ;  /* 0x0000763213207816 */ /* 0x000fe20000000020 */
[----:B------:R-:W-:-:S05]  /*4c10*/  FFMA.FTZ R25, R25, R135, 1.1641532182693481445e-10 ;  /* 0x2f00000019197423 */ /* 0x000fca0000010087 */
[----:B------:R-:W-:Y:S01]  /*4c20*/  FSETP.GTU.FTZ.AND P4, PT, R25, R136, PT ;  /* 0x000000881900720b */ /* 0x000fe20003f9c000 */
[----:B------:R-:W-:-:S04]  /*4c30*/  IMAD.U32 R25, R19, 0x10000, RZ ;  /* 0x0001000013197824 */ /* 0x000fc800078e00ff */
[----:B------:R-:W-:-:S05]  /*4c40*/  FMUL.FTZ R25, R25, R137 ;  /* 0x0000008919197220 */ /* 0x000fca0000410000 */
[----:B------:R-:W-:Y:S01]  /*4c50*/  FSEL R133, R25, RZ, !P4 ;  /* 0x000000ff19857208 */ /* 0x000fe20006000000 */
[----:B------:R-:W-:Y:S01]  /*4c60*/  @P1 IMAD.U32 R25, R51, 0x10000, RZ ;  /* 0x0001000033191824 */ /* 0x000fe200078e00ff */
        /* <DEDUP_REMOVED lines=13> */
.L_x_1343:
        /* <DEDUP_REMOVED lines=12> */
.L_x_1345:
[----:B------:R-:W-:Y:S05]  /*4e00*/  BSYNC.RECONVERGENT B1 ;  /* 0x0000000000017941 */ /* 0x000fea0003800200 */
.L_x_1344:
[----:B------:R-:W-:Y:S01]  /*4e10*/  IMAD.WIDE.U32 R28, R0, -0x2daee0ad, RZ ;  /* 0xd2511f53001c7825 */ /* 0x000fe200078e00ff */
[----:B------:R-:W-:-:S03]  /*4e20*/  UIADD3 UR15, UPT, UPT, UR4, -0x61c88647, URZ ;  /* 0x9e3779b9040f7890 */ /* 0x000fc6000fffe0ff */
[----:B------:R-:W-:Y:S01]  /*4e30*/  IMAD.WIDE.U32 R30, R2, -0x326172a9, RZ ;  /* 0xcd9e8d57021e7825 */ /* 0x000fe200078e00ff */
[----:B------:R-:W-:-:S03]  /*4e40*/  LOP3.LUT R26, R5, UR5, R29, 0x96, !PT ;  /* 0x00000005051a7c12 */ /* 0x000fc6000f8e961d */
[----:B------:R-:W-:Y:S01]  /*4e50*/  IMAD.MOV.U32 R25, RZ, RZ, RZ ;  /* 0x000000ffff197224 */ /* 0x000fe200078e00ff */
        /* <DEDUP_REMOVED lines=54> */
[----:B------:R-:W-:-:S03]  /*51c0*/  IMAD.MOV.U32 R24, RZ, RZ, R26 ;  /* 0x000000ffff187224 */ /* 0x000fc600078e001a */
[----:B------:R-:W-:-:S07]  /*51d0*/  LOP3.LUT R44, R44, UR15, R47, 0x96, !PT ;  /* 0x0000000f2c2c7c12 */ /* 0x000fce000f8e962f */
.L_x_1342:
[----:B------:R-:W-:Y:S05]  /*51e0*/  BSYNC.RECONVERGENT B0 ;  /* 0x0000000000007941 */ /* 0x000fea0003800200 */
.L_x_1341:
        /* <DEDUP_REMOVED lines=14> */
[----:B------:R-:W-:Y:S01]  /*52d0*/  PRMT R19, R19, 0x5410, R26 ;  /* 0x0000541013137816 */ /* 0x000fe2000000001a */
[----:B------:R-:W-:Y:S06]  /*52e0*/  BRA `(.L_x_1346) ;  /* 0x0000006000d47947 */ /* 0x000fec0003800000 */
.L_x_1305:
        /* <DEDUP_REMOVED lines=16> */
.L_x_1349:
        /* <DEDUP_REMOVED lines=12> */
.L_x_1351:
[----:B------:R-:W-:Y:S05]  /*54b0*/  BSYNC.RECONVERGENT B1 ;  /* 0x0000000000017941 */ /* 0x000fea0003800200 */
.L_x_1350:
        /* <DEDUP_REMOVED lines=60> */
.L_x_1348:
[----:B------:R-:W-:Y:S05]  /*5880*/  BSYNC.RECONVERGENT B0 ;  /* 0x0000000000007941 */ /* 0x000fea0003800200 */
.L_x_1347:
[----:B------:R-:W-:Y:S01]  /*5890*/  I2FP.F32.U32 R10, R7 ;  /* 0x00000007000a7245 */ /* 0x000fe20000201000 */
[----:B------:R-:W-:Y:S01]  /*58a0*/  IMAD.U32 R137, RZ, RZ, UR11 ;  /* 0x0000000bff897e24 */ /* 0x000fe2000f8e00ff */
[----:B------:R-:W-:Y:S01]  /*58b0*/  MOV R136, UR10 ;  /* 0x0000000a00887c02 */ /* 0x000fe20008000f00 */
[----:B------:R-:W-:Y:S01]  /*58c0*/  BSSY.RECONVERGENT B0, `(.L_x_1352) ;  /* 0x0000060000007945 */ /* 0x000fe20003800200 */
[----:B------:R-:W-:Y:S01]  /*58d0*/  ISETP.NE.AND P2, PT, R8, 0x1, PT ;  /* 0x000000010800780c */ /* 0x000fe20003f45270 */
[----:B------:R-:W-:Y:S01]  /*58e0*/  FFMA.FTZ R7, R10, R135, 1.1641532182693481445e-10 ;  /* 0x2f0000000a077423 */ /* 0x000fe20000010087 */
[----:B------:R-:W-:Y:S01]  /*58f0*/  LOP3.LUT R6, R6, 0xfffffff7, RZ, 0xc0, !PT ;  /* 0xfffffff706067812 */ /* 0x000fe200078ec0ff */
[----:B------:R-:W-:Y:S01]  /*5900*/  IMAD.MOV.U32 R10, RZ, RZ, 0x2 ;  /* 0x00000002ff0a7424 */ /* 0x000fe200078e00ff */
[C---:B-----5:R-:W-:Y:S02]  /*5910*/  PRMT R14, R16.reuse, 0x7632, R14 ;  /* 0x00007632100e7816 */ /* 0x060fe4000000000e */
[----:B------:R-:W-:Y:S01]  /*5920*/  FSETP.GTU.FTZ.AND P0, PT, R7, R136, PT ;  /* 0x000000880700720b */ /* 0x000fe20003f1c000 */
[----:B------:R-:W-:Y:S01]  /*5930*/  IMAD.U32 R7, R16, 0x10000, RZ ;  /* 0x0001000010077824 */ /* 0x000fe200078e00ff */
[----:B------:R-:W-:-:S02]  /*5940*/  MOV R9, R46 ;  /* 0x0000002e00097202 */ /* 0x000fc40000000f00 */
[----:B------:R-:W-:Y:S01]  /*5950*/  PLOP3.LUT P3, PT, P0, PT, PT, 0x8, 0x80 ;  /* 0x000000000080781c */ /* 0x000fe2000076e170 */
[----:B------:R-:W-:-:S05]  /*5960*/  FMUL.FTZ R7, R7, R137 ;  /* 0x0000008907077220 */ /* 0x000fca0000410000 */
[----:B------:R-:W-:-:S07]  /*5970*/  FSEL R7, R7, RZ, !P0 ;  /* 0x000000ff07077208 */ /* 0x000fce0004000000 */
[----:B------:R-:W-:Y:S01]  /*5980*/  @P3 LOP3.LUT R6, R6, 0x8, RZ, 0xfc, !PT ;  /* 0x0000000806063812 */ /* 0x000fe200078efcff */
[----:B------:R-:W-:Y:S06]  /*5990*/  @!P2 BRA `(.L_x_1353) ;  /* 0x000000040048a947 */ /* 0x000fec0003800000 */
[----:B------:R-:W-:-:S13]  /*59a0*/  ISETP.NE.AND P0, PT, R8, 0x3, PT ;  /* 0x000000030800780c */ /* 0x000fda0003f05270 */
[----:B------:R-:W-:Y:S05]  /*59b0*/  @!P0 BRA `(.L_x_1354) ;  /* 0x0000000000188947 */ /* 0x000fea0003800000 */
[----:B------:R-:W-:-:S13]  /*59c0*/  ISETP.NE.AND P0, PT, R8, 0x2, PT ;  /* 0x000000020800780c */ /* 0x000fda0003f05270 */
[----:B------:R-:W-:Y:S02]  /*59d0*/  @!P0 IMAD.MOV.U32 R10, RZ, RZ, 0x3 ;  /* 0x00000003ff0a8424 */ /* 0x000fe400078e00ff */
[----:B------:R-:W-:Y:S01]  /*59e0*/  @!P0 IMAD.MOV.U32 R9, RZ, RZ, R43 ;  /* 0x000000ffff098224 */ /* 0x000fe200078e002b */
[----:B------:R-:W-:Y:S01]  /*59f0*/  @P0 MOV R9, R44 ;  /* 0x0000002c00090202 */ /* 0x000fe20000000f00 */
[----:B------:R-:W-:Y:S01]  /*5a00*/  @P0 VIADD R10, R8, 0x1 ;  /* 0x00000001080a0836 */ /* 0x000fe20000000000 */
[----:B------:R-:W-:Y:S06]  /*5a10*/  BRA `(.L_x_1353) ;  /* 0x0000000400287947 */ /* 0x000fec0003800000 */
.L_x_1354:
[----:B------:R-:W-:Y:S01]  /*5a20*/  VIADD R0, R0, 0x1 ;  /* 0x0000000100007836 */ /* 0x000fe20000000000 */
[----:B------:R-:W-:Y:S04]  /*5a30*/  BSSY.RECONVERGENT B1, `(.L_x_1355) ;  /* 0x000000b000017945 */ /* 0x000fe80003800200 */
[----:B------:R-:W-:-:S13]  /*5a40*/  ISETP.NE.AND P0, PT, R0, RZ, PT ;  /* 0x000000ff0000720c */ /* 0x000fda0003f05270 */
[----:B------:R-:W-:Y:S05]  /*5a50*/  @P0 BRA `(.L_x_1356) ;  /* 0x0000000000200947 */ /* 0x000fea0003800000 */
[----:B------:R-:W-:-:S05]  /*5a60*/  VIADD R4, R4, 0x1 ;  /* 0x0000000104047836 */ /* 0x000fca0000000000 */
[----:B------:R-:W-:-:S13]  /*5a70*/  ISETP.NE.AND P0, PT, R4, RZ, PT ;  /* 0x000000ff0400720c */ /* 0x000fda0003f05270 */
[----:B------:R-:W-:Y:S01]  /*5a80*/  @!P0 VIADD R2, R2, 0x1 ;  /* 0x0000000102028836 */ /* 0x000fe20000000000 */
[----:B------:R-:W-:Y:S01]  /*5a90*/  @!P0 IADD3 R8, PT, PT, R5, 0x1, RZ ;  /* 0x0000000105088810 */ /* 0x000fe20007ffe0ff */
[----:B------:R-:W-:-:S03]  /*5aa0*/  @!P0 IMAD.MOV.U32 R4, RZ, RZ, RZ ;  /* 0x000000ffff048224 */ /* 0x000fc600078e00ff */
[----:B------:R-:W-:-:S13]  /*5ab0*/  ISETP.NE.AND P2, PT, R2, RZ, !P0 ;  /* 0x000000ff0200720c */ /* 0x000fda0004745270 */
[----:B------:R-:W-:-:S04]  /*5ac0*/  @P2 IMAD.MOV R8, RZ, RZ, R5 ;  /* 0x000000ffff082224 */ /* 0x000fc800078e0205 */
[----:B------:R-:W-:-:S07]  /*5ad0*/  @!P0 IMAD.MOV.U32 R5, RZ, RZ, R8 ;  /* 0x000000ffff058224 */ /* 0x000fce00078e0008 */
.L_x_1356:
[----:B------:R-:W-:Y:S05]  /*5ae0*/  BSYNC.RECONVERGENT B1 ;  /* 0x0000000000017941 */ /* 0x000fea0003800200 */
.L_x_1355:
        /* <DEDUP_REMOVED lines=58> */
[----:B------:R-:W-:Y:S02]  /*5e90*/  IMAD.MOV.U32 R24, RZ, RZ, R8 ;  /* 0x000000ffff187224 */ /* 0x000fe400078e0008 */
[----:B------:R-:W-:Y:S02]  /*5ea0*/  IMAD.MOV.U32 R10, RZ, RZ, RZ ;  /* 0x000000ffff0a7224 */ /* 0x000fe400078e00ff */
[----:B------:R-:W-:-:S07]  /*5eb0*/  LOP3.LUT R44, R44, UR15, R47, 0x96, !PT ;  /* 0x0000000f2c2c7c12 */ /* 0x000fce000f8e962f */
.L_x_1353:
[----:B------:R-:W-:Y:S05]  /*5ec0*/  BSYNC.RECONVERGENT B0 ;  /* 0x0000000000007941 */ /* 0x000fea0003800200 */
.L_x_1352:
[----:B------:R-:W-:Y:S01]  /*5ed0*/  I2FP.F32.U32 R8, R9 ;  /* 0x0000000900087245 */ /* 0x000fe20000201000 */
[----:B------:R-:W-:Y:S01]  /*5ee0*/  BSSY.RECONVERGENT B0, `(.L_x_1357) ;  /* 0x0000062000007945 */ /* 0x000fe20003800200 */
[----:B------:R-:W-:Y:S01]  /*5ef0*/  ISETP.NE.AND P2, PT, R10, 0x1, PT ;  /* 0x000000010a00780c */ /* 0x000fe20003f45270 */
[----:B------:R-:W-:Y:S01]  /*5f00*/  IMAD.MOV.U32 R9, RZ, RZ, R46 ;  /* 0x000000ffff097224 */ /* 0x000fe200078e002e */
[----:B------:R-:W-:Y:S01]  /*5f10*/  @P1 SHF.L.U32 R120, R48, 0x10, RZ ;  /* 0x0000001030781819 */ /* 0x000fe200000006ff */
[----:B------:R-:W-:-:S05]  /*5f20*/  FFMA.FTZ R8, R8, R135, 1.1641532182693481445e-10 ;  /* 0x2f00000008087423 */ /* 0x000fca0000010087 */
[----:B------:R-:W-:Y:S01]  /*5f30*/  FSETP.GTU.FTZ.AND P0, PT, R8, R136, PT ;  /* 0x000000880800720b */ /* 0x000fe20003f1c000 */
[----:B------:R-:W-:-:S04]  /*5f40*/  IMAD.U32 R8, R52, 0x10000, RZ ;  /* 0x0001000034087824 */ /* 0x000fc800078e00ff */
[----:B------:R-:W-:-:S05]  /*5f50*/  FMUL.FTZ R8, R8, R137 ;  /* 0x0000008908087220 */ /* 0x000fca0000410000 */
[----:B------:R-:W-:-:S05]  /*5f60*/  FSEL R8, R8, RZ, !P0 ;  /* 0x000000ff08087208 */ /* 0x000fca0004000000 */
[----:B------:R-:W-:Y:S01]  /*5f70*/  FADD.FTZ R7, R7, R8 ;  /* 0x0000000807077221 */ /* 0x000fe20000010000 */
[----:B------:R-:W-:-:S03]  /*5f80*/  IMAD.MOV.U32 R8, RZ, RZ, 0x2 ;  /* 0x00000002ff087424 */ /* 0x000fc600078e00ff */
[--C-:B------:R-:W-:Y:S01]  /*5f90*/  @P1 FADD.FTZ R120, R120, R7.reuse ;  /* 0x0000000778781221 */ /* 0x100fe20000010000 */
[----:B------:R-:W-:Y:S01]  /*5fa0*/  @!P1 IMAD.MOV.U32 R120, RZ, RZ, R7 ;  /* 0x000000ffff789224 */ /* 0x000fe200078e0007 */
[----:B------:R-:W-:-:S04]  /*5fb0*/  SEL R7, RZ, 0x1, P0 ;  /* 0x00000001ff077807 */ /* 0x000fc80000000000 */
        /* <DEDUP_REMOVED lines=10> */
.L_x_1359:
        /* <DEDUP_REMOVED lines=12> */
.L_x_1361:
[----:B------:R-:W-:Y:S05]  /*6120*/  BSYNC.RECONVERGENT B1 ;  /* 0x0000000000017941 */ /* 0x000fea0003800200 */
.L_x_1360:
        /* <DEDUP_REMOVED lines=61> */
.L_x_1358:
[----:B------:R-:W-:Y:S05]  /*6500*/  BSYNC.RECONVERGENT B0 ;  /* 0x0000000000007941 */ /* 0x000fea0003800200 */
.L_x_1357:
        /* <DEDUP_REMOVED lines=9> */
[----:B------:R-:W-:Y:S02]  /*65a0*/  MOV R9, R46 ;  /* 0x0000002e00097202 */ /* 0x000fe40000000f00 */
[----:B------:R-:W-:Y:S02]  /*65b0*/  PLOP3.LUT P3, PT, P0, PT, PT, 0x8, 0x80 ;  /* 0x000000000080781c */ /* 0x000fe4000076e170 */
[----:B------:R-:W-:-:S11]  /*65c0*/  FSEL R14, R14, RZ, !P0 ;  /* 0x000000ff0e0e7208 */ /* 0x000fd60004000000 */
        /* <DEDUP_REMOVED lines=10> */
.L_x_1364:
        /* <DEDUP_REMOVED lines=12> */
.L_x_1366:
[----:B------:R-:W-:Y:S05]  /*6730*/  BSYNC.RECONVERGENT B1 ;  /* 0x0000000000017941 */ /* 0x000fea0003800200 */
.L_x_1365:
        /* <DEDUP_REMOVED lines=50> */
[----:B------:R-:W-:Y:S01]  /*6a60*/  UIADD3 UR15, UPT, UPT, UR4, -0xe443238, URZ ;  /* 0xf1bbcdc8040f7890 */ /* 0x000fe2000fffe0ff */
[----:B------:R-:W-:-:S03]  /*6a70*/  IMAD.MOV.U32 R11, RZ, RZ, RZ ;  /* 0x000000ffff0b7224 */ /* 0x000fc600078e00ff */
[----:B------:R-:W-:Y:S02]  /*6a80*/  IMAD.WIDE.U32 R46, R46, -0x326172a9, RZ ;  /* 0xcd9e8d572e2e7825 */ /* 0x000fe400078e00ff */
[----:B------:R-:W-:Y:S01]  /*6a90*/  LOP3.LUT R8, R8, UR15, R45, 0x96, !PT ;  /* 0x0000000f08087c12 */ /* 0x000fe2000f8e962d */
[----:B------:R-:W-:-:S04]  /*6aa0*/  UIADD3 UR15, UPT, UPT, UR5, -0x695add53, URZ ;  /* 0x96a522ad050f7890 */ /* 0x000fc8000fffe0ff */
[----:B------:R-:W-:-:S05]  /*6ab0*/  IMAD.WIDE.U32 R8, R8, -0x2daee0ad, RZ ;  /* 0xd2511f5308087825 */ /* 0x000fca00078e00ff */
[----:B------:R-:W-:Y:S01]  /*6ac0*/  LOP3.LUT R43, R10, UR15, R9, 0x96, !PT ;  /* 0x0000000f0a2b7c12 */ /* 0x000fe2000f8e9609 */
[----:B------:R-:W-:Y:S01]  /*6ad0*/  UIADD3 UR15, UPT, UPT, UR4, -0x700cb87f, URZ ;  /* 0x8ff34781040f7890 */ /* 0x000fe2000fffe0ff */
[----:B------:R-:W-:Y:S01]  /*6ae0*/  MOV R9, R24 ;  /* 0x0000001800097202 */ /* 0x000fe20000000f00 */
[----:B------:R-:W-:-:S04]  /*6af0*/  IMAD.MOV.U32 R24, RZ, RZ, R8 ;  /* 0x000000ffff187224 */ /* 0x000fc800078e0008 */
[----:B------:R-:W-:-:S07]  /*6b00*/  LOP3.LUT R44, R44, UR15, R47, 0x96, !PT ;  /* 0x0000000f2c2c7c12 */ /* 0x000fce000f8e962f */
.L_x_1363:
[----:B------:R-:W-:Y:S05]  /*6b10*/  BSYNC.RECONVERGENT B0 ;  /* 0x0000000000007941 */ /* 0x000fea0003800200 */
.L_x_1362:
[----:B------:R-:W-:Y:S01]  /*6b20*/  I2FP.F32.U32 R8, R9 ;  /* 0x0000000900087245 */ /* 0x000fe20000201000 */
[----:B------:R-:W-:Y:S01]  /*6b30*/  BSSY.RECONVERGENT B0, `(.L_x_1367) ;  /* 0x0000064000007945 */ /* 0x000fe20003800200 */
[----:B------:R-:W-:Y:S01]  /*6b40*/  ISETP.NE.AND P2, PT, R11, 0x1, PT ;  /* 0x000000010b00780c */ /* 0x000fe20003f45270 */
[----:B------:R-:W-:Y:S02]  /*6b50*/  IMAD.MOV.U32 R10, RZ, RZ, 0x2 ;  /* 0x00000002ff0a7424 */ /* 0x000fe400078e00ff */
[----:B------:R-:W-:Y:S01]  /*6b60*/  FFMA.FTZ R8, R8, R135, 1.1641532182693481445e-10 ;  /* 0x2f00000008087423 */ /* 0x000fe20000010087 */
[----:B------:R-:W-:-:S04]  /*6b70*/  IMAD.MOV.U32 R9, RZ, RZ, R46 ;  /* 0x000000ffff097224 */ /* 0x000fc800078e002e */
        /* <DEDUP_REMOVED lines=21> */
.L_x_1369:
        /* <DEDUP_REMOVED lines=12> */
.L_x_1371:
[----:B------:R-:W-:Y:S05]  /*6d90*/  BSYNC.RECONVERGENT B1 ;  /* 0x0000000000017941 */ /* 0x000fea0003800200 */
.L_x_1370:
        /* <DEDUP_REMOVED lines=61> */
.L_x_1368:
[----:B------:R-:W-:Y:S05]  /*7170*/  BSYNC.RECONVERGENT B0 ;  /* 0x0000000000007941 */ /* 0x000fea0003800200 */
.L_x_1367:
        /* <DEDUP_REMOVED lines=8> */
[----:B------:R-:W-:-:S03]  /*7200*/  IMAD.U32 R9, R17, 0x10000, RZ ;  /* 0x0001000011097824 */ /* 0x000fc600078e00ff */
[----:B------:R-:W-:Y:S01]  /*7210*/  PLOP3.LUT P0, PT, P2, PT, PT, 0x8, 0x80 ;  /* 0x000000000080781c */ /* 0x000fe2000170e170 */
[----:B------:R-:W-:-:S05]  /*7220*/  FMUL.FTZ R9, R9, R137 ;  /* 0x0000008909097220 */ /* 0x000fca0000410000 */
[----:B------:R-:W-:Y:S01]  /*7230*/  FSEL R9, R9, RZ, !P2 ;  /* 0x000000ff09097208 */ /* 0x000fe20005000000 */
        /* <DEDUP_REMOVED lines=9> */
.L_x_1374:
        /* <DEDUP_REMOVED lines=12> */
.L_x_1376:
[----:B------:R-:W-:Y:S05]  /*7390*/  BSYNC.RECONVERGENT B1 ;  /* 0x0000000000017941 */ /* 0x000fea0003800200 */
.L_x_1375:
        /* <DEDUP_REMOVED lines=61> */
.L_x_1373:
[----:B------:R-:W-:Y:S05]  /*7770*/  BSYNC.RECONVERGENT B0 ;  /* 0x0000000000007941 */ /* 0x000fea0003800200 */
.L_x_1372:
        /* <DEDUP_REMOVED lines=25> */
.L_x_1379:
        /* <DEDUP_REMOVED lines=12> */
.L_x_1381:
[----:B------:R-:W-:Y:S05]  /*79d0*/  BSYNC.RECONVERGENT B1 ;  /* 0x0000000000017941 */ /* 0x000fea0003800200 */
.L_x_1380:
        /* <DEDUP_REMOVED lines=61> */
.L_x_1378:
[----:B------:R-:W-:Y:S05]  /*7db0*/  BSYNC.RECONVERGENT B0 ;  /* 0x0000000000007941 */ /* 0x000fea0003800200 */
.L_x_1377:
[----:B------:R-:W-:Y:S01]  /*7dc0*/  ISETP.NE.AND P4, PT, R10, 0x1, PT ;  /* 0x000000010a00780c */ /* 0x000fe20003f85270 */
[----:B------:R-:W-:Y:S01]  /*7dd0*/  IMAD.U32 R14, R14, 0x10000, RZ ;  /* 0x000100000e0e7824 */ /* 0x000fe200078e00ff */
[----:B------:R-:W-:Y:S01]  /*7de0*/  I2FP.F32.U32 R11, R11 ;  /* 0x0000000b000b7245 */ /* 0x000fe20000201000 */
[----:B------:R-:W-:Y:S01]  /*7df0*/  BSSY.RECONVERGENT B0, `(.L_x_1382) ;  /* 0x000005b000007945 */ /* 0x000fe20003800200 */
[----:B------:R-:W-:Y:S02]  /*7e00*/  IMAD.MOV.U32 R13, RZ, RZ, 0x2 ;  /* 0x00000002ff0d7424 */ /* 0x000fe400078e00ff */
[----:B------:R-:W-:Y:S01]  /*7e10*/  FMUL.FTZ R14, R14, R137 ;  /* 0x000000890e0e7220 */ /* 0x000fe20000410000 */
[----:B------:R-:W-:-:S05]  /*7e20*/  FFMA.FTZ R11, R11, R135, 1.1641532182693481445e-10 ;  /* 0x2f0000000b0b7423 */ /* 0x000fca0000010087 */
[----:B------:R-:W-:Y:S02]  /*7e30*/  FSETP.GTU.FTZ.AND P3, PT, R11, R136, PT ;  /* 0x000000880b00720b */ /* 0x000fe40003f7c000 */
[----:B------:R-:W-:Y:S02]  /*7e40*/  MOV R11, R46 ;  /* 0x0000002e000b7202 */ /* 0x000fe40000000f00 */
[----:B------:R-:W-:Y:S02]  /*7e50*/  PLOP3.LUT P2, PT, P3, PT, PT, 0x8, 0x80 ;  /* 0x000000000080781c */ /* 0x000fe40001f4e170 */
[----:B------:R-:W-:Y:S01]  /*7e60*/  FSEL R14, R14, RZ, !P3 ;  /* 0x000000ff0e0e7208 */ /* 0x000fe20005800000 */
[----:B------:R-:W-:Y:S10]  /*7e70*/  @!P4 BRA `(.L_x_1383) ;  /* 0x000000040048c947 */ /* 0x000ff40003800000 */
        /* <DEDUP_REMOVED lines=8> */
.L_x_1384:
        /* <DEDUP_REMOVED lines=12> */
.L_x_1386:
[----:B------:R-:W-:Y:S05]  /*7fc0*/  BSYNC.RECONVERGENT B1 ;  /* 0x0000000000017941 */ /* 0x000fea0003800200 */
.L_x_1385:
        /* <DEDUP_REMOVED lines=61> */
.L_x_1383:
[----:B------:R-:W-:Y:S05]  /*83a0*/  BSYNC.RECONVERGENT B0 ;  /* 0x0000000000007941 */ /* 0x000fea0003800200 */
.L_x_1382:
        /* <DEDUP_REMOVED lines=27> */
.L_x_1389:
        /* <DEDUP_REMOVED lines=12> */
.L_x_1391:
[----:B------:R-:W-:Y:S05]  /*8620*/  BSYNC.RECONVERGENT B1 ;  /* 0x0000000000017941 */ /* 0x000fea0003800200 */
.L_x_1390:
        /* <DEDUP_REMOVED lines=61> */
.L_x_1388:
[----:B------:R-:W-:Y:S05]  /*8a00*/  BSYNC.RECONVERGENT B0 ;  /* 0x0000000000007941 */ /* 0x000fea0003800200 */
.L_x_1387:
[----:B------:R-:W-:Y:S01]  /*8a10*/  I2FP.F32.U32 R11, R11 ;  /* 0x0000000b000b7245 */ /* 0x000fe20000201000 */
[----:B------:R-:W-:Y:S01]  /*8a20*/  BSSY.RECONVERGENT B0, `(.L_x_1392) ;  /* 0x0000060000007945 */ /* 0x000fe20003800200 */
[----:B------:R-:W-:Y:S01]  /*8a30*/  ISETP.NE.AND P3, PT, R12, 0x1, PT ;  /* 0x000000010c00780c */ /* 0x000fe20003f65270 */
[----:B------:R-:W-:Y:S01]  /*8a40*/  IMAD.MOV.U32 R23, RZ, RZ, 0x2 ;  /* 0x00000002ff177424 */ /* 0x000fe200078e00ff */
[----:B------:R-:W-:Y:S01]  /*8a50*/  LOP3.LUT R6, R6, 0xfffffffb, RZ, 0xc0, !PT ;  /* 0xfffffffb06067812 */ /* 0x000fe200078ec0ff */
[----:B------:R-:W-:Y:S01]  /*8a60*/  FFMA.FTZ R11, R11, R135, 1.1641532182693481445e-10 ;  /* 0x2f0000000b0b7423 */ /* 0x000fe20000010087 */
[C---:B------:R-:W-:Y:S02]  /*8a70*/  PRMT R14, R18.reuse, 0x7632, R14 ;  /* 0x00007632120e7816 */ /* 0x040fe4000000000e */
[----:B------:R-:W-:Y:S02]  /*8a80*/  MOV R13, R46 ;  /* 0x0000002e000d7202 */ /* 0x000fe40000000f00 */
[----:B------:R-:W-:Y:S01]  /*8a90*/  FSETP.GTU.FTZ.AND P4, PT, R11, R136, PT ;  /* 0x000000880b00720b */ /* 0x000fe20003f9c000 */
[----:B------:R-:W-:-:S04]  /*8aa0*/  IMAD.U32 R11, R18, 0x10000, RZ ;  /* 0x00010000120b7824 */ /* 0x000fc800078e00ff */
[----:B------:R-:W-:-:S05]  /*8ab0*/  FMUL.FTZ R11, R11, R137 ;  /* 0x000000890b0b7220 */ /* 0x000fca0000410000 */
[----:B------:R-:W-:Y:S02]  /*8ac0*/  FSEL R11, R11, RZ, !P4 ;  /* 0x000000ff0b0b7208 */ /* 0x000fe40006000000 */
[----:B------:R-:W-:-:S13]  /*8ad0*/  PLOP3.LUT P4, PT, P4, PT, PT, 0x8, 0x80 ;  /* 0x000000000080781c */ /* 0x000fda000278e170 */
        /* <DEDUP_REMOVED lines=10> */
.L_x_1394:
        /* <DEDUP_REMOVED lines=12> */
.L_x_1396:
[----:B------:R-:W-:Y:S05]  /*8c40*/  BSYNC.RECONVERGENT B1 ;  /* 0x0000000000017941 */ /* 0x000fea0003800200 */
.L_x_1395:
        /* <DEDUP_REMOVED lines=61> */
.L_x_1393:
[----:B------:R-:W-:Y:S05]  /*9020*/  BSYNC.RECONVERGENT B0 ;  /* 0x0000000000007941 */ /* 0x000fea0003800200 */
.L_x_1392:
[----:B------:R-:W-:Y:S01]  /*9030*/  I2FP.F32.U32 R12, R13 ;  /* 0x0000000d000c7245 */ /* 0x000fe20000201000 */
[----:B------:R-:W-:Y:S01]  /*9040*/  BSSY.RECONVERGENT B0, `(.L_x_1397) ;  /* 0x0000062000007945 */ /* 0x000fe20003800200 */
[----:B------:R-:W-:Y:S01]  /*9050*/  @P1 SHF.L.U32 R131, R50, 0x10, RZ ;  /* 0x0000001032831819 */ /* 0x000fe200000006ff */
        /* <DEDUP_REMOVED lines=22> */
.L_x_1399:
        /* <DEDUP_REMOVED lines=12> */
.L_x_1401:
[----:B------:R-:W-:Y:S05]  /*9280*/  BSYNC.RECONVERGENT B1 ;  /* 0x0000000000017941 */ /* 0x000fea0003800200 */
.L_x_1400:
        /* <DEDUP_REMOVED lines=61> */
.L_x_1398:
[----:B------:R-:W-:Y:S05]  /*9660*/  BSYNC.RECONVERGENT B0 ;  /* 0x0000000000007941 */ /* 0x000fea0003800200 */
.L_x_1397:
        /* <DEDUP_REMOVED lines=20> */
.L_x_1404:
        /* <DEDUP_REMOVED lines=12> */
.L_x_1406:
[----:B------:R-:W-:Y:S05]  /*9870*/  BSYNC.RECONVERGENT B1 ;  /* 0x0000000000017941 */ /* 0x000fea0003800200 */
.L_x_1405:
        /* <DEDUP_REMOVED lines=61> */
.L_x_1403:
[----:B------:R-:W-:Y:S05]  /*9c50*/  BSYNC.RECONVERGENT B0 ;  /* 0x0000000000007941 */ /* 0x000fea0003800200 */
.L_x_1402:
[----:B------:R-:W-:Y:S01]  /*9c60*/  I2FP.F32.U32 R12, R13 ;  /* 0x0000000d000c7245 */ /* 0x000fe20000201000 */
[----:B------:R-:W-:Y:S01]  /*9c70*/  BSSY.RECONVERGENT B0, `(.L_x_1407) ;  /* 0x0000064000007945 */ /* 0x000fe20003800200 */
[----:B------:R-:W-:Y:S02]  /*9c80*/  IMAD.MOV.U32 R25, RZ, RZ, 0x2 ;  /* 0x00000002ff197424 */ /* 0x000fe400078e00ff */
[----:B------:R-:W-:Y:S02]  /*9c90*/  IMAD.MOV.U32 R13, RZ, RZ, R46 ;  /* 0x000000ffff0d7224 */ /* 0x000fe400078e002e */
        /* <DEDUP_REMOVED lines=12> */
[----:B------:R-:W-:-:S04]  /*9d60*/  ISETP.NE.AND P4, PT, R26, 0x1, PT ;  /* 0x000000011a00780c */ /* 0x000fc80003f85270 */
[----:B------:R-:W-:-:S09]  /*9d70*/  F2FP.BF16.F32.PACK_AB R23, RZ, R132 ;  /* 0x00000084ff17723e */ /* 0x000fd200000010ff */
        /* <DEDUP_REMOVED lines=9> */
.L_x_1409:
        /* <DEDUP_REMOVED lines=12> */
.L_x_1411:
[----:B------:R-:W-:Y:S05]  /*9ed0*/  BSYNC.RECONVERGENT B1 ;  /* 0x0000000000017941 */ /* 0x000fea0003800200 */
.L_x_1410:
        /* <DEDUP_REMOVED lines=59> */
[----:B------:R-:W-:-:S05]  /*a290*/  MOV R24, R26 ;  /* 0x0000001a00187202 */ /* 0x000fca0000000f00 */
[----:B------:R-:W-:-:S07]  /*a2a0*/  LOP3.LUT R44, R44, UR15, R47, 0x96, !PT ;  /* 0x0000000f2c2c7c12 */ /* 0x000fce000f8e962f */
.L_x_1408:
[----:B------:R-:W-:Y:S05]  /*a2b0*/  BSYNC.RECONVERGENT B0 ;  /* 0x0000000000007941 */ /* 0x000fea0003800200 */
.L_x_1407:
[----:B------:R-:W-:Y:S01]  /*a2c0*/  I2FP.F32.U32 R13, R13 ;  /* 0x0000000d000d7245 */ /* 0x000fe20000201000 */
[----:B------:R-:W-:Y:S01]  /*a2d0*/  BSSY.RECONVERGENT B0, `(.L_x_1412) ;  /* 0x000005e000007945 */ /* 0x000fe20003800200 */
[----:B------:R-:W-:Y:S01]  /*a2e0*/  ISETP.NE.AND P5, PT, R25, 0x1, PT ;  /* 0x000000011900780c */ /* 0x000fe20003fa5270 */
[----:B------:R-:W-:Y:S01]  /*a2f0*/  IMAD.MOV.U32 R27, RZ, RZ, 0x2 ;  /* 0x00000002ff1b7424 */ /* 0x000fe200078e00ff */
[----:B------:R-:W-:Y:S01]  /*a300*/  PRMT R14, R19, 0x7632, R14 ;  /* 0x00007632130e7816 */ /* 0x000fe2000000000e */
[----:B------:R-:W-:-:S05]  /*a310*/  FFMA.FTZ R13, R13, R135, 1.1641532182693481445e-10 ;  /* 0x2f0000000d0d7423 */ /* 0x000fca0000010087 */
[----:B------:R-:W-:Y:S01]  /*a320*/  FSETP.GTU.FTZ.AND P4, PT, R13, R136, PT ;  /* 0x000000880d00720b */ /* 0x000fe20003f9c000 */
[----:B------:R-:W-:Y:S01]  /*a330*/  IMAD.U32 R13, R19, 0x10000, RZ ;  /* 0x00010000130d7824 */ /* 0x000fe200078e00ff */
[----:B------:R-:W-:-:S03]  /*a340*/  MOV R19, R46 ;  /* 0x0000002e00137202 */ /* 0x000fc60000000f00 */
[----:B------:R-:W-:-:S05]  /*a350*/  FMUL.FTZ R13, R13, R137 ;  /* 0x000000890d0d7220 */ /* 0x000fca0000410000 */
        /* <DEDUP_REMOVED lines=11> */
.L_x_1414:
        /* <DEDUP_REMOVED lines=12> */
.L_x_1416:
[----:B------:R-:W-:Y:S05]  /*a4d0*/  BSYNC.RECONVERGENT B1 ;  /* 0x0000000000017941 */ /* 0x000fea0003800200 */
.L_x_1415:
[----:B------:R-:W-:Y:S01]  /*a4e0*/  IMAD.WIDE.U32 R28, R0, -0x2daee0ad, RZ ;  /* 0xd2511f53001c7825 */ /* 0x000fe200078e00ff */
[----:B------:R-:W-:Y:S01]  /*a4f0*/  UIADD3 UR15, UPT, UPT, UR4, -0x61c88647, URZ ;  /* 0x9e3779b9040f7890 */ /* 0x000fe2000fffe0ff */
[----:B------:R-:W-:Y:S02]  /*a500*/  MOV R19, R24 ;  /* 0x0000001800137202 */ /* 0x000fe40000000f00 */
        /* <DEDUP_REMOVED lines=58> */
.L_x_1413:
[----:B------:R-:W-:Y:S05]  /*a8b0*/  BSYNC.RECONVERGENT B0 ;  /* 0x0000000000007941 */ /* 0x000fea0003800200 */
.L_x_1412:
[----:B------:R-:W-:Y:S01]  /*a8c0*/  I2FP.F32.U32 R19, R19 ;  /* 0x0000001300137245 */ /* 0x000fe20000201000 */
[----:B------:R-:W-:Y:S01]  /*a8d0*/  BSSY.RECONVERGENT B0, `(.L_x_1417) ;  /* 0x0000062000007945 */ /* 0x000fe20003800200 */
[----:B------:R-:W-:Y:S01]  /*a8e0*/  @P1 SHF.L.U32 R133, R51, 0x10, RZ ;  /* 0x0000001033851819 */ /* 0x000fe200000006ff */
[----:B------:R-:W-:Y:S02]  /*a8f0*/  IMAD.MOV.U32 R26, RZ, RZ, 0x2 ;  /* 0x00000002ff1a7424 */ /* 0x000fe400078e00ff */
[----:B------:R-:W-:Y:S01]  /*a900*/  FFMA.FTZ R19, R19, R135, 1.1641532182693481445e-10 ;  /* 0x2f00000013137423 */ /* 0x000fe20000010087 */
[----:B------:R-:W-:-:S04]  /*a910*/  IMAD.MOV.U32 R25, RZ, RZ, R46 ;  /* 0x000000ffff197224 */ /* 0x000fc800078e002e */
[----:B------:R-:W-:Y:S01]  /*a920*/  FSETP.GTU.FTZ.AND P5, PT, R19, R136, PT ;  /* 0x000000881300720b */ /* 0x000fe20003fbc000 */
[----:B------:R-:W-:-:S04]  /*a930*/  IMAD.U32 R19, R55, 0x10000, RZ ;  /* 0x0001000037137824 */ /* 0x000fc800078e00ff */
[----:B------:R-:W-:-:S05]  /*a940*/  FMUL.FTZ R19, R19, R137 ;  /* 0x0000008913137220 */ /* 0x000fca0000410000 */
[----:B------:R-:W-:-:S05]  /*a950*/  FSEL R19, R19, RZ, !P5 ;  /* 0x000000ff13137208 */ /* 0x000fca0006800000 */
[----:B------:R-:W-:-:S04]  /*a960*/  FADD.FTZ R13, R13, R19 ;  /* 0x000000130d0d7221 */ /* 0x000fc80000010000 */
        /* <DEDUP_REMOVED lines=14> */
.L_x_1419:
        /* <DEDUP_REMOVED lines=12> */
.L_x_1421:
[----:B------:R-:W-:Y:S05]  /*ab10*/  BSYNC.RECONVERGENT B1 ;  /* 0x0000000000017941 */ /* 0x000fea0003800200 */
.L_x_1420:
        /* <DEDUP_REMOVED lines=61> */
.L_x_1418:
[----:B------:R-:W-:Y:S05]  /*aef0*/  BSYNC.RECONVERGENT B0 ;  /* 0x0000000000007941 */ /* 0x000fea0003800200 */
.L_x_1417:
        /* <DEDUP_REMOVED lines=20> */
.L_x_1424:
[----:B------:R-:W-:Y:S01]  /*b040*/  VIADD R0, R0, 0x1 ;  /* 0x0000000100007836 */ /* 0x000fe20000000000 */
[----:B------:R-:W-:Y:S04]  /*b050*/  BSSY.RECONVERGENT B1, `(.L_x_1425) ;  /* 0x000000e000017945 */ /* 0x000fe80003800200 */
[----:B------:R-:W-:-:S13]  /*b060*/  ISETP.NE.AND P6, PT, R0, RZ, PT ;  /* 0x000000ff0000720c */ /* 0x000fda0003fc5270 */
[----:B------:R-:W-:Y:S05]  /*b070*/  @P6 BRA `(.L_x_1426) ;  /* 0x00000000002c6947 */ /* 0x000fea0003800000 */
[----:B------:R-:W-:Y:S01]  /*b080*/  VIADD R4, R4, 0x1 ;  /* 0x0000000104047836 */ /* 0x000fe20000000000 */
[----:B------:R-:W-:-:S04]  /*b090*/  LOP3.LUT R6, R6, 0xffffffdf, RZ, 0xc0, !PT ;  /* 0xffffffdf06067812 */ /* 0x000fc800078ec0ff */
[----:B------:R-:W-:Y:S02]  /*b0a0*/  ISETP.NE.AND P6, PT, R4, RZ, PT ;  /* 0x000000ff0400720c */ /* 0x000fe40003fc5270 */
[----:B------:R-:W-:-:S11]  /*b0b0*/  @P0 LOP3.LUT R6, R6, 0x20, RZ, 0xfc, !PT ;  /* 0x0000002006060812 */ /* 0x000fd600078efcff */
[----:B------:R-:W-:Y:S01]  /*b0c0*/  @!P6 VIADD R2, R2, 0x1 ;  /* 0x000000010202e836 */ /* 0x000fe20000000000 */
[----:B------:R-:W-:Y:S01]  /*b0d0*/  @!P6 IADD3 R25, PT, PT, R5, 0x1, RZ ;  /* 0x000000010519e810 */ /* 0x000fe20007ffe0ff */
[----:B------:R-:W-:-:S03]  /*b0e0*/  @!P6 IMAD.MOV.U32 R4, RZ, RZ, RZ ;  /* 0x000000ffff04e224 */ /* 0x000fc600078e00ff */
[----:B------:R-:W-:-:S13]  /*b0f0*/  ISETP.NE.AND P0, PT, R2, RZ, !P6 ;  /* 0x000000ff0200720c */ /* 0x000fda0007705270 */
[----:B------:R-:W-:Y:S01]  /*b100*/  @P0 IMAD.MOV R25, RZ, RZ, R5 ;  /* 0x000000ffff190224 */ /* 0x000fe200078e0205 */
[----:B------:R-:W-:-:S03]  /*b110*/  LOP3.LUT P0, RZ, R6, 0x20, RZ, 0xc0, !PT ;  /* 0x0000002006ff7812 */ /* 0x000fc6000780c0ff */
[----:B------:R-:W-:-:S10]  /*b120*/  @!P6 IMAD.MOV.U32 R5, RZ, RZ, R25 ;  /* 0x000000ffff05e224 */ /* 0x000fd400078e0019 */
.L_x_1426:
[----:B------:R-:W-:Y:S05]  /*b130*/  BSYNC.RECONVERGENT B1 ;  /* 0x0000000000017941 */ /* 0x000fea0003800200 */
.L_x_1425:
        /* <DEDUP_REMOVED lines=61> */
.L_x_1423:
[----:B------:R-:W-:Y:S05]  /*b510*/  BSYNC.RECONVERGENT B0 ;  /* 0x0000000000007941 */ /* 0x000fea0003800200 */
.L_x_1422:
        /* <DEDUP_REMOVED lines=16> */
[----:B------:R-:W-:-:S04]  /*b620*/  F2FP.BF16.F32.PACK_AB R26, RZ, R134 ;  /* 0x00000086ff1a723e */ /* 0x000fc800000010ff */
[----:B------:R-:W-:-:S07]  /*b630*/  PRMT R19, R19, 0x5410, R26 ;  /* 0x0000541013137816 */ /* 0x000fce000000001a */
.L_x_1346:
[----:B------:R-:W0:Y:S01]  /*b640*/  LDC.64 R174, c[0x0][0x3a8] ;  /* 0x0000ea00ffae7b82 */ /* 0x000e220000000a00 */
[----:B------:R-:W-:Y:S02]  /*b650*/  SEL R26, RZ, 0x10000, !P4 ;  /* 0x00010000ff1a7807 */ /* 0x000fe40006000000 */
[C---:B------:R-:W-:Y:S02]  /*b660*/  LOP3.LUT P4, RZ, R6.reuse, 0x2, RZ, 0xc0, !PT ;  /* 0x0000000206ff7812 */ /* 0x040fe4000788c0ff */
[----:B------:R-:W-:Y:S02]  /*b670*/  SEL R15, RZ, 0x1000000, !P5 ;  /* 0x01000000ff0f7807 */ /* 0x000fe40006800000 */
[C---:B------:R-:W-:Y:S01]  /*b680*/  LOP3.LUT P5, RZ, R6.reuse, 0x4, RZ, 0xc0, !PT ;  /* 0x0000000406ff7812 */ /* 0x040fe200078ac0ff */
[----:B------:R-:W1:Y:S01]  /*b690*/  LDC.64 R172, c[0x0][0x3b0] ;  /* 0x0000ec00ffac7b82 */ /* 0x000e620000000a00 */
[----:B------:R-:W-:Y:S02]  /*b6a0*/  SEL R27, RZ, 0x100, !P3 ;  /* 0x00000100ff1b7807 */ /* 0x000fe40005800000 */
[----:B------:R-:W-:-:S02]  /*b6b0*/  LOP3.LUT P6, RZ, R6, 0x8, RZ, 0xc0, !PT ;  /* 0x0000000806ff7812 */ /* 0x000fc400078cc0ff */
[----:B------:R-:W-:Y:S02]  /*b6c0*/  LOP3.LUT R15, R27, R15, R26, 0xfe, !PT ;  /* 0x0000000f1b0f7212 */ /* 0x000fe400078efe1a */
[----:B------:R-:W-:Y:S01]  /*b6d0*/  ISETP.NE.U32.AND P3, PT, R20, RZ, PT ;  /* 0x000000ff1400720c */ /* 0x000fe20003f65070 */
[----:B0-----:R-:W-:-:S05]  /*b6e0*/  IMAD.WIDE.U32 R22, R130, 0x10, R174 ;  /* 0x0000001082167825 */ /* 0x001fca00078e00ae */
[----:B------:R0:W-:Y:S02]  /*b6f0*/  STG.E.128 desc[UR6][R22.64], R16 ;  /* 0x0000001016007986 */ /* 0x0001e4000c101d06 */
[----:B0-----:R-:W-:Y:S02]  /*b700*/  SEL R16, RZ, 0x1000000, !P2 ;  /* 0x01000000ff107807 */ /* 0x001fe40005000000 */
[----:B------:R-:W-:Y:S02]  /*b710*/  SEL R17, RZ, 0x10000, !P0 ;  /* 0x00010000ff117807 */ /* 0x000fe40004000000 */
[----:B------:R-:W-:Y:S02]  /*b720*/  SEL R18, RZ, 0x100, !P4 ;  /* 0x00000100ff127807 */ /* 0x000fe40006000000 */
[----:B------:R-:W-:Y:S02]  /*b730*/  ISETP.NE.AND.EX P0, PT, R21, RZ, PT, P3 ;  /* 0x000000ff1500720c */ /* 0x000fe40003f05330 */
[----:B------:R-:W-:Y:S01]  /*b740*/  LOP3.LUT R16, R18, R16, R17, 0xfe, !PT ;  /* 0x0000001012107212 */ /* 0x000fe200078efe11 */
[----:B-1----:R-:W-:Y:S01]  /*b750*/  IMAD.WIDE.U32 R18, R130, 0x8, R172 ;  /* 0x0000000882127825 */ /* 0x002fe200078e00ac */
[----:B------:R-:W-:-:S04]  /*b760*/  SEL R17, RZ, 0x1, !P5 ;  /* 0x00000001ff117807 */ /* 0x000fc80006800000 */
[----:B------:R-:W-:Y:S02]  /*b770*/  LOP3.LUT R17, R15, R17, RZ, 0xfc, !PT ;  /* 0x000000110f117212 */ /* 0x000fe400078efcff */
[----:B------:R-:W-:-:S04]  /*b780*/  SEL R15, RZ, 0x1, !P6 ;  /* 0x00000001ff0f7807 */ /* 0x000fc80007000000 */
[----:B------:R-:W-:-:S05]  /*b790*/  LOP3.LUT R16, R16, R15, RZ, 0xfc, !PT ;  /* 0x0000000f10107212 */ /* 0x000fca00078efcff */
[----:B------:R0:W-:Y:S01]  /*b7a0*/  STG.E.64 desc[UR6][R18.64], R16 ;  /* 0x0000001012007986 */ /* 0x0001e2000c101b06 */
[----:B------:R-:W-:Y:S05]  /*b7b0*/  @!P0 BRA `(.L_x_1427) ;  /* 0x0000000000508947 */ /* 0x000fea0003800000 */
[----:B------:R-:W-:Y:S01]  /*b7c0*/  IMAD.U32 R15, R13, 0x10000, RZ ;  /* 0x000100000d0f7824 */ /* 0x000fe200078e00ff */
[----:B0-----:R-:W-:Y:S02]  /*b7d0*/  LOP3.LUT R16, R14, 0xffff, RZ, 0xc0, !PT ;  /* 0x0000ffff0e107812 */ /* 0x001fe400078ec0ff */
[----:B------:R-:W-:Y:S02]  /*b7e0*/  LOP3.LUT R18, R9, 0xff, RZ, 0xc0, !PT ;  /* 0x000000ff09127812 */ /* 0x000fe400078ec0ff */
[----:B------:R-:W-:Y:S02]  /*b7f0*/  LOP3.LUT R15, R15, 0xff0000, RZ, 0xc0, !PT ;  /* 0x00ff00000f0f7812 */ /* 0x000fe400078ec0ff */
[----:B------:R-:W-:Y:S01]  /*b800*/  LOP3.LUT R20, R8, 0xff, RZ, 0xc0, !PT ;  /* 0x000000ff08147812 */ /* 0x000fe200078ec0ff */
[----:B------:R-:W-:Y:S01]  /*b810*/  IMAD.WIDE.U32 R18, R18, 0x10000, RZ ;  /* 0x0001000012127825 */ /* 0x000fe200078e00ff */
[----:B------:R-:W-:Y:S02]  /*b820*/  PRMT R15, R15, 0x4210, R16 ;  /* 0x000042100f0f7816 */ /* 0x000fe40000000010 */
[----:B------:R-:W-:Y:S01]  /*b830*/  PRMT R16, R12, 0x7104, RZ ;  /* 0x000071040c107816 */ /* 0x000fe200000000ff */
[----:B------:R-:W-:-:S03]  /*b840*/  IMAD.WIDE.U32 R20, R20, 0x100, RZ ;  /* 0x0000010014147825 */ /* 0x000fc600078e00ff */
[----:B------:R-:W-:Y:S02]  /*b850*/  LOP3.LUT R15, R15, 0xff00, R16, 0xf8, !PT ;  /* 0x0000ff000f0f7812 */ /* 0x000fe400078ef810 */
[----:B------:R-:W-:Y:S02]  /*b860*/  LOP3.LUT R16, R10, 0xff, RZ, 0xc0, !PT ;  /* 0x000000ff0a107812 */ /* 0x000fe400078ec0ff */
        /* <DEDUP_REMOVED lines=9> */
.L_x_1427:
[----:B-1----:R-:W1:Y:S01]  /*b900*/  @P0 LDC.64 R20, c[0x0][0x398] ;  /* 0x0000e600ff140b82 */ /* 0x002e620000000a00 */
[----:B0-----:R-:W-:-:S07]  /*b910*/  VIADD R17, R130, 0x20 ;  /* 0x0000002082117836 */ /* 0x001fce0000000000 */
[----:B------:R-:W0:Y:S01]  /*b920*/  @P1 LDC.64 R18, c[0x0][0x3a0] ;  /* 0x0000e800ff121b82 */ /* 0x000e220000000a00 */
[----:B-1----:R-:W-:-:S05]  /*b930*/  @P0 IMAD.WIDE.U32 R20, R17, 0x10, R20 ;  /* 0x0000001011140825 */ /* 0x002fca00078e0014 */
[----:B------:R1:W5:Y:S01]  /*b940*/  @P0 LDG.E.128 R52, desc[UR6][R20.64] ;  /* 0x0000000614340981 */ /* 0x000362000c1e1d00 */
[----:B0-----:R-:W-:-:S05]  /*b950*/  @P1 IMAD.WIDE.U32 R18, R17, 0x10, R18 ;  /* 0x0000001011121825 */ /* 0x001fca00078e0012 */
[----:B------:R0:W5:Y:S01]  /*b960*/  @P1 LDG.E.128 R48, desc[UR6][R18.64] ;  /* 0x0000000612301981 */ /* 0x000162000c1e1d00 */
[----:B-1----:R-:W-:-:S06]  /*b970*/  IMAD.WIDE.U32 R20, R17, 0x10, R166 ;  /* 0x0000001011147825 */ /* 0x002fcc00078e00a6 */
[----:B------:R-:W5:Y:S01]  /*b980*/  LDG.E.128 R20, desc[UR6][R20.64] ;  /* 0x0000000614147981 */ /* 0x000f62000c1e1d00 */
        /* <DEDUP_REMOVED lines=10> */
[----:B------:R-:W-:Y:S01]  /*ba30*/  @!P2 IMAD.MOV.U32 R8, RZ, RZ, 0x3 ;  /* 0x00000003ff08a424 */ /* 0x000fe200078e00ff */
[----:B------:R-:W-:Y:S01]  /*ba40*/  @P2 IADD3 R8, PT, PT, R25, 0x1, RZ ;  /* 0x0000000119082810 */ /* 0x000fe20007ffe0ff */
[--C-:B------:R-:W-:Y:S02]  /*ba50*/  @!P2 IMAD.MOV.U32 R16, RZ, RZ, R24.reuse ;  /* 0x000000ffff10a224 */ /* 0x100fe400078e0018 */
[----:B------:R-:W-:Y:S01]  /*ba60*/  @!P2 IMAD.MOV.U32 R7, RZ, RZ, R43 ;  /* 0x000000ffff07a224 */ /* 0x000fe200078e002b */
[----:B------:R-:W-:Y:S01]  /*ba70*/  @P2 MOV R7, R44 ;  /* 0x0000002c00072202 */ /* 0x000fe20000000f00 */
[----:B------:R-:W-:Y:S01]  /*ba80*/  @P2 IMAD.MOV.U32 R16, RZ, RZ, R24 ;  /* 0x000000ffff102224 */ /* 0x000fe200078e0018 */
[----:B------:R-:W-:Y:S06]  /*ba90*/  BRA `(.L_x_1430) ;  /* 0x0000000400287947 */ /* 0x000fec0003800000 */
.L_x_1431:
        /* <DEDUP_REMOVED lines=12> */
.L_x_1433:
[----:B------:R-:W-:Y:S05]  /*bb60*/  BSYNC.RECONVERGENT B1 ;  /* 0x0000000000017941 */ /* 0x000fea0003800200 */
.L_x_1432:
        /* <DEDUP_REMOVED lines=61> */
.L_x_1430:
[----:B------:R-:W-:Y:S05]  /*bf40*/  BSYNC.RECONVERGENT B0 ;  /* 0x0000000000007941 */ /* 0x000fea0003800200 */
.L_x_1429:
[----:B------:R-:W-:Y:S01]  /*bf50*/  I2FP.F32.U32 R7, R7 ;  /* 0x0000000700077245 */ /* 0x000fe20000201000 */
[----:B------:R-:W-:Y:S01]  /*bf60*/  BSSY.RECONVERGENT B0, `(.L_x_1434) ;  /* 0x0000060000007945 */ /* 0x000fe20003800200 */
[----:B------:R-:W-:Y:S01]  /*bf70*/  ISETP.NE.AND P3, PT, R8, 0x1, PT ;  /* 0x000000010800780c */ /* 0x000fe20003f65270 */
[----:B------:R-:W-:Y:S01]  /*bf80*/  HFMA2 R10, -RZ, RZ, 0, 1.1920928955078125e-07 ;  /* 0x00000002ff0a7431 */ /* 0x000fe200000001ff */
[----:B------:R-:W-:Y:S01]  /*bf90*/  LOP3.LUT R6, R6, 0xffffffef, RZ, 0xc0, !PT ;  /* 0xffffffef06067812 */ /* 0x000fe200078ec0ff */
[----:B------:R-:W-:Y:S01]  /*bfa0*/  FFMA.FTZ R7, R7, R135, 1.1641532182693481445e-10 ;  /* 0x2f00000007077423 */ /* 0x000fe20000010087 */
[----:B-----5:R-:W-:Y:S01]  /*bfb0*/  PRMT R14, R20, 0x7632, R14 ;  /* 0x00007632140e7816 */ /* 0x020fe2000000000e */
[----:B------:R-:W-:-:S03]  /*bfc0*/  IMAD.MOV.U32 R9, RZ, RZ, R46 ;  /* 0x000000ffff097224 */ /* 0x000fc600078e002e */
[----:B------:R-:W-:Y:S01]  /*bfd0*/  FSETP.GTU.FTZ.AND P2, PT, R7, R136, PT ;  /* 0x000000880700720b */ /* 0x000fe20003f5c000 */
[----:B------:R-:W-:-:S03]  /*bfe0*/  IMAD.U32 R7, R20, 0x10000, RZ ;  /* 0x0001000014077824 */ /* 0x000fc600078e00ff */
        /* <DEDUP_REMOVED lines=13> */
.L_x_1436:
        /* <DEDUP_REMOVED lines=12> */
.L_x_1438:
[----:B------:R-:W-:Y:S05]  /*c180*/  BSYNC.RECONVERGENT B1 ;  /* 0x0000000000017941 */ /* 0x000fea0003800200 */
.L_x_1437:
        /* <DEDUP_REMOVED lines=61> */
.L_x_1435:
[----:B------:R-:W-:Y:S05]  /*c560*/  BSYNC.RECONVERGENT B0 ;  /* 0x0000000000007941 */ /* 0x000fea0003800200 */
.L_x_1434:
[----:B------:R-:W-:Y:S01]  /*c570*/  I2FP.F32.U32 R8, R9 ;  /* 0x0000000900087245 */ /* 0x000fe20000201000 */
[----:B------:R-:W-:Y:S01]  /*c580*/  @P1 IMAD.U32 R129, R48, 0x10000, RZ ;  /* 0x0001000030811824 */ /* 0x000fe200078e00ff */
[----:B------:R-:W-:Y:S01]  /*c590*/  ISETP.NE.AND P3, PT, R10, 0x1, PT ;  /* 0x000000010a00780c */ /* 0x000fe20003f65270 */
[----:B------:R-:W-:Y:S01]  /*c5a0*/  BSSY.RECONVERGENT B0, `(.L_x_1439) ;  /* 0x0000060000007945 */ /* 0x000fe20003800200 */
[----:B------:R-:W-:Y:S01]  /*c5b0*/  MOV R9, R46 ;  /* 0x0000002e00097202 */ /* 0x000fe20000000f00 */
[----:B------:R-:W-:-:S05]  /*c5c0*/  FFMA.FTZ R8, R8, R135, 1.1641532182693481445e-10 ;  /* 0x2f00000008087423 */ /* 0x000fca0000010087 */
[----:B------:R-:W-:Y:S02]  /*c5d0*/  FSETP.GTU.FTZ.AND P2, PT, R8, R136, PT ;  /* 0x000000880800720b */ /* 0x000fe40003f5c000 */
[----:B------:R-:W-:-:S05]  /*c5e0*/  SHF.L.U32 R8, R52, 0x10, RZ ;  /* 0x0000001034087819 */ /* 0x000fca00000006ff */
        /* <DEDUP_REMOVED lines=17> */
.L_x_1441:
        /* <DEDUP_REMOVED lines=12> */
.L_x_1443:
[----:B------:R-:W-:Y:S05]  /*c7c0*/  BSYNC.RECONVERGENT B1 ;  /* 0x0000000000017941 */ /* 0x000fea0003800200 */
.L_x_1442:
        /* <DEDUP_REMOVED lines=61> */
.L_x_1440:
[----:B------:R-:W-:Y:S05]  /*cba0*/  BSYNC.RECONVERGENT B0 ;  /* 0x0000000000007941 */ /* 0x000fea0003800200 */
.L_x_1439:
[----:B------:R-:W-:Y:S01]  /*cbb0*/  I2FP.F32.U32 R9, R9 ;  /* 0x0000000900097245 */ /* 0x000fe20000201000 */
[----:B------:R-:W-:Y:S01]  /*cbc0*/  IMAD.U32 R14, R14, 0x10000, RZ ;  /* 0x000100000e0e7824 */ /* 0x000fe200078e00ff */
[----:B------:R-:W-:Y:S01]  /*cbd0*/  ISETP.NE.AND P3, PT, R8, 0x1, PT ;  /* 0x000000010800780c */ /* 0x000fe20003f65270 */
[----:B------:R-:W-:Y:S01]  /*cbe0*/  BSSY.RECONVERGENT B0, `(.L_x_1444) ;  /* 0x000005d000007945 */ /* 0x000fe20003800200 */
[----:B------:R-:W-:Y:S01]  /*cbf0*/  LOP3.LUT R6, R6, 0xfffffff7, RZ, 0xc0, !PT ;  /* 0xfffffff706067812 */ /* 0x000fe200078ec0ff */
[----:B------:R-:W-:Y:S01]  /*cc00*/  FFMA.FTZ R9, R9, R135, 1.1641532182693481445e-10 ;  /* 0x2f00000009097423 */ /* 0x000fe20000010087 */
[----:B------:R-:W-:Y:S01]  /*cc10*/  FMUL.FTZ R14, R14, R137 ;  /* 0x000000890e0e7220 */ /* 0x000fe20000410000 */
[----:B------:R-:W-:-:S03]  /*cc20*/  HFMA2 R11, -RZ, RZ, 0, 1.1920928955078125e-07 ;  /* 0x00000002ff0b7431 */ /* 0x000fc600000001ff */
        /* <DEDUP_REMOVED lines=14> */
.L_x_1446:
        /* <DEDUP_REMOVED lines=12> */
.L_x_1448:
[----:B------:R-:W-:Y:S05]  /*cdd0*/  BSYNC.RECONVERGENT B1 ;  /* 0x0000000000017941 */ /* 0x000fea0003800200 */
.L_x_1447:
        /* <DEDUP_REMOVED lines=61> */
.L_x_1445:
[----:B------:R-:W-:Y:S05]  /*d1b0*/  BSYNC.RECONVERGENT B0 ;  /* 0x0000000000007941 */ /* 0x000fea0003800200 */
.L_x_1444:
[----:B------:R-:W-:Y:S01]  /*d1c0*/  I2FP.F32.U32 R8, R9 ;  /* 0x0000000900087245 */ /* 0x000fe20000201000 */
[----:B------:R-:W-:Y:S01]  /*d1d0*/  BSSY.RECONVERGENT B0, `(.L_x_1449) ;  /* 0x0000064000007945 */ /* 0x000fe20003800200 */
[----:B------:R-:W-:Y:S01]  /*d1e0*/  ISETP.NE.AND P3, PT, R11, 0x1, PT ;  /* 0x000000010b00780c */ /* 0x000fe20003f65270 */
[----:B------:R-:W-:Y:S01]  /*d1f0*/  IMAD.MOV.U32 R10, RZ, RZ, 0x2 ;  /* 0x00000002ff0a7424 */ /* 0x000fe200078e00ff */
[----:B------:R-:W-:Y:S01]  /*d200*/  MOV R9, R46 ;  /* 0x0000002e00097202 */ /* 0x000fe20000000f00 */
        /* <DEDUP_REMOVED lines=22> */
.L_x_1451:
        /* <DEDUP_REMOVED lines=12> */
.L_x_1453:
[----:B------:R-:W-:Y:S05]  /*d430*/  BSYNC.RECONVERGENT B1 ;  /* 0x0000000000017941 */ /* 0x000fea0003800200 */
.L_x_1452:
[----:B------:R-:W-:Y:S01]  /*d440*/  IMAD.WIDE.U32 R12, R0, -0x2daee0ad, RZ ;  /* 0xd2511f53000c7825 */ /* 0x000fe200078e00ff */
[----:B------:R-:W-:Y:S01]  /*d450*/  UIADD3 UR15, UPT, UPT, UR4, -0x61c88647, URZ ;  /* 0x9e3779b9040f7890 */ /* 0x000fe2000fffe0ff */
[----:B------:R-:W-:Y:S02]  /*d460*/  MOV R9, R16 ;  /* 0x0000001000097202 */ /* 0x000fe40000000f00 */
[----:B0-----:R-:W-:Y:S01]  /*d470*/  IMAD.WIDE.U32 R18, R2, -0x326172a9, RZ ;  /* 0xcd9e8d5702127825 */ /* 0x001fe200078e00ff */
        /* <DEDUP_REMOVED lines=57> */
.L_x_1450:
[----:B------:R-:W-:Y:S05]  /*d810*/  BSYNC.RECONVERGENT B0 ;  /* 0x0000000000007941 */ /* 0x000fea0003800200 */
.L_x_1449:
[----:B------:R-:W-:Y:S01]  /*d820*/  I2FP.F32.U32 R9, R9 ;  /* 0x0000000900097245 */ /* 0x000fe20000201000 */
[----:B------:R-:W-:Y:S01]  /*d830*/  BSSY.RECONVERGENT B0, `(.L_x_1454) ;  /* 0x0000060000007945 */ /* 0x000fe20003800200 */
[----:B------:R-:W-:Y:S01]  /*d840*/  ISETP.NE.AND P3, PT, R10, 0x1, PT ;  /* 0x000000010a00780c */ /* 0x000fe20003f65270 */
[----:B------:R-:W-:Y:S01]  /*d850*/  HFMA2 R12, -RZ, RZ, 0, 1.1920928955078125e-07 ;  /* 0x00000002ff0c7431 */ /* 0x000fe200000001ff */
[----:B------:R-:W-:Y:S01]  /*d860*/  LOP3.LUT R6, R6, 0xfffffffb, RZ, 0xc0, !PT ;  /* 0xfffffffb06067812 */ /* 0x000fe200078ec0ff */
[----:B------:R-:W-:Y:S01]  /*d870*/  FFMA.FTZ R9, R9, R135, 1.1641532182693481445e-10 ;  /* 0x2f00000009097423 */ /* 0x000fe20000010087 */
[----:B------:R-:W-:Y:S01]  /*d880*/  PRMT R14, R21, 0x7632, R14 ;  /* 0x00007632150e7816 */ /* 0x000fe2000000000e */
        /* <DEDUP_REMOVED lines=16> */
.L_x_1456:
        /* <DEDUP_REMOVED lines=12> */
.L_x_1458:
[----:B------:R-:W-:Y:S05]  /*da50*/  BSYNC.RECONVERGENT B1 ;  /* 0x0000000000017941 */ /* 0x000fea0003800200 */
.L_x_1457:
[----:B------:R-:W-:Y:S01]  /*da60*/  IMAD.WIDE.U32 R12, R0, -0x2daee0ad, RZ ;  /* 0xd2511f53000c7825 */ /* 0x000fe200078e00ff */
[----:B------:R-:W-:-:S03]  /*da70*/  UIADD3 UR15, UPT, UPT, UR4, -0x61c88647, URZ ;  /* 0x9e3779b9040f7890 */ /* 0x000fc6000fffe0ff */
        /* <DEDUP_REMOVED lines=59> */
.L_x_1455:
[----:B------:R-:W-:Y:S05]  /*de30*/  BSYNC.RECONVERGENT B0 ;  /* 0x0000000000007941 */ /* 0x000fea0003800200 */
.L_x_1454:
        /* <DEDUP_REMOVED lines=25> */
.L_x_1461:
        /* <DEDUP_REMOVED lines=12> */
.L_x_1463:
[----:B------:R-:W-:Y:S05]  /*e090*/  BSYNC.RECONVERGENT B1 ;  /* 0x0000000000017941 */ /* 0x000fea0003800200 */
.L_x_1462:
        /* <DEDUP_REMOVED lines=61> */
.L_x_1460:
[----:B------:R-:W-:Y:S05]  /*e470*/  BSYNC.RECONVERGENT B0 ;  /* 0x0000000000007941 */ /* 0x000fea0003800200 */
.L_x_1459:
        /* <DEDUP_REMOVED lines=22> */
.L_x_1466:
        /* <DEDUP_REMOVED lines=12> */
.L_x_1468:
[----:B------:R-:W-:Y:S05]  /*e6a0*/  BSYNC.RECONVERGENT B1 ;  /* 0x0000000000017941 */ /* 0x000fea0003800200 */
.L_x_1467:
        /* <DEDUP_REMOVED lines=61> */
.L_x_1465:
[----:B------:R-:W-:Y:S05]  /*ea80*/  BSYNC.RECONVERGENT B0 ;  /* 0x0000000000007941 */ /* 0x000fea0003800200 */
.L_x_1464:
[----:B------:R-:W-:Y:S01]  /*ea90*/  I2FP.F32.U32 R10, R11 ;  /* 0x0000000b000a7245 */ /* 0x000fe20000201000 */
[----:B------:R-:W-:Y:S01]  /*eaa0*/  BSSY.RECONVERGENT B0, `(.L_x_1469) ;  /* 0x0000064000007945 */ /* 0x000fe20003800200 */
[----:B------:R-:W-:Y:S01]  /*eab0*/  IMAD.MOV.U32 R12, RZ, RZ, 0x2 ;  /* 0x00000002ff0c7424 */ /* 0x000fe200078e00ff */
[----:B------:R-:W-:Y:S02]  /*eac0*/  MOV R11, R46 ;  /* 0x0000002e000b7202 */ /* 0x000fe40000000f00 */
        /* <DEDUP_REMOVED lines=23> */
.L_x_1471:
        /* <DEDUP_REMOVED lines=12> */
.L_x_1473:
[----:B------:R-:W-:Y:S05]  /*ed00*/  BSYNC.RECONVERGENT B1 ;  /* 0x0000000000017941 */ /* 0x000fea0003800200 */
.L_x_1472:
[----:B0-----:R-:W-:Y:S01]  /*ed10*/  IMAD.WIDE.U32 R18, R0, -0x2daee0ad, RZ ;  /* 0xd2511f5300127825 */ /* 0x001fe200078e00ff */
        /* <DEDUP_REMOVED lines=60> */
.L_x_1470:
[----:B------:R-:W-:Y:S05]  /*f0e0*/  BSYNC.RECONVERGENT B0 ;  /* 0x0000000000007941 */ /* 0x000fea0003800200 */
.L_x_1469:
[----:B------:R-:W-:Y:S01]  /*f0f0*/  I2FP.F32.U32 R11, R11 ;  /* 0x0000000b000b7245 */ /* 0x000fe20000201000 */
[----:B------:R-:W-:Y:S01]  /*f100*/  BSSY.RECONVERGENT B0, `(.L_x_1474) ;  /* 0x000005e000007945 */ /* 0x000fe20003800200 */
[----:B------:R-:W-:Y:S01]  /*f110*/  ISETP.NE.AND P3, PT, R12, 0x1, PT ;  /* 0x000000010c00780c */ /* 0x000fe20003f65270 */
[----:B0-----:R-:W-:Y:S01]  /*f120*/  HFMA2 R18, -RZ, RZ, 0, 1.1920928955078125e-07 ;  /* 0x00000002ff127431 */ /* 0x001fe200000001ff */
        /* <DEDUP_REMOVED lines=17> */
.L_x_1476:
        /* <DEDUP_REMOVED lines=12> */
.L_x_1478:
[----:B------:R-:W-:Y:S05]  /*f300*/  BSYNC.RECONVERGENT B1 ;  /* 0x0000000000017941 */ /* 0x000fea0003800200 */
.L_x_1477:
        /* <DEDUP_REMOVED lines=61> */
.L_x_1475:
[----:B------:R-:W-:Y:S05]  /*f6e0*/  BSYNC.RECONVERGENT B0 ;  /* 0x0000000000007941 */ /* 0x000fea0003800200 */
.L_x_1474:
[----:B------:R-:W-:Y:S01]  /*f6f0*/  I2FP.F32.U32 R12, R13 ;  /* 0x0000000d000c7245 */ /* 0x000fe20000201000 */
[----:B------:R-:W-:Y:S01]  /*f700*/  @P1 IMAD.U32 R125, R50, 0x10000, RZ ;  /* 0x00010000327d1824 */ /* 0x000fe200078e00ff */
[----:B------:R-:W-:Y:S01]  /*f710*/  BSSY.RECONVERGENT B0, `(.L_x_1479) ;  /* 0x0000061000007945 */ /* 0x000fe20003800200 */
[----:B------:R-:W-:Y:S02]  /*f720*/  MOV R13, R46 ;  /* 0x0000002e000d7202 */ /* 0x000fe40000000f00 */
        /* <DEDUP_REMOVED lines=21> */
.L_x_1481:
        /* <DEDUP_REMOVED lines=12> */
.L_x_1483:
[----:B------:R-:W-:Y:S05]  /*f940*/  BSYNC.RECONVERGENT B1 ;  /* 0x0000000000017941 */ /* 0x000fea0003800200 */
.L_x_1482:
        /* <DEDUP_REMOVED lines=61> */
.L_x_1480:
[----:B------:R-:W-:Y:S05]  /*fd20*/  BSYNC.RECONVERGENT B0 ;  /* 0x0000000000007941 */ /* 0x000fea0003800200 */
.L_x_1479:
        /* <DEDUP_REMOVED lines=20> */
.L_x_1486:
        /* <DEDUP_REMOVED lines=12> */
.L_x_1488:
[----:B------:R-:W-:Y:S05]  /*ff30*/  BSYNC.RECONVERGENT B1 ;  /* 0x0000000000017941 */ /* 0x000fea0003800200 */
.L_x_1487:
        /* <DEDUP_REMOVED lines=61> */
.L_x_1485:
[----:B------:R-:W-:Y:S05]  /*10310*/  BSYNC.RECONVERGENT B0 ;  /* 0x0000000000007941 */ /* 0x000fea0003800200 */
.L_x_1484:
        /* <DEDUP_REMOVED lines=27> */
.L_x_1491:
        /* <DEDUP_REMOVED lines=12> */
.L_x_1493:
[----:B------:R-:W-:Y:S05]  /*10590*/  BSYNC.RECONVERGENT B1 ;  /* 0x0000000000017941 */ /* 0x000fea0003800200 */
.L_x_1492:
        /* <DEDUP_REMOVED lines=61> */
.L_x_1490:
[----:B------:R-:W-:Y:S05]  /*10970*/  BSYNC.RECONVERGENT B0 ;  /* 0x0000000000007941 */ /* 0x000fea0003800200 */
.L_x_1489:
[----:B------:R-:W-:Y:S01]  /*10980*/  I2FP.F32.U32 R13, R13 ;  /* 0x0000000d000d7245 */ /* 0x000fe20000201000 */
[----:B------:R-:W-:Y:S01]  /*10990*/  BSSY.RECONVERGENT B0, `(.L_x_1494) ;  /* 0x000005e000007945 */ /* 0x000fe20003800200 */
[----:B------:R-:W-:Y:S01]  /*109a0*/  ISETP.NE.AND P5, PT, R24, 0x1, PT ;  /* 0x000000011800780c */ /* 0x000fe20003fa5270 */
[----:B------:R-:W-:Y:S01]  /*109b0*/  HFMA2 R25, -RZ, RZ, 0, 1.1920928955078125e-07 ;  /* 0x00000002ff197431 */ /* 0x000fe200000001ff */
[----:B------:R-:W-:Y:S01]  /*109c0*/  PRMT R19, R23, 0x7632, R19 ;  /* 0x0000763217137816 */ /* 0x000fe20000000013 */
[----:B------:R-:W-:-:S05]  /*109d0*/  FFMA.FTZ R13, R13, R135, 1.1641532182693481445e-10 ;  /* 0x2f0000000d0d7423 */ /* 0x000fca0000010087 */
[----:B------:R-:W-:Y:S01]  /*109e0*/  FSETP.GTU.FTZ.AND P4, PT, R13, R136, PT ;  /* 0x000000880d00720b */ /* 0x000fe20003f9c000 */
[----:B------:R-:W-:Y:S02]  /*109f0*/  IMAD.U32 R13, R23, 0x10000, RZ ;  /* 0x00010000170d7824 */ /* 0x000fe400078e00ff */
[----:B------:R-:W-:Y:S02]  /*10a00*/  IMAD.MOV.U32 R23, RZ, RZ, R46 ;  /* 0x000000ffff177224 */ /* 0x000fe400078e002e */
        /* <DEDUP_REMOVED lines=12> */
.L_x_1496:
        /* <DEDUP_REMOVED lines=12> */
.L_x_1498:
[----:B------:R-:W-:Y:S05]  /*10b90*/  BSYNC.RECONVERGENT B1 ;  /* 0x0000000000017941 */ /* 0x000fea0003800200 */
.L_x_1497:
        /* <DEDUP_REMOVED lines=61> */
.L_x_1495:
[----:B------:R-:W-:Y:S05]  /*10f70*/  BSYNC.RECONVERGENT B0 ;  /* 0x0000000000007941 */ /* 0x000fea0003800200 */
.L_x_1494:
[----:B------:R-:W-:Y:S01]  /*10f80*/  I2FP.F32.U32 R23, R23 ;  /* 0x0000001700177245 */ /* 0x000fe20000201000 */
[----:B------:R-:W-:Y:S01]  /*10f90*/  @P1 IMAD.U32 R47, R51, 0x10000, RZ ;  /* 0x00010000332f1824 */ /* 0x000fe200078e00ff */
[----:B------:R-:W-:Y:S01]  /*10fa0*/  BSSY.RECONVERGENT B0, `(.L_x_1499) ;  /* 0x0000062000007945 */ /* 0x000fe20003800200 */
[----:B------:R-:W-:Y:S01]  /*10fb0*/  IMAD.MOV.U32 R24, RZ, RZ, 0x2 ;  /* 0x00000002ff187424 */ /* 0x000fe200078e00ff */
[----:B------:R-:W-:Y:S01]  /*10fc0*/  MOV R26, R46 ;  /* 0x0000002e001a7202 */ /* 0x000fe20000000f00 */
[----:B------:R-:W-:-:S05]  /*10fd0*/  FFMA.FTZ R23, R23, R135, 1.1641532182693481445e-10 ;  /* 0x2f00000017177423 */ /* 0x000fca0000010087 */
[----:B------:R-:W-:Y:S02]  /*10fe0*/  FSETP.GTU.FTZ.AND P5, PT, R23, R136, PT ;  /* 0x000000881700720b */ /* 0x000fe40003fbc000 */
[----:B------:R-:W-:-:S05]  /*10ff0*/  SHF.L.U32 R23, R55, 0x10, RZ ;  /* 0x0000001037177819 */ /* 0x000fca00000006ff */
        /* <DEDUP_REMOVED lines=17> */
.L_x_1501:
        /* <DEDUP_REMOVED lines=12> */
.L_x_1503:
[----:B------:R-:W-:Y:S05]  /*111d0*/  BSYNC.RECONVERGENT B1 ;  /* 0x0000000000017941 */ /* 0x000fea0003800200 */
.L_x_1502:
        /* <DEDUP_REMOVED lines=50> */
[----:B------:R-:W-:-:S06]  /*11500*/  UIADD3 UR15, UPT, UPT, UR4, -0xe443238, URZ ;  /* 0xf1bbcdc8040f7890 */ /* 0x000fcc000fffe0ff */
[----:B------:R-:W-:Y:S01]  /*11510*/  LOP3.LUT R24, R24, UR15, R45, 0x96, !PT ;  /* 0x0000000f18187c12 */ /* 0x000fe2000f8e962d */
[----:B------:R-:W-:-:S04]  /*11520*/  UIADD3 UR15, UPT, UPT, UR5, -0x695add53, URZ ;  /* 0x96a522ad050f7890 */ /* 0x000fc8000fffe0ff */
[----:B------:R-:W-:-:S05]  /*11530*/  IMAD.WIDE.U32 R24, R24, -0x2daee0ad, RZ ;  /* 0xd2511f5318187825 */ /* 0x000fca00078e00ff */
[----:B------:R-:W-:Y:S01]  /*11540*/  LOP3.LUT R43, R26, UR15, R25, 0x96, !PT ;  /* 0x0000000f1a2b7c12 */ /* 0x000fe2000f8e9619 */
[----:B------:R-:W-:Y:S01]  /*11550*/  UIADD3 UR15, UPT, UPT, UR4, -0x700cb87f, URZ ;  /* 0x8ff34781040f7890 */ /* 0x000fe2000fffe0ff */
[----:B------:R-:W-:Y:S01]  /*11560*/  MOV R26, R16 ;  /* 0x00000010001a7202 */ /* 0x000fe20000000f00 */
[----:B------:R-:W-:Y:S02]  /*11570*/  IMAD.MOV.U32 R16, RZ, RZ, R24 ;  /* 0x000000ffff107224 */ /* 0x000fe400078e0018 */
[----:B------:R-:W-:-:S04]  /*11580*/  IMAD.WIDE.U32 R24, R28, -0x326172a9, RZ ;  /* 0xcd9e8d571c187825 */ /* 0x000fc800078e00ff */
[----:B------:R-:W-:Y:S01]  /*11590*/  IMAD.MOV.U32 R46, RZ, RZ, R24 ;  /* 0x000000ffff2e7224 */ /* 0x000fe200078e0018 */
[----:B------:R-:W-:Y:S01]  /*115a0*/  LOP3.LUT R44, R44, UR15, R25, 0x96, !PT ;  /* 0x0000000f2c2c7c12 */ /* 0x000fe2000f8e9619 */
[----:B------:R-:W-:-:S07]  /*115b0*/  IMAD.MOV.U32 R24, RZ, RZ, RZ ;  /* 0x000000ffff187224 */ /* 0x000fce00078e00ff */
.L_x_1500:
[----:B------:R-:W-:Y:S05]  /*115c0*/  BSYNC.RECONVERGENT B0 ;  /* 0x0000000000007941 */ /* 0x000fea0003800200 */
.L_x_1499:
        /* <DEDUP_REMOVED lines=8> */
[----:B------:R-:W-:-:S04]  /*11650*/  FSETP.GTU.FTZ.AND P5, PT, R25, R136, PT ;  /* 0x000000881900720b */ /* 0x000fc80003fbc000 */
        /* <DEDUP_REMOVED lines=11> */
.L_x_1506:
[----:B------:R-:W-:Y:S01]  /*11710*/  VIADD R0, R0, 0x1 ;  /* 0x0000000100007836 */ /* 0x000fe20000000000 */
[----:B------:R-:W-:Y:S04]  /*11720*/  BSSY.RECONVERGENT B1, `(.L_x_1507) ;  /* 0x000000e000017945 */ /* 0x000fe80003800200 */
        /* <DEDUP_REMOVED lines=10> */
[----:B------:R-:W-:Y:S01]  /*117d0*/  @P0 IMAD.MOV R24, RZ, RZ, R5 ;  /* 0x000000ffff180224 */ /* 0x000fe200078e0205 */
[----:B------:R-:W-:-:S04]  /*117e0*/  LOP3.LUT P0, RZ, R6, 0x20, RZ, 0xc0, !PT ;  /* 0x0000002006ff7812 */ /* 0x000fc8000780c0ff */
[----:B------:R-:W-:-:S09]  /*117f0*/  @!P6 MOV R5, R24 ;  /* 0x000000180005e202 */ /* 0x000fd20000000f00 */
.L_x_1508:
[----:B------:R-:W-:Y:S05]  /*11800*/  BSYNC.RECONVERGENT B1 ;  /* 0x0000000000017941 */ /* 0x000fea0003800200 */
.L_x_1507:
        /* <DEDUP_REMOVED lines=47> */
[----:B------:R-:W-:Y:S02]  /*11b00*/  UIADD3 UR15, UPT, UPT, UR5, -0x24c28bd8, URZ ;  /* 0xdb3d7428050f7890 */ /* 0x000fe4000fffe0ff */
[----:B------:R-:W-:Y:S02]  /*11b10*/  IMAD.MOV.U32 R29, RZ, RZ, RZ ;  /* 0x000000ffff1d7224 */ /* 0x000fe400078e00ff */
[----:B------:R-:W-:-:S05]  /*11b20*/  IMAD.WIDE.U32 R26, R26, -0x2daee0ad, RZ ;  /* 0xd2511f531a1a7825 */ /* 0x000fca00078e00ff */
[----:B------:R-:W-:Y:S01]  /*11b30*/  LOP3.LUT R28, R28, UR15, R27, 0x96, !PT ;  /* 0x0000000f1c1c7c12 */ /* 0x000fe2000f8e961b */
[----:B------:R-:W-:-:S06]  /*11b40*/  UIADD3 UR15, UPT, UPT, UR4, -0xe443238, URZ ;  /* 0xf1bbcdc8040f7890 */ /* 0x000fcc000fffe0ff */
[----:B------:R-:W-:Y:S01]  /*11b50*/  LOP3.LUT R24, R24, UR15, R45, 0x96, !PT ;  /* 0x0000000f18187c12 */ /* 0x000fe2000f8e962d */
[----:B------:R-:W-:-:S04]  /*11b60*/  UIADD3 UR15, UPT, UPT, UR5, -0x695add53, URZ ;  /* 0x96a522ad050f7890 */ /* 0x000fc8000fffe0ff */
[----:B------:R-:W-:-:S05]  /*11b70*/  IMAD.WIDE.U32 R24, R24, -0x2daee0ad, RZ ;  /* 0xd2511f5318187825 */ /* 0x000fca00078e00ff */
[----:B------:R-:W-:Y:S01]  /*11b80*/  LOP3.LUT R43, R26, UR15, R25, 0x96, !PT ;  /* 0x0000000f1a2b7c12 */ /* 0x000fe2000f8e9619 */
[----:B------:R-:W-:Y:S01]  /*11b90*/  IMAD.MOV.U32 R26, RZ, RZ, R16 ;  /* 0x000000ffff1a7224 */ /* 0x000fe200078e0010 */
[----:B------:R-:W-:Y:S01]  /*11ba0*/  UIADD3 UR15, UPT, UPT, UR4, -0x700cb87f, URZ ;  /* 0x8ff34781040f7890 */ /* 0x000fe2000fffe0ff */
[----:B------:R-:W-:Y:S02]  /*11bb0*/  IMAD.MOV.U32 R16, RZ, RZ, R24 ;  /* 0x000000ffff107224 */ /* 0x000fe400078e0018 */
[----:B------:R-:W-:-:S05]  /*11bc0*/  IMAD.WIDE.U32 R24, R28, -0x326172a9, RZ ;  /* 0xcd9e8d571c187825 */ /* 0x000fca00078e00ff */
[----:B------:R-:W-:Y:S02]  /*11bd0*/  LOP3.LUT R44, R44, UR15, R25, 0x96, !PT ;  /* 0x0000000f2c2c7c12 */ /* 0x000fe4000f8e9619 */
[----:B------:R-:W-:-:S07]  /*11be0*/  MOV R46, R24 ;  /* 0x00000018002e7202 */ /* 0x000fce0000000f00 */
.L_x_1505:
[----:B------:R-:W-:Y:S05]  /*11bf0*/  BSYNC.RECONVERGENT B0 ;  /* 0x0000000000007941 */ /* 0x000fea0003800200 */
.L_x_1504:
        /* <DEDUP_REMOVED lines=14> */
[----:B------:R-:W-:Y:S02]  /*11ce0*/  @!P1 MOV R45, R19 ;  /* 0x00000013002d9202 */ /* 0x000fe40000000f00 */
[----:B------:R-:W-:Y:S02]  /*11cf0*/  SEL R24, RZ, 0x1, P6 ;  /* 0x00000001ff187807 */ /* 0x000fe40003000000 */
[----:B------:R-:W-:Y:S02]  /*11d00*/  F2FP.BF16.F32.PACK_AB R19, RZ, R45 ;  /* 0x0000002dff13723e */ /* 0x000fe400000010ff */
[----:B------:R-:W-:Y:S02]  /*11d10*/  PRMT R14, R24, 0x7610, R14 ;  /* 0x00007610180e7816 */ /* 0x000fe4000000000e */
[----:B------:R-:W-:Y:S01]  /*11d20*/  PRMT R23, R23, 0x5410, R19 ;  /* 0x0000541017177816 */ /* 0x000fe20000000013 */
[----:B------:R-:W-:Y:S06]  /*11d30*/  BRA `(.L_x_1509) ;  /* 0x0000003000a07947 */ /* 0x000fec0003800000 */
.L_x_1428:
[----:B------:R-:W-:Y:S01]  /*11d40*/  ISETP.NE.AND P2, PT, R25, 0x1, PT ;  /* 0x000000011900780c */ /* 0x000fe20003f45270 */
[----:B------:R-:W-:Y:S01]  /*11d50*/  BSSY.RECONVERGENT B0, `(.L_x_1510) ;  /* 0x0000059000007945 */ /* 0x000fe20003800200 */
[----:B------:R-:W-:Y:S02]  /*11d60*/  IMAD.MOV.U32 R26, RZ, RZ, 0x2 ;  /* 0x00000002ff1a7424 */ /* 0x000fe400078e00ff */
[----:B------:R-:W-:Y:S02]  /*11d70*/  IMAD.MOV.U32 R15, RZ, RZ, R46 ;  /* 0x000000ffff0f7224 */ /* 0x000fe400078e002e */
[----:B------:R-:W-:-:S07]  /*11d80*/  IMAD.MOV.U32 R16, RZ, RZ, R24 ;  /* 0x000000ffff107224 */ /* 0x000fce00078e0018 */
[----:B------:R-:W-:Y:S05]  /*11d90*/  @!P2 BRA `(.L_x_1511) ;  /* 0x000000040050a947 */ /* 0x000fea0003800000 */
[----:B------:R-:W-:-:S13]  /*11da0*/  ISETP.NE.AND P2, PT, R25, 0x3, PT ;  /* 0x000000031900780c */ /* 0x000fda0003f45270 */
[----:B------:R-:W-:Y:S05]  /*11db0*/  @!P2 BRA `(.L_x_1512) ;  /* 0x000000000020a947 */ /* 0x000fea0003800000 */
[----:B------:R-:W-:-:S13]  /*11dc0*/  ISETP.NE.AND P2, PT, R25, 0x2, PT ;  /* 0x000000021900780c */ /* 0x000fda0003f45270 */
[----:B------:R-:W-:Y:S01]  /*11dd0*/  @!P2 MOV R26, 0x3 ;  /* 0x00000003001aa802 */ /* 0x000fe20000000f00 */
[--C-:B------:R-:W-:Y:S01]  /*11de0*/  @!P2 IMAD.MOV.U32 R16, RZ, RZ, R24.reuse ;  /* 0x000000ffff10a224 */ /* 0x100fe200078e0018 */
[----:B------:R-:W-:Y:S01]  /*11df0*/  @!P2 MOV R15, R43 ;  /* 0x0000002b000fa202 */ /* 0x000fe20000000f00 */
[----:B------:R-:W-:Y:S02]  /*11e00*/  @P2 VIADD R26, R25, 0x1 ;  /* 0x00000001191a2836 */ /* 0x000fe40000000000 */
[----:B------:R-:W-:Y:S02]  /*11e10*/  @P2 IMAD.MOV.U32 R16, RZ, RZ, R24 ;  /* 0x000000ffff102224 */ /* 0x000fe400078e0018 */
[----:B------:R-:W-:Y:S01]  /*11e20*/  @P2 IMAD.MOV.U32 R15, RZ, RZ, R44 ;  /* 0x000000ffff0f2224 */ /* 0x000fe200078e002c */
[----:B------:R-:W-:Y:S06]  /*11e30*/  BRA `(.L_x_1511) ;  /* 0x0000000400287947 */ /* 0x000fec0003800000 */
.L_x_1512:
        /* <DEDUP_REMOVED lines=12> */
.L_x_1514:
[----:B------:R-:W-:Y:S05]  /*11f00*/  BSYNC.RECONVERGENT B1 ;  /* 0x0000000000017941 */ /* 0x000fea0003800200 */
.L_x_1513:
[----:B------:R-:W-:Y:S01]  /*11f10*/  IMAD.WIDE.U32 R26, R0, -0x2daee0ad, RZ ;  /* 0xd2511f53001a7825 */ /* 0x000fe200078e00ff */
[----:B------:R-:W-:-:S03]  /*11f20*/  UIADD3 UR15, UPT, UPT, UR4, -0x61c88647, URZ ;  /* 0x9e3779b9040f7890 */ /* 0x000fc6000fffe0ff */
[----:B------:R-:W-:Y:S01]  /*11f30*/  IMAD.WIDE.U32 R28, R2, -0x326172a9, RZ ;  /* 0xcd9e8d57021c7825 */ /* 0x000fe200078e00ff */
[----:B0-----:R-:W-:-:S03]  /*11f40*/  LOP3.LUT R18, R5, UR5, R27, 0x96, !PT ;  /* 0x0000000505127c12 */ /* 0x001fc6000f8e961b */
        /* <DEDUP_REMOVED lines=57> */
.L_x_1511:
[----:B------:R-:W-:Y:S05]  /*122e0*/  BSYNC.RECONVERGENT B0 ;  /* 0x0000000000007941 */ /* 0x000fea0003800200 */
.L_x_1510:
[----:B------:R-:W-:Y:S01]  /*122f0*/  I2FP.F32.U32 R15, R15 ;  /* 0x0000000f000f7245 */ /* 0x000fe20000201000 */
[----:B------:R-:W-:Y:S01]  /*12300*/  BSSY.RECONVERGENT B0, `(.L_x_1515) ;  /* 0x0000063000007945 */ /* 0x000fe20003800200 */
[----:B------:R-:W-:Y:S01]  /*12310*/  ISETP.NE.AND P3, PT, R26, 0x1, PT ;  /* 0x000000011a00780c */ /* 0x000fe20003f65270 */
[----:B0-----:R-:W-:Y:S01]  /*12320*/  IMAD.MOV.U32 R18, RZ, RZ, 0x2 ;  /* 0x00000002ff127424 */ /* 0x001fe200078e00ff */
[----:B------:R-:W-:Y:S01]  /*12330*/  LOP3.LUT R6, R6, 0xffffffef, RZ, 0xc0, !PT ;  /* 0xffffffef06067812 */ /* 0x000fe200078ec0ff */
[----:B------:R-:W-:Y:S01]  /*12340*/  FFMA.FTZ R15, R15, R135, 1.1641532182693481445e-10 ;  /* 0x2f0000000f0f7423 */ /* 0x000fe20000010087 */
[----:B------:R-:W-:-:S04]  /*12350*/  IMAD.MOV.U32 R19, RZ, RZ, R46 ;  /* 0x000000ffff137224 */ /* 0x000fc800078e002e */
[----:B------:R-:W-:Y:S02]  /*12360*/  FSETP.GTU.FTZ.AND P2, PT, R15, R136, PT ;  /* 0x000000880f00720b */ /* 0x000fe40003f5c000 */
[C---:B-----5:R-:W-:Y:S02]  /*12370*/  SHF.L.U32 R15, R20.reuse, 0x10, RZ ;  /* 0x00000010140f7819 */ /* 0x060fe400000006ff */
        /* <DEDUP_REMOVED lines=17> */
.L_x_1517:
        /* <DEDUP_REMOVED lines=12> */
.L_x_1519:
[----:B------:R-:W-:Y:S05]  /*12550*/  BSYNC.RECONVERGENT B1 ;  /* 0x0000000000017941 */ /* 0x000fea0003800200 */
.L_x_1518:
        /* <DEDUP_REMOVED lines=61> */
.L_x_1516:
[----:B------:R-:W-:Y:S05]  /*12930*/  BSYNC.RECONVERGENT B0 ;  /* 0x0000000000007941 */ /* 0x000fea0003800200 */
.L_x_1515:
        /* <DEDUP_REMOVED lines=26> */
.L_x_1522:
        /* <DEDUP_REMOVED lines=12> */
.L_x_1524:
[----:B------:R-:W-:Y:S05]  /*12ba0*/  BSYNC.RECONVERGENT B1 ;  /* 0x0000000000017941 */ /* 0x000fea0003800200 */
.L_x_1523:
        /* <DEDUP_REMOVED lines=61> */
.L_x_1521:
[----:B------:R-:W-:Y:S05]  /*12f80*/  BSYNC.RECONVERGENT B0 ;  /* 0x0000000000007941 */ /* 0x000fea0003800200 */
.L_x_1520:
[----:B------:R-:W-:Y:S01]  /*12f90*/  I2FP.F32.U32 R18, R19 ;  /* 0x0000001300127245 */ /* 0x000fe20000201000 */
[----:B------:R-:W-:Y:S01]  /*12fa0*/  BSSY.RECONVERGENT B0, `(.L_x_1525) ;  /* 0x0000063000007945 */ /* 0x000fe20003800200 */
[----:B------:R-:W-:Y:S01]  /*12fb0*/  ISETP.NE.AND P3, PT, R24, 0x1, PT ;  /* 0x000000011800780c */ /* 0x000fe20003f65270 */
[----:B------:R-:W-:Y:S01]  /*12fc0*/  IMAD.MOV.U32 R25, RZ, RZ, 0x2 ;  /* 0x00000002ff197424 */ /* 0x000fe200078e00ff */
[----:B------:R-:W-:Y:S01]  /*12fd0*/  LOP3.LUT R6, R6, 0xfffffffb, RZ, 0xc0, !PT ;  /* 0xfffffffb06067812 */ /* 0x000fe200078ec0ff */
[----:B------:R-:W-:Y:S01]  /*12fe0*/  FFMA.FTZ R18, R18, R135, 1.1641532182693481445e-10 ;  /* 0x2f00000012127423 */ /* 0x000fe20000010087 */
[----:B------:R-:W-:-:S04]  /*12ff0*/  IMAD.MOV.U32 R19, RZ, RZ, R46 ;  /* 0x000000ffff137224 */ /* 0x000fc800078e002e */
[----:B------:R-:W-:Y:S02]  /*13000*/  FSETP.GTU.FTZ.AND P2, PT, R18, R136, PT ;  /* 0x000000881200720b */ /* 0x000fe40003f5c000 */
[C---:B------:R-:W-:Y:S02]  /*13010*/  SHF.L.U32 R18, R21.reuse, 0x10, RZ ;  /* 0x0000001015127819 */ /* 0x040fe400000006ff */
        /* <DEDUP_REMOVED lines=17> */
.L_x_1527:
        /* <DEDUP_REMOVED lines=12> */
.L_x_1529:
[----:B------:R-:W-:Y:S05]  /*131f0*/  BSYNC.RECONVERGENT B1 ;  /* 0x0000000000017941 */ /* 0x000fea0003800200 */
.L_x_1528:
        /* <DEDUP_REMOVED lines=61> */
.L_x_1526:
[----:B------:R-:W-:Y:S05]  /*135d0*/  BSYNC.RECONVERGENT B0 ;  /* 0x0000000000007941 */ /* 0x000fea0003800200 */
.L_x_1525:
        /* <DEDUP_REMOVED lines=26> */
.L_x_1532:
        /* <DEDUP_REMOVED lines=12> */
.L_x_1534:
[----:B------:R-:W-:Y:S05]  /*13840*/  BSYNC.RECONVERGENT B1 ;  /* 0x0000000000017941 */ /* 0x000fea0003800200 */
.L_x_1533:
        /* <DEDUP_REMOVED lines=61> */
.L_x_1531:
[----:B------:R-:W-:Y:S05]  /*13c20*/  BSYNC.RECONVERGENT B0 ;  /* 0x0000000000007941 */ /* 0x000fea0003800200 */
.L_x_1530:
[----:B------:R-:W-:Y:S01]  /*13c30*/  I2FP.F32.U32 R19, R19 ;  /* 0x0000001300137245 */ /* 0x000fe20000201000 */
[----:B------:R-:W-:Y:S01]  /*13c40*/  BSSY.RECONVERGENT B0, `(.L_x_1535) ;  /* 0x0000061000007945 */ /* 0x000fe20003800200 */
[----:B------:R-:W-:Y:S01]  /*13c50*/  ISETP.NE.AND P3, PT, R24, 0x1, PT ;  /* 0x000000011800780c */ /* 0x000fe20003f65270 */
[----:B------:R-:W-:Y:S02]  /*13c60*/  IMAD.MOV.U32 R26, RZ, RZ, 0x2 ;  /* 0x00000002ff1a7424 */ /* 0x000fe400078e00ff */
[----:B------:R-:W-:Y:S01]  /*13c70*/  FFMA.FTZ R19, R19, R135, 1.1641532182693481445e-10 ;  /* 0x2f00000013137423 */ /* 0x000fe20000010087 */
[----:B------:R-:W-:-:S04]  /*13c80*/  IMAD.MOV.U32 R25, RZ, RZ, R46 ;  /* 0x000000ffff197224 */ /* 0x000fc800078e002e */
[----:B------:R-:W-:Y:S02]  /*13c90*/  FSETP.GTU.FTZ.AND P2, PT, R19, R136, PT ;  /* 0x000000881300720b */ /* 0x000fe40003f5c000 */
[----:B------:R-:W-:-:S05]  /*13ca0*/  SHF.L.U32 R19, R22, 0x10, RZ ;  /* 0x0000001016137819 */ /* 0x000fca00000006ff */
[----:B------:R-:W-:-:S05]  /*13cb0*/  FMUL.FTZ R19, R19, R137 ;  /* 0x0000008913137220 */ /* 0x000fca0000410000 */
[----:B------:R-:W-:Y:S01]  /*13cc0*/  FSEL R125, R19, RZ, !P2 ;  /* 0x000000ff137d7208 */ /* 0x000fe20005000000 */
[----:B------:R-:W-:Y:S01]  /*13cd0*/  @P1 IMAD.U32 R19, R50, 0x10000, RZ ;  /* 0x0001000032131824 */ /* 0x000fe200078e00ff */
[----:B------:R-:W-:-:S03]  /*13ce0*/  PLOP3.LUT P2, PT, P2, PT, PT, 0x8, 0x80 ;  /* 0x000000000080781c */ /* 0x000fc6000174e170 */
[----:B------:R-:W-:Y:S01]  /*13cf0*/  @P1 FADD.FTZ R125, R19, R125 ;  /* 0x0000007d137d1221 */ /* 0x000fe20000010000 */
[----:B------:R-:W-:-:S04]  /*13d00*/  PRMT R19, R22, 0x7632, R19 ;  /* 0x0000763216137816 */ /* 0x000fc80000000013 */
        /* <DEDUP_REMOVED lines=10> */
.L_x_1537:
        /* <DEDUP_REMOVED lines=12> */
.L_x_1539:
[----:B------:R-:W-:Y:S05]  /*13e70*/  BSYNC.RECONVERGENT B1 ;  /* 0x0000000000017941 */ /* 0x000fea0003800200 */
.L_x_1538:
        /* <DEDUP_REMOVED lines=61> */
.L_x_1536:
[----:B------:R-:W-:Y:S05]  /*14250*/  BSYNC.RECONVERGENT B0 ;  /* 0x0000000000007941 */ /* 0x000fea0003800200 */
.L_x_1535:
[----:B------:R-:W-:Y:S01]  /*14260*/  I2FP.F32.U32 R24, R25 ;  /* 0x0000001900187245 */ /* 0x000fe20000201000 */
[----:B------:R-:W-:Y:S01]  /*14270*/  IMAD.U32 R19, R19, 0x10000, RZ ;  /* 0x0001000013137824 */ /* 0x000fe200078e00ff */
[----:B------:R-:W-:Y:S01]  /*14280*/  ISETP.NE.AND P4, PT, R26, 0x1, PT ;  /* 0x000000011a00780c */ /* 0x000fe20003f85270 */
[----:B------:R-:W-:Y:S01]  /*14290*/  BSSY.RECONVERGENT B0, `(.L_x_1540) ;  /* 0x000005f000007945 */ /* 0x000fe20003800200 */
[----:B------:R-:W-:Y:S02]  /*142a0*/  IMAD.MOV.U32 R25, RZ, RZ, R46 ;  /* 0x000000ffff197224 */ /* 0x000fe400078e002e */
[----:B------:R-:W-:Y:S01]  /*142b0*/  FFMA.FTZ R24, R24, R135, 1.1641532182693481445e-10 ;  /* 0x2f00000018187423 */ /* 0x000fe20000010087 */
[----:B------:R-:W-:Y:S01]  /*142c0*/  FMUL.FTZ R124, R19, R137 ;  /* 0x00000089137c7220 */ /* 0x000fe20000410000 */
[----:B------:R-:W-:-:S03]  /*142d0*/  @P1 PRMT R19, R50, 0x7632, R19 ;  /* 0x0000763232131816 */ /* 0x000fc60000000013 */
[----:B------:R-:W-:Y:S01]  /*142e0*/  FSETP.GTU.FTZ.AND P3, PT, R24, R136, PT ;  /* 0x000000881800720b */ /* 0x000fe20003f7c000 */
[----:B------:R-:W-:Y:S02]  /*142f0*/  HFMA2 R24, -RZ, RZ, 0, 1.1920928955078125e-07 ;  /* 0x00000002ff187431 */ /* 0x000fe400000001ff */
        /* <DEDUP_REMOVED lines=14> */
.L_x_1542:
        /* <DEDUP_REMOVED lines=12> */
.L_x_1544:
[----:B------:R-:W-:Y:S05]  /*144a0*/  BSYNC.RECONVERGENT B1 ;  /* 0x0000000000017941 */ /* 0x000fea0003800200 */
.L_x_1543:
        /* <DEDUP_REMOVED lines=61> */
.L_x_1541:
[----:B------:R-:W-:Y:S05]  /*14880*/  BSYNC.RECONVERGENT B0 ;  /* 0x0000000000007941 */ /* 0x000fea0003800200 */
.L_x_1540:
        /* <DEDUP_REMOVED lines=24> */
.L_x_1547:
        /* <DEDUP_REMOVED lines=12> */
.L_x_1549:
[----:B------:R-:W-:Y:S05]  /*14ad0*/  BSYNC.RECONVERGENT B1 ;  /* 0x0000000000017941 */ /* 0x000fea0003800200 */
.L_x_1548:
        /* <DEDUP_REMOVED lines=57> */
[----:B------:R-:W-:Y:S01]  /*14e70*/  MOV R16, R24 ;  /* 0x0000001800107202 */ /* 0x000fe20000000f00 */
[----:B------:R-:W-:Y:S01]  /*14e80*/  UIADD3 UR15, UPT, UPT, UR4, -0x700cb87f, URZ ;  /* 0x8ff34781040f7890 */ /* 0x000fe2000fffe0ff */
[----:B------:R-:W-:-:S04]  /*14e90*/  IMAD.WIDE.U32 R24, R28, -0x326172a9, RZ ;  /* 0xcd9e8d571c187825 */ /* 0x000fc800078e00ff */
[----:B------:R-:W-:Y:S01]  /*14ea0*/  IMAD.MOV.U32 R46, RZ, RZ, R24 ;  /* 0x000000ffff2e7224 */ /* 0x000fe200078e0018 */
[----:B------:R-:W-:-:S07]  /*14eb0*/  LOP3.LUT R44, R44, UR15, R25, 0x96, !PT ;  /* 0x0000000f2c2c7c12 */ /* 0x000fce000f8e9619 */
.L_x_1546:
[----:B------:R-:W-:Y:S05]  /*14ec0*/  BSYNC.RECONVERGENT B0 ;  /* 0x0000000000007941 */ /* 0x000fea0003800200 */
.L_x_1545:
        /* <DEDUP_REMOVED lines=15> */
.L_x_1509:
[----:B------:R-:W-:Y:S01]  /*14fc0*/  IMAD.WIDE.U32 R18, R17, 0x10, R174 ;  /* 0x0000001011127825 */ /* 0x000fe200078e00ae */
[----:B------:R-:W-:Y:S02]  /*14fd0*/  SEL R15, RZ, 0x10000, !P4 ;  /* 0x00010000ff0f7807 */ /* 0x000fe40006000000 */
[C---:B------:R-:W-:Y:S02]  /*14fe0*/  LOP3.LUT P4, RZ, R6.reuse, 0x4, RZ, 0xc0, !PT ;  /* 0x0000000406ff7812 */ /* 0x040fe4000788c0ff */
[----:B------:R0:W-:Y:S01]  /*14ff0*/  STG.E.128 desc[UR6][R18.64], R20 ;  /* 0x0000001412007986 */ /* 0x0001e2000c101d06 */
[----:B------:R-:W-:Y:S02]  /*15000*/  LOP3.LUT P6, RZ, R6, 0x10, RZ, 0xc0, !PT ;  /* 0x0000001006ff7812 */ /* 0x000fe400078cc0ff */
[----:B0-----:R-:W-:Y:S02]  /*15010*/  SEL R18, RZ, 0x1000000, !P5 ;  /* 0x01000000ff127807 */ /* 0x001fe40006800000 */
[----:B------:R-:W-:-:S02]  /*15020*/  SEL R19, RZ, 0x100, !P3 ;  /* 0x00000100ff137807 */ /* 0x000fc40005800000 */
[C---:B------:R-:W-:Y:S02]  /*15030*/  LOP3.LUT P5, RZ, R6.reuse, 0x8, RZ, 0xc0, !PT ;  /* 0x0000000806ff7812 */ /* 0x040fe400078ac0ff */
[----:B------:R-:W-:Y:S02]  /*15040*/  LOP3.LUT P3, RZ, R6, 0x2, RZ, 0xc0, !PT ;  /* 0x0000000206ff7812 */ /* 0x000fe4000786c0ff */
[----:B------:R-:W-:Y:S02]  /*15050*/  LOP3.LUT R18, R19, R18, R15, 0xfe, !PT ;  /* 0x0000001213127212 */ /* 0x000fe400078efe0f */
[----:B------:R-:W-:Y:S02]  /*15060*/  SEL R15, RZ, 0x1000000, !P3 ;  /* 0x01000000ff0f7807 */ /* 0x000fe40005800000 */
[----:B------:R-:W-:Y:S02]  /*15070*/  SEL R19, RZ, 0x10000, !P4 ;  /* 0x00010000ff137807 */ /* 0x000fe40006000000 */
[----:B------:R-:W-:-:S04]  /*15080*/  SEL R20, RZ, 0x100, !P5 ;  /* 0x00000100ff147807 */ /* 0x000fc80006800000 */
[----:B------:R-:W-:Y:S01]  /*15090*/  LOP3.LUT R15, R20, R15, R19, 0xfe, !PT ;  /* 0x0000000f140f7212 */ /* 0x000fe200078efe13 */
[----:B------:R-:W-:Y:S01]  /*150a0*/  IMAD.WIDE.U32 R20, R17, 0x8, R172 ;  /* 0x0000000811147825 */ /* 0x000fe200078e00ac */
        /* <DEDUP_REMOVED lines=26> */
.L_x_1550:
[----:B0-----:R-:W0:Y:S01]  /*15250*/  @P0 LDC.64 R20, c[0x0][0x398] ;  /* 0x0000e600ff140b82 */ /* 0x001e220000000a00 */
[----:B------:R-:W-:-:S07]  /*15260*/  VIADD R15, R130, 0x40 ;  /* 0x00000040820f7836 */ /* 0x000fce0000000000 */
[----:B-1----:R-:W1:Y:S01]  /*15270*/  @P1 LDC.64 R18, c[0x0][0x3a0] ;  /* 0x0000e800ff121b82 */ /* 0x002e620000000a00 */
[----:B------:R-:W-:-:S06]  /*15280*/  IMAD.WIDE.U32 R24, R15, 0x10, R166 ;  /* 0x000000100f187825 */ /* 0x000fcc00078e00a6 */
[----:B------:R-:W5:Y:S01]  /*15290*/  LDG.E.128 R24, desc[UR6][R24.64] ;  /* 0x0000000618187981 */ /* 0x000f62000c1e1d00 */
[----:B0-----:R-:W-:-:S05]  /*152a0*/  @P0 IMAD.WIDE.U32 R20, R15, 0x10, R20 ;  /* 0x000000100f140825 */ /* 0x001fca00078e0014 */
[----:B------:R0:W5:Y:S01]  /*152b0*/  @P0 LDG.E.128 R52, desc[UR6][R20.64] ;  /* 0x0000000614340981 */ /* 0x000162000c1e1d00 */
[----:B-1----:R-:W-:-:S05]  /*152c0*/  @P1 IMAD.WIDE.U32 R18, R15, 0x10, R18 ;  /* 0x000000100f121825 */ /* 0x002fca00078e0012 */
[----:B------:R0:W5:Y:S01]  /*152d0*/  @P1 LDG.E.128 R48, desc[UR6][R18.64] ;  /* 0x0000000612301981 */ /* 0x000162000c1e1d00 */
        /* <DEDUP_REMOVED lines=12> */
[----:B------:R-:W-:Y:S02]  /*153a0*/  @!P2 IMAD.MOV.U32 R7, RZ, RZ, R43 ;  /* 0x000000ffff07a224 */ /* 0x000fe400078e002b */
[----:B------:R-:W-:Y:S02]  /*153b0*/  @P2 VIADD R8, R29, 0x1 ;  /* 0x000000011d082836 */ /* 0x000fe40000000000 */
[----:B------:R-:W-:Y:S02]  /*153c0*/  @P2 IMAD.MOV.U32 R28, RZ, RZ, R16 ;  /* 0x000000ffff1c2224 */ /* 0x000fe400078e0010 */
[----:B------:R-:W-:Y:S01]  /*153d0*/  @P2 IMAD.MOV.U32 R7, RZ, RZ, R44 ;  /* 0x000000ffff072224 */ /* 0x000fe200078e002c */
[----:B------:R-:W-:Y:S06]  /*153e0*/  BRA `(.L_x_1553) ;  /* 0x0000000400287947 */ /* 0x000fec0003800000 */
.L_x_1554:
        /* <DEDUP_REMOVED lines=12> */
.L_x_1556:
[----:B------:R-:W-:Y:S05]  /*154b0*/  BSYNC.RECONVERGENT B1 ;  /* 0x0000000000017941 */ /* 0x000fea0003800200 */
.L_x_1555:
        /* <DEDUP_REMOVED lines=56> */
[----:B------:R-:W-:Y:S01]  /*15840*/  UIADD3 UR15, UPT, UPT, UR4, -0x700cb87f, URZ ;  /* 0x8ff34781040f7890 */ /* 0x000fe2000fffe0ff */
[----:B------:R-:W-:-:S04]  /*15850*/  IMAD.WIDE.U32 R8, R9, -0x326172a9, RZ ;  /* 0xcd9e8d5709087825 */ /* 0x000fc800078e00ff */
[----:B------:R-:W-:Y:S01]  /*15860*/  IMAD.MOV.U32 R46, RZ, RZ, R8 ;  /* 0x000000ffff2e7224 */ /* 0x000fe200078e0008 */
[----:B------:R-:W-:Y:S01]  /*15870*/  LOP3.LUT R44, R10, UR15, R9, 0x96, !PT ;  /* 0x0000000f0a2c7c12 */ /* 0x000fe2000f8e9609 */
[----:B------:R-:W-:-:S07]  /*15880*/  IMAD.MOV.U32 R8, RZ, RZ, RZ ;  /* 0x000000ffff087224 */ /* 0x000fce00078e00ff */
.L_x_1553:
[----:B------:R-:W-:Y:S05]  /*15890*/  BSYNC.RECONVERGENT B0 ;  /* 0x0000000000007941 */ /* 0x000fea0003800200 */
.L_x_1552:
[----:B------:R-:W-:Y:S01]  /*158a0*/  I2FP.F32.U32 R7, R7 ;  /* 0x0000000700077245 */ /* 0x000fe20000201000 */
[----:B------:R-:W-:Y:S01]  /*158b0*/  BSSY.RECONVERGENT B0, `(.L_x_1557) ;  /* 0x0000061000007945 */ /* 0x000fe20003800200 */
[----:B------:R-:W-:Y:S01]  /*158c0*/  ISETP.NE.AND P3, PT, R8, 0x1, PT ;  /* 0x000000010800780c */ /* 0x000fe20003f65270 */
[----:B------:R-:W-:Y:S01]  /*158d0*/  IMAD.MOV.U32 R9, RZ, RZ, 0x2 ;  /* 0x00000002ff097424 */ /* 0x000fe200078e00ff */
[----:B------:R-:W-:Y:S01]  /*158e0*/  LOP3.LUT R6, R6, 0xffffffef, RZ, 0xc0, !PT ;  /* 0xffffffef06067812 */ /* 0x000fe200078ec0ff */
[----:B------:R-:W-:Y:S01]  /*158f0*/  FFMA.FTZ R7, R7, R135, 1.1641532182693481445e-10 ;  /* 0x2f00000007077423 */ /* 0x000fe20000010087 */
[----:B------:R-:W-:-:S04]  /*15900*/  MOV R11, R46 ;  /* 0x0000002e000b7202 */ /* 0x000fc80000000f00 */
[----:B------:R-:W-:Y:S01]  /*15910*/  FSETP.GTU.FTZ.AND P2, PT, R7, R136, PT ;  /* 0x000000880700720b */ /* 0x000fe20003f5c000 */
[C---:B-----5:R-:W-:Y:S01]  /*15920*/  IMAD.U32 R7, R24.reuse, 0x10000, RZ ;  /* 0x0001000018077824 */ /* 0x060fe200078e00ff */
[----:B------:R-:W-:Y:S02]  /*15930*/  PRMT R24, R24, 0x7632, R24 ;  /* 0x0000763218187816 */ /* 0x000fe40000000018 */
        /* <DEDUP_REMOVED lines=13> */
.L_x_1559:
        /* <DEDUP_REMOVED lines=12> */
.L_x_1561:
[----:B------:R-:W-:Y:S05]  /*15ad0*/  BSYNC.RECONVERGENT B1 ;  /* 0x0000000000017941 */ /* 0x000fea0003800200 */
.L_x_1560:
        /* <DEDUP_REMOVED lines=52> */
[----:B------:R-:W-:Y:S01]  /*15e20*/  UIADD3 UR15, UPT, UPT, UR5, -0x695add53, URZ ;  /* 0x96a522ad050f7890 */ /* 0x000fe2000fffe0ff */
[----:B------:R-:W-:-:S03]  /*15e30*/  MOV R11, R28 ;  /* 0x0000001c000b7202 */ /* 0x000fc60000000f00 */
[----:B------:R-:W-:-:S04]  /*15e40*/  IMAD.WIDE.U32 R8, R8, -0x2daee0ad, RZ ;  /* 0xd2511f5308087825 */ /* 0x000fc800078e00ff */
[----:B------:R-:W-:Y:S01]  /*15e50*/  IMAD.MOV.U32 R28, RZ, RZ, R8 ;  /* 0x000000ffff1c7224 */ /* 0x000fe200078e0008 */
[----:B------:R-:W-:Y:S01]  /*15e60*/  LOP3.LUT R43, R12, UR15, R9, 0x96, !PT ;  /* 0x0000000f0c2b7c12 */ /* 0x000fe2000f8e9609 */
[----:B------:R-:W-:Y:S01]  /*15e70*/  UIADD3 UR15, UPT, UPT, UR4, -0x700cb87f, URZ ;  /* 0x8ff34781040f7890 */ /* 0x000fe2000fffe0ff */
[----:B------:R-:W-:-:S04]  /*15e80*/  IMAD.WIDE.U32 R8, R13, -0x326172a9, RZ ;  /* 0xcd9e8d570d087825 */ /* 0x000fc800078e00ff */
[----:B------:R-:W-:Y:S01]  /*15e90*/  IMAD.MOV.U32 R46, RZ, RZ, R8 ;  /* 0x000000ffff2e7224 */ /* 0x000fe200078e0008 */
[----:B------:R-:W-:Y:S01]  /*15ea0*/  LOP3.LUT R44, R10, UR15, R9, 0x96, !PT ;  /* 0x0000000f0a2c7c12 */ /* 0x000fe2000f8e9609 */
[----:B------:R-:W-:-:S07]  /*15eb0*/  IMAD.MOV.U32 R9, RZ, RZ, RZ ;  /* 0x000000ffff097224 */ /* 0x000fce00078e00ff */
.L_x_1558:
[----:B------:R-:W-:Y:S05]  /*15ec0*/  BSYNC.RECONVERGENT B0 ;  /* 0x0000000000007941 */ /* 0x000fea0003800200 */
.L_x_1557:
[----:B------:R-:W-:Y:S01]  /*15ed0*/  I2FP.F32.U32 R8, R11 ;  /* 0x0000000b00087245 */ /* 0x000fe20000201000 */
[----:B0-----:R-:W-:Y:S01]  /*15ee0*/  @P1 IMAD.U32 R18, R48, 0x10000, RZ ;  /* 0x0001000030121824 */ /* 0x001fe200078e00ff */
        /* <DEDUP_REMOVED lines=23> */
.L_x_1564:
        /* <DEDUP_REMOVED lines=12> */
.L_x_1566:
[----:B------:R-:W-:Y:S05]  /*16120*/  BSYNC.RECONVERGENT B1 ;  /* 0x0000000000017941 */ /* 0x000fea0003800200 */
.L_x_1565:
        /* <DEDUP_REMOVED lines=62> */
.L_x_1563:
[----:B------:R-:W-:Y:S05]  /*16510*/  BSYNC.RECONVERGENT B0 ;  /* 0x0000000000007941 */ /* 0x000fea0003800200 */
.L_x_1562:
[----:B------:R-:W-:Y:S01]  /*16520*/  I2FP.F32.U32 R9, R11 ;  /* 0x0000000b00097245 */ /* 0x000fe20000201000 */
[----:B------:R-:W-:Y:S01]  /*16530*/  BSSY.RECONVERGENT B0, `(.L_x_1567) ;  /* 0x0000060000007945 */ /* 0x000fe20003800200 */
[----:B------:R-:W-:Y:S01]  /*16540*/  ISETP.NE.AND P3, PT, R8, 0x1, PT ;  /* 0x000000010800780c */ /* 0x000fe20003f65270 */
[----:B------:R-:W-:Y:S01]  /*16550*/  IMAD.MOV.U32 R12, RZ, RZ, 0x2 ;  /* 0x00000002ff0c7424 */ /* 0x000fe200078e00ff */
[----:B------:R-:W-:Y:S01]  /*16560*/  SHF.L.U32 R24, R24, 0x10, RZ ;  /* 0x0000001018187819 */ /* 0x000fe200000006ff */
[----:B------:R-:W-:Y:S01]  /*16570*/  FFMA.FTZ R9, R9, R135, 1.1641532182693481445e-10 ;  /* 0x2f00000009097423 */ /* 0x000fe20000010087 */
[----:B------:R-:W-:Y:S01]  /*16580*/  LOP3.LUT R6, R6, 0xfffffff7, RZ, 0xc0, !PT ;  /* 0xfffffff706067812 */ /* 0x000fe200078ec0ff */
[----:B------:R-:W-:Y:S02]  /*16590*/  IMAD.MOV.U32 R11, RZ, RZ, R46 ;  /* 0x000000ffff0b7224 */ /* 0x000fe400078e002e */
[----:B------:R-:W-:Y:S01]  /*165a0*/  FMUL.FTZ R14, R24, R137 ;  /* 0x00000089180e7220 */ /* 0x000fe20000410000 */
[----:B------:R-:W-:-:S04]  /*165b0*/  FSETP.GTU.FTZ.AND P2, PT, R9, R136, PT ;  /* 0x000000880900720b */ /* 0x000fc80003f5c000 */
        /* <DEDUP_REMOVED lines=12> */
.L_x_1569:
        /* <DEDUP_REMOVED lines=12> */
.L_x_1571:
[----:B------:R-:W-:Y:S05]  /*16740*/  BSYNC.RECONVERGENT B1 ;  /* 0x0000000000017941 */ /* 0x000fea0003800200 */
.L_x_1570:
        /* <DEDUP_REMOVED lines=53> */
[----:B------:R-:W-:-:S03]  /*16aa0*/  IMAD.MOV.U32 R11, RZ, RZ, R28 ;  /* 0x000000ffff0b7224 */ /* 0x000fc600078e001c */
[----:B------:R-:W-:-:S04]  /*16ab0*/  IMAD.WIDE.U32 R8, R8, -0x2daee0ad, RZ ;  /* 0xd2511f5308087825 */ /* 0x000fc800078e00ff */
[----:B------:R-:W-:Y:S01]  /*16ac0*/  IMAD.MOV.U32 R28, RZ, RZ, R8 ;  /* 0x000000ffff1c7224 */ /* 0x000fe200078e0008 */
[----:B------:R-:W-:Y:S01]  /*16ad0*/  LOP3.LUT R43, R12, UR15, R9, 0x96, !PT ;  /* 0x0000000f0c2b7c12 */ /* 0x000fe2000f8e9609 */
[----:B------:R-:W-:Y:S01]  /*16ae0*/  UIADD3 UR15, UPT, UPT, UR4, -0x700cb87f, URZ ;  /* 0x8ff34781040f7890 */ /* 0x000fe2000fffe0ff */
[----:B------:R-:W-:-:S04]  /*16af0*/  IMAD.WIDE.U32 R8, R13, -0x326172a9, RZ ;  /* 0xcd9e8d570d087825 */ /* 0x000fc800078e00ff */
[----:B------:R-:W-:Y:S01]  /*16b00*/  IMAD.MOV.U32 R12, RZ, RZ, RZ ;  /* 0x000000ffff0c7224 */ /* 0x000fe200078e00ff */
[----:B------:R-:W-:Y:S02]  /*16b10*/  LOP3.LUT R44, R10, UR15, R9, 0x96, !PT ;  /* 0x0000000f0a2c7c12 */ /* 0x000fe4000f8e9609 */
[----:B------:R-:W-:-:S07]  /*16b20*/  MOV R46, R8 ;  /* 0x00000008002e7202 */ /* 0x000fce0000000f00 */
.L_x_1568:
[----:B------:R-:W-:Y:S05]  /*16b30*/  BSYNC.RECONVERGENT B0 ;  /* 0x0000000000007941 */ /* 0x000fea0003800200 */
.L_x_1567:
        /* <DEDUP_REMOVED lines=27> */
.L_x_1574:
        /* <DEDUP_REMOVED lines=12> */
.L_x_1576:
[----:B------:R-:W-:Y:S05]  /*16db0*/  BSYNC.RECONVERGENT B1 ;  /* 0x0000000000017941 */ /* 0x000fea0003800200 */
.L_x_1575:
        /* <DEDUP_REMOVED lines=54> */
[----:B------:R-:W-:-:S04]  /*17120*/  IMAD.WIDE.U32 R10, R10, -0x2daee0ad, RZ ;  /* 0xd2511f530a0a7825 */ /* 0x000fc800078e00ff */
[----:B------:R-:W-:Y:S01]  /*17130*/  IMAD.MOV.U32 R28, RZ, RZ, R10 ;  /* 0x000000ffff1c7224 */ /* 0x000fe200078e000a */
[----:B------:R-:W-:Y:S01]  /*17140*/  LOP3.LUT R43, R20, UR15, R11, 0x96, !PT ;  /* 0x0000000f142b7c12 */ /* 0x000fe2000f8e960b */
[----:B------:R-:W-:Y:S01]  /*17150*/  UIADD3 UR15, UPT, UPT, UR4, -0x700cb87f, URZ ;  /* 0x8ff34781040f7890 */ /* 0x000fe2000fffe0ff */
[----:B------:R-:W-:-:S03]  /*17160*/  IMAD.WIDE.U32 R10, R14, -0x326172a9, RZ ;  /* 0xcd9e8d570e0a7825 */ /* 0x000fc600078e00ff */
[----:B------:R-:W-:Y:S01]  /*17170*/  MOV R46, R10 ;  /* 0x0000000a002e7202 */ /* 0x000fe20000000f00 */
[----:B------:R-:W-:Y:S01]  /*17180*/  IMAD.MOV.U32 R10, RZ, RZ, RZ ;  /* 0x000000ffff0a7224 */ /* 0x000fe200078e00ff */
[----:B------:R-:W-:-:S07]  /*17190*/  LOP3.LUT R44, R12, UR15, R11, 0x96, !PT ;  /* 0x0000000f0c2c7c12 */ /* 0x000fce000f8e960b */
.L_x_1573:
[----:B------:R-:W-:Y:S05]  /*171a0*/  BSYNC.RECONVERGENT B0 ;  /* 0x0000000000007941 */ /* 0x000fea0003800200 */
.L_x_1572:
        /* <DEDUP_REMOVED lines=8> */
[C---:B------:R-:W-:Y:S01]  /*17230*/  IMAD.U32 R9, R25.reuse, 0x10000, RZ ;  /* 0x0001000019097824 */ /* 0x040fe200078e00ff */
        /* <DEDUP_REMOVED lines=14> */
.L_x_1579:
        /* <DEDUP_REMOVED lines=12> */
.L_x_1581:
[----:B------:R-:W-:Y:S05]  /*173e0*/  BSYNC.RECONVERGENT B1 ;  /* 0x0000000000017941 */ /* 0x000fea0003800200 */
.L_x_1580:
        /* <DEDUP_REMOVED lines=62> */
.L_x_1578:
[----:B------:R-:W-:Y:S05]  /*177d0*/  BSYNC.RECONVERGENT B0 ;  /* 0x0000000000007941 */ /* 0x000fea0003800200 */
.L_x_1577:
        /* <DEDUP_REMOVED lines=25> */
.L_x_1584:
        /* <DEDUP_REMOVED lines=12> */
.L_x_1586:
[----:B------:R-:W-:Y:S05]  /*17a30*/  BSYNC.RECONVERGENT B1 ;  /* 0x0000000000017941 */ /* 0x000fea0003800200 */
.L_x_1585:
        /* <DEDUP_REMOVED lines=62> */
.L_x_1583:
[----:B------:R-:W-:Y:S05]  /*17e20*/  BSYNC.RECONVERGENT B0 ;  /* 0x0000000000007941 */ /* 0x000fea0003800200 */
.L_x_1582:
        /* <DEDUP_REMOVED lines=8> */
[----:B------:R-:W-:Y:S02]  /*17eb0*/  IMAD.MOV.U32 R13, RZ, RZ, R46 ;  /* 0x000000ffff0d7224 */ /* 0x000fe400078e002e */
[----:B------:R-:W-:-:S04]  /*17ec0*/  FSETP.GTU.FTZ.AND P3, PT, R11, R136, PT ;  /* 0x000000880b00720b */ /* 0x000fc80003f7c000 */
        /* <DEDUP_REMOVED lines=12> */
.L_x_1589:
        /* <DEDUP_REMOVED lines=12> */
.L_x_1591:
[----:B------:R-:W-:Y:S05]  /*18050*/  BSYNC.RECONVERGENT B1 ;  /* 0x0000000000017941 */ /* 0x000fea0003800200 */
.L_x_1590:
        /* <DEDUP_REMOVED lines=62> */
.L_x_1588:
[----:B------:R-:W-:Y:S05]  /*18440*/  BSYNC.RECONVERGENT B0 ;  /* 0x0000000000007941 */ /* 0x000fea0003800200 */
.L_x_1587:
        /* <DEDUP_REMOVED lines=16> */
[----:B------:R-:W-:-:S04]  /*18550*/  @!P1 MOV R21, R14 ;  /* 0x0000000e00159202 */ /* 0x000fc80000000f00 */
[----:B------:R-:W-:-:S07]  /*18560*/  F2FP.BF16.F32.PACK_AB R14, RZ, R21 ;  /* 0x00000015ff0e723e */ /* 0x000fce00000010ff */
        /* <DEDUP_REMOVED lines=9> */
.L_x_1594:
        /* <DEDUP_REMOVED lines=12> */
.L_x_1596:
[----:B------:R-:W-:Y:S05]  /*186c0*/  BSYNC.RECONVERGENT B1 ;  /* 0x0000000000017941 */ /* 0x000fea0003800200 */
.L_x_1595:
        /* <DEDUP_REMOVED lines=62> */
.L_x_1593:
[----:B------:R-:W-:Y:S05]  /*18ab0*/  BSYNC.RECONVERGENT B0 ;  /* 0x0000000000007941 */ /* 0x000fea0003800200 */
.L_x_1592:
[----:B------:R-:W-:Y:S01]  /*18ac0*/  I2FP.F32.U32 R11, R11 ;  /* 0x0000000b000b7245 */ /* 0x000fe20000201000 */
[----:B------:R-:W-:Y:S01]  /*18ad0*/  BSSY.RECONVERGENT B0, `(.L_x_1597) ;  /* 0x000005f000007945 */ /* 0x000fe20003800200 */
[----:B------:R-:W-:Y:S01]  /*18ae0*/  ISETP.NE.AND P3, PT, R12, 0x1, PT ;  /* 0x000000010c00780c */ /* 0x000fe20003f65270 */
[----:B------:R-:W-:Y:S01]  /*18af0*/  IMAD.MOV.U32 R13, RZ, RZ, 0x2 ;  /* 0x00000002ff0d7424 */ /* 0x000fe200078e00ff */
[----:B------:R-:W-:Y:S01]  /*18b00*/  MOV R23, R46 ;  /* 0x0000002e00177202 */ /* 0x000fe20000000f00 */
[----:B------:R-:W-:-:S05]  /*18b10*/  FFMA.FTZ R11, R11, R135, 1.1641532182693481445e-10 ;  /* 0x2f0000000b0b7423 */ /* 0x000fca0000010087 */
[----:B------:R-:W-:Y:S01]  /*18b20*/  FSETP.GTU.FTZ.AND P2, PT, R11, R136, PT ;  /* 0x000000880b00720b */ /* 0x000fe20003f5c000 */
[C---:B------:R-:W-:Y:S01]  /*18b30*/  IMAD.U32 R11, R26.reuse, 0x10000, RZ ;  /* 0x000100001a0b7824 */ /* 0x040fe200078e00ff */
[----:B------:R-:W-:-:S03]  /*18b40*/  PRMT R26, R26, 0x7632, R26 ;  /* 0x000076321a1a7816 */ /* 0x000fc6000000001a */
        /* <DEDUP_REMOVED lines=12> */
.L_x_1599:
        /* <DEDUP_REMOVED lines=12> */
.L_x_1601:
[----:B------:R-:W-:Y:S05]  /*18cd0*/  BSYNC.RECONVERGENT B1 ;  /* 0x0000000000017941 */ /* 0x000fea0003800200 */
.L_x_1600:
        /* <DEDUP_REMOVED lines=62> */
.L_x_1598:
[----:B------:R-:W-:Y:S05]  /*190c0*/  BSYNC.RECONVERGENT B0 ;  /* 0x0000000000007941 */ /* 0x000fea0003800200 */
.L_x_1597:
        /* <DEDUP_REMOVED lines=25> */
.L_x_1604:
        /* <DEDUP_REMOVED lines=12> */
.L_x_1606:
[----:B------:R-:W-:Y:S05]  /*19320*/  BSYNC.RECONVERGENT B1 ;  /* 0x0000000000017941 */ /* 0x000fea0003800200 */
.L_x_1605:
        /* <DEDUP_REMOVED lines=62> */
.L_x_1603:
[----:B------:R-:W-:Y:S05]  /*19710*/  BSYNC.RECONVERGENT B0 ;  /* 0x0000000000007941 */ /* 0x000fea0003800200 */
.L_x_1602:
        /* <DEDUP_REMOVED lines=20> */
.L_x_1609:
        /* <DEDUP_REMOVED lines=12> */
.L_x_1611:
[----:B------:R-:W-:Y:S05]  /*19920*/  BSYNC.RECONVERGENT B1 ;  /* 0x0000000000017941 */ /* 0x000fea0003800200 */
.L_x_1610:
        /* <DEDUP_REMOVED lines=58> */
[----:B------:R-:W-:-:S05]  /*19cd0*/  IMAD.WIDE.U32 R12, R26, -0x326172a9, RZ ;  /* 0xcd9e8d571a0c7825 */ /* 0x000fca00078e00ff */
[----:B------:R-:W-:Y:S01]  /*19ce0*/  LOP3.LUT R44, R24, UR15, R13, 0x96, !PT ;  /* 0x0000000f182c7c12 */ /* 0x000fe2000f8e960d */
[----:B------:R-:W-:Y:S01]  /*19cf0*/  IMAD.MOV.U32 R24, RZ, RZ, RZ ;  /* 0x000000ffff187224 */ /* 0x000fe200078e00ff */
[----:B------:R-:W-:-:S07]  /*19d00*/  MOV R46, R12 ;  /* 0x0000000c002e7202 */ /* 0x000fce0000000f00 */
.L_x_1608:
[----:B------:R-:W-:Y:S05]  /*19d10*/  BSYNC.RECONVERGENT B0 ;  /* 0x0000000000007941 */ /* 0x000fea0003800200 */
.L_x_1607:
[----:B------:R-:W-:Y:S01]  /*19d20*/  I2FP.F32.U32 R12, R25 ;  /* 0x00000019000c7245 */ /* 0x000fe20000201000 */
[----:B------:R-:W-:Y:S01]  /*19d30*/  BSSY.RECONVERGENT B0, `(.L_x_1612) ;  /* 0x0000065000007945 */ /* 0x000fe20003800200 */
[----:B------:R-:W-:Y:S01]  /*19d40*/  @P1 PRMT R13, R50, 0x7632, R13 ;  /* 0x00007632320d1816 */ /* 0x000fe2000000000d */
[----:B------:R-:W-:Y:S02]  /*19d50*/  IMAD.MOV.U32 R26, RZ, RZ, 0x2 ;  /* 0x00000002ff1a7424 */ /* 0x000fe400078e00ff */
[----:B------:R-:W-:Y:S02]  /*19d60*/  FFMA.FTZ R12, R12, R135, 1.1641532182693481445e-10 ;  /* 0x2f0000000c0c7423 */ /* 0x000fe40000010087 */
[----:B------:R-:W-:-:S03]  /*19d70*/  @P1 IMAD.U32 R13, R13, 0x10000, RZ ;  /* 0x000100000d0d1824 */ /* 0x000fc600078e00ff */
[----:B------:R-:W-:Y:S02]  /*19d80*/  FSETP.GTU.FTZ.AND P4, PT, R12, R136, PT ;  /* 0x000000880c00720b */ /* 0x000fe40003f9c000 */
[----:B------:R-:W-:-:S05]  /*19d90*/  PRMT R12, R54, 0x7632, R12 ;  /* 0x00007632360c7816 */ /* 0x000fca000000000c */
[----:B------:R-:W-:-:S04]  /*19da0*/  IMAD.U32 R12, R12, 0x10000, RZ ;  /* 0x000100000c0c7824 */ /* 0x000fc800078e00ff */
[----:B------:R-:W-:-:S05]  /*19db0*/  FMUL.FTZ R12, R12, R137 ;  /* 0x000000890c0c7220 */ /* 0x000fca0000410000 */
[----:B------:R-:W-:-:S05]  /*19dc0*/  FSEL R12, R12, RZ, !P4 ;  /* 0x000000ff0c0c7208 */ /* 0x000fca0006000000 */
[----:B------:R-:W-:-:S04]  /*19dd0*/  FADD.FTZ R12, R23, R12 ;  /* 0x0000000c170c7221 */ /* 0x000fc80000010000 */
[----:B------:R-:W-:Y:S01]  /*19de0*/  @P1 FADD.FTZ R23, R12, R13 ;  /* 0x0000000d0c171221 */ /* 0x000fe20000010000 */
        /* <DEDUP_REMOVED lines=14> */
.L_x_1614:
        /* <DEDUP_REMOVED lines=12> */
.L_x_1616:
[----:B------:R-:W-:Y:S05]  /*19f90*/  BSYNC.RECONVERGENT B1 ;  /* 0x0000000000017941 */ /* 0x000fea0003800200 */
.L_x_1615:
        /* <DEDUP_REMOVED lines=59> */
[----:B------:R-:W-:-:S05]  /*1a350*/  IMAD.WIDE.U32 R30, R24, -0x326172a9, RZ ;  /* 0xcd9e8d57181e7825 */ /* 0x000fca00078e00ff */
[----:B------:R-:W-:Y:S02]  /*1a360*/  LOP3.LUT R44, R36, UR15, R31, 0x96, !PT ;  /* 0x0000000f242c7c12 */ /* 0x000fe4000f8e961f */
[----:B------:R-:W-:-:S07]  /*1a370*/  MOV R46, R30 ;  /* 0x0000001e002e7202 */ /* 0x000fce0000000f00 */
.L_x_1613:
[----:B------:R-:W-:Y:S05]  /*1a380*/  BSYNC.RECONVERGENT B0 ;  /* 0x0000000000007941 */ /* 0x000fea0003800200 */
.L_x_1612:
[----:B------:R-:W-:Y:S01]  /*1a390*/  I2FP.F32.U32 R13, R13 ;  /* 0x0000000d000d7245 */ /* 0x000fe20000201000 */
[----:B------:R-:W-:Y:S01]  /*1a3a0*/  BSSY.RECONVERGENT B0, `(.L_x_1617) ;  /* 0x000005f000007945 */ /* 0x000fe20003800200 */
[----:B------:R-:W-:Y:S02]  /*1a3b0*/  ISETP.NE.AND P5, PT, R26, 0x1, PT ;  /* 0x000000011a00780c */ /* 0x000fe40003fa5270 */
[----:B------:R-:W-:Y:S01]  /*1a3c0*/  PRMT R29, R27, 0x7632, R29 ;  /* 0x000076321b1d7816 */ /* 0x000fe2000000001d */
[----:B------:R-:W-:Y:S01]  /*1a3d0*/  FFMA.FTZ R13, R13, R135, 1.1641532182693481445e-10 ;  /* 0x2f0000000d0d7423 */ /* 0x000fe20000010087 */
[----:B------:R-:W-:-:S04]  /*1a3e0*/  MOV R24, R46 ;  /* 0x0000002e00187202 */ /* 0x000fc80000000f00 */
[----:B------:R-:W-:Y:S01]  /*1a3f0*/  FSETP.GTU.FTZ.AND P4, PT, R13, R136, PT ;  /* 0x000000880d00720b */ /* 0x000fe20003f9c000 */
[----:B------:R-:W-:Y:S02]  /*1a400*/  IMAD.U32 R13, R27, 0x10000, RZ ;  /* 0x000100001b0d7824 */ /* 0x000fe400078e00ff */
[----:B------:R-:W-:Y:S02]  /*1a410*/  IMAD.MOV.U32 R27, RZ, RZ, 0x2 ;  /* 0x00000002ff1b7424 */ /* 0x000fe400078e00ff */
        /* <DEDUP_REMOVED lines=12> */
.L_x_1619:
        /* <DEDUP_REMOVED lines=12> */
.L_x_1621:
[----:B------:R-:W-:Y:S05]  /*1a5a0*/  BSYNC.RECONVERGENT B1 ;  /* 0x0000000000017941 */ /* 0x000fea0003800200 */
.L_x_1620:
        /* <DEDUP_REMOVED lines=62> */
.L_x_1618:
[----:B------:R-:W-:Y:S05]  /*1a990*/  BSYNC.RECONVERGENT B0 ;  /* 0x0000000000007941 */ /* 0x000fea0003800200 */
.L_x_1617:
[----:B------:R-:W-:Y:S01]  /*1a9a0*/  I2FP.F32.U32 R24, R24 ;  /* 0x0000001800187245 */ /* 0x000fe20000201000 */
[----:B------:R-:W-:Y:S01]  /*1a9b0*/  BSSY.RECONVERGENT B0, `(.L_x_1622) ;  /* 0x0000063000007945 */ /* 0x000fe20003800200 */
[----:B------:R-:W-:Y:S01]  /*1a9c0*/  IMAD.MOV.U32 R26, RZ, RZ, 0x2 ;  /* 0x00000002ff1a7424 */ /* 0x000fe200078e00ff */
[----:B------:R-:W-:Y:S02]  /*1a9d0*/  MOV R31, R46 ;  /* 0x0000002e001f7202 */ /* 0x000fe40000000f00 */
[----:B------:R-:W-:-:S05]  /*1a9e0*/  FFMA.FTZ R24, R24, R135, 1.1641532182693481445e-10 ;  /* 0x2f00000018187423 */ /* 0x000fca0000010087 */
[----:B------:R-:W-:Y:S02]  /*1a9f0*/  FSETP.GTU.FTZ.AND P5, PT, R24, R136, PT ;  /* 0x000000881800720b */ /* 0x000fe40003fbc000 */
[----:B------:R-:W-:-:S05]  /*1aa00*/  SHF.L.U32 R24, R55, 0x10, RZ ;  /* 0x0000001037187819 */ /* 0x000fca00000006ff */
[----:B------:R-:W-:-:S05]  /*1aa10*/  FMUL.FTZ R24, R24, R137 ;  /* 0x0000008918187220 */ /* 0x000fca0000410000 */
[----:B------:R-:W-:-:S05]  /*1aa20*/  FSEL R24, R24, RZ, !P5 ;  /* 0x000000ff18187208 */ /* 0x000fca0006800000 */
[----:B------:R-:W-:Y:S01]  /*1aa30*/  FADD.FTZ R13, R13, R24 ;  /* 0x000000180d0d7221 */ /* 0x000fe20000010000 */
[----:B------:R-:W-:-:S04]  /*1aa40*/  @P1 IMAD.U32 R24, R51, 0x10000, RZ ;  /* 0x0001000033181824 */ /* 0x000fc800078e00ff */
        /* <DEDUP_REMOVED lines=14> */
.L_x_1624:
        /* <DEDUP_REMOVED lines=12> */
.L_x_1626:
[----:B------:R-:W-:Y:S05]  /*1abf0*/  BSYNC.RECONVERGENT B1 ;  /* 0x0000000000017941 */ /* 0x000fea0003800200 */
.L_x_1625:
        /* <DEDUP_REMOVED lines=62> */
.L_x_1623:
[----:B------:R-:W-:Y:S05]  /*1afe0*/  BSYNC.RECONVERGENT B0 ;  /* 0x0000000000007941 */ /* 0x000fea0003800200 */
.L_x_1622:
        /* <DEDUP_REMOVED lines=20> */
.L_x_1629:
        /* <DEDUP_REMOVED lines=15> */
.L_x_1631:
[----:B------:R-:W-:Y:S05]  /*1b220*/  BSYNC.RECONVERGENT B1 ;  /* 0x0000000000017941 */ /* 0x000fea0003800200 */
.L_x_1630:
        /* <DEDUP_REMOVED lines=62> */
.L_x_1628:
[----:B------:R-:W-:Y:S05]  /*1b610*/  BSYNC.RECONVERGENT B0 ;  /* 0x0000000000007941 */ /* 0x000fea0003800200 */
.L_x_1627:
[----:B------:R-:W-:Y:S02]  /*1b620*/  I2FP.F32.U32 R26, R31 ;  /* 0x0000001f001a7245 */ /* 0x000fe40000201000 */
[----:B------:R-:W-:Y:S02]  /*1b630*/  @P1 PRMT R27, R51, 0x7632, R27 ;  /* 0x00007632331b1816 */ /* 0x000fe4000000001b */
[----:B------:R-:W-:Y:S01]  /*1b640*/  PRMT R33, R33, 0x5410, R14 ;  /* 0x0000541021217816 */ /* 0x000fe2000000000e */
[----:B------:R-:W-:Y:S01]  /*1b650*/  FFMA.FTZ R26, R26, R135, 1.1641532182693481445e-10 ;  /* 0x2f0000001a1a7423 */ /* 0x000fe20000010087 */
[----:B------:R-:W-:Y:S01]  /*1b660*/  PRMT R34, R34, 0x5410, R25 ;  /* 0x0000541022227816 */ /* 0x000fe20000000019 */
[----:B------:R-:W-:Y:S01]  /*1b670*/  @P1 IMAD.U32 R27, R27, 0x10000, RZ ;  /* 0x000100001b1b1824 */ /* 0x000fe200078e00ff */
[----:B------:R-:W-:Y:S02]  /*1b680*/  PRMT R32, R32, 0x5410, R16 ;  /* 0x0000541020207816 */ /* 0x000fe40000000010 */
[----:B------:R-:W-:-:S02]  /*1b690*/  FSETP.GTU.FTZ.AND P6, PT, R26, R136, PT ;  /* 0x000000881a00720b */ /* 0x000fc40003fdc000 */
[----:B------:R-:W-:-:S05]  /*1b6a0*/  PRMT R26, R55, 0x7632, R26 ;  /* 0x00007632371a7816 */ /* 0x000fca000000001a */
[----:B------:R-:W-:-:S04]  /*1b6b0*/  IMAD.U32 R26, R26, 0x10000, RZ ;  /* 0x000100001a1a7824 */ /* 0x000fc800078e00ff */
[----:B------:R-:W-:-:S05]  /*1b6c0*/  FMUL.FTZ R26, R26, R137 ;  /* 0x000000891a1a7220 */ /* 0x000fca0000410000 */
[----:B------:R-:W-:-:S05]  /*1b6d0*/  FSEL R26, R26, RZ, !P6 ;  /* 0x000000ff1a1a7208 */ /* 0x000fca0007000000 */
[----:B------:R-:W-:-:S04]  /*1b6e0*/  FADD.FTZ R26, R29, R26 ;  /* 0x0000001a1d1a7221 */ /* 0x000fc80000010000 */
[----:B------:R-:W-:Y:S01]  /*1b6f0*/  @P1 FADD.FTZ R29, R26, R27 ;  /* 0x0000001b1a1d1221 */ /* 0x000fe20000010000 */
[----:B------:R-:W-:Y:S02]  /*1b700*/  @!P1 MOV R29, R26 ;  /* 0x0000001a001d9202 */ /* 0x000fe40000000f00 */
[----:B------:R-:W-:Y:S02]  /*1b710*/  SEL R27, RZ, 0x1, P6 ;  /* 0x00000001ff1b7807 */ /* 0x000fe40003000000 */
[----:B------:R-:W-:Y:S02]  /*1b720*/  F2FP.BF16.F32.PACK_AB R26, RZ, R29 ;  /* 0x0000001dff1a723e */ /* 0x000fe400000010ff */
[----:B------:R-:W-:Y:S02]  /*1b730*/  PRMT R14, R27, 0x7610, R14 ;  /* 0x000076101b0e7816 */ /* 0x000fe4000000000e */
[----:B------:R-:W-:Y:S01]  /*1b740*/  PRMT R35, R35, 0x5410, R26 ;  /* 0x0000541023237816 */ /* 0x000fe2000000001a */
[----:B------:R-:W-:Y:S06]  /*1b750*/  BRA `(.L_x_1632) ;  /* 0x0000003000b87947 */ /* 0x000fec0003800000 */
.L_x_1551:
[----:B------:R-:W-:Y:S01]  /*1b760*/  ISETP.NE.AND P2, PT, R29, 0x1, PT ;  /* 0x000000011d00780c */ /* 0x000fe20003f45270 */
[----:B------:R-:W-:Y:S01]  /*1b770*/  BSSY.RECONVERGENT B0, `(.L_x_1633) ;  /* 0x0000059000007945 */ /* 0x000fe20003800200 */
[----:B0-----:R-:W-:Y:S02]  /*1b780*/  IMAD.MOV.U32 R19, RZ, RZ, 0x2 ;  /* 0x00000002ff137424 */ /* 0x001fe400078e00ff */
        /* <DEDUP_REMOVED lines=13> */
.L_x_1635:
        /* <DEDUP_REMOVED lines=12> */
.L_x_1637:
[----:B------:R-:W-:Y:S05]  /*1b920*/  BSYNC.RECONVERGENT B1 ;  /* 0x0000000000017941 */ /* 0x000fea0003800200 */
.L_x_1636:
        /* <DEDUP_REMOVED lines=59> */
[----:B------:R-:W-:Y:S02]  /*1bce0*/  IMAD.MOV.U32 R18, RZ, RZ, R16 ;  /* 0x000000ffff127224 */ /* 0x000fe400078e0010 */
[----:B------:R-:W-:-:S07]  /*1bcf0*/  IMAD.MOV.U32 R19, RZ, RZ, RZ ;  /* 0x000000ffff137224 */ /* 0x000fce00078e00ff */
.L_x_1634:
[----:B------:R-:W-:Y:S05]  /*1bd00*/  BSYNC.RECONVERGENT B0 ;  /* 0x0000000000007941 */ /* 0x000fea0003800200 */
.L_x_1633:
[----:B------:R-:W-:Y:S01]  /*1bd10*/  I2FP.F32.U32 R16, R18 ;  /* 0x0000001200107245 */ /* 0x000fe20000201000 */
[----:B------:R-:W-:Y:S01]  /*1bd20*/  BSSY.RECONVERGENT B0, `(.L_x_1638) ;  /* 0x0000064000007945 */ /* 0x000fe20003800200 */
[----:B------:R-:W-:Y:S01]  /*1bd30*/  ISETP.NE.AND P3, PT, R19, 0x1, PT ;  /* 0x000000011300780c */ /* 0x000fe20003f65270 */
[----:B------:R-:W-:Y:S01]  /*1bd40*/  IMAD.MOV.U32 R20, RZ, RZ, 0x2 ;  /* 0x00000002ff147424 */ /* 0x000fe200078e00ff */
[----:B------:R-:W-:Y:S01]  /*1bd50*/  LOP3.LUT R6, R6, 0xffffffef, RZ, 0xc0, !PT ;  /* 0xffffffef06067812 */ /* 0x000fe200078ec0ff */
[----:B------:R-:W-:-:S05]  /*1bd60*/  FFMA.FTZ R16, R16, R135, 1.1641532182693481445e-10 ;  /* 0x2f00000010107423 */ /* 0x000fca0000010087 */
[----:B------:R-:W-:Y:S02]  /*1bd70*/  FSETP.GTU.FTZ.AND P2, PT, R16, R136, PT ;  /* 0x000000881000720b */ /* 0x000fe40003f5c000 */
[C---:B-----5:R-:W-:Y:S02]  /*1bd80*/  SHF.L.U32 R16, R24.reuse, 0x10, RZ ;  /* 0x0000001018107819 */ /* 0x060fe400000006ff */
[----:B------:R-:W-:-:S03]  /*1bd90*/  PRMT R24, R24, 0x7632, R24 ;  /* 0x0000763218187816 */ /* 0x000fc60000000018 */
[----:B------:R-:W-:-:S05]  /*1bda0*/  FMUL.FTZ R16, R16, R137 ;  /* 0x0000008910107220 */ /* 0x000fca0000410000 */
[----:B------:R-:W-:Y:S01]  /*1bdb0*/  FSEL R18, R16, RZ, !P2 ;  /* 0x000000ff10127208 */ /* 0x000fe20005000000 */
[----:B------:R-:W-:Y:S01]  /*1bdc0*/  @P1 IMAD.U32 R16, R48, 0x10000, RZ ;  /* 0x0001000030101824 */ /* 0x000fe200078e00ff */
[----:B------:R-:W-:-:S03]  /*1bdd0*/  PLOP3.LUT P2, PT, P2, PT, PT, 0x8, 0x80 ;  /* 0x000000000080781c */ /* 0x000fc6000174e170 */
[----:B------:R-:W-:Y:S01]  /*1bde0*/  @P1 FADD.FTZ R18, R16, R18 ;  /* 0x0000001210121221 */ /* 0x000fe20000010000 */
[----:B------:R-:W-:-:S04]  /*1bdf0*/  IMAD.MOV.U32 R16, RZ, RZ, R46 ;  /* 0x000000ffff107224 */ /* 0x000fc800078e002e */
        /* <DEDUP_REMOVED lines=11> */
.L_x_1640:
        /* <DEDUP_REMOVED lines=12> */
.L_x_1642:
[----:B------:R-:W-:Y:S05]  /*1bf70*/  BSYNC.RECONVERGENT B1 ;  /* 0x0000000000017941 */ /* 0x000fea0003800200 */
.L_x_1641:
        /* <DEDUP_REMOVED lines=57> */
[----:B------:R-:W-:Y:S01]  /*1c310*/  MOV R28, R20 ;  /* 0x00000014001c7202 */ /* 0x000fe20000000f00 */
[----:B------:R-:W-:-:S04]  /*1c320*/  IMAD.WIDE.U32 R20, R19, -0x326172a9, RZ ;  /* 0xcd9e8d5713147825 */ /* 0x000fc800078e00ff */
[----:B------:R-:W-:Y:S01]  /*1c330*/  IMAD.MOV.U32 R46, RZ, RZ, R20 ;  /* 0x000000ffff2e7224 */ /* 0x000fe200078e0014 */
[----:B------:R-:W-:Y:S01]  /*1c340*/  LOP3.LUT R44, R22, UR15, R21, 0x96, !PT ;  /* 0x0000000f162c7c12 */ /* 0x000fe2000f8e9615 */
[----:B------:R-:W-:-:S07]  /*1c350*/  IMAD.MOV.U32 R20, RZ, RZ, RZ ;  /* 0x000000ffff147224 */ /* 0x000fce00078e00ff */
.L_x_1639:
[----:B------:R-:W-:Y:S05]  /*1c360*/  BSYNC.RECONVERGENT B0 ;  /* 0x0000000000007941 */ /* 0x000fea0003800200 */
.L_x_1638:
[----:B------:R-:W-:Y:S01]  /*1c370*/  I2FP.F32.U32 R16, R16 ;  /* 0x0000001000107245 */ /* 0x000fe20000201000 */
[----:B------:R-:W-:Y:S01]  /*1c380*/  IMAD.U32 R19, R24, 0x10000, RZ ;  /* 0x0001000018137824 */ /* 0x000fe200078e00ff */
[----:B------:R-:W-:Y:S01]  /*1c390*/  ISETP.NE.AND P3, PT, R20, 0x1, PT ;  /* 0x000000011400780c */ /* 0x000fe20003f65270 */
[----:B------:R-:W-:Y:S01]  /*1c3a0*/  BSSY.RECONVERGENT B0, `(.L_x_1643) ;  /* 0x0000062000007945 */ /* 0x000fe20003800200 */
[----:B------:R-:W-:Y:S01]  /*1c3b0*/  LOP3.LUT R6, R6, 0xfffffff7, RZ, 0xc0, !PT ;  /* 0xfffffff706067812 */ /* 0x000fe200078ec0ff */
[----:B------:R-:W-:Y:S01]  /*1c3c0*/  FFMA.FTZ R16, R16, R135, 1.1641532182693481445e-10 ;  /* 0x2f00000010107423 */ /* 0x000fe20000010087 */
[----:B------:R-:W-:Y:S01]  /*1c3d0*/  FMUL.FTZ R19, R19, R137 ;  /* 0x0000008913137220 */ /* 0x000fe20000410000 */
[----:B------:R-:W-:Y:S02]  /*1c3e0*/  IMAD.MOV.U32 R24, RZ, RZ, 0x2 ;  /* 0x00000002ff187424 */ /* 0x000fe400078e00ff */
[----:B------:R-:W-:Y:S01]  /*1c3f0*/  IMAD.MOV.U32 R23, RZ, RZ, R46 ;  /* 0x000000ffff177224 */ /* 0x000fe200078e002e */
[----:B------:R-:W-:-:S02]  /*1c400*/  FSETP.GTU.FTZ.AND P2, PT, R16, R136, PT ;  /* 0x000000881000720b */ /* 0x000fc40003f5c000 */
[----:B------:R-:W-:Y:S02]  /*1c410*/  @P1 PRMT R16, R48, 0x7632, R16 ;  /* 0x0000763230101816 */ /* 0x000fe40000000010 */
[----:B------:R-:W-:Y:S02]  /*1c420*/  FSEL R19, R19, RZ, !P2 ;  /* 0x000000ff13137208 */ /* 0x000fe40005000000 */
[----:B------:R-:W-:Y:S02]  /*1c430*/  PLOP3.LUT P2, PT, P2, PT, PT, 0x8, 0x80 ;  /* 0x000000000080781c */ /* 0x000fe4000174e170 */
[----:B------:R-:W-:-:S05]  /*1c440*/  @P1 SHF.L.U32 R16, R16, 0x10, RZ ;  /* 0x0000001010101819 */ /* 0x000fca00000006ff */
[----:B------:R-:W-:-:S05]  /*1c450*/  @P1 FADD.FTZ R19, R19, R16 ;  /* 0x0000001013131221 */ /* 0x000fca0000010000 */
[----:B------:R-:W-:Y:S02]  /*1c460*/  F2FP.BF16.F32.PACK_AB R16, RZ, R19 ;  /* 0x00000013ff10723e */ /* 0x000fe400000010ff */
        /* <DEDUP_REMOVED lines=10> */
.L_x_1645:
        /* <DEDUP_REMOVED lines=12> */
.L_x_1647:
[----:B------:R-:W-:Y:S05]  /*1c5d0*/  BSYNC.RECONVERGENT B1 ;  /* 0x0000000000017941 */ /* 0x000fea0003800200 */
.L_x_1646:
        /* <DEDUP_REMOVED lines=62> */
.L_x_1644:
[----:B------:R-:W-:Y:S05]  /*1c9c0*/  BSYNC.RECONVERGENT B0 ;  /* 0x0000000000007941 */ /* 0x000fea0003800200 */
.L_x_1643:
[----:B------:R-:W-:Y:S01]  /*1c9d0*/  I2FP.F32.U32 R20, R23 ;  /* 0x0000001700147245 */ /* 0x000fe20000201000 */
[----:B------:R-:W-:Y:S01]  /*1c9e0*/  @P1 IMAD.U32 R21, R49, 0x10000, RZ ;  /* 0x0001000031151824 */ /* 0x000fe200078e00ff */
[----:B------:R-:W-:Y:S01]  /*1c9f0*/  ISETP.NE.AND P3, PT, R24, 0x1, PT ;  /* 0x000000011800780c */ /* 0x000fe20003f65270 */
[----:B------:R-:W-:Y:S01]  /*1ca00*/  BSSY.RECONVERGENT B0, `(.L_x_1648) ;  /* 0x0000062000007945 */ /* 0x000fe20003800200 */
[----:B------:R-:W-:Y:S01]  /*1ca10*/  LOP3.LUT R6, R6, 0xfffffffb, RZ, 0xc0, !PT ;  /* 0xfffffffb06067812 */ /* 0x000fe200078ec0ff */
[----:B------:R-:W-:Y:S01]  /*1ca20*/  FFMA.FTZ R20, R20, R135, 1.1641532182693481445e-10 ;  /* 0x2f00000014147423 */ /* 0x000fe20000010087 */
[----:B------:R-:W-:-:S04]  /*1ca30*/  HFMA2 R22, -RZ, RZ, 0, 1.1920928955078125e-07 ;  /* 0x00000002ff167431 */ /* 0x000fc800000001ff */
[----:B------:R-:W-:Y:S01]  /*1ca40*/  FSETP.GTU.FTZ.AND P2, PT, R20, R136, PT ;  /* 0x000000881400720b */ /* 0x000fe20003f5c000 */
[----:B------:R-:W-:-:S04]  /*1ca50*/  IMAD.U32 R20, R25, 0x10000, RZ ;  /* 0x0001000019147824 */ /* 0x000fc800078e00ff */
[----:B------:R-:W-:-:S05]  /*1ca60*/  FMUL.FTZ R20, R20, R137 ;  /* 0x0000008914147220 */ /* 0x000fca0000410000 */
[----:B------:R-:W-:Y:S02]  /*1ca70*/  FSEL R20, R20, RZ, !P2 ;  /* 0x000000ff14147208 */ /* 0x000fe40005000000 */
[----:B------:R-:W-:-:S03]  /*1ca80*/  PLOP3.LUT P2, PT, P2, PT, PT, 0x8, 0x80 ;  /* 0x000000000080781c */ /* 0x000fc6000174e170 */
[----:B------:R-:W-:Y:S01]  /*1ca90*/  @P1 FADD.FTZ R20, R21, R20 ;  /* 0x0000001415141221 */ /* 0x000fe20000010000 */
[----:B------:R-:W-:Y:S01]  /*1caa0*/  PRMT R21, R25, 0x7632, R21 ;  /* 0x0000763219157816 */ /* 0x000fe20000000015 */
[----:B------:R-:W-:-:S03]  /*1cab0*/  IMAD.MOV.U32 R25, RZ, RZ, R46 ;  /* 0x000000ffff197224 */ /* 0x000fc600078e002e */
        /* <DEDUP_REMOVED lines=11> */
.L_x_1650:
        /* <DEDUP_REMOVED lines=12> */
.L_x_1652:
[----:B------:R-:W-:Y:S05]  /*1cc30*/  BSYNC.RECONVERGENT B1 ;  /* 0x0000000000017941 */ /* 0x000fea0003800200 */
.L_x_1651:
        /* <DEDUP_REMOVED lines=57> */
[----:B------:R-:W-:Y:S01]  /*1cfd0*/  IMAD.WIDE.U32 R22, R29, -0x326172a9, RZ ;  /* 0xcd9e8d571d167825 */ /* 0x000fe200078e00ff */
[----:B------:R-:W-:-:S03]  /*1cfe0*/  UIADD3 UR15, UPT, UPT, UR4, -0x700cb87f, URZ ;  /* 0x8ff34781040f7890 */ /* 0x000fc6000fffe0ff */
[----:B------:R-:W-:Y:S02]  /*1cff0*/  IMAD.MOV.U32 R46, RZ, RZ, R22 ;  /* 0x000000ffff2e7224 */ /* 0x000fe400078e0016 */
[----:B------:R-:W-:Y:S01]  /*1d000*/  HFMA2 R22, -RZ, RZ, 0, 0 ;  /* 0x00000000ff167431 */ /* 0x000fe200000001ff */
[----:B------:R-:W-:-:S07]  /*1d010*/  LOP3.LUT R44, R24, UR15, R23, 0x96, !PT ;  /* 0x0000000f182c7c12 */ /* 0x000fce000f8e9617 */
.L_x_1649:
[----:B------:R-:W-:Y:S05]  /*1d020*/  BSYNC.RECONVERGENT B0 ;  /* 0x0000000000007941 */ /* 0x000fea0003800200 */
.L_x_1648:
[----:B------:R-:W-:Y:S01]  /*1d030*/  I2FP.F32.U32 R23, R25 ;  /* 0x0000001900177245 */ /* 0x000fe20000201000 */
[----:B------:R-:W-:Y:S01]  /*1d040*/  IMAD.U32 R21, R21, 0x10000, RZ ;  /* 0x0001000015157824 */ /* 0x000fe200078e00ff */
[----:B------:R-:W-:Y:S01]  /*1d050*/  ISETP.NE.AND P2, PT, R22, 0x1, PT ;  /* 0x000000011600780c */ /* 0x000fe20003f45270 */
[----:B------:R-:W-:Y:S01]  /*1d060*/  BSSY.RECONVERGENT B0, `(.L_x_1653) ;  /* 0x0000062000007945 */ /* 0x000fe20003800200 */
[----:B------:R-:W-:Y:S01]  /*1d070*/  LOP3.LUT R6, R6, 0xfffffffd, RZ, 0xc0, !PT ;  /* 0xfffffffd06067812 */ /* 0x000fe200078ec0ff */
[----:B------:R-:W-:Y:S01]  /*1d080*/  FFMA.FTZ R23, R23, R135, 1.1641532182693481445e-10 ;  /* 0x2f00000017177423 */ /* 0x000fe20000010087 */
[----:B------:R-:W-:Y:S01]  /*1d090*/  FMUL.FTZ R21, R21, R137 ;  /* 0x0000008915157220 */ /* 0x000fe20000410000 */
[----:B------:R-:W-:Y:S01]  /*1d0a0*/  IMAD.MOV.U32 R30, RZ, RZ, 0x2 ;  /* 0x00000002ff1e7424 */ /* 0x000fe200078e00ff */
[----:B------:R-:W-:Y:S02]  /*1d0b0*/  MOV R24, R46 ;  /* 0x0000002e00187202 */ /* 0x000fe40000000f00 */
[----:B------:R-:W-:-:S02]  /*1d0c0*/  FSETP.GTU.FTZ.AND P3, PT, R23, R136, PT ;  /* 0x000000881700720b */ /* 0x000fc40003f7c000 */
[----:B------:R-:W-:Y:S02]  /*1d0d0*/  @P1 PRMT R23, R49, 0x7632, R23 ;  /* 0x0000763231171816 */ /* 0x000fe40000000017 */
[----:B------:R-:W-:Y:S02]  /*1d0e0*/  FSEL R21, R21, RZ, !P3 ;  /* 0x000000ff15157208 */ /* 0x000fe40005800000 */
[----:B------:R-:W-:Y:S01]  /*1d0f0*/  PLOP3.LUT P3, PT, P3, PT, PT, 0x8, 0x80 ;  /* 0x000000000080781c */ /* 0x000fe20001f6e170 */
[----:B------:R-:W-:-:S04]  /*1d100*/  @P1 IMAD.U32 R23, R23, 0x10000, RZ ;  /* 0x0001000017171824 */ /* 0x000fc800078e00ff */
[----:B------:R-:W-:-:S05]  /*1d110*/  @P1 FADD.FTZ R21, R21, R23 ;  /* 0x0000001715151221 */ /* 0x000fca0000010000 */
[----:B------:R-:W-:-:S03]  /*1d120*/  F2FP.BF16.F32.PACK_AB R25, RZ, R21 ;  /* 0x00000015ff19723e */ /* 0x000fc600000010ff */
        /* <DEDUP_REMOVED lines=10> */
.L_x_1655:
        /* <DEDUP_REMOVED lines=12> */
.L_x_1657:
[----:B------:R-:W-:Y:S05]  /*1d290*/  BSYNC.RECONVERGENT B1 ;  /* 0x0000000000017941 */ /* 0x000fea0003800200 */
.L_x_1656:
        /* <DEDUP_REMOVED lines=62> */
.L_x_1654:
[----:B------:R-:W-:Y:S05]  /*1d680*/  BSYNC.RECONVERGENT B0 ;  /* 0x0000000000007941 */ /* 0x000fea0003800200 */
.L_x_1653:
[----:B------:R-:W-:Y:S01]  /*1d690*/  I2FP.F32.U32 R22, R24 ;  /* 0x0000001800167245 */ /* 0x000fe20000201000 */
[----:B------:R-:W-:Y:S01]  /*1d6a0*/  @P1 IMAD.U32 R23, R50, 0x10000, RZ ;  /* 0x0001000032171824 */ /* 0x000fe200078e00ff */
[----:B------:R-:W-:Y:S01]  /*1d6b0*/  ISETP.NE.AND P3, PT, R30, 0x1, PT ;  /* 0x000000011e00780c */ /* 0x000fe20003f65270 */
[----:B------:R-:W-:Y:S01]  /*1d6c0*/  BSSY.RECONVERGENT B0, `(.L_x_1658) ;  /* 0x0000060000007945 */ /* 0x000fe20003800200 */
[----:B------:R-:W-:Y:S02]  /*1d6d0*/  IMAD.MOV.U32 R29, RZ, RZ, 0x2 ;  /* 0x00000002ff1d7424 */ /* 0x000fe400078e00ff */
[----:B------:R-:W-:-:S05]  /*1d6e0*/  FFMA.FTZ R22, R22, R135, 1.1641532182693481445e-10 ;  /* 0x2f00000016167423 */ /* 0x000fca0000010087 */
[----:B------:R-:W-:Y:S02]  /*1d6f0*/  FSETP.GTU.FTZ.AND P2, PT, R22, R136, PT ;  /* 0x000000881600720b */ /* 0x000fe40003f5c000 */
[C---:B------:R-:W-:Y:S02]  /*1d700*/  SHF.L.U32 R22, R26.reuse, 0x10, RZ ;  /* 0x000000101a167819 */ /* 0x040fe400000006ff */
[----:B------:R-:W-:-:S03]  /*1d710*/  PRMT R26, R26, 0x7632, R26 ;  /* 0x000076321a1a7816 */ /* 0x000fc6000000001a */
[----:B------:R-:W-:-:S05]  /*1d720*/  FMUL.FTZ R22, R22, R137 ;  /* 0x0000008916167220 */ /* 0x000fca0000410000 */
        /* <DEDUP_REMOVED lines=14> */
.L_x_1660:
        /* <DEDUP_REMOVED lines=12> */
.L_x_1662:
[----:B------:R-:W-:Y:S05]  /*1d8d0*/  BSYNC.RECONVERGENT B1 ;  /* 0x0000000000017941 */ /* 0x000fea0003800200 */
.L_x_1661:
        /* <DEDUP_REMOVED lines=61> */
[----:B------:R-:W-:-:S07]  /*1dcb0*/  LOP3.LUT R44, R36, UR15, R31, 0x96, !PT ;  /* 0x0000000f242c7c12 */ /* 0x000fce000f8e961f */
.L_x_1659:
[----:B------:R-:W-:Y:S05]  /*1dcc0*/  BSYNC.RECONVERGENT B0 ;  /* 0x0000000000007941 */ /* 0x000fea0003800200 */
.L_x_1658:
[----:B------:R-:W-:Y:S01]  /*1dcd0*/  I2FP.F32.U32 R23, R23 ;  /* 0x0000001700177245 */ /* 0x000fe20000201000 */
[----:B------:R-:W-:Y:S01]  /*1dce0*/  BSSY.RECONVERGENT B0, `(.L_x_1663) ;  /* 0x0000062000007945 */ /* 0x000fe20003800200 */
[----:B------:R-:W-:Y:S01]  /*1dcf0*/  ISETP.NE.AND P4, PT, R29, 0x1, PT ;  /* 0x000000011d00780c */ /* 0x000fe20003f85270 */
[----:B------:R-:W-:Y:S01]  /*1dd00*/  IMAD.MOV.U32 R30, RZ, RZ, 0x2 ;  /* 0x00000002ff1e7424 */ /* 0x000fe200078e00ff */
[----:B------:R-:W-:Y:S01]  /*1dd10*/  @P1 PRMT R24, R50, 0x7632, R24 ;  /* 0x0000763232181816 */ /* 0x000fe20000000018 */
[----:B------:R-:W-:-:S03]  /*1dd20*/  FFMA.FTZ R23, R23, R135, 1.1641532182693481445e-10 ;  /* 0x2f00000017177423 */ /* 0x000fc60000010087 */
[----:B------:R-:W-:Y:S02]  /*1dd30*/  @P1 SHF.L.U32 R24, R24, 0x10, RZ ;  /* 0x0000001018181819 */ /* 0x000fe400000006ff */
[----:B------:R-:W-:Y:S01]  /*1dd40*/  FSETP.GTU.FTZ.AND P3, PT, R23, R136, PT ;  /* 0x000000881700720b */ /* 0x000fe20003f7c000 */
[----:B------:R-:W-:-:S04]  /*1dd50*/  IMAD.U32 R23, R26, 0x10000, RZ ;  /* 0x000100001a177824 */ /* 0x000fc800078e00ff */
        /* <DEDUP_REMOVED lines=15> */
.L_x_1665:
        /* <DEDUP_REMOVED lines=12> */
.L_x_1667:
[----:B------:R-:W-:Y:S05]  /*1df10*/  BSYNC.RECONVERGENT B1 ;  /* 0x0000000000017941 */ /* 0x000fea0003800200 */
.L_x_1666:
        /* <DEDUP_REMOVED lines=62> */
.L_x_1664:
[----:B------:R-:W-:Y:S05]  /*1e300*/  BSYNC.RECONVERGENT B0 ;  /* 0x0000000000007941 */ /* 0x000fea0003800200 */
.L_x_1663:
[----:B------:R-:W-:Y:S01]  /*1e310*/  I2FP.F32.U32 R24, R24 ;  /* 0x0000001800187245 */ /* 0x000fe20000201000 */
[----:B------:R-:W-:Y:S01]  /*1e320*/  @P1 IMAD.U32 R29, R51, 0x10000, RZ ;  /* 0x00010000331d1824 */ /* 0x000fe200078e00ff */
[----:B------:R-:W-:Y:S01]  /*1e330*/  ISETP.NE.AND P5, PT, R30, 0x1, PT ;  /* 0x000000011e00780c */ /* 0x000fe20003fa5270 */
[----:B------:R-:W-:Y:S01]  /*1e340*/  BSSY.RECONVERGENT B0, `(.L_x_1668) ;  /* 0x0000060000007945 */ /* 0x000fe20003800200 */
[----:B------:R-:W-:Y:S02]  /*1e350*/  HFMA2 R36, -RZ, RZ, 0, 1.1920928955078125e-07 ;  /* 0x00000002ff247431 */ /* 0x000fe400000001ff */
[----:B------:R-:W-:-:S05]  /*1e360*/  FFMA.FTZ R24, R24, R135, 1.1641532182693481445e-10 ;  /* 0x2f00000018187423 */ /* 0x000fca0000010087 */
[----:B------:R-:W-:Y:S01]  /*1e370*/  FSETP.GTU.FTZ.AND P4, PT, R24, R136, PT ;  /* 0x000000881800720b */ /* 0x000fe20003f9c000 */
[C---:B------:R-:W-:Y:S01]  /*1e380*/  IMAD.U32 R24, R27.reuse, 0x10000, RZ ;  /* 0x000100001b187824 */ /* 0x040fe200078e00ff */
        /* <DEDUP_REMOVED lines=16> */
.L_x_1670:
        /* <DEDUP_REMOVED lines=12> */
.L_x_1672:
[----:B------:R-:W-:Y:S05]  /*1e550*/  BSYNC.RECONVERGENT B1 ;  /* 0x0000000000017941 */ /* 0x000fea0003800200 */
.L_x_1671:
        /* <DEDUP_REMOVED lines=61> */
[----:B------:R-:W-:-:S07]  /*1e930*/  HFMA2 R36, -RZ, RZ, 0, 0 ;  /* 0x00000000ff247431 */ /* 0x000fce00000001ff */
.L_x_1669:
[----:B------:R-:W-:Y:S05]  /*1e940*/  BSYNC.RECONVERGENT B0 ;  /* 0x0000000000007941 */ /* 0x000fea0003800200 */
.L_x_1668:
[----:B------:R-:W-:Y:S01]  /*1e950*/  I2FP.F32.U32 R29, R29 ;  /* 0x0000001d001d7245 */ /* 0x000fe20000201000 */
[----:B------:R-:W-:Y:S01]  /*1e960*/  IMAD.U32 R27, R27, 0x10000, RZ ;  /* 0x000100001b1b7824 */ /* 0x000fe200078e00ff */
[----:B------:R-:W-:Y:S02]  /*1e970*/  PRMT R34, R34, 0x5410, R26 ;  /* 0x0000541022227816 */ /* 0x000fe4000000001a */
[----:B------:R-:W-:Y:S01]  /*1e980*/  PRMT R33, R33, 0x5410, R25 ;  /* 0x0000541021217816 */ /* 0x000fe20000000019 */
[----:B------:R-:W-:Y:S01]  /*1e990*/  FFMA.FTZ R29, R29, R135, 1.1641532182693481445e-10 ;  /* 0x2f0000001d1d7423 */ /* 0x000fe20000010087 */
[----:B------:R-:W-:-:S04]  /*1e9a0*/  PRMT R32, R32, 0x5410, R16 ;  /* 0x0000541020207816 */ /* 0x000fc80000000010 */
[----:B------:R-:W-:Y:S01]  /*1e9b0*/  FSETP.GTU.FTZ.AND P5, PT, R29, R136, PT ;  /* 0x000000881d00720b */ /* 0x000fe20003fbc000 */
[----:B------:R-:W-:Y:S01]  /*1e9c0*/  FMUL.FTZ R29, R27, R137 ;  /* 0x000000891b1d7220 */ /* 0x000fe20000410000 */
[----:B------:R-:W-:-:S04]  /*1e9d0*/  @P1 PRMT R27, R51, 0x7632, R27 ;  /* 0x00007632331b1816 */ /* 0x000fc8000000001b */
[----:B------:R-:W-:Y:S01]  /*1e9e0*/  FSEL R29, R29, RZ, !P5 ;  /* 0x000000ff1d1d7208 */ /* 0x000fe20006800000 */
[----:B------:R-:W-:Y:S01]  /*1e9f0*/  @P1 IMAD.U32 R27, R27, 0x10000, RZ ;  /* 0x000100001b1b1824 */ /* 0x000fe200078e00ff */
[----:B------:R-:W-:-:S03]  /*1ea00*/  PLOP3.LUT P5, PT, P5, PT, PT, 0x8, 0x80 ;  /* 0x000000000080781c */ /* 0x000fc60002fae170 */
[----:B------:R-:W-:-:S05]  /*1ea10*/  @P1 FADD.FTZ R29, R29, R27 ;  /* 0x0000001b1d1d1221 */ /* 0x000fca0000010000 */
[----:B------:R-:W-:-:S04]  /*1ea20*/  F2FP.BF16.F32.PACK_AB R27, RZ, R29 ;  /* 0x0000001dff1b723e */ /* 0x000fc800000010ff */
[----:B------:R-:W-:-:S07]  /*1ea30*/  PRMT R35, R35, 0x5410, R27 ;  /* 0x0000541023237816 */ /* 0x000fce000000001b */
.L_x_1632:
[C---:B------:R-:W-:Y:S01]  /*1ea40*/  IMAD.WIDE.U32 R26, R15.reuse, 0x10, R174 ;  /* 0x000000100f1a7825 */ /* 0x040fe200078e00ae */
[----:B------:R-:W-:Y:S02]  /*1ea50*/  SEL R16, RZ, 0x10000, !P4 ;  /* 0x00010000ff107807 */ /* 0x000fe40006000000 */
[----:B------:R-:W-:Y:S01]  /*1ea60*/  SEL R25, RZ, 0x100, !P3 ;  /* 0x00000100ff197807 */ /* 0x000fe20005800000 */
[----:B------:R-:W-:Y:S01]  /*1ea70*/  IMAD.WIDE.U32 R30, R15, 0x8, R172 ;  /* 0x000000080f1e7825 */ /* 0x000fe200078e00ac */
[----:B------:R0:W-:Y:S01]  /*1ea80*/  STG.E.128 desc[UR6][R26.64], R32 ;  /* 0x000000201a007986 */ /* 0x0001e2000c101d06 */
[C---:B------:R-:W-:Y:S02]  /*1ea90*/  LOP3.LUT P4, RZ, R6.reuse, 0x4, RZ, 0xc0, !PT ;  /* 0x0000000406ff7812 */ /* 0x040fe4000788c0ff */
[C---:B------:R-:W-:Y:S02]  /*1eaa0*/  LOP3.LUT P3, RZ, R6.reuse, 0x2, RZ, 0xc0, !PT ;  /* 0x0000000206ff7812 */ /* 0x040fe4000786c0ff */
[----:B------:R-:W-:-:S02]  /*1eab0*/  LOP3.LUT P6, RZ, R6, 0x10, RZ, 0xc0, !PT ;  /* 0x0000001006ff7812 */ /* 0x000fc400078cc0ff */
[----:B0-----:R-:W-:Y:S02]  /*1eac0*/  SEL R26, RZ, 0x1000000, !P5 ;  /* 0x01000000ff1a7807 */ /* 0x001fe40006800000 */
[----:B------:R-:W-:Y:S02]  /*1ead0*/  LOP3.LUT P5, RZ, R6, 0x8, RZ, 0xc0, !PT ;  /* 0x0000000806ff7812 */ /* 0x000fe400078ac0ff */
[----:B------:R-:W-:Y:S02]  /*1eae0*/  LOP3.LUT R26, R25, R26, R16, 0xfe, !PT ;  /* 0x0000001a191a7212 */ /* 0x000fe400078efe10 */
[----:B------:R-:W-:Y:S02]  /*1eaf0*/  SEL R16, RZ, 0x1000000, !P3 ;  /* 0x01000000ff107807 */ /* 0x000fe40005800000 */
[----:B------:R-:W-:Y:S02]  /*1eb00*/  SEL R25, RZ, 0x10000, !P4 ;  /* 0x00010000ff197807 */ /* 0x000fe40006000000 */
[----:B------:R-:W-:-:S04]  /*1eb10*/  SEL R27, RZ, 0x100, !P5 ;  /* 0x00000100ff1b7807 */ /* 0x000fc80006800000 */
[----:B------:R-:W-:Y:S02]  /*1eb20*/  LOP3.LUT R16, R27, R16, R25, 0xfe, !PT ;  /* 0x000000101b107212 */ /* 0x000fe400078efe19 */
[----:B------:R-:W-:Y:S02]  /*1eb30*/  SEL R27, RZ, 0x1, !P2 ;  /* 0x00000001ff1b7807 */ /* 0x000fe40005000000 */
[----:B------:R-:W-:Y:S02]  /*1eb40*/  SEL R25, RZ, 0x1, !P6 ;  /* 0x00000001ff197807 */ /* 0x000fe40007000000 */
[----:B------:R-:W-:Y:S02]  /*1eb50*/  LOP3.LUT R27, R26, R27, RZ, 0xfc, !PT ;  /* 0x0000001b1a1b7212 */ /* 0x000fe400078efcff */
[----:B------:R-:W-:-:S05]  /*1eb60*/  LOP3.LUT R26, R16, R25, RZ, 0xfc, !PT ;  /* 0x00000019101a7212 */ /* 0x000fca00078efcff */
[----:B------:R0:W-:Y:S01]  /*1eb70*/  STG.E.64 desc[UR6][R30.64], R26 ;  /* 0x0000001a1e007986 */ /* 0x0001e2000c101b06 */
[----:B------:R-:W-:Y:S05]  /*1eb80*/  @!P0 BRA `(.L_x_1673) ;  /* 0x0000000000508947 */ /* 0x000fea0003800000 */
[----:B------:R-:W-:Y:S01]  /*1eb90*/  IMAD.U32 R16, R13, 0x10000, RZ ;  /* 0x000100000d107824 */ /* 0x000fe200078e00ff */
[----:B------:R-:W-:Y:S02]  /*1eba0*/  LOP3.LUT R25, R14, 0xffff, RZ, 0xc0, !PT ;  /* 0x0000ffff0e197812 */ /* 0x000fe400078ec0ff */
[----:B0-----:R-:W-:Y:S02]  /*1ebb0*/  LOP3.LUT R26, R10, 0xff, RZ, 0xc0, !PT ;  /* 0x000000ff0a1a7812 */ /* 0x001fe400078ec0ff */
[----:B------:R-:W-:Y:S02]  /*1ebc0*/  LOP3.LUT R16, R16, 0xff0000, RZ, 0xc0, !PT ;  /* 0x00ff000010107812 */ /* 0x000fe400078ec0ff */
[----:B------:R-:W-:Y:S01]  /*1ebd0*/  LOP3.LUT R30, R9, 0xff, RZ, 0xc0, !PT ;  /* 0x000000ff091e7812 */ /* 0x000fe200078ec0ff */
[----:B------:R-:W-:Y:S01]  /*1ebe0*/  IMAD.WIDE.U32 R26, R26, 0x1000000, RZ ;  /* 0x010000001a1a7825 */ /* 0x000fe200078e00ff */
[----:B------:R-:W-:Y:S02]  /*1ebf0*/  PRMT R16, R16, 0x4210, R25 ;  /* 0x0000421010107816 */ /* 0x000fe40000000019 */
[----:B------:R-:W-:Y:S01]  /*1ec00*/  PRMT R25, R12, 0x7104, RZ ;  /* 0x000071040c197816 */ /* 0x000fe200000000ff */
[----:B------:R-:W-:Y:S01]  /*1ec10*/  IMAD.WIDE.U32 R30, R30, 0x10000, RZ ;  /* 0x000100001e1e7825 */ /* 0x000fe200078e00ff */
[----:B------:R-:W-:-:S02]  /*1ec20*/  LOP3.LUT R32, R8, 0xff, RZ, 0xc0, !PT ;  /* 0x000000ff08207812 */ /* 0x000fc400078ec0ff */
[----:B------:R-:W-:-:S03]  /*1ec30*/  LOP3.LUT R16, R16, 0xff00, R25, 0xf8, !PT ;  /* 0x0000ff0010107812 */ /* 0x000fc600078ef819 */
[----:B------:R-:W-:Y:S01]  /*1ec40*/  IMAD.WIDE.U32 R32, R32, 0x100, RZ ;  /* 0x0000010020207825 */ /* 0x000fe200078e00ff */
[----:B------:R-:W-:-:S04]  /*1ec50*/  LOP3.LUT R16, R16, 0xff, R11, 0xf8, !PT ;  /* 0x000000ff10107812 */ /* 0x000fc800078ef80b */
[----:B------:R-:W-:Y:S02]  /*1ec60*/  LOP3.LUT R16, R31, R16, R27, 0xfe, !PT ;  /* 0x000000101f107212 */ /* 0x000fe400078efe1b */
[----:B------:R-:W-:Y:S02]  /*1ec70*/  LOP3.LUT R30, R32, R26, R30, 0xfe, !PT ;  /* 0x0000001a201e7212 */ /* 0x000fe400078efe1e */
[----:B------:R-:W0:Y:S01]  /*1ec80*/  LDC.64 R26, c[0x0][0x3b8] ;  /* 0x0000ee00ff1a7b82 */ /* 0x000e220000000a00 */
[----:B------:R-:W-:Y:S02]  /*1ec90*/  LOP3.LUT R33, R16, R33, RZ, 0xfc, !PT ;  /* 0x0000002110217212 */ /* 0x000fe400078efcff */
[----:B------:R-:W-:Y:S01]  /*1eca0*/  LOP3.LUT R32, R30, 0xff, R7, 0xf8, !PT ;  /* 0x000000ff1e207812 */ /* 0x000fe200078ef807 */
[----:B0-----:R-:W-:-:S05]  /*1ecb0*/  IMAD.WIDE.U32 R26, R15, 0x8, R26 ;  /* 0x000000080f1a7825 */ /* 0x001fca00078e001a */
[----:B------:R1:W-:Y:S02]  /*1ecc0*/  STG.E.64 desc[UR6][R26.64], R32 ;  /* 0x000000201a007986 */ /* 0x0003e4000c101b06 */
.L_x_1673:
[----:B0-----:R-:W0:Y:S01]  /*1ecd0*/  @P0 LDC.64 R30, c[0x0][0x398] ;  /* 0x0000e600ff1e0b82 */ /* 0x001e220000000a00 */
[----:B------:R-:W-:-:S07]  /*1ece0*/  IADD3 R16, PT, PT, R130, 0x60, RZ ;  /* 0x0000006082107810 */ /* 0x000fce0007ffe0ff */
        /* <DEDUP_REMOVED lines=24> */
.L_x_1677:
        /* <DEDUP_REMOVED lines=12> */
.L_x_1679:
[----:B------:R-:W-:Y:S05]  /*1ef30*/  BSYNC.RECONVERGENT B1 ;  /* 0x0000000000017941 */ /* 0x000fea0003800200 */
.L_x_1678:
        /* <DEDUP_REMOVED lines=61> */
.L_x_1676:
[----:B------:R-:W-:Y:S05]  /*1f310*/  BSYNC.RECONVERGENT B0 ;  /* 0x0000000000007941 */ /* 0x000fea0003800200 */
.L_x_1675:
        /* <DEDUP_REMOVED lines=8> */
[C---:B-----5:R-:W-:Y:S02]  /*1f3a0*/  SHF.L.U32 R7, R32.reuse, 0x10, RZ ;  /* 0x0000001020077819 */ /* 0x060fe400000006ff */
[----:B------:R-:W-:Y:S02]  /*1f3b0*/  PLOP3.LUT P4, PT, P2, PT, PT, 0x8, 0x80 ;  /* 0x000000000080781c */ /* 0x000fe4000178e170 */
[----:B------:R-:W-:Y:S01]  /*1f3c0*/  PRMT R32, R32, 0x7632, R32 ;  /* 0x0000763220207816 */ /* 0x000fe20000000020 */
[----:B------:R-:W-:-:S05]  /*1f3d0*/  FMUL.FTZ R7, R7, R137 ;  /* 0x0000008907077220 */ /* 0x000fca0000410000 */
[----:B------:R-:W-:-:S05]  /*1f3e0*/  FSEL R7, R7, RZ, !P2 ;  /* 0x000000ff07077208 */ /* 0x000fca0005000000 */
        /* <DEDUP_REMOVED lines=10> */
.L_x_1682:
        /* <DEDUP_REMOVED lines=12> */
.L_x_1684:
[----:B------:R-:W-:Y:S05]  /*1f550*/  BSYNC.RECONVERGENT B1 ;  /* 0x0000000000017941 */ /* 0x000fea0003800200 */
.L_x_1683:
        /* <DEDUP_REMOVED lines=62> */
.L_x_1681:
[----:B------:R-:W-:Y:S05]  /*1f940*/  BSYNC.RECONVERGENT B0 ;  /* 0x0000000000007941 */ /* 0x000fea0003800200 */
.L_x_1680:
[----:B------:R-:W-:Y:S01]  /*1f950*/  I2FP.F32.U32 R8, R11 ;  /* 0x0000000b00087245 */ /* 0x000fe20000201000 */
[----:B0-----:R-:W-:Y:S01]  /*1f960*/  @P1 IMAD.U32 R30, R48, 0x10000, RZ ;  /* 0x00010000301e1824 */ /* 0x001fe200078e00ff */
        /* <DEDUP_REMOVED lines=23> */
.L_x_1687:
        /* <DEDUP_REMOVED lines=12> */
.L_x_1689:
[----:B------:R-:W-:Y:S05]  /*1fba0*/  BSYNC.RECONVERGENT B1 ;  /* 0x0000000000017941 */ /* 0x000fea0003800200 */
.L_x_1688:
        /* <DEDUP_REMOVED lines=62> */
.L_x_1686:
[----:B------:R-:W-:Y:S05]  /*1ff90*/  BSYNC.RECONVERGENT B0 ;  /* 0x0000000000007941 */ /* 0x000fea0003800200 */
.L_x_1685:
        /* <DEDUP_REMOVED lines=22> */
.L_x_1692:
        /* <DEDUP_REMOVED lines=12> */
.L_x_1694:
[----:B------:R-:W-:Y:S05]  /*201c0*/  BSYNC.RECONVERGENT B1 ;  /* 0x0000000000017941 */ /* 0x000fea0003800200 */
.L_x_1693:
        /* <DEDUP_REMOVED lines=62> */
.L_x_1691:
[----:B------:R-:W-:Y:S05]  /*205b0*/  BSYNC.RECONVERGENT B0 ;  /* 0x0000000000007941 */ /* 0x000fea0003800200 */
.L_x_1690:
        /* <DEDUP_REMOVED lines=27> */
.L_x_1697:
        /* <DEDUP_REMOVED lines=12> */
.L_x_1699:
[----:B------:R-:W-:Y:S05]  /*20830*/  BSYNC.RECONVERGENT B1 ;  /* 0x0000000000017941 */ /* 0x000fea0003800200 */
.L_x_1698:
        /* <DEDUP_REMOVED lines=62> */
.L_x_1696:
[----:B------:R-:W-:Y:S05]  /*20c20*/  BSYNC.RECONVERGENT B0 ;  /* 0x0000000000007941 */ /* 0x000fea0003800200 */
.L_x_1695:
        /* <DEDUP_REMOVED lines=23> */
.L_x_1702:
        /* <DEDUP_REMOVED lines=12> */
.L_x_1704:
[----:B------:R-:W-:Y:S05]  /*20e60*/  BSYNC.RECONVERGENT B1 ;  /* 0x0000000000017941 */ /* 0x000fea0003800200 */
.L_x_1703:
        /* <DEDUP_REMOVED lines=62> */
.L_x_1701:
[----:B------:R-:W-:Y:S05]  /*21250*/  BSYNC.RECONVERGENT B0 ;  /* 0x0000000000007941 */ /* 0x000fea0003800200 */
.L_x_1700:
        /* <DEDUP_REMOVED lines=25> */
.L_x_1707:
        /* <DEDUP_REMOVED lines=12> */
.L_x_1709:
[----:B------:R-:W-:Y:S05]  /*214b0*/  BSYNC.RECONVERGENT B1 ;  /* 0x0000000000017941 */ /* 0x000fea0003800200 */
.L_x_1708:
        /* <DEDUP_REMOVED lines=62> */
.L_x_1706:
[----:B------:R-:W-:Y:S05]  /*218a0*/  BSYNC.RECONVERGENT B0 ;  /* 0x0000000000007941 */ /* 0x000fea0003800200 */
.L_x_1705:
        /* <DEDUP_REMOVED lines=22> */
.L_x_1712:
        /* <DEDUP_REMOVED lines=12> */
.L_x_1714:
[----:B------:R-:W-:Y:S05]  /*21ad0*/  BSYNC.RECONVERGENT B1 ;  /* 0x0000000000017941 */ /* 0x000fea0003800200 */
.L_x_1713:
        /* <DEDUP_REMOVED lines=62> */
.L_x_1711:
[----:B------:R-:W-:Y:S05]  /*21ec0*/  BSYNC.RECONVERGENT B0 ;  /* 0x0000000000007941 */ /* 0x000fea0003800200 */
.L_x_1710:
[----:B------:R-:W-:Y:S01]  /*21ed0*/  I2FP.F32.U32 R10, R13 ;  /* 0x0000000d000a7245 */ /* 0x000fe20000201000 */
[----:B------:R-:W-:Y:S01]  /*21ee0*/  BSSY.RECONVERGENT B0, `(.L_x_1715) ;  /* 0x0000065000007945 */ /* 0x000fe20003800200 */
[----:B------:R-:W-:Y:S01]  /*21ef0*/  @P1 PRMT R11, R49, 0x7632, R11 ;  /* 0x00007632310b1816 */ /* 0x000fe2000000000b */
[----:B------:R-:W-:Y:S02]  /*21f00*/  IMAD.MOV.U32 R12, RZ, RZ, 0x2 ;  /* 0x00000002ff0c7424 */ /* 0x000fe400078e00ff */
[----:B------:R-:W-:Y:S02]  /*21f10*/  FFMA.FTZ R10, R10, R135, 1.1641532182693481445e-10 ;  /* 0x2f0000000a0a7423 */ /* 0x000fe40000010087 */
[----:B------:R-:W-:-:S03]  /*21f20*/  @P1 IMAD.U32 R11, R11, 0x10000, RZ ;  /* 0x000100000b0b1824 */ /* 0x000fc600078e00ff */
[----:B------:R-:W-:Y:S02]  /*21f30*/  FSETP.GTU.FTZ.AND P2, PT, R10, R136, PT ;  /* 0x000000880a00720b */ /* 0x000fe40003f5c000 */
[----:B------:R-:W-:-:S04]  /*21f40*/  PRMT R10, R53, 0x7632, R10 ;  /* 0x00007632350a7816 */ /* 0x000fc8000000000a */
[----:B------:R-:W-:-:S05]  /*21f50*/  SHF.L.U32 R10, R10, 0x10, RZ ;  /* 0x000000100a0a7819 */ /* 0x000fca00000006ff */
[----:B------:R-:W-:-:S05]  /*21f60*/  FMUL.FTZ R10, R10, R137 ;  /* 0x000000890a0a7220 */ /* 0x000fca0000410000 */
[----:B------:R-:W-:-:S05]  /*21f70*/  FSEL R10, R10, RZ, !P2 ;  /* 0x000000ff0a0a7208 */ /* 0x000fca0005000000 */
[----:B------:R-:W-:-:S04]  /*21f80*/  FADD.FTZ R10, R25, R10 ;  /* 0x0000000a190a7221 */ /* 0x000fc80000010000 */
[----:B------:R-:W-:Y:S01]  /*21f90*/  @P1 FADD.FTZ R25, R10, R11 ;  /* 0x0000000b0a191221 */ /* 0x000fe20000010000 */
        /* <DEDUP_REMOVED lines=14> */
.L_x_1717:
        /* <DEDUP_REMOVED lines=12> */
.L_x_1719:
[----:B------:R-:W-:Y:S05]  /*22140*/  BSYNC.RECONVERGENT B1 ;  /* 0x0000000000017941 */ /* 0x000fea0003800200 */
.L_x_1718:
        /* <DEDUP_REMOVED lines=62> */
.L_x_1716:
[----:B------:R-:W-:Y:S05]  /*22530*/  BSYNC.RECONVERGENT B0 ;  /* 0x0000000000007941 */ /* 0x000fea0003800200 */
.L_x_1715:
[----:B------:R-:W-:Y:S01]  /*22540*/  I2FP.F32.U32 R11, R11 ;  /* 0x0000000b000b7245 */ /* 0x000fe20000201000 */
[----:B------:R-:W-:Y:S01]  /*22550*/  BSSY.RECONVERGENT B0, `(.L_x_1720) ;  /* 0x000005f000007945 */ /* 0x000fe20003800200 */
[----:B------:R-:W-:Y:S01]  /*22560*/  ISETP.NE.AND P3, PT, R12, 0x1, PT ;  /* 0x000000010c00780c */ /* 0x000fe20003f65270 */
[----:B------:R-:W-:Y:S02]  /*22570*/  IMAD.MOV.U32 R13, RZ, RZ, 0x2 ;  /* 0x00000002ff0d7424 */ /* 0x000fe400078e00ff */
[----:B------:R-:W-:Y:S01]  /*22580*/  FFMA.FTZ R11, R11, R135, 1.1641532182693481445e-10 ;  /* 0x2f0000000b0b7423 */ /* 0x000fe20000010087 */
[----:B------:R-:W-:-:S04]  /*22590*/  IMAD.MOV.U32 R27, RZ, RZ, R46 ;  /* 0x000000ffff1b7224 */ /* 0x000fc800078e002e */
[----:B------:R-:W-:Y:S02]  /*225a0*/  FSETP.GTU.FTZ.AND P2, PT, R11, R136, PT ;  /* 0x000000880b00720b */ /* 0x000fe40003f5c000 */
[C---:B------:R-:W-:Y:S02]  /*225b0*/  SHF.L.U32 R11, R34.reuse, 0x10, RZ ;  /* 0x00000010220b7819 */ /* 0x040fe400000006ff */
        /* <DEDUP_REMOVED lines=13> */
.L_x_1722:
        /* <DEDUP_REMOVED lines=12> */
.L_x_1724:
[----:B------:R-:W-:Y:S05]  /*22750*/  BSYNC.RECONVERGENT B1 ;  /* 0x0000000000017941 */ /* 0x000fea0003800200 */
.L_x_1723:
        /* <DEDUP_REMOVED lines=62> */
.L_x_1721:
[----:B------:R-:W-:Y:S05]  /*22b40*/  BSYNC.RECONVERGENT B0 ;  /* 0x0000000000007941 */ /* 0x000fea0003800200 */
.L_x_1720:
[----:B------:R-:W-:Y:S01]  /*22b50*/  I2FP.F32.U32 R12, R27 ;  /* 0x0000001b000c7245 */ /* 0x000fe20000201000 */
[----:B------:R-:W-:Y:S01]  /*22b60*/  @P1 IMAD.U32 R26, R50, 0x10000, RZ ;  /* 0x00010000321a1824 */ /* 0x000fe200078e00ff */
        /* <DEDUP_REMOVED lines=23> */
.L_x_1727:
        /* <DEDUP_REMOVED lines=12> */
.L_x_1729:
[----:B------:R-:W-:Y:S05]  /*22da0*/  BSYNC.RECONVERGENT B1 ;  /* 0x0000000000017941 */ /* 0x000fea0003800200 */
.L_x_1728:
        /* <DEDUP_REMOVED lines=62> */
.L_x_1726:
[----:B------:R-:W-:Y:S05]  /*23190*/  BSYNC.RECONVERGENT B0 ;  /* 0x0000000000007941 */ /* 0x000fea0003800200 */
.L_x_1725:
[----:B------:R-:W-:Y:S01]  /*231a0*/  I2FP.F32.U32 R13, R27 ;  /* 0x0000001b000d7245 */ /* 0x000fe20000201000 */
[----:B------:R-:W-:Y:S01]  /*231b0*/  IMAD.U32 R34, R34, 0x10000, RZ ;  /* 0x0001000022227824 */ /* 0x000fe200078e00ff */
[----:B------:R-:W-:Y:S01]  /*231c0*/  ISETP.NE.AND P4, PT, R12, 0x1, PT ;  /* 0x000000010c00780c */ /* 0x000fe20003f85270 */
[----:B------:R-:W-:Y:S01]  /*231d0*/  BSSY.RECONVERGENT B0, `(.L_x_1730) ;  /* 0x000005c000007945 */ /* 0x000fe20003800200 */
[----:B------:R-:W-:Y:S01]  /*231e0*/  MOV R28, R46 ;  /* 0x0000002e001c7202 */ /* 0x000fe20000000f00 */
[----:B------:R-:W-:Y:S01]  /*231f0*/  FFMA.FTZ R13, R13, R135, 1.1641532182693481445e-10 ;  /* 0x2f0000000d0d7423 */ /* 0x000fe20000010087 */
[----:B------:R-:W-:Y:S01]  /*23200*/  FMUL.FTZ R27, R34, R137 ;  /* 0x00000089221b7220 */ /* 0x000fe20000410000 */
[----:B------:R-:W-:-:S03]  /*23210*/  IMAD.MOV.U32 R34, RZ, RZ, 0x2 ;  /* 0x00000002ff227424 */ /* 0x000fc600078e00ff */
[----:B------:R-:W-:-:S04]  /*23220*/  FSETP.GTU.FTZ.AND P3, PT, R13, R136, PT ;  /* 0x000000880d00720b */ /* 0x000fc80003f7c000 */
        /* <DEDUP_REMOVED lines=11> */
.L_x_1732:
        /* <DEDUP_REMOVED lines=12> */
.L_x_1734:
[----:B------:R-:W-:Y:S05]  /*233a0*/  BSYNC.RECONVERGENT B1 ;  /* 0x0000000000017941 */ /* 0x000fea0003800200 */
.L_x_1733:
[----:B------:R-:W-:Y:S01]  /*233b0*/  IMAD.WIDE.U32 R116, R0, -0x2daee0ad, RZ ;  /* 0xd2511f5300747825 */ /* 0x000fe200078e00ff */
[----:B------:R-:W-:Y:S01]  /*233c0*/  UIADD3 UR15, UPT, UPT, UR4, -0x61c88647, URZ ;  /* 0x9e3779b9040f7890 */ /* 0x000fe2000fffe0ff */
[----:B------:R-:W-:Y:S02]  /*233d0*/  MOV R28, R40 ;  /* 0x00000028001c7202 */ /* 0x000fe40000000f00 */
        /* <DEDUP_REMOVED lines=58> */
[----:B------:R-:W-:-:S07]  /*23780*/  LOP3.LUT R44, R42, UR15, R13, 0x96, !PT ;  /* 0x0000000f2a2c7c12 */ /* 0x000fce000f8e960d */
.L_x_1731:
[----:B------:R-:W-:Y:S05]  /*23790*/  BSYNC.RECONVERGENT B0 ;  /* 0x0000000000007941 */ /* 0x000fea0003800200 */
.L_x_1730:
        /* <DEDUP_REMOVED lines=27> */
.L_x_1737:
        /* <DEDUP_REMOVED lines=12> */
.L_x_1739:
[----:B------:R-:W-:Y:S05]  /*23a10*/  BSYNC.RECONVERGENT B1 ;  /* 0x0000000000017941 */ /* 0x000fea0003800200 */
.L_x_1738:
        /* <DEDUP_REMOVED lines=62> */
.L_x_1736:
[----:B------:R-:W-:Y:S05]  /*23e00*/  BSYNC.RECONVERGENT B0 ;  /* 0x0000000000007941 */ /* 0x000fea0003800200 */
.L_x_1735:
        /* <DEDUP_REMOVED lines=21> */
.L_x_1742:
        /* <DEDUP_REMOVED lines=12> */
.L_x_1744:
[----:B------:R-:W-:Y:S05]  /*24020*/  BSYNC.RECONVERGENT B1 ;  /* 0x0000000000017941 */ /* 0x000fea0003800200 */
.L_x_1743:
        /* <DEDUP_REMOVED lines=62> */
.L_x_1741:
[----:B------:R-:W-:Y:S05]  /*24410*/  BSYNC.RECONVERGENT B0 ;  /* 0x0000000000007941 */ /* 0x000fea0003800200 */
.L_x_1740:
[----:B------:R-:W-:Y:S01]  /*24420*/  I2FP.F32.U32 R28, R28 ;  /* 0x0000001c001c7245 */ /* 0x000fe20000201000 */
[----:B------:R-:W-:Y:S01]  /*24430*/  BSSY.RECONVERGENT B0, `(.L_x_1745) ;  /* 0x0000063000007945 */ /* 0x000fe20003800200 */
[----:B------:R-:W-:Y:S02]  /*24440*/  IMAD.MOV.U32 R116, RZ, RZ, 0x2 ;  /* 0x00000002ff747424 */ /* 0x000fe400078e00ff */
[----:B------:R-:W-:Y:S02]  /*24450*/  IMAD.MOV.U32 R33, RZ, RZ, R46 ;  /* 0x000000ffff217224 */ /* 0x000fe400078e002e */
[----:B------:R-:W-:-:S05]  /*24460*/  FFMA.FTZ R28, R28, R135, 1.1641532182693481445e-10 ;  /* 0x2f0000001c1c7423 */ /* 0x000fca0000010087 */
[----:B------:R-:W-:Y:S01]  /*24470*/  FSETP.GTU.FTZ.AND P5, PT, R28, R136, PT ;  /* 0x000000881c00720b */ /* 0x000fe20003fbc000 */
[----:B------:R-:W-:-:S04]  /*24480*/  IMAD.U32 R28, R55, 0x10000, RZ ;  /* 0x00010000371c7824 */ /* 0x000fc800078e00ff */
[----:B------:R-:W-:-:S05]  /*24490*/  FMUL.FTZ R28, R28, R137 ;  /* 0x000000891c1c7220 */ /* 0x000fca0000410000 */
[----:B------:R-:W-:-:S05]  /*244a0*/  FSEL R28, R28, RZ, !P5 ;  /* 0x000000ff1c1c7208 */ /* 0x000fca0006800000 */
[----:B------:R-:W-:Y:S01]  /*244b0*/  FADD.FTZ R13, R13, R28 ;  /* 0x0000001c0d0d7221 */ /* 0x000fe20000010000 */
[----:B------:R-:W-:-:S04]  /*244c0*/  @P1 IMAD.U32 R28, R51, 0x10000, RZ ;  /* 0x00010000331c1824 */ /* 0x000fc800078e00ff */
        /* <DEDUP_REMOVED lines=14> */
.L_x_1747:
        /* <DEDUP_REMOVED lines=12> */
.L_x_1749:
[----:B------:R-:W-:Y:S05]  /*24670*/  BSYNC.RECONVERGENT B1 ;  /* 0x0000000000017941 */ /* 0x000fea0003800200 */
.L_x_1748:
        /* <DEDUP_REMOVED lines=62> */
.L_x_1746:
[----:B------:R-:W-:Y:S05]  /*24a60*/  BSYNC.RECONVERGENT B0 ;  /* 0x0000000000007941 */ /* 0x000fea0003800200 */
.L_x_1745:
        /* <DEDUP_REMOVED lines=20> */
.L_x_1752:
        /* <DEDUP_REMOVED lines=15> */
.L_x_1754:
[----:B------:R-:W-:Y:S05]  /*24ca0*/  BSYNC.RECONVERGENT B1 ;  /* 0x0000000000017941 */ /* 0x000fea0003800200 */
.L_x_1753:
        /* <DEDUP_REMOVED lines=62> */
.L_x_1751:
[----:B------:R-:W-:Y:S05]  /*25090*/  BSYNC.RECONVERGENT B0 ;  /* 0x0000000000007941 */ /* 0x000fea0003800200 */
.L_x_1750:
[----:B------:R-:W-:Y:S02]  /*250a0*/  I2FP.F32.U32 R35, R35 ;  /* 0x0000002300237245 */ /* 0x000fe40000201000 */
[----:B------:R-:W-:Y:S02]  /*250b0*/  PRMT R37, R14, 0x5410, R37 ;  /* 0x000054100e257816 */ /* 0x000fe40000000025 */
[----:B------:R-:W-:Y:S01]  /*250c0*/  PRMT R36, R36, 0x5410, R39 ;  /* 0x0000541024247816 */ /* 0x000fe20000000027 */
[----:B------:R-:W-:Y:S01]  /*250d0*/  FFMA.FTZ R35, R35, R135, 1.1641532182693481445e-10 ;  /* 0x2f00000023237423 */ /* 0x000fe20000010087 */
[----:B------:R-:W-:-:S04]  /*250e0*/  PRMT R38, R38, 0x5410, R41 ;  /* 0x0000541026267816 */ /* 0x000fc80000000029 */
[----:B------:R-:W-:Y:S02]  /*250f0*/  FSETP.GTU.FTZ.AND P6, PT, R35, R136, PT ;  /* 0x000000882300720b */ /* 0x000fe40003fdc000 */
[----:B------:R-:W-:Y:S02]  /*25100*/  PRMT R35, R55, 0x7632, R35 ;  /* 0x0000763237237816 */ /* 0x000fe40000000023 */
[----:B------:R-:W-:Y:S02]  /*25110*/  SEL R116, RZ, 0x1, P6 ;  /* 0x00000001ff747807 */ /* 0x000fe40003000000 */
[----:B------:R-:W-:Y:S02]  /*25120*/  SHF.L.U32 R35, R35, 0x10, RZ ;  /* 0x0000001023237819 */ /* 0x000fe400000006ff */
[----:B------:R-:W-:-:S03]  /*25130*/  PRMT R14, R116, 0x7610, R14 ;  /* 0x00007610740e7816 */ /* 0x000fc6000000000e */
[----:B------:R-:W-:-:S05]  /*25140*/  FMUL.FTZ R35, R35, R137 ;  /* 0x0000008923237220 */ /* 0x000fca0000410000 */
[----:B------:R-:W-:-:S05]  /*25150*/  FSEL R35, R35, RZ, !P6 ;  /* 0x000000ff23237208 */ /* 0x000fca0007000000 */
[----:B------:R-:W-:Y:S01]  /*25160*/  FADD.FTZ R35, R33, R35 ;  /* 0x0000002321237221 */ /* 0x000fe20000010000 */
[----:B------:R-:W-:-:S05]  /*25170*/  @P1 PRMT R33, R51, 0x7632, R33 ;  /* 0x0000763233211816 */ /* 0x000fca0000000021 */
[----:B------:R-:W-:-:S04]  /*25180*/  @P1 IMAD.U32 R33, R33, 0x10000, RZ ;  /* 0x0001000021211824 */ /* 0x000fc800078e00ff */
[----:B------:R-:W-:Y:S01]  /*25190*/  @P1 FADD.FTZ R33, R35, R33 ;  /* 0x0000002123211221 */ /* 0x000fe20000010000 */
[----:B------:R-:W-:-:S05]  /*251a0*/  @!P1 IMAD.MOV.U32 R33, RZ, RZ, R35 ;  /* 0x000000ffff219224 */ /* 0x000fca00078e0023 */
[----:B------:R-:W-:-:S04]  /*251b0*/  F2FP.BF16.F32.PACK_AB R35, RZ, R33 ;  /* 0x00000021ff23723e */ /* 0x000fc800000010ff */
[----:B------:R-:W-:Y:S01]  /*251c0*/  PRMT R39, R34, 0x5410, R35 ;  /* 0x0000541022277816 */ /* 0x000fe20000000023 */
[----:B------:R-:W-:Y:S06]  /*251d0*/  BRA `(.L_x_1755) ;  /* 0x0000003000b87947 */ /* 0x000fec0003800000 */
.L_x_1674:
        /* <DEDUP_REMOVED lines=16> */
.L_x_1758:
        /* <DEDUP_REMOVED lines=12> */
.L_x_1760:
[----:B------:R-:W-:Y:S05]  /*253a0*/  BSYNC.RECONVERGENT B1 ;  /* 0x0000000000017941 */ /* 0x000fea0003800200 */
.L_x_1759:
        /* <DEDUP_REMOVED lines=61> */
.L_x_1757:
[----:B------:R-:W-:Y:S05]  /*25780*/  BSYNC.RECONVERGENT B0 ;  /* 0x0000000000007941 */ /* 0x000fea0003800200 */
.L_x_1756:
[----:B------:R-:W-:Y:S01]  /*25790*/  I2FP.F32.U32 R25, R25 ;  /* 0x0000001900197245 */ /* 0x000fe20000201000 */
[----:B------:R-:W-:Y:S01]  /*257a0*/  BSSY.RECONVERGENT B0, `(.L_x_1761) ;  /* 0x0000064000007945 */ /* 0x000fe20003800200 */
[----:B------:R-:W-:Y:S01]  /*257b0*/  ISETP.NE.AND P3, PT, R27, 0x1, PT ;  /* 0x000000011b00780c */ /* 0x000fe20003f65270 */
[----:B------:R-:W-:Y:S01]  /*257c0*/  HFMA2 R26, -RZ, RZ, 0, 1.1920928955078125e-07 ;  /* 0x00000002ff1a7431 */ /* 0x000fe200000001ff */
[----:B------:R-:W-:Y:S01]  /*257d0*/  LOP3.LUT R6, R6, 0xffffffef, RZ, 0xc0, !PT ;  /* 0xffffffef06067812 */ /* 0x000fe200078ec0ff */
[----:B------:R-:W-:-:S05]  /*257e0*/  FFMA.FTZ R25, R25, R135, 1.1641532182693481445e-10 ;  /* 0x2f00000019197423 */ /* 0x000fca0000010087 */
[----:B------:R-:W-:Y:S01]  /*257f0*/  FSETP.GTU.FTZ.AND P2, PT, R25, R136, PT ;  /* 0x000000881900720b */ /* 0x000fe20003f5c000 */
[C---:B-----5:R-:W-:Y:S01]  /*25800*/  IMAD.U32 R25, R32.reuse, 0x10000, RZ ;  /* 0x0001000020197824 */ /* 0x060fe200078e00ff */
        /* <DEDUP_REMOVED lines=18> */
.L_x_1763:
        /* <DEDUP_REMOVED lines=12> */
.L_x_1765:
[----:B------:R-:W-:Y:S05]  /*259f0*/  BSYNC.RECONVERGENT B1 ;  /* 0x0000000000017941 */ /* 0x000fea0003800200 */
.L_x_1764:
        /* <DEDUP_REMOVED lines=62> */
.L_x_1762:
[----:B------:R-:W-:Y:S05]  /*25de0*/  BSYNC.RECONVERGENT B0 ;  /* 0x0000000000007941 */ /* 0x000fea0003800200 */
.L_x_1761:
        /* <DEDUP_REMOVED lines=26> */
.L_x_1768:
        /* <DEDUP_REMOVED lines=12> */
.L_x_1770:
[----:B------:R-:W-:Y:S05]  /*26050*/  BSYNC.RECONVERGENT B1 ;  /* 0x0000000000017941 */ /* 0x000fea0003800200 */
.L_x_1769:
        /* <DEDUP_REMOVED lines=62> */
.L_x_1767:
[----:B------:R-:W-:Y:S05]  /*26440*/  BSYNC.RECONVERGENT B0 ;  /* 0x0000000000007941 */ /* 0x000fea0003800200 */
.L_x_1766:
[----:B------:R-:W-:Y:S01]  /*26450*/  I2FP.F32.U32 R25, R25 ;  /* 0x0000001900197245 */ /* 0x000fe20000201000 */
[----:B------:R-:W-:Y:S01]  /*26460*/  BSSY.RECONVERGENT B0, `(.L_x_1771) ;  /* 0x0000064000007945 */ /* 0x000fe20003800200 */
[----:B------:R-:W-:Y:S01]  /*26470*/  ISETP.NE.AND P3, PT, R27, 0x1, PT ;  /* 0x000000011b00780c */ /* 0x000fe20003f65270 */
[----:B------:R-:W-:Y:S01]  /*26480*/  IMAD.MOV.U32 R26, RZ, RZ, 0x2 ;  /* 0x00000002ff1a7424 */ /* 0x000fe200078e00ff */
[----:B------:R-:W-:Y:S01]  /*26490*/  LOP3.LUT R6, R6, 0xfffffffb, RZ, 0xc0, !PT ;  /* 0xfffffffb06067812 */ /* 0x000fe200078ec0ff */
[----:B------:R-:W-:-:S05]  /*264a0*/  FFMA.FTZ R25, R25, R135, 1.1641532182693481445e-10 ;  /* 0x2f00000019197423 */ /* 0x000fca0000010087 */
[----:B------:R-:W-:Y:S02]  /*264b0*/  FSETP.GTU.FTZ.AND P2, PT, R25, R136, PT ;  /* 0x000000881900720b */ /* 0x000fe40003f5c000 */
[C---:B------:R-:W-:Y:S02]  /*264c0*/  SHF.L.U32 R25, R33.reuse, 0x10, RZ ;  /* 0x0000001021197819 */ /* 0x040fe400000006ff */
        /* <DEDUP_REMOVED lines=18> */
.L_x_1773:
        /* <DEDUP_REMOVED lines=12> */
.L_x_1775:
[----:B------:R-:W-:Y:S05]  /*266b0*/  BSYNC.RECONVERGENT B1 ;  /* 0x0000000000017941 */ /* 0x000fea0003800200 */
.L_x_1774:
        /* <DEDUP_REMOVED lines=62> */
.L_x_1772:
[----:B------:R-:W-:Y:S05]  /*26aa0*/  BSYNC.RECONVERGENT B0 ;  /* 0x0000000000007941 */ /* 0x000fea0003800200 */
.L_x_1771:
[----:B------:R-:W-:Y:S01]  /*26ab0*/  I2FP.F32.U32 R25, R25 ;  /* 0x0000001900197245 */ /* 0x000fe20000201000 */
[----:B------:R-:W-:Y:S01]  /*26ac0*/  BSSY.RECONVERGENT B0, `(.L_x_1776) ;  /* 0x0000064000007945 */ /* 0x000fe20003800200 */
[----:B------:R-:W-:Y:S01]  /*26ad0*/  ISETP.NE.AND P2, PT, R26, 0x1, PT ;  /* 0x000000011a00780c */ /* 0x000fe20003f45270 */
[----:B------:R-:W-:Y:S01]  /*26ae0*/  IMAD.MOV.U32 R38, RZ, RZ, 0x2 ;  /* 0x00000002ff267424 */ /* 0x000fe200078e00ff */
[----:B------:R-:W-:Y:S01]  /*26af0*/  @P1 PRMT R27, R49, 0x7632, R27 ;  /* 0x00007632311b1816 */ /* 0x000fe2000000001b */
[----:B------:R-:W-:Y:S01]  /*26b00*/  FFMA.FTZ R25, R25, R135, 1.1641532182693481445e-10 ;  /* 0x2f00000019197423 */ /* 0x000fe20000010087 */
[----:B------:R-:W-:Y:S01]  /*26b10*/  LOP3.LUT R6, R6, 0xfffffffd, RZ, 0xc0, !PT ;  /* 0xfffffffd06067812 */ /* 0x000fe200078ec0ff */
[----:B------:R-:W-:Y:S01]  /*26b20*/  IMAD.MOV.U32 R28, RZ, RZ, R46 ;  /* 0x000000ffff1c7224 */ /* 0x000fe200078e002e */
[----:B------:R-:W-:Y:S02]  /*26b30*/  @P1 SHF.L.U32 R27, R27, 0x10, RZ ;  /* 0x000000101b1b1819 */ /* 0x000fe400000006ff */
[----:B------:R-:W-:Y:S01]  /*26b40*/  FSETP.GTU.FTZ.AND P3, PT, R25, R136, PT ;  /* 0x000000881900720b */ /* 0x000fe20003f7c000 */
[----:B------:R-:W-:-:S04]  /*26b50*/  IMAD.U32 R25, R33, 0x10000, RZ ;  /* 0x0001000021197824 */ /* 0x000fc800078e00ff */
[----:B------:R-:W-:-:S05]  /*26b60*/  FMUL.FTZ R25, R25, R137 ;  /* 0x0000008919197220 */ /* 0x000fca0000410000 */
        /* <DEDUP_REMOVED lines=14> */
.L_x_1778:
        /* <DEDUP_REMOVED lines=12> */
.L_x_1780:
[----:B------:R-:W-:Y:S05]  /*26d10*/  BSYNC.RECONVERGENT B1 ;  /* 0x0000000000017941 */ /* 0x000fea0003800200 */
.L_x_1779:
        /* <DEDUP_REMOVED lines=62> */
.L_x_1777:
[----:B------:R-:W-:Y:S05]  /*27100*/  BSYNC.RECONVERGENT B0 ;  /* 0x0000000000007941 */ /* 0x000fea0003800200 */
.L_x_1776:
[----:B------:R-:W-:Y:S01]  /*27110*/  I2FP.F32.U32 R26, R28 ;  /* 0x0000001c001a7245 */ /* 0x000fe20000201000 */
[----:B------:R-:W-:Y:S01]  /*27120*/  @P1 IMAD.U32 R27, R50, 0x10000, RZ ;  /* 0x00010000321b1824 */ /* 0x000fe200078e00ff */
[----:B------:R-:W-:Y:S01]  /*27130*/  ISETP.NE.AND P3, PT, R38, 0x1, PT ;  /* 0x000000012600780c */ /* 0x000fe20003f65270 */
[----:B------:R-:W-:Y:S01]  /*27140*/  BSSY.RECONVERGENT B0, `(.L_x_1781) ;  /* 0x0000060000007945 */ /* 0x000fe20003800200 */
[----:B------:R-:W-:Y:S02]  /*27150*/  HFMA2 R33, -RZ, RZ, 0, 1.1920928955078125e-07 ;  /* 0x00000002ff217431 */ /* 0x000fe400000001ff */
[----:B------:R-:W-:Y:S01]  /*27160*/  FFMA.FTZ R26, R26, R135, 1.1641532182693481445e-10 ;  /* 0x2f0000001a1a7423 */ /* 0x000fe20000010087 */
[----:B------:R-:W-:-:S04]  /*27170*/  IMAD.MOV.U32 R28, RZ, RZ, R46 ;  /* 0x000000ffff1c7224 */ /* 0x000fc800078e002e */
[----:B------:R-:W-:Y:S01]  /*27180*/  FSETP.GTU.FTZ.AND P2, PT, R26, R136, PT ;  /* 0x000000881a00720b */ /* 0x000fe20003f5c000 */
[----:B------:R-:W-:-:S04]  /*27190*/  IMAD.U32 R26, R34, 0x10000, RZ ;  /* 0x00010000221a7824 */ /* 0x000fc800078e00ff */
[----:B------:R-:W-:-:S05]  /*271a0*/  FMUL.FTZ R26, R26, R137 ;  /* 0x000000891a1a7220 */ /* 0x000fca0000410000 */
[----:B------:R-:W-:Y:S02]  /*271b0*/  FSEL R26, R26, RZ, !P2 ;  /* 0x000000ff1a1a7208 */ /* 0x000fe40005000000 */
        /* <DEDUP_REMOVED lines=13> */
.L_x_1783:
        /* <DEDUP_REMOVED lines=12> */
.L_x_1785:
[----:B------:R-:W-:Y:S05]  /*27350*/  BSYNC.RECONVERGENT B1 ;  /* 0x0000000000017941 */ /* 0x000fea0003800200 */
.L_x_1784:
        /* <DEDUP_REMOVED lines=59> */
[----:B------:R-:W-:Y:S02]  /*27710*/  HFMA2 R33, -RZ, RZ, 0, 0 ;  /* 0x00000000ff217431 */ /* 0x000fe400000001ff */
[----:B------:R-:W-:Y:S01]  /*27720*/  IMAD.MOV.U32 R46, RZ, RZ, R116 ;  /* 0x000000ffff2e7224 */ /* 0x000fe200078e0074 */
[----:B------:R-:W-:-:S07]  /*27730*/  LOP3.LUT R44, R42, UR15, R117, 0x96, !PT ;  /* 0x0000000f2a2c7c12 */ /* 0x000fce000f8e9675 */
.L_x_1782:
[----:B------:R-:W-:Y:S05]  /*27740*/  BSYNC.RECONVERGENT B0 ;  /* 0x0000000000007941 */ /* 0x000fea0003800200 */
.L_x_1781:
        /* <DEDUP_REMOVED lines=24> */
.L_x_1788:
        /* <DEDUP_REMOVED lines=12> */
.L_x_1790:
[----:B------:R-:W-:Y:S05]  /*27990*/  BSYNC.RECONVERGENT B1 ;  /* 0x0000000000017941 */ /* 0x000fea0003800200 */
.L_x_1789:
        /* <DEDUP_REMOVED lines=62> */
.L_x_1787:
[----:B------:R-:W-:Y:S05]  /*27d80*/  BSYNC.RECONVERGENT B0 ;  /* 0x0000000000007941 */ /* 0x000fea0003800200 */
.L_x_1786:
[----:B------:R-:W-:Y:S01]  /*27d90*/  I2FP.F32.U32 R28, R28 ;  /* 0x0000001c001c7245 */ /* 0x000fe20000201000 */
[----:B------:R-:W-:Y:S01]  /*27da0*/  @P1 IMAD.U32 R33, R51, 0x10000, RZ ;  /* 0x0001000033211824 */ /* 0x000fe200078e00ff */
[----:B------:R-:W-:Y:S01]  /*27db0*/  ISETP.NE.AND P5, PT, R116, 0x1, PT ;  /* 0x000000017400780c */ /* 0x000fe20003fa5270 */
[----:B------:R-:W-:Y:S01]  /*27dc0*/  BSSY.RECONVERGENT B0, `(.L_x_1791) ;  /* 0x0000060000007945 */ /* 0x000fe20003800200 */
[----:B------:R-:W-:Y:S02]  /*27dd0*/  IMAD.MOV.U32 R42, RZ, RZ, 0x2 ;  /* 0x00000002ff2a7424 */ /* 0x000fe400078e00ff */
[----:B------:R-:W-:Y:S01]  /*27de0*/  FFMA.FTZ R28, R28, R135, 1.1641532182693481445e-10 ;  /* 0x2f0000001c1c7423 */ /* 0x000fe20000010087 */
[----:B------:R-:W-:-:S04]  /*27df0*/  IMAD.MOV.U32 R118, RZ, RZ, R46 ;  /* 0x000000ffff767224 */ /* 0x000fc800078e002e */
[----:B------:R-:W-:Y:S02]  /*27e00*/  FSETP.GTU.FTZ.AND P4, PT, R28, R136, PT ;  /* 0x000000881c00720b */ /* 0x000fe40003f9c000 */
[----:B------:R-:W-:-:S05]  /*27e10*/  SHF.L.U32 R28, R35, 0x10, RZ ;  /* 0x00000010231c7819 */ /* 0x000fca00000006ff */
        /* <DEDUP_REMOVED lines=15> */
.L_x_1793:
        /* <DEDUP_REMOVED lines=12> */
.L_x_1795:
[----:B------:R-:W-:Y:S05]  /*27fd0*/  BSYNC.RECONVERGENT B1 ;  /* 0x0000000000017941 */ /* 0x000fea0003800200 */
.L_x_1794:
        /* <DEDUP_REMOVED lines=60> */
[----:B------:R-:W-:Y:S01]  /*283a0*/  LOP3.LUT R44, R42, UR15, R117, 0x96, !PT ;  /* 0x0000000f2a2c7c12 */ /* 0x000fe2000f8e9675 */
[----:B------:R-:W-:-:S07]  /*283b0*/  IMAD.MOV.U32 R42, RZ, RZ, RZ ;  /* 0x000000ffff2a7224 */ /* 0x000fce00078e00ff */
.L_x_1792:
[----:B------:R-:W-:Y:S05]  /*283c0*/  BSYNC.RECONVERGENT B0 ;  /* 0x0000000000007941 */ /* 0x000fea0003800200 */
.L_x_1791:
        /* <DEDUP_REMOVED lines=15> */
.L_x_1755:
[----:B------:R-:W-:Y:S01]  /*284c0*/  IMAD.WIDE.U32 R34, R16, 0x10, R174 ;  /* 0x0000001010227825 */ /* 0x000fe200078e00ae */
[----:B------:R-:W-:-:S04]  /*284d0*/  LOP3.LUT P6, RZ, R6, 0x10, RZ, 0xc0, !PT ;  /* 0x0000001006ff7812 */ /* 0x000fc800078cc0ff */
[----:B------:R0:W-:Y:S02]  /*284e0*/  STG.E.128 desc[UR6][R34.64], R36 ;  /* 0x0000002422007986 */ /* 0x0001e4000c101d06 */
[----:B0-----:R-:W-:Y:S02]  /*284f0*/  SEL R35, RZ, 0x1000000, !P5 ;  /* 0x01000000ff237807 */ /* 0x001fe40006800000 */
[----:B------:R-:W-:Y:S02]  /*28500*/  SEL R34, RZ, 0x10000, !P4 ;  /* 0x00010000ff227807 */ /* 0x000fe40006000000 */
[----:B------:R-:W-:Y:S02]  /*28510*/  SEL R36, RZ, 0x100, !P3 ;  /* 0x00000100ff247807 */ /* 0x000fe40005800000 */
[C---:B------:R-:W-:Y:S02]  /*28520*/  LOP3.LUT P5, RZ, R6.reuse, 0x8, RZ, 0xc0, !PT ;  /* 0x0000000806ff7812 */ /* 0x040fe400078ac0ff */
[----:B------:R-:W-:-:S02]  /*28530*/  LOP3.LUT P4, RZ, R6, 0x4, RZ, 0xc0, !PT ;  /* 0x0000000406ff7812 */ /* 0x000fc4000788c0ff */
[----:B------:R-:W-:Y:S02]  /*28540*/  LOP3.LUT P3, RZ, R6, 0x2, RZ, 0xc0, !PT ;  /* 0x0000000206ff7812 */ /* 0x000fe4000786c0ff */
[----:B------:R-:W-:Y:S02]  /*28550*/  LOP3.LUT R35, R36, R35, R34, 0xfe, !PT ;  /* 0x0000002324237212 */ /* 0x000fe400078efe22 */
[----:B------:R-:W-:Y:S02]  /*28560*/  SEL R34, RZ, 0x1000000, !P3 ;  /* 0x01000000ff227807 */ /* 0x000fe40005800000 */
[----:B------:R-:W-:Y:S02]  /*28570*/  SEL R36, RZ, 0x10000, !P4 ;  /* 0x00010000ff247807 */ /* 0x000fe40006000000 */
[----:B------:R-:W-:-:S04]  /*28580*/  SEL R37, RZ, 0x100, !P5 ;  /* 0x00000100ff257807 */ /* 0x000fc80006800000 */
[----:B------:R-:W-:Y:S02]  /*28590*/  LOP3.LUT R34, R37, R34, R36, 0xfe, !PT ;  /* 0x0000002225227212 */ /* 0x000fe400078efe24 */
[----:B------:R-:W-:-:S04]  /*285a0*/  SEL R36, RZ, 0x1, !P2 ;  /* 0x00000001ff247807 */ /* 0x000fc80005000000 */
[----:B------:R-:W-:Y:S02]  /*285b0*/  LOP3.LUT R35, R35, R36, RZ, 0xfc, !PT ;  /* 0x0000002423237212 */ /* 0x000fe400078efcff */
[----:B------:R-:W-:-:S04]  /*285c0*/  SEL R36, RZ, 0x1, !P6 ;  /* 0x00000001ff247807 */ /* 0x000fc80007000000 */
[----:B------:R-:W-:Y:S01]  /*285d0*/  LOP3.LUT R34, R34, R36, RZ, 0xfc, !PT ;  /* 0x0000002422227212 */ /* 0x000fe200078efcff */
[----:B------:R-:W-:-:S05]  /*285e0*/  IMAD.WIDE.U32 R36, R16, 0x8, R172 ;  /* 0x0000000810247825 */ /* 0x000fca00078e00ac */
        /* <DEDUP_REMOVED lines=22> */
.L_x_1796:
[----:B01----:R-:W0:Y:S01]  /*28750*/  @P1 LDC.64 R36, c[0x0][0x3a0] ;  /* 0x0000e800ff241b82 */ /* 0x003e220000000a00 */
[----:B------:R-:W-:-:S07]  /*28760*/  VIADD R34, R130, 0x80 ;  /* 0x0000008082227836 */ /* 0x000fce0000000000 */
[----:B------:R-:W1:Y:S01]  /*28770*/  @P0 LDC.64 R38, c[0x0][0x398] ;  /* 0x0000e600ff260b82 */ /* 0x000e620000000a00 */
[----:B0-----:R-:W-:-:S05]  /*28780*/  @P1 IMAD.WIDE.U32 R36, R34, 0x10, R36 ;  /* 0x0000001022241825 */ /* 0x001fca00078e0024 */
[----:B------:R0:W5:Y:S01]  /*28790*/  @P1 LDG.E.128 R48, desc[UR6][R36.64] ;  /* 0x0000000624301981 */ /* 0x000162000c1e1d00 */
[----:B-1----:R-:W-:-:S05]  /*287a0*/  @P0 IMAD.WIDE.U32 R38, R34, 0x10, R38 ;  /* 0x0000001022260825 */ /* 0x002fca00078e0026 */
[----:B------:R1:W5:Y:S01]  /*287b0*/  @P0 LDG.E.128 R52, desc[UR6][R38.64] ;  /* 0x0000000626340981 */ /* 0x000362000c1e1d00 */
[----:B0-----:R-:W-:-:S06]  /*287c0*/  IMAD.WIDE.U32 R36, R34, 0x10, R166 ;  /* 0x0000001022247825 */ /* 0x001fcc00078e00a6 */
[----:B------:R-:W5:Y:S01]  /*287d0*/  LDG.E.128 R36, desc[UR6][R36.64] ;  /* 0x0000000624247981 */ /* 0x000f62000c1e1d00 */
[----:B-1----:R-:W-:Y:S05]  /*287e0*/  @!P0 BRA `(.L_x_1797) ;  /* 0x0000006400208947 */ /* 0x002fea0003800000 */
        /* <DEDUP_REMOVED lines=16> */
.L_x_1800:
        /* <DEDUP_REMOVED lines=12> */
.L_x_1802:
[----:B------:R-:W-:Y:S05]  /*289b0*/  BSYNC.RECONVERGENT B1 ;  /* 0x0000000000017941 */ /* 0x000fea0003800200 */
.L_x_1801:
        /* <DEDUP_REMOVED lines=59> */
[----:B------:R-:W-:Y:S01]  /*28d70*/  MOV R46, R8 ;  /* 0x00000008002e7202 */ /* 0x000fe20000000f00 */
[----:B------:R-:W-:Y:S01]  /*28d80*/  IMAD.MOV.U32 R8, RZ, RZ, RZ ;  /* 0x000000ffff087224 */ /* 0x000fe200078e00ff */
[----:B------:R-:W-:-:S07]  /*28d90*/  LOP3.LUT R44, R10, UR15, R9, 0x96, !PT ;  /* 0x0000000f0a2c7c12 */ /* 0x000fce000f8e9609 */
.L_x_1799:
[----:B------:R-:W-:Y:S05]  /*28da0*/  BSYNC.RECONVERGENT B0 ;  /* 0x0000000000007941 */ /* 0x000fea0003800200 */
.L_x_1798:
        /* <DEDUP_REMOVED lines=23> */
.L_x_1805:
        /* <DEDUP_REMOVED lines=12> */
.L_x_1807:
[----:B------:R-:W-:Y:S05]  /*28fe0*/  BSYNC.RECONVERGENT B1 ;  /* 0x0000000000017941 */ /* 0x000fea0003800200 */
.L_x_1806:
        /* <DEDUP_REMOVED lines=62> */
.L_x_1804:
[----:B------:R-:W-:Y:S05]  /*293d0*/  BSYNC.RECONVERGENT B0 ;  /* 0x0000000000007941 */ /* 0x000fea0003800200 */
.L_x_1803:
        /* <DEDUP_REMOVED lines=11> */
[----:B------:R-:W-:-:S03]  /*29490*/  MOV R8, 0x2 ;  /* 0x0000000200087802 */ /* 0x000fc60000000f00 */
        /* <DEDUP_REMOVED lines=13> */
.L_x_1810:
        /* <DEDUP_REMOVED lines=12> */
.L_x_1812:
[----:B------:R-:W-:Y:S05]  /*29630*/  BSYNC.RECONVERGENT B1 ;  /* 0x0000000000017941 */ /* 0x000fea0003800200 */
.L_x_1811:
        /* <DEDUP_REMOVED lines=62> */
.L_x_1809:
[----:B------:R-:W-:Y:S05]  /*29a20*/  BSYNC.RECONVERGENT B0 ;  /* 0x0000000000007941 */ /* 0x000fea0003800200 */
.L_x_1808:
        /* <DEDUP_REMOVED lines=22> */
.L_x_1815:
        /* <DEDUP_REMOVED lines=12> */
.L_x_1817:
[----:B------:R-:W-:Y:S05]  /*29c50*/  BSYNC.RECONVERGENT B1 ;  /* 0x0000000000017941 */ /* 0x000fea0003800200 */
.L_x_1816:
        /* <DEDUP_REMOVED lines=62> */
.L_x_1814:
[----:B------:R-:W-:Y:S05]  /*2a040*/  BSYNC.RECONVERGENT B0 ;  /* 0x0000000000007941 */ /* 0x000fea0003800200 */
.L_x_1813:
        /* <DEDUP_REMOVED lines=27> */
.L_x_1820:
        /* <DEDUP_REMOVED lines=12> */
.L_x_1822:
[----:B------:R-:W-:Y:S05]  /*2a2c0*/  BSYNC.RECONVERGENT B1 ;  /* 0x0000000000017941 */ /* 0x000fea0003800200 */
.L_x_1821:
        /* <DEDUP_REMOVED lines=62> */
.L_x_1819:
[----:B------:R-:W-:Y:S05]  /*2a6b0*/  BSYNC.RECONVERGENT B0 ;  /* 0x0000000000007941 */ /* 0x000fea0003800200 */
.L_x_1818:
        /* <DEDUP_REMOVED lines=23> */
.L_x_1825:
        /* <DEDUP_REMOVED lines=12> */
.L_x_1827:
[----:B------:R-:W-:Y:S05]  /*2a8f0*/  BSYNC.RECONVERGENT B1 ;  /* 0x0000000000017941 */ /* 0x000fea0003800200 */
.L_x_1826:
        /* <DEDUP_REMOVED lines=62> */
.L_x_1824:
[----:B------:R-:W-:Y:S05]  /*2ace0*/  BSYNC.RECONVERGENT B0 ;  /* 0x0000000000007941 */ /* 0x000fea0003800200 */
.L_x_1823:
[----:B------:R-:W-:Y:S01]  /*2acf0*/  I2FP.F32.U32 R10, R13 ;  /* 0x0000000d000a7245 */ /* 0x000fe20000201000 */
[----:B------:R-:W-:Y:S01]  /*2ad00*/  BSSY.RECONVERGENT B0, `(.L_x_1828) ;  /* 0x0000063000007945 */ /* 0x000fe20003800200 */
[----:B------:R-:W-:Y:S02]  /*2ad10*/  ISETP.NE.AND P3, PT, R11, 0x1, PT ;  /* 0x000000010b00780c */ /* 0x000fe40003f65270 */
[----:B------:R-:W-:Y:S01]  /*2ad20*/  @P1 SHF.L.U32 R42, R49, 0x10, RZ ;  /* 0x00000010312a1819 */ /* 0x000fe200000006ff */
[----:B------:R-:W-:Y:S01]  /*2ad30*/  FFMA.FTZ R10, R10, R135, 1.1641532182693481445e-10 ;  /* 0x2f0000000a0a7423 */ /* 0x000fe20000010087 */
[----:B------:R-:W-:-:S04]  /*2ad40*/  MOV R13, R46 ;  /* 0x0000002e000d7202 */ /* 0x000fc80000000f00 */
        /* <DEDUP_REMOVED lines=19> */
.L_x_1830:
        /* <DEDUP_REMOVED lines=12> */
.L_x_1832:
[----:B------:R-:W-:Y:S05]  /*2af40*/  BSYNC.RECONVERGENT B1 ;  /* 0x0000000000017941 */ /* 0x000fea0003800200 */
.L_x_1831:
        /* <DEDUP_REMOVED lines=62> */
.L_x_1829:
[----:B------:R-:W-:Y:S05]  /*2b330*/  BSYNC.RECONVERGENT B0 ;  /* 0x0000000000007941 */ /* 0x000fea0003800200 */
.L_x_1828:
        /* <DEDUP_REMOVED lines=22> */
.L_x_1835:
        /* <DEDUP_REMOVED lines=12> */
.L_x_1837:
[----:B------:R-:W-:Y:S05]  /*2b560*/  BSYNC.RECONVERGENT B1 ;  /* 0x0000000000017941 */ /* 0x000fea0003800200 */
.L_x_1836:
        /* <DEDUP_REMOVED lines=62> */
.L_x_1834:
[----:B------:R-:W-:Y:S05]  /*2b950*/  BSYNC.RECONVERGENT B0 ;  /* 0x0000000000007941 */ /* 0x000fea0003800200 */
.L_x_1833:
        /* <DEDUP_REMOVED lines=27> */
.L_x_1840:
[----:B------:R-:W-:Y:S01]  /*2bb10*/  VIADD R0, R0, 0x1 ;  /* 0x0000000100007836 */ /* 0x000fe20000000000 */
[----:B------:R-:W-:Y:S04]  /*2bb20*/  BSSY.RECONVERGENT B1, `(.L_x_1841) ;  /* 0x000000b000017945 */ /* 0x000fe80003800200 */
        /* <DEDUP_REMOVED lines=10> */
.L_x_1842:
[----:B------:R-:W-:Y:S05]  /*2bbd0*/  BSYNC.RECONVERGENT B1 ;  /* 0x0000000000017941 */ /* 0x000fea0003800200 */
.L_x_1841:
        /* <DEDUP_REMOVED lines=62> */
.L_x_1839:
[----:B------:R-:W-:Y:S05]  /*2bfc0*/  BSYNC.RECONVERGENT B0 ;  /* 0x0000000000007941 */ /* 0x000fea0003800200 */
.L_x_1838:
        /* <DEDUP_REMOVED lines=21> */
.L_x_1845:
        /* <DEDUP_REMOVED lines=12> */
.L_x_1847:
[----:B------:R-:W-:Y:S05]  /*2c1e0*/  BSYNC.RECONVERGENT B1 ;  /* 0x0000000000017941 */ /* 0x000fea0003800200 */
.L_x_1846:
        /* <DEDUP_REMOVED lines=62> */
.L_x_1844:
[----:B------:R-:W-:Y:S05]  /*2c5d0*/  BSYNC.RECONVERGENT B0 ;  /* 0x0000000000007941 */ /* 0x000fea0003800200 */
.L_x_1843:
[----:B------:R-:W-:Y:S01]  /*2c5e0*/  I2FP.F32.U32 R12, R37 ;  /* 0x00000025000c7245 */ /* 0x000fe20000201000 */
[----:B------:R-:W-:Y:S01]  /*2c5f0*/  @P1 IMAD.U32 R36, R50, 0x10000, RZ ;  /* 0x0001000032241824 */ /* 0x000fe200078e00ff */
[----:B------:R-:W-:Y:S01]  /*2c600*/  BSSY.RECONVERGENT B0, `(.L_x_1848) ;  /* 0x0000062000007945 */ /* 0x000fe20003800200 */
[----:B------:R-:W-:Y:S02]  /*2c610*/  IMAD.MOV.U32 R37, RZ, RZ, R46 ;  /* 0x000000ffff257224 */ /* 0x000fe400078e002e */
[----:B------:R-:W-:-:S05]  /*2c620*/  FFMA.FTZ R12, R12, R135, 1.1641532182693481445e-10 ;  /* 0x2f0000000c0c7423 */ /* 0x000fca0000010087 */
[----:B------:R-:W-:Y:S02]  /*2c630*/  FSETP.GTU.FTZ.AND P3, PT, R12, R136, PT ;  /* 0x000000880c00720b */ /* 0x000fe40003f7c000 */
[----:B------:R-:W-:-:S05]  /*2c640*/  SHF.L.U32 R12, R54, 0x10, RZ ;  /* 0x00000010360c7819 */ /* 0x000fca00000006ff */
[----:B------:R-:W-:-:S05]  /*2c650*/  FMUL.FTZ R12, R12, R137 ;  /* 0x000000890c0c7220 */ /* 0x000fca0000410000 */
[----:B------:R-:W-:-:S05]  /*2c660*/  FSEL R12, R12, RZ, !P3 ;  /* 0x000000ff0c0c7208 */ /* 0x000fca0005800000 */
[----:B------:R-:W-:Y:S01]  /*2c670*/  FADD.FTZ R11, R11, R12 ;  /* 0x0000000c0b0b7221 */ /* 0x000fe20000010000 */
[----:B------:R-:W-:-:S03]  /*2c680*/  HFMA2 R12, -RZ, RZ, 0, 1.1920928955078125e-07 ;  /* 0x00000002ff0c7431 */ /* 0x000fc600000001ff */
        /* <DEDUP_REMOVED lines=14> */
.L_x_1850:
[----:B------:R-:W-:Y:S01]  /*2c770*/  IADD3 R0, PT, PT, R0, 0x1, RZ ;  /* 0x0000000100007810 */ /* 0x000fe20007ffe0ff */
[----:B------:R-:W-:Y:S03]  /*2c780*/  BSSY.RECONVERGENT B1, `(.L_x_1851) ;  /* 0x000000b000017945 */ /* 0x000fe60003800200 */
[----:B------:R-:W-:-:S13]  /*2c790*/  ISETP.NE.AND P3, PT, R0, RZ, PT ;  /* 0x000000ff0000720c */ /* 0x000fda0003f65270 */
        /* <DEDUP_REMOVED lines=9> */
.L_x_1852:
[----:B------:R-:W-:Y:S05]  /*2c830*/  BSYNC.RECONVERGENT B1 ;  /* 0x0000000000017941 */ /* 0x000fea0003800200 */
.L_x_1851:
        /* <DEDUP_REMOVED lines=62> */
.L_x_1849:
[----:B------:R-:W-:Y:S05]  /*2cc20*/  BSYNC.RECONVERGENT B0 ;  /* 0x0000000000007941 */ /* 0x000fea0003800200 */
.L_x_1848:
        /* <DEDUP_REMOVED lines=20> */
.L_x_1855:
        /* <DEDUP_REMOVED lines=12> */
.L_x_1857:
[----:B------:R-:W-:Y:S05]  /*2ce30*/  BSYNC.RECONVERGENT B1 ;  /* 0x0000000000017941 */ /* 0x000fea0003800200 */
.L_x_1856:
        /* <DEDUP_REMOVED lines=54> */
[----:B------:R-:W-:-:S03]  /*2d1a0*/  IMAD.MOV.U32 R141, RZ, RZ, RZ ;  /* 0x000000ffff8d7224 */ /* 0x000fc600078e00ff */
[----:B------:R-:W-:-:S04]  /*2d1b0*/  IMAD.WIDE.U32 R12, R12, -0x2daee0ad, RZ ;  /* 0xd2511f530c0c7825 */ /* 0x000fc800078e00ff */
[----:B------:R-:W-:Y:S01]  /*2d1c0*/  IMAD.MOV.U32 R139, RZ, RZ, R12 ;  /* 0x000000ffff8b7224 */ /* 0x000fe200078e000c */
[----:B------:R-:W-:Y:S01]  /*2d1d0*/  LOP3.LUT R43, R142, UR15, R13, 0x96, !PT ;  /* 0x0000000f8e2b7c12 */ /* 0x000fe2000f8e960d */
[----:B------:R-:W-:Y:S01]  /*2d1e0*/  UIADD3 UR15, UPT, UPT, UR4, -0x700cb87f, URZ ;  /* 0x8ff34781040f7890 */ /* 0x000fe2000fffe0ff */
[----:B------:R-:W-:-:S05]  /*2d1f0*/  IMAD.WIDE.U32 R12, R44, -0x326172a9, RZ ;  /* 0xcd9e8d572c0c7825 */ /* 0x000fca00078e00ff */
[----:B------:R-:W-:Y:S02]  /*2d200*/  LOP3.LUT R44, R140, UR15, R13, 0x96, !PT ;  /* 0x0000000f8c2c7c12 */ /* 0x000fe4000f8e960d */
[----:B------:R-:W-:-:S07]  /*2d210*/  MOV R46, R12 ;  /* 0x0000000c002e7202 */ /* 0x000fce0000000f00 */
.L_x_1854:
[----:B------:R-:W-:Y:S05]  /*2d220*/  BSYNC.RECONVERGENT B0 ;  /* 0x0000000000007941 */ /* 0x000fea0003800200 */
.L_x_1853:
[----:B------:R-:W-:Y:S01]  /*2d230*/  I2FP.F32.U32 R12, R38 ;  /* 0x00000026000c7245 */ /* 0x000fe20000201000 */
[----:B------:R-:W-:Y:S01]  /*2d240*/  BSSY.RECONVERGENT B0, `(.L_x_1858) ;  /* 0x0000065000007945 */ /* 0x000fe20003800200 */
[----:B------:R-:W-:Y:S01]  /*2d250*/  @P1 PRMT R13, R50, 0x7632, R13 ;  /* 0x00007632320d1816 */ /* 0x000fe2000000000d */
[----:B------:R-:W-:Y:S02]  /*2d260*/  IMAD.MOV.U32 R138, RZ, RZ, 0x2 ;  /* 0x00000002ff8a7424 */ /* 0x000fe400078e00ff */
[----:B------:R-:W-:Y:S01]  /*2d270*/  FFMA.FTZ R12, R12, R135, 1.1641532182693481445e-10 ;  /* 0x2f0000000c0c7423 */ /* 0x000fe20000010087 */
[----:B------:R-:W-:-:S04]  /*2d280*/  @P1 SHF.L.U32 R13, R13, 0x10, RZ ;  /* 0x000000100d0d1819 */ /* 0x000fc800000006ff */
[----:B------:R-:W-:Y:S02]  /*2d290*/  FSETP.GTU.FTZ.AND P4, PT, R12, R136, PT ;  /* 0x000000880c00720b */ /* 0x000fe40003f9c000 */
[----:B------:R-:W-:-:S05]  /*2d2a0*/  PRMT R12, R54, 0x7632, R12 ;  /* 0x00007632360c7816 */ /* 0x000fca000000000c */
[----:B------:R-:W-:-:S04]  /*2d2b0*/  IMAD.U32 R12, R12, 0x10000, RZ ;  /* 0x000100000c0c7824 */ /* 0x000fc800078e00ff */
        /* <DEDUP_REMOVED lines=18> */
.L_x_1860:
        /* <DEDUP_REMOVED lines=12> */
.L_x_1862:
[----:B------:R-:W-:Y:S05]  /*2d4a0*/  BSYNC.RECONVERGENT B1 ;  /* 0x0000000000017941 */ /* 0x000fea0003800200 */
.L_x_1861:
[----:B------:R-:W-:Y:S01]  /*2d4b0*/  IMAD.WIDE.U32 R146, R0, -0x2daee0ad, RZ ;  /* 0xd2511f5300927825 */ /* 0x000fe200078e00ff */
[----:B------:R-:W-:Y:S01]  /*2d4c0*/  UIADD3 UR15, UPT, UPT, UR4, -0x61c88647, URZ ;  /* 0x9e3779b9040f7890 */ /* 0x000fe2000fffe0ff */
[----:B------:R-:W-:Y:S02]  /*2d4d0*/  MOV R13, R139 ;  /* 0x0000008b000d7202 */ /* 0x000fe40000000f00 */
[----:B------:R-:W-:Y:S02]  /*2d4e0*/  HFMA2 R138, -RZ, RZ, 0, 0 ;  /* 0x00000000ff8a7431 */ /* 0x000fe400000001ff */
        /* <DEDUP_REMOVED lines=58> */
.L_x_1859:
[----:B------:R-:W-:Y:S05]  /*2d890*/  BSYNC.RECONVERGENT B0 ;  /* 0x0000000000007941 */ /* 0x000fea0003800200 */
.L_x_1858:
        /* <DEDUP_REMOVED lines=21> */
.L_x_1865:
        /* <DEDUP_REMOVED lines=12> */
.L_x_1867:
[----:B------:R-:W-:Y:S05]  /*2dab0*/  BSYNC.RECONVERGENT B1 ;  /* 0x0000000000017941 */ /* 0x000fea0003800200 */
.L_x_1866:
        /* <DEDUP_REMOVED lines=62> */
.L_x_1864:
[----:B------:R-:W-:Y:S05]  /*2dea0*/  BSYNC.RECONVERGENT B0 ;  /* 0x0000000000007941 */ /* 0x000fea0003800200 */
.L_x_1863:
        /* <DEDUP_REMOVED lines=25> */
.L_x_1870:
        /* <DEDUP_REMOVED lines=12> */
.L_x_1872:
[----:B------:R-:W-:Y:S05]  /*2e100*/  BSYNC.RECONVERGENT B1 ;  /* 0x0000000000017941 */ /* 0x000fea0003800200 */
.L_x_1871:
        /* <DEDUP_REMOVED lines=62> */
.L_x_1869:
[----:B------:R-:W-:Y:S05]  /*2e4f0*/  BSYNC.RECONVERGENT B0 ;  /* 0x0000000000007941 */ /* 0x000fea0003800200 */
.L_x_1868:
        /* <DEDUP_REMOVED lines=20> */
.L_x_1875:
        /* <DEDUP_REMOVED lines=15> */
.L_x_1877:
[----:B------:R-:W-:Y:S05]  /*2e730*/  BSYNC.RECONVERGENT B1 ;  /* 0x0000000000017941 */ /* 0x000fea0003800200 */
.L_x_1876:
        /* <DEDUP_REMOVED lines=62> */
.L_x_1874:
[----:B------:R-:W-:Y:S05]  /*2eb20*/  BSYNC.RECONVERGENT B0 ;  /* 0x0000000000007941 */ /* 0x000fea0003800200 */
.L_x_1873:
        /* <DEDUP_REMOVED lines=20> */
.L_x_1797:
        /* <DEDUP_REMOVED lines=16> */
.L_x_1881:
        /* <DEDUP_REMOVED lines=12> */
.L_x_1883:
[----:B------:R-:W-:Y:S05]  /*2ee30*/  BSYNC.RECONVERGENT B1 ;  /* 0x0000000000017941 */ /* 0x000fea0003800200 */
.L_x_1882:
        /* <DEDUP_REMOVED lines=58> */
[----:B------:R-:W-:Y:S01]  /*2f1e0*/  IMAD.WIDE.U32 R116, R35, -0x326172a9, RZ ;  /* 0xcd9e8d5723747825 */ /* 0x000fe200078e00ff */
[----:B------:R-:W-:-:S03]  /*2f1f0*/  MOV R35, R40 ;  /* 0x0000002800237202 */ /* 0x000fc60000000f00 */
[----:B------:R-:W-:Y:S01]  /*2f200*/  IMAD.MOV.U32 R46, RZ, RZ, R116 ;  /* 0x000000ffff2e7224 */ /* 0x000fe200078e0074 */
[----:B------:R-:W-:-:S07]  /*2f210*/  LOP3.LUT R44, R42, UR15, R117, 0x96, !PT ;  /* 0x0000000f2a2c7c12 */ /* 0x000fce000f8e9675 */
.L_x_1880:
[----:B------:R-:W-:Y:S05]  /*2f220*/  BSYNC.RECONVERGENT B0 ;  /* 0x0000000000007941 */ /* 0x000fea0003800200 */
.L_x_1879:
[----:B------:R-:W-:Y:S01]  /*2f230*/  I2FP.F32.U32 R35, R35 ;  /* 0x0000002300237245 */ /* 0x000fe20000201000 */
[----:B------:R-:W-:Y:S01]  /*2f240*/  BSSY.RECONVERGENT B0, `(.L_x_1884) ;  /* 0x0000064000007945 */ /* 0x000fe20003800200 */
[----:B------:R-:W-:Y:S01]  /*2f250*/  ISETP.NE.AND P3, PT, R41, 0x1, PT ;  /* 0x000000012900780c */ /* 0x000fe20003f65270 */
[----:B------:R-:W-:Y:S01]  /*2f260*/  IMAD.MOV.U32 R42, RZ, RZ, 0x2 ;  /* 0x00000002ff2a7424 */ /* 0x000fe200078e00ff */
[----:B------:R-:W-:Y:S01]  /*2f270*/  LOP3.LUT R6, R6, 0xffffffef, RZ, 0xc0, !PT ;  /* 0xffffffef06067812 */ /* 0x000fe200078ec0ff */
[----:B------:R-:W-:-:S05]  /*2f280*/  FFMA.FTZ R35, R35, R135, 1.1641532182693481445e-10 ;  /* 0x2f00000023237423 */ /* 0x000fca0000010087 */
[----:B------:R-:W-:Y:S01]  /*2f290*/  FSETP.GTU.FTZ.AND P2, PT, R35, R136, PT ;  /* 0x000000882300720b */ /* 0x000fe20003f5c000 */
[C---:B-----5:R-:W-:Y:S01]  /*2f2a0*/  IMAD.U32 R35, R36.reuse, 0x10000, RZ ;  /* 0x0001000024237824 */ /* 0x060fe200078e00ff */
        /* <DEDUP_REMOVED lines=18> */
.L_x_1886:
        /* <DEDUP_REMOVED lines=12> */
.L_x_1888:
[----:B------:R-:W-:Y:S05]  /*2f490*/  BSYNC.RECONVERGENT B1 ;  /* 0x0000000000017941 */ /* 0x000fea0003800200 */
.L_x_1887:
        /* <DEDUP_REMOVED lines=62> */
.L_x_1885:
[----:B------:R-:W-:Y:S05]  /*2f880*/  BSYNC.RECONVERGENT B0 ;  /* 0x0000000000007941 */ /* 0x000fea0003800200 */
.L_x_1884:
        /* <DEDUP_REMOVED lines=26> */
.L_x_1891:
        /* <DEDUP_REMOVED lines=12> */
.L_x_1893:
[----:B------:R-:W-:Y:S05]  /*2faf0*/  BSYNC.RECONVERGENT B1 ;  /* 0x0000000000017941 */ /* 0x000fea0003800200 */
.L_x_1892:
        /* <DEDUP_REMOVED lines=62> */
.L_x_1890:
[----:B------:R-:W-:Y:S05]  /*2fee0*/  BSYNC.RECONVERGENT B0 ;  /* 0x0000000000007941 */ /* 0x000fea0003800200 */
.L_x_1889:
        /* <DEDUP_REMOVED lines=8> */
[----:B------:R-:W-:-:S04]  /*2ff70*/  IMAD.U32 R35, R37, 0x10000, RZ ;  /* 0x0001000025237824 */ /* 0x000fc800078e00ff */
[----:B------:R-:W-:-:S05]  /*2ff80*/  FMUL.FTZ R35, R35, R137 ;  /* 0x0000008923237220 */ /* 0x000fca0000410000 */
[----:B------:R-:W-:Y:S01]  /*2ff90*/  FSEL R42, R35, RZ, !P2 ;  /* 0x000000ff232a7208 */ /* 0x000fe20005000000 */
[----:B------:R-:W-:Y:S01]  /*2ffa0*/  @P1 IMAD.U32 R35, R49, 0x10000, RZ ;  /* 0x0001000031231824 */ /* 0x000fe200078e00ff */
[----:B------:R-:W-:-:S03]  /*2ffb0*/  PLOP3.LUT P2, PT, P2, PT, PT, 0x8, 0x80 ;  /* 0x000000000080781c */ /* 0x000fc6000174e170 */
[----:B------:R-:W-:Y:S01]  /*2ffc0*/  @P1 FADD.FTZ R42, R35, R42 ;  /* 0x0000002a232a1221 */ /* 0x000fe20000010000 */
[----:B------:R-:W-:-:S04]  /*2ffd0*/  PRMT R35, R37, 0x7632, R35 ;  /* 0x0000763225237816 */ /* 0x000fc80000000023 */
        /* <DEDUP_REMOVED lines=11> */
.L_x_1896:
        /* <DEDUP_REMOVED lines=12> */
.L_x_1898:
[----:B------:R-:W-:Y:S05]  /*30150*/  BSYNC.RECONVERGENT B1 ;  /* 0x0000000000017941 */ /* 0x000fea0003800200 */
.L_x_1897:
        /* <DEDUP_REMOVED lines=62> */
.L_x_1895:
[----:B------:R-:W-:Y:S05]  /*30540*/  BSYNC.RECONVERGENT B0 ;  /* 0x0000000000007941 */ /* 0x000fea0003800200 */
.L_x_1894:
        /* <DEDUP_REMOVED lines=26> */
.L_x_1901:
        /* <DEDUP_REMOVED lines=12> */
.L_x_1903:
[----:B------:R-:W-:Y:S05]  /*307b0*/  BSYNC.RECONVERGENT B1 ;  /* 0x0000000000017941 */ /* 0x000fea0003800200 */
.L_x_1902:
        /* <DEDUP_REMOVED lines=62> */
.L_x_1900:
[----:B------:R-:W-:Y:S05]  /*30ba0*/  BSYNC.RECONVERGENT B0 ;  /* 0x0000000000007941 */ /* 0x000fea0003800200 */
.L_x_1899:
        /* <DEDUP_REMOVED lines=24> */
.L_x_1906:
        /* <DEDUP_REMOVED lines=12> */
.L_x_1908:
[----:B------:R-:W-:Y:S05]  /*30df0*/  BSYNC.RECONVERGENT B1 ;  /* 0x0000000000017941 */ /* 0x000fea0003800200 */
.L_x_1907:
        /* <DEDUP_REMOVED lines=62> */
.L_x_1905:
[----:B------:R-:W-:Y:S05]  /*311e0*/  BSYNC.RECONVERGENT B0 ;  /* 0x0000000000007941 */ /* 0x000fea0003800200 */
.L_x_1904:
[----:B------:R-:W-:Y:S01]  /*311f0*/  I2FP.F32.U32 R37, R37 ;  /* 0x0000002500257245 */ /* 0x000fe20000201000 */
[----:B------:R-:W-:Y:S01]  /*31200*/  BSSY.RECONVERGENT B0, `(.L_x_1909) ;  /* 0x0000062000007945 */ /* 0x000fe20003800200 */
[----:B------:R-:W-:Y:S01]  /*31210*/  ISETP.NE.AND P4, PT, R141, 0x1, PT ;  /* 0x000000018d00780c */ /* 0x000fe20003f85270 */
[----:B------:R-:W-:Y:S02]  /*31220*/  HFMA2 R143, -RZ, RZ, 0, 1.1920928955078125e-07 ;  /* 0x00000002ff8f7431 */ /* 0x000fe400000001ff */
[----:B------:R-:W-:-:S05]  /*31230*/  FFMA.FTZ R37, R37, R135, 1.1641532182693481445e-10 ;  /* 0x2f00000025257423 */ /* 0x000fca0000010087 */
[----:B------:R-:W-:Y:S01]  /*31240*/  FSETP.GTU.FTZ.AND P3, PT, R37, R136, PT ;  /* 0x000000882500720b */ /* 0x000fe20003f7c000 */
[----:B------:R-:W-:Y:S01]  /*31250*/  IMAD.U32 R37, R38, 0x10000, RZ ;  /* 0x0001000026257824 */ /* 0x000fe200078e00ff */
[----:B------:R-:W-:-:S03]  /*31260*/  @P1 PRMT R38, R50, 0x7632, R38 ;  /* 0x0000763232261816 */ /* 0x000fc60000000026 */
[----:B------:R-:W-:Y:S02]  /*31270*/  FMUL.FTZ R37, R37, R137 ;  /* 0x0000008925257220 */ /* 0x000fe40000410000 */
        /* <DEDUP_REMOVED lines=15> */
.L_x_1911:
        /* <DEDUP_REMOVED lines=12> */
.L_x_1913:
[----:B------:R-:W-:Y:S05]  /*31430*/  BSYNC.RECONVERGENT B1 ;  /* 0x0000000000017941 */ /* 0x000fea0003800200 */
.L_x_1912:
        /* <DEDUP_REMOVED lines=62> */
.L_x_1910:
[----:B------:R-:W-:Y:S05]  /*31820*/  BSYNC.RECONVERGENT B0 ;  /* 0x0000000000007941 */ /* 0x000fea0003800200 */
.L_x_1909:
[----:B------:R-:W-:Y:S01]  /*31830*/  I2FP.F32.U32 R38, R38 ;  /* 0x0000002600267245 */ /* 0x000fe20000201000 */
[----:B------:R-:W-:Y:S01]  /*31840*/  BSSY.RECONVERGENT B0, `(.L_x_1914) ;  /* 0x0000062000007945 */ /* 0x000fe20003800200 */
[----:B------:R-:W-:Y:S01]  /*31850*/  ISETP.NE.AND P5, PT, R143, 0x1, PT ;  /* 0x000000018f00780c */ /* 0x000fe20003fa5270 */
[----:B------:R-:W-:Y:S01]  /*31860*/  IMAD.MOV.U32 R142, RZ, RZ, 0x2 ;  /* 0x00000002ff8e7424 */ /* 0x000fe200078e00ff */
[----:B------:R-:W-:Y:S01]  /*31870*/  @P1 SHF.L.U32 R141, R51, 0x10, RZ ;  /* 0x00000010338d1819 */ /* 0x000fe200000006ff */
[----:B------:R-:W-:Y:S01]  /*31880*/  FFMA.FTZ R38, R38, R135, 1.1641532182693481445e-10 ;  /* 0x2f00000026267423 */ /* 0x000fe20000010087 */
[----:B------:R-:W-:-:S04]  /*31890*/  IMAD.MOV.U32 R145, RZ, RZ, R46 ;  /* 0x000000ffff917224 */ /* 0x000fc800078e002e */
[----:B------:R-:W-:Y:S01]  /*318a0*/  FSETP.GTU.FTZ.AND P4, PT, R38, R136, PT ;  /* 0x000000882600720b */ /* 0x000fe20003f9c000 */
[C---:B------:R-:W-:Y:S01]  /*318b0*/  IMAD.U32 R38, R39.reuse, 0x10000, RZ ;  /* 0x0001000027267824 */ /* 0x040fe200078e00ff */
[----:B------:R-:W-:-:S03]  /*318c0*/  PRMT R39, R39, 0x7632, R39 ;  /* 0x0000763227277816 */ /* 0x000fc60000000027 */
[----:B------:R-:W-:-:S05]  /*318d0*/  FMUL.FTZ R38, R38, R137 ;  /* 0x0000008926267220 */ /* 0x000fca0000410000 */
        /* <DEDUP_REMOVED lines=13> */
.L_x_1916:
        /* <DEDUP_REMOVED lines=12> */
.L_x_1918:
[----:B------:R-:W-:Y:S05]  /*31a70*/  BSYNC.RECONVERGENT B1 ;  /* 0x0000000000017941 */ /* 0x000fea0003800200 */
.L_x_1917:
        /* <DEDUP_REMOVED lines=62> */
.L_x_1915:
[----:B------:R-:W-:Y:S05]  /*31e60*/  BSYNC.RECONVERGENT B0 ;  /* 0x0000000000007941 */ /* 0x000fea0003800200 */
.L_x_1914:
        /* <DEDUP_REMOVED lines=15> */
.L_x_1878:
        /* <DEDUP_REMOVED lines=41> */
.L_x_1919:
[----:B01----:R-:W0:Y:S01]  /*321f0*/  @P1 LDC.64 R116, c[0x0][0x3a0] ;  /* 0x0000e800ff741b82 */ /* 0x003e220000000a00 */
[----:B------:R-:W-:-:S07]  /*32200*/  IADD3 R138, PT, PT, R130, 0xa0, RZ ;  /* 0x000000a0828a7810 */ /* 0x000fce0007ffe0ff */
        /* <DEDUP_REMOVED lines=24> */
.L_x_1923:
        /* <DEDUP_REMOVED lines=12> */
.L_x_1925:
[----:B------:R-:W-:Y:S05]  /*32450*/  BSYNC.RECONVERGENT B1 ;  /* 0x0000000000017941 */ /* 0x000fea0003800200 */
.L_x_1924:
        /* <DEDUP_REMOVED lines=62> */
.L_x_1922:
[----:B------:R-:W-:Y:S05]  /*32840*/  BSYNC.RECONVERGENT B0 ;  /* 0x0000000000007941 */ /* 0x000fea0003800200 */
.L_x_1921:
[----:B------:R-:W-:Y:S01]  /*32850*/  I2FP.F32.U32 R7, R7 ;  /* 0x0000000700077245 */ /* 0x000fe20000201000 */
[----:B------:R-:W-:Y:S01]  /*32860*/  BSSY.RECONVERGENT B0, `(.L_x_1926) ;  /* 0x0000061000007945 */ /* 0x000fe20003800200 */
[----:B------:R-:W-:Y:S01]  /*32870*/  ISETP.NE.AND P3, PT, R8, 0x1, PT ;  /* 0x000000010800780c */ /* 0x000fe20003f65270 */
[----:B------:R-:W-:Y:S01]  /*32880*/  IMAD.MOV.U32 R9, RZ, RZ, 0x2 ;  /* 0x00000002ff097424 */ /* 0x000fe200078e00ff */
[----:B------:R-:W-:Y:S01]  /*32890*/  LOP3.LUT R6, R6, 0xffffffef, RZ, 0xc0, !PT ;  /* 0xffffffef06067812 */ /* 0x000fe200078ec0ff */
[----:B------:R-:W-:Y:S01]  /*328a0*/  FFMA.FTZ R7, R7, R135, 1.1641532182693481445e-10 ;  /* 0x2f00000007077423 */ /* 0x000fe20000010087 */
[----:B-----5:R-:W-:Y:S01]  /*328b0*/  PRMT R14, R116, 0x7632, R14 ;  /* 0x00007632740e7816 */ /* 0x020fe2000000000e */
[----:B------:R-:W-:-:S03]  /*328c0*/  IMAD.MOV.U32 R11, RZ, RZ, R46 ;  /* 0x000000ffff0b7224 */ /* 0x000fc600078e002e */
[----:B------:R-:W-:Y:S02]  /*328d0*/  FSETP.GTU.FTZ.AND P2, PT, R7, R136, PT ;  /* 0x000000880700720b */ /* 0x000fe40003f5c000 */
[----:B------:R-:W-:Y:S02]  /*328e0*/  SHF.L.U32 R7, R116, 0x10, RZ ;  /* 0x0000001074077819 */ /* 0x000fe400000006ff */
[----:B------:R-:W-:-:S03]  /*328f0*/  PLOP3.LUT P4, PT, P2, PT, PT, 0x8, 0x80 ;  /* 0x000000000080781c */ /* 0x000fc6000178e170 */
[----:B------:R-:W-:-:S05]  /*32900*/  FMUL.FTZ R7, R7, R137 ;  /* 0x0000008907077220 */ /* 0x000fca0000410000 */
        /* <DEDUP_REMOVED lines=11> */
.L_x_1928:
        /* <DEDUP_REMOVED lines=12> */
.L_x_1930:
[----:B------:R-:W-:Y:S05]  /*32a80*/  BSYNC.RECONVERGENT B1 ;  /* 0x0000000000017941 */ /* 0x000fea0003800200 */
.L_x_1929:
        /* <DEDUP_REMOVED lines=62> */
.L_x_1927:
[----:B------:R-:W-:Y:S05]  /*32e70*/  BSYNC.RECONVERGENT B0 ;  /* 0x0000000000007941 */ /* 0x000fea0003800200 */
.L_x_1926:
[----:B------:R-:W-:Y:S01]  /*32e80*/  I2FP.F32.U32 R8, R11 ;  /* 0x0000000b00087245 */ /* 0x000fe20000201000 */
[----:B------:R-:W-:Y:S01]  /*32e90*/  @P1 IMAD.U32 R139, R48, 0x10000, RZ ;  /* 0x00010000308b1824 */ /* 0x000fe200078e00ff */
[----:B------:R-:W-:Y:S01]  /*32ea0*/  ISETP.NE.AND P3, PT, R9, 0x1, PT ;  /* 0x000000010900780c */ /* 0x000fe20003f65270 */
        /* <DEDUP_REMOVED lines=22> */
.L_x_1933:
        /* <DEDUP_REMOVED lines=12> */
.L_x_1935:
[----:B------:R-:W-:Y:S05]  /*330d0*/  BSYNC.RECONVERGENT B1 ;  /* 0x0000000000017941 */ /* 0x000fea0003800200 */
.L_x_1934:
        /* <DEDUP_REMOVED lines=62> */
.L_x_1932:
[----:B------:R-:W-:Y:S05]  /*334c0*/  BSYNC.RECONVERGENT B0 ;  /* 0x0000000000007941 */ /* 0x000fea0003800200 */
.L_x_1931:
[----:B------:R-:W-:Y:S01]  /*334d0*/  I2FP.F32.U32 R9, R11 ;  /* 0x0000000b00097245 */ /* 0x000fe20000201000 */
[----:B------:R-:W-:Y:S01]  /*334e0*/  IMAD.U32 R14, R14, 0x10000, RZ ;  /* 0x000100000e0e7824 */ /* 0x000fe200078e00ff */
[----:B------:R-:W-:Y:S01]  /*334f0*/  ISETP.NE.AND P3, PT, R8, 0x1, PT ;  /* 0x000000010800780c */ /* 0x000fe20003f65270 */
[----:B------:R-:W-:Y:S01]  /*33500*/  BSSY.RECONVERGENT B0, `(.L_x_1936) ;  /* 0x000005e000007945 */ /* 0x000fe20003800200 */
[----:B------:R-:W-:Y:S01]  /*33510*/  LOP3.LUT R6, R6, 0xfffffff7, RZ, 0xc0, !PT ;  /* 0xfffffff706067812 */ /* 0x000fe200078ec0ff */
[----:B------:R-:W-:Y:S01]  /*33520*/  FFMA.FTZ R9, R9, R135, 1.1641532182693481445e-10 ;  /* 0x2f00000009097423 */ /* 0x000fe20000010087 */
[----:B------:R-:W-:Y:S01]  /*33530*/  FMUL.FTZ R14, R14, R137 ;  /* 0x000000890e0e7220 */ /* 0x000fe20000410000 */
[----:B------:R-:W-:Y:S02]  /*33540*/  HFMA2 R12, -RZ, RZ, 0, 1.1920928955078125e-07 ;  /* 0x00000002ff0c7431 */ /* 0x000fe400000001ff */
        /* <DEDUP_REMOVED lines=14> */
.L_x_1938:
        /* <DEDUP_REMOVED lines=12> */
.L_x_1940:
[----:B------:R-:W-:Y:S05]  /*336f0*/  BSYNC.RECONVERGENT B1 ;  /* 0x0000000000017941 */ /* 0x000fea0003800200 */
.L_x_1939:
        /* <DEDUP_REMOVED lines=62> */
.L_x_1937:
[----:B------:R-:W-:Y:S05]  /*33ae0*/  BSYNC.RECONVERGENT B0 ;  /* 0x0000000000007941 */ /* 0x000fea0003800200 */
.L_x_1936:
[----:B------:R-:W-:Y:S01]  /*33af0*/  I2FP.F32.U32 R8, R11 ;  /* 0x0000000b00087245 */ /* 0x000fe20000201000 */
[----:B------:R-:W-:Y:S01]  /*33b00*/  BSSY.RECONVERGENT B0, `(.L_x_1941) ;  /* 0x0000065000007945 */ /* 0x000fe20003800200 */
[----:B------:R-:W-:Y:S01]  /*33b10*/  ISETP.NE.AND P3, PT, R12, 0x1, PT ;  /* 0x000000010c00780c */ /* 0x000fe20003f65270 */
[----:B------:R-:W-:Y:S01]  /*33b20*/  IMAD.MOV.U32 R10, RZ, RZ, 0x2 ;  /* 0x00000002ff0a7424 */ /* 0x000fe200078e00ff */
[----:B------:R-:W-:Y:S01]  /*33b30*/  MOV R9, R46 ;  /* 0x0000002e00097202 */ /* 0x000fe20000000f00 */
        /* <DEDUP_REMOVED lines=22> */
.L_x_1943:
        /* <DEDUP_REMOVED lines=12> */
.L_x_1945:
[----:B------:R-:W-:Y:S05]  /*33d60*/  BSYNC.RECONVERGENT B1 ;  /* 0x0000000000017941 */ /* 0x000fea0003800200 */
.L_x_1944:
        /* <DEDUP_REMOVED lines=62> */
.L_x_1942:
[----:B------:R-:W-:Y:S05]  /*34150*/  BSYNC.RECONVERGENT B0 ;  /* 0x0000000000007941 */ /* 0x000fea0003800200 */
.L_x_1941:
        /* <DEDUP_REMOVED lines=23> */
.L_x_1948:
        /* <DEDUP_REMOVED lines=12> */
.L_x_1950:
[----:B------:R-:W-:Y:S05]  /*34390*/  BSYNC.RECONVERGENT B1 ;  /* 0x0000000000017941 */ /* 0x000fea0003800200 */
.L_x_1949:
        /* <DEDUP_REMOVED lines=62> */
.L_x_1947:
[----:B------:R-:W-:Y:S05]  /*34780*/  BSYNC.RECONVERGENT B0 ;  /* 0x0000000000007941 */ /* 0x000fea0003800200 */
.L_x_1946:
        /* <DEDUP_REMOVED lines=25> */
.L_x_1953:
        /* <DEDUP_REMOVED lines=12> */
.L_x_1955:
[----:B------:R-:W-:Y:S05]  /*349e0*/  BSYNC.RECONVERGENT B1 ;  /* 0x0000000000017941 */ /* 0x000fea0003800200 */
.L_x_1954:
        /* <DEDUP_REMOVED lines=62> */
.L_x_1952:
[----:B------:R-:W-:Y:S05]  /*34dd0*/  BSYNC.RECONVERGENT B0 ;  /* 0x0000000000007941 */ /* 0x000fea0003800200 */
.L_x_1951:
        /* <DEDUP_REMOVED lines=22> */
.L_x_1958:
        /* <DEDUP_REMOVED lines=12> */
.L_x_1960:
[----:B------:R-:W-:Y:S05]  /*35000*/  BSYNC.RECONVERGENT B1 ;  /* 0x0000000000017941 */ /* 0x000fea0003800200 */
.L_x_1959:
        /* <DEDUP_REMOVED lines=50> */
[----:B------:R-:W-:-:S04]  /*35330*/  IMAD.WIDE.U32 R12, R13, -0x326172a9, RZ ;  /* 0xcd9e8d570d0c7825 */ /* 0x000fc800078e00ff */
[----:B------:R-:W-:Y:S01]  /*35340*/  IMAD.MOV.U32 R143, RZ, RZ, RZ ;  /* 0x000000ffff8f7224 */ /* 0x000fe200078e00ff */
        /* <DEDUP_REMOVED lines=9> */
[----:B------:R-:W-:-:S07]  /*353e0*/  LOP3.LUT R44, R12, UR15, R11, 0x96, !PT ;  /* 0x0000000f0c2c7c12 */ /* 0x000fce000f8e960b */
.L_x_1957:
[----:B------:R-:W-:Y:S05]  /*353f0*/  BSYNC.RECONVERGENT B0 ;  /* 0x0000000000007941 */ /* 0x000fea0003800200 */
.L_x_1956:
[----:B------:R-:W-:Y:S01]  /*35400*/  I2FP.F32.U32 R10, R13 ;  /* 0x0000000d000a7245 */ /* 0x000fe20000201000 */
[----:B------:R-:W-:Y:S01]  /*35410*/  BSSY.RECONVERGENT B0, `(.L_x_1961) ;  /* 0x0000065000007945 */ /* 0x000fe20003800200 */
[----:B------:R-:W-:Y:S02]  /*35420*/  HFMA2 R12, -RZ, RZ, 0, 1.1920928955078125e-07 ;  /* 0x00000002ff0c7431 */ /* 0x000fe400000001ff */
        /* <DEDUP_REMOVED lines=24> */
.L_x_1963:
        /* <DEDUP_REMOVED lines=12> */
.L_x_1965:
[----:B------:R-:W-:Y:S05]  /*35670*/  BSYNC.RECONVERGENT B1 ;  /* 0x0000000000017941 */ /* 0x000fea0003800200 */
.L_x_1964:
        /* <DEDUP_REMOVED lines=62> */
.L_x_1962:
[----:B------:R-:W-:Y:S05]  /*35a60*/  BSYNC.RECONVERGENT B0 ;  /* 0x0000000000007941 */ /* 0x000fea0003800200 */
.L_x_1961:
        /* <DEDUP_REMOVED lines=21> */
.L_x_1968:
        /* <DEDUP_REMOVED lines=12> */
.L_x_1970:
[----:B------:R-:W-:Y:S05]  /*35c80*/  BSYNC.RECONVERGENT B1 ;  /* 0x0000000000017941 */ /* 0x000fea0003800200 */
.L_x_1969:
        /* <DEDUP_REMOVED lines=62> */
.L_x_1967:
[----:B------:R-:W-:Y:S05]  /*36070*/  BSYNC.RECONVERGENT B0 ;  /* 0x0000000000007941 */ /* 0x000fea0003800200 */
.L_x_1966:
[----:B------:R-:W-:Y:S01]  /*36080*/  I2FP.F32.U32 R12, R118 ;  /* 0x00000076000c7245 */ /* 0x000fe20000201000 */
[----:B------:R-:W-:Y:S01]  /*36090*/  BSSY.RECONVERGENT B0, `(.L_x_1971) ;  /* 0x0000063000007945 */ /* 0x000fe20003800200 */
[----:B------:R-:W-:Y:S02]  /*360a0*/  @P1 SHF.L.U32 R143, R50, 0x10, RZ ;  /* 0x00000010328f1819 */ /* 0x000fe400000006ff */
[----:B------:R-:W-:Y:S01]  /*360b0*/  MOV R145, R46 ;  /* 0x0000002e00917202 */ /* 0x000fe20000000f00 */
        /* <DEDUP_REMOVED lines=21> */
.L_x_1973:
        /* <DEDUP_REMOVED lines=12> */
.L_x_1975:
[----:B------:R-:W-:Y:S05]  /*362d0*/  BSYNC.RECONVERGENT B1 ;  /* 0x0000000000017941 */ /* 0x000fea0003800200 */
.L_x_1974:
        /* <DEDUP_REMOVED lines=62> */
.L_x_1972:
[----:B------:R-:W-:Y:S05]  /*366c0*/  BSYNC.RECONVERGENT B0 ;  /* 0x0000000000007941 */ /* 0x000fea0003800200 */
.L_x_1971:
        /* <DEDUP_REMOVED lines=20> */
.L_x_1978:
        /* <DEDUP_REMOVED lines=12> */
.L_x_1980:
[----:B------:R-:W-:Y:S05]  /*368d0*/  BSYNC.RECONVERGENT B1 ;  /* 0x0000000000017941 */ /* 0x000fea0003800200 */
.L_x_1979:
        /* <DEDUP_REMOVED lines=62> */
.L_x_1977:
[----:B------:R-:W-:Y:S05]  /*36cc0*/  BSYNC.RECONVERGENT B0 ;  /* 0x0000000000007941 */ /* 0x000fea0003800200 */
.L_x_1976:
        /* <DEDUP_REMOVED lines=27> */
.L_x_1983:
        /* <DEDUP_REMOVED lines=12> */
.L_x_1985:
[----:B------:R-:W-:Y:S05]  /*36f40*/  BSYNC.RECONVERGENT B1 ;  /* 0x0000000000017941 */ /* 0x000fea0003800200 */
.L_x_1984:
        /* <DEDUP_REMOVED lines=62> */
.L_x_1982:
[----:B------:R-:W-:Y:S05]  /*37330*/  BSYNC.RECONVERGENT B0 ;  /* 0x0000000000007941 */ /* 0x000fea0003800200 */
.L_x_1981:
[----:B------:R-:W-:Y:S01]  /*37340*/  I2FP.F32.U32 R13, R13 ;  /* 0x0000000d000d7245 */ /* 0x000fe20000201000 */
[----:B------:R-:W-:Y:S01]  /*37350*/  BSSY.RECONVERGENT B0, `(.L_x_1986) ;  /* 0x000005f000007945 */ /* 0x000fe20003800200 */
[----:B------:R-:W-:Y:S01]  /*37360*/  ISETP.NE.AND P5, PT, R145, 0x1, PT ;  /* 0x000000019100780c */ /* 0x000fe20003fa5270 */
[----:B------:R-:W-:Y:S01]  /*37370*/  IMAD.MOV.U32 R151, RZ, RZ, 0x2 ;  /* 0x00000002ff977424 */ /* 0x000fe200078e00ff */
[----:B------:R-:W-:Y:S01]  /*37380*/  PRMT R146, R119, 0x7632, R146 ;  /* 0x0000763277927816 */ /* 0x000fe20000000092 */
[----:B------:R-:W-:-:S05]  /*37390*/  FFMA.FTZ R13, R13, R135, 1.1641532182693481445e-10 ;  /* 0x2f0000000d0d7423 */ /* 0x000fca0000010087 */
[----:B------:R-:W-:Y:S02]  /*373a0*/  FSETP.GTU.FTZ.AND P4, PT, R13, R136, PT ;  /* 0x000000880d00720b */ /* 0x000fe40003f9c000 */
[----:B------:R-:W-:Y:S01]  /*373b0*/  SHF.L.U32 R13, R119, 0x10, RZ ;  /* 0x00000010770d7819 */ /* 0x000fe200000006ff */
[----:B------:R-:W-:-:S04]  /*373c0*/  IMAD.MOV.U32 R119, RZ, RZ, R46 ;  /* 0x000000ffff777224 */ /* 0x000fc800078e002e */
        /* <DEDUP_REMOVED lines=12> */
.L_x_1988:
        /* <DEDUP_REMOVED lines=12> */
.L_x_1990:
[----:B------:R-:W-:Y:S05]  /*37550*/  BSYNC.RECONVERGENT B1 ;  /* 0x0000000000017941 */ /* 0x000fea0003800200 */
.L_x_1989:
        /* <DEDUP_REMOVED lines=62> */
.L_x_1987:
[----:B------:R-:W-:Y:S05]  /*37940*/  BSYNC.RECONVERGENT B0 ;  /* 0x0000000000007941 */ /* 0x000fea0003800200 */
.L_x_1986:
[----:B------:R-:W-:Y:S01]  /*37950*/  I2FP.F32.U32 R119, R119 ;  /* 0x0000007700777245 */ /* 0x000fe20000201000 */
[----:B------:R-:W-:Y:S01]  /*37960*/  @P1 IMAD.U32 R145, R51, 0x10000, RZ ;  /* 0x0001000033911824 */ /* 0x000fe200078e00ff */
[----:B------:R-:W-:Y:S01]  /*37970*/  BSSY.RECONVERGENT B0, `(.L_x_1991) ;  /* 0x0000062000007945 */ /* 0x000fe20003800200 */
[----:B------:R-:W-:Y:S02]  /*37980*/  HFMA2 R150, -RZ, RZ, 0, 1.1920928955078125e-07 ;  /* 0x00000002ff967431 */ /* 0x000fe400000001ff */
[----:B------:R-:W-:Y:S02]  /*37990*/  IMAD.MOV.U32 R153, RZ, RZ, R46 ;  /* 0x000000ffff997224 */ /* 0x000fe400078e002e */
        /* <DEDUP_REMOVED lines=20> */
.L_x_1993:
        /* <DEDUP_REMOVED lines=12> */
.L_x_1995:
[----:B------:R-:W-:Y:S05]  /*37ba0*/  BSYNC.RECONVERGENT B1 ;  /* 0x0000000000017941 */ /* 0x000fea0003800200 */
.L_x_1994:
        /* <DEDUP_REMOVED lines=62> */
.L_x_1992:
[----:B------:R-:W-:Y:S05]  /*37f90*/  BSYNC.RECONVERGENT B0 ;  /* 0x0000000000007941 */ /* 0x000fea0003800200 */
.L_x_1991:
        /* <DEDUP_REMOVED lines=20> */
.L_x_1998:
[----:B------:R-:W-:Y:S01]  /*380e0*/  IADD3 R0, PT, PT, R0, 0x1, RZ ;  /* 0x0000000100007810 */ /* 0x000fe20007ffe0ff */
[----:B------:R-:W-:Y:S03]  /*380f0*/  BSSY.RECONVERGENT B1, `(.L_x_1999) ;  /* 0x000000e000017945 */ /* 0x000fe60003800200 */
[----:B------:R-:W-:-:S13]  /*38100*/  ISETP.NE.AND P6, PT, R0, RZ, PT ;  /* 0x000000ff0000720c */ /* 0x000fda0003fc5270 */
        /* <DEDUP_REMOVED lines=12> */
.L_x_2000:
[----:B------:R-:W-:Y:S05]  /*381d0*/  BSYNC.RECONVERGENT B1 ;  /* 0x0000000000017941 */ /* 0x000fea0003800200 */
.L_x_1999:
        /* <DEDUP_REMOVED lines=62> */
.L_x_1997:
[----:B------:R-:W-:Y:S05]  /*385c0*/  BSYNC.RECONVERGENT B0 ;  /* 0x0000000000007941 */ /* 0x000fea0003800200 */
.L_x_1996:
        /* <DEDUP_REMOVED lines=8> */
[----:B------:R-:W-:Y:S01]  /*38650*/  IMAD.U32 R150, R150, 0x10000, RZ ;  /* 0x0001000096967824 */ /* 0x000fe200078e00ff */
[----:B------:R-:W-:-:S03]  /*38660*/  PRMT R14, R151, 0x7610, R14 ;  /* 0x00007610970e7816 */ /* 0x000fc6000000000e */
[----:B------:R-:W-:-:S05]  /*38670*/  FMUL.FTZ R150, R150, R137 ;  /* 0x0000008996967220 */ /* 0x000fca0000410000 */
[----:B------:R-:W-:-:S05]  /*38680*/  FSEL R150, R150, RZ, !P6 ;  /* 0x000000ff96967208 */ /* 0x000fca0007000000 */
[----:B------:R-:W-:Y:S01]  /*38690*/  FADD.FTZ R150, R146, R150 ;  /* 0x0000009692967221 */ /* 0x000fe20000010000 */
[----:B------:R-:W-:-:S04]  /*386a0*/  @P1 PRMT R146, R51, 0x7632, R146 ;  /* 0x0000763233921816 */ /* 0x000fc80000000092 */
[----:B------:R-:W-:-:S05]  /*386b0*/  @P1 SHF.L.U32 R146, R146, 0x10, RZ ;  /* 0x0000001092921819 */ /* 0x000fca00000006ff */
[----:B------:R-:W-:Y:S01]  /*386c0*/  @P1 FADD.FTZ R146, R150, R146 ;  /* 0x0000009296921221 */ /* 0x000fe20000010000 */
[----:B------:R-:W-:-:S05]  /*386d0*/  @!P1 IMAD.MOV.U32 R146, RZ, RZ, R150 ;  /* 0x000000ffff929224 */ /* 0x000fca00078e0096 */
[----:B------:R-:W-:-:S04]  /*386e0*/  F2FP.BF16.F32.PACK_AB R150, RZ, R146 ;  /* 0x00000092ff96723e */ /* 0x000fc800000010ff */
[----:B------:R-:W-:Y:S01]  /*386f0*/  PRMT R119, R119, 0x5410, R150 ;  /* 0x0000541077777816 */ /* 0x000fe20000000096 */
[----:B------:R-:W-:Y:S06]  /*38700*/  BRA `(.L_x_2001) ;  /* 0x0000003000bc7947 */ /* 0x000fec0003800000 */
.L_x_1920:
        /* <DEDUP_REMOVED lines=16> */
.L_x_2004:
        /* <DEDUP_REMOVED lines=12> */
.L_x_2006:
[----:B------:R-:W-:Y:S05]  /*388d0*/  BSYNC.RECONVERGENT B1 ;  /* 0x0000000000017941 */ /* 0x000fea0003800200 */
.L_x_2005:
        /* <DEDUP_REMOVED lines=58> */
[----:B------:R-:W-:Y:S02]  /*38c80*/  IMAD.MOV.U32 R46, RZ, RZ, R140 ;  /* 0x000000ffff2e7224 */ /* 0x000fe400078e008c */
[----:B------:R-:W-:Y:S01]  /*38c90*/  HFMA2 R140, -RZ, RZ, 0, 0 ;  /* 0x00000000ff8c7431 */ /* 0x000fe200000001ff */
[----:B------:R-:W-:Y:S01]  /*38ca0*/  LOP3.LUT R44, R142, UR15, R141, 0x96, !PT ;  /* 0x0000000f8e2c7c12 */ /* 0x000fe2000f8e968d */
[----:B------:R-:W-:-:S07]  /*38cb0*/  IMAD.MOV.U32 R141, RZ, RZ, R139 ;  /* 0x000000ffff8d7224 */ /* 0x000fce00078e008b */
.L_x_2003:
[----:B------:R-:W-:Y:S05]  /*38cc0*/  BSYNC.RECONVERGENT B0 ;  /* 0x0000000000007941 */ /* 0x000fea0003800200 */
.L_x_2002:
[----:B------:R-:W-:Y:S01]  /*38cd0*/  I2FP.F32.U32 R139, R141 ;  /* 0x0000008d008b7245 */ /* 0x000fe20000201000 */
[----:B-----5:R-:W-:Y:S01]  /*38ce0*/  @P1 IMAD.U32 R141, R48, 0x10000, RZ ;  /* 0x00010000308d1824 */ /* 0x020fe200078e00ff */
[----:B------:R-:W-:Y:S01]  /*38cf0*/  ISETP.NE.AND P3, PT, R140, 0x1, PT ;  /* 0x000000018c00780c */ /* 0x000fe20003f65270 */
[----:B------:R-:W-:Y:S01]  /*38d00*/  BSSY.RECONVERGENT B0, `(.L_x_2007) ;  /* 0x0000062000007945 */ /* 0x000fe20003800200 */
[----:B------:R-:W-:Y:S01]  /*38d10*/  LOP3.LUT R6, R6, 0xffffffef, RZ, 0xc0, !PT ;  /* 0xffffffef06067812 */ /* 0x000fe200078ec0ff */
[----:B------:R-:W-:Y:S01]  /*38d20*/  FFMA.FTZ R139, R139, R135, 1.1641532182693481445e-10 ;  /* 0x2f0000008b8b7423 */ /* 0x000fe20000010087 */
[----:B------:R-:W-:Y:S02]  /*38d30*/  HFMA2 R144, -RZ, RZ, 0, 1.1920928955078125e-07 ;  /* 0x00000002ff907431 */ /* 0x000fe400000001ff */
[----:B------:R-:W-:Y:S02]  /*38d40*/  IMAD.MOV.U32 R143, RZ, RZ, R46 ;  /* 0x000000ffff8f7224 */ /* 0x000fe400078e002e */
[----:B------:R-:W-:Y:S01]  /*38d50*/  FSETP.GTU.FTZ.AND P2, PT, R139, R136, PT ;  /* 0x000000888b00720b */ /* 0x000fe20003f5c000 */
[C---:B------:R-:W-:Y:S01]  /*38d60*/  IMAD.U32 R139, R116.reuse, 0x10000, RZ ;  /* 0x00010000748b7824 */ /* 0x040fe200078e00ff */
[----:B------:R-:W-:-:S03]  /*38d70*/  PRMT R116, R116, 0x7632, R116 ;  /* 0x0000763274747816 */ /* 0x000fc60000000074 */
        /* <DEDUP_REMOVED lines=15> */
.L_x_2009:
        /* <DEDUP_REMOVED lines=12> */
.L_x_2011:
[----:B------:R-:W-:Y:S05]  /*38f30*/  BSYNC.RECONVERGENT B1 ;  /* 0x0000000000017941 */ /* 0x000fea0003800200 */
.L_x_2010:
        /* <DEDUP_REMOVED lines=62> */
.L_x_2008:
[----:B------:R-:W-:Y:S05]  /*39320*/  BSYNC.RECONVERGENT B0 ;  /* 0x0000000000007941 */ /* 0x000fea0003800200 */
.L_x_2007:
[----:B------:R-:W-:Y:S01]  /*39330*/  I2FP.F32.U32 R140, R143 ;  /* 0x0000008f008c7245 */ /* 0x000fe20000201000 */
[----:B------:R-:W-:Y:S01]  /*39340*/  IMAD.U32 R116, R116, 0x10000, RZ ;  /* 0x0001000074747824 */ /* 0x000fe200078e00ff */
[----:B------:R-:W-:Y:S01]  /*39350*/  ISETP.NE.AND P3, PT, R144, 0x1, PT ;  /* 0x000000019000780c */ /* 0x000fe20003f65270 */
[----:B------:R-:W-:Y:S01]  /*39360*/  BSSY.RECONVERGENT B0, `(.L_x_2012) ;  /* 0x0000062000007945 */ /* 0x000fe20003800200 */
[----:B------:R-:W-:Y:S01]  /*39370*/  LOP3.LUT R6, R6, 0xfffffff7, RZ, 0xc0, !PT ;  /* 0xfffffff706067812 */ /* 0x000fe200078ec0ff */
[----:B------:R-:W-:Y:S01]  /*39380*/  FFMA.FTZ R140, R140, R135, 1.1641532182693481445e-10 ;  /* 0x2f0000008c8c7423 */ /* 0x000fe20000010087 */
[----:B------:R-:W-:Y:S02]  /*39390*/  IMAD.MOV.U32 R142, RZ, RZ, 0x2 ;  /* 0x00000002ff8e7424 */ /* 0x000fe400078e00ff */
[----:B------:R-:W-:Y:S02]  /*393a0*/  IMAD.MOV.U32 R141, RZ, RZ, R46 ;  /* 0x000000ffff8d7224 */ /* 0x000fe400078e002e */
[----:B------:R-:W-:Y:S01]  /*393b0*/  FSETP.GTU.FTZ.AND P2, PT, R140, R136, PT ;  /* 0x000000888c00720b */ /* 0x000fe20003f5c000 */
[----:B------:R-:W-:Y:S01]  /*393c0*/  FMUL.FTZ R140, R116, R137 ;  /* 0x00000089748c7220 */ /* 0x000fe20000410000 */
[----:B------:R-:W-:-:S04]  /*393d0*/  @P1 PRMT R116, R48, 0x7632, R116 ;  /* 0x0000763230741816 */ /* 0x000fc80000000074 */
        /* <DEDUP_REMOVED lines=15> */
.L_x_2014:
        /* <DEDUP_REMOVED lines=12> */
.L_x_2016:
[----:B------:R-:W-:Y:S05]  /*39590*/  BSYNC.RECONVERGENT B1 ;  /* 0x0000000000017941 */ /* 0x000fea0003800200 */
.L_x_2015:
        /* <DEDUP_REMOVED lines=62> */
.L_x_2013:
[----:B------:R-:W-:Y:S05]  /*39980*/  BSYNC.RECONVERGENT B0 ;  /* 0x0000000000007941 */ /* 0x000fea0003800200 */
.L_x_2012:
[----:B------:R-:W-:Y:S01]  /*39990*/  I2FP.F32.U32 R141, R141 ;  /* 0x0000008d008d7245 */ /* 0x000fe20000201000 */
[----:B------:R-:W-:Y:S01]  /*399a0*/  @P1 IMAD.U32 R143, R49, 0x10000, RZ ;  /* 0x00010000318f1824 */ /* 0x000fe200078e00ff */
[----:B------:R-:W-:Y:S01]  /*399b0*/  ISETP.NE.AND P3, PT, R142, 0x1, PT ;  /* 0x000000018e00780c */ /* 0x000fe20003f65270 */
[----:B------:R-:W-:Y:S01]  /*399c0*/  BSSY.RECONVERGENT B0, `(.L_x_2017) ;  /* 0x0000062000007945 */ /* 0x000fe20003800200 */
[----:B------:R-:W-:Y:S01]  /*399d0*/  LOP3.LUT R6, R6, 0xfffffffb, RZ, 0xc0, !PT ;  /* 0xfffffffb06067812 */ /* 0x000fe200078ec0ff */
[----:B------:R-:W-:Y:S01]  /*399e0*/  FFMA.FTZ R141, R141, R135, 1.1641532182693481445e-10 ;  /* 0x2f0000008d8d7423 */ /* 0x000fe20000010087 */
[----:B------:R-:W-:Y:S01]  /*399f0*/  IMAD.MOV.U32 R146, RZ, RZ, 0x2 ;  /* 0x00000002ff927424 */ /* 0x000fe200078e00ff */
[----:B------:R-:W-:-:S03]  /*39a00*/  MOV R145, R46 ;  /* 0x0000002e00917202 */ /* 0x000fc60000000f00 */
[----:B------:R-:W-:Y:S02]  /*39a10*/  FSETP.GTU.FTZ.AND P2, PT, R141, R136, PT ;  /* 0x000000888d00720b */ /* 0x000fe40003f5c000 */
[C---:B------:R-:W-:Y:S02]  /*39a20*/  SHF.L.U32 R141, R117.reuse, 0x10, RZ ;  /* 0x00000010758d7819 */ /* 0x040fe400000006ff */
        /* <DEDUP_REMOVED lines=16> */
.L_x_2019:
        /* <DEDUP_REMOVED lines=12> */
.L_x_2021:
[----:B------:R-:W-:Y:S05]  /*39bf0*/  BSYNC.RECONVERGENT B1 ;  /* 0x0000000000017941 */ /* 0x000fea0003800200 */
.L_x_2020:
[----:B------:R-:W-:Y:S01]  /*39c00*/  IMAD.WIDE.U32 R150, R0, -0x2daee0ad, RZ ;  /* 0xd2511f5300967825 */ /* 0x000fe200078e00ff */
[----:B------:R-:W-:-:S03]  /*39c10*/  UIADD3 UR15, UPT, UPT, UR4, -0x61c88647, URZ ;  /* 0x9e3779b9040f7890 */ /* 0x000fc6000fffe0ff */
        /* <DEDUP_REMOVED lines=59> */
[----:B------:R-:W-:-:S07]  /*39fd0*/  LOP3.LUT R44, R144, UR15, R143, 0x96, !PT ;  /* 0x0000000f902c7c12 */ /* 0x000fce000f8e968f */
.L_x_2018:
[----:B------:R-:W-:Y:S05]  /*39fe0*/  BSYNC.RECONVERGENT B0 ;  /* 0x0000000000007941 */ /* 0x000fea0003800200 */
.L_x_2017:
[----:B------:R-:W-:Y:S01]  /*39ff0*/  I2FP.F32.U32 R142, R145 ;  /* 0x00000091008e7245 */ /* 0x000fe20000201000 */
[----:B------:R-:W-:Y:S01]  /*3a000*/  IMAD.U32 R117, R117, 0x10000, RZ ;  /* 0x0001000075757824 */ /* 0x000fe200078e00ff */
[----:B------:R-:W-:Y:S01]  /*3a010*/  ISETP.NE.AND P2, PT, R146, 0x1, PT ;  /* 0x000000019200780c */ /* 0x000fe20003f45270 */
[----:B------:R-:W-:Y:S01]  /*3a020*/  BSSY.RECONVERGENT B0, `(.L_x_2022) ;  /* 0x0000062000007945 */ /* 0x000fe20003800200 */
[----:B------:R-:W-:Y:S01]  /*3a030*/  LOP3.LUT R6, R6, 0xfffffffd, RZ, 0xc0, !PT ;  /* 0xfffffffd06067812 */ /* 0x000fe200078ec0ff */
[----:B------:R-:W-:Y:S01]  /*3a040*/  FFMA.FTZ R142, R142, R135, 1.1641532182693481445e-10 ;  /* 0x2f0000008e8e7423 */ /* 0x000fe20000010087 */
[----:B------:R-:W-:Y:S02]  /*3a050*/  HFMA2 R144, -RZ, RZ, 0, 1.1920928955078125e-07 ;  /* 0x00000002ff907431 */ /* 0x000fe400000001ff */
[----:B------:R-:W-:Y:S02]  /*3a060*/  IMAD.MOV.U32 R143, RZ, RZ, R46 ;  /* 0x000000ffff8f7224 */ /* 0x000fe400078e002e */
[----:B------:R-:W-:Y:S01]  /*3a070*/  FSETP.GTU.FTZ.AND P3, PT, R142, R136, PT ;  /* 0x000000888e00720b */ /* 0x000fe20003f7c000 */
[----:B------:R-:W-:Y:S01]  /*3a080*/  FMUL.FTZ R142, R117, R137 ;  /* 0x00000089758e7220 */ /* 0x000fe20000410000 */
[----:B------:R-:W-:-:S04]  /*3a090*/  @P1 PRMT R117, R49, 0x7632, R117 ;  /* 0x0000763231751816 */ /* 0x000fc80000000075 */
        /* <DEDUP_REMOVED lines=15> */
.L_x_2024:
        /* <DEDUP_REMOVED lines=12> */
.L_x_2026:
[----:B------:R-:W-:Y:S05]  /*3a250*/  BSYNC.RECONVERGENT B1 ;  /* 0x0000000000017941 */ /* 0x000fea0003800200 */
.L_x_2025:
        /* <DEDUP_REMOVED lines=62> */
.L_x_2023:
[----:B------:R-:W-:Y:S05]  /*3a640*/  BSYNC.RECONVERGENT B0 ;  /* 0x0000000000007941 */ /* 0x000fea0003800200 */
.L_x_2022:
[----:B------:R-:W-:Y:S01]  /*3a650*/  I2FP.F32.U32 R143, R143 ;  /* 0x0000008f008f7245 */ /* 0x000fe20000201000 */
[----:B------:R-:W-:Y:S01]  /*3a660*/  BSSY.RECONVERGENT B0, `(.L_x_2027) ;  /* 0x0000062000007945 */ /* 0x000fe20003800200 */
[----:B------:R-:W-:Y:S01]  /*3a670*/  ISETP.NE.AND P3, PT, R144, 0x1, PT ;  /* 0x000000019000780c */ /* 0x000fe20003f65270 */
[----:B------:R-:W-:Y:S01]  /*3a680*/  IMAD.MOV.U32 R152, RZ, RZ, 0x2 ;  /* 0x00000002ff987424 */ /* 0x000fe200078e00ff */
[----:B------:R-:W-:Y:S01]  /*3a690*/  @P1 SHF.L.U32 R145, R50, 0x10, RZ ;  /* 0x0000001032911819 */ /* 0x000fe200000006ff */
[----:B------:R-:W-:Y:S01]  /*3a6a0*/  FFMA.FTZ R143, R143, R135, 1.1641532182693481445e-10 ;  /* 0x2f0000008f8f7423 */ /* 0x000fe20000010087 */
[----:B------:R-:W-:Y:S01]  /*3a6b0*/  PRMT R146, R118, 0x7632, R146 ;  /* 0x0000763276927816 */ /* 0x000fe20000000092 */
[----:B------:R-:W-:-:S03]  /*3a6c0*/  IMAD.MOV.U32 R151, RZ, RZ, R46 ;  /* 0x000000ffff977224 */ /* 0x000fc600078e002e */
[----:B------:R-:W-:Y:S01]  /*3a6d0*/  FSETP.GTU.FTZ.AND P2, PT, R143, R136, PT ;  /* 0x000000888f00720b */ /* 0x000fe20003f5c000 */
[----:B------:R-:W-:-:S04]  /*3a6e0*/  IMAD.U32 R143, R118, 0x10000, RZ ;  /* 0x00010000768f7824 */ /* 0x000fc800078e00ff */
        /* <DEDUP_REMOVED lines=14> */
.L_x_2029:
        /* <DEDUP_REMOVED lines=12> */
.L_x_2031:
[----:B------:R-:W-:Y:S05]  /*3a890*/  BSYNC.RECONVERGENT B1 ;  /* 0x0000000000017941 */ /* 0x000fea0003800200 */
.L_x_2030:
        /* <DEDUP_REMOVED lines=62> */
.L_x_2028:
[----:B------:R-:W-:Y:S05]  /*3ac80*/  BSYNC.RECONVERGENT B0 ;  /* 0x0000000000007941 */ /* 0x000fea0003800200 */
.L_x_2027:
[----:B------:R-:W-:Y:S01]  /*3ac90*/  I2FP.F32.U32 R144, R151 ;  /* 0x0000009700907245 */ /* 0x000fe20000201000 */
[----:B------:R-:W-:Y:S01]  /*3aca0*/  BSSY.RECONVERGENT B0, `(.L_x_2032) ;  /* 0x0000062000007945 */ /* 0x000fe20003800200 */
[----:B------:R-:W-:Y:S01]  /*3acb0*/  ISETP.NE.AND P4, PT, R152, 0x1, PT ;  /* 0x000000019800780c */ /* 0x000fe20003f85270 */
[----:B------:R-:W-:Y:S01]  /*3acc0*/  IMAD.MOV.U32 R153, RZ, RZ, 0x2 ;  /* 0x00000002ff997424 */ /* 0x000fe200078e00ff */
[----:B------:R-:W-:Y:S01]  /*3acd0*/  @P1 PRMT R145, R50, 0x7632, R145 ;  /* 0x0000763232911816 */ /* 0x000fe20000000091 */
[----:B------:R-:W-:-:S04]  /*3ace0*/  FFMA.FTZ R144, R144, R135, 1.1641532182693481445e-10 ;  /* 0x2f00000090907423 */ /* 0x000fc80000010087 */
[----:B------:R-:W-:Y:S01]  /*3acf0*/  @P1 IMAD.U32 R145, R145, 0x10000, RZ ;  /* 0x0001000091911824 */ /* 0x000fe200078e00ff */
[----:B------:R-:W-:Y:S02]  /*3ad00*/  FSETP.GTU.FTZ.AND P3, PT, R144, R136, PT ;  /* 0x000000889000720b */ /* 0x000fe40003f7c000 */
[----:B------:R-:W-:-:S05]  /*3ad10*/  SHF.L.U32 R144, R146, 0x10, RZ ;  /* 0x0000001092907819 */ /* 0x000fca00000006ff */
        /* <DEDUP_REMOVED lines=15> */
.L_x_2034:
        /* <DEDUP_REMOVED lines=12> */
.L_x_2036:
[----:B------:R-:W-:Y:S05]  /*3aed0*/  BSYNC.RECONVERGENT B1 ;  /* 0x0000000000017941 */ /* 0x000fea0003800200 */
.L_x_2035:
        /* <DEDUP_REMOVED lines=62> */
.L_x_2033:
[----:B------:R-:W-:Y:S05]  /*3b2c0*/  BSYNC.RECONVERGENT B0 ;  /* 0x0000000000007941 */ /* 0x000fea0003800200 */
.L_x_2032:
        /* <DEDUP_REMOVED lines=24> */
.L_x_2039:
        /* <DEDUP_REMOVED lines=12> */
.L_x_2041:
[----:B------:R-:W-:Y:S05]  /*3b510*/  BSYNC.RECONVERGENT B1 ;  /* 0x0000000000017941 */ /* 0x000fea0003800200 */
.L_x_2040:
        /* <DEDUP_REMOVED lines=62> */
.L_x_2038:
[----:B------:R-:W-:Y:S05]  /*3b900*/  BSYNC.RECONVERGENT B0 ;  /* 0x0000000000007941 */ /* 0x000fea0003800200 */
.L_x_2037:
        /* <DEDUP_REMOVED lines=15> */
.L_x_2001:
        /* <DEDUP_REMOVED lines=41> */
.L_x_2042:
        /* <DEDUP_REMOVED lines=26> */
.L_x_2046:
        /* <DEDUP_REMOVED lines=12> */
.L_x_2048:
[----:B------:R-:W-:Y:S05]  /*3bef0*/  BSYNC.RECONVERGENT B1 ;  /* 0x0000000000017941 */ /* 0x000fea0003800200 */
.L_x_2047:
        /* <DEDUP_REMOVED lines=60> */
[----:B------:R-:W-:Y:S01]  /*3c2c0*/  LOP3.LUT R44, R10, UR15, R9, 0x96, !PT ;  /* 0x0000000f0a2c7c12 */ /* 0x000fe2000f8e9609 */
[----:B------:R-:W-:-:S07]  /*3c2d0*/  IMAD.MOV.U32 R8, RZ, RZ, RZ ;  /* 0x000000ffff087224 */ /* 0x000fce00078e00ff */
.L_x_2045:
[----:B------:R-:W-:Y:S05]  /*3c2e0*/  BSYNC.RECONVERGENT B0 ;  /* 0x0000000000007941 */ /* 0x000fea0003800200 */
.L_x_2044:
        /* <DEDUP_REMOVED lines=23> */
.L_x_2051:
        /* <DEDUP_REMOVED lines=12> */
.L_x_2053:
[----:B------:R-:W-:Y:S05]  /*3c520*/  BSYNC.RECONVERGENT B1 ;  /* 0x0000000000017941 */ /* 0x000fea0003800200 */
.L_x_2052:
        /* <DEDUP_REMOVED lines=62> */
.L_x_2050:
[----:B------:R-:W-:Y:S05]  /*3c910*/  BSYNC.RECONVERGENT B0 ;  /* 0x0000000000007941 */ /* 0x000fea0003800200 */
.L_x_2049:
        /* <DEDUP_REMOVED lines=25> */
.L_x_2056:
        /* <DEDUP_REMOVED lines=12> */
.L_x_2058:
[----:B------:R-:W-:Y:S05]  /*3cb70*/  BSYNC.RECONVERGENT B1 ;  /* 0x0000000000017941 */ /* 0x000fea0003800200 */
.L_x_2057:
        /* <DEDUP_REMOVED lines=62> */
.L_x_2055:
[----:B------:R-:W-:Y:S05]  /*3cf60*/  BSYNC.RECONVERGENT B0 ;  /* 0x0000000000007941 */ /* 0x000fea0003800200 */
.L_x_2054:
        /* <DEDUP_REMOVED lines=22> */
.L_x_2061:
        /* <DEDUP_REMOVED lines=12> */
.L_x_2063:
[----:B------:R-:W-:Y:S05]  /*3d190*/  BSYNC.RECONVERGENT B1 ;  /* 0x0000000000017941 */ /* 0x000fea0003800200 */
.L_x_2062:
        /* <DEDUP_REMOVED lines=62> */
.L_x_2060:
[----:B------:R-:W-:Y:S05]  /*3d580*/  BSYNC.RECONVERGENT B0 ;  /* 0x0000000000007941 */ /* 0x000fea0003800200 */
.L_x_2059:
        /* <DEDUP_REMOVED lines=27> */
.L_x_2066:
        /* <DEDUP_REMOVED lines=12> */
.L_x_2068:
[----:B------:R-:W-:Y:S05]  /*3d800*/  BSYNC.RECONVERGENT B1 ;  /* 0x0000000000017941 */ /* 0x000fea0003800200 */
.L_x_2067:
        /* <DEDUP_REMOVED lines=62> */
.L_x_2065:
[----:B------:R-:W-:Y:S05]  /*3dbf0*/  BSYNC.RECONVERGENT B0 ;  /* 0x0000000000007941 */ /* 0x000fea0003800200 */
.L_x_2064:
        /* <DEDUP_REMOVED lines=23> */
.L_x_2071:
        /* <DEDUP_REMOVED lines=12> */
.L_x_2073:
[----:B------:R-:W-:Y:S05]  /*3de30*/  BSYNC.RECONVERGENT B1 ;  /* 0x0000000000017941 */ /* 0x000fea0003800200 */
.L_x_2072:
        /* <DEDUP_REMOVED lines=62> */
.L_x_2070:
[----:B------:R-:W-:Y:S05]  /*3e220*/  BSYNC.RECONVERGENT B0 ;  /* 0x0000000000007941 */ /* 0x000fea0003800200 */
.L_x_2069:
        /* <DEDUP_REMOVED lines=25> */
.L_x_2076:
        /* <DEDUP_REMOVED lines=12> */
.L_x_2078:
[----:B------:R-:W-:Y:S05]  /*3e480*/  BSYNC.RECONVERGENT B1 ;  /* 0x0000000000017941 */ /* 0x000fea0003800200 */
.L_x_2077:
        /* <DEDUP_REMOVED lines=62> */
.L_x_2075:
[----:B------:R-:W-:Y:S05]  /*3e870*/  BSYNC.RECONVERGENT B0 ;  /* 0x0000000000007941 */ /* 0x000fea0003800200 */
.L_x_2074:
        /* <DEDUP_REMOVED lines=22> */
.L_x_2081:
        /* <DEDUP_REMOVED lines=12> */
.L_x_2083:
[----:B------:R-:W-:Y:S05]  /*3eaa0*/  BSYNC.RECONVERGENT B1 ;  /* 0x0000000000017941 */ /* 0x000fea0003800200 */
.L_x_2082:
        /* <DEDUP_REMOVED lines=62> */
.L_x_2080:
[----:B------:R-:W-:Y:S05]  /*3ee90*/  BSYNC.RECONVERGENT B0 ;  /* 0x0000000000007941 */ /* 0x000fea0003800200 */
.L_x_2079:
[----:B------:R-:W-:Y:S01]  /*3eea0*/  I2FP.F32.U32 R10, R13 ;  /* 0x0000000d000a7245 */ /* 0x000fe20000201000 */
[----:B------:R-:W-:Y:S01]  /*3eeb0*/  BSSY.RECONVERGENT B0, `(.L_x_2084) ;  /* 0x0000065000007945 */ /* 0x000fe20003800200 */
[----:B------:R-:W-:Y:S01]  /*3eec0*/  IMAD.MOV.U32 R12, RZ, RZ, 0x2 ;  /* 0x00000002ff0c7424 */ /* 0x000fe200078e00ff */
[----:B------:R-:W-:Y:S02]  /*3eed0*/  MOV R11, R46 ;  /* 0x0000002e000b7202 */ /* 0x000fe40000000f00 */
        /* <DEDUP_REMOVED lines=23> */
.L_x_2086:
        /* <DEDUP_REMOVED lines=12> */
.L_x_2088:
[----:B------:R-:W-:Y:S05]  /*3f110*/  BSYNC.RECONVERGENT B1 ;  /* 0x0000000000017941 */ /* 0x000fea0003800200 */
.L_x_2087:
        /* <DEDUP_REMOVED lines=62> */
.L_x_2085:
[----:B------:R-:W-:Y:S05]  /*3f500*/  BSYNC.RECONVERGENT B0 ;  /* 0x0000000000007941 */ /* 0x000fea0003800200 */
.L_x_2084:
        /* <DEDUP_REMOVED lines=21> */
.L_x_2091:
        /* <DEDUP_REMOVED lines=12> */
.L_x_2093:
[----:B------:R-:W-:Y:S05]  /*3f720*/  BSYNC.RECONVERGENT B1 ;  /* 0x0000000000017941 */ /* 0x000fea0003800200 */
.L_x_2092:
        /* <DEDUP_REMOVED lines=62> */
.L_x_2090:
[----:B------:R-:W-:Y:S05]  /*3fb10*/  BSYNC.RECONVERGENT B0 ;  /* 0x0000000000007941 */ /* 0x000fea0003800200 */
.L_x_2089:
[----:B------:R-:W-:Y:S01]  /*3fb20*/  I2FP.F32.U32 R12, R118 ;  /* 0x00000076000c7245 */ /* 0x000fe20000201000 */
[----:B------:R-:W-:Y:S01]  /*3fb30*/  IMAD.U32 R118, R54, 0x10000, RZ ;  /* 0x0001000036767824 */ /* 0x000fe200078e00ff */
[----:B------:R-:W-:Y:S01]  /*3fb40*/  BSSY.RECONVERGENT B0, `(.L_x_2094) ;  /* 0x0000063000007945 */ /* 0x000fe20003800200 */
[----:B------:R-:W-:Y:S02]  /*3fb50*/  @P1 IMAD.U32 R152, R50, 0x10000, RZ ;  /* 0x0001000032981824 */ /* 0x000fe400078e00ff */
[----:B------:R-:W-:Y:S01]  /*3fb60*/  FFMA.FTZ R12, R12, R135, 1.1641532182693481445e-10 ;  /* 0x2f0000000c0c7423 */ /* 0x000fe20000010087 */
[----:B------:R-:W-:Y:S01]  /*3fb70*/  FMUL.FTZ R118, R118, R137 ;  /* 0x0000008976767220 */ /* 0x000fe20000410000 */
[----:B------:R-:W-:-:S03]  /*3fb80*/  IMAD.MOV.U32 R155, RZ, RZ, R46 ;  /* 0x000000ffff9b7224 */ /* 0x000fc600078e002e */
        /* <DEDUP_REMOVED lines=8> */
[----:B------:R-:W-:Y:S01]  /*3fc10*/  IMAD.MOV.U32 R12, RZ, RZ, 0x2 ;  /* 0x00000002ff0c7424 */ /* 0x000fe200078e00ff */
        /* <DEDUP_REMOVED lines=10> */
.L_x_2096:
        /* <DEDUP_REMOVED lines=12> */
.L_x_2098:
[----:B------:R-:W-:Y:S05]  /*3fd80*/  BSYNC.RECONVERGENT B1 ;  /* 0x0000000000017941 */ /* 0x000fea0003800200 */
.L_x_2097:
        /* <DEDUP_REMOVED lines=62> */
.L_x_2095:
[----:B------:R-:W-:Y:S05]  /*40170*/  BSYNC.RECONVERGENT B0 ;  /* 0x0000000000007941 */ /* 0x000fea0003800200 */
.L_x_2094:
        /* <DEDUP_REMOVED lines=20> */
.L_x_2101:
        /* <DEDUP_REMOVED lines=12> */
.L_x_2103:
[----:B------:R-:W-:Y:S05]  /*40380*/  BSYNC.RECONVERGENT B1 ;  /* 0x0000000000017941 */ /* 0x000fea0003800200 */
.L_x_2102:
        /* <DEDUP_REMOVED lines=62> */
.L_x_2100:
[----:B------:R-:W-:Y:S05]  /*40770*/  BSYNC.RECONVERGENT B0 ;  /* 0x0000000000007941 */ /* 0x000fea0003800200 */
.L_x_2099:
[----:B------:R-:W-:Y:S01]  /*40780*/  I2FP.F32.U32 R12, R155 ;  /* 0x0000009b000c7245 */ /* 0x000fe20000201000 */
[----:B------:R-:W-:Y:S01]  /*40790*/  BSSY.RECONVERGENT B0, `(.L_x_2104) ;  /* 0x0000065000007945 */ /* 0x000fe20003800200 */
[----:B------:R-:W-:Y:S01]  /*407a0*/  @P1 PRMT R13, R50, 0x7632, R13 ;  /* 0x00007632320d1816 */ /* 0x000fe2000000000d */
[----:B------:R-:W-:Y:S02]  /*407b0*/  HFMA2 R154, -RZ, RZ, 0, 1.1920928955078125e-07 ;  /* 0x00000002ff9a7431 */ /* 0x000fe400000001ff */
        /* <DEDUP_REMOVED lines=23> */
.L_x_2106:
        /* <DEDUP_REMOVED lines=12> */
.L_x_2108:
[----:B------:R-:W-:Y:S05]  /*409f0*/  BSYNC.RECONVERGENT B1 ;  /* 0x0000000000017941 */ /* 0x000fea0003800200 */
.L_x_2107:
        /* <DEDUP_REMOVED lines=62> */
.L_x_2105:
[----:B------:R-:W-:Y:S05]  /*40de0*/  BSYNC.RECONVERGENT B0 ;  /* 0x0000000000007941 */ /* 0x000fea0003800200 */
.L_x_2104:
        /* <DEDUP_REMOVED lines=21> */
.L_x_2111:
        /* <DEDUP_REMOVED lines=12> */
.L_x_2113:
[----:B------:R-:W-:Y:S05]  /*41000*/  BSYNC.RECONVERGENT B1 ;  /* 0x0000000000017941 */ /* 0x000fea0003800200 */
.L_x_2112:
        /* <DEDUP_REMOVED lines=62> */
.L_x_2110:
[----:B------:R-:W-:Y:S05]  /*413f0*/  BSYNC.RECONVERGENT B0 ;  /* 0x0000000000007941 */ /* 0x000fea0003800200 */
.L_x_2109:
[----:B------:R-:W-:Y:S01]  /*41400*/  I2FP.F32.U32 R119, R119 ;  /* 0x0000007700777245 */ /* 0x000fe20000201000 */
[----:B------:R-:W-:Y:S01]  /*41410*/  IMAD.U32 R154, R55, 0x10000, RZ ;  /* 0x00010000379a7824 */ /* 0x000fe200078e00ff */
[----:B------:R-:W-:Y:S01]  /*41420*/  BSSY.RECONVERGENT B0, `(.L_x_2114) ;  /* 0x0000063000007945 */ /* 0x000fe20003800200 */
[----:B------:R-:W-:Y:S01]  /*41430*/  IMAD.MOV.U32 R159, RZ, RZ, 0x2 ;  /* 0x00000002ff9f7424 */ /* 0x000fe200078e00ff */
[----:B------:R-:W-:Y:S01]  /*41440*/  MOV R155, R46 ;  /* 0x0000002e009b7202 */ /* 0x000fe20000000f00 */
        /* <DEDUP_REMOVED lines=9> */
[--C-:B------:R-:W-:Y:S01]  /*414e0*/  @!P1 IMAD.MOV.U32 R154, RZ, RZ, R13.reuse ;  /* 0x000000ffff9a9224 */ /* 0x100fe200078e000d */
        /* <DEDUP_REMOVED lines=11> */
.L_x_2116:
        /* <DEDUP_REMOVED lines=12> */
.L_x_2118:
[----:B------:R-:W-:Y:S05]  /*41660*/  BSYNC.RECONVERGENT B1 ;  /* 0x0000000000017941 */ /* 0x000fea0003800200 */
.L_x_2117:
        /* <DEDUP_REMOVED lines=62> */
.L_x_2115:
[----:B------:R-:W-:Y:S05]  /*41a50*/  BSYNC.RECONVERGENT B0 ;  /* 0x0000000000007941 */ /* 0x000fea0003800200 */
.L_x_2114:
[----:B------:R-:W-:Y:S01]  /*41a60*/  I2FP.F32.U32 R155, R155 ;  /* 0x0000009b009b7245 */ /* 0x000fe20000201000 */
[----:B------:R-:W-:Y:S01]  /*41a70*/  IMAD.U32 R163, R163, 0x10000, RZ ;  /* 0x00010000a3a37824 */ /* 0x000fe200078e00ff */
[----:B------:R-:W-:Y:S01]  /*41a80*/  ISETP.NE.AND P6, PT, R159, 0x1, PT ;  /* 0x000000019f00780c */ /* 0x000fe20003fc5270 */
[----:B------:R-:W-:Y:S01]  /*41a90*/  BSSY.RECONVERGENT B0, `(.L_x_2119) ;  /* 0x000005f000007945 */ /* 0x000fe20003800200 */
[----:B------:R-:W-:Y:S02]  /*41aa0*/  IMAD.MOV.U32 R158, RZ, RZ, 0x2 ;  /* 0x00000002ff9e7424 */ /* 0x000fe400078e00ff */
[----:B------:R-:W-:Y:S01]  /*41ab0*/  FFMA.FTZ R155, R155, R135, 1.1641532182693481445e-10 ;  /* 0x2f0000009b9b7423 */ /* 0x000fe20000010087 */
[----:B------:R-:W-:-:S04]  /*41ac0*/  MOV R161, R46 ;  /* 0x0000002e00a17202 */ /* 0x000fc80000000f00 */
[----:B------:R-:W-:Y:S01]  /*41ad0*/  FSETP.GTU.FTZ.AND P5, PT, R155, R136, PT ;  /* 0x000000889b00720b */ /* 0x000fe20003fbc000 */
        /* <DEDUP_REMOVED lines=12> */
.L_x_2121:
        /* <DEDUP_REMOVED lines=15> */
.L_x_2123:
[----:B------:R-:W-:Y:S05]  /*41c90*/  BSYNC.RECONVERGENT B1 ;  /* 0x0000000000017941 */ /* 0x000fea0003800200 */
.L_x_2122:
        /* <DEDUP_REMOVED lines=62> */
.L_x_2120:
[----:B------:R-:W-:Y:S05]  /*42080*/  BSYNC.RECONVERGENT B0 ;  /* 0x0000000000007941 */ /* 0x000fea0003800200 */
.L_x_2119:
        /* <DEDUP_REMOVED lines=13> */
[----:B------:R-:W-:-:S05]  /*42160*/  @P1 PRMT R155, R51, 0x7632, R155 ;  /* 0x00007632339b1816 */ /* 0x000fca000000009b */
[----:B------:R-:W-:-:S04]  /*42170*/  @P1 IMAD.U32 R155, R155, 0x10000, RZ ;  /* 0x000100009b9b1824 */ /* 0x000fc800078e00ff */
[----:B------:R-:W-:Y:S01]  /*42180*/  @P1 FADD.FTZ R155, R159, R155 ;  /* 0x0000009b9f9b1221 */ /* 0x000fe20000010000 */
[----:B------:R-:W-:-:S04]  /*42190*/  @!P1 MOV R155, R159 ;  /* 0x0000009f009b9202 */ /* 0x000fc80000000f00 */
[----:B------:R-:W-:-:S04]  /*421a0*/  F2FP.BF16.F32.PACK_AB R159, RZ, R155 ;  /* 0x0000009bff9f723e */ /* 0x000fc800000010ff */
[----:B------:R-:W-:Y:S01]  /*421b0*/  PRMT R119, R119, 0x5410, R159 ;  /* 0x0000541077777816 */ /* 0x000fe2000000009f */
[----:B------:R-:W-:Y:S06]  /*421c0*/  BRA `(.L_x_2124) ;  /* 0x0000003000bc7947 */ /* 0x000fec0003800000 */
.L_x_2043:
        /* <DEDUP_REMOVED lines=16> */
.L_x_2127:
        /* <DEDUP_REMOVED lines=12> */
.L_x_2129:
[----:B------:R-:W-:Y:S05]  /*42390*/  BSYNC.RECONVERGENT B1 ;  /* 0x0000000000017941 */ /* 0x000fea0003800200 */
.L_x_2128:
        /* <DEDUP_REMOVED lines=62> */
.L_x_2126:
[----:B------:R-:W-:Y:S05]  /*42780*/  BSYNC.RECONVERGENT B0 ;  /* 0x0000000000007941 */ /* 0x000fea0003800200 */
.L_x_2125:
[----:B------:R-:W-:Y:S01]  /*42790*/  I2FP.F32.U32 R148, R149 ;  /* 0x0000009500947245 */ /* 0x000fe20000201000 */
[----:B-----5:R-:W-:Y:S01]  /*427a0*/  @P1 IMAD.U32 R149, R48, 0x10000, RZ ;  /* 0x0001000030951824 */ /* 0x020fe200078e00ff */
[----:B------:R-:W-:Y:S01]  /*427b0*/  ISETP.NE.AND P3, PT, R151, 0x1, PT ;  /* 0x000000019700780c */ /* 0x000fe20003f65270 */
[----:B------:R-:W-:Y:S01]  /*427c0*/  BSSY.RECONVERGENT B0, `(.L_x_2130) ;  /* 0x0000062000007945 */ /* 0x000fe20003800200 */
[----:B------:R-:W-:Y:S01]  /*427d0*/  LOP3.LUT R6, R6, 0xffffffef, RZ, 0xc0, !PT ;  /* 0xffffffef06067812 */ /* 0x000fe200078ec0ff */
[----:B------:R-:W-:Y:S01]  /*427e0*/  FFMA.FTZ R148, R148, R135, 1.1641532182693481445e-10 ;  /* 0x2f00000094947423 */ /* 0x000fe20000010087 */
[----:B------:R-:W-:-:S04]  /*427f0*/  IMAD.MOV.U32 R150, RZ, RZ, 0x2 ;  /* 0x00000002ff967424 */ /* 0x000fc800078e00ff */
        /* <DEDUP_REMOVED lines=19> */
.L_x_2132:
        /* <DEDUP_REMOVED lines=12> */
.L_x_2134:
[----:B------:R-:W-:Y:S05]  /*429f0*/  BSYNC.RECONVERGENT B1 ;  /* 0x0000000000017941 */ /* 0x000fea0003800200 */
.L_x_2133:
        /* <DEDUP_REMOVED lines=62> */
.L_x_2131:
[----:B------:R-:W-:Y:S05]  /*42de0*/  BSYNC.RECONVERGENT B0 ;  /* 0x0000000000007941 */ /* 0x000fea0003800200 */
.L_x_2130:
        /* <DEDUP_REMOVED lines=26> */
.L_x_2137:
        /* <DEDUP_REMOVED lines=12> */
.L_x_2139:
[----:B------:R-:W-:Y:S05]  /*43050*/  BSYNC.RECONVERGENT B1 ;  /* 0x0000000000017941 */ /* 0x000fea0003800200 */
.L_x_2138:
        /* <DEDUP_REMOVED lines=62> */
.L_x_2136:
[----:B------:R-:W-:Y:S05]  /*43440*/  BSYNC.RECONVERGENT B0 ;  /* 0x0000000000007941 */ /* 0x000fea0003800200 */
.L_x_2135:
[----:B------:R-:W-:Y:S01]  /*43450*/  I2FP.F32.U32 R150, R153 ;  /* 0x0000009900967245 */ /* 0x000fe20000201000 */
[----:B------:R-:W-:Y:S01]  /*43460*/  BSSY.RECONVERGENT B0, `(.L_x_2140) ;  /* 0x0000064000007945 */ /* 0x000fe20003800200 */
[----:B------:R-:W-:Y:S01]  /*43470*/  ISETP.NE.AND P3, PT, R154, 0x1, PT ;  /* 0x000000019a00780c */ /* 0x000fe20003f65270 */
[----:B------:R-:W-:Y:S01]  /*43480*/  IMAD.MOV.U32 R152, RZ, RZ, 0x2 ;  /* 0x00000002ff987424 */ /* 0x000fe200078e00ff */
[----:B------:R-:W-:Y:S01]  /*43490*/  @P1 SHF.L.U32 R151, R49, 0x10, RZ ;  /* 0x0000001031971819 */ /* 0x000fe200000006ff */
[----:B------:R-:W-:Y:S01]  /*434a0*/  FFMA.FTZ R150, R150, R135, 1.1641532182693481445e-10 ;  /* 0x2f00000096967423 */ /* 0x000fe20000010087 */
[----:B------:R-:W-:-:S04]  /*434b0*/  LOP3.LUT R6, R6, 0xfffffffb, RZ, 0xc0, !PT ;  /* 0xfffffffb06067812 */ /* 0x000fc800078ec0ff */
        /* <DEDUP_REMOVED lines=19> */
.L_x_2142:
        /* <DEDUP_REMOVED lines=12> */
.L_x_2144:
[----:B------:R-:W-:Y:S05]  /*436b0*/  BSYNC.RECONVERGENT B1 ;  /* 0x0000000000017941 */ /* 0x000fea0003800200 */
.L_x_2143:
        /* <DEDUP_REMOVED lines=62> */
.L_x_2141:
[----:B------:R-:W-:Y:S05]  /*43aa0*/  BSYNC.RECONVERGENT B0 ;  /* 0x0000000000007941 */ /* 0x000fea0003800200 */
.L_x_2140:
[----:B------:R-:W-:Y:S01]  /*43ab0*/  I2FP.F32.U32 R151, R151 ;  /* 0x0000009700977245 */ /* 0x000fe20000201000 */
[----:B------:R-:W-:Y:S01]  /*43ac0*/  BSSY.RECONVERGENT B0, `(.L_x_2145) ;  /* 0x0000064000007945 */ /* 0x000fe20003800200 */
[----:B------:R-:W-:Y:S01]  /*43ad0*/  SHF.L.U32 R117, R117, 0x10, RZ ;  /* 0x0000001075757819 */ /* 0x000fe200000006ff */
[----:B------:R-:W-:Y:S01]  /*43ae0*/  IMAD.MOV.U32 R158, RZ, RZ, 0x2 ;  /* 0x00000002ff9e7424 */ /* 0x000fe200078e00ff */
[----:B------:R-:W-:Y:S01]  /*43af0*/  ISETP.NE.AND P2, PT, R152, 0x1, PT ;  /* 0x000000019800780c */ /* 0x000fe20003f45270 */
[----:B------:R-:W-:Y:S01]  /*43b00*/  FFMA.FTZ R151, R151, R135, 1.1641532182693481445e-10 ;  /* 0x2f00000097977423 */ /* 0x000fe20000010087 */
[----:B------:R-:W-:Y:S02]  /*43b10*/  LOP3.LUT R6, R6, 0xfffffffd, RZ, 0xc0, !PT ;  /* 0xfffffffd06067812 */ /* 0x000fe400078ec0ff */
[----:B------:R-:W-:Y:S02]  /*43b20*/  MOV R155, R46 ;  /* 0x0000002e009b7202 */ /* 0x000fe40000000f00 */
        /* <DEDUP_REMOVED lines=18> */
.L_x_2147:
        /* <DEDUP_REMOVED lines=12> */
.L_x_2149:
[----:B------:R-:W-:Y:S05]  /*43d10*/  BSYNC.RECONVERGENT B1 ;  /* 0x0000000000017941 */ /* 0x000fea0003800200 */
.L_x_2148:
        /* <DEDUP_REMOVED lines=62> */
.L_x_2146:
[----:B------:R-:W-:Y:S05]  /*44100*/  BSYNC.RECONVERGENT B0 ;  /* 0x0000000000007941 */ /* 0x000fea0003800200 */
.L_x_2145:
        /* <DEDUP_REMOVED lines=24> */
.L_x_2152:
        /* <DEDUP_REMOVED lines=12> */
.L_x_2154:
[----:B------:R-:W-:Y:S05]  /*44350*/  BSYNC.RECONVERGENT B1 ;  /* 0x0000000000017941 */ /* 0x000fea0003800200 */
.L_x_2153:
        /* <DEDUP_REMOVED lines=62> */
.L_x_2151:
[----:B------:R-:W-:Y:S05]  /*44740*/  BSYNC.RECONVERGENT B0 ;  /* 0x0000000000007941 */ /* 0x000fea0003800200 */
.L_x_2150:
        /* <DEDUP_REMOVED lines=8> */
[----:B------:R-:W-:-:S04]  /*447d0*/  @P1 PRMT R118, R50, 0x7632, R118 ;  /* 0x0000763232761816 */ /* 0x000fc80000000076 */
        /* <DEDUP_REMOVED lines=15> */
.L_x_2157:
        /* <DEDUP_REMOVED lines=12> */
.L_x_2159:
[----:B------:R-:W-:Y:S05]  /*44990*/  BSYNC.RECONVERGENT B1 ;  /* 0x0000000000017941 */ /* 0x000fea0003800200 */
.L_x_2158:
        /* <DEDUP_REMOVED lines=62> */
.L_x_2156:
[----:B------:R-:W-:Y:S05]  /*44d80*/  BSYNC.RECONVERGENT B0 ;  /* 0x0000000000007941 */ /* 0x000fea0003800200 */
.L_x_2155:
[----:B------:R-:W-:Y:S01]  /*44d90*/  I2FP.F32.U32 R118, R118 ;  /* 0x0000007600767245 */ /* 0x000fe20000201000 */
[----:B------:R-:W-:Y:S01]  /*44da0*/  BSSY.RECONVERGENT B0, `(.L_x_2160) ;  /* 0x0000062000007945 */ /* 0x000fe20003800200 */
[C---:B------:R-:W-:Y:S01]  /*44db0*/  SHF.L.U32 R154, R119.reuse, 0x10, RZ ;  /* 0x00000010779a7819 */ /* 0x040fe200000006ff */
[----:B------:R-:W-:Y:S01]  /*44dc0*/  IMAD.MOV.U32 R158, RZ, RZ, 0x2 ;  /* 0x00000002ff9e7424 */ /* 0x000fe200078e00ff */
        /* <DEDUP_REMOVED lines=20> */
.L_x_2162:
        /* <DEDUP_REMOVED lines=12> */
.L_x_2164:
[----:B------:R-:W-:Y:S05]  /*44fd0*/  BSYNC.RECONVERGENT B1 ;  /* 0x0000000000017941 */ /* 0x000fea0003800200 */
.L_x_2163:
        /* <DEDUP_REMOVED lines=62> */
.L_x_2161:
[----:B------:R-:W-:Y:S05]  /*453c0*/  BSYNC.RECONVERGENT B0 ;  /* 0x0000000000007941 */ /* 0x000fea0003800200 */
.L_x_2160:
        /* <DEDUP_REMOVED lines=12> */
[----:B------:R-:W-:-:S04]  /*45490*/  PRMT R118, R163, 0x5410, R164 ;  /* 0x00005410a3767816 */ /* 0x000fc800000000a4 */
[----:B------:R-:W-:-:S04]  /*454a0*/  F2FP.BF16.F32.PACK_AB R119, RZ, R155 ;  /* 0x0000009bff77723e */ /* 0x000fc800000010ff */
[----:B------:R-:W-:-:S07]  /*454b0*/  PRMT R119, R165, 0x5410, R119 ;  /* 0x00005410a5777816 */ /* 0x000fce0000000077 */
.L_x_2124:
        /* <DEDUP_REMOVED lines=41> */
.L_x_2165:
        /* <DEDUP_REMOVED lines=26> */
.L_x_2169:
        /* <DEDUP_REMOVED lines=12> */
.L_x_2171:
[----:B------:R-:W-:Y:S05]  /*459b0*/  BSYNC.RECONVERGENT B1 ;  /* 0x0000000000017941 */ /* 0x000fea0003800200 */
.L_x_2170:
        /* <DEDUP_REMOVED lines=62> */
.L_x_2168:
[----:B------:R-:W-:Y:S05]  /*45da0*/  BSYNC.RECONVERGENT B0 ;  /* 0x0000000000007941 */ /* 0x000fea0003800200 */
.L_x_2167:
[----:B------:R-:W-:Y:S01]  /*45db0*/  I2FP.F32.U32 R7, R7 ;  /* 0x0000000700077245 */ /* 0x000fe20000201000 */
[----:B------:R-:W-:Y:S01]  /*45dc0*/  BSSY.RECONVERGENT B0, `(.L_x_2172) ;  /* 0x0000061000007945 */ /* 0x000fe20003800200 */
[----:B------:R-:W-:Y:S01]  /*45dd0*/  ISETP.NE.AND P3, PT, R8, 0x1, PT ;  /* 0x000000010800780c */ /* 0x000fe20003f65270 */
[----:B------:R-:W-:Y:S01]  /*45de0*/  IMAD.MOV.U32 R9, RZ, RZ, 0x2 ;  /* 0x00000002ff097424 */ /* 0x000fe200078e00ff */
[----:B------:R-:W-:Y:S01]  /*45df0*/  LOP3.LUT R6, R6, 0xffffffef, RZ, 0xc0, !PT ;  /* 0xffffffef06067812 */ /* 0x000fe200078ec0ff */
[----:B------:R-:W-:Y:S01]  /*45e00*/  FFMA.FTZ R7, R7, R135, 1.1641532182693481445e-10 ;  /* 0x2f00000007077423 */ /* 0x000fe20000010087 */
[C---:B-----5:R-:W-:Y:S02]  /*45e10*/  PRMT R14, R116.reuse, 0x7632, R14 ;  /* 0x00007632740e7816 */ /* 0x060fe4000000000e */
[----:B------:R-:W-:Y:S02]  /*45e20*/  MOV R11, R46 ;  /* 0x0000002e000b7202 */ /* 0x000fe40000000f00 */
        /* <DEDUP_REMOVED lines=15> */
.L_x_2174:
        /* <DEDUP_REMOVED lines=12> */
.L_x_2176:
[----:B------:R-:W-:Y:S05]  /*45fe0*/  BSYNC.RECONVERGENT B1 ;  /* 0x0000000000017941 */ /* 0x000fea0003800200 */
.L_x_2175:
        /* <DEDUP_REMOVED lines=62> */
.L_x_2173:
[----:B------:R-:W-:Y:S05]  /*463d0*/  BSYNC.RECONVERGENT B0 ;  /* 0x0000000000007941 */ /* 0x000fea0003800200 */
.L_x_2172:
        /* <DEDUP_REMOVED lines=25> */
.L_x_2179:
        /* <DEDUP_REMOVED lines=12> */
.L_x_2181:
[----:B------:R-:W-:Y:S05]  /*46630*/  BSYNC.RECONVERGENT B1 ;  /* 0x0000000000017941 */ /* 0x000fea0003800200 */
.L_x_2180:
        /* <DEDUP_REMOVED lines=62> */
.L_x_2178:
[----:B------:R-:W-:Y:S05]  /*46a20*/  BSYNC.RECONVERGENT B0 ;  /* 0x0000000000007941 */ /* 0x000fea0003800200 */
.L_x_2177:
        /* <DEDUP_REMOVED lines=22> */
.L_x_2184:
        /* <DEDUP_REMOVED lines=12> */
.L_x_2186:
[----:B------:R-:W-:Y:S05]  /*46c50*/  BSYNC.RECONVERGENT B1 ;  /* 0x0000000000017941 */ /* 0x000fea0003800200 */
.L_x_2185:
        /* <DEDUP_REMOVED lines=62> */
.L_x_2183:
[----:B------:R-:W-:Y:S05]  /*47040*/  BSYNC.RECONVERGENT B0 ;  /* 0x0000000000007941 */ /* 0x000fea0003800200 */
.L_x_2182:
[----:B------:R-:W-:Y:S01]  /*47050*/  I2FP.F32.U32 R8, R11 ;  /* 0x0000000b00087245 */ /* 0x000fe20000201000 */
[----:B------:R-:W-:Y:S01]  /*47060*/  BSSY.RECONVERGENT B0, `(.L_x_2187) ;  /* 0x0000065000007945 */ /* 0x000fe20003800200 */
[----:B------:R-:W-:Y:S01]  /*47070*/  ISETP.NE.AND P3, PT, R12, 0x1, PT ;  /* 0x000000010c00780c */ /* 0x000fe20003f65270 */
        /* <DEDUP_REMOVED lines=24> */
.L_x_2189:
        /* <DEDUP_REMOVED lines=12> */
.L_x_2191:
[----:B------:R-:W-:Y:S05]  /*472c0*/  BSYNC.RECONVERGENT B1 ;  /* 0x0000000000017941 */ /* 0x000fea0003800200 */
.L_x_2190:
        /* <DEDUP_REMOVED lines=62> */
.L_x_2188:
[----:B------:R-:W-:Y:S05]  /*476b0*/  BSYNC.RECONVERGENT B0 ;  /* 0x0000000000007941 */ /* 0x000fea0003800200 */
.L_x_2187:
        /* <DEDUP_REMOVED lines=23> */
.L_x_2194:
        /* <DEDUP_REMOVED lines=12> */
.L_x_2196:
[----:B------:R-:W-:Y:S05]  /*478f0*/  BSYNC.RECONVERGENT B1 ;  /* 0x0000000000017941 */ /* 0x000fea0003800200 */
.L_x_2195:
        /* <DEDUP_REMOVED lines=62> */
.L_x_2193:
[----:B------:R-:W-:Y:S05]  /*47ce0*/  BSYNC.RECONVERGENT B0 ;  /* 0x0000000000007941 */ /* 0x000fea0003800200 */
.L_x_2192:
        /* <DEDUP_REMOVED lines=25> */
.L_x_2199:
        /* <DEDUP_REMOVED lines=12> */
.L_x_2201:
[----:B------:R-:W-:Y:S05]  /*47f40*/  BSYNC.RECONVERGENT B1 ;  /* 0x0000000000017941 */ /* 0x000fea0003800200 */
.L_x_2200:
        /* <DEDUP_REMOVED lines=62> */
.L_x_2198:
[----:B------:R-:W-:Y:S05]  /*48330*/  BSYNC.RECONVERGENT B0 ;  /* 0x0000000000007941 */ /* 0x000fea0003800200 */
.L_x_2197:
        /* <DEDUP_REMOVED lines=22> */
.L_x_2204:
        /* <DEDUP_REMOVED lines=12> */
.L_x_2206:
[----:B------:R-:W-:Y:S05]  /*48560*/  BSYNC.RECONVERGENT B1 ;  /* 0x0000000000017941 */ /* 0x000fea0003800200 */
.L_x_2205:
        /* <DEDUP_REMOVED lines=62> */
.L_x_2203:
[----:B------:R-:W-:Y:S05]  /*48950*/  BSYNC.RECONVERGENT B0 ;  /* 0x0000000000007941 */ /* 0x000fea0003800200 */
.L_x_2202:
        /* <DEDUP_REMOVED lines=27> */
.L_x_2209:
        /* <DEDUP_REMOVED lines=12> */
.L_x_2211:
[----:B------:R-:W-:Y:S05]  /*48bd0*/  BSYNC.RECONVERGENT B1 ;  /* 0x0000000000017941 */ /* 0x000fea0003800200 */
.L_x_2210:
        /* <DEDUP_REMOVED lines=62> */
.L_x_2208:
[----:B------:R-:W-:Y:S05]  /*48fc0*/  BSYNC.RECONVERGENT B0 ;  /* 0x0000000000007941 */ /* 0x000fea0003800200 */
.L_x_2207:
        /* <DEDUP_REMOVED lines=21> */
.L_x_2214:
        /* <DEDUP_REMOVED lines=12> */
.L_x_2216:
[----:B------:R-:W-:Y:S05]  /*491e0*/  BSYNC.RECONVERGENT B1 ;  /* 0x0000000000017941 */ /* 0x000fea0003800200 */
.L_x_2215:
        /* <DEDUP_REMOVED lines=62> */
.L_x_2213:
[----:B------:R-:W-:Y:S05]  /*495d0*/  BSYNC.RECONVERGENT B0 ;  /* 0x0000000000007941 */ /* 0x000fea0003800200 */
.L_x_2212:
[----:B------:R-:W-:Y:S01]  /*495e0*/  I2FP.F32.U32 R12, R117 ;  /* 0x00000075000c7245 */ /* 0x000fe20000201000 */
[----:B------:R-:W-:Y:S01]  /*495f0*/  @P1 IMAD.U32 R162, R50, 0x10000, RZ ;  /* 0x0001000032a21824 */ /* 0x000fe200078e00ff */
[----:B------:R-:W-:Y:S01]  /*49600*/  SHF.L.U32 R116, R54, 0x10, RZ ;  /* 0x0000001036747819 */ /* 0x000fe200000006ff */
[----:B------:R-:W-:Y:S01]  /*49610*/  BSSY.RECONVERGENT B0, `(.L_x_2217) ;  /* 0x0000062000007945 */ /* 0x000fe20003800200 */
[----:B------:R-:W-:Y:S02]  /*49620*/  IMAD.MOV.U32 R117, RZ, RZ, R46 ;  /* 0x000000ffff757224 */ /* 0x000fe400078e002e */
        /* <DEDUP_REMOVED lines=10> */
[----:B------:R-:W-:-:S03]  /*496d0*/  HFMA2 R12, -RZ, RZ, 0, 1.1920928955078125e-07 ;  /* 0x00000002ff0c7431 */ /* 0x000fc600000001ff */
        /* <DEDUP_REMOVED lines=10> */
.L_x_2219:
        /* <DEDUP_REMOVED lines=12> */
.L_x_2221:
[----:B------:R-:W-:Y:S05]  /*49840*/  BSYNC.RECONVERGENT B1 ;  /* 0x0000000000017941 */ /* 0x000fea0003800200 */
.L_x_2220:
        /* <DEDUP_REMOVED lines=62> */
.L_x_2218:
[----:B------:R-:W-:Y:S05]  /*49c30*/  BSYNC.RECONVERGENT B0 ;  /* 0x0000000000007941 */ /* 0x000fea0003800200 */
.L_x_2217:
        /* <DEDUP_REMOVED lines=20> */
.L_x_2224:
        /* <DEDUP_REMOVED lines=12> */
.L_x_2226:
[----:B------:R-:W-:Y:S05]  /*49e40*/  BSYNC.RECONVERGENT B1 ;  /* 0x0000000000017941 */ /* 0x000fea0003800200 */
.L_x_2225:
        /* <DEDUP_REMOVED lines=60> */
[----:B------:R-:W-:Y:S02]  /*4a210*/  LOP3.LUT R44, R116, UR15, R13, 0x96, !PT ;  /* 0x0000000f742c7c12 */ /* 0x000fe4000f8e960d */
[----:B------:R-:W-:-:S07]  /*4a220*/  MOV R46, R12 ;  /* 0x0000000c002e7202 */ /* 0x000fce0000000f00 */
.L_x_2223:
[----:B------:R-:W-:Y:S05]  /*4a230*/  BSYNC.RECONVERGENT B0 ;  /* 0x0000000000007941 */ /* 0x000fea0003800200 */
.L_x_2222:
        /* <DEDUP_REMOVED lines=27> */
.L_x_2229:
        /* <DEDUP_REMOVED lines=12> */
.L_x_2231:
[----:B------:R-:W-:Y:S05]  /*4a4b0*/  BSYNC.RECONVERGENT B1 ;  /* 0x0000000000017941 */ /* 0x000fea0003800200 */
.L_x_2230:
[----:B------:R-:W-:Y:S01]  /*4a4c0*/  IMAD.WIDE.U32 R164, R0, -0x2daee0ad, RZ ;  /* 0xd2511f5300a47825 */ /* 0x000fe200078e00ff */
[----:B------:R-:W-:Y:S01]  /*4a4d0*/  UIADD3 UR15, UPT, UPT, UR4, -0x61c88647, URZ ;  /* 0x9e3779b9040f7890 */ /* 0x000fe2000fffe0ff */
[----:B------:R-:W-:Y:S02]  /*4a4e0*/  MOV R13, R156 ;  /* 0x0000009c000d7202 */ /* 0x000fe40000000f00 */
[----:B------:R-:W-:Y:S01]  /*4a4f0*/  IMAD.WIDE.U32 R166, R2, -0x326172a9, RZ ;  /* 0xcd9e8d5702a67825 */ /* 0x000fe200078e00ff */
[----:B------:R-:W-:-:S04]  /*4a500*/  LOP3.LUT R116, R5, UR5, R165, 0x96, !PT ;  /* 0x0000000505747c12 */ /* 0x000fc8000f8e96a5 */
[----:B------:R-:W-:Y:S01]  /*4a510*/  LOP3.LUT R172, R4, UR4, R167, 0x96, !PT ;  /* 0x0000000404ac7c12 */ /* 0x000fe2000f8e96a7 */
[----:B------:R-:W-:-:S04]  /*4a520*/  IMAD.WIDE.U32 R116, R116, -0x326172a9, RZ ;  /* 0xcd9e8d5774747825 */ /* 0x000fc800078e00ff */
[----:B------:R-:W-:Y:S01]  /*4a530*/  IMAD.WIDE.U32 R172, R172, -0x2daee0ad, RZ ;  /* 0xd2511f53acac7825 */ /* 0x000fe200078e00ff */
[----:B------:R-:W-:Y:S01]  /*4a540*/  LOP3.LUT R166, R166, UR15, R117, 0x96, !PT ;  /* 0x0000000fa6a67c12 */ /* 0x000fe2000f8e9675 */
[----:B------:R-:W-:-:S04]  /*4a550*/  UIADD3 UR15, UPT, UPT, UR5, -0x4498517b, URZ ;  /* 0xbb67ae85050f7890 */ /* 0x000fc8000fffe0ff */
[----:B------:R-:W-:Y:S02]  /*4a560*/  IMAD.WIDE.U32 R166, R166, -0x2daee0ad, RZ ;  /* 0xd2511f53a6a67825 */ /* 0x000fe400078e00ff */
[----:B------:R-:W-:Y:S01]  /*4a570*/  LOP3.LUT R164, R164, UR15, R173, 0x96, !PT ;  /* 0x0000000fa4a47c12 */ /* 0x000fe2000f8e96ad */
[----:B------:R-:W-:-:S04]  /*4a580*/  UIADD3 UR15, UPT, UPT, UR5, 0x76cf5d0a, URZ ;  /* 0x76cf5d0a050f7890 */ /* 0x000fc8000fffe0ff */
[----:B------:R-:W-:Y:S02]  /*4a590*/  IMAD.WIDE.U32 R164, R164, -0x326172a9, RZ ;  /* 0xcd9e8d57a4a47825 */ /* 0x000fe400078e00ff */
[----:B------:R-:W-:Y:S01]  /*4a5a0*/  LOP3.LUT R167, R172, UR15, R167, 0x96, !PT ;  /* 0x0000000faca77c12 */ /* 0x000fe2000f8e96a7 */
[----:B------:R-:W-:-:S06]  /*4a5b0*/  UIADD3 UR15, UPT, UPT, UR4, 0x3c6ef372, URZ ;  /* 0x3c6ef372040f7890 */ /* 0x000fcc000fffe0ff */
        /* <DEDUP_REMOVED lines=46> */
.L_x_2228:
[----:B------:R-:W-:Y:S05]  /*4a8a0*/  BSYNC.RECONVERGENT B0 ;  /* 0x0000000000007941 */ /* 0x000fea0003800200 */
.L_x_2227:
        /* <DEDUP_REMOVED lines=21> */
.L_x_2234:
        /* <DEDUP_REMOVED lines=12> */
.L_x_2236:
[----:B------:R-:W-:Y:S05]  /*4aac0*/  BSYNC.RECONVERGENT B1 ;  /* 0x0000000000017941 */ /* 0x000fea0003800200 */
.L_x_2235:
        /* <DEDUP_REMOVED lines=62> */
.L_x_2233:
[----:B------:R-:W-:Y:S05]  /*4aeb0*/  BSYNC.RECONVERGENT B0 ;  /* 0x0000000000007941 */ /* 0x000fea0003800200 */
.L_x_2232:
        /* <DEDUP_REMOVED lines=26> */
.L_x_2239:
        /* <DEDUP_REMOVED lines=12> */
.L_x_2241:
[----:B------:R-:W-:Y:S05]  /*4b120*/  BSYNC.RECONVERGENT B1 ;  /* 0x0000000000017941 */ /* 0x000fea0003800200 */
.L_x_2240:
[----:B------:R-:W-:Y:S01]  /*4b130*/  IMAD.WIDE.U32 R118, R0, -0x2daee0ad, RZ ;  /* 0xd2511f5300767825 */ /* 0x000fe200078e00ff */
[----:B------:R-:W-:-:S03]  /*4b140*/  UIADD3 UR15, UPT, UPT, UR4, -0x61c88647, URZ ;  /* 0x9e3779b9040f7890 */ /* 0x000fc6000fffe0ff */
        /* <DEDUP_REMOVED lines=60> */
.L_x_2238:
[----:B------:R-:W-:Y:S05]  /*4b510*/  BSYNC.RECONVERGENT B0 ;  /* 0x0000000000007941 */ /* 0x000fea0003800200 */
.L_x_2237:
        /* <DEDUP_REMOVED lines=20> */
.L_x_2244:
        /* <DEDUP_REMOVED lines=15> */
.L_x_2246:
[----:B------:R-:W-:Y:S05]  /*4b750*/  BSYNC.RECONVERGENT B1 ;  /* 0x0000000000017941 */ /* 0x000fea0003800200 */
.L_x_2245:
        /* <DEDUP_REMOVED lines=62> */
.L_x_2243:
[----:B------:R-:W-:Y:S05]  /*4bb40*/  BSYNC.RECONVERGENT B0 ;  /* 0x0000000000007941 */ /* 0x000fea0003800200 */
.L_x_2242:
[----:B------:R-:W-:Y:S02]  /*4bb50*/  I2FP.F32.U32 R116, R119 ;  /* 0x0000007700747245 */ /* 0x000fe40000201000 */
[----:B------:R-:W-:Y:S02]  /*4bb60*/  PRMT R118, R174, 0x5410, R14 ;  /* 0x00005410ae767816 */ /* 0x000fe4000000000e */
[----:B------:R-:W-:Y:S01]  /*4bb70*/  PRMT R117, R181, 0x5410, R175 ;  /* 0x00005410b5757816 */ /* 0x000fe200000000af */
        /* <DEDUP_REMOVED lines=12> */
[----:B------:R-:W-:Y:S02]  /*4bc40*/  F2FP.BF16.F32.PACK_AB R119, RZ, R135 ;  /* 0x00000087ff77723e */ /* 0x000fe400000010ff */
[----:B------:R-:W-:Y:S02]  /*4bc50*/  PRMT R14, R116, 0x7610, R14 ;  /* 0x00007610740e7816 */ /* 0x000fe4000000000e */
[----:B------:R-:W-:Y:S02]  /*4bc60*/  PRMT R116, R183, 0x5410, R182 ;  /* 0x00005410b7747816 */ /* 0x000fe400000000b6 */
[----:B------:R-:W-:Y:S01]  /*4bc70*/  PRMT R119, R167, 0x5410, R119 ;  /* 0x00005410a7777816 */ /* 0x000fe20000000077 */
[----:B------:R-:W-:Y:S06]  /*4bc80*/  BRA `(.L_x_2247) ;  /* 0x0000003000bc7947 */ /* 0x000fec0003800000 */
.L_x_2166:
        /* <DEDUP_REMOVED lines=16> */
.L_x_2250:
        /* <DEDUP_REMOVED lines=12> */
.L_x_2252:
[----:B------:R-:W-:Y:S05]  /*4be50*/  BSYNC.RECONVERGENT B1 ;  /* 0x0000000000017941 */ /* 0x000fea0003800200 */
.L_x_2251:
        /* <DEDUP_REMOVED lines=58> */
[----:B------:R-:W-:-:S04]  /*4c200*/  IMAD.WIDE.U32 R158, R44, -0x326172a9, RZ ;  /* 0xcd9e8d572c9e7825 */ /* 0x000fc800078e00ff */
[----:B------:R-:W-:Y:S01]  /*4c210*/  IMAD.MOV.U32 R46, RZ, RZ, R158 ;  /* 0x000000ffff2e7224 */ /* 0x000fe200078e009e */
[----:B------:R-:W-:Y:S02]  /*4c220*/  LOP3.LUT R44, R160, UR15, R159, 0x96, !PT ;  /* 0x0000000fa02c7c12 */ /* 0x000fe4000f8e969f */
[----:B------:R-:W-:-:S07]  /*4c230*/  MOV R159, R162 ;  /* 0x000000a2009f7202 */ /* 0x000fce0000000f00 */
.L_x_2249:
[----:B------:R-:W-:Y:S05]  /*4c240*/  BSYNC.RECONVERGENT B0 ;  /* 0x0000000000007941 */ /* 0x000fea0003800200 */
.L_x_2248:
[----:B------:R-:W-:Y:S01]  /*4c250*/  I2FP.F32.U32 R158, R159 ;  /* 0x0000009f009e7245 */ /* 0x000fe20000201000 */
[----:B------:R-:W-:Y:S01]  /*4c260*/  BSSY.RECONVERGENT B0, `(.L_x_2253) ;  /* 0x0000064000007945 */ /* 0x000fe20003800200 */
[----:B------:R-:W-:Y:S01]  /*4c270*/  ISETP.NE.AND P3, PT, R161, 0x1, PT ;  /* 0x00000001a100780c */ /* 0x000fe20003f65270 */
[----:B------:R-:W-:Y:S01]  /*4c280*/  IMAD.MOV.U32 R160, RZ, RZ, 0x2 ;  /* 0x00000002ffa07424 */ /* 0x000fe200078e00ff */
[----:B-----5:R-:W-:Y:S01]  /*4c290*/  @P1 SHF.L.U32 R159, R48, 0x10, RZ ;  /* 0x00000010309f1819 */ /* 0x020fe200000006ff */
        /* <DEDUP_REMOVED lines=21> */
.L_x_2255:
        /* <DEDUP_REMOVED lines=12> */
.L_x_2257:
[----:B------:R-:W-:Y:S05]  /*4c4b0*/  BSYNC.RECONVERGENT B1 ;  /* 0x0000000000017941 */ /* 0x000fea0003800200 */
.L_x_2256:
        /* <DEDUP_REMOVED lines=62> */
.L_x_2254:
[----:B------:R-:W-:Y:S05]  /*4c8a0*/  BSYNC.RECONVERGENT B0 ;  /* 0x0000000000007941 */ /* 0x000fea0003800200 */
.L_x_2253:
[----:B------:R-:W-:Y:S01]  /*4c8b0*/  I2FP.F32.U32 R159, R159 ;  /* 0x0000009f009f7245 */ /* 0x000fe20000201000 */
[----:B------:R-:W-:Y:S01]  /*4c8c0*/  BSSY.RECONVERGENT B0, `(.L_x_2258) ;  /* 0x0000064000007945 */ /* 0x000fe20003800200 */
[----:B------:R-:W-:Y:S01]  /*4c8d0*/  SHF.L.U32 R116, R116, 0x10, RZ ;  /* 0x0000001074747819 */ /* 0x000fe200000006ff */
[----:B------:R-:W-:Y:S01]  /*4c8e0*/  IMAD.MOV.U32 R162, RZ, RZ, 0x2 ;  /* 0x00000002ffa27424 */ /* 0x000fe200078e00ff */
[----:B------:R-:W-:Y:S01]  /*4c8f0*/  ISETP.NE.AND P3, PT, R160, 0x1, PT ;  /* 0x00000001a000780c */ /* 0x000fe20003f65270 */
[----:B------:R-:W-:Y:S01]  /*4c900*/  FFMA.FTZ R159, R159, R135, 1.1641532182693481445e-10 ;  /* 0x2f0000009f9f7423 */ /* 0x000fe20000010087 */
[----:B------:R-:W-:-:S04]  /*4c910*/  LOP3.LUT R6, R6, 0xfffffff7, RZ, 0xc0, !PT ;  /* 0xfffffff706067812 */ /* 0x000fc800078ec0ff */
[----:B------:R-:W-:Y:S01]  /*4c920*/  FSETP.GTU.FTZ.AND P2, PT, R159, R136, PT ;  /* 0x000000889f00720b */ /* 0x000fe20003f5c000 */
[----:B------:R-:W-:Y:S01]  /*4c930*/  FMUL.FTZ R159, R116, R137 ;  /* 0x00000089749f7220 */ /* 0x000fe20000410000 */
[----:B------:R-:W-:-:S04]  /*4c940*/  @P1 PRMT R116, R48, 0x7632, R116 ;  /* 0x0000763230741816 */ /* 0x000fc80000000074 */
        /* <DEDUP_REMOVED lines=16> */
.L_x_2260:
        /* <DEDUP_REMOVED lines=12> */
.L_x_2262:
[----:B------:R-:W-:Y:S05]  /*4cb10*/  BSYNC.RECONVERGENT B1 ;  /* 0x0000000000017941 */ /* 0x000fea0003800200 */
.L_x_2261:
        /* <DEDUP_REMOVED lines=62> */
.L_x_2259:
[----:B------:R-:W-:Y:S05]  /*4cf00*/  BSYNC.RECONVERGENT B0 ;  /* 0x0000000000007941 */ /* 0x000fea0003800200 */
.L_x_2258:
[----:B------:R-:W-:Y:S01]  /*4cf10*/  I2FP.F32.U32 R116, R116 ;  /* 0x0000007400747245 */ /* 0x000fe20000201000 */
[----:B------:R-:W-:Y:S01]  /*4cf20*/  BSSY.RECONVERGENT B0, `(.L_x_2263) ;  /* 0x0000064000007945 */ /* 0x000fe20003800200 */
[----:B------:R-:W-:Y:S01]  /*4cf30*/  ISETP.NE.AND P3, PT, R162, 0x1, PT ;  /* 0x00000001a200780c */ /* 0x000fe20003f65270 */
[----:B------:R-:W-:Y:S01]  /*4cf40*/  IMAD.MOV.U32 R163, RZ, RZ, R46 ;  /* 0x000000ffffa37224 */ /* 0x000fe200078e002e */
[----:B------:R-:W-:Y:S01]  /*4cf50*/  LOP3.LUT R6, R6, 0xfffffffb, RZ, 0xc0, !PT ;  /* 0xfffffffb06067812 */ /* 0x000fe200078ec0ff */
[----:B------:R-:W-:Y:S01]  /*4cf60*/  FFMA.FTZ R116, R116, R135, 1.1641532182693481445e-10 ;  /* 0x2f00000074747423 */ /* 0x000fe20000010087 */
[----:B------:R-:W-:-:S04]  /*4cf70*/  PRMT R161, R117, 0x7632, R161 ;  /* 0x0000763275a17816 */ /* 0x000fc800000000a1 */
[----:B------:R-:W-:Y:S01]  /*4cf80*/  FSETP.GTU.FTZ.AND P2, PT, R116, R136, PT ;  /* 0x000000887400720b */ /* 0x000fe20003f5c000 */
[----:B------:R-:W-:Y:S02]  /*4cf90*/  IMAD.U32 R116, R117, 0x10000, RZ ;  /* 0x0001000075747824 */ /* 0x000fe400078e00ff */
[----:B------:R-:W-:Y:S02]  /*4cfa0*/  HFMA2 R117, -RZ, RZ, 0, 1.1920928955078125e-07 ;  /* 0x00000002ff757431 */ /* 0x000fe400000001ff */
        /* <DEDUP_REMOVED lines=16> */
.L_x_2265:
        /* <DEDUP_REMOVED lines=12> */
.L_x_2267:
[----:B------:R-:W-:Y:S05]  /*4d170*/  BSYNC.RECONVERGENT B1 ;  /* 0x0000000000017941 */ /* 0x000fea0003800200 */
.L_x_2266:
        /* <DEDUP_REMOVED lines=62> */
.L_x_2264:
[----:B------:R-:W-:Y:S05]  /*4d560*/  BSYNC.RECONVERGENT B0 ;  /* 0x0000000000007941 */ /* 0x000fea0003800200 */
.L_x_2263:
        /* <DEDUP_REMOVED lines=8> */
[----:B------:R-:W-:Y:S02]  /*4d5f0*/  FSETP.GTU.FTZ.AND P3, PT, R116, R136, PT ;  /* 0x000000887400720b */ /* 0x000fe40003f7c000 */
[----:B------:R-:W-:Y:S02]  /*4d600*/  @P1 PRMT R116, R49, 0x7632, R116 ;  /* 0x0000763231741816 */ /* 0x000fe40000000074 */
[----:B------:R-:W-:Y:S02]  /*4d610*/  FSEL R161, R161, RZ, !P3 ;  /* 0x000000ffa1a17208 */ /* 0x000fe40005800000 */
[----:B------:R-:W-:Y:S02]  /*4d620*/  PLOP3.LUT P3, PT, P3, PT, PT, 0x8, 0x80 ;  /* 0x000000000080781c */ /* 0x000fe40001f6e170 */
[----:B------:R-:W-:-:S05]  /*4d630*/  @P1 SHF.L.U32 R116, R116, 0x10, RZ ;  /* 0x0000001074741819 */ /* 0x000fca00000006ff */
[----:B------:R-:W-:Y:S01]  /*4d640*/  @P1 FADD.FTZ R161, R161, R116 ;  /* 0x00000074a1a11221 */ /* 0x000fe20000010000 */
[----:B------:R-:W-:-:S04]  /*4d650*/  IMAD.MOV.U32 R116, RZ, RZ, 0x2 ;  /* 0x00000002ff747424 */ /* 0x000fc800078e00ff */
        /* <DEDUP_REMOVED lines=11> */
.L_x_2270:
        /* <DEDUP_REMOVED lines=12> */
.L_x_2272:
[----:B------:R-:W-:Y:S05]  /*4d7d0*/  BSYNC.RECONVERGENT B1 ;  /* 0x0000000000017941 */ /* 0x000fea0003800200 */
.L_x_2271:
        /* <DEDUP_REMOVED lines=62> */
.L_x_2269:
[----:B------:R-:W-:Y:S05]  /*4dbc0*/  BSYNC.RECONVERGENT B0 ;  /* 0x0000000000007941 */ /* 0x000fea0003800200 */
.L_x_2268:
[----:B------:R-:W-:Y:S01]  /*4dbd0*/  I2FP.F32.U32 R117, R163 ;  /* 0x000000a300757245 */ /* 0x000fe20000201000 */
[----:B------:R-:W-:Y:S01]  /*4dbe0*/  BSSY.RECONVERGENT B0, `(.L_x_2273) ;  /* 0x0000062000007945 */ /* 0x000fe20003800200 */
[----:B------:R-:W-:Y:S02]  /*4dbf0*/  ISETP.NE.AND P3, PT, R116, 0x1, PT ;  /* 0x000000017400780c */ /* 0x000fe40003f65270 */
[----:B------:R-:W-:Y:S01]  /*4dc00*/  MOV R163, R46 ;  /* 0x0000002e00a37202 */ /* 0x000fe20000000f00 */
        /* <DEDUP_REMOVED lines=20> */
.L_x_2275:
        /* <DEDUP_REMOVED lines=12> */
.L_x_2277:
[----:B------:R-:W-:Y:S05]  /*4de10*/  BSYNC.RECONVERGENT B1 ;  /* 0x0000000000017941 */ /* 0x000fea0003800200 */
.L_x_2276:
        /* <DEDUP_REMOVED lines=62> */
.L_x_2274:
[----:B------:R-:W-:Y:S05]  /*4e200*/  BSYNC.RECONVERGENT B0 ;  /* 0x0000000000007941 */ /* 0x000fea0003800200 */
.L_x_2273:
[----:B------:R-:W-:Y:S01]  /*4e210*/  I2FP.F32.U32 R116, R163 ;  /* 0x000000a300747245 */ /* 0x000fe20000201000 */
[----:B------:R-:W-:Y:S01]  /*4e220*/  IMAD.U32 R118, R118, 0x10000, RZ ;  /* 0x0001000076767824 */ /* 0x000fe200078e00ff */
[----:B------:R-:W-:Y:S01]  /*4e230*/  ISETP.NE.AND P4, PT, R117, 0x1, PT ;  /* 0x000000017500780c */ /* 0x000fe20003f85270 */
[----:B------:R-:W-:Y:S02]  /*4e240*/  BSSY.RECONVERGENT B0, `(.L_x_2278) ;  /* 0x0000060000007945 */ /* 0x000fe40003800200 */
[----:B------:R-:W-:Y:S01]  /*4e250*/  FFMA.FTZ R116, R116, R135, 1.1641532182693481445e-10 ;  /* 0x2f00000074747423 */ /* 0x000fe20000010087 */
[----:B------:R-:W-:Y:S01]  /*4e260*/  FMUL.FTZ R163, R118, R137 ;  /* 0x0000008976a37220 */ /* 0x000fe20000410000 */
[----:B------:R-:W-:-:S03]  /*4e270*/  IMAD.MOV.U32 R118, RZ, RZ, R46 ;  /* 0x000000ffff767224 */ /* 0x000fc600078e002e */
[----:B------:R-:W-:Y:S02]  /*4e280*/  FSETP.GTU.FTZ.AND P3, PT, R116, R136, PT ;  /* 0x000000887400720b */ /* 0x000fe40003f7c000 */
[----:B------:R-:W-:Y:S02]  /*4e290*/  @P1 PRMT R116, R50, 0x7632, R116 ;  /* 0x0000763232741816 */ /* 0x000fe40000000074 */
[----:B------:R-:W-:Y:S02]  /*4e2a0*/  FSEL R163, R163, RZ, !P3 ;  /* 0x000000ffa3a37208 */ /* 0x000fe40005800000 */
[----:B------:R-:W-:Y:S01]  /*4e2b0*/  PLOP3.LUT P3, PT, P3, PT, PT, 0x8, 0x80 ;  /* 0x000000000080781c */ /* 0x000fe20001f6e170 */
[----:B------:R-:W-:-:S04]  /*4e2c0*/  @P1 IMAD.U32 R116, R116, 0x10000, RZ ;  /* 0x0001000074741824 */ /* 0x000fc800078e00ff */
        /* <DEDUP_REMOVED lines=12> */
.L_x_2280:
        /* <DEDUP_REMOVED lines=12> */
.L_x_2282:
[----:B------:R-:W-:Y:S05]  /*4e450*/  BSYNC.RECONVERGENT B1 ;  /* 0x0000000000017941 */ /* 0x000fea0003800200 */
.L_x_2281:
[----:B------:R-:W-:Y:S01]  /*4e460*/  IMAD.WIDE.U32 R164, R0, -0x2daee0ad, RZ ;  /* 0xd2511f5300a47825 */ /* 0x000fe200078e00ff */
[----:B------:R-:W-:-:S03]  /*4e470*/  UIADD3 UR15, UPT, UPT, UR4, -0x61c88647, URZ ;  /* 0x9e3779b9040f7890 */ /* 0x000fc6000fffe0ff */
[----:B------:R-:W-:Y:S01]  /*4e480*/  IMAD.WIDE.U32 R166, R2, -0x326172a9, RZ ;  /* 0xcd9e8d5702a67825 */ /* 0x000fe200078e00ff */
[----:B------:R-:W-:-:S03]  /*4e490*/  LOP3.LUT R116, R5, UR5, R165, 0x96, !PT ;  /* 0x0000000505747c12 */ /* 0x000fc6000f8e96a5 */
[----:B------:R-:W-:Y:S01]  /*4e4a0*/  IMAD.MOV.U32 R118, RZ, RZ, R156 ;  /* 0x000000ffff767224 */ /* 0x000fe200078e009c */
        /* <DEDUP_REMOVED lines=57> */
.L_x_2279:
[----:B------:R-:W-:Y:S05]  /*4e840*/  BSYNC.RECONVERGENT B0 ;  /* 0x0000000000007941 */ /* 0x000fea0003800200 */
.L_x_2278:
[----:B------:R-:W-:Y:S01]  /*4e850*/  I2FP.F32.U32 R117, R118 ;  /* 0x0000007600757245 */ /* 0x000fe20000201000 */
[C---:B------:R-:W-:Y:S01]  /*4e860*/  IMAD.U32 R118, R119.reuse, 0x10000, RZ ;  /* 0x0001000077767824 */ /* 0x040fe200078e00ff */
[----:B------:R-:W-:Y:S01]  /*4e870*/  ISETP.NE.AND P5, PT, R116, 0x1, PT ;  /* 0x000000017400780c */ /* 0x000fe20003fa5270 */
[----:B------:R-:W-:Y:S01]  /*4e880*/  BSSY.RECONVERGENT B0, `(.L_x_2283) ;  /* 0x0000060000007945 */ /* 0x000fe20003800200 */
[----:B------:R-:W-:Y:S01]  /*4e890*/  PRMT R216, R119, 0x7632, R216 ;  /* 0x0000763277d87816 */ /* 0x000fe200000000d8 */
[----:B------:R-:W-:Y:S01]  /*4e8a0*/  FFMA.FTZ R117, R117, R135, 1.1641532182693481445e-10 ;  /* 0x2f00000075757423 */ /* 0x000fe20000010087 */
[----:B------:R-:W-:Y:S01]  /*4e8b0*/  FMUL.FTZ R118, R118, R137 ;  /* 0x0000008976767220 */ /* 0x000fe20000410000 */
[----:B------:R-:W-:Y:S02]  /*4e8c0*/  IMAD.MOV.U32 R164, RZ, RZ, 0x2 ;  /* 0x00000002ffa47424 */ /* 0x000fe400078e00ff */
[----:B------:R-:W-:Y:S01]  /*4e8d0*/  IMAD.MOV.U32 R119, RZ, RZ, R46 ;  /* 0x000000ffff777224 */ /* 0x000fe200078e002e */
[----:B------:R-:W-:-:S02]  /*4e8e0*/  FSETP.GTU.FTZ.AND P4, PT, R117, R136, PT ;  /* 0x000000887500720b */ /* 0x000fc40003f9c000 */
[----:B------:R-:W-:Y:S02]  /*4e8f0*/  @P1 SHF.L.U32 R117, R51, 0x10, RZ ;  /* 0x0000001033751819 */ /* 0x000fe400000006ff */
        /* <DEDUP_REMOVED lines=13> */
.L_x_2285:
        /* <DEDUP_REMOVED lines=12> */
.L_x_2287:
[----:B------:R-:W-:Y:S05]  /*4ea90*/  BSYNC.RECONVERGENT B1 ;  /* 0x0000000000017941 */ /* 0x000fea0003800200 */
.L_x_2286:
        /* <DEDUP_REMOVED lines=62> */
.L_x_2284:
[----:B------:R-:W-:Y:S05]  /*4ee80*/  BSYNC.RECONVERGENT B0 ;  /* 0x0000000000007941 */ /* 0x000fea0003800200 */
.L_x_2283:
[----:B------:R-:W-:Y:S02]  /*4ee90*/  I2FP.F32.U32 R116, R119 ;  /* 0x0000007700747245 */ /* 0x000fe40000201000 */
[----:B------:R-:W-:Y:S02]  /*4eea0*/  SHF.L.U32 R216, R216, 0x10, RZ ;  /* 0x00000010d8d87819 */ /* 0x000fe400000006ff */
[----:B------:R-:W-:Y:S01]  /*4eeb0*/  PRMT R118, R174, 0x5410, R175 ;  /* 0x00005410ae767816 */ /* 0x000fe200000000af */
[----:B------:R-:W-:Y:S01]  /*4eec0*/  FFMA.FTZ R116, R116, R135, 1.1641532182693481445e-10 ;  /* 0x2f00000074747423 */ /* 0x000fe20000010087 */
[----:B------:R-:W-:Y:S01]  /*4eed0*/  PRMT R117, R181, 0x5410, R180 ;  /* 0x00005410b5757816 */ /* 0x000fe200000000b4 */
[----:B------:R-:W-:-:S03]  /*4eee0*/  FMUL.FTZ R216, R216, R137 ;  /* 0x00000089d8d87220 */ /* 0x000fc60000410000 */
        /* <DEDUP_REMOVED lines=9> */
.L_x_2247:
[----:B------:R-:W0:Y:S01]  /*4ef80*/  LDC.64 R136, c[0x0][0x3a8] ;  /* 0x0000ea00ff887b82 */ /* 0x000e220000000a00 */
[C---:B------:R-:W-:Y:S02]  /*4ef90*/  LOP3.LUT P6, RZ, R6.reuse, 0x8, RZ, 0xc0, !PT ;  /* 0x0000000806ff7812 */ /* 0x040fe400078cc0ff */
[----:B------:R-:W-:-:S05]  /*4efa0*/  LOP3.LUT P1, RZ, R6, 0x10, RZ, 0xc0, !PT ;  /* 0x0000001006ff7812 */ /* 0x000fca000782c0ff */
[----:B------:R-:W1:Y:S01]  /*4efb0*/  LDC.64 R172, c[0x0][0x3b0] ;  /* 0x0000ec00ffac7b82 */ /* 0x000e620000000a00 */
        /* <DEDUP_REMOVED lines=15> */
[----:B------:R-:W-:Y:S01]  /*4f0b0*/  LOP3.LUT R116, R116, R118, RZ, 0xfc, !PT ;  /* 0x0000007674747212 */ /* 0x000fe200078efcff */
[----:B-1----:R-:W-:-:S05]  /*4f0c0*/  IMAD.WIDE.U32 R118, R157, 0x8, R172 ;  /* 0x000000089d767825 */ /* 0x002fca00078e00ac */
        /* <DEDUP_REMOVED lines=22> */
.L_x_2288:
[----:B01----:R-:W-:Y:S01]  /*4f230*/  FADD.FTZ R116, RZ, R120 ;  /* 0x00000078ff747221 */ /* 0x003fe20000010000 */
[----:B------:R-:W-:-:S03]  /*4f240*/  UMOV UR15, 0xffffffff ;  /* 0xffffffff000f7882 */ /* 0x000fc60000000000 */
        /* <DEDUP_REMOVED lines=53> */
[----:B------:R-:W0:Y:S02]  /*4f5a0*/  S2R R116, SR_TID.X ;  /* 0x0000000000747919 */ /* 0x000e240000002100 */
        /* <DEDUP_REMOVED lines=8> */
[----:B0-----:R-:W-:-:S03]  /*4f630*/  LOP3.LUT P1, RZ, R116, 0x1f, RZ, 0xc0, !PT ;  /* 0x0000001f74ff7812 */ /* 0x001fc6000782c0ff */
[----:B------:R-:W-:-:S04]  /*4f640*/  FADD.FTZ R116, R117, R166 ;  /* 0x000000a675747221 */ /* 0x000fc80000010000 */
[----:B------:R-:W-:Y:S01]  /*4f650*/  FADD.FTZ R116, R116, R135 ;  /* 0x0000008774747221 */ /* 0x000fe20000010000 */
[----:B------:R-:W-:Y:S06]  /*4f660*/  BRA.DIV UR15, `(.L_x_2289) ;  /* 0x0000003a0f087947 */ /* 0x000fec000b800000 */
        /* <DEDUP_REMOVED lines=10> */
[----:B------:R-:W0:Y:S02]  /*4f710*/  LDC R116, c[0x0][0x400] ;  /* 0x00010000ff747b82 */ /* 0x000e240000000800 */
[----:B0-----:R-:W-:-:S04]  /*4f720*/  FMUL.FTZ R182, R117, R116 ;  /* 0x0000007475b67220 */ /* 0x001fc80000410000 */
        /* <DEDUP_REMOVED lines=137> */
.L_x_2302:
[----:B------:R-:W2:Y:S04]  /*4ffc0*/  LDL R173, [R1+0x4] ;  /* 0x0000040001ad7983 */ /* 0x000ea80000100800 */
[----:B------:R-:W3:Y:S04]  /*4ffd0*/  LDL R183, [R1] ;  /* 0x0000000001b77983 */ /* 0x000ee80000100800 */
[----:B------:R-:W4:Y:S01]  /*4ffe0*/  LDL R172, [R1+0x8] ;  /* 0x0000080001ac7983 */ /* 0x000f220000100800 */
[----:B-1----:R-:W-:Y:S01]  /*4fff0*/  FADD.FTZ R117, R136, R117 ;  /* 0x0000007588757221 */ /* 0x002fe20000010000 */
[----:B------:R-:W-:Y:S01]  /*50000*/  ISETP.NE.AND P2, PT, RZ, UR13, PT ;  /* 0x0000000dff007c0c */ /* 0x000fe2000bf45270 */
[----:B------:R-:W-:-:S02]  /*50010*/  IMAD.U32 R118, R184, 0x10000, RZ ;  /* 0x00010000b8767824 */ /* 0x000fc400078e00ff */
[----:B------:R-:W-:Y:S02]  /*50020*/  IMAD.U32 R180, R245, 0x10000, RZ ;  /* 0x00010000f5b47824 */ /* 0x000fe400078e00ff */
[----:B------:R-:W-:Y:S01]  /*50030*/  FFMA.FTZ R117, R117, R116, UR14 ;  /* 0x0000000e75757e23 */ /* 0x000fe20008010074 */
[----:B------:R-:W-:Y:S01]  /*50040*/  FMUL.FTZ R116, R182, R182 ;  /* 0x000000b6b6747220 */ /* 0x000fe20000410000 */
[----:B------:R-:W-:Y:S01]  /*50050*/  SHF.L.U32 R181, R249, 0x10, RZ ;  /* 0x00000010f9b57819 */ /* 0x000fe200000006ff */
[----:B------:R-:W-:Y:S01]  /*50060*/  IMAD.U32 R119, R186, 0x10000, RZ ;  /* 0x00010000ba777824 */ /* 0x000fe200078e00ff */
[----:B------:R-:W5:Y:S02]  /*50070*/  LDL R216, [R1+0x10] ;  /* 0x0000100001d87983 */ /* 0x000f640000100800 */
[----:B------:R-:W-:-:S05]  /*50080*/  FSEL R116, R116, RZ, P2 ;  /* 0x000000ff74747208 */ /* 0x000fca0001000000 */
[----:B------:R-:W-:-:S04]  /*50090*/  FADD.FTZ R116, R117, R116 ;  /* 0x0000007475747221 */ /* 0x000fc80000010000 */
[----:B0-----:R0:W1:Y:S01]  /*500a0*/  MUFU.RSQ R136, R116 ;  /* 0x0000007400887308 */ /* 0x0010620000001400 */
[----:B------:R-:W-:-:S05]  /*500b0*/  FSEL R137, R182, RZ, !P2 ;  /* 0x000000ffb6897208 */ /* 0x000fca0005000000 */
[C---:B------:R-:W-:Y:S01]  /*500c0*/  FADD.FTZ R165, -R137.reuse, R120 ;  /* 0x0000007889a57221 */ /* 0x040fe20000010100 */
[----:B------:R-:W-:Y:S01]  /*500d0*/  SHF.L.U32 R120, R244, 0x10, RZ ;  /* 0x00000010f4787819 */ /* 0x000fe200000006ff */
[----:B------:R-:W-:Y:S01]  /*500e0*/  FADD.FTZ R167, -R137, R121 ;  /* 0x0000007989a77221 */ /* 0x000fe20000010100 */
[----:B------:R-:W-:Y:S01]  /*500f0*/  SHF.L.U32 R117, R56, 0x10, RZ ;  /* 0x0000001038757819 */ /* 0x000fe200000006ff */
[----:B0-----:R-:W-:Y:S02]  /*50100*/  IMAD.U32 R116, R240, 0x10000, RZ ;  /* 0x00010000f0747824 */ /* 0x001fe400078e00ff */
[----:B------:R-:W-:Y:S02]  /*50110*/  IMAD.U32 R121, R217, 0x10000, RZ ;  /* 0x00010000d9797824 */ /* 0x000fe400078e00ff */
[C---:B-1----:R-:W-:Y:S01]  /*50120*/  FMUL.FTZ R165, R136.reuse, R165 ;  /* 0x000000a588a57220 */ /* 0x042fe20000410000 */
[----:B------:R-:W-:-:S03]  /*50130*/  FMUL.FTZ R167, R136, R167 ;  /* 0x000000a788a77220 */ /* 0x000fc60000410000 */
[C---:B------:R-:W-:Y:S01]  /*50140*/  FFMA.FTZ R120, R165.reuse, R120, R118 ;  /* 0x00000078a5787223 */ /* 0x040fe20000010076 */
[----:B------:R-:W-:Y:S01]  /*50150*/  FFMA.FTZ R165, R165, R116, R117 ;  /* 0x00000074a5a57223 */ /* 0x000fe20000010075 */
[----:B------:R-:W-:Y:S01]  /*50160*/  IMAD.U32 R118, R218, 0x10000, RZ ;  /* 0x00010000da767824 */ /* 0x000fe200078e00ff */
[----:B------:R-:W-:Y:S01]  /*50170*/  SHF.L.U32 R116, R219, 0x10, RZ ;  /* 0x00000010db747819 */ /* 0x000fe200000006ff */
[----:B------:R-:W-:Y:S02]  /*50180*/  IMAD.U32 R117, R248, 0x10000, RZ ;  /* 0x00010000f8757824 */ /* 0x000fe400078e00ff */
[----:B------:R-:W-:Y:S01]  /*50190*/  FADD.FTZ R174, -R137, R122 ;  /* 0x0000007a89ae7221 */ /* 0x000fe20000010100 */
[----:B------:R-:W-:Y:S01]  /*501a0*/  FFMA.FTZ R121, R167, R121, R118 ;  /* 0x00000079a7797223 */ /* 0x000fe20000010076 */
[----:B------:R-:W-:Y:S01]  /*501b0*/  SHF.L.U32 R118, R185, 0x10, RZ ;  /* 0x00000010b9767819 */ /* 0x000fe200000006ff */
[----:B------:R-:W-:Y:S01]  /*501c0*/  FFMA.FTZ R167, R167, R116, R117 ;  /* 0x00000074a7a77223 */ /* 0x000fe20000010075 */
[----:B------:R-:W-:Y:S01]  /*501d0*/  FMUL.FTZ R174, R136, R174 ;  /* 0x000000ae88ae7220 */ /* 0x000fe20000410000 */
[----:B------:R-:W-:-:S02]  /*501e0*/  IMAD.U32 R116, R241, 0x10000, RZ ;  /* 0x00010000f1747824 */ /* 0x000fc400078e00ff */
[----:B------:R-:W-:Y:S01]  /*501f0*/  FADD.FTZ R175, -R137, R123 ;  /* 0x0000007b89af7221 */ /* 0x000fe20000010100 */
[----:B------:R-:W-:Y:S02]  /*50200*/  IMAD.U32 R117, R57, 0x10000, RZ ;  /* 0x0001000039757824 */ /* 0x000fe400078e00ff */
[----:B------:R-:W-:Y:S01]  /*50210*/  FFMA.FTZ R180, R174, R180, R118 ;  /* 0x000000b4aeb47223 */ /* 0x000fe20000010076 */
[----:B------:R-:W5:Y:S01]  /*50220*/  LDL R123, [R1+0xc] ;  /* 0x00000c00017b7983 */ /* 0x000f620000100800 */
[----:B------:R-:W-:Y:S01]  /*50230*/  FMUL.FTZ R175, R136, R175 ;  /* 0x000000af88af7220 */ /* 0x000fe20000410000 */
[----:B------:R-:W-:Y:S01]  /*50240*/  FFMA.FTZ R174, R174, R116, R117 ;  /* 0x00000074aeae7223 */ /* 0x000fe20000010075 */
[----:B------:R-:W-:Y:S01]  /*50250*/  IMAD.U32 R118, R250, 0x10000, RZ ;  /* 0x00010000fa767824 */ /* 0x000fe200078e00ff */
[----:B------:R-:W-:Y:S01]  /*50260*/  SHF.L.U32 R117, R252, 0x10, RZ ;  /* 0x00000010fc757819 */ /* 0x000fe200000006ff */
[----:B------:R-:W-:Y:S02]  /*50270*/  IMAD.U32 R116, R251, 0x10000, RZ ;  /* 0x00010000fb747824 */ /* 0x000fe400078e00ff */
[----:B------:R-:W-:Y:S01]  /*50280*/  FADD.FTZ R122, -R137, R131 ;  /* 0x00000083897a7221 */ /* 0x000fe20000010100 */
[----:B------:R-:W-:Y:S01]  /*50290*/  FFMA.FTZ R181, R175, R181, R118 ;  /* 0x000000b5afb57223 */ /* 0x000fe20000010076 */
[----:B------:R-:W-:-:S02]  /*502a0*/  IMAD.U32 R118, R246, 0x10000, RZ ;  /* 0x00010000f6767824 */ /* 0x000fc400078e00ff */
[----:B------:R-:W-:Y:S01]  /*502b0*/  FFMA.FTZ R175, R175, R116, R117 ;  /* 0x00000074afaf7223 */ /* 0x000fe20000010075 */
[----:B------:R-:W-:Y:S01]  /*502c0*/  FMUL.FTZ R122, R136, R122 ;  /* 0x0000007a887a7220 */ /* 0x000fe20000410000 */
[----:B------:R-:W-:Y:S01]  /*502d0*/  SHF.L.U32 R116, R242, 0x10, RZ ;  /* 0x00000010f2747819 */ /* 0x000fe200000006ff */
[----:B------:R-:W-:Y:S02]  /*502e0*/  IMAD.U32 R117, R58, 0x10000, RZ ;  /* 0x000100003a757824 */ /* 0x000fe400078e00ff */
[----:B------:R-:W-:Y:S01]  /*502f0*/  FADD.FTZ R131, -R137, R132 ;  /* 0x0000008489837221 */ /* 0x000fe20000010100 */
[C---:B------:R-:W-:Y:S01]  /*50300*/  FFMA.FTZ R118, R122.reuse, R118, R119 ;  /* 0x000000767a767223 */ /* 0x040fe20000010077 */
[----:B------:R-:W-:Y:S02]  /*50310*/  FFMA.FTZ R122, R122, R116, R117 ;  /* 0x000000747a7a7223 */ /* 0x000fe40000010075 */
[----:B------:R-:W-:Y:S01]  /*50320*/  FMUL.FTZ R131, R136, R131 ;  /* 0x0000008388837220 */ /* 0x000fe20000410000 */
[----:B--2---:R-:W-:-:S02]  /*50330*/  SHF.L.U32 R116, R173, 0x10, RZ ;  /* 0x00000010ad747819 */ /* 0x004fc400000006ff */
[----:B------:R-:W2:Y:S01]  /*50340*/  LDL R173, [R1+0x18] ;  /* 0x0000180001ad7983 */ /* 0x000ea20000100800 */
[----:B---3--:R-:W-:-:S03]  /*50350*/  IMAD.U32 R132, R183, 0x10000, RZ ;  /* 0x00010000b7847824 */ /* 0x008fc600078e00ff */
[----:B------:R-:W3:Y:S01]  /*50360*/  LDL R183, [R1+0x14] ;  /* 0x0000140001b77983 */ /* 0x000ee20000100800 */
[----:B------:R-:W-:Y:S01]  /*50370*/  FFMA.FTZ R132, R131, R132, R116 ;  /* 0x0000008483847223 */ /* 0x000fe20000010074 */
[----:B----4-:R-:W-:Y:S02]  /*50380*/  IMAD.U32 R116, R172, 0x10000, RZ ;  /* 0x00010000ac747824 */ /* 0x010fe400078e00ff */
[----:B------:R-:W4:Y:S01]  /*50390*/  LDL R172, [R1+0x1c] ;  /* 0x00001c0001ac7983 */ /* 0x000f220000100800 */
[----:B------:R-:W-:Y:S01]  /*503a0*/  SHF.L.U32 R119, R247, 0x10, RZ ;  /* 0x00000010f7777819 */ /* 0x000fe200000006ff */
[----:B------:R-:W-:-:S04]  /*503b0*/  FADD.FTZ R134, -R137, R134 ;  /* 0x0000008689867221 */ /* 0x000fc80000010100 */
[C---:B------:R-:W-:Y:S01]  /*503c0*/  FMUL.FTZ R134, R136.reuse, R134 ;  /* 0x0000008688867220 */ /* 0x040fe20000410000 */
[----:B-----5:R-:W-:Y:S02]  /*503d0*/  IMAD.U32 R117, R123, 0x10000, RZ ;  /* 0x000100007b757824 */ /* 0x020fe400078e00ff */
[----:B------:R-:W-:Y:S02]  /*503e0*/  FADD.FTZ R123, -R137, R133 ;  /* 0x00000085897b7221 */ /* 0x000fe40000010100 */
[----:B------:R-:W-:Y:S02]  /*503f0*/  FFMA.FTZ R131, R131, R116, R117 ;  /* 0x0000007483837223 */ /* 0x000fe40000010075 */
[----:B------:R-:W-:Y:S01]  /*50400*/  FMUL.FTZ R123, R136, R123 ;  /* 0x0000007b887b7220 */ /* 0x000fe20000410000 */
[----:B------:R-:W-:Y:S01]  /*50410*/  IMAD.U32 R116, R187, 0x10000, RZ ;  /* 0x00010000bb747824 */ /* 0x000fe200078e00ff */
[----:B------:R-:W-:-:S03]  /*50420*/  SHF.L.U32 R117, R59, 0x10, RZ ;  /* 0x000000103b757819 */ /* 0x000fc600000006ff */
[----:B------:R-:W-:Y:S01]  /*50430*/  FFMA.FTZ R119, R123, R119, R116 ;  /* 0x000000777b777223 */ /* 0x000fe20000010074 */
[----:B------:R-:W-:Y:S02]  /*50440*/  IMAD.U32 R116, R243, 0x10000, RZ ;  /* 0x00010000f3747824 */ /* 0x000fe400078e00ff */
[----:B------:R-:W-:Y:S02]  /*50450*/  IMAD.U32 R133, R216, 0x10000, RZ ;  /* 0x00010000d8857824 */ /* 0x000fe400078e00ff */
[----:B------:R-:W-:Y:S01]  /*50460*/  FFMA.FTZ R123, R123, R116, R117 ;  /* 0x000000747b7b7223 */ /* 0x000fe20000010075 */
[----:B------:R-:W-:Y:S01]  /*50470*/  F2FP.BF16.F32.PACK_AB R118, R132, R118 ;  /* 0x000000768476723e */ /* 0x000fe200000010ff */
[----:B------:R-:W5:Y:S01]  /*50480*/  LDL R216, [R1+0x20] ;  /* 0x0000200001d87983 */ /* 0x000f620000100800 */
[----:B---3--:R-:W-:Y:S01]  /*50490*/  IMAD.U32 R116, R183, 0x10000, RZ ;  /* 0x00010000b7747824 */ /* 0x008fe200078e00ff */
[----:B------:R-:W-:Y:S02]  /*504a0*/  F2FP.BF16.F32.PACK_AB R122, R131, R122 ;  /* 0x0000007a837a723e */ /* 0x000fe400000010ff */
[----:B------:R-:W3:Y:S01]  /*504b0*/  LDL R183, [R1+0x30] ;  /* 0x0000300001b77983 */ /* 0x000ee20000100800 */
[----:B------:R-:W-:Y:S01]  /*504c0*/  FFMA.FTZ R133, R134, R133, R116 ;  /* 0x0000008586857223 */ /* 0x000fe20000010074 */
[----:B--2---:R-:W-:Y:S01]  /*504d0*/  SHF.L.U32 R116, R173, 0x10, RZ ;  /* 0x00000010ad747819 */ /* 0x004fe200000006ff */
[----:B----4-:R-:W-:Y:S01]  /*504e0*/  IMAD.U32 R117, R172, 0x10000, RZ ;  /* 0x00010000ac757824 */ /* 0x010fe200078e00ff */
[----:B------:R-:W2:Y:S01]  /*504f0*/  LDL R131, [R1+0x34] ;  /* 0x0000340001837983 */ /* 0x000ea20000100800 */
[----:B------:R-:W0:Y:S02]  /*50500*/  LDC.64 R172, c[0x0][0x428] ;  /* 0x00010a00ffac7b82 */ /* 0x000e240000000a00 */
[----:B------:R-:W-:-:S06]  /*50510*/  FFMA.FTZ R134, R134, R116, R117 ;  /* 0x0000007486867223 */ /* 0x000fcc0000010075 */
[----:B------:R-:W1:Y:S02]  /*50520*/  @!P1 LDC.64 R116, c[0x0][0x3c0] ;  /* 0x0000f000ff749b82 */ /* 0x000e640000000a00 */
[----:B-1----:R-:W-:-:S05]  /*50530*/  @!P1 IMAD.WIDE R116, R3, 0x4, R116 ;  /* 0x0000000403749825 */ /* 0x002fca00078e0274 */
[----:B------:R1:W-:Y:S02]  /*50540*/  @!P1 STG.E desc[UR6][R116.64], R182 ;  /* 0x000000b674009986 */ /* 0x0003e4000c101906 */
[----:B-1----:R-:W1:Y:S02]  /*50550*/  @!P1 LDC.64 R116, c[0x0][0x3c8] ;  /* 0x0000f200ff749b82 */ /* 0x002e640000000a00 */
[----:B------:R-:W4:Y:S01]  /*50560*/  LDL R182, [R1+0x54] ;  /* 0x0000540001b67983 */ /* 0x000f220000100800 */
[----:B-1----:R-:W-:-:S05]  /*50570*/  @!P1 IMAD.WIDE R116, R3, 0x4, R116 ;  /* 0x0000000403749825 */ /* 0x002fca00078e0274 */
[----:B------:R1:W-:Y:S02]  /*50580*/  @!P1 STG.E desc[UR6][R116.64], R136 ;  /* 0x0000008874009986 */ /* 0x0003e4000c101906 */
[----:B-1----:R-:W-:Y:S02]  /*50590*/  F2FP.BF16.F32.PACK_AB R117, R181, R180 ;  /* 0x000000b4b575723e */ /* 0x002fe400000010ff */
[----:B------:R-:W5:Y:S04]  /*505a0*/  LDL R181, [R1+0x50] ;  /* 0x0000500001b57983 */ /* 0x000f680000100800 */
[----:B------:R-:W3:Y:S01]  /*505b0*/  LDL R180, [R1+0x44] ;  /* 0x0000440001b47983 */ /* 0x000ee20000100800 */
[----:B------:R-:W-:Y:S02]  /*505c0*/  F2FP.BF16.F32.PACK_AB R119, R133, R119 ;  /* 0x000000778577723e */ /* 0x000fe400000010ff */
[----:B------:R-:W1:Y:S01]  /*505d0*/  LDC.64 R132, c[0x0][0x430] ;  /* 0x00010c00ff847b82 */ /* 0x000e620000000a00 */
[----:B------:R-:W-:Y:S01]  /*505e0*/  F2FP.BF16.F32.PACK_AB R116, R121, R120 ;  /* 0x000000787974723e */ /* 0x000fe200000010ff */
[----:B0-----:R-:W-:Y:S01]  /*505f0*/  IMAD.WIDE.U32 R120, R130, 0x10, R172 ;  /* 0x0000001082787825 */ /* 0x001fe200078e00ac */
[----:B------:R-:W-:-:S02]  /*50600*/  F2FP.BF16.F32.PACK_AB R123, R134, R123 ;  /* 0x0000007b867b723e */ /* 0x000fc400000010ff */
[----:B------:R-:W2:Y:S04]  /*50610*/  LDL R134, [R1+0x40] ;  /* 0x0000400001867983 */ /* 0x000ea80000100800 */
[----:B------:R0:W-:Y:S01]  /*50620*/  STG.E.128 desc[UR6][R120.64], R116 ;  /* 0x0000007478007986 */ /* 0x0001e2000c101d06 */
[----:B------:R-:W-:Y:S01]  /*50630*/  FADD.FTZ R125, -R137, R125 ;  /* 0x0000007d897d7221 */ /* 0x000fe20000010100 */
[----:B0-----:R-:W-:Y:S01]  /*50640*/  F2FP.BF16.F32.PACK_AB R121, R175, R174 ;  /* 0x000000aeaf79723e */ /* 0x001fe200000010ff */
[----:B-1----:R-:W-:Y:S01]  /*50650*/  IMAD.WIDE.U32 R116, R130, 0x10, R132 ;  /* 0x0000001082747825 */ /* 0x002fe200078e0084 */
[----:B------:R-:W-:Y:S01]  /*50660*/  F2FP.BF16.F32.PACK_AB R120, R167, R165 ;  /* 0x000000a5a778723e */ /* 0x000fe200000010ff */
[----:B------:R-:W2:Y:S04]  /*50670*/  LDL R130, [R1+0x24] ;  /* 0x0000240001827983 */ /* 0x000ea80000100800 */
[----:B------:R0:W-:Y:S01]  /*50680*/  STG.E.128 desc[UR6][R116.64], R120 ;  /* 0x0000007874007986 */ /* 0x0001e2000c101d06 */
[----:B------:R-:W-:Y:S01]  /*50690*/  SHF.L.U32 R119, R188, 0x10, RZ ;  /* 0x00000010bc777819 */ /* 0x000fe200000006ff */
[----:B------:R-:W-:-:S02]  /*506a0*/  IMAD.U32 R118, R189, 0x10000, RZ ;  /* 0x00010000bd767824 */ /* 0x000fc400078e00ff */
[----:B------:R-:W-:Y:S01]  /*506b0*/  FMUL.FTZ R125, R136, R125 ;  /* 0x0000007d887d7220 */ /* 0x000fe20000410000 */
[C---:B------:R-:W-:Y:S01]  /*506c0*/  FADD.FTZ R47, -R137.reuse, R47 ;  /* 0x0000002f892f7221 */ /* 0x040fe20000010100 */
[----:B------:R-:W2:Y:S04]  /*506d0*/  LDL R175, [R1+0x3c] ;  /* 0x00003c0001af7983 */ /* 0x000ea80000100800 */
[----:B------:R-:W2:Y:S04]  /*506e0*/  LDL R174, [R1+0x48] ;  /* 0x0000480001ae7983 */ /* 0x000ea80000100800 */
[----:B------:R-:W2:Y:S01]  /*506f0*/  LDL R167, [R1+0x4c] ;  /* 0x00004c0001a77983 */ /* 0x000ea20000100800 */
[C---:B------:R-:W-:Y:S01]  /*50700*/  FADD.FTZ R124, -R137.reuse, R124 ;  /* 0x0000007c897c7221 */ /* 0x040fe20000010100 */
[C---:B------:R-:W-:Y:S01]  /*50710*/  FADD.FTZ R45, -R137.reuse, R45 ;  /* 0x0000002d892d7221 */ /* 0x040fe20000010100 */
[C---:B------:R-:W-:Y:S01]  /*50720*/  FADD.FTZ R128, -R137.reuse, R128 ;  /* 0x0000008089807221 */ /* 0x040fe20000010100 */
[----:B------:R-:W2:Y:S01]  /*50730*/  LDL R165, [R1+0x58] ;  /* 0x0000580001a57983 */ /* 0x000ea20000100800 */
[C---:B0-----:R-:W-:Y:S01]  /*50740*/  FADD.FTZ R122, -R137.reuse, R127 ;  /* 0x0000007f897a7221 */ /* 0x041fe20000010100 */
[----:B------:R-:W-:Y:S01]  /*50750*/  FADD.FTZ R123, -R137, R129 ;  /* 0x00000081897b7221 */ /* 0x000fe20000010100 */
[----:B------:R-:W-:-:S02]  /*50760*/  IMAD.U32 R117, R237, 0x10000, RZ ;  /* 0x00010000ed757824 */ /* 0x000fc400078e00ff */
[C---:B------:R-:W-:Y:S01]  /*50770*/  FMUL.FTZ R122, R136.reuse, R122 ;  /* 0x0000007a887a7220 */ /* 0x040fe20000410000 */
[----:B------:R-:W-:Y:S01]  /*50780*/  FMUL.FTZ R123, R136, R123 ;  /* 0x0000007b887b7220 */ /* 0x000fe20000410000 */
[----:B------:R-:W-:Y:S02]  /*50790*/  IMAD.U32 R116, R236, 0x10000, RZ ;  /* 0x00010000ec747824 */ /* 0x000fe400078e00ff */
[----:B------:R-:W-:Y:S01]  /*507a0*/  FFMA.FTZ R117, R122, R117, R118 ;  /* 0x000000757a757223 */ /* 0x000fe20000010076 */
[----:B------:R-:W-:Y:S01]  /*507b0*/  SHF.L.U32 R118, R238, 0x10, RZ ;  /* 0x00000010ee767819 */ /* 0x000fe200000006ff */
[----:B------:R-:W-:Y:S01]  /*507c0*/  FFMA.FTZ R116, R123, R116, R119 ;  /* 0x000000747b747223 */ /* 0x000fe20000010077 */
[----:B------:R-:W-:Y:S02]  /*507d0*/  IMAD.U32 R119, R190, 0x10000, RZ ;  /* 0x00010000be777824 */ /* 0x000fe400078e00ff */
[----:B------:R-:W-:Y:S01]  /*507e0*/  FMUL.FTZ R47, R136, R47 ;  /* 0x0000002f882f7220 */ /* 0x000fe20000410000 */
[----:B------:R-:W-:-:S02]  /*507f0*/  IMAD.U32 R121, R191, 0x10000, RZ ;  /* 0x00010000bf797824 */ /* 0x000fc400078e00ff */
[----:B------:R-:W-:Y:S01]  /*50800*/  FFMA.FTZ R118, R125, R118, R119 ;  /* 0x000000767d767223 */ /* 0x000fe20000010077 */
[----:B------:R-:W-:-:S04]  /*50810*/  IMAD.U32 R119, R239, 0x10000, RZ ;  /* 0x00010000ef777824 */ /* 0x000fc800078e00ff */
[----:B------:R-:W-:Y:S01]  /*50820*/  FFMA.FTZ R119, R47, R119, R121 ;  /* 0x000000772f777223 */ /* 0x000fe20000010079 */
[----:B----4-:R-:W-:Y:S02]  /*50830*/  IMAD.U32 R121, R182, 0x10000, RZ ;  /* 0x00010000b6797824 */ /* 0x010fe400078e00ff */
[----:B------:R-:W4:Y:S01]  /*50840*/  LDL R182, [R1+0x28] ;  /* 0x0000280001b67983 */ /* 0x000f220000100800 */
[----:B-----5:R-:W-:-:S03]  /*50850*/  SHF.L.U32 R129, R181, 0x10, RZ ;  /* 0x00000010b5817819 */ /* 0x020fc600000006ff */
[----:B------:R-:W5:Y:S01]  /*50860*/  LDL R181, [R1+0x2c] ;  /* 0x00002c0001b57983 */ /* 0x000f620000100800 */
[----:B---3--:R-:W-:-:S03]  /*50870*/  SHF.L.U32 R127, R180, 0x10, RZ ;  /* 0x00000010b47f7819 */ /* 0x008fc600000006ff */
[----:B------:R-:W3:Y:S01]  /*50880*/  LDL R180, [R1+0x38] ;  /* 0x0000380001b47983 */ /* 0x000ee20000100800 */
[C---:B------:R-:W-:Y:S01]  /*50890*/  FMUL.FTZ R124, R136.reuse, R124 ;  /* 0x0000007c887c7220 */ /* 0x040fe20000410000 */
[----:B------:R-:W-:Y:S01]  /*508a0*/  FMUL.FTZ R45, R136, R45 ;  /* 0x0000002d882d7220 */ /* 0x000fe20000410000 */
[----:B--2---:R-:W-:-:S03]  /*508b0*/  IMAD.U32 R120, R134, 0x10000, RZ ;  /* 0x0001000086787824 */ /* 0x004fc600078e00ff */
[----:B------:R-:W-:Y:S01]  /*508c0*/  FFMA.FTZ R129, R45, R129, R121 ;  /* 0x000000812d817223 */ /* 0x000fe20000010079 */
[----:B------:R-:W-:Y:S01]  /*508d0*/  IMAD.U32 R131, R131, 0x10000, RZ ;  /* 0x0001000083837824 */ /* 0x000fe200078e00ff */
[----:B------:R-:W2:Y:S01]  /*508e0*/  LDL R134, [R1+0x5c] ;  /* 0x00005c0001867983 */ /* 0x000ea20000100800 */
[----:B------:R-:W-:Y:S01]  /*508f0*/  FFMA.FTZ R120, R124, R120, R127 ;  /* 0x000000787c787223 */ /* 0x000fe2000001007f */
[----:B------:R-:W-:Y:S01]  /*50900*/  FADD.FTZ R127, -R137, R126 ;  /* 0x0000007e897f7221 */ /* 0x000fe20000010100 */
[----:B------:R-:W-:Y:S01]  /*50910*/  FMUL.FTZ R126, R136, R128 ;  /* 0x00000080887e7220 */ /* 0x000fe20000410000 */
[----:B------:R-:W-:Y:S01]  /*50920*/  IMAD.U32 R121, R216, 0x10000, RZ ;  /* 0x00010000d8797824 */ /* 0x000fe200078e00ff */
[----:B------:R-:W-:Y:S01]  /*50930*/  SHF.L.U32 R128, R183, 0x10, RZ ;  /* 0x00000010b7807819 */ /* 0x000fe200000006ff */
[----:B------:R-:W-:-:S04]  /*50940*/  FMUL.FTZ R127, R136, R127 ;  /* 0x0000007f887f7220 */ /* 0x000fc80000410000 */
[----:B------:R-:W-:Y:S01]  /*50950*/  FFMA.FTZ R128, R127, R128, R131 ;  /* 0x000000807f807223 */ /* 0x000fe20000010083 */
[----:B------:R-:W-:Y:S01]  /*50960*/  F2FP.BF16.F32.PACK_AB R118, R120, R118 ;  /* 0x000000767876723e */ /* 0x000fe200000010ff */
[----:B------:R-:W2:Y:S01]  /*50970*/  LDL R131, [R1+0x60] ;  /* 0x0000600001837983 */ /* 0x000ea20000100800 */
[----:B------:R-:W-:-:S04]  /*50980*/  IMAD.U32 R130, R130, 0x10000, RZ ;  /* 0x0001000082827824 */ /* 0x000fc800078e00ff */
[----:B------:R-:W-:Y:S01]  /*50990*/  FFMA.FTZ R121, R126, R121, R130 ;  /* 0x000000797e797223 */ /* 0x000fe20000010082 */
[----:B------:R-:W-:Y:S01]  /*509a0*/  F2FP.BF16.F32.PACK_AB R119, R129, R119 ;  /* 0x000000778177723e */ /* 0x000fe200000010ff */
[----:B------:R-:W2:Y:S01]  /*509b0*/  LDL R130, [R1+0x80] ;  /* 0x0000800001827983 */ /* 0x000ea20000100800 */
[----:B------:R-:W-:Y:S02]  /*509c0*/  F2FP.BF16.F32.PACK_AB R117, R128, R117 ;  /* 0x000000758075723e */ /* 0x000fe400000010ff */
[----:B------:R-:W-:Y:S01]  /*509d0*/  F2FP.BF16.F32.PACK_AB R116, R121, R116 ;  /* 0x000000747974723e */ /* 0x000fe200000010ff */
[----:B------:R-:W-:Y:S01]  /*509e0*/  IMAD.WIDE.U32 R120, R17, 0x10, R172 ;  /* 0x0000001011787825 */ /* 0x000fe200078e00ac */
[----:B------:R-:W2:Y:S04]  /*509f0*/  LDL R129, [R1+0x84] ;  /* 0x0000840001817983 */ /* 0x000ea80000100800 */
[----:B------:R0:W-:Y:S04]  /*50a00*/  STG.E.128 desc[UR6][R120.64], R116 ;  /* 0x0000007478007986 */ /* 0x0001e8000c101d06 */
[----:B------:R-:W2:Y:S01]  /*50a10*/  LDL R128, [R1+0x70] ;  /* 0x0000700001807983 */ /* 0x000ea20000100800 */
[----:B0-----:R-:W-:Y:S01]  /*50a20*/  SHF.L.U32 R116, R232, 0x10, RZ ;  /* 0x00000010e8747819 */ /* 0x001fe200000006ff */
[----:B------:R-:W-:-:S04]  /*50a30*/  IMAD.U32 R117, R60, 0x10000, RZ ;  /* 0x000100003c757824 */ /* 0x000fc800078e00ff */
[----:B------:R-:W-:Y:S01]  /*50a40*/  FFMA.FTZ R116, R123, R116, R117 ;  /* 0x000000747b747223 */ /* 0x000fe20000010075 */
[----:B------:R-:W-:Y:S01]  /*50a50*/  IMAD.U32 R119, R175, 0x10000, RZ ;  /* 0x00010000af777824 */ /* 0x000fe200078e00ff */
[----:B------:R-:W2:Y:S01]  /*50a60*/  LDL R123, [R1+0x64] ;  /* 0x00006400017b7983 */ /* 0x000ea20000100800 */
[----:B------:R-:W-:Y:S02]  /*50a70*/  IMAD.U32 R120, R167, 0x10000, RZ ;  /* 0x00010000a7787824 */ /* 0x000fe400078e00ff */
[----:B----4-:R-:W-:Y:S01]  /*50a80*/  IMAD.U32 R117, R182, 0x10000, RZ ;  /* 0x00010000b6757824 */ /* 0x010fe200078e00ff */
[----:B-----5:R-:W-:-:S05]  /*50a90*/  SHF.L.U32 R118, R181, 0x10, RZ ;  /* 0x00000010b5767819 */ /* 0x020fca00000006ff */
[----:B------:R-:W-:Y:S01]  /*50aa0*/  FFMA.FTZ R126, R126, R117, R118 ;  /* 0x000000757e7e7223 */ /* 0x000fe20000010076 */
[----:B------:R-:W-:Y:S02]  /*50ab0*/  IMAD.U32 R117, R233, 0x10000, RZ ;  /* 0x00010000e9757824 */ /* 0x000fe400078e00ff */
[----:B------:R-:W-:-:S04]  /*50ac0*/  IMAD.U32 R118, R61, 0x10000, RZ ;  /* 0x000100003d767824 */ /* 0x000fc800078e00ff */
[----:B------:R-:W-:Y:S01]  /*50ad0*/  FFMA.FTZ R117, R122, R117, R118 ;  /* 0x000000757a757223 */ /* 0x000fe20000010076 */
[----:B---3--:R-:W-:Y:S01]  /*50ae0*/  SHF.L.U32 R118, R180, 0x10, RZ ;  /* 0x00000010b4767819 */ /* 0x008fe200000006ff */
[----:B------:R-:W-:Y:S01]  /*50af0*/  IMAD.U32 R121, R63, 0x10000, RZ ;  /* 0x000100003f797824 */ /* 0x000fe200078e00ff */
[----:B------:R-:W3:Y:S03]  /*50b00*/  LDL R122, [R1+0x74] ;  /* 0x00007400017a7983 */ /* 0x000ee60000100800 */
[----:B------:R-:W-:Y:S01]  /*50b10*/  FFMA.FTZ R127, R127, R118, R119 ;  /* 0x000000767f7f7223 */ /* 0x000fe20000010077 */
[----:B------:R-:W-:Y:S01]  /*50b20*/  SHF.L.U32 R119, R62, 0x10, RZ ;  /* 0x000000103e777819 */ /* 0x000fe200000006ff */
[----:B------:R-:W-:-:S04]  /*50b30*/  IMAD.U32 R118, R234, 0x10000, RZ ;  /* 0x00010000ea767824 */ /* 0x000fc800078e00ff */
[----:B------:R-:W-:Y:S01]  /*50b40*/  FFMA.FTZ R118, R125, R118, R119 ;  /* 0x000000767d767223 */ /* 0x000fe20000010077 */
[----:B------:R-:W-:Y:S01]  /*50b50*/  IMAD.U32 R119, R174, 0x10000, RZ ;  /* 0x00010000ae777824 */ /* 0x000fe200078e00ff */
[----:B------:R-:W4:Y:S03]  /*50b60*/  LDL R125, [R1+0x90] ;  /* 0x00009000017d7983 */ /* 0x000f260000100800 */
[----:B------:R-:W-:Y:S02]  /*50b70*/  FFMA.FTZ R120, R124, R119, R120 ;  /* 0x000000777c787223 */ /* 0x000fe40000010078 */
[----:B------:R-:W5:Y:S01]  /*50b80*/  LDL R124, [R1+0x94] ;  /* 0x00009400017c7983 */ /* 0x000f620000100800 */
[----:B------:R-:W-:-:S05]  /*50b90*/  SHF.L.U32 R119, R235, 0x10, RZ ;  /* 0x00000010eb777819 */ /* 0x000fca00000006ff */
[----:B------:R-:W-:Y:S01]  /*50ba0*/  FFMA.FTZ R119, R47, R119, R121 ;  /* 0x000000772f777223 */ /* 0x000fe20000010079 */
[----:B--2---:R-:W-:Y:S01]  /*50bb0*/  SHF.L.U32 R121, R134, 0x10, RZ ;  /* 0x0000001086797819 */ /* 0x004fe200000006ff */
[----:B------:R-:W-:Y:S01]  /*50bc0*/  IMAD.U32 R47, R165, 0x10000, RZ ;  /* 0x00010000a52f7824 */ /* 0x000fe200078e00ff */
[----:B------:R-:W-:Y:S01]  /*50bd0*/  F2FP.BF16.F32.PACK_AB R118, R120, R118 ;  /* 0x000000767876723e */ /* 0x000fe200000010ff */
[----:B------:R-:W-:Y:S01]  /*50be0*/  FADD.FTZ R22, -R137, R22 ;  /* 0x0000001689167221 */ /* 0x000fe20000010100 */
[----:B------:R-:W-:Y:S01]  /*50bf0*/  F2FP.BF16.F32.PACK_AB R117, R127, R117 ;  /* 0x000000757f75723e */ /* 0x000fe200000010ff */
[----:B------:R-:W-:Y:S01]  /*50c00*/  FFMA.FTZ R47, R45, R47, R121 ;  /* 0x0000002f2d2f7223 */ /* 0x000fe20000010079 */
[----:B------:R-:W-:Y:S01]  /*50c10*/  F2FP.BF16.F32.PACK_AB R116, R126, R116 ;  /* 0x000000747e74723e */ /* 0x000fe200000010ff */
[----:B------:R-:W-:-:S04]  /*50c20*/  IMAD.WIDE.U32 R120, R17, 0x10, R132 ;  /* 0x0000001011787825 */ /* 0x000fc800078e0084 */
[C---:B------:R-:W-:Y:S01]  /*50c30*/  FADD.FTZ R45, -R137.reuse, R18 ;  /* 0x00000012892d7221 */ /* 0x040fe20000010100 */
[----:B------:R-:W-:Y:S01]  /*50c40*/  FADD.FTZ R23, -R137, R23 ;  /* 0x0000001789177221 */ /* 0x000fe20000010100 */
[----:B------:R-:W-:Y:S01]  /*50c50*/  F2FP.BF16.F32.PACK_AB R119, R47, R119 ;  /* 0x000000772f77723e */ /* 0x000fe200000010ff */
[----:B------:R-:W-:Y:S01]  /*50c60*/  FADD.FTZ R17, -R137, R20 ;  /* 0x0000001489117221 */ /* 0x000fe20000010100 */
[----:B------:R-:W-:Y:S01]  /*50c70*/  SHF.L.U32 R18, R229, 0x10, RZ ;  /* 0x00000010e5127819 */ /* 0x000fe200000006ff */
[----:B------:R-:W-:Y:S02]  /*50c80*/  IMAD.U32 R20, R228, 0x10000, RZ ;  /* 0x00010000e4147824 */ /* 0x000fe400078e00ff */
[C---:B------:R-:W-:Y:S01]  /*50c90*/  FMUL.FTZ R45, R136.reuse, R45 ;  /* 0x0000002d882d7220 */ /* 0x040fe20000410000 */
[----:B------:R0:W-:Y:S01]  /*50ca0*/  STG.E.128 desc[UR6][R120.64], R116 ;  /* 0x0000007478007986 */ /* 0x0001e2000c101d06 */
[----:B------:R-:W-:Y:S01]  /*50cb0*/  FMUL.FTZ R17, R136, R17 ;  /* 0x0000001188117220 */ /* 0x000fe20000410000 */
[----:B------:R-:W-:-:S02]  /*50cc0*/  IMAD.U32 R47, R193, 0x10000, RZ ;  /* 0x00010000c12f7824 */ /* 0x000fc400078e00ff */
[C---:B------:R-:W-:Y:S01]  /*50cd0*/  FADD.FTZ R24, -R137.reuse, R24 ;  /* 0x0000001889187221 */ /* 0x040fe20000010100 */
[C---:B------:R-:W-:Y:S01]  /*50ce0*/  FADD.FTZ R29, -R137.reuse, R29 ;  /* 0x0000001d891d7221 */ /* 0x040fe20000010100 */
[----:B------:R-:W-:Y:S01]  /*50cf0*/  FADD.FTZ R19, -R137, R19 ;  /* 0x0000001389137221 */ /* 0x000fe20000010100 */
[----:B------:R-:W-:Y:S01]  /*50d00*/  FFMA.FTZ R18, R17, R18, R47 ;  /* 0x0000001211127223 */ /* 0x000fe2000001002f */
[----:B------:R-:W-:Y:S01]  /*50d10*/  FMUL.FTZ R47, R136, R22 ;  /* 0x00000016882f7220 */ /* 0x000fe20000410000 */
[----:B------:R-:W-:Y:S01]  /*50d20*/  IMAD.U32 R22, R230, 0x10000, RZ ;  /* 0x00010000e6167824 */ /* 0x000fe200078e00ff */
[----:B------:R-:W2:Y:S04]  /*50d30*/  LDL R127, [R1+0x8c] ;  /* 0x00008c00017f7983 */ /* 0x000ea80000100800 */
[----:B------:R-:W2:Y:S01]  /*50d40*/  LDL R126, [R1+0x98] ;  /* 0x00009800017e7983 */ /* 0x000ea20000100800 */
[C---:B------:R-:W-:Y:S01]  /*50d50*/  FADD.FTZ R32, -R137.reuse, R32 ;  /* 0x0000002089207221 */ /* 0x040fe20000010100 */
[----:B------:R-:W-:-:S02]  /*50d60*/  FADD.FTZ R28, -R137, R28 ;  /* 0x0000001c891c7221 */ /* 0x000fc40000010100 */
[----:B------:R-:W2:Y:S01]  /*50d70*/  LDL R134, [R1+0x130] ;  /* 0x0001300001867983 */ /* 0x000ea20000100800 */
[----:B0-----:R-:W-:-:S04]  /*50d80*/  IMAD.U32 R116, R192, 0x10000, RZ ;  /* 0x00010000c0747824 */ /* 0x001fc800078e00ff */
[----:B------:R-:W-:Y:S01]  /*50d90*/  FFMA.FTZ R20, R45, R20, R116 ;  /* 0x000000142d147223 */ /* 0x000fe20000010074 */
[----:B------:R-:W-:Y:S01]  /*50da0*/  SHF.L.U32 R116, R194, 0x10, RZ ;  /* 0x00000010c2747819 */ /* 0x000fe200000006ff */
[----:B------:R-:W-:Y:S01]  /*50db0*/  FMUL.FTZ R24, R136, R24 ;  /* 0x0000001888187220 */ /* 0x000fe20000410000 */
[----:B------:R-:W-:Y:S02]  /*50dc0*/  IMAD.U32 R119, R130, 0x10000, RZ ;  /* 0x0001000082777824 */ /* 0x000fe400078e00ff */
[----:B------:R-:W-:Y:S02]  /*50dd0*/  IMAD.U32 R118, R129, 0x10000, RZ ;  /* 0x0001000081767824 */ /* 0x000fe400078e00ff */
[----:B------:R-:W-:Y:S01]  /*50de0*/  FFMA.FTZ R22, R47, R22, R116 ;  /* 0x000000162f167223 */ /* 0x000fe20000010074 */
[----:B------:R-:W-:Y:S01]  /*50df0*/  FMUL.FTZ R116, R136, R23 ;  /* 0x0000001788747220 */ /* 0x000fe20000410000 */
[----:B------:R-:W-:Y:S01]  /*50e00*/  SHF.L.U32 R23, R231, 0x10, RZ ;  /* 0x00000010e7177819 */ /* 0x000fe200000006ff */
[----:B------:R-:W-:Y:S01]  /*50e10*/  IMAD.U32 R117, R195, 0x10000, RZ ;  /* 0x00010000c3757824 */ /* 0x000fe200078e00ff */
[----:B------:R-:W2:Y:S04]  /*50e20*/  LDL R130, [R1+0x68] ;  /* 0x0000680001827983 */ /* 0x000ea80000100800 */
[----:B------:R-:W2:Y:S01]  /*50e30*/  LDL R129, [R1+0x6c] ;  /* 0x00006c0001817983 */ /* 0x000ea20000100800 */
[----:B------:R-:W-:Y:S01]  /*50e40*/  FFMA.FTZ R23, R24, R23, R117 ;  /* 0x0000001718177223 */ /* 0x000fe20000010075 */
[----:B----4-:R-:W-:-:S02]  /*50e50*/  IMAD.U32 R120, R125, 0x10000, RZ ;  /* 0x000100007d787824 */ /* 0x010fc400078e00ff */
[----:B------:R-:W4:Y:S01]  /*50e60*/  LDL R125, [R1+0x78] ;  /* 0x00007800017d7983 */ /* 0x000f220000100800 */
[----:B-----5:R-:W-:-:S03]  /*50e70*/  SHF.L.U32 R117, R124, 0x10, RZ ;  /* 0x000000107c757819 */ /* 0x020fc600000006ff */
[----:B------:R-:W5:Y:S01]  /*50e80*/  LDL R124, [R1+0x7c] ;  /* 0x00007c00017c7983 */ /* 0x000f620000100800 */
[----:B------:R-:W-:Y:S01]  /*50e90*/  FMUL.FTZ R29, R136, R29 ;  /* 0x0000001d881d7220 */ /* 0x000fe20000410000 */
[----:B------:R-:W-:Y:S01]  /*50ea0*/  FFMA.FTZ R119, R116, R119, R118 ;  /* 0x0000007774777223 */ /* 0x000fe20000010076 */
[----:B------:R-:W-:Y:S01]  /*50eb0*/  FADD.FTZ R118, -R137, R21 ;  /* 0x0000001589767221 */ /* 0x000fe20000010100 */
[----:B---3--:R-:W-:Y:S01]  /*50ec0*/  SHF.L.U32 R122, R122, 0x10, RZ ;  /* 0x000000107a7a7819 */ /* 0x008fe200000006ff */
[----:B------:R-:W-:Y:S01]  /*50ed0*/  FFMA.FTZ R120, R29, R120, R117 ;  /* 0x000000781d787223 */ /* 0x000fe20000010075 */
[C---:B------:R-:W-:Y:S01]  /*50ee0*/  FMUL.FTZ R117, R136.reuse, R19 ;  /* 0x0000001388757220 */ /* 0x040fe20000410000 */
[----:B------:R-:W-:Y:S01]  /*50ef0*/  FMUL.FTZ R118, R136, R118 ;  /* 0x0000007688767220 */ /* 0x000fe20000410000 */
[----:B------:R-:W-:Y:S02]  /*50f00*/  IMAD.U32 R19, R131, 0x10000, RZ ;  /* 0x0001000083137824 */ /* 0x000fe400078e00ff */
[----:B------:R-:W-:-:S02]  /*50f10*/  IMAD.U32 R21, R128, 0x10000, RZ ;  /* 0x0001000080157824 */ /* 0x000fc400078e00ff */
[----:B------:R-:W-:Y:S01]  /*50f20*/  IMAD.U32 R121, R123, 0x10000, RZ ;  /* 0x000100007b797824 */ /* 0x000fe200078e00ff */
[----:B------:R-:W3:Y:S01]  /*50f30*/  LDL R128, [R1+0x88] ;  /* 0x0000880001807983 */ /* 0x000ee20000100800 */
[----:B------:R-:W-:Y:S02]  /*50f40*/  FFMA.FTZ R21, R118, R21, R122 ;  /* 0x0000001576157223 */ /* 0x000fe4000001007a */
[----:B------:R-:W-:Y:S01]  /*50f50*/  FFMA.FTZ R19, R117, R19, R121 ;  /* 0x0000001375137223 */ /* 0x000fe20000010079 */
[----:B------:R-:W-:Y:S01]  /*50f60*/  F2FP.BF16.F32.PACK_AB R23, R120, R23 ;  /* 0x000000177817723e */ /* 0x000fe200000010ff */
[----:B------:R-:W3:Y:S01]  /*50f70*/  LDL R123, [R1+0x9c] ;  /* 0x00009c00017b7983 */ /* 0x000ee20000100800 */
[----:B------:R-:W-:Y:S02]  /*50f80*/  F2FP.BF16.F32.PACK_AB R21, R21, R18 ;  /* 0x000000121515723e */ /* 0x000fe400000010ff */
[----:B------:R-:W-:Y:S01]  /*50f90*/  F2FP.BF16.F32.PACK_AB R20, R19, R20 ;  /* 0x000000141314723e */ /* 0x000fe200000010ff */
[----:B------:R-:W-:Y:S01]  /*50fa0*/  IMAD.WIDE.U32 R18, R15, 0x10, R172 ;  /* 0x000000100f127825 */ /* 0x000fe200078e00ac */
[----:B------:R-:W-:Y:S01]  /*50fb0*/  F2FP.BF16.F32.PACK_AB R22, R119, R22 ;  /* 0x000000167716723e */ /* 0x000fe200000010ff */
[----:B------:R-:W3:Y:S04]  /*50fc0*/  LDL R120, [R1+0xac] ;  /* 0x0000ac0001787983 */ /* 0x000ee80000100800 */
[----:B------:R0:W-:Y:S04]  /*50fd0*/  STG.E.128 desc[UR6][R18.64], R20 ;  /* 0x0000001412007986 */ /* 0x0001e8000c101d06 */
[----:B------:R-:W3:Y:S04]  /*50fe0*/  LDL R121, [R1+0xa8] ;  /* 0x0000a80001797983 */ /* 0x000ee80000100800 */
[----:B------:R-:W3:Y:S04]  /*50ff0*/  LDL R119, [R1+0xbc] ;  /* 0x0000bc0001777983 */ /* 0x000ee80000100800 */
[----:B------:R-:W3:Y:S01]  /*51000*/  LDL R122, [R1+0xb8] ;  /* 0x0000b800017a7983 */ /* 0x000ee20000100800 */
[----:B------:R-:W-:-:S03]  /*51010*/  FMUL.FTZ R32, R136, R32 ;  /* 0x0000002088207220 */ /* 0x000fc60000410000 */
[----:B------:R-:W3:Y:S01]  /*51020*/  LDL R131, [R1+0x134] ;  /* 0x0001340001837983 */ /* 0x000ee20000100800 */
[----:B0-----:R-:W-:Y:S01]  /*51030*/  SHF.L.U32 R18, R64, 0x10, RZ ;  /* 0x0000001040127819 */ /* 0x001fe200000006ff */
[----:B------:R-:W-:Y:S01]  /*51040*/  IMAD.U32 R20, R224, 0x10000, RZ ;  /* 0x00010000e0147824 */ /* 0x000fe200078e00ff */
[----:B------:R-:W-:-:S03]  /*51050*/  SHF.L.U32 R21, R225, 0x10, RZ ;  /* 0x00000010e1157819 */ /* 0x000fc600000006ff */
[----:B------:R-:W-:Y:S01]  /*51060*/  FFMA.FTZ R20, R45, R20, R18 ;  /* 0x000000142d147223 */ /* 0x000fe20000010012 */
[----:B--2---:R-:W-:Y:S02]  /*51070*/  IMAD.U32 R19, R130, 0x10000, RZ ;  /* 0x0001000082137824 */ /* 0x004fe400078e00ff */
[----:B------:R-:W-:Y:S01]  /*51080*/  IMAD.U32 R18, R65, 0x10000, RZ ;  /* 0x0001000041127824 */ /* 0x000fe200078e00ff */
[----:B------:R-:W2:Y:S01]  /*51090*/  LDL R130, [R1+0x104] ;  /* 0x0001040001827983 */ /* 0x000ea20000100800 */
[----:B------:R-:W-:Y:S02]  /*510a0*/  IMAD.U32 R22, R129, 0x10000, RZ ;  /* 0x0001000081167824 */ /* 0x000fe400078e00ff */
[----:B------:R-:W-:Y:S01]  /*510b0*/  FFMA.FTZ R21, R17, R21, R18 ;  /* 0x0000001511157223 */ /* 0x000fe20000010012 */
[----:B------:R-:W-:Y:S02]  /*510c0*/  IMAD.U32 R45, R127, 0x10000, RZ ;  /* 0x000100007f2d7824 */ /* 0x000fe400078e00ff */
[----:B------:R-:W-:Y:S01]  /*510d0*/  FFMA.FTZ R117, R117, R19, R22 ;  /* 0x0000001375757223 */ /* 0x000fe20000010016 */
[----:B------:R-:W-:Y:S01]  /*510e0*/  IMAD.U32 R17, R66, 0x10000, RZ ;  /* 0x0001000042117824 */ /* 0x000fe200078e00ff */
[----:B------:R-:W2:Y:S01]  /*510f0*/  LDL R129, [R1+0x108] ;  /* 0x0001080001817983 */ /* 0x000ea20000100800 */
[----:B------:R-:W-:-:S03]  /*51100*/  IMAD.U32 R23, R227, 0x10000, RZ ;  /* 0x00010000e3177824 */ /* 0x000fc600078e00ff */
[----:B------:R-:W2:Y:S01]  /*51110*/  LDL R127, [R1+0x118] ;  /* 0x00011800017f7983 */ /* 0x000ea20000100800 */
[----:B----4-:R-:W-:-:S03]  /*51120*/  IMAD.U32 R18, R125, 0x10000, RZ ;  /* 0x000100007d127824 */ /* 0x010fc600078e00ff */
[----:B------:R-:W4:Y:S01]  /*51130*/  LDL R125, [R1+0xa0] ;  /* 0x0000a000017d7983 */ /* 0x000f220000100800 */
[----:B-----5:R-:W-:-:S03]  /*51140*/  SHF.L.U32 R19, R124, 0x10, RZ ;  /* 0x000000107c137819 */ /* 0x020fc600000006ff */
[----:B------:R-:W5:Y:S01]  /*51150*/  LDL R124, [R1+0xa4] ;  /* 0x0000a400017c7983 */ /* 0x000f620000100800 */
[----:B------:R-:W-:Y:S02]  /*51160*/  IMAD.U32 R22, R226, 0x10000, RZ ;  /* 0x00010000e2167824 */ /* 0x000fe400078e00ff */
[----:B------:R-:W-:Y:S02]  /*51170*/  FFMA.FTZ R18, R118, R18, R19 ;  /* 0x0000001276127223 */ /* 0x000fe40000010013 */
[----:B------:R-:W-:Y:S01]  /*51180*/  FFMA.FTZ R22, R47, R22, R17 ;  /* 0x000000162f167223 */ /* 0x000fe20000010011 */
[----:B------:R-:W-:Y:S01]  /*51190*/  SHF.L.U32 R19, R67, 0x10, RZ ;  /* 0x0000001043137819 */ /* 0x000fe200000006ff */
[----:B------:R-:W-:Y:S01]  /*511a0*/  FADD.FTZ R118, -R137, R31 ;  /* 0x0000001f89767221 */ /* 0x000fe20000010100 */
[----:B------:R-:W2:Y:S01]  /*511b0*/  LDL R47, [R1+0xcc] ;  /* 0x0000cc00012f7983 */ /* 0x000ea20000100800 */
[----:B---3--:R-:W-:Y:S02]  /*511c0*/  SHF.L.U32 R17, R128, 0x10, RZ ;  /* 0x0000001080117819 */ /* 0x008fe400000006ff */
[----:B------:R-:W-:Y:S01]  /*511d0*/  FFMA.FTZ R23, R24, R23, R19 ;  /* 0x0000001718177223 */ /* 0x000fe20000010013 */
[----:B------:R-:W-:-:S02]  /*511e0*/  IMAD.U32 R19, R126, 0x10000, RZ ;  /* 0x000100007e137824 */ /* 0x000fc400078e00ff */
[----:B------:R-:W-:Y:S01]  /*511f0*/  FMUL.FTZ R118, R136, R118 ;  /* 0x0000007688767220 */ /* 0x000fe20000410000 */
[----:B------:R-:W3:Y:S01]  /*51200*/  LDL R126, [R1+0xb0] ;  /* 0x0000b000017e7983 */ /* 0x000ee20000100800 */
[----:B------:R-:W-:Y:S01]  /*51210*/  FFMA.FTZ R116, R116, R17, R45 ;  /* 0x0000001174747223 */ /* 0x000fe2000001002d */
[----:B------:R-:W-:Y:S01]  /*51220*/  FADD.FTZ R17, -R137, R30 ;  /* 0x0000001e89117221 */ /* 0x000fe20000010100 */
[----:B------:R-:W-:Y:S01]  /*51230*/  IMAD.U32 R45, R123, 0x10000, RZ ;  /* 0x000100007b2d7824 */ /* 0x000fe200078e00ff */
[----:B------:R-:W-:Y:S01]  /*51240*/  SHF.L.U32 R24, R220, 0x10, RZ ;  /* 0x00000010dc187819 */ /* 0x000fe200000006ff */
[----:B------:R-:W2:Y:S01]  /*51250*/  LDL R123, [R1+0xb4] ;  /* 0x0000b400017b7983 */ /* 0x000ea20000100800 */
[----:B------:R-:W-:Y:S01]  /*51260*/  FMUL.FTZ R17, R136, R17 ;  /* 0x0000001188117220 */ /* 0x000fe20000410000 */
[----:B------:R-:W-:Y:S02]  /*51270*/  IMAD.U32 R30, R196, 0x10000, RZ ;  /* 0x00010000c41e7824 */ /* 0x000fe400078e00ff */
[----:B------:R-:W-:Y:S01]  /*51280*/  FFMA.FTZ R19, R29, R19, R45 ;  /* 0x000000131d137223 */ /* 0x000fe2000001002d */
[----:B------:R-:W-:Y:S01]  /*51290*/  IMAD.U32 R31, R120, 0x10000, RZ ;  /* 0x00010000781f7824 */ /* 0x000fe200078e00ff */
[----:B------:R-:W-:Y:S01]  /*512a0*/  F2FP.BF16.F32.PACK_AB R20, R117, R20 ;  /* 0x000000147514723e */ /* 0x000fe200000010ff */
[C---:B------:R-:W-:Y:S01]  /*512b0*/  FFMA.FTZ R29, R17.reuse, R24, R30 ;  /* 0x00000018111d7223 */ /* 0x040fe2000001001e */
[----:B------:R-:W-:Y:S01]  /*512c0*/  SHF.L.U32 R30, R168, 0x10, RZ ;  /* 0x00000010a81e7819 */ /* 0x000fe200000006ff */
[----:B------:R-:W-:Y:S01]  /*512d0*/  IMAD.U32 R24, R212, 0x10000, RZ ;  /* 0x00010000d4187824 */ /* 0x000fe200078e00ff */
[----:B------:R-:W2:Y:S03]  /*512e0*/  LDL R120, [R1+0xc8] ;  /* 0x0000c80001787983 */ /* 0x000ea60000100800 */
[----:B------:R-:W-:Y:S01]  /*512f0*/  FFMA.FTZ R17, R17, R24, R30 ;  /* 0x0000001811117223 */ /* 0x000fe2000001001e */
[----:B------:R-:W-:Y:S01]  /*51300*/  SHF.L.U32 R24, R121, 0x10, RZ ;  /* 0x0000001079187819 */ /* 0x000fe200000006ff */
[----:B------:R-:W-:Y:S01]  /*51310*/  IMAD.U32 R121, R213, 0x10000, RZ ;  /* 0x00010000d5797824 */ /* 0x000fe200078e00ff */
[----:B------:R-:W-:Y:S01]  /*51320*/  F2FP.BF16.F32.PACK_AB R22, R116, R22 ;  /* 0x000000167416723e */ /* 0x000fe200000010ff */
[----:B------:R-:W2:Y:S04]  /*51330*/  LDL R117, [R1+0xd4] ;  /* 0x0000d40001757983 */ /* 0x000ea80000100800 */
[----:B------:R-:W2:Y:S01]  /*51340*/  LDL R116, [R1+0xd8] ;  /* 0x0000d80001747983 */ /* 0x000ea20000100800 */
[----:B------:R-:W-:Y:S01]  /*51350*/  F2FP.BF16.F32.PACK_AB R21, R18, R21 ;  /* 0x000000151215723e */ /* 0x000fe200000010ff */
[----:B------:R-:W-:-:S02]  /*51360*/  IMAD.U32 R122, R122, 0x10000, RZ ;  /* 0x000100007a7a7824 */ /* 0x000fc400078e00ff */
[----:B------:R-:W2:Y:S01]  /*51370*/  LDL R128, [R1+0x10c] ;  /* 0x00010c0001807983 */ /* 0x000ea20000100800 */
[----:B----4-:R-:W-:-:S03]  /*51380*/  IMAD.U32 R30, R125, 0x10000, RZ ;  /* 0x000100007d1e7824 */ /* 0x010fc600078e00ff */
[----:B------:R-:W4:Y:S01]  /*51390*/  LDL R125, [R1+0xc0] ;  /* 0x0000c000017d7983 */ /* 0x000f220000100800 */
[----:B-----5:R-:W-:-:S03]  /*513a0*/  IMAD.U32 R45, R124, 0x10000, RZ ;  /* 0x000100007c2d7824 */ /* 0x020fc600078e00ff */
[----:B------:R-:W5:Y:S01]  /*513b0*/  LDL R124, [R1+0xc4] ;  /* 0x0000c400017c7983 */ /* 0x000f620000100800 */
[C---:B------:R-:W-:Y:S01]  /*513c0*/  FFMA.FTZ R30, R118.reuse, R30, R45 ;  /* 0x0000001e761e7223 */ /* 0x040fe2000001002d */
[----:B------:R-:W-:Y:S01]  /*513d0*/  FFMA.FTZ R118, R118, R24, R31 ;  /* 0x0000001876767223 */ /* 0x000fe2000001001f */
[----:B------:R-:W-:-:S04]  /*513e0*/  IMAD.U32 R24, R169, 0x10000, RZ ;  /* 0x00010000a9187824 */ /* 0x000fc800078e00ff */
[----:B------:R-:W-:Y:S01]  /*513f0*/  FFMA.FTZ R121, R32, R121, R24 ;  /* 0x0000007920797223 */ /* 0x000fe20000010018 */
[----:B------:R-:W-:Y:S01]  /*51400*/  FADD.FTZ R24, -R137, R25 ;  /* 0x0000001989187221 */ /* 0x000fe20000010100 */
[----:B------:R-:W-:Y:S02]  /*51410*/  SHF.L.U32 R25, R119, 0x10, RZ ;  /* 0x0000001077197819 */ /* 0x000fe400000006ff */
[----:B------:R-:W5:Y:S01]  /*51420*/  LDL R119, [R1+0xd0] ;  /* 0x0000d00001777983 */ /* 0x000f620000100800 */
[----:B------:R-:W-:Y:S01]  /*51430*/  SHF.L.U32 R45, R197, 0x10, RZ ;  /* 0x00000010c52d7819 */ /* 0x000fe200000006ff */
[----:B------:R-:W-:Y:S02]  /*51440*/  IMAD.U32 R31, R221, 0x10000, RZ ;  /* 0x00010000dd1f7824 */ /* 0x000fe400078e00ff */
[----:B------:R-:W-:Y:S02]  /*51450*/  FMUL.FTZ R24, R136, R24 ;  /* 0x0000001888187220 */ /* 0x000fe40000410000 */
[----:B------:R-:W-:Y:S01]  /*51460*/  FFMA.FTZ R31, R32, R31, R45 ;  /* 0x0000001f201f7223 */ /* 0x000fe2000001002d */
[----:B---3--:R-:W-:Y:S01]  /*51470*/  SHF.L.U32 R32, R126, 0x10, RZ ;  /* 0x000000107e207819 */ /* 0x008fe200000006ff */
[----:B--2---:R-:W-:Y:S01]  /*51480*/  IMAD.U32 R45, R123, 0x10000, RZ ;  /* 0x000100007b2d7824 */ /* 0x004fe200078e00ff */
[----:B------:R-:W-:Y:S01]  /*51490*/  F2FP.BF16.F32.PACK_AB R23, R19, R23 ;  /* 0x000000171317723e */ /* 0x000fe200000010ff */
[----:B------:R-:W-:-:S04]  /*514a0*/  IMAD.WIDE.U32 R18, R15, 0x10, R132 ;  /* 0x000000100f127825 */ /* 0x000fc800078e0084 */
[C---:B------:R-:W-:Y:S01]  /*514b0*/  FFMA.FTZ R122, R24.reuse, R122, R25 ;  /* 0x0000007a187a7223 */ /* 0x040fe20000010019 */
[----:B------:R-:W-:Y:S01]  /*514c0*/  FFMA.FTZ R15, R24, R32, R45 ;  /* 0x00000020180f7223 */ /* 0x000fe2000001002d */
[----:B------:R-:W2:Y:S04]  /*514d0*/  LDL R126, [R1+0x110] ;  /* 0x00011000017e7983 */ /* 0x000ea80000100800 */
[----:B------:R-:W3:Y:S04]  /*514e0*/  LDL R45, [R1+0xdc] ;  /* 0x0000dc00012d7983 */ /* 0x000ee80000100800 */
[----:B------:R0:W-:Y:S01]  /*514f0*/  STG.E.128 desc[UR6][R18.64], R20 ;  /* 0x0000001412007986 */ /* 0x0001e2000c101d06 */
[----:B------:R-:W-:Y:S01]  /*51500*/  FADD.FTZ R25, -R137, R26 ;  /* 0x0000001a89197221 */ /* 0x000fe20000010100 */
[----:B------:R-:W-:Y:S01]  /*51510*/  SHF.L.U32 R123, R214, 0x10, RZ ;  /* 0x00000010d67b7819 */ /* 0x000fe200000006ff */
[----:B------:R-:W-:-:S02]  /*51520*/  IMAD.U32 R24, R222, 0x10000, RZ ;  /* 0x00010000de187824 */ /* 0x000fc400078e00ff */
[----:B------:R-:W-:Y:S01]  /*51530*/  FMUL.FTZ R25, R136, R25 ;  /* 0x0000001988197220 */ /* 0x000fe20000410000 */
[----:B0-----:R-:W-:Y:S01]  /*51540*/  FADD.FTZ R20, -R137, R27 ;  /* 0x0000001b89147221 */ /* 0x001fe20000010100 */
[----:B------:R-:W-:Y:S01]  /*51550*/  IMAD.U32 R21, R47, 0x10000, RZ ;  /* 0x000100002f157824 */ /* 0x000fe200078e00ff */
[----:B------:R-:W2:Y:S01]  /*51560*/  LDL R27, [R1+0xec] ;  /* 0x0000ec00011b7983 */ /* 0x000ea20000100800 */
[----:B------:R-:W-:Y:S02]  /*51570*/  IMAD.U32 R22, R198, 0x10000, RZ ;  /* 0x00010000c6167824 */ /* 0x000fe400078e00ff */
[----:B------:R-:W-:Y:S01]  /*51580*/  FMUL.FTZ R20, R136, R20 ;  /* 0x0000001488147220 */ /* 0x000fe20000410000 */
[----:B------:R-:W-:Y:S01]  /*51590*/  IMAD.U32 R19, R170, 0x10000, RZ ;  /* 0x00010000aa137824 */ /* 0x000fe200078e00ff */
[----:B------:R-:W2:Y:S01]  /*515a0*/  LDL R47, [R1+0xe8] ;  /* 0x0000e800012f7983 */ /* 0x000ea20000100800 */
[C---:B------:R-:W-:Y:S02]  /*515b0*/  FFMA.FTZ R22, R25.reuse, R24, R22 ;  /* 0x0000001819167223 */ /* 0x040fe40000010016 */
[----:B------:R-:W-:Y:S01]  /*515c0*/  FFMA.FTZ R123, R25, R123, R19 ;  /* 0x0000007b197b7223 */ /* 0x000fe20000010013 */
[----:B------:R-:W-:Y:S01]  /*515d0*/  SHF.L.U32 R25, R223, 0x10, RZ ;  /* 0x00000010df197819 */ /* 0x000fe200000006ff */
[----:B------:R-:W-:-:S02]  /*515e0*/  IMAD.U32 R19, R199, 0x10000, RZ ;  /* 0x00010000c7137824 */ /* 0x000fc400078e00ff */
[----:B------:R-:W-:Y:S02]  /*515f0*/  IMAD.U32 R26, R117, 0x10000, RZ ;  /* 0x00010000751a7824 */ /* 0x000fe400078e00ff */
[----:B------:R-:W2:Y:S01]  /*51600*/  LDL R117, [R1+0xf8] ;  /* 0x0000f80001757983 */ /* 0x000ea20000100800 */
[----:B----4-:R-:W-:Y:S02]  /*51610*/  IMAD.U32 R18, R125, 0x10000, RZ ;  /* 0x000100007d127824 */ /* 0x010fe400078e00ff */
[----:B------:R-:W-:Y:S02]  /*51620*/  IMAD.U32 R125, R120, 0x10000, RZ ;  /* 0x00010000787d7824 */ /* 0x000fe400078e00ff */
[----:B------:R-:W4:Y:S01]  /*51630*/  LDL R120, [R1+0xe4] ;  /* 0x0000e40001787983 */ /* 0x000f220000100800 */
[----:B-----5:R-:W-:-:S03]  /*51640*/  SHF.L.U32 R23, R124, 0x10, RZ ;  /* 0x000000107c177819 */ /* 0x020fc600000006ff */
[----:B------:R-:W5:Y:S01]  /*51650*/  LDL R124, [R1+0xe0] ;  /* 0x0000e000017c7983 */ /* 0x000f620000100800 */
[----:B------:R-:W-:Y:S01]  /*51660*/  FFMA.FTZ R125, R20, R125, R21 ;  /* 0x0000007d147d7223 */ /* 0x000fe20000010015 */
[----:B------:R-:W-:Y:S01]  /*51670*/  FADD.FTZ R21, -R137, R33 ;  /* 0x0000002189157221 */ /* 0x000fe20000010100 */
[----:B------:R-:W-:Y:S02]  /*51680*/  FMUL.FTZ R33, R136, R28 ;  /* 0x0000001c88217220 */ /* 0x000fe40000410000 */
[----:B------:R-:W5:Y:S02]  /*51690*/  LDL R28, [R1+0xf0] ;  /* 0x0000f000011c7983 */ /* 0x000f640000100800 */
[----:B------:R-:W-:Y:S01]  /*516a0*/  FFMA.FTZ R19, R33, R25, R19 ;  /* 0x0000001921137223 */ /* 0x000fe20000010013 */
[----:B------:R-:W-:Y:S01]  /*516b0*/  SHF.L.U32 R25, R116, 0x10, RZ ;  /* 0x0000001074197819 */ /* 0x000fe200000006ff */
[----:B------:R-:W-:Y:S01]  /*516c0*/  IMAD.U32 R24, R119, 0x10000, RZ ;  /* 0x0001000077187824 */ /* 0x000fe200078e00ff */
[----:B------:R-:W5:Y:S04]  /*516d0*/  LDL R116, [R1+0xfc] ;  /* 0x0000fc0001747983 */ /* 0x000f680000100800 */
[----:B------:R-:W5:Y:S01]  /*516e0*/  LDL R119, [R1+0xf4] ;  /* 0x0000f40001777983 */ /* 0x000f620000100800 */
[----:B------:R-:W-:Y:S01]  /*516f0*/  FFMA.FTZ R18, R20, R18, R23 ;  /* 0x0000001214127223 */ /* 0x000fe20000010017 */
[----:B------:R-:W-:Y:S01]  /*51700*/  SHF.L.U32 R23, R171, 0x10, RZ ;  /* 0x00000010ab177819 */ /* 0x000fe200000006ff */
[----:B------:R-:W-:-:S02]  /*51710*/  IMAD.U32 R20, R215, 0x10000, RZ ;  /* 0x00010000d7147824 */ /* 0x000fc400078e00ff */
[----:B------:R-:W-:Y:S02]  /*51720*/  FMUL.FTZ R21, R136, R21 ;  /* 0x0000001588157220 */ /* 0x000fe40000410000 */
[----:B------:R-:W-:Y:S02]  /*51730*/  FFMA.FTZ R33, R33, R20, R23 ;  /* 0x0000001421217223 */ /* 0x000fe40000010017 */
[----:B------:R-:W-:Y:S01]  /*51740*/  FFMA.FTZ R23, R21, R24, R26 ;  /* 0x0000001815177223 */ /* 0x000fe2000001001a */
[----:B------:R-:W-:Y:S01]  /*51750*/  FADD.FTZ R24, -R137, R40 ;  /* 0x0000002889187221 */ /* 0x000fe20000010100 */
[----:B---3--:R-:W-:Y:S01]  /*51760*/  IMAD.U32 R40, R45, 0x10000, RZ ;  /* 0x000100002d287824 */ /* 0x008fe200078e00ff */
[----:B------:R-:W-:Y:S01]  /*51770*/  SHF.L.U32 R20, R200, 0x10, RZ ;  /* 0x00000010c8147819 */ /* 0x000fe200000006ff */
[----:B------:R-:W-:Y:S02]  /*51780*/  IMAD.U32 R45, R208, 0x10000, RZ ;  /* 0x00010000d02d7824 */ /* 0x000fe400078e00ff */
[----:B------:R-:W-:Y:S01]  /*51790*/  FMUL.FTZ R24, R136, R24 ;  /* 0x0000001888187220 */ /* 0x000fe20000410000 */
[----:B------:R-:W-:Y:S01]  /*517a0*/  FFMA.FTZ R40, R21, R25, R40 ;  /* 0x0000001915287223 */ /* 0x000fe20000010028 */
[----:B------:R-:W-:Y:S01]  /*517b0*/  FADD.FTZ R25, -R137, R41 ;  /* 0x0000002989197221 */ /* 0x000fe20000010100 */
[----:B------:R-:W-:-:S02]  /*517c0*/  IMAD.U32 R21, R204, 0x10000, RZ ;  /* 0x00010000cc157824 */ /* 0x000fc400078e00ff */
[----:B------:R-:W-:Y:S01]  /*517d0*/  FFMA.FTZ R45, R24, R45, R20 ;  /* 0x0000002d182d7223 */ /* 0x000fe20000010014 */
[----:B------:R-:W-:Y:S02]  /*517e0*/  IMAD.U32 R26, R176, 0x10000, RZ ;  /* 0x00010000b01a7824 */ /* 0x000fe400078e00ff */
[----:B------:R-:W-:Y:S02]  /*517f0*/  FMUL.FTZ R25, R136, R25 ;  /* 0x0000001988197220 */ /* 0x000fe40000410000 */
[----:B------:R-:W-:Y:S01]  /*51800*/  FFMA.FTZ R24, R24, R21, R26 ;  /* 0x0000001518187223 */ /* 0x000fe2000001001a */
[----:B------:R-:W-:-:S04]  /*51810*/  FADD.FTZ R26, -R137, R42 ;  /* 0x0000002a891a7221 */ /* 0x000fc80000010100 */
[----:B------:R-:W-:Y:S01]  /*51820*/  FMUL.FTZ R26, R136, R26 ;  /* 0x0000001a881a7220 */ /* 0x000fe20000410000 */
[----:B--2---:R-:W-:Y:S01]  /*51830*/  SHF.L.U32 R21, R27, 0x10, RZ ;  /* 0x000000101b157819 */ /* 0x004fe200000006ff */
[----:B------:R-:W-:Y:S01]  /*51840*/  IMAD.U32 R27, R201, 0x10000, RZ ;  /* 0x00010000c91b7824 */ /* 0x000fe200078e00ff */
[----:B------:R-:W-:Y:S02]  /*51850*/  F2FP.BF16.F32.PACK_AB R23, R23, R19 ;  /* 0x000000131717723e */ /* 0x000fe400000010ff */
[----:B------:R-:W-:Y:S01]  /*51860*/  F2FP.BF16.F32.PACK_AB R22, R18, R22 ;  /* 0x000000161216723e */ /* 0x000fe200000010ff */
[----:B------:R-:W-:Y:S01]  /*51870*/  IMAD.WIDE.U32 R18, R16, 0x10, R172 ;  /* 0x0000001010127825 */ /* 0x000fe200078e00ac */
[----:B------:R-:W-:-:S05]  /*51880*/  PRMT R32, R97, 0x7632, R32 ;  /* 0x0000763261207816 */ /* 0x000fca0000000020 */
[----:B------:R-:W-:Y:S02]  /*51890*/  IMAD.U32 R32, R32, 0x10000, RZ ;  /* 0x0001000020207824 */ /* 0x000fe400078e00ff */
[----:B----4-:R-:W-:Y:S01]  /*518a0*/  IMAD.U32 R20, R120, 0x10000, RZ ;  /* 0x0001000078147824 */ /* 0x010fe200078e00ff */
[----:B-----5:R-:W-:Y:S02]  /*518b0*/  SHF.L.U32 R41, R124, 0x10, RZ ;  /* 0x000000107c297819 */ /* 0x020fe400000006ff */
[----:B------:R-:W2:Y:S03]  /*518c0*/  LDL R124, [R1+0x100] ;  /* 0x00010000017c7983 */ /* 0x000ea60000100800 */
[----:B------:R-:W-:Y:S01]  /*518d0*/  FFMA.FTZ R41, R25, R41, R20 ;  /* 0x0000002919297223 */ /* 0x000fe20000010014 */
[----:B------:R-:W-:Y:S02]  /*518e0*/  IMAD.U32 R20, R47, 0x10000, RZ ;  /* 0x000100002f147824 */ /* 0x000fe400078e00ff */
[----:B------:R-:W-:-:S02]  /*518f0*/  IMAD.U32 R47, R209, 0x10000, RZ ;  /* 0x00010000d12f7824 */ /* 0x000fc400078e00ff */
[----:B------:R-:W-:Y:S01]  /*51900*/  FFMA.FTZ R25, R25, R20, R21 ;  /* 0x0000001419197223 */ /* 0x000fe20000010015 */
[----:B------:R-:W-:Y:S01]  /*51910*/  SHF.L.U32 R20, R205, 0x10, RZ ;  /* 0x00000010cd147819 */ /* 0x000fe200000006ff */
[----:B------:R-:W-:Y:S02]  /*51920*/  IMAD.U32 R21, R177, 0x10000, RZ ;  /* 0x00010000b1157824 */ /* 0x000fe400078e00ff */
[----:B------:R-:W-:Y:S01]  /*51930*/  FFMA.FTZ R47, R26, R47, R27 ;  /* 0x0000002f1a2f7223 */ /* 0x000fe2000001001b */
[----:B------:R-:W-:Y:S02]  /*51940*/  IMAD.U32 R120, R28, 0x10000, RZ ;  /* 0x000100001c787824 */ /* 0x000fe400078e00ff */
[----:B------:R-:W-:Y:S01]  /*51950*/  FADD.FTZ R28, -R137, R35 ;  /* 0x00000023891c7221 */ /* 0x000fe20000010100 */
[----:B------:R-:W-:Y:S01]  /*51960*/  FFMA.FTZ R26, R26, R20, R21 ;  /* 0x000000141a1a7223 */ /* 0x000fe20000010015 */
[----:B------:R-:W-:Y:S01]  /*51970*/  F2FP.BF16.F32.PACK_AB R20, R30, R29 ;  /* 0x0000001d1e14723e */ /* 0x000fe200000010ff */
[----:B------:R-:W-:Y:S01]  /*51980*/  IMAD.U32 R27, R117, 0x10000, RZ ;  /* 0x00010000751b7824 */ /* 0x000fe200078e00ff */
[----:B------:R-:W-:Y:S01]  /*51990*/  F2FP.BF16.F32.PACK_AB R21, R15, R31 ;  /* 0x0000001f0f15723e */ /* 0x000fe200000010ff */
[----:B------:R-:W-:Y:S01]  /*519a0*/  IMAD.U32 R15, R116, 0x10000, RZ ;  /* 0x00010000740f7824 */ /* 0x000fe200078e00ff */
[----:B------:R-:W-:Y:S01]  /*519b0*/  SHF.L.U32 R29, R119, 0x10, RZ ;  /* 0x00000010771d7819 */ /* 0x000fe200000006ff */
[----:B------:R-:W-:Y:S01]  /*519c0*/  FMUL.FTZ R28, R136, R28 ;  /* 0x0000001c881c7220 */ /* 0x000fe20000410000 */
[----:B------:R-:W3:Y:S03]  /*519d0*/  LDL R35, [R1+0x114] ;  /* 0x0001140001237983 */ /* 0x000ee60000100800 */
[C---:B------:R-:W-:Y:S01]  /*519e0*/  FFMA.FTZ R120, R28.reuse, R120, R29 ;  /* 0x000000781c787223 */ /* 0x040fe2000001001d */
[----:B------:R-:W4:Y:S01]  /*519f0*/  LDL R116, [R1+0x11c] ;  /* 0x00011c0001747983 */ /* 0x000f220000100800 */
[----:B------:R-:W-:Y:S01]  /*51a00*/  FFMA.FTZ R27, R28, R27, R15 ;  /* 0x0000001b1c1b7223 */ /* 0x000fe2000001000f */
[----:B------:R-:W-:-:S02]  /*51a10*/  PRMT R28, R108, 0x7632, R28 ;  /* 0x000076326c1c7816 */ /* 0x000fc4000000001c */
[----:B------:R0:W-:Y:S01]  /*51a20*/  STG.E.128 desc[UR6][R18.64], R20 ;  /* 0x0000001412007986 */ /* 0x0001e2000c101d06 */
[----:B------:R-:W-:Y:S02]  /*51a30*/  PRMT R15, R84, 0x7632, R15 ;  /* 0x00007632540f7816 */ /* 0x000fe4000000000f */
[----:B------:R-:W-:Y:S01]  /*51a40*/  PRMT R31, R80, 0x7632, R31 ;  /* 0x00007632501f7816 */ /* 0x000fe2000000001f */
[----:B------:R-:W-:Y:S02]  /*51a50*/  IMAD.U32 R28, R28, 0x10000, RZ ;  /* 0x000100001c1c7824 */ /* 0x000fe400078e00ff */
[----:B------:R-:W-:Y:S02]  /*51a60*/  IMAD.U32 R15, R15, 0x10000, RZ ;  /* 0x000100000f0f7824 */ /* 0x000fe400078e00ff */
[----:B------:R-:W-:Y:S01]  /*51a70*/  IMAD.U32 R31, R31, 0x10000, RZ ;  /* 0x000100001f1f7824 */ /* 0x000fe200078e00ff */
[----:B0-----:R-:W-:Y:S01]  /*51a80*/  PRMT R18, R96, 0x7632, R18 ;  /* 0x0000763260127816 */ /* 0x001fe20000000012 */
[C---:B------:R-:W-:Y:S01]  /*51a90*/  FADD.FTZ R21, -R137.reuse, R149 ;  /* 0x0000009589157221 */ /* 0x040fe20000010100 */
[----:B------:R-:W-:Y:S01]  /*51aa0*/  PRMT R20, R72, 0x7632, R20 ;  /* 0x0000763248147816 */ /* 0x000fe20000000014 */
[----:B------:R-:W-:Y:S01]  /*51ab0*/  FADD.FTZ R23, -R137, R140 ;  /* 0x0000008c89177221 */ /* 0x000fe20000010100 */
[----:B------:R-:W-:Y:S01]  /*51ac0*/  PRMT R22, R112, 0x7632, R22 ;  /* 0x0000763270167816 */ /* 0x000fe20000000016 */
[----:B------:R-:W-:Y:S01]  /*51ad0*/  FMUL.FTZ R21, R136, R21 ;  /* 0x0000001588157220 */ /* 0x000fe20000410000 */
[----:B------:R-:W-:Y:S01]  /*51ae0*/  SHF.L.U32 R18, R18, 0x10, RZ ;  /* 0x0000001012127819 */ /* 0x000fe200000006ff */
[----:B------:R-:W-:Y:S01]  /*51af0*/  IMAD.U32 R20, R20, 0x10000, RZ ;  /* 0x0001000014147824 */ /* 0x000fe200078e00ff */
[----:B------:R-:W-:Y:S01]  /*51b00*/  SHF.L.U32 R22, R22, 0x10, RZ ;  /* 0x0000001016167819 */ /* 0x000fe200000006ff */
[----:B------:R-:W-:Y:S01]  /*51b10*/  FMUL.FTZ R23, R136, R23 ;  /* 0x0000001788177220 */ /* 0x000fe20000410000 */
[C---:B------:R-:W-:Y:S01]  /*51b20*/  FFMA.FTZ R28, R21.reuse, R28, R15 ;  /* 0x0000001c151c7223 */ /* 0x040fe2000001000f */
[----:B------:R-:W-:Y:S01]  /*51b30*/  FFMA.FTZ R15, R21, R18, R20 ;  /* 0x00000012150f7223 */ /* 0x000fe20000010014 */
[----:B------:R-:W-:Y:S01]  /*51b40*/  PRMT R21, R73, 0x7632, R21 ;  /* 0x0000763249157816 */ /* 0x000fe20000000015 */
[----:B------:R-:W-:Y:S01]  /*51b50*/  FFMA.FTZ R31, R23, R22, R31 ;  /* 0x00000016171f7223 */ /* 0x000fe2000001001f */
[C---:B------:R-:W-:Y:S01]  /*51b60*/  FADD.FTZ R22, -R137.reuse, R151 ;  /* 0x0000009789167221 */ /* 0x040fe20000010100 */
[----:B------:R-:W-:Y:S01]  /*51b70*/  FADD.FTZ R117, -R137, R36 ;  /* 0x0000002489757221 */ /* 0x000fe20000010100 */
[----:B------:R-:W-:Y:S01]  /*51b80*/  SHF.L.U32 R21, R21, 0x10, RZ ;  /* 0x0000001015157819 */ /* 0x000fe200000006ff */
[----:B------:R-:W-:-:S02]  /*51b90*/  IMAD.U32 R18, R210, 0x10000, RZ ;  /* 0x00010000d2127824 */ /* 0x000fc400078e00ff */
[----:B------:R-:W-:Y:S01]  /*51ba0*/  FMUL.FTZ R22, R136, R22 ;  /* 0x0000001688167220 */ /* 0x000fe20000410000 */
[----:B------:R-:W-:Y:S02]  /*51bb0*/  IMAD.U32 R20, R202, 0x10000, RZ ;  /* 0x00010000ca147824 */ /* 0x000fe400078e00ff */
[----:B------:R-:W-:Y:S01]  /*51bc0*/  FMUL.FTZ R117, R136, R117 ;  /* 0x0000007588757220 */ /* 0x000fe20000410000 */
[----:B------:R-:W-:Y:S02]  /*51bd0*/  PRMT R19, R100, 0x7632, R19 ;  /* 0x0000763264137816 */ /* 0x000fe40000000013 */
[----:B------:R-:W-:Y:S01]  /*51be0*/  PRMT R30, R68, 0x7632, R30 ;  /* 0x00007632441e7816 */ /* 0x000fe2000000001e */
[----:B------:R-:W-:Y:S01]  /*51bf0*/  FFMA.FTZ R32, R22, R32, R21 ;  /* 0x0000002016207223 */ /* 0x000fe20000010015 */
[----:B------:R-:W-:Y:S01]  /*51c00*/  FFMA.FTZ R18, R117, R18, R20 ;  /* 0x0000001275127223 */ /* 0x000fe20000010014 */
[----:B------:R-:W-:Y:S01]  /*51c10*/  SHF.L.U32 R21, R178, 0x10, RZ ;  /* 0x00000010b2157819 */ /* 0x000fe200000006ff */
[----:B------:R-:W-:Y:S01]  /*51c20*/  IMAD.U32 R20, R206, 0x10000, RZ ;  /* 0x00010000ce147824 */ /* 0x000fe200078e00ff */
[----:B------:R-:W-:Y:S01]  /*51c30*/  SHF.L.U32 R30, R30, 0x10, RZ ;  /* 0x000000101e1e7819 */ /* 0x000fe200000006ff */
[----:B------:R-:W-:-:S02]  /*51c40*/  IMAD.U32 R19, R19, 0x10000, RZ ;  /* 0x0001000013137824 */ /* 0x000fc400078e00ff */
[----:B------:R-:W-:Y:S01]  /*51c50*/  FFMA.FTZ R117, R117, R20, R21 ;  /* 0x0000001475757223 */ /* 0x000fe20000010015 */
[----:B------:R-:W-:Y:S01]  /*51c60*/  SHF.L.U32 R21, R129, 0x10, RZ ;  /* 0x0000001081157819 */ /* 0x000fe200000006ff */
[----:B------:R-:W-:Y:S01]  /*51c70*/  FFMA.FTZ R30, R23, R19, R30 ;  /* 0x00000013171e7223 */ /* 0x000fe2000001001e */
[----:B------:R-:W-:Y:S01]  /*51c80*/  PRMT R19, R109, 0x7632, R19 ;  /* 0x000076326d137816 */ /* 0x000fe20000000013 */
[----:B------:R-:W5:Y:S01]  /*51c90*/  LDL R129, [R1+0x120] ;  /* 0x0001200001817983 */ /* 0x000f620000100800 */
[----:B------:R-:W-:Y:S02]  /*51ca0*/  PRMT R29, R85, 0x7632, R29 ;  /* 0x00007632551d7816 */ /* 0x000fe4000000001d */
[----:B------:R-:W-:-:S03]  /*51cb0*/  SHF.L.U32 R19, R19, 0x10, RZ ;  /* 0x0000001013137819 */ /* 0x000fc600000006ff */
[----:B------:R-:W-:-:S04]  /*51cc0*/  IMAD.U32 R29, R29, 0x10000, RZ ;  /* 0x000100001d1d7824 */ /* 0x000fc800078e00ff */
[----:B------:R-:W-:Y:S01]  /*51cd0*/  FFMA.FTZ R29, R22, R19, R29 ;  /* 0x00000013161d7223 */ /* 0x000fe2000001001d */
[----:B------:R-:W-:Y:S02]  /*51ce0*/  IMAD.U32 R19, R130, 0x10000, RZ ;  /* 0x0001000082137824 */ /* 0x000fe400078e00ff */
[----:B------:R-:W5:Y:S01]  /*51cf0*/  LDL R130, [R1+0x124] ;  /* 0x0001240001827983 */ /* 0x000f620000100800 */
[----:B------:R-:W-:-:S03]  /*51d00*/  IMAD.U32 R22, R128, 0x10000, RZ ;  /* 0x0001000080167824 */ /* 0x000fc600078e00ff */
[----:B------:R-:W5:Y:S01]  /*51d10*/  LDL R128, [R1+0x128] ;  /* 0x0001280001807983 */ /* 0x000f620000100800 */
[C---:B------:R-:W-:Y:S01]  /*51d20*/  FADD.FTZ R119, -R137.reuse, R37 ;  /* 0x0000002589777221 */ /* 0x040fe20000010100 */
[----:B------:R-:W-:-:S03]  /*51d30*/  FADD.FTZ R149, -R137, R38 ;  /* 0x0000002689957221 */ /* 0x000fc60000010100 */
[C---:B------:R-:W-:Y:S01]  /*51d40*/  FMUL.FTZ R119, R136.reuse, R119 ;  /* 0x0000007788777220 */ /* 0x040fe20000410000 */
[----:B------:R-:W-:Y:S01]  /*51d50*/  SHF.L.U32 R20, R203, 0x10, RZ ;  /* 0x00000010cb147819 */ /* 0x000fe200000006ff */
[----:B------:R-:W-:Y:S01]  /*51d60*/  FMUL.FTZ R149, R136, R149 ;  /* 0x0000009588957220 */ /* 0x000fe20000410000 */
[----:B------:R-:W-:Y:S01]  /*51d70*/  SHF.L.U32 R126, R126, 0x10, RZ ;  /* 0x000000107e7e7819 */ /* 0x000fe200000006ff */
[----:B------:R-:W-:-:S04]  /*51d80*/  FADD.FTZ R23, -R137, R139 ;  /* 0x0000008b89177221 */ /* 0x000fc80000010100 */
[----:B------:R-:W-:Y:S01]  /*51d90*/  FMUL.FTZ R23, R136, R23 ;  /* 0x0000001788177220 */ /* 0x000fe20000410000 */
[----:B------:R-:W-:Y:S02]  /*51da0*/  SHF.L.U32 R38, R81, 0x10, RZ ;  /* 0x0000001051267819 */ /* 0x000fe400000006ff */
[----:B------:R-:W-:Y:S01]  /*51db0*/  PRMT R42, R111, 0x7632, R42 ;  /* 0x000076326f2a7816 */ /* 0x000fe2000000002a */
[----:B------:R-:W-:Y:S02]  /*51dc0*/  IMAD.U32 R37, R101, 0x10000, RZ ;  /* 0x0001000065257824 */ /* 0x000fe400078e00ff */
[----:B------:R-:W-:Y:S02]  /*51dd0*/  IMAD.U32 R36, R69, 0x10000, RZ ;  /* 0x0001000045247824 */ /* 0x000fe400078e00ff */
[----:B------:R-:W-:Y:S02]  /*51de0*/  IMAD.U32 R42, R42, 0x10000, RZ ;  /* 0x000100002a2a7824 */ /* 0x000fe400078e00ff */
[----:B--2---:R-:W-:-:S04]  /*51df0*/  IMAD.U32 R124, R124, 0x10000, RZ ;  /* 0x000100007c7c7824 */ /* 0x004fc800078e00ff */
[----:B------:R-:W-:Y:S01]  /*51e00*/  FFMA.FTZ R124, R119, R124, R19 ;  /* 0x0000007c777c7223 */ /* 0x000fe20000010013 */
[----:B------:R-:W-:Y:S02]  /*51e10*/  IMAD.U32 R19, R211, 0x10000, RZ ;  /* 0x00010000d3137824 */ /* 0x000fe400078e00ff */
[----:B------:R-:W-:Y:S01]  /*51e20*/  FFMA.FTZ R119, R119, R21, R22 ;  /* 0x0000001577777223 */ /* 0x000fe20000010016 */
[----:B------:R-:W-:Y:S02]  /*51e30*/  IMAD.U32 R21, R207, 0x10000, RZ ;  /* 0x00010000cf157824 */ /* 0x000fe400078e00ff */
[----:B------:R-:W-:Y:S01]  /*51e40*/  FFMA.FTZ R19, R149, R19, R20 ;  /* 0x0000001395137223 */ /* 0x000fe20000010014 */
[----:B------:R-:W-:Y:S02]  /*51e50*/  IMAD.U32 R22, R179, 0x10000, RZ ;  /* 0x00010000b3167824 */ /* 0x000fe400078e00ff */
[----:B------:R-:W-:Y:S02]  /*51e60*/  FADD.FTZ R20, -R137, R39 ;  /* 0x0000002789147221 */ /* 0x000fe40000010100 */
[----:B------:R-:W-:-:S02]  /*51e70*/  FFMA.FTZ R149, R149, R21, R22 ;  /* 0x0000001595957223 */ /* 0x000fc40000010016 */
[----:B------:R-:W-:Y:S01]  /*51e80*/  FMUL.FTZ R20, R136, R20 ;  /* 0x0000001488147220 */ /* 0x000fe20000410000 */
[----:B------:R-:W-:Y:S02]  /*51e90*/  IMAD.U32 R21, R127, 0x10000, RZ ;  /* 0x000100007f157824 */ /* 0x000fe400078e00ff */
[----:B------:R-:W2:Y:S01]  /*51ea0*/  LDL R127, [R1+0x12c] ;  /* 0x00012c00017f7983 */ /* 0x000ea20000100800 */
[----:B---3--:R-:W-:Y:S01]  /*51eb0*/  IMAD.U32 R35, R35, 0x10000, RZ ;  /* 0x0001000023237824 */ /* 0x008fe200078e00ff */
[----:B----4-:R-:W-:-:S03]  /*51ec0*/  SHF.L.U32 R22, R116, 0x10, RZ ;  /* 0x0000001074167819 */ /* 0x010fc600000006ff */
[----:B------:R-:W-:Y:S01]  /*51ed0*/  FFMA.FTZ R126, R20, R126, R35 ;  /* 0x0000007e147e7223 */ /* 0x000fe20000010023 */
[----:B------:R-:W-:Y:S01]  /*51ee0*/  SHF.L.U32 R35, R100, 0x10, RZ ;  /* 0x0000001064237819 */ /* 0x000fe200000006ff */
[----:B------:R-:W-:Y:S02]  /*51ef0*/  IMAD.U32 R116, R112, 0x10000, RZ ;  /* 0x0001000070747824 */ /* 0x000fe400078e00ff */
[----:B------:R-:W-:Y:S01]  /*51f00*/  FFMA.FTZ R139, R20, R21, R22 ;  /* 0x00000015148b7223 */ /* 0x000fe20000010016 */
[----:B------:R-:W-:Y:S02]  /*51f10*/  IMAD.U32 R21, R80, 0x10000, RZ ;  /* 0x0001000050157824 */ /* 0x000fe400078e00ff */
[----:B------:R-:W-:Y:S02]  /*51f20*/  IMAD.U32 R20, R68, 0x10000, RZ ;  /* 0x0001000044147824 */ /* 0x000fe400078e00ff */
[C---:B------:R-:W-:Y:S02]  /*51f30*/  FFMA.FTZ R116, R23.reuse, R116, R21 ;  /* 0x0000007417747223 */ /* 0x040fe40000010015 */
[----:B------:R-:W-:Y:S01]  /*51f40*/  FFMA.FTZ R35, R23, R35, R20 ;  /* 0x0000002317237223 */ /* 0x000fe20000010014 */
[----:B------:R-:W-:Y:S01]  /*51f50*/  F2FP.BF16.F32.PACK_AB R23, R40, R33 ;  /* 0x000000212817723e */ /* 0x000fe200000010ff */
[----:B------:R-:W-:Y:S01]  /*51f60*/  FADD.FTZ R33, -R137, R141 ;  /* 0x0000008d89217221 */ /* 0x000fe20000010100 */
[----:B------:R-:W-:Y:S01]  /*51f70*/  F2FP.BF16.F32.PACK_AB R20, R118, R17 ;  /* 0x000000117614723e */ /* 0x000fe200000010ff */
[----:B------:R-:W-:Y:S01]  /*51f80*/  IMAD.WIDE.U32 R16, R16, 0x10, R132 ;  /* 0x0000001010107825 */ /* 0x000fe200078e0084 */
[----:B------:R-:W-:-:S03]  /*51f90*/  F2FP.BF16.F32.PACK_AB R22, R125, R123 ;  /* 0x0000007b7d16723e */ /* 0x000fc600000010ff */
[----:B------:R-:W-:Y:S01]  /*51fa0*/  FMUL.FTZ R33, R136, R33 ;  /* 0x0000002188217220 */ /* 0x000fe20000410000 */
[----:B------:R-:W-:Y:S01]  /*51fb0*/  F2FP.BF16.F32.PACK_AB R21, R122, R121 ;  /* 0x000000797a15723e */ /* 0x000fe200000010ff */
[----:B------:R-:W-:Y:S01]  /*51fc0*/  IMAD.U32 R118, R113, 0x10000, RZ ;  /* 0x0001000071767824 */ /* 0x000fe200078e00ff */
[----:B------:R-:W-:Y:S02]  /*51fd0*/  PRMT R40, R86, 0x7632, R40 ;  /* 0x0000763256287816 */ /* 0x000fe40000000028 */
[----:B------:R-:W-:Y:S01]  /*51fe0*/  PRMT R39, R99, 0x7632, R39 ;  /* 0x0000763263277816 */ /* 0x000fe20000000027 */
[C-C-:B------:R-:W-:Y:S01]  /*51ff0*/  FFMA.FTZ R118, R33.reuse, R118, R38.reuse ;  /* 0x0000007621767223 */ /* 0x140fe20000010026 */
[----:B------:R0:W-:Y:S01]  /*52000*/  STG.E.128 desc[UR6][R16.64], R20 ;  /* 0x0000001410007986 */ /* 0x0001e2000c101d06 */
[----:B------:R-:W-:Y:S01]  /*52010*/  PRMT R38, R74, 0x7632, R38 ;  /* 0x000076324a267816 */ /* 0x000fe20000000026 */
[----:B------:R-:W-:Y:S02]  /*52020*/  IMAD.U32 R40, R40, 0x10000, RZ ;  /* 0x0001000028287824 */ /* 0x000fe400078e00ff */
[----:B------:R-:W-:Y:S01]  /*52030*/  FFMA.FTZ R37, R33, R37, R36 ;  /* 0x0000002521257223 */ /* 0x000fe20000010024 */
[----:B------:R-:W-:Y:S01]  /*52040*/  FADD.FTZ R123, -R137, R142 ;  /* 0x0000008e897b7221 */ /* 0x000fe20000010100 */
[----:B------:R-:W-:Y:S01]  /*52050*/  SHF.L.U32 R38, R38, 0x10, RZ ;  /* 0x0000001026267819 */ /* 0x000fe200000006ff */
[----:B------:R-:W3:Y:S01]  /*52060*/  LDL R122, [R1+0x148] ;  /* 0x00014800017a7983 */ /* 0x000ee20000100800 */
[----:B------:R-:W-:-:S02]  /*52070*/  SHF.L.U32 R39, R39, 0x10, RZ ;  /* 0x0000001027277819 */ /* 0x000fc400000006ff */
        /* <DEDUP_REMOVED lines=8> */
[----:B------:R-:W-:Y:S01]  /*52100*/  PRMT R20, R75, 0x7632, R20 ;  /* 0x000076324b147816 */ /* 0x000fe20000000014 */
[----:B------:R-:W-:Y:S02]  /*52110*/  IMAD.U32 R16, R16, 0x10000, RZ ;  /* 0x0001000010107824 */ /* 0x000fe400078e00ff */
[----:B------:R-:W-:Y:S01]  /*52120*/  FMUL.FTZ R21, R136, R21 ;  /* 0x0000001588157220 */ /* 0x000fe20000410000 */
[C---:B------:R-:W-:Y:S01]  /*52130*/  FFMA.FTZ R40, R23.reuse, R22, R40 ;  /* 0x0000001617287223 */ /* 0x040fe20000010028 */
[----:B------:R-:W-:Y:S01]  /*52140*/  FFMA.FTZ R38, R23, R17, R38 ;  /* 0x0000001117267223 */ /* 0x000fe20000010026 */
[----:B------:R-:W-:Y:S01]  /*52150*/  IMAD.U32 R20, R20, 0x10000, RZ ;  /* 0x0001000014147824 */ /* 0x000fe200078e00ff */
[----:B------:R-:W4:Y:S01]  /*52160*/  LDL R23, [R1+0x13c] ;  /* 0x00013c0001177983 */ /* 0x000f220000100800 */
[----:B-----5:R-:W-:-:S03]  /*52170*/  IMAD.U32 R151, R129, 0x10000, RZ ;  /* 0x0001000081977824 */ /* 0x020fc600078e00ff */
[----:B------:R-:W5:Y:S01]  /*52180*/  LDL R129, [R1+0x138] ;  /* 0x0001380001817983 */ /* 0x000f620000100800 */
[C---:B------:R-:W-:Y:S01]  /*52190*/  FFMA.FTZ R42, R21.reuse, R42, R16 ;  /* 0x0000002a152a7223 */ /* 0x040fe20000010010 */
[----:B------:R-:W-:Y:S01]  /*521a0*/  FFMA.FTZ R39, R21, R39, R20 ;  /* 0x0000002715277223 */ /* 0x000fe20000010014 */
[----:B------:R-:W-:Y:S01]  /*521b0*/  PRMT R16, R104, 0x7632, R16 ;  /* 0x0000763268107816 */ /* 0x000fe20000000010 */
[----:B------:R-:W-:Y:S01]  /*521c0*/  FADD.FTZ R21, -R137, R159 ;  /* 0x0000009f89157221 */ /* 0x000fe20000010100 */
[----:B------:R-:W-:Y:S02]  /*521d0*/  PRMT R33, R88, 0x7632, R33 ;  /* 0x0000763258217816 */ /* 0x000fe40000000021 */
[----:B------:R-:W-:Y:S02]  /*521e0*/  PRMT R36, R92, 0x7632, R36 ;  /* 0x000076325c247816 */ /* 0x000fe40000000024 */
[----:B------:R-:W-:Y:S01]  /*521f0*/  PRMT R20, R76, 0x7632, R20 ;  /* 0x000076324c147816 */ /* 0x000fe20000000014 */
[----:B------:R-:W-:Y:S01]  /*52200*/  FMUL.FTZ R21, R136, R21 ;  /* 0x0000001588157220 */ /* 0x000fe20000410000 */
[----:B------:R-:W-:Y:S01]  /*52210*/  SHF.L.U32 R16, R16, 0x10, RZ ;  /* 0x0000001010107819 */ /* 0x000fe200000006ff */
[----:B------:R-:W-:Y:S01]  /*52220*/  IMAD.U32 R33, R33, 0x10000, RZ ;  /* 0x0001000021217824 */ /* 0x000fe200078e00ff */
[----:B------:R-:W-:Y:S01]  /*52230*/  SHF.L.U32 R20, R20, 0x10, RZ ;  /* 0x0000001014147819 */ /* 0x000fe200000006ff */
[----:B------:R-:W-:-:S02]  /*52240*/  IMAD.U32 R36, R36, 0x10000, RZ ;  /* 0x0001000024247824 */ /* 0x000fc400078e00ff */
[----:B------:R-:W-:Y:S01]  /*52250*/  FMUL.FTZ R123, R136, R123 ;  /* 0x0000007b887b7220 */ /* 0x000fe20000410000 */
[----:B------:R-:W-:Y:S02]  /*52260*/  IMAD.U32 R17, R130, 0x10000, RZ ;  /* 0x0001000082117824 */ /* 0x000fe400078e00ff */
[C---:B------:R-:W-:Y:S01]  /*52270*/  FFMA.FTZ R33, R21.reuse, R16, R33 ;  /* 0x0000001015217223 */ /* 0x040fe20000010021 */
[----:B------:R-:W-:Y:S01]  /*52280*/  FFMA.FTZ R36, R21, R36, R20 ;  /* 0x0000002415247223 */ /* 0x000fe20000010014 */
[----:B------:R-:W5:Y:S01]  /*52290*/  LDL R130, [R1+0x140] ;  /* 0x0001400001827983 */ /* 0x000f620000100800 */
[----:B------:R-:W-:Y:S01]  /*522a0*/  FFMA.FTZ R151, R123, R151, R17 ;  /* 0x000000977b977223 */ /* 0x000fe20000010011 */
[----:B------:R-:W-:Y:S02]  /*522b0*/  IMAD.U32 R17, R128, 0x10000, RZ ;  /* 0x0001000080117824 */ /* 0x000fe400078e00ff */
[----:B------:R-:W5:Y:S04]  /*522c0*/  LDL R21, [R1+0x14c] ;  /* 0x00014c0001157983 */ /* 0x000f680000100800 */
[----:B------:R-:W5:Y:S01]  /*522d0*/  LDL R128, [R1+0x144] ;  /* 0x0001440001807983 */ /* 0x000f620000100800 */
[----:B------:R-:W-:Y:S01]  /*522e0*/  FADD.FTZ R125, -R137, R143 ;  /* 0x0000008f897d7221 */ /* 0x000fe20000010100 */
[----:B------:R-:W-:-:S02]  /*522f0*/  IMAD.U32 R22, R114, 0x10000, RZ ;  /* 0x0001000072167824 */ /* 0x000fc400078e00ff */
[----:B------:R-:W-:Y:S02]  /*52300*/  IMAD.U32 R16, R82, 0x10000, RZ ;  /* 0x0001000052107824 */ /* 0x000fe400078e00ff */
[----:B------:R-:W-:Y:S01]  /*52310*/  FMUL.FTZ R125, R136, R125 ;  /* 0x0000007d887d7220 */ /* 0x000fe20000410000 */
[----:B------:R-:W-:-:S03]  /*52320*/  IMAD.U32 R153, R134, 0x10000, RZ ;  /* 0x0001000086997824 */ /* 0x000fc600078e00ff */
[----:B------:R-:W-:Y:S01]  /*52330*/  FFMA.FTZ R22, R125, R22, R16 ;  /* 0x000000167d167223 */ /* 0x000fe20000010010 */
[----:B------:R-:W-:Y:S02]  /*52340*/  SHF.L.U32 R16, R131, 0x10, RZ ;  /* 0x0000001083107819 */ /* 0x000fe400000006ff */
[----:B------:R-:W-:Y:S02]  /*52350*/  F2FP.BF16.F32.PACK_AB R19, R126, R19 ;  /* 0x000000137e13723e */ /* 0x000fe400000010ff */
[----:B------:R-:W-:Y:S02]  /*52360*/  F2FP.BF16.F32.PACK_AB R18, R124, R18 ;  /* 0x000000127c12723e */ /* 0x000fe400000010ff */
[----:B------:R-:W-:-:S04]  /*52370*/  PRMT R121, R106, 0x7632, R121 ;  /* 0x000076326a797816 */ /* 0x000fc80000000079 */
[----:B------:R-:W-:Y:S02]  /*52380*/  SHF.L.U32 R121, R121, 0x10, RZ ;  /* 0x0000001079797819 */ /* 0x000fe400000006ff */
[----:B------:R-:W-:Y:S01]  /*52390*/  PRMT R126, R91, 0x7632, R126 ;  /* 0x000076325b7e7816 */ /* 0x000fe2000000007e */
[----:B------:R-:W-:-:S03]  /*523a0*/  FADD.FTZ R140, -R137, R150 ;  /* 0x00000096898c7221 */ /* 0x000fc60000010100 */
[----:B------:R-:W-:Y:S01]  /*523b0*/  SHF.L.U32 R126, R126, 0x10, RZ ;  /* 0x000000107e7e7819 */ /* 0x000fe200000006ff */
[----:B------:R-:W-:Y:S01]  /*523c0*/  FMUL.FTZ R140, R136, R140 ;  /* 0x0000008c888c7220 */ /* 0x000fe20000410000 */
[----:B------:R-:W-:-:S04]  /*523d0*/  FADD.FTZ R141, -R137, R152 ;  /* 0x00000098898d7221 */ /* 0x000fc80000010100 */
[----:B------:R-:W-:Y:S01]  /*523e0*/  FMUL.FTZ R141, R136, R141 ;  /* 0x0000008d888d7220 */ /* 0x000fe20000410000 */
[C---:B------:R-:W-:Y:S01]  /*523f0*/  FADD.FTZ R143, -R137.reuse, R154 ;  /* 0x0000009a898f7221 */ /* 0x040fe20000010100 */
[----:B------:R-:W-:-:S03]  /*52400*/  FADD.FTZ R158, -R137, R158 ;  /* 0x0000009e899e7221 */ /* 0x000fc60000010100 */
[C---:B------:R-:W-:Y:S01]  /*52410*/  FMUL.FTZ R143, R136.reuse, R143 ;  /* 0x0000008f888f7220 */ /* 0x040fe20000410000 */
[C---:B------:R-:W-:Y:S01]  /*52420*/  FMUL.FTZ R158, R136.reuse, R158 ;  /* 0x0000009e889e7220 */ /* 0x040fe20000410000 */
[----:B------:R-:W-:Y:S01]  /*52430*/  FADD.FTZ R124, -R137, R160 ;  /* 0x000000a0897c7221 */ /* 0x000fe20000010100 */
[----:B------:R-:W-:Y:S02]  /*52440*/  IMAD.U32 R131, R105, 0x10000, RZ ;  /* 0x0001000069837824 */ /* 0x000fe400078e00ff */
[C---:B------:R-:W-:Y:S01]  /*52450*/  FADD.FTZ R162, -R137.reuse, R162 ;  /* 0x000000a289a27221 */ /* 0x040fe20000010100 */
[----:B------:R-:W-:Y:S01]  /*52460*/  FMUL.FTZ R124, R136, R124 ;  /* 0x0000007c887c7220 */ /* 0x000fe20000410000 */
[----:B------:R-:W-:Y:S01]  /*52470*/  FADD.FTZ R166, -R137, R166 ;  /* 0x000000a689a67221 */ /* 0x000fe20000010100 */
[----:B------:R-:W-:Y:S01]  /*52480*/  IMAD.U32 R142, R106, 0x10000, RZ ;  /* 0x000100006a8e7824 */ /* 0x000fe200078e00ff */
[----:B--2---:R-:W-:Y:S01]  /*52490*/  SHF.L.U32 R20, R127, 0x10, RZ ;  /* 0x000000107f147819 */ /* 0x004fe200000006ff */
[----:B------:R-:W-:-:S04]  /*524a0*/  FADD.FTZ R127, -R137, R144 ;  /* 0x00000090897f7221 */ /* 0x000fc80000010100 */
[----:B------:R-:W-:Y:S01]  /*524b0*/  FFMA.FTZ R123, R123, R17, R20 ;  /* 0x000000117b7b7223 */ /* 0x000fe20000010014 */
[----:B------:R-:W-:Y:S01]  /*524c0*/  SHF.L.U32 R17, R102, 0x10, RZ ;  /* 0x0000001066117819 */ /* 0x000fe200000006ff */
[----:B------:R-:W-:Y:S02]  /*524d0*/  IMAD.U32 R20, R70, 0x10000, RZ ;  /* 0x0001000046147824 */ /* 0x000fe400078e00ff */
[----:B------:R-:W-:Y:S02]  /*524e0*/  FMUL.FTZ R127, R136, R127 ;  /* 0x0000007f887f7220 */ /* 0x000fe40000410000 */
[----:B------:R-:W-:Y:S02]  /*524f0*/  FFMA.FTZ R125, R125, R17, R20 ;  /* 0x000000117d7d7223 */ /* 0x000fe40000010014 */
[----:B------:R-:W-:Y:S01]  /*52500*/  FFMA.FTZ R153, R127, R153, R16 ;  /* 0x000000997f997223 */ /* 0x000fe20000010010 */
[----:B------:R-:W-:Y:S01]  /*52510*/  IMAD.U32 R20, R83, 0x10000, RZ ;  /* 0x0001000053147824 */ /* 0x000fe200078e00ff */
[----:B---3--:R-:W-:Y:S01]  /*52520*/  SHF.L.U32 R134, R122, 0x10, RZ ;  /* 0x000000107a867819 */ /* 0x008fe200000006ff */
[----:B----4-:R-:W-:-:S02]  /*52530*/  IMAD.U32 R17, R23, 0x10000, RZ ;  /* 0x0001000017117824 */ /* 0x010fc400078e00ff */
[----:B-----5:R-:W-:Y:S02]  /*52540*/  IMAD.U32 R16, R129, 0x10000, RZ ;  /* 0x0001000081107824 */ /* 0x020fe400078e00ff */
[----:B------:R-:W-:Y:S01]  /*52550*/  FADD.FTZ R129, -R137, R145 ;  /* 0x0000009189817221 */ /* 0x000fe20000010100 */
[----:B------:R-:W-:Y:S01]  /*52560*/  SHF.L.U32 R23, R115, 0x10, RZ ;  /* 0x0000001073177819 */ /* 0x000fe200000006ff */
[----:B------:R-:W-:Y:S02]  /*52570*/  FFMA.FTZ R127, R127, R16, R17 ;  /* 0x000000107f7f7223 */ /* 0x000fe40000010011 */
[----:B------:R-:W-:Y:S01]  /*52580*/  FMUL.FTZ R129, R136, R129 ;  /* 0x0000008188817220 */ /* 0x000fe20000410000 */
[----:B------:R-:W-:Y:S01]  /*52590*/  SHF.L.U32 R17, R71, 0x10, RZ ;  /* 0x0000001047117819 */ /* 0x000fe200000006ff */
[----:B------:R-:W-:Y:S02]  /*525a0*/  IMAD.U32 R16, R103, 0x10000, RZ ;  /* 0x0001000067107824 */ /* 0x000fe400078e00ff */
[----:B------:R-:W-:-:S02]  /*525b0*/  FFMA.FTZ R23, R129, R23, R20 ;  /* 0x0000001781177223 */ /* 0x000fc40000010014 */
[----:B------:R-:W-:Y:S01]  /*525c0*/  FFMA.FTZ R129, R129, R16, R17 ;  /* 0x0000001081817223 */ /* 0x000fe20000010011 */
[----:B------:R-:W-:Y:S01]  /*525d0*/  F2FP.BF16.F32.PACK_AB R16, R41, R45 ;  /* 0x0000002d2910723e */ /* 0x000fe200000010ff */
[----:B------:R-:W-:Y:S01]  /*525e0*/  FADD.FTZ R45, -R137, R146 ;  /* 0x00000092892d7221 */ /* 0x000fe20000010100 */
[----:B------:R-:W-:-:S03]  /*525f0*/  F2FP.BF16.F32.PACK_AB R17, R120, R47 ;  /* 0x0000002f7811723e */ /* 0x000fc600000010ff */
[----:B------:R-:W-:Y:S01]  /*52600*/  FMUL.FTZ R45, R136, R45 ;  /* 0x0000002d882d7220 */ /* 0x000fe20000410000 */
[----:B------:R-:W-:Y:S02]  /*52610*/  IMAD.U32 R155, R130, 0x10000, RZ ;  /* 0x00010000829b7824 */ /* 0x000fe400078e00ff */
[----:B------:R-:W-:Y:S02]  /*52620*/  IMAD.U32 R41, R21, 0x10000, RZ ;  /* 0x0001000015297824 */ /* 0x000fe400078e00ff */
[----:B------:R-:W-:-:S04]  /*52630*/  IMAD.WIDE.U32 R20, R34, 0x10, R172 ;  /* 0x0000001022147825 */ /* 0x000fc800078e00ac */
[----:B------:R-:W-:Y:S02]  /*52640*/  IMAD.U32 R47, R128, 0x10000, RZ ;  /* 0x00010000802f7824 */ /* 0x000fe400078e00ff */
[--C-:B------:R-:W-:Y:S01]  /*52650*/  FFMA.FTZ R134, R45, R134, R41.reuse ;  /* 0x000000862d867223 */ /* 0x100fe20000010029 */
[----:B------:R0:W-:Y:S01]  /*52660*/  STG.E.128 desc[UR6][R20.64], R16 ;  /* 0x0000001014007986 */ /* 0x0001e2000c101d06 */
[----:B------:R-:W-:Y:S01]  /*52670*/  PRMT R41, R77, 0x7632, R41 ;  /* 0x000076324d297816 */ /* 0x000fe20000000029 */
[----:B------:R-:W-:Y:S01]  /*52680*/  FFMA.FTZ R155, R45, R155, R47 ;  /* 0x0000009b2d9b7223 */ /* 0x000fe2000001002f */
[----:B------:R-:W-:-:S03]  /*52690*/  PRMT R45, R94, 0x7632, R45 ;  /* 0x000076325e2d7816 */ /* 0x000fc6000000002d */
[----:B------:R-:W-:Y:S02]  /*526a0*/  IMAD.U32 R41, R41, 0x10000, RZ ;  /* 0x0001000029297824 */ /* 0x000fe400078e00ff */
[----:B------:R-:W-:Y:S01]  /*526b0*/  IMAD.U32 R45, R45, 0x10000, RZ ;  /* 0x000100002d2d7824 */ /* 0x000fe200078e00ff */
[----:B0-----:R-:W-:Y:S01]  /*526c0*/  PRMT R17, R93, 0x7632, R17 ;  /* 0x000076325d117816 */ /* 0x001fe20000000011 */
[C---:B------:R-:W-:Y:S01]  /*526d0*/  FADD.FTZ R21, -R137.reuse, R161 ;  /* 0x000000a189157221 */ /* 0x040fe20000010100 */
[----:B------:R-:W-:Y:S01]  /*526e0*/  PRMT R18, R78, 0x7632, R18 ;  /* 0x000076324e127816 */ /* 0x000fe20000000012 */
[----:B------:R-:W-:Y:S01]  /*526f0*/  FADD.FTZ R19, -R137, R163 ;  /* 0x000000a389137221 */ /* 0x000fe20000010100 */
[----:B------:R-:W-:Y:S01]  /*52700*/  PRMT R16, R90, 0x7632, R16 ;  /* 0x000076325a107816 */ /* 0x000fe20000000010 */
[----:B------:R-:W-:Y:S01]  /*52710*/  IMAD.U32 R17, R17, 0x10000, RZ ;  /* 0x0001000011117824 */ /* 0x000fe200078e00ff */
[----:B------:R-:W-:Y:S01]  /*52720*/  SHF.L.U32 R18, R18, 0x10, RZ ;  /* 0x0000001012127819 */ /* 0x000fe200000006ff */
[C---:B------:R-:W-:Y:S01]  /*52730*/  FMUL.FTZ R21, R136.reuse, R21 ;  /* 0x0000001588157220 */ /* 0x040fe20000410000 */
[----:B------:R-:W-:Y:S01]  /*52740*/  FMUL.FTZ R19, R136, R19 ;  /* 0x0000001388137220 */ /* 0x000fe20000410000 */
[----:B------:R-:W-:Y:S01]  /*52750*/  IMAD.U32 R16, R16, 0x10000, RZ ;  /* 0x0001000010107824 */ /* 0x000fe200078e00ff */
[----:B------:R-:W-:Y:S01]  /*52760*/  PRMT R120, R95, 0x7632, R120 ;  /* 0x000076325f787816 */ /* 0x000fe20000000078 */
[----:B------:R-:W-:Y:S01]  /*52770*/  FFMA.FTZ R41, R21, R17, R41 ;  /* 0x0000001115297223 */ /* 0x000fe20000010029 */
[C---:B------:R-:W-:Y:S01]  /*52780*/  FFMA.FTZ R45, R19.reuse, R45, R18 ;  /* 0x0000002d132d7223 */ /* 0x040fe20000010012 */
[----:B------:R-:W-:Y:S01]  /*52790*/  FFMA.FTZ R121, R19, R121, R16 ;  /* 0x0000007913797223 */ /* 0x000fe20000010010 */
[----:B------:R-:W-:Y:S01]  /*527a0*/  PRMT R17, R107, 0x7632, R17 ;  /* 0x000076326b117816 */ /* 0x000fe20000000011 */
[----:B------:R-:W-:Y:S01]  /*527b0*/  FADD.FTZ R19, -R137, R135 ;  /* 0x0000008789137221 */ /* 0x000fe20000010100 */
[----:B------:R-:W-:Y:S01]  /*527c0*/  PRMT R18, R79, 0x7632, R18 ;  /* 0x000076324f127816 */ /* 0x000fe20000000012 */
[----:B------:R-:W-:Y:S01]  /*527d0*/  FADD.FTZ R130, -R137, R148 ;  /* 0x0000009489827221 */ /* 0x000fe20000010100 */
[----:B------:R-:W-:Y:S01]  /*527e0*/  SHF.L.U32 R135, R84, 0x10, RZ ;  /* 0x0000001054877819 */ /* 0x000fe200000006ff */
[----:B------:R-:W-:-:S02]  /*527f0*/  IMAD.U32 R16, R108, 0x10000, RZ ;  /* 0x000100006c107824 */ /* 0x000fc400078e00ff */
[C---:B------:R-:W-:Y:S01]  /*52800*/  FMUL.FTZ R19, R136.reuse, R19 ;  /* 0x0000001388137220 */ /* 0x040fe20000410000 */
[----:B------:R-:W-:Y:S02]  /*52810*/  IMAD.U32 R17, R17, 0x10000, RZ ;  /* 0x0001000011117824 */ /* 0x000fe400078e00ff */
[----:B------:R-:W-:Y:S01]  /*52820*/  FMUL.FTZ R130, R136, R130 ;  /* 0x0000008288827220 */ /* 0x000fe20000410000 */
[----:B------:R-:W-:Y:S02]  /*52830*/  IMAD.U32 R120, R120, 0x10000, RZ ;  /* 0x0001000078787824 */ /* 0x000fe400078e00ff */
[----:B------:R-:W-:Y:S02]  /*52840*/  IMAD.U32 R18, R18, 0x10000, RZ ;  /* 0x0001000012127824 */ /* 0x000fe400078e00ff */
[----:B------:R-:W-:Y:S01]  /*52850*/  FFMA.FTZ R126, R19, R17, R126 ;  /* 0x00000011137e7223 */ /* 0x000fe2000001007e */
[----:B------:R-:W-:Y:S01]  /*52860*/  FFMA.FTZ R135, R130, R16, R135 ;  /* 0x0000001082877223 */ /* 0x000fe20000010087 */
[----:B------:R-:W-:Y:S01]  /*52870*/  SHF.L.U32 R145, R109, 0x10, RZ ;  /* 0x000000106d917819 */ /* 0x000fe200000006ff */
[----:B------:R-:W-:Y:S01]  /*52880*/  FFMA.FTZ R120, R19, R120, R18 ;  /* 0x0000007813787223 */ /* 0x000fe20000010012 */
[----:B------:R-:W-:-:S02]  /*52890*/  IMAD.U32 R17, R96, 0x10000, RZ ;  /* 0x0001000060117824 */ /* 0x000fc400078e00ff */
[----:B------:R-:W-:Y:S02]  /*528a0*/  IMAD.U32 R18, R72, 0x10000, RZ ;  /* 0x0001000048127824 */ /* 0x000fe400078e00ff */
[----:B------:R-:W-:Y:S02]  /*528b0*/  IMAD.U32 R16, R85, 0x10000, RZ ;  /* 0x0001000055107824 */ /* 0x000fe400078e00ff */
[----:B------:R-:W-:Y:S01]  /*528c0*/  FFMA.FTZ R130, R130, R17, R18 ;  /* 0x0000001182827223 */ /* 0x000fe20000010012 */
[----:B------:R-:W-:Y:S01]  /*528d0*/  SHF.L.U32 R18, R73, 0x10, RZ ;  /* 0x0000001049127819 */ /* 0x000fe200000006ff */
[----:B------:R-:W-:Y:S01]  /*528e0*/  FFMA.FTZ R145, R140, R145, R16 ;  /* 0x000000918c917223 */ /* 0x000fe20000010010 */
[----:B------:R-:W-:Y:S02]  /*528f0*/  IMAD.U32 R146, R110, 0x10000, RZ ;  /* 0x000100006e927824 */ /* 0x000fe400078e00ff */
[----:B------:R-:W-:Y:S02]  /*52900*/  IMAD.U32 R16, R86, 0x10000, RZ ;  /* 0x0001000056107824 */ /* 0x000fe400078e00ff */
[----:B------:R-:W-:-:S02]  /*52910*/  IMAD.U32 R17, R97, 0x10000, RZ ;  /* 0x0001000061117824 */ /* 0x000fc400078e00ff */
[----:B------:R-:W-:Y:S01]  /*52920*/  FFMA.FTZ R146, R141, R146, R16 ;  /* 0x000000928d927223 */ /* 0x000fe20000010010 */
[----:B------:R-:W-:Y:S01]  /*52930*/  SHF.L.U32 R16, R98, 0x10, RZ ;  /* 0x0000001062107819 */ /* 0x000fe200000006ff */
[----:B------:R-:W-:Y:S01]  /*52940*/  FFMA.FTZ R140, R140, R17, R18 ;  /* 0x000000118c8c7223 */ /* 0x000fe20000010012 */
[----:B------:R-:W-:Y:S01]  /*52950*/  IMAD.U32 R17, R74, 0x10000, RZ ;  /* 0x000100004a117824 */ /* 0x000fe200078e00ff */
[----:B------:R-:W-:Y:S01]  /*52960*/  SHF.L.U32 R18, R87, 0x10, RZ ;  /* 0x0000001057127819 */ /* 0x000fe200000006ff */
[----:B------:R-:W-:Y:S02]  /*52970*/  IMAD.U32 R148, R111, 0x10000, RZ ;  /* 0x000100006f947824 */ /* 0x000fe400078e00ff */
[----:B------:R-:W-:Y:S01]  /*52980*/  FFMA.FTZ R141, R141, R16, R17 ;  /* 0x000000108d8d7223 */ /* 0x000fe20000010011 */
[----:B------:R-:W-:Y:S02]  /*52990*/  IMAD.U32 R16, R99, 0x10000, RZ ;  /* 0x0001000063107824 */ /* 0x000fe400078e00ff */
[----:B------:R-:W-:-:S02]  /*529a0*/  IMAD.U32 R17, R75, 0x10000, RZ ;  /* 0x000100004b117824 */ /* 0x000fc400078e00ff */
[C---:B------:R-:W-:Y:S01]  /*529b0*/  FFMA.FTZ R148, R143.reuse, R148, R18 ;  /* 0x000000948f947223 */ /* 0x040fe20000010012 */
[----:B------:R-:W-:Y:S01]  /*529c0*/  SHF.L.U32 R128, R104, 0x10, RZ ;  /* 0x0000001068807819 */ /* 0x000fe200000006ff */
[----:B------:R-:W-:Y:S01]  /*529d0*/  FFMA.FTZ R143, R143, R16, R17 ;  /* 0x000000108f8f7223 */ /* 0x000fe20000010011 */
[----:B------:R-:W-:Y:S01]  /*529e0*/  SHF.L.U32 R16, R76, 0x10, RZ ;  /* 0x000000104c107819 */ /* 0x000fe200000006ff */
[----:B------:R-:W-:Y:S02]  /*529f0*/  IMAD.U32 R122, R92, 0x10000, RZ ;  /* 0x000100005c7a7824 */ /* 0x000fe400078e00ff */
[----:B------:R-:W-:Y:S02]  /*52a00*/  IMAD.U32 R17, R88, 0x10000, RZ ;  /* 0x0001000058117824 */ /* 0x000fe400078e00ff */
[C---:B------:R-:W-:Y:S01]  /*52a10*/  FFMA.FTZ R122, R158.reuse, R122, R16 ;  /* 0x0000007a9e7a7223 */ /* 0x040fe20000010010 */
[----:B------:R-:W-:Y:S02]  /*52a20*/  IMAD.U32 R18, R89, 0x10000, RZ ;  /* 0x0001000059127824 */ /* 0x000fe400078e00ff */
[----:B------:R-:W-:Y:S01]  /*52a30*/  FFMA.FTZ R128, R158, R128, R17 ;  /* 0x000000809e807223 */ /* 0x000fe20000010011 */
[----:B------:R-:W-:Y:S01]  /*52a40*/  SHF.L.U32 R16, R93, 0x10, RZ ;  /* 0x000000105d107819 */ /* 0x000fe200000006ff */
[----:B------:R-:W-:-:S02]  /*52a50*/  IMAD.U32 R17, R77, 0x10000, RZ ;  /* 0x000100004d117824 */ /* 0x000fc400078e00ff */
[----:B------:R-:W-:Y:S01]  /*52a60*/  FFMA.FTZ R131, R124, R131, R18 ;  /* 0x000000837c837223 */ /* 0x000fe20000010012 */
[----:B------:R-:W-:Y:S01]  /*52a70*/  SHF.L.U32 R18, R90, 0x10, RZ ;  /* 0x000000105a127819 */ /* 0x000fe200000006ff */
[----:B------:R-:W-:Y:S01]  /*52a80*/  FMUL.FTZ R137, R136, R162 ;  /* 0x000000a288897220 */ /* 0x000fe20000410000 */
[----:B------:R-:W-:Y:S01]  /*52a90*/  FFMA.FTZ R124, R124, R16, R17 ;  /* 0x000000107c7c7223 */ /* 0x000fe20000010011 */
[----:B------:R-:W-:Y:S02]  /*52aa0*/  IMAD.U32 R16, R94, 0x10000, RZ ;  /* 0x000100005e107824 */ /* 0x000fe400078e00ff */
[----:B------:R-:W-:Y:S02]  /*52ab0*/  IMAD.U32 R17, R78, 0x10000, RZ ;  /* 0x000100004e117824 */ /* 0x000fe400078e00ff */
        /* <DEDUP_REMOVED lines=9> */
[----:B------:R-:W-:Y:S01]  /*52b50*/  F2FP.BF16.F32.PACK_AB R17, R27, R26 ;  /* 0x0000001a1b11723e */ /* 0x000fe200000010ff */
[----:B------:R-:W-:Y:S01]  /*52b60*/  IMAD.WIDE.U32 R26, R34, 0x10, R132 ;  /* 0x00000010221a7825 */ /* 0x000fe200078e0084 */
[----:B------:R-:W-:Y:S02]  /*52b70*/  F2FP.BF16.F32.PACK_AB R19, R139, R149 ;  /* 0x000000958b13723e */ /* 0x000fe400000010ff */
[----:B------:R-:W-:Y:S02]  /*52b80*/  F2FP.BF16.F32.PACK_AB R18, R119, R117 ;  /* 0x000000757712723e */ /* 0x000fe400000010ff */
[----:B------:R-:W-:Y:S02]  /*52b90*/  F2FP.BF16.F32.PACK_AB R16, R25, R24 ;  /* 0x000000181910723e */ /* 0x000fe400000010ff */
[----:B------:R-:W-:-:S02]  /*52ba0*/  PRMT R20, R105, 0x7632, R20 ;  /* 0x0000763269147816 */ /* 0x000fc40000000014 */
[----:B------:R-:W-:Y:S01]  /*52bb0*/  PRMT R47, R89, 0x7632, R47 ;  /* 0x00007632592f7816 */ /* 0x000fe2000000002f */
[----:B------:R0:W-:Y:S01]  /*52bc0*/  STG.E.128 desc[UR6][R26.64], R16 ;  /* 0x000000101a007986 */ /* 0x0001e2000c101d06 */
[----:B------:R-:W-:Y:S01]  /*52bd0*/  F2FP.BF16.F32.PACK_AB R28, R28, R135 ;  /* 0x000000871c1c723e */ /* 0x000fe200000010ff */
[----:B------:R-:W-:Y:S01]  /*52be0*/  IMAD.U32 R20, R20, 0x10000, RZ ;  /* 0x0001000014147824 */ /* 0x000fe200078e00ff */
[----:B------:R-:W-:Y:S01]  /*52bf0*/  SHF.L.U32 R47, R47, 0x10, RZ ;  /* 0x000000102f2f7819 */ /* 0x000fe200000006ff */
[----:B------:R-:W-:Y:S01]  /*52c00*/  IMAD.WIDE.U32 R24, R138, 0x10, R172 ;  /* 0x000000108a187825 */ /* 0x000fe200078e00ac */
[----:B------:R-:W-:Y:S02]  /*52c10*/  F2FP.BF16.F32.PACK_AB R23, R155, R23 ;  /* 0x000000179b17723e */ /* 0x000fe400000010ff */
[----:B------:R-:W-:Y:S01]  /*52c20*/  F2FP.BF16.F32.PACK_AB R22, R153, R22 ;  /* 0x000000169916723e */ /* 0x000fe200000010ff */
[----:B------:R-:W-:Y:S01]  /*52c30*/  FFMA.FTZ R47, R21, R20, R47 ;  /* 0x00000014152f7223 */ /* 0x000fe2000001002f */
[----:B0-----:R-:W-:-:S02]  /*52c40*/  F2FP.BF16.F32.PACK_AB R27, R134, R129 ;  /* 0x00000081861b723e */ /* 0x001fc400000010ff */
[----:B------:R-:W0:Y:S01]  /*52c50*/  LDC.64 R134, c[0x0][0x380] ;  /* 0x0000e000ff867b82 */ /* 0x000e220000000a00 */
[----:B------:R-:W-:Y:S02]  /*52c60*/  F2FP.BF16.F32.PACK_AB R21, R151, R118 ;  /* 0x000000769715723e */ /* 0x000fe400000010ff */
[----:B------:R-:W-:Y:S01]  /*52c70*/  F2FP.BF16.F32.PACK_AB R20, R31, R116 ;  /* 0x000000741f14723e */ /* 0x000fe200000010ff */
[----:B------:R-:W-:Y:S01]  /*52c80*/  IMAD.WIDE.U32 R138, R138, 0x10, R132 ;  /* 0x000000108a8a7825 */ /* 0x000fe200078e0084 */
[----:B------:R-:W-:-:S03]  /*52c90*/  F2FP.BF16.F32.PACK_AB R26, R127, R125 ;  /* 0x0000007d7f1a723e */ /* 0x000fc600000010ff */
[----:B------:R1:W-:Y:S01]  /*52ca0*/  STG.E.128 desc[UR6][R24.64], R20 ;  /* 0x0000001418007986 */ /* 0x0003e2000c101d06 */
[----:B------:R-:W-:Y:S01]  /*52cb0*/  IMAD.WIDE.U32 R116, R147, 0x10, R172 ;  /* 0x0000001093747825 */ /* 0x000fe200078e00ac */
[----:B------:R-:W-:Y:S02]  /*52cc0*/  F2FP.BF16.F32.PACK_AB R31, R42, R148 ;  /* 0x000000942a1f723e */ /* 0x000fe400000010ff */
[----:B------:R-:W-:Y:S01]  /*52cd0*/  F2FP.BF16.F32.PACK_AB R29, R29, R145 ;  /* 0x000000911d1d723e */ /* 0x000fe200000010ff */
[----:B------:R-:W-:Y:S01]  /*52ce0*/  IMAD.WIDE.U32 R118, R147, 0x10, R132 ;  /* 0x0000001093767825 */ /* 0x000fe200078e0084 */
[----:B------:R-:W-:Y:S02]  /*52cf0*/  F2FP.BF16.F32.PACK_AB R19, R39, R143 ;  /* 0x0000008f2713723e */ /* 0x000fe400000010ff */
[----:B------:R-:W-:Y:S01]  /*52d00*/  F2FP.BF16.F32.PACK_AB R18, R38, R141 ;  /* 0x0000008d2612723e */ /* 0x000fe200000010ff */
[----:B------:R-:W-:Y:S01]  /*52d10*/  IMAD.WIDE.U32 R172, R157, 0x10, R172 ;  /* 0x000000109dac7825 */ /* 0x000fe200078e00ac */
[----:B------:R-:W-:-:S02]  /*52d20*/  F2FP.BF16.F32.PACK_AB R17, R32, R140 ;  /* 0x0000008c2011723e */ /* 0x000fc400000010ff */
[----:B------:R-:W-:Y:S01]  /*52d30*/  F2FP.BF16.F32.PACK_AB R16, R15, R130 ;  /* 0x000000820f10723e */ /* 0x000fe200000010ff */
[----:B------:R-:W-:Y:S01]  /*52d40*/  IMAD.WIDE.U32 R132, R157, 0x10, R132 ;  /* 0x000000109d847825 */ /* 0x000fe200078e0084 */
[----:B------:R-:W-:Y:S02]  /*52d50*/  F2FP.BF16.F32.PACK_AB R34, R45, R137 ;  /* 0x000000892d22723e */ /* 0x000fe400000010ff */
[----:B-1----:R-:W-:Y:S02]  /*52d60*/  F2FP.BF16.F32.PACK_AB R25, R123, R37 ;  /* 0x000000257b19723e */ /* 0x002fe400000010ff */
[----:B------:R-:W-:Y:S02]  /*52d70*/  F2FP.BF16.F32.PACK_AB R24, R30, R35 ;  /* 0x000000231e18723e */ /* 0x000fe400000010ff */
[----:B------:R-:W-:Y:S02]  /*52d80*/  F2FP.BF16.F32.PACK_AB R30, R40, R146 ;  /* 0x00000092281e723e */ /* 0x000fe400000010ff */
[----:B------:R-:W-:-:S02]  /*52d90*/  F2FP.BF16.F32.PACK_AB R23, R126, R144 ;  /* 0x000000907e17723e */ /* 0x000fc400000010ff */
[----:B------:R-:W-:Y:S02]  /*52da0*/  F2FP.BF16.F32.PACK_AB R22, R121, R142 ;  /* 0x0000008e7916723e */ /* 0x000fe400000010ff */
[----:B------:R-:W-:Y:S02]  /*52db0*/  F2FP.BF16.F32.PACK_AB R21, R47, R131 ;  /* 0x000000832f15723e */ /* 0x000fe400000010ff */
[----:B------:R-:W-:Y:S01]  /*52dc0*/  F2FP.BF16.F32.PACK_AB R20, R33, R128 ;  /* 0x000000802114723e */ /* 0x000fe200000010ff */
[----:B------:R1:W-:Y:S01]  /*52dd0*/  STG.E.128 desc[UR6][R138.64], R24 ;  /* 0x000000188a007986 */ /* 0x0003e2000c101d06 */
[----:B------:R-:W-:Y:S02]  /*52de0*/  F2FP.BF16.F32.PACK_AB R35, R120, R136 ;  /* 0x000000887823723e */ /* 0x000fe400000010ff */
[----:B------:R-:W-:Y:S02]  /*52df0*/  F2FP.BF16.F32.PACK_AB R33, R41, R124 ;  /* 0x0000007c2921723e */ /* 0x000fe400000010ff */
[----:B------:R-:W-:Y:S01]  /*52e00*/  F2FP.BF16.F32.PACK_AB R32, R36, R122 ;  /* 0x0000007a2420723e */ /* 0x000fe200000010ff */
[----:B------:R1:W-:Y:S01]  /*52e10*/  STG.E.128 desc[UR6][R116.64], R28 ;  /* 0x0000001c74007986 */ /* 0x0003e2000c101d06 */
[----:B0-----:R-:W-:-:S03]  /*52e20*/  IMAD R3, R134, 0x4, R3 ;  /* 0x0000000486037824 */ /* 0x001fc600078e0203 */
[----:B------:R1:W-:Y:S04]  /*52e30*/  STG.E.128 desc[UR6][R118.64], R16 ;  /* 0x0000001076007986 */ /* 0x0003e8000c101d06 */
[----:B------:R1:W-:Y:S04]  /*52e40*/  STG.E.128 desc[UR6][R172.64], R20 ;  /* 0x00000014ac007986 */ /* 0x0003e8000c101d06 */
[----:B------:R1:W-:Y:S01]  /*52e50*/  STG.E.128 desc[UR6][R132.64], R32 ;  /* 0x0000002084007986 */ /* 0x0003e2000c101d06 */
[----:B------:R-:W-:-:S13]  /*52e60*/  ISETP.GE.AND P1, PT, R3, R135, PT ;  /* 0x000000870300720c */ /* 0x000fda0003f26270 */
[----:B------:R-:W-:Y:S05]  /*52e70*/  @!P1 BRA `(.L_x_2290) ;  /* 0xfffffaf000289947 */ /* 0x000fea000383ffff */
[----:B------:R-:W-:Y:S05]  /*52e80*/  EXIT ;  /* 0x000000000000794d */ /* 0x000fea0003800000 */
.L_x_2289:
[----:B------:R-:W-:Y:S01]  /*52e90*/  HFMA2 R119, -RZ, RZ, 0, 5.9604644775390625e-08 ;  /* 0x00000001ff777431 */ /* 0x000fe200000001ff */
[----:B------:R-:W-:Y:S01]  /*52ea0*/  BSSY B0, `(.L_x_2291) ;  /* 0x0000007000007945 */ /* 0x000fe20003800000 */
[----:B------:R-:W-:Y:S02]  /*52eb0*/  IMAD.MOV.U32 R172, RZ, RZ, R116 ;  /* 0x000000ffffac7224 */ /* 0x000fe400078e0074 */
[----:B------:R-:W-:Y:S02]  /*52ec0*/  IMAD.MOV.U32 R118, RZ, RZ, 0x1f ;  /* 0x0000001fff767424 */ /* 0x000fe400078e00ff */
[----:B------:R-:W-:-:S07]  /*52ed0*/  IMAD.MOV.U32 R117, RZ, RZ, -0x1 ;  /* 0xffffffffff757424 */ /* 0x000fce00078e00ff */
[----:B------:R-:W-:Y:S05]  /*52ee0*/  WARPSYNC.COLLECTIVE R117, `(.L_x_2292) ;  /* 0x0000000075087348 */ /* 0x000fea0003c00000 */
[----:B------:R0:W1:Y:S02]  /*52ef0*/  SHFL.BFLY P2, R117, R172, R119, R118 ;  /* 0x0c000077ac757389 */ /* 0x0000640000040076 */
[----:B01----:R-:W-:Y:S05]  /*52f00*/  ENDCOLLECTIVE ;  /* 0x000000000000791b */ /* 0x003fea0003800000 */
.L_x_2292:
[----:B------:R-:W-:Y:S05]  /*52f10*/  BSYNC B0 ;  /* 0x0000000000007941 */ /* 0x000fea0003800000 */
.L_x_2291:
[----:B------:R-:W-:Y:S01]  /*52f20*/  FADD.FTZ R116, R116, R117 ;  /* 0x0000007574747221 */ /* 0x000fe20000010000 */
[----:B------:R-:W-:Y:S01]  /*52f30*/  MOV R117, 0xffffffff ;  /* 0xffffffff00757802 */ /* 0x000fe20000000f00 */
[----:B------:R-:W-:Y:S02]  /*52f40*/  IMAD.MOV.U32 R119, RZ, RZ, 0x2 ;  /* 0x00000002ff777424 */ /* 0x000fe400078e00ff */
[----:B------:R-:W-:Y:S01]  /*52f50*/  IMAD.MOV.U32 R118, RZ, RZ, 0x1f ;  /* 0x0000001fff767424 */ /* 0x000fe200078e00ff */
[----:B------:R-:W-:-:S07]  /*52f60*/  MOV R172, R116 ;  /* 0x0000007400ac7202 */ /* 0x000fce0000000f00 */
[----:B------:R-:W-:Y:S05]  /*52f70*/  WARPSYNC.COLLECTIVE R117, `(.L_x_2293) ;  /* 0x0000000075087348 */ /* 0x000fea0003c00000 */
[----:B------:R0:W1:Y:S02]  /*52f80*/  SHFL.BFLY P2, R117, R172, R119, R118 ;  /* 0x0c000077ac757389 */ /* 0x0000640000040076 */
[----:B01----:R-:W-:Y:S05]  /*52f90*/  ENDCOLLECTIVE ;  /* 0x000000000000791b */ /* 0x003fea0003800000 */
.L_x_2293:
[----:B------:R-:W-:Y:S02]  /*52fa0*/  IMAD.MOV.U32 R119, RZ, RZ, 0x4 ;  /* 0x00000004ff777424 */ /* 0x000fe400078e00ff */
[----:B------:R-:W-:Y:S01]  /*52fb0*/  FADD.FTZ R116, R116, R117 ;  /* 0x0000007574747221 */ /* 0x000fe20000010000 */
[----:B------:R-:W-:-:S03]  /*52fc0*/  MOV R117, 0xffffffff ;  /* 0xffffffff00757802 */ /* 0x000fc60000000f00 */
[----:B------:R-:W-:-:S07]  /*52fd0*/  IMAD.MOV.U32 R172, RZ, RZ, R116 ;  /* 0x000000ffffac7224 */ /* 0x000fce00078e0074 */
[----:B------:R-:W-:Y:S05]  /*52fe0*/  WARPSYNC.COLLECTIVE R117, `(.L_x_2294) ;  /* 0x0000000075087348 */ /* 0x000fea0003c00000 */
[----:B------:R0:W1:Y:S02]  /*52ff0*/  SHFL.BFLY P2, R117, R172, R119, R118 ;  /* 0x0c000077ac757389 */ /* 0x0000640000040076 */
[----:B01----:R-:W-:Y:S05]  /*53000*/  ENDCOLLECTIVE ;  /* 0x000000000000791b */ /* 0x003fea0003800000 */
.L_x_2294:
[----:B------:R-:W-:Y:S02]  /*53010*/  IMAD.MOV.U32 R119, RZ, RZ, 0x8 ;  /* 0x00000008ff777424 */ /* 0x000fe400078e00ff */
[----:B------:R-:W-:Y:S01]  /*53020*/  FADD.FTZ R116, R116, R117 ;  /* 0x0000007574747221 */ /* 0x000fe20000010000 */
[----:B------:R-:W-:-:S03]  /*53030*/  MOV R117, 0xffffffff ;  /* 0xffffffff00757802 */ /* 0x000fc60000000f00 */
[----:B------:R-:W-:-:S07]  /*53040*/  IMAD.MOV.U32 R172, RZ, RZ, R116 ;  /* 0x000000ffffac7224 */ /* 0x000fce00078e0074 */
[----:B------:R-:W-:Y:S05]  /*53050*/  WARPSYNC.COLLECTIVE R117, `(.L_x_2295) ;  /* 0x0000000075087348 */ /* 0x000fea0003c00000 */
[----:B------:R0:W1:Y:S02]  /*53060*/  SHFL.BFLY P2, R117, R172, R119, R118 ;  /* 0x0c000077ac757389 */ /* 0x0000640000040076 */
[----:B01----:R-:W-:Y:S05]  /*53070*/  ENDCOLLECTIVE ;  /* 0x000000000000791b */ /* 0x003fea0003800000 */
.L_x_2295:
[----:B------:R-:W-:Y:S02]  /*53080*/  IMAD.MOV.U32 R119, RZ, RZ, 0x10 ;  /* 0x00000010ff777424 */ /* 0x000fe400078e00ff */
[----:B------:R-:W-:Y:S01]  /*53090*/  FADD.FTZ R116, R116, R117 ;  /* 0x0000007574747221 */ /* 0x000fe20000010000 */
[----:B------:R-:W-:-:S03]  /*530a0*/  MOV R117, 0xffffffff ;  /* 0xffffffff00757802 */ /* 0x000fc60000000f00 */
[----:B------:R-:W-:-:S07]  /*530b0*/  IMAD.MOV.U32 R172, RZ, RZ, R116 ;  /* 0x000000ffffac7224 */ /* 0x000fce00078e0074 */
[----:B------:R-:W-:Y:S05]  /*530c0*/  WARPSYNC.COLLECTIVE R117, `(.L_x_2296) ;  /* 0x0000000075087348 */ /* 0x000fea0003c00000 */
[----:B------:R0:W1:Y:S02]  /*530d0*/  SHFL.BFLY P2, R117, R172, R119, R118 ;  /* 0x0c000077ac757389 */ /* 0x0000640000040076 */
[----:B01----:R-:W-:Y:S05]  /*530e0*/  ENDCOLLECTIVE ;  /* 0x000000000000791b */ /* 0x003fea0003800000 */
.L_x_2296:
[----:B------:R-:W-:Y:S02]  /*530f0*/  IMAD.MOV.U32 R119, RZ, RZ, 0x1 ;  /* 0x00000001ff777424 */ /* 0x000fe400078e00ff */
[----:B------:R-:W-:Y:S02]  /*53100*/  FADD.FTZ R117, R116, R117 ;  /* 0x0000007574757221 */ /* 0x000fe40000010000 */
        /* <DEDUP_REMOVED lines=129> */
[----:B------:R-:W-:-:S03]  /*53920*/  HFMA2 R118, -RZ, RZ, 0, 1.847743988037109375e-06 ;  /* 0x0000001fff767431 */ /* 0x000fc600000001ff */
[----:B------:R-:W-:Y:S01]  /*53930*/  FFMA.FTZ R136, R136, R136, R117 ;  /* 0x0000008888887223 */ /* 0x000fe20000010075 */
[----:B------:R-:W-:-:S03]  /*53940*/  IMAD.MOV.U32 R117, RZ, RZ, -0x1 ;  /* 0xffffffffff757424 */ /* 0x000fc600078e00ff */
[----:B------:R-:W-:-:S07]  /*53950*/  IMAD.MOV.U32 R172, RZ, RZ, R136 ;  /* 0x000000ffffac7224 */ /* 0x000fce00078e0088 */
[----:B------:R-:W-:Y:S05]  /*53960*/  WARPSYNC.COLLECTIVE R117, `(.L_x_2297) ;  /* 0x0000000075087348 */ /* 0x000fea0003c00000 */
[----:B------:R0:W1:Y:S02]  /*53970*/  SHFL.BFLY P2, R117, R172, R119, R118 ;  /* 0x0c000077ac757389 */ /* 0x0000640000040076 */
[----:B01----:R-:W-:Y:S05]  /*53980*/  ENDCOLLECTIVE ;  /* 0x000000000000791b */ /* 0x003fea0003800000 */
.L_x_2297:
[----:B------:R-:W-:Y:S01]  /*53990*/  MOV R119, 0x2 ;  /* 0x0000000200777802 */ /* 0x000fe20000000f00 */
[----:B------:R-:W-:Y:S01]  /*539a0*/  FADD.FTZ R136, R136, R117 ;  /* 0x0000007588887221 */ /* 0x000fe20000010000 */
[----:B------:R-:W-:-:S03]  /*539b0*/  IMAD.MOV.U32 R117, RZ, RZ, -0x1 ;  /* 0xffffffffff757424 */ /* 0x000fc600078e00ff */
[----:B------:R-:W-:-:S07]  /*539c0*/  IMAD.MOV.U32 R172, RZ, RZ, R136 ;  /* 0x000000ffffac7224 */ /* 0x000fce00078e0088 */
[----:B------:R-:W-:Y:S05]  /*539d0*/  WARPSYNC.COLLECTIVE R117, `(.L_x_2298) ;  /* 0x0000000075087348 */ /* 0x000fea0003c00000 */
[----:B------:R0:W1:Y:S02]  /*539e0*/  SHFL.BFLY P2, R117, R172, R119, R118 ;  /* 0x0c000077ac757389 */ /* 0x0000640000040076 */
[----:B01----:R-:W-:Y:S05]  /*539f0*/  ENDCOLLECTIVE ;  /* 0x000000000000791b */ /* 0x003fea0003800000 */
.L_x_2298:
[----:B------:R-:W-:Y:S02]  /*53a00*/  HFMA2 R119, -RZ, RZ, 0, 2.384185791015625e-07 ;  /* 0x00000004ff777431 */ /* 0x000fe400000001ff */
[----:B------:R-:W-:Y:S01]  /*53a10*/  FADD.FTZ R136, R136, R117 ;  /* 0x0000007588887221 */ /* 0x000fe20000010000 */
[----:B------:R-:W-:-:S03]  /*53a20*/  IMAD.MOV.U32 R117, RZ, RZ, -0x1 ;  /* 0xffffffffff757424 */ /* 0x000fc600078e00ff */
[----:B------:R-:W-:-:S07]  /*53a30*/  IMAD.MOV.U32 R172, RZ, RZ, R136 ;  /* 0x000000ffffac7224 */ /* 0x000fce00078e0088 */
[----:B------:R-:W-:Y:S05]  /*53a40*/  WARPSYNC.COLLECTIVE R117, `(.L_x_2299) ;  /* 0x0000000075087348 */ /* 0x000fea0003c00000 */
[----:B------:R0:W1:Y:S02]  /*53a50*/  SHFL.BFLY P2, R117, R172, R119, R118 ;  /* 0x0c000077ac757389 */ /* 0x0000640000040076 */
[----:B01----:R-:W-:Y:S05]  /*53a60*/  ENDCOLLECTIVE ;  /* 0x000000000000791b */ /* 0x003fea0003800000 */
.L_x_2299:
[----:B------:R-:W-:Y:S01]  /*53a70*/  MOV R119, 0x8 ;  /* 0x0000000800777802 */ /* 0x000fe20000000f00 */
[----:B------:R-:W-:Y:S01]  /*53a80*/  FADD.FTZ R136, R136, R117 ;  /* 0x0000007588887221 */ /* 0x000fe20000010000 */
[----:B------:R-:W-:-:S03]  /*53a90*/  IMAD.MOV.U32 R117, RZ, RZ, -0x1 ;  /* 0xffffffffff757424 */ /* 0x000fc600078e00ff */
[----:B------:R-:W-:-:S07]  /*53aa0*/  IMAD.MOV.U32 R172, RZ, RZ, R136 ;  /* 0x000000ffffac7224 */ /* 0x000fce00078e0088 */
[----:B------:R-:W-:Y:S05]  /*53ab0*/  WARPSYNC.COLLECTIVE R117, `(.L_x_2300) ;  /* 0x0000000075087348 */ /* 0x000fea0003c00000 */
[----:B------:R0:W1:Y:S02]  /*53ac0*/  SHFL.BFLY P2, R117, R172, R119, R118 ;  /* 0x0c000077ac757389 */ /* 0x0000640000040076 */
[----:B01----:R-:W-:Y:S05]  /*53ad0*/  ENDCOLLECTIVE ;  /* 0x000000000000791b */ /* 0x003fea0003800000 */
.L_x_2300:
[----:B------:R-:W-:Y:S02]  /*53ae0*/  HFMA2 R119, -RZ, RZ, 0, 9.5367431640625e-07 ;  /* 0x00000010ff777431 */ /* 0x000fe400000001ff */
[----:B------:R-:W-:Y:S01]  /*53af0*/  FADD.FTZ R136, R136, R117 ;  /* 0x0000007588887221 */ /* 0x000fe20000010000 */
[----:B------:R-:W-:-:S03]  /*53b00*/  IMAD.MOV.U32 R117, RZ, RZ, -0x1 ;  /* 0xffffffffff757424 */ /* 0x000fc600078e00ff */
[----:B------:R-:W-:-:S07]  /*53b10*/  IMAD.MOV.U32 R172, RZ, RZ, R136 ;  /* 0x000000ffffac7224 */ /* 0x000fce00078e0088 */
[----:B------:R-:W-:Y:S05]  /*53b20*/  WARPSYNC.COLLECTIVE R117, `(.L_x_2301) ;  /* 0x0000000075087348 */ /* 0x000fea0003c00000 */
[----:B------:R0:W1:Y:S02]  /*53b30*/  SHFL.BFLY P2, R117, R172, R119, R118 ;  /* 0x0c000077ac757389 */ /* 0x0000640000040076 */
[----:B01----:R-:W-:Y:S05]  /*53b40*/  ENDCOLLECTIVE ;  /* 0x000000000000791b */ /* 0x003fea0003800000 */
.L_x_2301:
[----:B------:R-:W-:Y:S05]  /*53b50*/  BRA `(.L_x_2302) ;  /* 0xffffffc400187947 */ /* 0x000fea000383ffff */
.L_x_2303:
        /* <DEDUP_REMOVED lines=10> */
.L_x_43857:


//--------------------- .text._ZN10layer_norm31ln_parallel_residual_fwd_kernelINS_13Kernel_traitsI13__nv_bfloat16S2_S2_S2_fjLj2048ELj1ELj4ELj1ELj16ENS_18Kernel_traits_baseILj2048ES2_S2_S2_S2_fjLj128EEEEELb1ELb1ELb0EEEvNS_9FwdParamsE --------------------------
	.section	.text._ZN10layer_norm31ln_parallel_residual_fwd_kernelINS_13Kernel_traitsI13__nv_bfloat16S2_S2_S2_fjLj2048ELj1ELj4ELj1ELj16ENS_18Kernel_traits_baseILj2048ES2_S2_S2_S2_fjLj128EEEEELb1ELb1ELb0EEEvNS_9FwdParamsE,"ax",@progbits
	.align	128
        .global         _ZN10layer_norm31ln_parallel_residual_fwd_kernelINS_13Kernel_traitsI13__nv_bfloat16S2_S2_S2_fjLj2048ELj1ELj4ELj1ELj16ENS_18Kernel_traits_baseILj2048ES2_S2_S2_S2_fjLj128EEEEELb1ELb1ELb0EEEvNS_9FwdParamsE
        .type           _ZN10layer_norm31ln_parallel_residual_fwd_kernelINS_13Kernel_traitsI13__nv_bfloat16S2_S2_S2_fjLj2048ELj1ELj4ELj1ELj16ENS_18Kernel_traits_baseILj2048ES2_S2_S2_S2_fjLj128EEEEELb1ELb1ELb0EEEvNS_9FwdParamsE,@function
        .size           _ZN10layer_norm31ln_parallel_residual_fwd_kernelINS_13Kernel_traitsI13__nv_bfloat16S2_S2_S2_fjLj2048ELj1ELj4ELj1ELj16ENS_18Kernel_traits_baseILj2048ES2_S2_S2_S2_fjLj128EEEEELb1ELb1ELb0EEEvNS_9FwdParamsE,(.L_x_43858 - _ZN10layer_norm31ln_parallel_residual_fwd_kernelINS_13Kernel_traitsI13__nv_bfloat16S2_S2_S2_fjLj2048ELj1ELj4ELj1ELj16ENS_18Kernel_traits_baseILj2048ES2_S2_S2_S2_fjLj128EEEEELb1ELb1ELb0EEEvNS_9FwdParamsE)
        .other          _ZN10layer_norm31ln_parallel_residual_fwd_kernelINS_13Kernel_traitsI13__nv_bfloat16S2_S2_S2_fjLj2048ELj1ELj4ELj1ELj16ENS_18Kernel_traits_baseILj2048ES2_S2_S2_S2_fjLj128EEEEELb1ELb1ELb0EEEvNS_9FwdParamsE,@"STO_CUDA_ENTRY STV_DEFAULT"
_ZN10layer_norm31ln_parallel_residual_fwd_kernelINS_13Kernel_traitsI13__nv_bfloat16S2_S2_S2_fjLj2048ELj1ELj4ELj1ELj16ENS_18Kernel_traits_baseILj2048ES2_S2_S2_S2_fjLj128EEEEELb1ELb1ELb0EEEvNS_9FwdParamsE:
.text._ZN10layer_norm31ln_parallel_residual_fwd_kernelINS_13Kernel_traitsI13__nv_bfloat16S2_S2_S2_fjLj2048ELj1ELj4ELj1ELj16ENS_18Kernel_traits_baseILj2048ES2_S2_S2_S2_fjLj128EEEEELb1ELb1ELb0EEEvNS_9FwdParamsE:
[----:B------:R-:W-:Y:S01]  /*0000*/  LDC R1, c[0x0][0x37c] ;  /* 0x0000df00ff017b82 */ /* 0x000fe20000000800 */
[----:B------:R-:W0:Y:S07]  /*0010*/  LDCU.U8 UR8, c[0x0][0x464] ;  /* 0x00008c80ff0877ac */ /* 0x000e2e0008000000 */
[----:B------:R-:W1:Y:S01]  /*0020*/  LDC R124, c[0x0][0x458] ;  /* 0x00011600ff7c7b82 */ /* 0x000e620000000800 */
[----:B------:R-:W2:Y:S01]  /*0030*/  LDCU.64 UR4, c[0x0][0x450] ;  /* 0x00008a00ff0477ac */ /* 0x000ea20008000a00 */
[----:B------:R-:W3:Y:S06]  /*0040*/  LDCU.64 UR6, c[0x0][0x358] ;  /* 0x00006b00ff0677ac */ /* 0x000eec0008000a00 */
[----:B------:R-:W4:Y:S01]  /*0050*/  LDC R125, c[0x0][0x45c] ;  /* 0x00011700ff7d7b82 */ /* 0x000f220000000800 */
[----:B------:R-:W5:Y:S01]  /*0060*/  S2R R129, SR_TID.X ;  /* 0x0000000000817919 */ /* 0x000f620000002100 */
[----:B------:R-:W4:Y:S06]  /*0070*/  LDCU.64 UR10, c[0x0][0x438] ;  /* 0x00008700ff0a77ac */ /* 0x000f2c0008000a00 */
[----:B------:R-:W5:Y:S01]  /*0080*/  LDC R9, c[0x0][0x388] ;  /* 0x0000e200ff097b82 */ /* 0x000f620000000800 */
[----:B0-----:R-:W-:Y:S01]  /*0090*/  ISETP.NE.AND P0, PT, RZ, UR8, PT ;  /* 0x00000008ff007c0c */ /* 0x001fe2000bf05270 */
[----:B--2---:R-:W-:-:S02]  /*00a0*/  IMAD.U32 R2, RZ, RZ, UR4 ;  /* 0x00000004ff027e24 */ /* 0x004fc4000f8e00ff */
[----:B------:R-:W-:-:S10]  /*00b0*/  IMAD.U32 R3, RZ, RZ, UR5 ;  /* 0x00000005ff037e24 */ /* 0x000fd4000f8e00ff */
[----:B-1----:R-:W-:Y:S01]  /*00c0*/  @P0 IMAD.MOV.U32 R4, RZ, RZ, R124 ;  /* 0x000000ffff040224 */ /* 0x002fe200078e007c */
[----:B---3--:R-:W2:Y:S01]  /*00d0*/  @P0 LDG.E.64 R2, desc[UR6][R2.64] ;  /* 0x0000000602020981 */ /* 0x008ea2000c1e1b00 */
[----:B----4-:R-:W-:Y:S01]  /*00e0*/  @P0 MOV R5, R125 ;  /* 0x0000007d00050202 */ /* 0x010fe20000000f00 */
[----:B------:R-:W0:Y:S05]  /*00f0*/  @P0 LDC R7, c[0x0][0x460] ;  /* 0x00011800ff070b82 */ /* 0x000e2a0000000800 */
[----:B------:R-:W0:Y:S01]  /*0100*/  @P0 LDG.E.64 R4, desc[UR6][R4.64] ;  /* 0x0000000604040981 */ /* 0x000e22000c1e1b00 */
[----:B------:R-:W-:Y:S01]  /*0110*/  UISETP.NE.U32.AND UP0, UPT, UR10, URZ, UPT ;  /* 0x000000ff0a00728c */ /* 0x000fe2000bf05070 */
[----:B-----5:R-:W-:Y:S01]  /*0120*/  SHF.R.S32.HI R0, RZ, 0x1f, R9 ;  /* 0x0000001fff007819 */ /* 0x020fe20000011409 */
[----:B------:R-:W1:Y:S01]  /*0130*/  S2UR UR9, SR_CTAID.X ;  /* 0x00000000000979c3 */ /* 0x000e620000002500 */
[----:B------:R-:W-:Y:S01]  /*0140*/  LOP3.LUT R132, R129, 0x1f, RZ, 0xc0, !PT ;  /* 0x0000001f81847812 */ /* 0x000fe200078ec0ff */
[----:B------:R-:W-:Y:S01]  /*0150*/  UISETP.NE.AND.EX UP0, UPT, UR11, URZ, UPT, UP0 ;  /* 0x000000ff0b00728c */ /* 0x000fe2000bf05300 */
[----:B------:R-:W-:Y:S01]  /*0160*/  LEA.HI R0, R0, R9, RZ, 0x3 ;  /* 0x0000000900007211 */ /* 0x000fe200078f18ff */
[----:B------:R-:W-:Y:S02]  /*0170*/  BSSY.RECONVERGENT B0, `(.L_x_2304) ;  /* 0x00000b4000007945 */ /* 0x000fe40003800200 */
[----:B------:R-:W-:-:S02]  /*0180*/  IMAD.MOV.U32 R31, RZ, RZ, R132 ;  /* 0x000000ffff1f7224 */ /* 0x000fc400078e0084 */
[----:B------:R-:W3:Y:S01]  /*0190*/  LDC R6, c[0x0][0x360] ;  /* 0x0000d800ff067b82 */ /* 0x000ee20000000800 */
[----:B-1----:R-:W-:Y:S02]  /*01a0*/  USHF.L.U32 UR8, UR9, 0x2, URZ ;  /* 0x0000000209087899 */ /* 0x002fe400080006ff */
[--C-:B---3--:R-:W-:Y:S01]  /*01b0*/  IMAD R131, R6, UR9, R129.reuse ;  /* 0x0000000906837c24 */ /* 0x108fe2000f8e0281 */
[----:B------:R-:W-:-:S04]  /*01c0*/  SHF.R.U32.HI R129, RZ, 0x5, R129 ;  /* 0x00000005ff817819 */ /* 0x000fc80000011681 */
[----:B------:R-:W-:Y:S02]  /*01d0*/  LOP3.LUT R129, R129, UR8, RZ, 0xfc, !PT ;  /* 0x0000000881817c12 */ /* 0x000fe4000f8efcff */
[----:B--2---:R-:W-:Y:S02]  /*01e0*/  @P0 R2UR UR4, R2 ;  /* 0x00000000020402ca */ /* 0x004fe400000e0000 */
[----:B------:R-:W-:Y:S02]  /*01f0*/  @P0 R2UR UR5, R3 ;  /* 0x00000000030502ca */ /* 0x000fe400000e0000 */
[----:B------:R-:W-:Y:S02]  /*0200*/  LOP3.LUT R3, R31, 0x1f, RZ, 0x3c, !PT ;  /* 0x0000001f1f037812 */ /* 0x000fe400078e3cff */
[----:B0-----:R-:W-:Y:S02]  /*0210*/  @P0 IADD3 R124, P1, PT, R4, R7, RZ ;  /* 0x00000007047c0210 */ /* 0x001fe40007f3e0ff */
[----:B------:R-:W-:-:S03]  /*0220*/  LEA.HI.SX32 R130, R0, R3, 0x1d ;  /* 0x0000000300827211 */ /* 0x000fc600078feaff */
[----:B------:R-:W-:Y:S02]  /*0230*/  @P0 IMAD.X R125, RZ, RZ, R5, P1 ;  /* 0x000000ffff7d0224 */ /* 0x000fe400008e0605 */
[----:B------:R-:W-:Y:S02]  /*0240*/  UIADD3 UR10, UPT, UPT, UR4, -0x61c88647, URZ ;  /* 0x9e3779b9040a7890 */ /* 0x000fe4000fffe0ff */
[----:B------:R-:W-:Y:S01]  /*0250*/  UIADD3 UR12, UPT, UPT, UR5, -0x4498517b, URZ ;  /* 0xbb67ae85050c7890 */ /* 0x000fe2000fffe0ff */
[--C-:B------:R-:W-:Y:S01]  /*0260*/  SHF.R.U64 R128, R124, 0x2, R125.reuse ;  /* 0x000000027c807819 */ /* 0x100fe2000000127d */
[----:B------:R-:W-:Y:S01]  /*0270*/  UIADD3 UR13, UPT, UPT, UR4, 0x3c6ef372, URZ ;  /* 0x3c6ef372040d7890 */ /* 0x000fe2000fffe0ff */
[----:B------:R-:W-:Y:S01]  /*0280*/  SHF.R.U32.HI R123, RZ, 0x2, R125 ;  /* 0x00000002ff7b7819 */ /* 0x000fe2000001167d */
[----:B------:R-:W-:Y:S02]  /*0290*/  UIADD3 UR14, UPT, UPT, UR5, 0x76cf5d0a, URZ ;  /* 0x76cf5d0a050e7890 */ /* 0x000fe4000fffe0ff */
[----:B------:R-:W-:-:S02]  /*02a0*/  UIADD3 UR15, UPT, UPT, UR4, -0x255992d5, URZ ;  /* 0xdaa66d2b040f7890 */ /* 0x000fc4000fffe0ff */
[----:B------:R-:W-:Y:S02]  /*02b0*/  UIADD3 UR16, UPT, UPT, UR5, 0x32370b8f, URZ ;  /* 0x32370b8f05107890 */ /* 0x000fe4000fffe0ff */
[----:B------:R-:W-:Y:S02]  /*02c0*/  UIADD3 UR17, UPT, UPT, UR4, 0x78dde6e4, URZ ;  /* 0x78dde6e404117890 */ /* 0x000fe4000fffe0ff */
[----:B------:R-:W-:Y:S02]  /*02d0*/  UIADD3 UR18, UPT, UPT, UR5, -0x126145ec, URZ ;  /* 0xed9eba1405127890 */ /* 0x000fe4000fffe0ff */
[----:B------:R-:W-:Y:S02]  /*02e0*/  UIADD3 UR19, UPT, UPT, UR4, 0x1715609d, URZ ;  /* 0x1715609d04137890 */ /* 0x000fe4000fffe0ff */
[----:B------:R-:W-:Y:S02]  /*02f0*/  UIADD3 UR20, UPT, UPT, UR5, -0x56f99767, URZ ;  /* 0xa906689905147890 */ /* 0x000fe4000fffe0ff */
[----:B------:R-:W-:-:S02]  /*0300*/  UIADD3 UR21, UPT, UPT, UR4, -0x4ab325aa, URZ ;  /* 0xb54cda5604157890 */ /* 0x000fc4000fffe0ff */
[----:B------:R-:W-:Y:S02]  /*0310*/  UIADD3 UR22, UPT, UPT, UR5, 0x646e171e, URZ ;  /* 0x646e171e05167890 */ /* 0x000fe4000fffe0ff */
[----:B------:R-:W-:Y:S02]  /*0320*/  UIADD3 UR23, UPT, UPT, UR4, 0x5384540f, URZ ;  /* 0x5384540f04177890 */ /* 0x000fe4000fffe0ff */
[----:B------:R-:W-:Y:S02]  /*0330*/  UIADD3 UR24, UPT, UPT, UR5, 0x1fd5c5a3, URZ ;  /* 0x1fd5c5a305187890 */ /* 0x000fe4000fffe0ff */
[----:B------:R-:W-:Y:S02]  /*0340*/  UIADD3 UR25, UPT, UPT, UR4, -0xe443238, URZ ;  /* 0xf1bbcdc804197890 */ /* 0x000fe4000fffe0ff */
[----:B------:R-:W-:Y:S02]  /*0350*/  UIADD3 UR26, UPT, UPT, UR5, -0x24c28bd8, URZ ;  /* 0xdb3d7428051a7890 */ /* 0x000fe4000fffe0ff */
[----:B------:R-:W-:-:S02]  /*0360*/  UIADD3 UR27, UPT, UPT, UR4, -0x700cb87f, URZ ;  /* 0x8ff34781041b7890 */ /* 0x000fc4000fffe0ff */
[----:B------:R-:W-:Y:S01]  /*0370*/  UIADD3 UR28, UPT, UPT, UR5, -0x695add53, URZ ;  /* 0x96a522ad051c7890 */ /* 0x000fe2000fffe0ff */
[----:B------:R-:W-:Y:S11]  /*0380*/  BRA.U !UP0, `(.L_x_2305) ;  /* 0x00000005080c7547 */ /* 0x000ff6000b800000 */
        /* <DEDUP_REMOVED lines=8> */
[----:B------:R-:W-:-:S04]  /*0410*/  LOP3.LUT R127, R127, 0xffffefff, RZ, 0xc0, !PT ;  /* 0xffffefff7f7f7812 */ /* 0x000fc800078ec0ff */
[----:B------:R-:W-:-:S03]  /*0420*/  @P6 LOP3.LUT R127, R127, 0x1000, RZ, 0xfc, !PT ;  /* 0x000010007f7f6812 */ /* 0x000fc600078efcff */
[----:B------:R-:W1:Y:S08]  /*0430*/  @P6 LDC.64 R4, c[0x0][0x438] ;  /* 0x00010e00ff046b82 */ /* 0x000e700000000a00 */
[----:B------:R-:W2:Y:S08]  /*0440*/  @P1 LDC.64 R6, c[0x0][0x3d0] ;  /* 0x0000f400ff061b82 */ /* 0x000eb00000000a00 */
[----:B------:R-:W3:Y:S01]  /*0450*/  @P1 LDC.64 R8, c[0x0][0x438] ;  /* 0x00010e00ff081b82 */ /* 0x000ee20000000a00 */
[----:B0-----:R-:W-:-:S05]  /*0460*/  @P6 IMAD.WIDE.U32 R2, R31, 0x10, R2 ;  /* 0x000000101f026825 */ /* 0x001fca00078e0002 */
[----:B------:R0:W5:Y:S02]  /*0470*/  @P6 LDG.E.128 R112, desc[UR6][R2.64] ;  /* 0x0000000602706981 */ /* 0x000164000c1e1d00 */
[----:B------:R-:W4:Y:S01]  /*0480*/  @P2 LDC.64 R10, c[0x0][0x3d0] ;  /* 0x0000f400ff0a2b82 */ /* 0x000f220000000a00 */
[C---:B-1----:R-:W-:Y:S01]  /*0490*/  @P6 IMAD.WIDE.U32 R4, R31.reuse, 0x10, R4 ;  /* 0x000000101f046825 */ /* 0x042fe200078e0004 */
[----:B------:R-:W-:-:S04]  /*04a0*/  @P6 LOP3.LUT R31, R31, 0x20, RZ, 0xfc, !PT ;  /* 0x000000201f1f6812 */ /* 0x000fc800078efcff */
[----:B------:R0:W5:Y:S02]  /*04b0*/  @P6 LD.E.128 R108, desc[UR6][R4.64] ;  /* 0x00000006046c6980 */ /* 0x000164000c101d00 */
[----:B------:R-:W1:Y:S01]  /*04c0*/  @P2 LDC.64 R12, c[0x0][0x438] ;  /* 0x00010e00ff0c2b82 */ /* 0x000e620000000a00 */
[----:B--2---:R-:W-:-:S05]  /*04d0*/  @P1 IMAD.WIDE.U32 R6, R31, 0x10, R6 ;  /* 0x000000101f061825 */ /* 0x004fca00078e0006 */
[----:B------:R0:W5:Y:S02]  /*04e0*/  @P1 LDG.E.128 R104, desc[UR6][R6.64] ;  /* 0x0000000606681981 */ /* 0x000164000c1e1d00 */
[----:B------:R-:W2:Y:S01]  /*04f0*/  @P3 LDC.64 R14, c[0x0][0x3d0] ;  /* 0x0000f400ff0e3b82 */ /* 0x000ea20000000a00 */
[----:B---3--:R-:W-:-:S04]  /*0500*/  @P1 IMAD.WIDE.U32 R8, R31, 0x10, R8 ;  /* 0x000000101f081825 */ /* 0x008fc800078e0008 */
[----:B------:R-:W-:Y:S01]  /*0510*/  @P1 VIADD R31, R31, 0x20 ;  /* 0x000000201f1f1836 */ /* 0x000fe20000000000 */
[----:B------:R0:W5:Y:S02]  /*0520*/  @P1 LD.E.128 R100, desc[UR6][R8.64] ;  /* 0x0000000608641980 */ /* 0x000164000c101d00 */
[----:B------:R-:W3:Y:S01]  /*0530*/  @P3 LDC.64 R16, c[0x0][0x438] ;  /* 0x00010e00ff103b82 */ /* 0x000ee20000000a00 */
[----:B----4-:R-:W-:-:S05]  /*0540*/  @P2 IMAD.WIDE.U32 R10, R31, 0x10, R10 ;  /* 0x000000101f0a2825 */ /* 0x010fca00078e000a */
[----:B------:R0:W5:Y:S02]  /*0550*/  @P2 LDG.E.128 R96, desc[UR6][R10.64] ;  /* 0x000000060a602981 */ /* 0x000164000c1e1d00 */
[----:B------:R-:W4:Y:S01]  /*0560*/  @P4 LDC.64 R18, c[0x0][0x3d0] ;  /* 0x0000f400ff124b82 */ /* 0x000f220000000a00 */
[C---:B-1----:R-:W-:Y:S01]  /*0570*/  @P2 IMAD.WIDE.U32 R12, R31.reuse, 0x10, R12 ;  /* 0x000000101f0c2825 */ /* 0x042fe200078e000c */
[----:B------:R-:W-:-:S04]  /*0580*/  @P2 IADD3 R31, PT, PT, R31, 0x20, RZ ;  /* 0x000000201f1f2810 */ /* 0x000fc80007ffe0ff */
        /* <DEDUP_REMOVED lines=8> */
[----:B------:R-:W3:Y:S08]  /*0610*/  @P5 LDC.64 R24, c[0x0][0x438] ;  /* 0x00010e00ff185b82 */ /* 0x000ef00000000a00 */
[----:B------:R-:W0:Y:S08]  /*0620*/  @P0 LDC.64 R26, c[0x0][0x3d0] ;  /* 0x0000f400ff1a0b82 */ /* 0x000e300000000a00 */
[----:B------:R-:W0:Y:S01]  /*0630*/  @P0 LDC.64 R28, c[0x0][0x438] ;  /* 0x00010e00ff1c0b82 */ /* 0x000e220000000a00 */
[----:B----4-:R-:W-:-:S04]  /*0640*/  @P4 IMAD.WIDE.U32 R18, R31, 0x10, R18 ;  /* 0x000000101f124825 */ /* 0x010fc800078e0012 */
[C---:B-1----:R-:W-:Y:S01]  /*0650*/  @P4 IMAD.WIDE.U32 R20, R31.reuse, 0x10, R20 ;  /* 0x000000101f144825 */ /* 0x042fe200078e0014 */
[----:B------:R1:W5:Y:S03]  /*0660*/  @P4 LDG.E.128 R80, desc[UR6][R18.64] ;  /* 0x0000000612504981 */ /* 0x000366000c1e1d00 */
[----:B------:R-:W-:Y:S01]  /*0670*/  @P4 VIADD R31, R31, 0x20 ;  /* 0x000000201f1f4836 */ /* 0x000fe20000000000 */
[----:B------:R1:W5:Y:S03]  /*0680*/  @P4 LD.E.128 R76, desc[UR6][R20.64] ;  /* 0x00000006144c4980 */ /* 0x000366000c101d00 */
[----:B--2---:R-:W-:-:S04]  /*0690*/  @P5 IMAD.WIDE.U32 R22, R31, 0x10, R22 ;  /* 0x000000101f165825 */ /* 0x004fc800078e0016 */
[C---:B---3--:R-:W-:Y:S01]  /*06a0*/  @P5 IMAD.WIDE.U32 R24, R31.reuse, 0x10, R24 ;  /* 0x000000101f185825 */ /* 0x048fe200078e0018 */
[----:B------:R1:W5:Y:S03]  /*06b0*/  @P5 LDG.E.128 R72, desc[UR6][R22.64] ;  /* 0x0000000616485981 */ /* 0x000366000c1e1d00 */
[----:B------:R-:W-:Y:S01]  /*06c0*/  @P5 VIADD R31, R31, 0x20 ;  /* 0x000000201f1f5836 */ /* 0x000fe20000000000 */
[----:B------:R1:W5:Y:S03]  /*06d0*/  @P5 LD.E.128 R68, desc[UR6][R24.64] ;  /* 0x0000000618445980 */ /* 0x000366000c101d00 */
[----:B0-----:R-:W-:-:S04]  /*06e0*/  @P0 IMAD.WIDE.U32 R26, R31, 0x10, R26 ;  /* 0x000000101f1a0825 */ /* 0x001fc800078e001a */
[C---:B------:R-:W-:Y:S01]  /*06f0*/  @P0 IMAD.WIDE.U32 R28, R31.reuse, 0x10, R28 ;  /* 0x000000101f1c0825 */ /* 0x040fe200078e001c */
[----:B------:R1:W5:Y:S04]  /*0700*/  @P0 LDG.E.128 R64, desc[UR6][R26.64] ;  /* 0x000000061a400981 */ /* 0x000368000c1e1d00 */
[----:B------:R1:W5:Y:S01]  /*0710*/  @P0 LD.E.128 R60, desc[UR6][R28.64] ;  /* 0x000000061c3c0980 */ /* 0x000362000c101d00 */
[----:B------:R-:W-:Y:S02]  /*0720*/  ISETP.GE.U32.AND P1, PT, R130, 0x100, PT ;  /* 0x000001008200780c */ /* 0x000fe40003f26070 */
        /* <DEDUP_REMOVED lines=9> */
.L_x_2305:
        /* <DEDUP_REMOVED lines=8> */
[----:B------:R-:W-:-:S07]  /*0840*/  LOP3.LUT R127, R127, 0xffffefff, RZ, 0xc0, !PT ;  /* 0xffffefff7f7f7812 */ /* 0x000fce00078ec0ff */
[----:B------:R-:W1:Y:S01]  /*0850*/  @P5 LDC.64 R4, c[0x0][0x3d0] ;  /* 0x0000f400ff045b82 */ /* 0x000e620000000a00 */
[----:B------:R-:W-:Y:S02]  /*0860*/  @P5 IMAD.MOV.U32 R103, RZ, RZ, RZ ;  /* 0x000000ffff675224 */ /* 0x000fe400078e00ff */
[----:B------:R-:W-:Y:S01]  /*0870*/  HFMA2 R70, -RZ, RZ, 0, 0 ;  /* 0x00000000ff467431 */ /* 0x000fe200000001ff */
[----:B------:R-:W-:-:S04]  /*0880*/  @P6 LOP3.LUT R127, R127, 0x1000, RZ, 0xfc, !PT ;  /* 0x000010007f7f6812 */ /* 0x000fc800078efcff */
[----:B------:R-:W2:Y:S08]  /*0890*/  @P4 LDC.64 R6, c[0x0][0x3d0] ;  /* 0x0000f400ff064b82 */ /* 0x000eb00000000a00 */
[----:B------:R-:W3:Y:S01]  /*08a0*/  @P3 LDC.64 R8, c[0x0][0x3d0] ;  /* 0x0000f400ff083b82 */ /* 0x000ee20000000a00 */
[C---:B0-----:R-:W-:Y:S01]  /*08b0*/  @P6 IMAD.WIDE.U32 R2, R31.reuse, 0x10, R2 ;  /* 0x000000101f026825 */ /* 0x041fe200078e0002 */
[----:B------:R-:W-:-:S04]  /*08c0*/  @P6 LOP3.LUT R31, R31, 0x20, RZ, 0xfc, !PT ;  /* 0x000000201f1f6812 */ /* 0x000fc800078efcff */
[----:B------:R0:W5:Y:S02]  /*08d0*/  @P6 LDG.E.128 R112, desc[UR6][R2.64] ;  /* 0x0000000602706981 */ /* 0x000164000c1e1d00 */
[----:B------:R-:W4:Y:S01]  /*08e0*/  @P2 LDC.64 R10, c[0x0][0x3d0] ;  /* 0x0000f400ff0a2b82 */ /* 0x000f220000000a00 */
[----:B-1----:R-:W-:-:S04]  /*08f0*/  @P5 IMAD.WIDE.U32 R4, R31, 0x10, R4 ;  /* 0x000000101f045825 */ /* 0x002fc800078e0004 */
[----:B------:R-:W-:Y:S01]  /*0900*/  @P5 VIADD R31, R31, 0x20 ;  /* 0x000000201f1f5836 */ /* 0x000fe20000000000 */
[----:B------:R0:W5:Y:S02]  /*0910*/  @P5 LDG.E.128 R104, desc[UR6][R4.64] ;  /* 0x0000000604685981 */ /* 0x000164000c1e1d00 */
[----:B------:R-:W1:Y:S01]  /*0920*/  @P1 LDC.64 R12, c[0x0][0x3d0] ;  /* 0x0000f400ff0c1b82 */ /* 0x000e620000000a00 */
[----:B--2---:R-:W-:-:S04]  /*0930*/  @P4 IMAD.WIDE.U32 R6, R31, 0x10, R6 ;  /* 0x000000101f064825 */ /* 0x004fc800078e0006 */
[----:B------:R-:W-:Y:S01]  /*0940*/  @P4 VIADD R31, R31, 0x20 ;  /* 0x000000201f1f4836 */ /* 0x000fe20000000000 */
        /* <DEDUP_REMOVED lines=8> */
[----:B-1----:R-:W-:-:S04]  /*09d0*/  @P1 IMAD.WIDE.U32 R12, R31, 0x10, R12 ;  /* 0x000000101f0c1825 */ /* 0x002fc800078e000c */
[----:B------:R-:W-:Y:S01]  /*09e0*/  @P1 VIADD R31, R31, 0x20 ;  /* 0x000000201f1f1836 */ /* 0x000fe20000000000 */
[----:B------:R0:W5:Y:S03]  /*09f0*/  @P1 LDG.E.128 R72, desc[UR6][R12.64] ;  /* 0x000000060c481981 */ /* 0x000166000c1e1d00 */
[----:B--2---:R-:W-:-:S05]  /*0a00*/  @P0 IMAD.WIDE.U32 R14, R31, 0x10, R14 ;  /* 0x000000101f0e0825 */ /* 0x004fca00078e000e */
[----:B------:R0:W5:Y:S01]  /*0a10*/  @P0 LDG.E.128 R64, desc[UR6][R14.64] ;  /* 0x000000060e400981 */ /* 0x000162000c1e1d00 */
[----:B------:R-:W-:Y:S01]  /*0a20*/  ISETP.GE.U32.AND P5, PT, R130, 0x100, PT ;  /* 0x000001008200780c */ /* 0x000fe20003fa6070 */
[----:B------:R-:W-:Y:S01]  /*0a30*/  IMAD.MOV.U32 R62, RZ, RZ, RZ ;  /* 0x000000ffff3e7224 */ /* 0x000fe200078e00ff */
[----:B------:R-:W-:Y:S02]  /*0a40*/  CS2R R60, SRZ ;  /* 0x00000000003c7805 */ /* 0x000fe4000001ff00 */
[----:B------:R-:W-:Y:S01]  /*0a50*/  CS2R R68, SRZ ;  /* 0x0000000000447805 */ /* 0x000fe2000001ff00 */
[----:B------:R-:W-:Y:S01]  /*0a60*/  IMAD.MOV.U32 R78, RZ, RZ, RZ ;  /* 0x000000ffff4e7224 */ /* 0x000fe200078e00ff */
        /* <DEDUP_REMOVED lines=9> */
[----:B------:R-:W-:Y:S01]  /*0b00*/  @P6 IMAD.MOV.U32 R111, RZ, RZ, RZ ;  /* 0x000000ffff6f6224 */ /* 0x000fe200078e00ff */
[----:B------:R-:W-:Y:S01]  /*0b10*/  @P3 MOV R87, RZ ;  /* 0x000000ff00573202 */ /* 0x000fe20000000f00 */
[----:B------:R-:W-:Y:S01]  /*0b20*/  @P4 IMAD.MOV.U32 R95, RZ, RZ, RZ ;  /* 0x000000ffff5f4224 */ /* 0x000fe200078e00ff */
[----:B------:R-:W-:Y:S01]  /*0b30*/  @P0 IADD3 R31, PT, PT, R31, 0x20, RZ ;  /* 0x000000201f1f0810 */ /* 0x000fe20007ffe0ff */
[----:B------:R-:W-:Y:S02]  /*0b40*/  @P2 IMAD.MOV.U32 R79, RZ, RZ, RZ ;  /* 0x000000ffff4f2224 */ /* 0x000fe400078e00ff */
[----:B------:R-:W-:-:S02]  /*0b50*/  @P1 IMAD.MOV.U32 R71, RZ, RZ, RZ ;  /* 0x000000ffff471224 */ /* 0x000fc400078e00ff */
[----:B------:R-:W-:Y:S01]  /*0b60*/  @P0 IMAD.MOV.U32 R63, RZ, RZ, RZ ;  /* 0x000000ffff3f0224 */ /* 0x000fe200078e00ff */
[----:B0-----:R-:W-:Y:S06]  /*0b70*/  @!P5 BRA `(.L_x_2306) ;  /* 0x00000000004cd947 */ /* 0x001fec0003800000 */
[----:B------:R-:W0:Y:S02]  /*0b80*/  LDC.64 R56, c[0x0][0x3d0] ;  /* 0x0000f400ff387b82 */ /* 0x000e240000000a00 */
[----:B0-----:R-:W-:-:S06]  /*0b90*/  IMAD.WIDE.U32 R56, R31, 0x10, R56 ;  /* 0x000000101f387825 */ /* 0x001fcc00078e0038 */
[----:B------:R-:W5:Y:S01]  /*0ba0*/  LDG.E.128 R56, desc[UR6][R56.64] ;  /* 0x0000000638387981 */ /* 0x000f62000c1e1d00 */
[----:B------:R-:W-:Y:S02]  /*0bb0*/  CS2R R54, SRZ ;  /* 0x0000000000367805 */ /* 0x000fe4000001ff00 */
[----:B------:R-:W-:Y:S01]  /*0bc0*/  CS2R R52, SRZ ;  /* 0x0000000000347805 */ /* 0x000fe2000001ff00 */
[----:B------:R-:W-:Y:S01]  /*0bd0*/  IMAD.MOV.U32 R62, RZ, RZ, RZ ;  /* 0x000000ffff3e7224 */ /* 0x000fe200078e00ff */
[----:B------:R-:W-:Y:S01]  /*0be0*/  CS2R R60, SRZ ;  /* 0x00000000003c7805 */ /* 0x000fe2000001ff00 */
[----:B------:R-:W-:Y:S01]  /*0bf0*/  IMAD.MOV.U32 R70, RZ, RZ, RZ ;  /* 0x000000ffff467224 */ /* 0x000fe200078e00ff */
[----:B------:R-:W-:Y:S01]  /*0c00*/  CS2R R68, SRZ ;  /* 0x0000000000447805 */ /* 0x000fe2000001ff00 */
[----:B------:R-:W-:Y:S01]  /*0c10*/  IMAD.MOV.U32 R78, RZ, RZ, RZ ;  /* 0x000000ffff4e7224 */ /* 0x000fe200078e00ff */
[----:B------:R-:W-:Y:S02]  /*0c20*/  CS2R R76, SRZ ;  /* 0x00000000004c7805 */ /* 0x000fe4000001ff00 */
[----:B------:R-:W-:-:S02]  /*0c30*/  MOV R86, RZ ;  /* 0x000000ff00567202 */ /* 0x000fc40000000f00 */
[----:B------:R-:W-:Y:S01]  /*0c40*/  CS2R R84, SRZ ;  /* 0x0000000000547805 */ /* 0x000fe2000001ff00 */
[----:B------:R-:W-:Y:S01]  /*0c50*/  IMAD.MOV.U32 R94, RZ, RZ, RZ ;  /* 0x000000ffff5e7224 */ /* 0x000fe200078e00ff */
[----:B------:R-:W-:Y:S01]  /*0c60*/  CS2R R92, SRZ ;  /* 0x00000000005c7805 */ /* 0x000fe2000001ff00 */
[----:B------:R-:W-:Y:S01]  /*0c70*/  IMAD.MOV.U32 R102, RZ, RZ, RZ ;  /* 0x000000ffff667224 */ /* 0x000fe200078e00ff */
[----:B------:R-:W-:Y:S01]  /*0c80*/  CS2R R100, SRZ ;  /* 0x0000000000647805 */ /* 0x000fe2000001ff00 */
[----:B------:R-:W-:Y:S01]  /*0c90*/  IMAD.MOV.U32 R110, RZ, RZ, RZ ;  /* 0x000000ffff6e7224 */ /* 0x000fe200078e00ff */
[----:B------:R-:W-:-:S07]  /*0ca0*/  CS2R R108, SRZ ;  /* 0x00000000006c7805 */ /* 0x000fce000001ff00 */
.L_x_2306:
[----:B------:R-:W-:Y:S05]  /*0cb0*/  BSYNC.RECONVERGENT B0 ;  /* 0x0000000000007941 */ /* 0x000fea0003800200 */
.L_x_2304:
[----:B------:R-:W0:Y:S02]  /*0cc0*/  LDCU UR8, c[0x0][0x384] ;  /* 0x00007080ff0877ac */ /* 0x000e240008000800 */
[----:B0-----:R-:W-:-:S13]  /*0cd0*/  ISETP.GE.AND P0, PT, R129, UR8, PT ;  /* 0x0000000881007c0c */ /* 0x001fda000bf06270 */
[----:B------:R-:W-:Y:S05]  /*0ce0*/  @P0 EXIT ;  /* 0x000000000000094d */ /* 0x000fea0003800000 */
[----:B------:R-:W-:Y:S01]  /*0cf0*/  IMAD.HI.U32 R0, R131, -0x326172a9, RZ ;  /* 0xcd9e8d5783007827 */ /* 0x000fe200078e00ff */
[----:B------:R-:W-:Y:S01]  /*0d00*/  BSSY B0, `(.L_x_2307) ;  /* 0x0004458000007945 */ /* 0x000fe20003800000 */
[----:B------:R-:W-:Y:S01]  /*0d10*/  LOP3.LUT R124, R124, 0x3, RZ, 0xc0, !PT ;  /* 0x000000037c7c7812 */ /* 0x000fe200078ec0ff */
[----:B------:R-:W0:Y:S01]  /*0d20*/  LDCU UR29, c[0x0][0x388] ;  /* 0x00007100ff1d77ac */ /* 0x000e220008000800 */
[C---:B------:R-:W-:Y:S01]  /*0d30*/  IMAD.HI.U32 R2, R128.reuse, -0x2daee0ad, RZ ;  /* 0xd2511f5380027827 */ /* 0x040fe200078e00ff */
[----:B------:R-:W-:Y:S02]  /*0d40*/  LOP3.LUT R0, R123, UR4, R0, 0x96, !PT ;  /* 0x000000047b007c12 */ /* 0x000fe4000f8e9600 */
[----:B-----5:R-:W-:Y:S01]  /*0d50*/  PRMT R122, R71, 0x7632, R122 ;  /* 0x00007632477a7816 */ /* 0x020fe2000000007a */
[----:B------:R-:W-:Y:S01]  /*0d60*/  IMAD R6, R128, -0x2daee0ad, RZ ;  /* 0xd2511f5380067824 */ /* 0x000fe200078e02ff */
[----:B------:R-:W-:Y:S01]  /*0d70*/  LOP3.LUT R2, R2, UR5, RZ, 0x3c, !PT ;  /* 0x0000000502027c12 */ /* 0x000fe2000f8e3cff */
[----:B------:R-:W-:Y:S01]  /*0d80*/  IMAD.HI.U32 R5, R0, -0x2daee0ad, RZ ;  /* 0xd2511f5300057827 */ /* 0x000fe200078e00ff */
[----:B------:R-:W-:Y:S01]  /*0d90*/  PRMT R121, R75, 0x7632, R121 ;  /* 0x000076324b797816 */ /* 0x000fe20000000079 */
[----:B------:R-:W1:Y:S01]  /*0da0*/  LDCU.U8 UR30, c[0x0][0x410] ;  /* 0x00008200ff1e77ac */ /* 0x000e620008000000 */
[----:B------:R-:W-:Y:S01]  /*0db0*/  PRMT R120, R72, 0x7632, R120 ;  /* 0x0000763248787816 */ /* 0x000fe20000000078 */
[----:B------:R-:W-:Y:S01]  /*0dc0*/  IMAD R4, R131, -0x326172a9, RZ ;  /* 0xcd9e8d5783047824 */ /* 0x000fe200078e02ff */
[----:B------:R-:W-:Y:S01]  /*0dd0*/  LOP3.LUT R5, R6, UR12, R5, 0x96, !PT ;  /* 0x0000000c06057c12 */ /* 0x000fe2000f8e9605 */
[----:B------:R-:W-:Y:S01]  /*0de0*/  IMAD.HI.U32 R3, R2, -0x326172a9, RZ ;  /* 0xcd9e8d5702037827 */ /* 0x000fe200078e00ff */
[----:B------:R-:W-:Y:S01]  /*0df0*/  PRMT R43, R79, 0x7632, R43 ;  /* 0x000076324f2b7816 */ /* 0x000fe2000000002b */
[----:B------:R-:W2:Y:S01]  /*0e00*/  LDCU UR31, c[0x0][0x448] ;  /* 0x00008900ff1f77ac */ /* 0x000ea20008000800 */
[----:B------:R-:W-:Y:S01]  /*0e10*/  PRMT R42, R83, 0x7632, R42 ;  /* 0x00007632532a7816 */ /* 0x000fe2000000002a */
[----:B------:R-:W-:Y:S01]  /*0e20*/  IMAD R9, R0, -0x2daee0ad, RZ ;  /* 0xd2511f5300097824 */ /* 0x000fe200078e02ff */
[----:B------:R-:W-:Y:S01]  /*0e30*/  LOP3.LUT R3, R4, UR10, R3, 0x96, !PT ;  /* 0x0000000a04037c12 */ /* 0x000fe2000f8e9603 */
[----:B------:R-:W-:Y:S01]  /*0e40*/  IMAD R7, R2, -0x326172a9, RZ ;  /* 0xcd9e8d5702077824 */ /* 0x000fe200078e02ff */
[----:B------:R-:W-:Y:S01]  /*0e50*/  PRMT R41, R78, 0x7632, R41 ;  /* 0x000076324e297816 */ /* 0x000fe20000000029 */
[----:B------:R-:W-:Y:S01]  /*0e60*/  IMAD.HI.U32 R0, R5, -0x326172a9, RZ ;  /* 0xcd9e8d5705007827 */ /* 0x000fe200078e00ff */
[----:B------:R-:W-:Y:S01]  /*0e70*/  PRMT R40, R82, 0x7632, R40 ;  /* 0x0000763252287816 */ /* 0x000fe20000000028 */
[----:B------:R-:W3:Y:S01]  /*0e80*/  LDCU.64 UR8, c[0x0][0x398] ;  /* 0x00007300ff0877ac */ /* 0x000ee20008000a00 */
[----:B------:R-:W-:Y:S01]  /*0e90*/  PRMT R39, R77, 0x7632, R39 ;  /* 0x000076324d277816 */ /* 0x000fe20000000027 */
[----:B------:R-:W-:Y:S01]  /*0ea0*/  IMAD.HI.U32 R2, R3, -0x2daee0ad, RZ ;  /* 0xd2511f5303027827 */ /* 0x000fe200078e00ff */
[----:B------:R-:W-:Y:S01]  /*0eb0*/  LOP3.LUT R0, R7, UR13, R0, 0x96, !PT ;  /* 0x0000000d07007c12 */ /* 0x000fe2000f8e9600 */
[----:B------:R-:W4:Y:S01]  /*0ec0*/  LDCU.64 UR10, c[0x0][0x3a0] ;  /* 0x00007400ff0a77ac */ /* 0x000f220008000a00 */
[----:B------:R-:W-:Y:S01]  /*0ed0*/  PRMT R38, R81, 0x7632, R38 ;  /* 0x0000763251267816 */ /* 0x000fe20000000026 */
[----:B------:R-:W-:Y:S01]  /*0ee0*/  IMAD R4, R5, -0x326172a9, RZ ;  /* 0xcd9e8d5705047824 */ /* 0x000fe200078e02ff */
[----:B------:R-:W-:Y:S01]  /*0ef0*/  LOP3.LUT R2, R9, UR14, R2, 0x96, !PT ;  /* 0x0000000e09027c12 */ /* 0x000fe2000f8e9602 */
[----:B------:R-:W-:Y:S01]  /*0f00*/  IMAD R6, R3, -0x2daee0ad, RZ ;  /* 0xd2511f5303067824 */ /* 0x000fe200078e02ff */
[----:B------:R-:W-:Y:S01]  /*0f10*/  PRMT R37, R76, 0x7632, R37 ;  /* 0x000076324c257816 */ /* 0x000fe20000000025 */
[----:B------:R-:W-:Y:S01]  /*0f20*/  IMAD.HI.U32 R5, R0, -0x2daee0ad, RZ ;  /* 0xd2511f5300057827 */ /* 0x000fe200078e00ff */
[----:B------:R-:W-:-:S02]  /*0f30*/  PRMT R36, R80, 0x7632, R36 ;  /* 0x0000763250247816 */ /* 0x000fc40000000024 */
[----:B------:R-:W-:Y:S01]  /*0f40*/  PRMT R35, R87, 0x7632, R35 ;  /* 0x0000763257237816 */ /* 0x000fe20000000023 */
[----:B------:R-:W-:Y:S01]  /*0f50*/  IMAD.HI.U32 R3, R2, -0x326172a9, RZ ;  /* 0xcd9e8d5702037827 */ /* 0x000fe200078e00ff */
[----:B------:R-:W-:Y:S02]  /*0f60*/  LOP3.LUT R5, R6, UR16, R5, 0x96, !PT ;  /* 0x0000001006057c12 */ /* 0x000fe4000f8e9605 */
        /* <DEDUP_REMOVED lines=53> */
[----:B------:R-:W-:Y:S01]  /*12c0*/  IMAD.HI.U32 R126, R0, -0x2daee0ad, RZ ;  /* 0xd2511f53007e7827 */ /* 0x000fe200078e00ff */
[----:B------:R-:W-:Y:S02]  /*12d0*/  PRMT R13, R100, 0x7632, R13 ;  /* 0x00007632640d7816 */ /* 0x000fe4000000000d */
[----:B------:R-:W-:Y:S01]  /*12e0*/  PRMT R12, R104, 0x7632, R12 ;  /* 0x00007632680c7816 */ /* 0x000fe2000000000c */
[----:B------:R-:W-:Y:S01]  /*12f0*/  IMAD R4, R5, -0x326172a9, RZ ;  /* 0xcd9e8d5705047824 */ /* 0x000fe200078e02ff */
[----:B------:R-:W-:Y:S01]  /*1300*/  LOP3.LUT R126, R3, UR28, R126, 0x96, !PT ;  /* 0x0000001c037e7c12 */ /* 0x000fe2000f8e967e */
[----:B------:R-:W-:-:S04]  /*1310*/  IMAD.HI.U32 R125, R2, -0x326172a9, RZ ;  /* 0xcd9e8d57027d7827 */ /* 0x000fc800078e00ff */
[----:B------:R-:W-:Y:S01]  /*1320*/  HFMA2 R3, -RZ, RZ, 0, 0 ;  /* 0x00000000ff037431 */ /* 0x000fe200000001ff */
[----:B------:R-:W-:Y:S02]  /*1330*/  PRMT R11, R111, 0x7632, R11 ;  /* 0x000076326f0b7816 */ /* 0x000fe4000000000b */
[----:B------:R-:W-:Y:S01]  /*1340*/  PRMT R10, R115, 0x7632, R10 ;  /* 0x00007632730a7816 */ /* 0x000fe2000000000a */
[----:B------:R-:W-:Y:S01]  /*1350*/  IMAD R205, R0, -0x2daee0ad, RZ ;  /* 0xd2511f5300cd7824 */ /* 0x000fe200078e02ff */
[----:B------:R-:W-:Y:S01]  /*1360*/  LOP3.LUT R125, R4, UR27, R125, 0x96, !PT ;  /* 0x0000001b047d7c12 */ /* 0x000fe2000f8e967d */
[----:B------:R-:W-:Y:S01]  /*1370*/  IMAD R2, R2, -0x326172a9, RZ ;  /* 0xcd9e8d5702027824 */ /* 0x000fe200078e02ff */
[----:B------:R-:W-:Y:S02]  /*1380*/  PRMT R9, R110, 0x7632, R9 ;  /* 0x000076326e097816 */ /* 0x000fe40000000009 */
[----:B------:R-:W-:Y:S02]  /*1390*/  PRMT R8, R114, 0x7632, R8 ;  /* 0x0000763272087816 */ /* 0x000fe40000000008 */
[----:B------:R-:W-:-:S02]  /*13a0*/  PRMT R7, R109, 0x7632, R7 ;  /* 0x000076326d077816 */ /* 0x000fc40000000007 */
[----:B------:R-:W-:Y:S02]  /*13b0*/  PRMT R6, R113, 0x7632, R6 ;  /* 0x0000763271067816 */ /* 0x000fe40000000006 */
[----:B------:R-:W-:Y:S02]  /*13c0*/  PRMT R5, R108, 0x7632, R5 ;  /* 0x000076326c057816 */ /* 0x000fe40000000005 */
[----:B01234-:R-:W-:-:S07]  /*13d0*/  PRMT R4, R112, 0x7632, R4 ;  /* 0x0000763270047816 */ /* 0x01ffce0000000004 */
.L_x_3324:
[----:B------:R-:W-:Y:S01]  /*13e0*/  IMAD R116, R129, UR29, RZ ;  /* 0x0000001d81747c24 */ /* 0x000fe2000f8e02ff */
[----:B------:R-:W-:Y:S01]  /*13f0*/  LOP3.LUT P0, RZ, R127, 0x1000, RZ, 0xc0, !PT ;  /* 0x000010007fff7812 */ /* 0x000fe2000780c0ff */
[----:B------:R-:W-:Y:S03]  /*1400*/  BSSY.RECONVERGENT B1, `(.L_x_2308) ;  /* 0x0000826000017945 */ /* 0x000fe60003800200 */
        /* <DEDUP_REMOVED lines=12> */
[----:B0-----:R-:W-:-:S06]  /*14d0*/  IMAD.WIDE.U32 R116, R204, 0x10, R116 ;  /* 0x00000010cc747825 */ /* 0x001fcc00078e0074 */
[----:B------:R-:W5:Y:S01]  /*14e0*/  LDG.E.128 R116, desc[UR6][R116.64] ;  /* 0x0000000674747981 */ /* 0x000f62000c1e1d00 */
[----:B-1----:R-:W-:-:S05]  /*14f0*/  @P0 IMAD.WIDE.U32 R164, R204, 0x10, R164 ;  /* 0x00000010cca40825 */ /* 0x002fca00078e00a4 */
[----:B------:R0:W5:Y:S01]  /*1500*/  @P0 LDG.E.128 R48, desc[UR6][R164.64] ;  /* 0x00000006a4300981 */ /* 0x000162000c1e1d00 */
[----:B--2---:R-:W-:-:S05]  /*1510*/  @P1 IMAD.WIDE.U32 R160, R204, 0x10, R160 ;  /* 0x00000010cca01825 */ /* 0x004fca00078e00a0 */
[----:B------:R0:W5:Y:S01]  /*1520*/  @P1 LDG.E.128 R44, desc[UR6][R160.64] ;  /* 0x00000006a02c1981 */ /* 0x000162000c1e1d00 */
[----:B------:R-:W-:-:S04]  /*1530*/  UISETP.NE.U32.AND UP0, UPT, UR8, URZ, UPT ;  /* 0x000000ff0800728c */ /* 0x000fc8000bf05070 */
[----:B------:R-:W-:-:S09]  /*1540*/  UISETP.NE.AND.EX UP0, UPT, UR9, URZ, UPT, UP0 ;  /* 0x000000ff0900728c */ /* 0x000fd2000bf05300 */
[----:B0-----:R-:W-:Y:S05]  /*1550*/  BRA.U UP0, `(.L_x_2310) ;  /* 0x0000002900a87547 */ /* 0x001fea000b800000 */
        /* <DEDUP_REMOVED lines=11> */
[--C-:B------:R-:W-:Y:S02]  /*1610*/  @!P2 IMAD.MOV.U32 R208, RZ, RZ, R205.reuse ;  /* 0x000000ffffd0a224 */ /* 0x100fe400078e00cd */
[----:B------:R-:W-:Y:S02]  /*1620*/  @!P2 IMAD.MOV.U32 R0, RZ, RZ, R126 ;  /* 0x000000ffff00a224 */ /* 0x000fe400078e007e */
[----:B------:R-:W-:Y:S02]  /*1630*/  @P2 IMAD.MOV.U32 R208, RZ, RZ, R205 ;  /* 0x000000ffffd02224 */ /* 0x000fe400078e00cd */
[----:B------:R-:W-:Y:S01]  /*1640*/  @P2 IMAD.MOV.U32 R0, RZ, RZ, R125 ;  /* 0x000000ffff002224 */ /* 0x000fe200078e007d */
[----:B------:R-:W-:Y:S06]  /*1650*/  BRA `(.L_x_2312) ;  /* 0x0000000000e47947 */ /* 0x000fec0003800000 */
.L_x_2313:
        /* <DEDUP_REMOVED lines=8> */
[----:B------:R-:W-:Y:S01]  /*16e0*/  @!P2 MOV R123, RZ ;  /* 0x000000ff007ba202 */ /* 0x000fe20000000f00 */
[----:B------:R-:W-:-:S03]  /*16f0*/  @!P2 VIADD R0, R3, 0x1 ;  /* 0x000000010300a836 */ /* 0x000fc60000000000 */
[----:B------:R-:W-:-:S13]  /*1700*/  ISETP.NE.AND P3, PT, R131, RZ, !P2 ;  /* 0x000000ff8300720c */ /* 0x000fda0005765270 */
[----:B------:R-:W-:-:S04]  /*1710*/  @P3 IMAD.MOV R0, RZ, RZ, R3 ;  /* 0x000000ffff003224 */ /* 0x000fc800078e0203 */
[----:B------:R-:W-:-:S07]  /*1720*/  @!P2 IMAD.MOV.U32 R3, RZ, RZ, R0 ;  /* 0x000000ffff03a224 */ /* 0x000fce00078e0000 */
.L_x_2315:
[----:B------:R-:W-:Y:S05]  /*1730*/  BSYNC.RECONVERGENT B3 ;  /* 0x0000000000037941 */ /* 0x000fea0003800200 */
.L_x_2314:
[----:B------:R-:W-:Y:S01]  /*1740*/  IMAD.WIDE.U32 R124, R131, -0x326172a9, RZ ;  /* 0xcd9e8d57837c7825 */ /* 0x000fe200078e00ff */
[----:B------:R-:W-:Y:S01]  /*1750*/  LOP3.LUT R160, R3, UR5, R165, 0x96, !PT ;  /* 0x0000000503a07c12 */ /* 0x000fe2000f8e96a5 */
[----:B------:R-:W-:Y:S02]  /*1760*/  UIADD3 UR32, UPT, UPT, UR4, -0x61c88647, URZ ;  /* 0x9e3779b904207890 */ /* 0x000fe4000fffe0ff */
[----:B------:R-:W-:Y:S01]  /*1770*/  IMAD.MOV.U32 R0, RZ, RZ, R205 ;  /* 0x000000ffff007224 */ /* 0x000fe200078e00cd */
[----:B------:R-:W-:Y:S01]  /*1780*/  LOP3.LUT R180, R123, UR4, R125, 0x96, !PT ;  /* 0x000000047bb47c12 */ /* 0x000fe2000f8e967d */
[----:B------:R-:W-:-:S04]  /*1790*/  IMAD.WIDE.U32 R160, R160, -0x326172a9, RZ ;  /* 0xcd9e8d57a0a07825 */ /* 0x000fc800078e00ff */
[----:B------:R-:W-:Y:S01]  /*17a0*/  IMAD.WIDE.U32 R180, R180, -0x2daee0ad, RZ ;  /* 0xd2511f53b4b47825 */ /* 0x000fe200078e00ff */
[----:B------:R-:W-:-:S04]  /*17b0*/  LOP3.LUT R165, R124, UR32, R161, 0x96, !PT ;  /* 0x000000207ca57c12 */ /* 0x000fc8000f8e96a1 */
        /* <DEDUP_REMOVED lines=31> */
[----:B------:R-:W-:-:S03]  /*19b0*/  LOP3.LUT R125, R164, UR27, R161, 0x96, !PT ;  /* 0x0000001ba47d7c12 */ /* 0x000fc6000f8e96a1 */
[----:B------:R-:W-:Y:S02]  /*19c0*/  IMAD.MOV.U32 R2, RZ, RZ, R160 ;  /* 0x000000ffff027224 */ /* 0x000fe400078e00a0 */
[----:B------:R-:W-:Y:S01]  /*19d0*/  HFMA2 R160, -RZ, RZ, 0, 0 ;  /* 0x00000000ffa07431 */ /* 0x000fe200000001ff */
[----:B------:R-:W-:-:S07]  /*19e0*/  LOP3.LUT R126, R124, UR28, R209, 0x96, !PT ;  /* 0x0000001c7c7e7c12 */ /* 0x000fce000f8e96d1 */
.L_x_2312:
[----:B------:R-:W-:Y:S05]  /*19f0*/  BSYNC.RECONVERGENT B2 ;  /* 0x0000000000027941 */ /* 0x000fea0003800200 */
.L_x_2311:
[----:B------:R-:W0:Y:S01]  /*1a00*/  LDC R214, c[0x0][0x408] ;  /* 0x00010200ffd67b82 */ /* 0x000e220000000800 */
[----:B------:R-:W-:Y:S01]  /*1a10*/  I2FP.F32.U32 R161, R0 ;  /* 0x0000000000a17245 */ /* 0x000fe20000201000 */
[----:B------:R-:W-:Y:S01]  /*1a20*/  IMAD.MOV.U32 R196, RZ, RZ, 0x2f800000 ;  /* 0x2f800000ffc47424 */ /* 0x000fe200078e00ff */
[----:B------:R-:W-:Y:S01]  /*1a30*/  ISETP.NE.AND P3, PT, R160, 0x1, PT ;  /* 0x00000001a000780c */ /* 0x000fe20003f65270 */
[----:B-----5:R-:W-:Y:S01]  /*1a40*/  IMAD.U32 R165, R116, 0x10000, RZ ;  /* 0x0001000074a57824 */ /* 0x020fe200078e00ff */
[----:B------:R-:W-:Y:S01]  /*1a50*/  LOP3.LUT R127, R127, 0xffffffef, RZ, 0xc0, !PT ;  /* 0xffffffef7f7f7812 */ /* 0x000fe200078ec0ff */
[----:B------:R-:W-:Y:S01]  /*1a60*/  FFMA.FTZ R0, R161, R196, 1.1641532182693481445e-10 ;  /* 0x2f000000a1007423 */ /* 0x000fe200000100c4 */
[----:B------:R-:W-:Y:S01]  /*1a70*/  @P1 IMAD.U32 R161, R44, 0x10000, RZ ;  /* 0x000100002ca11824 */ /* 0x000fe200078e00ff */
[----:B------:R-:W1:Y:S01]  /*1a80*/  LDC R213, c[0x0][0x404] ;  /* 0x00010100ffd57b82 */ /* 0x000e620000000800 */
[----:B------:R-:W-:Y:S01]  /*1a90*/  BSSY.RECONVERGENT B2, `(.L_x_2316) ;  /* 0x000004e000027945 */ /* 0x000fe20003800200 */
[----:B------:R-:W-:Y:S01]  /*1aa0*/  HFMA2 R164, -RZ, RZ, 0, 1.1920928955078125e-07 ;  /* 0x00000002ffa47431 */ /* 0x000fe200000001ff */
[----:B------:R-:W-:Y:S01]  /*1ab0*/  PRMT R116, R116, 0x7632, R116 ;  /* 0x0000763274747816 */ /* 0x000fe20000000074 */
[----:B------:R-:W-:-:S02]  /*1ac0*/  IMAD.MOV.U32 R124, RZ, RZ, R2 ;  /* 0x000000ffff7c7224 */ /* 0x000fc400078e0002 */
[----:B0-----:R-:W-:Y:S01]  /*1ad0*/  FMUL.FTZ R165, R165, R214 ;  /* 0x000000d6a5a57220 */ /* 0x001fe20000410000 */
[----:B-1----:R-:W-:-:S04]  /*1ae0*/  FSETP.GTU.FTZ.AND P2, PT, R0, R213, PT ;  /* 0x000000d50000720b */ /* 0x002fc80003f5c000 */
        /* <DEDUP_REMOVED lines=14> */
.L_x_2318:
        /* <DEDUP_REMOVED lines=13> */
.L_x_2320:
[----:B------:R-:W-:Y:S05]  /*1ca0*/  BSYNC.RECONVERGENT B3 ;  /* 0x0000000000037941 */ /* 0x000fea0003800200 */
.L_x_2319:
[----:B------:R-:W-:Y:S01]  /*1cb0*/  IMAD.WIDE.U32 R124, R131, -0x326172a9, RZ ;  /* 0xcd9e8d57837c7825 */ /* 0x000fe200078e00ff */
[----:B------:R-:W-:Y:S01]  /*1cc0*/  LOP3.LUT R160, R3, UR5, R181, 0x96, !PT ;  /* 0x0000000503a07c12 */ /* 0x000fe2000f8e96b5 */
[----:B------:R-:W-:-:S03]  /*1cd0*/  UIADD3 UR32, UPT, UPT, UR4, -0x61c88647, URZ ;  /* 0x9e3779b904207890 */ /* 0x000fc6000fffe0ff */
        /* <DEDUP_REMOVED lines=36> */
[----:B------:R-:W-:Y:S01]  /*1f20*/  IMAD.MOV.U32 R2, RZ, RZ, R164 ;  /* 0x000000ffff027224 */ /* 0x000fe200078e00a4 */
[----:B------:R-:W-:Y:S01]  /*1f30*/  LOP3.LUT R126, R124, UR28, R161, 0x96, !PT ;  /* 0x0000001c7c7e7c12 */ /* 0x000fe2000f8e96a1 */
[----:B------:R-:W-:Y:S02]  /*1f40*/  HFMA2 R164, -RZ, RZ, 0, 0 ;  /* 0x00000000ffa47431 */ /* 0x000fe400000001ff */
[----:B------:R-:W-:Y:S02]  /*1f50*/  IMAD.MOV.U32 R124, RZ, RZ, R208 ;  /* 0x000000ffff7c7224 */ /* 0x000fe400078e00d0 */
[----:B------:R-:W-:-:S07]  /*1f60*/  IMAD.MOV.U32 R208, RZ, RZ, R160 ;  /* 0x000000ffffd07224 */ /* 0x000fce00078e00a0 */
.L_x_2317:
[----:B------:R-:W-:Y:S05]  /*1f70*/  BSYNC.RECONVERGENT B2 ;  /* 0x0000000000027941 */ /* 0x000fea0003800200 */
.L_x_2316:
[----:B------:R-:W-:Y:S01]  /*1f80*/  I2FP.F32.U32 R161, R124 ;  /* 0x0000007c00a17245 */ /* 0x000fe20000201000 */
[----:B------:R-:W-:Y:S01]  /*1f90*/  IMAD.U32 R165, R116, 0x10000, RZ ;  /* 0x0001000074a57824 */ /* 0x000fe200078e00ff */
[----:B------:R-:W-:Y:S01]  /*1fa0*/  ISETP.NE.AND P3, PT, R164, 0x1, PT ;  /* 0x00000001a400780c */ /* 0x000fe20003f65270 */
[----:B------:R-:W-:Y:S01]  /*1fb0*/  BSSY.RECONVERGENT B2, `(.L_x_2321) ;  /* 0x0000051000027945 */ /* 0x000fe20003800200 */
[----:B------:R-:W-:Y:S01]  /*1fc0*/  @P1 PRMT R124, R44, 0x7632, R124 ;  /* 0x000076322c7c1816 */ /* 0x000fe2000000007c */
[----:B------:R-:W-:Y:S01]  /*1fd0*/  FFMA.FTZ R116, R161, R196, 1.1641532182693481445e-10 ;  /* 0x2f000000a1747423 */ /* 0x000fe200000100c4 */
[----:B------:R-:W-:Y:S01]  /*1fe0*/  FMUL.FTZ R165, R165, R214 ;  /* 0x000000d6a5a57220 */ /* 0x000fe20000410000 */
[----:B------:R-:W-:Y:S02]  /*1ff0*/  LOP3.LUT R127, R127, 0xfffffff7, RZ, 0xc0, !PT ;  /* 0xfffffff77f7f7812 */ /* 0x000fe400078ec0ff */
[----:B------:R-:W-:Y:S01]  /*2000*/  @P1 IMAD.U32 R124, R124, 0x10000, RZ ;  /* 0x000100007c7c1824 */ /* 0x000fe200078e00ff */
[----:B------:R-:W-:-:S02]  /*2010*/  FSETP.GTU.FTZ.AND P2, PT, R116, R213, PT ;  /* 0x000000d57400720b */ /* 0x000fc40003f5c000 */
[----:B------:R-:W-:Y:S02]  /*2020*/  MOV R116, R2 ;  /* 0x0000000200747202 */ /* 0x000fe40000000f00 */
[----:B------:R-:W-:Y:S02]  /*2030*/  FSEL R161, R165, RZ, !P2 ;  /* 0x000000ffa5a17208 */ /* 0x000fe40005000000 */
[----:B------:R-:W-:-:S03]  /*2040*/  PLOP3.LUT P2, PT, P2, PT, PT, 0x8, 0x80 ;  /* 0x000000000080781c */ /* 0x000fc6000174e170 */
[----:B------:R-:W-:Y:S01]  /*2050*/  @P1 FADD.FTZ R161, R124, R161 ;  /* 0x000000a17ca11221 */ /* 0x000fe20000010000 */
[----:B------:R-:W-:-:S04]  /*2060*/  IMAD.MOV.U32 R124, RZ, RZ, 0x2 ;  /* 0x00000002ff7c7424 */ /* 0x000fc800078e00ff */
[----:B------:R-:W-:-:S05]  /*2070*/  F2FP.BF16.F32.PACK_AB R209, RZ, R161 ;  /* 0x000000a1ffd1723e */ /* 0x000fca00000010ff */
        /* <DEDUP_REMOVED lines=10> */
.L_x_2323:
[----:B------:R-:W-:Y:S01]  /*2120*/  VIADD R128, R128, 0x1 ;  /* 0x0000000180807836 */ /* 0x000fe20000000000 */
[----:B------:R-:W-:Y:S03]  /*2130*/  BSSY.RECONVERGENT B3, `(.L_x_2324) ;  /* 0x000000c000037945 */ /* 0x000fe60003800200 */
[C---:B------:R-:W-:Y:S01]  /*2140*/  IMAD.WIDE.U32 R206, R128.reuse, -0x2daee0ad, RZ ;  /* 0xd2511f5380ce7825 */ /* 0x040fe200078e00ff */
        /* <DEDUP_REMOVED lines=10> */
.L_x_2325:
[----:B------:R-:W-:Y:S05]  /*21f0*/  BSYNC.RECONVERGENT B3 ;  /* 0x0000000000037941 */ /* 0x000fea0003800200 */
.L_x_2324:
        /* <DEDUP_REMOVED lines=39> */
[----:B------:R-:W-:Y:S02]  /*2470*/  LOP3.LUT R125, R206, UR27, R181, 0x96, !PT ;  /* 0x0000001bce7d7c12 */ /* 0x000fe4000f8e96b5 */
[----:B------:R-:W-:Y:S01]  /*2480*/  MOV R2, R180 ;  /* 0x000000b400027202 */ /* 0x000fe20000000f00 */
[----:B------:R-:W-:Y:S01]  /*2490*/  IMAD.MOV.U32 R208, RZ, RZ, R164 ;  /* 0x000000ffffd07224 */ /* 0x000fe200078e00a4 */
[----:B------:R-:W-:Y:S01]  /*24a0*/  LOP3.LUT R126, R124, UR28, R165, 0x96, !PT ;  /* 0x0000001c7c7e7c12 */ /* 0x000fe2000f8e96a5 */
[----:B------:R-:W-:-:S07]  /*24b0*/  IMAD.MOV.U32 R124, RZ, RZ, RZ ;  /* 0x000000ffff7c7224 */ /* 0x000fce00078e00ff */
.L_x_2322:
[----:B------:R-:W-:Y:S05]  /*24c0*/  BSYNC.RECONVERGENT B2 ;  /* 0x0000000000027941 */ /* 0x000fea0003800200 */
.L_x_2321:
[----:B------:R-:W-:Y:S01]  /*24d0*/  I2FP.F32.U32 R165, R116 ;  /* 0x0000007400a57245 */ /* 0x000fe20000201000 */
[----:B------:R-:W-:Y:S01]  /*24e0*/  BSSY.RECONVERGENT B2, `(.L_x_2326) ;  /* 0x0000053000027945 */ /* 0x000fe20003800200 */
[----:B------:R-:W-:Y:S01]  /*24f0*/  SHF.L.U32 R181, R117, 0x10, RZ ;  /* 0x0000001075b57819 */ /* 0x000fe200000006ff */
[----:B------:R-:W-:Y:S01]  /*2500*/  IMAD.MOV.U32 R180, RZ, RZ, 0x2 ;  /* 0x00000002ffb47424 */ /* 0x000fe200078e00ff */
[----:B------:R-:W-:Y:S01]  /*2510*/  ISETP.NE.AND P2, PT, R124, 0x1, PT ;  /* 0x000000017c00780c */ /* 0x000fe20003f45270 */
[----:B------:R-:W-:Y:S01]  /*2520*/  FFMA.FTZ R116, R165, R196, 1.1641532182693481445e-10 ;  /* 0x2f000000a5747423 */ /* 0x000fe200000100c4 */
[----:B------:R-:W-:Y:S02]  /*2530*/  @P1 IMAD.U32 R165, R45, 0x10000, RZ ;  /* 0x000100002da51824 */ /* 0x000fe400078e00ff */
[----:B------:R-:W-:Y:S01]  /*2540*/  FMUL.FTZ R181, R181, R214 ;  /* 0x000000d6b5b57220 */ /* 0x000fe20000410000 */
[----:B------:R-:W-:Y:S02]  /*2550*/  LOP3.LUT R127, R127, 0xfffffffb, RZ, 0xc0, !PT ;  /* 0xfffffffb7f7f7812 */ /* 0x000fe400078ec0ff */
[----:B------:R-:W-:-:S02]  /*2560*/  FSETP.GTU.FTZ.AND P3, PT, R116, R213, PT ;  /* 0x000000d57400720b */ /* 0x000fc40003f7c000 */
[----:B------:R-:W-:Y:S01]  /*2570*/  PRMT R206, R117, 0x7632, R206 ;  /* 0x0000763275ce7816 */ /* 0x000fe200000000ce */
[----:B------:R-:W-:Y:S01]  /*2580*/  IMAD.MOV.U32 R117, RZ, RZ, R2 ;  /* 0x000000ffff757224 */ /* 0x000fe200078e0002 */
        /* <DEDUP_REMOVED lines=14> */
.L_x_2328:
[----:B------:R-:W-:Y:S01]  /*2670*/  IADD3 R128, PT, PT, R128, 0x1, RZ ;  /* 0x0000000180807810 */ /* 0x000fe20007ffe0ff */
[----:B------:R-:W-:Y:S03]  /*2680*/  BSSY.RECONVERGENT B3, `(.L_x_2329) ;  /* 0x000000c000037945 */ /* 0x000fe60003800200 */
[C---:B------:R-:W-:Y:S01]  /*2690*/  ISETP.NE.AND P2, PT, R128.reuse, RZ, PT ;  /* 0x000000ff8000720c */ /* 0x040fe20003f45270 */
[----:B------:R-:W-:-:S12]  /*26a0*/  IMAD.WIDE.U32 R180, R128, -0x2daee0ad, RZ ;  /* 0xd2511f5380b47825 */ /* 0x000fd800078e00ff */
        /* <DEDUP_REMOVED lines=9> */
.L_x_2330:
[----:B------:R-:W-:Y:S05]  /*2740*/  BSYNC.RECONVERGENT B3 ;  /* 0x0000000000037941 */ /* 0x000fea0003800200 */
.L_x_2329:
        /* <DEDUP_REMOVED lines=41> */
[----:B------:R-:W-:Y:S01]  /*29e0*/  IMAD.MOV.U32 R180, RZ, RZ, RZ ;  /* 0x000000ffffb47224 */ /* 0x000fe200078e00ff */
[----:B------:R-:W-:Y:S01]  /*29f0*/  MOV R117, R208 ;  /* 0x000000d000757202 */ /* 0x000fe20000000f00 */
[----:B------:R-:W-:-:S07]  /*2a00*/  IMAD.MOV.U32 R208, RZ, RZ, R116 ;  /* 0x000000ffffd07224 */ /* 0x000fce00078e0074 */
.L_x_2327:
[----:B------:R-:W-:Y:S05]  /*2a10*/  BSYNC.RECONVERGENT B2 ;  /* 0x0000000000027941 */ /* 0x000fea0003800200 */
.L_x_2326:
[----:B------:R-:W-:Y:S01]  /*2a20*/  I2FP.F32.U32 R117, R117 ;  /* 0x0000007500757245 */ /* 0x000fe20000201000 */
[----:B------:R-:W-:Y:S01]  /*2a30*/  IMAD.U32 R165, R206, 0x10000, RZ ;  /* 0x00010000cea57824 */ /* 0x000fe200078e00ff */
[----:B------:R-:W-:Y:S01]  /*2a40*/  LOP3.LUT R127, R127, 0xfffffffd, RZ, 0xc0, !PT ;  /* 0xfffffffd7f7f7812 */ /* 0x000fe200078ec0ff */
[----:B------:R-:W-:Y:S01]  /*2a50*/  BSSY.RECONVERGENT B2, `(.L_x_2331) ;  /* 0x0000051000027945 */ /* 0x000fe20003800200 */
[----:B------:R-:W-:Y:S02]  /*2a60*/  IMAD.MOV.U32 R181, RZ, RZ, 0x2 ;  /* 0x00000002ffb57424 */ /* 0x000fe400078e00ff */
[----:B------:R-:W-:Y:S01]  /*2a70*/  FFMA.FTZ R116, R117, R196, 1.1641532182693481445e-10 ;  /* 0x2f00000075747423 */ /* 0x000fe200000100c4 */
[----:B------:R-:W-:Y:S01]  /*2a80*/  FMUL.FTZ R165, R165, R214 ;  /* 0x000000d6a5a57220 */ /* 0x000fe20000410000 */
[----:B------:R-:W-:-:S03]  /*2a90*/  @P1 PRMT R117, R45, 0x7632, R117 ;  /* 0x000076322d751816 */ /* 0x000fc60000000075 */
[----:B------:R-:W-:Y:S02]  /*2aa0*/  FSETP.GTU.FTZ.AND P2, PT, R116, R213, PT ;  /* 0x000000d57400720b */ /* 0x000fe40003f5c000 */
[----:B------:R-:W-:Y:S02]  /*2ab0*/  @P1 SHF.L.U32 R117, R117, 0x10, RZ ;  /* 0x0000001075751819 */ /* 0x000fe400000006ff */
[----:B------:R-:W-:Y:S02]  /*2ac0*/  FSEL R164, R165, RZ, !P2 ;  /* 0x000000ffa5a47208 */ /* 0x000fe40005000000 */
[----:B------:R-:W-:Y:S02]  /*2ad0*/  PLOP3.LUT P3, PT, P2, PT, PT, 0x8, 0x80 ;  /* 0x000000000080781c */ /* 0x000fe4000176e170 */
[----:B------:R-:W-:Y:S01]  /*2ae0*/  ISETP.NE.AND P2, PT, R180, 0x1, PT ;  /* 0x00000001b400780c */ /* 0x000fe20003f45270 */
[----:B------:R-:W-:Y:S01]  /*2af0*/  @P1 FADD.FTZ R164, R117, R164 ;  /* 0x000000a475a41221 */ /* 0x000fe20000010000 */
[----:B------:R-:W-:-:S04]  /*2b00*/  IMAD.MOV.U32 R117, RZ, RZ, R2 ;  /* 0x000000ffff757224 */ /* 0x000fc800078e0002 */
[----:B------:R-:W-:-:S05]  /*2b10*/  F2FP.BF16.F32.PACK_AB R211, RZ, R164 ;  /* 0x000000a4ffd3723e */ /* 0x000fca00000010ff */
[----:B------:R-:W-:Y:S02]  /*2b20*/  @P3 LOP3.LUT R127, R127, 0x2, RZ, 0xfc, !PT ;  /* 0x000000027f7f3812 */ /* 0x000fe400078efcff */
        /* <DEDUP_REMOVED lines=9> */
.L_x_2333:
        /* <DEDUP_REMOVED lines=13> */
.L_x_2335:
[----:B------:R-:W-:Y:S05]  /*2c90*/  BSYNC.RECONVERGENT B3 ;  /* 0x0000000000037941 */ /* 0x000fea0003800200 */
.L_x_2334:
        /* <DEDUP_REMOVED lines=41> */
[----:B------:R-:W-:Y:S01]  /*2f30*/  IMAD.MOV.U32 R117, RZ, RZ, R208 ;  /* 0x000000ffff757224 */ /* 0x000fe200078e00d0 */
[----:B------:R-:W-:Y:S01]  /*2f40*/  MOV R208, R116 ;  /* 0x0000007400d07202 */ /* 0x000fe20000000f00 */
[----:B------:R-:W-:-:S07]  /*2f50*/  IMAD.MOV.U32 R181, RZ, RZ, RZ ;  /* 0x000000ffffb57224 */ /* 0x000fce00078e00ff */
.L_x_2332:
[----:B------:R-:W-:Y:S05]  /*2f60*/  BSYNC.RECONVERGENT B2 ;  /* 0x0000000000027941 */ /* 0x000fea0003800200 */
.L_x_2331:
[----:B------:R-:W-:Y:S01]  /*2f70*/  I2FP.F32.U32 R117, R117 ;  /* 0x0000007500757245 */ /* 0x000fe20000201000 */
[----:B------:R-:W-:Y:S01]  /*2f80*/  IMAD.U32 R165, R118, 0x10000, RZ ;  /* 0x0001000076a57824 */ /* 0x000fe200078e00ff */
[----:B------:R-:W-:Y:S01]  /*2f90*/  ISETP.NE.AND P3, PT, R181, 0x1, PT ;  /* 0x00000001b500780c */ /* 0x000fe20003f65270 */
[----:B------:R-:W-:Y:S01]  /*2fa0*/  @P1 IMAD.U32 R124, R46, 0x10000, RZ ;  /* 0x000100002e7c1824 */ /* 0x000fe200078e00ff */
[----:B------:R-:W-:Y:S01]  /*2fb0*/  BSSY.RECONVERGENT B2, `(.L_x_2336) ;  /* 0x000004e000027945 */ /* 0x000fe20003800200 */
[----:B------:R-:W-:Y:S01]  /*2fc0*/  FFMA.FTZ R116, R117, R196, 1.1641532182693481445e-10 ;  /* 0x2f00000075747423 */ /* 0x000fe200000100c4 */
[----:B------:R-:W-:Y:S01]  /*2fd0*/  FMUL.FTZ R165, R165, R214 ;  /* 0x000000d6a5a57220 */ /* 0x000fe20000410000 */
[----:B------:R-:W-:Y:S01]  /*2fe0*/  PRMT R118, R118, 0x7632, R118 ;  /* 0x0000763276767816 */ /* 0x000fe20000000076 */
[----:B------:R-:W-:Y:S02]  /*2ff0*/  IMAD.MOV.U32 R117, RZ, RZ, R2 ;  /* 0x000000ffff757224 */ /* 0x000fe400078e0002 */
[----:B------:R-:W-:-:S04]  /*3000*/  FSETP.GTU.FTZ.AND P2, PT, R116, R213, PT ;  /* 0x000000d57400720b */ /* 0x000fc80003f5c000 */
        /* <DEDUP_REMOVED lines=14> */
.L_x_2338:
        /* <DEDUP_REMOVED lines=13> */
.L_x_2340:
[----:B------:R-:W-:Y:S05]  /*31c0*/  BSYNC.RECONVERGENT B3 ;  /* 0x0000000000037941 */ /* 0x000fea0003800200 */
.L_x_2339:
        /* <DEDUP_REMOVED lines=44> */
.L_x_2337:
[----:B------:R-:W-:Y:S05]  /*3490*/  BSYNC.RECONVERGENT B2 ;  /* 0x0000000000027941 */ /* 0x000fea0003800200 */
.L_x_2336:
[----:B------:R-:W-:Y:S01]  /*34a0*/  I2FP.F32.U32 R117, R117 ;  /* 0x0000007500757245 */ /* 0x000fe20000201000 */
[----:B------:R-:W-:Y:S01]  /*34b0*/  IMAD.U32 R181, R118, 0x10000, RZ ;  /* 0x0001000076b57824 */ /* 0x000fe200078e00ff */
[----:B------:R-:W-:Y:S01]  /*34c0*/  ISETP.NE.AND P4, PT, R124, 0x1, PT ;  /* 0x000000017c00780c */ /* 0x000fe20003f85270 */
[----:B------:R-:W-:Y:S01]  /*34d0*/  BSSY.RECONVERGENT B2, `(.L_x_2341) ;  /* 0x000004f000027945 */ /* 0x000fe20003800200 */
[----:B------:R-:W-:Y:S01]  /*34e0*/  @P1 PRMT R118, R46, 0x7632, R118 ;  /* 0x000076322e761816 */ /* 0x000fe20000000076 */
[----:B------:R-:W-:Y:S01]  /*34f0*/  FFMA.FTZ R116, R117, R196, 1.1641532182693481445e-10 ;  /* 0x2f00000075747423 */ /* 0x000fe200000100c4 */
[----:B------:R-:W-:Y:S01]  /*3500*/  FMUL.FTZ R181, R181, R214 ;  /* 0x000000d6b5b57220 */ /* 0x000fe20000410000 */
[----:B------:R-:W-:Y:S02]  /*3510*/  IMAD.MOV.U32 R206, RZ, RZ, 0x2 ;  /* 0x00000002ffce7424 */ /* 0x000fe400078e00ff */
[----:B------:R-:W-:Y:S01]  /*3520*/  @P1 IMAD.U32 R117, R118, 0x10000, RZ ;  /* 0x0001000076751824 */ /* 0x000fe200078e00ff */
[----:B------:R-:W-:-:S04]  /*3530*/  FSETP.GTU.FTZ.AND P3, PT, R116, R213, PT ;  /* 0x000000d57400720b */ /* 0x000fc80003f7c000 */
        /* <DEDUP_REMOVED lines=14> */
.L_x_2343:
        /* <DEDUP_REMOVED lines=13> */
.L_x_2345:
[----:B------:R-:W-:Y:S05]  /*36f0*/  BSYNC.RECONVERGENT B3 ;  /* 0x0000000000037941 */ /* 0x000fea0003800200 */
.L_x_2344:
        /* <DEDUP_REMOVED lines=38> */
[----:B------:R-:W-:Y:S02]  /*3960*/  MOV R2, R206 ;  /* 0x000000ce00027202 */ /* 0x000fe40000000f00 */
[----:B------:R-:W-:Y:S01]  /*3970*/  LOP3.LUT R125, R218, UR27, R207, 0x96, !PT ;  /* 0x0000001bda7d7c12 */ /* 0x000fe2000f8e96cf */
[----:B------:R-:W-:Y:S01]  /*3980*/  IMAD.MOV.U32 R206, RZ, RZ, RZ ;  /* 0x000000ffffce7224 */ /* 0x000fe200078e00ff */
[----:B------:R-:W-:Y:S01]  /*3990*/  LOP3.LUT R126, R124, UR28, R117, 0x96, !PT ;  /* 0x0000001c7c7e7c12 */ /* 0x000fe2000f8e9675 */
[----:B------:R-:W-:Y:S02]  /*39a0*/  IMAD.MOV.U32 R117, RZ, RZ, R208 ;  /* 0x000000ffff757224 */ /* 0x000fe400078e00d0 */
[----:B------:R-:W-:-:S07]  /*39b0*/  IMAD.MOV.U32 R208, RZ, RZ, R116 ;  /* 0x000000ffffd07224 */ /* 0x000fce00078e0074 */
.L_x_2342:
[----:B------:R-:W-:Y:S05]  /*39c0*/  BSYNC.RECONVERGENT B2 ;  /* 0x0000000000027941 */ /* 0x000fea0003800200 */
.L_x_2341:
[----:B------:R-:W-:Y:S01]  /*39d0*/  I2FP.F32.U32 R117, R117 ;  /* 0x0000007500757245 */ /* 0x000fe20000201000 */
[----:B------:R-:W-:Y:S01]  /*39e0*/  @P1 IMAD.U32 R118, R47, 0x10000, RZ ;  /* 0x000100002f761824 */ /* 0x000fe200078e00ff */
[----:B------:R-:W-:Y:S01]  /*39f0*/  SHF.L.U32 R181, R119, 0x10, RZ ;  /* 0x0000001077b57819 */ /* 0x000fe200000006ff */
[----:B------:R-:W-:Y:S01]  /*3a00*/  BSSY.RECONVERGENT B2, `(.L_x_2346) ;  /* 0x000004f000027945 */ /* 0x000fe20003800200 */
[----:B------:R-:W-:Y:S01]  /*3a10*/  ISETP.NE.AND P5, PT, R206, 0x1, PT ;  /* 0x00000001ce00780c */ /* 0x000fe20003fa5270 */
[----:B------:R-:W-:Y:S01]  /*3a20*/  FFMA.FTZ R116, R117, R196, 1.1641532182693481445e-10 ;  /* 0x2f00000075747423 */ /* 0x000fe200000100c4 */
[----:B------:R-:W-:Y:S01]  /*3a30*/  PRMT R217, R119, 0x7632, R217 ;  /* 0x0000763277d97816 */ /* 0x000fe200000000d9 */
[----:B------:R-:W-:Y:S01]  /*3a40*/  FMUL.FTZ R181, R181, R214 ;  /* 0x000000d6b5b57220 */ /* 0x000fe20000410000 */
[----:B------:R-:W-:Y:S02]  /*3a50*/  IMAD.MOV.U32 R124, RZ, RZ, 0x2 ;  /* 0x00000002ff7c7424 */ /* 0x000fe400078e00ff */
[----:B------:R-:W-:Y:S01]  /*3a60*/  FSETP.GTU.FTZ.AND P4, PT, R116, R213, PT ;  /* 0x000000d57400720b */ /* 0x000fe20003f9c000 */
[----:B------:R-:W-:-:S03]  /*3a70*/  IMAD.MOV.U32 R117, RZ, RZ, R2 ;  /* 0x000000ffff757224 */ /* 0x000fc600078e0002 */
        /* <DEDUP_REMOVED lines=13> */
.L_x_2348:
        /* <DEDUP_REMOVED lines=13> */
.L_x_2350:
[----:B------:R-:W-:Y:S05]  /*3c20*/  BSYNC.RECONVERGENT B3 ;  /* 0x0000000000037941 */ /* 0x000fea0003800200 */
.L_x_2349:
        /* <DEDUP_REMOVED lines=44> */
.L_x_2347:
[----:B------:R-:W-:Y:S05]  /*3ef0*/  BSYNC.RECONVERGENT B2 ;  /* 0x0000000000027941 */ /* 0x000fea0003800200 */
.L_x_2346:
[----:B------:R-:W-:Y:S01]  /*3f00*/  I2FP.F32.U32 R117, R117 ;  /* 0x0000007500757245 */ /* 0x000fe20000201000 */
[----:B------:R-:W-:Y:S01]  /*3f10*/  IMAD.U32 R217, R217, 0x10000, RZ ;  /* 0x00010000d9d97824 */ /* 0x000fe200078e00ff */
[----:B------:R-:W-:Y:S02]  /*3f20*/  @P1 PRMT R116, R47, 0x7632, R116 ;  /* 0x000076322f741816 */ /* 0x000fe40000000074 */
[----:B------:R-:W-:Y:S01]  /*3f30*/  PRMT R118, R216, 0x5410, R215 ;  /* 0x00005410d8767816 */ /* 0x000fe200000000d7 */
[----:B------:R-:W-:Y:S01]  /*3f40*/  FFMA.FTZ R196, R117, R196, 1.1641532182693481445e-10 ;  /* 0x2f00000075c47423 */ /* 0x000fe200000100c4 */
[----:B------:R-:W-:Y:S01]  /*3f50*/  FMUL.FTZ R217, R217, R214 ;  /* 0x000000d6d9d97220 */ /* 0x000fe20000410000 */
[----:B------:R-:W-:Y:S02]  /*3f60*/  @P1 SHF.L.U32 R117, R116, 0x10, RZ ;  /* 0x0000001074751819 */ /* 0x000fe400000006ff */
[----:B------:R-:W-:Y:S02]  /*3f70*/  PRMT R116, R205, 0x5410, R209 ;  /* 0x00005410cd747816 */ /* 0x000fe400000000d1 */
[----:B------:R-:W-:-:S04]  /*3f80*/  FSETP.GTU.FTZ.AND P5, PT, R196, R213, PT ;  /* 0x000000d5c400720b */ /* 0x000fc80003fbc000 */
[----:B------:R-:W-:Y:S02]  /*3f90*/  FSEL R196, R217, RZ, !P5 ;  /* 0x000000ffd9c47208 */ /* 0x000fe40006800000 */
[----:B------:R-:W-:-:S03]  /*3fa0*/  PLOP3.LUT P5, PT, P5, PT, PT, 0x8, 0x80 ;  /* 0x000000000080781c */ /* 0x000fc60002fae170 */
[----:B------:R-:W-:Y:S01]  /*3fb0*/  @P1 FADD.FTZ R196, R117, R196 ;  /* 0x000000c475c41221 */ /* 0x000fe20000010000 */
[----:B------:R-:W-:-:S04]  /*3fc0*/  PRMT R117, R210, 0x5410, R211 ;  /* 0x00005410d2757816 */ /* 0x000fc800000000d3 */
[----:B------:R-:W-:-:S04]  /*3fd0*/  F2FP.BF16.F32.PACK_AB R119, RZ, R196 ;  /* 0x000000c4ff77723e */ /* 0x000fc800000010ff */
[----:B------:R-:W-:Y:S01]  /*3fe0*/  PRMT R119, R212, 0x5410, R119 ;  /* 0x00005410d4777816 */ /* 0x000fe20000000077 */
[----:B------:R-:W-:Y:S06]  /*3ff0*/  BRA `(.L_x_2351) ;  /* 0x0000005000e47947 */ /* 0x000fec0003800000 */
.L_x_2310:
        /* <DEDUP_REMOVED lines=16> */
.L_x_2354:
        /* <DEDUP_REMOVED lines=13> */
.L_x_2356:
[----:B------:R-:W-:Y:S05]  /*41d0*/  BSYNC.RECONVERGENT B3 ;  /* 0x0000000000037941 */ /* 0x000fea0003800200 */
.L_x_2355:
        /* <DEDUP_REMOVED lines=42> */
[----:B------:R-:W-:-:S07]  /*4480*/  IMAD.MOV.U32 R134, RZ, RZ, RZ ;  /* 0x000000ffff867224 */ /* 0x000fce00078e00ff */
.L_x_2353:
[----:B------:R-:W-:Y:S05]  /*4490*/  BSYNC.RECONVERGENT B2 ;  /* 0x0000000000027941 */ /* 0x000fea0003800200 */
.L_x_2352:
[----:B------:R-:W0:Y:S01]  /*44a0*/  LDC R213, c[0x0][0x404] ;  /* 0x00010100ffd57b82 */ /* 0x000e220000000800 */
[----:B------:R-:W-:Y:S01]  /*44b0*/  HFMA2 R140, -RZ, RZ, 0.1171875, 0 ;  /* 0x2f800000ff8c7431 */ /* 0x000fe200000001ff */
[----:B------:R-:W-:Y:S01]  /*44c0*/  I2FP.F32.U32 R133, R0 ;  /* 0x0000000000857245 */ /* 0x000fe20000201000 */
[----:B------:R-:W-:Y:S01]  /*44d0*/  BSSY.RECONVERGENT B2, `(.L_x_2357) ;  /* 0x0000051000027945 */ /* 0x000fe20003800200 */
[----:B------:R-:W-:Y:S01]  /*44e0*/  ISETP.NE.AND P3, PT, R134, 0x1, PT ;  /* 0x000000018600780c */ /* 0x000fe20003f65270 */
[----:B------:R-:W-:Y:S01]  /*44f0*/  IMAD.MOV.U32 R136, RZ, RZ, 0x2 ;  /* 0x00000002ff887424 */ /* 0x000fe200078e00ff */
[----:B------:R-:W-:Y:S01]  /*4500*/  LOP3.LUT R127, R127, 0xffffffef, RZ, 0xc0, !PT ;  /* 0xffffffef7f7f7812 */ /* 0x000fe200078ec0ff */
[----:B------:R-:W-:Y:S01]  /*4510*/  IMAD.MOV.U32 R124, RZ, RZ, R2 ;  /* 0x000000ffff7c7224 */ /* 0x000fe200078e0002 */
[----:B------:R-:W1:Y:S01]  /*4520*/  LDC R196, c[0x0][0x408] ;  /* 0x00010200ffc47b82 */ /* 0x000e620000000800 */
[----:B------:R-:W-:Y:S01]  /*4530*/  FFMA.FTZ R0, R133, R140, 1.1641532182693481445e-10 ;  /* 0x2f00000085007423 */ /* 0x000fe2000001008c */
[C---:B-----5:R-:W-:Y:S01]  /*4540*/  IMAD.U32 R133, R116.reuse, 0x10000, RZ ;  /* 0x0001000074857824 */ /* 0x060fe200078e00ff */
[----:B------:R-:W-:-:S03]  /*4550*/  PRMT R116, R116, 0x7632, R116 ;  /* 0x0000763274747816 */ /* 0x000fc60000000074 */
[----:B0-----:R-:W-:-:S04]  /*4560*/  FSETP.GTU.FTZ.AND P2, PT, R0, R213, PT ;  /* 0x000000d50000720b */ /* 0x001fc80003f5c000 */
        /* <DEDUP_REMOVED lines=13> */
.L_x_2359:
        /* <DEDUP_REMOVED lines=13> */
.L_x_2361:
[----:B------:R-:W-:Y:S05]  /*4710*/  BSYNC.RECONVERGENT B3 ;  /* 0x0000000000037941 */ /* 0x000fea0003800200 */
.L_x_2360:
        /* <DEDUP_REMOVED lines=44> */
.L_x_2358:
[----:B------:R-:W-:Y:S05]  /*49e0*/  BSYNC.RECONVERGENT B2 ;  /* 0x0000000000027941 */ /* 0x000fea0003800200 */
.L_x_2357:
[----:B------:R-:W-:Y:S01]  /*49f0*/  I2FP.F32.U32 R133, R124 ;  /* 0x0000007c00857245 */ /* 0x000fe20000201000 */
[----:B------:R-:W-:Y:S01]  /*4a00*/  IMAD.U32 R135, R48, 0x10000, RZ ;  /* 0x0001000030877824 */ /* 0x000fe200078e00ff */
[----:B------:R-:W-:Y:S01]  /*4a10*/  ISETP.NE.AND P3, PT, R136, 0x1, PT ;  /* 0x000000018800780c */ /* 0x000fe20003f65270 */
[----:B------:R-:W-:Y:S01]  /*4a20*/  BSSY.RECONVERGENT B2, `(.L_x_2362) ;  /* 0x0000050000027945 */ /* 0x000fe20003800200 */
[----:B------:R-:W-:Y:S02]  /*4a30*/  IMAD.MOV.U32 R134, RZ, RZ, 0x2 ;  /* 0x00000002ff867424 */ /* 0x000fe400078e00ff */
[----:B------:R-:W-:Y:S01]  /*4a40*/  FFMA.FTZ R124, R133, R140, 1.1641532182693481445e-10 ;  /* 0x2f000000857c7423 */ /* 0x000fe2000001008c */
[----:B------:R-:W-:Y:S01]  /*4a50*/  FMUL.FTZ R135, R135, R196 ;  /* 0x000000c487877220 */ /* 0x000fe20000410000 */
[----:B------:R-:W-:-:S03]  /*4a60*/  @P1 SHF.L.U32 R133, R44, 0x10, RZ ;  /* 0x000000102c851819 */ /* 0x000fc600000006ff */
[----:B------:R-:W-:-:S04]  /*4a70*/  FSETP.GTU.FTZ.AND P2, PT, R124, R213, PT ;  /* 0x000000d57c00720b */ /* 0x000fc80003f5c000 */
[----:B------:R-:W-:-:S05]  /*4a80*/  FSEL R135, R135, RZ, !P2 ;  /* 0x000000ff87877208 */ /* 0x000fca0005000000 */
[----:B------:R-:W-:-:S04]  /*4a90*/  FADD.FTZ R124, R0, R135 ;  /* 0x00000087007c7221 */ /* 0x000fc80000010000 */
[--C-:B------:R-:W-:Y:S01]  /*4aa0*/  @P1 FADD.FTZ R0, R133, R124.reuse ;  /* 0x0000007c85001221 */ /* 0x100fe20000010000 */
[----:B------:R-:W-:Y:S01]  /*4ab0*/  @!P1 IMAD.MOV.U32 R0, RZ, RZ, R124 ;  /* 0x000000ffff009224 */ /* 0x000fe200078e007c */
[----:B------:R-:W-:Y:S01]  /*4ac0*/  SEL R133, RZ, 0x1, P2 ;  /* 0x00000001ff857807 */ /* 0x000fe20001000000 */
[----:B------:R-:W-:-:S03]  /*4ad0*/  IMAD.MOV.U32 R124, RZ, RZ, R2 ;  /* 0x000000ffff7c7224 */ /* 0x000fc600078e0002 */
        /* <DEDUP_REMOVED lines=10> */
.L_x_2364:
        /* <DEDUP_REMOVED lines=13> */
.L_x_2366:
[----:B------:R-:W-:Y:S05]  /*4c50*/  BSYNC.RECONVERGENT B3 ;  /* 0x0000000000037941 */ /* 0x000fea0003800200 */
.L_x_2365:
        /* <DEDUP_REMOVED lines=40> */
[----:B------:R-:W-:Y:S02]  /*4ee0*/  LOP3.LUT R126, R124, UR28, R135, 0x96, !PT ;  /* 0x0000001c7c7e7c12 */ /* 0x000fe4000f8e9687 */
[----:B------:R-:W-:Y:S01]  /*4ef0*/  MOV R124, R208 ;  /* 0x000000d0007c7202 */ /* 0x000fe20000000f00 */
[----:B------:R-:W-:Y:S02]  /*4f00*/  IMAD.MOV.U32 R208, RZ, RZ, R134 ;  /* 0x000000ffffd07224 */ /* 0x000fe400078e0086 */
[----:B------:R-:W-:-:S07]  /*4f10*/  IMAD.MOV.U32 R134, RZ, RZ, RZ ;  /* 0x000000ffff867224 */ /* 0x000fce00078e00ff */
.L_x_2363:
[----:B------:R-:W-:Y:S05]  /*4f20*/  BSYNC.RECONVERGENT B2 ;  /* 0x0000000000027941 */ /* 0x000fea0003800200 */
.L_x_2362:
[----:B------:R-:W-:Y:S01]  /*4f30*/  I2FP.F32.U32 R135, R124 ;  /* 0x0000007c00877245 */ /* 0x000fe20000201000 */
[----:B------:R-:W-:Y:S01]  /*4f40*/  BSSY.RECONVERGENT B2, `(.L_x_2367) ;  /* 0x000004f000027945 */ /* 0x000fe20003800200 */
[----:B------:R-:W-:Y:S01]  /*4f50*/  ISETP.NE.AND P3, PT, R134, 0x1, PT ;  /* 0x000000018600780c */ /* 0x000fe20003f65270 */
[----:B------:R-:W-:Y:S01]  /*4f60*/  HFMA2 R136, -RZ, RZ, 0, 1.1920928955078125e-07 ;  /* 0x00000002ff887431 */ /* 0x000fe200000001ff */
[----:B------:R-:W-:Y:S01]  /*4f70*/  LOP3.LUT R127, R127, 0xfffffff7, RZ, 0xc0, !PT ;  /* 0xfffffff77f7f7812 */ /* 0x000fe200078ec0ff */
[----:B------:R-:W-:Y:S01]  /*4f80*/  FFMA.FTZ R124, R135, R140, 1.1641532182693481445e-10 ;  /* 0x2f000000877c7423 */ /* 0x000fe2000001008c */
[----:B------:R-:W-:-:S04]  /*4f90*/  IMAD.U32 R135, R116, 0x10000, RZ ;  /* 0x0001000074877824 */ /* 0x000fc800078e00ff */
[----:B------:R-:W-:Y:S01]  /*4fa0*/  FSETP.GTU.FTZ.AND P2, PT, R124, R213, PT ;  /* 0x000000d57c00720b */ /* 0x000fe20003f5c000 */
[----:B------:R-:W-:Y:S01]  /*4fb0*/  FMUL.FTZ R116, R135, R196 ;  /* 0x000000c487747220 */ /* 0x000fe20000410000 */
[----:B------:R-:W-:Y:S02]  /*4fc0*/  IMAD.MOV.U32 R124, RZ, RZ, R2 ;  /* 0x000000ffff7c7224 */ /* 0x000fe400078e0002 */
        /* <DEDUP_REMOVED lines=12> */
.L_x_2369:
        /* <DEDUP_REMOVED lines=13> */
.L_x_2371:
[----:B------:R-:W-:Y:S05]  /*5160*/  BSYNC.RECONVERGENT B3 ;  /* 0x0000000000037941 */ /* 0x000fea0003800200 */
.L_x_2370:
        /* <DEDUP_REMOVED lines=44> */
.L_x_2368:
[----:B------:R-:W-:Y:S05]  /*5430*/  BSYNC.RECONVERGENT B2 ;  /* 0x0000000000027941 */ /* 0x000fea0003800200 */
.L_x_2367:
[----:B------:R-:W-:Y:S01]  /*5440*/  I2FP.F32.U32 R135, R124 ;  /* 0x0000007c00877245 */ /* 0x000fe20000201000 */
[----:B------:R-:W-:Y:S01]  /*5450*/  BSSY.RECONVERGENT B2, `(.L_x_2372) ;  /* 0x0000054000027945 */ /* 0x000fe20003800200 */
[----:B------:R-:W-:Y:S02]  /*5460*/  PRMT R124, R48, 0x7632, R124 ;  /* 0x00007632307c7816 */ /* 0x000fe4000000007c */
[----:B------:R-:W-:-:S03]  /*5470*/  ISETP.NE.AND P3, PT, R136, 0x1, PT ;  /* 0x000000018800780c */ /* 0x000fc60003f65270 */
[----:B------:R-:W-:Y:S02]  /*5480*/  IMAD.U32 R137, R124, 0x10000, RZ ;  /* 0x000100007c897824 */ /* 0x000fe400078e00ff */
[----:B------:R-:W-:Y:S02]  /*5490*/  FFMA.FTZ R124, R135, R140, 1.1641532182693481445e-10 ;  /* 0x2f000000877c7423 */ /* 0x000fe4000001008c */
[----:B------:R-:W-:-:S03]  /*54a0*/  FMUL.FTZ R137, R137, R196 ;  /* 0x000000c489897220 */ /* 0x000fc60000410000 */
[----:B------:R-:W-:Y:S02]  /*54b0*/  FSETP.GTU.FTZ.AND P2, PT, R124, R213, PT ;  /* 0x000000d57c00720b */ /* 0x000fe40003f5c000 */
[----:B------:R-:W-:Y:S02]  /*54c0*/  @P1 PRMT R124, R44, 0x7632, R124 ;  /* 0x000076322c7c1816 */ /* 0x000fe4000000007c */
[----:B------:R-:W-:Y:S02]  /*54d0*/  FSEL R137, R137, RZ, !P2 ;  /* 0x000000ff89897208 */ /* 0x000fe40005000000 */
[----:B------:R-:W-:Y:S01]  /*54e0*/  SEL R134, RZ, 0x1, P2 ;  /* 0x00000001ff867807 */ /* 0x000fe20001000000 */
[----:B------:R-:W-:Y:S01]  /*54f0*/  @P1 IMAD.U32 R161, R124, 0x10000, RZ ;  /* 0x000100007ca11824 */ /* 0x000fe200078e00ff */
[----:B------:R-:W-:Y:S01]  /*5500*/  MOV R124, 0x2 ;  /* 0x00000002007c7802 */ /* 0x000fe20000000f00 */
[----:B------:R-:W-:-:S04]  /*5510*/  FADD.FTZ R116, R116, R137 ;  /* 0x0000008974747221 */ /* 0x000fc80000010000 */
[----:B------:R-:W-:Y:S01]  /*5520*/  @P1 FADD.FTZ R161, R116, R161 ;  /* 0x000000a174a11221 */ /* 0x000fe20000010000 */
        /* <DEDUP_REMOVED lines=12> */
.L_x_2374:
        /* <DEDUP_REMOVED lines=13> */
.L_x_2376:
[----:B------:R-:W-:Y:S05]  /*56c0*/  BSYNC.RECONVERGENT B3 ;  /* 0x0000000000037941 */ /* 0x000fea0003800200 */
.L_x_2375:
        /* <DEDUP_REMOVED lines=43> */
[----:B------:R-:W-:-:S07]  /*5980*/  IMAD.MOV.U32 R208, RZ, RZ, R136 ;  /* 0x000000ffffd07224 */ /* 0x000fce00078e0088 */
.L_x_2373:
[----:B------:R-:W-:Y:S05]  /*5990*/  BSYNC.RECONVERGENT B2 ;  /* 0x0000000000027941 */ /* 0x000fea0003800200 */
.L_x_2372:
[----:B------:R-:W-:Y:S01]  /*59a0*/  I2FP.F32.U32 R135, R116 ;  /* 0x0000007400877245 */ /* 0x000fe20000201000 */
[----:B------:R-:W-:Y:S01]  /*59b0*/  IMAD.U32 R137, R117, 0x10000, RZ ;  /* 0x0001000075897824 */ /* 0x000fe200078e00ff */
[----:B------:R-:W-:Y:S01]  /*59c0*/  ISETP.NE.AND P2, PT, R124, 0x1, PT ;  /* 0x000000017c00780c */ /* 0x000fe20003f45270 */
[----:B------:R-:W-:Y:S01]  /*59d0*/  BSSY.RECONVERGENT B2, `(.L_x_2377) ;  /* 0x000004e000027945 */ /* 0x000fe20003800200 */
[----:B------:R-:W-:Y:S01]  /*59e0*/  LOP3.LUT R127, R127, 0xfffffffb, RZ, 0xc0, !PT ;  /* 0xfffffffb7f7f7812 */ /* 0x000fe200078ec0ff */
[----:B------:R-:W-:Y:S01]  /*59f0*/  FFMA.FTZ R116, R135, R140, 1.1641532182693481445e-10 ;  /* 0x2f00000087747423 */ /* 0x000fe2000001008c */
[----:B------:R-:W-:Y:S01]  /*5a00*/  FMUL.FTZ R135, R137, R196 ;  /* 0x000000c489877220 */ /* 0x000fe20000410000 */
[----:B------:R-:W-:Y:S01]  /*5a10*/  PRMT R164, R117, 0x7632, R164 ;  /* 0x0000763275a47816 */ /* 0x000fe200000000a4 */
[----:B------:R-:W-:Y:S02]  /*5a20*/  IMAD.MOV.U32 R136, RZ, RZ, 0x2 ;  /* 0x00000002ff887424 */ /* 0x000fe400078e00ff */
        /* <DEDUP_REMOVED lines=14> */
.L_x_2379:
        /* <DEDUP_REMOVED lines=13> */
.L_x_2381:
[----:B------:R-:W-:Y:S05]  /*5be0*/  BSYNC.RECONVERGENT B3 ;  /* 0x0000000000037941 */ /* 0x000fea0003800200 */
.L_x_2380:
        /* <DEDUP_REMOVED lines=44> */
.L_x_2378:
[----:B------:R-:W-:Y:S05]  /*5eb0*/  BSYNC.RECONVERGENT B2 ;  /* 0x0000000000027941 */ /* 0x000fea0003800200 */
.L_x_2377:
[----:B------:R-:W-:Y:S01]  /*5ec0*/  I2FP.F32.U32 R117, R117 ;  /* 0x0000007500757245 */ /* 0x000fe20000201000 */
[----:B------:R-:W-:Y:S01]  /*5ed0*/  IMAD.U32 R137, R49, 0x10000, RZ ;  /* 0x0001000031897824 */ /* 0x000fe200078e00ff */
[----:B------:R-:W-:Y:S01]  /*5ee0*/  BSSY.RECONVERGENT B2, `(.L_x_2382) ;  /* 0x0000051000027945 */ /* 0x000fe20003800200 */
[----:B------:R-:W-:Y:S02]  /*5ef0*/  IMAD.MOV.U32 R124, RZ, RZ, 0x2 ;  /* 0x00000002ff7c7424 */ /* 0x000fe400078e00ff */
[----:B------:R-:W-:Y:S01]  /*5f00*/  FFMA.FTZ R116, R117, R140, 1.1641532182693481445e-10 ;  /* 0x2f00000075747423 */ /* 0x000fe2000001008c */
[----:B------:R-:W-:Y:S01]  /*5f10*/  FMUL.FTZ R137, R137, R196 ;  /* 0x000000c489897220 */ /* 0x000fe20000410000 */
[----:B------:R-:W-:-:S03]  /*5f20*/  @P1 SHF.L.U32 R117, R45, 0x10, RZ ;  /* 0x000000102d751819 */ /* 0x000fc600000006ff */
[----:B------:R-:W-:-:S04]  /*5f30*/  FSETP.GTU.FTZ.AND P2, PT, R116, R213, PT ;  /* 0x000000d57400720b */ /* 0x000fc80003f5c000 */
[----:B------:R-:W-:-:S05]  /*5f40*/  FSEL R116, R137, RZ, !P2 ;  /* 0x000000ff89747208 */ /* 0x000fca0005000000 */
[----:B------:R-:W-:Y:S01]  /*5f50*/  FADD.FTZ R116, R135, R116 ;  /* 0x0000007487747221 */ /* 0x000fe20000010000 */
[----:B------:R-:W-:Y:S02]  /*5f60*/  SEL R135, RZ, 0x1, P2 ;  /* 0x00000001ff877807 */ /* 0x000fe40001000000 */
[----:B------:R-:W-:Y:S01]  /*5f70*/  ISETP.NE.AND P2, PT, R136, 0x1, PT ;  /* 0x000000018800780c */ /* 0x000fe20003f45270 */
[--C-:B------:R-:W-:Y:S01]  /*5f80*/  @P1 FADD.FTZ R160, R117, R116.reuse ;  /* 0x0000007475a01221 */ /* 0x100fe20000010000 */
[----:B------:R-:W-:Y:S02]  /*5f90*/  @!P1 IMAD.MOV.U32 R160, RZ, RZ, R116 ;  /* 0x000000ffffa09224 */ /* 0x000fe400078e0074 */
[----:B------:R-:W-:-:S03]  /*5fa0*/  IMAD.MOV.U32 R117, RZ, RZ, R2 ;  /* 0x000000ffff757224 */ /* 0x000fc600078e0002 */
[----:B------:R-:W-:-:S06]  /*5fb0*/  F2FP.BF16.F32.PACK_AB R211, RZ, R160 ;  /* 0x000000a0ffd3723e */ /* 0x000fcc00000010ff */
        /* <DEDUP_REMOVED lines=9> */
.L_x_2384:
        /* <DEDUP_REMOVED lines=13> */
.L_x_2386:
[----:B------:R-:W-:Y:S05]  /*6120*/  BSYNC.RECONVERGENT B3 ;  /* 0x0000000000037941 */ /* 0x000fea0003800200 */
.L_x_2385:
        /* <DEDUP_REMOVED lines=44> */
.L_x_2383:
[----:B------:R-:W-:Y:S05]  /*63f0*/  BSYNC.RECONVERGENT B2 ;  /* 0x0000000000027941 */ /* 0x000fea0003800200 */
.L_x_2382:
        /* <DEDUP_REMOVED lines=8> */
[----:B------:R-:W-:-:S04]  /*6480*/  FSETP.GTU.FTZ.AND P2, PT, R116, R213, PT ;  /* 0x000000d57400720b */ /* 0x000fc80003f5c000 */
[----:B------:R-:W-:Y:S02]  /*6490*/  FSEL R164, R137, RZ, !P2 ;  /* 0x000000ff89a47208 */ /* 0x000fe40005000000 */
[----:B------:R-:W-:Y:S02]  /*64a0*/  PLOP3.LUT P3, PT, P2, PT, PT, 0x8, 0x80 ;  /* 0x000000000080781c */ /* 0x000fe4000176e170 */
[----:B------:R-:W-:-:S11]  /*64b0*/  ISETP.NE.AND P2, PT, R124, 0x1, PT ;  /* 0x000000017c00780c */ /* 0x000fd60003f45270 */
[----:B------:R-:W-:Y:S02]  /*64c0*/  @P3 LOP3.LUT R127, R127, 0x2, RZ, 0xfc, !PT ;  /* 0x000000027f7f3812 */ /* 0x000fe400078efcff */
        /* <DEDUP_REMOVED lines=9> */
.L_x_2389:
        /* <DEDUP_REMOVED lines=13> */
.L_x_2391:
[----:B------:R-:W-:Y:S05]  /*6630*/  BSYNC.RECONVERGENT B3 ;  /* 0x0000000000037941 */ /* 0x000fea0003800200 */
.L_x_2390:
        /* <DEDUP_REMOVED lines=39> */
[----:B------:R-:W-:Y:S02]  /*68b0*/  HFMA2 R138, -RZ, RZ, 0, 0 ;  /* 0x00000000ff8a7431 */ /* 0x000fe400000001ff */
[----:B------:R-:W-:Y:S01]  /*68c0*/  IMAD.MOV.U32 R2, RZ, RZ, R136 ;  /* 0x000000ffff027224 */ /* 0x000fe200078e0088 */
[----:B------:R-:W-:Y:S01]  /*68d0*/  LOP3.LUT R126, R124, UR28, R117, 0x96, !PT ;  /* 0x0000001c7c7e7c12 */ /* 0x000fe2000f8e9675 */
[----:B------:R-:W-:Y:S02]  /*68e0*/  IMAD.MOV.U32 R117, RZ, RZ, R208 ;  /* 0x000000ffff757224 */ /* 0x000fe400078e00d0 */
[----:B------:R-:W-:-:S07]  /*68f0*/  IMAD.MOV.U32 R208, RZ, RZ, R116 ;  /* 0x000000ffffd07224 */ /* 0x000fce00078e0074 */
.L_x_2388:
[----:B------:R-:W-:Y:S05]  /*6900*/  BSYNC.RECONVERGENT B2 ;  /* 0x0000000000027941 */ /* 0x000fea0003800200 */
.L_x_2387:
[----:B------:R-:W-:Y:S01]  /*6910*/  PRMT R116, R49, 0x7632, R116 ;  /* 0x0000763231747816 */ /* 0x000fe20000000074 */
[----:B------:R-:W-:Y:S01]  /*6920*/  BSSY.RECONVERGENT B2, `(.L_x_2392) ;  /* 0x0000054000027945 */ /* 0x000fe20003800200 */
[----:B------:R-:W-:Y:S02]  /*6930*/  I2FP.F32.U32 R117, R117 ;  /* 0x0000007500757245 */ /* 0x000fe40000201000 */
[----:B------:R-:W-:Y:S01]  /*6940*/  MOV R124, 0x2 ;  /* 0x00000002007c7802 */ /* 0x000fe20000000f00 */
        /* <DEDUP_REMOVED lines=8> */
[----:B------:R-:W-:Y:S01]  /*69d0*/  ISETP.NE.AND P2, PT, R138, 0x1, PT ;  /* 0x000000018a00780c */ /* 0x000fe20003f45270 */
[----:B------:R-:W-:-:S04]  /*69e0*/  FADD.FTZ R116, R164, R137 ;  /* 0x00000089a4747221 */ /* 0x000fc80000010000 */
[----:B------:R-:W-:Y:S01]  /*69f0*/  @P1 FADD.FTZ R164, R116, R117 ;  /* 0x0000007574a41221 */ /* 0x000fe20000010000 */
[----:B------:R-:W-:Y:S02]  /*6a00*/  @!P1 IMAD.MOV.U32 R164, RZ, RZ, R116 ;  /* 0x000000ffffa49224 */ /* 0x000fe400078e0074 */
        /* <DEDUP_REMOVED lines=11> */
.L_x_2394:
        /* <DEDUP_REMOVED lines=13> */
.L_x_2396:
[----:B------:R-:W-:Y:S05]  /*6b90*/  BSYNC.RECONVERGENT B3 ;  /* 0x0000000000037941 */ /* 0x000fea0003800200 */
.L_x_2395:
        /* <DEDUP_REMOVED lines=44> */
.L_x_2393:
[----:B------:R-:W-:Y:S05]  /*6e60*/  BSYNC.RECONVERGENT B2 ;  /* 0x0000000000027941 */ /* 0x000fea0003800200 */
.L_x_2392:
[----:B------:R-:W-:Y:S01]  /*6e70*/  I2FP.F32.U32 R117, R117 ;  /* 0x0000007500757245 */ /* 0x000fe20000201000 */
[----:B------:R-:W-:Y:S01]  /*6e80*/  IMAD.U32 R137, R118, 0x10000, RZ ;  /* 0x0001000076897824 */ /* 0x000fe200078e00ff */
[----:B------:R-:W-:Y:S01]  /*6e90*/  ISETP.NE.AND P3, PT, R124, 0x1, PT ;  /* 0x000000017c00780c */ /* 0x000fe20003f65270 */
[----:B------:R-:W-:Y:S01]  /*6ea0*/  BSSY.RECONVERGENT B2, `(.L_x_2397) ;  /* 0x000004c000027945 */ /* 0x000fe20003800200 */
[----:B------:R-:W-:Y:S01]  /*6eb0*/  PRMT R118, R118, 0x7632, R118 ;  /* 0x0000763276767816 */ /* 0x000fe20000000076 */
[----:B------:R-:W-:Y:S01]  /*6ec0*/  FFMA.FTZ R116, R117, R140, 1.1641532182693481445e-10 ;  /* 0x2f00000075747423 */ /* 0x000fe2000001008c */
[----:B------:R-:W-:Y:S01]  /*6ed0*/  FMUL.FTZ R137, R137, R196 ;  /* 0x000000c489897220 */ /* 0x000fe20000410000 */
[----:B------:R-:W-:Y:S02]  /*6ee0*/  IMAD.MOV.U32 R180, RZ, RZ, 0x2 ;  /* 0x00000002ffb47424 */ /* 0x000fe400078e00ff */
[----:B------:R-:W-:Y:S01]  /*6ef0*/  IMAD.MOV.U32 R117, RZ, RZ, R2 ;  /* 0x000000ffff757224 */ /* 0x000fe200078e0002 */
        /* <DEDUP_REMOVED lines=12> */
.L_x_2399:
        /* <DEDUP_REMOVED lines=13> */
.L_x_2401:
[----:B------:R-:W-:Y:S05]  /*7090*/  BSYNC.RECONVERGENT B3 ;  /* 0x0000000000037941 */ /* 0x000fea0003800200 */
.L_x_2400:
        /* <DEDUP_REMOVED lines=44> */
.L_x_2398:
[----:B------:R-:W-:Y:S05]  /*7360*/  BSYNC.RECONVERGENT B2 ;  /* 0x0000000000027941 */ /* 0x000fea0003800200 */
.L_x_2397:
[----:B------:R-:W-:Y:S01]  /*7370*/  I2FP.F32.U32 R117, R117 ;  /* 0x0000007500757245 */ /* 0x000fe20000201000 */
[----:B------:R-:W-:Y:S01]  /*7380*/  IMAD.U32 R139, R50, 0x10000, RZ ;  /* 0x00010000328b7824 */ /* 0x000fe200078e00ff */
[----:B------:R-:W-:Y:S01]  /*7390*/  @P1 SHF.L.U32 R138, R46, 0x10, RZ ;  /* 0x000000102e8a1819 */ /* 0x000fe200000006ff */
[----:B------:R-:W-:Y:S02]  /*73a0*/  BSSY.RECONVERGENT B2, `(.L_x_2402) ;  /* 0x0000051000027945 */ /* 0x000fe40003800200 */
[----:B------:R-:W-:Y:S01]  /*73b0*/  FFMA.FTZ R116, R117, R140, 1.1641532182693481445e-10 ;  /* 0x2f00000075747423 */ /* 0x000fe2000001008c */
[----:B------:R-:W-:Y:S01]  /*73c0*/  FMUL.FTZ R139, R139, R196 ;  /* 0x000000c48b8b7220 */ /* 0x000fe20000410000 */
[----:B------:R-:W-:-:S03]  /*73d0*/  IMAD.MOV.U32 R117, RZ, RZ, R2 ;  /* 0x000000ffff757224 */ /* 0x000fc600078e0002 */
[----:B------:R-:W-:-:S04]  /*73e0*/  FSETP.GTU.FTZ.AND P3, PT, R116, R213, PT ;  /* 0x000000d57400720b */ /* 0x000fc80003f7c000 */
[----:B------:R-:W-:Y:S02]  /*73f0*/  FSEL R124, R139, RZ, !P3 ;  /* 0x000000ff8b7c7208 */ /* 0x000fe40005800000 */
[----:B------:R-:W-:Y:S02]  /*7400*/  SEL R116, RZ, 0x1, P3 ;  /* 0x00000001ff747807 */ /* 0x000fe40001800000 */
[----:B------:R-:W-:Y:S01]  /*7410*/  ISETP.NE.AND P3, PT, R180, 0x1, PT ;  /* 0x00000001b400780c */ /* 0x000fe20003f65270 */
[----:B------:R-:W-:Y:S01]  /*7420*/  FADD.FTZ R137, R137, R124 ;  /* 0x0000007c89897221 */ /* 0x000fe20000010000 */
[----:B------:R-:W-:-:S03]  /*7430*/  IMAD.MOV.U32 R124, RZ, RZ, 0x2 ;  /* 0x00000002ff7c7424 */ /* 0x000fc600078e00ff */
[--C-:B------:R-:W-:Y:S01]  /*7440*/  @P1 FADD.FTZ R165, R138, R137.reuse ;  /* 0x000000898aa51221 */ /* 0x100fe20000010000 */
[--C-:B------:R-:W-:Y:S01]  /*7450*/  @!P1 IMAD.MOV.U32 R165, RZ, RZ, R137.reuse ;  /* 0x000000ffffa59224 */ /* 0x100fe200078e0089 */
[----:B------:R-:W-:-:S04]  /*7460*/  PRMT R137, R116, 0x7610, R137 ;  /* 0x0000761074897816 */ /* 0x000fc80000000089 */
[----:B------:R-:W-:Y:S02]  /*7470*/  F2FP.BF16.F32.PACK_AB R215, RZ, R165 ;  /* 0x000000a5ffd7723e */ /* 0x000fe400000010ff */
        /* <DEDUP_REMOVED lines=9> */
.L_x_2404:
        /* <DEDUP_REMOVED lines=13> */
.L_x_2406:
[----:B------:R-:W-:Y:S05]  /*75e0*/  BSYNC.RECONVERGENT B3 ;  /* 0x0000000000037941 */ /* 0x000fea0003800200 */
.L_x_2405:
        /* <DEDUP_REMOVED lines=44> */
.L_x_2403:
[----:B------:R-:W-:Y:S05]  /*78b0*/  BSYNC.RECONVERGENT B2 ;  /* 0x0000000000027941 */ /* 0x000fea0003800200 */
.L_x_2402:
        /* <DEDUP_REMOVED lines=20> */
.L_x_2409:
        /* <DEDUP_REMOVED lines=13> */
.L_x_2411:
[----:B------:R-:W-:Y:S05]  /*7ad0*/  BSYNC.RECONVERGENT B3 ;  /* 0x0000000000037941 */ /* 0x000fea0003800200 */
.L_x_2410:
        /* <DEDUP_REMOVED lines=37> */
[----:B------:R-:W-:Y:S02]  /*7d30*/  HFMA2 R181, -RZ, RZ, 0, 0 ;  /* 0x00000000ffb57431 */ /* 0x000fe400000001ff */
[----:B------:R-:W-:Y:S01]  /*7d40*/  IMAD.WIDE.U32 R116, R116, -0x2daee0ad, RZ ;  /* 0xd2511f5374747825 */ /* 0x000fe200078e00ff */
[----:B------:R-:W-:-:S03]  /*7d50*/  LOP3.LUT R125, R180, UR27, R139, 0x96, !PT ;  /* 0x0000001bb47d7c12 */ /* 0x000fc6000f8e968b */
[----:B------:R-:W-:Y:S01]  /*7d60*/  IMAD.MOV.U32 R2, RZ, RZ, R138 ;  /* 0x000000ffff027224 */ /* 0x000fe200078e008a */
[----:B------:R-:W-:Y:S01]  /*7d70*/  LOP3.LUT R126, R124, UR28, R117, 0x96, !PT ;  /* 0x0000001c7c7e7c12 */ /* 0x000fe2000f8e9675 */
[----:B------:R-:W-:Y:S02]  /*7d80*/  IMAD.MOV.U32 R117, RZ, RZ, R208 ;  /* 0x000000ffff757224 */ /* 0x000fe400078e00d0 */
[----:B------:R-:W-:-:S07]  /*7d90*/  IMAD.MOV.U32 R208, RZ, RZ, R116 ;  /* 0x000000ffffd07224 */ /* 0x000fce00078e0074 */
.L_x_2408:
[----:B------:R-:W-:Y:S05]  /*7da0*/  BSYNC.RECONVERGENT B2 ;  /* 0x0000000000027941 */ /* 0x000fea0003800200 */
.L_x_2407:
[----:B------:R-:W-:Y:S01]  /*7db0*/  PRMT R116, R50, 0x7632, R116 ;  /* 0x0000763232747816 */ /* 0x000fe20000000074 */
[----:B------:R-:W-:Y:S01]  /*7dc0*/  BSSY.RECONVERGENT B2, `(.L_x_2412) ;  /* 0x0000054000027945 */ /* 0x000fe20003800200 */
[----:B------:R-:W-:-:S03]  /*7dd0*/  I2FP.F32.U32 R117, R117 ;  /* 0x0000007500757245 */ /* 0x000fc60000201000 */
        /* <DEDUP_REMOVED lines=11> */
[----:B------:R-:W-:Y:S01]  /*7e90*/  @!P1 IMAD.MOV.U32 R180, RZ, RZ, R118 ;  /* 0x000000ffffb49224 */ /* 0x000fe200078e0076 */
[----:B------:R-:W-:Y:S01]  /*7ea0*/  MOV R118, 0x2 ;  /* 0x0000000200767802 */ /* 0x000fe20000000f00 */
        /* <DEDUP_REMOVED lines=11> */
.L_x_2414:
        /* <DEDUP_REMOVED lines=13> */
.L_x_2416:
[----:B------:R-:W-:Y:S05]  /*8030*/  BSYNC.RECONVERGENT B3 ;  /* 0x0000000000037941 */ /* 0x000fea0003800200 */
.L_x_2415:
[----:B------:R-:W-:Y:S01]  /*8040*/  IMAD.WIDE.U32 R124, R131, -0x326172a9, RZ ;  /* 0xcd9e8d57837c7825 */ /* 0x000fe200078e00ff */
[----:B------:R-:W-:Y:S01]  /*8050*/  LOP3.LUT R116, R3, UR5, R217, 0x96, !PT ;  /* 0x0000000503747c12 */ /* 0x000fe2000f8e96d9 */
[----:B------:R-:W-:Y:S02]  /*8060*/  UIADD3 UR32, UPT, UPT, UR4, -0x61c88647, URZ ;  /* 0x9e3779b904207890 */ /* 0x000fe4000fffe0ff */
[----:B------:R-:W-:Y:S01]  /*8070*/  HFMA2 R118, -RZ, RZ, 0, 0 ;  /* 0x00000000ff767431 */ /* 0x000fe200000001ff */
        /* <DEDUP_REMOVED lines=38> */
[----:B------:R-:W-:Y:S02]  /*82e0*/  IMAD.MOV.U32 R117, RZ, RZ, R208 ;  /* 0x000000ffff757224 */ /* 0x000fe400078e00d0 */
[----:B------:R-:W-:-:S07]  /*82f0*/  IMAD.MOV.U32 R208, RZ, RZ, R116 ;  /* 0x000000ffffd07224 */ /* 0x000fce00078e0074 */
.L_x_2413:
[----:B------:R-:W-:Y:S05]  /*8300*/  BSYNC.RECONVERGENT B2 ;  /* 0x0000000000027941 */ /* 0x000fea0003800200 */
.L_x_2412:
        /* <DEDUP_REMOVED lines=21> */
.L_x_2419:
        /* <DEDUP_REMOVED lines=13> */
.L_x_2421:
[----:B------:R-:W-:Y:S05]  /*8530*/  BSYNC.RECONVERGENT B3 ;  /* 0x0000000000037941 */ /* 0x000fea0003800200 */
.L_x_2420:
        /* <DEDUP_REMOVED lines=44> */
.L_x_2418:
[----:B------:R-:W-:Y:S05]  /*8800*/  BSYNC.RECONVERGENT B2 ;  /* 0x0000000000027941 */ /* 0x000fea0003800200 */
.L_x_2417:
        /* <DEDUP_REMOVED lines=26> */
.L_x_2424:
        /* <DEDUP_REMOVED lines=13> */
.L_x_2426:
[----:B------:R-:W-:Y:S05]  /*8a80*/  BSYNC.RECONVERGENT B3 ;  /* 0x0000000000037941 */ /* 0x000fea0003800200 */
.L_x_2425:
        /* <DEDUP_REMOVED lines=44> */
.L_x_2423:
[----:B------:R-:W-:Y:S05]  /*8d50*/  BSYNC.RECONVERGENT B2 ;  /* 0x0000000000027941 */ /* 0x000fea0003800200 */
.L_x_2422:
        /* <DEDUP_REMOVED lines=20> */
.L_x_2429:
[----:B------:R-:W-:Y:S01]  /*8ea0*/  VIADD R128, R128, 0x1 ;  /* 0x0000000180807836 */ /* 0x000fe20000000000 */
[----:B------:R-:W-:Y:S03]  /*8eb0*/  BSSY.RECONVERGENT B3, `(.L_x_2430) ;  /* 0x000000e000037945 */ /* 0x000fe60003800200 */
[C---:B------:R-:W-:Y:S01]  /*8ec0*/  IMAD.WIDE.U32 R206, R128.reuse, -0x2daee0ad, RZ ;  /* 0xd2511f5380ce7825 */ /* 0x040fe200078e00ff */
[----:B------:R-:W-:-:S13]  /*8ed0*/  ISETP.NE.AND P6, PT, R128, RZ, PT ;  /* 0x000000ff8000720c */ /* 0x000fda0003fc5270 */
[----:B------:R-:W-:Y:S05]  /*8ee0*/  @P6 BRA `(.L_x_2431) ;  /* 0x0000000000286947 */ /* 0x000fea0003800000 */
[----:B------:R-:W-:Y:S01]  /*8ef0*/  VIADD R123, R123, 0x1 ;  /* 0x000000017b7b7836 */ /* 0x000fe20000000000 */
[----:B------:R-:W-:-:S04]  /*8f00*/  P2R R2, PR, RZ, 0x1 ;  /* 0x00000001ff027803 */ /* 0x000fc80000000000 */
[----:B------:R-:W-:-:S13]  /*8f10*/  ISETP.NE.AND P6, PT, R123, RZ, PT ;  /* 0x000000ff7b00720c */ /* 0x000fda0003fc5270 */
[----:B------:R-:W-:Y:S01]  /*8f20*/  @!P6 IADD3 R131, PT, PT, R131, 0x1, RZ ;  /* 0x000000018383e810 */ /* 0x000fe20007ffe0ff */
[----:B------:R-:W-:Y:S02]  /*8f30*/  @!P6 VIADD R116, R3, 0x1 ;  /* 0x000000010374e836 */ /* 0x000fe40000000000 */
[----:B------:R-:W-:Y:S01]  /*8f40*/  @!P6 IMAD.MOV.U32 R123, RZ, RZ, RZ ;  /* 0x000000ffff7be224 */ /* 0x000fe200078e00ff */
[----:B------:R-:W-:-:S13]  /*8f50*/  ISETP.NE.AND P0, PT, R131, RZ, !P6 ;  /* 0x000000ff8300720c */ /* 0x000fda0007705270 */
[----:B------:R-:W-:Y:S01]  /*8f60*/  @P0 IMAD.MOV R116, RZ, RZ, R3 ;  /* 0x000000ffff740224 */ /* 0x000fe200078e0203 */
[----:B------:R-:W-:-:S04]  /*8f70*/  ISETP.NE.AND P0, PT, R2, RZ, PT ;  /* 0x000000ff0200720c */ /* 0x000fc80003f05270 */
[----:B------:R-:W-:-:S09]  /*8f80*/  @!P6 MOV R3, R116 ;  /* 0x000000740003e202 */ /* 0x000fd20000000f00 */
.L_x_2431:
[----:B------:R-:W-:Y:S05]  /*8f90*/  BSYNC.RECONVERGENT B3 ;  /* 0x0000000000037941 */ /* 0x000fea0003800200 */
.L_x_2430:
        /* <DEDUP_REMOVED lines=44> */
.L_x_2428:
[----:B------:R-:W-:Y:S05]  /*9260*/  BSYNC.RECONVERGENT B2 ;  /* 0x0000000000027941 */ /* 0x000fea0003800200 */
.L_x_2427:
[----:B------:R-:W-:Y:S02]  /*9270*/  I2FP.F32.U32 R117, R117 ;  /* 0x0000007500757245 */ /* 0x000fe40000201000 */
[----:B------:R-:W-:Y:S02]  /*9280*/  PRMT R116, R51, 0x7632, R116 ;  /* 0x0000763233747816 */ /* 0x000fe40000000074 */
[----:B------:R-:W-:Y:S01]  /*9290*/  PRMT R118, R215, 0x5410, R214 ;  /* 0x00005410d7767816 */ /* 0x000fe200000000d6 */
[----:B------:R-:W-:Y:S02]  /*92a0*/  FFMA.FTZ R140, R117, R140, 1.1641532182693481445e-10 ;  /* 0x2f000000758c7423 */ /* 0x000fe4000001008c */
[----:B------:R-:W-:Y:S01]  /*92b0*/  IMAD.U32 R119, R116, 0x10000, RZ ;  /* 0x0001000074777824 */ /* 0x000fe200078e00ff */
[----:B------:R-:W-:Y:S02]  /*92c0*/  @P1 PRMT R116, R47, 0x7632, R116 ;  /* 0x000076322f741816 */ /* 0x000fe40000000074 */
[----:B------:R-:W-:Y:S01]  /*92d0*/  FSETP.GTU.FTZ.AND P6, PT, R140, R213, PT ;  /* 0x000000d58c00720b */ /* 0x000fe20003fdc000 */
[----:B------:R-:W-:-:S02]  /*92e0*/  FMUL.FTZ R119, R119, R196 ;  /* 0x000000c477777220 */ /* 0x000fc40000410000 */
[----:B------:R-:W-:Y:S01]  /*92f0*/  @P1 IMAD.U32 R117, R116, 0x10000, RZ ;  /* 0x0001000074751824 */ /* 0x000fe200078e00ff */
[----:B------:R-:W-:Y:S02]  /*9300*/  SEL R140, RZ, 0x1, P6 ;  /* 0x00000001ff8c7807 */ /* 0x000fe40003000000 */
[----:B------:R-:W-:Y:S02]  /*9310*/  FSEL R119, R119, RZ, !P6 ;  /* 0x000000ff77777208 */ /* 0x000fe40007000000 */
[----:B------:R-:W-:-:S03]  /*9320*/  PRMT R116, R205, 0x5410, R209 ;  /* 0x00005410cd747816 */ /* 0x000fc600000000d1 */
[----:B------:R-:W-:-:S04]  /*9330*/  FADD.FTZ R216, R216, R119 ;  /* 0x00000077d8d87221 */ /* 0x000fc80000010000 */
[----:B------:R-:W-:Y:S01]  /*9340*/  @P1 FADD.FTZ R196, R216, R117 ;  /* 0x00000075d8c41221 */ /* 0x000fe20000010000 */
[----:B------:R-:W-:Y:S01]  /*9350*/  @!P1 IMAD.MOV.U32 R196, RZ, RZ, R216 ;  /* 0x000000ffffc49224 */ /* 0x000fe200078e00d8 */
[----:B------:R-:W-:-:S04]  /*9360*/  PRMT R117, R211, 0x5410, R210 ;  /* 0x00005410d3757816 */ /* 0x000fc800000000d2 */
[----:B------:R-:W-:-:S04]  /*9370*/  F2FP.BF16.F32.PACK_AB R119, RZ, R196 ;  /* 0x000000c4ff77723e */ /* 0x000fc800000010ff */
[----:B------:R-:W-:-:S07]  /*9380*/  PRMT R119, R212, 0x5410, R119 ;  /* 0x00005410d4777816 */ /* 0x000fce0000000077 */
.L_x_2351:
[----:B------:R-:W0:Y:S01]  /*9390*/  LDC.64 R210, c[0x0][0x3a8] ;  /* 0x0000ea00ffd27b82 */ /* 0x000e220000000a00 */
[----:B------:R-:W-:Y:S02]  /*93a0*/  SEL R215, RZ, 0x1000000, !P5 ;  /* 0x01000000ffd77807 */ /* 0x000fe40006800000 */
[----:B------:R-:W-:Y:S02]  /*93b0*/  SEL R213, RZ, 0x10000, !P4 ;  /* 0x00010000ffd57807 */ /* 0x000fe40006000000 */
[C---:B------:R-:W-:Y:S02]  /*93c0*/  LOP3.LUT P6, RZ, R127.reuse, 0x8, RZ, 0xc0, !PT ;  /* 0x000000087fff7812 */ /* 0x040fe400078cc0ff */
[C---:B------:R-:W-:Y:S01]  /*93d0*/  LOP3.LUT P5, RZ, R127.reuse, 0x4, RZ, 0xc0, !PT ;  /* 0x000000047fff7812 */ /* 0x040fe200078ac0ff */
[----:B------:R-:W1:Y:S01]  /*93e0*/  LDC.64 R206, c[0x0][0x3b0] ;  /* 0x0000ec00ffce7b82 */ /* 0x000e620000000a00 */
[----:B------:R-:W-:Y:S02]  /*93f0*/  LOP3.LUT P4, RZ, R127, 0x2, RZ, 0xc0, !PT ;  /* 0x000000027fff7812 */ /* 0x000fe4000788c0ff */
[----:B------:R-:W-:-:S02]  /*9400*/  SEL R214, RZ, 0x100, !P3 ;  /* 0x00000100ffd67807 */ /* 0x000fc40005800000 */
[----:B------:R-:W-:Y:S02]  /*9410*/  SEL R209, RZ, 0x1000000, !P4 ;  /* 0x01000000ffd17807 */ /* 0x000fe40006000000 */
[----:B------:R-:W-:Y:S02]  /*9420*/  SEL R212, RZ, 0x10000, !P5 ;  /* 0x00010000ffd47807 */ /* 0x000fe40006800000 */
[----:B------:R-:W-:Y:S02]  /*9430*/  SEL R205, RZ, 0x100, !P6 ;  /* 0x00000100ffcd7807 */ /* 0x000fe40007000000 */
[----:B------:R-:W-:Y:S02]  /*9440*/  LOP3.LUT P1, RZ, R127, 0x10, RZ, 0xc0, !PT ;  /* 0x000000107fff7812 */ /* 0x000fe4000782c0ff */
[----:B------:R-:W-:Y:S02]  /*9450*/  LOP3.LUT R214, R214, R215, R213, 0xfe, !PT ;  /* 0x000000d7d6d67212 */ /* 0x000fe400078efed5 */
[----:B------:R-:W-:Y:S01]  /*9460*/  LOP3.LUT R205, R205, R209, R212, 0xfe, !PT ;  /* 0x000000d1cdcd7212 */ /* 0x000fe200078efed4 */
[----:B0-----:R-:W-:Y:S01]  /*9470*/  IMAD.WIDE.U32 R210, R204, 0x10, R210 ;  /* 0x00000010ccd27825 */ /* 0x001fe200078e00d2 */
[----:B------:R-:W-:-:S02]  /*9480*/  SEL R213, RZ, 0x1, !P2 ;  /* 0x00000001ffd57807 */ /* 0x000fc40005000000 */
[----:B------:R-:W-:Y:S02]  /*9490*/  SEL R212, RZ, 0x1, !P1 ;  /* 0x00000001ffd47807 */ /* 0x000fe40004800000 */
[----:B------:R-:W-:Y:S01]  /*94a0*/  LOP3.LUT R213, R214, R213, RZ, 0xfc, !PT ;  /* 0x000000d5d6d57212 */ /* 0x000fe200078efcff */
[----:B------:R0:W-:Y:S01]  /*94b0*/  STG.E.128 desc[UR6][R210.64], R116 ;  /* 0x00000074d2007986 */ /* 0x0001e2000c101d06 */
[----:B------:R-:W-:Y:S01]  /*94c0*/  LOP3.LUT R212, R205, R212, RZ, 0xfc, !PT ;  /* 0x000000d4cdd47212 */ /* 0x000fe200078efcff */
[----:B-1----:R-:W-:-:S05]  /*94d0*/  IMAD.WIDE.U32 R206, R204, 0x8, R206 ;  /* 0x00000008ccce7825 */ /* 0x002fca00078e00ce */
[----:B------:R0:W-:Y:S01]  /*94e0*/  STG.E.64 desc[UR6][R206.64], R212 ;  /* 0x000000d4ce007986 */ /* 0x0001e2000c101b06 */
[----:B------:R-:W-:Y:S05]  /*94f0*/  @!P0 BRA `(.L_x_2432) ;  /* 0x0000000000508947 */ /* 0x000fea0003800000 */
[----:B0-----:R-:W-:Y:S01]  /*9500*/  SHF.L.U32 R119, R139, 0x10, RZ ;  /* 0x000000108b777819 */ /* 0x001fe200000006ff */
[----:B------:R-:W0:Y:S01]  /*9510*/  LDC.64 R116, c[0x0][0x3b8] ;  /* 0x0000ee00ff747b82 */ /* 0x000e220000000a00 */
[----:B------:R-:W-:Y:S02]  /*9520*/  LOP3.LUT R118, R140, 0xffff, RZ, 0xc0, !PT ;  /* 0x0000ffff8c767812 */ /* 0x000fe400078ec0ff */
[----:B------:R-:W-:Y:S02]  /*9530*/  LOP3.LUT R205, R119, 0xff0000, RZ, 0xc0, !PT ;  /* 0x00ff000077cd7812 */ /* 0x000fe400078ec0ff */
[----:B------:R-:W-:Y:S02]  /*9540*/  PRMT R119, R138, 0x7104, RZ ;  /* 0x000071048a777816 */ /* 0x000fe400000000ff */
[----:B------:R-:W-:Y:S02]  /*9550*/  PRMT R212, R205, 0x4210, R118 ;  /* 0x00004210cdd47816 */ /* 0x000fe40000000076 */
[----:B------:R-:W-:-:S02]  /*9560*/  LOP3.LUT R210, R136, 0xff, RZ, 0xc0, !PT ;  /* 0x000000ff88d27812 */ /* 0x000fc400078ec0ff */
[----:B------:R-:W-:Y:S02]  /*9570*/  LOP3.LUT R206, R135, 0xff, RZ, 0xc0, !PT ;  /* 0x000000ff87ce7812 */ /* 0x000fe400078ec0ff */
[----:B------:R-:W-:Y:S01]  /*9580*/  LOP3.LUT R118, R134, 0xff, RZ, 0xc0, !PT ;  /* 0x000000ff86767812 */ /* 0x000fe200078ec0ff */
[----:B------:R-:W-:Y:S01]  /*9590*/  IMAD.WIDE.U32 R210, R210, 0x1000000, RZ ;  /* 0x01000000d2d27825 */ /* 0x000fe200078e00ff */
[----:B------:R-:W-:-:S03]  /*95a0*/  LOP3.LUT R212, R212, 0xff00, R119, 0xf8, !PT ;  /* 0x0000ff00d4d47812 */ /* 0x000fc600078ef877 */
[----:B------:R-:W-:Y:S01]  /*95b0*/  IMAD.WIDE.U32 R206, R206, 0x10000, RZ ;  /* 0x00010000cece7825 */ /* 0x000fe200078e00ff */
[----:B------:R-:W-:-:S03]  /*95c0*/  LOP3.LUT R205, R212, 0xff, R137, 0xf8, !PT ;  /* 0x000000ffd4cd7812 */ /* 0x000fc600078ef889 */
[----:B------:R-:W-:Y:S01]  /*95d0*/  IMAD.WIDE.U32 R118, R118, 0x100, RZ ;  /* 0x0000010076767825 */ /* 0x000fe200078e00ff */
[----:B------:R-:W-:-:S03]  /*95e0*/  LOP3.LUT R207, R207, R205, R211, 0xfe, !PT ;  /* 0x000000cdcfcf7212 */ /* 0x000fc600078efed3 */
[----:B0-----:R-:W-:Y:S01]  /*95f0*/  IMAD.WIDE.U32 R116, R204, 0x8, R116 ;  /* 0x00000008cc747825 */ /* 0x001fe200078e0074 */
[----:B------:R-:W-:Y:S02]  /*9600*/  LOP3.LUT R118, R118, R210, R206, 0xfe, !PT ;  /* 0x000000d276767212 */ /* 0x000fe400078efece */
[----:B------:R-:W-:Y:S02]  /*9610*/  LOP3.LUT R119, R207, R119, RZ, 0xfc, !PT ;  /* 0x00000077cf777212 */ /* 0x000fe400078efcff */
[----:B------:R-:W-:-:S05]  /*9620*/  LOP3.LUT R118, R118, 0xff, R133, 0xf8, !PT ;  /* 0x000000ff76767812 */ /* 0x000fca00078ef885 */
[----:B------:R1:W-:Y:S02]  /*9630*/  STG.E.64 desc[UR6][R116.64], R118 ;  /* 0x0000007674007986 */ /* 0x0003e4000c101b06 */
.L_x_2432:
[----:B------:R-:W-:Y:S02]  /*9640*/  IMAD.MOV.U32 R205, RZ, RZ, R208 ;  /* 0x000000ffffcd7224 */ /* 0x000fe400078e00d0 */
[----:B0-----:R-:W-:-:S07]  /*9650*/  VIADD R206, R204, 0x20 ;  /* 0x00000020ccce7836 */ /* 0x001fce0000000000 */
.L_x_2309:
[----:B------:R-:W-:Y:S05]  /*9660*/  BSYNC.RECONVERGENT B1 ;  /* 0x0000000000017941 */ /* 0x000fea0003800200 */
.L_x_2308:
[----:B------:R-:W-:Y:S01]  /*9670*/  ISETP.GE.U32.AND P0, PT, R130, 0x40, PT ;  /* 0x000000408200780c */ /* 0x000fe20003f06070 */
[----:B------:R-:W-:Y:S01]  /*9680*/  BSSY.RECONVERGENT B1, `(.L_x_2433) ;  /* 0x0000824000017945 */ /* 0x000fe20003800200 */
[----:B------:R-:W-:-:S11]  /*9690*/  LOP3.LUT R127, R127, 0xfffff7ff, RZ, 0xc0, !PT ;  /* 0xfffff7ff7f7f7812 */ /* 0x000fd600078ec0ff */
[----:B------:R-:W-:Y:S01]  /*96a0*/  @P0 LOP3.LUT R127, R127, 0x800, RZ, 0xfc, !PT ;  /* 0x000008007f7f0812 */ /* 0x000fe200078efcff */
[----:B------:R-:W-:Y:S06]  /*96b0*/  @!P0 BRA `(.L_x_2434) ;  /* 0x0000008000808947 */ /* 0x000fec0003800000 */
[----:B------:R-:W-:Y:S01]  /*96c0*/  ISETP.NE.U32.AND P0, PT, RZ, UR8, PT ;  /* 0x00000008ff007c0c */ /* 0x000fe2000bf05070 */
[----:B-1----:R-:W0:Y:S01]  /*96d0*/  LDC.64 R116, c[0x0][0x390] ;  /* 0x0000e400ff747b82 */ /* 0x002e220000000a00 */
        /* <DEDUP_REMOVED lines=23> */
[--C-:B------:R-:W-:Y:S02]  /*9850*/  @!P2 IMAD.MOV.U32 R210, RZ, RZ, R205.reuse ;  /* 0x000000ffffd2a224 */ /* 0x100fe400078e00cd */
[----:B------:R-:W-:Y:S02]  /*9860*/  @P2 VIADD R134, R124, 0x1 ;  /* 0x000000017c862836 */ /* 0x000fe40000000000 */
[----:B------:R-:W-:Y:S02]  /*9870*/  @P2 IMAD.MOV.U32 R210, RZ, RZ, R205 ;  /* 0x000000ffffd22224 */ /* 0x000fe400078e00cd */
[----:B------:R-:W-:Y:S01]  /*9880*/  @P2 IMAD.MOV.U32 R133, RZ, RZ, R125 ;  /* 0x000000ffff852224 */ /* 0x000fe200078e007d */
[----:B------:R-:W-:Y:S06]  /*9890*/  BRA `(.L_x_2437) ;  /* 0x0000000000e47947 */ /* 0x000fec0003800000 */
.L_x_2438:
        /* <DEDUP_REMOVED lines=13> */
.L_x_2440:
[----:B------:R-:W-:Y:S05]  /*9970*/  BSYNC.RECONVERGENT B3 ;  /* 0x0000000000037941 */ /* 0x000fea0003800200 */
.L_x_2439:
[----:B------:R-:W-:Y:S01]  /*9980*/  IMAD.WIDE.U32 R124, R131, -0x326172a9, RZ ;  /* 0xcd9e8d57837c7825 */ /* 0x000fe200078e00ff */
[----:B------:R-:W-:Y:S01]  /*9990*/  LOP3.LUT R134, R3, UR5, R137, 0x96, !PT ;  /* 0x0000000503867c12 */ /* 0x000fe2000f8e9689 */
[----:B------:R-:W-:Y:S01]  /*99a0*/  UIADD3 UR32, UPT, UPT, UR4, -0x61c88647, URZ ;  /* 0x9e3779b904207890 */ /* 0x000fe2000fffe0ff */
[----:B------:R-:W-:Y:S02]  /*99b0*/  MOV R133, R205 ;  /* 0x000000cd00857202 */ /* 0x000fe40000000f00 */
        /* <DEDUP_REMOVED lines=39> */
.L_x_2437:
[----:B------:R-:W-:Y:S05]  /*9c30*/  BSYNC.RECONVERGENT B2 ;  /* 0x0000000000027941 */ /* 0x000fea0003800200 */
.L_x_2436:
[----:B------:R-:W1:Y:S01]  /*9c40*/  LDC R214, c[0x0][0x404] ;  /* 0x00010100ffd67b82 */ /* 0x000e620000000800 */
[----:B------:R-:W-:Y:S01]  /*9c50*/  I2FP.F32.U32 R124, R133 ;  /* 0x00000085007c7245 */ /* 0x000fe20000201000 */
[----:B------:R-:W-:Y:S01]  /*9c60*/  IMAD.MOV.U32 R197, RZ, RZ, 0x2f800000 ;  /* 0x2f800000ffc57424 */ /* 0x000fe200078e00ff */
[----:B------:R-:W-:Y:S01]  /*9c70*/  ISETP.NE.AND P3, PT, R134, 0x1, PT ;  /* 0x000000018600780c */ /* 0x000fe20003f65270 */
[----:B------:R-:W-:Y:S01]  /*9c80*/  BSSY.RECONVERGENT B2, `(.L_x_2441) ;  /* 0x0000050000027945 */ /* 0x000fe20003800200 */
[----:B------:R-:W-:Y:S01]  /*9c90*/  LOP3.LUT R127, R127, 0xffffffef, RZ, 0xc0, !PT ;  /* 0xffffffef7f7f7812 */ /* 0x000fe200078ec0ff */
[----:B------:R-:W-:Y:S01]  /*9ca0*/  FFMA.FTZ R133, R124, R197, 1.1641532182693481445e-10 ;  /* 0x2f0000007c857423 */ /* 0x000fe200000100c5 */
[C---:B-----5:R-:W-:Y:S01]  /*9cb0*/  IMAD.U32 R124, R116.reuse, 0x10000, RZ ;  /* 0x00010000747c7824 */ /* 0x060fe200078e00ff */
[----:B------:R-:W2:Y:S01]  /*9cc0*/  LDC R213, c[0x0][0x408] ;  /* 0x00010200ffd57b82 */ /* 0x000ea20000000800 */
[----:B------:R-:W-:Y:S01]  /*9cd0*/  HFMA2 R136, -RZ, RZ, 0, 1.1920928955078125e-07 ;  /* 0x00000002ff887431 */ /* 0x000fe200000001ff */
[----:B------:R-:W-:Y:S01]  /*9ce0*/  PRMT R116, R116, 0x7632, R116 ;  /* 0x0000763274747816 */ /* 0x000fe20000000074 */
[----:B------:R-:W-:Y:S01]  /*9cf0*/  IMAD.MOV.U32 R135, RZ, RZ, R2 ;  /* 0x000000ffff877224 */ /* 0x000fe200078e0002 */
[----:B-1----:R-:W-:-:S04]  /*9d00*/  FSETP.GTU.FTZ.AND P2, PT, R133, R214, PT ;  /* 0x000000d68500720b */ /* 0x002fc80003f5c000 */
[----:B------:R-:W-:Y:S01]  /*9d10*/  PLOP3.LUT P4, PT, P2, PT, PT, 0x8, 0x80 ;  /* 0x000000000080781c */ /* 0x000fe2000178e170 */
[----:B--2---:R-:W-:-:S05]  /*9d20*/  FMUL.FTZ R124, R124, R213 ;  /* 0x000000d57c7c7220 */ /* 0x004fca0000410000 */
        /* <DEDUP_REMOVED lines=11> */
.L_x_2443:
        /* <DEDUP_REMOVED lines=13> */
.L_x_2445:
[----:B------:R-:W-:Y:S05]  /*9eb0*/  BSYNC.RECONVERGENT B3 ;  /* 0x0000000000037941 */ /* 0x000fea0003800200 */
.L_x_2444:
        /* <DEDUP_REMOVED lines=44> */
.L_x_2442:
[----:B------:R-:W-:Y:S05]  /*a180*/  BSYNC.RECONVERGENT B2 ;  /* 0x0000000000027941 */ /* 0x000fea0003800200 */
.L_x_2441:
[----:B------:R-:W-:Y:S01]  /*a190*/  I2FP.F32.U32 R124, R135 ;  /* 0x00000087007c7245 */ /* 0x000fe20000201000 */
[----:B------:R-:W-:Y:S01]  /*a1a0*/  IMAD.U32 R134, R48, 0x10000, RZ ;  /* 0x0001000030867824 */ /* 0x000fe200078e00ff */
[----:B------:R-:W-:Y:S01]  /*a1b0*/  ISETP.NE.AND P3, PT, R136, 0x1, PT ;  /* 0x000000018800780c */ /* 0x000fe20003f65270 */
[----:B------:R-:W-:Y:S02]  /*a1c0*/  BSSY.RECONVERGENT B2, `(.L_x_2446) ;  /* 0x0000050000027945 */ /* 0x000fe40003800200 */
[----:B------:R-:W-:Y:S01]  /*a1d0*/  FFMA.FTZ R135, R124, R197, 1.1641532182693481445e-10 ;  /* 0x2f0000007c877423 */ /* 0x000fe200000100c5 */
[----:B------:R-:W-:Y:S01]  /*a1e0*/  FMUL.FTZ R124, R134, R213 ;  /* 0x000000d5867c7220 */ /* 0x000fe20000410000 */
[----:B------:R-:W-:-:S03]  /*a1f0*/  @P1 IMAD.U32 R134, R44, 0x10000, RZ ;  /* 0x000100002c861824 */ /* 0x000fc600078e00ff */
[----:B------:R-:W-:-:S04]  /*a200*/  FSETP.GTU.FTZ.AND P2, PT, R135, R214, PT ;  /* 0x000000d68700720b */ /* 0x000fc80003f5c000 */
[----:B------:R-:W-:-:S05]  /*a210*/  FSEL R124, R124, RZ, !P2 ;  /* 0x000000ff7c7c7208 */ /* 0x000fca0005000000 */
[----:B------:R-:W-:Y:S01]  /*a220*/  FADD.FTZ R133, R133, R124 ;  /* 0x0000007c85857221 */ /* 0x000fe20000010000 */
[----:B------:R-:W-:-:S03]  /*a230*/  IMAD.MOV.U32 R124, RZ, RZ, R2 ;  /* 0x000000ffff7c7224 */ /* 0x000fc600078e0002 */
[--C-:B------:R-:W-:Y:S01]  /*a240*/  @P1 FADD.FTZ R141, R134, R133.reuse ;  /* 0x00000085868d1221 */ /* 0x100fe20000010000 */
[----:B------:R-:W-:Y:S01]  /*a250*/  @!P1 IMAD.MOV.U32 R141, RZ, RZ, R133 ;  /* 0x000000ffff8d9224 */ /* 0x000fe200078e0085 */
[----:B------:R-:W-:Y:S02]  /*a260*/  SEL R133, RZ, 0x1, P2 ;  /* 0x00000001ff857807 */ /* 0x000fe40001000000 */
[----:B------:R-:W-:Y:S02]  /*a270*/  MOV R134, 0x2 ;  /* 0x0000000200867802 */ /* 0x000fe40000000f00 */
        /* <DEDUP_REMOVED lines=10> */
.L_x_2448:
        /* <DEDUP_REMOVED lines=13> */
.L_x_2450:
[----:B------:R-:W-:Y:S05]  /*a3f0*/  BSYNC.RECONVERGENT B3 ;  /* 0x0000000000037941 */ /* 0x000fea0003800200 */
.L_x_2449:
        /* <DEDUP_REMOVED lines=42> */
[----:B------:R-:W-:Y:S02]  /*a6a0*/  IMAD.MOV.U32 R210, RZ, RZ, R134 ;  /* 0x000000ffffd27224 */ /* 0x000fe400078e0086 */
[----:B------:R-:W-:-:S07]  /*a6b0*/  HFMA2 R134, -RZ, RZ, 0, 0 ;  /* 0x00000000ff867431 */ /* 0x000fce00000001ff */
.L_x_2447:
[----:B------:R-:W-:Y:S05]  /*a6c0*/  BSYNC.RECONVERGENT B2 ;  /* 0x0000000000027941 */ /* 0x000fea0003800200 */
.L_x_2446:
        /* <DEDUP_REMOVED lines=22> */
.L_x_2453:
        /* <DEDUP_REMOVED lines=13> */
.L_x_2455:
[----:B------:R-:W-:Y:S05]  /*a900*/  BSYNC.RECONVERGENT B3 ;  /* 0x0000000000037941 */ /* 0x000fea0003800200 */
.L_x_2454:
        /* <DEDUP_REMOVED lines=44> */
.L_x_2452:
[----:B------:R-:W-:Y:S05]  /*abd0*/  BSYNC.RECONVERGENT B2 ;  /* 0x0000000000027941 */ /* 0x000fea0003800200 */
.L_x_2451:
[----:B------:R-:W-:Y:S01]  /*abe0*/  I2FP.F32.U32 R124, R124 ;  /* 0x0000007c007c7245 */ /* 0x000fe20000201000 */
[----:B------:R-:W-:Y:S01]  /*abf0*/  BSSY.RECONVERGENT B2, `(.L_x_2456) ;  /* 0x0000054000027945 */ /* 0x000fe20003800200 */
[----:B------:R-:W-:Y:S01]  /*ac00*/  PRMT R134, R48, 0x7632, R134 ;  /* 0x0000763230867816 */ /* 0x000fe20000000086 */
[----:B------:R-:W-:Y:S02]  /*ac10*/  IMAD.MOV.U32 R137, RZ, RZ, 0x2 ;  /* 0x00000002ff897424 */ /* 0x000fe400078e00ff */
[----:B------:R-:W-:Y:S01]  /*ac20*/  FFMA.FTZ R135, R124, R197, 1.1641532182693481445e-10 ;  /* 0x2f0000007c877423 */ /* 0x000fe200000100c5 */
[----:B------:R-:W-:Y:S01]  /*ac30*/  @P1 PRMT R124, R44, 0x7632, R124 ;  /* 0x000076322c7c1816 */ /* 0x000fe2000000007c */
[----:B------:R-:W-:-:S03]  /*ac40*/  IMAD.U32 R134, R134, 0x10000, RZ ;  /* 0x0001000086867824 */ /* 0x000fc600078e00ff */
[----:B------:R-:W-:Y:S01]  /*ac50*/  FSETP.GTU.FTZ.AND P2, PT, R135, R214, PT ;  /* 0x000000d68700720b */ /* 0x000fe20003f5c000 */
[----:B------:R-:W-:Y:S01]  /*ac60*/  FMUL.FTZ R134, R134, R213 ;  /* 0x000000d586867220 */ /* 0x000fe20000410000 */
[----:B0-----:R-:W-:-:S04]  /*ac70*/  @P1 SHF.L.U32 R159, R124, 0x10, RZ ;  /* 0x000000107c9f1819 */ /* 0x001fc800000006ff */
[----:B------:R-:W-:Y:S02]  /*ac80*/  FSEL R135, R134, RZ, !P2 ;  /* 0x000000ff86877208 */ /* 0x000fe40005000000 */
[----:B------:R-:W-:Y:S02]  /*ac90*/  SEL R134, RZ, 0x1, P2 ;  /* 0x00000001ff867807 */ /* 0x000fe40001000000 */
        /* <DEDUP_REMOVED lines=15> */
.L_x_2458:
        /* <DEDUP_REMOVED lines=13> */
.L_x_2460:
[----:B------:R-:W-:Y:S05]  /*ae60*/  BSYNC.RECONVERGENT B3 ;  /* 0x0000000000037941 */ /* 0x000fea0003800200 */
.L_x_2459:
        /* <DEDUP_REMOVED lines=43> */
[----:B------:R-:W-:-:S07]  /*b120*/  IMAD.MOV.U32 R137, RZ, RZ, RZ ;  /* 0x000000ffff897224 */ /* 0x000fce00078e00ff */
.L_x_2457:
[----:B------:R-:W-:Y:S05]  /*b130*/  BSYNC.RECONVERGENT B2 ;  /* 0x0000000000027941 */ /* 0x000fea0003800200 */
.L_x_2456:
[----:B------:R-:W-:Y:S01]  /*b140*/  I2FP.F32.U32 R116, R116 ;  /* 0x0000007400747245 */ /* 0x000fe20000201000 */
[----:B------:R-:W-:Y:S01]  /*b150*/  IMAD.U32 R124, R117, 0x10000, RZ ;  /* 0x00010000757c7824 */ /* 0x000fe200078e00ff */
[----:B------:R-:W-:Y:S01]  /*b160*/  LOP3.LUT R127, R127, 0xfffffffb, RZ, 0xc0, !PT ;  /* 0xfffffffb7f7f7812 */ /* 0x000fe200078ec0ff */
[----:B------:R-:W-:Y:S01]  /*b170*/  BSSY.RECONVERGENT B2, `(.L_x_2461) ;  /* 0x000004e000027945 */ /* 0x000fe20003800200 */
[----:B------:R-:W-:Y:S02]  /*b180*/  HFMA2 R136, -RZ, RZ, 0, 1.1920928955078125e-07 ;  /* 0x00000002ff887431 */ /* 0x000fe400000001ff */
[----:B------:R-:W-:Y:S01]  /*b190*/  FFMA.FTZ R135, R116, R197, 1.1641532182693481445e-10 ;  /* 0x2f00000074877423 */ /* 0x000fe200000100c5 */
[----:B------:R-:W-:Y:S01]  /*b1a0*/  FMUL.FTZ R124, R124, R213 ;  /* 0x000000d57c7c7220 */ /* 0x000fe20000410000 */
[----:B------:R-:W-:Y:S01]  /*b1b0*/  PRMT R140, R117, 0x7632, R140 ;  /* 0x00007632758c7816 */ /* 0x000fe2000000008c */
[----:B------:R-:W-:Y:S02]  /*b1c0*/  IMAD.MOV.U32 R117, RZ, RZ, R2 ;  /* 0x000000ffff757224 */ /* 0x000fe400078e0002 */
        /* <DEDUP_REMOVED lines=14> */
.L_x_2463:
        /* <DEDUP_REMOVED lines=13> */
.L_x_2465:
[----:B------:R-:W-:Y:S05]  /*b380*/  BSYNC.RECONVERGENT B3 ;  /* 0x0000000000037941 */ /* 0x000fea0003800200 */
.L_x_2464:
        /* <DEDUP_REMOVED lines=44> */
.L_x_2462:
[----:B------:R-:W-:Y:S05]  /*b650*/  BSYNC.RECONVERGENT B2 ;  /* 0x0000000000027941 */ /* 0x000fea0003800200 */
.L_x_2461:
[----:B------:R-:W-:Y:S01]  /*b660*/  I2FP.F32.U32 R116, R117 ;  /* 0x0000007500747245 */ /* 0x000fe20000201000 */
[----:B------:R-:W-:Y:S01]  /*b670*/  IMAD.U32 R124, R49, 0x10000, RZ ;  /* 0x00010000317c7824 */ /* 0x000fe200078e00ff */
[----:B------:R-:W-:Y:S01]  /*b680*/  BSSY.RECONVERGENT B2, `(.L_x_2466) ;  /* 0x0000052000027945 */ /* 0x000fe20003800200 */
[----:B------:R-:W-:Y:S01]  /*b690*/  @P1 IMAD.U32 R158, R45, 0x10000, RZ ;  /* 0x000100002d9e1824 */ /* 0x000fe200078e00ff */
[----:B------:R-:W-:Y:S01]  /*b6a0*/  MOV R137, 0x2 ;  /* 0x0000000200897802 */ /* 0x000fe20000000f00 */
[----:B------:R-:W-:Y:S01]  /*b6b0*/  FFMA.FTZ R117, R116, R197, 1.1641532182693481445e-10 ;  /* 0x2f00000074757423 */ /* 0x000fe200000100c5 */
[----:B------:R-:W-:-:S04]  /*b6c0*/  FMUL.FTZ R124, R124, R213 ;  /* 0x000000d57c7c7220 */ /* 0x000fc80000410000 */
[----:B------:R-:W-:Y:S01]  /*b6d0*/  FSETP.GTU.FTZ.AND P2, PT, R117, R214, PT ;  /* 0x000000d67500720b */ /* 0x000fe20003f5c000 */
[----:B------:R-:W-:-:S03]  /*b6e0*/  IMAD.MOV.U32 R117, RZ, RZ, R2 ;  /* 0x000000ffff757224 */ /* 0x000fc600078e0002 */
[----:B------:R-:W-:Y:S02]  /*b6f0*/  FSEL R124, R124, RZ, !P2 ;  /* 0x000000ff7c7c7208 */ /* 0x000fe40005000000 */
[----:B------:R-:W-:Y:S02]  /*b700*/  SEL R116, RZ, 0x1, P2 ;  /* 0x00000001ff747807 */ /* 0x000fe40001000000 */
[----:B------:R-:W-:Y:S01]  /*b710*/  ISETP.NE.AND P2, PT, R136, 0x1, PT ;  /* 0x000000018800780c */ /* 0x000fe20003f45270 */
[----:B------:R-:W-:-:S04]  /*b720*/  FADD.FTZ R135, R135, R124 ;  /* 0x0000007c87877221 */ /* 0x000fc80000010000 */
        /* <DEDUP_REMOVED lines=13> */
.L_x_2468:
        /* <DEDUP_REMOVED lines=13> */
.L_x_2470:
[----:B------:R-:W-:Y:S05]  /*b8d0*/  BSYNC.RECONVERGENT B3 ;  /* 0x0000000000037941 */ /* 0x000fea0003800200 */
.L_x_2469:
        /* <DEDUP_REMOVED lines=44> */
.L_x_2467:
[----:B------:R-:W-:Y:S05]  /*bba0*/  BSYNC.RECONVERGENT B2 ;  /* 0x0000000000027941 */ /* 0x000fea0003800200 */
.L_x_2466:
[----:B------:R-:W-:Y:S01]  /*bbb0*/  I2FP.F32.U32 R116, R117 ;  /* 0x0000007500747245 */ /* 0x000fe20000201000 */
[----:B------:R-:W-:Y:S01]  /*bbc0*/  IMAD.U32 R140, R140, 0x10000, RZ ;  /* 0x000100008c8c7824 */ /* 0x000fe200078e00ff */
[----:B------:R-:W-:Y:S01]  /*bbd0*/  LOP3.LUT R127, R127, 0xfffffffd, RZ, 0xc0, !PT ;  /* 0xfffffffd7f7f7812 */ /* 0x000fe200078ec0ff */
[----:B------:R-:W-:Y:S01]  /*bbe0*/  BSSY.RECONVERGENT B2, `(.L_x_2471) ;  /* 0x000004d000027945 */ /* 0x000fe20003800200 */
[----:B------:R-:W-:Y:S02]  /*bbf0*/  IMAD.MOV.U32 R138, RZ, RZ, 0x2 ;  /* 0x00000002ff8a7424 */ /* 0x000fe400078e00ff */
        /* <DEDUP_REMOVED lines=17> */
.L_x_2473:
        /* <DEDUP_REMOVED lines=13> */
.L_x_2475:
[----:B------:R-:W-:Y:S05]  /*bde0*/  BSYNC.RECONVERGENT B3 ;  /* 0x0000000000037941 */ /* 0x000fea0003800200 */
.L_x_2474:
        /* <DEDUP_REMOVED lines=44> */
.L_x_2472:
[----:B------:R-:W-:Y:S05]  /*c0b0*/  BSYNC.RECONVERGENT B2 ;  /* 0x0000000000027941 */ /* 0x000fea0003800200 */
.L_x_2471:
[----:B------:R-:W-:Y:S01]  /*c0c0*/  PRMT R117, R49, 0x7632, R117 ;  /* 0x0000763231757816 */ /* 0x000fe20000000075 */
[----:B------:R-:W-:Y:S01]  /*c0d0*/  BSSY.RECONVERGENT B2, `(.L_x_2476) ;  /* 0x0000054000027945 */ /* 0x000fe20003800200 */
[----:B------:R-:W-:Y:S01]  /*c0e0*/  I2FP.F32.U32 R116, R124 ;  /* 0x0000007c00747245 */ /* 0x000fe20000201000 */
[----:B------:R-:W-:Y:S02]  /*c0f0*/  IMAD.MOV.U32 R139, RZ, RZ, 0x2 ;  /* 0x00000002ff8b7424 */ /* 0x000fe400078e00ff */
[----:B------:R-:W-:Y:S02]  /*c100*/  IMAD.U32 R124, R117, 0x10000, RZ ;  /* 0x00010000757c7824 */ /* 0x000fe400078e00ff */
[----:B------:R-:W-:Y:S01]  /*c110*/  FFMA.FTZ R117, R116, R197, 1.1641532182693481445e-10 ;  /* 0x2f00000074757423 */ /* 0x000fe200000100c5 */
[----:B------:R-:W-:Y:S01]  /*c120*/  @P1 PRMT R116, R45, 0x7632, R116 ;  /* 0x000076322d741816 */ /* 0x000fe20000000074 */
[----:B------:R-:W-:-:S03]  /*c130*/  FMUL.FTZ R124, R124, R213 ;  /* 0x000000d57c7c7220 */ /* 0x000fc60000410000 */
[----:B------:R-:W-:Y:S02]  /*c140*/  FSETP.GTU.FTZ.AND P2, PT, R117, R214, PT ;  /* 0x000000d67500720b */ /* 0x000fe40003f5c000 */
[----:B------:R-:W-:Y:S02]  /*c150*/  @P1 SHF.L.U32 R117, R116, 0x10, RZ ;  /* 0x0000001074751819 */ /* 0x000fe400000006ff */
        /* <DEDUP_REMOVED lines=17> */
.L_x_2478:
        /* <DEDUP_REMOVED lines=13> */
.L_x_2480:
[----:B------:R-:W-:Y:S05]  /*c340*/  BSYNC.RECONVERGENT B3 ;  /* 0x0000000000037941 */ /* 0x000fea0003800200 */
.L_x_2479:
        /* <DEDUP_REMOVED lines=44> */
.L_x_2477:
[----:B------:R-:W-:Y:S05]  /*c610*/  BSYNC.RECONVERGENT B2 ;  /* 0x0000000000027941 */ /* 0x000fea0003800200 */
.L_x_2476:
[----:B------:R-:W-:Y:S01]  /*c620*/  I2FP.F32.U32 R116, R117 ;  /* 0x0000007500747245 */ /* 0x000fe20000201000 */
[----:B------:R-:W-:Y:S01]  /*c630*/  IMAD.U32 R124, R118, 0x10000, RZ ;  /* 0x00010000767c7824 */ /* 0x000fe200078e00ff */
[----:B------:R-:W-:Y:S01]  /*c640*/  ISETP.NE.AND P3, PT, R139, 0x1, PT ;  /* 0x000000018b00780c */ /* 0x000fe20003f65270 */
        /* <DEDUP_REMOVED lines=18> */
.L_x_2483:
        /* <DEDUP_REMOVED lines=13> */
.L_x_2485:
[----:B------:R-:W-:Y:S05]  /*c840*/  BSYNC.RECONVERGENT B3 ;  /* 0x0000000000037941 */ /* 0x000fea0003800200 */
.L_x_2484:
        /* <DEDUP_REMOVED lines=44> */
.L_x_2482:
[----:B------:R-:W-:Y:S05]  /*cb10*/  BSYNC.RECONVERGENT B2 ;  /* 0x0000000000027941 */ /* 0x000fea0003800200 */
.L_x_2481:
[----:B------:R-:W-:Y:S01]  /*cb20*/  I2FP.F32.U32 R116, R138 ;  /* 0x0000008a00747245 */ /* 0x000fe20000201000 */
[----:B------:R-:W-:Y:S01]  /*cb30*/  IMAD.U32 R124, R50, 0x10000, RZ ;  /* 0x00010000327c7824 */ /* 0x000fe200078e00ff */
[----:B------:R-:W-:Y:S01]  /*cb40*/  BSSY.RECONVERGENT B2, `(.L_x_2486) ;  /* 0x0000052000027945 */ /* 0x000fe20003800200 */
[----:B------:R-:W-:Y:S02]  /*cb50*/  @P1 IMAD.U32 R138, R46, 0x10000, RZ ;  /* 0x000100002e8a1824 */ /* 0x000fe400078e00ff */
        /* <DEDUP_REMOVED lines=10> */
[----:B------:R-:W-:Y:S02]  /*cc00*/  MOV R138, 0x2 ;  /* 0x00000002008a7802 */ /* 0x000fe40000000f00 */
[----:B------:R-:W-:Y:S02]  /*cc10*/  PRMT R137, R116, 0x7610, R137 ;  /* 0x0000761074897816 */ /* 0x000fe40000000089 */
        /* <DEDUP_REMOVED lines=10> */
.L_x_2488:
        /* <DEDUP_REMOVED lines=13> */
.L_x_2490:
[----:B------:R-:W-:Y:S05]  /*cd90*/  BSYNC.RECONVERGENT B3 ;  /* 0x0000000000037941 */ /* 0x000fea0003800200 */
.L_x_2489:
        /* <DEDUP_REMOVED lines=44> */
.L_x_2487:
[----:B------:R-:W-:Y:S05]  /*d060*/  BSYNC.RECONVERGENT B2 ;  /* 0x0000000000027941 */ /* 0x000fea0003800200 */
.L_x_2486:
[----:B------:R-:W-:Y:S01]  /*d070*/  I2FP.F32.U32 R116, R117 ;  /* 0x0000007500747245 */ /* 0x000fe20000201000 */
[----:B------:R-:W-:Y:S01]  /*d080*/  IMAD.U32 R118, R118, 0x10000, RZ ;  /* 0x0001000076767824 */ /* 0x000fe200078e00ff */
[----:B------:R-:W-:Y:S01]  /*d090*/  ISETP.NE.AND P4, PT, R138, 0x1, PT ;  /* 0x000000018a00780c */ /* 0x000fe20003f85270 */
[----:B------:R-:W-:Y:S01]  /*d0a0*/  BSSY.RECONVERGENT B2, `(.L_x_2491) ;  /* 0x000004b000027945 */ /* 0x000fe20003800200 */
[----:B------:R-:W-:Y:S02]  /*d0b0*/  IMAD.MOV.U32 R183, RZ, RZ, 0x2 ;  /* 0x00000002ffb77424 */ /* 0x000fe400078e00ff */
        /* <DEDUP_REMOVED lines=15> */
.L_x_2493:
        /* <DEDUP_REMOVED lines=13> */
.L_x_2495:
[----:B------:R-:W-:Y:S05]  /*d280*/  BSYNC.RECONVERGENT B3 ;  /* 0x0000000000037941 */ /* 0x000fea0003800200 */
.L_x_2494:
        /* <DEDUP_REMOVED lines=44> */
.L_x_2492:
[----:B------:R-:W-:Y:S05]  /*d550*/  BSYNC.RECONVERGENT B2 ;  /* 0x0000000000027941 */ /* 0x000fea0003800200 */
.L_x_2491:
[----:B------:R-:W-:Y:S01]  /*d560*/  PRMT R117, R50, 0x7632, R117 ;  /* 0x0000763232757816 */ /* 0x000fe20000000075 */
[----:B------:R-:W-:Y:S01]  /*d570*/  BSSY.RECONVERGENT B2, `(.L_x_2496) ;  /* 0x0000054000027945 */ /* 0x000fe20003800200 */
[----:B------:R-:W-:-:S03]  /*d580*/  I2FP.F32.U32 R116, R124 ;  /* 0x0000007c00747245 */ /* 0x000fc60000201000 */
[----:B------:R-:W-:Y:S02]  /*d590*/  IMAD.U32 R124, R117, 0x10000, RZ ;  /* 0x00010000757c7824 */ /* 0x000fe400078e00ff */
[----:B------:R-:W-:Y:S01]  /*d5a0*/  FFMA.FTZ R117, R116, R197, 1.1641532182693481445e-10 ;  /* 0x2f00000074757423 */ /* 0x000fe200000100c5 */
[----:B------:R-:W-:Y:S01]  /*d5b0*/  @P1 PRMT R116, R46, 0x7632, R116 ;  /* 0x000076322e741816 */ /* 0x000fe20000000074 */
[----:B------:R-:W-:-:S03]  /*d5c0*/  FMUL.FTZ R124, R124, R213 ;  /* 0x000000d57c7c7220 */ /* 0x000fc60000410000 */
[----:B------:R-:W-:Y:S02]  /*d5d0*/  FSETP.GTU.FTZ.AND P4, PT, R117, R214, PT ;  /* 0x000000d67500720b */ /* 0x000fe40003f9c000 */
[----:B------:R-:W-:Y:S02]  /*d5e0*/  @P1 SHF.L.U32 R117, R116, 0x10, RZ ;  /* 0x0000001074751819 */ /* 0x000fe400000006ff */
[----:B------:R-:W-:Y:S01]  /*d5f0*/  FSEL R139, R124, RZ, !P4 ;  /* 0x000000ff7c8b7208 */ /* 0x000fe20006000000 */
[----:B------:R-:W-:Y:S01]  /*d600*/  IMAD.MOV.U32 R124, RZ, RZ, 0x2 ;  /* 0x00000002ff7c7424 */ /* 0x000fe200078e00ff */
        /* <DEDUP_REMOVED lines=16> */
.L_x_2498:
        /* <DEDUP_REMOVED lines=13> */
.L_x_2500:
[----:B------:R-:W-:Y:S05]  /*d7e0*/  BSYNC.RECONVERGENT B3 ;  /* 0x0000000000037941 */ /* 0x000fea0003800200 */
.L_x_2499:
        /* <DEDUP_REMOVED lines=44> */
.L_x_2497:
[----:B------:R-:W-:Y:S05]  /*dab0*/  BSYNC.RECONVERGENT B2 ;  /* 0x0000000000027941 */ /* 0x000fea0003800200 */
.L_x_2496:
[----:B------:R-:W-:Y:S01]  /*dac0*/  I2FP.F32.U32 R116, R117 ;  /* 0x0000007500747245 */ /* 0x000fe20000201000 */
[C---:B------:R-:W-:Y:S01]  /*dad0*/  IMAD.U32 R118, R119.reuse, 0x10000, RZ ;  /* 0x0001000077767824 */ /* 0x040fe200078e00ff */
        /* <DEDUP_REMOVED lines=19> */
.L_x_2503:
        /* <DEDUP_REMOVED lines=13> */
.L_x_2505:
[----:B------:R-:W-:Y:S05]  /*dce0*/  BSYNC.RECONVERGENT B3 ;  /* 0x0000000000037941 */ /* 0x000fea0003800200 */
.L_x_2504:
        /* <DEDUP_REMOVED lines=37> */
[----:B------:R-:W-:-:S04]  /*df40*/  IMAD.WIDE.U32 R124, R124, -0x326172a9, RZ ;  /* 0xcd9e8d577c7c7825 */ /* 0x000fc800078e00ff */
[----:B------:R-:W-:Y:S01]  /*df50*/  IMAD.WIDE.U32 R116, R116, -0x2daee0ad, RZ ;  /* 0xd2511f5374747825 */ /* 0x000fe200078e00ff */
[----:B------:R-:W-:-:S03]  /*df60*/  LOP3.LUT R125, R208, UR27, R125, 0x96, !PT ;  /* 0x0000001bd07d7c12 */ /* 0x000fc6000f8e967d */
[----:B------:R-:W-:Y:S02]  /*df70*/  HFMA2 R208, -RZ, RZ, 0, 0 ;  /* 0x00000000ffd07431 */ /* 0x000fe400000001ff */
[----:B------:R-:W-:Y:S01]  /*df80*/  IMAD.MOV.U32 R2, RZ, RZ, R124 ;  /* 0x000000ffff027224 */ /* 0x000fe200078e007c */
[----:B------:R-:W-:Y:S01]  /*df90*/  LOP3.LUT R126, R118, UR28, R117, 0x96, !PT ;  /* 0x0000001c767e7c12 */ /* 0x000fe2000f8e9675 */
[----:B------:R-:W-:-:S07]  /*dfa0*/  IMAD.MOV.U32 R210, RZ, RZ, R116 ;  /* 0x000000ffffd27224 */ /* 0x000fce00078e0074 */
.L_x_2502:
[----:B------:R-:W-:Y:S05]  /*dfb0*/  BSYNC.RECONVERGENT B2 ;  /* 0x0000000000027941 */ /* 0x000fea0003800200 */
.L_x_2501:
        /* <DEDUP_REMOVED lines=26> */
.L_x_2508:
        /* <DEDUP_REMOVED lines=13> */
.L_x_2510:
[----:B------:R-:W-:Y:S05]  /*e230*/  BSYNC.RECONVERGENT B3 ;  /* 0x0000000000037941 */ /* 0x000fea0003800200 */
.L_x_2509:
        /* <DEDUP_REMOVED lines=44> */
.L_x_2507:
[----:B------:R-:W-:Y:S05]  /*e500*/  BSYNC.RECONVERGENT B2 ;  /* 0x0000000000027941 */ /* 0x000fea0003800200 */
.L_x_2506:
        /* <DEDUP_REMOVED lines=20> */
.L_x_2513:
[----:B------:R-:W-:Y:S01]  /*e650*/  IADD3 R128, PT, PT, R128, 0x1, RZ ;  /* 0x0000000180807810 */ /* 0x000fe20007ffe0ff */
[----:B------:R-:W-:Y:S03]  /*e660*/  BSSY.RECONVERGENT B3, `(.L_x_2514) ;  /* 0x000000e000037945 */ /* 0x000fe60003800200 */
[C---:B------:R-:W-:Y:S01]  /*e670*/  ISETP.NE.AND P6, PT, R128.reuse, RZ, PT ;  /* 0x000000ff8000720c */ /* 0x040fe20003fc5270 */
[----:B------:R-:W-:-:S12]  /*e680*/  IMAD.WIDE.U32 R208, R128, -0x2daee0ad, RZ ;  /* 0xd2511f5380d07825 */ /* 0x000fd800078e00ff */
[----:B------:R-:W-:Y:S05]  /*e690*/  @P6 BRA `(.L_x_2515) ;  /* 0x0000000000286947 */ /* 0x000fea0003800000 */
[----:B------:R-:W-:Y:S01]  /*e6a0*/  VIADD R123, R123, 0x1 ;  /* 0x000000017b7b7836 */ /* 0x000fe20000000000 */
[----:B------:R-:W-:-:S04]  /*e6b0*/  P2R R2, PR, RZ, 0x1 ;  /* 0x00000001ff027803 */ /* 0x000fc80000000000 */
[----:B------:R-:W-:-:S13]  /*e6c0*/  ISETP.NE.AND P6, PT, R123, RZ, PT ;  /* 0x000000ff7b00720c */ /* 0x000fda0003fc5270 */
[----:B------:R-:W-:Y:S02]  /*e6d0*/  @!P6 VIADD R131, R131, 0x1 ;  /* 0x000000018383e836 */ /* 0x000fe40000000000 */
[----:B------:R-:W-:Y:S02]  /*e6e0*/  @!P6 VIADD R116, R3, 0x1 ;  /* 0x000000010374e836 */ /* 0x000fe40000000000 */
[----:B------:R-:W-:Y:S01]  /*e6f0*/  @!P6 IMAD.MOV.U32 R123, RZ, RZ, RZ ;  /* 0x000000ffff7be224 */ /* 0x000fe200078e00ff */
[----:B------:R-:W-:-:S13]  /*e700*/  ISETP.NE.AND P0, PT, R131, RZ, !P6 ;  /* 0x000000ff8300720c */ /* 0x000fda0007705270 */
[----:B------:R-:W-:Y:S02]  /*e710*/  @P0 IADD3 R116, PT, PT, R3, RZ, RZ ;  /* 0x000000ff03740210 */ /* 0x000fe40007ffe0ff */
[----:B------:R-:W-:-:S03]  /*e720*/  ISETP.NE.AND P0, PT, R2, RZ, PT ;  /* 0x000000ff0200720c */ /* 0x000fc60003f05270 */
[----:B------:R-:W-:-:S10]  /*e730*/  @!P6 IMAD.MOV.U32 R3, RZ, RZ, R116 ;  /* 0x000000ffff03e224 */ /* 0x000fd400078e0074 */
.L_x_2515:
[----:B------:R-:W-:Y:S05]  /*e740*/  BSYNC.RECONVERGENT B3 ;  /* 0x0000000000037941 */ /* 0x000fea0003800200 */
.L_x_2514:
        /* <DEDUP_REMOVED lines=35> */
[----:B------:R-:W-:Y:S02]  /*e980*/  MOV R119, R210 ;  /* 0x000000d200777202 */ /* 0x000fe40000000f00 */
        /* <DEDUP_REMOVED lines=8> */
.L_x_2512:
[----:B------:R-:W-:Y:S05]  /*ea10*/  BSYNC.RECONVERGENT B2 ;  /* 0x0000000000027941 */ /* 0x000fea0003800200 */
.L_x_2511:
[----:B------:R-:W-:Y:S02]  /*ea20*/  I2FP.F32.U32 R116, R119 ;  /* 0x0000007700747245 */ /* 0x000fe40000201000 */
[----:B------:R-:W-:-:S03]  /*ea30*/  PRMT R117, R51, 0x7632, R117 ;  /* 0x0000763233757816 */ /* 0x000fc60000000075 */
[----:B------:R-:W-:Y:S01]  /*ea40*/  FFMA.FTZ R197, R116, R197, 1.1641532182693481445e-10 ;  /* 0x2f00000074c57423 */ /* 0x000fe200000100c5 */
[----:B------:R-:W-:Y:S01]  /*ea50*/  @P1 PRMT R116, R47, 0x7632, R116 ;  /* 0x000076322f741816 */ /* 0x000fe20000000074 */
[----:B------:R-:W-:Y:S01]  /*ea60*/  IMAD.U32 R118, R117, 0x10000, RZ ;  /* 0x0001000075767824 */ /* 0x000fe200078e00ff */
[----:B------:R-:W-:Y:S02]  /*ea70*/  PRMT R117, R212, 0x5410, R140 ;  /* 0x00005410d4757816 */ /* 0x000fe4000000008c */
[----:B------:R-:W-:Y:S01]  /*ea80*/  FSETP.GTU.FTZ.AND P6, PT, R197, R214, PT ;  /* 0x000000d6c500720b */ /* 0x000fe20003fdc000 */
[----:B------:R-:W-:Y:S01]  /*ea90*/  FMUL.FTZ R118, R118, R213 ;  /* 0x000000d576767220 */ /* 0x000fe20000410000 */
[----:B------:R-:W-:-:S04]  /*eaa0*/  @P1 SHF.L.U32 R116, R116, 0x10, RZ ;  /* 0x0000001074741819 */ /* 0x000fc800000006ff */
[----:B------:R-:W-:-:S05]  /*eab0*/  FSEL R118, R118, RZ, !P6 ;  /* 0x000000ff76767208 */ /* 0x000fca0007000000 */
[----:B------:R-:W-:Y:S01]  /*eac0*/  FADD.FTZ R217, R217, R118 ;  /* 0x00000076d9d97221 */ /* 0x000fe20000010000 */
[----:B------:R-:W-:-:S03]  /*ead0*/  PRMT R118, R216, 0x5410, R215 ;  /* 0x00005410d8767816 */ /* 0x000fc600000000d7 */
        /* <DEDUP_REMOVED lines=8> */
.L_x_2435:
        /* <DEDUP_REMOVED lines=16> */
.L_x_2519:
        /* <DEDUP_REMOVED lines=13> */
.L_x_2521:
[----:B------:R-:W-:Y:S05]  /*ed30*/  BSYNC.RECONVERGENT B3 ;  /* 0x0000000000037941 */ /* 0x000fea0003800200 */
.L_x_2520:
        /* <DEDUP_REMOVED lines=42> */
[----:B------:R-:W-:-:S07]  /*efe0*/  LOP3.LUT R126, R124, UR28, R211, 0x96, !PT ;  /* 0x0000001c7c7e7c12 */ /* 0x000fce000f8e96d3 */
.L_x_2518:
[----:B------:R-:W-:Y:S05]  /*eff0*/  BSYNC.RECONVERGENT B2 ;  /* 0x0000000000027941 */ /* 0x000fea0003800200 */
.L_x_2517:
        /* <DEDUP_REMOVED lines=10> */
[----:B------:R-:W-:Y:S01]  /*f0a0*/  PRMT R116, R116, 0x7632, R116 ;  /* 0x0000763274747816 */ /* 0x000fe20000000074 */
[----:B0-----:R-:W-:Y:S01]  /*f0b0*/  FMUL.FTZ R158, R158, R215 ;  /* 0x000000d79e9e7220 */ /* 0x001fe20000410000 */
[----:B-1----:R-:W-:-:S04]  /*f0c0*/  FSETP.GTU.FTZ.AND P2, PT, R141, R214, PT ;  /* 0x000000d68d00720b */ /* 0x002fc80003f5c000 */
[----:B------:R-:W-:Y:S01]  /*f0d0*/  FSEL R141, R158, RZ, !P2 ;  /* 0x000000ff9e8d7208 */ /* 0x000fe20005000000 */
[----:B------:R-:W-:Y:S01]  /*f0e0*/  HFMA2 R158, -RZ, RZ, 0, 1.1920928955078125e-07 ;  /* 0x00000002ff9e7431 */ /* 0x000fe200000001ff */
        /* <DEDUP_REMOVED lines=14> */
.L_x_2524:
        /* <DEDUP_REMOVED lines=13> */
.L_x_2526:
[----:B------:R-:W-:Y:S05]  /*f2a0*/  BSYNC.RECONVERGENT B3 ;  /* 0x0000000000037941 */ /* 0x000fea0003800200 */
.L_x_2525:
        /* <DEDUP_REMOVED lines=44> */
.L_x_2523:
[----:B------:R-:W-:Y:S05]  /*f570*/  BSYNC.RECONVERGENT B2 ;  /* 0x0000000000027941 */ /* 0x000fea0003800200 */
.L_x_2522:
[----:B------:R-:W-:Y:S01]  /*f580*/  I2FP.F32.U32 R124, R124 ;  /* 0x0000007c007c7245 */ /* 0x000fe20000201000 */
[----:B------:R-:W-:Y:S01]  /*f590*/  IMAD.U32 R116, R116, 0x10000, RZ ;  /* 0x0001000074747824 */ /* 0x000fe200078e00ff */
[----:B------:R-:W-:Y:S01]  /*f5a0*/  ISETP.NE.AND P2, PT, R158, 0x1, PT ;  /* 0x000000019e00780c */ /* 0x000fe20003f45270 */
[----:B------:R-:W-:Y:S01]  /*f5b0*/  BSSY.RECONVERGENT B2, `(.L_x_2527) ;  /* 0x0000051000027945 */ /* 0x000fe20003800200 */
[----:B------:R-:W-:Y:S01]  /*f5c0*/  LOP3.LUT R127, R127, 0xfffffff7, RZ, 0xc0, !PT ;  /* 0xfffffff77f7f7812 */ /* 0x000fe200078ec0ff */
[----:B------:R-:W-:Y:S01]  /*f5d0*/  FFMA.FTZ R159, R124, R197, 1.1641532182693481445e-10 ;  /* 0x2f0000007c9f7423 */ /* 0x000fe200000100c5 */
[----:B------:R-:W-:Y:S01]  /*f5e0*/  FMUL.FTZ R116, R116, R215 ;  /* 0x000000d774747220 */ /* 0x000fe20000410000 */
[----:B------:R-:W-:Y:S01]  /*f5f0*/  @P1 PRMT R124, R44, 0x7632, R124 ;  /* 0x000076322c7c1816 */ /* 0x000fe2000000007c */
[----:B------:R-:W-:Y:S02]  /*f600*/  IMAD.MOV.U32 R166, RZ, RZ, 0x2 ;  /* 0x00000002ffa67424 */ /* 0x000fe400078e00ff */
[----:B------:R-:W-:-:S02]  /*f610*/  FSETP.GTU.FTZ.AND P3, PT, R159, R214, PT ;  /* 0x000000d69f00720b */ /* 0x000fc40003f7c000 */
[----:B------:R-:W-:Y:S02]  /*f620*/  @P1 IMAD.U32 R124, R124, 0x10000, RZ ;  /* 0x000100007c7c1824 */ /* 0x000fe400078e00ff */
[----:B------:R-:W-:Y:S02]  /*f630*/  FSEL R159, R116, RZ, !P3 ;  /* 0x000000ff749f7208 */ /* 0x000fe40005800000 */
[----:B------:R-:W-:Y:S02]  /*f640*/  PLOP3.LUT P3, PT, P3, PT, PT, 0x8, 0x80 ;  /* 0x000000000080781c */ /* 0x000fe40001f6e170 */
[----:B------:R-:W-:Y:S01]  /*f650*/  MOV R116, R2 ;  /* 0x0000000200747202 */ /* 0x000fe20000000f00 */
[----:B------:R-:W-:-:S05]  /*f660*/  @P1 FADD.FTZ R159, R124, R159 ;  /* 0x0000009f7c9f1221 */ /* 0x000fca0000010000 */
        /* <DEDUP_REMOVED lines=11> */
.L_x_2529:
        /* <DEDUP_REMOVED lines=13> */
.L_x_2531:
[----:B------:R-:W-:Y:S05]  /*f7f0*/  BSYNC.RECONVERGENT B3 ;  /* 0x0000000000037941 */ /* 0x000fea0003800200 */
.L_x_2530:
        /* <DEDUP_REMOVED lines=44> */
.L_x_2528:
[----:B------:R-:W-:Y:S05]  /*fac0*/  BSYNC.RECONVERGENT B2 ;  /* 0x0000000000027941 */ /* 0x000fea0003800200 */
.L_x_2527:
[----:B------:R-:W-:Y:S01]  /*fad0*/  I2FP.F32.U32 R116, R116 ;  /* 0x0000007400747245 */ /* 0x000fe20000201000 */
[----:B------:R-:W-:Y:S01]  /*fae0*/  BSSY.RECONVERGENT B2, `(.L_x_2532) ;  /* 0x0000053000027945 */ /* 0x000fe20003800200 */
[----:B------:R-:W-:Y:S01]  /*faf0*/  SHF.L.U32 R124, R117, 0x10, RZ ;  /* 0x00000010757c7819 */ /* 0x000fe200000006ff */
[----:B------:R-:W-:Y:S01]  /*fb00*/  IMAD.MOV.U32 R182, RZ, RZ, 0x2 ;  /* 0x00000002ffb67424 */ /* 0x000fe200078e00ff */
[----:B------:R-:W-:Y:S01]  /*fb10*/  LOP3.LUT R127, R127, 0xfffffffb, RZ, 0xc0, !PT ;  /* 0xfffffffb7f7f7812 */ /* 0x000fe200078ec0ff */
[----:B------:R-:W-:Y:S01]  /*fb20*/  FFMA.FTZ R167, R116, R197, 1.1641532182693481445e-10 ;  /* 0x2f00000074a77423 */ /* 0x000fe200000100c5 */
[----:B------:R-:W-:Y:S01]  /*fb30*/  PRMT R208, R117, 0x7632, R208 ;  /* 0x0000763275d07816 */ /* 0x000fe200000000d0 */
[----:B------:R-:W-:Y:S01]  /*fb40*/  FMUL.FTZ R124, R124, R215 ;  /* 0x000000d77c7c7220 */ /* 0x000fe20000410000 */
[----:B------:R-:W-:Y:S02]  /*fb50*/  IMAD.MOV.U32 R117, RZ, RZ, R2 ;  /* 0x000000ffff757224 */ /* 0x000fe400078e0002 */
[----:B------:R-:W-:Y:S01]  /*fb60*/  FSETP.GTU.FTZ.AND P2, PT, R167, R214, PT ;  /* 0x000000d6a700720b */ /* 0x000fe20003f5c000 */
[----:B------:R-:W-:-:S03]  /*fb70*/  @P1 IMAD.U32 R167, R45, 0x10000, RZ ;  /* 0x000100002da71824 */ /* 0x000fc600078e00ff */
[----:B------:R-:W-:Y:S02]  /*fb80*/  FSEL R158, R124, RZ, !P2 ;  /* 0x000000ff7c9e7208 */ /* 0x000fe40005000000 */
[----:B------:R-:W-:Y:S02]  /*fb90*/  PLOP3.LUT P3, PT, P2, PT, PT, 0x8, 0x80 ;  /* 0x000000000080781c */ /* 0x000fe4000176e170 */
[----:B------:R-:W-:Y:S01]  /*fba0*/  ISETP.NE.AND P2, PT, R166, 0x1, PT ;  /* 0x00000001a600780c */ /* 0x000fe20003f45270 */
[----:B------:R-:W-:-:S05]  /*fbb0*/  @P1 FADD.FTZ R158, R167, R158 ;  /* 0x0000009ea79e1221 */ /* 0x000fca0000010000 */
[----:B------:R-:W-:-:S05]  /*fbc0*/  F2FP.BF16.F32.PACK_AB R212, RZ, R158 ;  /* 0x0000009effd4723e */ /* 0x000fca00000010ff */
        /* <DEDUP_REMOVED lines=10> */
.L_x_2534:
        /* <DEDUP_REMOVED lines=13> */
.L_x_2536:
[----:B------:R-:W-:Y:S05]  /*fd40*/  BSYNC.RECONVERGENT B3 ;  /* 0x0000000000037941 */ /* 0x000fea0003800200 */
.L_x_2535:
        /* <DEDUP_REMOVED lines=44> */
.L_x_2533:
[----:B------:R-:W-:Y:S05]  /*10010*/  BSYNC.RECONVERGENT B2 ;  /* 0x0000000000027941 */ /* 0x000fea0003800200 */
.L_x_2532:
[----:B------:R-:W-:Y:S01]  /*10020*/  I2FP.F32.U32 R116, R117 ;  /* 0x0000007500747245 */ /* 0x000fe20000201000 */
[----:B------:R-:W-:Y:S01]  /*10030*/  IMAD.U32 R208, R208, 0x10000, RZ ;  /* 0x00010000d0d07824 */ /* 0x000fe200078e00ff */
[----:B------:R-:W-:Y:S01]  /*10040*/  @P1 PRMT R124, R45, 0x7632, R124 ;  /* 0x000076322d7c1816 */ /* 0x000fe2000000007c */
[----:B------:R-:W-:Y:S01]  /*10050*/  BSSY.RECONVERGENT B2, `(.L_x_2537) ;  /* 0x0000051000027945 */ /* 0x000fe20003800200 */
[----:B------:R-:W-:Y:S01]  /*10060*/  LOP3.LUT R127, R127, 0xfffffffd, RZ, 0xc0, !PT ;  /* 0xfffffffd7f7f7812 */ /* 0x000fe200078ec0ff */
[----:B------:R-:W-:Y:S01]  /*10070*/  FFMA.FTZ R117, R116, R197, 1.1641532182693481445e-10 ;  /* 0x2f00000074757423 */ /* 0x000fe200000100c5 */
[----:B------:R-:W-:Y:S01]  /*10080*/  FMUL.FTZ R208, R208, R215 ;  /* 0x000000d7d0d07220 */ /* 0x000fe20000410000 */
[----:B------:R-:W-:Y:S01]  /*10090*/  @P1 SHF.L.U32 R167, R124, 0x10, RZ ;  /* 0x000000107ca71819 */ /* 0x000fe200000006ff */
[----:B------:R-:W-:Y:S02]  /*100a0*/  IMAD.MOV.U32 R183, RZ, RZ, 0x2 ;  /* 0x00000002ffb77424 */ /* 0x000fe400078e00ff */
[----:B------:R-:W-:Y:S01]  /*100b0*/  FSETP.GTU.FTZ.AND P2, PT, R117, R214, PT ;  /* 0x000000d67500720b */ /* 0x000fe20003f5c000 */
[----:B------:R-:W-:-:S03]  /*100c0*/  IMAD.MOV.U32 R117, RZ, RZ, R2 ;  /* 0x000000ffff757224 */ /* 0x000fc600078e0002 */
        /* <DEDUP_REMOVED lines=15> */
.L_x_2539:
        /* <DEDUP_REMOVED lines=13> */
.L_x_2541:
[----:B------:R-:W-:Y:S05]  /*10290*/  BSYNC.RECONVERGENT B3 ;  /* 0x0000000000037941 */ /* 0x000fea0003800200 */
.L_x_2540:
        /* <DEDUP_REMOVED lines=44> */
.L_x_2538:
[----:B------:R-:W-:Y:S05]  /*10560*/  BSYNC.RECONVERGENT B2 ;  /* 0x0000000000027941 */ /* 0x000fea0003800200 */
.L_x_2537:
[----:B------:R-:W-:Y:S01]  /*10570*/  I2FP.F32.U32 R116, R117 ;  /* 0x0000007500747245 */ /* 0x000fe20000201000 */
[----:B------:R-:W-:Y:S01]  /*10580*/  IMAD.U32 R124, R118, 0x10000, RZ ;  /* 0x00010000767c7824 */ /* 0x000fe200078e00ff */
[----:B------:R-:W-:Y:S01]  /*10590*/  ISETP.NE.AND P3, PT, R183, 0x1, PT ;  /* 0x00000001b700780c */ /* 0x000fe20003f65270 */
[----:B------:R-:W-:Y:S01]  /*105a0*/  BSSY.RECONVERGENT B2, `(.L_x_2542) ;  /* 0x000004f000027945 */ /* 0x000fe20003800200 */
[----:B------:R-:W-:Y:S02]  /*105b0*/  HFMA2 R208, -RZ, RZ, 0, 1.1920928955078125e-07 ;  /* 0x00000002ffd07431 */ /* 0x000fe400000001ff */
[----:B------:R-:W-:Y:S01]  /*105c0*/  FFMA.FTZ R117, R116, R197, 1.1641532182693481445e-10 ;  /* 0x2f00000074757423 */ /* 0x000fe200000100c5 */
[----:B------:R-:W-:Y:S01]  /*105d0*/  FMUL.FTZ R124, R124, R215 ;  /* 0x000000d77c7c7220 */ /* 0x000fe20000410000 */
[----:B------:R-:W-:Y:S01]  /*105e0*/  @P1 IMAD.U32 R116, R46, 0x10000, RZ ;  /* 0x000100002e741824 */ /* 0x000fe200078e00ff */
[----:B------:R-:W-:Y:S02]  /*105f0*/  PRMT R118, R118, 0x7632, R118 ;  /* 0x0000763276767816 */ /* 0x000fe40000000076 */
        /* <DEDUP_REMOVED lines=15> */
.L_x_2544:
        /* <DEDUP_REMOVED lines=13> */
.L_x_2546:
[----:B------:R-:W-:Y:S05]  /*107c0*/  BSYNC.RECONVERGENT B3 ;  /* 0x0000000000037941 */ /* 0x000fea0003800200 */
.L_x_2545:
        /* <DEDUP_REMOVED lines=44> */
.L_x_2543:
[----:B------:R-:W-:Y:S05]  /*10a90*/  BSYNC.RECONVERGENT B2 ;  /* 0x0000000000027941 */ /* 0x000fea0003800200 */
.L_x_2542:
        /* <DEDUP_REMOVED lines=9> */
[----:B------:R-:W-:-:S02]  /*10b30*/  FSETP.GTU.FTZ.AND P3, PT, R117, R214, PT ;  /* 0x000000d67500720b */ /* 0x000fc40003f7c000 */
[----:B------:R-:W-:Y:S02]  /*10b40*/  MOV R117, R2 ;  /* 0x0000000200757202 */ /* 0x000fe40000000f00 */
        /* <DEDUP_REMOVED lines=13> */
.L_x_2549:
        /* <DEDUP_REMOVED lines=13> */
.L_x_2551:
[----:B------:R-:W-:Y:S05]  /*10cf0*/  BSYNC.RECONVERGENT B3 ;  /* 0x0000000000037941 */ /* 0x000fea0003800200 */
.L_x_2550:
        /* <DEDUP_REMOVED lines=40> */
[----:B------:R-:W-:Y:S01]  /*10f80*/  IMAD.MOV.U32 R209, RZ, RZ, RZ ;  /* 0x000000ffffd17224 */ /* 0x000fe200078e00ff */
[----:B------:R-:W-:Y:S01]  /*10f90*/  LOP3.LUT R126, R124, UR28, R117, 0x96, !PT ;  /* 0x0000001c7c7e7c12 */ /* 0x000fe2000f8e9675 */
[----:B------:R-:W-:Y:S02]  /*10fa0*/  IMAD.MOV.U32 R117, RZ, RZ, R210 ;  /* 0x000000ffff757224 */ /* 0x000fe400078e00d2 */
[----:B------:R-:W-:-:S07]  /*10fb0*/  IMAD.MOV.U32 R210, RZ, RZ, R116 ;  /* 0x000000ffffd27224 */ /* 0x000fce00078e0074 */
.L_x_2548:
[----:B------:R-:W-:Y:S05]  /*10fc0*/  BSYNC.RECONVERGENT B2 ;  /* 0x0000000000027941 */ /* 0x000fea0003800200 */
.L_x_2547:
        /* <DEDUP_REMOVED lines=24> */
.L_x_2554:
        /* <DEDUP_REMOVED lines=13> */
.L_x_2556:
[----:B------:R-:W-:Y:S05]  /*11220*/  BSYNC.RECONVERGENT B3 ;  /* 0x0000000000037941 */ /* 0x000fea0003800200 */
.L_x_2555:
        /* <DEDUP_REMOVED lines=44> */
.L_x_2553:
[----:B------:R-:W-:Y:S05]  /*114f0*/  BSYNC.RECONVERGENT B2 ;  /* 0x0000000000027941 */ /* 0x000fea0003800200 */
.L_x_2552:
        /* <DEDUP_REMOVED lines=14> */
[----:B------:R-:W-:-:S07]  /*115e0*/  PRMT R119, R213, 0x5410, R119 ;  /* 0x00005410d5777816 */ /* 0x000fce0000000077 */
.L_x_2516:
        /* <DEDUP_REMOVED lines=23> */
[----:B0-----:R-:W-:Y:S01]  /*11760*/  IMAD.U32 R119, R139, 0x10000, RZ ;  /* 0x000100008b777824 */ /* 0x001fe200078e00ff */
[----:B------:R-:W0:Y:S01]  /*11770*/  LDC.64 R116, c[0x0][0x3b8] ;  /* 0x0000ee00ff747b82 */ /* 0x000e220000000a00 */
[----:B------:R-:W-:Y:S02]  /*11780*/  LOP3.LUT R118, R140, 0xffff, RZ, 0xc0, !PT ;  /* 0x0000ffff8c767812 */ /* 0x000fe400078ec0ff */
[----:B------:R-:W-:Y:S02]  /*11790*/  PRMT R205, R138, 0x7104, RZ ;  /* 0x000071048acd7816 */ /* 0x000fe400000000ff */
[----:B------:R-:W-:Y:S02]  /*117a0*/  LOP3.LUT R119, R119, 0xff0000, RZ, 0xc0, !PT ;  /* 0x00ff000077777812 */ /* 0x000fe400078ec0ff */
[----:B------:R-:W-:Y:S02]  /*117b0*/  LOP3.LUT R212, R136, 0xff, RZ, 0xc0, !PT ;  /* 0x000000ff88d47812 */ /* 0x000fe400078ec0ff */
[----:B------:R-:W-:-:S02]  /*117c0*/  PRMT R118, R119, 0x4210, R118 ;  /* 0x0000421077767816 */ /* 0x000fc40000000076 */
[----:B------:R-:W-:Y:S01]  /*117d0*/  LOP3.LUT R208, R135, 0xff, RZ, 0xc0, !PT ;  /* 0x000000ff87d07812 */ /* 0x000fe200078ec0ff */
[----:B------:R-:W-:Y:S01]  /*117e0*/  IMAD.WIDE.U32 R212, R212, 0x1000000, RZ ;  /* 0x01000000d4d47825 */ /* 0x000fe200078e00ff */
[----:B------:R-:W-:Y:S02]  /*117f0*/  LOP3.LUT R119, R134, 0xff, RZ, 0xc0, !PT ;  /* 0x000000ff86777812 */ /* 0x000fe400078ec0ff */
[----:B------:R-:W-:Y:S01]  /*11800*/  LOP3.LUT R214, R118, 0xff00, R205, 0xf8, !PT ;  /* 0x0000ff0076d67812 */ /* 0x000fe200078ef8cd */
[----:B------:R-:W-:-:S03]  /*11810*/  IMAD.WIDE.U32 R208, R208, 0x10000, RZ ;  /* 0x00010000d0d07825 */ /* 0x000fc600078e00ff */
[----:B------:R-:W-:Y:S01]  /*11820*/  LOP3.LUT R205, R214, 0xff, R137, 0xf8, !PT ;  /* 0x000000ffd6cd7812 */ /* 0x000fe200078ef889 */
[----:B------:R-:W-:-:S03]  /*11830*/  IMAD.WIDE.U32 R118, R119, 0x100, RZ ;  /* 0x0000010077767825 */ /* 0x000fc600078e00ff */
[----:B------:R-:W-:Y:S01]  /*11840*/  LOP3.LUT R205, R209, R205, R213, 0xfe, !PT ;  /* 0x000000cdd1cd7212 */ /* 0x000fe200078efed5 */
[----:B0-----:R-:W-:Y:S01]  /*11850*/  IMAD.WIDE.U32 R116, R206, 0x8, R116 ;  /* 0x00000008ce747825 */ /* 0x001fe200078e0074 */
[----:B------:R-:W-:Y:S02]  /*11860*/  LOP3.LUT R118, R118, R212, R208, 0xfe, !PT ;  /* 0x000000d476767212 */ /* 0x000fe400078efed0 */
[----:B------:R-:W-:Y:S02]  /*11870*/  LOP3.LUT R119, R205, R119, RZ, 0xfc, !PT ;  /* 0x00000077cd777212 */ /* 0x000fe400078efcff */
[----:B------:R-:W-:-:S05]  /*11880*/  LOP3.LUT R118, R118, 0xff, R133, 0xf8, !PT ;  /* 0x000000ff76767812 */ /* 0x000fca00078ef885 */
[----:B------:R1:W-:Y:S02]  /*11890*/  STG.E.64 desc[UR6][R116.64], R118 ;  /* 0x0000007674007986 */ /* 0x0003e4000c101b06 */
.L_x_2557:
[----:B------:R-:W-:Y:S02]  /*118a0*/  IMAD.MOV.U32 R205, RZ, RZ, R210 ;  /* 0x000000ffffcd7224 */ /* 0x000fe400078e00d2 */
[----:B------:R-:W-:-:S07]  /*118b0*/  VIADD R206, R206, 0x20 ;  /* 0x00000020cece7836 */ /* 0x000fce0000000000 */
.L_x_2434:
[----:B------:R-:W-:Y:S05]  /*118c0*/  BSYNC.RECONVERGENT B1 ;  /* 0x0000000000017941 */ /* 0x000fea0003800200 */
.L_x_2433:
        /* <DEDUP_REMOVED lines=35> */
.L_x_2563:
        /* <DEDUP_REMOVED lines=13> */
.L_x_2565:
[----:B------:R-:W-:Y:S05]  /*11bd0*/  BSYNC.RECONVERGENT B3 ;  /* 0x0000000000037941 */ /* 0x000fea0003800200 */
.L_x_2564:
        /* <DEDUP_REMOVED lines=42> */
[----:B------:R-:W-:-:S07]  /*11e80*/  LOP3.LUT R126, R124, UR28, R211, 0x96, !PT ;  /* 0x0000001c7c7e7c12 */ /* 0x000fce000f8e96d3 */
.L_x_2562:
[----:B------:R-:W-:Y:S05]  /*11e90*/  BSYNC.RECONVERGENT B2 ;  /* 0x0000000000027941 */ /* 0x000fea0003800200 */
.L_x_2561:
[----:B------:R-:W1:Y:S01]  /*11ea0*/  LDC R214, c[0x0][0x408] ;  /* 0x00010200ffd67b82 */ /* 0x000e620000000800 */
[----:B------:R-:W-:Y:S01]  /*11eb0*/  I2FP.F32.U32 R133, R133 ;  /* 0x0000008500857245 */ /* 0x000fe20000201000 */
[----:B------:R-:W-:Y:S01]  /*11ec0*/  IMAD.MOV.U32 R198, RZ, RZ, 0x2f800000 ;  /* 0x2f800000ffc67424 */ /* 0x000fe200078e00ff */
[----:B-----5:R-:W-:Y:S01]  /*11ed0*/  SHF.L.U32 R135, R116, 0x10, RZ ;  /* 0x0000001074877819 */ /* 0x020fe200000006ff */
[----:B------:R-:W-:Y:S01]  /*11ee0*/  BSSY.RECONVERGENT B2, `(.L_x_2566) ;  /* 0x0000050000027945 */ /* 0x000fe20003800200 */
[----:B------:R-:W-:Y:S01]  /*11ef0*/  ISETP.NE.AND P2, PT, R134, 0x1, PT ;  /* 0x000000018600780c */ /* 0x000fe20003f45270 */
[----:B------:R-:W-:Y:S01]  /*11f00*/  FFMA.FTZ R124, R133, R198, 1.1641532182693481445e-10 ;  /* 0x2f000000857c7423 */ /* 0x000fe200000100c6 */
[----:B------:R-:W-:Y:S01]  /*11f10*/  LOP3.LUT R127, R127, 0xffffffef, RZ, 0xc0, !PT ;  /* 0xffffffef7f7f7812 */ /* 0x000fe200078ec0ff */
[----:B------:R-:W2:Y:S01]  /*11f20*/  LDC R213, c[0x0][0x404] ;  /* 0x00010100ffd57b82 */ /* 0x000ea20000000800 */
[----:B------:R-:W-:Y:S01]  /*11f30*/  PRMT R116, R116, 0x7632, R116 ;  /* 0x0000763274747816 */ /* 0x000fe20000000074 */
[----:B------:R-:W-:-:S02]  /*11f40*/  IMAD.MOV.U32 R136, RZ, RZ, 0x2 ;  /* 0x00000002ff887424 */ /* 0x000fc400078e00ff */
[----:B-1----:R-:W-:Y:S01]  /*11f50*/  FMUL.FTZ R133, R135, R214 ;  /* 0x000000d687857220 */ /* 0x002fe20000410000 */
[----:B--2---:R-:W-:Y:S01]  /*11f60*/  FSETP.GTU.FTZ.AND P3, PT, R124, R213, PT ;  /* 0x000000d57c00720b */ /* 0x004fe20003f7c000 */
        /* <DEDUP_REMOVED lines=13> */
.L_x_2568:
        /* <DEDUP_REMOVED lines=13> */
.L_x_2570:
[----:B------:R-:W-:Y:S05]  /*12110*/  BSYNC.RECONVERGENT B3 ;  /* 0x0000000000037941 */ /* 0x000fea0003800200 */
.L_x_2569:
        /* <DEDUP_REMOVED lines=44> */
.L_x_2567:
[----:B------:R-:W-:Y:S05]  /*123e0*/  BSYNC.RECONVERGENT B2 ;  /* 0x0000000000027941 */ /* 0x000fea0003800200 */
.L_x_2566:
[----:B------:R-:W-:Y:S01]  /*123f0*/  I2FP.F32.U32 R135, R124 ;  /* 0x0000007c00877245 */ /* 0x000fe20000201000 */
[----:B------:R-:W-:Y:S01]  /*12400*/  IMAD.U32 R137, R48, 0x10000, RZ ;  /* 0x0001000030897824 */ /* 0x000fe200078e00ff */
[----:B------:R-:W-:Y:S01]  /*12410*/  BSSY.RECONVERGENT B2, `(.L_x_2571) ;  /* 0x0000051000027945 */ /* 0x000fe20003800200 */
[----:B------:R-:W-:Y:S02]  /*12420*/  IMAD.MOV.U32 R134, RZ, RZ, 0x2 ;  /* 0x00000002ff867424 */ /* 0x000fe400078e00ff */
[----:B------:R-:W-:Y:S01]  /*12430*/  FFMA.FTZ R124, R135, R198, 1.1641532182693481445e-10 ;  /* 0x2f000000877c7423 */ /* 0x000fe200000100c6 */
[----:B------:R-:W-:Y:S01]  /*12440*/  FMUL.FTZ R137, R137, R214 ;  /* 0x000000d689897220 */ /* 0x000fe20000410000 */
[----:B------:R-:W-:-:S03]  /*12450*/  @P1 IMAD.U32 R135, R44, 0x10000, RZ ;  /* 0x000100002c871824 */ /* 0x000fc600078e00ff */
[----:B------:R-:W-:-:S04]  /*12460*/  FSETP.GTU.FTZ.AND P2, PT, R124, R213, PT ;  /* 0x000000d57c00720b */ /* 0x000fc80003f5c000 */
[----:B------:R-:W-:-:S05]  /*12470*/  FSEL R124, R137, RZ, !P2 ;  /* 0x000000ff897c7208 */ /* 0x000fca0005000000 */
[----:B------:R-:W-:Y:S01]  /*12480*/  FADD.FTZ R124, R133, R124 ;  /* 0x0000007c857c7221 */ /* 0x000fe20000010000 */
[----:B------:R-:W-:Y:S02]  /*12490*/  SEL R133, RZ, 0x1, P2 ;  /* 0x00000001ff857807 */ /* 0x000fe40001000000 */
[----:B------:R-:W-:Y:S01]  /*124a0*/  ISETP.NE.AND P2, PT, R136, 0x1, PT ;  /* 0x000000018800780c */ /* 0x000fe20003f45270 */
[----:B------:R-:W-:Y:S01]  /*124b0*/  @P1 FADD.FTZ R142, R135, R124 ;  /* 0x0000007c878e1221 */ /* 0x000fe20000010000 */
[----:B------:R-:W-:Y:S01]  /*124c0*/  @!P1 MOV R142, R124 ;  /* 0x0000007c008e9202 */ /* 0x000fe20000000f00 */
[----:B------:R-:W-:-:S03]  /*124d0*/  IMAD.MOV.U32 R124, RZ, RZ, R2 ;  /* 0x000000ffff7c7224 */ /* 0x000fc600078e0002 */
[----:B------:R-:W-:-:S07]  /*124e0*/  F2FP.BF16.F32.PACK_AB R205, RZ, R142 ;  /* 0x0000008effcd723e */ /* 0x000fce00000010ff */
        /* <DEDUP_REMOVED lines=9> */
.L_x_2573:
        /* <DEDUP_REMOVED lines=13> */
.L_x_2575:
[----:B------:R-:W-:Y:S05]  /*12650*/  BSYNC.RECONVERGENT B3 ;  /* 0x0000000000037941 */ /* 0x000fea0003800200 */
.L_x_2574:
        /* <DEDUP_REMOVED lines=44> */
.L_x_2572:
[----:B------:R-:W-:Y:S05]  /*12920*/  BSYNC.RECONVERGENT B2 ;  /* 0x0000000000027941 */ /* 0x000fea0003800200 */
.L_x_2571:
[----:B------:R-:W-:Y:S01]  /*12930*/  I2FP.F32.U32 R135, R124 ;  /* 0x0000007c00877245 */ /* 0x000fe20000201000 */
[----:B------:R-:W-:Y:S01]  /*12940*/  IMAD.U32 R137, R116, 0x10000, RZ ;  /* 0x0001000074897824 */ /* 0x000fe200078e00ff */
[----:B------:R-:W-:Y:S01]  /*12950*/  LOP3.LUT R127, R127, 0xfffffff7, RZ, 0xc0, !PT ;  /* 0xfffffff77f7f7812 */ /* 0x000fe200078ec0ff */
[----:B------:R-:W-:Y:S01]  /*12960*/  BSSY.RECONVERGENT B2, `(.L_x_2576) ;  /* 0x000004d000027945 */ /* 0x000fe20003800200 */
[----:B------:R-:W-:Y:S02]  /*12970*/  IMAD.MOV.U32 R136, RZ, RZ, 0x2 ;  /* 0x00000002ff887424 */ /* 0x000fe400078e00ff */
[----:B------:R-:W-:Y:S01]  /*12980*/  FFMA.FTZ R116, R135, R198, 1.1641532182693481445e-10 ;  /* 0x2f00000087747423 */ /* 0x000fe200000100c6 */
[----:B------:R-:W-:Y:S01]  /*12990*/  FMUL.FTZ R137, R137, R214 ;  /* 0x000000d689897220 */ /* 0x000fe20000410000 */
[----:B------:R-:W-:-:S03]  /*129a0*/  MOV R124, R2 ;  /* 0x00000002007c7202 */ /* 0x000fc60000000f00 */
        /* <DEDUP_REMOVED lines=14> */
.L_x_2578:
        /* <DEDUP_REMOVED lines=13> */
.L_x_2580:
[----:B------:R-:W-:Y:S05]  /*12b60*/  BSYNC.RECONVERGENT B3 ;  /* 0x0000000000037941 */ /* 0x000fea0003800200 */
.L_x_2579:
        /* <DEDUP_REMOVED lines=44> */
.L_x_2577:
[----:B------:R-:W-:Y:S05]  /*12e30*/  BSYNC.RECONVERGENT B2 ;  /* 0x0000000000027941 */ /* 0x000fea0003800200 */
.L_x_2576:
[----:B------:R-:W-:Y:S01]  /*12e40*/  I2FP.F32.U32 R135, R124 ;  /* 0x0000007c00877245 */ /* 0x000fe20000201000 */
[----:B------:R-:W-:Y:S01]  /*12e50*/  BSSY.RECONVERGENT B2, `(.L_x_2581) ;  /* 0x0000054000027945 */ /* 0x000fe20003800200 */
[----:B------:R-:W-:-:S04]  /*12e60*/  PRMT R124, R48, 0x7632, R124 ;  /* 0x00007632307c7816 */ /* 0x000fc8000000007c */
[----:B------:R-:W-:Y:S01]  /*12e70*/  SHF.L.U32 R137, R124, 0x10, RZ ;  /* 0x000000107c897819 */ /* 0x000fe200000006ff */
[----:B------:R-:W-:-:S04]  /*12e80*/  FFMA.FTZ R124, R135, R198, 1.1641532182693481445e-10 ;  /* 0x2f000000877c7423 */ /* 0x000fc800000100c6 */
[----:B------:R-:W-:Y:S01]  /*12e90*/  FMUL.FTZ R137, R137, R214 ;  /* 0x000000d689897220 */ /* 0x000fe20000410000 */
[----:B------:R-:W-:Y:S02]  /*12ea0*/  FSETP.GTU.FTZ.AND P2, PT, R124, R213, PT ;  /* 0x000000d57c00720b */ /* 0x000fe40003f5c000 */
[----:B------:R-:W-:Y:S02]  /*12eb0*/  @P1 PRMT R124, R44, 0x7632, R124 ;  /* 0x000076322c7c1816 */ /* 0x000fe4000000007c */
[----:B------:R-:W-:Y:S02]  /*12ec0*/  FSEL R137, R137, RZ, !P2 ;  /* 0x000000ff89897208 */ /* 0x000fe40005000000 */
[----:B------:R-:W-:Y:S01]  /*12ed0*/  SEL R134, RZ, 0x1, P2 ;  /* 0x00000001ff867807 */ /* 0x000fe20001000000 */
[----:B0-----:R-:W-:Y:S01]  /*12ee0*/  @P1 IMAD.U32 R157, R124, 0x10000, RZ ;  /* 0x000100007c9d1824 */ /* 0x001fe200078e00ff */
[----:B------:R-:W-:Y:S01]  /*12ef0*/  ISETP.NE.AND P2, PT, R136, 0x1, PT ;  /* 0x000000018800780c */ /* 0x000fe20003f45270 */
[----:B------:R-:W-:Y:S01]  /*12f00*/  FADD.FTZ R116, R116, R137 ;  /* 0x0000008974747221 */ /* 0x000fe20000010000 */
[----:B------:R-:W-:-:S03]  /*12f10*/  IMAD.MOV.U32 R124, RZ, RZ, 0x2 ;  /* 0x00000002ff7c7424 */ /* 0x000fc600078e00ff */
[----:B------:R-:W-:Y:S01]  /*12f20*/  @P1 FADD.FTZ R157, R116, R157 ;  /* 0x0000009d749d1221 */ /* 0x000fe20000010000 */
[----:B------:R-:W-:Y:S01]  /*12f30*/  @!P1 IMAD.MOV.U32 R157, RZ, RZ, R116 ;  /* 0x000000ffff9d9224 */ /* 0x000fe200078e0074 */
[----:B------:R-:W-:-:S04]  /*12f40*/  MOV R116, R2 ;  /* 0x0000000200747202 */ /* 0x000fc80000000f00 */
[----:B------:R-:W-:Y:S02]  /*12f50*/  F2FP.BF16.F32.PACK_AB R207, RZ, R157 ;  /* 0x0000009dffcf723e */ /* 0x000fe400000010ff */
        /* <DEDUP_REMOVED lines=9> */
.L_x_2583:
        /* <DEDUP_REMOVED lines=13> */
.L_x_2585:
[----:B------:R-:W-:Y:S05]  /*130c0*/  BSYNC.RECONVERGENT B3 ;  /* 0x0000000000037941 */ /* 0x000fea0003800200 */
.L_x_2584:
        /* <DEDUP_REMOVED lines=44> */
.L_x_2582:
[----:B------:R-:W-:Y:S05]  /*13390*/  BSYNC.RECONVERGENT B2 ;  /* 0x0000000000027941 */ /* 0x000fea0003800200 */
.L_x_2581:
        /* <DEDUP_REMOVED lines=23> */
.L_x_2588:
        /* <DEDUP_REMOVED lines=13> */
.L_x_2590:
[----:B------:R-:W-:Y:S05]  /*135e0*/  BSYNC.RECONVERGENT B3 ;  /* 0x0000000000037941 */ /* 0x000fea0003800200 */
.L_x_2589:
        /* <DEDUP_REMOVED lines=44> */
.L_x_2587:
[----:B------:R-:W-:Y:S05]  /*138b0*/  BSYNC.RECONVERGENT B2 ;  /* 0x0000000000027941 */ /* 0x000fea0003800200 */
.L_x_2586:
        /* <DEDUP_REMOVED lines=14> */
[----:B------:R-:W-:Y:S02]  /*139a0*/  @!P1 MOV R156, R135 ;  /* 0x00000087009c9202 */ /* 0x000fe40000000f00 */
[----:B------:R-:W-:Y:S02]  /*139b0*/  PRMT R135, R116, 0x7610, R135 ;  /* 0x0000761074877816 */ /* 0x000fe40000000087 */
[----:B------:R-:W-:-:S03]  /*139c0*/  F2FP.BF16.F32.PACK_AB R212, RZ, R156 ;  /* 0x0000009cffd4723e */ /* 0x000fc600000010ff */
        /* <DEDUP_REMOVED lines=9> */
.L_x_2593:
        /* <DEDUP_REMOVED lines=13> */
.L_x_2595:
[----:B------:R-:W-:Y:S05]  /*13b30*/  BSYNC.RECONVERGENT B3 ;  /* 0x0000000000037941 */ /* 0x000fea0003800200 */
.L_x_2594:
        /* <DEDUP_REMOVED lines=44> */
.L_x_2592:
[----:B------:R-:W-:Y:S05]  /*13e00*/  BSYNC.RECONVERGENT B2 ;  /* 0x0000000000027941 */ /* 0x000fea0003800200 */
.L_x_2591:
        /* <DEDUP_REMOVED lines=22> */
.L_x_2598:
        /* <DEDUP_REMOVED lines=13> */
.L_x_2600:
[----:B------:R-:W-:Y:S05]  /*14040*/  BSYNC.RECONVERGENT B3 ;  /* 0x0000000000037941 */ /* 0x000fea0003800200 */
.L_x_2599:
        /* <DEDUP_REMOVED lines=44> */
.L_x_2597:
[----:B------:R-:W-:Y:S05]  /*14310*/  BSYNC.RECONVERGENT B2 ;  /* 0x0000000000027941 */ /* 0x000fea0003800200 */
.L_x_2596:
[----:B------:R-:W-:Y:S01]  /*14320*/  I2FP.F32.U32 R117, R117 ;  /* 0x0000007500757245 */ /* 0x000fe20000201000 */
[----:B------:R-:W-:Y:S01]  /*14330*/  BSSY.RECONVERGENT B2, `(.L_x_2601) ;  /* 0x0000054000027945 */ /* 0x000fe20003800200 */
[----:B------:R-:W-:Y:S01]  /*14340*/  PRMT R116, R49, 0x7632, R116 ;  /* 0x0000763231747816 */ /* 0x000fe20000000074 */
[----:B------:R-:W-:-:S03]  /*14350*/  IMAD.MOV.U32 R124, RZ, RZ, 0x2 ;  /* 0x00000002ff7c7424 */ /* 0x000fc600078e00ff */
[----:B------:R-:W-:Y:S01]  /*14360*/  SHF.L.U32 R137, R116, 0x10, RZ ;  /* 0x0000001074897819 */ /* 0x000fe200000006ff */
[----:B------:R-:W-:-:S04]  /*14370*/  FFMA.FTZ R116, R117, R198, 1.1641532182693481445e-10 ;  /* 0x2f00000075747423 */ /* 0x000fc800000100c6 */
[----:B------:R-:W-:Y:S01]  /*14380*/  FMUL.FTZ R137, R137, R214 ;  /* 0x000000d689897220 */ /* 0x000fe20000410000 */
        /* <DEDUP_REMOVED lines=20> */
.L_x_2603:
        /* <DEDUP_REMOVED lines=13> */
.L_x_2605:
[----:B------:R-:W-:Y:S05]  /*145a0*/  BSYNC.RECONVERGENT B3 ;  /* 0x0000000000037941 */ /* 0x000fea0003800200 */
.L_x_2604:
        /* <DEDUP_REMOVED lines=41> */
[----:B------:R-:W-:Y:S02]  /*14840*/  IMAD.MOV.U32 R117, RZ, RZ, R210 ;  /* 0x000000ffff757224 */ /* 0x000fe400078e00d2 */
[----:B------:R-:W-:Y:S02]  /*14850*/  IMAD.MOV.U32 R210, RZ, RZ, R116 ;  /* 0x000000ffffd27224 */ /* 0x000fe400078e0074 */
[----:B------:R-:W-:-:S07]  /*14860*/  IMAD.MOV.U32 R124, RZ, RZ, RZ ;  /* 0x000000ffff7c7224 */ /* 0x000fce00078e00ff */
.L_x_2602:
[----:B------:R-:W-:Y:S05]  /*14870*/  BSYNC.RECONVERGENT B2 ;  /* 0x0000000000027941 */ /* 0x000fea0003800200 */
.L_x_2601:
[----:B------:R-:W-:Y:S01]  /*14880*/  I2FP.F32.U32 R117, R117 ;  /* 0x0000007500757245 */ /* 0x000fe20000201000 */
[----:B------:R-:W-:Y:S01]  /*14890*/  BSSY.RECONVERGENT B2, `(.L_x_2606) ;  /* 0x000004e000027945 */ /* 0x000fe20003800200 */
[----:B------:R-:W-:Y:S01]  /*148a0*/  ISETP.NE.AND P3, PT, R124, 0x1, PT ;  /* 0x000000017c00780c */ /* 0x000fe20003f65270 */
[----:B------:R-:W-:Y:S01]  /*148b0*/  IMAD.MOV.U32 R184, RZ, RZ, 0x2 ;  /* 0x00000002ffb87424 */ /* 0x000fe200078e00ff */
[C---:B------:R-:W-:Y:S01]  /*148c0*/  SHF.L.U32 R137, R118.reuse, 0x10, RZ ;  /* 0x0000001076897819 */ /* 0x040fe200000006ff */
[----:B------:R-:W-:Y:S01]  /*148d0*/  FFMA.FTZ R116, R117, R198, 1.1641532182693481445e-10 ;  /* 0x2f00000075747423 */ /* 0x000fe200000100c6 */
[----:B------:R-:W-:Y:S01]  /*148e0*/  PRMT R118, R118, 0x7632, R118 ;  /* 0x0000763276767816 */ /* 0x000fe20000000076 */
[----:B------:R-:W-:Y:S02]  /*148f0*/  IMAD.MOV.U32 R117, RZ, RZ, R2 ;  /* 0x000000ffff757224 */ /* 0x000fe400078e0002 */
        /* <DEDUP_REMOVED lines=13> */
.L_x_2608:
        /* <DEDUP_REMOVED lines=13> */
.L_x_2610:
[----:B------:R-:W-:Y:S05]  /*14aa0*/  BSYNC.RECONVERGENT B3 ;  /* 0x0000000000037941 */ /* 0x000fea0003800200 */
.L_x_2609:
        /* <DEDUP_REMOVED lines=44> */
.L_x_2607:
[----:B------:R-:W-:Y:S05]  /*14d70*/  BSYNC.RECONVERGENT B2 ;  /* 0x0000000000027941 */ /* 0x000fea0003800200 */
.L_x_2606:
        /* <DEDUP_REMOVED lines=26> */
.L_x_2613:
        /* <DEDUP_REMOVED lines=13> */
.L_x_2615:
[----:B------:R-:W-:Y:S05]  /*14ff0*/  BSYNC.RECONVERGENT B3 ;  /* 0x0000000000037941 */ /* 0x000fea0003800200 */
.L_x_2614:
        /* <DEDUP_REMOVED lines=44> */
.L_x_2612:
[----:B------:R-:W-:Y:S05]  /*152c0*/  BSYNC.RECONVERGENT B2 ;  /* 0x0000000000027941 */ /* 0x000fea0003800200 */
.L_x_2611:
        /* <DEDUP_REMOVED lines=20> */
.L_x_2618:
        /* <DEDUP_REMOVED lines=13> */
.L_x_2620:
[----:B------:R-:W-:Y:S05]  /*154e0*/  BSYNC.RECONVERGENT B3 ;  /* 0x0000000000037941 */ /* 0x000fea0003800200 */
.L_x_2619:
        /* <DEDUP_REMOVED lines=44> */
.L_x_2617:
[----:B------:R-:W-:Y:S05]  /*157b0*/  BSYNC.RECONVERGENT B2 ;  /* 0x0000000000027941 */ /* 0x000fea0003800200 */
.L_x_2616:
        /* <DEDUP_REMOVED lines=15> */
[----:B------:R-:W-:Y:S01]  /*158b0*/  MOV R117, R2 ;  /* 0x0000000200757202 */ /* 0x000fe20000000f00 */
[----:B------:R-:W-:-:S03]  /*158c0*/  IMAD.MOV.U32 R118, RZ, RZ, 0x2 ;  /* 0x00000002ff767424 */ /* 0x000fc600078e00ff */
        /* <DEDUP_REMOVED lines=10> */
.L_x_2623:
        /* <DEDUP_REMOVED lines=13> */
.L_x_2625:
[----:B------:R-:W-:Y:S05]  /*15a40*/  BSYNC.RECONVERGENT B3 ;  /* 0x0000000000037941 */ /* 0x000fea0003800200 */
.L_x_2624:
[----:B------:R-:W-:Y:S01]  /*15a50*/  IMAD.WIDE.U32 R124, R131, -0x326172a9, RZ ;  /* 0xcd9e8d57837c7825 */ /* 0x000fe200078e00ff */
[----:B------:R-:W-:Y:S01]  /*15a60*/  LOP3.LUT R116, R3, UR5, R219, 0x96, !PT ;  /* 0x0000000503747c12 */ /* 0x000fe2000f8e96db */
[----:B------:R-:W-:Y:S02]  /*15a70*/  UIADD3 UR32, UPT, UPT, UR4, -0x61c88647, URZ ;  /* 0x9e3779b904207890 */ /* 0x000fe4000fffe0ff */
[----:B------:R-:W-:Y:S01]  /*15a80*/  IMAD.MOV.U32 R118, RZ, RZ, RZ ;  /* 0x000000ffff767224 */ /* 0x000fe200078e00ff */
        /* <DEDUP_REMOVED lines=39> */
[----:B------:R-:W-:-:S07]  /*15d00*/  IMAD.MOV.U32 R210, RZ, RZ, R116 ;  /* 0x000000ffffd27224 */ /* 0x000fce00078e0074 */
.L_x_2622:
[----:B------:R-:W-:Y:S05]  /*15d10*/  BSYNC.RECONVERGENT B2 ;  /* 0x0000000000027941 */ /* 0x000fea0003800200 */
.L_x_2621:
[----:B------:R-:W-:Y:S01]  /*15d20*/  I2FP.F32.U32 R117, R117 ;  /* 0x0000007500757245 */ /* 0x000fe20000201000 */
[----:B------:R-:W-:Y:S01]  /*15d30*/  BSSY.RECONVERGENT B2, `(.L_x_2626) ;  /* 0x000004e000027945 */ /* 0x000fe20003800200 */
[----:B------:R-:W-:Y:S01]  /*15d40*/  ISETP.NE.AND P5, PT, R118, 0x1, PT ;  /* 0x000000017600780c */ /* 0x000fe20003fa5270 */
[----:B------:R-:W-:Y:S01]  /*15d50*/  IMAD.MOV.U32 R208, RZ, RZ, 0x2 ;  /* 0x00000002ffd07424 */ /* 0x000fe200078e00ff */
[----:B------:R-:W-:Y:S01]  /*15d60*/  SHF.L.U32 R139, R119, 0x10, RZ ;  /* 0x00000010778b7819 */ /* 0x000fe200000006ff */
        /* <DEDUP_REMOVED lines=16> */
.L_x_2628:
        /* <DEDUP_REMOVED lines=13> */
.L_x_2630:
[----:B------:R-:W-:Y:S05]  /*15f40*/  BSYNC.RECONVERGENT B3 ;  /* 0x0000000000037941 */ /* 0x000fea0003800200 */
.L_x_2629:
        /* <DEDUP_REMOVED lines=44> */
.L_x_2627:
[----:B------:R-:W-:Y:S05]  /*16210*/  BSYNC.RECONVERGENT B2 ;  /* 0x0000000000027941 */ /* 0x000fea0003800200 */
.L_x_2626:
        /* <DEDUP_REMOVED lines=26> */
.L_x_2633:
        /* <DEDUP_REMOVED lines=13> */
.L_x_2635:
[----:B------:R-:W-:Y:S05]  /*16490*/  BSYNC.RECONVERGENT B3 ;  /* 0x0000000000037941 */ /* 0x000fea0003800200 */
.L_x_2634:
        /* <DEDUP_REMOVED lines=44> */
.L_x_2632:
[----:B------:R-:W-:Y:S05]  /*16760*/  BSYNC.RECONVERGENT B2 ;  /* 0x0000000000027941 */ /* 0x000fea0003800200 */
.L_x_2631:
        /* <DEDUP_REMOVED lines=20> */
.L_x_2638:
        /* <DEDUP_REMOVED lines=8> */
[----:B------:R-:W-:Y:S01]  /*16930*/  @!P6 VIADD R131, R131, 0x1 ;  /* 0x000000018383e836 */ /* 0x000fe20000000000 */
[----:B------:R-:W-:Y:S01]  /*16940*/  @!P6 IADD3 R116, PT, PT, R3, 0x1, RZ ;  /* 0x000000010374e810 */ /* 0x000fe20007ffe0ff */
[----:B------:R-:W-:-:S03]  /*16950*/  @!P6 IMAD.MOV.U32 R123, RZ, RZ, RZ ;  /* 0x000000ffff7be224 */ /* 0x000fc600078e00ff */
[----:B------:R-:W-:-:S13]  /*16960*/  ISETP.NE.AND P0, PT, R131, RZ, !P6 ;  /* 0x000000ff8300720c */ /* 0x000fda0007705270 */
[----:B------:R-:W-:Y:S01]  /*16970*/  @P0 IMAD.MOV R116, RZ, RZ, R3 ;  /* 0x000000ffff740224 */ /* 0x000fe200078e0203 */
[----:B------:R-:W-:-:S03]  /*16980*/  ISETP.NE.AND P0, PT, R2, RZ, PT ;  /* 0x000000ff0200720c */ /* 0x000fc60003f05270 */
[----:B------:R-:W-:-:S10]  /*16990*/  @!P6 IMAD.MOV.U32 R3, RZ, RZ, R116 ;  /* 0x000000ffff03e224 */ /* 0x000fd400078e0074 */
.L_x_2640:
[----:B------:R-:W-:Y:S05]  /*169a0*/  BSYNC.RECONVERGENT B3 ;  /* 0x0000000000037941 */ /* 0x000fea0003800200 */
.L_x_2639:
        /* <DEDUP_REMOVED lines=44> */
.L_x_2637:
[----:B------:R-:W-:Y:S05]  /*16c70*/  BSYNC.RECONVERGENT B2 ;  /* 0x0000000000027941 */ /* 0x000fea0003800200 */
.L_x_2636:
[----:B------:R-:W-:Y:S02]  /*16c80*/  I2FP.F32.U32 R117, R117 ;  /* 0x0000007500757245 */ /* 0x000fe40000201000 */
[----:B------:R-:W-:-:S03]  /*16c90*/  PRMT R116, R51, 0x7632, R116 ;  /* 0x0000763233747816 */ /* 0x000fc60000000074 */
[----:B------:R-:W-:Y:S01]  /*16ca0*/  FFMA.FTZ R198, R117, R198, 1.1641532182693481445e-10 ;  /* 0x2f00000075c67423 */ /* 0x000fe200000100c6 */
[----:B------:R-:W-:Y:S02]  /*16cb0*/  SHF.L.U32 R119, R116, 0x10, RZ ;  /* 0x0000001074777819 */ /* 0x000fe400000006ff */
[----:B------:R-:W-:Y:S02]  /*16cc0*/  @P1 PRMT R116, R47, 0x7632, R116 ;  /* 0x000076322f741816 */ /* 0x000fe40000000074 */
[----:B------:R-:W-:Y:S01]  /*16cd0*/  FSETP.GTU.FTZ.AND P6, PT, R198, R213, PT ;  /* 0x000000d5c600720b */ /* 0x000fe20003fdc000 */
[----:B------:R-:W-:Y:S01]  /*16ce0*/  FMUL.FTZ R119, R119, R214 ;  /* 0x000000d677777220 */ /* 0x000fe20000410000 */
[----:B------:R-:W-:Y:S01]  /*16cf0*/  PRMT R117, R212, 0x5410, R140 ;  /* 0x00005410d4757816 */ /* 0x000fe2000000008c */
[----:B------:R-:W-:-:S03]  /*16d00*/  @P1 IMAD.U32 R116, R116, 0x10000, RZ ;  /* 0x0001000074741824 */ /* 0x000fc600078e00ff */
        /* <DEDUP_REMOVED lines=11> */
.L_x_2560:
        /* <DEDUP_REMOVED lines=16> */
.L_x_2644:
        /* <DEDUP_REMOVED lines=13> */
.L_x_2646:
[----:B------:R-:W-:Y:S05]  /*16f90*/  BSYNC.RECONVERGENT B3 ;  /* 0x0000000000037941 */ /* 0x000fea0003800200 */
.L_x_2645:
        /* <DEDUP_REMOVED lines=43> */
.L_x_2643:
[----:B------:R-:W-:Y:S05]  /*17250*/  BSYNC.RECONVERGENT B2 ;  /* 0x0000000000027941 */ /* 0x000fea0003800200 */
.L_x_2642:
[----:B------:R-:W0:Y:S01]  /*17260*/  LDC R215, c[0x0][0x408] ;  /* 0x00010200ffd77b82 */ /* 0x000e220000000800 */
[----:B------:R-:W-:Y:S01]  /*17270*/  I2FP.F32.U32 R157, R142 ;  /* 0x0000008e009d7245 */ /* 0x000fe20000201000 */
[----:B------:R-:W-:Y:S01]  /*17280*/  IMAD.MOV.U32 R198, RZ, RZ, 0x2f800000 ;  /* 0x2f800000ffc67424 */ /* 0x000fe200078e00ff */
[----:B------:R-:W-:Y:S01]  /*17290*/  ISETP.NE.AND P2, PT, R156, 0x1, PT ;  /* 0x000000019c00780c */ /* 0x000fe20003f45270 */
[C---:B-----5:R-:W-:Y:S01]  /*172a0*/  IMAD.U32 R124, R116.reuse, 0x10000, RZ ;  /* 0x00010000747c7824 */ /* 0x060fe200078e00ff */
[----:B------:R-:W-:Y:S01]  /*172b0*/  LOP3.LUT R127, R127, 0xffffffef, RZ, 0xc0, !PT ;  /* 0xffffffef7f7f7812 */ /* 0x000fe200078ec0ff */
[----:B------:R-:W-:Y:S01]  /*172c0*/  FFMA.FTZ R157, R157, R198, 1.1641532182693481445e-10 ;  /* 0x2f0000009d9d7423 */ /* 0x000fe200000100c6 */
[----:B------:R-:W-:Y:S01]  /*172d0*/  BSSY.RECONVERGENT B2, `(.L_x_2647) ;  /* 0x0000050000027945 */ /* 0x000fe20003800200 */
[----:B------:R-:W1:Y:S01]  /*172e0*/  LDC R214, c[0x0][0x404] ;  /* 0x00010100ffd67b82 */ /* 0x000e620000000800 */
[----:B------:R-:W-:Y:S01]  /*172f0*/  PRMT R116, R116, 0x7632, R116 ;  /* 0x0000763274747816 */ /* 0x000fe20000000074 */
[----:B------:R-:W-:-:S02]  /*17300*/  IMAD.MOV.U32 R168, RZ, RZ, 0x2 ;  /* 0x00000002ffa87424 */ /* 0x000fc400078e00ff */
[----:B0-----:R-:W-:Y:S01]  /*17310*/  FMUL.FTZ R124, R124, R215 ;  /* 0x000000d77c7c7220 */ /* 0x001fe20000410000 */
[----:B-1----:R-:W-:Y:S02]  /*17320*/  FSETP.GTU.FTZ.AND P3, PT, R157, R214, PT ;  /* 0x000000d69d00720b */ /* 0x002fe40003f7c000 */
[----:B------:R-:W-:Y:S02]  /*17330*/  @P1 SHF.L.U32 R157, R44, 0x10, RZ ;  /* 0x000000102c9d1819 */ /* 0x000fe400000006ff */
[----:B------:R-:W-:Y:S01]  /*17340*/  FSEL R142, R124, RZ, !P3 ;  /* 0x000000ff7c8e7208 */ /* 0x000fe20005800000 */
[----:B------:R-:W-:Y:S01]  /*17350*/  IMAD.MOV.U32 R124, RZ, RZ, R2 ;  /* 0x000000ffff7c7224 */ /* 0x000fe200078e0002 */
        /* <DEDUP_REMOVED lines=13> */
.L_x_2649:
        /* <DEDUP_REMOVED lines=13> */
.L_x_2651:
[----:B------:R-:W-:Y:S05]  /*17500*/  BSYNC.RECONVERGENT B3 ;  /* 0x0000000000037941 */ /* 0x000fea0003800200 */
.L_x_2650:
        /* <DEDUP_REMOVED lines=44> */
.L_x_2648:
[----:B------:R-:W-:Y:S05]  /*177d0*/  BSYNC.RECONVERGENT B2 ;  /* 0x0000000000027941 */ /* 0x000fea0003800200 */
.L_x_2647:
[----:B------:R-:W-:Y:S01]  /*177e0*/  I2FP.F32.U32 R157, R124 ;  /* 0x0000007c009d7245 */ /* 0x000fe20000201000 */
[----:B------:R-:W-:Y:S01]  /*177f0*/  IMAD.U32 R116, R116, 0x10000, RZ ;  /* 0x0001000074747824 */ /* 0x000fe200078e00ff */
[----:B------:R-:W-:Y:S01]  /*17800*/  @P1 PRMT R124, R44, 0x7632, R124 ;  /* 0x000076322c7c1816 */ /* 0x000fe2000000007c */
[----:B------:R-:W-:Y:S01]  /*17810*/  BSSY.RECONVERGENT B2, `(.L_x_2652) ;  /* 0x0000051000027945 */ /* 0x000fe20003800200 */
[----:B------:R-:W-:Y:S01]  /*17820*/  LOP3.LUT R127, R127, 0xfffffff7, RZ, 0xc0, !PT ;  /* 0xfffffff77f7f7812 */ /* 0x000fe200078ec0ff */
[----:B------:R-:W-:Y:S01]  /*17830*/  FFMA.FTZ R157, R157, R198, 1.1641532182693481445e-10 ;  /* 0x2f0000009d9d7423 */ /* 0x000fe200000100c6 */
[----:B------:R-:W-:Y:S01]  /*17840*/  FMUL.FTZ R116, R116, R215 ;  /* 0x000000d774747220 */ /* 0x000fe20000410000 */
[----:B------:R-:W-:-:S03]  /*17850*/  @P1 IMAD.U32 R124, R124, 0x10000, RZ ;  /* 0x000100007c7c1824 */ /* 0x000fc600078e00ff */
[----:B------:R-:W-:-:S04]  /*17860*/  FSETP.GTU.FTZ.AND P2, PT, R157, R214, PT ;  /* 0x000000d69d00720b */ /* 0x000fc80003f5c000 */
[----:B------:R-:W-:Y:S01]  /*17870*/  FSEL R157, R116, RZ, !P2 ;  /* 0x000000ff749d7208 */ /* 0x000fe20005000000 */
[----:B------:R-:W-:Y:S01]  /*17880*/  IMAD.MOV.U32 R116, RZ, RZ, R2 ;  /* 0x000000ffff747224 */ /* 0x000fe200078e0002 */
[----:B------:R-:W-:Y:S02]  /*17890*/  PLOP3.LUT P3, PT, P2, PT, PT, 0x8, 0x80 ;  /* 0x000000000080781c */ /* 0x000fe4000176e170 */
[----:B------:R-:W-:Y:S01]  /*178a0*/  ISETP.NE.AND P2, PT, R168, 0x1, PT ;  /* 0x00000001a800780c */ /* 0x000fe20003f45270 */
[----:B------:R-:W-:Y:S01]  /*178b0*/  @P1 FADD.FTZ R157, R124, R157 ;  /* 0x0000009d7c9d1221 */ /* 0x000fe20000010000 */
[----:B------:R-:W-:-:S04]  /*178c0*/  HFMA2 R124, -RZ, RZ, 0, 1.1920928955078125e-07 ;  /* 0x00000002ff7c7431 */ /* 0x000fc800000001ff */
[----:B------:R-:W-:-:S05]  /*178d0*/  F2FP.BF16.F32.PACK_AB R207, RZ, R157 ;  /* 0x0000009dffcf723e */ /* 0x000fca00000010ff */
        /* <DEDUP_REMOVED lines=10> */
.L_x_2654:
        /* <DEDUP_REMOVED lines=13> */
.L_x_2656:
[----:B------:R-:W-:Y:S05]  /*17a50*/  BSYNC.RECONVERGENT B3 ;  /* 0x0000000000037941 */ /* 0x000fea0003800200 */
.L_x_2655:
        /* <DEDUP_REMOVED lines=44> */
.L_x_2653:
[----:B------:R-:W-:Y:S05]  /*17d20*/  BSYNC.RECONVERGENT B2 ;  /* 0x0000000000027941 */ /* 0x000fea0003800200 */
.L_x_2652:
[----:B------:R-:W-:Y:S01]  /*17d30*/  I2FP.F32.U32 R169, R116 ;  /* 0x0000007400a97245 */ /* 0x000fe20000201000 */
[----:B------:R-:W-:Y:S01]  /*17d40*/  IMAD.U32 R116, R117, 0x10000, RZ ;  /* 0x0001000075747824 */ /* 0x000fe200078e00ff */
[----:B------:R-:W-:Y:S01]  /*17d50*/  LOP3.LUT R127, R127, 0xfffffffb, RZ, 0xc0, !PT ;  /* 0xfffffffb7f7f7812 */ /* 0x000fe200078ec0ff */
[----:B------:R-:W-:Y:S01]  /*17d60*/  @P1 IMAD.U32 R185, R45, 0x10000, RZ ;  /* 0x000100002db91824 */ /* 0x000fe200078e00ff */
[----:B------:R-:W-:Y:S01]  /*17d70*/  BSSY.RECONVERGENT B2, `(.L_x_2657) ;  /* 0x0000050000027945 */ /* 0x000fe20003800200 */
[----:B------:R-:W-:Y:S01]  /*17d80*/  FFMA.FTZ R169, R169, R198, 1.1641532182693481445e-10 ;  /* 0x2f000000a9a97423 */ /* 0x000fe200000100c6 */
[----:B------:R-:W-:Y:S01]  /*17d90*/  FMUL.FTZ R116, R116, R215 ;  /* 0x000000d774747220 */ /* 0x000fe20000410000 */
[----:B------:R-:W-:Y:S01]  /*17da0*/  PRMT R208, R117, 0x7632, R208 ;  /* 0x0000763275d07816 */ /* 0x000fe200000000d0 */
[----:B------:R-:W-:Y:S01]  /*17db0*/  IMAD.MOV.U32 R184, RZ, RZ, 0x2 ;  /* 0x00000002ffb87424 */ /* 0x000fe200078e00ff */
[----:B------:R-:W-:Y:S02]  /*17dc0*/  MOV R117, R2 ;  /* 0x0000000200757202 */ /* 0x000fe40000000f00 */
[----:B------:R-:W-:-:S04]  /*17dd0*/  FSETP.GTU.FTZ.AND P2, PT, R169, R214, PT ;  /* 0x000000d6a900720b */ /* 0x000fc80003f5c000 */
        /* <DEDUP_REMOVED lines=15> */
.L_x_2659:
        /* <DEDUP_REMOVED lines=13> */
.L_x_2661:
[----:B------:R-:W-:Y:S05]  /*17fa0*/  BSYNC.RECONVERGENT B3 ;  /* 0x0000000000037941 */ /* 0x000fea0003800200 */
.L_x_2660:
        /* <DEDUP_REMOVED lines=44> */
.L_x_2658:
[----:B------:R-:W-:Y:S05]  /*18270*/  BSYNC.RECONVERGENT B2 ;  /* 0x0000000000027941 */ /* 0x000fea0003800200 */
.L_x_2657:
[----:B------:R-:W-:Y:S01]  /*18280*/  I2FP.F32.U32 R117, R117 ;  /* 0x0000007500757245 */ /* 0x000fe20000201000 */
[----:B------:R-:W-:Y:S01]  /*18290*/  BSSY.RECONVERGENT B2, `(.L_x_2662) ;  /* 0x0000053000027945 */ /* 0x000fe20003800200 */
[----:B------:R-:W-:Y:S01]  /*182a0*/  SHF.L.U32 R208, R208, 0x10, RZ ;  /* 0x00000010d0d07819 */ /* 0x000fe200000006ff */
[----:B------:R-:W-:Y:S01]  /*182b0*/  IMAD.MOV.U32 R185, RZ, RZ, 0x2 ;  /* 0x00000002ffb97424 */ /* 0x000fe200078e00ff */
[----:B------:R-:W-:Y:S01]  /*182c0*/  @P1 PRMT R116, R45, 0x7632, R116 ;  /* 0x000076322d741816 */ /* 0x000fe20000000074 */
[----:B------:R-:W-:Y:S01]  /*182d0*/  FFMA.FTZ R117, R117, R198, 1.1641532182693481445e-10 ;  /* 0x2f00000075757423 */ /* 0x000fe200000100c6 */
[----:B------:R-:W-:Y:S01]  /*182e0*/  LOP3.LUT R127, R127, 0xfffffffd, RZ, 0xc0, !PT ;  /* 0xfffffffd7f7f7812 */ /* 0x000fe200078ec0ff */
[----:B------:R-:W-:Y:S02]  /*182f0*/  FMUL.FTZ R208, R208, R215 ;  /* 0x000000d7d0d07220 */ /* 0x000fe40000410000 */
[----:B------:R-:W-:Y:S01]  /*18300*/  @P1 IMAD.U32 R169, R116, 0x10000, RZ ;  /* 0x0001000074a91824 */ /* 0x000fe200078e00ff */
        /* <DEDUP_REMOVED lines=17> */
.L_x_2664:
        /* <DEDUP_REMOVED lines=13> */
.L_x_2666:
[----:B------:R-:W-:Y:S05]  /*184f0*/  BSYNC.RECONVERGENT B3 ;  /* 0x0000000000037941 */ /* 0x000fea0003800200 */
.L_x_2665:
        /* <DEDUP_REMOVED lines=44> */
.L_x_2663:
[----:B------:R-:W-:Y:S05]  /*187c0*/  BSYNC.RECONVERGENT B2 ;  /* 0x0000000000027941 */ /* 0x000fea0003800200 */
.L_x_2662:
[----:B------:R-:W-:Y:S01]  /*187d0*/  I2FP.F32.U32 R117, R117 ;  /* 0x0000007500757245 */ /* 0x000fe20000201000 */
[----:B------:R-:W-:Y:S01]  /*187e0*/  IMAD.U32 R116, R118, 0x10000, RZ ;  /* 0x0001000076747824 */ /* 0x000fe200078e00ff */
[----:B------:R-:W-:Y:S01]  /*187f0*/  ISETP.NE.AND P3, PT, R185, 0x1, PT ;  /* 0x00000001b900780c */ /* 0x000fe20003f65270 */
[----:B------:R-:W-:Y:S01]  /*18800*/  BSSY.RECONVERGENT B2, `(.L_x_2667) ;  /* 0x000004f000027945 */ /* 0x000fe20003800200 */
[----:B------:R-:W-:Y:S01]  /*18810*/  @P1 SHF.L.U32 R124, R46, 0x10, RZ ;  /* 0x000000102e7c1819 */ /* 0x000fe200000006ff */
[----:B------:R-:W-:Y:S01]  /*18820*/  FFMA.FTZ R117, R117, R198, 1.1641532182693481445e-10 ;  /* 0x2f00000075757423 */ /* 0x000fe200000100c6 */
[----:B------:R-:W-:Y:S01]  /*18830*/  FMUL.FTZ R116, R116, R215 ;  /* 0x000000d774747220 */ /* 0x000fe20000410000 */
[----:B------:R-:W-:-:S03]  /*18840*/  PRMT R118, R118, 0x7632, R118 ;  /* 0x0000763276767816 */ /* 0x000fc60000000076 */
[----:B------:R-:W-:Y:S01]  /*18850*/  FSETP.GTU.FTZ.AND P2, PT, R117, R214, PT ;  /* 0x000000d67500720b */ /* 0x000fe20003f5c000 */
[----:B------:R-:W-:-:S03]  /*18860*/  IMAD.MOV.U32 R117, RZ, RZ, R2 ;  /* 0x000000ffff757224 */ /* 0x000fc600078e0002 */
        /* <DEDUP_REMOVED lines=14> */
.L_x_2669:
        /* <DEDUP_REMOVED lines=13> */
.L_x_2671:
[----:B------:R-:W-:Y:S05]  /*18a20*/  BSYNC.RECONVERGENT B3 ;  /* 0x0000000000037941 */ /* 0x000fea0003800200 */
.L_x_2670:
        /* <DEDUP_REMOVED lines=44> */
.L_x_2668:
[----:B------:R-:W-:Y:S05]  /*18cf0*/  BSYNC.RECONVERGENT B2 ;  /* 0x0000000000027941 */ /* 0x000fea0003800200 */
.L_x_2667:
[----:B------:R-:W-:Y:S01]  /*18d00*/  I2FP.F32.U32 R117, R117 ;  /* 0x0000007500757245 */ /* 0x000fe20000201000 */
[----:B------:R-:W-:Y:S01]  /*18d10*/  IMAD.U32 R118, R118, 0x10000, RZ ;  /* 0x0001000076767824 */ /* 0x000fe200078e00ff */
[----:B------:R-:W-:Y:S01]  /*18d20*/  ISETP.NE.AND P4, PT, R124, 0x1, PT ;  /* 0x000000017c00780c */ /* 0x000fe20003f85270 */
[----:B------:R-:W-:Y:S01]  /*18d30*/  BSSY.RECONVERGENT B2, `(.L_x_2672) ;  /* 0x000004f000027945 */ /* 0x000fe20003800200 */
[----:B------:R-:W-:Y:S01]  /*18d40*/  @P1 PRMT R116, R46, 0x7632, R116 ;  /* 0x000076322e741816 */ /* 0x000fe20000000074 */
[----:B------:R-:W-:Y:S01]  /*18d50*/  FFMA.FTZ R117, R117, R198, 1.1641532182693481445e-10 ;  /* 0x2f00000075757423 */ /* 0x000fe200000100c6 */
[----:B------:R-:W-:Y:S01]  /*18d60*/  FMUL.FTZ R118, R118, R215 ;  /* 0x000000d776767220 */ /* 0x000fe20000410000 */
[----:B------:R-:W-:Y:S02]  /*18d70*/  HFMA2 R208, -RZ, RZ, 0, 1.1920928955078125e-07 ;  /* 0x00000002ffd07431 */ /* 0x000fe400000001ff */
[----:B------:R-:W-:Y:S01]  /*18d80*/  @P1 IMAD.U32 R185, R116, 0x10000, RZ ;  /* 0x0001000074b91824 */ /* 0x000fe200078e00ff */
        /* <DEDUP_REMOVED lines=15> */
.L_x_2674:
        /* <DEDUP_REMOVED lines=13> */
.L_x_2676:
[----:B------:R-:W-:Y:S05]  /*18f50*/  BSYNC.RECONVERGENT B3 ;  /* 0x0000000000037941 */ /* 0x000fea0003800200 */
.L_x_2675:
        /* <DEDUP_REMOVED lines=44> */
.L_x_2673:
[----:B------:R-:W-:Y:S05]  /*19220*/  BSYNC.RECONVERGENT B2 ;  /* 0x0000000000027941 */ /* 0x000fea0003800200 */
.L_x_2672:
        /* <DEDUP_REMOVED lines=8> */
[----:B------:R-:W-:Y:S02]  /*192b0*/  IMAD.MOV.U32 R124, RZ, RZ, 0x2 ;  /* 0x00000002ff7c7424 */ /* 0x000fe400078e00ff */
        /* <DEDUP_REMOVED lines=15> */
.L_x_2679:
        /* <DEDUP_REMOVED lines=13> */
.L_x_2681:
[----:B------:R-:W-:Y:S05]  /*19480*/  BSYNC.RECONVERGENT B3 ;  /* 0x0000000000037941 */ /* 0x000fea0003800200 */
.L_x_2680:
        /* <DEDUP_REMOVED lines=44> */
.L_x_2678:
[----:B------:R-:W-:Y:S05]  /*19750*/  BSYNC.RECONVERGENT B2 ;  /* 0x0000000000027941 */ /* 0x000fea0003800200 */
.L_x_2677:
[----:B------:R-:W-:Y:S02]  /*19760*/  I2FP.F32.U32 R117, R117 ;  /* 0x0000007500757245 */ /* 0x000fe40000201000 */
[----:B------:R-:W-:Y:S02]  /*19770*/  SHF.L.U32 R218, R218, 0x10, RZ ;  /* 0x00000010dada7819 */ /* 0x000fe400000006ff */
[----:B------:R-:W-:Y:S01]  /*19780*/  @P1 PRMT R116, R47, 0x7632, R116 ;  /* 0x000076322f741816 */ /* 0x000fe20000000074 */
[----:B------:R-:W-:Y:S01]  /*19790*/  FFMA.FTZ R117, R117, R198, 1.1641532182693481445e-10 ;  /* 0x2f00000075757423 */ /* 0x000fe200000100c6 */
[----:B------:R-:W-:Y:S01]  /*197a0*/  PRMT R118, R217, 0x5410, R216 ;  /* 0x00005410d9767816 */ /* 0x000fe200000000d8 */
[----:B------:R-:W-:Y:S02]  /*197b0*/  FMUL.FTZ R218, R218, R215 ;  /* 0x000000d7dada7220 */ /* 0x000fe40000410000 */
[----:B------:R-:W-:Y:S01]  /*197c0*/  @P1 IMAD.U32 R119, R116, 0x10000, RZ ;  /* 0x0001000074771824 */ /* 0x000fe200078e00ff */
[----:B------:R-:W-:-:S02]  /*197d0*/  FSETP.GTU.FTZ.AND P5, PT, R117, R214, PT ;  /* 0x000000d67500720b */ /* 0x000fc40003fbc000 */
[----:B------:R-:W-:Y:S02]  /*197e0*/  PRMT R117, R212, 0x5410, R211 ;  /* 0x00005410d4757816 */ /* 0x000fe400000000d3 */
[----:B------:R-:W-:Y:S02]  /*197f0*/  FSEL R198, R218, RZ, !P5 ;  /* 0x000000ffdac67208 */ /* 0x000fe40006800000 */
[----:B------:R-:W-:Y:S02]  /*19800*/  PLOP3.LUT P5, PT, P5, PT, PT, 0x8, 0x80 ;  /* 0x000000000080781c */ /* 0x000fe40002fae170 */
[----:B------:R-:W-:Y:S01]  /*19810*/  PRMT R116, R205, 0x5410, R207 ;  /* 0x00005410cd747816 */ /* 0x000fe200000000cf */
[----:B------:R-:W-:-:S05]  /*19820*/  @P1 FADD.FTZ R198, R119, R198 ;  /* 0x000000c677c61221 */ /* 0x000fca0000010000 */
[----:B------:R-:W-:-:S04]  /*19830*/  F2FP.BF16.F32.PACK_AB R119, RZ, R198 ;  /* 0x000000c6ff77723e */ /* 0x000fc800000010ff */
[----:B------:R-:W-:-:S07]  /*19840*/  PRMT R119, R213, 0x5410, R119 ;  /* 0x00005410d5777816 */ /* 0x000fce0000000077 */
.L_x_2641:
        /* <DEDUP_REMOVED lines=43> */
.L_x_2682:
[----:B------:R-:W-:Y:S01]  /*19b00*/  IMAD.MOV.U32 R205, RZ, RZ, R210 ;  /* 0x000000ffffcd7224 */ /* 0x000fe200078e00d2 */
[----:B------:R-:W-:-:S07]  /*19b10*/  IADD3 R206, PT, PT, R206, 0x20, RZ ;  /* 0x00000020cece7810 */ /* 0x000fce0007ffe0ff */
.L_x_2559:
[----:B------:R-:W-:Y:S05]  /*19b20*/  BSYNC.RECONVERGENT B1 ;  /* 0x0000000000017941 */ /* 0x000fea0003800200 */
.L_x_2558:
        /* <DEDUP_REMOVED lines=31> */
[--C-:B------:R-:W-:Y:S02]  /*19d20*/  @!P2 IMAD.MOV.U32 R210, RZ, RZ, R205.reuse ;  /* 0x000000ffffd2a224 */ /* 0x100fe400078e00cd */
[----:B------:R-:W-:Y:S02]  /*19d30*/  @P2 VIADD R134, R124, 0x1 ;  /* 0x000000017c862836 */ /* 0x000fe40000000000 */
[----:B------:R-:W-:Y:S01]  /*19d40*/  @P2 IMAD.MOV.U32 R210, RZ, RZ, R205 ;  /* 0x000000ffffd22224 */ /* 0x000fe200078e00cd */
[----:B------:R-:W-:Y:S06]  /*19d50*/  BRA `(.L_x_2687) ;  /* 0x0000000000e47947 */ /* 0x000fec0003800000 */
.L_x_2688:
        /* <DEDUP_REMOVED lines=13> */
.L_x_2690:
[----:B------:R-:W-:Y:S05]  /*19e30*/  BSYNC.RECONVERGENT B3 ;  /* 0x0000000000037941 */ /* 0x000fea0003800200 */
.L_x_2689:
        /* <DEDUP_REMOVED lines=43> */
.L_x_2687:
[----:B------:R-:W-:Y:S05]  /*1a0f0*/  BSYNC.RECONVERGENT B2 ;  /* 0x0000000000027941 */ /* 0x000fea0003800200 */
.L_x_2686:
[----:B------:R-:W1:Y:S01]  /*1a100*/  LDC R214, c[0x0][0x408] ;  /* 0x00010200ffd67b82 */ /* 0x000e620000000800 */
[----:B------:R-:W-:Y:S01]  /*1a110*/  HFMA2 R199, -RZ, RZ, 0.1171875, 0 ;  /* 0x2f800000ffc77431 */ /* 0x000fe200000001ff */
[----:B------:R-:W-:Y:S01]  /*1a120*/  I2FP.F32.U32 R124, R133 ;  /* 0x00000085007c7245 */ /* 0x000fe20000201000 */
[C---:B-----5:R-:W-:Y:S01]  /*1a130*/  IMAD.U32 R133, R116.reuse, 0x10000, RZ ;  /* 0x0001000074857824 */ /* 0x060fe200078e00ff */
[----:B------:R-:W-:Y:S01]  /*1a140*/  LOP3.LUT R127, R127, 0xffffffef, RZ, 0xc0, !PT ;  /* 0xffffffef7f7f7812 */ /* 0x000fe200078ec0ff */
[----:B------:R-:W-:Y:S01]  /*1a150*/  BSSY.RECONVERGENT B2, `(.L_x_2691) ;  /* 0x000004f000027945 */ /* 0x000fe20003800200 */
[----:B------:R-:W-:Y:S01]  /*1a160*/  PRMT R116, R116, 0x7632, R116 ;  /* 0x0000763274747816 */ /* 0x000fe20000000074 */
[----:B------:R-:W-:Y:S01]  /*1a170*/  IMAD.MOV.U32 R137, RZ, RZ, 0x2 ;  /* 0x00000002ff897424 */ /* 0x000fe200078e00ff */
[----:B------:R-:W2:Y:S01]  /*1a180*/  LDC R213, c[0x0][0x404] ;  /* 0x00010100ffd57b82 */ /* 0x000ea20000000800 */
[----:B------:R-:W-:Y:S01]  /*1a190*/  FFMA.FTZ R124, R124, R199, 1.1641532182693481445e-10 ;  /* 0x2f0000007c7c7423 */ /* 0x000fe200000100c7 */
[----:B-1----:R-:W-:-:S04]  /*1a1a0*/  FMUL.FTZ R133, R133, R214 ;  /* 0x000000d685857220 */ /* 0x002fc80000410000 */
[----:B--2---:R-:W-:Y:S01]  /*1a1b0*/  FSETP.GTU.FTZ.AND P2, PT, R124, R213, PT ;  /* 0x000000d57c00720b */ /* 0x004fe20003f5c000 */
[----:B------:R-:W-:-:S03]  /*1a1c0*/  IMAD.MOV.U32 R124, RZ, RZ, R2 ;  /* 0x000000ffff7c7224 */ /* 0x000fc600078e0002 */
        /* <DEDUP_REMOVED lines=13> */
.L_x_2693:
        /* <DEDUP_REMOVED lines=13> */
.L_x_2695:
[----:B------:R-:W-:Y:S05]  /*1a370*/  BSYNC.RECONVERGENT B3 ;  /* 0x0000000000037941 */ /* 0x000fea0003800200 */
.L_x_2694:
        /* <DEDUP_REMOVED lines=44> */
.L_x_2692:
[----:B------:R-:W-:Y:S05]  /*1a640*/  BSYNC.RECONVERGENT B2 ;  /* 0x0000000000027941 */ /* 0x000fea0003800200 */
.L_x_2691:
        /* <DEDUP_REMOVED lines=26> */
.L_x_2698:
        /* <DEDUP_REMOVED lines=13> */
.L_x_2700:
[----:B------:R-:W-:Y:S05]  /*1a8c0*/  BSYNC.RECONVERGENT B3 ;  /* 0x0000000000037941 */ /* 0x000fea0003800200 */
.L_x_2699:
        /* <DEDUP_REMOVED lines=44> */
.L_x_2697:
[----:B------:R-:W-:Y:S05]  /*1ab90*/  BSYNC.RECONVERGENT B2 ;  /* 0x0000000000027941 */ /* 0x000fea0003800200 */
.L_x_2696:
        /* <DEDUP_REMOVED lines=22> */
.L_x_2703:
        /* <DEDUP_REMOVED lines=13> */
.L_x_2705:
[----:B------:R-:W-:Y:S05]  /*1add0*/  BSYNC.RECONVERGENT B3 ;  /* 0x0000000000037941 */ /* 0x000fea0003800200 */
.L_x_2704:
        /* <DEDUP_REMOVED lines=44> */
.L_x_2702:
[----:B------:R-:W-:Y:S05]  /*1b0a0*/  BSYNC.RECONVERGENT B2 ;  /* 0x0000000000027941 */ /* 0x000fea0003800200 */
.L_x_2701:
[----:B------:R-:W-:Y:S01]  /*1b0b0*/  I2FP.F32.U32 R124, R136 ;  /* 0x00000088007c7245 */ /* 0x000fe20000201000 */
[----:B------:R-:W-:Y:S01]  /*1b0c0*/  BSSY.RECONVERGENT B2, `(.L_x_2706) ;  /* 0x0000054000027945 */ /* 0x000fe20003800200 */
[----:B------:R-:W-:-:S03]  /*1b0d0*/  PRMT R134, R48, 0x7632, R134 ;  /* 0x0000763230867816 */ /* 0x000fc60000000086 */
[----:B------:R-:W-:Y:S02]  /*1b0e0*/  FFMA.FTZ R124, R124, R199, 1.1641532182693481445e-10 ;  /* 0x2f0000007c7c7423 */ /* 0x000fe400000100c7 */
[----:B------:R-:W-:-:S03]  /*1b0f0*/  IMAD.U32 R135, R134, 0x10000, RZ ;  /* 0x0001000086877824 */ /* 0x000fc600078e00ff */
[----:B------:R-:W-:Y:S01]  /*1b100*/  FSETP.GTU.FTZ.AND P2, PT, R124, R213, PT ;  /* 0x000000d57c00720b */ /* 0x000fe20003f5c000 */
[----:B------:R-:W-:Y:S01]  /*1b110*/  FMUL.FTZ R135, R135, R214 ;  /* 0x000000d687877220 */ /* 0x000fe20000410000 */
[----:B------:R-:W-:Y:S02]  /*1b120*/  @P1 PRMT R124, R44, 0x7632, R124 ;  /* 0x000076322c7c1816 */ /* 0x000fe4000000007c */
[----:B------:R-:W-:Y:S02]  /*1b130*/  SEL R134, RZ, 0x1, P2 ;  /* 0x00000001ff867807 */ /* 0x000fe40001000000 */
[----:B------:R-:W-:Y:S01]  /*1b140*/  FSEL R135, R135, RZ, !P2 ;  /* 0x000000ff87877208 */ /* 0x000fe20005000000 */
[----:B0-----:R-:W-:Y:S01]  /*1b150*/  @P1 IMAD.U32 R155, R124, 0x10000, RZ ;  /* 0x000100007c9b1824 */ /* 0x001fe200078e00ff */
[----:B------:R-:W-:Y:S02]  /*1b160*/  ISETP.NE.AND P2, PT, R137, 0x1, PT ;  /* 0x000000018900780c */ /* 0x000fe40003f45270 */
        /* <DEDUP_REMOVED lines=15> */
.L_x_2708:
        /* <DEDUP_REMOVED lines=13> */
.L_x_2710:
[----:B------:R-:W-:Y:S05]  /*1b330*/  BSYNC.RECONVERGENT B3 ;  /* 0x0000000000037941 */ /* 0x000fea0003800200 */
.L_x_2709:
        /* <DEDUP_REMOVED lines=44> */
.L_x_2707:
[----:B------:R-:W-:Y:S05]  /*1b600*/  BSYNC.RECONVERGENT B2 ;  /* 0x0000000000027941 */ /* 0x000fea0003800200 */
.L_x_2706:
[----:B------:R-:W-:Y:S01]  /*1b610*/  I2FP.F32.U32 R116, R116 ;  /* 0x0000007400747245 */ /* 0x000fe20000201000 */
[----:B------:R-:W-:Y:S01]  /*1b620*/  IMAD.U32 R135, R117, 0x10000, RZ ;  /* 0x0001000075877824 */ /* 0x000fe200078e00ff */
[----:B------:R-:W-:Y:S01]  /*1b630*/  LOP3.LUT R127, R127, 0xfffffffb, RZ, 0xc0, !PT ;  /* 0xfffffffb7f7f7812 */ /* 0x000fe200078ec0ff */
        /* <DEDUP_REMOVED lines=20> */
.L_x_2713:
        /* <DEDUP_REMOVED lines=13> */
.L_x_2715:
[----:B------:R-:W-:Y:S05]  /*1b850*/  BSYNC.RECONVERGENT B3 ;  /* 0x0000000000037941 */ /* 0x000fea0003800200 */
.L_x_2714:
        /* <DEDUP_REMOVED lines=44> */
.L_x_2712:
[----:B------:R-:W-:Y:S05]  /*1bb20*/  BSYNC.RECONVERGENT B2 ;  /* 0x0000000000027941 */ /* 0x000fea0003800200 */
.L_x_2711:
        /* <DEDUP_REMOVED lines=8> */
[----:B------:R-:W-:Y:S01]  /*1bbb0*/  FSEL R124, R117, RZ, !P2 ;  /* 0x000000ff757c7208 */ /* 0x000fe20005000000 */
[----:B------:R-:W-:Y:S01]  /*1bbc0*/  IMAD.MOV.U32 R117, RZ, RZ, R2 ;  /* 0x000000ffff757224 */ /* 0x000fe200078e0002 */
        /* <DEDUP_REMOVED lines=16> */
.L_x_2718:
        /* <DEDUP_REMOVED lines=13> */
.L_x_2720:
[----:B------:R-:W-:Y:S05]  /*1bda0*/  BSYNC.RECONVERGENT B3 ;  /* 0x0000000000037941 */ /* 0x000fea0003800200 */
.L_x_2719:
        /* <DEDUP_REMOVED lines=44> */
.L_x_2717:
[----:B------:R-:W-:Y:S05]  /*1c070*/  BSYNC.RECONVERGENT B2 ;  /* 0x0000000000027941 */ /* 0x000fea0003800200 */
.L_x_2716:
        /* <DEDUP_REMOVED lines=22> */
.L_x_2723:
        /* <DEDUP_REMOVED lines=13> */
.L_x_2725:
[----:B------:R-:W-:Y:S05]  /*1c2b0*/  BSYNC.RECONVERGENT B3 ;  /* 0x0000000000037941 */ /* 0x000fea0003800200 */
.L_x_2724:
        /* <DEDUP_REMOVED lines=44> */
.L_x_2722:
[----:B------:R-:W-:Y:S05]  /*1c580*/  BSYNC.RECONVERGENT B2 ;  /* 0x0000000000027941 */ /* 0x000fea0003800200 */
.L_x_2721:
[----:B------:R-:W-:Y:S01]  /*1c590*/  I2FP.F32.U32 R116, R124 ;  /* 0x0000007c00747245 */ /* 0x000fe20000201000 */
[----:B------:R-:W-:Y:S01]  /*1c5a0*/  BSSY.RECONVERGENT B2, `(.L_x_2726) ;  /* 0x0000054000027945 */ /* 0x000fe20003800200 */
[----:B------:R-:W-:Y:S02]  /*1c5b0*/  PRMT R117, R49, 0x7632, R117 ;  /* 0x0000763231757816 */ /* 0x000fe40000000075 */
[----:B------:R-:W-:Y:S01]  /*1c5c0*/  MOV R139, 0x2 ;  /* 0x00000002008b7802 */ /* 0x000fe20000000f00 */
[----:B------:R-:W-:Y:S02]  /*1c5d0*/  FFMA.FTZ R116, R116, R199, 1.1641532182693481445e-10 ;  /* 0x2f00000074747423 */ /* 0x000fe400000100c7 */
[----:B------:R-:W-:-:S03]  /*1c5e0*/  IMAD.U32 R117, R117, 0x10000, RZ ;  /* 0x0001000075757824 */ /* 0x000fc600078e00ff */
[----:B------:R-:W-:Y:S01]  /*1c5f0*/  FSETP.GTU.FTZ.AND P2, PT, R116, R213, PT ;  /* 0x000000d57400720b */ /* 0x000fe20003f5c000 */
[----:B------:R-:W-:Y:S01]  /*1c600*/  FMUL.FTZ R117, R117, R214 ;  /* 0x000000d675757220 */ /* 0x000fe20000410000 */
[----:B------:R-:W-:Y:S02]  /*1c610*/  @P1 PRMT R116, R45, 0x7632, R116 ;  /* 0x000076322d741816 */ /* 0x000fe40000000074 */
[----:B------:R-:W-:Y:S02]  /*1c620*/  SEL R136, RZ, 0x1, P2 ;  /* 0x00000001ff887807 */ /* 0x000fe40001000000 */
[----:B------:R-:W-:Y:S01]  /*1c630*/  FSEL R137, R117, RZ, !P2 ;  /* 0x000000ff75897208 */ /* 0x000fe20005000000 */
[----:B------:R-:W-:Y:S01]  /*1c640*/  @P1 IMAD.U32 R117, R116, 0x10000, RZ ;  /* 0x0001000074751824 */ /* 0x000fe200078e00ff */
[----:B------:R-:W-:-:S03]  /*1c650*/  ISETP.NE.AND P2, PT, R138, 0x1, PT ;  /* 0x000000018a00780c */ /* 0x000fc60003f45270 */
        /* <DEDUP_REMOVED lines=14> */
.L_x_2728:
        /* <DEDUP_REMOVED lines=13> */
.L_x_2730:
[----:B------:R-:W-:Y:S05]  /*1c810*/  BSYNC.RECONVERGENT B3 ;  /* 0x0000000000037941 */ /* 0x000fea0003800200 */
.L_x_2729:
        /* <DEDUP_REMOVED lines=44> */
.L_x_2727:
[----:B------:R-:W-:Y:S05]  /*1cae0*/  BSYNC.RECONVERGENT B2 ;  /* 0x0000000000027941 */ /* 0x000fea0003800200 */
.L_x_2726:
        /* <DEDUP_REMOVED lines=21> */
.L_x_2733:
        /* <DEDUP_REMOVED lines=13> */
.L_x_2735:
[----:B------:R-:W-:Y:S05]  /*1cd10*/  BSYNC.RECONVERGENT B3 ;  /* 0x0000000000037941 */ /* 0x000fea0003800200 */
.L_x_2734:
        /* <DEDUP_REMOVED lines=44> */
.L_x_2732:
[----:B------:R-:W-:Y:S05]  /*1cfe0*/  BSYNC.RECONVERGENT B2 ;  /* 0x0000000000027941 */ /* 0x000fea0003800200 */
.L_x_2731:
[----:B------:R-:W-:Y:S01]  /*1cff0*/  I2FP.F32.U32 R116, R124 ;  /* 0x0000007c00747245 */ /* 0x000fe20000201000 */
[----:B------:R-:W-:Y:S01]  /*1d000*/  IMAD.U32 R117, R50, 0x10000, RZ ;  /* 0x0001000032757824 */ /* 0x000fe200078e00ff */
[----:B------:R-:W-:Y:S01]  /*1d010*/  @P1 SHF.L.U32 R138, R46, 0x10, RZ ;  /* 0x000000102e8a1819 */ /* 0x000fe200000006ff */
[----:B------:R-:W-:Y:S02]  /*1d020*/  BSSY.RECONVERGENT B2, `(.L_x_2736) ;  /* 0x0000051000027945 */ /* 0x000fe40003800200 */
        /* <DEDUP_REMOVED lines=10> */
[----:B------:R-:W-:Y:S01]  /*1d0d0*/  PRMT R137, R116, 0x7610, R137 ;  /* 0x0000761074897816 */ /* 0x000fe20000000089 */
[----:B------:R-:W-:-:S03]  /*1d0e0*/  IMAD.MOV.U32 R138, RZ, RZ, 0x2 ;  /* 0x00000002ff8a7424 */ /* 0x000fc600078e00ff */
        /* <DEDUP_REMOVED lines=10> */
.L_x_2738:
        /* <DEDUP_REMOVED lines=13> */
.L_x_2740:
[----:B------:R-:W-:Y:S05]  /*1d260*/  BSYNC.RECONVERGENT B3 ;  /* 0x0000000000037941 */ /* 0x000fea0003800200 */
.L_x_2739:
        /* <DEDUP_REMOVED lines=44> */
.L_x_2737:
[----:B------:R-:W-:Y:S05]  /*1d530*/  BSYNC.RECONVERGENT B2 ;  /* 0x0000000000027941 */ /* 0x000fea0003800200 */
.L_x_2736:
        /* <DEDUP_REMOVED lines=20> */
.L_x_2743:
        /* <DEDUP_REMOVED lines=13> */
.L_x_2745:
[----:B------:R-:W-:Y:S05]  /*1d750*/  BSYNC.RECONVERGENT B3 ;  /* 0x0000000000037941 */ /* 0x000fea0003800200 */
.L_x_2744:
        /* <DEDUP_REMOVED lines=44> */
.L_x_2742:
[----:B------:R-:W-:Y:S05]  /*1da20*/  BSYNC.RECONVERGENT B2 ;  /* 0x0000000000027941 */ /* 0x000fea0003800200 */
.L_x_2741:
        /* <DEDUP_REMOVED lines=27> */
.L_x_2748:
        /* <DEDUP_REMOVED lines=13> */
.L_x_2750:
[----:B------:R-:W-:Y:S05]  /*1dcb0*/  BSYNC.RECONVERGENT B3 ;  /* 0x0000000000037941 */ /* 0x000fea0003800200 */
.L_x_2749:
        /* <DEDUP_REMOVED lines=44> */
.L_x_2747:
[----:B------:R-:W-:Y:S05]  /*1df80*/  BSYNC.RECONVERGENT B2 ;  /* 0x0000000000027941 */ /* 0x000fea0003800200 */
.L_x_2746:
        /* <DEDUP_REMOVED lines=21> */
.L_x_2753:
        /* <DEDUP_REMOVED lines=13> */
.L_x_2755:
[----:B------:R-:W-:Y:S05]  /*1e1b0*/  BSYNC.RECONVERGENT B3 ;  /* 0x0000000000037941 */ /* 0x000fea0003800200 */
.L_x_2754:
        /* <DEDUP_REMOVED lines=35> */
[----:B------:R-:W-:Y:S01]  /*1e3f0*/  IMAD.MOV.U32 R119, RZ, RZ, RZ ;  /* 0x000000ffff777224 */ /* 0x000fe200078e00ff */
[----:B------:R-:W-:Y:S01]  /*1e400*/  LOP3.LUT R116, R116, UR25, R209, 0x96, !PT ;  /* 0x0000001974747c12 */ /* 0x000fe2000f8e96d1 */
[----:B------:R-:W-:-:S04]  /*1e410*/  IMAD.WIDE.U32 R124, R124, -0x326172a9, RZ ;  /* 0xcd9e8d577c7c7825 */ /* 0x000fc800078e00ff */
[----:B------:R-:W-:Y:S01]  /*1e420*/  IMAD.WIDE.U32 R116, R116, -0x2daee0ad, RZ ;  /* 0xd2511f5374747825 */ /* 0x000fe200078e00ff */
[----:B------:R-:W-:-:S03]  /*1e430*/  LOP3.LUT R125, R208, UR27, R125, 0x96, !PT ;  /* 0x0000001bd07d7c12 */ /* 0x000fc6000f8e967d */
[----:B------:R-:W-:Y:S01]  /*1e440*/  IMAD.MOV.U32 R2, RZ, RZ, R124 ;  /* 0x000000ffff027224 */ /* 0x000fe200078e007c */
[----:B------:R-:W-:Y:S02]  /*1e450*/  LOP3.LUT R126, R118, UR28, R117, 0x96, !PT ;  /* 0x0000001c767e7c12 */ /* 0x000fe4000f8e9675 */
[----:B------:R-:W-:Y:S01]  /*1e460*/  MOV R118, R210 ;  /* 0x000000d200767202 */ /* 0x000fe20000000f00 */
[----:B------:R-:W-:-:S07]  /*1e470*/  IMAD.MOV.U32 R210, RZ, RZ, R116 ;  /* 0x000000ffffd27224 */ /* 0x000fce00078e0074 */
.L_x_2752:
[----:B------:R-:W-:Y:S05]  /*1e480*/  BSYNC.RECONVERGENT B2 ;  /* 0x0000000000027941 */ /* 0x000fea0003800200 */
.L_x_2751:
        /* <DEDUP_REMOVED lines=26> */
.L_x_2758:
        /* <DEDUP_REMOVED lines=13> */
.L_x_2760:
[----:B------:R-:W-:Y:S05]  /*1e700*/  BSYNC.RECONVERGENT B3 ;  /* 0x0000000000037941 */ /* 0x000fea0003800200 */
.L_x_2759:
        /* <DEDUP_REMOVED lines=44> */
.L_x_2757:
[----:B------:R-:W-:Y:S05]  /*1e9d0*/  BSYNC.RECONVERGENT B2 ;  /* 0x0000000000027941 */ /* 0x000fea0003800200 */
.L_x_2756:
        /* <DEDUP_REMOVED lines=20> */
.L_x_2763:
        /* <DEDUP_REMOVED lines=15> */
.L_x_2765:
[----:B------:R-:W-:Y:S05]  /*1ec10*/  BSYNC.RECONVERGENT B3 ;  /* 0x0000000000037941 */ /* 0x000fea0003800200 */
.L_x_2764:
        /* <DEDUP_REMOVED lines=44> */
.L_x_2762:
[----:B------:R-:W-:Y:S05]  /*1eee0*/  BSYNC.RECONVERGENT B2 ;  /* 0x0000000000027941 */ /* 0x000fea0003800200 */
.L_x_2761:
[----:B------:R-:W-:Y:S02]  /*1eef0*/  I2FP.F32.U32 R116, R117 ;  /* 0x0000007500747245 */ /* 0x000fe40000201000 */
[----:B------:R-:W-:Y:S02]  /*1ef00*/  PRMT R117, R51, 0x7632, R117 ;  /* 0x0000763233757816 */ /* 0x000fe40000000075 */
[----:B------:R-:W-:Y:S01]  /*1ef10*/  @P1 PRMT R118, R47, 0x7632, R118 ;  /* 0x000076322f761816 */ /* 0x000fe20000000076 */
[----:B------:R-:W-:Y:S02]  /*1ef20*/  FFMA.FTZ R116, R116, R199, 1.1641532182693481445e-10 ;  /* 0x2f00000074747423 */ /* 0x000fe400000100c7 */
[----:B------:R-:W-:Y:S02]  /*1ef30*/  IMAD.U32 R117, R117, 0x10000, RZ ;  /* 0x0001000075757824 */ /* 0x000fe400078e00ff */
[----:B------:R-:W-:Y:S01]  /*1ef40*/  @P1 IMAD.U32 R118, R118, 0x10000, RZ ;  /* 0x0001000076761824 */ /* 0x000fe200078e00ff */
[----:B------:R-:W-:Y:S01]  /*1ef50*/  FSETP.GTU.FTZ.AND P6, PT, R116, R213, PT ;  /* 0x000000d57400720b */ /* 0x000fe20003fdc000 */
[----:B------:R-:W-:-:S05]  /*1ef60*/  FMUL.FTZ R117, R117, R214 ;  /* 0x000000d675757220 */ /* 0x000fca0000410000 */
[----:B------:R-:W-:Y:S02]  /*1ef70*/  FSEL R116, R117, RZ, !P6 ;  /* 0x000000ff75747208 */ /* 0x000fe40007000000 */
[----:B------:R-:W-:-:S03]  /*1ef80*/  PRMT R117, R212, 0x5410, R140 ;  /* 0x00005410d4757816 */ /* 0x000fc6000000008c */
[----:B------:R-:W-:Y:S01]  /*1ef90*/  FADD.FTZ R217, R217, R116 ;  /* 0x00000074d9d97221 */ /* 0x000fe20000010000 */
[----:B------:R-:W-:-:S03]  /*1efa0*/  SEL R116, RZ, 0x1, P6 ;  /* 0x00000001ff747807 */ /* 0x000fc60003000000 */
[----:B------:R-:W-:Y:S01]  /*1efb0*/  @P1 FADD.FTZ R199, R217, R118 ;  /* 0x00000076d9c71221 */ /* 0x000fe20000010000 */
[----:B------:R-:W-:Y:S01]  /*1efc0*/  @!P1 IMAD.MOV.U32 R199, RZ, RZ, R217 ;  /* 0x000000ffffc79224 */ /* 0x000fe200078e00d9 */
[----:B------:R-:W-:Y:S02]  /*1efd0*/  PRMT R140, R116, 0x7610, R140 ;  /* 0x00007610748c7816 */ /* 0x000fe4000000008c */
[----:B------:R-:W-:Y:S02]  /*1efe0*/  PRMT R118, R216, 0x5410, R215 ;  /* 0x00005410d8767816 */ /* 0x000fe400000000d7 */
[----:B------:R-:W-:Y:S02]  /*1eff0*/  F2FP.BF16.F32.PACK_AB R119, RZ, R199 ;  /* 0x000000c7ff77723e */ /* 0x000fe400000010ff */
[----:B------:R-:W-:Y:S02]  /*1f000*/  PRMT R116, R205, 0x5410, R207 ;  /* 0x00005410cd747816 */ /* 0x000fe400000000cf */
[----:B------:R-:W-:Y:S01]  /*1f010*/  PRMT R119, R211, 0x5410, R119 ;  /* 0x00005410d3777816 */ /* 0x000fe20000000077 */
[----:B------:R-:W-:Y:S06]  /*1f020*/  BRA `(.L_x_2766) ;  /* 0x0000002800a47947 */ /* 0x000fec0003800000 */
.L_x_2685:
[----:B------:R-:W-:Y:S01]  /*1f030*/  ISETP.NE.AND P2, PT, R124, 0x1, PT ;  /* 0x000000017c00780c */ /* 0x000fe20003f45270 */
[----:B------:R-:W-:Y:S01]  /*1f040*/  BSSY.RECONVERGENT B2, `(.L_x_2767) ;  /* 0x0000048000027945 */ /* 0x000fe20003800200 */
[----:B0-----:R-:W-:Y:S01]  /*1f050*/  MOV R155, 0x2 ;  /* 0x00000002009b7802 */ /* 0x001fe20000000f00 */
[----:B------:R-:W-:Y:S02]  /*1f060*/  IMAD.MOV.U32 R143, RZ, RZ, R2 ;  /* 0x000000ffff8f7224 */ /* 0x000fe400078e0002 */
[----:B------:R-:W-:-:S08]  /*1f070*/  IMAD.MOV.U32 R210, RZ, RZ, R205 ;  /* 0x000000ffffd27224 */ /* 0x000fd000078e00cd */
        /* <DEDUP_REMOVED lines=11> */
.L_x_2769:
        /* <DEDUP_REMOVED lines=13> */
.L_x_2771:
[----:B------:R-:W-:Y:S05]  /*1f200*/  BSYNC.RECONVERGENT B3 ;  /* 0x0000000000037941 */ /* 0x000fea0003800200 */
.L_x_2770:
        /* <DEDUP_REMOVED lines=42> */
[----:B------:R-:W-:-:S07]  /*1f4b0*/  LOP3.LUT R126, R124, UR28, R211, 0x96, !PT ;  /* 0x0000001c7c7e7c12 */ /* 0x000fce000f8e96d3 */
.L_x_2768:
[----:B------:R-:W-:Y:S05]  /*1f4c0*/  BSYNC.RECONVERGENT B2 ;  /* 0x0000000000027941 */ /* 0x000fea0003800200 */
.L_x_2767:
[----:B------:R-:W0:Y:S01]  /*1f4d0*/  LDC R215, c[0x0][0x408] ;  /* 0x00010200ffd77b82 */ /* 0x000e220000000800 */
[----:B------:R-:W-:Y:S01]  /*1f4e0*/  I2FP.F32.U32 R124, R143 ;  /* 0x0000008f007c7245 */ /* 0x000fe20000201000 */
[----:B------:R-:W-:Y:S01]  /*1f4f0*/  IMAD.MOV.U32 R199, RZ, RZ, 0x2f800000 ;  /* 0x2f800000ffc77424 */ /* 0x000fe200078e00ff */
[----:B-----5:R-:W-:Y:S01]  /*1f500*/  SHF.L.U32 R154, R116, 0x10, RZ ;  /* 0x00000010749a7819 */ /* 0x020fe200000006ff */
[----:B------:R-:W-:Y:S01]  /*1f510*/  BSSY.RECONVERGENT B2, `(.L_x_2772) ;  /* 0x0000053000027945 */ /* 0x000fe20003800200 */
[----:B------:R-:W-:Y:S01]  /*1f520*/  LOP3.LUT R127, R127, 0xffffffef, RZ, 0xc0, !PT ;  /* 0xffffffef7f7f7812 */ /* 0x000fe200078ec0ff */
[----:B------:R-:W-:Y:S01]  /*1f530*/  FFMA.FTZ R143, R124, R199, 1.1641532182693481445e-10 ;  /* 0x2f0000007c8f7423 */ /* 0x000fe200000100c7 */
[----:B------:R-:W-:Y:S01]  /*1f540*/  @P1 IMAD.U32 R124, R44, 0x10000, RZ ;  /* 0x000100002c7c1824 */ /* 0x000fe200078e00ff */
[----:B------:R-:W1:Y:S01]  /*1f550*/  LDC R214, c[0x0][0x404] ;  /* 0x00010100ffd67b82 */ /* 0x000e620000000800 */
[----:B------:R-:W-:Y:S01]  /*1f560*/  PRMT R116, R116, 0x7632, R116 ;  /* 0x0000763274747816 */ /* 0x000fe20000000074 */
[----:B------:R-:W-:-:S02]  /*1f570*/  IMAD.MOV.U32 R170, RZ, RZ, 0x2 ;  /* 0x00000002ffaa7424 */ /* 0x000fc400078e00ff */
[----:B0-----:R-:W-:Y:S01]  /*1f580*/  FMUL.FTZ R154, R154, R215 ;  /* 0x000000d79a9a7220 */ /* 0x001fe20000410000 */
[----:B-1----:R-:W-:-:S04]  /*1f590*/  FSETP.GTU.FTZ.AND P2, PT, R143, R214, PT ;  /* 0x000000d68f00720b */ /* 0x002fc80003f5c000 */
        /* <DEDUP_REMOVED lines=16> */
.L_x_2774:
        /* <DEDUP_REMOVED lines=13> */
.L_x_2776:
[----:B------:R-:W-:Y:S05]  /*1f770*/  BSYNC.RECONVERGENT B3 ;  /* 0x0000000000037941 */ /* 0x000fea0003800200 */
.L_x_2775:
        /* <DEDUP_REMOVED lines=44> */
.L_x_2773:
[----:B------:R-:W-:Y:S05]  /*1fa40*/  BSYNC.RECONVERGENT B2 ;  /* 0x0000000000027941 */ /* 0x000fea0003800200 */
.L_x_2772:
        /* <DEDUP_REMOVED lines=9> */
[----:B------:R-:W-:-:S04]  /*1fae0*/  FSETP.GTU.FTZ.AND P2, PT, R155, R214, PT ;  /* 0x000000d69b00720b */ /* 0x000fc80003f5c000 */
[----:B------:R-:W-:Y:S01]  /*1faf0*/  FSEL R155, R116, RZ, !P2 ;  /* 0x000000ff749b7208 */ /* 0x000fe20005000000 */
[----:B------:R-:W-:Y:S01]  /*1fb00*/  IMAD.MOV.U32 R116, RZ, RZ, R2 ;  /* 0x000000ffff747224 */ /* 0x000fe200078e0002 */
        /* <DEDUP_REMOVED lines=14> */
.L_x_2779:
        /* <DEDUP_REMOVED lines=13> */
.L_x_2781:
[----:B------:R-:W-:Y:S05]  /*1fcc0*/  BSYNC.RECONVERGENT B3 ;  /* 0x0000000000037941 */ /* 0x000fea0003800200 */
.L_x_2780:
        /* <DEDUP_REMOVED lines=43> */
[----:B------:R-:W-:-:S07]  /*1ff80*/  MOV R210, R170 ;  /* 0x000000aa00d27202 */ /* 0x000fce0000000f00 */
.L_x_2778:
[----:B------:R-:W-:Y:S05]  /*1ff90*/  BSYNC.RECONVERGENT B2 ;  /* 0x0000000000027941 */ /* 0x000fea0003800200 */
.L_x_2777:
        /* <DEDUP_REMOVED lines=26> */
.L_x_2784:
        /* <DEDUP_REMOVED lines=13> */
.L_x_2786:
[----:B------:R-:W-:Y:S05]  /*20210*/  BSYNC.RECONVERGENT B3 ;  /* 0x0000000000037941 */ /* 0x000fea0003800200 */
.L_x_2785:
        /* <DEDUP_REMOVED lines=44> */
.L_x_2783:
[----:B------:R-:W-:Y:S05]  /*204e0*/  BSYNC.RECONVERGENT B2 ;  /* 0x0000000000027941 */ /* 0x000fea0003800200 */
.L_x_2782:
[----:B------:R-:W-:Y:S01]  /*204f0*/  I2FP.F32.U32 R116, R117 ;  /* 0x0000007500747245 */ /* 0x000fe20000201000 */
[----:B------:R-:W-:Y:S01]  /*20500*/  IMAD.U32 R208, R208, 0x10000, RZ ;  /* 0x00010000d0d07824 */ /* 0x000fe200078e00ff */
[----:B------:R-:W-:Y:S01]  /*20510*/  @P1 PRMT R124, R45, 0x7632, R124 ;  /* 0x000076322d7c1816 */ /* 0x000fe2000000007c */
[----:B------:R-:W-:Y:S01]  /*20520*/  BSSY.RECONVERGENT B2, `(.L_x_2787) ;  /* 0x0000051000027945 */ /* 0x000fe20003800200 */
[----:B------:R-:W-:Y:S01]  /*20530*/  LOP3.LUT R127, R127, 0xfffffffd, RZ, 0xc0, !PT ;  /* 0xfffffffd7f7f7812 */ /* 0x000fe200078ec0ff */
[----:B------:R-:W-:Y:S01]  /*20540*/  FFMA.FTZ R117, R116, R199, 1.1641532182693481445e-10 ;  /* 0x2f00000074757423 */ /* 0x000fe200000100c7 */
[----:B------:R-:W-:Y:S01]  /*20550*/  FMUL.FTZ R208, R208, R215 ;  /* 0x000000d7d0d07220 */ /* 0x000fe20000410000 */
[----:B------:R-:W-:Y:S02]  /*20560*/  @P1 IMAD.U32 R171, R124, 0x10000, RZ ;  /* 0x000100007cab1824 */ /* 0x000fe400078e00ff */
[----:B------:R-:W-:Y:S01]  /*20570*/  IMAD.MOV.U32 R186, RZ, RZ, 0x2 ;  /* 0x00000002ffba7424 */ /* 0x000fe200078e00ff */
[----:B------:R-:W-:-:S02]  /*20580*/  FSETP.GTU.FTZ.AND P2, PT, R117, R214, PT ;  /* 0x000000d67500720b */ /* 0x000fc40003f5c000 */
[----:B------:R-:W-:Y:S02]  /*20590*/  MOV R117, R2 ;  /* 0x0000000200757202 */ /* 0x000fe40000000f00 */
        /* <DEDUP_REMOVED lines=15> */
.L_x_2789:
        /* <DEDUP_REMOVED lines=13> */
.L_x_2791:
[----:B------:R-:W-:Y:S05]  /*20760*/  BSYNC.RECONVERGENT B3 ;  /* 0x0000000000037941 */ /* 0x000fea0003800200 */
.L_x_2790:
        /* <DEDUP_REMOVED lines=44> */
.L_x_2788:
[----:B------:R-:W-:Y:S05]  /*20a30*/  BSYNC.RECONVERGENT B2 ;  /* 0x0000000000027941 */ /* 0x000fea0003800200 */
.L_x_2787:
        /* <DEDUP_REMOVED lines=24> */
.L_x_2794:
        /* <DEDUP_REMOVED lines=13> */
.L_x_2796:
[----:B------:R-:W-:Y:S05]  /*20c90*/  BSYNC.RECONVERGENT B3 ;  /* 0x0000000000037941 */ /* 0x000fea0003800200 */
.L_x_2795:
        /* <DEDUP_REMOVED lines=44> */
.L_x_2793:
[----:B------:R-:W-:Y:S05]  /*20f60*/  BSYNC.RECONVERGENT B2 ;  /* 0x0000000000027941 */ /* 0x000fea0003800200 */
.L_x_2792:
[----:B------:R-:W-:Y:S01]  /*20f70*/  I2FP.F32.U32 R116, R117 ;  /* 0x0000007500747245 */ /* 0x000fe20000201000 */
[----:B------:R-:W-:Y:S01]  /*20f80*/  IMAD.U32 R118, R118, 0x10000, RZ ;  /* 0x0001000076767824 */ /* 0x000fe200078e00ff */
[----:B------:R-:W-:Y:S01]  /*20f90*/  ISETP.NE.AND P4, PT, R208, 0x1, PT ;  /* 0x00000001d000780c */ /* 0x000fe20003f85270 */
[----:B------:R-:W-:Y:S01]  /*20fa0*/  BSSY.RECONVERGENT B2, `(.L_x_2797) ;  /* 0x000004f000027945 */ /* 0x000fe20003800200 */
[----:B------:R-:W-:Y:S01]  /*20fb0*/  @P1 PRMT R124, R46, 0x7632, R124 ;  /* 0x000076322e7c1816 */ /* 0x000fe2000000007c */
[----:B------:R-:W-:Y:S01]  /*20fc0*/  FFMA.FTZ R117, R116, R199, 1.1641532182693481445e-10 ;  /* 0x2f00000074757423 */ /* 0x000fe200000100c7 */
[----:B------:R-:W-:Y:S01]  /*20fd0*/  FMUL.FTZ R118, R118, R215 ;  /* 0x000000d776767220 */ /* 0x000fe20000410000 */
[----:B------:R-:W-:Y:S01]  /*20fe0*/  IMAD.MOV.U32 R209, RZ, RZ, 0x2 ;  /* 0x00000002ffd17424 */ /* 0x000fe200078e00ff */
[----:B------:R-:W-:Y:S02]  /*20ff0*/  @P1 SHF.L.U32 R187, R124, 0x10, RZ ;  /* 0x000000107cbb1819 */ /* 0x000fe400000006ff */
        /* <DEDUP_REMOVED lines=15> */
.L_x_2799:
        /* <DEDUP_REMOVED lines=13> */
.L_x_2801:
[----:B------:R-:W-:Y:S05]  /*211c0*/  BSYNC.RECONVERGENT B3 ;  /* 0x0000000000037941 */ /* 0x000fea0003800200 */
.L_x_2800:
        /* <DEDUP_REMOVED lines=44> */
.L_x_2798:
[----:B------:R-:W-:Y:S05]  /*21490*/  BSYNC.RECONVERGENT B2 ;  /* 0x0000000000027941 */ /* 0x000fea0003800200 */
.L_x_2797:
        /* <DEDUP_REMOVED lines=24> */
.L_x_2804:
        /* <DEDUP_REMOVED lines=13> */
.L_x_2806:
[----:B------:R-:W-:Y:S05]  /*216f0*/  BSYNC.RECONVERGENT B3 ;  /* 0x0000000000037941 */ /* 0x000fea0003800200 */
.L_x_2805:
        /* <DEDUP_REMOVED lines=44> */
.L_x_2803:
[----:B------:R-:W-:Y:S05]  /*219c0*/  BSYNC.RECONVERGENT B2 ;  /* 0x0000000000027941 */ /* 0x000fea0003800200 */
.L_x_2802:
[----:B------:R-:W-:Y:S01]  /*219d0*/  I2FP.F32.U32 R116, R117 ;  /* 0x0000007500747245 */ /* 0x000fe20000201000 */
[----:B------:R-:W-:Y:S01]  /*219e0*/  IMAD.U32 R218, R218, 0x10000, RZ ;  /* 0x00010000dada7824 */ /* 0x000fe200078e00ff */
[----:B------:R-:W-:Y:S02]  /*219f0*/  @P1 PRMT R117, R47, 0x7632, R117 ;  /* 0x000076322f751816 */ /* 0x000fe40000000075 */
[----:B------:R-:W-:Y:S01]  /*21a00*/  PRMT R118, R217, 0x5410, R216 ;  /* 0x00005410d9767816 */ /* 0x000fe200000000d8 */
[----:B------:R-:W-:Y:S01]  /*21a10*/  FFMA.FTZ R199, R116, R199, 1.1641532182693481445e-10 ;  /* 0x2f00000074c77423 */ /* 0x000fe200000100c7 */
[----:B------:R-:W-:Y:S01]  /*21a20*/  FMUL.FTZ R218, R218, R215 ;  /* 0x000000d7dada7220 */ /* 0x000fe20000410000 */
[----:B------:R-:W-:Y:S01]  /*21a30*/  @P1 IMAD.U32 R116, R117, 0x10000, RZ ;  /* 0x0001000075741824 */ /* 0x000fe200078e00ff */
        /* <DEDUP_REMOVED lines=8> */
.L_x_2766:
        /* <DEDUP_REMOVED lines=10> */
[----:B------:R-:W-:Y:S02]  /*21b60*/  LOP3.LUT P1, RZ, R127, 0x10, RZ, 0xc0, !PT ;  /* 0x000000107fff7812 */ /* 0x000fe4000782c0ff */
[----:B------:R-:W-:Y:S02]  /*21b70*/  SEL R216, RZ, 0x100, !P3 ;  /* 0x00000100ffd87807 */ /* 0x000fe40005800000 */
[----:B------:R-:W-:Y:S02]  /*21b80*/  LOP3.LUT R205, R205, R207, R214, 0xfe, !PT ;  /* 0x000000cfcdcd7212 */ /* 0x000fe400078efed6 */
[----:B------:R-:W-:Y:S01]  /*21b90*/  SEL R215, RZ, 0x1, !P2 ;  /* 0x00000001ffd77807 */ /* 0x000fe20005000000 */
[----:B0-----:R-:W-:Y:S01]  /*21ba0*/  IMAD.WIDE.U32 R212, R206, 0x10, R212 ;  /* 0x00000010ced47825 */ /* 0x001fe200078e00d4 */
[----:B------:R-:W-:-:S02]  /*21bb0*/  LOP3.LUT R216, R216, R217, R211, 0xfe, !PT ;  /* 0x000000d9d8d87212 */ /* 0x000fc400078efed3 */
        /* <DEDUP_REMOVED lines=27> */
.L_x_2807:
[----:B------:R-:W-:Y:S01]  /*21d70*/  MOV R205, R210 ;  /* 0x000000d200cd7202 */ /* 0x000fe20000000f00 */
[----:B------:R-:W-:-:S07]  /*21d80*/  VIADD R206, R206, 0x20 ;  /* 0x00000020cece7836 */ /* 0x000fce0000000000 */
.L_x_2684:
[----:B------:R-:W-:Y:S05]  /*21d90*/  BSYNC.RECONVERGENT B1 ;  /* 0x0000000000017941 */ /* 0x000fea0003800200 */
.L_x_2683:
        /* <DEDUP_REMOVED lines=35> */
.L_x_2813:
        /* <DEDUP_REMOVED lines=13> */
.L_x_2815:
[----:B------:R-:W-:Y:S05]  /*220a0*/  BSYNC.RECONVERGENT B3 ;  /* 0x0000000000037941 */ /* 0x000fea0003800200 */
.L_x_2814:
        /* <DEDUP_REMOVED lines=43> */
.L_x_2812:
[----:B------:R-:W-:Y:S05]  /*22360*/  BSYNC.RECONVERGENT B2 ;  /* 0x0000000000027941 */ /* 0x000fea0003800200 */
.L_x_2811:
        /* <DEDUP_REMOVED lines=9> */
[----:B------:R-:W-:Y:S01]  /*22400*/  IMAD.MOV.U32 R138, RZ, RZ, 0x2 ;  /* 0x00000002ff8a7424 */ /* 0x000fe200078e00ff */
[----:B------:R-:W-:Y:S01]  /*22410*/  MOV R136, R2 ;  /* 0x0000000200887202 */ /* 0x000fe20000000f00 */
[----:B-1----:R-:W-:Y:S01]  /*22420*/  FMUL.FTZ R133, R135, R214 ;  /* 0x000000d687857220 */ /* 0x002fe20000410000 */
[----:B--2---:R-:W-:-:S04]  /*22430*/  FSETP.GTU.FTZ.AND P2, PT, R124, R213, PT ;  /* 0x000000d57c00720b */ /* 0x004fc80003f5c000 */
        /* <DEDUP_REMOVED lines=13> */
.L_x_2818:
        /* <DEDUP_REMOVED lines=13> */
.L_x_2820:
[----:B------:R-:W-:Y:S05]  /*225e0*/  BSYNC.RECONVERGENT B3 ;  /* 0x0000000000037941 */ /* 0x000fea0003800200 */
.L_x_2819:
        /* <DEDUP_REMOVED lines=40> */
[----:B------:R-:W-:Y:S01]  /*22870*/  IMAD.MOV.U32 R136, RZ, RZ, R210 ;  /* 0x000000ffff887224 */ /* 0x000fe200078e00d2 */
[----:B------:R-:W-:Y:S01]  /*22880*/  LOP3.LUT R126, R124, UR28, R135, 0x96, !PT ;  /* 0x0000001c7c7e7c12 */ /* 0x000fe2000f8e9687 */
[----:B------:R-:W-:Y:S02]  /*22890*/  IMAD.MOV.U32 R210, RZ, RZ, R134 ;  /* 0x000000ffffd27224 */ /* 0x000fe400078e0086 */
[----:B------:R-:W-:-:S07]  /*228a0*/  IMAD.MOV.U32 R138, RZ, RZ, RZ ;  /* 0x000000ffff8a7224 */ /* 0x000fce00078e00ff */
.L_x_2817:
[----:B------:R-:W-:Y:S05]  /*228b0*/  BSYNC.RECONVERGENT B2 ;  /* 0x0000000000027941 */ /* 0x000fea0003800200 */
.L_x_2816:
[----:B------:R-:W-:Y:S01]  /*228c0*/  I2FP.F32.U32 R135, R136 ;  /* 0x0000008800877245 */ /* 0x000fe20000201000 */
[----:B------:R-:W-:Y:S01]  /*228d0*/  @P1 IMAD.U32 R144, R44, 0x10000, RZ ;  /* 0x000100002c901824 */ /* 0x000fe200078e00ff */
[----:B------:R-:W-:Y:S01]  /*228e0*/  SHF.L.U32 R137, R48, 0x10, RZ ;  /* 0x0000001030897819 */ /* 0x000fe200000006ff */
[----:B------:R-:W-:Y:S02]  /*228f0*/  BSSY.RECONVERGENT B2, `(.L_x_2821) ;  /* 0x0000051000027945 */ /* 0x000fe40003800200 */
[----:B------:R-:W-:Y:S01]  /*22900*/  FFMA.FTZ R124, R135, R200, 1.1641532182693481445e-10 ;  /* 0x2f000000877c7423 */ /* 0x000fe200000100c8 */
[----:B------:R-:W-:Y:S01]  /*22910*/  MOV R135, R2 ;  /* 0x0000000200877202 */ /* 0x000fe20000000f00 */
[----:B------:R-:W-:-:S03]  /*22920*/  FMUL.FTZ R134, R137, R214 ;  /* 0x000000d689867220 */ /* 0x000fc60000410000 */
        /* <DEDUP_REMOVED lines=19> */
.L_x_2823:
        /* <DEDUP_REMOVED lines=13> */
.L_x_2825:
[----:B------:R-:W-:Y:S05]  /*22b30*/  BSYNC.RECONVERGENT B3 ;  /* 0x0000000000037941 */ /* 0x000fea0003800200 */
.L_x_2824:
        /* <DEDUP_REMOVED lines=44> */
.L_x_2822:
[----:B------:R-:W-:Y:S05]  /*22e00*/  BSYNC.RECONVERGENT B2 ;  /* 0x0000000000027941 */ /* 0x000fea0003800200 */
.L_x_2821:
[----:B------:R-:W-:Y:S01]  /*22e10*/  I2FP.F32.U32 R135, R135 ;  /* 0x0000008700877245 */ /* 0x000fe20000201000 */
[----:B------:R-:W-:Y:S01]  /*22e20*/  BSSY.RECONVERGENT B2, `(.L_x_2826) ;  /* 0x000004f000027945 */ /* 0x000fe20003800200 */
[----:B------:R-:W-:Y:S01]  /*22e30*/  SHF.L.U32 R137, R116, 0x10, RZ ;  /* 0x0000001074897819 */ /* 0x000fe200000006ff */
[----:B------:R-:W-:Y:S01]  /*22e40*/  IMAD.MOV.U32 R136, RZ, RZ, 0x2 ;  /* 0x00000002ff887424 */ /* 0x000fe200078e00ff */
[----:B------:R-:W-:Y:S01]  /*22e50*/  LOP3.LUT R127, R127, 0xfffffff7, RZ, 0xc0, !PT ;  /* 0xfffffff77f7f7812 */ /* 0x000fe200078ec0ff */
[----:B------:R-:W-:Y:S01]  /*22e60*/  FFMA.FTZ R116, R135, R200, 1.1641532182693481445e-10 ;  /* 0x2f00000087747423 */ /* 0x000fe200000100c8 */
[----:B------:R-:W-:Y:S02]  /*22e70*/  IMAD.MOV.U32 R124, RZ, RZ, R2 ;  /* 0x000000ffff7c7224 */ /* 0x000fe400078e0002 */
[----:B------:R-:W-:Y:S02]  /*22e80*/  FMUL.FTZ R137, R137, R214 ;  /* 0x000000d689897220 */ /* 0x000fe40000410000 */
        /* <DEDUP_REMOVED lines=14> */
.L_x_2828:
        /* <DEDUP_REMOVED lines=13> */
.L_x_2830:
[----:B------:R-:W-:Y:S05]  /*23040*/  BSYNC.RECONVERGENT B3 ;  /* 0x0000000000037941 */ /* 0x000fea0003800200 */
.L_x_2829:
        /* <DEDUP_REMOVED lines=44> */
.L_x_2827:
[----:B------:R-:W-:Y:S05]  /*23310*/  BSYNC.RECONVERGENT B2 ;  /* 0x0000000000027941 */ /* 0x000fea0003800200 */
.L_x_2826:
[----:B------:R-:W-:Y:S01]  /*23320*/  I2FP.F32.U32 R135, R124 ;  /* 0x0000007c00877245 */ /* 0x000fe20000201000 */
[----:B------:R-:W-:Y:S01]  /*23330*/  BSSY.RECONVERGENT B2, `(.L_x_2831) ;  /* 0x0000054000027945 */ /* 0x000fe20003800200 */
[----:B------:R-:W-:-:S05]  /*23340*/  PRMT R124, R48, 0x7632, R124 ;  /* 0x00007632307c7816 */ /* 0x000fca000000007c */
[----:B------:R-:W-:Y:S02]  /*23350*/  IMAD.U32 R137, R124, 0x10000, RZ ;  /* 0x000100007c897824 */ /* 0x000fe400078e00ff */
[----:B------:R-:W-:Y:S02]  /*23360*/  FFMA.FTZ R124, R135, R200, 1.1641532182693481445e-10 ;  /* 0x2f000000877c7423 */ /* 0x000fe400000100c8 */
[----:B------:R-:W-:-:S03]  /*23370*/  FMUL.FTZ R137, R137, R214 ;  /* 0x000000d689897220 */ /* 0x000fc60000410000 */
        /* <DEDUP_REMOVED lines=9> */
[----:B------:R-:W-:Y:S01]  /*23410*/  @!P1 MOV R153, R116 ;  /* 0x0000007400999202 */ /* 0x000fe20000000f00 */
[----:B------:R-:W-:-:S03]  /*23420*/  IMAD.MOV.U32 R116, RZ, RZ, R2 ;  /* 0x000000ffff747224 */ /* 0x000fc600078e0002 */
        /* <DEDUP_REMOVED lines=10> */
.L_x_2833:
        /* <DEDUP_REMOVED lines=13> */
.L_x_2835:
[----:B------:R-:W-:Y:S05]  /*235a0*/  BSYNC.RECONVERGENT B3 ;  /* 0x0000000000037941 */ /* 0x000fea0003800200 */
.L_x_2834:
        /* <DEDUP_REMOVED lines=44> */
.L_x_2832:
[----:B------:R-:W-:Y:S05]  /*23870*/  BSYNC.RECONVERGENT B2 ;  /* 0x0000000000027941 */ /* 0x000fea0003800200 */
.L_x_2831:
[----:B------:R-:W-:Y:S01]  /*23880*/  I2FP.F32.U32 R135, R116 ;  /* 0x0000007400877245 */ /* 0x000fe20000201000 */
[----:B------:R-:W-:Y:S01]  /*23890*/  IMAD.U32 R137, R117, 0x10000, RZ ;  /* 0x0001000075897824 */ /* 0x000fe200078e00ff */
[----:B------:R-:W-:Y:S01]  /*238a0*/  LOP3.LUT R127, R127, 0xfffffffb, RZ, 0xc0, !PT ;  /* 0xfffffffb7f7f7812 */ /* 0x000fe200078ec0ff */
[----:B------:R-:W-:Y:S01]  /*238b0*/  BSSY.RECONVERGENT B2, `(.L_x_2836) ;  /* 0x000004e000027945 */ /* 0x000fe20003800200 */
[----:B------:R-:W-:Y:S01]  /*238c0*/  PRMT R140, R117, 0x7632, R140 ;  /* 0x00007632758c7816 */ /* 0x000fe2000000008c */
[----:B------:R-:W-:Y:S01]  /*238d0*/  FFMA.FTZ R116, R135, R200, 1.1641532182693481445e-10 ;  /* 0x2f00000087747423 */ /* 0x000fe200000100c8 */
[----:B------:R-:W-:Y:S01]  /*238e0*/  FMUL.FTZ R135, R137, R214 ;  /* 0x000000d689877220 */ /* 0x000fe20000410000 */
[----:B------:R-:W-:Y:S01]  /*238f0*/  IMAD.MOV.U32 R136, RZ, RZ, 0x2 ;  /* 0x00000002ff887424 */ /* 0x000fe200078e00ff */
[----:B------:R-:W-:Y:S02]  /*23900*/  MOV R117, R2 ;  /* 0x0000000200757202 */ /* 0x000fe40000000f00 */
        /* <DEDUP_REMOVED lines=14> */
.L_x_2838:
        /* <DEDUP_REMOVED lines=13> */
.L_x_2840:
[----:B------:R-:W-:Y:S05]  /*23ac0*/  BSYNC.RECONVERGENT B3 ;  /* 0x0000000000037941 */ /* 0x000fea0003800200 */
.L_x_2839:
        /* <DEDUP_REMOVED lines=44> */
.L_x_2837:
[----:B------:R-:W-:Y:S05]  /*23d90*/  BSYNC.RECONVERGENT B2 ;  /* 0x0000000000027941 */ /* 0x000fea0003800200 */
.L_x_2836:
        /* <DEDUP_REMOVED lines=26> */
.L_x_2843:
        /* <DEDUP_REMOVED lines=13> */
.L_x_2845:
[----:B------:R-:W-:Y:S05]  /*24010*/  BSYNC.RECONVERGENT B3 ;  /* 0x0000000000037941 */ /* 0x000fea0003800200 */
.L_x_2844:
        /* <DEDUP_REMOVED lines=44> */
.L_x_2842:
[----:B------:R-:W-:Y:S05]  /*242e0*/  BSYNC.RECONVERGENT B2 ;  /* 0x0000000000027941 */ /* 0x000fea0003800200 */
.L_x_2841:
        /* <DEDUP_REMOVED lines=22> */
.L_x_2848:
        /* <DEDUP_REMOVED lines=13> */
.L_x_2850:
[----:B------:R-:W-:Y:S05]  /*24520*/  BSYNC.RECONVERGENT B3 ;  /* 0x0000000000037941 */ /* 0x000fea0003800200 */
.L_x_2849:
        /* <DEDUP_REMOVED lines=44> */
.L_x_2847:
[----:B------:R-:W-:Y:S05]  /*247f0*/  BSYNC.RECONVERGENT B2 ;  /* 0x0000000000027941 */ /* 0x000fea0003800200 */
.L_x_2846:
[----:B------:R-:W-:Y:S01]  /*24800*/  PRMT R116, R49, 0x7632, R116 ;  /* 0x0000763231747816 */ /* 0x000fe20000000074 */
[----:B------:R-:W-:Y:S01]  /*24810*/  BSSY.RECONVERGENT B2, `(.L_x_2851) ;  /* 0x0000054000027945 */ /* 0x000fe20003800200 */
[----:B------:R-:W-:Y:S01]  /*24820*/  I2FP.F32.U32 R117, R117 ;  /* 0x0000007500757245 */ /* 0x000fe20000201000 */
[----:B------:R-:W-:Y:S02]  /*24830*/  IMAD.MOV.U32 R124, RZ, RZ, 0x2 ;  /* 0x00000002ff7c7424 */ /* 0x000fe400078e00ff */
        /* <DEDUP_REMOVED lines=23> */
.L_x_2853:
        /* <DEDUP_REMOVED lines=13> */
.L_x_2855:
[----:B------:R-:W-:Y:S05]  /*24a80*/  BSYNC.RECONVERGENT B3 ;  /* 0x0000000000037941 */ /* 0x000fea0003800200 */
.L_x_2854:
        /* <DEDUP_REMOVED lines=44> */
.L_x_2852:
[----:B------:R-:W-:Y:S05]  /*24d50*/  BSYNC.RECONVERGENT B2 ;  /* 0x0000000000027941 */ /* 0x000fea0003800200 */
.L_x_2851:
[----:B------:R-:W-:Y:S01]  /*24d60*/  I2FP.F32.U32 R117, R117 ;  /* 0x0000007500757245 */ /* 0x000fe20000201000 */
[----:B------:R-:W-:Y:S01]  /*24d70*/  IMAD.U32 R137, R118, 0x10000, RZ ;  /* 0x0001000076897824 */ /* 0x000fe200078e00ff */
[----:B------:R-:W-:Y:S01]  /*24d80*/  ISETP.NE.AND P3, PT, R124, 0x1, PT ;  /* 0x000000017c00780c */ /* 0x000fe20003f65270 */
        /* <DEDUP_REMOVED lines=18> */
.L_x_2858:
        /* <DEDUP_REMOVED lines=13> */
.L_x_2860:
[----:B------:R-:W-:Y:S05]  /*24f80*/  BSYNC.RECONVERGENT B3 ;  /* 0x0000000000037941 */ /* 0x000fea0003800200 */
.L_x_2859:
        /* <DEDUP_REMOVED lines=44> */
.L_x_2857:
[----:B------:R-:W-:Y:S05]  /*25250*/  BSYNC.RECONVERGENT B2 ;  /* 0x0000000000027941 */ /* 0x000fea0003800200 */
.L_x_2856:
        /* <DEDUP_REMOVED lines=26> */
.L_x_2863:
        /* <DEDUP_REMOVED lines=13> */
.L_x_2865:
[----:B------:R-:W-:Y:S05]  /*254d0*/  BSYNC.RECONVERGENT B3 ;  /* 0x0000000000037941 */ /* 0x000fea0003800200 */
.L_x_2864:
        /* <DEDUP_REMOVED lines=44> */
.L_x_2862:
[----:B------:R-:W-:Y:S05]  /*257a0*/  BSYNC.RECONVERGENT B2 ;  /* 0x0000000000027941 */ /* 0x000fea0003800200 */
.L_x_2861:
        /* <DEDUP_REMOVED lines=20> */
.L_x_2868:
        /* <DEDUP_REMOVED lines=13> */
.L_x_2870:
[----:B------:R-:W-:Y:S05]  /*259c0*/  BSYNC.RECONVERGENT B3 ;  /* 0x0000000000037941 */ /* 0x000fea0003800200 */
.L_x_2869:
        /* <DEDUP_REMOVED lines=44> */
.L_x_2867:
[----:B------:R-:W-:Y:S05]  /*25c90*/  BSYNC.RECONVERGENT B2 ;  /* 0x0000000000027941 */ /* 0x000fea0003800200 */
.L_x_2866:
        /* <DEDUP_REMOVED lines=15> */
[----:B------:R-:W-:Y:S02]  /*25d90*/  IMAD.MOV.U32 R118, RZ, RZ, 0x2 ;  /* 0x00000002ff767424 */ /* 0x000fe400078e00ff */
[----:B------:R-:W-:Y:S01]  /*25da0*/  IMAD.MOV.U32 R117, RZ, RZ, R2 ;  /* 0x000000ffff757224 */ /* 0x000fe200078e0002 */
        /* <DEDUP_REMOVED lines=10> */
.L_x_2873:
        /* <DEDUP_REMOVED lines=13> */
.L_x_2875:
[----:B------:R-:W-:Y:S05]  /*25f20*/  BSYNC.RECONVERGENT B3 ;  /* 0x0000000000037941 */ /* 0x000fea0003800200 */
.L_x_2874:
        /* <DEDUP_REMOVED lines=43> */
[----:B------:R-:W-:-:S07]  /*261e0*/  MOV R210, R116 ;  /* 0x0000007400d27202 */ /* 0x000fce0000000f00 */
.L_x_2872:
[----:B------:R-:W-:Y:S05]  /*261f0*/  BSYNC.RECONVERGENT B2 ;  /* 0x0000000000027941 */ /* 0x000fea0003800200 */
.L_x_2871:
[----:B------:R-:W-:Y:S01]  /*26200*/  I2FP.F32.U32 R117, R117 ;  /* 0x0000007500757245 */ /* 0x000fe20000201000 */
[C---:B------:R-:W-:Y:S01]  /*26210*/  IMAD.U32 R139, R119.reuse, 0x10000, RZ ;  /* 0x00010000778b7824 */ /* 0x040fe200078e00ff */
        /* <DEDUP_REMOVED lines=19> */
.L_x_2878:
        /* <DEDUP_REMOVED lines=13> */
.L_x_2880:
[----:B------:R-:W-:Y:S05]  /*26420*/  BSYNC.RECONVERGENT B3 ;  /* 0x0000000000037941 */ /* 0x000fea0003800200 */
.L_x_2879:
        /* <DEDUP_REMOVED lines=44> */
.L_x_2877:
[----:B------:R-:W-:Y:S05]  /*266f0*/  BSYNC.RECONVERGENT B2 ;  /* 0x0000000000027941 */ /* 0x000fea0003800200 */
.L_x_2876:
        /* <DEDUP_REMOVED lines=26> */
.L_x_2883:
        /* <DEDUP_REMOVED lines=13> */
.L_x_2885:
[----:B------:R-:W-:Y:S05]  /*26970*/  BSYNC.RECONVERGENT B3 ;  /* 0x0000000000037941 */ /* 0x000fea0003800200 */
.L_x_2884:
        /* <DEDUP_REMOVED lines=44> */
.L_x_2882:
[----:B------:R-:W-:Y:S05]  /*26c40*/  BSYNC.RECONVERGENT B2 ;  /* 0x0000000000027941 */ /* 0x000fea0003800200 */
.L_x_2881:
        /* <DEDUP_REMOVED lines=20> */
.L_x_2888:
[----:B------:R-:W-:Y:S01]  /*26d90*/  VIADD R128, R128, 0x1 ;  /* 0x0000000180807836 */ /* 0x000fe20000000000 */
[----:B------:R-:W-:Y:S03]  /*26da0*/  BSSY.RECONVERGENT B3, `(.L_x_2889) ;  /* 0x000000e000037945 */ /* 0x000fe60003800200 */
[C---:B------:R-:W-:Y:S01]  /*26db0*/  IMAD.WIDE.U32 R208, R128.reuse, -0x2daee0ad, RZ ;  /* 0xd2511f5380d07825 */ /* 0x040fe200078e00ff */
[----:B------:R-:W-:-:S13]  /*26dc0*/  ISETP.NE.AND P6, PT, R128, RZ, PT ;  /* 0x000000ff8000720c */ /* 0x000fda0003fc5270 */
[----:B------:R-:W-:Y:S05]  /*26dd0*/  @P6 BRA `(.L_x_2890) ;  /* 0x0000000000286947 */ /* 0x000fea0003800000 */
[----:B------:R-:W-:Y:S02]  /*26de0*/  IADD3 R123, PT, PT, R123, 0x1, RZ ;  /* 0x000000017b7b7810 */ /* 0x000fe40007ffe0ff */
[----:B------:R-:W-:Y:S02]  /*26df0*/  P2R R2, PR, RZ, 0x1 ;  /* 0x00000001ff027803 */ /* 0x000fe40000000000 */
[----:B------:R-:W-:-:S13]  /*26e00*/  ISETP.NE.AND P6, PT, R123, RZ, PT ;  /* 0x000000ff7b00720c */ /* 0x000fda0003fc5270 */
[----:B------:R-:W-:Y:S01]  /*26e10*/  @!P6 VIADD R131, R131, 0x1 ;  /* 0x000000018383e836 */ /* 0x000fe20000000000 */
[----:B------:R-:W-:Y:S01]  /*26e20*/  @!P6 MOV R123, RZ ;  /* 0x000000ff007be202 */ /* 0x000fe20000000f00 */
[----:B------:R-:W-:-:S03]  /*26e30*/  @!P6 VIADD R116, R3, 0x1 ;  /* 0x000000010374e836 */ /* 0x000fc60000000000 */
[----:B------:R-:W-:-:S13]  /*26e40*/  ISETP.NE.AND P0, PT, R131, RZ, !P6 ;  /* 0x000000ff8300720c */ /* 0x000fda0007705270 */
[----:B------:R-:W-:Y:S01]  /*26e50*/  @P0 IMAD.MOV R116, RZ, RZ, R3 ;  /* 0x000000ffff740224 */ /* 0x000fe200078e0203 */
[----:B------:R-:W-:-:S03]  /*26e60*/  ISETP.NE.AND P0, PT, R2, RZ, PT ;  /* 0x000000ff0200720c */ /* 0x000fc60003f05270 */
[----:B------:R-:W-:-:S10]  /*26e70*/  @!P6 IMAD.MOV.U32 R3, RZ, RZ, R116 ;  /* 0x000000ffff03e224 */ /* 0x000fd400078e0074 */
.L_x_2890:
[----:B------:R-:W-:Y:S05]  /*26e80*/  BSYNC.RECONVERGENT B3 ;  /* 0x0000000000037941 */ /* 0x000fea0003800200 */
.L_x_2889:
        /* <DEDUP_REMOVED lines=44> */
.L_x_2887:
[----:B------:R-:W-:Y:S05]  /*27150*/  BSYNC.RECONVERGENT B2 ;  /* 0x0000000000027941 */ /* 0x000fea0003800200 */
.L_x_2886:
[----:B------:R-:W-:Y:S02]  /*27160*/  I2FP.F32.U32 R117, R117 ;  /* 0x0000007500757245 */ /* 0x000fe40000201000 */
[----:B------:R-:W-:-:S03]  /*27170*/  PRMT R116, R51, 0x7632, R116 ;  /* 0x0000763233747816 */ /* 0x000fc60000000074 */
[----:B------:R-:W-:Y:S01]  /*27180*/  FFMA.FTZ R200, R117, R200, 1.1641532182693481445e-10 ;  /* 0x2f00000075c87423 */ /* 0x000fe200000100c8 */
[----:B------:R-:W-:Y:S01]  /*27190*/  PRMT R117, R212, 0x5410, R140 ;  /* 0x00005410d4757816 */ /* 0x000fe2000000008c */
[----:B------:R-:W-:Y:S01]  /*271a0*/  IMAD.U32 R119, R116, 0x10000, RZ ;  /* 0x0001000074777824 */ /* 0x000fe200078e00ff */
[----:B------:R-:W-:Y:S02]  /*271b0*/  @P1 PRMT R116, R47, 0x7632, R116 ;  /* 0x000076322f741816 */ /* 0x000fe40000000074 */
[----:B------:R-:W-:Y:S01]  /*271c0*/  FSETP.GTU.FTZ.AND P6, PT, R200, R213, PT ;  /* 0x000000d5c800720b */ /* 0x000fe20003fdc000 */
[----:B------:R-:W-:Y:S02]  /*271d0*/  FMUL.FTZ R119, R119, R214 ;  /* 0x000000d677777220 */ /* 0x000fe40000410000 */
[----:B------:R-:W-:-:S03]  /*271e0*/  @P1 IMAD.U32 R116, R116, 0x10000, RZ ;  /* 0x0001000074741824 */ /* 0x000fc600078e00ff */
[----:B------:R-:W-:-:S05]  /*271f0*/  FSEL R118, R119, RZ, !P6 ;  /* 0x000000ff77767208 */ /* 0x000fca0007000000 */
[----:B------:R-:W-:Y:S01]  /*27200*/  FADD.FTZ R217, R217, R118 ;  /* 0x00000076d9d97221 */ /* 0x000fe20000010000 */
[----:B------:R-:W-:-:S03]  /*27210*/  PRMT R118, R216, 0x5410, R215 ;  /* 0x00005410d8767816 */ /* 0x000fc600000000d7 */
[----:B------:R-:W-:Y:S01]  /*27220*/  @P1 FADD.FTZ R200, R217, R116 ;  /* 0x00000074d9c81221 */ /* 0x000fe20000010000 */
[----:B------:R-:W-:Y:S02]  /*27230*/  @!P1 MOV R200, R217 ;  /* 0x000000d900c89202 */ /* 0x000fe40000000f00 */
[----:B------:R-:W-:Y:S02]  /*27240*/  SEL R116, RZ, 0x1, P6 ;  /* 0x00000001ff747807 */ /* 0x000fe40003000000 */
[----:B------:R-:W-:Y:S02]  /*27250*/  F2FP.BF16.F32.PACK_AB R119, RZ, R200 ;  /* 0x000000c8ff77723e */ /* 0x000fe400000010ff */
[----:B------:R-:W-:Y:S02]  /*27260*/  PRMT R140, R116, 0x7610, R140 ;  /* 0x00007610748c7816 */ /* 0x000fe4000000008c */
[----:B------:R-:W-:Y:S02]  /*27270*/  PRMT R116, R205, 0x5410, R207 ;  /* 0x00005410cd747816 */ /* 0x000fe400000000cf */
[----:B------:R-:W-:Y:S01]  /*27280*/  PRMT R119, R211, 0x5410, R119 ;  /* 0x00005410d3777816 */ /* 0x000fe20000000077 */
[----:B------:R-:W-:Y:S06]  /*27290*/  BRA `(.L_x_2891) ;  /* 0x0000002800a47947 */ /* 0x000fec0003800000 */
.L_x_2810:
        /* <DEDUP_REMOVED lines=16> */
.L_x_2894:
        /* <DEDUP_REMOVED lines=13> */
.L_x_2896:
[----:B------:R-:W-:Y:S05]  /*27470*/  BSYNC.RECONVERGENT B3 ;  /* 0x0000000000037941 */ /* 0x000fea0003800200 */
.L_x_2895:
        /* <DEDUP_REMOVED lines=43> */
.L_x_2893:
[----:B------:R-:W-:Y:S05]  /*27730*/  BSYNC.RECONVERGENT B2 ;  /* 0x0000000000027941 */ /* 0x000fea0003800200 */
.L_x_2892:
[----:B------:R-:W0:Y:S01]  /*27740*/  LDC R215, c[0x0][0x408] ;  /* 0x00010200ffd77b82 */ /* 0x000e220000000800 */
[----:B------:R-:W-:Y:S01]  /*27750*/  I2FP.F32.U32 R153, R144 ;  /* 0x0000009000997245 */ /* 0x000fe20000201000 */
[----:B------:R-:W-:Y:S01]  /*27760*/  IMAD.MOV.U32 R200, RZ, RZ, 0x2f800000 ;  /* 0x2f800000ffc87424 */ /* 0x000fe200078e00ff */
[----:B-----5:R-:W-:Y:S01]  /*27770*/  SHF.L.U32 R124, R116, 0x10, RZ ;  /* 0x00000010747c7819 */ /* 0x020fe200000006ff */
[----:B------:R-:W-:Y:S01]  /*27780*/  @P1 IMAD.U32 R173, R44, 0x10000, RZ ;  /* 0x000100002cad1824 */ /* 0x000fe200078e00ff */
        /* <DEDUP_REMOVED lines=12> */
[----:B------:R-:W-:-:S04]  /*27850*/  MOV R124, R2 ;  /* 0x00000002007c7202 */ /* 0x000fc80000000f00 */
        /* <DEDUP_REMOVED lines=11> */
.L_x_2899:
        /* <DEDUP_REMOVED lines=13> */
.L_x_2901:
[----:B------:R-:W-:Y:S05]  /*279e0*/  BSYNC.RECONVERGENT B3 ;  /* 0x0000000000037941 */ /* 0x000fea0003800200 */
.L_x_2900:
        /* <DEDUP_REMOVED lines=38> */
[----:B------:R-:W-:-:S03]  /*27c50*/  MOV R2, R172 ;  /* 0x000000ac00027202 */ /* 0x000fc60000000f00 */
[----:B------:R-:W-:Y:S01]  /*27c60*/  HFMA2 R172, -RZ, RZ, 0, 0 ;  /* 0x00000000ffac7431 */ /* 0x000fe200000001ff */
[----:B------:R-:W-:Y:S02]  /*27c70*/  LOP3.LUT R125, R188, UR27, R173, 0x96, !PT ;  /* 0x0000001bbc7d7c12 */ /* 0x000fe4000f8e96ad */
[----:B------:R-:W-:Y:S01]  /*27c80*/  LOP3.LUT R126, R124, UR28, R153, 0x96, !PT ;  /* 0x0000001c7c7e7c12 */ /* 0x000fe2000f8e9699 */
[----:B------:R-:W-:Y:S02]  /*27c90*/  IMAD.MOV.U32 R124, RZ, RZ, R210 ;  /* 0x000000ffff7c7224 */ /* 0x000fe400078e00d2 */
[----:B------:R-:W-:-:S07]  /*27ca0*/  IMAD.MOV.U32 R210, RZ, RZ, R152 ;  /* 0x000000ffffd27224 */ /* 0x000fce00078e0098 */
.L_x_2898:
[----:B------:R-:W-:Y:S05]  /*27cb0*/  BSYNC.RECONVERGENT B2 ;  /* 0x0000000000027941 */ /* 0x000fea0003800200 */
.L_x_2897:
        /* <DEDUP_REMOVED lines=14> */
[----:B------:R-:W-:-:S04]  /*27da0*/  MOV R124, 0x2 ;  /* 0x00000002007c7802 */ /* 0x000fc80000000f00 */
        /* <DEDUP_REMOVED lines=11> */
.L_x_2904:
        /* <DEDUP_REMOVED lines=8> */
[----:B------:R-:W-:Y:S01]  /*27ee0*/  @!P2 IADD3 R2, PT, PT, R3, 0x1, RZ ;  /* 0x000000010302a810 */ /* 0x000fe20007ffe0ff */
[----:B------:R-:W-:-:S03]  /*27ef0*/  @!P2 IMAD.MOV.U32 R123, RZ, RZ, RZ ;  /* 0x000000ffff7ba224 */ /* 0x000fc600078e00ff */
[----:B------:R-:W-:-:S13]  /*27f00*/  ISETP.NE.AND P3, PT, R131, RZ, !P2 ;  /* 0x000000ff8300720c */ /* 0x000fda0005765270 */
[----:B------:R-:W-:-:S05]  /*27f10*/  @P3 IMAD.MOV R2, RZ, RZ, R3 ;  /* 0x000000ffff023224 */ /* 0x000fca00078e0203 */
[----:B------:R-:W-:-:S07]  /*27f20*/  @!P2 MOV R3, R2 ;  /* 0x000000020003a202 */ /* 0x000fce0000000f00 */
.L_x_2906:
[----:B------:R-:W-:Y:S05]  /*27f30*/  BSYNC.RECONVERGENT B3 ;  /* 0x0000000000037941 */ /* 0x000fea0003800200 */
.L_x_2905:
        /* <DEDUP_REMOVED lines=44> */
.L_x_2903:
[----:B------:R-:W-:Y:S05]  /*28200*/  BSYNC.RECONVERGENT B2 ;  /* 0x0000000000027941 */ /* 0x000fea0003800200 */
.L_x_2902:
[----:B------:R-:W-:Y:S01]  /*28210*/  I2FP.F32.U32 R173, R116 ;  /* 0x0000007400ad7245 */ /* 0x000fe20000201000 */
[----:B------:R-:W-:Y:S01]  /*28220*/  IMAD.U32 R116, R117, 0x10000, RZ ;  /* 0x0001000075747824 */ /* 0x000fe200078e00ff */
[----:B------:R-:W-:Y:S01]  /*28230*/  @P1 SHF.L.U32 R189, R45, 0x10, RZ ;  /* 0x000000102dbd1819 */ /* 0x000fe200000006ff */
        /* <DEDUP_REMOVED lines=23> */
.L_x_2909:
        /* <DEDUP_REMOVED lines=13> */
.L_x_2911:
[----:B------:R-:W-:Y:S05]  /*28480*/  BSYNC.RECONVERGENT B3 ;  /* 0x0000000000037941 */ /* 0x000fea0003800200 */
.L_x_2910:
        /* <DEDUP_REMOVED lines=44> */
.L_x_2908:
[----:B------:R-:W-:Y:S05]  /*28750*/  BSYNC.RECONVERGENT B2 ;  /* 0x0000000000027941 */ /* 0x000fea0003800200 */
.L_x_2907:
        /* <DEDUP_REMOVED lines=26> */
.L_x_2914:
        /* <DEDUP_REMOVED lines=13> */
.L_x_2916:
[----:B------:R-:W-:Y:S05]  /*289d0*/  BSYNC.RECONVERGENT B3 ;  /* 0x0000000000037941 */ /* 0x000fea0003800200 */
.L_x_2915:
        /* <DEDUP_REMOVED lines=39> */
[----:B------:R-:W-:Y:S01]  /*28c50*/  HFMA2 R189, -RZ, RZ, 0, 0 ;  /* 0x00000000ffbd7431 */ /* 0x000fe200000001ff */
[----:B------:R-:W-:Y:S02]  /*28c60*/  MOV R2, R188 ;  /* 0x000000bc00027202 */ /* 0x000fe40000000f00 */
[----:B------:R-:W-:Y:S01]  /*28c70*/  LOP3.LUT R126, R124, UR28, R117, 0x96, !PT ;  /* 0x0000001c7c7e7c12 */ /* 0x000fe2000f8e9675 */
[----:B------:R-:W-:Y:S02]  /*28c80*/  IMAD.MOV.U32 R117, RZ, RZ, R210 ;  /* 0x000000ffff757224 */ /* 0x000fe400078e00d2 */
[----:B------:R-:W-:-:S07]  /*28c90*/  IMAD.MOV.U32 R210, RZ, RZ, R116 ;  /* 0x000000ffffd27224 */ /* 0x000fce00078e0074 */
.L_x_2913:
[----:B------:R-:W-:Y:S05]  /*28ca0*/  BSYNC.RECONVERGENT B2 ;  /* 0x0000000000027941 */ /* 0x000fea0003800200 */
.L_x_2912:
[----:B------:R-:W-:Y:S01]  /*28cb0*/  I2FP.F32.U32 R117, R117 ;  /* 0x0000007500757245 */ /* 0x000fe20000201000 */
[----:B------:R-:W-:Y:S01]  /*28cc0*/  IMAD.U32 R116, R118, 0x10000, RZ ;  /* 0x0001000076747824 */ /* 0x000fe200078e00ff */
[----:B------:R-:W-:Y:S01]  /*28cd0*/  ISETP.NE.AND P3, PT, R189, 0x1, PT ;  /* 0x00000001bd00780c */ /* 0x000fe20003f65270 */
[----:B------:R-:W-:Y:S01]  /*28ce0*/  @P1 IMAD.U32 R124, R46, 0x10000, RZ ;  /* 0x000100002e7c1824 */ /* 0x000fe200078e00ff */
[----:B------:R-:W-:Y:S01]  /*28cf0*/  BSSY.RECONVERGENT B2, `(.L_x_2917) ;  /* 0x000004e000027945 */ /* 0x000fe20003800200 */
        /* <DEDUP_REMOVED lines=8> */
[----:B------:R-:W-:-:S04]  /*28d80*/  MOV R124, 0x2 ;  /* 0x00000002007c7802 */ /* 0x000fc80000000f00 */
        /* <DEDUP_REMOVED lines=10> */
.L_x_2919:
        /* <DEDUP_REMOVED lines=13> */
.L_x_2921:
[----:B------:R-:W-:Y:S05]  /*28f00*/  BSYNC.RECONVERGENT B3 ;  /* 0x0000000000037941 */ /* 0x000fea0003800200 */
.L_x_2920:
        /* <DEDUP_REMOVED lines=44> */
.L_x_2918:
[----:B------:R-:W-:Y:S05]  /*291d0*/  BSYNC.RECONVERGENT B2 ;  /* 0x0000000000027941 */ /* 0x000fea0003800200 */
.L_x_2917:
        /* <DEDUP_REMOVED lines=24> */
.L_x_2924:
        /* <DEDUP_REMOVED lines=13> */
.L_x_2926:
[----:B------:R-:W-:Y:S05]  /*29430*/  BSYNC.RECONVERGENT B3 ;  /* 0x0000000000037941 */ /* 0x000fea0003800200 */
.L_x_2925:
        /* <DEDUP_REMOVED lines=44> */
.L_x_2923:
[----:B------:R-:W-:Y:S05]  /*29700*/  BSYNC.RECONVERGENT B2 ;  /* 0x0000000000027941 */ /* 0x000fea0003800200 */
.L_x_2922:
        /* <DEDUP_REMOVED lines=24> */
.L_x_2929:
        /* <DEDUP_REMOVED lines=13> */
.L_x_2931:
[----:B------:R-:W-:Y:S05]  /*29960*/  BSYNC.RECONVERGENT B3 ;  /* 0x0000000000037941 */ /* 0x000fea0003800200 */
.L_x_2930:
        /* <DEDUP_REMOVED lines=44> */
.L_x_2928:
[----:B------:R-:W-:Y:S05]  /*29c30*/  BSYNC.RECONVERGENT B2 ;  /* 0x0000000000027941 */ /* 0x000fea0003800200 */
.L_x_2927:
        /* <DEDUP_REMOVED lines=8> */
[----:B------:R-:W-:-:S02]  /*29cc0*/  FSETP.GTU.FTZ.AND P5, PT, R117, R214, PT ;  /* 0x000000d67500720b */ /* 0x000fc40003fbc000 */
[----:B------:R-:W-:Y:S02]  /*29cd0*/  PRMT R117, R212, 0x5410, R211 ;  /* 0x00005410d4757816 */ /* 0x000fe400000000d3 */
[----:B------:R-:W-:Y:S02]  /*29ce0*/  FSEL R200, R218, RZ, !P5 ;  /* 0x000000ffdac87208 */ /* 0x000fe40006800000 */
[----:B------:R-:W-:-:S03]  /*29cf0*/  PLOP3.LUT P5, PT, P5, PT, PT, 0x8, 0x80 ;  /* 0x000000000080781c */ /* 0x000fc60002fae170 */
[----:B------:R-:W-:-:S05]  /*29d00*/  @P1 FADD.FTZ R200, R119, R200 ;  /* 0x000000c877c81221 */ /* 0x000fca0000010000 */
[----:B------:R-:W-:-:S04]  /*29d10*/  F2FP.BF16.F32.PACK_AB R119, RZ, R200 ;  /* 0x000000c8ff77723e */ /* 0x000fc800000010ff */
[----:B------:R-:W-:-:S07]  /*29d20*/  PRMT R119, R213, 0x5410, R119 ;  /* 0x00005410d5777816 */ /* 0x000fce0000000077 */
.L_x_2891:
        /* <DEDUP_REMOVED lines=43> */
.L_x_2932:
[----:B------:R-:W-:Y:S02]  /*29fe0*/  IMAD.MOV.U32 R205, RZ, RZ, R210 ;  /* 0x000000ffffcd7224 */ /* 0x000fe400078e00d2 */
[----:B------:R-:W-:-:S07]  /*29ff0*/  VIADD R206, R206, 0x20 ;  /* 0x00000020cece7836 */ /* 0x000fce0000000000 */
.L_x_2809:
[----:B------:R-:W-:Y:S05]  /*2a000*/  BSYNC.RECONVERGENT B1 ;  /* 0x0000000000017941 */ /* 0x000fea0003800200 */
.L_x_2808:
        /* <DEDUP_REMOVED lines=30> */
[----:B------:R-:W-:Y:S01]  /*2a1f0*/  @P2 IADD3 R134, PT, PT, R124, 0x1, RZ ;  /* 0x000000017c862810 */ /* 0x000fe20007ffe0ff */
[----:B------:R-:W-:Y:S02]  /*2a200*/  @!P2 IMAD.MOV.U32 R133, RZ, RZ, R126 ;  /* 0x000000ffff85a224 */ /* 0x000fe400078e007e */
[----:B------:R-:W-:Y:S02]  /*2a210*/  @P2 IMAD.MOV.U32 R210, RZ, RZ, R205 ;  /* 0x000000ffffd22224 */ /* 0x000fe400078e00cd */
[----:B------:R-:W-:Y:S01]  /*2a220*/  @P2 IMAD.MOV.U32 R133, RZ, RZ, R125 ;  /* 0x000000ffff852224 */ /* 0x000fe200078e007d */
[----:B------:R-:W-:Y:S06]  /*2a230*/  BRA `(.L_x_2937) ;  /* 0x0000000000e47947 */ /* 0x000fec0003800000 */
.L_x_2938:
        /* <DEDUP_REMOVED lines=13> */
.L_x_2940:
[----:B------:R-:W-:Y:S05]  /*2a310*/  BSYNC.RECONVERGENT B3 ;  /* 0x0000000000037941 */ /* 0x000fea0003800200 */
.L_x_2939:
        /* <DEDUP_REMOVED lines=43> */
.L_x_2937:
[----:B------:R-:W-:Y:S05]  /*2a5d0*/  BSYNC.RECONVERGENT B2 ;  /* 0x0000000000027941 */ /* 0x000fea0003800200 */
.L_x_2936:
[----:B------:R-:W1:Y:S01]  /*2a5e0*/  LDC R214, c[0x0][0x408] ;  /* 0x00010200ffd67b82 */ /* 0x000e620000000800 */
[----:B------:R-:W-:Y:S01]  /*2a5f0*/  I2FP.F32.U32 R124, R133 ;  /* 0x00000085007c7245 */ /* 0x000fe20000201000 */
[----:B------:R-:W-:Y:S01]  /*2a600*/  IMAD.MOV.U32 R201, RZ, RZ, 0x2f800000 ;  /* 0x2f800000ffc97424 */ /* 0x000fe200078e00ff */
[----:B------:R-:W-:Y:S01]  /*2a610*/  LOP3.LUT R127, R127, 0xffffffef, RZ, 0xc0, !PT ;  /* 0xffffffef7f7f7812 */ /* 0x000fe200078ec0ff */
[----:B-----5:R-:W-:Y:S01]  /*2a620*/  IMAD.U32 R133, R116, 0x10000, RZ ;  /* 0x0001000074857824 */ /* 0x020fe200078e00ff */
[----:B------:R-:W-:Y:S01]  /*2a630*/  BSSY.RECONVERGENT B2, `(.L_x_2941) ;  /* 0x000004f000027945 */ /* 0x000fe20003800200 */
[----:B------:R-:W-:Y:S01]  /*2a640*/  FFMA.FTZ R124, R124, R201, 1.1641532182693481445e-10 ;  /* 0x2f0000007c7c7423 */ /* 0x000fe200000100c9 */
[----:B------:R-:W-:Y:S01]  /*2a650*/  PRMT R116, R116, 0x7632, R116 ;  /* 0x0000763274747816 */ /* 0x000fe20000000074 */
[----:B------:R-:W2:Y:S01]  /*2a660*/  LDC R213, c[0x0][0x404] ;  /* 0x00010100ffd57b82 */ /* 0x000ea20000000800 */
[----:B------:R-:W-:Y:S01]  /*2a670*/  MOV R137, 0x2 ;  /* 0x0000000200897802 */ /* 0x000fe20000000f00 */
[----:B------:R-:W-:-:S02]  /*2a680*/  IMAD.MOV.U32 R135, RZ, RZ, R2 ;  /* 0x000000ffff877224 */ /* 0x000fc400078e0002 */
        /* <DEDUP_REMOVED lines=15> */
.L_x_2943:
        /* <DEDUP_REMOVED lines=13> */
.L_x_2945:
[----:B------:R-:W-:Y:S05]  /*2a850*/  BSYNC.RECONVERGENT B3 ;  /* 0x0000000000037941 */ /* 0x000fea0003800200 */
.L_x_2944:
        /* <DEDUP_REMOVED lines=44> */
.L_x_2942:
[----:B------:R-:W-:Y:S05]  /*2ab20*/  BSYNC.RECONVERGENT B2 ;  /* 0x0000000000027941 */ /* 0x000fea0003800200 */
.L_x_2941:
[----:B------:R-:W-:Y:S01]  /*2ab30*/  I2FP.F32.U32 R124, R135 ;  /* 0x00000087007c7245 */ /* 0x000fe20000201000 */
[----:B------:R-:W-:Y:S01]  /*2ab40*/  IMAD.U32 R135, R48, 0x10000, RZ ;  /* 0x0001000030877824 */ /* 0x000fe200078e00ff */
[----:B------:R-:W-:Y:S01]  /*2ab50*/  @P1 SHF.L.U32 R136, R44, 0x10, RZ ;  /* 0x000000102c881819 */ /* 0x000fe200000006ff */
[----:B------:R-:W-:Y:S02]  /*2ab60*/  BSSY.RECONVERGENT B2, `(.L_x_2946) ;  /* 0x0000051000027945 */ /* 0x000fe40003800200 */
[----:B------:R-:W-:Y:S01]  /*2ab70*/  FFMA.FTZ R124, R124, R201, 1.1641532182693481445e-10 ;  /* 0x2f0000007c7c7423 */ /* 0x000fe200000100c9 */
[----:B------:R-:W-:Y:S01]  /*2ab80*/  FMUL.FTZ R134, R135, R214 ;  /* 0x000000d687867220 */ /* 0x000fe20000410000 */
[----:B------:R-:W-:-:S03]  /*2ab90*/  MOV R135, R2 ;  /* 0x0000000200877202 */ /* 0x000fc60000000f00 */
        /* <DEDUP_REMOVED lines=19> */
.L_x_2948:
        /* <DEDUP_REMOVED lines=13> */
.L_x_2950:
[----:B------:R-:W-:Y:S05]  /*2ada0*/  BSYNC.RECONVERGENT B3 ;  /* 0x0000000000037941 */ /* 0x000fea0003800200 */
.L_x_2949:
        /* <DEDUP_REMOVED lines=43> */
[----:B------:R-:W-:-:S07]  /*2b060*/  HFMA2 R134, -RZ, RZ, 0, 0 ;  /* 0x00000000ff867431 */ /* 0x000fce00000001ff */
.L_x_2947:
[----:B------:R-:W-:Y:S05]  /*2b070*/  BSYNC.RECONVERGENT B2 ;  /* 0x0000000000027941 */ /* 0x000fea0003800200 */
.L_x_2946:
        /* <DEDUP_REMOVED lines=22> */
.L_x_2953:
        /* <DEDUP_REMOVED lines=13> */
.L_x_2955:
[----:B------:R-:W-:Y:S05]  /*2b2b0*/  BSYNC.RECONVERGENT B3 ;  /* 0x0000000000037941 */ /* 0x000fea0003800200 */
.L_x_2954:
        /* <DEDUP_REMOVED lines=40> */
[----:B------:R-:W-:Y:S01]  /*2b540*/  MOV R2, R136 ;  /* 0x0000008800027202 */ /* 0x000fe20000000f00 */
[----:B------:R-:W-:Y:S01]  /*2b550*/  IMAD.MOV.U32 R136, RZ, RZ, R210 ;  /* 0x000000ffff887224 */ /* 0x000fe200078e00d2 */
[----:B------:R-:W-:Y:S01]  /*2b560*/  LOP3.LUT R126, R124, UR28, R135, 0x96, !PT ;  /* 0x0000001c7c7e7c12 */ /* 0x000fe2000f8e9687 */
[----:B------:R-:W-:-:S07]  /*2b570*/  IMAD.MOV.U32 R210, RZ, RZ, R134 ;  /* 0x000000ffffd27224 */ /* 0x000fce00078e0086 */
.L_x_2952:
[----:B------:R-:W-:Y:S05]  /*2b580*/  BSYNC.RECONVERGENT B2 ;  /* 0x0000000000027941 */ /* 0x000fea0003800200 */
.L_x_2951:
        /* <DEDUP_REMOVED lines=11> */
[----:B------:R-:W-:Y:S01]  /*2b640*/  ISETP.NE.AND P2, PT, R137, 0x1, PT ;  /* 0x000000018900780c */ /* 0x000fe20003f45270 */
[----:B------:R-:W-:Y:S02]  /*2b650*/  IMAD.MOV.U32 R124, RZ, RZ, 0x2 ;  /* 0x00000002ff7c7424 */ /* 0x000fe400078e00ff */
[----:B------:R-:W-:-:S04]  /*2b660*/  FADD.FTZ R116, R116, R135 ;  /* 0x0000008774747221 */ /* 0x000fc80000010000 */
[----:B------:R-:W-:Y:S01]  /*2b670*/  @P1 FADD.FTZ R151, R116, R151 ;  /* 0x0000009774971221 */ /* 0x000fe20000010000 */
[----:B------:R-:W-:Y:S01]  /*2b680*/  @!P1 MOV R151, R116 ;  /* 0x0000007400979202 */ /* 0x000fe20000000f00 */
[----:B------:R-:W-:-:S03]  /*2b690*/  IMAD.MOV.U32 R116, RZ, RZ, R2 ;  /* 0x000000ffff747224 */ /* 0x000fc600078e0002 */
        /* <DEDUP_REMOVED lines=10> */
.L_x_2958:
        /* <DEDUP_REMOVED lines=13> */
.L_x_2960:
[----:B------:R-:W-:Y:S05]  /*2b810*/  BSYNC.RECONVERGENT B3 ;  /* 0x0000000000037941 */ /* 0x000fea0003800200 */
.L_x_2959:
        /* <DEDUP_REMOVED lines=44> */
.L_x_2957:
[----:B------:R-:W-:Y:S05]  /*2bae0*/  BSYNC.RECONVERGENT B2 ;  /* 0x0000000000027941 */ /* 0x000fea0003800200 */
.L_x_2956:
        /* <DEDUP_REMOVED lines=23> */
.L_x_2963:
        /* <DEDUP_REMOVED lines=13> */
.L_x_2965:
[----:B------:R-:W-:Y:S05]  /*2bd30*/  BSYNC.RECONVERGENT B3 ;  /* 0x0000000000037941 */ /* 0x000fea0003800200 */
.L_x_2964:
        /* <DEDUP_REMOVED lines=44> */
.L_x_2962:
[----:B------:R-:W-:Y:S05]  /*2c000*/  BSYNC.RECONVERGENT B2 ;  /* 0x0000000000027941 */ /* 0x000fea0003800200 */
.L_x_2961:
        /* <DEDUP_REMOVED lines=26> */
.L_x_2968:
        /* <DEDUP_REMOVED lines=13> */
.L_x_2970:
[----:B------:R-:W-:Y:S05]  /*2c280*/  BSYNC.RECONVERGENT B3 ;  /* 0x0000000000037941 */ /* 0x000fea0003800200 */
.L_x_2969:
        /* <DEDUP_REMOVED lines=44> */
.L_x_2967:
[----:B------:R-:W-:Y:S05]  /*2c550*/  BSYNC.RECONVERGENT B2 ;  /* 0x0000000000027941 */ /* 0x000fea0003800200 */
.L_x_2966:
        /* <DEDUP_REMOVED lines=22> */
.L_x_2973:
        /* <DEDUP_REMOVED lines=13> */
.L_x_2975:
[----:B------:R-:W-:Y:S05]  /*2c790*/  BSYNC.RECONVERGENT B3 ;  /* 0x0000000000037941 */ /* 0x000fea0003800200 */
.L_x_2974:
        /* <DEDUP_REMOVED lines=44> */
.L_x_2972:
[----:B------:R-:W-:Y:S05]  /*2ca60*/  BSYNC.RECONVERGENT B2 ;  /* 0x0000000000027941 */ /* 0x000fea0003800200 */
.L_x_2971:
[----:B------:R-:W-:Y:S01]  /*2ca70*/  I2FP.F32.U32 R116, R124 ;  /* 0x0000007c00747245 */ /* 0x000fe20000201000 */
[----:B------:R-:W-:Y:S01]  /*2ca80*/  BSSY.RECONVERGENT B2, `(.L_x_2976) ;  /* 0x0000054000027945 */ /* 0x000fe20003800200 */
[----:B------:R-:W-:Y:S01]  /*2ca90*/  PRMT R117, R49, 0x7632, R117 ;  /* 0x0000763231757816 */ /* 0x000fe20000000075 */
[----:B------:R-:W-:Y:S02]  /*2caa0*/  IMAD.MOV.U32 R139, RZ, RZ, 0x2 ;  /* 0x00000002ff8b7424 */ /* 0x000fe400078e00ff */
[----:B------:R-:W-:Y:S02]  /*2cab0*/  FFMA.FTZ R116, R116, R201, 1.1641532182693481445e-10 ;  /* 0x2f00000074747423 */ /* 0x000fe400000100c9 */
[----:B------:R-:W-:-:S03]  /*2cac0*/  IMAD.U32 R117, R117, 0x10000, RZ ;  /* 0x0001000075757824 */ /* 0x000fc600078e00ff */
[----:B------:R-:W-:Y:S01]  /*2cad0*/  FSETP.GTU.FTZ.AND P2, PT, R116, R213, PT ;  /* 0x000000d57400720b */ /* 0x000fe20003f5c000 */
[----:B------:R-:W-:Y:S01]  /*2cae0*/  FMUL.FTZ R117, R117, R214 ;  /* 0x000000d675757220 */ /* 0x000fe20000410000 */
[----:B------:R-:W-:Y:S02]  /*2caf0*/  @P1 PRMT R116, R45, 0x7632, R116 ;  /* 0x000076322d741816 */ /* 0x000fe40000000074 */
[----:B------:R-:W-:Y:S02]  /*2cb00*/  SEL R136, RZ, 0x1, P2 ;  /* 0x00000001ff887807 */ /* 0x000fe40001000000 */
[----:B------:R-:W-:Y:S02]  /*2cb10*/  FSEL R137, R117, RZ, !P2 ;  /* 0x000000ff75897208 */ /* 0x000fe40005000000 */
[----:B------:R-:W-:Y:S02]  /*2cb20*/  ISETP.NE.AND P2, PT, R138, 0x1, PT ;  /* 0x000000018a00780c */ /* 0x000fe40003f45270 */
[----:B------:R-:W-:Y:S01]  /*2cb30*/  @P1 SHF.L.U32 R117, R116, 0x10, RZ ;  /* 0x0000001074751819 */ /* 0x000fe200000006ff */
[----:B------:R-:W-:-:S04]  /*2cb40*/  FADD.FTZ R140, R140, R137 ;  /* 0x000000898c8c7221 */ /* 0x000fc80000010000 */
[----:B------:R-:W-:Y:S01]  /*2cb50*/  @P1 FADD.FTZ R174, R140, R117 ;  /* 0x000000758cae1221 */ /* 0x000fe20000010000 */
        /* <DEDUP_REMOVED lines=12> */
.L_x_2978:
        /* <DEDUP_REMOVED lines=13> */
.L_x_2980:
[----:B------:R-:W-:Y:S05]  /*2ccf0*/  BSYNC.RECONVERGENT B3 ;  /* 0x0000000000037941 */ /* 0x000fea0003800200 */
.L_x_2979:
        /* <DEDUP_REMOVED lines=44> */
.L_x_2977:
[----:B------:R-:W-:Y:S05]  /*2cfc0*/  BSYNC.RECONVERGENT B2 ;  /* 0x0000000000027941 */ /* 0x000fea0003800200 */
.L_x_2976:
        /* <DEDUP_REMOVED lines=21> */
.L_x_2983:
        /* <DEDUP_REMOVED lines=13> */
.L_x_2985:
[----:B------:R-:W-:Y:S05]  /*2d1f0*/  BSYNC.RECONVERGENT B3 ;  /* 0x0000000000037941 */ /* 0x000fea0003800200 */
.L_x_2984:
        /* <DEDUP_REMOVED lines=44> */
.L_x_2982:
[----:B------:R-:W-:Y:S05]  /*2d4c0*/  BSYNC.RECONVERGENT B2 ;  /* 0x0000000000027941 */ /* 0x000fea0003800200 */
.L_x_2981:
[----:B------:R-:W-:Y:S01]  /*2d4d0*/  I2FP.F32.U32 R116, R124 ;  /* 0x0000007c00747245 */ /* 0x000fe20000201000 */
[----:B------:R-:W-:Y:S01]  /*2d4e0*/  IMAD.U32 R117, R50, 0x10000, RZ ;  /* 0x0001000032757824 */ /* 0x000fe200078e00ff */
[----:B------:R-:W-:Y:S01]  /*2d4f0*/  BSSY.RECONVERGENT B2, `(.L_x_2986) ;  /* 0x0000052000027945 */ /* 0x000fe20003800200 */
[----:B------:R-:W-:Y:S02]  /*2d500*/  @P1 IMAD.U32 R138, R46, 0x10000, RZ ;  /* 0x000100002e8a1824 */ /* 0x000fe400078e00ff */
        /* <DEDUP_REMOVED lines=9> */
[----:B------:R-:W-:Y:S01]  /*2d5a0*/  @!P1 MOV R175, R137 ;  /* 0x0000008900af9202 */ /* 0x000fe20000000f00 */
[----:B------:R-:W-:Y:S01]  /*2d5b0*/  IMAD.MOV.U32 R138, RZ, RZ, 0x2 ;  /* 0x00000002ff8a7424 */ /* 0x000fe200078e00ff */
[----:B------:R-:W-:Y:S02]  /*2d5c0*/  PRMT R137, R116, 0x7610, R137 ;  /* 0x0000761074897816 */ /* 0x000fe40000000089 */
        /* <DEDUP_REMOVED lines=10> */
.L_x_2988:
        /* <DEDUP_REMOVED lines=13> */
.L_x_2990:
[----:B------:R-:W-:Y:S05]  /*2d740*/  BSYNC.RECONVERGENT B3 ;  /* 0x0000000000037941 */ /* 0x000fea0003800200 */
.L_x_2989:
        /* <DEDUP_REMOVED lines=44> */
.L_x_2987:
[----:B------:R-:W-:Y:S05]  /*2da10*/  BSYNC.RECONVERGENT B2 ;  /* 0x0000000000027941 */ /* 0x000fea0003800200 */
.L_x_2986:
        /* <DEDUP_REMOVED lines=20> */
.L_x_2993:
        /* <DEDUP_REMOVED lines=13> */
.L_x_2995:
[----:B------:R-:W-:Y:S05]  /*2dc30*/  BSYNC.RECONVERGENT B3 ;  /* 0x0000000000037941 */ /* 0x000fea0003800200 */
.L_x_2994:
        /* <DEDUP_REMOVED lines=44> */
.L_x_2992:
[----:B------:R-:W-:Y:S05]  /*2df00*/  BSYNC.RECONVERGENT B2 ;  /* 0x0000000000027941 */ /* 0x000fea0003800200 */
.L_x_2991:
[----:B------:R-:W-:Y:S01]  /*2df10*/  I2FP.F32.U32 R116, R124 ;  /* 0x0000007c00747245 */ /* 0x000fe20000201000 */
[----:B------:R-:W-:Y:S01]  /*2df20*/  BSSY.RECONVERGENT B2, `(.L_x_2996) ;  /* 0x0000054000027945 */ /* 0x000fe20003800200 */
[----:B------:R-:W-:Y:S01]  /*2df30*/  PRMT R117, R50, 0x7632, R117 ;  /* 0x0000763232757816 */ /* 0x000fe20000000075 */
[----:B------:R-:W-:Y:S02]  /*2df40*/  HFMA2 R124, -RZ, RZ, 0, 1.1920928955078125e-07 ;  /* 0x00000002ff7c7431 */ /* 0x000fe400000001ff */
[----:B------:R-:W-:Y:S01]  /*2df50*/  FFMA.FTZ R116, R116, R201, 1.1641532182693481445e-10 ;  /* 0x2f00000074747423 */ /* 0x000fe200000100c9 */
[----:B------:R-:W-:-:S04]  /*2df60*/  SHF.L.U32 R117, R117, 0x10, RZ ;  /* 0x0000001075757819 */ /* 0x000fc800000006ff */
        /* <DEDUP_REMOVED lines=21> */
.L_x_2998:
        /* <DEDUP_REMOVED lines=13> */
.L_x_3000:
[----:B------:R-:W-:Y:S05]  /*2e190*/  BSYNC.RECONVERGENT B3 ;  /* 0x0000000000037941 */ /* 0x000fea0003800200 */
.L_x_2999:
        /* <DEDUP_REMOVED lines=44> */
.L_x_2997:
[----:B------:R-:W-:Y:S05]  /*2e460*/  BSYNC.RECONVERGENT B2 ;  /* 0x0000000000027941 */ /* 0x000fea0003800200 */
.L_x_2996:
[----:B------:R-:W-:Y:S01]  /*2e470*/  I2FP.F32.U32 R116, R117 ;  /* 0x0000007500747245 */ /* 0x000fe20000201000 */
[C---:B------:R-:W-:Y:S01]  /*2e480*/  IMAD.U32 R117, R119.reuse, 0x10000, RZ ;  /* 0x0001000077757824 */ /* 0x040fe200078e00ff */
[----:B------:R-:W-:Y:S01]  /*2e490*/  ISETP.NE.AND P5, PT, R124, 0x1, PT ;  /* 0x000000017c00780c */ /* 0x000fe20003fa5270 */
[----:B------:R-:W-:Y:S01]  /*2e4a0*/  BSSY.RECONVERGENT B2, `(.L_x_3001) ;  /* 0x000004c000027945 */ /* 0x000fe20003800200 */
[----:B------:R-:W-:Y:S01]  /*2e4b0*/  PRMT R217, R119, 0x7632, R217 ;  /* 0x0000763277d97816 */ /* 0x000fe200000000d9 */
[----:B------:R-:W-:Y:S01]  /*2e4c0*/  FFMA.FTZ R116, R116, R201, 1.1641532182693481445e-10 ;  /* 0x2f00000074747423 */ /* 0x000fe200000100c9 */
[----:B------:R-:W-:Y:S01]  /*2e4d0*/  FMUL.FTZ R117, R117, R214 ;  /* 0x000000d675757220 */ /* 0x000fe20000410000 */
[----:B------:R-:W-:Y:S02]  /*2e4e0*/  HFMA2 R119, -RZ, RZ, 0, 1.1920928955078125e-07 ;  /* 0x00000002ff777431 */ /* 0x000fe400000001ff */
        /* <DEDUP_REMOVED lines=13> */
.L_x_3003:
        /* <DEDUP_REMOVED lines=13> */
.L_x_3005:
[----:B------:R-:W-:Y:S05]  /*2e690*/  BSYNC.RECONVERGENT B3 ;  /* 0x0000000000037941 */ /* 0x000fea0003800200 */
.L_x_3004:
        /* <DEDUP_REMOVED lines=44> */
.L_x_3002:
[----:B------:R-:W-:Y:S05]  /*2e960*/  BSYNC.RECONVERGENT B2 ;  /* 0x0000000000027941 */ /* 0x000fea0003800200 */
.L_x_3001:
[----:B------:R-:W-:Y:S01]  /*2e970*/  I2FP.F32.U32 R116, R118 ;  /* 0x0000007600747245 */ /* 0x000fe20000201000 */
[----:B------:R-:W-:Y:S01]  /*2e980*/  IMAD.U32 R117, R51, 0x10000, RZ ;  /* 0x0001000033757824 */ /* 0x000fe200078e00ff */
[----:B------:R-:W-:Y:S01]  /*2e990*/  @P1 SHF.L.U32 R124, R47, 0x10, RZ ;  /* 0x000000102f7c1819 */ /* 0x000fe200000006ff */
[----:B------:R-:W-:Y:S02]  /*2e9a0*/  BSSY.RECONVERGENT B2, `(.L_x_3006) ;  /* 0x0000051000027945 */ /* 0x000fe40003800200 */
[----:B------:R-:W-:Y:S01]  /*2e9b0*/  FFMA.FTZ R116, R116, R201, 1.1641532182693481445e-10 ;  /* 0x2f00000074747423 */ /* 0x000fe200000100c9 */
[----:B------:R-:W-:-:S04]  /*2e9c0*/  FMUL.FTZ R117, R117, R214 ;  /* 0x000000d675757220 */ /* 0x000fc80000410000 */
[----:B------:R-:W-:-:S04]  /*2e9d0*/  FSETP.GTU.FTZ.AND P5, PT, R116, R213, PT ;  /* 0x000000d57400720b */ /* 0x000fc80003fbc000 */
[----:B------:R-:W-:Y:S02]  /*2e9e0*/  FSEL R118, R117, RZ, !P5 ;  /* 0x000000ff75767208 */ /* 0x000fe40006800000 */
[----:B------:R-:W-:Y:S02]  /*2e9f0*/  SEL R116, RZ, 0x1, P5 ;  /* 0x00000001ff747807 */ /* 0x000fe40002800000 */
[----:B------:R-:W-:Y:S01]  /*2ea00*/  ISETP.NE.AND P5, PT, R119, 0x1, PT ;  /* 0x000000017700780c */ /* 0x000fe20003fa5270 */
[----:B------:R-:W-:Y:S01]  /*2ea10*/  FADD.FTZ R139, R139, R118 ;  /* 0x000000768b8b7221 */ /* 0x000fe20000010000 */
[----:B------:R-:W-:Y:S01]  /*2ea20*/  IMAD.MOV.U32 R118, RZ, RZ, 0x2 ;  /* 0x00000002ff767424 */ /* 0x000fe200078e00ff */
[----:B------:R-:W-:Y:S02]  /*2ea30*/  MOV R117, R2 ;  /* 0x0000000200757202 */ /* 0x000fe40000000f00 */
        /* <DEDUP_REMOVED lines=13> */
.L_x_3008:
        /* <DEDUP_REMOVED lines=13> */
.L_x_3010:
[----:B------:R-:W-:Y:S05]  /*2ebe0*/  BSYNC.RECONVERGENT B3 ;  /* 0x0000000000037941 */ /* 0x000fea0003800200 */
.L_x_3009:
        /* <DEDUP_REMOVED lines=41> */
[----:B------:R-:W-:Y:S02]  /*2ee80*/  HFMA2 R118, -RZ, RZ, 0, 0 ;  /* 0x00000000ff767431 */ /* 0x000fe400000001ff */
[----:B------:R-:W-:Y:S02]  /*2ee90*/  IMAD.MOV.U32 R117, RZ, RZ, R210 ;  /* 0x000000ffff757224 */ /* 0x000fe400078e00d2 */
[----:B------:R-:W-:-:S07]  /*2eea0*/  IMAD.MOV.U32 R210, RZ, RZ, R116 ;  /* 0x000000ffffd27224 */ /* 0x000fce00078e0074 */
.L_x_3007:
[----:B------:R-:W-:Y:S05]  /*2eeb0*/  BSYNC.RECONVERGENT B2 ;  /* 0x0000000000027941 */ /* 0x000fea0003800200 */
.L_x_3006:
        /* <DEDUP_REMOVED lines=20> */
.L_x_3013:
        /* <DEDUP_REMOVED lines=15> */
.L_x_3015:
[----:B------:R-:W-:Y:S05]  /*2f0f0*/  BSYNC.RECONVERGENT B3 ;  /* 0x0000000000037941 */ /* 0x000fea0003800200 */
.L_x_3014:
        /* <DEDUP_REMOVED lines=44> */
.L_x_3012:
[----:B------:R-:W-:Y:S05]  /*2f3c0*/  BSYNC.RECONVERGENT B2 ;  /* 0x0000000000027941 */ /* 0x000fea0003800200 */
.L_x_3011:
        /* <DEDUP_REMOVED lines=13> */
[----:B------:R-:W-:Y:S02]  /*2f4a0*/  @!P1 MOV R201, R217 ;  /* 0x000000d900c99202 */ /* 0x000fe40000000f00 */
[----:B------:R-:W-:Y:S02]  /*2f4b0*/  PRMT R140, R116, 0x7610, R140 ;  /* 0x00007610748c7816 */ /* 0x000fe4000000008c */
[----:B------:R-:W-:Y:S02]  /*2f4c0*/  F2FP.BF16.F32.PACK_AB R119, RZ, R201 ;  /* 0x000000c9ff77723e */ /* 0x000fe400000010ff */
[----:B------:R-:W-:Y:S02]  /*2f4d0*/  PRMT R118, R216, 0x5410, R215 ;  /* 0x00005410d8767816 */ /* 0x000fe400000000d7 */
[----:B------:R-:W-:Y:S02]  /*2f4e0*/  PRMT R116, R205, 0x5410, R207 ;  /* 0x00005410cd747816 */ /* 0x000fe400000000cf */
[----:B------:R-:W-:Y:S01]  /*2f4f0*/  PRMT R119, R211, 0x5410, R119 ;  /* 0x00005410d3777816 */ /* 0x000fe20000000077 */
[----:B------:R-:W-:Y:S06]  /*2f500*/  BRA `(.L_x_3016) ;  /* 0x0000002800a47947 */ /* 0x000fec0003800000 */
.L_x_2935:
        /* <DEDUP_REMOVED lines=12> */
[----:B------:R-:W-:Y:S01]  /*2f5d0*/  @P2 MOV R145, R125 ;  /* 0x0000007d00912202 */ /* 0x000fe20000000f00 */
[----:B------:R-:W-:Y:S02]  /*2f5e0*/  @P2 VIADD R151, R124, 0x1 ;  /* 0x000000017c972836 */ /* 0x000fe40000000000 */
[----:B------:R-:W-:Y:S01]  /*2f5f0*/  @P2 IMAD.MOV.U32 R210, RZ, RZ, R205 ;  /* 0x000000ffffd22224 */ /* 0x000fe200078e00cd */
[----:B------:R-:W-:Y:S06]  /*2f600*/  BRA `(.L_x_3018) ;  /* 0x0000000000e47947 */ /* 0x000fec0003800000 */
.L_x_3019:
        /* <DEDUP_REMOVED lines=13> */
.L_x_3021:
[----:B------:R-:W-:Y:S05]  /*2f6e0*/  BSYNC.RECONVERGENT B3 ;  /* 0x0000000000037941 */ /* 0x000fea0003800200 */
.L_x_3020:
        /* <DEDUP_REMOVED lines=43> */
.L_x_3018:
[----:B------:R-:W-:Y:S05]  /*2f9a0*/  BSYNC.RECONVERGENT B2 ;  /* 0x0000000000027941 */ /* 0x000fea0003800200 */
.L_x_3017:
        /* <DEDUP_REMOVED lines=29> */
.L_x_3024:
        /* <DEDUP_REMOVED lines=13> */
.L_x_3026:
[----:B------:R-:W-:Y:S05]  /*2fc50*/  BSYNC.RECONVERGENT B3 ;  /* 0x0000000000037941 */ /* 0x000fea0003800200 */
.L_x_3025:
        /* <DEDUP_REMOVED lines=44> */
.L_x_3023:
[----:B------:R-:W-:Y:S05]  /*2ff20*/  BSYNC.RECONVERGENT B2 ;  /* 0x0000000000027941 */ /* 0x000fea0003800200 */
.L_x_3022:
[----:B------:R-:W-:Y:S01]  /*2ff30*/  I2FP.F32.U32 R124, R124 ;  /* 0x0000007c007c7245 */ /* 0x000fe20000201000 */
[----:B------:R-:W-:Y:S01]  /*2ff40*/  IMAD.U32 R116, R116, 0x10000, RZ ;  /* 0x0001000074747824 */ /* 0x000fe200078e00ff */
[----:B------:R-:W-:Y:S01]  /*2ff50*/  @P1 PRMT R150, R44, 0x7632, R150 ;  /* 0x000076322c961816 */ /* 0x000fe20000000096 */
[----:B------:R-:W-:Y:S01]  /*2ff60*/  BSSY.RECONVERGENT B2, `(.L_x_3027) ;  /* 0x0000051000027945 */ /* 0x000fe20003800200 */
[----:B------:R-:W-:Y:S01]  /*2ff70*/  LOP3.LUT R127, R127, 0xfffffff7, RZ, 0xc0, !PT ;  /* 0xfffffff77f7f7812 */ /* 0x000fe200078ec0ff */
[----:B------:R-:W-:Y:S01]  /*2ff80*/  FFMA.FTZ R151, R124, R201, 1.1641532182693481445e-10 ;  /* 0x2f0000007c977423 */ /* 0x000fe200000100c9 */
[----:B------:R-:W-:Y:S01]  /*2ff90*/  FMUL.FTZ R116, R116, R215 ;  /* 0x000000d774747220 */ /* 0x000fe20000410000 */
[----:B------:R-:W-:Y:S01]  /*2ffa0*/  @P1 IMAD.U32 R150, R150, 0x10000, RZ ;  /* 0x0001000096961824 */ /* 0x000fe200078e00ff */
[----:B------:R-:W-:Y:S02]  /*2ffb0*/  MOV R190, 0x2 ;  /* 0x0000000200be7802 */ /* 0x000fe40000000f00 */
        /* <DEDUP_REMOVED lines=17> */
.L_x_3029:
        /* <DEDUP_REMOVED lines=13> */
.L_x_3031:
[----:B------:R-:W-:Y:S05]  /*301a0*/  BSYNC.RECONVERGENT B3 ;  /* 0x0000000000037941 */ /* 0x000fea0003800200 */
.L_x_3030:
        /* <DEDUP_REMOVED lines=44> */
.L_x_3028:
[----:B------:R-:W-:Y:S05]  /*30470*/  BSYNC.RECONVERGENT B2 ;  /* 0x0000000000027941 */ /* 0x000fea0003800200 */
.L_x_3027:
        /* <DEDUP_REMOVED lines=14> */
[----:B------:R-:W-:-:S04]  /*30560*/  IMAD.MOV.U32 R191, RZ, RZ, 0x2 ;  /* 0x00000002ffbf7424 */ /* 0x000fc800078e00ff */
        /* <DEDUP_REMOVED lines=11> */
.L_x_3034:
        /* <DEDUP_REMOVED lines=13> */
.L_x_3036:
[----:B------:R-:W-:Y:S05]  /*306f0*/  BSYNC.RECONVERGENT B3 ;  /* 0x0000000000037941 */ /* 0x000fea0003800200 */
.L_x_3035:
        /* <DEDUP_REMOVED lines=44> */
.L_x_3033:
[----:B------:R-:W-:Y:S05]  /*309c0*/  BSYNC.RECONVERGENT B2 ;  /* 0x0000000000027941 */ /* 0x000fea0003800200 */
.L_x_3032:
        /* <DEDUP_REMOVED lines=26> */
.L_x_3039:
        /* <DEDUP_REMOVED lines=13> */
.L_x_3041:
[----:B------:R-:W-:Y:S05]  /*30c40*/  BSYNC.RECONVERGENT B3 ;  /* 0x0000000000037941 */ /* 0x000fea0003800200 */
.L_x_3040:
        /* <DEDUP_REMOVED lines=44> */
.L_x_3038:
[----:B------:R-:W-:Y:S05]  /*30f10*/  BSYNC.RECONVERGENT B2 ;  /* 0x0000000000027941 */ /* 0x000fea0003800200 */
.L_x_3037:
[----:B------:R-:W-:Y:S01]  /*30f20*/  I2FP.F32.U32 R116, R117 ;  /* 0x0000007500747245 */ /* 0x000fe20000201000 */
[----:B------:R-:W-:Y:S01]  /*30f30*/  IMAD.U32 R124, R118, 0x10000, RZ ;  /* 0x00010000767c7824 */ /* 0x000fe200078e00ff */
[----:B------:R-:W-:Y:S01]  /*30f40*/  ISETP.NE.AND P3, PT, R190, 0x1, PT ;  /* 0x00000001be00780c */ /* 0x000fe20003f65270 */
[----:B------:R-:W-:Y:S01]  /*30f50*/  BSSY.RECONVERGENT B2, `(.L_x_3042) ;  /* 0x000004f000027945 */ /* 0x000fe20003800200 */
[----:B------:R-:W-:Y:S01]  /*30f60*/  PRMT R118, R118, 0x7632, R118 ;  /* 0x0000763276767816 */ /* 0x000fe20000000076 */
[----:B------:R-:W-:Y:S01]  /*30f70*/  FFMA.FTZ R117, R116, R201, 1.1641532182693481445e-10 ;  /* 0x2f00000074757423 */ /* 0x000fe200000100c9 */
[----:B------:R-:W-:Y:S01]  /*30f80*/  FMUL.FTZ R124, R124, R215 ;  /* 0x000000d77c7c7220 */ /* 0x000fe20000410000 */
[----:B------:R-:W-:Y:S01]  /*30f90*/  @P1 IMAD.U32 R116, R46, 0x10000, RZ ;  /* 0x000100002e741824 */ /* 0x000fe200078e00ff */
[----:B------:R-:W-:Y:S02]  /*30fa0*/  MOV R208, 0x2 ;  /* 0x0000000200d07802 */ /* 0x000fe40000000f00 */
        /* <DEDUP_REMOVED lines=15> */
.L_x_3044:
        /* <DEDUP_REMOVED lines=13> */
.L_x_3046:
[----:B------:R-:W-:Y:S05]  /*31170*/  BSYNC.RECONVERGENT B3 ;  /* 0x0000000000037941 */ /* 0x000fea0003800200 */
.L_x_3045:
        /* <DEDUP_REMOVED lines=44> */
.L_x_3043:
[----:B------:R-:W-:Y:S05]  /*31440*/  BSYNC.RECONVERGENT B2 ;  /* 0x0000000000027941 */ /* 0x000fea0003800200 */
.L_x_3042:
        /* <DEDUP_REMOVED lines=24> */
.L_x_3049:
        /* <DEDUP_REMOVED lines=13> */
.L_x_3051:
[----:B------:R-:W-:Y:S05]  /*316a0*/  BSYNC.RECONVERGENT B3 ;  /* 0x0000000000037941 */ /* 0x000fea0003800200 */
.L_x_3050:
        /* <DEDUP_REMOVED lines=44> */
.L_x_3048:
[----:B------:R-:W-:Y:S05]  /*31970*/  BSYNC.RECONVERGENT B2 ;  /* 0x0000000000027941 */ /* 0x000fea0003800200 */
.L_x_3047:
        /* <DEDUP_REMOVED lines=24> */
.L_x_3054:
        /* <DEDUP_REMOVED lines=13> */
.L_x_3056:
[----:B------:R-:W-:Y:S05]  /*31bd0*/  BSYNC.RECONVERGENT B3 ;  /* 0x0000000000037941 */ /* 0x000fea0003800200 */
.L_x_3055:
        /* <DEDUP_REMOVED lines=44> */
.L_x_3053:
[----:B------:R-:W-:Y:S05]  /*31ea0*/  BSYNC.RECONVERGENT B2 ;  /* 0x0000000000027941 */ /* 0x000fea0003800200 */
.L_x_3052:
        /* <DEDUP_REMOVED lines=15> */
.L_x_3016:
[----:B------:R-:W0:Y:S01]  /*31fa0*/  LDC.64 R212, c[0x0][0x3a8] ;  /* 0x0000ea00ffd47b82 */ /* 0x000e220000000a00 */
[----:B------:R-:W-:Y:S02]  /*31fb0*/  SEL R217, RZ, 0x1000000, !P5 ;  /* 0x01000000ffd97807 */ /* 0x000fe40006800000 */
[----:B------:R-:W-:Y:S02]  /*31fc0*/  SEL R211, RZ, 0x10000, !P4 ;  /* 0x00010000ffd37807 */ /* 0x000fe40006000000 */
[C---:B------:R-:W-:Y:S02]  /*31fd0*/  LOP3.LUT P6, RZ, R127.reuse, 0x8, RZ, 0xc0, !PT ;  /* 0x000000087fff7812 */ /* 0x040fe400078cc0ff */
[C---:B------:R-:W-:Y:S01]  /*31fe0*/  LOP3.LUT P5, RZ, R127.reuse, 0x4, RZ, 0xc0, !PT ;  /* 0x000000047fff7812 */ /* 0x040fe200078ac0ff */
[----:B------:R-:W1:Y:S01]  /*31ff0*/  LDC.64 R208, c[0x0][0x3b0] ;  /* 0x0000ec00ffd07b82 */ /* 0x000e620000000a00 */
[C---:B------:R-:W-:Y:S02]  /*32000*/  LOP3.LUT P4, RZ, R127.reuse, 0x2, RZ, 0xc0, !PT ;  /* 0x000000027fff7812 */ /* 0x040fe4000788c0ff */
[----:B------:R-:W-:-:S02]  /*32010*/  LOP3.LUT P1, RZ, R127, 0x10, RZ, 0xc0, !PT ;  /* 0x000000107fff7812 */ /* 0x000fc4000782c0ff */
[----:B------:R-:W-:Y:S02]  /*32020*/  SEL R218, RZ, 0x100, !P3 ;  /* 0x00000100ffda7807 */ /* 0x000fe40005800000 */
[----:B------:R-:W-:Y:S02]  /*32030*/  SEL R207, RZ, 0x1000000, !P4 ;  /* 0x01000000ffcf7807 */ /* 0x000fe40006000000 */
[----:B------:R-:W-:Y:S02]  /*32040*/  SEL R216, RZ, 0x10000, !P5 ;  /* 0x00010000ffd87807 */ /* 0x000fe40006800000 */
[----:B------:R-:W-:Y:S02]  /*32050*/  SEL R205, RZ, 0x100, !P6 ;  /* 0x00000100ffcd7807 */ /* 0x000fe40007000000 */
[----:B------:R-:W-:Y:S02]  /*32060*/  SEL R215, RZ, 0x1, !P2 ;  /* 0x00000001ffd77807 */ /* 0x000fe40005000000 */
[----:B------:R-:W-:Y:S01]  /*32070*/  SEL R214, RZ, 0x1, !P1 ;  /* 0x00000001ffd67807 */ /* 0x000fe20004800000 */
[----:B0-----:R-:W-:Y:S01]  /*32080*/  IMAD.WIDE.U32 R212, R206, 0x10, R212 ;  /* 0x00000010ced47825 */ /* 0x001fe200078e00d4 */
[----:B------:R-:W-:-:S02]  /*32090*/  LOP3.LUT R218, R218, R217, R211, 0xfe, !PT ;  /* 0x000000d9dada7212 */ /* 0x000fc400078efed3 */
[----:B------:R-:W-:Y:S02]  /*320a0*/  LOP3.LUT R205, R205, R207, R216, 0xfe, !PT ;  /* 0x000000cfcdcd7212 */ /* 0x000fe400078efed8 */
        /* <DEDUP_REMOVED lines=26> */
.L_x_3057:
[----:B------:R-:W-:Y:S02]  /*32250*/  IMAD.MOV.U32 R205, RZ, RZ, R210 ;  /* 0x000000ffffcd7224 */ /* 0x000fe400078e00d2 */
[----:B------:R-:W-:-:S07]  /*32260*/  VIADD R206, R206, 0x20 ;  /* 0x00000020cece7836 */ /* 0x000fce0000000000 */
.L_x_2934:
[----:B------:R-:W-:Y:S05]  /*32270*/  BSYNC.RECONVERGENT B1 ;  /* 0x0000000000017941 */ /* 0x000fea0003800200 */
.L_x_2933:
        /* <DEDUP_REMOVED lines=35> */
.L_x_3063:
        /* <DEDUP_REMOVED lines=13> */
.L_x_3065:
[----:B------:R-:W-:Y:S05]  /*32580*/  BSYNC.RECONVERGENT B3 ;  /* 0x0000000000037941 */ /* 0x000fea0003800200 */
.L_x_3064:
        /* <DEDUP_REMOVED lines=43> */
.L_x_3062:
[----:B------:R-:W-:Y:S05]  /*32840*/  BSYNC.RECONVERGENT B2 ;  /* 0x0000000000027941 */ /* 0x000fea0003800200 */
.L_x_3061:
        /* <DEDUP_REMOVED lines=26> */
.L_x_3068:
        /* <DEDUP_REMOVED lines=13> */
.L_x_3070:
[----:B------:R-:W-:Y:S05]  /*32ac0*/  BSYNC.RECONVERGENT B3 ;  /* 0x0000000000037941 */ /* 0x000fea0003800200 */
.L_x_3069:
        /* <DEDUP_REMOVED lines=44> */
.L_x_3067:
[----:B------:R-:W-:Y:S05]  /*32d90*/  BSYNC.RECONVERGENT B2 ;  /* 0x0000000000027941 */ /* 0x000fea0003800200 */
.L_x_3066:
        /* <DEDUP_REMOVED lines=26> */
.L_x_3073:
        /* <DEDUP_REMOVED lines=13> */
.L_x_3075:
[----:B------:R-:W-:Y:S05]  /*33010*/  BSYNC.RECONVERGENT B3 ;  /* 0x0000000000037941 */ /* 0x000fea0003800200 */
.L_x_3074:
        /* <DEDUP_REMOVED lines=44> */
.L_x_3072:
[----:B------:R-:W-:Y:S05]  /*332e0*/  BSYNC.RECONVERGENT B2 ;  /* 0x0000000000027941 */ /* 0x000fea0003800200 */
.L_x_3071:
        /* <DEDUP_REMOVED lines=22> */
.L_x_3078:
        /* <DEDUP_REMOVED lines=13> */
.L_x_3080:
[----:B------:R-:W-:Y:S05]  /*33520*/  BSYNC.RECONVERGENT B3 ;  /* 0x0000000000037941 */ /* 0x000fea0003800200 */
.L_x_3079:
        /* <DEDUP_REMOVED lines=44> */
.L_x_3077:
[----:B------:R-:W-:Y:S05]  /*337f0*/  BSYNC.RECONVERGENT B2 ;  /* 0x0000000000027941 */ /* 0x000fea0003800200 */
.L_x_3076:
        /* <DEDUP_REMOVED lines=27> */
.L_x_3083:
        /* <DEDUP_REMOVED lines=13> */
.L_x_3085:
[----:B------:R-:W-:Y:S05]  /*33a80*/  BSYNC.RECONVERGENT B3 ;  /* 0x0000000000037941 */ /* 0x000fea0003800200 */
.L_x_3084:
        /* <DEDUP_REMOVED lines=44> */
.L_x_3082:
[----:B------:R-:W-:Y:S05]  /*33d50*/  BSYNC.RECONVERGENT B2 ;  /* 0x0000000000027941 */ /* 0x000fea0003800200 */
.L_x_3081:
        /* <DEDUP_REMOVED lines=23> */
.L_x_3088:
        /* <DEDUP_REMOVED lines=13> */
.L_x_3090:
[----:B------:R-:W-:Y:S05]  /*33fa0*/  BSYNC.RECONVERGENT B3 ;  /* 0x0000000000037941 */ /* 0x000fea0003800200 */
.L_x_3089:
        /* <DEDUP_REMOVED lines=44> */
.L_x_3087:
[----:B------:R-:W-:Y:S05]  /*34270*/  BSYNC.RECONVERGENT B2 ;  /* 0x0000000000027941 */ /* 0x000fea0003800200 */
.L_x_3086:
[----:B------:R-:W-:Y:S01]  /*34280*/  I2FP.F32.U32 R117, R117 ;  /* 0x0000007500757245 */ /* 0x000fe20000201000 */
[----:B------:R-:W-:Y:S01]  /*34290*/  @P1 IMAD.U32 R148, R45, 0x10000, RZ ;  /* 0x000100002d941824 */ /* 0x000fe200078e00ff */
[----:B------:R-:W-:Y:S01]  /*342a0*/  SHF.L.U32 R137, R49, 0x10, RZ ;  /* 0x0000001031897819 */ /* 0x000fe200000006ff */
[----:B------:R-:W-:Y:S02]  /*342b0*/  BSSY.RECONVERGENT B2, `(.L_x_3091) ;  /* 0x0000051000027945 */ /* 0x000fe40003800200 */
[----:B------:R-:W-:Y:S01]  /*342c0*/  FFMA.FTZ R116, R117, R202, 1.1641532182693481445e-10 ;  /* 0x2f00000075747423 */ /* 0x000fe200000100ca */
[----:B------:R-:W-:Y:S02]  /*342d0*/  IMAD.MOV.U32 R117, RZ, RZ, R2 ;  /* 0x000000ffff757224 */ /* 0x000fe400078e0002 */
[----:B------:R-:W-:Y:S02]  /*342e0*/  FMUL.FTZ R124, R137, R214 ;  /* 0x000000d6897c7220 */ /* 0x000fe40000410000 */
[----:B------:R-:W-:-:S04]  /*342f0*/  FSETP.GTU.FTZ.AND P2, PT, R116, R213, PT ;  /* 0x000000d57400720b */ /* 0x000fc80003f5c000 */
[----:B------:R-:W-:Y:S02]  /*34300*/  FSEL R124, R124, RZ, !P2 ;  /* 0x000000ff7c7c7208 */ /* 0x000fe40005000000 */
[----:B------:R-:W-:Y:S02]  /*34310*/  SEL R116, RZ, 0x1, P2 ;  /* 0x00000001ff747807 */ /* 0x000fe40001000000 */
[----:B------:R-:W-:Y:S01]  /*34320*/  ISETP.NE.AND P2, PT, R136, 0x1, PT ;  /* 0x000000018800780c */ /* 0x000fe20003f45270 */
[----:B------:R-:W-:Y:S01]  /*34330*/  FADD.FTZ R135, R135, R124 ;  /* 0x0000007c87877221 */ /* 0x000fe20000010000 */
[----:B------:R-:W-:-:S03]  /*34340*/  HFMA2 R124, -RZ, RZ, 0, 1.1920928955078125e-07 ;  /* 0x00000002ff7c7431 */ /* 0x000fc600000001ff */
        /* <DEDUP_REMOVED lines=13> */
.L_x_3093:
        /* <DEDUP_REMOVED lines=13> */
.L_x_3095:
[----:B------:R-:W-:Y:S05]  /*344f0*/  BSYNC.RECONVERGENT B3 ;  /* 0x0000000000037941 */ /* 0x000fea0003800200 */
.L_x_3094:
        /* <DEDUP_REMOVED lines=44> */
.L_x_3092:
[----:B------:R-:W-:Y:S05]  /*347c0*/  BSYNC.RECONVERGENT B2 ;  /* 0x0000000000027941 */ /* 0x000fea0003800200 */
.L_x_3091:
        /* <DEDUP_REMOVED lines=22> */
.L_x_3098:
        /* <DEDUP_REMOVED lines=13> */
.L_x_3100:
[----:B------:R-:W-:Y:S05]  /*34a00*/  BSYNC.RECONVERGENT B3 ;  /* 0x0000000000037941 */ /* 0x000fea0003800200 */
.L_x_3099:
        /* <DEDUP_REMOVED lines=44> */
.L_x_3097:
[----:B------:R-:W-:Y:S05]  /*34cd0*/  BSYNC.RECONVERGENT B2 ;  /* 0x0000000000027941 */ /* 0x000fea0003800200 */
.L_x_3096:
        /* <DEDUP_REMOVED lines=10> */
[----:B------:R-:W-:Y:S02]  /*34d80*/  SEL R136, RZ, 0x1, P2 ;  /* 0x00000001ff887807 */ /* 0x000fe40001000000 */
[----:B------:R-:W-:Y:S01]  /*34d90*/  ISETP.NE.AND P2, PT, R138, 0x1, PT ;  /* 0x000000018a00780c */ /* 0x000fe20003f45270 */
[----:B------:R-:W-:Y:S01]  /*34da0*/  FADD.FTZ R140, R140, R137 ;  /* 0x000000898c8c7221 */ /* 0x000fe20000010000 */
[----:B------:R-:W-:-:S05]  /*34db0*/  @P1 SHF.L.U32 R117, R116, 0x10, RZ ;  /* 0x0000001074751819 */ /* 0x000fca00000006ff */
        /* <DEDUP_REMOVED lines=13> */
.L_x_3103:
        /* <DEDUP_REMOVED lines=13> */
.L_x_3105:
[----:B------:R-:W-:Y:S05]  /*34f60*/  BSYNC.RECONVERGENT B3 ;  /* 0x0000000000037941 */ /* 0x000fea0003800200 */
.L_x_3104:
        /* <DEDUP_REMOVED lines=44> */
.L_x_3102:
[----:B------:R-:W-:Y:S05]  /*35230*/  BSYNC.RECONVERGENT B2 ;  /* 0x0000000000027941 */ /* 0x000fea0003800200 */
.L_x_3101:
        /* <DEDUP_REMOVED lines=21> */
.L_x_3108:
        /* <DEDUP_REMOVED lines=13> */
.L_x_3110:
[----:B------:R-:W-:Y:S05]  /*35460*/  BSYNC.RECONVERGENT B3 ;  /* 0x0000000000037941 */ /* 0x000fea0003800200 */
.L_x_3109:
        /* <DEDUP_REMOVED lines=44> */
.L_x_3107:
[----:B------:R-:W-:Y:S05]  /*35730*/  BSYNC.RECONVERGENT B2 ;  /* 0x0000000000027941 */ /* 0x000fea0003800200 */
.L_x_3106:
        /* <DEDUP_REMOVED lines=26> */
.L_x_3113:
        /* <DEDUP_REMOVED lines=13> */
.L_x_3115:
[----:B------:R-:W-:Y:S05]  /*359b0*/  BSYNC.RECONVERGENT B3 ;  /* 0x0000000000037941 */ /* 0x000fea0003800200 */
.L_x_3114:
        /* <DEDUP_REMOVED lines=44> */
.L_x_3112:
[----:B------:R-:W-:Y:S05]  /*35c80*/  BSYNC.RECONVERGENT B2 ;  /* 0x0000000000027941 */ /* 0x000fea0003800200 */
.L_x_3111:
        /* <DEDUP_REMOVED lines=20> */
.L_x_3118:
        /* <DEDUP_REMOVED lines=13> */
.L_x_3120:
[----:B------:R-:W-:Y:S05]  /*35ea0*/  BSYNC.RECONVERGENT B3 ;  /* 0x0000000000037941 */ /* 0x000fea0003800200 */
.L_x_3119:
        /* <DEDUP_REMOVED lines=44> */
.L_x_3117:
[----:B------:R-:W-:Y:S05]  /*36170*/  BSYNC.RECONVERGENT B2 ;  /* 0x0000000000027941 */ /* 0x000fea0003800200 */
.L_x_3116:
        /* <DEDUP_REMOVED lines=15> */
[----:B------:R-:W-:Y:S02]  /*36270*/  HFMA2 R118, -RZ, RZ, 0, 1.1920928955078125e-07 ;  /* 0x00000002ff767431 */ /* 0x000fe400000001ff */
[----:B------:R-:W-:Y:S01]  /*36280*/  IMAD.MOV.U32 R117, RZ, RZ, R2 ;  /* 0x000000ffff757224 */ /* 0x000fe200078e0002 */
        /* <DEDUP_REMOVED lines=10> */
.L_x_3123:
        /* <DEDUP_REMOVED lines=13> */
.L_x_3125:
[----:B------:R-:W-:Y:S05]  /*36400*/  BSYNC.RECONVERGENT B3 ;  /* 0x0000000000037941 */ /* 0x000fea0003800200 */
.L_x_3124:
        /* <DEDUP_REMOVED lines=44> */
.L_x_3122:
[----:B------:R-:W-:Y:S05]  /*366d0*/  BSYNC.RECONVERGENT B2 ;  /* 0x0000000000027941 */ /* 0x000fea0003800200 */
.L_x_3121:
        /* <DEDUP_REMOVED lines=21> */
.L_x_3128:
        /* <DEDUP_REMOVED lines=13> */
.L_x_3130:
[----:B------:R-:W-:Y:S05]  /*36900*/  BSYNC.RECONVERGENT B3 ;  /* 0x0000000000037941 */ /* 0x000fea0003800200 */
.L_x_3129:
        /* <DEDUP_REMOVED lines=44> */
.L_x_3127:
[----:B------:R-:W-:Y:S05]  /*36bd0*/  BSYNC.RECONVERGENT B2 ;  /* 0x0000000000027941 */ /* 0x000fea0003800200 */
.L_x_3126:
        /* <DEDUP_REMOVED lines=26> */
.L_x_3133:
        /* <DEDUP_REMOVED lines=13> */
.L_x_3135:
[----:B------:R-:W-:Y:S05]  /*36e50*/  BSYNC.RECONVERGENT B3 ;  /* 0x0000000000037941 */ /* 0x000fea0003800200 */
.L_x_3134:
        /* <DEDUP_REMOVED lines=44> */
.L_x_3132:
[----:B------:R-:W-:Y:S05]  /*37120*/  BSYNC.RECONVERGENT B2 ;  /* 0x0000000000027941 */ /* 0x000fea0003800200 */
.L_x_3131:
        /* <DEDUP_REMOVED lines=20> */
.L_x_3138:
        /* <DEDUP_REMOVED lines=15> */
.L_x_3140:
[----:B------:R-:W-:Y:S05]  /*37360*/  BSYNC.RECONVERGENT B3 ;  /* 0x0000000000037941 */ /* 0x000fea0003800200 */
.L_x_3139:
        /* <DEDUP_REMOVED lines=44> */
.L_x_3137:
[----:B------:R-:W-:Y:S05]  /*37630*/  BSYNC.RECONVERGENT B2 ;  /* 0x0000000000027941 */ /* 0x000fea0003800200 */
.L_x_3136:
        /* <DEDUP_REMOVED lines=20> */
.L_x_3060:
        /* <DEDUP_REMOVED lines=16> */
.L_x_3144:
        /* <DEDUP_REMOVED lines=13> */
.L_x_3146:
[----:B------:R-:W-:Y:S05]  /*37950*/  BSYNC.RECONVERGENT B3 ;  /* 0x0000000000037941 */ /* 0x000fea0003800200 */
.L_x_3145:
        /* <DEDUP_REMOVED lines=43> */
.L_x_3143:
[----:B------:R-:W-:Y:S05]  /*37c10*/  BSYNC.RECONVERGENT B2 ;  /* 0x0000000000027941 */ /* 0x000fea0003800200 */
.L_x_3142:
        /* <DEDUP_REMOVED lines=29> */
.L_x_3149:
        /* <DEDUP_REMOVED lines=13> */
.L_x_3151:
[----:B------:R-:W-:Y:S05]  /*37ec0*/  BSYNC.RECONVERGENT B3 ;  /* 0x0000000000037941 */ /* 0x000fea0003800200 */
.L_x_3150:
        /* <DEDUP_REMOVED lines=44> */
.L_x_3148:
[----:B------:R-:W-:Y:S05]  /*38190*/  BSYNC.RECONVERGENT B2 ;  /* 0x0000000000027941 */ /* 0x000fea0003800200 */
.L_x_3147:
        /* <DEDUP_REMOVED lines=26> */
.L_x_3154:
        /* <DEDUP_REMOVED lines=13> */
.L_x_3156:
[----:B------:R-:W-:Y:S05]  /*38410*/  BSYNC.RECONVERGENT B3 ;  /* 0x0000000000037941 */ /* 0x000fea0003800200 */
.L_x_3155:
        /* <DEDUP_REMOVED lines=44> */
.L_x_3153:
[----:B------:R-:W-:Y:S05]  /*386e0*/  BSYNC.RECONVERGENT B2 ;  /* 0x0000000000027941 */ /* 0x000fea0003800200 */
.L_x_3152:
        /* <DEDUP_REMOVED lines=26> */
.L_x_3159:
        /* <DEDUP_REMOVED lines=13> */
.L_x_3161:
[----:B------:R-:W-:Y:S05]  /*38960*/  BSYNC.RECONVERGENT B3 ;  /* 0x0000000000037941 */ /* 0x000fea0003800200 */
.L_x_3160:
        /* <DEDUP_REMOVED lines=44> */
.L_x_3158:
[----:B------:R-:W-:Y:S05]  /*38c30*/  BSYNC.RECONVERGENT B2 ;  /* 0x0000000000027941 */ /* 0x000fea0003800200 */
.L_x_3157:
        /* <DEDUP_REMOVED lines=26> */
.L_x_3164:
        /* <DEDUP_REMOVED lines=13> */
.L_x_3166:
[----:B------:R-:W-:Y:S05]  /*38eb0*/  BSYNC.RECONVERGENT B3 ;  /* 0x0000000000037941 */ /* 0x000fea0003800200 */
.L_x_3165:
        /* <DEDUP_REMOVED lines=44> */
.L_x_3163:
[----:B------:R-:W-:Y:S05]  /*39180*/  BSYNC.RECONVERGENT B2 ;  /* 0x0000000000027941 */ /* 0x000fea0003800200 */
.L_x_3162:
        /* <DEDUP_REMOVED lines=24> */
.L_x_3169:
        /* <DEDUP_REMOVED lines=13> */
.L_x_3171:
[----:B------:R-:W-:Y:S05]  /*393e0*/  BSYNC.RECONVERGENT B3 ;  /* 0x0000000000037941 */ /* 0x000fea0003800200 */
.L_x_3170:
        /* <DEDUP_REMOVED lines=44> */
.L_x_3168:
[----:B------:R-:W-:Y:S05]  /*396b0*/  BSYNC.RECONVERGENT B2 ;  /* 0x0000000000027941 */ /* 0x000fea0003800200 */
.L_x_3167:
        /* <DEDUP_REMOVED lines=24> */
.L_x_3174:
        /* <DEDUP_REMOVED lines=13> */
.L_x_3176:
[----:B------:R-:W-:Y:S05]  /*39910*/  BSYNC.RECONVERGENT B3 ;  /* 0x0000000000037941 */ /* 0x000fea0003800200 */
.L_x_3175:
        /* <DEDUP_REMOVED lines=44> */
.L_x_3173:
[----:B------:R-:W-:Y:S05]  /*39be0*/  BSYNC.RECONVERGENT B2 ;  /* 0x0000000000027941 */ /* 0x000fea0003800200 */
.L_x_3172:
        /* <DEDUP_REMOVED lines=24> */
.L_x_3179:
        /* <DEDUP_REMOVED lines=13> */
.L_x_3181:
[----:B------:R-:W-:Y:S05]  /*39e40*/  BSYNC.RECONVERGENT B3 ;  /* 0x0000000000037941 */ /* 0x000fea0003800200 */
.L_x_3180:
        /* <DEDUP_REMOVED lines=44> */
.L_x_3178:
[----:B------:R-:W-:Y:S05]  /*3a110*/  BSYNC.RECONVERGENT B2 ;  /* 0x0000000000027941 */ /* 0x000fea0003800200 */
.L_x_3177:
        /* <DEDUP_REMOVED lines=15> */
.L_x_3141:
        /* <DEDUP_REMOVED lines=43> */
.L_x_3182:
[----:B------:R-:W-:Y:S02]  /*3a4c0*/  IMAD.MOV.U32 R205, RZ, RZ, R210 ;  /* 0x000000ffffcd7224 */ /* 0x000fe400078e00d2 */
[----:B------:R-:W-:-:S07]  /*3a4d0*/  VIADD R206, R206, 0x20 ;  /* 0x00000020cece7836 */ /* 0x000fce0000000000 */
.L_x_3059:
[----:B------:R-:W-:Y:S05]  /*3a4e0*/  BSYNC.RECONVERGENT B1 ;  /* 0x0000000000017941 */ /* 0x000fea0003800200 */
.L_x_3058:
        /* <DEDUP_REMOVED lines=35> */
.L_x_3188:
        /* <DEDUP_REMOVED lines=13> */
.L_x_3190:
[----:B------:R-:W-:Y:S05]  /*3a7f0*/  BSYNC.RECONVERGENT B3 ;  /* 0x0000000000037941 */ /* 0x000fea0003800200 */
.L_x_3189:
        /* <DEDUP_REMOVED lines=44> */
.L_x_3187:
[----:B------:R-:W-:Y:S05]  /*3aac0*/  BSYNC.RECONVERGENT B2 ;  /* 0x0000000000027941 */ /* 0x000fea0003800200 */
.L_x_3186:
        /* <DEDUP_REMOVED lines=9> */
[----:B------:R-:W-:Y:S02]  /*3ab60*/  IMAD.MOV.U32 R137, RZ, RZ, 0x2 ;  /* 0x00000002ff897424 */ /* 0x000fe400078e00ff */
        /* <DEDUP_REMOVED lines=16> */
.L_x_3193:
        /* <DEDUP_REMOVED lines=13> */
.L_x_3195:
[----:B------:R-:W-:Y:S05]  /*3ad40*/  BSYNC.RECONVERGENT B3 ;  /* 0x0000000000037941 */ /* 0x000fea0003800200 */
.L_x_3194:
        /* <DEDUP_REMOVED lines=44> */
.L_x_3192:
[----:B------:R-:W-:Y:S05]  /*3b010*/  BSYNC.RECONVERGENT B2 ;  /* 0x0000000000027941 */ /* 0x000fea0003800200 */
.L_x_3191:
[----:B------:R-:W-:Y:S01]  /*3b020*/  I2FP.F32.U32 R124, R135 ;  /* 0x00000087007c7245 */ /* 0x000fe20000201000 */
[----:B------:R-:W-:Y:S01]  /*3b030*/  @P1 IMAD.U32 R136, R44, 0x10000, RZ ;  /* 0x000100002c881824 */ /* 0x000fe200078e00ff */
[----:B------:R-:W-:Y:S01]  /*3b040*/  SHF.L.U32 R135, R48, 0x10, RZ ;  /* 0x0000001030877819 */ /* 0x000fe200000006ff */
[----:B------:R-:W-:Y:S02]  /*3b050*/  BSSY.RECONVERGENT B2, `(.L_x_3196) ;  /* 0x0000051000027945 */ /* 0x000fe40003800200 */
[----:B------:R-:W-:Y:S02]  /*3b060*/  FFMA.FTZ R124, R124, R203, 1.1641532182693481445e-10 ;  /* 0x2f0000007c7c7423 */ /* 0x000fe400000100cb */
[----:B------:R-:W-:Y:S01]  /*3b070*/  FMUL.FTZ R134, R135, R214 ;  /* 0x000000d687867220 */ /* 0x000fe20000410000 */
[----:B------:R-:W-:Y:S02]  /*3b080*/  IMAD.MOV.U32 R135, RZ, RZ, R2 ;  /* 0x000000ffff877224 */ /* 0x000fe400078e0002 */
        /* <DEDUP_REMOVED lines=19> */
.L_x_3198:
        /* <DEDUP_REMOVED lines=13> */
.L_x_3200:
[----:B------:R-:W-:Y:S05]  /*3b290*/  BSYNC.RECONVERGENT B3 ;  /* 0x0000000000037941 */ /* 0x000fea0003800200 */
.L_x_3199:
        /* <DEDUP_REMOVED lines=44> */
.L_x_3197:
[----:B------:R-:W-:Y:S05]  /*3b560*/  BSYNC.RECONVERGENT B2 ;  /* 0x0000000000027941 */ /* 0x000fea0003800200 */
.L_x_3196:
        /* <DEDUP_REMOVED lines=22> */
.L_x_3203:
        /* <DEDUP_REMOVED lines=13> */
.L_x_3205:
[----:B------:R-:W-:Y:S05]  /*3b7a0*/  BSYNC.RECONVERGENT B3 ;  /* 0x0000000000037941 */ /* 0x000fea0003800200 */
.L_x_3204:
        /* <DEDUP_REMOVED lines=44> */
.L_x_3202:
[----:B------:R-:W-:Y:S05]  /*3ba70*/  BSYNC.RECONVERGENT B2 ;  /* 0x0000000000027941 */ /* 0x000fea0003800200 */
.L_x_3201:
        /* <DEDUP_REMOVED lines=12> */
[----:B------:R-:W-:Y:S01]  /*3bb40*/  FADD.FTZ R116, R116, R137 ;  /* 0x0000008974747221 */ /* 0x000fe20000010000 */
[----:B------:R-:W-:-:S03]  /*3bb50*/  IMAD.MOV.U32 R124, RZ, RZ, 0x2 ;  /* 0x00000002ff7c7424 */ /* 0x000fc600078e00ff */
[----:B0-----:R-:W-:Y:S01]  /*3bb60*/  @P1 FADD.FTZ R162, R116, R135 ;  /* 0x0000008774a21221 */ /* 0x001fe20000010000 */
        /* <DEDUP_REMOVED lines=12> */
.L_x_3208:
        /* <DEDUP_REMOVED lines=13> */
.L_x_3210:
[----:B------:R-:W-:Y:S05]  /*3bd00*/  BSYNC.RECONVERGENT B3 ;  /* 0x0000000000037941 */ /* 0x000fea0003800200 */
.L_x_3209:
        /* <DEDUP_REMOVED lines=43> */
[----:B------:R-:W-:-:S07]  /*3bfc0*/  HFMA2 R124, -RZ, RZ, 0, 0 ;  /* 0x00000000ff7c7431 */ /* 0x000fce00000001ff */
.L_x_3207:
[----:B------:R-:W-:Y:S05]  /*3bfd0*/  BSYNC.RECONVERGENT B2 ;  /* 0x0000000000027941 */ /* 0x000fea0003800200 */
.L_x_3206:
        /* <DEDUP_REMOVED lines=23> */
.L_x_3213:
        /* <DEDUP_REMOVED lines=13> */
.L_x_3215:
[----:B------:R-:W-:Y:S05]  /*3c220*/  BSYNC.RECONVERGENT B3 ;  /* 0x0000000000037941 */ /* 0x000fea0003800200 */
.L_x_3214:
        /* <DEDUP_REMOVED lines=44> */
.L_x_3212:
[----:B------:R-:W-:Y:S05]  /*3c4f0*/  BSYNC.RECONVERGENT B2 ;  /* 0x0000000000027941 */ /* 0x000fea0003800200 */
.L_x_3211:
        /* <DEDUP_REMOVED lines=26> */
.L_x_3218:
        /* <DEDUP_REMOVED lines=13> */
.L_x_3220:
[----:B------:R-:W-:Y:S05]  /*3c770*/  BSYNC.RECONVERGENT B3 ;  /* 0x0000000000037941 */ /* 0x000fea0003800200 */
.L_x_3219:
        /* <DEDUP_REMOVED lines=44> */
.L_x_3217:
[----:B------:R-:W-:Y:S05]  /*3ca40*/  BSYNC.RECONVERGENT B2 ;  /* 0x0000000000027941 */ /* 0x000fea0003800200 */
.L_x_3216:
        /* <DEDUP_REMOVED lines=22> */
.L_x_3223:
        /* <DEDUP_REMOVED lines=13> */
.L_x_3225:
[----:B------:R-:W-:Y:S05]  /*3cc80*/  BSYNC.RECONVERGENT B3 ;  /* 0x0000000000037941 */ /* 0x000fea0003800200 */
.L_x_3224:
        /* <DEDUP_REMOVED lines=44> */
.L_x_3222:
[----:B------:R-:W-:Y:S05]  /*3cf50*/  BSYNC.RECONVERGENT B2 ;  /* 0x0000000000027941 */ /* 0x000fea0003800200 */
.L_x_3221:
        /* <DEDUP_REMOVED lines=27> */
.L_x_3228:
        /* <DEDUP_REMOVED lines=13> */
.L_x_3230:
[----:B------:R-:W-:Y:S05]  /*3d1e0*/  BSYNC.RECONVERGENT B3 ;  /* 0x0000000000037941 */ /* 0x000fea0003800200 */
.L_x_3229:
        /* <DEDUP_REMOVED lines=44> */
.L_x_3227:
[----:B------:R-:W-:Y:S05]  /*3d4b0*/  BSYNC.RECONVERGENT B2 ;  /* 0x0000000000027941 */ /* 0x000fea0003800200 */
.L_x_3226:
        /* <DEDUP_REMOVED lines=21> */
.L_x_3233:
        /* <DEDUP_REMOVED lines=13> */
.L_x_3235:
[----:B------:R-:W-:Y:S05]  /*3d6e0*/  BSYNC.RECONVERGENT B3 ;  /* 0x0000000000037941 */ /* 0x000fea0003800200 */
.L_x_3234:
        /* <DEDUP_REMOVED lines=44> */
.L_x_3232:
[----:B------:R-:W-:Y:S05]  /*3d9b0*/  BSYNC.RECONVERGENT B2 ;  /* 0x0000000000027941 */ /* 0x000fea0003800200 */
.L_x_3231:
        /* <DEDUP_REMOVED lines=11> */
[----:B------:R-:W-:-:S03]  /*3da70*/  MOV R117, R2 ;  /* 0x0000000200757202 */ /* 0x000fc60000000f00 */
        /* <DEDUP_REMOVED lines=14> */
.L_x_3238:
        /* <DEDUP_REMOVED lines=13> */
.L_x_3240:
[----:B------:R-:W-:Y:S05]  /*3dc30*/  BSYNC.RECONVERGENT B3 ;  /* 0x0000000000037941 */ /* 0x000fea0003800200 */
.L_x_3239:
        /* <DEDUP_REMOVED lines=44> */
.L_x_3237:
[----:B------:R-:W-:Y:S05]  /*3df00*/  BSYNC.RECONVERGENT B2 ;  /* 0x0000000000027941 */ /* 0x000fea0003800200 */
.L_x_3236:
        /* <DEDUP_REMOVED lines=20> */
.L_x_3243:
        /* <DEDUP_REMOVED lines=13> */
.L_x_3245:
[----:B------:R-:W-:Y:S05]  /*3e120*/  BSYNC.RECONVERGENT B3 ;  /* 0x0000000000037941 */ /* 0x000fea0003800200 */
.L_x_3244:
        /* <DEDUP_REMOVED lines=39> */
[----:B------:R-:W-:Y:S02]  /*3e3a0*/  LOP3.LUT R125, R194, UR27, R139, 0x96, !PT ;  /* 0x0000001bc27d7c12 */ /* 0x000fe4000f8e968b */
[----:B------:R-:W-:Y:S02]  /*3e3b0*/  MOV R2, R138 ;  /* 0x0000008a00027202 */ /* 0x000fe40000000f00 */
[----:B------:R-:W-:Y:S01]  /*3e3c0*/  LOP3.LUT R126, R124, UR28, R117, 0x96, !PT ;  /* 0x0000001c7c7e7c12 */ /* 0x000fe2000f8e9675 */
[----:B------:R-:W-:Y:S02]  /*3e3d0*/  IMAD.MOV.U32 R124, RZ, RZ, R140 ;  /* 0x000000ffff7c7224 */ /* 0x000fe400078e008c */
[----:B------:R-:W-:-:S07]  /*3e3e0*/  IMAD.MOV.U32 R140, RZ, RZ, R116 ;  /* 0x000000ffff8c7224 */ /* 0x000fce00078e0074 */
.L_x_3242:
[----:B------:R-:W-:Y:S05]  /*3e3f0*/  BSYNC.RECONVERGENT B2 ;  /* 0x0000000000027941 */ /* 0x000fea0003800200 */
.L_x_3241:
        /* <DEDUP_REMOVED lines=27> */
.L_x_3248:
        /* <DEDUP_REMOVED lines=13> */
.L_x_3250:
[----:B------:R-:W-:Y:S05]  /*3e680*/  BSYNC.RECONVERGENT B3 ;  /* 0x0000000000037941 */ /* 0x000fea0003800200 */
.L_x_3249:
        /* <DEDUP_REMOVED lines=44> */
.L_x_3247:
[----:B------:R-:W-:Y:S05]  /*3e950*/  BSYNC.RECONVERGENT B2 ;  /* 0x0000000000027941 */ /* 0x000fea0003800200 */
.L_x_3246:
[----:B------:R-:W-:Y:S01]  /*3e960*/  I2FP.F32.U32 R116, R117 ;  /* 0x0000007500747245 */ /* 0x000fe20000201000 */
[----:B------:R-:W-:Y:S01]  /*3e970*/  BSSY.RECONVERGENT B2, `(.L_x_3251) ;  /* 0x000004e000027945 */ /* 0x000fe20003800200 */
[----:B------:R-:W-:Y:S01]  /*3e980*/  ISETP.NE.AND P5, PT, R124, 0x1, PT ;  /* 0x000000017c00780c */ /* 0x000fe20003fa5270 */
[----:B------:R-:W-:Y:S01]  /*3e990*/  IMAD.MOV.U32 R118, RZ, RZ, R2 ;  /* 0x000000ffff767224 */ /* 0x000fe200078e0002 */
[C---:B------:R-:W-:Y:S01]  /*3e9a0*/  SHF.L.U32 R117, R119.reuse, 0x10, RZ ;  /* 0x0000001077757819 */ /* 0x040fe200000006ff */
[----:B------:R-:W-:Y:S01]  /*3e9b0*/  FFMA.FTZ R116, R116, R203, 1.1641532182693481445e-10 ;  /* 0x2f00000074747423 */ /* 0x000fe200000100cb */
[----:B------:R-:W-:Y:S01]  /*3e9c0*/  PRMT R217, R119, 0x7632, R217 ;  /* 0x0000763277d97816 */ /* 0x000fe200000000d9 */
[----:B------:R-:W-:Y:S02]  /*3e9d0*/  IMAD.MOV.U32 R119, RZ, RZ, 0x2 ;  /* 0x00000002ff777424 */ /* 0x000fe400078e00ff */
        /* <DEDUP_REMOVED lines=13> */
.L_x_3253:
        /* <DEDUP_REMOVED lines=13> */
.L_x_3255:
[----:B------:R-:W-:Y:S05]  /*3eb80*/  BSYNC.RECONVERGENT B3 ;  /* 0x0000000000037941 */ /* 0x000fea0003800200 */
.L_x_3254:
        /* <DEDUP_REMOVED lines=44> */
.L_x_3252:
[----:B------:R-:W-:Y:S05]  /*3ee50*/  BSYNC.RECONVERGENT B2 ;  /* 0x0000000000027941 */ /* 0x000fea0003800200 */
.L_x_3251:
[----:B------:R-:W-:Y:S01]  /*3ee60*/  I2FP.F32.U32 R116, R118 ;  /* 0x0000007600747245 */ /* 0x000fe20000201000 */
[----:B------:R-:W-:Y:S01]  /*3ee70*/  @P1 IMAD.U32 R124, R47, 0x10000, RZ ;  /* 0x000100002f7c1824 */ /* 0x000fe200078e00ff */
[----:B------:R-:W-:Y:S01]  /*3ee80*/  SHF.L.U32 R117, R51, 0x10, RZ ;  /* 0x0000001033757819 */ /* 0x000fe200000006ff */
[----:B------:R-:W-:Y:S02]  /*3ee90*/  BSSY.RECONVERGENT B2, `(.L_x_3256) ;  /* 0x0000051000027945 */ /* 0x000fe40003800200 */
        /* <DEDUP_REMOVED lines=22> */
.L_x_3258:
        /* <DEDUP_REMOVED lines=13> */
.L_x_3260:
[----:B------:R-:W-:Y:S05]  /*3f0d0*/  BSYNC.RECONVERGENT B3 ;  /* 0x0000000000037941 */ /* 0x000fea0003800200 */
.L_x_3259:
        /* <DEDUP_REMOVED lines=44> */
.L_x_3257:
[----:B------:R-:W-:Y:S05]  /*3f3a0*/  BSYNC.RECONVERGENT B2 ;  /* 0x0000000000027941 */ /* 0x000fea0003800200 */
.L_x_3256:
        /* <DEDUP_REMOVED lines=20> */
.L_x_3263:
        /* <DEDUP_REMOVED lines=13> */
[----:B------:R-:W-:-:S04]  /*3f5c0*/  ISETP.NE.AND P0, PT, R2, RZ, PT ;  /* 0x000000ff0200720c */ /* 0x000fc80003f05270 */
[----:B------:R-:W-:-:S09]  /*3f5d0*/  @!P6 MOV R3, R116 ;  /* 0x000000740003e202 */ /* 0x000fd20000000f00 */
.L_x_3265:
[----:B------:R-:W-:Y:S05]  /*3f5e0*/  BSYNC.RECONVERGENT B3 ;  /* 0x0000000000037941 */ /* 0x000fea0003800200 */
.L_x_3264:
        /* <DEDUP_REMOVED lines=44> */
.L_x_3262:
[----:B------:R-:W-:Y:S05]  /*3f8b0*/  BSYNC.RECONVERGENT B2 ;  /* 0x0000000000027941 */ /* 0x000fea0003800200 */
.L_x_3261:
[----:B------:R-:W-:Y:S02]  /*3f8c0*/  I2FP.F32.U32 R116, R117 ;  /* 0x0000007500747245 */ /* 0x000fe40000201000 */
[----:B------:R-:W-:Y:S02]  /*3f8d0*/  PRMT R117, R51, 0x7632, R117 ;  /* 0x0000763233757816 */ /* 0x000fe40000000075 */
[----:B------:R-:W-:Y:S01]  /*3f8e0*/  @P1 PRMT R118, R47, 0x7632, R118 ;  /* 0x000076322f761816 */ /* 0x000fe20000000076 */
[----:B------:R-:W-:Y:S02]  /*3f8f0*/  FFMA.FTZ R116, R116, R203, 1.1641532182693481445e-10 ;  /* 0x2f00000074747423 */ /* 0x000fe400000100cb */
[----:B------:R-:W-:Y:S01]  /*3f900*/  IMAD.U32 R117, R117, 0x10000, RZ ;  /* 0x0001000075757824 */ /* 0x000fe200078e00ff */
[----:B------:R-:W-:Y:S02]  /*3f910*/  @P1 SHF.L.U32 R118, R118, 0x10, RZ ;  /* 0x0000001076761819 */ /* 0x000fe400000006ff */
[----:B------:R-:W-:Y:S01]  /*3f920*/  FSETP.GTU.FTZ.AND P6, PT, R116, R213, PT ;  /* 0x000000d57400720b */ /* 0x000fe20003fdc000 */
[----:B------:R-:W-:-:S05]  /*3f930*/  FMUL.FTZ R117, R117, R214 ;  /* 0x000000d675757220 */ /* 0x000fca0000410000 */
[----:B------:R-:W-:Y:S02]  /*3f940*/  FSEL R116, R117, RZ, !P6 ;  /* 0x000000ff75747208 */ /* 0x000fe40007000000 */
[----:B------:R-:W-:Y:S01]  /*3f950*/  PRMT R117, R212, 0x5410, R205 ;  /* 0x00005410d4757816 */ /* 0x000fe200000000cd */
[----:B------:R-:W-:Y:S02]  /*3f960*/  IMAD.MOV.U32 R205, RZ, RZ, R140 ;  /* 0x000000ffffcd7224 */ /* 0x000fe400078e008c */
        /* <DEDUP_REMOVED lines=10> */
.L_x_3185:
        /* <DEDUP_REMOVED lines=16> */
.L_x_3269:
        /* <DEDUP_REMOVED lines=13> */
.L_x_3271:
[----:B------:R-:W-:Y:S05]  /*3fbe0*/  BSYNC.RECONVERGENT B3 ;  /* 0x0000000000037941 */ /* 0x000fea0003800200 */
.L_x_3270:
        /* <DEDUP_REMOVED lines=43> */
.L_x_3268:
[----:B------:R-:W-:Y:S05]  /*3fea0*/  BSYNC.RECONVERGENT B2 ;  /* 0x0000000000027941 */ /* 0x000fea0003800200 */
.L_x_3267:
[----:B------:R-:W0:Y:S01]  /*3feb0*/  LDC R203, c[0x0][0x408] ;  /* 0x00010200ffcb7b82 */ /* 0x000e220000000800 */
[----:B------:R-:W-:Y:S01]  /*3fec0*/  I2FP.F32.U32 R124, R147 ;  /* 0x00000093007c7245 */ /* 0x000fe20000201000 */
[----:B------:R-:W-:Y:S01]  /*3fed0*/  IMAD.MOV.U32 R215, RZ, RZ, 0x2f800000 ;  /* 0x2f800000ffd77424 */ /* 0x000fe200078e00ff */
[----:B-----5:R-:W-:Y:S01]  /*3fee0*/  @P1 SHF.L.U32 R178, R44, 0x10, RZ ;  /* 0x000000102cb21819 */ /* 0x020fe200000006ff */
[----:B------:R-:W-:Y:S01]  /*3fef0*/  IMAD.U32 R162, R116, 0x10000, RZ ;  /* 0x0001000074a27824 */ /* 0x000fe200078e00ff */
[----:B------:R-:W-:Y:S01]  /*3ff00*/  LOP3.LUT R127, R127, 0xffffffef, RZ, 0xc0, !PT ;  /* 0xffffffef7f7f7812 */ /* 0x000fe200078ec0ff */
[----:B------:R-:W-:Y:S01]  /*3ff10*/  FFMA.FTZ R124, R124, R215, 1.1641532182693481445e-10 ;  /* 0x2f0000007c7c7423 */ /* 0x000fe200000100d7 */
[----:B------:R-:W-:Y:S01]  /*3ff20*/  BSSY.RECONVERGENT B2, `(.L_x_3272) ;  /* 0x0000050000027945 */ /* 0x000fe20003800200 */
[----:B------:R-:W1:Y:S01]  /*3ff30*/  LDC R205, c[0x0][0x404] ;  /* 0x00010100ffcd7b82 */ /* 0x000e620000000800 */
[----:B------:R-:W-:Y:S01]  /*3ff40*/  PRMT R116, R116, 0x7632, R116 ;  /* 0x0000763274747816 */ /* 0x000fe20000000074 */
[----:B0-----:R-:W-:Y:S01]  /*3ff50*/  FMUL.FTZ R162, R162, R203 ;  /* 0x000000cba2a27220 */ /* 0x001fe20000410000 */
[----:B-1----:R-:W-:Y:S01]  /*3ff60*/  FSETP.GTU.FTZ.AND P2, PT, R124, R205, PT ;  /* 0x000000cd7c00720b */ /* 0x002fe20003f5c000 */
[----:B------:R-:W-:-:S03]  /*3ff70*/  IMAD.MOV.U32 R124, RZ, RZ, R2 ;  /* 0x000000ffff7c7224 */ /* 0x000fc600078e0002 */
        /* <DEDUP_REMOVED lines=16> */
.L_x_3274:
        /* <DEDUP_REMOVED lines=13> */
.L_x_3276:
[----:B------:R-:W-:Y:S05]  /*40150*/  BSYNC.RECONVERGENT B3 ;  /* 0x0000000000037941 */ /* 0x000fea0003800200 */
.L_x_3275:
        /* <DEDUP_REMOVED lines=44> */
.L_x_3273:
[----:B------:R-:W-:Y:S05]  /*40420*/  BSYNC.RECONVERGENT B2 ;  /* 0x0000000000027941 */ /* 0x000fea0003800200 */
.L_x_3272:
        /* <DEDUP_REMOVED lines=9> */
[----:B------:R-:W-:-:S04]  /*404c0*/  FSETP.GTU.FTZ.AND P2, PT, R124, R205, PT ;  /* 0x000000cd7c00720b */ /* 0x000fc80003f5c000 */
        /* <DEDUP_REMOVED lines=16> */
.L_x_3279:
        /* <DEDUP_REMOVED lines=13> */
.L_x_3281:
[----:B------:R-:W-:Y:S05]  /*406a0*/  BSYNC.RECONVERGENT B3 ;  /* 0x0000000000037941 */ /* 0x000fea0003800200 */
.L_x_3280:
        /* <DEDUP_REMOVED lines=44> */
.L_x_3278:
[----:B------:R-:W-:Y:S05]  /*40970*/  BSYNC.RECONVERGENT B2 ;  /* 0x0000000000027941 */ /* 0x000fea0003800200 */
.L_x_3277:
        /* <DEDUP_REMOVED lines=26> */
.L_x_3284:
        /* <DEDUP_REMOVED lines=13> */
.L_x_3286:
[----:B------:R-:W-:Y:S05]  /*40bf0*/  BSYNC.RECONVERGENT B3 ;  /* 0x0000000000037941 */ /* 0x000fea0003800200 */
.L_x_3285:
        /* <DEDUP_REMOVED lines=44> */
.L_x_3283:
[----:B------:R-:W-:Y:S05]  /*40ec0*/  BSYNC.RECONVERGENT B2 ;  /* 0x0000000000027941 */ /* 0x000fea0003800200 */
.L_x_3282:
        /* <DEDUP_REMOVED lines=26> */
.L_x_3289:
        /* <DEDUP_REMOVED lines=13> */
.L_x_3291:
[----:B------:R-:W-:Y:S05]  /*41140*/  BSYNC.RECONVERGENT B3 ;  /* 0x0000000000037941 */ /* 0x000fea0003800200 */
.L_x_3290:
        /* <DEDUP_REMOVED lines=44> */
.L_x_3288:
[----:B------:R-:W-:Y:S05]  /*41410*/  BSYNC.RECONVERGENT B2 ;  /* 0x0000000000027941 */ /* 0x000fea0003800200 */
.L_x_3287:
        /* <DEDUP_REMOVED lines=8> */
[----:B------:R-:W-:Y:S02]  /*414a0*/  MOV R117, R2 ;  /* 0x0000000200757202 */ /* 0x000fe40000000f00 */
[----:B------:R-:W-:-:S04]  /*414b0*/  FSETP.GTU.FTZ.AND P2, PT, R116, R205, PT ;  /* 0x000000cd7400720b */ /* 0x000fc80003f5c000 */
[----:B------:R-:W-:Y:S01]  /*414c0*/  FSEL R179, R124, RZ, !P2 ;  /* 0x000000ff7cb37208 */ /* 0x000fe20005000000 */
[----:B------:R-:W-:Y:S01]  /*414d0*/  IMAD.MOV.U32 R124, RZ, RZ, 0x2 ;  /* 0x00000002ff7c7424 */ /* 0x000fe200078e00ff */
        /* <DEDUP_REMOVED lines=12> */
.L_x_3294:
        /* <DEDUP_REMOVED lines=13> */
.L_x_3296:
[----:B------:R-:W-:Y:S05]  /*41670*/  BSYNC.RECONVERGENT B3 ;  /* 0x0000000000037941 */ /* 0x000fea0003800200 */
.L_x_3295:
        /* <DEDUP_REMOVED lines=44> */
.L_x_3293:
[----:B------:R-:W-:Y:S05]  /*41940*/  BSYNC.RECONVERGENT B2 ;  /* 0x0000000000027941 */ /* 0x000fea0003800200 */
.L_x_3292:
[----:B------:R-:W-:Y:S01]  /*41950*/  I2FP.F32.U32 R116, R117 ;  /* 0x0000007500747245 */ /* 0x000fe20000201000 */
[----:B------:R-:W-:Y:S01]  /*41960*/  IMAD.U32 R118, R118, 0x10000, RZ ;  /* 0x0001000076767824 */ /* 0x000fe200078e00ff */
[----:B------:R-:W-:Y:S01]  /*41970*/  ISETP.NE.AND P4, PT, R124, 0x1, PT ;  /* 0x000000017c00780c */ /* 0x000fe20003f85270 */
[----:B------:R-:W-:Y:S01]  /*41980*/  BSSY.RECONVERGENT B2, `(.L_x_3297) ;  /* 0x000004f000027945 */ /* 0x000fe20003800200 */
[----:B------:R-:W-:Y:S01]  /*41990*/  @P1 PRMT R117, R46, 0x7632, R117 ;  /* 0x000076322e751816 */ /* 0x000fe20000000075 */
[----:B------:R-:W-:Y:S01]  /*419a0*/  FFMA.FTZ R116, R116, R215, 1.1641532182693481445e-10 ;  /* 0x2f00000074747423 */ /* 0x000fe200000100d7 */
[----:B------:R-:W-:Y:S01]  /*419b0*/  FMUL.FTZ R118, R118, R203 ;  /* 0x000000cb76767220 */ /* 0x000fe20000410000 */
[----:B------:R-:W-:Y:S02]  /*419c0*/  MOV R208, 0x2 ;  /* 0x0000000200d07802 */ /* 0x000fe40000000f00 */
[----:B------:R-:W-:Y:S01]  /*419d0*/  @P1 IMAD.U32 R117, R117, 0x10000, RZ ;  /* 0x0001000075751824 */ /* 0x000fe200078e00ff */
[----:B------:R-:W-:-:S04]  /*419e0*/  FSETP.GTU.FTZ.AND P3, PT, R116, R205, PT ;  /* 0x000000cd7400720b */ /* 0x000fc80003f7c000 */
        /* <DEDUP_REMOVED lines=14> */
.L_x_3299:
        /* <DEDUP_REMOVED lines=13> */
.L_x_3301:
[----:B------:R-:W-:Y:S05]  /*41ba0*/  BSYNC.RECONVERGENT B3 ;  /* 0x0000000000037941 */ /* 0x000fea0003800200 */
.L_x_3300:
        /* <DEDUP_REMOVED lines=44> */
.L_x_3298:
[----:B------:R-:W-:Y:S05]  /*41e70*/  BSYNC.RECONVERGENT B2 ;  /* 0x0000000000027941 */ /* 0x000fea0003800200 */
.L_x_3297:
[----:B------:R-:W-:Y:S01]  /*41e80*/  I2FP.F32.U32 R116, R117 ;  /* 0x0000007500747245 */ /* 0x000fe20000201000 */
[----:B------:R-:W-:Y:S01]  /*41e90*/  IMAD.U32 R118, R119, 0x10000, RZ ;  /* 0x0001000077767824 */ /* 0x000fe200078e00ff */
[----:B------:R-:W-:Y:S01]  /*41ea0*/  ISETP.NE.AND P5, PT, R208, 0x1, PT ;  /* 0x00000001d000780c */ /* 0x000fe20003fa5270 */
[----:B------:R-:W-:Y:S01]  /*41eb0*/  BSSY.RECONVERGENT B2, `(.L_x_3302) ;  /* 0x000004f000027945 */ /* 0x000fe20003800200 */
[----:B------:R-:W-:Y:S01]  /*41ec0*/  @P1 SHF.L.U32 R124, R47, 0x10, RZ ;  /* 0x000000102f7c1819 */ /* 0x000fe200000006ff */
        /* <DEDUP_REMOVED lines=19> */
.L_x_3304:
        /* <DEDUP_REMOVED lines=13> */
.L_x_3306:
[----:B------:R-:W-:Y:S05]  /*420d0*/  BSYNC.RECONVERGENT B3 ;  /* 0x0000000000037941 */ /* 0x000fea0003800200 */
.L_x_3305:
        /* <DEDUP_REMOVED lines=44> */
.L_x_3303:
[----:B------:R-:W-:Y:S05]  /*423a0*/  BSYNC.RECONVERGENT B2 ;  /* 0x0000000000027941 */ /* 0x000fea0003800200 */
.L_x_3302:
[----:B------:R-:W-:Y:S02]  /*423b0*/  I2FP.F32.U32 R116, R117 ;  /* 0x0000007500747245 */ /* 0x000fe40000201000 */
[----:B------:R-:W-:Y:S02]  /*423c0*/  SHF.L.U32 R218, R218, 0x10, RZ ;  /* 0x00000010dada7819 */ /* 0x000fe400000006ff */
[----:B------:R-:W-:Y:S01]  /*423d0*/  @P1 PRMT R117, R47, 0x7632, R117 ;  /* 0x000076322f751816 */ /* 0x000fe20000000075 */
[----:B------:R-:W-:Y:S02]  /*423e0*/  FFMA.FTZ R116, R116, R215, 1.1641532182693481445e-10 ;  /* 0x2f00000074747423 */ /* 0x000fe400000100d7 */
[----:B------:R-:W-:Y:S02]  /*423f0*/  FMUL.FTZ R203, R218, R203 ;  /* 0x000000cbdacb7220 */ /* 0x000fe40000410000 */
[----:B------:R-:W-:Y:S01]  /*42400*/  @P1 IMAD.U32 R118, R117, 0x10000, RZ ;  /* 0x0001000075761824 */ /* 0x000fe200078e00ff */
[----:B------:R-:W-:Y:S01]  /*42410*/  FSETP.GTU.FTZ.AND P5, PT, R116, R205, PT ;  /* 0x000000cd7400720b */ /* 0x000fe20003fbc000 */
[----:B------:R-:W-:Y:S01]  /*42420*/  IMAD.MOV.U32 R205, RZ, RZ, R212 ;  /* 0x000000ffffcd7224 */ /* 0x000fe200078e00d4 */
[----:B------:R-:W-:-:S02]  /*42430*/  PRMT R117, R213, 0x5410, R211 ;  /* 0x00005410d5757816 */ /* 0x000fc400000000d3 */
[----:B------:R-:W-:Y:S02]  /*42440*/  FSEL R203, R203, RZ, !P5 ;  /* 0x000000ffcbcb7208 */ /* 0x000fe40006800000 */
[----:B------:R-:W-:Y:S02]  /*42450*/  PLOP3.LUT P5, PT, P5, PT, PT, 0x8, 0x80 ;  /* 0x000000000080781c */ /* 0x000fe40002fae170 */
[----:B------:R-:W-:Y:S01]  /*42460*/  PRMT R116, R207, 0x5410, R210 ;  /* 0x00005410cf747816 */ /* 0x000fe200000000d2 */
[----:B------:R-:W-:Y:S01]  /*42470*/  @P1 FADD.FTZ R203, R118, R203 ;  /* 0x000000cb76cb1221 */ /* 0x000fe20000010000 */
[----:B------:R-:W-:-:S04]  /*42480*/  PRMT R118, R216, 0x5410, R217 ;  /* 0x00005410d8767816 */ /* 0x000fc800000000d9 */
[----:B------:R-:W-:-:S04]  /*42490*/  F2FP.BF16.F32.PACK_AB R119, RZ, R203 ;  /* 0x000000cbff77723e */ /* 0x000fc800000010ff */
[----:B------:R-:W-:-:S07]  /*424a0*/  PRMT R119, R214, 0x5410, R119 ;  /* 0x00005410d6777816 */ /* 0x000fce0000000077 */
.L_x_3266:
        /* <DEDUP_REMOVED lines=23> */
[----:B--2---:R-:W-:Y:S01]  /*42620*/  SHF.L.U32 R119, R139, 0x10, RZ ;  /* 0x000000108b777819 */ /* 0x004fe200000006ff */
        /* <DEDUP_REMOVED lines=19> */
.L_x_3184:
[----:B------:R-:W-:Y:S05]  /*42760*/  BSYNC.RECONVERGENT B1 ;  /* 0x0000000000017941 */ /* 0x000fea0003800200 */
.L_x_3183:
        /* <DEDUP_REMOVED lines=10> */
[----:B------:R-:W-:Y:S01]  /*42810*/  ISETP.GT.U32.AND P0, PT, R130, 0xbf, PT ;  /* 0x000000bf8200780c */ /* 0x000fe20003f04070 */
        /* <DEDUP_REMOVED lines=86> */
[--C-:B------:R-:W-:Y:S01]  /*42d80*/  FADD.FTZ R117, R161, -R207.reuse ;  /* 0x800000cfa1757221 */ /* 0x100fe20000010000 */
[--C-:B------:R-:W-:Y:S01]  /*42d90*/  FADD.FTZ R209, R160, -R207.reuse ;  /* 0x800000cfa0d17221 */ /* 0x100fe20000010000 */
[--C-:B------:R-:W-:Y:S01]  /*42da0*/  FADD.FTZ R119, R165, -R207.reuse ;  /* 0x800000cfa5777221 */ /* 0x100fe20000010000 */
[----:B------:R-:W-:Y:S01]  /*42db0*/  FFMA.FTZ R116, R116, R116, RZ ;  /* 0x0000007474747223 */ /* 0x000fe200000100ff */
[--C-:B------:R-:W-:Y:S01]  /*42dc0*/  FADD.FTZ R118, R159, -R207.reuse ;  /* 0x800000cf9f767221 */ /* 0x100fe20000010000 */
[--C-:B------:R-:W-:Y:S02]  /*42dd0*/  FADD.FTZ R208, R158, -R207.reuse ;  /* 0x800000cf9ed07221 */ /* 0x100fe40000010000 */
[----:B------:R-:W-:Y:S01]  /*42de0*/  FFMA.FTZ R116, R117, R117, R116 ;  /* 0x0000007575747223 */ /* 0x000fe20000010074 */
        /* <DEDUP_REMOVED lines=28> */
[----:B------:R-:W-:Y:S02]  /*42fb0*/  LOP3.LUT P4, RZ, R127, 0x1, RZ, 0xc0, !PT ;  /* 0x000000017fff7812 */ /* 0x000fe4000788c0ff */
        /* <DEDUP_REMOVED lines=102> */
.L_x_3336:
[----:B------:R-:W-:Y:S01]  /*43620*/  LOP3.LUT P1, RZ, R210, 0x1f, RZ, 0xc0, !PT ;  /* 0x0000001fd2ff7812 */ /* 0x000fe2000782c0ff */
[----:B------:R-:W-:Y:S01]  /*43630*/  FMUL.FTZ R116, R207, R207 ;  /* 0x000000cfcf747220 */ /* 0x000fe20000410000 */
[----:B------:R-:W-:Y:S01]  /*43640*/  ISETP.NE.AND P0, PT, RZ, UR30, PT ;  /* 0x0000001eff007c0c */ /* 0x000fe2000bf05270 */
[----:B-1----:R-:W-:Y:S01]  /*43650*/  FADD.FTZ R211, R208, R211 ;  /* 0x000000d3d0d37221 */ /* 0x002fe20000010000 */
[----:B------:R-:W-:Y:S02]  /*43660*/  BSSY.RECONVERGENT B1, `(.L_x_3308) ;  /* 0x000003d000017945 */ /* 0x000fe40003800200 */
[----:B------:R-:W-:Y:S01]  /*43670*/  FSEL R213, R116, RZ, P0 ;  /* 0x000000ff74d57208 */ /* 0x000fe20000000000 */
[----:B------:R-:W-:Y:S01]  /*43680*/  FFMA.FTZ R206, R211, R206, UR31 ;  /* 0x0000001fd3ce7e23 */ /* 0x000fe200080100ce */
[----:B------:R-:W-:-:S03]  /*43690*/  FSEL R209, R207, RZ, !P0 ;  /* 0x000000ffcfd17208 */ /* 0x000fc60004000000 */
[----:B------:R-:W-:Y:S02]  /*436a0*/  FADD.FTZ R206, R206, R213 ;  /* 0x000000d5cece7221 */ /* 0x000fe40000010000 */
[----:B------:R-:W1:Y:S02]  /*436b0*/  @!P1 LDC.64 R118, c[0x0][0x3c0] ;  /* 0x0000f000ff769b82 */ /* 0x000e640000000a00 */
[----:B0-----:R-:W0:Y:S06]  /*436c0*/  MUFU.RSQ R208, R206 ;  /* 0x000000ce00d07308 */ /* 0x001e2c0000001400 */
[----:B------:R-:W2:Y:S01]  /*436d0*/  @!P1 LDC.64 R116, c[0x0][0x3c8] ;  /* 0x0000f200ff749b82 */ /* 0x000ea20000000a00 */
[----:B-1----:R-:W-:-:S05]  /*436e0*/  @!P1 IMAD.WIDE R118, R129, 0x4, R118 ;  /* 0x0000000481769825 */ /* 0x002fca00078e0276 */
[----:B------:R1:W-:Y:S01]  /*436f0*/  @!P1 STG.E desc[UR6][R118.64], R207 ;  /* 0x000000cf76009986 */ /* 0x0003e2000c101906 */
[----:B--2---:R-:W-:-:S05]  /*43700*/  @!P1 IMAD.WIDE R116, R129, 0x4, R116 ;  /* 0x0000000481749825 */ /* 0x004fca00078e0274 */
[----:B0-----:R1:W-:Y:S01]  /*43710*/  @!P1 STG.E desc[UR6][R116.64], R208 ;  /* 0x000000d074009986 */ /* 0x0013e2000c101906 */
[----:B------:R-:W-:Y:S05]  /*43720*/  @!P5 BRA `(.L_x_3309) ;  /* 0x0000000000c0d947 */ /* 0x000fea0003800000 */
[--C-:B-1----:R-:W-:Y:S01]  /*43730*/  FADD.FTZ R207, R165, -R209.reuse ;  /* 0x800000d1a5cf7221 */ /* 0x102fe20000010000 */
[--C-:B------:R-:W-:Y:S01]  /*43740*/  FADD.FTZ R119, R160, -R209.reuse ;  /* 0x800000d1a0777221 */ /* 0x100fe20000010000 */
[----:B------:R-:W-:Y:S01]  /*43750*/  SHF.L.U32 R206, R113, 0x10, RZ ;  /* 0x0000001071ce7819 */ /* 0x000fe200000006ff */
[----:B------:R-:W-:Y:S01]  /*43760*/  IMAD.U32 R210, R109, 0x10000, RZ ;  /* 0x000100006dd27824 */ /* 0x000fe200078e00ff */
[----:B------:R-:W-:Y:S01]  /*43770*/  SHF.L.U32 R216, R110, 0x10, RZ ;  /* 0x000000106ed87819 */ /* 0x000fe200000006ff */
[----:B------:R-:W-:Y:S01]  /*43780*/  FMUL.FTZ R207, R208, R207 ;  /* 0x000000cfd0cf7220 */ /* 0x000fe20000410000 */
[----:B------:R-:W-:Y:S02]  /*43790*/  IMAD.U32 R214, R114, 0x10000, RZ ;  /* 0x0001000072d67824 */ /* 0x000fe400078e00ff */
[----:B------:R-:W-:Y:S01]  /*437a0*/  FMUL.FTZ R119, R208, R119 ;  /* 0x00000077d0777220 */ /* 0x000fe20000410000 */
[--C-:B------:R-:W-:Y:S01]  /*437b0*/  FADD.FTZ R211, R181, -R209.reuse ;  /* 0x800000d1b5d37221 */ /* 0x100fe20000010000 */
[----:B------:R-:W-:Y:S01]  /*437c0*/  FADD.FTZ R117, R0, -R209 ;  /* 0x800000d100757221 */ /* 0x000fe20000010000 */
[----:B------:R-:W-:Y:S01]  /*437d0*/  FFMA.FTZ R215, R207, R214, R216 ;  /* 0x000000d6cfd77223 */ /* 0x000fe200000100d8 */
[----:B------:R-:W-:Y:S01]  /*437e0*/  FFMA.FTZ R212, R119, R206, R210 ;  /* 0x000000ce77d47223 */ /* 0x000fe200000100d2 */
[----:B------:R-:W-:Y:S01]  /*437f0*/  IMAD.U32 R218, R115, 0x10000, RZ ;  /* 0x0001000073da7824 */ /* 0x000fe200078e00ff */
[----:B------:R-:W0:Y:S01]  /*43800*/  LDC.64 R206, c[0x0][0x428] ;  /* 0x00010a00ffce7b82 */ /* 0x000e220000000a00 */
[----:B------:R-:W-:-:S02]  /*43810*/  IMAD.U32 R220, R111, 0x10000, RZ ;  /* 0x000100006fdc7824 */ /* 0x000fc400078e00ff */
[----:B------:R-:W-:Y:S01]  /*43820*/  FMUL.FTZ R211, R208, R211 ;  /* 0x000000d3d0d37220 */ /* 0x000fe20000410000 */
[----:B------:R-:W-:Y:S02]  /*43830*/  IMAD.U32 R116, R112, 0x10000, RZ ;  /* 0x0001000070747824 */ /* 0x000fe400078e00ff */
[----:B------:R-:W-:Y:S01]  /*43840*/  FMUL.FTZ R117, R208, R117 ;  /* 0x00000075d0757220 */ /* 0x000fe20000410000 */
[----:B------:R-:W-:Y:S02]  /*43850*/  IMAD.U32 R118, R108, 0x10000, RZ ;  /* 0x000100006c767824 */ /* 0x000fe400078e00ff */
[----:B------:R-:W-:Y:S01]  /*43860*/  FFMA.FTZ R217, R211, R218, R220 ;  /* 0x000000dad3d97223 */ /* 0x000fe200000100dc */
[--C-:B------:R-:W-:Y:S01]  /*43870*/  FADD.FTZ R211, R180, -R209.reuse ;  /* 0x800000d1b4d37221 */ /* 0x100fe20000010000 */
[--C-:B------:R-:W-:Y:S01]  /*43880*/  FADD.FTZ R213, R196, -R209.reuse ;  /* 0x800000d1c4d57221 */ /* 0x100fe20000010000 */
[----:B------:R-:W-:Y:S01]  /*43890*/  FFMA.FTZ R116, R117, R116, R118 ;  /* 0x0000007475747223 */ /* 0x000fe20000010076 */
[--C-:B------:R-:W-:Y:S01]  /*438a0*/  FADD.FTZ R117, R161, -R209.reuse ;  /* 0x800000d1a1757221 */ /* 0x100fe20000010000 */
[----:B------:R-:W-:Y:S01]  /*438b0*/  FADD.FTZ R119, R164, -R209 ;  /* 0x800000d1a4777221 */ /* 0x000fe20000010000 */
[----:B------:R-:W-:Y:S01]  /*438c0*/  SHF.L.U32 R222, R10, 0x10, RZ ;  /* 0x000000100ade7819 */ /* 0x000fe200000006ff */
[----:B------:R-:W-:Y:S01]  /*438d0*/  IMAD.U32 R218, R8, 0x10000, RZ ;  /* 0x0001000008da7824 */ /* 0x000fe200078e00ff */
[----:B------:R-:W-:Y:S01]  /*438e0*/  SHF.L.U32 R118, R4, 0x10, RZ ;  /* 0x0000001004767819 */ /* 0x000fe200000006ff */
[----:B------:R-:W-:Y:S01]  /*438f0*/  IMAD.U32 R220, R9, 0x10000, RZ ;  /* 0x0001000009dc7824 */ /* 0x000fe200078e00ff */
[----:B------:R-:W-:Y:S01]  /*43900*/  SHF.L.U32 R216, R7, 0x10, RZ ;  /* 0x0000001007d87819 */ /* 0x000fe200000006ff */
[----:B------:R-:W-:-:S02]  /*43910*/  IMAD.U32 R224, R11, 0x10000, RZ ;  /* 0x000100000be07824 */ /* 0x000fc400078e00ff */
[C---:B------:R-:W-:Y:S01]  /*43920*/  FMUL.FTZ R213, R208.reuse, R213 ;  /* 0x000000d5d0d57220 */ /* 0x040fe20000410000 */
[C---:B------:R-:W-:Y:S01]  /*43930*/  FMUL.FTZ R211, R208.reuse, R211 ;  /* 0x000000d3d0d37220 */ /* 0x040fe20000410000 */
[----:B------:R-:W-:Y:S02]  /*43940*/  IMAD.U32 R210, R5, 0x10000, RZ ;  /* 0x0001000005d27824 */ /* 0x000fe400078e00ff */
[----:B------:R-:W-:Y:S01]  /*43950*/  FMUL.FTZ R119, R208, R119 ;  /* 0x00000077d0777220 */ /* 0x000fe20000410000 */
[----:B------:R-:W-:Y:S02]  /*43960*/  IMAD.U32 R214, R6, 0x10000, RZ ;  /* 0x0001000006d67824 */ /* 0x000fe400078e00ff */
[----:B------:R-:W-:Y:S01]  /*43970*/  FMUL.FTZ R117, R208, R117 ;  /* 0x00000075d0757220 */ /* 0x000fe20000410000 */
[----:B------:R-:W-:Y:S01]  /*43980*/  FFMA.FTZ R222, R213, R222, R224 ;  /* 0x000000ded5de7223 */ /* 0x000fe200000100e0 */
[----:B------:R-:W-:Y:S01]  /*43990*/  FFMA.FTZ R218, R211, R218, R220 ;  /* 0x000000dad3da7223 */ /* 0x000fe200000100dc */
[----:B------:R-:W-:Y:S01]  /*439a0*/  FFMA.FTZ R213, R119, R214, R216 ;  /* 0x000000d677d57223 */ /* 0x000fe200000100d8 */
[----:B------:R-:W-:Y:S01]  /*439b0*/  FFMA.FTZ R211, R117, R118, R210 ;  /* 0x0000007675d37223 */ /* 0x000fe200000100d2 */
[----:B0-----:R-:W-:Y:S01]  /*439c0*/  IMAD.WIDE.U32 R206, R204, 0x10, R206 ;  /* 0x00000010ccce7825 */ /* 0x001fe200078e00ce */
[----:B------:R-:W-:-:S02]  /*439d0*/  F2FP.BF16.F32.PACK_AB R119, R222, R217 ;  /* 0x000000d9de77723e */ /* 0x000fc400000010ff */
[----:B------:R-:W-:Y:S01]  /*439e0*/  F2FP.BF16.F32.PACK_AB R118, R218, R215 ;  /* 0x000000d7da76723e */ /* 0x000fe200000010ff */
[----:B------:R-:W-:Y:S01]  /*439f0*/  VIADD R204, R204, 0x20 ;  /* 0x00000020cccc7836 */ /* 0x000fe20000000000 */
[----:B------:R-:W-:Y:S02]  /*43a00*/  F2FP.BF16.F32.PACK_AB R117, R213, R212 ;  /* 0x000000d4d575723e */ /* 0x000fe400000010ff */
[----:B------:R-:W-:-:S05]  /*43a10*/  F2FP.BF16.F32.PACK_AB R116, R211, R116 ;  /* 0x00000074d374723e */ /* 0x000fca00000010ff */
[----:B------:R0:W-:Y:S02]  /*43a20*/  STG.E.128 desc[UR6][R206.64], R116 ;  /* 0x00000074ce007986 */ /* 0x0001e4000c101d06 */
.L_x_3309:
[----:B------:R-:W-:Y:S05]  /*43a30*/  BSYNC.RECONVERGENT B1 ;  /* 0x0000000000017941 */ /* 0x000fea0003800200 */
.L_x_3308:
[----:B------:R-:W-:Y:S01]  /*43a40*/  LOP3.LUT P0, RZ, R127, 0x800, RZ, 0xc0, !PT ;  /* 0x000008007fff7812 */ /* 0x000fe2000780c0ff */
[----:B------:R-:W-:-:S12]  /*43a50*/  BSSY.RECONVERGENT B1, `(.L_x_3310) ;  /* 0x0000032000017945 */ /* 0x000fd80003800200 */
[----:B------:R-:W-:Y:S05]  /*43a60*/  @!P0 BRA `(.L_x_3311) ;  /* 0x0000000000c08947 */ /* 0x000fea0003800000 */
[--C-:B01----:R-:W-:Y:S01]  /*43a70*/  FADD.FTZ R207, R167, -R209.reuse ;  /* 0x800000d1a7cf7221 */ /* 0x103fe20000010000 */
[--C-:B------:R-:W-:Y:S01]  /*43a80*/  FADD.FTZ R119, R158, -R209.reuse ;  /* 0x800000d19e777221 */ /* 0x100fe20000010000 */
[----:B------:R-:W-:Y:S01]  /*43a90*/  IMAD.U32 R206, R105, 0x10000, RZ ;  /* 0x0001000069ce7824 */ /* 0x000fe200078e00ff */
[----:B------:R-:W-:Y:S01]  /*43aa0*/  SHF.L.U32 R210, R101, 0x10, RZ ;  /* 0x0000001065d27819 */ /* 0x000fe200000006ff */
[----:B------:R-:W-:Y:S01]  /*43ab0*/  FMUL.FTZ R207, R208, R207 ;  /* 0x000000cfd0cf7220 */ /* 0x000fe20000410000 */
[----:B------:R-:W-:Y:S02]  /*43ac0*/  IMAD.U32 R214, R106, 0x10000, RZ ;  /* 0x000100006ad67824 */ /* 0x000fe400078e00ff */
[----:B------:R-:W-:Y:S01]  /*43ad0*/  FMUL.FTZ R119, R208, R119 ;  /* 0x00000077d0777220 */ /* 0x000fe20000410000 */
[----:B------:R-:W-:Y:S02]  /*43ae0*/  IMAD.U32 R216, R102, 0x10000, RZ ;  /* 0x0001000066d87824 */ /* 0x000fe400078e00ff */
[--C-:B------:R-:W-:Y:S01]  /*43af0*/  FADD.FTZ R211, R183, -R209.reuse ;  /* 0x800000d1b7d37221 */ /* 0x100fe20000010000 */
[----:B------:R-:W-:Y:S01]  /*43b00*/  FADD.FTZ R117, R141, -R209 ;  /* 0x800000d18d757221 */ /* 0x000fe20000010000 */
[----:B------:R-:W-:Y:S01]  /*43b10*/  FFMA.FTZ R212, R119, R206, R210 ;  /* 0x000000ce77d47223 */ /* 0x000fe200000100d2 */
[----:B------:R-:W-:Y:S01]  /*43b20*/  FFMA.FTZ R215, R207, R214, R216 ;  /* 0x000000d6cfd77223 */ /* 0x000fe200000100d8 */
[----:B------:R-:W-:Y:S01]  /*43b30*/  SHF.L.U32 R218, R107, 0x10, RZ ;  /* 0x000000106bda7819 */ /* 0x000fe200000006ff */
[----:B------:R-:W0:Y:S01]  /*43b40*/  LDC.64 R206, c[0x0][0x428] ;  /* 0x00010a00ffce7b82 */ /* 0x000e220000000a00 */
[----:B------:R-:W-:Y:S01]  /*43b50*/  SHF.L.U32 R116, R104, 0x10, RZ ;  /* 0x0000001068747819 */ /* 0x000fe200000006ff */
[----:B------:R-:W-:-:S02]  /*43b60*/  IMAD.U32 R220, R103, 0x10000, RZ ;  /* 0x0001000067dc7824 */ /* 0x000fc400078e00ff */
[----:B------:R-:W-:Y:S01]  /*43b70*/  FMUL.FTZ R211, R208, R211 ;  /* 0x000000d3d0d37220 */ /* 0x000fe20000410000 */
[----:B------:R-:W-:Y:S02]  /*43b80*/  IMAD.U32 R118, R100, 0x10000, RZ ;  /* 0x0001000064767824 */ /* 0x000fe400078e00ff */
[----:B------:R-:W-:Y:S01]  /*43b90*/  FMUL.FTZ R117, R208, R117 ;  /* 0x00000075d0757220 */ /* 0x000fe20000410000 */
[--C-:B------:R-:W-:Y:S01]  /*43ba0*/  FADD.FTZ R213, R197, -R209.reuse ;  /* 0x800000d1c5d57221 */ /* 0x100fe20000010000 */
[----:B------:R-:W-:Y:S01]  /*43bb0*/  FFMA.FTZ R217, R211, R218, R220 ;  /* 0x000000dad3d97223 */ /* 0x000fe200000100dc */
        /* <DEDUP_REMOVED lines=9> */
[C---:B------:R-:W-:Y:S01]  /*43c50*/  FMUL.FTZ R213, R208.reuse, R213 ;  /* 0x000000d5d0d57220 */ /* 0x040fe20000410000 */
[----:B------:R-:W-:Y:S01]  /*43c60*/  FMUL.FTZ R211, R208, R211 ;  /* 0x000000d3d0d37220 */ /* 0x000fe20000410000 */
[----:B------:R-:W-:-:S02]  /*43c70*/  IMAD.U32 R118, R12, 0x10000, RZ ;  /* 0x000100000c767824 */ /* 0x000fc400078e00ff */
[----:B------:R-:W-:Y:S01]  /*43c80*/  FMUL.FTZ R119, R208, R119 ;  /* 0x00000077d0777220 */ /* 0x000fe20000410000 */
[----:B------:R-:W-:Y:S02]  /*43c90*/  IMAD.U32 R214, R14, 0x10000, RZ ;  /* 0x000100000ed67824 */ /* 0x000fe400078e00ff */
[----:B------:R-:W-:Y:S01]  /*43ca0*/  FMUL.FTZ R117, R208, R117 ;  /* 0x00000075d0757220 */ /* 0x000fe20000410000 */
[----:B------:R-:W-:Y:S02]  /*43cb0*/  IMAD.U32 R216, R15, 0x10000, RZ ;  /* 0x000100000fd87824 */ /* 0x000fe400078e00ff */
        /* <DEDUP_REMOVED lines=11> */
.L_x_3311:
[----:B------:R-:W-:Y:S05]  /*43d70*/  BSYNC.RECONVERGENT B1 ;  /* 0x0000000000017941 */ /* 0x000fea0003800200 */
.L_x_3310:
[----:B------:R-:W-:Y:S01]  /*43d80*/  LOP3.LUT P0, RZ, R127, 0x400, RZ, 0xc0, !PT ;  /* 0x000004007fff7812 */ /* 0x000fe2000780c0ff */
[----:B------:R-:W-:-:S12]  /*43d90*/  BSSY.RECONVERGENT B1, `(.L_x_3312) ;  /* 0x0000032000017945 */ /* 0x000fd80003800200 */
[----:B------:R-:W-:Y:S05]  /*43da0*/  @!P0 BRA `(.L_x_3313) ;  /* 0x0000000000c08947 */ /* 0x000fea0003800000 */
[--C-:B012---:R-:W-:Y:S01]  /*43db0*/  FADD.FTZ R207, R169, -R209.reuse ;  /* 0x800000d1a9cf7221 */ /* 0x107fe20000010000 */
[--C-:B------:R-:W-:Y:S01]  /*43dc0*/  FADD.FTZ R119, R156, -R209.reuse ;  /* 0x800000d19c777221 */ /* 0x100fe20000010000 */
[----:B------:R-:W-:Y:S01]  /*43dd0*/  IMAD.U32 R206, R97, 0x10000, RZ ;  /* 0x0001000061ce7824 */ /* 0x000fe200078e00ff */
[----:B------:R-:W-:Y:S01]  /*43de0*/  SHF.L.U32 R214, R98, 0x10, RZ ;  /* 0x0000001062d67819 */ /* 0x000fe200000006ff */
[C---:B------:R-:W-:Y:S01]  /*43df0*/  FMUL.FTZ R207, R208.reuse, R207 ;  /* 0x000000cfd0cf7220 */ /* 0x040fe20000410000 */
        /* <DEDUP_REMOVED lines=23> */
[----:B------:R-:W-:-:S02]  /*43f70*/  IMAD.U32 R222, R26, 0x10000, RZ ;  /* 0x000100001ade7824 */ /* 0x000fc400078e00ff */
[C---:B------:R-:W-:Y:S01]  /*43f80*/  FMUL.FTZ R213, R208.reuse, R213 ;  /* 0x000000d5d0d57220 */ /* 0x040fe20000410000 */
[----:B------:R-:W-:Y:S02]  /*43f90*/  IMAD.U32 R224, R27, 0x10000, RZ ;  /* 0x000100001be07824 */ /* 0x000fe400078e00ff */
[----:B------:R-:W-:Y:S01]  /*43fa0*/  FMUL.FTZ R211, R208, R211 ;  /* 0x000000d3d0d37220 */ /* 0x000fe20000410000 */
[----:B------:R-:W-:Y:S02]  /*43fb0*/  IMAD.U32 R118, R20, 0x10000, RZ ;  /* 0x0001000014767824 */ /* 0x000fe400078e00ff */
[C---:B------:R-:W-:Y:S01]  /*43fc0*/  FMUL.FTZ R119, R208.reuse, R119 ;  /* 0x00000077d0777220 */ /* 0x040fe20000410000 */
[----:B------:R-:W-:Y:S02]  /*43fd0*/  IMAD.U32 R210, R21, 0x10000, RZ ;  /* 0x0001000015d27824 */ /* 0x000fe400078e00ff */
[----:B------:R-:W-:Y:S01]  /*43fe0*/  FMUL.FTZ R117, R208, R117 ;  /* 0x00000075d0757220 */ /* 0x000fe20000410000 */
[----:B------:R-:W-:-:S02]  /*43ff0*/  IMAD.U32 R216, R23, 0x10000, RZ ;  /* 0x0001000017d87824 */ /* 0x000fc400078e00ff */
[----:B------:R-:W-:Y:S01]  /*44000*/  FFMA.FTZ R222, R213, R222, R224 ;  /* 0x000000ded5de7223 */ /* 0x000fe200000100e0 */
[----:B------:R-:W-:Y:S01]  /*44010*/  FFMA.FTZ R218, R211, R218, R220 ;  /* 0x000000dad3da7223 */ /* 0x000fe200000100dc */
[----:B------:R-:W-:Y:S01]  /*44020*/  FFMA.FTZ R211, R117, R118, R210 ;  /* 0x0000007675d37223 */ /* 0x000fe200000100d2 */
[----:B------:R-:W-:Y:S01]  /*44030*/  FFMA.FTZ R213, R119, R214, R216 ;  /* 0x000000d677d57223 */ /* 0x000fe200000100d8 */
[----:B0-----:R-:W-:Y:S01]  /*44040*/  IMAD.WIDE.U32 R206, R204, 0x10, R206 ;  /* 0x00000010ccce7825 */ /* 0x001fe200078e00ce */
[----:B------:R-:W-:Y:S02]  /*44050*/  F2FP.BF16.F32.PACK_AB R119, R222, R217 ;  /* 0x000000d9de77723e */ /* 0x000fe400000010ff */
[----:B------:R-:W-:Y:S02]  /*44060*/  F2FP.BF16.F32.PACK_AB R118, R218, R215 ;  /* 0x000000d7da76723e */ /* 0x000fe400000010ff */
[----:B------:R-:W-:Y:S02]  /*44070*/  F2FP.BF16.F32.PACK_AB R117, R213, R212 ;  /* 0x000000d4d575723e */ /* 0x000fe400000010ff */
[----:B------:R-:W-:-:S02]  /*44080*/  F2FP.BF16.F32.PACK_AB R116, R211, R116 ;  /* 0x00000074d374723e */ /* 0x000fc400000010ff */
[----:B------:R-:W-:-:S03]  /*44090*/  IADD3 R204, PT, PT, R204, 0x20, RZ ;  /* 0x00000020cccc7810 */ /* 0x000fc60007ffe0ff */
[----:B------:R3:W-:Y:S04]  /*440a0*/  STG.E.128 desc[UR6][R206.64], R116 ;  /* 0x00000074ce007986 */ /* 0x0007e8000c101d06 */
.L_x_3313:
[----:B------:R-:W-:Y:S05]  /*440b0*/  BSYNC.RECONVERGENT B1 ;  /* 0x0000000000017941 */ /* 0x000fea0003800200 */
.L_x_3312:
[----:B------:R-:W-:Y:S01]  /*440c0*/  LOP3.LUT P0, RZ, R127, 0x200, RZ, 0xc0, !PT ;  /* 0x000002007fff7812 */ /* 0x000fe2000780c0ff */
[----:B------:R-:W-:-:S12]  /*440d0*/  BSSY.RECONVERGENT B1, `(.L_x_3314) ;  /* 0x0000032000017945 */ /* 0x000fd80003800200 */
[----:B------:R-:W-:Y:S05]  /*440e0*/  @!P0 BRA `(.L_x_3315) ;  /* 0x0000000000c08947 */ /* 0x000fea0003800000 */
[--C-:B0123--:R-:W-:Y:S01]  /*440f0*/  FADD.FTZ R207, R171, -R209.reuse ;  /* 0x800000d1abcf7221 */ /* 0x10ffe20000010000 */
        /* <DEDUP_REMOVED lines=47> */
.L_x_3315:
[----:B------:R-:W-:Y:S05]  /*443f0*/  BSYNC.RECONVERGENT B1 ;  /* 0x0000000000017941 */ /* 0x000fea0003800200 */
.L_x_3314:
[----:B------:R-:W-:Y:S01]  /*44400*/  LOP3.LUT P0, RZ, R127, 0x100, RZ, 0xc0, !PT ;  /* 0x000001007fff7812 */ /* 0x000fe2000780c0ff */
[----:B------:R-:W-:-:S12]  /*44410*/  BSSY.RECONVERGENT B1, `(.L_x_3316) ;  /* 0x0000032000017945 */ /* 0x000fd80003800200 */
[----:B------:R-:W-:Y:S05]  /*44420*/  @!P0 BRA `(.L_x_3317) ;  /* 0x0000000000c08947 */ /* 0x000fea0003800000 */
[--C-:B01234-:R-:W-:Y:S01]  /*44430*/  FADD.FTZ R207, R173, -R209.reuse ;  /* 0x800000d1adcf7221 */ /* 0x11ffe20000010000 */
        /* <DEDUP_REMOVED lines=47> */
.L_x_3317:
[----:B------:R-:W-:Y:S05]  /*44730*/  BSYNC.RECONVERGENT B1 ;  /* 0x0000000000017941 */ /* 0x000fea0003800200 */
.L_x_3316:
[----:B------:R-:W-:Y:S01]  /*44740*/  LOP3.LUT P0, RZ, R127, 0x80, RZ, 0xc0, !PT ;  /* 0x000000807fff7812 */ /* 0x000fe2000780c0ff */
[----:B------:R-:W-:-:S12]  /*44750*/  BSSY.RECONVERGENT B1, `(.L_x_3318) ;  /* 0x0000037000017945 */ /* 0x000fd80003800200 */
[----:B------:R-:W-:Y:S05]  /*44760*/  @!P0 BRA `(.L_x_3319) ;  /* 0x0000000000d48947 */ /* 0x000fea0003800000 */
[--C-:B01234-:R-:W-:Y:S01]  /*44770*/  FADD.FTZ R207, R175, -R209.reuse ;  /* 0x800000d1afcf7221 */ /* 0x11ffe20000010000 */
        /* <DEDUP_REMOVED lines=13> */
[----:B------:R-:W-:-:S02]  /*44850*/  IMAD.U32 R218, R75, 0x10000, RZ ;  /* 0x000100004bda7824 */ /* 0x000fc400078e00ff */
[----:B------:R-:W-:Y:S01]  /*44860*/  FMUL.FTZ R211, R208, R211 ;  /* 0x000000d3d0d37220 */ /* 0x000fe20000410000 */
[----:B------:R-:W-:Y:S01]  /*44870*/  SHF.L.U32 R118, R68, 0x10, RZ ;  /* 0x0000001044767819 */ /* 0x000fe200000006ff */
[----:B------:R-:W-:Y:S02]  /*44880*/  IMAD.U32 R116, R72, 0x10000, RZ ;  /* 0x0001000048747824 */ /* 0x000fe400078e00ff */
[----:B------:R-:W-:Y:S01]  /*44890*/  FMUL.FTZ R117, R208, R117 ;  /* 0x00000075d0757220 */ /* 0x000fe20000410000 */
[----:B------:R-:W-:Y:S01]  /*448a0*/  FFMA.FTZ R217, R211, R218, R220 ;  /* 0x000000dad3d97223 */ /* 0x000fe200000100dc */
[----:B------:R-:W-:Y:S01]  /*448b0*/  PRMT R218, R74, 0x7632, R218 ;  /* 0x000076324ada7816 */ /* 0x000fe200000000da */
[--C-:B------:R-:W-:Y:S01]  /*448c0*/  FADD.FTZ R211, R190, -R209.reuse ;  /* 0x800000d1bed37221 */ /* 0x100fe20000010000 */
[----:B------:R-:W-:Y:S01]  /*448d0*/  PRMT R220, R70, 0x7632, R220 ;  /* 0x0000763246dc7816 */ /* 0x000fe200000000dc */
[----:B------:R-:W-:Y:S01]  /*448e0*/  FFMA.FTZ R116, R117, R116, R118 ;  /* 0x0000007475747223 */ /* 0x000fe20000010076 */
[----:B------:R-:W-:Y:S01]  /*448f0*/  PRMT R210, R68, 0x7632, R210 ;  /* 0x0000763244d27816 */ /* 0x000fe200000000d2 */
[--C-:B------:R-:W-:Y:S01]  /*44900*/  FADD.FTZ R213, R201, -R209.reuse ;  /* 0x800000d1c9d57221 */ /* 0x100fe20000010000 */
[----:B------:R-:W-:Y:S01]  /*44910*/  PRMT R214, R73, 0x7632, R214 ;  /* 0x0000763249d67816 */ /* 0x000fe200000000d6 */
[--C-:B------:R-:W-:Y:S01]  /*44920*/  FADD.FTZ R117, R151, -R209.reuse ;  /* 0x800000d197757221 */ /* 0x100fe20000010000 */
[----:B------:R-:W-:Y:S01]  /*44930*/  PRMT R216, R69, 0x7632, R216 ;  /* 0x0000763245d87816 */ /* 0x000fe200000000d8 */
[----:B------:R-:W-:Y:S01]  /*44940*/  FADD.FTZ R119, R174, -R209 ;  /* 0x800000d1ae777221 */ /* 0x000fe20000010000 */
[----:B------:R-:W-:Y:S01]  /*44950*/  SHF.L.U32 R224, R122, 0x10, RZ ;  /* 0x000000107ae07819 */ /* 0x000fe200000006ff */
[----:B------:R-:W-:Y:S01]  /*44960*/  IMAD.U32 R222, R121, 0x10000, RZ ;  /* 0x0001000079de7824 */ /* 0x000fe200078e00ff */
[----:B------:R-:W-:Y:S01]  /*44970*/  SHF.L.U32 R216, R216, 0x10, RZ ;  /* 0x00000010d8d87819 */ /* 0x000fe200000006ff */
[----:B------:R-:W-:-:S02]  /*44980*/  IMAD.U32 R218, R218, 0x10000, RZ ;  /* 0x00010000dada7824 */ /* 0x000fc400078e00ff */
[----:B------:R-:W-:Y:S01]  /*44990*/  FMUL.FTZ R213, R208, R213 ;  /* 0x000000d5d0d57220 */ /* 0x000fe20000410000 */
[----:B------:R-:W-:Y:S02]  /*449a0*/  IMAD.U32 R220, R220, 0x10000, RZ ;  /* 0x00010000dcdc7824 */ /* 0x000fe400078e00ff */
[----:B------:R-:W-:Y:S01]  /*449b0*/  FMUL.FTZ R211, R208, R211 ;  /* 0x000000d3d0d37220 */ /* 0x000fe20000410000 */
[----:B------:R-:W-:Y:S02]  /*449c0*/  IMAD.U32 R118, R120, 0x10000, RZ ;  /* 0x0001000078767824 */ /* 0x000fe400078e00ff */
[----:B------:R-:W-:Y:S01]  /*449d0*/  FMUL.FTZ R119, R208, R119 ;  /* 0x00000077d0777220 */ /* 0x000fe20000410000 */
        /* <DEDUP_REMOVED lines=14> */
.L_x_3319:
[----:B------:R-:W-:Y:S05]  /*44ac0*/  BSYNC.RECONVERGENT B1 ;  /* 0x0000000000017941 */ /* 0x000fea0003800200 */
.L_x_3318:
[----:B------:R-:W-:Y:S01]  /*44ad0*/  LOP3.LUT P0, RZ, R127, 0x40, RZ, 0xc0, !PT ;  /* 0x000000407fff7812 */ /* 0x000fe2000780c0ff */
[----:B------:R-:W-:-:S12]  /*44ae0*/  BSSY.RECONVERGENT B1, `(.L_x_3320) ;  /* 0x000003a000017945 */ /* 0x000fd80003800200 */
[----:B------:R-:W-:Y:S05]  /*44af0*/  @!P0 BRA `(.L_x_3321) ;  /* 0x0000000000e08947 */ /* 0x000fea0003800000 */
[--C-:B01234-:R-:W-:Y:S01]  /*44b00*/  FADD.FTZ R207, R177, -R209.reuse ;  /* 0x800000d1b1cf7221 */ /* 0x11ffe20000010000 */
        /* <DEDUP_REMOVED lines=19> */
[----:B------:R-:W-:Y:S01]  /*44c40*/  PRMT R218, R66, 0x7632, R218 ;  /* 0x0000763242da7816 */ /* 0x000fe200000000da */
[--C-:B------:R-:W-:Y:S01]  /*44c50*/  FADD.FTZ R211, R192, -R209.reuse ;  /* 0x800000d1c0d37221 */ /* 0x100fe20000010000 */
[----:B------:R-:W-:Y:S01]  /*44c60*/  FFMA.FTZ R116, R117, R116, R118 ;  /* 0x0000007475747223 */ /* 0x000fe20000010076 */
[----:B------:R-:W-:Y:S01]  /*44c70*/  PRMT R220, R62, 0x7632, R220 ;  /* 0x000076323edc7816 */ /* 0x000fe200000000dc */
[--C-:B------:R-:W-:Y:S01]  /*44c80*/  FADD.FTZ R213, R202, -R209.reuse ;  /* 0x800000d1cad57221 */ /* 0x100fe20000010000 */
[----:B------:R-:W-:Y:S01]  /*44c90*/  PRMT R222, R67, 0x7632, R222 ;  /* 0x0000763243de7816 */ /* 0x000fe200000000de */
[--C-:B------:R-:W-:Y:S01]  /*44ca0*/  FADD.FTZ R117, R149, -R209.reuse ;  /* 0x800000d195757221 */ /* 0x100fe20000010000 */
[----:B------:R-:W-:Y:S01]  /*44cb0*/  PRMT R224, R63, 0x7632, R224 ;  /* 0x000076323fe07816 */ /* 0x000fe200000000e0 */
[----:B------:R-:W-:Y:S01]  /*44cc0*/  FADD.FTZ R119, R176, -R209 ;  /* 0x800000d1b0777221 */ /* 0x000fe20000010000 */
[----:B------:R-:W-:Y:S01]  /*44cd0*/  PRMT R118, R64, 0x7632, R118 ;  /* 0x0000763240767816 */ /* 0x000fe20000000076 */
[----:B------:R-:W-:Y:S01]  /*44ce0*/  IMAD.U32 R218, R218, 0x10000, RZ ;  /* 0x00010000dada7824 */ /* 0x000fe200078e00ff */
[----:B------:R-:W-:Y:S01]  /*44cf0*/  PRMT R210, R60, 0x7632, R210 ;  /* 0x000076323cd27816 */ /* 0x000fe200000000d2 */
[----:B------:R-:W-:Y:S01]  /*44d00*/  IMAD.U32 R220, R220, 0x10000, RZ ;  /* 0x00010000dcdc7824 */ /* 0x000fe200078e00ff */
[----:B------:R-:W-:Y:S01]  /*44d10*/  PRMT R214, R65, 0x7632, R214 ;  /* 0x0000763241d67816 */ /* 0x000fe200000000d6 */
[----:B------:R-:W-:Y:S01]  /*44d20*/  IMAD.U32 R224, R224, 0x10000, RZ ;  /* 0x00010000e0e07824 */ /* 0x000fe200078e00ff */
[----:B------:R-:W-:Y:S01]  /*44d30*/  PRMT R216, R61, 0x7632, R216 ;  /* 0x000076323dd87816 */ /* 0x000fe200000000d8 */
[----:B------:R-:W-:Y:S01]  /*44d40*/  FMUL.FTZ R213, R208, R213 ;  /* 0x000000d5d0d57220 */ /* 0x000fe20000410000 */
[----:B------:R-:W-:Y:S01]  /*44d50*/  SHF.L.U32 R222, R222, 0x10, RZ ;  /* 0x00000010dede7819 */ /* 0x000fe200000006ff */
[----:B------:R-:W-:Y:S01]  /*44d60*/  FMUL.FTZ R211, R208, R211 ;  /* 0x000000d3d0d37220 */ /* 0x000fe20000410000 */
[----:B------:R-:W-:Y:S01]  /*44d70*/  SHF.L.U32 R118, R118, 0x10, RZ ;  /* 0x0000001076767819 */ /* 0x000fe200000006ff */
[----:B------:R-:W-:Y:S01]  /*44d80*/  IMAD.U32 R210, R210, 0x10000, RZ ;  /* 0x00010000d2d27824 */ /* 0x000fe200078e00ff */
[----:B------:R-:W-:Y:S01]  /*44d90*/  SHF.L.U32 R216, R216, 0x10, RZ ;  /* 0x00000010d8d87819 */ /* 0x000fe200000006ff */
[----:B------:R-:W-:-:S02]  /*44da0*/  IMAD.U32 R214, R214, 0x10000, RZ ;  /* 0x00010000d6d67824 */ /* 0x000fc400078e00ff */
[C---:B------:R-:W-:Y:S01]  /*44db0*/  FMUL.FTZ R119, R208.reuse, R119 ;  /* 0x00000077d0777220 */ /* 0x040fe20000410000 */
[----:B------:R-:W-:Y:S01]  /*44dc0*/  FMUL.FTZ R117, R208, R117 ;  /* 0x00000075d0757220 */ /* 0x000fe20000410000 */
[----:B------:R-:W-:Y:S01]  /*44dd0*/  FFMA.FTZ R222, R213, R222, R224 ;  /* 0x000000ded5de7223 */ /* 0x000fe200000100e0 */
[----:B------:R-:W-:Y:S01]  /*44de0*/  FFMA.FTZ R218, R211, R218, R220 ;  /* 0x000000dad3da7223 */ /* 0x000fe200000100dc */
[----:B------:R-:W-:Y:S01]  /*44df0*/  FFMA.FTZ R213, R119, R214, R216 ;  /* 0x000000d677d57223 */ /* 0x000fe200000100d8 */
[----:B------:R-:W-:Y:S01]  /*44e00*/  FFMA.FTZ R211, R117, R118, R210 ;  /* 0x0000007675d37223 */ /* 0x000fe200000100d2 */
[----:B0-----:R-:W-:Y:S01]  /*44e10*/  IMAD.WIDE.U32 R206, R204, 0x10, R206 ;  /* 0x00000010ccce7825 */ /* 0x001fe200078e00ce */
[----:B------:R-:W-:Y:S02]  /*44e20*/  F2FP.BF16.F32.PACK_AB R119, R222, R217 ;  /* 0x000000d9de77723e */ /* 0x000fe400000010ff */
[----:B------:R-:W-:Y:S01]  /*44e30*/  F2FP.BF16.F32.PACK_AB R118, R218, R215 ;  /* 0x000000d7da76723e */ /* 0x000fe200000010ff */
[----:B------:R-:W-:Y:S01]  /*44e40*/  VIADD R204, R204, 0x20 ;  /* 0x00000020cccc7836 */ /* 0x000fe20000000000 */
[----:B------:R-:W-:-:S02]  /*44e50*/  F2FP.BF16.F32.PACK_AB R117, R213, R212 ;  /* 0x000000d4d575723e */ /* 0x000fc400000010ff */
[----:B------:R-:W-:-:S05]  /*44e60*/  F2FP.BF16.F32.PACK_AB R116, R211, R116 ;  /* 0x00000074d374723e */ /* 0x000fca00000010ff */
[----:B------:R0:W-:Y:S02]  /*44e70*/  STG.E.128 desc[UR6][R206.64], R116 ;  /* 0x00000074ce007986 */ /* 0x0001e4000c101d06 */
.L_x_3321:
[----:B------:R-:W-:Y:S05]  /*44e80*/  BSYNC.RECONVERGENT B1 ;  /* 0x0000000000017941 */ /* 0x000fea0003800200 */
.L_x_3320:
        /* <DEDUP_REMOVED lines=8> */
[----:B------:R-:W-:Y:S02]  /*44f10*/  IMAD.U32 R206, R57, 0x10000, RZ ;  /* 0x0001000039ce7824 */ /* 0x000fe400078e00ff */
[C---:B------:R-:W-:Y:S01]  /*44f20*/  FMUL.FTZ R117, R208.reuse, R117 ;  /* 0x00000075d0757220 */ /* 0x040fe20000410000 */
[----:B------:R-:W-:Y:S01]  /*44f30*/  FMUL.FTZ R207, R208, R207 ;  /* 0x000000cfd0cf7220 */ /* 0x000fe20000410000 */
[--C-:B------:R-:W-:Y:S01]  /*44f40*/  FADD.FTZ R213, R179, -R209.reuse ;  /* 0x800000d1b3d57221 */ /* 0x100fe20000010000 */
[--C-:B------:R-:W-:Y:S01]  /*44f50*/  FADD.FTZ R119, R162, -R209.reuse ;  /* 0x800000d1a2777221 */ /* 0x100fe20000010000 */
[----:B------:R-:W-:Y:S01]  /*44f60*/  FFMA.FTZ R116, R117, R116, R118 ;  /* 0x0000007475747223 */ /* 0x000fe20000010076 */
[----:B------:R-:W-:Y:S01]  /*44f70*/  FFMA.FTZ R117, R207, R206, R210 ;  /* 0x000000cecf757223 */ /* 0x000fe200000100d2 */
[--C-:B------:R-:W-:Y:S01]  /*44f80*/  FADD.FTZ R211, R178, -R209.reuse ;  /* 0x800000d1b2d37221 */ /* 0x100fe20000010000 */
[----:B------:R-:W0:Y:S01]  /*44f90*/  LDC.64 R206, c[0x0][0x428] ;  /* 0x00010a00ffce7b82 */ /* 0x000e220000000a00 */
[--C-:B------:R-:W-:Y:S01]  /*44fa0*/  FADD.FTZ R215, R194, -R209.reuse ;  /* 0x800000d1c2d77221 */ /* 0x100fe20000010000 */
[--C-:B------:R-:W-:Y:S01]  /*44fb0*/  FADD.FTZ R217, R195, -R209.reuse ;  /* 0x800000d1c3d97221 */ /* 0x100fe20000010000 */
[----:B------:R-:W-:Y:S01]  /*44fc0*/  FADD.FTZ R209, R203, -R209 ;  /* 0x800000d1cbd17221 */ /* 0x000fe20000010000 */
[----:B------:R-:W-:-:S02]  /*44fd0*/  IMAD.U32 R212, R58, 0x10000, RZ ;  /* 0x000100003ad47824 */ /* 0x000fc400078e00ff */
[----:B------:R-:W-:Y:S01]  /*44fe0*/  FMUL.FTZ R213, R208, R213 ;  /* 0x000000d5d0d57220 */ /* 0x000fe20000410000 */
[----:B------:R-:W-:Y:S02]  /*44ff0*/  IMAD.U32 R214, R54, 0x10000, RZ ;  /* 0x0001000036d67824 */ /* 0x000fe400078e00ff */
[C---:B------:R-:W-:Y:S01]  /*45000*/  FMUL.FTZ R119, R208.reuse, R119 ;  /* 0x00000077d0777220 */ /* 0x040fe20000410000 */
[C---:B------:R-:W-:Y:S01]  /*45010*/  FMUL.FTZ R211, R208.reuse, R211 ;  /* 0x000000d3d0d37220 */ /* 0x040fe20000410000 */
[C---:B------:R-:W-:Y:S01]  /*45020*/  FMUL.FTZ R215, R208.reuse, R215 ;  /* 0x000000d7d0d77220 */ /* 0x040fe20000410000 */
[C---:B------:R-:W-:Y:S01]  /*45030*/  FMUL.FTZ R217, R208.reuse, R217 ;  /* 0x000000d9d0d97220 */ /* 0x040fe20000410000 */
[----:B------:R-:W-:Y:S01]  /*45040*/  FMUL.FTZ R209, R208, R209 ;  /* 0x000000d1d0d17220 */ /* 0x000fe20000410000 */
[----:B------:R-:W-:Y:S01]  /*45050*/  FFMA.FTZ R213, R213, R212, R214 ;  /* 0x000000d4d5d57223 */ /* 0x000fe200000100d6 */
[----:B------:R-:W-:Y:S01]  /*45060*/  PRMT R222, R59, 0x7632, R222 ;  /* 0x000076323bde7816 */ /* 0x000fe200000000de */
[C---:B------:R-:W-:Y:S01]  /*45070*/  IMAD.U32 R220, R55.reuse, 0x10000, RZ ;  /* 0x0001000037dc7824 */ /* 0x040fe200078e00ff */
[----:B------:R-:W-:-:S02]  /*45080*/  PRMT R224, R55, 0x7632, R224 ;  /* 0x0000763237e07816 */ /* 0x000fc400000000e0 */
[----:B------:R-:W-:Y:S01]  /*45090*/  PRMT R118, R56, 0x7632, R118 ;  /* 0x0000763238767816 */ /* 0x000fe20000000076 */
[----:B------:R-:W-:Y:S01]  /*450a0*/  IMAD.U32 R222, R222, 0x10000, RZ ;  /* 0x00010000dede7824 */ /* 0x000fe200078e00ff */
[----:B------:R-:W-:Y:S02]  /*450b0*/  PRMT R208, R52, 0x7632, R208 ;  /* 0x0000763234d07816 */ /* 0x000fe400000000d0 */
[----:B------:R-:W-:Y:S01]  /*450c0*/  PRMT R210, R57, 0x7632, R210 ;  /* 0x0000763239d27816 */ /* 0x000fe200000000d2 */
[----:B------:R-:W-:Y:S01]  /*450d0*/  IMAD.U32 R118, R118, 0x10000, RZ ;  /* 0x0001000076767824 */ /* 0x000fe200078e00ff */
[----:B------:R-:W-:Y:S01]  /*450e0*/  PRMT R212, R53, 0x7632, R212 ;  /* 0x0000763235d47816 */ /* 0x000fe200000000d4 */
[----:B0-----:R-:W-:Y:S01]  /*450f0*/  IMAD.WIDE.U32 R206, R204, 0x10, R206 ;  /* 0x00000010ccce7825 */ /* 0x001fe200078e00ce */
[----:B------:R-:W-:Y:S02]  /*45100*/  PRMT R214, R58, 0x7632, R214 ;  /* 0x000076323ad67816 */ /* 0x000fe400000000d6 */
[----:B------:R-:W-:Y:S01]  /*45110*/  PRMT R216, R54, 0x7632, R216 ;  /* 0x0000763236d87816 */ /* 0x000fe200000000d8 */
        /* <DEDUP_REMOVED lines=9> */
[----:B------:R-:W-:Y:S01]  /*451b0*/  FFMA.FTZ R214, R215, R214, R216 ;  /* 0x000000d6d7d67223 */ /* 0x000fe200000100d8 */
[----:B------:R-:W-:-:S02]  /*451c0*/  FFMA.FTZ R210, R211, R210, R212 ;  /* 0x000000d2d3d27223 */ /* 0x000fc400000100d4 */
[----:B------:R-:W-:Y:S01]  /*451d0*/  FFMA.FTZ R209, R119, R118, R208 ;  /* 0x0000007677d17223 */ /* 0x000fe200000100d0 */
[----:B------:R-:W-:Y:S02]  /*451e0*/  F2FP.BF16.F32.PACK_AB R119, R222, R217 ;  /* 0x000000d9de77723e */ /* 0x000fe400000010ff */
[----:B------:R-:W-:Y:S02]  /*451f0*/  F2FP.BF16.F32.PACK_AB R118, R214, R213 ;  /* 0x000000d5d676723e */ /* 0x000fe400000010ff */
[----:B------:R-:W-:Y:S02]  /*45200*/  F2FP.BF16.F32.PACK_AB R117, R210, R117 ;  /* 0x00000075d275723e */ /* 0x000fe400000010ff */
[----:B------:R-:W-:-:S05]  /*45210*/  F2FP.BF16.F32.PACK_AB R116, R209, R116 ;  /* 0x00000074d174723e */ /* 0x000fca00000010ff */
[----:B------:R0:W-:Y:S02]  /*45220*/  STG.E.128 desc[UR6][R206.64], R116 ;  /* 0x00000074ce007986 */ /* 0x0001e4000c101d06 */
.L_x_3323:
[----:B------:R-:W-:Y:S05]  /*45230*/  BSYNC.RECONVERGENT B1 ;  /* 0x0000000000017941 */ /* 0x000fea0003800200 */
.L_x_3322:
[----:B01234-:R-:W0:Y:S02]  /*45240*/  LDC.64 R116, c[0x0][0x380] ;  /* 0x0000e000ff747b82 */ /* 0x01fe240000000a00 */
[----:B0-----:R-:W-:-:S05]  /*45250*/  IMAD R129, R116, 0x4, R129 ;  /* 0x0000000474817824 */ /* 0x001fca00078e0281 */
[----:B------:R-:W-:-:S13]  /*45260*/  ISETP.GE.AND P0, PT, R129, R117, PT ;  /* 0x000000758100720c */ /* 0x000fda0003f06270 */
[----:B------:R-:W-:Y:S05]  /*45270*/  @!P0 BRA `(.L_x_3324) ;  /* 0xfffffbc000588947 */ /* 0x000fea000383ffff */
[----:B------:R-:W-:Y:S05]  /*45280*/  BSYNC B0 ;  /* 0x0000000000007941 */ /* 0x000fea0003800000 */
.L_x_2307:
[----:B------:R-:W-:Y:S05]  /*45290*/  EXIT ;  /* 0x000000000000794d */ /* 0x000fea0003800000 */
.L_x_3307:
        /* <DEDUP_REMOVED lines=8> */
.L_x_3326:
[----:B------:R-:W-:Y:S05]  /*45320*/  BSYNC B1 ;  /* 0x0000000000017941 */ /* 0x000fea0003800000 */
.L_x_3325:
[----:B------:R-:W-:Y:S01]  /*45330*/  MOV R117, R211 ;  /* 0x000000d300757202 */ /* 0x000fe20000000f00 */
[----:B------:R-:W-:Y:S02]  /*45340*/  HFMA2 R214, -RZ, RZ, 0, 1.847743988037109375e-06 ;  /* 0x0000001fffd67431 */ /* 0x000fe400000001ff */
[----:B------:R-:W-:Y:S02]  /*45350*/  IMAD.MOV.U32 R213, RZ, RZ, 0x2 ;  /* 0x00000002ffd57424 */ /* 0x000fe400078e00ff */
[----:B------:R-:W-:Y:S02]  /*45360*/  IMAD.MOV.U32 R209, RZ, RZ, -0x1 ;  /* 0xffffffffffd17424 */ /* 0x000fe400078e00ff */
[----:B------:R-:W-:-:S04]  /*45370*/  FADD.FTZ R117, R116, R117 ;  /* 0x0000007574757221 */ /* 0x000fc80000010000 */
[----:B------:R-:W-:-:S07]  /*45380*/  IMAD.MOV.U32 R212, RZ, RZ, R117 ;  /* 0x000000ffffd47224 */ /* 0x000fce00078e0075 */
[----:B------:R-:W-:Y:S05]  /*45390*/  WARPSYNC.COLLECTIVE R209, `(.L_x_3327) ;  /* 0x00000000d1087348 */ /* 0x000fea0003c00000 */
[----:B------:R0:W1:Y:S02]  /*453a0*/  SHFL.BFLY P6, R211, R212, R213, R214 ;  /* 0x0c0000d5d4d37389 */ /* 0x00006400000c00d6 */
[----:B01----:R-:W-:Y:S05]  /*453b0*/  ENDCOLLECTIVE ;  /* 0x000000000000791b */ /* 0x003fea0003800000 */
.L_x_3327:
[----:B------:R-:W-:Y:S02]  /*453c0*/  IMAD.MOV.U32 R213, RZ, RZ, 0x4 ;  /* 0x00000004ffd57424 */ /* 0x000fe400078e00ff */
[----:B------:R-:W-:-:S04]  /*453d0*/  IMAD.MOV.U32 R118, RZ, RZ, R211 ;  /* 0x000000ffff767224 */ /* 0x000fc800078e00d3 */
[----:B------:R-:W-:-:S05]  /*453e0*/  FADD.FTZ R118, R117, R118 ;  /* 0x0000007675767221 */ /* 0x000fca0000010000 */
[----:B------:R-:W-:-:S07]  /*453f0*/  MOV R212, R118 ;  /* 0x0000007600d47202 */ /* 0x000fce0000000f00 */
[----:B------:R-:W-:Y:S05]  /*45400*/  WARPSYNC.COLLECTIVE R209, `(.L_x_3328) ;  /* 0x00000000d1087348 */ /* 0x000fea0003c00000 */
[----:B------:R0:W1:Y:S02]  /*45410*/  SHFL.BFLY P6, R211, R212, R213, R214 ;  /* 0x0c0000d5d4d37389 */ /* 0x00006400000c00d6 */
[----:B01----:R-:W-:Y:S05]  /*45420*/  ENDCOLLECTIVE ;  /* 0x000000000000791b */ /* 0x003fea0003800000 */
.L_x_3328:
[----:B------:R-:W-:Y:S02]  /*45430*/  IMAD.MOV.U32 R213, RZ, RZ, 0x8 ;  /* 0x00000008ffd57424 */ /* 0x000fe400078e00ff */
[----:B------:R-:W-:-:S04]  /*45440*/  IMAD.MOV.U32 R119, RZ, RZ, R211 ;  /* 0x000000ffff777224 */ /* 0x000fc800078e00d3 */
[----:B------:R-:W-:-:S05]  /*45450*/  FADD.FTZ R119, R118, R119 ;  /* 0x0000007776777221 */ /* 0x000fca0000010000 */
[----:B------:R-:W-:-:S07]  /*45460*/  MOV R212, R119 ;  /* 0x0000007700d47202 */ /* 0x000fce0000000f00 */
[----:B------:R-:W-:Y:S05]  /*45470*/  WARPSYNC.COLLECTIVE R209, `(.L_x_3329) ;  /* 0x00000000d1087348 */ /* 0x000fea0003c00000 */
[----:B------:R0:W1:Y:S02]  /*45480*/  SHFL.BFLY P6, R211, R212, R213, R214 ;  /* 0x0c0000d5d4d37389 */ /* 0x00006400000c00d6 */
[----:B01----:R-:W-:Y:S05]  /*45490*/  ENDCOLLECTIVE ;  /* 0x000000000000791b */ /* 0x003fea0003800000 */
.L_x_3329:
[----:B------:R-:W-:Y:S02]  /*454a0*/  IMAD.MOV.U32 R213, RZ, RZ, 0x10 ;  /* 0x00000010ffd57424 */ /* 0x000fe400078e00ff */
[----:B------:R-:W-:-:S04]  /*454b0*/  IMAD.MOV.U32 R206, RZ, RZ, R211 ;  /* 0x000000ffffce7224 */ /* 0x000fc800078e00d3 */
[----:B------:R-:W-:Y:S02]  /*454c0*/  FADD.FTZ R208, R119, R206 ;  /* 0x000000ce77d07221 */ /* 0x000fe40000010000 */
[----:B------:R-:W0:Y:S03]  /*454d0*/  LDC R206, c[0x0][0x400] ;  /* 0x00010000ffce7b82 */ /* 0x000e260000000800 */
[----:B------:R-:W-:-:S07]  /*454e0*/  MOV R212, R208 ;  /* 0x000000d000d47202 */ /* 0x000fce0000000f00 */
[----:B0-----:R-:W-:Y:S05]  /*454f0*/  WARPSYNC.COLLECTIVE R209, `(.L_x_3330) ;  /* 0x00000000d1087348 */ /* 0x001fea0003c00000 */
[----:B------:R1:W2:Y:S02]  /*45500*/  SHFL.BFLY P6, R211, R212, R213, R214 ;  /* 0x0c0000d5d4d37389 */ /* 0x0002a400000c00d6 */
[----:B012---:R-:W-:Y:S05]  /*45510*/  ENDCOLLECTIVE ;  /* 0x000000000000791b */ /* 0x007fea0003800000 */
.L_x_3330:
[----:B------:R-:W-:Y:S02]  /*45520*/  IMAD.MOV.U32 R213, RZ, RZ, 0x1 ;  /* 0x00000001ffd57424 */ /* 0x000fe400078e00ff */
[----:B------:R-:W-:Y:S01]  /*45530*/  IMAD.MOV.U32 R207, RZ, RZ, R211 ;  /* 0x000000ffffcf7224 */ /* 0x000fe200078e00d3 */
[----:B------:R-:W-:-:S03]  /*45540*/  LOP3.LUT P6, RZ, R127, 0x2, RZ, 0xc0, !PT ;  /* 0x000000027fff7812 */ /* 0x000fc600078cc0ff */
        /* <DEDUP_REMOVED lines=136> */
.L_x_3331:
[----:B------:R-:W-:Y:S02]  /*45dd0*/  IMAD.MOV.U32 R213, RZ, RZ, 0x2 ;  /* 0x00000002ffd57424 */ /* 0x000fe400078e00ff */
[----:B------:R-:W-:-:S04]  /*45de0*/  IMAD.MOV.U32 R117, RZ, RZ, R211 ;  /* 0x000000ffff757224 */ /* 0x000fc800078e00d3 */
[----:B------:R-:W-:-:S05]  /*45df0*/  FADD.FTZ R117, R116, R117 ;  /* 0x0000007574757221 */ /* 0x000fca0000010000 */
[----:B------:R-:W-:-:S07]  /*45e00*/  MOV R212, R117 ;  /* 0x0000007500d47202 */ /* 0x000fce0000000f00 */
[----:B------:R-:W-:Y:S05]  /*45e10*/  WARPSYNC.COLLECTIVE R209, `(.L_x_3332) ;  /* 0x00000000d1087348 */ /* 0x000fea0003c00000 */
[----:B------:R0:W1:Y:S02]  /*45e20*/  SHFL.BFLY P6, R211, R212, R213, R214 ;  /* 0x0c0000d5d4d37389 */ /* 0x00006400000c00d6 */
[----:B01----:R-:W-:Y:S05]  /*45e30*/  ENDCOLLECTIVE ;  /* 0x000000000000791b */ /* 0x003fea0003800000 */
.L_x_3332:
[----:B------:R-:W-:Y:S02]  /*45e40*/  IMAD.MOV.U32 R213, RZ, RZ, 0x4 ;  /* 0x00000004ffd57424 */ /* 0x000fe400078e00ff */
[----:B------:R-:W-:-:S04]  /*45e50*/  IMAD.MOV.U32 R118, RZ, RZ, R211 ;  /* 0x000000ffff767224 */ /* 0x000fc800078e00d3 */
[----:B------:R-:W-:-:S05]  /*45e60*/  FADD.FTZ R118, R117, R118 ;  /* 0x0000007675767221 */ /* 0x000fca0000010000 */
[----:B------:R-:W-:-:S07]  /*45e70*/  MOV R212, R118 ;  /* 0x0000007600d47202 */ /* 0x000fce0000000f00 */
[----:B------:R-:W-:Y:S05]  /*45e80*/  WARPSYNC.COLLECTIVE R209, `(.L_x_3333) ;  /* 0x00000000d1087348 */ /* 0x000fea0003c00000 */
[----:B------:R0:W1:Y:S02]  /*45e90*/  SHFL.BFLY P6, R211, R212, R213, R214 ;  /* 0x0c0000d5d4d37389 */ /* 0x00006400000c00d6 */
[----:B01----:R-:W-:Y:S05]  /*45ea0*/  ENDCOLLECTIVE ;  /* 0x000000000000791b */ /* 0x003fea0003800000 */
.L_x_3333:
[----:B------:R-:W-:Y:S02]  /*45eb0*/  IMAD.MOV.U32 R213, RZ, RZ, 0x8 ;  /* 0x00000008ffd57424 */ /* 0x000fe400078e00ff */
[----:B------:R-:W-:-:S04]  /*45ec0*/  IMAD.MOV.U32 R119, RZ, RZ, R211 ;  /* 0x000000ffff777224 */ /* 0x000fc800078e00d3 */
[----:B------:R-:W-:-:S05]  /*45ed0*/  FADD.FTZ R119, R118, R119 ;  /* 0x0000007776777221 */ /* 0x000fca0000010000 */
[----:B------:R-:W-:-:S07]  /*45ee0*/  MOV R212, R119 ;  /* 0x0000007700d47202 */ /* 0x000fce0000000f00 */
[----:B------:R-:W-:Y:S05]  /*45ef0*/  WARPSYNC.COLLECTIVE R209, `(.L_x_3334) ;  /* 0x00000000d1087348 */ /* 0x000fea0003c00000 */
[----:B------:R0:W1:Y:S02]  /*45f00*/  SHFL.BFLY P6, R211, R212, R213, R214 ;  /* 0x0c0000d5d4d37389 */ /* 0x00006400000c00d6 */
[----:B01----:R-:W-:Y:S05]  /*45f10*/  ENDCOLLECTIVE ;  /* 0x000000000000791b */ /* 0x003fea0003800000 */
.L_x_3334:
[----:B------:R-:W-:Y:S02]  /*45f20*/  IMAD.MOV.U32 R213, RZ, RZ, 0x10 ;  /* 0x00000010ffd57424 */ /* 0x000fe400078e00ff */
[----:B------:R-:W-:-:S04]  /*45f30*/  IMAD.MOV.U32 R208, RZ, RZ, R211 ;  /* 0x000000ffffd07224 */ /* 0x000fc800078e00d3 */
[----:B------:R-:W-:-:S05]  /*45f40*/  FADD.FTZ R208, R119, R208 ;  /* 0x000000d077d07221 */ /* 0x000fca0000010000 */
[----:B------:R-:W-:-:S07]  /*45f50*/  MOV R212, R208 ;  /* 0x000000d000d47202 */ /* 0x000fce0000000f00 */
[----:B------:R-:W-:Y:S05]  /*45f60*/  WARPSYNC.COLLECTIVE R209, `(.L_x_3335) ;  /* 0x00000000d1087348 */ /* 0x000fea0003c00000 */
[----:B------:R0:W1:Y:S02]  /*45f70*/  SHFL.BFLY P6, R211, R212, R213, R214 ;  /* 0x0c0000d5d4d37389 */ /* 0x00006400000c00d6 */
[----:B01----:R-:W-:Y:S05]  /*45f80*/  ENDCOLLECTIVE ;  /* 0x000000000000791b */ /* 0x003fea0003800000 */
.L_x_3335:
[----:B------:R-:W-:Y:S05]  /*45f90*/  BRA `(.L_x_3336) ;  /* 0xffffffd400a07947 */ /* 0x000fea000383ffff */
.L_x_3337:
        /* <DEDUP_REMOVED lines=14> */
.L_x_43858:


//--------------------- .text._ZN10layer_norm31ln_parallel_residual_fwd_kernelINS_13Kernel_traitsI13__nv_bfloat16S2_S2_S2_fjLj2048ELj1ELj4ELj1ELj16ENS_18Kernel_traits_baseILj2048ES2_S2_S2_S2_fjLj128EEEEELb1ELb1ELb1EEEvNS_9FwdParamsE --------------------------
	.section	.text._ZN10layer_norm31ln_parallel_residual_fwd_kernelINS_13Kernel_traitsI13__nv_bfloat16S2_S2_S2_fjLj2048ELj1ELj4ELj1ELj16ENS_18Kernel_traits_baseILj2048ES2_S2_S2_S2_fjLj128EEEEELb1ELb1ELb1EEEvNS_9FwdParamsE,"ax",@progbits
	.align	128
        .global         _ZN10layer_norm31ln_parallel_residual_fwd_kernelINS_13Kernel_traitsI13__nv_bfloat16S2_S2_S2_fjLj2048ELj1ELj4ELj1ELj16ENS_18Kernel_traits_baseILj2048ES2_S2_S2_S2_fjLj128EEEEELb1ELb1ELb1EEEvNS_9FwdParamsE
        .type           _ZN10layer_norm31ln_parallel_residual_fwd_kernelINS_13Kernel_traitsI13__nv_bfloat16S2_S2_S2_fjLj2048ELj1ELj4ELj1ELj16ENS_18Kernel_traits_baseILj2048ES2_S2_S2_S2_fjLj128EEEEELb1ELb1ELb1EEEvNS_9FwdParamsE,@function
        .size           _ZN10layer_norm31ln_parallel_residual_fwd_kernelINS_13Kernel_traitsI13__nv_bfloat16S2_S2_S2_fjLj2048ELj1ELj4ELj1ELj16ENS_18Kernel_traits_baseILj2048ES2_S2_S2_S2_fjLj128EEEEELb1ELb1ELb1EEEvNS_9FwdParamsE,(.L_x_43859 - _ZN10layer_norm31ln_parallel_residual_fwd_kernelINS_13Kernel_traitsI13__nv_bfloat16S2_S2_S2_fjLj2048ELj1ELj4ELj1ELj16ENS_18Kernel_traits_baseILj2048ES2_S2_S2_S2_fjLj128EEEEELb1ELb1ELb1EEEvNS_9FwdParamsE)
        .other          _ZN10layer_norm31ln_parallel_residual_fwd_kernelINS_13Kernel_traitsI13__nv_bfloat16S2_S2_S2_fjLj2048ELj1ELj4ELj1ELj16ENS_18Kernel_traits_baseILj2048ES2_S2_S2_S2_fjLj128EEEEELb1ELb1ELb1EEEvNS_9FwdParamsE,@"STO_CUDA_ENTRY STV_DEFAULT"
_ZN10layer_norm31ln_parallel_residual_fwd_kernelINS_13Kernel_traitsI13__nv_bfloat16S2_S2_S2_fjLj2048ELj1ELj4ELj1ELj16ENS_18Kernel_traits_baseILj2048ES2_S2_S2_S2_fjLj128EEEEELb1ELb1ELb1EEEvNS_9FwdParamsE:
.text._ZN10layer_norm31ln_parallel_residual_fwd_kernelINS_13Kernel_traitsI13__nv_bfloat16S2_S2_S2_fjLj2048ELj1ELj4ELj1ELj16ENS_18Kernel_traits_baseILj2048ES2_S2_S2_S2_fjLj128EEEEELb1ELb1ELb1EEEvNS_9FwdParamsE:
[----:B------:R-:W-:Y:S01]  /*0000*/  LDC R1, c[0x0][0x37c] ;  /* 0x0000df00ff017b82 */ /* 0x000fe20000000800 */
[----:B------:R-:W0:Y:S07]  /*0010*/  LDCU.U8 UR4, c[0x0][0x464] ;  /* 0x00008c80ff0477ac */ /* 0x000e2e0008000000 */
[----:B------:R-:W1:Y:S01]  /*0020*/  LDC R213, c[0x0][0x458] ;  /* 0x00011600ffd57b82 */ /* 0x000e620000000800 */
[----:B------:R-:W2:Y:S01]  /*0030*/  LDCU.64 UR6, c[0x0][0x450] ;  /* 0x00008a00ff0677ac */ /* 0x000ea20008000a00 */
[----:B------:R-:W3:Y:S06]  /*0040*/  LDCU.64 UR8, c[0x0][0x358] ;  /* 0x00006b00ff0877ac */ /* 0x000eec0008000a00 */
[----:B------:R-:W4:Y:S01]  /*0050*/  LDC R0, c[0x0][0x45c] ;  /* 0x00011700ff007b82 */ /* 0x000f220000000800 */
[----:B------:R-:W5:Y:S01]  /*0060*/  LDCU.64 UR10, c[0x0][0x438] ;  /* 0x00008700ff0a77ac */ /* 0x000f620008000a00 */
        /* <DEDUP_REMOVED lines=8> */
[----:B-----5:R-:W-:Y:S02]  /*00f0*/  UISETP.NE.U32.AND UP0, UPT, UR10, URZ, UPT ;  /* 0x000000ff0a00728c */ /* 0x020fe4000bf05070 */
[----:B------:R-:W1:Y:S01]  /*0100*/  S2UR UR5, SR_CTAID.X ;  /* 0x00000000000579c3 */ /* 0x000e620000002500 */
[----:B------:R-:W3:Y:S01]  /*0110*/  S2R R152, SR_TID.X ;  /* 0x0000000000987919 */ /* 0x000ee20000002100 */
[----:B------:R-:W-:-:S06]  /*0120*/  UISETP.NE.AND.EX UP0, UPT, UR11, URZ, UPT, UP0 ;  /* 0x000000ff0b00728c */ /* 0x000fcc000bf05300 */
[----:B------:R-:W4:Y:S01]  /*0130*/  LDC R153, c[0x0][0x360] ;  /* 0x0000d800ff997b82 */ /* 0x000f220000000800 */
[----:B-1----:R-:W-:Y:S01]  /*0140*/  USHF.L.U32 UR4, UR5, 0x2, URZ ;  /* 0x0000000205047899 */ /* 0x002fe200080006ff */
[--C-:B---3--:R-:W-:Y:S01]  /*0150*/  SHF.R.U32.HI R151, RZ, 0x5, R152.reuse ;  /* 0x00000005ff977819 */ /* 0x108fe20000011698 */
[----:B----4-:R-:W-:Y:S01]  /*0160*/  IMAD R153, R153, UR5, R152 ;  /* 0x0000000599997c24 */ /* 0x010fe2000f8e0298 */
[----:B------:R-:W-:-:S03]  /*0170*/  LOP3.LUT R152, R152, 0x1f, RZ, 0xc0, !PT ;  /* 0x0000001f98987812 */ /* 0x000fc600078ec0ff */
[----:B------:R-:W-:Y:S02]  /*0180*/  LOP3.LUT R151, R151, UR4, RZ, 0xfc, !PT ;  /* 0x0000000497977c12 */ /* 0x000fe4000f8efcff */
[----:B--2---:R-:W-:Y:S02]  /*0190*/  @P0 R2UR UR6, R2 ;  /* 0x00000000020602ca */ /* 0x004fe400000e0000 */
[----:B------:R-:W-:Y:S02]  /*01a0*/  @P0 R2UR UR7, R3 ;  /* 0x00000000030702ca */ /* 0x000fe400000e0000 */
[----:B0-----:R-:W-:-:S05]  /*01b0*/  @P0 IADD3 R213, P1, PT, R4, R7, RZ ;  /* 0x0000000704d50210 */ /* 0x001fca0007f3e0ff */
[----:B------:R-:W-:-:S04]  /*01c0*/  @P0 IMAD.X R0, RZ, RZ, R5, P1 ;  /* 0x000000ffff000224 */ /* 0x000fc800008e0605 */
[----:B------:R-:W-:Y:S02]  /*01d0*/  UIADD3 UR13, UPT, UPT, UR6, -0x61c88647, URZ ;  /* 0x9e3779b9060d7890 */ /* 0x000fe4000fffe0ff */
[----:B------:R-:W-:Y:S01]  /*01e0*/  UIADD3 UR14, UPT, UPT, UR7, -0x4498517b, URZ ;  /* 0xbb67ae85070e7890 */ /* 0x000fe2000fffe0ff */
[--C-:B------:R-:W-:Y:S01]  /*01f0*/  SHF.R.U64 R150, R213, 0x2, R0.reuse ;  /* 0x00000002d5967819 */ /* 0x100fe20000001200 */
[----:B------:R-:W-:Y:S01]  /*0200*/  UIADD3 UR15, UPT, UPT, UR6, 0x3c6ef372, URZ ;  /* 0x3c6ef372060f7890 */ /* 0x000fe2000fffe0ff */
[----:B------:R-:W-:Y:S01]  /*0210*/  SHF.R.U32.HI R147, RZ, 0x2, R0 ;  /* 0x00000002ff937819 */ /* 0x000fe20000011600 */
[----:B------:R-:W-:Y:S02]  /*0220*/  UIADD3 UR16, UPT, UPT, UR7, 0x76cf5d0a, URZ ;  /* 0x76cf5d0a07107890 */ /* 0x000fe4000fffe0ff */
[----:B------:R-:W-:Y:S02]  /*0230*/  UIADD3 UR17, UPT, UPT, UR6, -0x255992d5, URZ ;  /* 0xdaa66d2b06117890 */ /* 0x000fe4000fffe0ff */
[----:B------:R-:W-:-:S02]  /*0240*/  UIADD3 UR18, UPT, UPT, UR7, 0x32370b8f, URZ ;  /* 0x32370b8f07127890 */ /* 0x000fc4000fffe0ff */
[----:B------:R-:W-:Y:S02]  /*0250*/  UIADD3 UR19, UPT, UPT, UR6, 0x78dde6e4, URZ ;  /* 0x78dde6e406137890 */ /* 0x000fe4000fffe0ff */
[----:B------:R-:W-:Y:S02]  /*0260*/  UIADD3 UR20, UPT, UPT, UR7, -0x126145ec, URZ ;  /* 0xed9eba1407147890 */ /* 0x000fe4000fffe0ff */
[----:B------:R-:W-:Y:S02]  /*0270*/  UIADD3 UR21, UPT, UPT, UR6, 0x1715609d, URZ ;  /* 0x1715609d06157890 */ /* 0x000fe4000fffe0ff */
[----:B------:R-:W-:Y:S02]  /*0280*/  UIADD3 UR22, UPT, UPT, UR7, -0x56f99767, URZ ;  /* 0xa906689907167890 */ /* 0x000fe4000fffe0ff */
[----:B------:R-:W-:Y:S02]  /*0290*/  UIADD3 UR23, UPT, UPT, UR6, -0x4ab325aa, URZ ;  /* 0xb54cda5606177890 */ /* 0x000fe4000fffe0ff */
[----:B------:R-:W-:-:S02]  /*02a0*/  UIADD3 UR24, UPT, UPT, UR7, 0x646e171e, URZ ;  /* 0x646e171e07187890 */ /* 0x000fc4000fffe0ff */
[----:B------:R-:W-:Y:S02]  /*02b0*/  UIADD3 UR25, UPT, UPT, UR6, 0x5384540f, URZ ;  /* 0x5384540f06197890 */ /* 0x000fe4000fffe0ff */
[----:B------:R-:W-:Y:S02]  /*02c0*/  UIADD3 UR26, UPT, UPT, UR7, 0x1fd5c5a3, URZ ;  /* 0x1fd5c5a3071a7890 */ /* 0x000fe4000fffe0ff */
[----:B------:R-:W-:Y:S02]  /*02d0*/  UIADD3 UR27, UPT, UPT, UR6, -0xe443238, URZ ;  /* 0xf1bbcdc8061b7890 */ /* 0x000fe4000fffe0ff */
[----:B------:R-:W-:Y:S02]  /*02e0*/  UIADD3 UR28, UPT, UPT, UR7, -0x24c28bd8, URZ ;  /* 0xdb3d7428071c7890 */ /* 0x000fe4000fffe0ff */
[----:B------:R-:W-:Y:S02]  /*02f0*/  UIADD3 UR29, UPT, UPT, UR6, -0x700cb87f, URZ ;  /* 0x8ff34781061d7890 */ /* 0x000fe4000fffe0ff */
[----:B------:R-:W-:Y:S01]  /*0300*/  UIADD3 UR30, UPT, UPT, UR7, -0x695add53, URZ ;  /* 0x96a522ad071e7890 */ /* 0x000fe2000fffe0ff */
[----:B------:R-:W-:Y:S11]  /*0310*/  BRA.U !UP0, `(.L_x_3338) ;  /* 0x0000000108547547 */ /* 0x000ff6000b800000 */
        /* <DEDUP_REMOVED lines=21> */
.L_x_3338:
        /* <DEDUP_REMOVED lines=26> */
.L_x_3339:
[----:B------:R-:W1:Y:S02]  /*0610*/  LDCU UR4, c[0x0][0x384] ;  /* 0x00007080ff0477ac */ /* 0x000e640008000800 */
[----:B-1----:R-:W-:-:S13]  /*0620*/  ISETP.GE.AND P0, PT, R151, UR4, PT ;  /* 0x0000000497007c0c */ /* 0x002fda000bf06270 */
[----:B------:R-:W-:Y:S05]  /*0630*/  @P0 EXIT ;  /* 0x000000000000094d */ /* 0x000fea0003800000 */
[----:B------:R-:W-:Y:S01]  /*0640*/  IMAD.HI.U32 R0, R153, -0x326172a9, RZ ;  /* 0xcd9e8d5799007827 */ /* 0x000fe200078e00ff */
[----:B------:R-:W1:Y:S01]  /*0650*/  LDCU.64 UR4, c[0x0][0x398] ;  /* 0x00007300ff0477ac */ /* 0x000e620008000a00 */
[----:B------:R-:W-:Y:S01]  /*0660*/  BSSY B0, `(.L_x_3340) ;  /* 0x0004297000007945 */ /* 0x000fe20003800000 */
[----:B------:R-:W-:Y:S01]  /*0670*/  LOP3.LUT R213, R213, 0x3, RZ, 0xc0, !PT ;  /* 0x00000003d5d57812 */ /* 0x000fe200078ec0ff */
[----:B0-----:R-:W-:Y:S01]  /*0680*/  IMAD.HI.U32 R2, R150, -0x2daee0ad, RZ ;  /* 0xd2511f5396027827 */ /* 0x001fe200078e00ff */
[----:B------:R-:W-:Y:S01]  /*0690*/  LOP3.LUT R0, R147, UR6, R0, 0x96, !PT ;  /* 0x0000000693007c12 */ /* 0x000fe2000f8e9600 */
[----:B------:R-:W0:Y:S01]  /*06a0*/  LDCU UR31, c[0x0][0x404] ;  /* 0x00008080ff1f77ac */ /* 0x000e220008000800 */
[----:B-----5:R-:W-:Y:S01]  /*06b0*/  PRMT R146, R93, 0x7632, R146 ;  /* 0x000076325d927816 */ /* 0x020fe20000000092 */
[----:B------:R-:W-:Y:S01]  /*06c0*/  IMAD R4, R153, -0x326172a9, RZ ;  /* 0xcd9e8d5799047824 */ /* 0x000fe200078e02ff */
[----:B------:R-:W-:Y:S01]  /*06d0*/  LOP3.LUT R2, R2, UR7, RZ, 0x3c, !PT ;  /* 0x0000000702027c12 */ /* 0x000fe2000f8e3cff */
[----:B------:R-:W-:Y:S01]  /*06e0*/  IMAD R6, R150, -0x2daee0ad, RZ ;  /* 0xd2511f5396067824 */ /* 0x000fe200078e02ff */
[----:B------:R-:W-:Y:S01]  /*06f0*/  PRMT R145, R61, 0x7632, R145 ;  /* 0x000076323d917816 */ /* 0x000fe20000000091 */
[----:B------:R-:W-:Y:S01]  /*0700*/  IMAD.HI.U32 R5, R0, -0x2daee0ad, RZ ;  /* 0xd2511f5300057827 */ /* 0x000fe200078e00ff */
[----:B------:R-:W-:Y:S01]  /*0710*/  PRMT R144, R92, 0x7632, R144 ;  /* 0x000076325c907816 */ /* 0x000fe20000000090 */
[----:B------:R-:W2:Y:S01]  /*0720*/  LDCU UR32, c[0x0][0x408] ;  /* 0x00008100ff2077ac */ /* 0x000ea20008000800 */
[----:B------:R-:W-:Y:S01]  /*0730*/  PRMT R143, R60, 0x7632, R143 ;  /* 0x000076323c8f7816 */ /* 0x000fe2000000008f */
[----:B------:R-:W-:Y:S01]  /*0740*/  IMAD.HI.U32 R3, R2, -0x326172a9, RZ ;  /* 0xcd9e8d5702037827 */ /* 0x000fe200078e00ff */
[----:B------:R-:W-:Y:S01]  /*0750*/  LOP3.LUT R5, R6, UR14, R5, 0x96, !PT ;  /* 0x0000000e06057c12 */ /* 0x000fe2000f8e9605 */
[----:B------:R-:W3:Y:S01]  /*0760*/  LDCU UR12, c[0x0][0x448] ;  /* 0x00008900ff0c77ac */ /* 0x000ee20008000800 */
[----:B------:R-:W-:Y:S01]  /*0770*/  PRMT R142, R91, 0x7632, R142 ;  /* 0x000076325b8e7816 */ /* 0x000fe2000000008e */
[----:B------:R-:W-:Y:S01]  /*0780*/  IMAD R7, R2, -0x326172a9, RZ ;  /* 0xcd9e8d5702077824 */ /* 0x000fe200078e02ff */
[----:B------:R-:W-:Y:S01]  /*0790*/  LOP3.LUT R3, R4, UR13, R3, 0x96, !PT ;  /* 0x0000000d04037c12 */ /* 0x000fe2000f8e9603 */
[----:B------:R-:W-:Y:S01]  /*07a0*/  IMAD R9, R0, -0x2daee0ad, RZ ;  /* 0xd2511f5300097824 */ /* 0x000fe200078e02ff */
[----:B-1----:R-:W-:Y:S01]  /*07b0*/  UISETP.NE.U32.AND UP0, UPT, UR4, URZ, UPT ;  /* 0x000000ff0400728c */ /* 0x002fe2000bf05070 */
[----:B------:R-:W-:Y:S01]  /*07c0*/  IMAD.HI.U32 R0, R5, -0x326172a9, RZ ;  /* 0xcd9e8d5705007827 */ /* 0x000fe200078e00ff */
[----:B------:R-:W-:Y:S01]  /*07d0*/  PRMT R141, R59, 0x7632, R141 ;  /* 0x000076323b8d7816 */ /* 0x000fe2000000008d */
[----:B------:R-:W1:Y:S01]  /*07e0*/  LDCU UR4, c[0x0][0x388] ;  /* 0x00007100ff0477ac */ /* 0x000e620008000800 */
[----:B------:R-:W-:Y:S01]  /*07f0*/  PRMT R140, R90, 0x7632, R140 ;  /* 0x000076325a8c7816 */ /* 0x000fe2000000008c */
[----:B------:R-:W-:Y:S01]  /*0800*/  IMAD.HI.U32 R2, R3, -0x2daee0ad, RZ ;  /* 0xd2511f5303027827 */ /* 0x000fe200078e00ff */
[----:B------:R-:W-:Y:S01]  /*0810*/  LOP3.LUT R0, R7, UR15, R0, 0x96, !PT ;  /* 0x0000000f07007c12 */ /* 0x000fe2000f8e9600 */
[----:B------:R-:W-:Y:S01]  /*0820*/  UISETP.NE.AND.EX UP0, UPT, UR5, URZ, UPT, UP0 ;  /* 0x000000ff0500728c */ /* 0x000fe2000bf05300 */
[----:B------:R-:W-:Y:S01]  /*0830*/  PRMT R139, R58, 0x7632, R139 ;  /* 0x000076323a8b7816 */ /* 0x000fe2000000008b */
[----:B------:R-:W-:Y:S01]  /*0840*/  IMAD R4, R5, -0x326172a9, RZ ;  /* 0xcd9e8d5705047824 */ /* 0x000fe200078e02ff */
[----:B------:R-:W-:Y:S01]  /*0850*/  LOP3.LUT R2, R9, UR16, R2, 0x96, !PT ;  /* 0x0000001009027c12 */ /* 0x000fe2000f8e9602 */
[----:B------:R-:W-:Y:S01]  /*0860*/  IMAD R6, R3, -0x2daee0ad, RZ ;  /* 0xd2511f5303067824 */ /* 0x000fe200078e02ff */
[----:B------:R-:W-:Y:S01]  /*0870*/  PRMT R138, R89, 0x7632, R138 ;  /* 0x00007632598a7816 */ /* 0x000fe2000000008a */
[----:B------:R-:W-:Y:S01]  /*0880*/  IMAD.HI.U32 R5, R0, -0x2daee0ad, RZ ;  /* 0xd2511f5300057827 */ /* 0x000fe200078e00ff */
[----:B------:R-:W-:Y:S01]  /*0890*/  PRMT R137, R57, 0x7632, R137 ;  /* 0x0000763239897816 */ /* 0x000fe20000000089 */
[----:B------:R-:W4:Y:S01]  /*08a0*/  LDCU.U8 UR5, c[0x0][0x410] ;  /* 0x00008200ff0577ac */ /* 0x000f220008000000 */
[----:B------:R-:W-:Y:S01]  /*08b0*/  PRMT R136, R88, 0x7632, R136 ;  /* 0x0000763258887816 */ /* 0x000fe20000000088 */
[----:B------:R-:W-:Y:S01]  /*08c0*/  IMAD.HI.U32 R3, R2, -0x326172a9, RZ ;  /* 0xcd9e8d5702037827 */ /* 0x000fe200078e00ff */
[----:B------:R-:W-:Y:S01]  /*08d0*/  LOP3.LUT R5, R6, UR18, R5, 0x96, !PT ;  /* 0x0000001206057c12 */ /* 0x000fe2000f8e9605 */
[----:B------:R-:W0:Y:S01]  /*08e0*/  LDCU.64 UR10, c[0x0][0x3a0] ;  /* 0x00007400ff0a77ac */ /* 0x000e220008000a00 */
        /* <DEDUP_REMOVED lines=61> */
[----:B------:R-:W-:Y:S01]  /*0cc0*/  IMAD.MOV.U32 R9, RZ, RZ, RZ ;  /* 0x000000ffff097224 */ /* 0x000fe200078e00ff */
[----:B------:R-:W-:Y:S01]  /*0cd0*/  LOP3.LUT R148, R5, UR29, R148, 0x96, !PT ;  /* 0x0000001d05947c12 */ /* 0x000fe2000f8e9694 */
[----:B------:R-:W-:Y:S01]  /*0ce0*/  IMAD R178, R0, -0x2daee0ad, RZ ;  /* 0xd2511f5300b27824 */ /* 0x000fe200078e02ff */
[----:B------:R-:W-:Y:S01]  /*0cf0*/  PRMT R18, R75, 0x7632, R18 ;  /* 0x000076324b127816 */ /* 0x000fe20000000012 */
[----:B------:R-:W-:Y:S01]  /*0d00*/  IMAD R10, R2, -0x326172a9, RZ ;  /* 0xcd9e8d57020a7824 */ /* 0x000fe200078e02ff */
[----:B------:R-:W-:-:S02]  /*0d10*/  PRMT R17, R43, 0x7632, R17 ;  /* 0x000076322b117816 */ /* 0x000fc40000000011 */
[----:B------:R-:W-:Y:S02]  /*0d20*/  PRMT R16, R74, 0x7632, R16 ;  /* 0x000076324a107816 */ /* 0x000fe40000000010 */
[----:B------:R-:W-:Y:S02]  /*0d30*/  PRMT R15, R42, 0x7632, R15 ;  /* 0x000076322a0f7816 */ /* 0x000fe4000000000f */
[----:B------:R-:W-:Y:S02]  /*0d40*/  PRMT R14, R73, 0x7632, R14 ;  /* 0x00007632490e7816 */ /* 0x000fe4000000000e */
[----:B------:R-:W-:Y:S02]  /*0d50*/  PLOP3.LUT P0, PT, PT, PT, UP0, 0x80, 0x8 ;  /* 0x000000000008781c */ /* 0x000fe40003f0f008 */
[----:B------:R-:W-:Y:S02]  /*0d60*/  PRMT R13, R41, 0x7632, R13 ;  /* 0x00007632290d7816 */ /* 0x000fe4000000000d */
[----:B------:R-:W-:-:S02]  /*0d70*/  PRMT R12, R72, 0x7632, R12 ;  /* 0x00007632480c7816 */ /* 0x000fc4000000000c */
[----:B01234-:R-:W-:-:S07]  /*0d80*/  PRMT R11, R40, 0x7632, R11 ;  /* 0x00007632280b7816 */ /* 0x01ffce000000000b */
.L_x_4326:
[----:B------:R-:W-:Y:S01]  /*0d90*/  ISETP.NE.U32.AND P1, PT, RZ, UR10, PT ;  /* 0x0000000aff007c0c */ /* 0x000fe2000bf25070 */
[----:B-1----:R-:W0:Y:S01]  /*0da0*/  @P0 LDC.64 R122, c[0x0][0x398] ;  /* 0x0000e600ff7a0b82 */ /* 0x002e220000000a00 */
[----:B------:R-:W-:Y:S02]  /*0db0*/  IMAD R112, R151, UR4, RZ ;  /* 0x0000000497707c24 */ /* 0x000fe4000f8e02ff */
[----:B------:R-:W-:-:S03]  /*0dc0*/  ISETP.NE.AND.EX P1, PT, RZ, UR11, PT, P1 ;  /* 0x0000000bff007c0c */ /* 0x000fc6000bf25310 */
[----:B------:R-:W-:Y:S02]  /*0dd0*/  SHF.R.S32.HI R113, RZ, 0x1f, R112 ;  /* 0x0000001fff717819 */ /* 0x000fe40000011470 */
[----:B------:R-:W1:Y:S02]  /*0de0*/  LDC.64 R120, c[0x0][0x390] ;  /* 0x0000e400ff787b82 */ /* 0x000e640000000a00 */
[----:B------:R-:W-:-:S04]  /*0df0*/  LEA.HI R113, R113, R112, RZ, 0x3 ;  /* 0x0000007071717211 */ /* 0x000fc800078f18ff */
[----:B------:R-:W-:Y:S02]  /*0e00*/  LEA.HI.SX32 R155, R113, R152, 0x1d ;  /* 0x00000098719b7211 */ /* 0x000fe400078feaff */
[----:B------:R-:W2:Y:S03]  /*0e10*/  @P1 LDC.64 R130, c[0x0][0x3a0] ;  /* 0x0000e800ff821b82 */ /* 0x000ea60000000a00 */
[----:B0-----:R-:W-:-:S05]  /*0e20*/  @P0 IMAD.WIDE.U32 R122, R155, 0x10, R122 ;  /* 0x000000109b7a0825 */ /* 0x001fca00078e007a */
[----:B------:R-:W0:Y:S01]  /*0e30*/  LDC.64 R118, c[0x0][0x398] ;  /* 0x0000e600ff767b82 */ /* 0x000e220000000a00 */
[----:B------:R-:W3:Y:S01]  /*0e40*/  @P0 LDG.E.128 R104, desc[UR8][R122.64] ;  /* 0x000000087a680981 */ /* 0x000ee2000c1e1d00 */
[----:B-1----:R-:W-:-:S06]  /*0e50*/  IMAD.WIDE.U32 R112, R155, 0x10, R120 ;  /* 0x000000109b707825 */ /* 0x002fcc00078e0078 */
[----:B------:R-:W5:Y:S01]  /*0e60*/  LDG.E.128 R112, desc[UR8][R112.64] ;  /* 0x0000000870707981 */ /* 0x000f62000c1e1d00 */
[----:B--2---:R-:W-:-:S05]  /*0e70*/  @P1 IMAD.WIDE.U32 R130, R155, 0x10, R130 ;  /* 0x000000109b821825 */ /* 0x004fca00078e0082 */
[----:B------:R-:W2:Y:S01]  /*0e80*/  @P1 LDG.E.128 R108, desc[UR8][R130.64] ;  /* 0x00000008826c1981 */ /* 0x000ea2000c1e1d00 */
[----:B0-----:R-:W-:-:S04]  /*0e90*/  ISETP.NE.U32.AND P0, PT, R118, RZ, PT ;  /* 0x000000ff7600720c */ /* 0x001fc80003f05070 */
[----:B------:R-:W-:Y:S01]  /*0ea0*/  ISETP.NE.AND.EX P0, PT, R119, RZ, PT, P0 ;  /* 0x000000ff7700720c */ /* 0x000fe20003f05300 */
[----:B------:R-:W-:Y:S01]  /*0eb0*/  IMAD.MOV.U32 R156, RZ, RZ, 0x2f800000 ;  /* 0x2f800000ff9c7424 */ /* 0x000fe200078e00ff */
[----:B---3--:R-:W-:Y:S02]  /*0ec0*/  PRMT R117, R107, 0x7632, R117 ;  /* 0x000076326b757816 */ /* 0x008fe40000000075 */
[----:B------:R-:W-:Y:S02]  /*0ed0*/  PRMT R128, R106, 0x7632, R128 ;  /* 0x000076326a807816 */ /* 0x000fe40000000080 */
[----:B------:R-:W-:Y:S02]  /*0ee0*/  PRMT R126, R105, 0x7632, R126 ;  /* 0x00007632697e7816 */ /* 0x000fe4000000007e */
[----:B------:R-:W-:Y:S02]  /*0ef0*/  PRMT R124, R104, 0x7632, R124 ;  /* 0x00007632687c7816 */ /* 0x000fe4000000007c */
[----:B--2---:R-:W-:-:S02]  /*0f00*/  PRMT R116, R111, 0x7632, R116 ;  /* 0x000076326f747816 */ /* 0x004fc40000000074 */
[----:B------:R-:W-:Y:S02]  /*0f10*/  PRMT R127, R110, 0x7632, R127 ;  /* 0x000076326e7f7816 */ /* 0x000fe4000000007f */
[----:B------:R-:W-:Y:S02]  /*0f20*/  PRMT R125, R109, 0x7632, R125 ;  /* 0x000076326d7d7816 */ /* 0x000fe4000000007d */
[----:B------:R-:W-:Y:S01]  /*0f30*/  PRMT R123, R108, 0x7632, R123 ;  /* 0x000076326c7b7816 */ /* 0x000fe2000000007b */
[----:B------:R-:W-:Y:S06]  /*0f40*/  @P0 BRA `(.L_x_3341) ;  /* 0x0000002800600947 */ /* 0x000fec0003800000 */
        /* <DEDUP_REMOVED lines=16> */
.L_x_3344:
        /* <DEDUP_REMOVED lines=13> */
.L_x_3346:
[----:B------:R-:W-:Y:S05]  /*1120*/  BSYNC.RECONVERGENT B2 ;  /* 0x0000000000027941 */ /* 0x000fea0003800200 */
.L_x_3345:
[----:B------:R-:W-:Y:S01]  /*1130*/  IMAD.WIDE.U32 R130, R153, -0x326172a9, RZ ;  /* 0xcd9e8d5799827825 */ /* 0x000fe200078e00ff */
[----:B------:R-:W-:-:S03]  /*1140*/  LOP3.LUT R158, R9, UR7, R129, 0x96, !PT ;  /* 0x00000007099e7c12 */ /* 0x000fc6000f8e9681 */
[----:B------:R-:W-:Y:S01]  /*1150*/  IMAD.MOV.U32 R117, RZ, RZ, R178 ;  /* 0x000000ffff757224 */ /* 0x000fe200078e00b2 */
        /* <DEDUP_REMOVED lines=38> */
[----:B------:R-:W-:-:S07]  /*13c0*/  LOP3.LUT R149, R128, UR30, R159, 0x96, !PT ;  /* 0x0000001e80957c12 */ /* 0x000fce000f8e969f */
.L_x_3343:
[----:B------:R-:W-:Y:S05]  /*13d0*/  BSYNC.RECONVERGENT B1 ;  /* 0x0000000000017941 */ /* 0x000fea0003800200 */
.L_x_3342:
[----:B------:R-:W-:Y:S01]  /*13e0*/  I2FP.F32.U32 R117, R117 ;  /* 0x0000007500757245 */ /* 0x000fe20000201000 */
[----:B-----5:R-:W-:Y:S01]  /*13f0*/  IMAD.U32 R122, R112, 0x10000, RZ ;  /* 0x00010000707a7824 */ /* 0x020fe200078e00ff */
[----:B------:R-:W-:Y:S01]  /*1400*/  MOV R131, UR32 ;  /* 0x0000002000837c02 */ /* 0x000fe20008000f00 */
[----:B------:R-:W-:Y:S01]  /*1410*/  IMAD.U32 R130, RZ, RZ, UR31 ;  /* 0x0000001fff827e24 */ /* 0x000fe2000f8e00ff */
[----:B------:R-:W-:Y:S01]  /*1420*/  ISETP.NE.AND P2, PT, R126, 0x1, PT ;  /* 0x000000017e00780c */ /* 0x000fe20003f45270 */
[----:B------:R-:W-:Y:S01]  /*1430*/  FFMA.FTZ R117, R117, R156, 1.1641532182693481445e-10 ;  /* 0x2f00000075757423 */ /* 0x000fe2000001009c */
[----:B------:R-:W-:Y:S01]  /*1440*/  BSSY.RECONVERGENT B1, `(.L_x_3347) ;  /* 0x000004e000017945 */ /* 0x000fe20003800200 */
[----:B------:R-:W-:Y:S01]  /*1450*/  FMUL.FTZ R122, R122, R131 ;  /* 0x000000837a7a7220 */ /* 0x000fe20000410000 */
[----:B------:R-:W-:Y:S01]  /*1460*/  PRMT R112, R112, 0x7632, R112 ;  /* 0x0000763270707816 */ /* 0x000fe20000000070 */
[----:B------:R-:W-:Y:S01]  /*1470*/  IMAD.MOV.U32 R128, RZ, RZ, 0x2 ;  /* 0x00000002ff807424 */ /* 0x000fe200078e00ff */
[----:B------:R-:W-:Y:S01]  /*1480*/  FSETP.GTU.FTZ.AND P0, PT, R117, R130, PT ;  /* 0x000000827500720b */ /* 0x000fe20003f1c000 */
[----:B------:R-:W-:Y:S01]  /*1490*/  @P1 IMAD.U32 R117, R108, 0x10000, RZ ;  /* 0x000100006c751824 */ /* 0x000fe200078e00ff */
[----:B------:R-:W-:-:S02]  /*14a0*/  MOV R124, R10 ;  /* 0x0000000a007c7202 */ /* 0x000fc40000000f00 */
[----:B------:R-:W-:Y:S02]  /*14b0*/  FSEL R122, R122, RZ, !P0 ;  /* 0x000000ff7a7a7208 */ /* 0x000fe40004000000 */
[----:B------:R-:W-:-:S03]  /*14c0*/  PLOP3.LUT P0, PT, P0, PT, PT, 0x8, 0x80 ;  /* 0x000000000080781c */ /* 0x000fc6000070e170 */
[----:B------:R-:W-:Y:S01]  /*14d0*/  @P1 FADD.FTZ R122, R122, R117 ;  /* 0x000000757a7a1221 */ /* 0x000fe20000010000 */
[----:B------:R-:W-:-:S04]  /*14e0*/  P2R R169, PR, RZ, 0x1 ;  /* 0x00000001ffa97803 */ /* 0x000fc80000000000 */
        /* <DEDUP_REMOVED lines=10> */
.L_x_3349:
        /* <DEDUP_REMOVED lines=13> */
.L_x_3351:
[----:B------:R-:W-:Y:S05]  /*1660*/  BSYNC.RECONVERGENT B2 ;  /* 0x0000000000027941 */ /* 0x000fea0003800200 */
.L_x_3350:
[----:B------:R-:W-:Y:S01]  /*1670*/  IMAD.WIDE.U32 R148, R153, -0x326172a9, RZ ;  /* 0xcd9e8d5799947825 */ /* 0x000fe200078e00ff */
[----:B------:R-:W-:-:S03]  /*1680*/  LOP3.LUT R162, R9, UR7, R129, 0x96, !PT ;  /* 0x0000000709a27c12 */ /* 0x000fc6000f8e9681 */
        /* <DEDUP_REMOVED lines=41> */
.L_x_3348:
[----:B------:R-:W-:Y:S05]  /*1920*/  BSYNC.RECONVERGENT B1 ;  /* 0x0000000000017941 */ /* 0x000fea0003800200 */
.L_x_3347:
[----:B------:R-:W-:Y:S01]  /*1930*/  I2FP.F32.U32 R129, R124 ;  /* 0x0000007c00817245 */ /* 0x000fe20000201000 */
[----:B------:R-:W-:Y:S01]  /*1940*/  @P1 IMAD.U32 R124, R123, 0x10000, RZ ;  /* 0x000100007b7c1824 */ /* 0x000fe200078e00ff */
[----:B------:R-:W-:Y:S01]  /*1950*/  SHF.L.U32 R112, R112, 0x10, RZ ;  /* 0x0000001070707819 */ /* 0x000fe200000006ff */
[----:B------:R-:W-:Y:S01]  /*1960*/  BSSY.RECONVERGENT B1, `(.L_x_3352) ;  /* 0x000004e000017945 */ /* 0x000fe20003800200 */
[----:B------:R-:W-:Y:S01]  /*1970*/  ISETP.NE.AND P2, PT, R128, 0x1, PT ;  /* 0x000000018000780c */ /* 0x000fe20003f45270 */
[----:B------:R-:W-:Y:S01]  /*1980*/  FFMA.FTZ R129, R129, R156, 1.1641532182693481445e-10 ;  /* 0x2f00000081817423 */ /* 0x000fe2000001009c */
[----:B------:R-:W-:Y:S02]  /*1990*/  IMAD.MOV.U32 R160, RZ, RZ, 0x2 ;  /* 0x00000002ffa07424 */ /* 0x000fe400078e00ff */
[----:B------:R-:W-:Y:S02]  /*19a0*/  FMUL.FTZ R112, R112, R131 ;  /* 0x0000008370707220 */ /* 0x000fe40000410000 */
[----:B------:R-:W-:-:S04]  /*19b0*/  FSETP.GTU.FTZ.AND P0, PT, R129, R130, PT ;  /* 0x000000828100720b */ /* 0x000fc80003f1c000 */
[----:B------:R-:W-:Y:S01]  /*19c0*/  FSEL R123, R112, RZ, !P0 ;  /* 0x000000ff707b7208 */ /* 0x000fe20004000000 */
[----:B------:R-:W-:Y:S01]  /*19d0*/  IMAD.MOV.U32 R112, RZ, RZ, R10 ;  /* 0x000000ffff707224 */ /* 0x000fe200078e000a */
        /* <DEDUP_REMOVED lines=13> */
.L_x_3354:
        /* <DEDUP_REMOVED lines=13> */
.L_x_3356:
[----:B------:R-:W-:Y:S05]  /*1b80*/  BSYNC.RECONVERGENT B2 ;  /* 0x0000000000027941 */ /* 0x000fea0003800200 */
.L_x_3355:
[----:B------:R-:W-:Y:S01]  /*1b90*/  IMAD.WIDE.U32 R148, R153, -0x326172a9, RZ ;  /* 0xcd9e8d5799947825 */ /* 0x000fe200078e00ff */
[----:B------:R-:W-:Y:S02]  /*1ba0*/  LOP3.LUT R162, R9, UR7, R129, 0x96, !PT ;  /* 0x0000000709a27c12 */ /* 0x000fe4000f8e9681 */
        /* <DEDUP_REMOVED lines=41> */
.L_x_3353:
[----:B------:R-:W-:Y:S05]  /*1e40*/  BSYNC.RECONVERGENT B1 ;  /* 0x0000000000017941 */ /* 0x000fea0003800200 */
.L_x_3352:
[----:B------:R-:W-:Y:S01]  /*1e50*/  I2FP.F32.U32 R129, R112 ;  /* 0x0000007000817245 */ /* 0x000fe20000201000 */
[C---:B------:R-:W-:Y:S01]  /*1e60*/  IMAD.U32 R112, R113.reuse, 0x10000, RZ ;  /* 0x0001000071707824 */ /* 0x040fe200078e00ff */
        /* <DEDUP_REMOVED lines=23> */
.L_x_3359:
        /* <DEDUP_REMOVED lines=13> */
.L_x_3361:
[----:B------:R-:W-:Y:S05]  /*20b0*/  BSYNC.RECONVERGENT B2 ;  /* 0x0000000000027941 */ /* 0x000fea0003800200 */
.L_x_3360:
        /* <DEDUP_REMOVED lines=43> */
.L_x_3358:
[----:B------:R-:W-:Y:S05]  /*2370*/  BSYNC.RECONVERGENT B1 ;  /* 0x0000000000017941 */ /* 0x000fea0003800200 */
.L_x_3357:
[----:B------:R-:W-:Y:S01]  /*2380*/  I2FP.F32.U32 R113, R112 ;  /* 0x0000007000717245 */ /* 0x000fe20000201000 */
[----:B------:R-:W-:Y:S01]  /*2390*/  IMAD.U32 R126, R126, 0x10000, RZ ;  /* 0x000100007e7e7824 */ /* 0x000fe200078e00ff */
[----:B------:R-:W-:Y:S01]  /*23a0*/  ISETP.NE.AND P0, PT, R128, 0x1, PT ;  /* 0x000000018000780c */ /* 0x000fe20003f05270 */
[----:B------:R-:W-:Y:S01]  /*23b0*/  @P1 IMAD.U32 R112, R125, 0x10000, RZ ;  /* 0x000100007d701824 */ /* 0x000fe200078e00ff */
[----:B------:R-:W-:Y:S01]  /*23c0*/  BSSY.RECONVERGENT B1, `(.L_x_3362) ;  /* 0x000004c000017945 */ /* 0x000fe20003800200 */
[----:B------:R-:W-:Y:S01]  /*23d0*/  FFMA.FTZ R113, R113, R156, 1.1641532182693481445e-10 ;  /* 0x2f00000071717423 */ /* 0x000fe2000001009c */
[----:B------:R-:W-:Y:S01]  /*23e0*/  FMUL.FTZ R126, R126, R131 ;  /* 0x000000837e7e7220 */ /* 0x000fe20000410000 */
[----:B------:R-:W-:-:S03]  /*23f0*/  HFMA2 R129, -RZ, RZ, 0, 1.1920928955078125e-07 ;  /* 0x00000002ff817431 */ /* 0x000fc600000001ff */
        /* <DEDUP_REMOVED lines=15> */
.L_x_3364:
        /* <DEDUP_REMOVED lines=13> */
.L_x_3366:
[----:B------:R-:W-:Y:S05]  /*25c0*/  BSYNC.RECONVERGENT B2 ;  /* 0x0000000000027941 */ /* 0x000fea0003800200 */
.L_x_3365:
        /* <DEDUP_REMOVED lines=43> */
.L_x_3363:
[----:B------:R-:W-:Y:S05]  /*2880*/  BSYNC.RECONVERGENT B1 ;  /* 0x0000000000017941 */ /* 0x000fea0003800200 */
.L_x_3362:
        /* <DEDUP_REMOVED lines=8> */
[----:B------:R-:W-:Y:S01]  /*2910*/  FSETP.GTU.FTZ.AND P3, PT, R113, R130, PT ;  /* 0x000000827100720b */ /* 0x000fe20003f7c000 */
[----:B------:R-:W-:-:S03]  /*2920*/  @P1 IMAD.U32 R113, R110, 0x10000, RZ ;  /* 0x000100006e711824 */ /* 0x000fc600078e00ff */
[----:B------:R-:W-:Y:S02]  /*2930*/  FSEL R126, R112, RZ, !P3 ;  /* 0x000000ff707e7208 */ /* 0x000fe40005800000 */
[----:B------:R-:W-:Y:S02]  /*2940*/  PLOP3.LUT P3, PT, P3, PT, PT, 0x8, 0x80 ;  /* 0x000000000080781c */ /* 0x000fe40001f6e170 */
[----:B------:R-:W-:Y:S01]  /*2950*/  MOV R112, R10 ;  /* 0x0000000a00707202 */ /* 0x000fe20000000f00 */
        /* <DEDUP_REMOVED lines=11> */
.L_x_3369:
        /* <DEDUP_REMOVED lines=13> */
.L_x_3371:
[----:B------:R-:W-:Y:S05]  /*2ae0*/  BSYNC.RECONVERGENT B2 ;  /* 0x0000000000027941 */ /* 0x000fea0003800200 */
.L_x_3370:
        /* <DEDUP_REMOVED lines=43> */
.L_x_3368:
[----:B------:R-:W-:Y:S05]  /*2da0*/  BSYNC.RECONVERGENT B1 ;  /* 0x0000000000017941 */ /* 0x000fea0003800200 */
.L_x_3367:
[----:B------:R-:W-:Y:S01]  /*2db0*/  I2FP.F32.U32 R113, R112 ;  /* 0x0000007000717245 */ /* 0x000fe20000201000 */
[----:B------:R-:W-:Y:S01]  /*2dc0*/  @P1 IMAD.U32 R112, R127, 0x10000, RZ ;  /* 0x000100007f701824 */ /* 0x000fe200078e00ff */
[----:B------:R-:W-:Y:S01]  /*2dd0*/  SHF.L.U32 R114, R114, 0x10, RZ ;  /* 0x0000001072727819 */ /* 0x000fe200000006ff */
[----:B------:R-:W-:Y:S01]  /*2de0*/  BSSY.RECONVERGENT B1, `(.L_x_3372) ;  /* 0x000004d000017945 */ /* 0x000fe20003800200 */
[----:B------:R-:W-:Y:S01]  /*2df0*/  ISETP.NE.AND P4, PT, R128, 0x1, PT ;  /* 0x000000018000780c */ /* 0x000fe20003f85270 */
[----:B------:R-:W-:Y:S02]  /*2e00*/  FFMA.FTZ R113, R113, R156, 1.1641532182693481445e-10 ;  /* 0x2f00000071717423 */ /* 0x000fe4000001009c */
[----:B------:R-:W-:-:S03]  /*2e10*/  FMUL.FTZ R114, R114, R131 ;  /* 0x0000008372727220 */ /* 0x000fc60000410000 */
[----:B------:R-:W-:-:S04]  /*2e20*/  FSETP.GTU.FTZ.AND P0, PT, R113, R130, PT ;  /* 0x000000827100720b */ /* 0x000fc80003f1c000 */
[----:B------:R-:W-:Y:S01]  /*2e30*/  FSEL R127, R114, RZ, !P0 ;  /* 0x000000ff727f7208 */ /* 0x000fe20004000000 */
[----:B------:R-:W-:Y:S01]  /*2e40*/  IMAD.MOV.U32 R114, RZ, RZ, 0x2 ;  /* 0x00000002ff727424 */ /* 0x000fe200078e00ff */
        /* <DEDUP_REMOVED lines=13> */
.L_x_3374:
        /* <DEDUP_REMOVED lines=13> */
.L_x_3376:
[----:B------:R-:W-:Y:S05]  /*2ff0*/  BSYNC.RECONVERGENT B2 ;  /* 0x0000000000027941 */ /* 0x000fea0003800200 */
.L_x_3375:
        /* <DEDUP_REMOVED lines=43> */
.L_x_3373:
[----:B------:R-:W-:Y:S05]  /*32b0*/  BSYNC.RECONVERGENT B1 ;  /* 0x0000000000017941 */ /* 0x000fea0003800200 */
.L_x_3372:
[----:B------:R-:W-:Y:S01]  /*32c0*/  I2FP.F32.U32 R113, R112 ;  /* 0x0000007000717245 */ /* 0x000fe20000201000 */
[----:B------:R-:W-:Y:S01]  /*32d0*/  IMAD.U32 R112, R115, 0x10000, RZ ;  /* 0x0001000073707824 */ /* 0x000fe200078e00ff */
[----:B------:R-:W-:Y:S01]  /*32e0*/  ISETP.NE.AND P5, PT, R114, 0x1, PT ;  /* 0x000000017200780c */ /* 0x000fe20003fa5270 */
[----:B------:R-:W-:Y:S01]  /*32f0*/  BSSY.RECONVERGENT B1, `(.L_x_3377) ;  /* 0x000004e000017945 */ /* 0x000fe20003800200 */
[----:B------:R-:W-:Y:S01]  /*3300*/  @P1 SHF.L.U32 R129, R111, 0x10, RZ ;  /* 0x000000106f811819 */ /* 0x000fe200000006ff */
[----:B------:R-:W-:Y:S01]  /*3310*/  FFMA.FTZ R113, R113, R156, 1.1641532182693481445e-10 ;  /* 0x2f00000071717423 */ /* 0x000fe2000001009c */
[----:B------:R-:W-:Y:S01]  /*3320*/  FMUL.FTZ R112, R112, R131 ;  /* 0x0000008370707220 */ /* 0x000fe20000410000 */
[----:B------:R-:W-:-:S03]  /*3330*/  IMAD.MOV.U32 R172, RZ, RZ, 0x2 ;  /* 0x00000002ffac7424 */ /* 0x000fc600078e00ff */
[----:B------:R-:W-:-:S04]  /*3340*/  FSETP.GTU.FTZ.AND P4, PT, R113, R130, PT ;  /* 0x000000827100720b */ /* 0x000fc80003f9c000 */
[----:B------:R-:W-:Y:S01]  /*3350*/  FSEL R128, R112, RZ, !P4 ;  /* 0x000000ff70807208 */ /* 0x000fe20006000000 */
[----:B------:R-:W-:Y:S01]  /*3360*/  IMAD.MOV.U32 R112, RZ, RZ, R10 ;  /* 0x000000ffff707224 */ /* 0x000fe200078e000a */
[----:B------:R-:W-:-:S03]  /*3370*/  PLOP3.LUT P4, PT, P4, PT, PT, 0x8, 0x80 ;  /* 0x000000000080781c */ /* 0x000fc6000278e170 */
[--C-:B------:R-:W-:Y:S01]  /*3380*/  @P1 FADD.FTZ R128, R128, R129.reuse ;  /* 0x0000008180801221 */ /* 0x100fe20000010000 */
        /* <DEDUP_REMOVED lines=11> */
.L_x_3379:
        /* <DEDUP_REMOVED lines=13> */
.L_x_3381:
[----:B------:R-:W-:Y:S05]  /*3510*/  BSYNC.RECONVERGENT B2 ;  /* 0x0000000000027941 */ /* 0x000fea0003800200 */
.L_x_3380:
        /* <DEDUP_REMOVED lines=43> */
.L_x_3378:
[----:B------:R-:W-:Y:S05]  /*37d0*/  BSYNC.RECONVERGENT B1 ;  /* 0x0000000000017941 */ /* 0x000fea0003800200 */
.L_x_3377:
[----:B------:R-:W-:Y:S01]  /*37e0*/  I2FP.F32.U32 R113, R112 ;  /* 0x0000007000717245 */ /* 0x000fe20000201000 */
[----:B------:R-:W-:Y:S01]  /*37f0*/  IMAD.U32 R112, R129, 0x10000, RZ ;  /* 0x0001000081707824 */ /* 0x000fe200078e00ff */
[----:B------:R-:W-:Y:S01]  /*3800*/  PRMT R114, R161, 0x5410, R166 ;  /* 0x00005410a1727816 */ /* 0x000fe200000000a6 */
[----:B------:R-:W-:Y:S02]  /*3810*/  @P1 IMAD.U32 R116, R116, 0x10000, RZ ;  /* 0x0001000074741824 */ /* 0x000fe400078e00ff */
[----:B------:R-:W-:Y:S01]  /*3820*/  FFMA.FTZ R113, R113, R156, 1.1641532182693481445e-10 ;  /* 0x2f00000071717423 */ /* 0x000fe2000001009c */
[----:B------:R-:W-:-:S04]  /*3830*/  FMUL.FTZ R112, R112, R131 ;  /* 0x0000008370707220 */ /* 0x000fc80000410000 */
[----:B------:R-:W-:Y:S02]  /*3840*/  FSETP.GTU.FTZ.AND P5, PT, R113, R130, PT ;  /* 0x000000827100720b */ /* 0x000fe40003fbc000 */
[----:B------:R-:W-:Y:S02]  /*3850*/  PRMT R113, R159, 0x5410, R160 ;  /* 0x000054109f717816 */ /* 0x000fe400000000a0 */
[----:B------:R-:W-:Y:S02]  /*3860*/  FSEL R129, R112, RZ, !P5 ;  /* 0x000000ff70817208 */ /* 0x000fe40006800000 */
[----:B------:R-:W-:Y:S02]  /*3870*/  PLOP3.LUT P5, PT, P5, PT, PT, 0x8, 0x80 ;  /* 0x000000000080781c */ /* 0x000fe40002fae170 */
[----:B------:R-:W-:Y:S01]  /*3880*/  PRMT R112, R117, 0x5410, R157 ;  /* 0x0000541075707816 */ /* 0x000fe2000000009d */
[----:B------:R-:W-:-:S05]  /*3890*/  @P1 FADD.FTZ R129, R129, R116 ;  /* 0x0000007481811221 */ /* 0x000fca0000010000 */
[----:B------:R-:W-:-:S04]  /*38a0*/  F2FP.BF16.F32.PACK_AB R115, RZ, R129 ;  /* 0x00000081ff73723e */ /* 0x000fc800000010ff */
[----:B------:R-:W-:Y:S01]  /*38b0*/  PRMT R115, R167, 0x5410, R115 ;  /* 0x00005410a7737816 */ /* 0x000fe20000000073 */
[----:B------:R-:W-:Y:S06]  /*38c0*/  BRA `(.L_x_3382) ;  /* 0x0000005000647947 */ /* 0x000fec0003800000 */
.L_x_3341:
        /* <DEDUP_REMOVED lines=16> */
.L_x_3385:
        /* <DEDUP_REMOVED lines=13> */
.L_x_3387:
[----:B------:R-:W-:Y:S05]  /*3aa0*/  BSYNC.RECONVERGENT B2 ;  /* 0x0000000000027941 */ /* 0x000fea0003800200 */
.L_x_3386:
        /* <DEDUP_REMOVED lines=41> */
[----:B------:R-:W-:-:S07]  /*3d40*/  IMAD.MOV.U32 R2, RZ, RZ, RZ ;  /* 0x000000ffff027224 */ /* 0x000fce00078e00ff */
.L_x_3384:
[----:B------:R-:W-:Y:S05]  /*3d50*/  BSYNC.RECONVERGENT B1 ;  /* 0x0000000000017941 */ /* 0x000fea0003800200 */
.L_x_3383:
[----:B------:R-:W-:Y:S01]  /*3d60*/  I2FP.F32.U32 R3, R0 ;  /* 0x0000000000037245 */ /* 0x000fe20000201000 */
[----:B------:R-:W-:Y:S01]  /*3d70*/  IMAD.U32 R130, RZ, RZ, UR31 ;  /* 0x0000001fff827e24 */ /* 0x000fe2000f8e00ff */
[----:B------:R-:W-:Y:S01]  /*3d80*/  ISETP.NE.AND P2, PT, R2, 0x1, PT ;  /* 0x000000010200780c */ /* 0x000fe20003f45270 */
[----:B------:R-:W-:Y:S01]  /*3d90*/  IMAD.U32 R131, RZ, RZ, UR32 ;  /* 0x00000020ff837e24 */ /* 0x000fe2000f8e00ff */
[C---:B-----5:R-:W-:Y:S01]  /*3da0*/  SHF.L.U32 R0, R112.reuse, 0x10, RZ ;  /* 0x0000001070007819 */ /* 0x060fe200000006ff */
[----:B------:R-:W-:Y:S01]  /*3db0*/  FFMA.FTZ R3, R3, R156, 1.1641532182693481445e-10 ;  /* 0x2f00000003037423 */ /* 0x000fe2000001009c */
[----:B------:R-:W-:Y:S01]  /*3dc0*/  BSSY.RECONVERGENT B1, `(.L_x_3388) ;  /* 0x000004b000017945 */ /* 0x000fe20003800200 */
[----:B------:R-:W-:Y:S01]  /*3dd0*/  PRMT R112, R112, 0x7632, R112 ;  /* 0x0000763270707816 */ /* 0x000fe20000000070 */
[----:B------:R-:W-:Y:S02]  /*3de0*/  IMAD.MOV.U32 R4, RZ, RZ, 0x2 ;  /* 0x00000002ff047424 */ /* 0x000fe400078e00ff */
[----:B------:R-:W-:Y:S01]  /*3df0*/  FMUL.FTZ R8, R0, R131 ;  /* 0x0000008300087220 */ /* 0x000fe20000410000 */
[----:B------:R-:W-:Y:S01]  /*3e00*/  FSETP.GTU.FTZ.AND P0, PT, R3, R130, PT ;  /* 0x000000820300720b */ /* 0x000fe20003f1c000 */
[----:B------:R-:W-:-:S03]  /*3e10*/  IMAD.MOV.U32 R0, RZ, RZ, R10 ;  /* 0x000000ffff007224 */ /* 0x000fc600078e000a */
[----:B------:R-:W-:Y:S02]  /*3e20*/  PLOP3.LUT P3, PT, P0, PT, PT, 0x8, 0x80 ;  /* 0x000000000080781c */ /* 0x000fe4000076e170 */
[----:B------:R-:W-:Y:S02]  /*3e30*/  FSEL R8, R8, RZ, !P0 ;  /* 0x000000ff08087208 */ /* 0x000fe40004000000 */
[----:B------:R-:W-:Y:S01]  /*3e40*/  P2R R169, PR, RZ, 0x8 ;  /* 0x00000008ffa97803 */ /* 0x000fe20000000000 */
[----:B------:R-:W-:Y:S08]  /*3e50*/  @!P2 BRA `(.L_x_3389) ;  /* 0x000000040004a947 */ /* 0x000ff00003800000 */
        /* <DEDUP_REMOVED lines=8> */
.L_x_3390:
        /* <DEDUP_REMOVED lines=13> */
.L_x_3392:
[----:B------:R-:W-:Y:S05]  /*3fb0*/  BSYNC.RECONVERGENT B2 ;  /* 0x0000000000027941 */ /* 0x000fea0003800200 */
.L_x_3391:
        /* <DEDUP_REMOVED lines=43> */
.L_x_3389:
[----:B------:R-:W-:Y:S05]  /*4270*/  BSYNC.RECONVERGENT B1 ;  /* 0x0000000000017941 */ /* 0x000fea0003800200 */
.L_x_3388:
        /* <DEDUP_REMOVED lines=9> */
[----:B------:R-:W-:-:S05]  /*4310*/  FSEL R3, R0, RZ, !P0 ;  /* 0x000000ff00037208 */ /* 0x000fca0004000000 */
[----:B------:R-:W-:Y:S01]  /*4320*/  FADD.FTZ R0, R8, R3 ;  /* 0x0000000308007221 */ /* 0x000fe20000010000 */
[----:B------:R-:W-:-:S03]  /*4330*/  SEL R8, RZ, 0x1, P0 ;  /* 0x00000001ff087807 */ /* 0x000fc60000000000 */
        /* <DEDUP_REMOVED lines=13> */
.L_x_3395:
        /* <DEDUP_REMOVED lines=13> */
.L_x_3397:
[----:B------:R-:W-:Y:S05]  /*44e0*/  BSYNC.RECONVERGENT B2 ;  /* 0x0000000000027941 */ /* 0x000fea0003800200 */
.L_x_3396:
        /* <DEDUP_REMOVED lines=43> */
.L_x_3394:
[----:B------:R-:W-:Y:S05]  /*47a0*/  BSYNC.RECONVERGENT B1 ;  /* 0x0000000000017941 */ /* 0x000fea0003800200 */
.L_x_3393:
        /* <DEDUP_REMOVED lines=9> */
[----:B------:R-:W-:Y:S02]  /*4840*/  PLOP3.LUT P3, PT, P0, PT, PT, 0x8, 0x80 ;  /* 0x000000000080781c */ /* 0x000fe4000076e170 */
[----:B------:R-:W-:Y:S02]  /*4850*/  FSEL R112, R112, RZ, !P0 ;  /* 0x000000ff70707208 */ /* 0x000fe40004000000 */
[----:B------:R-:W-:Y:S01]  /*4860*/  P2R R168, PR, RZ, 0x8 ;  /* 0x00000008ffa87803 */ /* 0x000fe20000000000 */
[----:B------:R-:W-:Y:S08]  /*4870*/  @!P2 BRA `(.L_x_3399) ;  /* 0x000000040004a947 */ /* 0x000ff00003800000 */
        /* <DEDUP_REMOVED lines=8> */
.L_x_3400:
        /* <DEDUP_REMOVED lines=13> */
.L_x_3402:
[----:B------:R-:W-:Y:S05]  /*49d0*/  BSYNC.RECONVERGENT B2 ;  /* 0x0000000000027941 */ /* 0x000fea0003800200 */
.L_x_3401:
        /* <DEDUP_REMOVED lines=43> */
.L_x_3399:
[----:B------:R-:W-:Y:S05]  /*4c90*/  BSYNC.RECONVERGENT B1 ;  /* 0x0000000000017941 */ /* 0x000fea0003800200 */
.L_x_3398:
[----:B------:R-:W-:Y:S01]  /*4ca0*/  I2FP.F32.U32 R3, R0 ;  /* 0x0000000000037245 */ /* 0x000fe20000201000 */
[----:B------:R-:W-:Y:S01]  /*4cb0*/  IMAD.U32 R124, R124, 0x10000, RZ ;  /* 0x000100007c7c7824 */ /* 0x000fe200078e00ff */
[----:B------:R-:W-:Y:S01]  /*4cc0*/  ISETP.NE.AND P2, PT, R4, 0x1, PT ;  /* 0x000000010400780c */ /* 0x000fe20003f45270 */
[----:B------:R-:W-:Y:S01]  /*4cd0*/  @P1 IMAD.U32 R123, R123, 0x10000, RZ ;  /* 0x000100007b7b1824 */ /* 0x000fe200078e00ff */
[----:B------:R-:W-:Y:S01]  /*4ce0*/  BSSY.RECONVERGENT B1, `(.L_x_3403) ;  /* 0x000004e000017945 */ /* 0x000fe20003800200 */
[----:B------:R-:W-:Y:S01]  /*4cf0*/  FFMA.FTZ R3, R3, R156, 1.1641532182693481445e-10 ;  /* 0x2f00000003037423 */ /* 0x000fe2000001009c */
[----:B------:R-:W-:Y:S01]  /*4d00*/  FMUL.FTZ R124, R124, R131 ;  /* 0x000000837c7c7220 */ /* 0x000fe20000410000 */
[----:B------:R-:W-:-:S03]  /*4d10*/  MOV R2, 0x2 ;  /* 0x0000000200027802 */ /* 0x000fc60000000f00 */
[----:B------:R-:W-:-:S04]  /*4d20*/  FSETP.GTU.FTZ.AND P0, PT, R3, R130, PT ;  /* 0x000000820300720b */ /* 0x000fc80003f1c000 */
[----:B------:R-:W-:Y:S02]  /*4d30*/  FSEL R3, R124, RZ, !P0 ;  /* 0x000000ff7c037208 */ /* 0x000fe40004000000 */
[----:B------:R-:W-:-:S03]  /*4d40*/  SEL R7, RZ, 0x1, P0 ;  /* 0x00000001ff077807 */ /* 0x000fc60000000000 */
[----:B------:R-:W-:-:S04]  /*4d50*/  FADD.FTZ R0, R112, R3 ;  /* 0x0000000370007221 */ /* 0x000fc80000010000 */
        /* <DEDUP_REMOVED lines=13> */
.L_x_3405:
        /* <DEDUP_REMOVED lines=13> */
.L_x_3407:
[----:B------:R-:W-:Y:S05]  /*4f00*/  BSYNC.RECONVERGENT B2 ;  /* 0x0000000000027941 */ /* 0x000fea0003800200 */
.L_x_3406:
        /* <DEDUP_REMOVED lines=43> */
.L_x_3404:
[----:B------:R-:W-:Y:S05]  /*51c0*/  BSYNC.RECONVERGENT B1 ;  /* 0x0000000000017941 */ /* 0x000fea0003800200 */
.L_x_3403:
        /* <DEDUP_REMOVED lines=22> */
.L_x_3410:
        /* <DEDUP_REMOVED lines=13> */
.L_x_3412:
[----:B------:R-:W-:Y:S05]  /*5400*/  BSYNC.RECONVERGENT B2 ;  /* 0x0000000000027941 */ /* 0x000fea0003800200 */
.L_x_3411:
        /* <DEDUP_REMOVED lines=43> */
.L_x_3409:
[----:B------:R-:W-:Y:S05]  /*56c0*/  BSYNC.RECONVERGENT B1 ;  /* 0x0000000000017941 */ /* 0x000fea0003800200 */
.L_x_3408:
[----:B------:R-:W-:Y:S01]  /*56d0*/  I2FP.F32.U32 R3, R0 ;  /* 0x0000000000037245 */ /* 0x000fe20000201000 */
[----:B------:R-:W-:Y:S01]  /*56e0*/  IMAD.U32 R0, R105, 0x10000, RZ ;  /* 0x0001000069007824 */ /* 0x000fe200078e00ff */
[----:B------:R-:W-:Y:S01]  /*56f0*/  ISETP.NE.AND P2, PT, R4, 0x1, PT ;  /* 0x000000010400780c */ /* 0x000fe20003f45270 */
[----:B------:R-:W-:Y:S01]  /*5700*/  BSSY.RECONVERGENT B1, `(.L_x_3413) ;  /* 0x000004f000017945 */ /* 0x000fe20003800200 */
[----:B------:R-:W-:Y:S01]  /*5710*/  @P1 SHF.L.U32 R5, R109, 0x10, RZ ;  /* 0x000000106d051819 */ /* 0x000fe200000006ff */
[----:B------:R-:W-:Y:S01]  /*5720*/  FFMA.FTZ R3, R3, R156, 1.1641532182693481445e-10 ;  /* 0x2f00000003037423 */ /* 0x000fe2000001009c */
[----:B------:R-:W-:-:S04]  /*5730*/  FMUL.FTZ R0, R0, R131 ;  /* 0x0000008300007220 */ /* 0x000fc80000410000 */
[----:B------:R-:W-:-:S04]  /*5740*/  FSETP.GTU.FTZ.AND P0, PT, R3, R130, PT ;  /* 0x000000820300720b */ /* 0x000fc80003f1c000 */
[----:B------:R-:W-:-:S05]  /*5750*/  FSEL R3, R0, RZ, !P0 ;  /* 0x000000ff00037208 */ /* 0x000fca0004000000 */
[----:B------:R-:W-:Y:S01]  /*5760*/  FADD.FTZ R0, R6, R3 ;  /* 0x0000000306007221 */ /* 0x000fe20000010000 */
[----:B------:R-:W-:-:S03]  /*5770*/  SEL R6, RZ, 0x1, P0 ;  /* 0x00000001ff067807 */ /* 0x000fc60000000000 */
[--C-:B------:R-:W-:Y:S01]  /*5780*/  @P1 FADD.FTZ R124, R5, R0.reuse ;  /* 0x00000000057c1221 */ /* 0x100fe20000010000 */
[----:B------:R-:W-:Y:S02]  /*5790*/  @!P1 IMAD.MOV.U32 R124, RZ, RZ, R0 ;  /* 0x000000ffff7c9224 */ /* 0x000fe400078e0000 */
        /* <DEDUP_REMOVED lines=12> */
.L_x_3415:
        /* <DEDUP_REMOVED lines=13> */
.L_x_3417:
[----:B------:R-:W-:Y:S05]  /*5930*/  BSYNC.RECONVERGENT B2 ;  /* 0x0000000000027941 */ /* 0x000fea0003800200 */
.L_x_3416:
        /* <DEDUP_REMOVED lines=43> */
.L_x_3414:
[----:B------:R-:W-:Y:S05]  /*5bf0*/  BSYNC.RECONVERGENT B1 ;  /* 0x0000000000017941 */ /* 0x000fea0003800200 */
.L_x_3413:
[----:B------:R-:W-:Y:S01]  /*5c00*/  ISETP.NE.AND P3, PT, R5, 0x1, PT ;  /* 0x000000010500780c */ /* 0x000fe20003f65270 */
[----:B------:R-:W-:Y:S01]  /*5c10*/  BSSY.RECONVERGENT B1, `(.L_x_3418) ;  /* 0x000004c000017945 */ /* 0x000fe20003800200 */
[----:B------:R-:W-:Y:S01]  /*5c20*/  I2FP.F32.U32 R3, R0 ;  /* 0x0000000000037245 */ /* 0x000fe20000201000 */
[----:B------:R-:W-:Y:S02]  /*5c30*/  IMAD.U32 R0, R113, 0x10000, RZ ;  /* 0x0001000071007824 */ /* 0x000fe400078e00ff */
[----:B------:R-:W-:Y:S02]  /*5c40*/  HFMA2 R4, -RZ, RZ, 0, 1.1920928955078125e-07 ;  /* 0x00000002ff047431 */ /* 0x000fe400000001ff */
[----:B------:R-:W-:Y:S02]  /*5c50*/  IMAD.MOV.U32 R2, RZ, RZ, R10 ;  /* 0x000000ffff027224 */ /* 0x000fe400078e000a */
[----:B------:R-:W-:Y:S01]  /*5c60*/  FFMA.FTZ R3, R3, R156, 1.1641532182693481445e-10 ;  /* 0x2f00000003037423 */ /* 0x000fe2000001009c */
[----:B------:R-:W-:-:S04]  /*5c70*/  FMUL.FTZ R0, R0, R131 ;  /* 0x0000008300007220 */ /* 0x000fc80000410000 */
[----:B------:R-:W-:-:S04]  /*5c80*/  FSETP.GTU.FTZ.AND P0, PT, R3, R130, PT ;  /* 0x000000820300720b */ /* 0x000fc80003f1c000 */
[----:B------:R-:W-:Y:S02]  /*5c90*/  PLOP3.LUT P2, PT, P0, PT, PT, 0x8, 0x80 ;  /* 0x000000000080781c */ /* 0x000fe4000074e170 */
[----:B------:R-:W-:Y:S01]  /*5ca0*/  FSEL R0, R0, RZ, !P0 ;  /* 0x000000ff00007208 */ /* 0x000fe20004000000 */
[----:B------:R-:W-:Y:S10]  /*5cb0*/  @!P3 BRA `(.L_x_3419) ;  /* 0x000000040004b947 */ /* 0x000ff40003800000 */
        /* <DEDUP_REMOVED lines=8> */
.L_x_3420:
        /* <DEDUP_REMOVED lines=13> */
.L_x_3422:
[----:B------:R-:W-:Y:S05]  /*5e10*/  BSYNC.RECONVERGENT B2 ;  /* 0x0000000000027941 */ /* 0x000fea0003800200 */
.L_x_3421:
        /* <DEDUP_REMOVED lines=43> */
.L_x_3419:
[----:B------:R-:W-:Y:S05]  /*60d0*/  BSYNC.RECONVERGENT B1 ;  /* 0x0000000000017941 */ /* 0x000fea0003800200 */
.L_x_3418:
        /* <DEDUP_REMOVED lines=25> */
.L_x_3425:
        /* <DEDUP_REMOVED lines=13> */
.L_x_3427:
[----:B------:R-:W-:Y:S05]  /*6340*/  BSYNC.RECONVERGENT B2 ;  /* 0x0000000000027941 */ /* 0x000fea0003800200 */
.L_x_3426:
        /* <DEDUP_REMOVED lines=43> */
.L_x_3424:
[----:B------:R-:W-:Y:S05]  /*6600*/  BSYNC.RECONVERGENT B1 ;  /* 0x0000000000017941 */ /* 0x000fea0003800200 */
.L_x_3423:
        /* <DEDUP_REMOVED lines=8> */
[----:B------:R-:W-:-:S04]  /*6690*/  FSETP.GTU.FTZ.AND P3, PT, R3, R130, PT ;  /* 0x000000820300720b */ /* 0x000fc80003f7c000 */
[----:B------:R-:W-:Y:S01]  /*66a0*/  FSEL R4, R0, RZ, !P3 ;  /* 0x000000ff00047208 */ /* 0x000fe20005800000 */
[----:B------:R-:W-:Y:S01]  /*66b0*/  IMAD.MOV.U32 R0, RZ, RZ, R10 ;  /* 0x000000ffff007224 */ /* 0x000fe200078e000a */
        /* <DEDUP_REMOVED lines=10> */
.L_x_3430:
        /* <DEDUP_REMOVED lines=13> */
.L_x_3432:
[----:B------:R-:W-:Y:S05]  /*6830*/  BSYNC.RECONVERGENT B2 ;  /* 0x0000000000027941 */ /* 0x000fea0003800200 */
.L_x_3431:
        /* <DEDUP_REMOVED lines=43> */
.L_x_3429:
[----:B------:R-:W-:Y:S05]  /*6af0*/  BSYNC.RECONVERGENT B1 ;  /* 0x0000000000017941 */ /* 0x000fea0003800200 */
.L_x_3428:
        /* <DEDUP_REMOVED lines=25> */
.L_x_3435:
        /* <DEDUP_REMOVED lines=13> */
.L_x_3437:
[----:B------:R-:W-:Y:S05]  /*6d60*/  BSYNC.RECONVERGENT B2 ;  /* 0x0000000000027941 */ /* 0x000fea0003800200 */
.L_x_3436:
        /* <DEDUP_REMOVED lines=43> */
.L_x_3434:
[----:B------:R-:W-:Y:S05]  /*7020*/  BSYNC.RECONVERGENT B1 ;  /* 0x0000000000017941 */ /* 0x000fea0003800200 */
.L_x_3433:
        /* <DEDUP_REMOVED lines=20> */
.L_x_3440:
        /* <DEDUP_REMOVED lines=13> */
.L_x_3442:
[----:B------:R-:W-:Y:S05]  /*7240*/  BSYNC.RECONVERGENT B2 ;  /* 0x0000000000027941 */ /* 0x000fea0003800200 */
.L_x_3441:
        /* <DEDUP_REMOVED lines=40> */
[----:B------:R-:W-:Y:S02]  /*74d0*/  HFMA2 R112, -RZ, RZ, 0, 0 ;  /* 0x00000000ff707431 */ /* 0x000fe400000001ff */
[----:B------:R-:W-:Y:S01]  /*74e0*/  IMAD.MOV.U32 R10, RZ, RZ, R162 ;  /* 0x000000ffff0a7224 */ /* 0x000fe200078e00a2 */
[----:B------:R-:W-:-:S07]  /*74f0*/  LOP3.LUT R149, R2, UR30, R113, 0x96, !PT ;  /* 0x0000001e02957c12 */ /* 0x000fce000f8e9671 */
.L_x_3439:
[----:B------:R-:W-:Y:S05]  /*7500*/  BSYNC.RECONVERGENT B1 ;  /* 0x0000000000017941 */ /* 0x000fea0003800200 */
.L_x_3438:
[----:B------:R-:W-:Y:S01]  /*7510*/  I2FP.F32.U32 R3, R0 ;  /* 0x0000000000037245 */ /* 0x000fe20000201000 */
[----:B------:R-:W-:Y:S01]  /*7520*/  IMAD.U32 R128, R128, 0x10000, RZ ;  /* 0x0001000080807824 */ /* 0x000fe200078e00ff */
[----:B------:R-:W-:Y:S01]  /*7530*/  BSSY.RECONVERGENT B1, `(.L_x_3443) ;  /* 0x0000050000017945 */ /* 0x000fe20003800200 */
[----:B------:R-:W-:Y:S02]  /*7540*/  @P1 IMAD.U32 R127, R127, 0x10000, RZ ;  /* 0x000100007f7f1824 */ /* 0x000fe400078e00ff */
[----:B------:R-:W-:Y:S01]  /*7550*/  FFMA.FTZ R3, R3, R156, 1.1641532182693481445e-10 ;  /* 0x2f00000003037423 */ /* 0x000fe2000001009c */
[----:B------:R-:W-:-:S04]  /*7560*/  FMUL.FTZ R128, R128, R131 ;  /* 0x0000008380807220 */ /* 0x000fc80000410000 */
[----:B------:R-:W-:-:S04]  /*7570*/  FSETP.GTU.FTZ.AND P4, PT, R3, R130, PT ;  /* 0x000000820300720b */ /* 0x000fc80003f9c000 */
[----:B------:R-:W-:Y:S02]  /*7580*/  FSEL R113, R128, RZ, !P4 ;  /* 0x000000ff80717208 */ /* 0x000fe40006000000 */
[----:B------:R-:W-:Y:S02]  /*7590*/  SEL R3, RZ, 0x1, P4 ;  /* 0x00000001ff037807 */ /* 0x000fe40002000000 */
[----:B------:R-:W-:Y:S01]  /*75a0*/  ISETP.NE.AND P4, PT, R112, 0x1, PT ;  /* 0x000000017000780c */ /* 0x000fe20003f85270 */
[----:B------:R-:W-:Y:S01]  /*75b0*/  FADD.FTZ R0, R114, R113 ;  /* 0x0000007172007221 */ /* 0x000fe20000010000 */
[----:B------:R-:W-:-:S03]  /*75c0*/  MOV R114, 0x2 ;  /* 0x0000000200727802 */ /* 0x000fc60000000f00 */
[--C-:B------:R-:W-:Y:S01]  /*75d0*/  @P1 FADD.FTZ R127, R127, R0.reuse ;  /* 0x000000007f7f1221 */ /* 0x100fe20000010000 */
        /* <DEDUP_REMOVED lines=12> */
.L_x_3445:
        /* <DEDUP_REMOVED lines=13> */
.L_x_3447:
[----:B------:R-:W-:Y:S05]  /*7770*/  BSYNC.RECONVERGENT B2 ;  /* 0x0000000000027941 */ /* 0x000fea0003800200 */
.L_x_3446:
[----:B------:R-:W-:Y:S01]  /*7780*/  IMAD.WIDE.U32 R162, R153, -0x326172a9, RZ ;  /* 0xcd9e8d5799a27825 */ /* 0x000fe200078e00ff */
[----:B------:R-:W-:-:S03]  /*7790*/  LOP3.LUT R112, R9, UR7, R149, 0x96, !PT ;  /* 0x0000000709707c12 */ /* 0x000fc6000f8e9695 */
[----:B------:R-:W-:Y:S02]  /*77a0*/  HFMA2 R114, -RZ, RZ, 0, 0 ;  /* 0x00000000ff727431 */ /* 0x000fe400000001ff */
        /* <DEDUP_REMOVED lines=39> */
[----:B------:R-:W-:-:S07]  /*7a20*/  IMAD.MOV.U32 R158, RZ, RZ, R128 ;  /* 0x000000ffff9e7224 */ /* 0x000fce00078e0080 */
.L_x_3444:
[----:B------:R-:W-:Y:S05]  /*7a30*/  BSYNC.RECONVERGENT B1 ;  /* 0x0000000000017941 */ /* 0x000fea0003800200 */
.L_x_3443:
        /* <DEDUP_REMOVED lines=21> */
.L_x_3450:
        /* <DEDUP_REMOVED lines=13> */
.L_x_3452:
[----:B------:R-:W-:Y:S05]  /*7c60*/  BSYNC.RECONVERGENT B2 ;  /* 0x0000000000027941 */ /* 0x000fea0003800200 */
.L_x_3451:
        /* <DEDUP_REMOVED lines=43> */
.L_x_3449:
[----:B------:R-:W-:Y:S05]  /*7f20*/  BSYNC.RECONVERGENT B1 ;  /* 0x0000000000017941 */ /* 0x000fea0003800200 */
.L_x_3448:
        /* <DEDUP_REMOVED lines=25> */
.L_x_3455:
        /* <DEDUP_REMOVED lines=13> */
.L_x_3457:
[----:B------:R-:W-:Y:S05]  /*8190*/  BSYNC.RECONVERGENT B2 ;  /* 0x0000000000027941 */ /* 0x000fea0003800200 */
.L_x_3456:
        /* <DEDUP_REMOVED lines=43> */
.L_x_3454:
[----:B------:R-:W-:Y:S05]  /*8450*/  BSYNC.RECONVERGENT B1 ;  /* 0x0000000000017941 */ /* 0x000fea0003800200 */
.L_x_3453:
        /* <DEDUP_REMOVED lines=20> */
.L_x_3460:
        /* <DEDUP_REMOVED lines=15> */
.L_x_3462:
[----:B------:R-:W-:Y:S05]  /*8690*/  BSYNC.RECONVERGENT B2 ;  /* 0x0000000000027941 */ /* 0x000fea0003800200 */
.L_x_3461:
[----:B------:R-:W-:Y:S01]  /*86a0*/  IMAD.WIDE.U32 R114, R153, -0x326172a9, RZ ;  /* 0xcd9e8d5799727825 */ /* 0x000fe200078e00ff */
[----:B------:R-:W-:-:S03]  /*86b0*/  LOP3.LUT R148, R9, UR7, R113, 0x96, !PT ;  /* 0x0000000709947c12 */ /* 0x000fc6000f8e9671 */
        /* <DEDUP_REMOVED lines=41> */
.L_x_3459:
[----:B------:R-:W-:Y:S05]  /*8950*/  BSYNC.RECONVERGENT B1 ;  /* 0x0000000000017941 */ /* 0x000fea0003800200 */
.L_x_3458:
[----:B------:R-:W-:Y:S01]  /*8960*/  I2FP.F32.U32 R113, R112 ;  /* 0x0000007000717245 */ /* 0x000fe20000201000 */
[----:B------:R-:W-:Y:S01]  /*8970*/  IMAD.U32 R0, R117, 0x10000, RZ ;  /* 0x0001000075007824 */ /* 0x000fe200078e00ff */
[----:B------:R-:W-:-:S03]  /*8980*/  PRMT R114, R166, 0x5410, R167 ;  /* 0x00005410a6727816 */ /* 0x000fc600000000a7 */
[----:B------:R-:W-:Y:S01]  /*8990*/  FFMA.FTZ R113, R113, R156, 1.1641532182693481445e-10 ;  /* 0x2f00000071717423 */ /* 0x000fe2000001009c */
[----:B------:R-:W-:-:S04]  /*89a0*/  FMUL.FTZ R0, R0, R131 ;  /* 0x0000008300007220 */ /* 0x000fc80000410000 */
[----:B------:R-:W-:Y:S01]  /*89b0*/  FSETP.GTU.FTZ.AND P6, PT, R113, R130, PT ;  /* 0x000000827100720b */ /* 0x000fe20003fdc000 */
[----:B------:R-:W-:-:S03]  /*89c0*/  @P1 IMAD.U32 R113, R116, 0x10000, RZ ;  /* 0x0001000074711824 */ /* 0x000fc600078e00ff */
[----:B------:R-:W-:Y:S02]  /*89d0*/  FSEL R112, R0, RZ, !P6 ;  /* 0x000000ff00707208 */ /* 0x000fe40007000000 */
[----:B------:R-:W-:-:S03]  /*89e0*/  SEL R0, RZ, 0x1, P6 ;  /* 0x00000001ff007807 */ /* 0x000fc60003000000 */
[----:B------:R-:W-:-:S04]  /*89f0*/  FADD.FTZ R112, R129, R112 ;  /* 0x0000007081707221 */ /* 0x000fc80000010000 */
[--C-:B------:R-:W-:Y:S01]  /*8a00*/  @P1 FADD.FTZ R129, R113, R112.reuse ;  /* 0x0000007071811221 */ /* 0x100fe20000010000 */
[----:B------:R-:W-:Y:S01]  /*8a10*/  @!P1 IMAD.MOV.U32 R129, RZ, RZ, R112 ;  /* 0x000000ffff819224 */ /* 0x000fe200078e0070 */
[----:B------:R-:W-:Y:S02]  /*8a20*/  PRMT R113, R160, 0x5410, R161 ;  /* 0x00005410a0717816 */ /* 0x000fe400000000a1 */
[----:B------:R-:W-:Y:S02]  /*8a30*/  PRMT R112, R157, 0x5410, R159 ;  /* 0x000054109d707816 */ /* 0x000fe4000000009f */
[----:B------:R-:W-:-:S04]  /*8a40*/  F2FP.BF16.F32.PACK_AB R115, RZ, R129 ;  /* 0x00000081ff73723e */ /* 0x000fc800000010ff */
[----:B------:R-:W-:-:S07]  /*8a50*/  PRMT R115, R171, 0x5410, R115 ;  /* 0x00005410ab737816 */ /* 0x000fce0000000073 */
.L_x_3382:
[----:B------:R-:W-:Y:S01]  /*8a60*/  SEL R164, RZ, 0x100, !P0 ;  /* 0x00000100ffa47807 */ /* 0x000fe20004000000 */
[----:B------:R-:W0:Y:S01]  /*8a70*/  LDC.64 R116, c[0x0][0x3a8] ;  /* 0x0000ea00ff747b82 */ /* 0x000e220000000a00 */
[----:B------:R-:W-:Y:S02]  /*8a80*/  ISETP.NE.U32.AND P0, PT, R118, RZ, PT ;  /* 0x000000ff7600720c */ /* 0x000fe40003f05070 */
[----:B------:R-:W-:Y:S02]  /*8a90*/  SEL R165, RZ, 0x1000000, !P5 ;  /* 0x01000000ffa57807 */ /* 0x000fe40006800000 */
[----:B------:R-:W-:Y:S02]  /*8aa0*/  ISETP.NE.AND.EX P0, PT, R119, RZ, PT, P0 ;  /* 0x000000ff7700720c */ /* 0x000fe40003f05300 */
[----:B------:R-:W-:Y:S01]  /*8ab0*/  SEL R163, RZ, 0x10000, !P4 ;  /* 0x00010000ffa37807 */ /* 0x000fe20006000000 */
[----:B------:R-:W1:Y:S01]  /*8ac0*/  LDC.64 R118, c[0x0][0x3b0] ;  /* 0x0000ec00ff767b82 */ /* 0x000e620000000a00 */
[----:B------:R-:W-:-:S02]  /*8ad0*/  ISETP.NE.AND P5, PT, R168, RZ, PT ;  /* 0x000000ffa800720c */ /* 0x000fc40003fa5270 */
[----:B------:R-:W-:Y:S02]  /*8ae0*/  ISETP.NE.AND P4, PT, R170, RZ, PT ;  /* 0x000000ffaa00720c */ /* 0x000fe40003f85270 */
[----:B------:R-:W-:Y:S02]  /*8af0*/  SEL R157, RZ, 0x1000000, !P2 ;  /* 0x01000000ff9d7807 */ /* 0x000fe40005000000 */
[----:B------:R-:W-:Y:S02]  /*8b00*/  SEL R162, RZ, 0x10000, !P4 ;  /* 0x00010000ffa27807 */ /* 0x000fe40006000000 */
[----:B------:R-:W-:Y:S01]  /*8b10*/  SEL R159, RZ, 0x100, !P5 ;  /* 0x00000100ff9f7807 */ /* 0x000fe20006800000 */
[----:B------:R-:W2:Y:S01]  /*8b20*/  @P0 LDC.64 R160, c[0x0][0x398] ;  /* 0x0000e600ffa00b82 */ /* 0x000ea20000000a00 */
[----:B------:R-:W-:Y:S02]  /*8b30*/  ISETP.NE.AND P6, PT, R169, RZ, PT ;  /* 0x000000ffa900720c */ /* 0x000fe40003fc5270 */
[----:B------:R-:W-:-:S02]  /*8b40*/  LOP3.LUT R164, R164, R165, R163, 0xfe, !PT ;  /* 0x000000a5a4a47212 */ /* 0x000fc400078efea3 */
[----:B------:R-:W-:Y:S02]  /*8b50*/  SEL R163, RZ, 0x1, !P3 ;  /* 0x00000001ffa37807 */ /* 0x000fe40005800000 */
[----:B------:R-:W-:Y:S01]  /*8b60*/  LOP3.LUT R159, R159, R157, R162, 0xfe, !PT ;  /* 0x0000009d9f9f7212 */ /* 0x000fe200078efea2 */
[----:B------:R-:W3:Y:S01]  /*8b70*/  @P1 LDC.64 R168, c[0x0][0x3a0] ;  /* 0x0000e800ffa81b82 */ /* 0x000ee20000000a00 */
[----:B------:R-:W-:Y:S02]  /*8b80*/  SEL R162, RZ, 0x1, !P6 ;  /* 0x00000001ffa27807 */ /* 0x000fe40007000000 */
[----:B------:R-:W-:Y:S01]  /*8b90*/  LOP3.LUT R163, R164, R163, RZ, 0xfc, !PT ;  /* 0x000000a3a4a37212 */ /* 0x000fe200078efcff */
[----:B0-----:R-:W-:Y:S01]  /*8ba0*/  IMAD.WIDE.U32 R164, R155, 0x10, R116 ;  /* 0x000000109ba47825 */ /* 0x001fe200078e0074 */
[----:B------:R-:W-:Y:S02]  /*8bb0*/  LOP3.LUT R162, R159, R162, RZ, 0xfc, !PT ;  /* 0x000000a29fa27212 */ /* 0x000fe400078efcff */
[C---:B------:R-:W-:Y:S01]  /*8bc0*/  IADD3 R157, PT, PT, R155.reuse, 0x20, RZ ;  /* 0x000000209b9d7810 */ /* 0x040fe20007ffe0ff */
[----:B-1----:R-:W-:Y:S01]  /*8bd0*/  IMAD.WIDE.U32 R166, R155, 0x8, R118 ;  /* 0x000000089ba67825 */ /* 0x002fe200078e0076 */
[----:B------:R0:W-:Y:S04]  /*8be0*/  STG.E.128 desc[UR8][R164.64], R112 ;  /* 0x00000070a4007986 */ /* 0x0001e8000c101d08 */
[----:B------:R0:W-:Y:S01]  /*8bf0*/  STG.E.64 desc[UR8][R166.64], R162 ;  /* 0x000000a2a6007986 */ /* 0x0001e2000c101b08 */
[----:B---3--:R-:W-:Y:S01]  /*8c00*/  @P1 IMAD.WIDE.U32 R168, R157, 0x10, R168 ;  /* 0x000000109da81825 */ /* 0x008fe200078e00a8 */
[----:B0-2---:R-:W-:Y:S06]  /*8c10*/  @!P0 BRA `(.L_x_3463) ;  /* 0x0000000000508947 */ /* 0x005fec0003800000 */
[----:B------:R-:W-:Y:S01]  /*8c20*/  IMAD.U32 R115, R2, 0x10000, RZ ;  /* 0x0001000002737824 */ /* 0x000fe200078e00ff */
[----:B------:R-:W0:Y:S01]  /*8c30*/  LDC.64 R112, c[0x0][0x3b8] ;  /* 0x0000ee00ff707b82 */ /* 0x000e220000000a00 */
[----:B------:R-:W-:Y:S02]  /*8c40*/  LOP3.LUT R114, R0, 0xffff, RZ, 0xc0, !PT ;  /* 0x0000ffff00727812 */ /* 0x000fe400078ec0ff */
[----:B------:R-:W-:Y:S02]  /*8c50*/  LOP3.LUT R162, R6, 0xff, RZ, 0xc0, !PT ;  /* 0x000000ff06a27812 */ /* 0x000fe400078ec0ff */
[----:B------:R-:W-:Y:S02]  /*8c60*/  LOP3.LUT R159, R115, 0xff0000, RZ, 0xc0, !PT ;  /* 0x00ff0000739f7812 */ /* 0x000fe400078ec0ff */
[----:B------:R-:W-:Y:S01]  /*8c70*/  PRMT R115, R3, 0x7104, RZ ;  /* 0x0000710403737816 */ /* 0x000fe200000000ff */
[----:B------:R-:W-:Y:S01]  /*8c80*/  IMAD.WIDE.U32 R162, R162, 0x10000, RZ ;  /* 0x00010000a2a27825 */ /* 0x000fe200078e00ff */
[----:B------:R-:W-:-:S02]  /*8c90*/  PRMT R166, R159, 0x4210, R114 ;  /* 0x000042109fa67816 */ /* 0x000fc40000000072 */
[----:B------:R-:W-:Y:S02]  /*8ca0*/  LOP3.LUT R114, R5, 0xff, RZ, 0xc0, !PT ;  /* 0x000000ff05727812 */ /* 0x000fe400078ec0ff */
        /* <DEDUP_REMOVED lines=11> */
.L_x_3463:
[C---:B0-----:R-:W-:Y:S01]  /*8d60*/  IMAD.WIDE.U32 R112, R157.reuse, 0x10, R120 ;  /* 0x000000109d707825 */ /* 0x041fe200078e0078 */
[----:B------:R-:W2:Y:S03]  /*8d70*/  @P1 LDG.E.128 R108, desc[UR8][R168.64] ;  /* 0x00000008a86c1981 */ /* 0x000ea6000c1e1d00 */
[----:B------:R-:W-:Y:S02]  /*8d80*/  @P0 IMAD.WIDE.U32 R160, R157, 0x10, R160 ;  /* 0x000000109da00825 */ /* 0x000fe400078e00a0 */
[----:B------:R-:W5:Y:S04]  /*8d90*/  LDG.E.128 R112, desc[UR8][R112.64] ;  /* 0x0000000870707981 */ /* 0x000f68000c1e1d00 */
[----:B------:R0:W5:Y:S01]  /*8da0*/  @P0 LDG.E.128 R104, desc[UR8][R160.64] ;  /* 0x00000008a0680981 */ /* 0x000162000c1e1d00 */
[----:B--2---:R-:W-:-:S02]  /*8db0*/  PRMT R167, R111, 0x7632, R167 ;  /* 0x000076326fa77816 */ /* 0x004fc400000000a7 */
[----:B------:R-:W-:Y:S02]  /*8dc0*/  PRMT R165, R110, 0x7632, R165 ;  /* 0x000076326ea57816 */ /* 0x000fe400000000a5 */
[----:B------:R-:W-:Y:S02]  /*8dd0*/  PRMT R163, R109, 0x7632, R163 ;  /* 0x000076326da37816 */ /* 0x000fe400000000a3 */
[----:B------:R-:W-:Y:S01]  /*8de0*/  PRMT R162, R108, 0x7632, R162 ;  /* 0x000076326ca27816 */ /* 0x000fe200000000a2 */
[----:B0-----:R-:W-:Y:S06]  /*8df0*/  @!P0 BRA `(.L_x_3464) ;  /* 0x0000005000788947 */ /* 0x001fec0003800000 */
[----:B------:R-:W-:Y:S01]  /*8e00*/  ISETP.NE.AND P2, PT, R172, 0x1, PT ;  /* 0x00000001ac00780c */ /* 0x000fe20003f45270 */
[----:B------:R-:W-:Y:S01]  /*8e10*/  BSSY.RECONVERGENT B1, `(.L_x_3465) ;  /* 0x000004b000017945 */ /* 0x000fe20003800200 */
[----:B-----5:R-:W-:Y:S01]  /*8e20*/  PRMT R177, R107, 0x7632, R177 ;  /* 0x000076326bb17816 */ /* 0x020fe200000000b1 */
[----:B------:R-:W-:Y:S01]  /*8e30*/  IMAD.MOV.U32 R6, RZ, RZ, 0x2 ;  /* 0x00000002ff067424 */ /* 0x000fe200078e00ff */
[----:B------:R-:W-:Y:S01]  /*8e40*/  PRMT R166, R106, 0x7632, R166 ;  /* 0x000076326aa67816 */ /* 0x000fe200000000a6 */
[----:B------:R-:W-:Y:S01]  /*8e50*/  IMAD.MOV.U32 R2, RZ, RZ, R10 ;  /* 0x000000ffff027224 */ /* 0x000fe200078e000a */
[----:B------:R-:W-:Y:S02]  /*8e60*/  PRMT R0, R105, 0x7632, R0 ;  /* 0x0000763269007816 */ /* 0x000fe40000000000 */
[----:B------:R-:W-:Y:S02]  /*8e70*/  PRMT R4, R104, 0x7632, R4 ;  /* 0x0000763268047816 */ /* 0x000fe40000000004 */
[----:B------:R-:W-:-:S03]  /*8e80*/  MOV R168, R158 ;  /* 0x0000009e00a87202 */ /* 0x000fc60000000f00 */
        /* <DEDUP_REMOVED lines=11> */
.L_x_3467:
        /* <DEDUP_REMOVED lines=13> */
.L_x_3469:
[----:B------:R-:W-:Y:S05]  /*9010*/  BSYNC.RECONVERGENT B2 ;  /* 0x0000000000027941 */ /* 0x000fea0003800200 */
.L_x_3468:
        /* <DEDUP_REMOVED lines=42> */
.L_x_3466:
[----:B------:R-:W-:Y:S05]  /*92c0*/  BSYNC.RECONVERGENT B1 ;  /* 0x0000000000017941 */ /* 0x000fea0003800200 */
.L_x_3465:
        /* <DEDUP_REMOVED lines=22> */
.L_x_3472:
        /* <DEDUP_REMOVED lines=13> */
.L_x_3474:
[----:B------:R-:W-:Y:S05]  /*9500*/  BSYNC.RECONVERGENT B2 ;  /* 0x0000000000027941 */ /* 0x000fea0003800200 */
.L_x_3473:
        /* <DEDUP_REMOVED lines=43> */
.L_x_3471:
[----:B------:R-:W-:Y:S05]  /*97c0*/  BSYNC.RECONVERGENT B1 ;  /* 0x0000000000017941 */ /* 0x000fea0003800200 */
.L_x_3470:
[----:B------:R-:W-:Y:S01]  /*97d0*/  I2FP.F32.U32 R3, R3 ;  /* 0x0000000300037245 */ /* 0x000fe20000201000 */
[----:B------:R-:W-:Y:S01]  /*97e0*/  IMAD.U32 R2, R104, 0x10000, RZ ;  /* 0x0001000068027824 */ /* 0x000fe200078e00ff */
[----:B------:R-:W-:Y:S01]  /*97f0*/  ISETP.NE.AND P3, PT, R7, 0x1, PT ;  /* 0x000000010700780c */ /* 0x000fe20003f65270 */
[----:B------:R-:W-:Y:S02]  /*9800*/  BSSY.RECONVERGENT B1, `(.L_x_3475) ;  /* 0x000004f000017945 */ /* 0x000fe40003800200 */
[----:B------:R-:W-:Y:S01]  /*9810*/  FFMA.FTZ R3, R3, R156, 1.1641532182693481445e-10 ;  /* 0x2f00000003037423 */ /* 0x000fe2000001009c */
[----:B------:R-:W-:-:S04]  /*9820*/  FMUL.FTZ R2, R2, R131 ;  /* 0x0000008302027220 */ /* 0x000fc80000410000 */
[----:B------:R-:W-:Y:S02]  /*9830*/  FSETP.GTU.FTZ.AND P2, PT, R3, R130, PT ;  /* 0x000000820300720b */ /* 0x000fe40003f5c000 */
[----:B------:R-:W-:Y:S02]  /*9840*/  @P1 SHF.L.U32 R3, R108, 0x10, RZ ;  /* 0x000000106c031819 */ /* 0x000fe400000006ff */
[----:B------:R-:W-:Y:S02]  /*9850*/  FSEL R2, R2, RZ, !P2 ;  /* 0x000000ff02027208 */ /* 0x000fe40005000000 */
[----:B------:R-:W-:-:S03]  /*9860*/  SEL R8, RZ, 0x1, P2 ;  /* 0x00000001ff087807 */ /* 0x000fc60001000000 */
[----:B------:R-:W-:Y:S01]  /*9870*/  FADD.FTZ R2, R5, R2 ;  /* 0x0000000205027221 */ /* 0x000fe20000010000 */
[----:B------:R-:W-:-:S03]  /*9880*/  IMAD.MOV.U32 R5, RZ, RZ, 0x2 ;  /* 0x00000002ff057424 */ /* 0x000fc600078e00ff */
        /* <DEDUP_REMOVED lines=13> */
.L_x_3477:
        /* <DEDUP_REMOVED lines=13> */
.L_x_3479:
[----:B------:R-:W-:Y:S05]  /*9a30*/  BSYNC.RECONVERGENT B2 ;  /* 0x0000000000027941 */ /* 0x000fea0003800200 */
.L_x_3478:
        /* <DEDUP_REMOVED lines=43> */
.L_x_3476:
[----:B------:R-:W-:Y:S05]  /*9cf0*/  BSYNC.RECONVERGENT B1 ;  /* 0x0000000000017941 */ /* 0x000fea0003800200 */
.L_x_3475:
        /* <DEDUP_REMOVED lines=21> */
.L_x_3482:
        /* <DEDUP_REMOVED lines=13> */
.L_x_3484:
[----:B------:R-:W-:Y:S05]  /*9f20*/  BSYNC.RECONVERGENT B2 ;  /* 0x0000000000027941 */ /* 0x000fea0003800200 */
.L_x_3483:
        /* <DEDUP_REMOVED lines=43> */
.L_x_3481:
[----:B------:R-:W-:Y:S05]  /*a1e0*/  BSYNC.RECONVERGENT B1 ;  /* 0x0000000000017941 */ /* 0x000fea0003800200 */
.L_x_3480:
[----:B------:R-:W-:Y:S01]  /*a1f0*/  I2FP.F32.U32 R3, R2 ;  /* 0x0000000200037245 */ /* 0x000fe20000201000 */
[----:B------:R-:W-:Y:S01]  /*a200*/  IMAD.U32 R4, R4, 0x10000, RZ ;  /* 0x0001000004047824 */ /* 0x000fe200078e00ff */
[----:B------:R-:W-:Y:S01]  /*a210*/  ISETP.NE.AND P3, PT, R6, 0x1, PT ;  /* 0x000000010600780c */ /* 0x000fe20003f65270 */
[----:B------:R-:W-:Y:S02]  /*a220*/  BSSY.RECONVERGENT B1, `(.L_x_3485) ;  /* 0x000004f000017945 */ /* 0x000fe40003800200 */
[----:B------:R-:W-:Y:S01]  /*a230*/  FFMA.FTZ R3, R3, R156, 1.1641532182693481445e-10 ;  /* 0x2f00000003037423 */ /* 0x000fe2000001009c */
[----:B------:R-:W-:-:S04]  /*a240*/  FMUL.FTZ R4, R4, R131 ;  /* 0x0000008304047220 */ /* 0x000fc80000410000 */
[----:B------:R-:W-:Y:S01]  /*a250*/  FSETP.GTU.FTZ.AND P2, PT, R3, R130, PT ;  /* 0x000000820300720b */ /* 0x000fe20003f5c000 */
[----:B------:R-:W-:-:S03]  /*a260*/  @P1 IMAD.U32 R3, R162, 0x10000, RZ ;  /* 0x00010000a2031824 */ /* 0x000fc600078e00ff */
[----:B------:R-:W-:Y:S02]  /*a270*/  FSEL R5, R4, RZ, !P2 ;  /* 0x000000ff04057208 */ /* 0x000fe40005000000 */
[----:B------:R-:W-:Y:S02]  /*a280*/  SEL R7, RZ, 0x1, P2 ;  /* 0x00000001ff077807 */ /* 0x000fe40001000000 */
        /* <DEDUP_REMOVED lines=15> */
.L_x_3487:
        /* <DEDUP_REMOVED lines=13> */
.L_x_3489:
[----:B------:R-:W-:Y:S05]  /*a450*/  BSYNC.RECONVERGENT B2 ;  /* 0x0000000000027941 */ /* 0x000fea0003800200 */
.L_x_3488:
        /* <DEDUP_REMOVED lines=43> */
.L_x_3486:
[----:B------:R-:W-:Y:S05]  /*a710*/  BSYNC.RECONVERGENT B1 ;  /* 0x0000000000017941 */ /* 0x000fea0003800200 */
.L_x_3485:
        /* <DEDUP_REMOVED lines=22> */
.L_x_3492:
        /* <DEDUP_REMOVED lines=13> */
.L_x_3494:
[----:B------:R-:W-:Y:S05]  /*a950*/  BSYNC.RECONVERGENT B2 ;  /* 0x0000000000027941 */ /* 0x000fea0003800200 */
.L_x_3493:
        /* <DEDUP_REMOVED lines=43> */
.L_x_3491:
[----:B------:R-:W-:Y:S05]  /*ac10*/  BSYNC.RECONVERGENT B1 ;  /* 0x0000000000017941 */ /* 0x000fea0003800200 */
.L_x_3490:
        /* <DEDUP_REMOVED lines=10> */
[----:B------:R-:W-:Y:S01]  /*acc0*/  SEL R6, RZ, 0x1, P2 ;  /* 0x00000001ff067807 */ /* 0x000fe20001000000 */
[----:B------:R-:W-:Y:S02]  /*acd0*/  IMAD.MOV.U32 R3, RZ, RZ, R10 ;  /* 0x000000ffff037224 */ /* 0x000fe400078e000a */
[--C-:B------:R-:W-:Y:S01]  /*ace0*/  @P1 FADD.FTZ R160, R5, R2.reuse ;  /* 0x0000000205a01221 */ /* 0x100fe20000010000 */
[----:B------:R-:W-:Y:S02]  /*acf0*/  @!P1 IMAD.MOV.U32 R160, RZ, RZ, R2 ;  /* 0x000000ffffa09224 */ /* 0x000fe400078e0002 */
[----:B------:R-:W-:-:S03]  /*ad00*/  IMAD.MOV.U32 R2, RZ, RZ, 0x2 ;  /* 0x00000002ff027424 */ /* 0x000fc600078e00ff */
        /* <DEDUP_REMOVED lines=10> */
.L_x_3497:
        /* <DEDUP_REMOVED lines=13> */
.L_x_3499:
[----:B------:R-:W-:Y:S05]  /*ae80*/  BSYNC.RECONVERGENT B2 ;  /* 0x0000000000027941 */ /* 0x000fea0003800200 */
.L_x_3498:
        /* <DEDUP_REMOVED lines=43> */
.L_x_3496:
[----:B------:R-:W-:Y:S05]  /*b140*/  BSYNC.RECONVERGENT B1 ;  /* 0x0000000000017941 */ /* 0x000fea0003800200 */
.L_x_3495:
        /* <DEDUP_REMOVED lines=10> */
[----:B------:R-:W-:-:S04]  /*b1f0*/  PLOP3.LUT P3, PT, P3, PT, PT, 0x8, 0x80 ;  /* 0x000000000080781c */ /* 0x000fc80001f6e170 */
        /* <DEDUP_REMOVED lines=10> */
.L_x_3502:
        /* <DEDUP_REMOVED lines=13> */
.L_x_3504:
[----:B------:R-:W-:Y:S05]  /*b370*/  BSYNC.RECONVERGENT B2 ;  /* 0x0000000000027941 */ /* 0x000fea0003800200 */
.L_x_3503:
        /* <DEDUP_REMOVED lines=43> */
.L_x_3501:
[----:B------:R-:W-:Y:S05]  /*b630*/  BSYNC.RECONVERGENT B1 ;  /* 0x0000000000017941 */ /* 0x000fea0003800200 */
.L_x_3500:
[----:B------:R-:W-:Y:S01]  /*b640*/  I2FP.F32.U32 R3, R3 ;  /* 0x0000000300037245 */ /* 0x000fe20000201000 */
[----:B------:R-:W-:Y:S01]  /*b650*/  IMAD.U32 R0, R0, 0x10000, RZ ;  /* 0x0001000000007824 */ /* 0x000fe200078e00ff */
[----:B------:R-:W-:Y:S01]  /*b660*/  BSSY.RECONVERGENT B1, `(.L_x_3505) ;  /* 0x0000050000017945 */ /* 0x000fe20003800200 */
[----:B------:R-:W-:Y:S01]  /*b670*/  @P1 IMAD.U32 R163, R163, 0x10000, RZ ;  /* 0x00010000a3a31824 */ /* 0x000fe200078e00ff */
        /* <DEDUP_REMOVED lines=9> */
[----:B------:R-:W-:Y:S01]  /*b710*/  @P1 FADD.FTZ R164, R0, R163 ;  /* 0x000000a300a41221 */ /* 0x000fe20000010000 */
        /* <DEDUP_REMOVED lines=11> */
.L_x_3507:
        /* <DEDUP_REMOVED lines=13> */
.L_x_3509:
[----:B------:R-:W-:Y:S05]  /*b8a0*/  BSYNC.RECONVERGENT B2 ;  /* 0x0000000000027941 */ /* 0x000fea0003800200 */
.L_x_3508:
        /* <DEDUP_REMOVED lines=43> */
.L_x_3506:
[----:B------:R-:W-:Y:S05]  /*bb60*/  BSYNC.RECONVERGENT B1 ;  /* 0x0000000000017941 */ /* 0x000fea0003800200 */
.L_x_3505:
        /* <DEDUP_REMOVED lines=21> */
.L_x_3512:
        /* <DEDUP_REMOVED lines=13> */
.L_x_3514:
[----:B------:R-:W-:Y:S05]  /*bd90*/  BSYNC.RECONVERGENT B2 ;  /* 0x0000000000027941 */ /* 0x000fea0003800200 */
.L_x_3513:
        /* <DEDUP_REMOVED lines=43> */
.L_x_3511:
[----:B------:R-:W-:Y:S05]  /*c050*/  BSYNC.RECONVERGENT B1 ;  /* 0x0000000000017941 */ /* 0x000fea0003800200 */
.L_x_3510:
[----:B------:R-:W-:Y:S01]  /*c060*/  I2FP.F32.U32 R3, R3 ;  /* 0x0000000300037245 */ /* 0x000fe20000201000 */
[----:B------:R-:W-:Y:S01]  /*c070*/  IMAD.U32 R2, R106, 0x10000, RZ ;  /* 0x000100006a027824 */ /* 0x000fe200078e00ff */
[----:B------:R-:W-:Y:S03]  /*c080*/  BSSY.RECONVERGENT B1, `(.L_x_3515) ;  /* 0x0000050000017945 */ /* 0x000fe60003800200 */
[----:B------:R-:W-:Y:S01]  /*c090*/  FFMA.FTZ R3, R3, R156, 1.1641532182693481445e-10 ;  /* 0x2f00000003037423 */ /* 0x000fe2000001009c */
[----:B------:R-:W-:-:S04]  /*c0a0*/  FMUL.FTZ R2, R2, R131 ;  /* 0x0000008302027220 */ /* 0x000fc80000410000 */
[----:B------:R-:W-:Y:S02]  /*c0b0*/  FSETP.GTU.FTZ.AND P3, PT, R3, R130, PT ;  /* 0x000000820300720b */ /* 0x000fe40003f7c000 */
[----:B------:R-:W-:Y:S02]  /*c0c0*/  @P1 SHF.L.U32 R3, R110, 0x10, RZ ;  /* 0x000000106e031819 */ /* 0x000fe400000006ff */
[----:B------:R-:W-:Y:S02]  /*c0d0*/  FSEL R2, R2, RZ, !P3 ;  /* 0x000000ff02027208 */ /* 0x000fe40005800000 */
[----:B------:R-:W-:Y:S02]  /*c0e0*/  SEL R4, RZ, 0x1, P3 ;  /* 0x00000001ff047807 */ /* 0x000fe40001800000 */
[----:B------:R-:W-:Y:S01]  /*c0f0*/  ISETP.NE.AND P3, PT, R113, 0x1, PT ;  /* 0x000000017100780c */ /* 0x000fe20003f65270 */
[----:B------:R-:W-:-:S04]  /*c100*/  FADD.FTZ R2, R163, R2 ;  /* 0x00000002a3027221 */ /* 0x000fc80000010000 */
[--C-:B------:R-:W-:Y:S01]  /*c110*/  @P1 FADD.FTZ R163, R3, R2.reuse ;  /* 0x0000000203a31221 */ /* 0x100fe20000010000 */
[----:B------:R-:W-:Y:S02]  /*c120*/  @!P1 IMAD.MOV.U32 R163, RZ, RZ, R2 ;  /* 0x000000ffffa39224 */ /* 0x000fe400078e0002 */
[----:B------:R-:W-:Y:S02]  /*c130*/  IMAD.MOV.U32 R2, RZ, RZ, 0x2 ;  /* 0x00000002ff027424 */ /* 0x000fe400078e00ff */
[----:B------:R-:W-:Y:S01]  /*c140*/  IMAD.MOV.U32 R3, RZ, RZ, R10 ;  /* 0x000000ffff037224 */ /* 0x000fe200078e000a */
        /* <DEDUP_REMOVED lines=10> */
.L_x_3517:
        /* <DEDUP_REMOVED lines=13> */
.L_x_3519:
[----:B------:R-:W-:Y:S05]  /*c2c0*/  BSYNC.RECONVERGENT B2 ;  /* 0x0000000000027941 */ /* 0x000fea0003800200 */
.L_x_3518:
        /* <DEDUP_REMOVED lines=43> */
.L_x_3516:
[----:B------:R-:W-:Y:S05]  /*c580*/  BSYNC.RECONVERGENT B1 ;  /* 0x0000000000017941 */ /* 0x000fea0003800200 */
.L_x_3515:
        /* <DEDUP_REMOVED lines=20> */
.L_x_3522:
        /* <DEDUP_REMOVED lines=13> */
.L_x_3524:
[----:B------:R-:W-:Y:S05]  /*c7a0*/  BSYNC.RECONVERGENT B2 ;  /* 0x0000000000027941 */ /* 0x000fea0003800200 */
.L_x_3523:
        /* <DEDUP_REMOVED lines=43> */
.L_x_3521:
[----:B------:R-:W-:Y:S05]  /*ca60*/  BSYNC.RECONVERGENT B1 ;  /* 0x0000000000017941 */ /* 0x000fea0003800200 */
.L_x_3520:
        /* <DEDUP_REMOVED lines=25> */
.L_x_3527:
        /* <DEDUP_REMOVED lines=13> */
.L_x_3529:
[----:B------:R-:W-:Y:S05]  /*ccd0*/  BSYNC.RECONVERGENT B2 ;  /* 0x0000000000027941 */ /* 0x000fea0003800200 */
.L_x_3528:
        /* <DEDUP_REMOVED lines=43> */
.L_x_3526:
[----:B------:R-:W-:Y:S05]  /*cf90*/  BSYNC.RECONVERGENT B1 ;  /* 0x0000000000017941 */ /* 0x000fea0003800200 */
.L_x_3525:
        /* <DEDUP_REMOVED lines=21> */
.L_x_3532:
        /* <DEDUP_REMOVED lines=13> */
.L_x_3534:
[----:B------:R-:W-:Y:S05]  /*d1c0*/  BSYNC.RECONVERGENT B2 ;  /* 0x0000000000027941 */ /* 0x000fea0003800200 */
.L_x_3533:
        /* <DEDUP_REMOVED lines=43> */
.L_x_3531:
[----:B------:R-:W-:Y:S05]  /*d480*/  BSYNC.RECONVERGENT B1 ;  /* 0x0000000000017941 */ /* 0x000fea0003800200 */
.L_x_3530:
        /* <DEDUP_REMOVED lines=25> */
.L_x_3537:
        /* <DEDUP_REMOVED lines=13> */
.L_x_3539:
[----:B------:R-:W-:Y:S05]  /*d6f0*/  BSYNC.RECONVERGENT B2 ;  /* 0x0000000000027941 */ /* 0x000fea0003800200 */
.L_x_3538:
        /* <DEDUP_REMOVED lines=43> */
.L_x_3536:
[----:B------:R-:W-:Y:S05]  /*d9b0*/  BSYNC.RECONVERGENT B1 ;  /* 0x0000000000017941 */ /* 0x000fea0003800200 */
.L_x_3535:
        /* <DEDUP_REMOVED lines=20> */
.L_x_3542:
        /* <DEDUP_REMOVED lines=15> */
.L_x_3544:
[----:B------:R-:W-:Y:S05]  /*dbf0*/  BSYNC.RECONVERGENT B2 ;  /* 0x0000000000027941 */ /* 0x000fea0003800200 */
.L_x_3543:
        /* <DEDUP_REMOVED lines=43> */
.L_x_3541:
[----:B------:R-:W-:Y:S05]  /*deb0*/  BSYNC.RECONVERGENT B1 ;  /* 0x0000000000017941 */ /* 0x000fea0003800200 */
.L_x_3540:
[----:B------:R-:W-:Y:S01]  /*dec0*/  I2FP.F32.U32 R113, R114 ;  /* 0x0000007200717245 */ /* 0x000fe20000201000 */
[----:B------:R-:W-:Y:S02]  /*ded0*/  IMAD.U32 R112, R177, 0x10000, RZ ;  /* 0x00010000b1707824 */ /* 0x000fe400078e00ff */
[----:B------:R-:W-:Y:S02]  /*dee0*/  @P1 IMAD.U32 R114, R167, 0x10000, RZ ;  /* 0x00010000a7721824 */ /* 0x000fe400078e00ff */
[----:B------:R-:W-:Y:S01]  /*def0*/  FFMA.FTZ R113, R113, R156, 1.1641532182693481445e-10 ;  /* 0x2f00000071717423 */ /* 0x000fe2000001009c */
[----:B------:R-:W-:-:S04]  /*df00*/  FMUL.FTZ R112, R112, R131 ;  /* 0x0000008370707220 */ /* 0x000fc80000410000 */
[----:B------:R-:W-:-:S04]  /*df10*/  FSETP.GTU.FTZ.AND P6, PT, R113, R130, PT ;  /* 0x000000827100720b */ /* 0x000fc80003fdc000 */
[----:B------:R-:W-:Y:S02]  /*df20*/  FSEL R113, R112, RZ, !P6 ;  /* 0x000000ff70717208 */ /* 0x000fe40007000000 */
[----:B------:R-:W-:-:S03]  /*df30*/  SEL R112, RZ, 0x1, P6 ;  /* 0x00000001ff707807 */ /* 0x000fc60003000000 */
[----:B------:R-:W-:-:S04]  /*df40*/  FADD.FTZ R113, R180, R113 ;  /* 0x00000071b4717221 */ /* 0x000fc80000010000 */
[----:B------:R-:W-:Y:S01]  /*df50*/  @P1 FADD.FTZ R167, R113, R114 ;  /* 0x0000007271a71221 */ /* 0x000fe20000010000 */
[----:B------:R-:W-:Y:S01]  /*df60*/  @!P1 IMAD.MOV.U32 R167, RZ, RZ, R113 ;  /* 0x000000ffffa79224 */ /* 0x000fe200078e0071 */
[--C-:B------:R-:W-:Y:S02]  /*df70*/  PRMT R113, R176, 0x5410, R0.reuse ;  /* 0x00005410b0717816 */ /* 0x100fe40000000000 */
[----:B------:R-:W-:Y:S02]  /*df80*/  PRMT R0, R112, 0x7610, R0 ;  /* 0x0000761070007816 */ /* 0x000fe40000000000 */
[----:B------:R-:W-:Y:S02]  /*df90*/  F2FP.BF16.F32.PACK_AB R115, RZ, R167 ;  /* 0x000000a7ff73723e */ /* 0x000fe400000010ff */
[----:B------:R-:W-:Y:S02]  /*dfa0*/  PRMT R114, R178, 0x5410, R179 ;  /* 0x00005410b2727816 */ /* 0x000fe400000000b3 */
[----:B------:R-:W-:-:S02]  /*dfb0*/  PRMT R112, R174, 0x5410, R173 ;  /* 0x00005410ae707816 */ /* 0x000fc400000000ad */
[----:B------:R-:W-:Y:S01]  /*dfc0*/  PRMT R115, R175, 0x5410, R115 ;  /* 0x00005410af737816 */ /* 0x000fe20000000073 */
[----:B------:R-:W-:Y:S06]  /*dfd0*/  BRA `(.L_x_3545) ;  /* 0x00000028005c7947 */ /* 0x000fec0003800000 */
.L_x_3464:
[----:B------:R-:W-:Y:S01]  /*dfe0*/  ISETP.NE.AND P2, PT, R172, 0x1, PT ;  /* 0x00000001ac00780c */ /* 0x000fe20003f45270 */
[----:B------:R-:W-:Y:S01]  /*dff0*/  BSSY.RECONVERGENT B1, `(.L_x_3546) ;  /* 0x0000048000017945 */ /* 0x000fe20003800200 */
[----:B------:R-:W-:Y:S01]  /*e000*/  MOV R161, 0x2 ;  /* 0x0000000200a17802 */ /* 0x000fe20000000f00 */
        /* <DEDUP_REMOVED lines=13> */
.L_x_3548:
        /* <DEDUP_REMOVED lines=13> */
.L_x_3550:
[----:B------:R-:W-:Y:S05]  /*e1b0*/  BSYNC.RECONVERGENT B2 ;  /* 0x0000000000027941 */ /* 0x000fea0003800200 */
.L_x_3549:
        /* <DEDUP_REMOVED lines=39> */
[----:B------:R-:W-:Y:S02]  /*e430*/  LOP3.LUT R148, R168, UR29, R173, 0x96, !PT ;  /* 0x0000001da8947c12 */ /* 0x000fe4000f8e96ad */
[----:B------:R-:W-:Y:S01]  /*e440*/  MOV R10, R172 ;  /* 0x000000ac000a7202 */ /* 0x000fe20000000f00 */
[----:B------:R-:W-:Y:S01]  /*e450*/  IMAD.MOV.U32 R168, RZ, RZ, R170 ;  /* 0x000000ffffa87224 */ /* 0x000fe200078e00aa */
[----:B------:R-:W-:-:S07]  /*e460*/  LOP3.LUT R149, R160, UR30, R171, 0x96, !PT ;  /* 0x0000001ea0957c12 */ /* 0x000fce000f8e96ab */
.L_x_3547:
[----:B------:R-:W-:Y:S05]  /*e470*/  BSYNC.RECONVERGENT B1 ;  /* 0x0000000000017941 */ /* 0x000fea0003800200 */
.L_x_3546:
[----:B------:R-:W-:Y:S01]  /*e480*/  I2FP.F32.U32 R159, R159 ;  /* 0x0000009f009f7245 */ /* 0x000fe20000201000 */
[----:B------:R-:W-:Y:S01]  /*e490*/  BSSY.RECONVERGENT B1, `(.L_x_3551) ;  /* 0x0000051000017945 */ /* 0x000fe20003800200 */
[C---:B-----5:R-:W-:Y:S01]  /*e4a0*/  SHF.L.U32 R158, R112.reuse, 0x10, RZ ;  /* 0x00000010709e7819 */ /* 0x060fe200000006ff */
[----:B------:R-:W-:Y:S01]  /*e4b0*/  IMAD.MOV.U32 R164, RZ, RZ, 0x2 ;  /* 0x00000002ffa47424 */ /* 0x000fe200078e00ff */
[----:B------:R-:W-:Y:S01]  /*e4c0*/  ISETP.NE.AND P3, PT, R161, 0x1, PT ;  /* 0x00000001a100780c */ /* 0x000fe20003f65270 */
[----:B------:R-:W-:Y:S01]  /*e4d0*/  FFMA.FTZ R159, R159, R156, 1.1641532182693481445e-10 ;  /* 0x2f0000009f9f7423 */ /* 0x000fe2000001009c */
[----:B------:R-:W-:Y:S01]  /*e4e0*/  PRMT R112, R112, 0x7632, R112 ;  /* 0x0000763270707816 */ /* 0x000fe20000000070 */
[----:B------:R-:W-:Y:S01]  /*e4f0*/  FMUL.FTZ R158, R158, R131 ;  /* 0x000000839e9e7220 */ /* 0x000fe20000410000 */
[----:B------:R-:W-:Y:S02]  /*e500*/  IMAD.MOV.U32 R160, RZ, RZ, R10 ;  /* 0x000000ffffa07224 */ /* 0x000fe400078e000a */
[----:B------:R-:W-:Y:S01]  /*e510*/  FSETP.GTU.FTZ.AND P2, PT, R159, R130, PT ;  /* 0x000000829f00720b */ /* 0x000fe20003f5c000 */
[----:B------:R-:W-:-:S03]  /*e520*/  @P1 IMAD.U32 R159, R108, 0x10000, RZ ;  /* 0x000100006c9f1824 */ /* 0x000fc600078e00ff */
        /* <DEDUP_REMOVED lines=14> */
.L_x_3553:
        /* <DEDUP_REMOVED lines=13> */
.L_x_3555:
[----:B------:R-:W-:Y:S05]  /*e6e0*/  BSYNC.RECONVERGENT B2 ;  /* 0x0000000000027941 */ /* 0x000fea0003800200 */
.L_x_3554:
        /* <DEDUP_REMOVED lines=43> */
.L_x_3552:
[----:B------:R-:W-:Y:S05]  /*e9a0*/  BSYNC.RECONVERGENT B1 ;  /* 0x0000000000017941 */ /* 0x000fea0003800200 */
.L_x_3551:
        /* <DEDUP_REMOVED lines=24> */
.L_x_3558:
        /* <DEDUP_REMOVED lines=13> */
.L_x_3560:
[----:B------:R-:W-:Y:S05]  /*ec00*/  BSYNC.RECONVERGENT B2 ;  /* 0x0000000000027941 */ /* 0x000fea0003800200 */
.L_x_3559:
        /* <DEDUP_REMOVED lines=42> */
[----:B------:R-:W-:-:S07]  /*eeb0*/  MOV R168, R170 ;  /* 0x000000aa00a87202 */ /* 0x000fce0000000f00 */
.L_x_3557:
[----:B------:R-:W-:Y:S05]  /*eec0*/  BSYNC.RECONVERGENT B1 ;  /* 0x0000000000017941 */ /* 0x000fea0003800200 */
.L_x_3556:
        /* <DEDUP_REMOVED lines=10> */
[----:B------:R-:W-:Y:S01]  /*ef70*/  FSEL R160, R112, RZ, !P2 ;  /* 0x000000ff70a07208 */ /* 0x000fe20005000000 */
[----:B------:R-:W-:Y:S01]  /*ef80*/  HFMA2 R112, -RZ, RZ, 0, 1.1920928955078125e-07 ;  /* 0x00000002ff707431 */ /* 0x000fe200000001ff */
        /* <DEDUP_REMOVED lines=13> */
.L_x_3563:
        /* <DEDUP_REMOVED lines=13> */
.L_x_3565:
[----:B------:R-:W-:Y:S05]  /*f130*/  BSYNC.RECONVERGENT B2 ;  /* 0x0000000000027941 */ /* 0x000fea0003800200 */
.L_x_3564:
        /* <DEDUP_REMOVED lines=43> */
.L_x_3562:
[----:B------:R-:W-:Y:S05]  /*f3f0*/  BSYNC.RECONVERGENT B1 ;  /* 0x0000000000017941 */ /* 0x000fea0003800200 */
.L_x_3561:
[----:B------:R-:W-:Y:S01]  /*f400*/  I2FP.F32.U32 R113, R113 ;  /* 0x0000007100717245 */ /* 0x000fe20000201000 */
[----:B------:R-:W-:Y:S01]  /*f410*/  IMAD.U32 R164, R164, 0x10000, RZ ;  /* 0x00010000a4a47824 */ /* 0x000fe200078e00ff */
[----:B------:R-:W-:Y:S01]  /*f420*/  ISETP.NE.AND P2, PT, R112, 0x1, PT ;  /* 0x000000017000780c */ /* 0x000fe20003f45270 */
[----:B------:R-:W-:Y:S01]  /*f430*/  @P1 IMAD.U32 R163, R163, 0x10000, RZ ;  /* 0x00010000a3a31824 */ /* 0x000fe200078e00ff */
[----:B------:R-:W-:Y:S01]  /*f440*/  BSSY.RECONVERGENT B1, `(.L_x_3566) ;  /* 0x000004d000017945 */ /* 0x000fe20003800200 */
[----:B------:R-:W-:Y:S01]  /*f450*/  FFMA.FTZ R113, R113, R156, 1.1641532182693481445e-10 ;  /* 0x2f00000071717423 */ /* 0x000fe2000001009c */
[----:B------:R-:W-:Y:S01]  /*f460*/  FMUL.FTZ R164, R164, R131 ;  /* 0x00000083a4a47220 */ /* 0x000fe20000410000 */
[----:B------:R-:W-:-:S03]  /*f470*/  IMAD.MOV.U32 R170, RZ, RZ, 0x2 ;  /* 0x00000002ffaa7424 */ /* 0x000fc600078e00ff */
[----:B------:R-:W-:Y:S02]  /*f480*/  FSETP.GTU.FTZ.AND P3, PT, R113, R130, PT ;  /* 0x000000827100720b */ /* 0x000fe40003f7c000 */
[----:B------:R-:W-:Y:S02]  /*f490*/  MOV R113, R10 ;  /* 0x0000000a00717202 */ /* 0x000fe40000000f00 */
        /* <DEDUP_REMOVED lines=14> */
.L_x_3568:
        /* <DEDUP_REMOVED lines=13> */
.L_x_3570:
[----:B------:R-:W-:Y:S05]  /*f650*/  BSYNC.RECONVERGENT B2 ;  /* 0x0000000000027941 */ /* 0x000fea0003800200 */
.L_x_3569:
        /* <DEDUP_REMOVED lines=43> */
.L_x_3567:
[----:B------:R-:W-:Y:S05]  /*f910*/  BSYNC.RECONVERGENT B1 ;  /* 0x0000000000017941 */ /* 0x000fea0003800200 */
.L_x_3566:
[----:B------:R-:W-:Y:S01]  /*f920*/  I2FP.F32.U32 R113, R113 ;  /* 0x0000007100717245 */ /* 0x000fe20000201000 */
[----:B------:R-:W-:Y:S01]  /*f930*/  @P1 IMAD.U32 R166, R110, 0x10000, RZ ;  /* 0x000100006ea61824 */ /* 0x000fe200078e00ff */
[----:B------:R-:W-:Y:S01]  /*f940*/  SHF.L.U32 R112, R114, 0x10, RZ ;  /* 0x0000001072707819 */ /* 0x000fe200000006ff */
[----:B------:R-:W-:Y:S01]  /*f950*/  BSSY.RECONVERGENT B1, `(.L_x_3571) ;  /* 0x000004e000017945 */ /* 0x000fe20003800200 */
[----:B------:R-:W-:Y:S01]  /*f960*/  ISETP.NE.AND P3, PT, R170, 0x1, PT ;  /* 0x00000001aa00780c */ /* 0x000fe20003f65270 */
[----:B------:R-:W-:Y:S01]  /*f970*/  FFMA.FTZ R113, R113, R156, 1.1641532182693481445e-10 ;  /* 0x2f00000071717423 */ /* 0x000fe2000001009c */
[----:B------:R-:W-:Y:S01]  /*f980*/  PRMT R114, R114, 0x7632, R114 ;  /* 0x0000763272727816 */ /* 0x000fe20000000072 */
[----:B------:R-:W-:-:S03]  /*f990*/  FMUL.FTZ R112, R112, R131 ;  /* 0x0000008370707220 */ /* 0x000fc60000410000 */
[----:B------:R-:W-:Y:S01]  /*f9a0*/  FSETP.GTU.FTZ.AND P2, PT, R113, R130, PT ;  /* 0x000000827100720b */ /* 0x000fe20003f5c000 */
[----:B------:R-:W-:-:S03]  /*f9b0*/  IMAD.MOV.U32 R113, RZ, RZ, R10 ;  /* 0x000000ffff717224 */ /* 0x000fc600078e000a */
        /* <DEDUP_REMOVED lines=14> */
.L_x_3573:
        /* <DEDUP_REMOVED lines=13> */
.L_x_3575:
[----:B------:R-:W-:Y:S05]  /*fb70*/  BSYNC.RECONVERGENT B2 ;  /* 0x0000000000027941 */ /* 0x000fea0003800200 */
.L_x_3574:
        /* <DEDUP_REMOVED lines=43> */
.L_x_3572:
[----:B------:R-:W-:Y:S05]  /*fe30*/  BSYNC.RECONVERGENT B1 ;  /* 0x0000000000017941 */ /* 0x000fea0003800200 */
.L_x_3571:
        /* <DEDUP_REMOVED lines=23> */
.L_x_3578:
        /* <DEDUP_REMOVED lines=13> */
.L_x_3580:
[----:B------:R-:W-:Y:S05]  /*10080*/  BSYNC.RECONVERGENT B2 ;  /* 0x0000000000027941 */ /* 0x000fea0003800200 */
.L_x_3579:
        /* <DEDUP_REMOVED lines=43> */
.L_x_3577:
[----:B------:R-:W-:Y:S05]  /*10340*/  BSYNC.RECONVERGENT B1 ;  /* 0x0000000000017941 */ /* 0x000fea0003800200 */
.L_x_3576:
[----:B------:R-:W-:Y:S01]  /*10350*/  I2FP.F32.U32 R113, R113 ;  /* 0x0000007100717245 */ /* 0x000fe20000201000 */
[----:B------:R-:W-:Y:S01]  /*10360*/  IMAD.U32 R112, R115, 0x10000, RZ ;  /* 0x0001000073707824 */ /* 0x000fe200078e00ff */
[----:B------:R-:W-:Y:S01]  /*10370*/  ISETP.NE.AND P5, PT, R170, 0x1, PT ;  /* 0x00000001aa00780c */ /* 0x000fe20003fa5270 */
[----:B------:R-:W-:Y:S01]  /*10380*/  @P1 IMAD.U32 R114, R111, 0x10000, RZ ;  /* 0x000100006f721824 */ /* 0x000fe200078e00ff */
[----:B------:R-:W-:Y:S01]  /*10390*/  BSSY.RECONVERGENT B1, `(.L_x_3581) ;  /* 0x000004d000017945 */ /* 0x000fe20003800200 */
[----:B------:R-:W-:Y:S01]  /*103a0*/  FFMA.FTZ R113, R113, R156, 1.1641532182693481445e-10 ;  /* 0x2f00000071717423 */ /* 0x000fe2000001009c */
[----:B------:R-:W-:Y:S01]  /*103b0*/  FMUL.FTZ R112, R112, R131 ;  /* 0x0000008370707220 */ /* 0x000fe20000410000 */
[----:B------:R-:W-:Y:S01]  /*103c0*/  HFMA2 R183, -RZ, RZ, 0, 1.1920928955078125e-07 ;  /* 0x00000002ffb77431 */ /* 0x000fe200000001ff */
        /* <DEDUP_REMOVED lines=16> */
.L_x_3583:
        /* <DEDUP_REMOVED lines=13> */
.L_x_3585:
[----:B------:R-:W-:Y:S05]  /*105a0*/  BSYNC.RECONVERGENT B2 ;  /* 0x0000000000027941 */ /* 0x000fea0003800200 */
.L_x_3584:
        /* <DEDUP_REMOVED lines=43> */
.L_x_3582:
[----:B------:R-:W-:Y:S05]  /*10860*/  BSYNC.RECONVERGENT B1 ;  /* 0x0000000000017941 */ /* 0x000fea0003800200 */
.L_x_3581:
        /* <DEDUP_REMOVED lines=9> */
[----:B------:R-:W-:-:S03]  /*10900*/  PLOP3.LUT P5, PT, P5, PT, PT, 0x8, 0x80 ;  /* 0x000000000080781c */ /* 0x000fc60002fae170 */
[----:B------:R-:W-:Y:S01]  /*10910*/  @P1 FADD.FTZ R167, R112, R167 ;  /* 0x000000a770a71221 */ /* 0x000fe20000010000 */
[----:B------:R-:W-:-:S04]  /*10920*/  PRMT R112, R173, 0x5410, R176 ;  /* 0x00005410ad707816 */ /* 0x000fc800000000b0 */
[----:B------:R-:W-:-:S04]  /*10930*/  F2FP.BF16.F32.PACK_AB R115, RZ, R167 ;  /* 0x000000a7ff73723e */ /* 0x000fc800000010ff */
[----:B------:R-:W-:-:S07]  /*10940*/  PRMT R115, R175, 0x5410, R115 ;  /* 0x00005410af737816 */ /* 0x000fce0000000073 */
.L_x_3545:
[----:B------:R-:W-:Y:S01]  /*10950*/  SEL R177, RZ, 0x1000000, !P5 ;  /* 0x01000000ffb17807 */ /* 0x000fe20006800000 */
[----:B------:R-:W-:Y:S01]  /*10960*/  IMAD.WIDE.U32 R178, R157, 0x10, R116 ;  /* 0x000000109db27825 */ /* 0x000fe200078e0074 */
[----:B------:R-:W-:Y:S01]  /*10970*/  SEL R175, RZ, 0x10000, !P4 ;  /* 0x00010000ffaf7807 */ /* 0x000fe20006000000 */
[----:B------:R-:W0:Y:S01]  /*10980*/  @P1 LDC.64 R170, c[0x0][0x3a0] ;  /* 0x0000e800ffaa1b82 */ /* 0x000e220000000a00 */
[----:B------:R-:W-:Y:S02]  /*10990*/  SEL R176, RZ, 0x100, !P3 ;  /* 0x00000100ffb07807 */ /* 0x000fe40005800000 */
[----:B------:R-:W-:Y:S01]  /*109a0*/  ISETP.NE.AND P5, PT, R161, RZ, PT ;  /* 0x000000ffa100720c */ /* 0x000fe20003fa5270 */
[----:B------:R1:W-:Y:S01]  /*109b0*/  STG.E.128 desc[UR8][R178.64], R112 ;  /* 0x00000070b2007986 */ /* 0x0003e2000c101d08 */
[----:B------:R-:W-:Y:S02]  /*109c0*/  ISETP.NE.AND P4, PT, R169, RZ, PT ;  /* 0x000000ffa900720c */ /* 0x000fe40003f85270 */
[----:B------:R-:W-:-:S02]  /*109d0*/  ISETP.NE.AND P3, PT, R172, RZ, PT ;  /* 0x000000ffac00720c */ /* 0x000fc40003f65270 */
[----:B------:R-:W-:Y:S01]  /*109e0*/  ISETP.NE.AND P6, PT, R159, RZ, PT ;  /* 0x000000ff9f00720c */ /* 0x000fe20003fc5270 */
[----:B------:R-:W2:Y:S01]  /*109f0*/  @P0 LDC.64 R172, c[0x0][0x398] ;  /* 0x0000e600ffac0b82 */ /* 0x000ea20000000a00 */
[----:B------:R-:W-:Y:S02]  /*10a00*/  SEL R159, RZ, 0x1000000, !P3 ;  /* 0x01000000ff9f7807 */ /* 0x000fe40005800000 */
[----:B------:R-:W-:Y:S02]  /*10a10*/  SEL R174, RZ, 0x10000, !P4 ;  /* 0x00010000ffae7807 */ /* 0x000fe40006000000 */
[----:B------:R-:W-:Y:S02]  /*10a20*/  SEL R161, RZ, 0x100, !P5 ;  /* 0x00000100ffa17807 */ /* 0x000fe40006800000 */
[----:B------:R-:W-:Y:S02]  /*10a30*/  LOP3.LUT R176, R176, R177, R175, 0xfe, !PT ;  /* 0x000000b1b0b07212 */ /* 0x000fe400078efeaf */
[----:B------:R-:W-:-:S02]  /*10a40*/  SEL R175, RZ, 0x1, !P2 ;  /* 0x00000001ffaf7807 */ /* 0x000fc40005000000 */
[----:B------:R-:W-:Y:S01]  /*10a50*/  LOP3.LUT R161, R161, R159, R174, 0xfe, !PT ;  /* 0x0000009fa1a17212 */ /* 0x000fe200078efeae */
[----:B------:R-:W-:Y:S01]  /*10a60*/  VIADD R159, R155, 0x40 ;  /* 0x000000409b9f7836 */ /* 0x000fe20000000000 */
[----:B------:R-:W-:Y:S02]  /*10a70*/  SEL R174, RZ, 0x1, !P6 ;  /* 0x00000001ffae7807 */ /* 0x000fe40007000000 */
[----:B------:R-:W-:Y:S01]  /*10a80*/  LOP3.LUT R175, R176, R175, RZ, 0xfc, !PT ;  /* 0x000000afb0af7212 */ /* 0x000fe200078efcff */
[----:B------:R-:W-:Y:S01]  /*10a90*/  IMAD.WIDE.U32 R176, R157, 0x8, R118 ;  /* 0x000000089db07825 */ /* 0x000fe200078e0076 */
[----:B------:R-:W-:-:S03]  /*10aa0*/  LOP3.LUT R174, R161, R174, RZ, 0xfc, !PT ;  /* 0x000000aea1ae7212 */ /* 0x000fc600078efcff */
[----:B0-----:R-:W-:Y:S02]  /*10ab0*/  @P1 IMAD.WIDE.U32 R170, R159, 0x10, R170 ;  /* 0x000000109faa1825 */ /* 0x001fe400078e00aa */
[----:B------:R1:W-:Y:S01]  /*10ac0*/  STG.E.64 desc[UR8][R176.64], R174 ;  /* 0x000000aeb0007986 */ /* 0x0003e2000c101b08 */
[----:B------:R-:W-:Y:S05]  /*10ad0*/  @!P0 BRA `(.L_x_3586) ;  /* 0x0000000000508947 */ /* 0x000fea0003800000 */
[----:B-1----:R-:W-:Y:S01]  /*10ae0*/  SHF.L.U32 R115, R2, 0x10, RZ ;  /* 0x0000001002737819 */ /* 0x002fe200000006ff */
        /* <DEDUP_REMOVED lines=19> */
.L_x_3586:
[C---:B01----:R-:W-:Y:S01]  /*10c20*/  IMAD.WIDE.U32 R112, R159.reuse, 0x10, R120 ;  /* 0x000000109f707825 */ /* 0x043fe200078e0078 */
        /* <DEDUP_REMOVED lines=15> */
[----:B------:R-:W-:Y:S01]  /*10d20*/  PRMT R0, R105, 0x7632, R0 ;  /* 0x0000763269007816 */ /* 0x000fe20000000000 */
[----:B------:R-:W-:Y:S01]  /*10d30*/  IMAD.MOV.U32 R188, RZ, RZ, R168 ;  /* 0x000000ffffbc7224 */ /* 0x000fe200078e00a8 */
[----:B------:R-:W-:-:S05]  /*10d40*/  PRMT R161, R104, 0x7632, R161 ;  /* 0x0000763268a17816 */ /* 0x000fca00000000a1 */
        /* <DEDUP_REMOVED lines=11> */
.L_x_3590:
        /* <DEDUP_REMOVED lines=13> */
.L_x_3592:
[----:B------:R-:W-:Y:S05]  /*10ed0*/  BSYNC.RECONVERGENT B2 ;  /* 0x0000000000027941 */ /* 0x000fea0003800200 */
.L_x_3591:
        /* <DEDUP_REMOVED lines=42> */
.L_x_3589:
[----:B------:R-:W-:Y:S05]  /*11180*/  BSYNC.RECONVERGENT B1 ;  /* 0x0000000000017941 */ /* 0x000fea0003800200 */
.L_x_3588:
[----:B------:R-:W-:Y:S01]  /*11190*/  I2FP.F32.U32 R3, R2 ;  /* 0x0000000200037245 */ /* 0x000fe20000201000 */
[----:B------:R-:W-:Y:S01]  /*111a0*/  BSSY.RECONVERGENT B1, `(.L_x_3593) ;  /* 0x000004f000017945 */ /* 0x000fe20003800200 */
[----:B------:R-:W-:Y:S01]  /*111b0*/  ISETP.NE.AND P3, PT, R4, 0x1, PT ;  /* 0x000000010400780c */ /* 0x000fe20003f65270 */
[----:B------:R-:W-:Y:S01]  /*111c0*/  IMAD.MOV.U32 R6, RZ, RZ, 0x2 ;  /* 0x00000002ff067424 */ /* 0x000fe200078e00ff */
[----:B------:R-:W-:Y:S01]  /*111d0*/  SHF.L.U32 R2, R112, 0x10, RZ ;  /* 0x0000001070027819 */ /* 0x000fe200000006ff */
[----:B------:R-:W-:Y:S01]  /*111e0*/  FFMA.FTZ R3, R3, R156, 1.1641532182693481445e-10 ;  /* 0x2f00000003037423 */ /* 0x000fe2000001009c */
[----:B------:R-:W-:Y:S02]  /*111f0*/  LOP3.LUT R154, R154, 0xffffffef, RZ, 0xc0, !PT ;  /* 0xffffffef9a9a7812 */ /* 0x000fe400078ec0ff */
[----:B------:R-:W-:Y:S01]  /*11200*/  PRMT R112, R112, 0x7632, R112 ;  /* 0x0000763270707816 */ /* 0x000fe20000000070 */
        /* <DEDUP_REMOVED lines=15> */
.L_x_3595:
        /* <DEDUP_REMOVED lines=13> */
.L_x_3597:
[----:B------:R-:W-:Y:S05]  /*113d0*/  BSYNC.RECONVERGENT B2 ;  /* 0x0000000000027941 */ /* 0x000fea0003800200 */
.L_x_3596:
        /* <DEDUP_REMOVED lines=43> */
.L_x_3594:
[----:B------:R-:W-:Y:S05]  /*11690*/  BSYNC.RECONVERGENT B1 ;  /* 0x0000000000017941 */ /* 0x000fea0003800200 */
.L_x_3593:
[----:B------:R-:W-:Y:S01]  /*116a0*/  I2FP.F32.U32 R3, R3 ;  /* 0x0000000300037245 */ /* 0x000fe20000201000 */
[----:B------:R-:W-:Y:S01]  /*116b0*/  IMAD.U32 R2, R104, 0x10000, RZ ;  /* 0x0001000068027824 */ /* 0x000fe200078e00ff */
[----:B------:R-:W-:Y:S01]  /*116c0*/  ISETP.NE.AND P3, PT, R6, 0x1, PT ;  /* 0x000000010600780c */ /* 0x000fe20003f65270 */
[----:B------:R-:W-:Y:S01]  /*116d0*/  @P1 IMAD.U32 R5, R108, 0x10000, RZ ;  /* 0x000100006c051824 */ /* 0x000fe200078e00ff */
[----:B------:R-:W-:Y:S01]  /*116e0*/  BSSY.RECONVERGENT B1, `(.L_x_3598) ;  /* 0x000004e000017945 */ /* 0x000fe20003800200 */
[----:B------:R-:W-:Y:S01]  /*116f0*/  FFMA.FTZ R3, R3, R156, 1.1641532182693481445e-10 ;  /* 0x2f00000003037423 */ /* 0x000fe2000001009c */
[----:B------:R-:W-:-:S04]  /*11700*/  FMUL.FTZ R2, R2, R131 ;  /* 0x0000008302027220 */ /* 0x000fc80000410000 */
[----:B------:R-:W-:-:S04]  /*11710*/  FSETP.GTU.FTZ.AND P2, PT, R3, R130, PT ;  /* 0x000000820300720b */ /* 0x000fc80003f5c000 */
[----:B------:R-:W-:-:S05]  /*11720*/  FSEL R3, R2, RZ, !P2 ;  /* 0x000000ff02037208 */ /* 0x000fca0005000000 */
[----:B------:R-:W-:Y:S01]  /*11730*/  FADD.FTZ R2, R8, R3 ;  /* 0x0000000308027221 */ /* 0x000fe20000010000 */
[----:B------:R-:W-:Y:S01]  /*11740*/  SEL R8, RZ, 0x1, P2 ;  /* 0x00000001ff087807 */ /* 0x000fe20001000000 */
[----:B------:R-:W-:Y:S02]  /*11750*/  IMAD.MOV.U32 R3, RZ, RZ, R10 ;  /* 0x000000ffff037224 */ /* 0x000fe400078e000a */
[----:B------:R-:W-:Y:S01]  /*11760*/  @P1 FADD.FTZ R168, R5, R2 ;  /* 0x0000000205a81221 */ /* 0x000fe20000010000 */
[----:B------:R-:W-:Y:S01]  /*11770*/  @!P1 MOV R168, R2 ;  /* 0x0000000200a89202 */ /* 0x000fe20000000f00 */
        /* <DEDUP_REMOVED lines=11> */
.L_x_3600:
        /* <DEDUP_REMOVED lines=13> */
.L_x_3602:
[----:B------:R-:W-:Y:S05]  /*11900*/  BSYNC.RECONVERGENT B2 ;  /* 0x0000000000027941 */ /* 0x000fea0003800200 */
.L_x_3601:
        /* <DEDUP_REMOVED lines=43> */
.L_x_3599:
[----:B------:R-:W-:Y:S05]  /*11bc0*/  BSYNC.RECONVERGENT B1 ;  /* 0x0000000000017941 */ /* 0x000fea0003800200 */
.L_x_3598:
        /* <DEDUP_REMOVED lines=22> */
.L_x_3605:
        /* <DEDUP_REMOVED lines=13> */
.L_x_3607:
[----:B------:R-:W-:Y:S05]  /*11e00*/  BSYNC.RECONVERGENT B2 ;  /* 0x0000000000027941 */ /* 0x000fea0003800200 */
.L_x_3606:
        /* <DEDUP_REMOVED lines=43> */
.L_x_3604:
[----:B------:R-:W-:Y:S05]  /*120c0*/  BSYNC.RECONVERGENT B1 ;  /* 0x0000000000017941 */ /* 0x000fea0003800200 */
.L_x_3603:
        /* <DEDUP_REMOVED lines=9> */
[----:B------:R-:W-:Y:S02]  /*12160*/  FSEL R3, R2, RZ, !P2 ;  /* 0x000000ff02037208 */ /* 0x000fe40005000000 */
[----:B------:R-:W-:-:S03]  /*12170*/  SEL R7, RZ, 0x1, P2 ;  /* 0x00000001ff077807 */ /* 0x000fc60001000000 */
[----:B------:R-:W-:Y:S01]  /*12180*/  FADD.FTZ R2, R112, R3 ;  /* 0x0000000370027221 */ /* 0x000fe20000010000 */
[----:B------:R-:W-:-:S03]  /*12190*/  MOV R3, R10 ;  /* 0x0000000a00037202 */ /* 0x000fc60000000f00 */
[----:B------:R-:W-:Y:S01]  /*121a0*/  @P1 FADD.FTZ R171, R2, R171 ;  /* 0x000000ab02ab1221 */ /* 0x000fe20000010000 */
[----:B------:R-:W-:-:S05]  /*121b0*/  @!P1 IMAD.MOV.U32 R171, RZ, RZ, R2 ;  /* 0x000000ffffab9224 */ /* 0x000fca00078e0002 */
        /* <DEDUP_REMOVED lines=10> */
.L_x_3610:
        /* <DEDUP_REMOVED lines=13> */
.L_x_3612:
[----:B------:R-:W-:Y:S05]  /*12330*/  BSYNC.RECONVERGENT B2 ;  /* 0x0000000000027941 */ /* 0x000fea0003800200 */
.L_x_3611:
        /* <DEDUP_REMOVED lines=43> */
.L_x_3609:
[----:B------:R-:W-:Y:S05]  /*125f0*/  BSYNC.RECONVERGENT B1 ;  /* 0x0000000000017941 */ /* 0x000fea0003800200 */
.L_x_3608:
        /* <DEDUP_REMOVED lines=23> */
.L_x_3615:
        /* <DEDUP_REMOVED lines=13> */
.L_x_3617:
[----:B------:R-:W-:Y:S05]  /*12840*/  BSYNC.RECONVERGENT B2 ;  /* 0x0000000000027941 */ /* 0x000fea0003800200 */
.L_x_3616:
        /* <DEDUP_REMOVED lines=43> */
.L_x_3614:
[----:B------:R-:W-:Y:S05]  /*12b00*/  BSYNC.RECONVERGENT B1 ;  /* 0x0000000000017941 */ /* 0x000fea0003800200 */
.L_x_3613:
        /* <DEDUP_REMOVED lines=25> */
.L_x_3620:
        /* <DEDUP_REMOVED lines=13> */
.L_x_3622:
[----:B------:R-:W-:Y:S05]  /*12d70*/  BSYNC.RECONVERGENT B2 ;  /* 0x0000000000027941 */ /* 0x000fea0003800200 */
.L_x_3621:
        /* <DEDUP_REMOVED lines=43> */
.L_x_3619:
[----:B------:R-:W-:Y:S05]  /*13030*/  BSYNC.RECONVERGENT B1 ;  /* 0x0000000000017941 */ /* 0x000fea0003800200 */
.L_x_3618:
        /* <DEDUP_REMOVED lines=22> */
.L_x_3625:
        /* <DEDUP_REMOVED lines=13> */
.L_x_3627:
[----:B------:R-:W-:Y:S05]  /*13270*/  BSYNC.RECONVERGENT B2 ;  /* 0x0000000000027941 */ /* 0x000fea0003800200 */
.L_x_3626:
        /* <DEDUP_REMOVED lines=43> */
.L_x_3624:
[----:B------:R-:W-:Y:S05]  /*13530*/  BSYNC.RECONVERGENT B1 ;  /* 0x0000000000017941 */ /* 0x000fea0003800200 */
.L_x_3623:
[----:B------:R-:W-:Y:S01]  /*13540*/  I2FP.F32.U32 R3, R3 ;  /* 0x0000000300037245 */ /* 0x000fe20000201000 */
[----:B------:R-:W-:Y:S01]  /*13550*/  @P1 IMAD.U32 R173, R182, 0x10000, RZ ;  /* 0x00010000b6ad1824 */ /* 0x000fe200078e00ff */
[----:B------:R-:W-:Y:S01]  /*13560*/  SHF.L.U32 R0, R0, 0x10, RZ ;  /* 0x0000001000007819 */ /* 0x000fe200000006ff */
        /* <DEDUP_REMOVED lines=10> */
[----:B------:R-:W-:Y:S01]  /*13610*/  @P1 FADD.FTZ R173, R0, R173 ;  /* 0x000000ad00ad1221 */ /* 0x000fe20000010000 */
[----:B------:R-:W-:-:S05]  /*13620*/  @!P1 IMAD.MOV.U32 R173, RZ, RZ, R0 ;  /* 0x000000ffffad9224 */ /* 0x000fca00078e0000 */
        /* <DEDUP_REMOVED lines=10> */
.L_x_3630:
        /* <DEDUP_REMOVED lines=13> */
.L_x_3632:
[----:B------:R-:W-:Y:S05]  /*137a0*/  BSYNC.RECONVERGENT B2 ;  /* 0x0000000000027941 */ /* 0x000fea0003800200 */
.L_x_3631:
        /* <DEDUP_REMOVED lines=43> */
.L_x_3629:
[----:B------:R-:W-:Y:S05]  /*13a60*/  BSYNC.RECONVERGENT B1 ;  /* 0x0000000000017941 */ /* 0x000fea0003800200 */
.L_x_3628:
        /* <DEDUP_REMOVED lines=21> */
.L_x_3635:
        /* <DEDUP_REMOVED lines=13> */
.L_x_3637:
[----:B------:R-:W-:Y:S05]  /*13c90*/  BSYNC.RECONVERGENT B2 ;  /* 0x0000000000027941 */ /* 0x000fea0003800200 */
.L_x_3636:
        /* <DEDUP_REMOVED lines=43> */
.L_x_3634:
[----:B------:R-:W-:Y:S05]  /*13f50*/  BSYNC.RECONVERGENT B1 ;  /* 0x0000000000017941 */ /* 0x000fea0003800200 */
.L_x_3633:
        /* <DEDUP_REMOVED lines=13> */
[----:B------:R-:W-:Y:S01]  /*14030*/  @!P1 MOV R172, R2 ;  /* 0x0000000200ac9202 */ /* 0x000fe20000000f00 */
[----:B------:R-:W-:-:S03]  /*14040*/  IMAD.MOV.U32 R2, RZ, RZ, 0x2 ;  /* 0x00000002ff027424 */ /* 0x000fc600078e00ff */
        /* <DEDUP_REMOVED lines=10> */
.L_x_3640:
        /* <DEDUP_REMOVED lines=13> */
.L_x_3642:
[----:B------:R-:W-:Y:S05]  /*141c0*/  BSYNC.RECONVERGENT B2 ;  /* 0x0000000000027941 */ /* 0x000fea0003800200 */
.L_x_3641:
        /* <DEDUP_REMOVED lines=43> */
.L_x_3639:
[----:B------:R-:W-:Y:S05]  /*14480*/  BSYNC.RECONVERGENT B1 ;  /* 0x0000000000017941 */ /* 0x000fea0003800200 */
.L_x_3638:
        /* <DEDUP_REMOVED lines=20> */
.L_x_3645:
        /* <DEDUP_REMOVED lines=13> */
.L_x_3647:
[----:B------:R-:W-:Y:S05]  /*146a0*/  BSYNC.RECONVERGENT B2 ;  /* 0x0000000000027941 */ /* 0x000fea0003800200 */
.L_x_3646:
        /* <DEDUP_REMOVED lines=43> */
.L_x_3644:
[----:B------:R-:W-:Y:S05]  /*14960*/  BSYNC.RECONVERGENT B1 ;  /* 0x0000000000017941 */ /* 0x000fea0003800200 */
.L_x_3643:
        /* <DEDUP_REMOVED lines=25> */
.L_x_3650:
        /* <DEDUP_REMOVED lines=13> */
.L_x_3652:
[----:B------:R-:W-:Y:S05]  /*14bd0*/  BSYNC.RECONVERGENT B2 ;  /* 0x0000000000027941 */ /* 0x000fea0003800200 */
.L_x_3651:
        /* <DEDUP_REMOVED lines=43> */
.L_x_3649:
[----:B------:R-:W-:Y:S05]  /*14e90*/  BSYNC.RECONVERGENT B1 ;  /* 0x0000000000017941 */ /* 0x000fea0003800200 */
.L_x_3648:
        /* <DEDUP_REMOVED lines=21> */
.L_x_3655:
        /* <DEDUP_REMOVED lines=13> */
.L_x_3657:
[----:B------:R-:W-:Y:S05]  /*150c0*/  BSYNC.RECONVERGENT B2 ;  /* 0x0000000000027941 */ /* 0x000fea0003800200 */
.L_x_3656:
        /* <DEDUP_REMOVED lines=43> */
.L_x_3654:
[----:B------:R-:W-:Y:S05]  /*15380*/  BSYNC.RECONVERGENT B1 ;  /* 0x0000000000017941 */ /* 0x000fea0003800200 */
.L_x_3653:
        /* <DEDUP_REMOVED lines=25> */
.L_x_3660:
        /* <DEDUP_REMOVED lines=13> */
.L_x_3662:
[----:B------:R-:W-:Y:S05]  /*155f0*/  BSYNC.RECONVERGENT B2 ;  /* 0x0000000000027941 */ /* 0x000fea0003800200 */
.L_x_3661:
        /* <DEDUP_REMOVED lines=43> */
.L_x_3659:
[----:B------:R-:W-:Y:S05]  /*158b0*/  BSYNC.RECONVERGENT B1 ;  /* 0x0000000000017941 */ /* 0x000fea0003800200 */
.L_x_3658:
        /* <DEDUP_REMOVED lines=20> */
.L_x_3665:
        /* <DEDUP_REMOVED lines=15> */
.L_x_3667:
[----:B------:R-:W-:Y:S05]  /*15af0*/  BSYNC.RECONVERGENT B2 ;  /* 0x0000000000027941 */ /* 0x000fea0003800200 */
.L_x_3666:
        /* <DEDUP_REMOVED lines=43> */
.L_x_3664:
[----:B------:R-:W-:Y:S05]  /*15db0*/  BSYNC.RECONVERGENT B1 ;  /* 0x0000000000017941 */ /* 0x000fea0003800200 */
.L_x_3663:
[----:B------:R-:W-:Y:S01]  /*15dc0*/  I2FP.F32.U32 R113, R114 ;  /* 0x0000007200717245 */ /* 0x000fe20000201000 */
[----:B------:R-:W-:Y:S01]  /*15dd0*/  @P1 IMAD.U32 R176, R179, 0x10000, RZ ;  /* 0x00010000b3b01824 */ /* 0x000fe200078e00ff */
[----:B------:R-:W-:Y:S02]  /*15de0*/  SHF.L.U32 R112, R181, 0x10, RZ ;  /* 0x00000010b5707819 */ /* 0x000fe400000006ff */
[----:B------:R-:W-:Y:S01]  /*15df0*/  PRMT R114, R182, 0x5410, R183 ;  /* 0x00005410b6727816 */ /* 0x000fe200000000b7 */
[----:B------:R-:W-:Y:S02]  /*15e00*/  FFMA.FTZ R113, R113, R156, 1.1641532182693481445e-10 ;  /* 0x2f00000071717423 */ /* 0x000fe4000001009c */
[----:B------:R-:W-:-:S03]  /*15e10*/  FMUL.FTZ R112, R112, R131 ;  /* 0x0000008370707220 */ /* 0x000fc60000410000 */
        /* <DEDUP_REMOVED lines=10> */
[----:B------:R-:W-:Y:S01]  /*15ec0*/  PRMT R115, R178, 0x5410, R115 ;  /* 0x00005410b2737816 */ /* 0x000fe20000000073 */
[----:B------:R-:W-:Y:S06]  /*15ed0*/  BRA `(.L_x_3668) ;  /* 0x0000002800687947 */ /* 0x000fec0003800000 */
.L_x_3587:
        /* <DEDUP_REMOVED lines=16> */
.L_x_3671:
        /* <DEDUP_REMOVED lines=13> */
.L_x_3673:
[----:B------:R-:W-:Y:S05]  /*160b0*/  BSYNC.RECONVERGENT B2 ;  /* 0x0000000000027941 */ /* 0x000fea0003800200 */
.L_x_3672:
        /* <DEDUP_REMOVED lines=42> */
.L_x_3670:
[----:B------:R-:W-:Y:S05]  /*16360*/  BSYNC.RECONVERGENT B1 ;  /* 0x0000000000017941 */ /* 0x000fea0003800200 */
.L_x_3669:
[----:B------:R-:W-:Y:S01]  /*16370*/  I2FP.F32.U32 R161, R161 ;  /* 0x000000a100a17245 */ /* 0x000fe20000201000 */
[----:B-----5:R-:W-:Y:S01]  /*16380*/  IMAD.U32 R168, R112, 0x10000, RZ ;  /* 0x0001000070a87824 */ /* 0x020fe200078e00ff */
[----:B------:R-:W-:Y:S01]  /*16390*/  ISETP.NE.AND P3, PT, R170, 0x1, PT ;  /* 0x00000001aa00780c */ /* 0x000fe20003f65270 */
[----:B------:R-:W-:Y:S01]  /*163a0*/  BSSY.RECONVERGENT B1, `(.L_x_3674) ;  /* 0x0000050000017945 */ /* 0x000fe20003800200 */
[----:B------:R-:W-:Y:S01]  /*163b0*/  LOP3.LUT R154, R154, 0xffffffef, RZ, 0xc0, !PT ;  /* 0xffffffef9a9a7812 */ /* 0x000fe200078ec0ff */
[----:B------:R-:W-:Y:S01]  /*163c0*/  FFMA.FTZ R161, R161, R156, 1.1641532182693481445e-10 ;  /* 0x2f000000a1a17423 */ /* 0x000fe2000001009c */
[----:B------:R-:W-:Y:S01]  /*163d0*/  FMUL.FTZ R168, R168, R131 ;  /* 0x00000083a8a87220 */ /* 0x000fe20000410000 */
[----:B------:R-:W-:Y:S01]  /*163e0*/  HFMA2 R172, -RZ, RZ, 0, 1.1920928955078125e-07 ;  /* 0x00000002ffac7431 */ /* 0x000fe200000001ff */
[----:B------:R-:W-:Y:S01]  /*163f0*/  PRMT R112, R112, 0x7632, R112 ;  /* 0x0000763270707816 */ /* 0x000fe20000000070 */
[----:B------:R-:W-:Y:S01]  /*16400*/  IMAD.MOV.U32 R169, RZ, RZ, R10 ;  /* 0x000000ffffa97224 */ /* 0x000fe200078e000a */
[----:B------:R-:W-:Y:S01]  /*16410*/  FSETP.GTU.FTZ.AND P2, PT, R161, R130, PT ;  /* 0x00000082a100720b */ /* 0x000fe20003f5c000 */
[----:B------:R-:W-:-:S03]  /*16420*/  @P1 IMAD.U32 R161, R108, 0x10000, RZ ;  /* 0x000100006ca11824 */ /* 0x000fc600078e00ff */
        /* <DEDUP_REMOVED lines=14> */
.L_x_3676:
        /* <DEDUP_REMOVED lines=13> */
.L_x_3678:
[----:B------:R-:W-:Y:S05]  /*165e0*/  BSYNC.RECONVERGENT B2 ;  /* 0x0000000000027941 */ /* 0x000fea0003800200 */
.L_x_3677:
        /* <DEDUP_REMOVED lines=43> */
.L_x_3675:
[----:B------:R-:W-:Y:S05]  /*168a0*/  BSYNC.RECONVERGENT B1 ;  /* 0x0000000000017941 */ /* 0x000fea0003800200 */
.L_x_3674:
[----:B------:R-:W-:Y:S01]  /*168b0*/  I2FP.F32.U32 R169, R169 ;  /* 0x000000a900a97245 */ /* 0x000fe20000201000 */
[----:B------:R-:W-:Y:S01]  /*168c0*/  IMAD.U32 R112, R112, 0x10000, RZ ;  /* 0x0001000070707824 */ /* 0x000fe200078e00ff */
[----:B------:R-:W-:Y:S01]  /*168d0*/  ISETP.NE.AND P3, PT, R172, 0x1, PT ;  /* 0x00000001ac00780c */ /* 0x000fe20003f65270 */
[----:B------:R-:W-:Y:S01]  /*168e0*/  @P1 IMAD.U32 R170, R177, 0x10000, RZ ;  /* 0x00010000b1aa1824 */ /* 0x000fe200078e00ff */
[----:B------:R-:W-:Y:S01]  /*168f0*/  LOP3.LUT R154, R154, 0xfffffff7, RZ, 0xc0, !PT ;  /* 0xfffffff79a9a7812 */ /* 0x000fe200078ec0ff */
[----:B------:R-:W-:Y:S01]  /*16900*/  FFMA.FTZ R169, R169, R156, 1.1641532182693481445e-10 ;  /* 0x2f000000a9a97423 */ /* 0x000fe2000001009c */
[----:B------:R-:W-:Y:S01]  /*16910*/  FMUL.FTZ R112, R112, R131 ;  /* 0x0000008370707220 */ /* 0x000fe20000410000 */
[----:B------:R-:W-:Y:S01]  /*16920*/  BSSY.RECONVERGENT B1, `(.L_x_3679) ;  /* 0x000004b000017945 */ /* 0x000fe20003800200 */
[----:B------:R-:W-:Y:S02]  /*16930*/  IMAD.MOV.U32 R174, RZ, RZ, 0x2 ;  /* 0x00000002ffae7424 */ /* 0x000fe400078e00ff */
[----:B------:R-:W-:-:S04]  /*16940*/  FSETP.GTU.FTZ.AND P2, PT, R169, R130, PT ;  /* 0x00000082a900720b */ /* 0x000fc80003f5c000 */
        /* <DEDUP_REMOVED lines=15> */
.L_x_3681:
        /* <DEDUP_REMOVED lines=13> */
.L_x_3683:
[----:B------:R-:W-:Y:S05]  /*16b10*/  BSYNC.RECONVERGENT B2 ;  /* 0x0000000000027941 */ /* 0x000fea0003800200 */
.L_x_3682:
        /* <DEDUP_REMOVED lines=43> */
.L_x_3680:
[----:B------:R-:W-:Y:S05]  /*16dd0*/  BSYNC.RECONVERGENT B1 ;  /* 0x0000000000017941 */ /* 0x000fea0003800200 */
.L_x_3679:
[----:B------:R-:W-:Y:S01]  /*16de0*/  I2FP.F32.U32 R173, R112 ;  /* 0x0000007000ad7245 */ /* 0x000fe20000201000 */
[----:B------:R-:W-:Y:S01]  /*16df0*/  BSSY.RECONVERGENT B1, `(.L_x_3684) ;  /* 0x0000052000017945 */ /* 0x000fe20003800200 */
[----:B------:R-:W-:Y:S02]  /*16e00*/  SHF.L.U32 R112, R113, 0x10, RZ ;  /* 0x0000001071707819 */ /* 0x000fe400000006ff */
[----:B------:R-:W-:Y:S01]  /*16e10*/  ISETP.NE.AND P3, PT, R174, 0x1, PT ;  /* 0x00000001ae00780c */ /* 0x000fe20003f65270 */
[----:B------:R-:W-:Y:S01]  /*16e20*/  FFMA.FTZ R173, R173, R156, 1.1641532182693481445e-10 ;  /* 0x2f000000adad7423 */ /* 0x000fe2000001009c */
[----:B------:R-:W-:Y:S01]  /*16e30*/  LOP3.LUT R154, R154, 0xfffffffb, RZ, 0xc0, !PT ;  /* 0xfffffffb9a9a7812 */ /* 0x000fe200078ec0ff */
[----:B------:R-:W-:Y:S01]  /*16e40*/  FMUL.FTZ R112, R112, R131 ;  /* 0x0000008370707220 */ /* 0x000fe20000410000 */
[----:B------:R-:W-:Y:S01]  /*16e50*/  PRMT R176, R113, 0x7632, R176 ;  /* 0x0000763271b07816 */ /* 0x000fe200000000b0 */
[----:B------:R-:W-:Y:S01]  /*16e60*/  IMAD.MOV.U32 R113, RZ, RZ, R10 ;  /* 0x000000ffff717224 */ /* 0x000fe200078e000a */
[----:B------:R-:W-:Y:S01]  /*16e70*/  FSETP.GTU.FTZ.AND P2, PT, R173, R130, PT ;  /* 0x00000082ad00720b */ /* 0x000fe20003f5c000 */
[----:B------:R-:W-:-:S03]  /*16e80*/  @P1 IMAD.U32 R173, R109, 0x10000, RZ ;  /* 0x000100006dad1824 */ /* 0x000fc600078e00ff */
[----:B------:R-:W-:Y:S01]  /*16e90*/  FSEL R170, R112, RZ, !P2 ;  /* 0x000000ff70aa7208 */ /* 0x000fe20005000000 */
[----:B------:R-:W-:Y:S01]  /*16ea0*/  IMAD.MOV.U32 R112, RZ, RZ, 0x2 ;  /* 0x00000002ff707424 */ /* 0x000fe200078e00ff */
        /* <DEDUP_REMOVED lines=13> */
.L_x_3686:
        /* <DEDUP_REMOVED lines=13> */
.L_x_3688:
[----:B------:R-:W-:Y:S05]  /*17050*/  BSYNC.RECONVERGENT B2 ;  /* 0x0000000000027941 */ /* 0x000fea0003800200 */
.L_x_3687:
        /* <DEDUP_REMOVED lines=43> */
.L_x_3685:
[----:B------:R-:W-:Y:S05]  /*17310*/  BSYNC.RECONVERGENT B1 ;  /* 0x0000000000017941 */ /* 0x000fea0003800200 */
.L_x_3684:
[----:B------:R-:W-:Y:S01]  /*17320*/  I2FP.F32.U32 R113, R113 ;  /* 0x0000007100717245 */ /* 0x000fe20000201000 */
[----:B------:R-:W-:Y:S01]  /*17330*/  IMAD.U32 R176, R176, 0x10000, RZ ;  /* 0x00010000b0b07824 */ /* 0x000fe200078e00ff */
[----:B------:R-:W-:Y:S01]  /*17340*/  ISETP.NE.AND P2, PT, R112, 0x1, PT ;  /* 0x000000017000780c */ /* 0x000fe20003f45270 */
[----:B------:R-:W-:Y:S01]  /*17350*/  BSSY.RECONVERGENT B1, `(.L_x_3689) ;  /* 0x000004f000017945 */ /* 0x000fe20003800200 */
[----:B------:R-:W-:Y:S01]  /*17360*/  @P1 SHF.L.U32 R182, R182, 0x10, RZ ;  /* 0x00000010b6b61819 */ /* 0x000fe200000006ff */
[----:B------:R-:W-:Y:S01]  /*17370*/  FFMA.FTZ R113, R113, R156, 1.1641532182693481445e-10 ;  /* 0x2f00000071717423 */ /* 0x000fe2000001009c */
[----:B------:R-:W-:Y:S01]  /*17380*/  FMUL.FTZ R176, R176, R131 ;  /* 0x00000083b0b07220 */ /* 0x000fe20000410000 */
[----:B------:R-:W-:Y:S01]  /*17390*/  LOP3.LUT R154, R154, 0xfffffffd, RZ, 0xc0, !PT ;  /* 0xfffffffd9a9a7812 */ /* 0x000fe200078ec0ff */
[----:B------:R-:W-:Y:S02]  /*173a0*/  IMAD.MOV.U32 R174, RZ, RZ, 0x2 ;  /* 0x00000002ffae7424 */ /* 0x000fe400078e00ff */
[----:B------:R-:W-:Y:S01]  /*173b0*/  FSETP.GTU.FTZ.AND P3, PT, R113, R130, PT ;  /* 0x000000827100720b */ /* 0x000fe20003f7c000 */
[----:B------:R-:W-:-:S03]  /*173c0*/  IMAD.MOV.U32 R113, RZ, RZ, R10 ;  /* 0x000000ffff717224 */ /* 0x000fc600078e000a */
        /* <DEDUP_REMOVED lines=14> */
.L_x_3691:
        /* <DEDUP_REMOVED lines=13> */
.L_x_3693:
[----:B------:R-:W-:Y:S05]  /*17580*/  BSYNC.RECONVERGENT B2 ;  /* 0x0000000000027941 */ /* 0x000fea0003800200 */
.L_x_3692:
        /* <DEDUP_REMOVED lines=43> */
.L_x_3690:
[----:B------:R-:W-:Y:S05]  /*17840*/  BSYNC.RECONVERGENT B1 ;  /* 0x0000000000017941 */ /* 0x000fea0003800200 */
.L_x_3689:
[----:B------:R-:W-:Y:S01]  /*17850*/  I2FP.F32.U32 R113, R113 ;  /* 0x0000007100717245 */ /* 0x000fe20000201000 */
[----:B------:R-:W-:Y:S01]  /*17860*/  IMAD.U32 R112, R114, 0x10000, RZ ;  /* 0x0001000072707824 */ /* 0x000fe200078e00ff */
[----:B------:R-:W-:Y:S01]  /*17870*/  ISETP.NE.AND P3, PT, R174, 0x1, PT ;  /* 0x00000001ae00780c */ /* 0x000fe20003f65270 */
[----:B------:R-:W-:Y:S01]  /*17880*/  BSSY.RECONVERGENT B1, `(.L_x_3694) ;  /* 0x000004e000017945 */ /* 0x000fe20003800200 */
[----:B------:R-:W-:Y:S01]  /*17890*/  PRMT R114, R114, 0x7632, R114 ;  /* 0x0000763272727816 */ /* 0x000fe20000000072 */
[----:B------:R-:W-:Y:S01]  /*178a0*/  FFMA.FTZ R113, R113, R156, 1.1641532182693481445e-10 ;  /* 0x2f00000071717423 */ /* 0x000fe2000001009c */
[----:B------:R-:W-:-:S04]  /*178b0*/  FMUL.FTZ R112, R112, R131 ;  /* 0x0000008370707220 */ /* 0x000fc80000410000 */
[----:B------:R-:W-:Y:S01]  /*178c0*/  FSETP.GTU.FTZ.AND P2, PT, R113, R130, PT ;  /* 0x000000827100720b */ /* 0x000fe20003f5c000 */
[----:B------:R-:W-:-:S03]  /*178d0*/  @P1 IMAD.U32 R113, R110, 0x10000, RZ ;  /* 0x000100006e711824 */ /* 0x000fc600078e00ff */
[----:B------:R-:W-:Y:S01]  /*178e0*/  FSEL R172, R112, RZ, !P2 ;  /* 0x000000ff70ac7208 */ /* 0x000fe20005000000 */
[----:B------:R-:W-:Y:S01]  /*178f0*/  HFMA2 R112, -RZ, RZ, 0, 1.1920928955078125e-07 ;  /* 0x00000002ff707431 */ /* 0x000fe200000001ff */
        /* <DEDUP_REMOVED lines=13> */
.L_x_3696:
        /* <DEDUP_REMOVED lines=13> */
.L_x_3698:
[----:B------:R-:W-:Y:S05]  /*17aa0*/  BSYNC.RECONVERGENT B2 ;  /* 0x0000000000027941 */ /* 0x000fea0003800200 */
.L_x_3697:
        /* <DEDUP_REMOVED lines=43> */
.L_x_3695:
[----:B------:R-:W-:Y:S05]  /*17d60*/  BSYNC.RECONVERGENT B1 ;  /* 0x0000000000017941 */ /* 0x000fea0003800200 */
.L_x_3694:
[----:B------:R-:W-:Y:S01]  /*17d70*/  I2FP.F32.U32 R113, R113 ;  /* 0x0000007100717245 */ /* 0x000fe20000201000 */
[----:B------:R-:W-:Y:S01]  /*17d80*/  IMAD.U32 R114, R114, 0x10000, RZ ;  /* 0x0001000072727824 */ /* 0x000fe200078e00ff */
[----:B------:R-:W-:Y:S01]  /*17d90*/  ISETP.NE.AND P4, PT, R112, 0x1, PT ;  /* 0x000000017000780c */ /* 0x000fe20003f85270 */
[----:B------:R-:W-:Y:S01]  /*17da0*/  @P1 IMAD.U32 R184, R184, 0x10000, RZ ;  /* 0x00010000b8b81824 */ /* 0x000fe200078e00ff */
[----:B------:R-:W-:Y:S01]  /*17db0*/  BSSY.RECONVERGENT B1, `(.L_x_3699) ;  /* 0x000004c000017945 */ /* 0x000fe20003800200 */
[----:B------:R-:W-:Y:S01]  /*17dc0*/  FFMA.FTZ R113, R113, R156, 1.1641532182693481445e-10 ;  /* 0x2f00000071717423 */ /* 0x000fe2000001009c */
[----:B------:R-:W-:-:S04]  /*17dd0*/  FMUL.FTZ R114, R114, R131 ;  /* 0x0000008372727220 */ /* 0x000fc80000410000 */
[----:B------:R-:W-:Y:S02]  /*17de0*/  FSETP.GTU.FTZ.AND P3, PT, R113, R130, PT ;  /* 0x000000827100720b */ /* 0x000fe40003f7c000 */
[----:B------:R-:W-:Y:S02]  /*17df0*/  MOV R113, R10 ;  /* 0x0000000a00717202 */ /* 0x000fe40000000f00 */
        /* <DEDUP_REMOVED lines=14> */
.L_x_3701:
        /* <DEDUP_REMOVED lines=13> */
.L_x_3703:
[----:B------:R-:W-:Y:S05]  /*17fb0*/  BSYNC.RECONVERGENT B2 ;  /* 0x0000000000027941 */ /* 0x000fea0003800200 */
.L_x_3702:
        /* <DEDUP_REMOVED lines=43> */
.L_x_3700:
[----:B------:R-:W-:Y:S05]  /*18270*/  BSYNC.RECONVERGENT B1 ;  /* 0x0000000000017941 */ /* 0x000fea0003800200 */
.L_x_3699:
        /* <DEDUP_REMOVED lines=24> */
.L_x_3706:
        /* <DEDUP_REMOVED lines=13> */
.L_x_3708:
[----:B------:R-:W-:Y:S05]  /*184d0*/  BSYNC.RECONVERGENT B2 ;  /* 0x0000000000027941 */ /* 0x000fea0003800200 */
.L_x_3707:
        /* <DEDUP_REMOVED lines=43> */
.L_x_3705:
[----:B------:R-:W-:Y:S05]  /*18790*/  BSYNC.RECONVERGENT B1 ;  /* 0x0000000000017941 */ /* 0x000fea0003800200 */
.L_x_3704:
[----:B------:R-:W-:Y:S01]  /*187a0*/  I2FP.F32.U32 R113, R113 ;  /* 0x0000007100717245 */ /* 0x000fe20000201000 */
[----:B------:R-:W-:Y:S01]  /*187b0*/  IMAD.U32 R180, R180, 0x10000, RZ ;  /* 0x00010000b4b47824 */ /* 0x000fe200078e00ff */
[----:B------:R-:W-:Y:S02]  /*187c0*/  @P1 SHF.L.U32 R179, R179, 0x10, RZ ;  /* 0x00000010b3b31819 */ /* 0x000fe400000006ff */
[----:B------:R-:W-:Y:S01]  /*187d0*/  PRMT R114, R183, 0x5410, R184 ;  /* 0x00005410b7727816 */ /* 0x000fe200000000b8 */
[----:B------:R-:W-:Y:S01]  /*187e0*/  FFMA.FTZ R113, R113, R156, 1.1641532182693481445e-10 ;  /* 0x2f00000071717423 */ /* 0x000fe2000001009c */
[----:B------:R-:W-:Y:S01]  /*187f0*/  FMUL.FTZ R180, R180, R131 ;  /* 0x00000083b4b47220 */ /* 0x000fe20000410000 */
[----:B------:R-:W-:-:S03]  /*18800*/  PRMT R112, R161, 0x5410, R169 ;  /* 0x00005410a1707816 */ /* 0x000fc600000000a9 */
[----:B------:R-:W-:Y:S02]  /*18810*/  FSETP.GTU.FTZ.AND P5, PT, R113, R130, PT ;  /* 0x000000827100720b */ /* 0x000fe40003fbc000 */
[----:B------:R-:W-:Y:S02]  /*18820*/  PRMT R113, R178, 0x5410, R182 ;  /* 0x00005410b2717816 */ /* 0x000fe400000000b6 */
[----:B------:R-:W-:Y:S02]  /*18830*/  FSEL R176, R180, RZ, !P5 ;  /* 0x000000ffb4b07208 */ /* 0x000fe40006800000 */
[----:B------:R-:W-:-:S03]  /*18840*/  PLOP3.LUT P5, PT, P5, PT, PT, 0x8, 0x80 ;  /* 0x000000000080781c */ /* 0x000fc60002fae170 */
[----:B------:R-:W-:-:S05]  /*18850*/  @P1 FADD.FTZ R176, R179, R176 ;  /* 0x000000b0b3b01221 */ /* 0x000fca0000010000 */
[----:B------:R-:W-:-:S04]  /*18860*/  F2FP.BF16.F32.PACK_AB R115, RZ, R176 ;  /* 0x000000b0ff73723e */ /* 0x000fc800000010ff */
[----:B------:R-:W-:-:S07]  /*18870*/  PRMT R115, R181, 0x5410, R115 ;  /* 0x00005410b5737816 */ /* 0x000fce0000000073 */
.L_x_3668:
[----:B------:R-:W-:Y:S01]  /*18880*/  SEL R185, RZ, 0x1000000, !P5 ;  /* 0x01000000ffb97807 */ /* 0x000fe20006800000 */
[----:B------:R-:W-:Y:S01]  /*18890*/  IMAD.WIDE.U32 R186, R159, 0x10, R116 ;  /* 0x000000109fba7825 */ /* 0x000fe200078e0074 */
[----:B------:R-:W-:Y:S01]  /*188a0*/  SEL R183, RZ, 0x10000, !P4 ;  /* 0x00010000ffb77807 */ /* 0x000fe20006000000 */
[----:B------:R-:W0:Y:S01]  /*188b0*/  @P1 LDC.64 R178, c[0x0][0x3a0] ;  /* 0x0000e800ffb21b82 */ /* 0x000e220000000a00 */
[----:B------:R-:W-:Y:S02]  /*188c0*/  SEL R184, RZ, 0x100, !P3 ;  /* 0x00000100ffb87807 */ /* 0x000fe40005800000 */
[C---:B------:R-:W-:Y:S01]  /*188d0*/  LOP3.LUT P5, RZ, R154.reuse, 0x8, RZ, 0xc0, !PT ;  /* 0x000000089aff7812 */ /* 0x040fe200078ac0ff */
[----:B------:R1:W-:Y:S01]  /*188e0*/  STG.E.128 desc[UR8][R186.64], R112 ;  /* 0x00000070ba007986 */ /* 0x0003e2000c101d08 */
[C---:B------:R-:W-:Y:S02]  /*188f0*/  LOP3.LUT P4, RZ, R154.reuse, 0x4, RZ, 0xc0, !PT ;  /* 0x000000049aff7812 */ /* 0x040fe4000788c0ff */
[----:B------:R-:W-:Y:S01]  /*18900*/  LOP3.LUT P3, RZ, R154, 0x2, RZ, 0xc0, !PT ;  /* 0x000000029aff7812 */ /* 0x000fe2000786c0ff */
[----:B------:R-:W2:Y:S01]  /*18910*/  @P0 LDC.64 R180, c[0x0][0x398] ;  /* 0x0000e600ffb40b82 */ /* 0x000ea20000000a00 */
[----:B------:R-:W-:-:S02]  /*18920*/  SEL R182, RZ, 0x10000, !P4 ;  /* 0x00010000ffb67807 */ /* 0x000fc40006000000 */
[----:B------:R-:W-:Y:S02]  /*18930*/  SEL R161, RZ, 0x1000000, !P3 ;  /* 0x01000000ffa17807 */ /* 0x000fe40005800000 */
[----:B------:R-:W-:Y:S02]  /*18940*/  SEL R169, RZ, 0x100, !P5 ;  /* 0x00000100ffa97807 */ /* 0x000fe40006800000 */
[----:B------:R-:W-:Y:S02]  /*18950*/  LOP3.LUT P6, RZ, R154, 0x10, RZ, 0xc0, !PT ;  /* 0x000000109aff7812 */ /* 0x000fe400078cc0ff */
[----:B------:R-:W-:Y:S02]  /*18960*/  LOP3.LUT R184, R184, R185, R183, 0xfe, !PT ;  /* 0x000000b9b8b87212 */ /* 0x000fe400078efeb7 */
[----:B------:R-:W-:Y:S02]  /*18970*/  SEL R183, RZ, 0x1, !P2 ;  /* 0x00000001ffb77807 */ /* 0x000fe40005000000 */
[----:B------:R-:W-:Y:S01]  /*18980*/  LOP3.LUT R169, R169, R161, R182, 0xfe, !PT ;  /* 0x000000a1a9a97212 */ /* 0x000fe200078efeb6 */
[----:B------:R-:W-:Y:S01]  /*18990*/  VIADD R161, R155, 0x60 ;  /* 0x000000609ba17836 */ /* 0x000fe20000000000 */
[----:B------:R-:W-:-:S02]  /*189a0*/  SEL R182, RZ, 0x1, !P6 ;  /* 0x00000001ffb67807 */ /* 0x000fc40007000000 */
[----:B------:R-:W-:Y:S01]  /*189b0*/  LOP3.LUT R183, R184, R183, RZ, 0xfc, !PT ;  /* 0x000000b7b8b77212 */ /* 0x000fe200078efcff */
[----:B------:R-:W-:Y:S01]  /*189c0*/  IMAD.WIDE.U32 R184, R159, 0x8, R118 ;  /* 0x000000089fb87825 */ /* 0x000fe200078e0076 */
[----:B------:R-:W-:-:S03]  /*189d0*/  LOP3.LUT R182, R169, R182, RZ, 0xfc, !PT ;  /* 0x000000b6a9b67212 */ /* 0x000fc600078efcff */
[----:B0-----:R-:W-:Y:S02]  /*189e0*/  @P1 IMAD.WIDE.U32 R178, R161, 0x10, R178 ;  /* 0x00000010a1b21825 */ /* 0x001fe400078e00b2 */
[----:B------:R1:W-:Y:S01]  /*189f0*/  STG.E.64 desc[UR8][R184.64], R182 ;  /* 0x000000b6b8007986 */ /* 0x0003e2000c101b08 */
[----:B------:R-:W-:Y:S05]  /*18a00*/  @!P0 BRA `(.L_x_3709) ;  /* 0x0000000000508947 */ /* 0x000fea0003800000 */
[----:B-1----:R-:W-:Y:S01]  /*18a10*/  IMAD.U32 R115, R2, 0x10000, RZ ;  /* 0x0001000002737824 */ /* 0x002fe200078e00ff */
        /* <DEDUP_REMOVED lines=19> */
.L_x_3709:
        /* <DEDUP_REMOVED lines=26> */
.L_x_3713:
        /* <DEDUP_REMOVED lines=13> */
.L_x_3715:
[----:B------:R-:W-:Y:S05]  /*18dc0*/  BSYNC.RECONVERGENT B2 ;  /* 0x0000000000027941 */ /* 0x000fea0003800200 */
.L_x_3714:
        /* <DEDUP_REMOVED lines=42> */
.L_x_3712:
[----:B------:R-:W-:Y:S05]  /*19070*/  BSYNC.RECONVERGENT B1 ;  /* 0x0000000000017941 */ /* 0x000fea0003800200 */
.L_x_3711:
[----:B------:R-:W-:Y:S01]  /*19080*/  I2FP.F32.U32 R3, R0 ;  /* 0x0000000000037245 */ /* 0x000fe20000201000 */
[----:B-----5:R-:W-:Y:S01]  /*19090*/  IMAD.U32 R0, R112, 0x10000, RZ ;  /* 0x0001000070007824 */ /* 0x020fe200078e00ff */
[----:B------:R-:W-:Y:S01]  /*190a0*/  ISETP.NE.AND P3, PT, R2, 0x1, PT ;  /* 0x000000010200780c */ /* 0x000fe20003f65270 */
[----:B------:R-:W-:Y:S01]  /*190b0*/  BSSY.RECONVERGENT B1, `(.L_x_3716) ;  /* 0x000004d000017945 */ /* 0x000fe20003800200 */
[----:B------:R-:W-:Y:S01]  /*190c0*/  LOP3.LUT R154, R154, 0xffffffef, RZ, 0xc0, !PT ;  /* 0xffffffef9a9a7812 */ /* 0x000fe200078ec0ff */
[----:B------:R-:W-:Y:S01]  /*190d0*/  FFMA.FTZ R3, R3, R156, 1.1641532182693481445e-10 ;  /* 0x2f00000003037423 */ /* 0x000fe2000001009c */
[----:B------:R-:W-:Y:S01]  /*190e0*/  FMUL.FTZ R0, R0, R131 ;  /* 0x0000008300007220 */ /* 0x000fe20000410000 */
[----:B------:R-:W-:Y:S01]  /*190f0*/  PRMT R112, R112, 0x7632, R112 ;  /* 0x0000763270707816 */ /* 0x000fe20000000070 */
[----:B------:R-:W-:Y:S02]  /*19100*/  IMAD.MOV.U32 R4, RZ, RZ, 0x2 ;  /* 0x00000002ff047424 */ /* 0x000fe400078e00ff */
[----:B------:R-:W-:-:S02]  /*19110*/  FSETP.GTU.FTZ.AND P2, PT, R3, R130, PT ;  /* 0x000000820300720b */ /* 0x000fc40003f5c000 */
        /* <DEDUP_REMOVED lines=13> */
.L_x_3718:
        /* <DEDUP_REMOVED lines=13> */
.L_x_3720:
[----:B------:R-:W-:Y:S05]  /*192c0*/  BSYNC.RECONVERGENT B2 ;  /* 0x0000000000027941 */ /* 0x000fea0003800200 */
.L_x_3719:
        /* <DEDUP_REMOVED lines=43> */
.L_x_3717:
[----:B------:R-:W-:Y:S05]  /*19580*/  BSYNC.RECONVERGENT B1 ;  /* 0x0000000000017941 */ /* 0x000fea0003800200 */
.L_x_3716:
        /* <DEDUP_REMOVED lines=10> */
[----:B------:R-:W-:-:S03]  /*19630*/  SEL R8, RZ, 0x1, P2 ;  /* 0x00000001ff087807 */ /* 0x000fc60001000000 */
[----:B------:R-:W-:-:S04]  /*19640*/  FADD.FTZ R0, R0, R3 ;  /* 0x0000000300007221 */ /* 0x000fc80000010000 */
        /* <DEDUP_REMOVED lines=13> */
.L_x_3723:
        /* <DEDUP_REMOVED lines=13> */
.L_x_3725:
[----:B------:R-:W-:Y:S05]  /*197f0*/  BSYNC.RECONVERGENT B2 ;  /* 0x0000000000027941 */ /* 0x000fea0003800200 */
.L_x_3724:
        /* <DEDUP_REMOVED lines=43> */
.L_x_3722:
[----:B------:R-:W-:Y:S05]  /*19ab0*/  BSYNC.RECONVERGENT B1 ;  /* 0x0000000000017941 */ /* 0x000fea0003800200 */
.L_x_3721:
        /* <DEDUP_REMOVED lines=22> */
.L_x_3728:
        /* <DEDUP_REMOVED lines=13> */
.L_x_3730:
[----:B------:R-:W-:Y:S05]  /*19cf0*/  BSYNC.RECONVERGENT B2 ;  /* 0x0000000000027941 */ /* 0x000fea0003800200 */
.L_x_3729:
        /* <DEDUP_REMOVED lines=43> */
.L_x_3727:
[----:B------:R-:W-:Y:S05]  /*19fb0*/  BSYNC.RECONVERGENT B1 ;  /* 0x0000000000017941 */ /* 0x000fea0003800200 */
.L_x_3726:
[----:B------:R-:W-:Y:S01]  /*19fc0*/  I2FP.F32.U32 R3, R0 ;  /* 0x0000000000037245 */ /* 0x000fe20000201000 */
[----:B------:R-:W-:Y:S01]  /*19fd0*/  @P1 IMAD.U32 R181, R184, 0x10000, RZ ;  /* 0x00010000b8b51824 */ /* 0x000fe200078e00ff */
[----:B------:R-:W-:Y:S01]  /*19fe0*/  PRMT R0, R104, 0x7632, R0 ;  /* 0x0000763268007816 */ /* 0x000fe20000000000 */
[----:B------:R-:W-:Y:S01]  /*19ff0*/  BSSY.RECONVERGENT B1, `(.L_x_3731) ;  /* 0x0000050000017945 */ /* 0x000fe20003800200 */
[----:B------:R-:W-:Y:S01]  /*1a000*/  ISETP.NE.AND P3, PT, R4, 0x1, PT ;  /* 0x000000010400780c */ /* 0x000fe20003f65270 */
[----:B------:R-:W-:Y:S01]  /*1a010*/  FFMA.FTZ R3, R3, R156, 1.1641532182693481445e-10 ;  /* 0x2f00000003037423 */ /* 0x000fe2000001009c */
[----:B------:R-:W-:Y:S02]  /*1a020*/  IMAD.MOV.U32 R5, RZ, RZ, 0x2 ;  /* 0x00000002ff057424 */ /* 0x000fe400078e00ff */
[----:B------:R-:W-:Y:S02]  /*1a030*/  IMAD.U32 R0, R0, 0x10000, RZ ;  /* 0x0001000000007824 */ /* 0x000fe400078e00ff */
[----:B------:R-:W-:-:S02]  /*1a040*/  FSETP.GTU.FTZ.AND P2, PT, R3, R130, PT ;  /* 0x000000820300720b */ /* 0x000fc40003f5c000 */
[----:B------:R-:W-:Y:S02]  /*1a050*/  FMUL.FTZ R0, R0, R131 ;  /* 0x0000008300007220 */ /* 0x000fe40000410000 */
[----:B------:R-:W-:-:S03]  /*1a060*/  SEL R7, RZ, 0x1, P2 ;  /* 0x00000001ff077807 */ /* 0x000fc60001000000 */
[----:B------:R-:W-:-:S05]  /*1a070*/  FSEL R3, R0, RZ, !P2 ;  /* 0x000000ff00037208 */ /* 0x000fca0005000000 */
        /* <DEDUP_REMOVED lines=14> */
.L_x_3733:
        /* <DEDUP_REMOVED lines=13> */
.L_x_3735:
[----:B------:R-:W-:Y:S05]  /*1a230*/  BSYNC.RECONVERGENT B2 ;  /* 0x0000000000027941 */ /* 0x000fea0003800200 */
.L_x_3734:
        /* <DEDUP_REMOVED lines=42> */
[----:B------:R-:W-:-:S07]  /*1a4e0*/  MOV R196, R2 ;  /* 0x0000000200c47202 */ /* 0x000fce0000000f00 */
.L_x_3732:
[----:B------:R-:W-:Y:S05]  /*1a4f0*/  BSYNC.RECONVERGENT B1 ;  /* 0x0000000000017941 */ /* 0x000fea0003800200 */
.L_x_3731:
        /* <DEDUP_REMOVED lines=23> */
.L_x_3738:
        /* <DEDUP_REMOVED lines=13> */
.L_x_3740:
[----:B------:R-:W-:Y:S05]  /*1a740*/  BSYNC.RECONVERGENT B2 ;  /* 0x0000000000027941 */ /* 0x000fea0003800200 */
.L_x_3739:
        /* <DEDUP_REMOVED lines=43> */
.L_x_3737:
[----:B------:R-:W-:Y:S05]  /*1aa00*/  BSYNC.RECONVERGENT B1 ;  /* 0x0000000000017941 */ /* 0x000fea0003800200 */
.L_x_3736:
        /* <DEDUP_REMOVED lines=8> */
[----:B------:R-:W-:-:S05]  /*1aa90*/  FSEL R3, R2, RZ, !P2 ;  /* 0x000000ff02037208 */ /* 0x000fca0005000000 */
[----:B------:R-:W-:Y:S01]  /*1aaa0*/  FADD.FTZ R2, R6, R3 ;  /* 0x0000000306027221 */ /* 0x000fe20000010000 */
[----:B------:R-:W-:Y:S02]  /*1aab0*/  SEL R6, RZ, 0x1, P2 ;  /* 0x00000001ff067807 */ /* 0x000fe40001000000 */
[----:B------:R-:W-:Y:S01]  /*1aac0*/  MOV R3, R10 ;  /* 0x0000000a00037202 */ /* 0x000fe20000000f00 */
        /* <DEDUP_REMOVED lines=13> */
.L_x_3743:
        /* <DEDUP_REMOVED lines=13> */
.L_x_3745:
[----:B------:R-:W-:Y:S05]  /*1ac70*/  BSYNC.RECONVERGENT B2 ;  /* 0x0000000000027941 */ /* 0x000fea0003800200 */
.L_x_3744:
        /* <DEDUP_REMOVED lines=43> */
.L_x_3742:
[----:B------:R-:W-:Y:S05]  /*1af30*/  BSYNC.RECONVERGENT B1 ;  /* 0x0000000000017941 */ /* 0x000fea0003800200 */
.L_x_3741:
        /* <DEDUP_REMOVED lines=8> */
[----:B------:R-:W-:-:S04]  /*1afc0*/  FSETP.GTU.FTZ.AND P3, PT, R3, R130, PT ;  /* 0x000000820300720b */ /* 0x000fc80003f7c000 */
[----:B------:R-:W-:Y:S02]  /*1afd0*/  FSEL R178, R0, RZ, !P3 ;  /* 0x000000ff00b27208 */ /* 0x000fe40005800000 */
[----:B------:R-:W-:Y:S02]  /*1afe0*/  PLOP3.LUT P3, PT, P3, PT, PT, 0x8, 0x80 ;  /* 0x000000000080781c */ /* 0x000fe40001f6e170 */
[----:B------:R-:W-:-:S11]  /*1aff0*/  MOV R0, R10 ;  /* 0x0000000a00007202 */ /* 0x000fd60000000f00 */
        /* <DEDUP_REMOVED lines=10> */
.L_x_3748:
        /* <DEDUP_REMOVED lines=13> */
.L_x_3750:
[----:B------:R-:W-:Y:S05]  /*1b170*/  BSYNC.RECONVERGENT B2 ;  /* 0x0000000000027941 */ /* 0x000fea0003800200 */
.L_x_3749:
        /* <DEDUP_REMOVED lines=43> */
.L_x_3747:
[----:B------:R-:W-:Y:S05]  /*1b430*/  BSYNC.RECONVERGENT B1 ;  /* 0x0000000000017941 */ /* 0x000fea0003800200 */
.L_x_3746:
[----:B------:R-:W-:Y:S01]  /*1b440*/  I2FP.F32.U32 R3, R0 ;  /* 0x0000000000037245 */ /* 0x000fe20000201000 */
[----:B------:R-:W-:Y:S01]  /*1b450*/  @P1 IMAD.U32 R183, R190, 0x10000, RZ ;  /* 0x00010000beb71824 */ /* 0x000fe200078e00ff */
[----:B------:R-:W-:Y:S01]  /*1b460*/  PRMT R0, R105, 0x7632, R0 ;  /* 0x0000763269007816 */ /* 0x000fe20000000000 */
[----:B------:R-:W-:Y:S01]  /*1b470*/  BSSY.RECONVERGENT B1, `(.L_x_3751) ;  /* 0x0000050000017945 */ /* 0x000fe20003800200 */
[----:B------:R-:W-:Y:S02]  /*1b480*/  IMAD.MOV.U32 R112, RZ, RZ, 0x2 ;  /* 0x00000002ff707424 */ /* 0x000fe400078e00ff */
[----:B------:R-:W-:Y:S01]  /*1b490*/  FFMA.FTZ R3, R3, R156, 1.1641532182693481445e-10 ;  /* 0x2f00000003037423 */ /* 0x000fe2000001009c */
[----:B------:R-:W-:-:S04]  /*1b4a0*/  IMAD.U32 R0, R0, 0x10000, RZ ;  /* 0x0001000000007824 */ /* 0x000fc800078e00ff */
[----:B------:R-:W-:Y:S01]  /*1b4b0*/  FSETP.GTU.FTZ.AND P2, PT, R3, R130, PT ;  /* 0x000000820300720b */ /* 0x000fe20003f5c000 */
[----:B------:R-:W-:-:S03]  /*1b4c0*/  FMUL.FTZ R0, R0, R131 ;  /* 0x0000008300007220 */ /* 0x000fc60000410000 */
[----:B------:R-:W-:Y:S02]  /*1b4d0*/  SEL R5, RZ, 0x1, P2 ;  /* 0x00000001ff057807 */ /* 0x000fe40001000000 */
[----:B------:R-:W-:Y:S02]  /*1b4e0*/  FSEL R3, R0, RZ, !P2 ;  /* 0x000000ff00037208 */ /* 0x000fe40005000000 */
[----:B------:R-:W-:-:S03]  /*1b4f0*/  ISETP.NE.AND P2, PT, R4, 0x1, PT ;  /* 0x000000010400780c */ /* 0x000fc60003f45270 */
[----:B------:R-:W-:Y:S01]  /*1b500*/  FADD.FTZ R0, R178, R3 ;  /* 0x00000003b2007221 */ /* 0x000fe20000010000 */
[----:B------:R-:W-:-:S03]  /*1b510*/  IMAD.MOV.U32 R3, RZ, RZ, R10 ;  /* 0x000000ffff037224 */ /* 0x000fc600078e000a */
[----:B------:R-:W-:Y:S01]  /*1b520*/  @P1 FADD.FTZ R183, R0, R183 ;  /* 0x000000b700b71221 */ /* 0x000fe20000010000 */
[----:B------:R-:W-:-:S04]  /*1b530*/  @!P1 MOV R183, R0 ;  /* 0x0000000000b79202 */ /* 0x000fc80000000f00 */
        /* <DEDUP_REMOVED lines=10> */
.L_x_3753:
        /* <DEDUP_REMOVED lines=13> */
.L_x_3755:
[----:B------:R-:W-:Y:S05]  /*1b6b0*/  BSYNC.RECONVERGENT B2 ;  /* 0x0000000000027941 */ /* 0x000fea0003800200 */
.L_x_3754:
        /* <DEDUP_REMOVED lines=43> */
.L_x_3752:
[----:B------:R-:W-:Y:S05]  /*1b970*/  BSYNC.RECONVERGENT B1 ;  /* 0x0000000000017941 */ /* 0x000fea0003800200 */
.L_x_3751:
        /* <DEDUP_REMOVED lines=21> */
.L_x_3758:
        /* <DEDUP_REMOVED lines=13> */
.L_x_3760:
[----:B------:R-:W-:Y:S05]  /*1bba0*/  BSYNC.RECONVERGENT B2 ;  /* 0x0000000000027941 */ /* 0x000fea0003800200 */
.L_x_3759:
        /* <DEDUP_REMOVED lines=43> */
.L_x_3757:
[----:B------:R-:W-:Y:S05]  /*1be60*/  BSYNC.RECONVERGENT B1 ;  /* 0x0000000000017941 */ /* 0x000fea0003800200 */
.L_x_3756:
[----:B------:R-:W-:Y:S01]  /*1be70*/  I2FP.F32.U32 R3, R3 ;  /* 0x0000000300037245 */ /* 0x000fe20000201000 */
[----:B------:R-:W-:Y:S01]  /*1be80*/  @P1 IMAD.U32 R113, R110, 0x10000, RZ ;  /* 0x000100006e711824 */ /* 0x000fe200078e00ff */
[----:B------:R-:W-:Y:S01]  /*1be90*/  SHF.L.U32 R2, R106, 0x10, RZ ;  /* 0x000000106a027819 */ /* 0x000fe200000006ff */
[----:B------:R-:W-:Y:S02]  /*1bea0*/  BSSY.RECONVERGENT B1, `(.L_x_3761) ;  /* 0x000004f000017945 */ /* 0x000fe40003800200 */
[----:B------:R-:W-:Y:S02]  /*1beb0*/  FFMA.FTZ R3, R3, R156, 1.1641532182693481445e-10 ;  /* 0x2f00000003037423 */ /* 0x000fe4000001009c */
[----:B------:R-:W-:-:S03]  /*1bec0*/  FMUL.FTZ R2, R2, R131 ;  /* 0x0000008302027220 */ /* 0x000fc60000410000 */
[----:B------:R-:W-:-:S04]  /*1bed0*/  FSETP.GTU.FTZ.AND P3, PT, R3, R130, PT ;  /* 0x000000820300720b */ /* 0x000fc80003f7c000 */
[----:B------:R-:W-:Y:S02]  /*1bee0*/  FSEL R3, R2, RZ, !P3 ;  /* 0x000000ff02037208 */ /* 0x000fe40005800000 */
[----:B------:R-:W-:Y:S02]  /*1bef0*/  SEL R4, RZ, 0x1, P3 ;  /* 0x00000001ff047807 */ /* 0x000fe40001800000 */
[----:B------:R-:W-:Y:S01]  /*1bf00*/  ISETP.NE.AND P3, PT, R178, 0x1, PT ;  /* 0x00000001b200780c */ /* 0x000fe20003f65270 */
[----:B------:R-:W-:Y:S01]  /*1bf10*/  FADD.FTZ R2, R182, R3 ;  /* 0x00000003b6027221 */ /* 0x000fe20000010000 */
[----:B------:R-:W-:-:S03]  /*1bf20*/  IMAD.MOV.U32 R3, RZ, RZ, R10 ;  /* 0x000000ffff037224 */ /* 0x000fc600078e000a */
[--C-:B------:R-:W-:Y:S01]  /*1bf30*/  @P1 FADD.FTZ R182, R113, R2.reuse ;  /* 0x0000000271b61221 */ /* 0x100fe20000010000 */
[----:B------:R-:W-:Y:S02]  /*1bf40*/  @!P1 IMAD.MOV.U32 R182, RZ, RZ, R2 ;  /* 0x000000ffffb69224 */ /* 0x000fe400078e0002 */
[----:B------:R-:W-:-:S03]  /*1bf50*/  HFMA2 R2, -RZ, RZ, 0, 1.1920928955078125e-07 ;  /* 0x00000002ff027431 */ /* 0x000fc600000001ff */
        /* <DEDUP_REMOVED lines=10> */
.L_x_3763:
        /* <DEDUP_REMOVED lines=13> */
.L_x_3765:
[----:B------:R-:W-:Y:S05]  /*1c0d0*/  BSYNC.RECONVERGENT B2 ;  /* 0x0000000000027941 */ /* 0x000fea0003800200 */
.L_x_3764:
        /* <DEDUP_REMOVED lines=43> */
.L_x_3762:
[----:B------:R-:W-:Y:S05]  /*1c390*/  BSYNC.RECONVERGENT B1 ;  /* 0x0000000000017941 */ /* 0x000fea0003800200 */
.L_x_3761:
        /* <DEDUP_REMOVED lines=20> */
.L_x_3768:
        /* <DEDUP_REMOVED lines=13> */
.L_x_3770:
[----:B------:R-:W-:Y:S05]  /*1c5b0*/  BSYNC.RECONVERGENT B2 ;  /* 0x0000000000027941 */ /* 0x000fea0003800200 */
.L_x_3769:
        /* <DEDUP_REMOVED lines=43> */
.L_x_3767:
[----:B------:R-:W-:Y:S05]  /*1c870*/  BSYNC.RECONVERGENT B1 ;  /* 0x0000000000017941 */ /* 0x000fea0003800200 */
.L_x_3766:
[----:B------:R-:W-:Y:S01]  /*1c880*/  I2FP.F32.U32 R3, R112 ;  /* 0x0000007000037245 */ /* 0x000fe20000201000 */
[----:B------:R-:W-:Y:S01]  /*1c890*/  BSSY.RECONVERGENT B1, `(.L_x_3771) ;  /* 0x0000052000017945 */ /* 0x000fe20003800200 */
[----:B------:R-:W-:Y:S01]  /*1c8a0*/  PRMT R2, R106, 0x7632, R2 ;  /* 0x000076326a027816 */ /* 0x000fe20000000002 */
[----:B------:R-:W-:Y:S01]  /*1c8b0*/  IMAD.MOV.U32 R112, RZ, RZ, 0x2 ;  /* 0x00000002ff707424 */ /* 0x000fe200078e00ff */
[----:B------:R-:W-:Y:S01]  /*1c8c0*/  @P1 SHF.L.U32 R185, R186, 0x10, RZ ;  /* 0x00000010bab91819 */ /* 0x000fe200000006ff */
[----:B------:R-:W-:Y:S02]  /*1c8d0*/  FFMA.FTZ R3, R3, R156, 1.1641532182693481445e-10 ;  /* 0x2f00000003037423 */ /* 0x000fe4000001009c */
[----:B------:R-:W-:-:S03]  /*1c8e0*/  IMAD.U32 R2, R2, 0x10000, RZ ;  /* 0x0001000002027824 */ /* 0x000fc600078e00ff */
[----:B------:R-:W-:Y:S01]  /*1c8f0*/  FSETP.GTU.FTZ.AND P4, PT, R3, R130, PT ;  /* 0x000000820300720b */ /* 0x000fe20003f9c000 */
[----:B------:R-:W-:-:S03]  /*1c900*/  FMUL.FTZ R2, R2, R131 ;  /* 0x0000008302027220 */ /* 0x000fc60000410000 */
[----:B------:R-:W-:Y:S02]  /*1c910*/  SEL R3, RZ, 0x1, P4 ;  /* 0x00000001ff037807 */ /* 0x000fe40002000000 */
[----:B------:R-:W-:Y:S02]  /*1c920*/  FSEL R113, R2, RZ, !P4 ;  /* 0x000000ff02717208 */ /* 0x000fe40006000000 */
[----:B------:R-:W-:Y:S02]  /*1c930*/  ISETP.NE.AND P4, PT, R178, 0x1, PT ;  /* 0x00000001b200780c */ /* 0x000fe40003f85270 */
[----:B------:R-:W-:Y:S01]  /*1c940*/  MOV R2, R10 ;  /* 0x0000000a00027202 */ /* 0x000fe20000000f00 */
[----:B------:R-:W-:-:S04]  /*1c950*/  FADD.FTZ R114, R114, R113 ;  /* 0x0000007172727221 */ /* 0x000fc80000010000 */
[----:B------:R-:W-:Y:S01]  /*1c960*/  @P1 FADD.FTZ R185, R114, R185 ;  /* 0x000000b972b91221 */ /* 0x000fe20000010000 */
[----:B------:R-:W-:-:S05]  /*1c970*/  @!P1 IMAD.MOV.U32 R185, RZ, RZ, R114 ;  /* 0x000000ffffb99224 */ /* 0x000fca00078e0072 */
        /* <DEDUP_REMOVED lines=10> */
.L_x_3773:
        /* <DEDUP_REMOVED lines=13> */
.L_x_3775:
[----:B------:R-:W-:Y:S05]  /*1caf0*/  BSYNC.RECONVERGENT B2 ;  /* 0x0000000000027941 */ /* 0x000fea0003800200 */
.L_x_3774:
        /* <DEDUP_REMOVED lines=40> */
[----:B------:R-:W-:Y:S02]  /*1cd80*/  IMAD.MOV.U32 R196, RZ, RZ, R112 ;  /* 0x000000ffffc47224 */ /* 0x000fe400078e0070 */
[----:B------:R-:W-:Y:S01]  /*1cd90*/  HFMA2 R112, -RZ, RZ, 0, 0 ;  /* 0x00000000ff707431 */ /* 0x000fe200000001ff */
[----:B------:R-:W-:-:S07]  /*1cda0*/  LOP3.LUT R149, R178, UR30, R113, 0x96, !PT ;  /* 0x0000001eb2957c12 */ /* 0x000fce000f8e9671 */
.L_x_3772:
[----:B------:R-:W-:Y:S05]  /*1cdb0*/  BSYNC.RECONVERGENT B1 ;  /* 0x0000000000017941 */ /* 0x000fea0003800200 */
.L_x_3771:
        /* <DEDUP_REMOVED lines=21> */
.L_x_3778:
        /* <DEDUP_REMOVED lines=13> */
.L_x_3780:
[----:B------:R-:W-:Y:S05]  /*1cfe0*/  BSYNC.RECONVERGENT B2 ;  /* 0x0000000000027941 */ /* 0x000fea0003800200 */
.L_x_3779:
        /* <DEDUP_REMOVED lines=43> */
.L_x_3777:
[----:B------:R-:W-:Y:S05]  /*1d2a0*/  BSYNC.RECONVERGENT B1 ;  /* 0x0000000000017941 */ /* 0x000fea0003800200 */
.L_x_3776:
        /* <DEDUP_REMOVED lines=26> */
.L_x_3783:
        /* <DEDUP_REMOVED lines=13> */
.L_x_3785:
[----:B------:R-:W-:Y:S05]  /*1d520*/  BSYNC.RECONVERGENT B2 ;  /* 0x0000000000027941 */ /* 0x000fea0003800200 */
.L_x_3784:
        /* <DEDUP_REMOVED lines=43> */
.L_x_3782:
[----:B------:R-:W-:Y:S05]  /*1d7e0*/  BSYNC.RECONVERGENT B1 ;  /* 0x0000000000017941 */ /* 0x000fea0003800200 */
.L_x_3781:
        /* <DEDUP_REMOVED lines=20> */
.L_x_3788:
        /* <DEDUP_REMOVED lines=9> */
[----:B------:R-:W-:Y:S01]  /*1d9c0*/  @!P6 VIADD R112, R9, 0x1 ;  /* 0x000000010970e836 */ /* 0x000fe20000000000 */
[----:B------:R-:W-:Y:S02]  /*1d9d0*/  @!P6 MOV R147, RZ ;  /* 0x000000ff0093e202 */ /* 0x000fe40000000f00 */
[----:B------:R-:W-:-:S13]  /*1d9e0*/  ISETP.NE.AND P0, PT, R153, RZ, !P6 ;  /* 0x000000ff9900720c */ /* 0x000fda0007705270 */
[----:B------:R-:W-:Y:S01]  /*1d9f0*/  @P0 IMAD.MOV R112, RZ, RZ, R9 ;  /* 0x000000ffff700224 */ /* 0x000fe200078e0209 */
[----:B------:R-:W-:-:S03]  /*1da00*/  ISETP.NE.AND P0, PT, R10, RZ, PT ;  /* 0x000000ff0a00720c */ /* 0x000fc60003f05270 */
[----:B------:R-:W-:-:S10]  /*1da10*/  @!P6 IMAD.MOV.U32 R9, RZ, RZ, R112 ;  /* 0x000000ffff09e224 */ /* 0x000fd400078e0070 */
.L_x_3790:
[----:B------:R-:W-:Y:S05]  /*1da20*/  BSYNC.RECONVERGENT B2 ;  /* 0x0000000000027941 */ /* 0x000fea0003800200 */
.L_x_3789:
        /* <DEDUP_REMOVED lines=43> */
.L_x_3787:
[----:B------:R-:W-:Y:S05]  /*1dce0*/  BSYNC.RECONVERGENT B1 ;  /* 0x0000000000017941 */ /* 0x000fea0003800200 */
.L_x_3786:
[----:B------:R-:W-:Y:S01]  /*1dcf0*/  I2FP.F32.U32 R113, R114 ;  /* 0x0000007200717245 */ /* 0x000fe20000201000 */
[----:B------:R-:W-:Y:S01]  /*1dd00*/  @P1 IMAD.U32 R114, R191, 0x10000, RZ ;  /* 0x00010000bf721824 */ /* 0x000fe200078e00ff */
[----:B------:R-:W-:-:S03]  /*1dd10*/  PRMT R112, R107, 0x7632, R112 ;  /* 0x000076326b707816 */ /* 0x000fc60000000070 */
[----:B------:R-:W-:Y:S01]  /*1dd20*/  FFMA.FTZ R113, R113, R156, 1.1641532182693481445e-10 ;  /* 0x2f00000071717423 */ /* 0x000fe2000001009c */
[----:B------:R-:W-:-:S04]  /*1dd30*/  SHF.L.U32 R112, R112, 0x10, RZ ;  /* 0x0000001070707819 */ /* 0x000fc800000006ff */
[----:B------:R-:W-:Y:S01]  /*1dd40*/  FSETP.GTU.FTZ.AND P6, PT, R113, R130, PT ;  /* 0x000000827100720b */ /* 0x000fe20003fdc000 */
[----:B------:R-:W-:-:S05]  /*1dd50*/  FMUL.FTZ R112, R112, R131 ;  /* 0x0000008370707220 */ /* 0x000fca0000410000 */
        /* <DEDUP_REMOVED lines=12> */
.L_x_3710:
        /* <DEDUP_REMOVED lines=16> */
.L_x_3794:
        /* <DEDUP_REMOVED lines=13> */
.L_x_3796:
[----:B------:R-:W-:Y:S05]  /*1dff0*/  BSYNC.RECONVERGENT B2 ;  /* 0x0000000000027941 */ /* 0x000fea0003800200 */
.L_x_3795:
        /* <DEDUP_REMOVED lines=42> */
.L_x_3793:
[----:B------:R-:W-:Y:S05]  /*1e2a0*/  BSYNC.RECONVERGENT B1 ;  /* 0x0000000000017941 */ /* 0x000fea0003800200 */
.L_x_3792:
[----:B------:R-:W-:Y:S01]  /*1e2b0*/  I2FP.F32.U32 R169, R169 ;  /* 0x000000a900a97245 */ /* 0x000fe20000201000 */
[----:B-----5:R-:W-:Y:S01]  /*1e2c0*/  IMAD.U32 R178, R112, 0x10000, RZ ;  /* 0x0001000070b27824 */ /* 0x020fe200078e00ff */
[----:B------:R-:W-:Y:S01]  /*1e2d0*/  ISETP.NE.AND P3, PT, R181, 0x1, PT ;  /* 0x00000001b500780c */ /* 0x000fe20003f65270 */
[----:B------:R-:W-:Y:S01]  /*1e2e0*/  @P1 IMAD.U32 R180, R108, 0x10000, RZ ;  /* 0x000100006cb41824 */ /* 0x000fe200078e00ff */
[----:B------:R-:W-:Y:S01]  /*1e2f0*/  LOP3.LUT R154, R154, 0xffffffef, RZ, 0xc0, !PT ;  /* 0xffffffef9a9a7812 */ /* 0x000fe200078ec0ff */
[----:B------:R-:W-:Y:S01]  /*1e300*/  FFMA.FTZ R169, R169, R156, 1.1641532182693481445e-10 ;  /* 0x2f000000a9a97423 */ /* 0x000fe2000001009c */
[----:B------:R-:W-:Y:S01]  /*1e310*/  FMUL.FTZ R178, R178, R131 ;  /* 0x00000083b2b27220 */ /* 0x000fe20000410000 */
[----:B------:R-:W-:Y:S01]  /*1e320*/  BSSY.RECONVERGENT B1, `(.L_x_3797) ;  /* 0x000004c000017945 */ /* 0x000fe20003800200 */
[----:B------:R-:W-:Y:S01]  /*1e330*/  PRMT R112, R112, 0x7632, R112 ;  /* 0x0000763270707816 */ /* 0x000fe20000000070 */
[----:B------:R-:W-:Y:S01]  /*1e340*/  IMAD.MOV.U32 R179, RZ, RZ, R10 ;  /* 0x000000ffffb37224 */ /* 0x000fe200078e000a */
[----:B------:R-:W-:-:S04]  /*1e350*/  FSETP.GTU.FTZ.AND P2, PT, R169, R130, PT ;  /* 0x00000082a900720b */ /* 0x000fc80003f5c000 */
[----:B------:R-:W-:Y:S01]  /*1e360*/  FSEL R177, R178, RZ, !P2 ;  /* 0x000000ffb2b17208 */ /* 0x000fe20005000000 */
[----:B------:R-:W-:Y:S01]  /*1e370*/  HFMA2 R178, -RZ, RZ, 0, 1.1920928955078125e-07 ;  /* 0x00000002ffb27431 */ /* 0x000fe200000001ff */
        /* <DEDUP_REMOVED lines=13> */
.L_x_3799:
        /* <DEDUP_REMOVED lines=13> */
.L_x_3801:
[----:B------:R-:W-:Y:S05]  /*1e520*/  BSYNC.RECONVERGENT B2 ;  /* 0x0000000000027941 */ /* 0x000fea0003800200 */
.L_x_3800:
        /* <DEDUP_REMOVED lines=43> */
.L_x_3798:
[----:B------:R-:W-:Y:S05]  /*1e7e0*/  BSYNC.RECONVERGENT B1 ;  /* 0x0000000000017941 */ /* 0x000fea0003800200 */
.L_x_3797:
        /* <DEDUP_REMOVED lines=9> */
[----:B------:R-:W-:-:S04]  /*1e880*/  FSETP.GTU.FTZ.AND P2, PT, R179, R130, PT ;  /* 0x00000082b300720b */ /* 0x000fc80003f5c000 */
        /* <DEDUP_REMOVED lines=15> */
.L_x_3804:
        /* <DEDUP_REMOVED lines=13> */
.L_x_3806:
[----:B------:R-:W-:Y:S05]  /*1ea50*/  BSYNC.RECONVERGENT B2 ;  /* 0x0000000000027941 */ /* 0x000fea0003800200 */
.L_x_3805:
        /* <DEDUP_REMOVED lines=43> */
.L_x_3803:
[----:B------:R-:W-:Y:S05]  /*1ed10*/  BSYNC.RECONVERGENT B1 ;  /* 0x0000000000017941 */ /* 0x000fea0003800200 */
.L_x_3802:
[----:B------:R-:W-:Y:S01]  /*1ed20*/  I2FP.F32.U32 R179, R112 ;  /* 0x0000007000b37245 */ /* 0x000fe20000201000 */
[----:B------:R-:W-:Y:S01]  /*1ed30*/  BSSY.RECONVERGENT B1, `(.L_x_3807) ;  /* 0x0000052000017945 */ /* 0x000fe20003800200 */
[----:B------:R-:W-:Y:S02]  /*1ed40*/  SHF.L.U32 R112, R113, 0x10, RZ ;  /* 0x0000001071707819 */ /* 0x000fe400000006ff */
[----:B------:R-:W-:Y:S01]  /*1ed50*/  ISETP.NE.AND P3, PT, R182, 0x1, PT ;  /* 0x00000001b600780c */ /* 0x000fe20003f65270 */
[----:B------:R-:W-:Y:S01]  /*1ed60*/  FFMA.FTZ R179, R179, R156, 1.1641532182693481445e-10 ;  /* 0x2f000000b3b37423 */ /* 0x000fe2000001009c */
[----:B------:R-:W-:Y:S01]  /*1ed70*/  LOP3.LUT R154, R154, 0xfffffffb, RZ, 0xc0, !PT ;  /* 0xfffffffb9a9a7812 */ /* 0x000fe200078ec0ff */
[----:B------:R-:W-:Y:S01]  /*1ed80*/  FMUL.FTZ R112, R112, R131 ;  /* 0x0000008370707220 */ /* 0x000fe20000410000 */
[----:B------:R-:W-:Y:S02]  /*1ed90*/  PRMT R184, R113, 0x7632, R184 ;  /* 0x0000763271b87816 */ /* 0x000fe400000000b8 */
[----:B------:R-:W-:Y:S01]  /*1eda0*/  FSETP.GTU.FTZ.AND P2, PT, R179, R130, PT ;  /* 0x00000082b300720b */ /* 0x000fe20003f5c000 */
[----:B------:R-:W-:Y:S01]  /*1edb0*/  @P1 IMAD.U32 R179, R109, 0x10000, RZ ;  /* 0x000100006db31824 */ /* 0x000fe200078e00ff */
[----:B------:R-:W-:-:S02]  /*1edc0*/  MOV R113, R10 ;  /* 0x0000000a00717202 */ /* 0x000fc40000000f00 */
        /* <DEDUP_REMOVED lines=15> */
.L_x_3809:
        /* <DEDUP_REMOVED lines=13> */
.L_x_3811:
[----:B------:R-:W-:Y:S05]  /*1ef90*/  BSYNC.RECONVERGENT B2 ;  /* 0x0000000000027941 */ /* 0x000fea0003800200 */
.L_x_3810:
        /* <DEDUP_REMOVED lines=43> */
.L_x_3808:
[----:B------:R-:W-:Y:S05]  /*1f250*/  BSYNC.RECONVERGENT B1 ;  /* 0x0000000000017941 */ /* 0x000fea0003800200 */
.L_x_3807:
        /* <DEDUP_REMOVED lines=8> */
[----:B------:R-:W-:Y:S02]  /*1f2e0*/  HFMA2 R178, -RZ, RZ, 0, 1.1920928955078125e-07 ;  /* 0x00000002ffb27431 */ /* 0x000fe400000001ff */
        /* <DEDUP_REMOVED lines=16> */
.L_x_3814:
        /* <DEDUP_REMOVED lines=13> */
.L_x_3816:
[----:B------:R-:W-:Y:S05]  /*1f4c0*/  BSYNC.RECONVERGENT B2 ;  /* 0x0000000000027941 */ /* 0x000fea0003800200 */
.L_x_3815:
        /* <DEDUP_REMOVED lines=43> */
.L_x_3813:
[----:B------:R-:W-:Y:S05]  /*1f780*/  BSYNC.RECONVERGENT B1 ;  /* 0x0000000000017941 */ /* 0x000fea0003800200 */
.L_x_3812:
[----:B------:R-:W-:Y:S01]  /*1f790*/  I2FP.F32.U32 R113, R113 ;  /* 0x0000007100717245 */ /* 0x000fe20000201000 */
[----:B------:R-:W-:Y:S01]  /*1f7a0*/  IMAD.U32 R112, R114, 0x10000, RZ ;  /* 0x0001000072707824 */ /* 0x000fe200078e00ff */
[----:B------:R-:W-:Y:S01]  /*1f7b0*/  ISETP.NE.AND P3, PT, R178, 0x1, PT ;  /* 0x00000001b200780c */ /* 0x000fe20003f65270 */
[----:B------:R-:W-:Y:S01]  /*1f7c0*/  BSSY.RECONVERGENT B1, `(.L_x_3817) ;  /* 0x000004e000017945 */ /* 0x000fe20003800200 */
[----:B------:R-:W-:Y:S01]  /*1f7d0*/  PRMT R114, R114, 0x7632, R114 ;  /* 0x0000763272727816 */ /* 0x000fe20000000072 */
[----:B------:R-:W-:Y:S01]  /*1f7e0*/  FFMA.FTZ R113, R113, R156, 1.1641532182693481445e-10 ;  /* 0x2f00000071717423 */ /* 0x000fe2000001009c */
[----:B------:R-:W-:-:S04]  /*1f7f0*/  FMUL.FTZ R112, R112, R131 ;  /* 0x0000008370707220 */ /* 0x000fc80000410000 */
[----:B------:R-:W-:Y:S02]  /*1f800*/  FSETP.GTU.FTZ.AND P2, PT, R113, R130, PT ;  /* 0x000000827100720b */ /* 0x000fe40003f5c000 */
[----:B------:R-:W-:Y:S02]  /*1f810*/  @P1 SHF.L.U32 R113, R110, 0x10, RZ ;  /* 0x000000106e711819 */ /* 0x000fe400000006ff */
        /* <DEDUP_REMOVED lines=15> */
.L_x_3819:
        /* <DEDUP_REMOVED lines=13> */
.L_x_3821:
[----:B------:R-:W-:Y:S05]  /*1f9e0*/  BSYNC.RECONVERGENT B2 ;  /* 0x0000000000027941 */ /* 0x000fea0003800200 */
.L_x_3820:
        /* <DEDUP_REMOVED lines=43> */
.L_x_3818:
[----:B------:R-:W-:Y:S05]  /*1fca0*/  BSYNC.RECONVERGENT B1 ;  /* 0x0000000000017941 */ /* 0x000fea0003800200 */
.L_x_3817:
[----:B------:R-:W-:Y:S01]  /*1fcb0*/  I2FP.F32.U32 R113, R113 ;  /* 0x0000007100717245 */ /* 0x000fe20000201000 */
[----:B------:R-:W-:Y:S01]  /*1fcc0*/  @P1 IMAD.U32 R186, R186, 0x10000, RZ ;  /* 0x00010000baba1824 */ /* 0x000fe200078e00ff */
[----:B------:R-:W-:Y:S01]  /*1fcd0*/  SHF.L.U32 R114, R114, 0x10, RZ ;  /* 0x0000001072727819 */ /* 0x000fe200000006ff */
[----:B------:R-:W-:Y:S01]  /*1fce0*/  BSSY.RECONVERGENT B1, `(.L_x_3822) ;  /* 0x000004d000017945 */ /* 0x000fe20003800200 */
[----:B------:R-:W-:Y:S01]  /*1fcf0*/  ISETP.NE.AND P4, PT, R112, 0x1, PT ;  /* 0x000000017000780c */ /* 0x000fe20003f85270 */
[----:B------:R-:W-:Y:S02]  /*1fd00*/  FFMA.FTZ R113, R113, R156, 1.1641532182693481445e-10 ;  /* 0x2f00000071717423 */ /* 0x000fe4000001009c */
[----:B------:R-:W-:-:S03]  /*1fd10*/  FMUL.FTZ R114, R114, R131 ;  /* 0x0000008372727220 */ /* 0x000fc60000410000 */
        /* <DEDUP_REMOVED lines=16> */
.L_x_3824:
        /* <DEDUP_REMOVED lines=13> */
.L_x_3826:
[----:B------:R-:W-:Y:S05]  /*1fef0*/  BSYNC.RECONVERGENT B2 ;  /* 0x0000000000027941 */ /* 0x000fea0003800200 */
.L_x_3825:
        /* <DEDUP_REMOVED lines=43> */
.L_x_3823:
[----:B------:R-:W-:Y:S05]  /*201b0*/  BSYNC.RECONVERGENT B1 ;  /* 0x0000000000017941 */ /* 0x000fea0003800200 */
.L_x_3822:
[----:B------:R-:W-:Y:S01]  /*201c0*/  I2FP.F32.U32 R113, R113 ;  /* 0x0000007100717245 */ /* 0x000fe20000201000 */
[----:B------:R-:W-:Y:S01]  /*201d0*/  IMAD.U32 R112, R115, 0x10000, RZ ;  /* 0x0001000073707824 */ /* 0x000fe200078e00ff */
[----:B------:R-:W-:Y:S01]  /*201e0*/  ISETP.NE.AND P5, PT, R114, 0x1, PT ;  /* 0x000000017200780c */ /* 0x000fe20003fa5270 */
[----:B------:R-:W-:Y:S01]  /*201f0*/  @P1 IMAD.U32 R179, R111, 0x10000, RZ ;  /* 0x000100006fb31824 */ /* 0x000fe200078e00ff */
[----:B------:R-:W-:Y:S01]  /*20200*/  BSSY.RECONVERGENT B1, `(.L_x_3827) ;  /* 0x000004d000017945 */ /* 0x000fe20003800200 */
[----:B------:R-:W-:Y:S01]  /*20210*/  FFMA.FTZ R113, R113, R156, 1.1641532182693481445e-10 ;  /* 0x2f00000071717423 */ /* 0x000fe2000001009c */
[----:B------:R-:W-:Y:S01]  /*20220*/  FMUL.FTZ R112, R112, R131 ;  /* 0x0000008370707220 */ /* 0x000fe20000410000 */
[----:B------:R-:W-:Y:S02]  /*20230*/  PRMT R186, R115, 0x7632, R186 ;  /* 0x0000763273ba7816 */ /* 0x000fe400000000ba */
        /* <DEDUP_REMOVED lines=16> */
.L_x_3829:
        /* <DEDUP_REMOVED lines=13> */
.L_x_3831:
[----:B------:R-:W-:Y:S05]  /*20410*/  BSYNC.RECONVERGENT B2 ;  /* 0x0000000000027941 */ /* 0x000fea0003800200 */
.L_x_3830:
        /* <DEDUP_REMOVED lines=43> */
.L_x_3828:
[----:B------:R-:W-:Y:S05]  /*206d0*/  BSYNC.RECONVERGENT B1 ;  /* 0x0000000000017941 */ /* 0x000fea0003800200 */
.L_x_3827:
        /* <DEDUP_REMOVED lines=14> */
.L_x_3791:
        /* <DEDUP_REMOVED lines=14> */
[----:B------:R-:W-:Y:S01]  /*208a0*/  LOP3.LUT R178, R178, R179, R169, 0xfe, !PT ;  /* 0x000000b3b2b27212 */ /* 0x000fe200078efea9 */
[----:B------:R-:W-:Y:S01]  /*208b0*/  VIADD R169, R155, 0x80 ;  /* 0x000000809ba97836 */ /* 0x000fe20000000000 */
[----:B------:R-:W-:Y:S02]  /*208c0*/  LOP3.LUT R188, R188, R189, R187, 0xfe, !PT ;  /* 0x000000bdbcbc7212 */ /* 0x000fe400078efebb */
[----:B------:R-:W-:Y:S01]  /*208d0*/  SEL R179, RZ, 0x1, !P2 ;  /* 0x00000001ffb37807 */ /* 0x000fe20005000000 */
[----:B------:R-:W-:Y:S01]  /*208e0*/  IMAD.WIDE.U32 R194, R169, 0x10, R120 ;  /* 0x00000010a9c27825 */ /* 0x000fe200078e0078 */
[----:B------:R-:W-:-:S02]  /*208f0*/  SEL R187, RZ, 0x1, !P6 ;  /* 0x00000001ffbb7807 */ /* 0x000fc40007000000 */
[----:B------:R-:W-:Y:S01]  /*20900*/  LOP3.LUT R179, R188, R179, RZ, 0xfc, !PT ;  /* 0x000000b3bcb37212 */ /* 0x000fe200078efcff */
[----:B------:R-:W-:Y:S01]  /*20910*/  IMAD.WIDE.U32 R188, R161, 0x8, R118 ;  /* 0x00000008a1bc7825 */ /* 0x000fe200078e0076 */
[----:B------:R-:W-:-:S03]  /*20920*/  LOP3.LUT R178, R178, R187, RZ, 0xfc, !PT ;  /* 0x000000bbb2b27212 */ /* 0x000fc600078efcff */
[C---:B0-----:R-:W-:Y:S02]  /*20930*/  @P0 IMAD.WIDE.U32 R192, R169.reuse, 0x10, R192 ;  /* 0x00000010a9c00825 */ /* 0x041fe400078e00c0 */
[----:B------:R1:W-:Y:S02]  /*20940*/  STG.E.64 desc[UR8][R188.64], R178 ;  /* 0x000000b2bc007986 */ /* 0x0003e4000c101b08 */
[----:B--2---:R-:W-:Y:S01]  /*20950*/  @P1 IMAD.WIDE.U32 R190, R169, 0x10, R190 ;  /* 0x00000010a9be1825 */ /* 0x004fe200078e00be */
[----:B------:R-:W-:Y:S06]  /*20960*/  @!P0 BRA `(.L_x_3832) ;  /* 0x0000000000508947 */ /* 0x000fec0003800000 */
        /* <DEDUP_REMOVED lines=20> */
.L_x_3832:
[----:B------:R2:W5:Y:S04]  /*20ab0*/  @P0 LDG.E.128 R104, desc[UR8][R192.64] ;  /* 0x00000008c0680981 */ /* 0x000568000c1e1d00 */
[----:B------:R2:W5:Y:S04]  /*20ac0*/  @P1 LDG.E.128 R108, desc[UR8][R190.64] ;  /* 0x00000008be6c1981 */ /* 0x000568000c1e1d00 */
[----:B01----:R2:W5:Y:S01]  /*20ad0*/  LDG.E.128 R112, desc[UR8][R194.64] ;  /* 0x00000008c2707981 */ /* 0x003562000c1e1d00 */
[----:B------:R-:W-:Y:S05]  /*20ae0*/  @!P0 BRA `(.L_x_3833) ;  /* 0x0000005000a08947 */ /* 0x000fea0003800000 */
[----:B------:R-:W-:Y:S01]  /*20af0*/  ISETP.NE.AND P2, PT, R197, 0x1, PT ;  /* 0x00000001c500780c */ /* 0x000fe20003f45270 */
[----:B------:R-:W-:Y:S01]  /*20b00*/  BSSY.RECONVERGENT B1, `(.L_x_3834) ;  /* 0x0000048000017945 */ /* 0x000fe20003800200 */
[----:B------:R-:W-:Y:S01]  /*20b10*/  HFMA2 R4, -RZ, RZ, 0, 1.1920928955078125e-07 ;  /* 0x00000002ff047431 */ /* 0x000fe200000001ff */
[----:B-----5:R-:W-:Y:S01]  /*20b20*/  PRMT R0, R108, 0x7632, R0 ;  /* 0x000076326c007816 */ /* 0x020fe20000000000 */
        /* <DEDUP_REMOVED lines=13> */
.L_x_3836:
        /* <DEDUP_REMOVED lines=13> */
.L_x_3838:
[----:B------:R-:W-:Y:S05]  /*20cd0*/  BSYNC.RECONVERGENT B2 ;  /* 0x0000000000027941 */ /* 0x000fea0003800200 */
.L_x_3837:
        /* <DEDUP_REMOVED lines=40> */
[----:B------:R-:W-:Y:S01]  /*20f60*/  LOP3.LUT R149, R2, UR30, R207, 0x96, !PT ;  /* 0x0000001e02957c12 */ /* 0x000fe2000f8e96cf */
[----:B------:R-:W-:-:S07]  /*20f70*/  IMAD.MOV.U32 R2, RZ, RZ, R196 ;  /* 0x000000ffff027224 */ /* 0x000fce00078e00c4 */
.L_x_3835:
[----:B------:R-:W-:Y:S05]  /*20f80*/  BSYNC.RECONVERGENT B1 ;  /* 0x0000000000017941 */ /* 0x000fea0003800200 */
.L_x_3834:
        /* <DEDUP_REMOVED lines=23> */
.L_x_3841:
        /* <DEDUP_REMOVED lines=13> */
.L_x_3843:
[----:B------:R-:W-:Y:S05]  /*211d0*/  BSYNC.RECONVERGENT B2 ;  /* 0x0000000000027941 */ /* 0x000fea0003800200 */
.L_x_3842:
        /* <DEDUP_REMOVED lines=43> */
.L_x_3840:
[----:B------:R-:W-:Y:S05]  /*21490*/  BSYNC.RECONVERGENT B1 ;  /* 0x0000000000017941 */ /* 0x000fea0003800200 */
.L_x_3839:
        /* <DEDUP_REMOVED lines=25> */
.L_x_3846:
        /* <DEDUP_REMOVED lines=13> */
.L_x_3848:
[----:B------:R-:W-:Y:S05]  /*21700*/  BSYNC.RECONVERGENT B2 ;  /* 0x0000000000027941 */ /* 0x000fea0003800200 */
.L_x_3847:
        /* <DEDUP_REMOVED lines=43> */
.L_x_3845:
[----:B------:R-:W-:Y:S05]  /*219c0*/  BSYNC.RECONVERGENT B1 ;  /* 0x0000000000017941 */ /* 0x000fea0003800200 */
.L_x_3844:
        /* <DEDUP_REMOVED lines=22> */
.L_x_3851:
        /* <DEDUP_REMOVED lines=13> */
.L_x_3853:
[----:B------:R-:W-:Y:S05]  /*21c00*/  BSYNC.RECONVERGENT B2 ;  /* 0x0000000000027941 */ /* 0x000fea0003800200 */
.L_x_3852:
        /* <DEDUP_REMOVED lines=43> */
.L_x_3850:
[----:B------:R-:W-:Y:S05]  /*21ec0*/  BSYNC.RECONVERGENT B1 ;  /* 0x0000000000017941 */ /* 0x000fea0003800200 */
.L_x_3849:
[----:B------:R-:W-:Y:S01]  /*21ed0*/  I2FP.F32.U32 R3, R3 ;  /* 0x0000000300037245 */ /* 0x000fe20000201000 */
[----:B------:R-:W-:Y:S01]  /*21ee0*/  BSSY.RECONVERGENT B1, `(.L_x_3854) ;  /* 0x0000052000017945 */ /* 0x000fe20003800200 */
[----:B------:R-:W-:Y:S02]  /*21ef0*/  PRMT R2, R104, 0x7632, R2 ;  /* 0x0000763268027816 */ /* 0x000fe40000000002 */
[----:B------:R-:W-:Y:S01]  /*21f00*/  ISETP.NE.AND P3, PT, R4, 0x1, PT ;  /* 0x000000010400780c */ /* 0x000fe20003f65270 */
[----:B------:R-:W-:Y:S01]  /*21f10*/  FFMA.FTZ R3, R3, R156, 1.1641532182693481445e-10 ;  /* 0x2f00000003037423 */ /* 0x000fe2000001009c */
[----:B------:R-:W-:-:S04]  /*21f20*/  SHF.L.U32 R2, R2, 0x10, RZ ;  /* 0x0000001002027819 */ /* 0x000fc800000006ff */
[----:B------:R-:W-:Y:S01]  /*21f30*/  FSETP.GTU.FTZ.AND P2, PT, R3, R130, PT ;  /* 0x000000820300720b */ /* 0x000fe20003f5c000 */
[----:B------:R-:W-:Y:S01]  /*21f40*/  FMUL.FTZ R2, R2, R131 ;  /* 0x0000008302027220 */ /* 0x000fe20000410000 */
[----:B------:R-:W-:Y:S02]  /*21f50*/  @P1 IMAD.U32 R3, R0, 0x10000, RZ ;  /* 0x0001000000031824 */ /* 0x000fe400078e00ff */
[----:B------:R-:W-:Y:S02]  /*21f60*/  SEL R7, RZ, 0x1, P2 ;  /* 0x00000001ff077807 */ /* 0x000fe40001000000 */
[----:B------:R-:W-:-:S05]  /*21f70*/  FSEL R5, R2, RZ, !P2 ;  /* 0x000000ff02057208 */ /* 0x000fca0005000000 */
[----:B------:R-:W-:Y:S01]  /*21f80*/  FADD.FTZ R0, R112, R5 ;  /* 0x0000000570007221 */ /* 0x000fe20000010000 */
[----:B------:R-:W-:-:S03]  /*21f90*/  HFMA2 R5, -RZ, RZ, 0, 1.1920928955078125e-07 ;  /* 0x00000002ff057431 */ /* 0x000fc600000001ff */
[----:B--2---:R-:W-:Y:S01]  /*21fa0*/  @P1 FADD.FTZ R190, R0, R3 ;  /* 0x0000000300be1221 */ /* 0x004fe20000010000 */
        /* <DEDUP_REMOVED lines=12> */
.L_x_3856:
        /* <DEDUP_REMOVED lines=13> */
.L_x_3858:
[----:B------:R-:W-:Y:S05]  /*22140*/  BSYNC.RECONVERGENT B2 ;  /* 0x0000000000027941 */ /* 0x000fea0003800200 */
.L_x_3857:
        /* <DEDUP_REMOVED lines=43> */
.L_x_3855:
[----:B------:R-:W-:Y:S05]  /*22400*/  BSYNC.RECONVERGENT B1 ;  /* 0x0000000000017941 */ /* 0x000fea0003800200 */
.L_x_3854:
[----:B------:R-:W-:Y:S01]  /*22410*/  I2FP.F32.U32 R3, R0 ;  /* 0x0000000000037245 */ /* 0x000fe20000201000 */
[----:B------:R-:W-:Y:S01]  /*22420*/  IMAD.U32 R0, R113, 0x10000, RZ ;  /* 0x0001000071007824 */ /* 0x000fe200078e00ff */
[----:B------:R-:W-:Y:S01]  /*22430*/  ISETP.NE.AND P3, PT, R5, 0x1, PT ;  /* 0x000000010500780c */ /* 0x000fe20003f65270 */
[----:B------:R-:W-:Y:S01]  /*22440*/  BSSY.RECONVERGENT B1, `(.L_x_3859) ;  /* 0x000004d000017945 */ /* 0x000fe20003800200 */
[----:B------:R-:W-:Y:S01]  /*22450*/  LOP3.LUT R154, R154, 0xfffffffb, RZ, 0xc0, !PT ;  /* 0xfffffffb9a9a7812 */ /* 0x000fe200078ec0ff */
[----:B------:R-:W-:Y:S01]  /*22460*/  FFMA.FTZ R3, R3, R156, 1.1641532182693481445e-10 ;  /* 0x2f00000003037423 */ /* 0x000fe2000001009c */
[----:B------:R-:W-:Y:S01]  /*22470*/  FMUL.FTZ R2, R0, R131 ;  /* 0x0000008300027220 */ /* 0x000fe20000410000 */
[----:B------:R-:W-:Y:S01]  /*22480*/  HFMA2 R4, -RZ, RZ, 0, 1.1920928955078125e-07 ;  /* 0x00000002ff047431 */ /* 0x000fe200000001ff */
[----:B------:R-:W-:Y:S02]  /*22490*/  PRMT R0, R113, 0x7632, R0 ;  /* 0x0000763271007816 */ /* 0x000fe40000000000 */
        /* <DEDUP_REMOVED lines=14> */
.L_x_3861:
        /* <DEDUP_REMOVED lines=13> */
.L_x_3863:
[----:B------:R-:W-:Y:S05]  /*22650*/  BSYNC.RECONVERGENT B2 ;  /* 0x0000000000027941 */ /* 0x000fea0003800200 */
.L_x_3862:
        /* <DEDUP_REMOVED lines=43> */
.L_x_3860:
[----:B------:R-:W-:Y:S05]  /*22910*/  BSYNC.RECONVERGENT B1 ;  /* 0x0000000000017941 */ /* 0x000fea0003800200 */
.L_x_3859:
        /* <DEDUP_REMOVED lines=25> */
.L_x_3866:
        /* <DEDUP_REMOVED lines=13> */
.L_x_3868:
[----:B------:R-:W-:Y:S05]  /*22b80*/  BSYNC.RECONVERGENT B2 ;  /* 0x0000000000027941 */ /* 0x000fea0003800200 */
.L_x_3867:
        /* <DEDUP_REMOVED lines=43> */
.L_x_3865:
[----:B------:R-:W-:Y:S05]  /*22e40*/  BSYNC.RECONVERGENT B1 ;  /* 0x0000000000017941 */ /* 0x000fea0003800200 */
.L_x_3864:
        /* <DEDUP_REMOVED lines=22> */
.L_x_3871:
        /* <DEDUP_REMOVED lines=13> */
.L_x_3873:
[----:B------:R-:W-:Y:S05]  /*23080*/  BSYNC.RECONVERGENT B2 ;  /* 0x0000000000027941 */ /* 0x000fea0003800200 */
.L_x_3872:
        /* <DEDUP_REMOVED lines=43> */
.L_x_3870:
[----:B------:R-:W-:Y:S05]  /*23340*/  BSYNC.RECONVERGENT B1 ;  /* 0x0000000000017941 */ /* 0x000fea0003800200 */
.L_x_3869:
        /* <DEDUP_REMOVED lines=8> */
[----:B------:R-:W-:-:S04]  /*233d0*/  @P1 PRMT R3, R109, 0x7632, R3 ;  /* 0x000076326d031816 */ /* 0x000fc80000000003 */
[----:B------:R-:W-:Y:S01]  /*233e0*/  FSEL R5, R2, RZ, !P2 ;  /* 0x000000ff02057208 */ /* 0x000fe20005000000 */
[----:B------:R-:W-:-:S04]  /*233f0*/  @P1 IMAD.U32 R3, R3, 0x10000, RZ ;  /* 0x0001000003031824 */ /* 0x000fc800078e00ff */
        /* <DEDUP_REMOVED lines=16> */
.L_x_3876:
        /* <DEDUP_REMOVED lines=13> */
.L_x_3878:
[----:B------:R-:W-:Y:S05]  /*235d0*/  BSYNC.RECONVERGENT B2 ;  /* 0x0000000000027941 */ /* 0x000fea0003800200 */
.L_x_3877:
        /* <DEDUP_REMOVED lines=43> */
.L_x_3875:
[----:B------:R-:W-:Y:S05]  /*23890*/  BSYNC.RECONVERGENT B1 ;  /* 0x0000000000017941 */ /* 0x000fea0003800200 */
.L_x_3874:
        /* <DEDUP_REMOVED lines=21> */
.L_x_3881:
        /* <DEDUP_REMOVED lines=13> */
.L_x_3883:
[----:B------:R-:W-:Y:S05]  /*23ac0*/  BSYNC.RECONVERGENT B2 ;  /* 0x0000000000027941 */ /* 0x000fea0003800200 */
.L_x_3882:
        /* <DEDUP_REMOVED lines=43> */
.L_x_3880:
[----:B------:R-:W-:Y:S05]  /*23d80*/  BSYNC.RECONVERGENT B1 ;  /* 0x0000000000017941 */ /* 0x000fea0003800200 */
.L_x_3879:
        /* <DEDUP_REMOVED lines=26> */
.L_x_3886:
        /* <DEDUP_REMOVED lines=13> */
.L_x_3888:
[----:B------:R-:W-:Y:S05]  /*24000*/  BSYNC.RECONVERGENT B2 ;  /* 0x0000000000027941 */ /* 0x000fea0003800200 */
.L_x_3887:
        /* <DEDUP_REMOVED lines=43> */
.L_x_3885:
[----:B------:R-:W-:Y:S05]  /*242c0*/  BSYNC.RECONVERGENT B1 ;  /* 0x0000000000017941 */ /* 0x000fea0003800200 */
.L_x_3884:
        /* <DEDUP_REMOVED lines=20> */
.L_x_3891:
        /* <DEDUP_REMOVED lines=13> */
.L_x_3893:
[----:B------:R-:W-:Y:S05]  /*244e0*/  BSYNC.RECONVERGENT B2 ;  /* 0x0000000000027941 */ /* 0x000fea0003800200 */
.L_x_3892:
        /* <DEDUP_REMOVED lines=43> */
.L_x_3890:
[----:B------:R-:W-:Y:S05]  /*247a0*/  BSYNC.RECONVERGENT B1 ;  /* 0x0000000000017941 */ /* 0x000fea0003800200 */
.L_x_3889:
[----:B------:R-:W-:Y:S01]  /*247b0*/  I2FP.F32.U32 R3, R112 ;  /* 0x0000007000037245 */ /* 0x000fe20000201000 */
[----:B------:R-:W-:Y:S01]  /*247c0*/  BSSY.RECONVERGENT B1, `(.L_x_3894) ;  /* 0x0000053000017945 */ /* 0x000fe20003800200 */
[----:B------:R-:W-:Y:S01]  /*247d0*/  PRMT R2, R106, 0x7632, R2 ;  /* 0x000076326a027816 */ /* 0x000fe20000000002 */
[----:B------:R-:W-:Y:S02]  /*247e0*/  IMAD.MOV.U32 R112, RZ, RZ, 0x2 ;  /* 0x00000002ff707424 */ /* 0x000fe400078e00ff */
[----:B------:R-:W-:Y:S02]  /*247f0*/  FFMA.FTZ R3, R3, R156, 1.1641532182693481445e-10 ;  /* 0x2f00000003037423 */ /* 0x000fe4000001009c */
[----:B------:R-:W-:-:S03]  /*24800*/  IMAD.U32 R2, R2, 0x10000, RZ ;  /* 0x0001000002027824 */ /* 0x000fc600078e00ff */
[----:B------:R-:W-:Y:S01]  /*24810*/  FSETP.GTU.FTZ.AND P4, PT, R3, R130, PT ;  /* 0x000000820300720b */ /* 0x000fe20003f9c000 */
[----:B------:R-:W-:-:S03]  /*24820*/  FMUL.FTZ R2, R2, R131 ;  /* 0x0000008302027220 */ /* 0x000fc60000410000 */
[----:B------:R-:W-:Y:S02]  /*24830*/  SEL R3, RZ, 0x1, P4 ;  /* 0x00000001ff037807 */ /* 0x000fe40002000000 */
[----:B------:R-:W-:Y:S02]  /*24840*/  FSEL R179, R2, RZ, !P4 ;  /* 0x000000ff02b37208 */ /* 0x000fe40006000000 */
[----:B------:R-:W-:Y:S02]  /*24850*/  @P1 PRMT R2, R110, 0x7632, R2 ;  /* 0x000076326e021816 */ /* 0x000fe40000000002 */
[----:B------:R-:W-:Y:S01]  /*24860*/  ISETP.NE.AND P4, PT, R193, 0x1, PT ;  /* 0x00000001c100780c */ /* 0x000fe20003f85270 */
[----:B------:R-:W-:Y:S01]  /*24870*/  FADD.FTZ R114, R114, R179 ;  /* 0x000000b372727221 */ /* 0x000fe20000010000 */
[----:B------:R-:W-:Y:S02]  /*24880*/  @P1 SHF.L.U32 R113, R2, 0x10, RZ ;  /* 0x0000001002711819 */ /* 0x000fe400000006ff */
        /* <DEDUP_REMOVED lines=13> */
.L_x_3896:
        /* <DEDUP_REMOVED lines=13> */
.L_x_3898:
[----:B------:R-:W-:Y:S05]  /*24a30*/  BSYNC.RECONVERGENT B2 ;  /* 0x0000000000027941 */ /* 0x000fea0003800200 */
.L_x_3897:
        /* <DEDUP_REMOVED lines=43> */
.L_x_3895:
[----:B------:R-:W-:Y:S05]  /*24cf0*/  BSYNC.RECONVERGENT B1 ;  /* 0x0000000000017941 */ /* 0x000fea0003800200 */
.L_x_3894:
        /* <DEDUP_REMOVED lines=21> */
.L_x_3901:
        /* <DEDUP_REMOVED lines=13> */
.L_x_3903:
[----:B------:R-:W-:Y:S05]  /*24f20*/  BSYNC.RECONVERGENT B2 ;  /* 0x0000000000027941 */ /* 0x000fea0003800200 */
.L_x_3902:
        /* <DEDUP_REMOVED lines=43> */
.L_x_3900:
[----:B------:R-:W-:Y:S05]  /*251e0*/  BSYNC.RECONVERGENT B1 ;  /* 0x0000000000017941 */ /* 0x000fea0003800200 */
.L_x_3899:
        /* <DEDUP_REMOVED lines=11> */
[----:B------:R-:W-:Y:S01]  /*252a0*/  FADD.FTZ R2, R2, R113 ;  /* 0x0000007102027221 */ /* 0x000fe20000010000 */
[----:B------:R-:W-:-:S03]  /*252b0*/  IMAD.MOV.U32 R113, RZ, RZ, R10 ;  /* 0x000000ffff717224 */ /* 0x000fc600078e000a */
        /* <DEDUP_REMOVED lines=13> */
.L_x_3906:
        /* <DEDUP_REMOVED lines=13> */
.L_x_3908:
[----:B------:R-:W-:Y:S05]  /*25460*/  BSYNC.RECONVERGENT B2 ;  /* 0x0000000000027941 */ /* 0x000fea0003800200 */
.L_x_3907:
        /* <DEDUP_REMOVED lines=43> */
.L_x_3905:
[----:B------:R-:W-:Y:S05]  /*25720*/  BSYNC.RECONVERGENT B1 ;  /* 0x0000000000017941 */ /* 0x000fea0003800200 */
.L_x_3904:
        /* <DEDUP_REMOVED lines=20> */
.L_x_3911:
        /* <DEDUP_REMOVED lines=15> */
.L_x_3913:
[----:B------:R-:W-:Y:S05]  /*25960*/  BSYNC.RECONVERGENT B2 ;  /* 0x0000000000027941 */ /* 0x000fea0003800200 */
.L_x_3912:
        /* <DEDUP_REMOVED lines=43> */
.L_x_3910:
[----:B------:R-:W-:Y:S05]  /*25c20*/  BSYNC.RECONVERGENT B1 ;  /* 0x0000000000017941 */ /* 0x000fea0003800200 */
.L_x_3909:
[----:B------:R-:W-:Y:S02]  /*25c30*/  I2FP.F32.U32 R113, R114 ;  /* 0x0000007200717245 */ /* 0x000fe40000201000 */
[----:B------:R-:W-:-:S03]  /*25c40*/  PRMT R112, R107, 0x7632, R112 ;  /* 0x000076326b707816 */ /* 0x000fc60000000070 */
[----:B------:R-:W-:Y:S01]  /*25c50*/  FFMA.FTZ R113, R113, R156, 1.1641532182693481445e-10 ;  /* 0x2f00000071717423 */ /* 0x000fe2000001009c */
[----:B------:R-:W-:-:S04]  /*25c60*/  SHF.L.U32 R112, R112, 0x10, RZ ;  /* 0x0000001070707819 */ /* 0x000fc800000006ff */
[----:B------:R-:W-:Y:S01]  /*25c70*/  FSETP.GTU.FTZ.AND P6, PT, R113, R130, PT ;  /* 0x000000827100720b */ /* 0x000fe20003fdc000 */
[----:B------:R-:W-:Y:S01]  /*25c80*/  FMUL.FTZ R112, R112, R131 ;  /* 0x0000008370707220 */ /* 0x000fe20000410000 */
[----:B------:R-:W-:-:S04]  /*25c90*/  @P1 PRMT R113, R111, 0x7632, R113 ;  /* 0x000076326f711816 */ /* 0x000fc80000000071 */
[----:B------:R-:W-:Y:S01]  /*25ca0*/  FSEL R178, R112, RZ, !P6 ;  /* 0x000000ff70b27208 */ /* 0x000fe20007000000 */
[----:B------:R-:W-:Y:S01]  /*25cb0*/  @P1 IMAD.U32 R114, R113, 0x10000, RZ ;  /* 0x0001000071721824 */ /* 0x000fe200078e00ff */
        /* <DEDUP_REMOVED lines=11> */
.L_x_3833:
        /* <DEDUP_REMOVED lines=16> */
.L_x_3917:
        /* <DEDUP_REMOVED lines=13> */
.L_x_3919:
[----:B------:R-:W-:Y:S05]  /*25f40*/  BSYNC.RECONVERGENT B2 ;  /* 0x0000000000027941 */ /* 0x000fea0003800200 */
.L_x_3918:
[----:B------:R-:W-:Y:S01]  /*25f50*/  IMAD.WIDE.U32 R148, R153, -0x326172a9, RZ ;  /* 0xcd9e8d5799947825 */ /* 0x000fe200078e00ff */
[----:B------:R-:W-:-:S04]  /*25f60*/  LOP3.LUT R188, R9, UR7, R179, 0x96, !PT ;  /* 0x0000000709bc7c12 */ /* 0x000fc8000f8e96b3 */
[----:B--2---:R-:W-:Y:S01]  /*25f70*/  LOP3.LUT R190, R147, UR6, R149, 0x96, !PT ;  /* 0x0000000693be7c12 */ /* 0x004fe2000f8e9695 */
        /* <DEDUP_REMOVED lines=39> */
.L_x_3916:
[----:B------:R-:W-:Y:S05]  /*261f0*/  BSYNC.RECONVERGENT B1 ;  /* 0x0000000000017941 */ /* 0x000fea0003800200 */
.L_x_3915:
[----:B------:R-:W-:Y:S01]  /*26200*/  I2FP.F32.U32 R179, R178 ;  /* 0x000000b200b37245 */ /* 0x000fe20000201000 */
[----:B-----5:R-:W-:Y:S01]  /*26210*/  IMAD.U32 R178, R112, 0x10000, RZ ;  /* 0x0001000070b27824 */ /* 0x020fe200078e00ff */
[----:B------:R-:W-:Y:S01]  /*26220*/  ISETP.NE.AND P3, PT, R189, 0x1, PT ;  /* 0x00000001bd00780c */ /* 0x000fe20003f65270 */
[----:B------:R-:W-:Y:S01]  /*26230*/  BSSY.RECONVERGENT B1, `(.L_x_3920) ;  /* 0x0000050000017945 */ /* 0x000fe20003800200 */
[----:B------:R-:W-:Y:S01]  /*26240*/  LOP3.LUT R154, R154, 0xffffffef, RZ, 0xc0, !PT ;  /* 0xffffffef9a9a7812 */ /* 0x000fe200078ec0ff */
[----:B------:R-:W-:Y:S01]  /*26250*/  FFMA.FTZ R179, R179, R156, 1.1641532182693481445e-10 ;  /* 0x2f000000b3b37423 */ /* 0x000fe2000001009c */
[----:B------:R-:W-:Y:S01]  /*26260*/  FMUL.FTZ R178, R178, R131 ;  /* 0x00000083b2b27220 */ /* 0x000fe20000410000 */
[----:B--2---:R-:W-:Y:S01]  /*26270*/  HFMA2 R191, -RZ, RZ, 0, 1.1920928955078125e-07 ;  /* 0x00000002ffbf7431 */ /* 0x004fe200000001ff */
[----:B------:R-:W-:Y:S02]  /*26280*/  PRMT R112, R112, 0x7632, R112 ;  /* 0x0000763270707816 */ /* 0x000fe40000000070 */
[----:B------:R-:W-:Y:S01]  /*26290*/  FSETP.GTU.FTZ.AND P2, PT, R179, R130, PT ;  /* 0x00000082b300720b */ /* 0x000fe20003f5c000 */
[----:B------:R-:W-:-:S03]  /*262a0*/  @P1 IMAD.U32 R179, R108, 0x10000, RZ ;  /* 0x000100006cb31824 */ /* 0x000fc600078e00ff */
        /* <DEDUP_REMOVED lines=15> */
.L_x_3922:
        /* <DEDUP_REMOVED lines=13> */
.L_x_3924:
[----:B------:R-:W-:Y:S05]  /*26470*/  BSYNC.RECONVERGENT B2 ;  /* 0x0000000000027941 */ /* 0x000fea0003800200 */
.L_x_3923:
        /* <DEDUP_REMOVED lines=43> */
.L_x_3921:
[----:B------:R-:W-:Y:S05]  /*26730*/  BSYNC.RECONVERGENT B1 ;  /* 0x0000000000017941 */ /* 0x000fea0003800200 */
.L_x_3920:
[----:B------:R-:W-:Y:S01]  /*26740*/  I2FP.F32.U32 R179, R179 ;  /* 0x000000b300b37245 */ /* 0x000fe20000201000 */
[----:B------:R-:W-:Y:S01]  /*26750*/  IMAD.U32 R112, R112, 0x10000, RZ ;  /* 0x0001000070707824 */ /* 0x000fe200078e00ff */
[----:B------:R-:W-:Y:S01]  /*26760*/  ISETP.NE.AND P3, PT, R191, 0x1, PT ;  /* 0x00000001bf00780c */ /* 0x000fe20003f65270 */
[----:B------:R-:W-:Y:S01]  /*26770*/  BSSY.RECONVERGENT B1, `(.L_x_3925) ;  /* 0x0000050000017945 */ /* 0x000fe20003800200 */
[----:B------:R-:W-:Y:S01]  /*26780*/  @P1 PRMT R178, R108, 0x7632, R178 ;  /* 0x000076326cb21816 */ /* 0x000fe200000000b2 */
[----:B------:R-:W-:Y:S01]  /*26790*/  FFMA.FTZ R179, R179, R156, 1.1641532182693481445e-10 ;  /* 0x2f000000b3b37423 */ /* 0x000fe2000001009c */
[----:B------:R-:W-:Y:S01]  /*267a0*/  FMUL.FTZ R112, R112, R131 ;  /* 0x0000008370707220 */ /* 0x000fe20000410000 */
[----:B------:R-:W-:Y:S01]  /*267b0*/  LOP3.LUT R154, R154, 0xfffffff7, RZ, 0xc0, !PT ;  /* 0xfffffff79a9a7812 */ /* 0x000fe200078ec0ff */
[----:B------:R-:W-:Y:S02]  /*267c0*/  IMAD.MOV.U32 R192, RZ, RZ, 0x2 ;  /* 0x00000002ffc07424 */ /* 0x000fe400078e00ff */
[----:B------:R-:W-:-:S02]  /*267d0*/  FSETP.GTU.FTZ.AND P2, PT, R179, R130, PT ;  /* 0x00000082b300720b */ /* 0x000fc40003f5c000 */
        /* <DEDUP_REMOVED lines=16> */
.L_x_3927:
        /* <DEDUP_REMOVED lines=13> */
.L_x_3929:
[----:B------:R-:W-:Y:S05]  /*269b0*/  BSYNC.RECONVERGENT B2 ;  /* 0x0000000000027941 */ /* 0x000fea0003800200 */
.L_x_3928:
        /* <DEDUP_REMOVED lines=43> */
.L_x_3926:
[----:B------:R-:W-:Y:S05]  /*26c70*/  BSYNC.RECONVERGENT B1 ;  /* 0x0000000000017941 */ /* 0x000fea0003800200 */
.L_x_3925:
[----:B------:R-:W-:Y:S01]  /*26c80*/  I2FP.F32.U32 R179, R112 ;  /* 0x0000007000b37245 */ /* 0x000fe20000201000 */
[----:B------:R-:W-:Y:S01]  /*26c90*/  @P1 IMAD.U32 R178, R109, 0x10000, RZ ;  /* 0x000100006db21824 */ /* 0x000fe200078e00ff */
[----:B------:R-:W-:Y:S01]  /*26ca0*/  SHF.L.U32 R112, R113, 0x10, RZ ;  /* 0x0000001071707819 */ /* 0x000fe200000006ff */
[----:B------:R-:W-:Y:S01]  /*26cb0*/  BSSY.RECONVERGENT B1, `(.L_x_3930) ;  /* 0x0000050000017945 */ /* 0x000fe20003800200 */
[----:B------:R-:W-:Y:S01]  /*26cc0*/  ISETP.NE.AND P3, PT, R192, 0x1, PT ;  /* 0x00000001c000780c */ /* 0x000fe20003f65270 */
[----:B------:R-:W-:Y:S01]  /*26cd0*/  FFMA.FTZ R179, R179, R156, 1.1641532182693481445e-10 ;  /* 0x2f000000b3b37423 */ /* 0x000fe2000001009c */
[----:B------:R-:W-:Y:S01]  /*26ce0*/  LOP3.LUT R154, R154, 0xfffffffb, RZ, 0xc0, !PT ;  /* 0xfffffffb9a9a7812 */ /* 0x000fe200078ec0ff */
[----:B------:R-:W-:Y:S01]  /*26cf0*/  FMUL.FTZ R112, R112, R131 ;  /* 0x0000008370707220 */ /* 0x000fe20000410000 */
[----:B------:R-:W-:Y:S02]  /*26d00*/  PRMT R191, R113, 0x7632, R191 ;  /* 0x0000763271bf7816 */ /* 0x000fe400000000bf */
[----:B------:R-:W-:Y:S01]  /*26d10*/  FSETP.GTU.FTZ.AND P2, PT, R179, R130, PT ;  /* 0x00000082b300720b */ /* 0x000fe20003f5c000 */
[----:B------:R-:W-:Y:S01]  /*26d20*/  IMAD.MOV.U32 R179, RZ, RZ, 0x2 ;  /* 0x00000002ffb37424 */ /* 0x000fe200078e00ff */
[----:B------:R-:W-:-:S02]  /*26d30*/  MOV R113, R10 ;  /* 0x0000000a00717202 */ /* 0x000fc40000000f00 */
        /* <DEDUP_REMOVED lines=14> */
.L_x_3932:
        /* <DEDUP_REMOVED lines=13> */
.L_x_3934:
[----:B------:R-:W-:Y:S05]  /*26ef0*/  BSYNC.RECONVERGENT B2 ;  /* 0x0000000000027941 */ /* 0x000fea0003800200 */
.L_x_3933:
        /* <DEDUP_REMOVED lines=43> */
.L_x_3931:
[----:B------:R-:W-:Y:S05]  /*271b0*/  BSYNC.RECONVERGENT B1 ;  /* 0x0000000000017941 */ /* 0x000fea0003800200 */
.L_x_3930:
        /* <DEDUP_REMOVED lines=8> */
[----:B------:R-:W-:Y:S02]  /*27240*/  HFMA2 R193, -RZ, RZ, 0, 1.1920928955078125e-07 ;  /* 0x00000002ffc17431 */ /* 0x000fe400000001ff */
        /* <DEDUP_REMOVED lines=17> */
.L_x_3937:
        /* <DEDUP_REMOVED lines=13> */
.L_x_3939:
[----:B------:R-:W-:Y:S05]  /*27430*/  BSYNC.RECONVERGENT B2 ;  /* 0x0000000000027941 */ /* 0x000fea0003800200 */
.L_x_3938:
        /* <DEDUP_REMOVED lines=43> */
.L_x_3936:
[----:B------:R-:W-:Y:S05]  /*276f0*/  BSYNC.RECONVERGENT B1 ;  /* 0x0000000000017941 */ /* 0x000fea0003800200 */
.L_x_3935:
        /* <DEDUP_REMOVED lines=24> */
.L_x_3942:
        /* <DEDUP_REMOVED lines=13> */
.L_x_3944:
[----:B------:R-:W-:Y:S05]  /*27950*/  BSYNC.RECONVERGENT B2 ;  /* 0x0000000000027941 */ /* 0x000fea0003800200 */
.L_x_3943:
        /* <DEDUP_REMOVED lines=43> */
.L_x_3941:
[----:B------:R-:W-:Y:S05]  /*27c10*/  BSYNC.RECONVERGENT B1 ;  /* 0x0000000000017941 */ /* 0x000fea0003800200 */
.L_x_3940:
[----:B------:R-:W-:Y:S01]  /*27c20*/  I2FP.F32.U32 R113, R113 ;  /* 0x0000007100717245 */ /* 0x000fe20000201000 */
[----:B------:R-:W-:Y:S01]  /*27c30*/  BSSY.RECONVERGENT B1, `(.L_x_3945) ;  /* 0x0000050000017945 */ /* 0x000fe20003800200 */
[----:B------:R-:W-:Y:S02]  /*27c40*/  SHF.L.U32 R114, R114, 0x10, RZ ;  /* 0x0000001072727819 */ /* 0x000fe400000006ff */
[----:B------:R-:W-:Y:S01]  /*27c50*/  ISETP.NE.AND P4, PT, R178, 0x1, PT ;  /* 0x00000001b200780c */ /* 0x000fe20003f85270 */
[----:B------:R-:W-:Y:S01]  /*27c60*/  FFMA.FTZ R113, R113, R156, 1.1641532182693481445e-10 ;  /* 0x2f00000071717423 */ /* 0x000fe2000001009c */
[----:B------:R-:W-:Y:S01]  /*27c70*/  @P1 PRMT R112, R110, 0x7632, R112 ;  /* 0x000076326e701816 */ /* 0x000fe20000000070 */
[----:B------:R-:W-:-:S03]  /*27c80*/  FMUL.FTZ R114, R114, R131 ;  /* 0x0000008372727220 */ /* 0x000fc60000410000 */
[----:B------:R-:W-:Y:S01]  /*27c90*/  FSETP.GTU.FTZ.AND P3, PT, R113, R130, PT ;  /* 0x000000827100720b */ /* 0x000fe20003f7c000 */
[----:B------:R-:W-:Y:S01]  /*27ca0*/  @P1 IMAD.U32 R179, R112, 0x10000, RZ ;  /* 0x0001000070b31824 */ /* 0x000fe200078e00ff */
[----:B------:R-:W-:Y:S02]  /*27cb0*/  MOV R113, R10 ;  /* 0x0000000a00717202 */ /* 0x000fe40000000f00 */
        /* <DEDUP_REMOVED lines=14> */
.L_x_3947:
        /* <DEDUP_REMOVED lines=13> */
.L_x_3949:
[----:B------:R-:W-:Y:S05]  /*27e70*/  BSYNC.RECONVERGENT B2 ;  /* 0x0000000000027941 */ /* 0x000fea0003800200 */
.L_x_3948:
        /* <DEDUP_REMOVED lines=43> */
.L_x_3946:
[----:B------:R-:W-:Y:S05]  /*28130*/  BSYNC.RECONVERGENT B1 ;  /* 0x0000000000017941 */ /* 0x000fea0003800200 */
.L_x_3945:
        /* <DEDUP_REMOVED lines=24> */
.L_x_3952:
        /* <DEDUP_REMOVED lines=13> */
.L_x_3954:
[----:B------:R-:W-:Y:S05]  /*28390*/  BSYNC.RECONVERGENT B2 ;  /* 0x0000000000027941 */ /* 0x000fea0003800200 */
.L_x_3953:
        /* <DEDUP_REMOVED lines=43> */
.L_x_3951:
[----:B------:R-:W-:Y:S05]  /*28650*/  BSYNC.RECONVERGENT B1 ;  /* 0x0000000000017941 */ /* 0x000fea0003800200 */
.L_x_3950:
[----:B------:R-:W-:Y:S01]  /*28660*/  I2FP.F32.U32 R113, R113 ;  /* 0x0000007100717245 */ /* 0x000fe20000201000 */
[----:B------:R-:W-:Y:S01]  /*28670*/  IMAD.U32 R112, R195, 0x10000, RZ ;  /* 0x00010000c3707824 */ /* 0x000fe200078e00ff */
[----:B------:R-:W-:-:S03]  /*28680*/  @P1 PRMT R114, R111, 0x7632, R114 ;  /* 0x000076326f721816 */ /* 0x000fc60000000072 */
[----:B------:R-:W-:Y:S01]  /*28690*/  FFMA.FTZ R113, R113, R156, 1.1641532182693481445e-10 ;  /* 0x2f00000071717423 */ /* 0x000fe2000001009c */
[----:B------:R-:W-:Y:S01]  /*286a0*/  FMUL.FTZ R112, R112, R131 ;  /* 0x0000008370707220 */ /* 0x000fe20000410000 */
[----:B------:R-:W-:-:S03]  /*286b0*/  @P1 SHF.L.U32 R114, R114, 0x10, RZ ;  /* 0x0000001072721819 */ /* 0x000fc600000006ff */
[----:B------:R-:W-:Y:S02]  /*286c0*/  FSETP.GTU.FTZ.AND P5, PT, R113, R130, PT ;  /* 0x000000827100720b */ /* 0x000fe40003fbc000 */
[----:B------:R-:W-:Y:S02]  /*286d0*/  PRMT R113, R199, 0x5410, R200 ;  /* 0x00005410c7717816 */ /* 0x000fe400000000c8 */
[----:B------:R-:W-:Y:S02]  /*286e0*/  FSEL R195, R112, RZ, !P5 ;  /* 0x000000ff70c37208 */ /* 0x000fe40006800000 */
[----:B------:R-:W-:Y:S02]  /*286f0*/  PLOP3.LUT P5, PT, P5, PT, PT, 0x8, 0x80 ;  /* 0x000000000080781c */ /* 0x000fe40002fae170 */
[----:B------:R-:W-:Y:S01]  /*28700*/  PRMT R112, R187, 0x5410, R198 ;  /* 0x00005410bb707816 */ /* 0x000fe200000000c6 */
[----:B------:R-:W-:Y:S01]  /*28710*/  @P1 FADD.FTZ R195, R195, R114 ;  /* 0x00000072c3c31221 */ /* 0x000fe20000010000 */
[----:B------:R-:W-:-:S04]  /*28720*/  PRMT R114, R201, 0x5410, R202 ;  /* 0x00005410c9727816 */ /* 0x000fc800000000ca */
[----:B------:R-:W-:-:S04]  /*28730*/  F2FP.BF16.F32.PACK_AB R115, RZ, R195 ;  /* 0x000000c3ff73723e */ /* 0x000fc800000010ff */
[----:B------:R-:W-:-:S07]  /*28740*/  PRMT R115, R196, 0x5410, R115 ;  /* 0x00005410c4737816 */ /* 0x000fce0000000073 */
.L_x_3914:
        /* <DEDUP_REMOVED lines=15> */
[----:B------:R-:W-:Y:S01]  /*28840*/  IMAD.WIDE.U32 R198, R169, 0x8, R118 ;  /* 0x00000008a9c67825 */ /* 0x000fe200078e0076 */
[----:B------:R-:W-:Y:S02]  /*28850*/  LOP3.LUT R178, R178, R187, R179, 0xfe, !PT ;  /* 0x000000bbb2b27212 */ /* 0x000fe400078efeb3 */
[----:B------:R-:W-:Y:S01]  /*28860*/  SEL R196, RZ, 0x1, !P2 ;  /* 0x00000001ffc47807 */ /* 0x000fe20005000000 */
[----:B------:R-:W-:Y:S01]  /*28870*/  VIADD R179, R155, 0xa0 ;  /* 0x000000a09bb37836 */ /* 0x000fe20000000000 */
        /* <DEDUP_REMOVED lines=28> */
.L_x_3955:
[----:B------:R2:W5:Y:S04]  /*28a40*/  @P0 LDG.E.128 R104, desc[UR8][R202.64] ;  /* 0x00000008ca680981 */ /* 0x000568000c1e1d00 */
[----:B------:R2:W5:Y:S04]  /*28a50*/  @P1 LDG.E.128 R108, desc[UR8][R200.64] ;  /* 0x00000008c86c1981 */ /* 0x000568000c1e1d00 */
        /* <DEDUP_REMOVED lines=18> */
.L_x_3959:
        /* <DEDUP_REMOVED lines=13> */
.L_x_3961:
[----:B------:R-:W-:Y:S05]  /*28c50*/  BSYNC.RECONVERGENT B2 ;  /* 0x0000000000027941 */ /* 0x000fea0003800200 */
.L_x_3960:
        /* <DEDUP_REMOVED lines=43> */
.L_x_3958:
[----:B------:R-:W-:Y:S05]  /*28f10*/  BSYNC.RECONVERGENT B1 ;  /* 0x0000000000017941 */ /* 0x000fea0003800200 */
.L_x_3957:
        /* <DEDUP_REMOVED lines=23> */
.L_x_3964:
        /* <DEDUP_REMOVED lines=13> */
.L_x_3966:
[----:B------:R-:W-:Y:S05]  /*29160*/  BSYNC.RECONVERGENT B2 ;  /* 0x0000000000027941 */ /* 0x000fea0003800200 */
.L_x_3965:
        /* <DEDUP_REMOVED lines=43> */
.L_x_3963:
[----:B------:R-:W-:Y:S05]  /*29420*/  BSYNC.RECONVERGENT B1 ;  /* 0x0000000000017941 */ /* 0x000fea0003800200 */
.L_x_3962:
        /* <DEDUP_REMOVED lines=25> */
.L_x_3969:
        /* <DEDUP_REMOVED lines=13> */
.L_x_3971:
[----:B------:R-:W-:Y:S05]  /*29690*/  BSYNC.RECONVERGENT B2 ;  /* 0x0000000000027941 */ /* 0x000fea0003800200 */
.L_x_3970:
        /* <DEDUP_REMOVED lines=43> */
.L_x_3968:
[----:B------:R-:W-:Y:S05]  /*29950*/  BSYNC.RECONVERGENT B1 ;  /* 0x0000000000017941 */ /* 0x000fea0003800200 */
.L_x_3967:
        /* <DEDUP_REMOVED lines=22> */
.L_x_3974:
        /* <DEDUP_REMOVED lines=13> */
.L_x_3976:
[----:B------:R-:W-:Y:S05]  /*29b90*/  BSYNC.RECONVERGENT B2 ;  /* 0x0000000000027941 */ /* 0x000fea0003800200 */
.L_x_3975:
        /* <DEDUP_REMOVED lines=43> */
.L_x_3973:
[----:B------:R-:W-:Y:S05]  /*29e50*/  BSYNC.RECONVERGENT B1 ;  /* 0x0000000000017941 */ /* 0x000fea0003800200 */
.L_x_3972:
[----:B------:R-:W-:Y:S01]  /*29e60*/  I2FP.F32.U32 R3, R3 ;  /* 0x0000000300037245 */ /* 0x000fe20000201000 */
[----:B------:R-:W-:Y:S01]  /*29e70*/  BSSY.RECONVERGENT B1, `(.L_x_3977) ;  /* 0x0000053000017945 */ /* 0x000fe20003800200 */
[----:B------:R-:W-:Y:S02]  /*29e80*/  PRMT R2, R104, 0x7632, R2 ;  /* 0x0000763268027816 */ /* 0x000fe40000000002 */
[----:B------:R-:W-:Y:S01]  /*29e90*/  ISETP.NE.AND P3, PT, R4, 0x1, PT ;  /* 0x000000010400780c */ /* 0x000fe20003f65270 */
[----:B------:R-:W-:Y:S02]  /*29ea0*/  FFMA.FTZ R3, R3, R156, 1.1641532182693481445e-10 ;  /* 0x2f00000003037423 */ /* 0x000fe4000001009c */
[----:B------:R-:W-:-:S03]  /*29eb0*/  IMAD.U32 R2, R2, 0x10000, RZ ;  /* 0x0001000002027824 */ /* 0x000fc600078e00ff */
[----:B------:R-:W-:Y:S01]  /*29ec0*/  FSETP.GTU.FTZ.AND P2, PT, R3, R130, PT ;  /* 0x000000820300720b */ /* 0x000fe20003f5c000 */
[----:B------:R-:W-:Y:S01]  /*29ed0*/  FMUL.FTZ R2, R2, R131 ;  /* 0x0000008302027220 */ /* 0x000fe20000410000 */
[----:B------:R-:W-:Y:S02]  /*29ee0*/  @P1 PRMT R3, R108, 0x7632, R3 ;  /* 0x000076326c031816 */ /* 0x000fe40000000003 */
[----:B------:R-:W-:Y:S02]  /*29ef0*/  SEL R7, RZ, 0x1, P2 ;  /* 0x00000001ff077807 */ /* 0x000fe40001000000 */
[----:B------:R-:W-:Y:S01]  /*29f00*/  FSEL R5, R2, RZ, !P2 ;  /* 0x000000ff02057208 */ /* 0x000fe20005000000 */
[----:B------:R-:W-:Y:S02]  /*29f10*/  @P1 IMAD.U32 R3, R3, 0x10000, RZ ;  /* 0x0001000003031824 */ /* 0x000fe400078e00ff */
        /* <DEDUP_REMOVED lines=15> */
.L_x_3979:
        /* <DEDUP_REMOVED lines=13> */
.L_x_3981:
[----:B------:R-:W-:Y:S05]  /*2a0e0*/  BSYNC.RECONVERGENT B2 ;  /* 0x0000000000027941 */ /* 0x000fea0003800200 */
.L_x_3980:
[----:B------:R-:W-:Y:S01]  /*2a0f0*/  IMAD.WIDE.U32 R4, R153, -0x326172a9, RZ ;  /* 0xcd9e8d5799047825 */ /* 0x000fe200078e00ff */
[----:B------:R-:W-:Y:S02]  /*2a100*/  LOP3.LUT R2, R9, UR7, R149, 0x96, !PT ;  /* 0x0000000709027c12 */ /* 0x000fe4000f8e9695 */
[----:B------:R-:W-:Y:S02]  /*2a110*/  MOV R0, R178 ;  /* 0x000000b200007202 */ /* 0x000fe40000000f00 */
        /* <DEDUP_REMOVED lines=40> */
.L_x_3978:
[----:B------:R-:W-:Y:S05]  /*2a3a0*/  BSYNC.RECONVERGENT B1 ;  /* 0x0000000000017941 */ /* 0x000fea0003800200 */
.L_x_3977:
        /* <DEDUP_REMOVED lines=9> */
[----:B------:R-:W-:Y:S01]  /*2a440*/  IMAD.MOV.U32 R3, RZ, RZ, R10 ;  /* 0x000000ffff037224 */ /* 0x000fe200078e000a */
[----:B------:R-:W-:Y:S02]  /*2a450*/  PRMT R0, R113, 0x7632, R0 ;  /* 0x0000763271007816 */ /* 0x000fe40000000000 */
        /* <DEDUP_REMOVED lines=12> */
.L_x_3984:
        /* <DEDUP_REMOVED lines=13> */
.L_x_3986:
[----:B------:R-:W-:Y:S05]  /*2a5f0*/  BSYNC.RECONVERGENT B2 ;  /* 0x0000000000027941 */ /* 0x000fea0003800200 */
.L_x_3985:
        /* <DEDUP_REMOVED lines=43> */
.L_x_3983:
[----:B------:R-:W-:Y:S05]  /*2a8b0*/  BSYNC.RECONVERGENT B1 ;  /* 0x0000000000017941 */ /* 0x000fea0003800200 */
.L_x_3982:
        /* <DEDUP_REMOVED lines=9> */
[----:B------:R-:W-:-:S04]  /*2a950*/  HFMA2 R2, -RZ, RZ, 0, 1.1920928955078125e-07 ;  /* 0x00000002ff027431 */ /* 0x000fc800000001ff */
[----:B------:R-:W-:Y:S01]  /*2a960*/  FADD.FTZ R6, R6, R3 ;  /* 0x0000000306067221 */ /* 0x000fe20000010000 */
[----:B------:R-:W-:-:S03]  /*2a970*/  IMAD.MOV.U32 R3, RZ, RZ, R10 ;  /* 0x000000ffff037224 */ /* 0x000fc600078e000a */
        /* <DEDUP_REMOVED lines=13> */
.L_x_3989:
        /* <DEDUP_REMOVED lines=13> */
.L_x_3991:
[----:B------:R-:W-:Y:S05]  /*2ab20*/  BSYNC.RECONVERGENT B2 ;  /* 0x0000000000027941 */ /* 0x000fea0003800200 */
.L_x_3990:
        /* <DEDUP_REMOVED lines=43> */
.L_x_3988:
[----:B------:R-:W-:Y:S05]  /*2ade0*/  BSYNC.RECONVERGENT B1 ;  /* 0x0000000000017941 */ /* 0x000fea0003800200 */
.L_x_3987:
        /* <DEDUP_REMOVED lines=22> */
.L_x_3994:
        /* <DEDUP_REMOVED lines=13> */
.L_x_3996:
[----:B------:R-:W-:Y:S05]  /*2b020*/  BSYNC.RECONVERGENT B2 ;  /* 0x0000000000027941 */ /* 0x000fea0003800200 */
.L_x_3995:
        /* <DEDUP_REMOVED lines=43> */
.L_x_3993:
[----:B------:R-:W-:Y:S05]  /*2b2e0*/  BSYNC.RECONVERGENT B1 ;  /* 0x0000000000017941 */ /* 0x000fea0003800200 */
.L_x_3992:
        /* <DEDUP_REMOVED lines=9> */
[----:B------:R-:W-:Y:S02]  /*2b380*/  FSEL R5, R2, RZ, !P2 ;  /* 0x000000ff02057208 */ /* 0x000fe40005000000 */
[----:B------:R-:W-:-:S03]  /*2b390*/  @P1 SHF.L.U32 R3, R3, 0x10, RZ ;  /* 0x0000001003031819 */ /* 0x000fc600000006ff */
[----:B------:R-:W-:Y:S01]  /*2b3a0*/  FADD.FTZ R0, R0, R5 ;  /* 0x0000000500007221 */ /* 0x000fe20000010000 */
[----:B------:R-:W-:Y:S02]  /*2b3b0*/  SEL R5, RZ, 0x1, P2 ;  /* 0x00000001ff057807 */ /* 0x000fe40001000000 */
[----:B------:R-:W-:Y:S01]  /*2b3c0*/  ISETP.NE.AND P2, PT, R4, 0x1, PT ;  /* 0x000000010400780c */ /* 0x000fe20003f45270 */
[----:B--2---:R-:W-:Y:S01]  /*2b3d0*/  @P1 FADD.FTZ R201, R0, R3 ;  /* 0x0000000300c91221 */ /* 0x004fe20000010000 */
[----:B------:R-:W-:Y:S01]  /*2b3e0*/  @!P1 IMAD.MOV.U32 R201, RZ, RZ, R0 ;  /* 0x000000ffffc99224 */ /* 0x000fe200078e0000 */
[----:B------:R-:W-:-:S04]  /*2b3f0*/  MOV R3, R10 ;  /* 0x0000000a00037202 */ /* 0x000fc80000000f00 */
[----:B------:R-:W-:-:S06]  /*2b400*/  F2FP.BF16.F32.PACK_AB R0, RZ, R201 ;  /* 0x000000c9ff00723e */ /* 0x000fcc00000010ff */
        /* <DEDUP_REMOVED lines=9> */
.L_x_3999:
        /* <DEDUP_REMOVED lines=13> */
.L_x_4001:
[----:B------:R-:W-:Y:S05]  /*2b570*/  BSYNC.RECONVERGENT B2 ;  /* 0x0000000000027941 */ /* 0x000fea0003800200 */
.L_x_4000:
        /* <DEDUP_REMOVED lines=43> */
.L_x_3998:
[----:B------:R-:W-:Y:S05]  /*2b830*/  BSYNC.RECONVERGENT B1 ;  /* 0x0000000000017941 */ /* 0x000fea0003800200 */
.L_x_3997:
        /* <DEDUP_REMOVED lines=21> */
.L_x_4004:
        /* <DEDUP_REMOVED lines=13> */
.L_x_4006:
[----:B------:R-:W-:Y:S05]  /*2ba60*/  BSYNC.RECONVERGENT B2 ;  /* 0x0000000000027941 */ /* 0x000fea0003800200 */
.L_x_4005:
        /* <DEDUP_REMOVED lines=43> */
.L_x_4003:
[----:B------:R-:W-:Y:S05]  /*2bd20*/  BSYNC.RECONVERGENT B1 ;  /* 0x0000000000017941 */ /* 0x000fea0003800200 */
.L_x_4002:
        /* <DEDUP_REMOVED lines=26> */
.L_x_4009:
        /* <DEDUP_REMOVED lines=13> */
.L_x_4011:
[----:B------:R-:W-:Y:S05]  /*2bfa0*/  BSYNC.RECONVERGENT B2 ;  /* 0x0000000000027941 */ /* 0x000fea0003800200 */
.L_x_4010:
        /* <DEDUP_REMOVED lines=43> */
.L_x_4008:
[----:B------:R-:W-:Y:S05]  /*2c260*/  BSYNC.RECONVERGENT B1 ;  /* 0x0000000000017941 */ /* 0x000fea0003800200 */
.L_x_4007:
        /* <DEDUP_REMOVED lines=20> */
.L_x_4014:
        /* <DEDUP_REMOVED lines=13> */
.L_x_4016:
[----:B------:R-:W-:Y:S05]  /*2c480*/  BSYNC.RECONVERGENT B2 ;  /* 0x0000000000027941 */ /* 0x000fea0003800200 */
.L_x_4015:
        /* <DEDUP_REMOVED lines=43> */
.L_x_4013:
[----:B------:R-:W-:Y:S05]  /*2c740*/  BSYNC.RECONVERGENT B1 ;  /* 0x0000000000017941 */ /* 0x000fea0003800200 */
.L_x_4012:
[----:B------:R-:W-:Y:S01]  /*2c750*/  I2FP.F32.U32 R3, R112 ;  /* 0x0000007000037245 */ /* 0x000fe20000201000 */
[----:B------:R-:W-:Y:S01]  /*2c760*/  BSSY.RECONVERGENT B1, `(.L_x_4017) ;  /* 0x0000053000017945 */ /* 0x000fe20003800200 */
[----:B------:R-:W-:Y:S01]  /*2c770*/  PRMT R2, R106, 0x7632, R2 ;  /* 0x000076326a027816 */ /* 0x000fe20000000002 */
[----:B------:R-:W-:Y:S02]  /*2c780*/  HFMA2 R112, -RZ, RZ, 0, 1.1920928955078125e-07 ;  /* 0x00000002ff707431 */ /* 0x000fe400000001ff */
[----:B------:R-:W-:Y:S01]  /*2c790*/  FFMA.FTZ R3, R3, R156, 1.1641532182693481445e-10 ;  /* 0x2f00000003037423 */ /* 0x000fe2000001009c */
[----:B------:R-:W-:-:S04]  /*2c7a0*/  SHF.L.U32 R2, R2, 0x10, RZ ;  /* 0x0000001002027819 */ /* 0x000fc800000006ff */
[----:B------:R-:W-:Y:S01]  /*2c7b0*/  FSETP.GTU.FTZ.AND P4, PT, R3, R130, PT ;  /* 0x000000820300720b */ /* 0x000fe20003f9c000 */
[----:B------:R-:W-:-:S03]  /*2c7c0*/  FMUL.FTZ R2, R2, R131 ;  /* 0x0000008302027220 */ /* 0x000fc60000410000 */
[----:B------:R-:W-:Y:S02]  /*2c7d0*/  SEL R3, RZ, 0x1, P4 ;  /* 0x00000001ff037807 */ /* 0x000fe40002000000 */
[----:B------:R-:W-:Y:S02]  /*2c7e0*/  FSEL R113, R2, RZ, !P4 ;  /* 0x000000ff02717208 */ /* 0x000fe40006000000 */
[----:B------:R-:W-:Y:S02]  /*2c7f0*/  @P1 PRMT R2, R110, 0x7632, R2 ;  /* 0x000076326e021816 */ /* 0x000fe40000000002 */
[----:B------:R-:W-:Y:S01]  /*2c800*/  ISETP.NE.AND P4, PT, R202, 0x1, PT ;  /* 0x00000001ca00780c */ /* 0x000fe20003f85270 */
[----:B------:R-:W-:Y:S02]  /*2c810*/  FADD.FTZ R114, R114, R113 ;  /* 0x0000007172727221 */ /* 0x000fe40000010000 */
[----:B------:R-:W-:Y:S02]  /*2c820*/  @P1 IMAD.U32 R203, R2, 0x10000, RZ ;  /* 0x0001000002cb1824 */ /* 0x000fe400078e00ff */
[----:B------:R-:W-:-:S02]  /*2c830*/  IMAD.MOV.U32 R2, RZ, RZ, R10 ;  /* 0x000000ffff027224 */ /* 0x000fc400078e000a */
        /* <DEDUP_REMOVED lines=12> */
.L_x_4019:
        /* <DEDUP_REMOVED lines=13> */
.L_x_4021:
[----:B------:R-:W-:Y:S05]  /*2c9d0*/  BSYNC.RECONVERGENT B2 ;  /* 0x0000000000027941 */ /* 0x000fea0003800200 */
.L_x_4020:
        /* <DEDUP_REMOVED lines=40> */
[----:B------:R-:W-:Y:S01]  /*2cc60*/  MOV R178, R112 ;  /* 0x0000007000b27202 */ /* 0x000fe20000000f00 */
[----:B------:R-:W-:Y:S01]  /*2cc70*/  IMAD.MOV.U32 R112, RZ, RZ, RZ ;  /* 0x000000ffff707224 */ /* 0x000fe200078e00ff */
[----:B------:R-:W-:-:S07]  /*2cc80*/  LOP3.LUT R149, R204, UR30, R113, 0x96, !PT ;  /* 0x0000001ecc957c12 */ /* 0x000fce000f8e9671 */
.L_x_4018:
[----:B------:R-:W-:Y:S05]  /*2cc90*/  BSYNC.RECONVERGENT B1 ;  /* 0x0000000000017941 */ /* 0x000fea0003800200 */
.L_x_4017:
        /* <DEDUP_REMOVED lines=21> */
.L_x_4024:
        /* <DEDUP_REMOVED lines=13> */
.L_x_4026:
[----:B------:R-:W-:Y:S05]  /*2cec0*/  BSYNC.RECONVERGENT B2 ;  /* 0x0000000000027941 */ /* 0x000fea0003800200 */
.L_x_4025:
        /* <DEDUP_REMOVED lines=43> */
.L_x_4023:
[----:B------:R-:W-:Y:S05]  /*2d180*/  BSYNC.RECONVERGENT B1 ;  /* 0x0000000000017941 */ /* 0x000fea0003800200 */
.L_x_4022:
        /* <DEDUP_REMOVED lines=26> */
.L_x_4029:
        /* <DEDUP_REMOVED lines=13> */
.L_x_4031:
[----:B------:R-:W-:Y:S05]  /*2d400*/  BSYNC.RECONVERGENT B2 ;  /* 0x0000000000027941 */ /* 0x000fea0003800200 */
.L_x_4030:
        /* <DEDUP_REMOVED lines=43> */
.L_x_4028:
[----:B------:R-:W-:Y:S05]  /*2d6c0*/  BSYNC.RECONVERGENT B1 ;  /* 0x0000000000017941 */ /* 0x000fea0003800200 */
.L_x_4027:
        /* <DEDUP_REMOVED lines=20> */
.L_x_4034:
        /* <DEDUP_REMOVED lines=15> */
.L_x_4036:
[----:B------:R-:W-:Y:S05]  /*2d900*/  BSYNC.RECONVERGENT B2 ;  /* 0x0000000000027941 */ /* 0x000fea0003800200 */
.L_x_4035:
        /* <DEDUP_REMOVED lines=43> */
.L_x_4033:
[----:B------:R-:W-:Y:S05]  /*2dbc0*/  BSYNC.RECONVERGENT B1 ;  /* 0x0000000000017941 */ /* 0x000fea0003800200 */
.L_x_4032:
[----:B------:R-:W-:Y:S02]  /*2dbd0*/  I2FP.F32.U32 R113, R114 ;  /* 0x0000007200717245 */ /* 0x000fe40000201000 */
[----:B------:R-:W-:Y:S02]  /*2dbe0*/  PRMT R112, R107, 0x7632, R112 ;  /* 0x000076326b707816 */ /* 0x000fe40000000070 */
[----:B------:R-:W-:Y:S01]  /*2dbf0*/  PRMT R114, R208, 0x5410, R209 ;  /* 0x00005410d0727816 */ /* 0x000fe200000000d1 */
[----:B------:R-:W-:Y:S02]  /*2dc00*/  FFMA.FTZ R113, R113, R156, 1.1641532182693481445e-10 ;  /* 0x2f00000071717423 */ /* 0x000fe4000001009c */
[----:B------:R-:W-:-:S03]  /*2dc10*/  IMAD.U32 R112, R112, 0x10000, RZ ;  /* 0x0001000070707824 */ /* 0x000fc600078e00ff */
        /* <DEDUP_REMOVED lines=8> */
[----:B------:R-:W-:Y:S02]  /*2dca0*/  @!P1 MOV R204, R210 ;  /* 0x000000d200cc9202 */ /* 0x000fe40000000f00 */
[--C-:B------:R-:W-:Y:S02]  /*2dcb0*/  PRMT R113, R207, 0x5410, R0.reuse ;  /* 0x00005410cf717816 */ /* 0x100fe40000000000 */
[----:B------:R-:W-:Y:S02]  /*2dcc0*/  F2FP.BF16.F32.PACK_AB R115, RZ, R204 ;  /* 0x000000ccff73723e */ /* 0x000fe400000010ff */
[----:B------:R-:W-:Y:S02]  /*2dcd0*/  PRMT R0, R112, 0x7610, R0 ;  /* 0x0000761070007816 */ /* 0x000fe40000000000 */
[----:B------:R-:W-:Y:S02]  /*2dce0*/  PRMT R112, R197, 0x5410, R187 ;  /* 0x00005410c5707816 */ /* 0x000fe400000000bb */
[----:B------:R-:W-:Y:S01]  /*2dcf0*/  PRMT R115, R206, 0x5410, R115 ;  /* 0x00005410ce737816 */ /* 0x000fe20000000073 */
[----:B------:R-:W-:Y:S06]  /*2dd00*/  BRA `(.L_x_4037) ;  /* 0x00000028007c7947 */ /* 0x000fec0003800000 */
.L_x_3956:
        /* <DEDUP_REMOVED lines=16> */
.L_x_4040:
        /* <DEDUP_REMOVED lines=13> */
.L_x_4042:
[----:B------:R-:W-:Y:S05]  /*2dee0*/  BSYNC.RECONVERGENT B2 ;  /* 0x0000000000027941 */ /* 0x000fea0003800200 */
.L_x_4041:
[----:B------:R-:W-:Y:S01]  /*2def0*/  IMAD.WIDE.U32 R148, R153, -0x326172a9, RZ ;  /* 0xcd9e8d5799947825 */ /* 0x000fe200078e00ff */
[----:B------:R-:W-:-:S03]  /*2df00*/  LOP3.LUT R196, R9, UR7, R199, 0x96, !PT ;  /* 0x0000000709c47c12 */ /* 0x000fc6000f8e96c7 */
[----:B------:R-:W-:Y:S01]  /*2df10*/  IMAD.MOV.U32 R187, RZ, RZ, R206 ;  /* 0x000000ffffbb7224 */ /* 0x000fe200078e00ce */
        /* <DEDUP_REMOVED lines=40> */
.L_x_4039:
[----:B------:R-:W-:Y:S05]  /*2e1a0*/  BSYNC.RECONVERGENT B1 ;  /* 0x0000000000017941 */ /* 0x000fea0003800200 */
.L_x_4038:
[----:B------:R-:W-:Y:S01]  /*2e1b0*/  I2FP.F32.U32 R187, R187 ;  /* 0x000000bb00bb7245 */ /* 0x000fe20000201000 */
[----:B------:R-:W-:Y:S01]  /*2e1c0*/  BSSY.RECONVERGENT B1, `(.L_x_4043) ;  /* 0x0000052000017945 */ /* 0x000fe20003800200 */
[----:B-----5:R-:W-:Y:S01]  /*2e1d0*/  SHF.L.U32 R196, R112, 0x10, RZ ;  /* 0x0000001070c47819 */ /* 0x020fe200000006ff */
[----:B--2---:R-:W-:Y:S01]  /*2e1e0*/  IMAD.MOV.U32 R200, RZ, RZ, 0x2 ;  /* 0x00000002ffc87424 */ /* 0x004fe200078e00ff */
        /* <DEDUP_REMOVED lines=22> */
.L_x_4045:
        /* <DEDUP_REMOVED lines=13> */
.L_x_4047:
[----:B------:R-:W-:Y:S05]  /*2e420*/  BSYNC.RECONVERGENT B2 ;  /* 0x0000000000027941 */ /* 0x000fea0003800200 */
.L_x_4046:
        /* <DEDUP_REMOVED lines=43> */
.L_x_4044:
[----:B------:R-:W-:Y:S05]  /*2e6e0*/  BSYNC.RECONVERGENT B1 ;  /* 0x0000000000017941 */ /* 0x000fea0003800200 */
.L_x_4043:
        /* <DEDUP_REMOVED lines=9> */
[----:B------:R-:W-:Y:S01]  /*2e780*/  @P1 IMAD.U32 R198, R198, 0x10000, RZ ;  /* 0x00010000c6c61824 */ /* 0x000fe200078e00ff */
        /* <DEDUP_REMOVED lines=16> */
.L_x_4050:
        /* <DEDUP_REMOVED lines=13> */
.L_x_4052:
[----:B------:R-:W-:Y:S05]  /*2e960*/  BSYNC.RECONVERGENT B2 ;  /* 0x0000000000027941 */ /* 0x000fea0003800200 */
.L_x_4051:
        /* <DEDUP_REMOVED lines=43> */
.L_x_4049:
[----:B------:R-:W-:Y:S05]  /*2ec20*/  BSYNC.RECONVERGENT B1 ;  /* 0x0000000000017941 */ /* 0x000fea0003800200 */
.L_x_4048:
        /* <DEDUP_REMOVED lines=10> */
[----:B------:R-:W-:Y:S01]  /*2ecd0*/  IMAD.MOV.U32 R113, RZ, RZ, R10 ;  /* 0x000000ffff717224 */ /* 0x000fe200078e000a */
[----:B------:R-:W-:-:S02]  /*2ece0*/  @P1 SHF.L.U32 R201, R109, 0x10, RZ ;  /* 0x000000106dc91819 */ /* 0x000fc400000006ff */
        /* <DEDUP_REMOVED lines=14> */
.L_x_4055:
        /* <DEDUP_REMOVED lines=13> */
.L_x_4057:
[----:B------:R-:W-:Y:S05]  /*2eea0*/  BSYNC.RECONVERGENT B2 ;  /* 0x0000000000027941 */ /* 0x000fea0003800200 */
.L_x_4056:
        /* <DEDUP_REMOVED lines=43> */
.L_x_4054:
[----:B------:R-:W-:Y:S05]  /*2f160*/  BSYNC.RECONVERGENT B1 ;  /* 0x0000000000017941 */ /* 0x000fea0003800200 */
.L_x_4053:
[----:B------:R-:W-:Y:S01]  /*2f170*/  I2FP.F32.U32 R113, R113 ;  /* 0x0000007100717245 */ /* 0x000fe20000201000 */
[----:B------:R-:W-:Y:S01]  /*2f180*/  BSSY.RECONVERGENT B1, `(.L_x_4058) ;  /* 0x0000052000017945 */ /* 0x000fe20003800200 */
[----:B------:R-:W-:Y:S01]  /*2f190*/  SHF.L.U32 R204, R204, 0x10, RZ ;  /* 0x00000010cccc7819 */ /* 0x000fe200000006ff */
[----:B------:R-:W-:Y:S01]  /*2f1a0*/  IMAD.MOV.U32 R202, RZ, RZ, 0x2 ;  /* 0x00000002ffca7424 */ /* 0x000fe200078e00ff */
[----:B------:R-:W-:Y:S01]  /*2f1b0*/  ISETP.NE.AND P2, PT, R200, 0x1, PT ;  /* 0x00000001c800780c */ /* 0x000fe20003f45270 */
[----:B------:R-:W-:Y:S01]  /*2f1c0*/  FFMA.FTZ R113, R113, R156, 1.1641532182693481445e-10 ;  /* 0x2f00000071717423 */ /* 0x000fe2000001009c */
[----:B------:R-:W-:Y:S01]  /*2f1d0*/  @P1 PRMT R112, R109, 0x7632, R112 ;  /* 0x000076326d701816 */ /* 0x000fe20000000070 */
[----:B------:R-:W-:Y:S01]  /*2f1e0*/  FMUL.FTZ R204, R204, R131 ;  /* 0x00000083cccc7220 */ /* 0x000fe20000410000 */
[----:B------:R-:W-:Y:S02]  /*2f1f0*/  LOP3.LUT R154, R154, 0xfffffffd, RZ, 0xc0, !PT ;  /* 0xfffffffd9a9a7812 */ /* 0x000fe400078ec0ff */
        /* <DEDUP_REMOVED lines=17> */
.L_x_4060:
        /* <DEDUP_REMOVED lines=13> */
.L_x_4062:
[----:B------:R-:W-:Y:S05]  /*2f3e0*/  BSYNC.RECONVERGENT B2 ;  /* 0x0000000000027941 */ /* 0x000fea0003800200 */
.L_x_4061:
        /* <DEDUP_REMOVED lines=43> */
.L_x_4059:
[----:B------:R-:W-:Y:S05]  /*2f6a0*/  BSYNC.RECONVERGENT B1 ;  /* 0x0000000000017941 */ /* 0x000fea0003800200 */
.L_x_4058:
[----:B------:R-:W-:Y:S01]  /*2f6b0*/  I2FP.F32.U32 R113, R113 ;  /* 0x0000007100717245 */ /* 0x000fe20000201000 */
[----:B------:R-:W-:Y:S01]  /*2f6c0*/  IMAD.U32 R112, R114, 0x10000, RZ ;  /* 0x0001000072707824 */ /* 0x000fe200078e00ff */
[----:B------:R-:W-:Y:S01]  /*2f6d0*/  ISETP.NE.AND P3, PT, R202, 0x1, PT ;  /* 0x00000001ca00780c */ /* 0x000fe20003f65270 */
[----:B------:R-:W-:Y:S01]  /*2f6e0*/  BSSY.RECONVERGENT B1, `(.L_x_4063) ;  /* 0x000004e000017945 */ /* 0x000fe20003800200 */
[----:B------:R-:W-:Y:S01]  /*2f6f0*/  PRMT R114, R114, 0x7632, R114 ;  /* 0x0000763272727816 */ /* 0x000fe20000000072 */
[----:B------:R-:W-:Y:S01]  /*2f700*/  FFMA.FTZ R113, R113, R156, 1.1641532182693481445e-10 ;  /* 0x2f00000071717423 */ /* 0x000fe2000001009c */
[----:B------:R-:W-:Y:S01]  /*2f710*/  FMUL.FTZ R112, R112, R131 ;  /* 0x0000008370707220 */ /* 0x000fe20000410000 */
[----:B------:R-:W-:-:S03]  /*2f720*/  MOV R204, 0x2 ;  /* 0x0000000200cc7802 */ /* 0x000fc60000000f00 */
        /* <DEDUP_REMOVED lines=16> */
.L_x_4065:
        /* <DEDUP_REMOVED lines=13> */
.L_x_4067:
[----:B------:R-:W-:Y:S05]  /*2f900*/  BSYNC.RECONVERGENT B2 ;  /* 0x0000000000027941 */ /* 0x000fea0003800200 */
.L_x_4066:
        /* <DEDUP_REMOVED lines=43> */
.L_x_4064:
[----:B------:R-:W-:Y:S05]  /*2fbc0*/  BSYNC.RECONVERGENT B1 ;  /* 0x0000000000017941 */ /* 0x000fea0003800200 */
.L_x_4063:
[----:B------:R-:W-:Y:S01]  /*2fbd0*/  I2FP.F32.U32 R113, R113 ;  /* 0x0000007100717245 */ /* 0x000fe20000201000 */
[----:B------:R-:W-:Y:S01]  /*2fbe0*/  IMAD.U32 R114, R114, 0x10000, RZ ;  /* 0x0001000072727824 */ /* 0x000fe200078e00ff */
[----:B------:R-:W-:Y:S01]  /*2fbf0*/  ISETP.NE.AND P4, PT, R204, 0x1, PT ;  /* 0x00000001cc00780c */ /* 0x000fe20003f85270 */
[----:B------:R-:W-:Y:S01]  /*2fc00*/  BSSY.RECONVERGENT B1, `(.L_x_4068) ;  /* 0x000004e000017945 */ /* 0x000fe20003800200 */
[----:B------:R-:W-:Y:S01]  /*2fc10*/  @P1 PRMT R112, R110, 0x7632, R112 ;  /* 0x000076326e701816 */ /* 0x000fe20000000070 */
[----:B------:R-:W-:Y:S01]  /*2fc20*/  FFMA.FTZ R113, R113, R156, 1.1641532182693481445e-10 ;  /* 0x2f00000071717423 */ /* 0x000fe2000001009c */
[----:B------:R-:W-:Y:S02]  /*2fc30*/  FMUL.FTZ R114, R114, R131 ;  /* 0x0000008372727220 */ /* 0x000fe40000410000 */
[----:B------:R-:W-:Y:S02]  /*2fc40*/  @P1 SHF.L.U32 R112, R112, 0x10, RZ ;  /* 0x0000001070701819 */ /* 0x000fe400000006ff */
        /* <DEDUP_REMOVED lines=16> */
.L_x_4070:
        /* <DEDUP_REMOVED lines=13> */
.L_x_4072:
[----:B------:R-:W-:Y:S05]  /*2fe20*/  BSYNC.RECONVERGENT B2 ;  /* 0x0000000000027941 */ /* 0x000fea0003800200 */
.L_x_4071:
        /* <DEDUP_REMOVED lines=43> */
.L_x_4069:
[----:B------:R-:W-:Y:S05]  /*300e0*/  BSYNC.RECONVERGENT B1 ;  /* 0x0000000000017941 */ /* 0x000fea0003800200 */
.L_x_4068:
        /* <DEDUP_REMOVED lines=8> */
[----:B------:R-:W-:Y:S02]  /*30170*/  FSETP.GTU.FTZ.AND P4, PT, R113, R130, PT ;  /* 0x000000827100720b */ /* 0x000fe40003f9c000 */
        /* <DEDUP_REMOVED lines=15> */
.L_x_4075:
        /* <DEDUP_REMOVED lines=13> */
.L_x_4077:
[----:B------:R-:W-:Y:S05]  /*30340*/  BSYNC.RECONVERGENT B2 ;  /* 0x0000000000027941 */ /* 0x000fea0003800200 */
.L_x_4076:
        /* <DEDUP_REMOVED lines=43> */
.L_x_4074:
[----:B------:R-:W-:Y:S05]  /*30600*/  BSYNC.RECONVERGENT B1 ;  /* 0x0000000000017941 */ /* 0x000fea0003800200 */
.L_x_4073:
[----:B------:R-:W-:Y:S01]  /*30610*/  I2FP.F32.U32 R113, R113 ;  /* 0x0000007100717245 */ /* 0x000fe20000201000 */
[----:B------:R-:W-:Y:S01]  /*30620*/  IMAD.U32 R112, R207, 0x10000, RZ ;  /* 0x00010000cf707824 */ /* 0x000fe200078e00ff */
[----:B------:R-:W-:-:S03]  /*30630*/  @P1 PRMT R114, R111, 0x7632, R114 ;  /* 0x000076326f721816 */ /* 0x000fc60000000072 */
[----:B------:R-:W-:Y:S01]  /*30640*/  FFMA.FTZ R113, R113, R156, 1.1641532182693481445e-10 ;  /* 0x2f00000071717423 */ /* 0x000fe2000001009c */
[----:B------:R-:W-:Y:S01]  /*30650*/  FMUL.FTZ R112, R112, R131 ;  /* 0x0000008370707220 */ /* 0x000fe20000410000 */
[----:B------:R-:W-:Y:S01]  /*30660*/  @P1 IMAD.U32 R115, R114, 0x10000, RZ ;  /* 0x0001000072731824 */ /* 0x000fe200078e00ff */
[----:B------:R-:W-:Y:S02]  /*30670*/  PRMT R114, R210, 0x5410, R211 ;  /* 0x00005410d2727816 */ /* 0x000fe400000000d3 */
[----:B------:R-:W-:Y:S02]  /*30680*/  FSETP.GTU.FTZ.AND P5, PT, R113, R130, PT ;  /* 0x000000827100720b */ /* 0x000fe40003fbc000 */
[----:B------:R-:W-:Y:S02]  /*30690*/  PRMT R113, R208, 0x5410, R209 ;  /* 0x00005410d0717816 */ /* 0x000fe400000000d1 */
[----:B------:R-:W-:Y:S02]  /*306a0*/  FSEL R204, R112, RZ, !P5 ;  /* 0x000000ff70cc7208 */ /* 0x000fe40006800000 */
[----:B------:R-:W-:-:S02]  /*306b0*/  PLOP3.LUT P5, PT, P5, PT, PT, 0x8, 0x80 ;  /* 0x000000000080781c */ /* 0x000fc40002fae170 */
[----:B------:R-:W-:Y:S01]  /*306c0*/  PRMT R112, R187, 0x5410, R197 ;  /* 0x00005410bb707816 */ /* 0x000fe200000000c5 */
[----:B------:R-:W-:-:S05]  /*306d0*/  @P1 FADD.FTZ R204, R204, R115 ;  /* 0x00000073cccc1221 */ /* 0x000fca0000010000 */
[----:B------:R-:W-:-:S04]  /*306e0*/  F2FP.BF16.F32.PACK_AB R115, RZ, R204 ;  /* 0x000000ccff73723e */ /* 0x000fc800000010ff */
[----:B------:R-:W-:-:S07]  /*306f0*/  PRMT R115, R206, 0x5410, R115 ;  /* 0x00005410ce737816 */ /* 0x000fce0000000073 */
.L_x_4037:
        /* <DEDUP_REMOVED lines=15> */
[----:B------:R-:W-:Y:S02]  /*307f0*/  LOP3.LUT R197, R197, R187, R206, 0xfe, !PT ;  /* 0x000000bbc5c57212 */ /* 0x000fe400078efece */
[----:B------:R-:W-:-:S02]  /*30800*/  SEL R207, RZ, 0x1, !P2 ;  /* 0x00000001ffcf7807 */ /* 0x000fc40005000000 */
[----:B------:R-:W-:Y:S02]  /*30810*/  SEL R206, RZ, 0x1, !P6 ;  /* 0x00000001ffce7807 */ /* 0x000fe40007000000 */
[----:B------:R-:W-:Y:S01]  /*30820*/  LOP3.LUT R207, R208, R207, RZ, 0xfc, !PT ;  /* 0x000000cfd0cf7212 */ /* 0x000fe200078efcff */
[----:B------:R-:W-:Y:S01]  /*30830*/  IMAD.WIDE.U32 R208, R179, 0x8, R118 ;  /* 0x00000008b3d07825 */ /* 0x000fe200078e0076 */
[----:B------:R-:W-:Y:S02]  /*30840*/  LOP3.LUT R206, R197, R206, RZ, 0xfc, !PT ;  /* 0x000000cec5ce7212 */ /* 0x000fe400078efcff */
[----:B------:R-:W-:-:S03]  /*30850*/  IADD3 R187, PT, PT, R155, 0xc0, RZ ;  /* 0x000000c09bbb7810 */ /* 0x000fc60007ffe0ff */
[----:B------:R1:W-:Y:S02]  /*30860*/  STG.E.64 desc[UR8][R208.64], R206 ;  /* 0x000000ced0007986 */ /* 0x0003e4000c101b08 */
[----:B------:R-:W-:-:S04]  /*30870*/  IMAD.WIDE.U32 R214, R187, 0x10, R120 ;  /* 0x00000010bbd67825 */ /* 0x000fc800078e0078 */
[----:B0-----:R-:W-:-:S04]  /*30880*/  @P0 IMAD.WIDE.U32 R212, R187, 0x10, R212 ;  /* 0x00000010bbd40825 */ /* 0x001fc800078e00d4 */
[----:B--2---:R-:W-:Y:S01]  /*30890*/  @P1 IMAD.WIDE.U32 R210, R187, 0x10, R210 ;  /* 0x00000010bbd21825 */ /* 0x004fe200078e00d2 */
[----:B-1----:R-:W-:Y:S06]  /*308a0*/  @!P0 BRA `(.L_x_4078) ;  /* 0x0000000000508947 */ /* 0x002fec0003800000 */
[----:B------:R-:W-:Y:S01]  /*308b0*/  IMAD.U32 R115, R2, 0x10000, RZ ;  /* 0x0001000002737824 */ /* 0x000fe200078e00ff */
        /* <DEDUP_REMOVED lines=19> */
.L_x_4078:
[----:B------:R1:W5:Y:S04]  /*309f0*/  @P0 LDG.E.128 R104, desc[UR8][R212.64] ;  /* 0x00000008d4680981 */ /* 0x000368000c1e1d00 */
[----:B------:R1:W5:Y:S04]  /*30a00*/  @P1 LDG.E.128 R108, desc[UR8][R210.64] ;  /* 0x00000008d26c1981 */ /* 0x000368000c1e1d00 */
[----:B0-----:R1:W5:Y:S01]  /*30a10*/  LDG.E.128 R112, desc[UR8][R214.64] ;  /* 0x00000008d6707981 */ /* 0x001362000c1e1d00 */
[----:B------:R-:W-:Y:S05]  /*30a20*/  @!P0 BRA `(.L_x_4079) ;  /* 0x0000005000a08947 */ /* 0x000fea0003800000 */
[----:B------:R-:W-:Y:S01]  /*30a30*/  ISETP.NE.AND P2, PT, R205, 0x1, PT ;  /* 0x00000001cd00780c */ /* 0x000fe20003f45270 */
[----:B------:R-:W-:Y:S01]  /*30a40*/  BSSY.RECONVERGENT B1, `(.L_x_4080) ;  /* 0x0000047000017945 */ /* 0x000fe20003800200 */
[----:B------:R-:W-:Y:S01]  /*30a50*/  IMAD.MOV.U32 R2, RZ, RZ, 0x2 ;  /* 0x00000002ff027424 */ /* 0x000fe200078e00ff */
[----:B------:R-:W-:Y:S01]  /*30a60*/  MOV R0, R10 ;  /* 0x0000000a00007202 */ /* 0x000fe20000000f00 */
[----:B-1----:R-:W-:-:S09]  /*30a70*/  IMAD.MOV.U32 R214, RZ, RZ, R178 ;  /* 0x000000ffffd67224 */ /* 0x002fd200078e00b2 */
[----:B------:R-:W-:Y:S05]  /*30a80*/  @!P2 BRA `(.L_x_4081) ;  /* 0x000000040008a947 */ /* 0x000fea0003800000 */
[----:B------:R-:W-:-:S13]  /*30a90*/  ISETP.NE.AND P2, PT, R205, 0x3, PT ;  /* 0x00000003cd00780c */ /* 0x000fda0003f45270 */
[----:B------:R-:W-:Y:S05]  /*30aa0*/  @!P2 BRA `(.L_x_4082) ;  /* 0x000000000020a947 */ /* 0x000fea0003800000 */
[----:B------:R-:W-:-:S13]  /*30ab0*/  ISETP.NE.AND P2, PT, R205, 0x2, PT ;  /* 0x00000002cd00780c */ /* 0x000fda0003f45270 */
[----:B------:R-:W-:Y:S01]  /*30ac0*/  @!P2 IMAD.MOV.U32 R2, RZ, RZ, 0x3 ;  /* 0x00000003ff02a424 */ /* 0x000fe200078e00ff */
[-C--:B------:R-:W-:Y:S01]  /*30ad0*/  @!P2 MOV R214, R178.reuse ;  /* 0x000000b200d6a202 */ /* 0x080fe20000000f00 */
[----:B------:R-:W-:Y:S01]  /*30ae0*/  @!P2 IMAD.MOV.U32 R0, RZ, RZ, R149 ;  /* 0x000000ffff00a224 */ /* 0x000fe200078e0095 */
[----:B------:R-:W-:Y:S01]  /*30af0*/  @P2 MOV R214, R178 ;  /* 0x000000b200d62202 */ /* 0x000fe20000000f00 */
[----:B------:R-:W-:Y:S02]  /*30b00*/  @P2 VIADD R2, R205, 0x1 ;  /* 0x00000001cd022836 */ /* 0x000fe40000000000 */
[----:B------:R-:W-:Y:S01]  /*30b10*/  @P2 IMAD.MOV.U32 R0, RZ, RZ, R148 ;  /* 0x000000ffff002224 */ /* 0x000fe200078e0094 */
[----:B------:R-:W-:Y:S06]  /*30b20*/  BRA `(.L_x_4081) ;  /* 0x0000000000e07947 */ /* 0x000fec0003800000 */
.L_x_4082:
        /* <DEDUP_REMOVED lines=13> */
.L_x_4084:
[----:B------:R-:W-:Y:S05]  /*30c00*/  BSYNC.RECONVERGENT B2 ;  /* 0x0000000000027941 */ /* 0x000fea0003800200 */
.L_x_4083:
        /* <DEDUP_REMOVED lines=42> */
.L_x_4081:
[----:B------:R-:W-:Y:S05]  /*30eb0*/  BSYNC.RECONVERGENT B1 ;  /* 0x0000000000017941 */ /* 0x000fea0003800200 */
.L_x_4080:
[----:B------:R-:W-:Y:S01]  /*30ec0*/  I2FP.F32.U32 R3, R0 ;  /* 0x0000000000037245 */ /* 0x000fe20000201000 */
[----:B------:R-:W-:Y:S01]  /*30ed0*/  BSSY.RECONVERGENT B1, `(.L_x_4085) ;  /* 0x000004f000017945 */ /* 0x000fe20003800200 */
[----:B------:R-:W-:Y:S01]  /*30ee0*/  ISETP.NE.AND P3, PT, R2, 0x1, PT ;  /* 0x000000010200780c */ /* 0x000fe20003f65270 */
[----:B------:R-:W-:Y:S01]  /*30ef0*/  IMAD.MOV.U32 R4, RZ, RZ, 0x2 ;  /* 0x00000002ff047424 */ /* 0x000fe200078e00ff */
[----:B-----5:R-:W-:Y:S01]  /*30f00*/  SHF.L.U32 R0, R112, 0x10, RZ ;  /* 0x0000001070007819 */ /* 0x020fe200000006ff */
        /* <DEDUP_REMOVED lines=18> */
.L_x_4087:
        /* <DEDUP_REMOVED lines=13> */
.L_x_4089:
[----:B------:R-:W-:Y:S05]  /*31100*/  BSYNC.RECONVERGENT B2 ;  /* 0x0000000000027941 */ /* 0x000fea0003800200 */
.L_x_4088:
        /* <DEDUP_REMOVED lines=43> */
.L_x_4086:
[----:B------:R-:W-:Y:S05]  /*313c0*/  BSYNC.RECONVERGENT B1 ;  /* 0x0000000000017941 */ /* 0x000fea0003800200 */
.L_x_4085:
        /* <DEDUP_REMOVED lines=9> */
[----:B------:R-:W-:Y:S01]  /*31460*/  HFMA2 R2, -RZ, RZ, 0, 1.1920928955078125e-07 ;  /* 0x00000002ff027431 */ /* 0x000fe200000001ff */
        /* <DEDUP_REMOVED lines=15> */
.L_x_4092:
        /* <DEDUP_REMOVED lines=13> */
.L_x_4094:
[----:B------:R-:W-:Y:S05]  /*31630*/  BSYNC.RECONVERGENT B2 ;  /* 0x0000000000027941 */ /* 0x000fea0003800200 */
.L_x_4093:
        /* <DEDUP_REMOVED lines=43> */
.L_x_4091:
[----:B------:R-:W-:Y:S05]  /*318f0*/  BSYNC.RECONVERGENT B1 ;  /* 0x0000000000017941 */ /* 0x000fea0003800200 */
.L_x_4090:
        /* <DEDUP_REMOVED lines=22> */
.L_x_4097:
        /* <DEDUP_REMOVED lines=13> */
.L_x_4099:
[----:B------:R-:W-:Y:S05]  /*31b30*/  BSYNC.RECONVERGENT B2 ;  /* 0x0000000000027941 */ /* 0x000fea0003800200 */
.L_x_4098:
        /* <DEDUP_REMOVED lines=43> */
.L_x_4096:
[----:B------:R-:W-:Y:S05]  /*31df0*/  BSYNC.RECONVERGENT B1 ;  /* 0x0000000000017941 */ /* 0x000fea0003800200 */
.L_x_4095:
        /* <DEDUP_REMOVED lines=11> */
[----:B------:R-:W-:Y:S01]  /*31eb0*/  IMAD.MOV.U32 R2, RZ, RZ, 0x2 ;  /* 0x00000002ff027424 */ /* 0x000fe200078e00ff */
[----:B------:R-:W-:-:S03]  /*31ec0*/  @P1 SHF.L.U32 R3, R3, 0x10, RZ ;  /* 0x0000001003031819 */ /* 0x000fc600000006ff */
        /* <DEDUP_REMOVED lines=14> */
.L_x_4102:
        /* <DEDUP_REMOVED lines=13> */
.L_x_4104:
[----:B------:R-:W-:Y:S05]  /*32080*/  BSYNC.RECONVERGENT B2 ;  /* 0x0000000000027941 */ /* 0x000fea0003800200 */
.L_x_4103:
        /* <DEDUP_REMOVED lines=43> */
.L_x_4101:
[----:B------:R-:W-:Y:S05]  /*32340*/  BSYNC.RECONVERGENT B1 ;  /* 0x0000000000017941 */ /* 0x000fea0003800200 */
.L_x_4100:
        /* <DEDUP_REMOVED lines=23> */
.L_x_4107:
        /* <DEDUP_REMOVED lines=13> */
.L_x_4109:
[----:B------:R-:W-:Y:S05]  /*32590*/  BSYNC.RECONVERGENT B2 ;  /* 0x0000000000027941 */ /* 0x000fea0003800200 */
.L_x_4108:
        /* <DEDUP_REMOVED lines=43> */
.L_x_4106:
[----:B------:R-:W-:Y:S05]  /*32850*/  BSYNC.RECONVERGENT B1 ;  /* 0x0000000000017941 */ /* 0x000fea0003800200 */
.L_x_4105:
        /* <DEDUP_REMOVED lines=8> */
[----:B------:R-:W-:Y:S01]  /*328e0*/  FSEL R3, R2, RZ, !P2 ;  /* 0x000000ff02037208 */ /* 0x000fe20005000000 */
[----:B------:R-:W-:-:S04]  /*328f0*/  IMAD.MOV.U32 R2, RZ, RZ, 0x2 ;  /* 0x00000002ff027424 */ /* 0x000fc800078e00ff */
[----:B------:R-:W-:Y:S01]  /*32900*/  FADD.FTZ R6, R6, R3 ;  /* 0x0000000306067221 */ /* 0x000fe20000010000 */
[----:B------:R-:W-:-:S03]  /*32910*/  IMAD.MOV.U32 R3, RZ, RZ, R10 ;  /* 0x000000ffff037224 */ /* 0x000fc600078e000a */
        /* <DEDUP_REMOVED lines=13> */
.L_x_4112:
        /* <DEDUP_REMOVED lines=13> */
.L_x_4114:
[----:B------:R-:W-:Y:S05]  /*32ac0*/  BSYNC.RECONVERGENT B2 ;  /* 0x0000000000027941 */ /* 0x000fea0003800200 */
.L_x_4113:
        /* <DEDUP_REMOVED lines=43> */
.L_x_4111:
[----:B------:R-:W-:Y:S05]  /*32d80*/  BSYNC.RECONVERGENT B1 ;  /* 0x0000000000017941 */ /* 0x000fea0003800200 */
.L_x_4110:
        /* <DEDUP_REMOVED lines=22> */
.L_x_4117:
        /* <DEDUP_REMOVED lines=13> */
.L_x_4119:
[----:B------:R-:W-:Y:S05]  /*32fc0*/  BSYNC.RECONVERGENT B2 ;  /* 0x0000000000027941 */ /* 0x000fea0003800200 */
.L_x_4118:
        /* <DEDUP_REMOVED lines=43> */
.L_x_4116:
[----:B------:R-:W-:Y:S05]  /*33280*/  BSYNC.RECONVERGENT B1 ;  /* 0x0000000000017941 */ /* 0x000fea0003800200 */
.L_x_4115:
        /* <DEDUP_REMOVED lines=15> */
[----:B------:R-:W-:Y:S02]  /*33380*/  @!P1 IMAD.MOV.U32 R209, RZ, RZ, R0 ;  /* 0x000000ffffd19224 */ /* 0x000fe400078e0000 */
[----:B------:R-:W-:-:S03]  /*33390*/  IMAD.MOV.U32 R3, RZ, RZ, R10 ;  /* 0x000000ffff037224 */ /* 0x000fc600078e000a */
[----:B------:R-:W-:-:S06]  /*333a0*/  F2FP.BF16.F32.PACK_AB R0, RZ, R209 ;  /* 0x000000d1ff00723e */ /* 0x000fcc00000010ff */
        /* <DEDUP_REMOVED lines=9> */
.L_x_4122:
        /* <DEDUP_REMOVED lines=13> */
.L_x_4124:
[----:B------:R-:W-:Y:S05]  /*33510*/  BSYNC.RECONVERGENT B2 ;  /* 0x0000000000027941 */ /* 0x000fea0003800200 */
.L_x_4123:
        /* <DEDUP_REMOVED lines=43> */
.L_x_4121:
[----:B------:R-:W-:Y:S05]  /*337d0*/  BSYNC.RECONVERGENT B1 ;  /* 0x0000000000017941 */ /* 0x000fea0003800200 */
.L_x_4120:
        /* <DEDUP_REMOVED lines=21> */
.L_x_4127:
        /* <DEDUP_REMOVED lines=13> */
.L_x_4129:
[----:B------:R-:W-:Y:S05]  /*33a00*/  BSYNC.RECONVERGENT B2 ;  /* 0x0000000000027941 */ /* 0x000fea0003800200 */
.L_x_4128:
        /* <DEDUP_REMOVED lines=43> */
.L_x_4126:
[----:B------:R-:W-:Y:S05]  /*33cc0*/  BSYNC.RECONVERGENT B1 ;  /* 0x0000000000017941 */ /* 0x000fea0003800200 */
.L_x_4125:
        /* <DEDUP_REMOVED lines=26> */
.L_x_4132:
        /* <DEDUP_REMOVED lines=13> */
.L_x_4134:
[----:B------:R-:W-:Y:S05]  /*33f40*/  BSYNC.RECONVERGENT B2 ;  /* 0x0000000000027941 */ /* 0x000fea0003800200 */
.L_x_4133:
        /* <DEDUP_REMOVED lines=43> */
.L_x_4131:
[----:B------:R-:W-:Y:S05]  /*34200*/  BSYNC.RECONVERGENT B1 ;  /* 0x0000000000017941 */ /* 0x000fea0003800200 */
.L_x_4130:
        /* <DEDUP_REMOVED lines=20> */
.L_x_4137:
        /* <DEDUP_REMOVED lines=13> */
.L_x_4139:
[----:B------:R-:W-:Y:S05]  /*34420*/  BSYNC.RECONVERGENT B2 ;  /* 0x0000000000027941 */ /* 0x000fea0003800200 */
.L_x_4138:
        /* <DEDUP_REMOVED lines=43> */
.L_x_4136:
[----:B------:R-:W-:Y:S05]  /*346e0*/  BSYNC.RECONVERGENT B1 ;  /* 0x0000000000017941 */ /* 0x000fea0003800200 */
.L_x_4135:
        /* <DEDUP_REMOVED lines=10> */
[----:B------:R-:W-:Y:S02]  /*34790*/  ISETP.NE.AND P4, PT, R210, 0x1, PT ;  /* 0x00000001d200780c */ /* 0x000fe40003f85270 */
[----:B------:R-:W-:Y:S01]  /*347a0*/  @P1 PRMT R2, R110, 0x7632, R2 ;  /* 0x000076326e021816 */ /* 0x000fe20000000002 */
[----:B------:R-:W-:-:S04]  /*347b0*/  FADD.FTZ R114, R114, R113 ;  /* 0x0000007172727221 */ /* 0x000fc80000010000 */
[----:B------:R-:W-:Y:S02]  /*347c0*/  @P1 IMAD.U32 R211, R2, 0x10000, RZ ;  /* 0x0001000002d31824 */ /* 0x000fe400078e00ff */
[----:B------:R-:W-:Y:S02]  /*347d0*/  IMAD.MOV.U32 R2, RZ, RZ, R10 ;  /* 0x000000ffff027224 */ /* 0x000fe400078e000a */
        /* <DEDUP_REMOVED lines=12> */
.L_x_4142:
        /* <DEDUP_REMOVED lines=13> */
.L_x_4144:
[----:B------:R-:W-:Y:S05]  /*34970*/  BSYNC.RECONVERGENT B2 ;  /* 0x0000000000027941 */ /* 0x000fea0003800200 */
.L_x_4143:
        /* <DEDUP_REMOVED lines=43> */
.L_x_4141:
[----:B------:R-:W-:Y:S05]  /*34c30*/  BSYNC.RECONVERGENT B1 ;  /* 0x0000000000017941 */ /* 0x000fea0003800200 */
.L_x_4140:
        /* <DEDUP_REMOVED lines=21> */
.L_x_4147:
        /* <DEDUP_REMOVED lines=13> */
.L_x_4149:
[----:B------:R-:W-:Y:S05]  /*34e60*/  BSYNC.RECONVERGENT B2 ;  /* 0x0000000000027941 */ /* 0x000fea0003800200 */
.L_x_4148:
        /* <DEDUP_REMOVED lines=43> */
.L_x_4146:
[----:B------:R-:W-:Y:S05]  /*35120*/  BSYNC.RECONVERGENT B1 ;  /* 0x0000000000017941 */ /* 0x000fea0003800200 */
.L_x_4145:
        /* <DEDUP_REMOVED lines=13> */
[--C-:B------:R-:W-:Y:S02]  /*35200*/  @!P1 IMAD.MOV.U32 R210, RZ, RZ, R2.reuse ;  /* 0x000000ffffd29224 */ /* 0x100fe400078e0002 */
[----:B------:R-:W-:Y:S01]  /*35210*/  HFMA2 R115, -RZ, RZ, 0, 1.1920928955078125e-07 ;  /* 0x00000002ff737431 */ /* 0x000fe200000001ff */
[----:B------:R-:W-:Y:S02]  /*35220*/  PRMT R2, R112, 0x7610, R2 ;  /* 0x0000761070027816 */ /* 0x000fe40000000002 */
        /* <DEDUP_REMOVED lines=10> */
.L_x_4152:
        /* <DEDUP_REMOVED lines=13> */
.L_x_4154:
[----:B------:R-:W-:Y:S05]  /*353a0*/  BSYNC.RECONVERGENT B2 ;  /* 0x0000000000027941 */ /* 0x000fea0003800200 */
.L_x_4153:
        /* <DEDUP_REMOVED lines=43> */
.L_x_4151:
[----:B------:R-:W-:Y:S05]  /*35660*/  BSYNC.RECONVERGENT B1 ;  /* 0x0000000000017941 */ /* 0x000fea0003800200 */
.L_x_4150:
        /* <DEDUP_REMOVED lines=20> */
.L_x_4157:
        /* <DEDUP_REMOVED lines=15> */
.L_x_4159:
[----:B------:R-:W-:Y:S05]  /*358a0*/  BSYNC.RECONVERGENT B2 ;  /* 0x0000000000027941 */ /* 0x000fea0003800200 */
.L_x_4158:
        /* <DEDUP_REMOVED lines=43> */
.L_x_4156:
[----:B------:R-:W-:Y:S05]  /*35b60*/  BSYNC.RECONVERGENT B1 ;  /* 0x0000000000017941 */ /* 0x000fea0003800200 */
.L_x_4155:
[----:B------:R-:W-:Y:S02]  /*35b70*/  I2FP.F32.U32 R113, R114 ;  /* 0x0000007200717245 */ /* 0x000fe40000201000 */
[----:B------:R-:W-:-:S03]  /*35b80*/  PRMT R112, R107, 0x7632, R112 ;  /* 0x000076326b707816 */ /* 0x000fc60000000070 */
[----:B------:R-:W-:Y:S02]  /*35b90*/  FFMA.FTZ R113, R113, R156, 1.1641532182693481445e-10 ;  /* 0x2f00000071717423 */ /* 0x000fe4000001009c */
[----:B------:R-:W-:-:S03]  /*35ba0*/  IMAD.U32 R112, R112, 0x10000, RZ ;  /* 0x0001000070707824 */ /* 0x000fc600078e00ff */
[----:B------:R-:W-:Y:S01]  /*35bb0*/  FSETP.GTU.FTZ.AND P6, PT, R113, R130, PT ;  /* 0x000000827100720b */ /* 0x000fe20003fdc000 */
[----:B------:R-:W-:Y:S01]  /*35bc0*/  FMUL.FTZ R112, R112, R131 ;  /* 0x0000008370707220 */ /* 0x000fe20000410000 */
[----:B------:R-:W-:-:S04]  /*35bd0*/  @P1 PRMT R113, R111, 0x7632, R113 ;  /* 0x000076326f711816 */ /* 0x000fc80000000071 */
[----:B------:R-:W-:Y:S02]  /*35be0*/  FSEL R114, R112, RZ, !P6 ;  /* 0x000000ff70727208 */ /* 0x000fe40007000000 */
[----:B------:R-:W-:Y:S02]  /*35bf0*/  @P1 SHF.L.U32 R212, R113, 0x10, RZ ;  /* 0x0000001071d41819 */ /* 0x000fe400000006ff */
[----:B------:R-:W-:Y:S01]  /*35c00*/  SEL R112, RZ, 0x1, P6 ;  /* 0x00000001ff707807 */ /* 0x000fe20003000000 */
[----:B------:R-:W-:Y:S01]  /*35c10*/  FADD.FTZ R219, R219, R114 ;  /* 0x00000072dbdb7221 */ /* 0x000fe20000010000 */
[--C-:B------:R-:W-:Y:S02]  /*35c20*/  PRMT R113, R216, 0x5410, R0.reuse ;  /* 0x00005410d8717816 */ /* 0x100fe40000000000 */
[----:B------:R-:W-:Y:S01]  /*35c30*/  PRMT R0, R112, 0x7610, R0 ;  /* 0x0000761070007816 */ /* 0x000fe20000000000 */
[----:B------:R-:W-:Y:S01]  /*35c40*/  @P1 FADD.FTZ R212, R219, R212 ;  /* 0x000000d4dbd41221 */ /* 0x000fe20000010000 */
[----:B------:R-:W-:Y:S01]  /*35c50*/  @!P1 IMAD.MOV.U32 R212, RZ, RZ, R219 ;  /* 0x000000ffffd49224 */ /* 0x000fe200078e00db */
[----:B------:R-:W-:-:S02]  /*35c60*/  PRMT R114, R217, 0x5410, R218 ;  /* 0x00005410d9727816 */ /* 0x000fc400000000da */
[----:B------:R-:W-:Y:S02]  /*35c70*/  PRMT R112, R197, 0x5410, R178 ;  /* 0x00005410c5707816 */ /* 0x000fe400000000b2 */
[----:B------:R-:W-:-:S04]  /*35c80*/  F2FP.BF16.F32.PACK_AB R115, RZ, R212 ;  /* 0x000000d4ff73723e */ /* 0x000fc800000010ff */
[----:B------:R-:W-:Y:S01]  /*35c90*/  PRMT R115, R215, 0x5410, R115 ;  /* 0x00005410d7737816 */ /* 0x000fe20000000073 */
[----:B------:R-:W-:Y:S06]  /*35ca0*/  BRA `(.L_x_4160) ;  /* 0x0000002800787947 */ /* 0x000fec0003800000 */
.L_x_4079:
        /* <DEDUP_REMOVED lines=16> */
.L_x_4163:
        /* <DEDUP_REMOVED lines=13> */
.L_x_4165:
[----:B------:R-:W-:Y:S05]  /*35e80*/  BSYNC.RECONVERGENT B2 ;  /* 0x0000000000027941 */ /* 0x000fea0003800200 */
.L_x_4164:
        /* <DEDUP_REMOVED lines=41> */
[----:B------:R-:W-:-:S07]  /*36120*/  LOP3.LUT R149, R206, UR30, R215, 0x96, !PT ;  /* 0x0000001ece957c12 */ /* 0x000fce000f8e96d7 */
.L_x_4162:
[----:B------:R-:W-:Y:S05]  /*36130*/  BSYNC.RECONVERGENT B1 ;  /* 0x0000000000017941 */ /* 0x000fea0003800200 */
.L_x_4161:
[----:B------:R-:W-:Y:S01]  /*36140*/  I2FP.F32.U32 R197, R197 ;  /* 0x000000c500c57245 */ /* 0x000fe20000201000 */
[----:B-----5:R-:W-:Y:S01]  /*36150*/  @P1 IMAD.U32 R206, R108, 0x10000, RZ ;  /* 0x000100006cce1824 */ /* 0x020fe200078e00ff */
[----:B------:R-:W-:Y:S01]  /*36160*/  SHF.L.U32 R178, R112, 0x10, RZ ;  /* 0x0000001070b27819 */ /* 0x000fe200000006ff */
[----:B------:R-:W-:Y:S01]  /*36170*/  BSSY.RECONVERGENT B1, `(.L_x_4166) ;  /* 0x0000050000017945 */ /* 0x000fe20003800200 */
[----:B------:R-:W-:Y:S01]  /*36180*/  ISETP.NE.AND P3, PT, R207, 0x1, PT ;  /* 0x00000001cf00780c */ /* 0x000fe20003f65270 */
[----:B------:R-:W-:Y:S01]  /*36190*/  FFMA.FTZ R197, R197, R156, 1.1641532182693481445e-10 ;  /* 0x2f000000c5c57423 */ /* 0x000fe2000001009c */
[----:B------:R-:W-:Y:S01]  /*361a0*/  LOP3.LUT R154, R154, 0xffffffef, RZ, 0xc0, !PT ;  /* 0xffffffef9a9a7812 */ /* 0x000fe200078ec0ff */
[----:B------:R-:W-:Y:S01]  /*361b0*/  FMUL.FTZ R178, R178, R131 ;  /* 0x00000083b2b27220 */ /* 0x000fe20000410000 */
[----:B------:R-:W-:Y:S01]  /*361c0*/  PRMT R112, R112, 0x7632, R112 ;  /* 0x0000763270707816 */ /* 0x000fe20000000070 */
[----:B------:R-:W-:Y:S01]  /*361d0*/  IMAD.MOV.U32 R208, RZ, RZ, 0x2 ;  /* 0x00000002ffd07424 */ /* 0x000fe200078e00ff */
[----:B------:R-:W-:-:S02]  /*361e0*/  FSETP.GTU.FTZ.AND P2, PT, R197, R130, PT ;  /* 0x00000082c500720b */ /* 0x000fc40003f5c000 */
[----:B------:R-:W-:Y:S02]  /*361f0*/  MOV R197, R10 ;  /* 0x0000000a00c57202 */ /* 0x000fe40000000f00 */
        /* <DEDUP_REMOVED lines=14> */
.L_x_4168:
        /* <DEDUP_REMOVED lines=13> */
.L_x_4170:
[----:B------:R-:W-:Y:S05]  /*363b0*/  BSYNC.RECONVERGENT B2 ;  /* 0x0000000000027941 */ /* 0x000fea0003800200 */
.L_x_4169:
        /* <DEDUP_REMOVED lines=43> */
.L_x_4167:
[----:B------:R-:W-:Y:S05]  /*36670*/  BSYNC.RECONVERGENT B1 ;  /* 0x0000000000017941 */ /* 0x000fea0003800200 */
.L_x_4166:
        /* <DEDUP_REMOVED lines=26> */
.L_x_4173:
        /* <DEDUP_REMOVED lines=13> */
.L_x_4175:
[----:B------:R-:W-:Y:S05]  /*368f0*/  BSYNC.RECONVERGENT B2 ;  /* 0x0000000000027941 */ /* 0x000fea0003800200 */
.L_x_4174:
        /* <DEDUP_REMOVED lines=43> */
.L_x_4172:
[----:B------:R-:W-:Y:S05]  /*36bb0*/  BSYNC.RECONVERGENT B1 ;  /* 0x0000000000017941 */ /* 0x000fea0003800200 */
.L_x_4171:
        /* <DEDUP_REMOVED lines=26> */
.L_x_4178:
        /* <DEDUP_REMOVED lines=13> */
.L_x_4180:
[----:B------:R-:W-:Y:S05]  /*36e30*/  BSYNC.RECONVERGENT B2 ;  /* 0x0000000000027941 */ /* 0x000fea0003800200 */
.L_x_4179:
        /* <DEDUP_REMOVED lines=43> */
.L_x_4177:
[----:B------:R-:W-:Y:S05]  /*370f0*/  BSYNC.RECONVERGENT B1 ;  /* 0x0000000000017941 */ /* 0x000fea0003800200 */
.L_x_4176:
        /* <DEDUP_REMOVED lines=26> */
.L_x_4183:
        /* <DEDUP_REMOVED lines=13> */
.L_x_4185:
[----:B------:R-:W-:Y:S05]  /*37370*/  BSYNC.RECONVERGENT B2 ;  /* 0x0000000000027941 */ /* 0x000fea0003800200 */
.L_x_4184:
        /* <DEDUP_REMOVED lines=43> */
.L_x_4182:
[----:B------:R-:W-:Y:S05]  /*37630*/  BSYNC.RECONVERGENT B1 ;  /* 0x0000000000017941 */ /* 0x000fea0003800200 */
.L_x_4181:
        /* <DEDUP_REMOVED lines=24> */
.L_x_4188:
        /* <DEDUP_REMOVED lines=13> */
.L_x_4190:
[----:B------:R-:W-:Y:S05]  /*37890*/  BSYNC.RECONVERGENT B2 ;  /* 0x0000000000027941 */ /* 0x000fea0003800200 */
.L_x_4189:
        /* <DEDUP_REMOVED lines=43> */
.L_x_4187:
[----:B------:R-:W-:Y:S05]  /*37b50*/  BSYNC.RECONVERGENT B1 ;  /* 0x0000000000017941 */ /* 0x000fea0003800200 */
.L_x_4186:
        /* <DEDUP_REMOVED lines=24> */
.L_x_4193:
        /* <DEDUP_REMOVED lines=13> */
.L_x_4195:
[----:B------:R-:W-:Y:S05]  /*37db0*/  BSYNC.RECONVERGENT B2 ;  /* 0x0000000000027941 */ /* 0x000fea0003800200 */
.L_x_4194:
        /* <DEDUP_REMOVED lines=43> */
.L_x_4192:
[----:B------:R-:W-:Y:S05]  /*38070*/  BSYNC.RECONVERGENT B1 ;  /* 0x0000000000017941 */ /* 0x000fea0003800200 */
.L_x_4191:
        /* <DEDUP_REMOVED lines=24> */
.L_x_4198:
        /* <DEDUP_REMOVED lines=13> */
.L_x_4200:
[----:B------:R-:W-:Y:S05]  /*382d0*/  BSYNC.RECONVERGENT B2 ;  /* 0x0000000000027941 */ /* 0x000fea0003800200 */
.L_x_4199:
        /* <DEDUP_REMOVED lines=43> */
.L_x_4197:
[----:B------:R-:W-:Y:S05]  /*38590*/  BSYNC.RECONVERGENT B1 ;  /* 0x0000000000017941 */ /* 0x000fea0003800200 */
.L_x_4196:
        /* <DEDUP_REMOVED lines=15> */
.L_x_4160:
        /* <DEDUP_REMOVED lines=17> */
[----:B------:R-:W-:-:S02]  /*387a0*/  SEL R220, RZ, 0x1, !P2 ;  /* 0x00000001ffdc7807 */ /* 0x000fc40005000000 */
[----:B------:R-:W-:Y:S02]  /*387b0*/  SEL R215, RZ, 0x1, !P6 ;  /* 0x00000001ffd77807 */ /* 0x000fe40007000000 */
[----:B------:R-:W-:Y:S02]  /*387c0*/  LOP3.LUT R221, R221, R220, RZ, 0xfc, !PT ;  /* 0x000000dcdddd7212 */ /* 0x000fe400078efcff */
        /* <DEDUP_REMOVED lines=27> */
.L_x_4201:
        /* <DEDUP_REMOVED lines=20> */
.L_x_4205:
[----:B------:R-:W-:Y:S01]  /*38ac0*/  VIADD R150, R150, 0x1 ;  /* 0x0000000196967836 */ /* 0x000fe20000000000 */
[----:B------:R-:W-:Y:S03]  /*38ad0*/  BSSY.RECONVERGENT B2, `(.L_x_4206) ;  /* 0x000000c000027945 */ /* 0x000fe60003800200 */
[C---:B-1----:R-:W-:Y:S01]  /*38ae0*/  IMAD.WIDE.U32 R120, R150.reuse, -0x2daee0ad, RZ ;  /* 0xd2511f5396787825 */ /* 0x042fe200078e00ff */
        /* <DEDUP_REMOVED lines=10> */
.L_x_4207:
[----:B------:R-:W-:Y:S05]  /*38b90*/  BSYNC.RECONVERGENT B2 ;  /* 0x0000000000027941 */ /* 0x000fea0003800200 */
.L_x_4206:
        /* <DEDUP_REMOVED lines=43> */
.L_x_4204:
[----:B------:R-:W-:Y:S05]  /*38e50*/  BSYNC.RECONVERGENT B1 ;  /* 0x0000000000017941 */ /* 0x000fea0003800200 */
.L_x_4203:
        /* <DEDUP_REMOVED lines=23> */
.L_x_4210:
        /* <DEDUP_REMOVED lines=13> */
.L_x_4212:
[----:B------:R-:W-:Y:S05]  /*390a0*/  BSYNC.RECONVERGENT B2 ;  /* 0x0000000000027941 */ /* 0x000fea0003800200 */
.L_x_4211:
        /* <DEDUP_REMOVED lines=43> */
.L_x_4209:
[----:B------:R-:W-:Y:S05]  /*39360*/  BSYNC.RECONVERGENT B1 ;  /* 0x0000000000017941 */ /* 0x000fea0003800200 */
.L_x_4208:
        /* <DEDUP_REMOVED lines=9> */
[----:B------:R-:W-:Y:S01]  /*39400*/  IMAD.MOV.U32 R2, RZ, RZ, 0x2 ;  /* 0x00000002ff027424 */ /* 0x000fe200078e00ff */
[----:B------:R-:W-:-:S03]  /*39410*/  SEL R8, RZ, 0x1, P2 ;  /* 0x00000001ff087807 */ /* 0x000fc60001000000 */
        /* <DEDUP_REMOVED lines=14> */
.L_x_4215:
[----:B------:R-:W-:Y:S01]  /*39500*/  VIADD R150, R150, 0x1 ;  /* 0x0000000196967836 */ /* 0x000fe20000000000 */
[----:B------:R-:W-:Y:S03]  /*39510*/  BSSY.RECONVERGENT B2, `(.L_x_4216) ;  /* 0x000000c000027945 */ /* 0x000fe60003800200 */
[C---:B-1----:R-:W-:Y:S01]  /*39520*/  IMAD.WIDE.U32 R120, R150.reuse, -0x2daee0ad, RZ ;  /* 0xd2511f5396787825 */ /* 0x042fe200078e00ff */
        /* <DEDUP_REMOVED lines=10> */
.L_x_4217:
[----:B------:R-:W-:Y:S05]  /*395d0*/  BSYNC.RECONVERGENT B2 ;  /* 0x0000000000027941 */ /* 0x000fea0003800200 */
.L_x_4216:
        /* <DEDUP_REMOVED lines=43> */
.L_x_4214:
[----:B------:R-:W-:Y:S05]  /*39890*/  BSYNC.RECONVERGENT B1 ;  /* 0x0000000000017941 */ /* 0x000fea0003800200 */
.L_x_4213:
        /* <DEDUP_REMOVED lines=22> */
.L_x_4220:
        /* <DEDUP_REMOVED lines=13> */
.L_x_4222:
[----:B------:R-:W-:Y:S05]  /*39ad0*/  BSYNC.RECONVERGENT B2 ;  /* 0x0000000000027941 */ /* 0x000fea0003800200 */
.L_x_4221:
        /* <DEDUP_REMOVED lines=43> */
.L_x_4219:
[----:B------:R-:W-:Y:S05]  /*39d90*/  BSYNC.RECONVERGENT B1 ;  /* 0x0000000000017941 */ /* 0x000fea0003800200 */
.L_x_4218:
        /* <DEDUP_REMOVED lines=8> */
[----:B------:R-:W-:Y:S02]  /*39e20*/  @P1 PRMT R3, R108, 0x7632, R3 ;  /* 0x000076326c031816 */ /* 0x000fe40000000003 */
[----:B------:R-:W-:Y:S02]  /*39e30*/  SEL R7, RZ, 0x1, P2 ;  /* 0x00000001ff077807 */ /* 0x000fe40001000000 */
[----:B------:R-:W-:Y:S01]  /*39e40*/  FSEL R5, R2, RZ, !P2 ;  /* 0x000000ff02057208 */ /* 0x000fe20005000000 */
[----:B------:R-:W-:Y:S02]  /*39e50*/  @P1 IMAD.U32 R3, R3, 0x10000, RZ ;  /* 0x0001000003031824 */ /* 0x000fe400078e00ff */
[----:B------:R-:W-:Y:S02]  /*39e60*/  HFMA2 R2, -RZ, RZ, 0, 1.1920928955078125e-07 ;  /* 0x00000002ff027431 */ /* 0x000fe400000001ff */
[----:B------:R-:W-:-:S04]  /*39e70*/  FADD.FTZ R0, R0, R5 ;  /* 0x0000000500007221 */ /* 0x000fc80000010000 */
[----:B-1----:R-:W-:Y:S01]  /*39e80*/  @P1 FADD.FTZ R216, R0, R3 ;  /* 0x0000000300d81221 */ /* 0x002fe20000010000 */
        /* <DEDUP_REMOVED lines=12> */
.L_x_4225:
        /* <DEDUP_REMOVED lines=13> */
.L_x_4227:
[----:B------:R-:W-:Y:S05]  /*3a020*/  BSYNC.RECONVERGENT B2 ;  /* 0x0000000000027941 */ /* 0x000fea0003800200 */
.L_x_4226:
        /* <DEDUP_REMOVED lines=43> */
.L_x_4224:
[----:B------:R-:W-:Y:S05]  /*3a2e0*/  BSYNC.RECONVERGENT B1 ;  /* 0x0000000000017941 */ /* 0x000fea0003800200 */
.L_x_4223:
        /* <DEDUP_REMOVED lines=23> */
.L_x_4230:
        /* <DEDUP_REMOVED lines=13> */
.L_x_4232:
[----:B------:R-:W-:Y:S05]  /*3a530*/  BSYNC.RECONVERGENT B2 ;  /* 0x0000000000027941 */ /* 0x000fea0003800200 */
.L_x_4231:
        /* <DEDUP_REMOVED lines=43> */
.L_x_4229:
[----:B------:R-:W-:Y:S05]  /*3a7f0*/  BSYNC.RECONVERGENT B1 ;  /* 0x0000000000017941 */ /* 0x000fea0003800200 */
.L_x_4228:
        /* <DEDUP_REMOVED lines=9> */
[----:B------:R-:W-:-:S04]  /*3a890*/  IMAD.MOV.U32 R2, RZ, RZ, 0x2 ;  /* 0x00000002ff027424 */ /* 0x000fc800078e00ff */
[----:B------:R-:W-:Y:S01]  /*3a8a0*/  FADD.FTZ R6, R6, R3 ;  /* 0x0000000306067221 */ /* 0x000fe20000010000 */
[----:B------:R-:W-:-:S03]  /*3a8b0*/  MOV R3, R10 ;  /* 0x0000000a00037202 */ /* 0x000fc60000000f00 */
        /* <DEDUP_REMOVED lines=13> */
.L_x_4235:
        /* <DEDUP_REMOVED lines=13> */
.L_x_4237:
[----:B------:R-:W-:Y:S05]  /*3aa60*/  BSYNC.RECONVERGENT B2 ;  /* 0x0000000000027941 */ /* 0x000fea0003800200 */
.L_x_4236:
        /* <DEDUP_REMOVED lines=43> */
.L_x_4234:
[----:B------:R-:W-:Y:S05]  /*3ad20*/  BSYNC.RECONVERGENT B1 ;  /* 0x0000000000017941 */ /* 0x000fea0003800200 */
.L_x_4233:
        /* <DEDUP_REMOVED lines=22> */
.L_x_4240:
        /* <DEDUP_REMOVED lines=13> */
.L_x_4242:
[----:B------:R-:W-:Y:S05]  /*3af60*/  BSYNC.RECONVERGENT B2 ;  /* 0x0000000000027941 */ /* 0x000fea0003800200 */
.L_x_4241:
        /* <DEDUP_REMOVED lines=43> */
.L_x_4239:
[----:B------:R-:W-:Y:S05]  /*3b220*/  BSYNC.RECONVERGENT B1 ;  /* 0x0000000000017941 */ /* 0x000fea0003800200 */
.L_x_4238:
        /* <DEDUP_REMOVED lines=27> */
.L_x_4245:
        /* <DEDUP_REMOVED lines=13> */
.L_x_4247:
[----:B------:R-:W-:Y:S05]  /*3b4b0*/  BSYNC.RECONVERGENT B2 ;  /* 0x0000000000027941 */ /* 0x000fea0003800200 */
.L_x_4246:
        /* <DEDUP_REMOVED lines=43> */
.L_x_4244:
[----:B------:R-:W-:Y:S05]  /*3b770*/  BSYNC.RECONVERGENT B1 ;  /* 0x0000000000017941 */ /* 0x000fea0003800200 */
.L_x_4243:
        /* <DEDUP_REMOVED lines=21> */
.L_x_4250:
        /* <DEDUP_REMOVED lines=13> */
.L_x_4252:
[----:B------:R-:W-:Y:S05]  /*3b9a0*/  BSYNC.RECONVERGENT B2 ;  /* 0x0000000000027941 */ /* 0x000fea0003800200 */
.L_x_4251:
        /* <DEDUP_REMOVED lines=43> */
.L_x_4249:
[----:B------:R-:W-:Y:S05]  /*3bc60*/  BSYNC.RECONVERGENT B1 ;  /* 0x0000000000017941 */ /* 0x000fea0003800200 */
.L_x_4248:
        /* <DEDUP_REMOVED lines=26> */
.L_x_4255:
        /* <DEDUP_REMOVED lines=13> */
.L_x_4257:
[----:B------:R-:W-:Y:S05]  /*3bee0*/  BSYNC.RECONVERGENT B2 ;  /* 0x0000000000027941 */ /* 0x000fea0003800200 */
.L_x_4256:
        /* <DEDUP_REMOVED lines=43> */
.L_x_4254:
[----:B------:R-:W-:Y:S05]  /*3c1a0*/  BSYNC.RECONVERGENT B1 ;  /* 0x0000000000017941 */ /* 0x000fea0003800200 */
.L_x_4253:
        /* <DEDUP_REMOVED lines=20> */
.L_x_4260:
        /* <DEDUP_REMOVED lines=13> */
.L_x_4262:
[----:B------:R-:W-:Y:S05]  /*3c3c0*/  BSYNC.RECONVERGENT B2 ;  /* 0x0000000000027941 */ /* 0x000fea0003800200 */
.L_x_4261:
        /* <DEDUP_REMOVED lines=43> */
.L_x_4259:
[----:B------:R-:W-:Y:S05]  /*3c680*/  BSYNC.RECONVERGENT B1 ;  /* 0x0000000000017941 */ /* 0x000fea0003800200 */
.L_x_4258:
        /* <DEDUP_REMOVED lines=27> */
.L_x_4265:
        /* <DEDUP_REMOVED lines=13> */
.L_x_4267:
[----:B------:R-:W-:Y:S05]  /*3c910*/  BSYNC.RECONVERGENT B2 ;  /* 0x0000000000027941 */ /* 0x000fea0003800200 */
.L_x_4266:
        /* <DEDUP_REMOVED lines=43> */
.L_x_4264:
[----:B------:R-:W-:Y:S05]  /*3cbd0*/  BSYNC.RECONVERGENT B1 ;  /* 0x0000000000017941 */ /* 0x000fea0003800200 */
.L_x_4263:
        /* <DEDUP_REMOVED lines=21> */
.L_x_4270:
        /* <DEDUP_REMOVED lines=13> */
.L_x_4272:
[----:B------:R-:W-:Y:S05]  /*3ce00*/  BSYNC.RECONVERGENT B2 ;  /* 0x0000000000027941 */ /* 0x000fea0003800200 */
.L_x_4271:
        /* <DEDUP_REMOVED lines=43> */
.L_x_4269:
[----:B------:R-:W-:Y:S05]  /*3d0c0*/  BSYNC.RECONVERGENT B1 ;  /* 0x0000000000017941 */ /* 0x000fea0003800200 */
.L_x_4268:
        /* <DEDUP_REMOVED lines=26> */
.L_x_4275:
        /* <DEDUP_REMOVED lines=13> */
.L_x_4277:
[----:B------:R-:W-:Y:S05]  /*3d340*/  BSYNC.RECONVERGENT B2 ;  /* 0x0000000000027941 */ /* 0x000fea0003800200 */
.L_x_4276:
        /* <DEDUP_REMOVED lines=43> */
.L_x_4274:
[----:B------:R-:W-:Y:S05]  /*3d600*/  BSYNC.RECONVERGENT B1 ;  /* 0x0000000000017941 */ /* 0x000fea0003800200 */
.L_x_4273:
[----:B------:R-:W-:Y:S01]  /*3d610*/  I2FP.F32.U32 R113, R113 ;  /* 0x0000007100717245 */ /* 0x000fe20000201000 */
[----:B------:R-:W-:Y:S01]  /*3d620*/  BSSY.RECONVERGENT B1, `(.L_x_4278) ;  /* 0x000004e000017945 */ /* 0x000fe20003800200 */
[----:B------:R-:W-:Y:S01]  /*3d630*/  ISETP.NE.AND P6, PT, R120, 0x1, PT ;  /* 0x000000017800780c */ /* 0x000fe20003fc5270 */
[----:B------:R-:W-:Y:S01]  /*3d640*/  IMAD.MOV.U32 R114, RZ, RZ, R10 ;  /* 0x000000ffff727224 */ /* 0x000fe200078e000a */
[----:B------:R-:W-:Y:S01]  /*3d650*/  SHF.L.U32 R112, R213, 0x10, RZ ;  /* 0x00000010d5707819 */ /* 0x000fe200000006ff */
[----:B------:R-:W-:Y:S01]  /*3d660*/  FFMA.FTZ R113, R113, R156, 1.1641532182693481445e-10 ;  /* 0x2f00000071717423 */ /* 0x000fe2000001009c */
[----:B------:R-:W-:-:S03]  /*3d670*/  IMAD.MOV.U32 R213, RZ, RZ, 0x2 ;  /* 0x00000002ffd57424 */ /* 0x000fc600078e00ff */
        /* <DEDUP_REMOVED lines=13> */
.L_x_4280:
        /* <DEDUP_REMOVED lines=15> */
.L_x_4282:
[----:B------:R-:W-:Y:S05]  /*3d840*/  BSYNC.RECONVERGENT B2 ;  /* 0x0000000000027941 */ /* 0x000fea0003800200 */
.L_x_4281:
        /* <DEDUP_REMOVED lines=43> */
.L_x_4279:
[----:B------:R-:W-:Y:S05]  /*3db00*/  BSYNC.RECONVERGENT B1 ;  /* 0x0000000000017941 */ /* 0x000fea0003800200 */
.L_x_4278:
[----:B------:R-:W-:Y:S02]  /*3db10*/  I2FP.F32.U32 R113, R114 ;  /* 0x0000007200717245 */ /* 0x000fe40000201000 */
[----:B------:R-:W-:Y:S02]  /*3db20*/  PRMT R112, R107, 0x7632, R112 ;  /* 0x000076326b707816 */ /* 0x000fe40000000070 */
[----:B------:R-:W-:Y:S01]  /*3db30*/  @P1 PRMT R114, R111, 0x7632, R114 ;  /* 0x000076326f721816 */ /* 0x000fe20000000072 */
[----:B------:R-:W-:Y:S01]  /*3db40*/  FFMA.FTZ R113, R113, R156, 1.1641532182693481445e-10 ;  /* 0x2f00000071717423 */ /* 0x000fe2000001009c */
[----:B------:R-:W-:-:S03]  /*3db50*/  SHF.L.U32 R112, R112, 0x10, RZ ;  /* 0x0000001070707819 */ /* 0x000fc600000006ff */
[----:B------:R-:W-:Y:S01]  /*3db60*/  @P1 IMAD.U32 R114, R114, 0x10000, RZ ;  /* 0x0001000072721824 */ /* 0x000fe200078e00ff */
[----:B------:R-:W-:Y:S01]  /*3db70*/  FSETP.GTU.FTZ.AND P6, PT, R113, R130, PT ;  /* 0x000000827100720b */ /* 0x000fe20003fdc000 */
[----:B------:R-:W-:Y:S01]  /*3db80*/  FMUL.FTZ R112, R112, R131 ;  /* 0x0000008370707220 */ /* 0x000fe20000410000 */
[----:B------:R-:W-:-:S04]  /*3db90*/  PRMT R113, R224, 0x5410, R0 ;  /* 0x00005410e0717816 */ /* 0x000fc80000000000 */
[----:B------:R-:W-:-:S05]  /*3dba0*/  FSEL R112, R112, RZ, !P6 ;  /* 0x000000ff70707208 */ /* 0x000fca0007000000 */
        /* <DEDUP_REMOVED lines=10> */
.L_x_4202:
[----:B------:R-:W-:Y:S01]  /*3dc50*/  ISETP.NE.AND P2, PT, R213, 0x1, PT ;  /* 0x00000001d500780c */ /* 0x000fe20003f45270 */
[----:B------:R-:W-:Y:S01]  /*3dc60*/  BSSY.RECONVERGENT B1, `(.L_x_4284) ;  /* 0x0000048000017945 */ /* 0x000fe20003800200 */
[----:B------:R-:W-:Y:S02]  /*3dc70*/  HFMA2 R215, -RZ, RZ, 0, 1.1920928955078125e-07 ;  /* 0x00000002ffd77431 */ /* 0x000fe400000001ff */
[----:B-1----:R-:W-:Y:S02]  /*3dc80*/  IMAD.MOV.U32 R120, RZ, RZ, R10 ;  /* 0x000000ffff787224 */ /* 0x002fe400078e000a */
        /* <DEDUP_REMOVED lines=12> */
.L_x_4286:
        /* <DEDUP_REMOVED lines=13> */
.L_x_4288:
[----:B------:R-:W-:Y:S05]  /*3de20*/  BSYNC.RECONVERGENT B2 ;  /* 0x0000000000027941 */ /* 0x000fea0003800200 */
.L_x_4287:
        /* <DEDUP_REMOVED lines=43> */
.L_x_4285:
[----:B------:R-:W-:Y:S05]  /*3e0e0*/  BSYNC.RECONVERGENT B1 ;  /* 0x0000000000017941 */ /* 0x000fea0003800200 */
.L_x_4284:
        /* <DEDUP_REMOVED lines=10> */
[----:B------:R-:W-:Y:S02]  /*3e190*/  @P1 SHF.L.U32 R121, R108, 0x10, RZ ;  /* 0x000000106c791819 */ /* 0x000fe400000006ff */
        /* <DEDUP_REMOVED lines=15> */
.L_x_4291:
        /* <DEDUP_REMOVED lines=13> */
.L_x_4293:
[----:B------:R-:W-:Y:S05]  /*3e360*/  BSYNC.RECONVERGENT B2 ;  /* 0x0000000000027941 */ /* 0x000fea0003800200 */
.L_x_4292:
        /* <DEDUP_REMOVED lines=43> */
.L_x_4290:
[----:B------:R-:W-:Y:S05]  /*3e620*/  BSYNC.RECONVERGENT B1 ;  /* 0x0000000000017941 */ /* 0x000fea0003800200 */
.L_x_4289:
        /* <DEDUP_REMOVED lines=10> */
[----:B------:R-:W-:-:S03]  /*3e6d0*/  @P1 IMAD.U32 R121, R120, 0x10000, RZ ;  /* 0x0001000078791824 */ /* 0x000fc600078e00ff */
        /* <DEDUP_REMOVED lines=15> */
.L_x_4296:
        /* <DEDUP_REMOVED lines=13> */
.L_x_4298:
[----:B------:R-:W-:Y:S05]  /*3e8a0*/  BSYNC.RECONVERGENT B2 ;  /* 0x0000000000027941 */ /* 0x000fea0003800200 */
.L_x_4297:
        /* <DEDUP_REMOVED lines=43> */
.L_x_4295:
[----:B------:R-:W-:Y:S05]  /*3eb60*/  BSYNC.RECONVERGENT B1 ;  /* 0x0000000000017941 */ /* 0x000fea0003800200 */
.L_x_4294:
        /* <DEDUP_REMOVED lines=10> */
[----:B------:R-:W-:Y:S01]  /*3ec10*/  FSETP.GTU.FTZ.AND P2, PT, R121, R130, PT ;  /* 0x000000827900720b */ /* 0x000fe20003f5c000 */
[----:B------:R-:W-:-:S03]  /*3ec20*/  HFMA2 R121, -RZ, RZ, 0, 1.1920928955078125e-07 ;  /* 0x00000002ff797431 */ /* 0x000fc600000001ff */
        /* <DEDUP_REMOVED lines=14> */
.L_x_4301:
        /* <DEDUP_REMOVED lines=13> */
.L_x_4303:
[----:B------:R-:W-:Y:S05]  /*3ede0*/  BSYNC.RECONVERGENT B2 ;  /* 0x0000000000027941 */ /* 0x000fea0003800200 */
.L_x_4302:
        /* <DEDUP_REMOVED lines=43> */
.L_x_4300:
[----:B------:R-:W-:Y:S05]  /*3f0a0*/  BSYNC.RECONVERGENT B1 ;  /* 0x0000000000017941 */ /* 0x000fea0003800200 */
.L_x_4299:
        /* <DEDUP_REMOVED lines=8> */
[----:B------:R-:W-:Y:S02]  /*3f130*/  @P1 SHF.L.U32 R120, R120, 0x10, RZ ;  /* 0x0000001078781819 */ /* 0x000fe400000006ff */
[----:B------:R-:W-:Y:S01]  /*3f140*/  FSETP.GTU.FTZ.AND P3, PT, R113, R130, PT ;  /* 0x000000827100720b */ /* 0x000fe20003f7c000 */
[----:B------:R-:W-:-:S03]  /*3f150*/  IMAD.MOV.U32 R113, RZ, RZ, R10 ;  /* 0x000000ffff717224 */ /* 0x000fc600078e000a */
        /* <DEDUP_REMOVED lines=15> */
.L_x_4306:
        /* <DEDUP_REMOVED lines=13> */
.L_x_4308:
[----:B------:R-:W-:Y:S05]  /*3f320*/  BSYNC.RECONVERGENT B2 ;  /* 0x0000000000027941 */ /* 0x000fea0003800200 */
.L_x_4307:
        /* <DEDUP_REMOVED lines=43> */
.L_x_4305:
[----:B------:R-:W-:Y:S05]  /*3f5e0*/  BSYNC.RECONVERGENT B1 ;  /* 0x0000000000017941 */ /* 0x000fea0003800200 */
.L_x_4304:
        /* <DEDUP_REMOVED lines=24> */
.L_x_4311:
        /* <DEDUP_REMOVED lines=13> */
.L_x_4313:
[----:B------:R-:W-:Y:S05]  /*3f840*/  BSYNC.RECONVERGENT B2 ;  /* 0x0000000000027941 */ /* 0x000fea0003800200 */
.L_x_4312:
        /* <DEDUP_REMOVED lines=43> */
.L_x_4310:
[----:B------:R-:W-:Y:S05]  /*3fb00*/  BSYNC.RECONVERGENT B1 ;  /* 0x0000000000017941 */ /* 0x000fea0003800200 */
.L_x_4309:
        /* <DEDUP_REMOVED lines=24> */
.L_x_4316:
        /* <DEDUP_REMOVED lines=13> */
.L_x_4318:
[----:B------:R-:W-:Y:S05]  /*3fd60*/  BSYNC.RECONVERGENT B2 ;  /* 0x0000000000027941 */ /* 0x000fea0003800200 */
.L_x_4317:
        /* <DEDUP_REMOVED lines=43> */
.L_x_4315:
[----:B------:R-:W-:Y:S05]  /*40020*/  BSYNC.RECONVERGENT B1 ;  /* 0x0000000000017941 */ /* 0x000fea0003800200 */
.L_x_4314:
        /* <DEDUP_REMOVED lines=24> */
.L_x_4321:
        /* <DEDUP_REMOVED lines=13> */
.L_x_4323:
[----:B------:R-:W-:Y:S05]  /*40280*/  BSYNC.RECONVERGENT B2 ;  /* 0x0000000000027941 */ /* 0x000fea0003800200 */
.L_x_4322:
        /* <DEDUP_REMOVED lines=43> */
.L_x_4320:
[----:B------:R-:W-:Y:S05]  /*40540*/  BSYNC.RECONVERGENT B1 ;  /* 0x0000000000017941 */ /* 0x000fea0003800200 */
.L_x_4319:
        /* <DEDUP_REMOVED lines=15> */
.L_x_4283:
[----:B------:R-:W-:Y:S01]  /*40640*/  FADD.FTZ R156, RZ, R122 ;  /* 0x0000007aff9c7221 */ /* 0x000fe20000010000 */
[----:B------:R-:W-:Y:S01]  /*40650*/  SEL R121, RZ, 0x1000000, !P5 ;  /* 0x01000000ff797807 */ /* 0x000fe20006800000 */
[----:B------:R-:W0:Y:S01]  /*40660*/  S2R R223, SR_TID.X ;  /* 0x0000000000df7919 */ /* 0x000e220000002100 */
[----:B------:R-:W-:Y:S01]  /*40670*/  SEL R120, RZ, 0x10000, !P4 ;  /* 0x00010000ff787807 */ /* 0x000fe20006000000 */
[----:B------:R-:W-:Y:S01]  /*40680*/  FADD.FTZ R131, R156, R123 ;  /* 0x0000007b9c837221 */ /* 0x000fe20000010000 */
[C---:B------:R-:W-:Y:S01]  /*40690*/  LOP3.LUT P6, RZ, R154.reuse, 0x8, RZ, 0xc0, !PT ;  /* 0x000000089aff7812 */ /* 0x040fe200078cc0ff */
[----:B------:R-:W-:Y:S01]  /*406a0*/  IMAD.WIDE.U32 R116, R197, 0x10, R116 ;  /* 0x00000010c5747825 */ /* 0x000fe200078e0074 */
[----:B------:R-:W-:-:S03]  /*406b0*/  LOP3.LUT P5, RZ, R154, 0x4, RZ, 0xc0, !PT ;  /* 0x000000049aff7812 */ /* 0x000fc600078ac0ff */
[----:B------:R-:W-:Y:S01]  /*406c0*/  FADD.FTZ R156, R131, R124 ;  /* 0x0000007c839c7221 */ /* 0x000fe20000010000 */
[----:B------:R-:W-:Y:S01]  /*406d0*/  LOP3.LUT P4, RZ, R154, 0x2, RZ, 0xc0, !PT ;  /* 0x000000029aff7812 */ /* 0x000fe2000788c0ff */
[----:B------:R-:W-:Y:S01]  /*406e0*/  IMAD.WIDE.U32 R118, R197, 0x8, R118 ;  /* 0x00000008c5767825 */ /* 0x000fe200078e0076 */
[----:B------:R-:W-:-:S03]  /*406f0*/  SEL R224, RZ, 0x100, !P3 ;  /* 0x00000100ffe07807 */ /* 0x000fc60005800000 */
[----:B------:R-:W-:Y:S01]  /*40700*/  FADD.FTZ R131, R156, R125 ;  /* 0x0000007d9c837221 */ /* 0x000fe20000010000 */
[----:B------:R-:W-:Y:S01]  /*40710*/  SEL R220, RZ, 0x1000000, !P4 ;  /* 0x01000000ffdc7807 */ /* 0x000fe20006000000 */
[----:B------:R1:W-:Y:S01]  /*40720*/  STG.E.128 desc[UR8][R116.64], R112 ;  /* 0x0000007074007986 */ /* 0x0003e2000c101d08 */
[----:B------:R-:W-:Y:S01]  /*40730*/  SEL R217, RZ, 0x100, !P6 ;  /* 0x00000100ffd97807 */ /* 0x000fe20007000000 */
[----:B------:R-:W-:Y:S01]  /*40740*/  FADD.FTZ R156, R131, R126 ;  /* 0x0000007e839c7221 */ /* 0x000fe20000010000 */
[----:B------:R-:W-:Y:S02]  /*40750*/  LOP3.LUT P1, RZ, R154, 0x10, RZ, 0xc0, !PT ;  /* 0x000000109aff7812 */ /* 0x000fe4000782c0ff */
[----:B------:R-:W-:Y:S01]  /*40760*/  LOP3.LUT R224, R224, R121, R120, 0xfe, !PT ;  /* 0x00000079e0e07212 */ /* 0x000fe200078efe78 */
[----:B------:R-:W-:Y:S01]  /*40770*/  FADD.FTZ R131, R156, R127 ;  /* 0x0000007f9c837221 */ /* 0x000fe20000010000 */
[----:B------:R-:W-:-:S03]  /*40780*/  SEL R121, RZ, 0x1, !P2 ;  /* 0x00000001ff797807 */ /* 0x000fc60005000000 */
[----:B------:R-:W-:Y:S01]  /*40790*/  FADD.FTZ R156, R131, R128 ;  /* 0x00000080839c7221 */ /* 0x000fe20000010000 */
[----:B------:R-:W-:-:S03]  /*407a0*/  LOP3.LUT R121, R224, R121, RZ, 0xfc, !PT ;  /* 0x00000079e0797212 */ /* 0x000fc600078efcff */
        /* <DEDUP_REMOVED lines=47> */
[----:B------:R-:W-:-:S03]  /*40aa0*/  SEL R156, RZ, 0x10000, !P5 ;  /* 0x00010000ff9c7807 */ /* 0x000fc60006800000 */
[----:B------:R-:W-:Y:S01]  /*40ab0*/  FADD.FTZ R131, R131, R210 ;  /* 0x000000d283837221 */ /* 0x000fe20000010000 */
[----:B------:R-:W-:Y:S02]  /*40ac0*/  LOP3.LUT R217, R217, R220, R156, 0xfe, !PT ;  /* 0x000000dcd9d97212 */ /* 0x000fe400078efe9c */
[----:B------:R-:W-:Y:S01]  /*40ad0*/  SEL R220, RZ, 0x1, !P1 ;  /* 0x00000001ffdc7807 */ /* 0x000fe20004800000 */
[----:B------:R-:W-:Y:S01]  /*40ae0*/  FADD.FTZ R131, R131, R212 ;  /* 0x000000d483837221 */ /* 0x000fe20000010000 */
[----:B0-----:R-:W-:-:S03]  /*40af0*/  LOP3.LUT P1, RZ, R223, 0x1f, RZ, 0xc0, !PT ;  /* 0x0000001fdfff7812 */ /* 0x001fc6000782c0ff */
[----:B------:R-:W-:-:S04]  /*40b00*/  FADD.FTZ R131, R131, R214 ;  /* 0x000000d683837221 */ /* 0x000fc80000010000 */
[----:B------:R-:W-:-:S04]  /*40b10*/  FADD.FTZ R120, R131, R216 ;  /* 0x000000d883787221 */ /* 0x000fc80000010000 */
[----:B------:R-:W-:Y:S01]  /*40b20*/  FADD.FTZ R156, R120, R215 ;  /* 0x000000d7789c7221 */ /* 0x000fe20000010000 */
[----:B------:R-:W-:-:S03]  /*40b30*/  LOP3.LUT R120, R217, R220, RZ, 0xfc, !PT ;  /* 0x000000dcd9787212 */ /* 0x000fc600078efcff */
[----:B------:R-:W-:Y:S02]  /*40b40*/  FADD.FTZ R131, R156, R219 ;  /* 0x000000db9c837221 */ /* 0x000fe40000010000 */
[----:B------:R1:W-:Y:S02]  /*40b50*/  STG.E.64 desc[UR8][R118.64], R120 ;  /* 0x0000007876007986 */ /* 0x0003e4000c101b08 */
[----:B------:R-:W-:-:S04]  /*40b60*/  FADD.FTZ R131, R131, R218 ;  /* 0x000000da83837221 */ /* 0x000fc80000010000 */
[----:B------:R-:W-:-:S04]  /*40b70*/  FADD.FTZ R156, R131, R222 ;  /* 0x000000de839c7221 */ /* 0x000fc80000010000 */
[----:B------:R-:W-:Y:S01]  /*40b80*/  FADD.FTZ R131, R156, R221 ;  /* 0x000000dd9c837221 */ /* 0x000fe20000010000 */
        /* <DEDUP_REMOVED lines=21> */
.L_x_4324:
[----:B------:R-:W-:Y:S01]  /*40ce0*/  UMOV UR33, 0xffffffff ;  /* 0xffffffff00217882 */ /* 0x000fe20000000000 */
[----:B------:R-:W-:Y:S02]  /*40cf0*/  FADD.FTZ R131, R131, R130 ;  /* 0x0000008283837221 */ /* 0x000fe40000010000 */
[----:B------:R-:W-:Y:S05]  /*40d00*/  BRA.DIV UR33, `(.L_x_4325) ;  /* 0x0000002221b87947 */ /* 0x000fea000b800000 */
[----:B01----:R-:W0:Y:S01]  /*40d10*/  SHFL.BFLY PT, R112, R131, 0x1, 0x1f ;  /* 0x0c201f0083707f89 */ /* 0x003e2200000e0000 */
        /* <DEDUP_REMOVED lines=13> */
[C---:B------:R-:W-:Y:S01]  /*40df0*/  FADD.FTZ R119, -R113.reuse, R124 ;  /* 0x0000007c71777221 */ /* 0x040fe20000010100 */
[----:B------:R-:W-:Y:S01]  /*40e00*/  FADD.FTZ R117, -R113, R126 ;  /* 0x0000007e71757221 */ /* 0x000fe20000010100 */
[----:B------:R-:W-:-:S04]  /*40e10*/  FFMA.FTZ R112, R112, R112, RZ ;  /* 0x0000007070707223 */ /* 0x000fc800000100ff */
[----:B------:R-:W-:Y:S01]  /*40e20*/  FFMA.FTZ R112, R115, R115, R112 ;  /* 0x0000007373707223 */ /* 0x000fe20000010070 */
[----:B------:R-:W-:-:S03]  /*40e30*/  FADD.FTZ R115, -R113, R125 ;  /* 0x0000007d71737221 */ /* 0x000fc60000010100 */
[----:B------:R-:W-:-:S04]  /*40e40*/  FFMA.FTZ R112, R119, R119, R112 ;  /* 0x0000007777707223 */ /* 0x000fc80000010070 */
        /* <DEDUP_REMOVED lines=129> */
.L_x_4338:
        /* <DEDUP_REMOVED lines=14> */
[----:B------:R-:W1:Y:S01]  /*41740*/  MUFU.RSQ R119, R114 ;  /* 0x0000007200777308 */ /* 0x000e620000001400 */
        /* <DEDUP_REMOVED lines=16> */
[----:B-1----:R-:W-:Y:S01]  /*41850*/  FMUL.FTZ R121, R119, R122 ;  /* 0x0000007a77797220 */ /* 0x002fe20000410000 */
        /* <DEDUP_REMOVED lines=30> */
[C---:B0-----:R-:W-:Y:S01]  /*41a40*/  FADD.FTZ R118, -R117.reuse, R205 ;  /* 0x000000cd75767221 */ /* 0x041fe20000010100 */
        /* <DEDUP_REMOVED lines=15> */
[----:B------:R-:W-:Y:S01]  /*41b40*/  FFMA.FTZ R112, R121, R115, R112 ;  /* 0x0000007379707223 */ /* 0x000fe20000010070 */
[----:B------:R-:W-:-:S02]  /*41b50*/  IMAD.U32 R117, R41, 0x10000, RZ ;  /* 0x0001000029757824 */ /* 0x000fc400078e00ff */
[----:B------:R-:W-:Y:S01]  /*41b60*/  FMUL.FTZ R115, R119, R123 ;  /* 0x0000007b77737220 */ /* 0x000fe20000410000 */
[----:B------:R-:W-:Y:S02]  /*41b70*/  IMAD.U32 R121, R73, 0x10000, RZ ;  /* 0x0001000049797824 */ /* 0x000fe400078e00ff */
[C---:B------:R-:W-:Y:S01]  /*41b80*/  FMUL.FTZ R124, R119.reuse, R124 ;  /* 0x0000007c777c7220 */ /* 0x040fe20000410000 */
[----:B------:R-:W-:Y:S01]  /*41b90*/  IMAD.U32 R232, R14, 0x10000, RZ ;  /* 0x000100000ee87824 */ /* 0x000fe200078e00ff */
[----:B------:R-:W-:Y:S01]  /*41ba0*/  SHF.L.U32 R236, R74, 0x10, RZ ;  /* 0x000000104aec7819 */ /* 0x000fe200000006ff */
[C---:B------:R-:W-:Y:S01]  /*41bb0*/  FMUL.FTZ R125, R119.reuse, R125 ;  /* 0x0000007d777d7220 */ /* 0x040fe20000410000 */
[----:B------:R-:W-:Y:S02]  /*41bc0*/  IMAD.U32 R234, R42, 0x10000, RZ ;  /* 0x000100002aea7824 */ /* 0x000fe400078e00ff */
[----:B------:R-:W-:Y:S01]  /*41bd0*/  FMUL.FTZ R123, R119, R126 ;  /* 0x0000007e777b7220 */ /* 0x000fe20000410000 */
[----:B------:R-:W-:Y:S01]  /*41be0*/  FFMA.FTZ R115, R115, R226, R228 ;  /* 0x000000e273737223 */ /* 0x000fe200000100e4 */
[----:B------:R-:W-:Y:S01]  /*41bf0*/  FFMA.FTZ R126, R124, R117, R121 ;  /* 0x000000757c7e7223 */ /* 0x000fe20000010079 */
[----:B------:R-:W-:Y:S01]  /*41c00*/  FFMA.FTZ R121, R125, R230, R232 ;  /* 0x000000e67d797223 */ /* 0x000fe200000100e8 */
[----:B------:R-:W-:-:S02]  /*41c10*/  IMAD.U32 R226, R15, 0x10000, RZ ;  /* 0x000100000fe27824 */ /* 0x000fc400078e00ff */
[----:B------:R-:W-:Y:S01]  /*41c20*/  FMUL.FTZ R127, R119, R127 ;  /* 0x0000007f777f7220 */ /* 0x000fe20000410000 */
[----:B------:R-:W-:Y:S02]  /*41c30*/  IMAD.U32 R124, R16, 0x10000, RZ ;  /* 0x00010000107c7824 */ /* 0x000fe400078e00ff */
[----:B------:R-:W-:Y:S01]  /*41c40*/  FFMA.FTZ R125, R123, R234, R236 ;  /* 0x000000ea7b7d7223 */ /* 0x000fe200000100ec */
[----:B------:R-:W-:Y:S01]  /*41c50*/  SHF.L.U32 R228, R43, 0x10, RZ ;  /* 0x000000102be47819 */ /* 0x000fe200000006ff */
[----:B------:R-:W-:Y:S02]  /*41c60*/  IMAD.U32 R117, R44, 0x10000, RZ ;  /* 0x000100002c757824 */ /* 0x000fe400078e00ff */
[----:B------:R-:W-:Y:S01]  /*41c70*/  FMUL.FTZ R158, R119, R158 ;  /* 0x0000009e779e7220 */ /* 0x000fe20000410000 */
[----:B------:R-:W-:Y:S01]  /*41c80*/  IMAD.U32 R131, R76, 0x10000, RZ ;  /* 0x000100004c837824 */ /* 0x000fe200078e00ff */
[----:B------:R-:W-:Y:S01]  /*41c90*/  SHF.L.U32 R234, R18, 0x10, RZ ;  /* 0x0000001012ea7819 */ /* 0x000fe200000006ff */
[----:B------:R-:W-:-:S02]  /*41ca0*/  IMAD.U32 R230, R75, 0x10000, RZ ;  /* 0x000100004be67824 */ /* 0x000fc400078e00ff */
[----:B------:R-:W-:Y:S01]  /*41cb0*/  FMUL.FTZ R123, R119, R128 ;  /* 0x00000080777b7220 */ /* 0x000fe20000410000 */
[----:B------:R-:W-:Y:S02]  /*41cc0*/  IMAD.U32 R232, R17, 0x10000, RZ ;  /* 0x0001000011e87824 */ /* 0x000fe400078e00ff */
[----:B------:R-:W-:Y:S01]  /*41cd0*/  FMUL.FTZ R129, R119, R129 ;  /* 0x0000008177817220 */ /* 0x000fe20000410000 */
[----:B------:R-:W-:Y:S01]  /*41ce0*/  FFMA.FTZ R226, R127, R226, R124 ;  /* 0x000000e27fe27223 */ /* 0x000fe2000001007c */
[----:B------:R-:W-:Y:S01]  /*41cf0*/  FFMA.FTZ R124, R158, R117, R131 ;  /* 0x000000759e7c7223 */ /* 0x000fe20000010083 */
[----:B------:R-:W-:Y:S01]  /*41d00*/  FFMA.FTZ R123, R123, R228, R230 ;  /* 0x000000e47b7b7223 */ /* 0x000fe200000100e6 */
[----:B------:R-:W-:Y:S01]  /*41d10*/  SHF.L.U32 R117, R77, 0x10, RZ ;  /* 0x000000104d757819 */ /* 0x000fe200000006ff */
[----:B------:R-:W-:Y:S01]  /*41d20*/  FFMA.FTZ R228, R129, R232, R234 ;  /* 0x000000e881e47223 */ /* 0x000fe200000100ea */
[----:B------:R-:W-:Y:S01]  /*41d30*/  SHF.L.U32 R128, R19, 0x10, RZ ;  /* 0x0000001013807819 */ /* 0x000fe200000006ff */
[----:B------:R-:W-:-:S02]  /*41d40*/  IMAD.U32 R203, R45, 0x10000, RZ ;  /* 0x000100002dcb7824 */ /* 0x000fc400078e00ff */
[----:B------:R-:W-:Y:S01]  /*41d50*/  FMUL.FTZ R160, R119, R160 ;  /* 0x000000a077a07220 */ /* 0x000fe20000410000 */
[----:B------:R-:W-:Y:S01]  /*41d60*/  IMAD.U32 R158, R20, 0x10000, RZ ;  /* 0x00010000149e7824 */ /* 0x000fe200078e00ff */
[----:B------:R-:W-:Y:S01]  /*41d70*/  SHF.L.U32 R230, R46, 0x10, RZ ;  /* 0x000000102ee67819 */ /* 0x000fe200000006ff */
[----:B------:R-:W-:Y:S02]  /*41d80*/  IMAD.U32 R127, R21, 0x10000, RZ ;  /* 0x00010000157f7824 */ /* 0x000fe400078e00ff */
[C---:B------:R-:W-:Y:S01]  /*41d90*/  FMUL.FTZ R131, R119.reuse, R162 ;  /* 0x000000a277837220 */ /* 0x040fe20000410000 */
[----:B------:R-:W-:Y:S02]  /*41da0*/  IMAD.U32 R129, R22, 0x10000, RZ ;  /* 0x0001000016817824 */ /* 0x000fe400078e00ff */
[C---:B------:R-:W-:Y:S01]  /*41db0*/  FMUL.FTZ R164, R119.reuse, R164 ;  /* 0x000000a477a47220 */ /* 0x040fe20000410000 */
[----:B------:R-:W-:Y:S02]  /*41dc0*/  IMAD.U32 R232, R78, 0x10000, RZ ;  /* 0x000100004ee87824 */ /* 0x000fe400078e00ff */
[----:B------:R-:W-:Y:S01]  /*41dd0*/  FMUL.FTZ R163, R119, R163 ;  /* 0x000000a377a37220 */ /* 0x000fe20000410000 */
[----:B------:R-:W-:Y:S01]  /*41de0*/  FFMA.FTZ R203, R160, R203, R117 ;  /* 0x000000cba0cb7223 */ /* 0x000fe20000010075 */
[----:B------:R-:W-:Y:S01]  /*41df0*/  FFMA.FTZ R131, R131, R128, R158 ;  /* 0x0000008083837223 */ /* 0x000fe2000001009e */
[----:B------:R-:W-:Y:S01]  /*41e00*/  FFMA.FTZ R160, R164, R127, R129 ;  /* 0x0000007fa4a07223 */ /* 0x000fe20000010081 */
[----:B------:R-:W-:Y:S01]  /*41e10*/  FFMA.FTZ R164, R163, R230, R232 ;  /* 0x000000e6a3a47223 */ /* 0x000fe200000100e8 */
        /* <DEDUP_REMOVED lines=32> */
[----:B------:R-:W-:Y:S01]  /*42020*/  SHF.L.U32 R128, R31, 0x10, RZ ;  /* 0x000000101f807819 */ /* 0x000fe200000006ff */
[----:B------:R-:W-:Y:S01]  /*42030*/  IMAD.U32 R162, R32, 0x10000, RZ ;  /* 0x0001000020a27824 */ /* 0x000fe200078e00ff */
[----:B------:R-:W-:Y:S01]  /*42040*/  SHF.L.U32 R129, R83, 0x10, RZ ;  /* 0x0000001053817819 */ /* 0x000fe200000006ff */
[----:B------:R-:W-:Y:S02]  /*42050*/  IMAD.U32 R117, R51, 0x10000, RZ ;  /* 0x0001000033757824 */ /* 0x000fe400078e00ff */
[----:B------:R-:W-:Y:S01]  /*42060*/  FMUL.FTZ R175, R119, R175 ;  /* 0x000000af77af7220 */ /* 0x000fe20000410000 */
[----:B------:R-:W-:-:S02]  /*42070*/  IMAD.U32 R209, R33, 0x10000, RZ ;  /* 0x0001000021d17824 */ /* 0x000fc400078e00ff */
[C---:B------:R-:W-:Y:S01]  /*42080*/  FMUL.FTZ R174, R119.reuse, R174 ;  /* 0x000000ae77ae7220 */ /* 0x040fe20000410000 */
[----:B------:R-:W-:Y:S02]  /*42090*/  IMAD.U32 R163, R34, 0x10000, RZ ;  /* 0x0001000022a37824 */ /* 0x000fe400078e00ff */
[C---:B------:R-:W-:Y:S01]  /*420a0*/  FMUL.FTZ R176, R119.reuse, R176 ;  /* 0x000000b077b07220 */ /* 0x040fe20000410000 */
[----:B------:R-:W-:Y:S01]  /*420b0*/  SHF.L.U32 R170, R52, 0x10, RZ ;  /* 0x0000001034aa7819 */ /* 0x000fe200000006ff */
[----:B------:R-:W-:Y:S02]  /*420c0*/  IMAD.U32 R172, R84, 0x10000, RZ ;  /* 0x0001000054ac7824 */ /* 0x000fe400078e00ff */
[----:B------:R-:W-:Y:S01]  /*420d0*/  FMUL.FTZ R165, R119, R177 ;  /* 0x000000b177a57220 */ /* 0x000fe20000410000 */
[----:B------:R-:W-:Y:S01]  /*420e0*/  FFMA.FTZ R207, R175, R128, R162 ;  /* 0x00000080afcf7223 */ /* 0x000fe200000100a2 */
[----:B------:R-:W-:Y:S01]  /*420f0*/  FFMA.FTZ R232, R174, R117, R129 ;  /* 0x00000075aee87223 */ /* 0x000fe20000010081 */
[----:B------:R-:W-:Y:S01]  /*42100*/  FFMA.FTZ R209, R176, R209, R163 ;  /* 0x000000d1b0d17223 */ /* 0x000fe200000100a3 */
[----:B------:R-:W-:Y:S01]  /*42110*/  IMAD.U32 R163, R53, 0x10000, RZ ;  /* 0x0001000035a37824 */ /* 0x000fe200078e00ff */
[----:B------:R-:W-:Y:S01]  /*42120*/  SHF.L.U32 R128, R37, 0x10, RZ ;  /* 0x0000001025807819 */ /* 0x000fe200000006ff */
[----:B------:R-:W-:-:S02]  /*42130*/  IMAD.U32 R173, R85, 0x10000, RZ ;  /* 0x0001000055ad7824 */ /* 0x000fc400078e00ff */
[C---:B------:R-:W-:Y:S01]  /*42140*/  FMUL.FTZ R174, R119.reuse, R180 ;  /* 0x000000b477ae7220 */ /* 0x040fe20000410000 */
[----:B------:R-:W-:Y:S02]  /*42150*/  IMAD.U32 R162, R38, 0x10000, RZ ;  /* 0x0001000026a27824 */ /* 0x000fe400078e00ff */
[----:B------:R-:W-:Y:S01]  /*42160*/  FMUL.FTZ R183, R119, R183 ;  /* 0x000000b777b77220 */ /* 0x000fe20000410000 */
[----:B------:R-:W-:Y:S01]  /*42170*/  FFMA.FTZ R165, R165, R170, R172 ;  /* 0x000000aaa5a57223 */ /* 0x000fe200000100ac */
[----:B------:R-:W-:Y:S01]  /*42180*/  SHF.L.U32 R176, R86, 0x10, RZ ;  /* 0x0000001056b07819 */ /* 0x000fe200000006ff */
[----:B------:R-:W-:Y:S02]  /*42190*/  IMAD.U32 R172, R54, 0x10000, RZ ;  /* 0x0001000036ac7824 */ /* 0x000fe400078e00ff */
[----:B------:R-:W-:Y:S01]  /*421a0*/  FMUL.FTZ R175, R119, R182 ;  /* 0x000000b677af7220 */ /* 0x000fe20000410000 */
[----:B------:R-:W-:Y:S01]  /*421b0*/  FFMA.FTZ R174, R174, R163, R173 ;  /* 0x000000a3aeae7223 */ /* 0x000fe200000100ad */
[----:B------:R-:W-:Y:S01]  /*421c0*/  SHF.L.U32 R129, R36, 0x10, RZ ;  /* 0x0000001024817819 */ /* 0x000fe200000006ff */
[----:B------:R-:W-:Y:S01]  /*421d0*/  FFMA.FTZ R173, R183, R128, R162 ;  /* 0x00000080b7ad7223 */ /* 0x000fe200000100a2 */
[----:B------:R-:W-:-:S02]  /*421e0*/  IMAD.U32 R117, R35, 0x10000, RZ ;  /* 0x0001000023757824 */ /* 0x000fc400078e00ff */
[C---:B------:R-:W-:Y:S01]  /*421f0*/  FMUL.FTZ R170, R119.reuse, R181 ;  /* 0x000000b577aa7220 */ /* 0x040fe20000410000 */
[----:B------:R-:W-:Y:S01]  /*42200*/  SHF.L.U32 R162, R134, 0x10, RZ ;  /* 0x0000001086a27819 */ /* 0x000fe200000006ff */
[----:B------:R-:W-:Y:S01]  /*42210*/  FMUL.FTZ R182, R119, R185 ;  /* 0x000000b977b67220 */ /* 0x000fe20000410000 */
[----:B------:R-:W-:Y:S01]  /*42220*/  FFMA.FTZ R175, R175, R172, R176 ;  /* 0x000000acafaf7223 */ /* 0x000fe200000100b0 */
[----:B------:R-:W-:Y:S01]  /*42230*/  SHF.L.U32 R163, R55, 0x10, RZ ;  /* 0x0000001037a37819 */ /* 0x000fe200000006ff */
[----:B------:R-:W-:Y:S02]  /*42240*/  IMAD.U32 R128, R133, 0x10000, RZ ;  /* 0x0001000085807824 */ /* 0x000fe400078e00ff */
[----:B------:R-:W-:Y:S01]  /*42250*/  FMUL.FTZ R185, R119, R186 ;  /* 0x000000ba77b97220 */ /* 0x000fe20000410000 */
[----:B------:R-:W-:Y:S02]  /*42260*/  IMAD.U32 R177, R87, 0x10000, RZ ;  /* 0x0001000057b17824 */ /* 0x000fe400078e00ff */
[----:B------:R-:W-:Y:S01]  /*42270*/  FMUL.FTZ R184, R119, R184 ;  /* 0x000000b877b87220 */ /* 0x000fe20000410000 */
[----:B------:R-:W-:-:S02]  /*42280*/  IMAD.U32 R181, R56, 0x10000, RZ ;  /* 0x0001000038b57824 */ /* 0x000fc400078e00ff */
[----:B------:R-:W-:Y:S01]  /*42290*/  FMUL.FTZ R172, R119, R188 ;  /* 0x000000bc77ac7220 */ /* 0x000fe20000410000 */
[----:B------:R-:W-:Y:S02]  /*422a0*/  IMAD.U32 R183, R88, 0x10000, RZ ;  /* 0x0001000058b77824 */ /* 0x000fe400078e00ff */
[----:B------:R-:W-:Y:S01]  /*422b0*/  FFMA.FTZ R170, R170, R117, R129 ;  /* 0x00000075aaaa7223 */ /* 0x000fe20000010081 */
[----:B------:R-:W-:Y:S02]  /*422c0*/  IMAD.U32 R117, R39, 0x10000, RZ ;  /* 0x0001000027757824 */ /* 0x000fe400078e00ff */
[----:B------:R-:W-:Y:S01]  /*422d0*/  FFMA.FTZ R185, R185, R128, R162 ;  /* 0x00000080b9b97223 */ /* 0x000fe200000100a2 */
[----:B------:R-:W-:Y:S02]  /*422e0*/  IMAD.U32 R129, R132, 0x10000, RZ ;  /* 0x0001000084817824 */ /* 0x000fe400078e00ff */
        /* <DEDUP_REMOVED lines=11> */
[----:B------:R-:W-:Y:S01]  /*423a0*/  FFMA.FTZ R182, R182, R117, R129 ;  /* 0x00000075b6b67223 */ /* 0x000fe20000010081 */
[----:B------:R-:W-:Y:S02]  /*423b0*/  IMAD.U32 R117, R137, 0x10000, RZ ;  /* 0x0001000089757824 */ /* 0x000fe400078e00ff */
[----:B------:R-:W-:Y:S01]  /*423c0*/  FMUL.FTZ R192, R119, R192 ;  /* 0x000000c077c07220 */ /* 0x000fe20000410000 */
[----:B------:R-:W-:Y:S02]  /*423d0*/  IMAD.U32 R129, R138, 0x10000, RZ ;  /* 0x000100008a817824 */ /* 0x000fe400078e00ff */
[----:B------:R-:W-:Y:S01]  /*423e0*/  FFMA.FTZ R177, R177, R128, R162 ;  /* 0x00000080b1b17223 */ /* 0x000fe200000100a2 */
[----:B------:R-:W-:Y:S01]  /*423f0*/  FFMA.FTZ R181, R181, R176, R180 ;  /* 0x000000b0b5b57223 */ /* 0x000fe200000100b4 */
[----:B------:R-:W-:Y:S01]  /*42400*/  FFMA.FTZ R183, R183, R186, R188 ;  /* 0x000000bab7b77223 */ /* 0x000fe200000100bc */
[----:B------:R-:W-:Y:S01]  /*42410*/  IMAD.U32 R128, R59, 0x10000, RZ ;  /* 0x000100003b807824 */ /* 0x000fe200078e00ff */
[----:B------:R-:W-:Y:S01]  /*42420*/  SHF.L.U32 R176, R141, 0x10, RZ ;  /* 0x000000108db07819 */ /* 0x000fe200000006ff */
[----:B------:R-:W-:-:S02]  /*42430*/  IMAD.U32 R162, R91, 0x10000, RZ ;  /* 0x000100005ba27824 */ /* 0x000fc400078e00ff */
[C---:B------:R-:W-:Y:S01]  /*42440*/  FMUL.FTZ R193, R119.reuse, R193 ;  /* 0x000000c177c17220 */ /* 0x040fe20000410000 */
[----:B------:R-:W-:Y:S01]  /*42450*/  IMAD.U32 R186, R142, 0x10000, RZ ;  /* 0x000100008eba7824 */ /* 0x000fe200078e00ff */
[----:B------:R-:W-:Y:S01]  /*42460*/  SHF.L.U32 R189, R92, 0x10, RZ ;  /* 0x000000105cbd7819 */ /* 0x000fe200000006ff */
[C---:B------:R-:W-:Y:S01]  /*42470*/  FMUL.FTZ R195, R119.reuse, R195 ;  /* 0x000000c377c37220 */ /* 0x040fe20000410000 */
[----:B------:R-:W-:Y:S01]  /*42480*/  FFMA.FTZ R180, R192, R117, R129 ;  /* 0x00000075c0b47223 */ /* 0x000fe20000010081 */
[----:B------:R-:W-:Y:S02]  /*42490*/  IMAD.U32 R163, R60, 0x10000, RZ ;  /* 0x000100003ca37824 */ /* 0x000fe400078e00ff */
[C---:B------:R-:W-:Y:S01]  /*424a0*/  FMUL.FTZ R196, R119.reuse, R196 ;  /* 0x000000c477c47220 */ /* 0x040fe20000410000 */
[----:B------:R-:W-:Y:S01]  /*424b0*/  SHF.L.U32 R129, R140, 0x10, RZ ;  /* 0x000000108c817819 */ /* 0x000fe200000006ff */
[----:B------:R-:W-:Y:S01]  /*424c0*/  FMUL.FTZ R192, R119, R194 ;  /* 0x000000c277c07220 */ /* 0x000fe20000410000 */
[----:B------:R-:W-:-:S02]  /*424d0*/  IMAD.U32 R117, R139, 0x10000, RZ ;  /* 0x000100008b757824 */ /* 0x000fc400078e00ff */
[----:B------:R-:W-:Y:S01]  /*424e0*/  FFMA.FTZ R194, R193, R128, R162 ;  /* 0x00000080c1c27223 */ /* 0x000fe200000100a2 */
[----:B------:R-:W-:Y:S01]  /*424f0*/  FFMA.FTZ R193, R195, R176, R186 ;  /* 0x000000b0c3c17223 */ /* 0x000fe200000100ba */
[----:B------:R-:W-:Y:S01]  /*42500*/  FFMA.FTZ R176, R196, R163, R189 ;  /* 0x000000a3c4b07223 */ /* 0x000fe200000100bd */
[----:B------:R-:W-:Y:S01]  /*42510*/  SHF.L.U32 R186, R61, 0x10, RZ ;  /* 0x000000103dba7819 */ /* 0x000fe200000006ff */
[----:B------:R-:W-:Y:S01]  /*42520*/  IMAD.U32 R188, R93, 0x10000, RZ ;  /* 0x000100005dbc7824 */ /* 0x000fe200078e00ff */
[----:B------:R-:W-:Y:S01]  /*42530*/  SHF.L.U32 R196, R146, 0x10, RZ ;  /* 0x0000001092c47819 */ /* 0x000fe200000006ff */
[----:B------:R-:W-:Y:S01]  /*42540*/  FMUL.FTZ R191, R119, R198 ;  /* 0x000000c677bf7220 */ /* 0x000fe20000410000 */
[----:B------:R-:W-:Y:S01]  /*42550*/  FFMA.FTZ R192, R192, R117, R129 ;  /* 0x00000075c0c07223 */ /* 0x000fe20000010081 */
[----:B------:R-:W-:Y:S02]  /*42560*/  IMAD.U32 R190, R145, 0x10000, RZ ;  /* 0x0001000091be7824 */ /* 0x000fe400078e00ff */
[----:B------:R-:W-:Y:S01]  /*42570*/  FMUL.FTZ R201, R119, R201 ;  /* 0x000000c977c97220 */ /* 0x000fe20000410000 */
[----:B------:R-:W-:-:S02]  /*42580*/  IMAD.U32 R117, R62, 0x10000, RZ ;  /* 0x000100003e757824 */ /* 0x000fc400078e00ff */
[----:B------:R-:W-:Y:S01]  /*42590*/  FMUL.FTZ R200, R119, R200 ;  /* 0x000000c877c87220 */ /* 0x000fe20000410000 */
[----:B------:R-:W-:Y:S02]  /*425a0*/  IMAD.U32 R129, R94, 0x10000, RZ ;  /* 0x000100005e817824 */ /* 0x000fe400078e00ff */
[----:B------:R-:W-:Y:S01]  /*425b0*/  FFMA.FTZ R191, R191, R186, R188 ;  /* 0x000000babfbf7223 */ /* 0x000fe200000100bc */
[----:B------:R-:W-:Y:S01]  /*425c0*/  FFMA.FTZ R188, R201, R190, R196 ;  /* 0x000000bec9bc7223 */ /* 0x000fe200000100c4 */
[----:B------:R-:W-:Y:S01]  /*425d0*/  PRMT R201, R62, 0x7632, R201 ;  /* 0x000076323ec97816 */ /* 0x000fe200000000c9 */
[----:B------:R-:W-:Y:S01]  /*425e0*/  FFMA.FTZ R190, R200, R117, R129 ;  /* 0x00000075c8be7223 */ /* 0x000fe20000010081 */
[----:B------:R-:W-:Y:S01]  /*425f0*/  PRMT R117, R94, 0x7632, R117 ;  /* 0x000076325e757816 */ /* 0x000fe20000000075 */
[----:B------:R-:W-:Y:S01]  /*42600*/  FMUL.FTZ R189, R119, R199 ;  /* 0x000000c777bd7220 */ /* 0x000fe20000410000 */
[----:B------:R-:W-:Y:S01]  /*42610*/  SHF.L.U32 R129, R63, 0x10, RZ ;  /* 0x000000103f817819 */ /* 0x000fe200000006ff */
[----:B------:R-:W-:Y:S01]  /*42620*/  IMAD.U32 R163, R95, 0x10000, RZ ;  /* 0x000100005fa37824 */ /* 0x000fe200078e00ff */
[----:B------:R-:W-:Y:S01]  /*42630*/  SHF.L.U32 R215, R96, 0x10, RZ ;  /* 0x0000001060d77819 */ /* 0x000fe200000006ff */
[----:B------:R-:W-:-:S02]  /*42640*/  IMAD.U32 R199, R64, 0x10000, RZ ;  /* 0x0001000040c77824 */ /* 0x000fc400078e00ff */
[C---:B------:R-:W-:Y:S01]  /*42650*/  FMUL.FTZ R202, R119.reuse, R202 ;  /* 0x000000ca77ca7220 */ /* 0x040fe20000410000 */
[----:B------:R-:W-:Y:S01]  /*42660*/  FMUL.FTZ R118, R119, R118 ;  /* 0x0000007677767220 */ /* 0x000fe20000410000 */
[----:B------:R-:W-:Y:S01]  /*42670*/  PRMT R211, R63, 0x7632, R211 ;  /* 0x000076323fd37816 */ /* 0x000fe200000000d3 */
[----:B------:R-:W-:Y:S01]  /*42680*/  IMAD.U32 R201, R201, 0x10000, RZ ;  /* 0x00010000c9c97824 */ /* 0x000fe200078e00ff */
[----:B------:R-:W-:Y:S01]  /*42690*/  PRMT R195, R95, 0x7632, R195 ;  /* 0x000076325fc37816 */ /* 0x000fe200000000c3 */
[----:B------:R-:W-:Y:S02]  /*426a0*/  IMAD.U32 R117, R117, 0x10000, RZ ;  /* 0x0001000075757824 */ /* 0x000fe400078e00ff */
[----:B------:R-:W-:Y:S01]  /*426b0*/  FMUL.FTZ R116, R119, R116 ;  /* 0x0000007477747220 */ /* 0x000fe20000410000 */
[----:B------:R-:W-:Y:S01]  /*426c0*/  FFMA.FTZ R202, R202, R129, R163 ;  /* 0x00000081caca7223 */ /* 0x000fe200000100a3 */
[----:B------:R-:W-:Y:S01]  /*426d0*/  FFMA.FTZ R186, R118, R199, R215 ;  /* 0x000000c776ba7223 */ /* 0x000fe200000100d7 */
[----:B------:R-:W-:Y:S01]  /*426e0*/  SHF.L.U32 R211, R211, 0x10, RZ ;  /* 0x00000010d3d37819 */ /* 0x000fe200000006ff */
[----:B------:R-:W-:Y:S01]  /*426f0*/  FFMA.FTZ R201, R116, R201, R117 ;  /* 0x000000c974c97223 */ /* 0x000fe20000010075 */
[----:B------:R-:W-:Y:S01]  /*42700*/  SHF.L.U32 R118, R97, 0x10, RZ ;  /* 0x0000001061767819 */ /* 0x000fe200000006ff */
[----:B------:R-:W-:Y:S01]  /*42710*/  IMAD.U32 R195, R195, 0x10000, RZ ;  /* 0x00010000c3c37824 */ /* 0x000fe200078e00ff */
[----:B------:R-:W-:Y:S01]  /*42720*/  PRMT R129, R65, 0x7632, R129 ;  /* 0x0000763241817816 */ /* 0x000fe20000000081 */
[----:B------:R-:W-:Y:S01]  /*42730*/  FMUL.FTZ R204, R119, R204 ;  /* 0x000000cc77cc7220 */ /* 0x000fe20000410000 */
[----:B------:R-:W-:Y:S01]  /*42740*/  PRMT R163, R97, 0x7632, R163 ;  /* 0x0000763261a37816 */ /* 0x000fe200000000a3 */
[----:B------:R-:W-:-:S02]  /*42750*/  IMAD.U32 R116, R65, 0x10000, RZ ;  /* 0x0001000041747824 */ /* 0x000fc400078e00ff */
[----:B------:R-:W-:Y:S01]  /*42760*/  FMUL.FTZ R199, R119, R206 ;  /* 0x000000ce77c77220 */ /* 0x000fe20000410000 */
[--C-:B------:R-:W-:Y:S01]  /*42770*/  FFMA.FTZ R211, R204, R211, R195.reuse ;  /* 0x000000d3ccd37223 */ /* 0x100fe200000100c3 */
[----:B------:R-:W-:Y:S01]  /*42780*/  SHF.L.U32 R163, R163, 0x10, RZ ;  /* 0x00000010a3a37819 */ /* 0x000fe200000006ff */
[----:B------:R-:W-:Y:S02]  /*42790*/  IMAD.U32 R129, R129, 0x10000, RZ ;  /* 0x0001000081817824 */ /* 0x000fe400078e00ff */
[----:B------:R-:W-:Y:S01]  /*427a0*/  FMUL.FTZ R156, R119, R156 ;  /* 0x0000009c779c7220 */ /* 0x000fe20000410000 */
[----:B------:R-:W-:Y:S01]  /*427b0*/  FFMA.FTZ R199, R199, R116, R118 ;  /* 0x00000074c7c77223 */ /* 0x000fe20000010076 */
[----:B------:R-:W-:Y:S01]  /*427c0*/  PRMT R195, R64, 0x7632, R195 ;  /* 0x0000763240c37816 */ /* 0x000fe200000000c3 */
[----:B------:R-:W-:Y:S01]  /*427d0*/  IMAD.U32 R215, R66, 0x10000, RZ ;  /* 0x0001000042d77824 */ /* 0x000fe200078e00ff */
[----:B------:R-:W-:Y:S01]  /*427e0*/  PRMT R117, R96, 0x7632, R117 ;  /* 0x0000763260757816 */ /* 0x000fe20000000075 */
[----:B------:R-:W-:Y:S01]  /*427f0*/  FFMA.FTZ R198, R156, R129, R163 ;  /* 0x000000819cc67223 */ /* 0x000fe200000100a3 */
[----:B------:R-:W-:Y:S01]  /*42800*/  PRMT R116, R66, 0x7632, R116 ;  /* 0x0000763242747816 */ /* 0x000fe20000000074 */
[C---:B------:R-:W-:Y:S01]  /*42810*/  IMAD.U32 R217, R98.reuse, 0x10000, RZ ;  /* 0x0001000062d97824 */ /* 0x040fe200078e00ff */
[----:B------:R-:W-:Y:S01]  /*42820*/  PRMT R118, R98, 0x7632, R118 ;  /* 0x0000763262767816 */ /* 0x000fe20000000076 */
[----:B------:R-:W-:Y:S01]  /*42830*/  IMAD.U32 R117, R117, 0x10000, RZ ;  /* 0x0001000075757824 */ /* 0x000fe200078e00ff */
[----:B------:R-:W-:Y:S01]  /*42840*/  SHF.L.U32 R195, R195, 0x10, RZ ;  /* 0x00000010c3c37819 */ /* 0x000fe200000006ff */
[----:B------:R-:W-:Y:S01]  /*42850*/  FMUL.FTZ R120, R119, R120 ;  /* 0x0000007877787220 */ /* 0x000fe20000410000 */
[----:B------:R-:W-:Y:S01]  /*42860*/  PRMT R129, R67, 0x7632, R129 ;  /* 0x0000763243817816 */ /* 0x000fe20000000081 */
[----:B------:R-:W-:Y:S01]  /*42870*/  FMUL.FTZ R200, R119, R208 ;  /* 0x000000d077c87220 */ /* 0x000fe20000410000 */
[----:B------:R-:W-:Y:S01]  /*42880*/  SHF.L.U32 R118, R118, 0x10, RZ ;  /* 0x0000001076767819 */ /* 0x000fe200000006ff */
[----:B------:R-:W-:Y:S01]  /*42890*/  IMAD.U32 R116, R116, 0x10000, RZ ;  /* 0x0001000074747824 */ /* 0x000fe200078e00ff */
[----:B------:R-:W-:Y:S01]  /*428a0*/  PRMT R163, R99, 0x7632, R163 ;  /* 0x0000763263a37816 */ /* 0x000fe200000000a3 */
[----:B------:R-:W-:Y:S01]  /*428b0*/  FMUL.FTZ R219, R119, R220 ;  /* 0x000000dc77db7220 */ /* 0x000fe20000410000 */
[----:B------:R-:W-:-:S02]  /*428c0*/  IMAD.U32 R128, R143, 0x10000, RZ ;  /* 0x000100008f807824 */ /* 0x000fc400078e00ff */
[----:B------:R-:W-:Y:S01]  /*428d0*/  FFMA.FTZ R195, R120, R195, R117 ;  /* 0x000000c378c37223 */ /* 0x000fe20000010075 */
[----:B------:R-:W-:Y:S01]  /*428e0*/  FFMA.FTZ R200, R200, R215, R217 ;  /* 0x000000d7c8c87223 */ /* 0x000fe200000100d9 */
[----:B------:R-:W-:Y:S02]  /*428f0*/  IMAD.U32 R129, R129, 0x10000, RZ ;  /* 0x0001000081817824 */ /* 0x000fe400078e00ff */
[----:B------:R-:W-:Y:S01]  /*42900*/  FFMA.FTZ R219, R219, R116, R118 ;  /* 0x00000074dbdb7223 */ /* 0x000fe20000010076 */
[----:B------:R-:W-:Y:S01]  /*42910*/  IMAD.U32 R162, R144, 0x10000, RZ ;  /* 0x0001000090a27824 */ /* 0x000fe200078e00ff */
[----:B------:R-:W-:Y:S01]  /*42920*/  SHF.L.U32 R215, R68, 0x10, RZ ;  /* 0x0000001044d77819 */ /* 0x000fe200000006ff */
[----:B------:R-:W-:Y:S02]  /*42930*/  IMAD.U32 R221, R67, 0x10000, RZ ;  /* 0x0001000043dd7824 */ /* 0x000fe400078e00ff */
[----:B------:R-:W-:Y:S01]  /*42940*/  FMUL.FTZ R210, R119, R210 ;  /* 0x000000d277d27220 */ /* 0x000fe20000410000 */
[----:B------:R-:W-:-:S02]  /*42950*/  IMAD.U32 R117, R99, 0x10000, RZ ;  /* 0x0001000063757824 */ /* 0x000fc400078e00ff */
[----:B------:R-:W-:Y:S01]  /*42960*/  FMUL.FTZ R208, R119, R212 ;  /* 0x000000d477d07220 */ /* 0x000fe20000410000 */
[----:B------:R-:W-:Y:S01]  /*42970*/  IMAD.U32 R163, R163, 0x10000, RZ ;  /* 0x00010000a3a37824 */ /* 0x000fe200078e00ff */
[----:B------:R-:W-:Y:S01]  /*42980*/  PRMT R116, R68, 0x7632, R116 ;  /* 0x0000763244747816 */ /* 0x000fe20000000074 */
[C---:B------:R-:W-:Y:S02]  /*42990*/  IMAD.U32 R217, R100.reuse, 0x10000, RZ ;  /* 0x0001000064d97824 */ /* 0x040fe400078e00ff */
[----:B------:R-:W-:Y:S01]  /*429a0*/  FMUL.FTZ R196, R119, R214 ;  /* 0x000000d677c47220 */ /* 0x000fe20000410000 */
[----:B------:R-:W-:Y:S01]  /*429b0*/  PRMT R118, R100, 0x7632, R118 ;  /* 0x0000763264767816 */ /* 0x000fe20000000076 */
[----:B------:R-:W-:Y:S01]  /*429c0*/  FFMA.FTZ R189, R189, R128, R162 ;  /* 0x00000080bdbd7223 */ /* 0x000fe200000100a2 */
[----:B------:R-:W-:Y:S01]  /*429d0*/  FFMA.FTZ R221, R210, R221, R117 ;  /* 0x000000ddd2dd7223 */ /* 0x000fe20000010075 */
[----:B------:R-:W-:Y:S01]  /*429e0*/  FFMA.FTZ R208, R208, R129, R163 ;  /* 0x00000081d0d07223 */ /* 0x000fe200000100a3 */
[----:B------:R-:W-:Y:S01]  /*429f0*/  FFMA.FTZ R196, R196, R215, R217 ;  /* 0x000000d7c4c47223 */ /* 0x000fe200000100d9 */
[----:B------:R-:W-:Y:S01]  /*42a00*/  SHF.L.U32 R117, R69, 0x10, RZ ;  /* 0x0000001045757819 */ /* 0x000fe200000006ff */
[----:B------:R-:W0:Y:S01]  /*42a10*/  @!P1 LDC.64 R128, c[0x0][0x3c0] ;  /* 0x0000f000ff809b82 */ /* 0x000e220000000a00 */
[----:B------:R-:W-:-:S02]  /*42a20*/  IMAD.U32 R116, R116, 0x10000, RZ ;  /* 0x0001000074747824 */ /* 0x000fc400078e00ff */
[----:B------:R-:W-:Y:S01]  /*42a30*/  FMUL.FTZ R215, R119, R216 ;  /* 0x000000d877d77220 */ /* 0x000fe20000410000 */
[----:B------:R-:W-:Y:S02]  /*42a40*/  IMAD.U32 R217, R101, 0x10000, RZ ;  /* 0x0001000065d97824 */ /* 0x000fe400078e00ff */
[----:B------:R-:W-:Y:S01]  /*42a50*/  FMUL.FTZ R114, R119, R114 ;  /* 0x0000007277727220 */ /* 0x000fe20000410000 */
[----:B------:R-:W-:Y:S01]  /*42a60*/  IMAD.U32 R118, R118, 0x10000, RZ ;  /* 0x0001000076767824 */ /* 0x000fe200078e00ff */
[----:B------:R-:W-:Y:S01]  /*42a70*/  PRMT R223, R69, 0x7632, R223 ;  /* 0x0000763245df7816 */ /* 0x000fe200000000df */
[----:B------:R-:W-:Y:S01]  /*42a80*/  FMUL.FTZ R224, R119, R224 ;  /* 0x000000e077e07220 */ /* 0x000fe20000410000 */
[----:B------:R-:W-:Y:S01]  /*42a90*/  FFMA.FTZ R204, R114, R117, R217 ;  /* 0x0000007572cc7223 */ /* 0x000fe200000100d9 */
[----:B------:R-:W-:Y:S01]  /*42aa0*/  FFMA.FTZ R215, R215, R116, R118 ;  /* 0x00000074d7d77223 */ /* 0x000fe20000010076 */
[----:B------:R-:W1:Y:S01]  /*42ab0*/  @!P1 LDC.64 R162, c[0x0][0x3c8] ;  /* 0x0000f200ffa29b82 */ /* 0x000e620000000a00 */
[----:B------:R-:W-:Y:S01]  /*42ac0*/  PRMT R225, R101, 0x7632, R225 ;  /* 0x0000763265e17816 */ /* 0x000fe200000000e1 */
[----:B------:R-:W-:Y:S01]  /*42ad0*/  FMUL.FTZ R130, R119, R130 ;  /* 0x0000008277827220 */ /* 0x000fe20000410000 */
[----:B------:R-:W-:Y:S01]  /*42ae0*/  PRMT R231, R71, 0x7632, R231 ;  /* 0x0000763247e77816 */ /* 0x000fe200000000e7 */
[----:B------:R-:W-:Y:S01]  /*42af0*/  IMAD.U32 R227, R70, 0x10000, RZ ;  /* 0x0001000046e37824 */ /* 0x000fe200078e00ff */
[----:B------:R-:W-:Y:S01]  /*42b00*/  PRMT R233, R103, 0x7632, R233 ;  /* 0x0000763267e97816 */ /* 0x000fe200000000e9 */
[----:B------:R-:W-:Y:S01]  /*42b10*/  IMAD.U32 R225, R225, 0x10000, RZ ;  /* 0x00010000e1e17824 */ /* 0x000fe200078e00ff */
[----:B------:R-:W-:Y:S01]  /*42b20*/  SHF.L.U32 R223, R223, 0x10, RZ ;  /* 0x00000010dfdf7819 */ /* 0x000fe200000006ff */
[----:B------:R-:W2:Y:S01]  /*42b30*/  LDC.64 R116, c[0x0][0x428] ;  /* 0x00010a00ff747b82 */ /* 0x000ea20000000a00 */
[----:B------:R-:W-:Y:S01]  /*42b40*/  SHF.L.U32 R231, R231, 0x10, RZ ;  /* 0x00000010e7e77819 */ /* 0x000fe200000006ff */
[----:B------:R-:W-:Y:S01]  /*42b50*/  IMAD.U32 R233, R233, 0x10000, RZ ;  /* 0x00010000e9e97824 */ /* 0x000fe200078e00ff */
[----:B------:R-:W-:Y:S01]  /*42b60*/  SHF.L.U32 R229, R102, 0x10, RZ ;  /* 0x0000001066e57819 */ /* 0x000fe200000006ff */
[----:B------:R-:W-:Y:S01]  /*42b70*/  FFMA.FTZ R217, R224, R223, R225 ;  /* 0x000000dfe0d97223 */ /* 0x000fe200000100e1 */
[----:B------:R-:W-:Y:S01]  /*42b80*/  F2FP.BF16.F32.PACK_AB R127, R127, R230 ;  /* 0x000000e67f7f723e */ /* 0x000fe200000010ff */
[----:B0-----:R-:W-:-:S04]  /*42b90*/  @!P1 IMAD.WIDE R128, R151, 0x4, R128 ;  /* 0x0000000497809825 */ /* 0x001fc800078e0280 */
[----:B------:R-:W-:Y:S01]  /*42ba0*/  FFMA.FTZ R210, R130, R231, R233 ;  /* 0x000000e782d27223 */ /* 0x000fe200000100e9 */
[C---:B------:R-:W-:Y:S01]  /*42bb0*/  FMUL.FTZ R206, R119.reuse, R218 ;  /* 0x000000da77ce7220 */ /* 0x040fe20000410000 */
[----:B------:R-:W-:Y:S01]  /*42bc0*/  PRMT R223, R70, 0x7632, R223 ;  /* 0x0000763246df7816 */ /* 0x000fe200000000df */
[----:B------:R-:W-:Y:S01]  /*42bd0*/  FMUL.FTZ R222, R119, R222 ;  /* 0x000000de77de7220 */ /* 0x000fe20000410000 */
[----:B------:R0:W-:Y:S01]  /*42be0*/  @!P1 STG.E desc[UR8][R128.64], R113 ;  /* 0x0000007180009986 */ /* 0x0001e2000c101908 */
[----:B------:R-:W-:Y:S01]  /*42bf0*/  PRMT R225, R102, 0x7632, R225 ;  /* 0x0000763266e17816 */ /* 0x000fe200000000e1 */
[----:B------:R-:W-:Y:S01]  /*42c00*/  FFMA.FTZ R206, R206, R227, R229 ;  /* 0x000000e3cece7223 */ /* 0x000fe200000100e5 */
[----:B------:R-:W-:Y:S01]  /*42c10*/  SHF.L.U32 R229, R103, 0x10, RZ ;  /* 0x0000001067e57819 */ /* 0x000fe200000006ff */
[----:B------:R-:W-:Y:S02]  /*42c20*/  IMAD.U32 R223, R223, 0x10000, RZ ;  /* 0x00010000dfdf7824 */ /* 0x000fe400078e00ff */
[----:B------:R-:W-:Y:S01]  /*42c30*/  FMUL.FTZ R122, R119, R122 ;  /* 0x0000007a777a7220 */ /* 0x000fe20000410000 */
[----:B------:R-:W-:Y:S01]  /*42c40*/  IMAD.U32 R225, R225, 0x10000, RZ ;  /* 0x00010000e1e17824 */ /* 0x000fe200078e00ff */
[----:B------:R-:W-:Y:S01]  /*42c50*/  F2FP.BF16.F32.PACK_AB R123, R228, R123 ;  /* 0x0000007be47b723e */ /* 0x000fe200000010ff */
[----:B------:R-:W-:Y:S01]  /*42c60*/  IMAD.U32 R227, R71, 0x10000, RZ ;  /* 0x0001000047e37824 */ /* 0x000fe200078e00ff */
[----:B------:R-:W-:Y:S01]  /*42c70*/  F2FP.BF16.F32.PACK_AB R121, R121, R126 ;  /* 0x0000007e7979723e */ /* 0x000fe200000010ff */
[----:B------:R-:W-:Y:S01]  /*42c80*/  FFMA.FTZ R223, R222, R223, R225 ;  /* 0x000000dfdedf7223 */ /* 0x000fe200000100e1 */
[----:B-1----:R-:W-:Y:S01]  /*42c90*/  @!P1 IMAD.WIDE R162, R151, 0x4, R162 ;  /* 0x0000000497a29825 */ /* 0x002fe200078e02a2 */
[----:B0-----:R-:W-:-:S03]  /*42ca0*/  F2FP.BF16.F32.PACK_AB R128, R167, R158 ;  /* 0x0000009ea780723e */ /* 0x001fc600000010ff */
[----:B------:R-:W-:Y:S01]  /*42cb0*/  FFMA.FTZ R225, R122, R227, R229 ;  /* 0x000000e37ae17223 */ /* 0x000fe200000100e5 */
[----:B------:R-:W-:Y:S01]  /*42cc0*/  F2FP.BF16.F32.PACK_AB R122, R226, R125 ;  /* 0x0000007de27a723e */ /* 0x000fe200000010ff */
[--C-:B--2---:R-:W-:Y:S01]  /*42cd0*/  IMAD.WIDE.U32 R230, R159, 0x10, R116.reuse ;  /* 0x000000109fe67825 */ /* 0x104fe200078e0074 */
[----:B------:R-:W-:Y:S01]  /*42ce0*/  F2FP.BF16.F32.PACK_AB R120, R115, R112 ;  /* 0x000000707378723e */ /* 0x000fe200000010ff */
[----:B------:R-:W0:Y:S01]  /*42cf0*/  LDC.64 R158, c[0x0][0x380] ;  /* 0x0000e000ff9e7b82 */ /* 0x000e220000000a00 */
[----:B------:R-:W-:Y:S01]  /*42d00*/  F2FP.BF16.F32.PACK_AB R126, R205, R164 ;  /* 0x000000a4cd7e723e */ /* 0x000fe200000010ff */
[--C-:B------:R-:W-:Y:S01]  /*42d10*/  IMAD.WIDE.U32 R226, R155, 0x10, R116.reuse ;  /* 0x000000109be27825 */ /* 0x100fe200078e0074 */
[----:B------:R-:W-:Y:S01]  /*42d20*/  F2FP.BF16.F32.PACK_AB R125, R160, R203 ;  /* 0x000000cba07d723e */ /* 0x000fe200000010ff */
[----:B------:R1:W-:Y:S01]  /*42d30*/  @!P1 STG.E desc[UR8][R162.64], R119 ;  /* 0x00000077a2009986 */ /* 0x0003e2000c101908 */
        /* <DEDUP_REMOVED lines=18> */
[----:B------:R1:W-:Y:S02]  /*42e60*/  STG.E.128 desc[UR8][R156.64], R112 ;  /* 0x000000709c007986 */ /* 0x0003e4000c101d08 */
[----:B------:R-:W-:Y:S01]  /*42e70*/  IMAD.WIDE.U32 R168, R197, 0x10, R116 ;  /* 0x00000010c5a87825 */ /* 0x000fe200078e0074 */
[----:B------:R-:W-:Y:S02]  /*42e80*/  F2FP.BF16.F32.PACK_AB R117, R180, R181 ;  /* 0x000000b5b475723e */ /* 0x000fe400000010ff */
[----:B------:R-:W-:Y:S01]  /*42e90*/  F2FP.BF16.F32.PACK_AB R116, R177, R172 ;  /* 0x000000acb174723e */ /* 0x000fe200000010ff */
[----:B0-----:R-:W-:Y:S01]  /*42ea0*/  IMAD R151, R158, 0x4, R151 ;  /* 0x000000049e977824 */ /* 0x001fe200078e0297 */
[----:B--2---:R-:W-:-:S02]  /*42eb0*/  F2FP.BF16.F32.PACK_AB R123, R211, R202 ;  /* 0x000000cad37b723e */ /* 0x004fc400000010ff */
[----:B------:R-:W-:Y:S01]  /*42ec0*/  F2FP.BF16.F32.PACK_AB R122, R201, R190 ;  /* 0x000000bec97a723e */ /* 0x000fe200000010ff */
[----:B------:R1:W-:Y:S01]  /*42ed0*/  STG.E.128 desc[UR8][R160.64], R116 ;  /* 0x00000074a0007986 */ /* 0x0003e2000c101d08 */
[----:B------:R-:W-:Y:S02]  /*42ee0*/  F2FP.BF16.F32.PACK_AB R121, R188, R191 ;  /* 0x000000bfbc79723e */ /* 0x000fe400000010ff */
[----:B------:R-:W-:Y:S02]  /*42ef0*/  F2FP.BF16.F32.PACK_AB R120, R189, R176 ;  /* 0x000000b0bd78723e */ /* 0x000fe400000010ff */
[----:B---3--:R-:W-:Y:S02]  /*42f00*/  F2FP.BF16.F32.PACK_AB R127, R208, R221 ;  /* 0x000000ddd07f723e */ /* 0x008fe400000010ff */
[----:B------:R-:W-:Y:S01]  /*42f10*/  F2FP.BF16.F32.PACK_AB R126, R219, R200 ;  /* 0x000000c8db7e723e */ /* 0x000fe200000010ff */
[----:B------:R1:W-:Y:S01]  /*42f20*/  STG.E.128 desc[UR8][R162.64], R120 ;  /* 0x00000078a2007986 */ /* 0x0003e2000c101d08 */
[----:B------:R-:W-:-:S02]  /*42f30*/  F2FP.BF16.F32.PACK_AB R125, R198, R199 ;  /* 0x000000c7c67d723e */ /* 0x000fc400000010ff */
[----:B------:R-:W-:Y:S02]  /*42f40*/  F2FP.BF16.F32.PACK_AB R124, R195, R186 ;  /* 0x000000bac37c723e */ /* 0x000fe400000010ff */
[----:B----4-:R-:W-:Y:S02]  /*42f50*/  F2FP.BF16.F32.PACK_AB R131, R210, R225 ;  /* 0x000000e1d283723e */ /* 0x010fe400000010ff */
[----:B------:R-:W-:Y:S01]  /*42f60*/  F2FP.BF16.F32.PACK_AB R130, R223, R206 ;  /* 0x000000cedf82723e */ /* 0x000fe200000010ff */
[----:B------:R1:W-:Y:S01]  /*42f70*/  STG.E.128 desc[UR8][R166.64], R124 ;  /* 0x0000007ca6007986 */ /* 0x0003e2000c101d08 */
[----:B------:R-:W-:Y:S02]  /*42f80*/  F2FP.BF16.F32.PACK_AB R129, R217, R204 ;  /* 0x000000ccd981723e */ /* 0x000fe400000010ff */
[----:B------:R-:W-:Y:S02]  /*42f90*/  F2FP.BF16.F32.PACK_AB R128, R215, R196 ;  /* 0x000000c4d780723e */ /* 0x000fe400000010ff */
[----:B------:R-:W-:-:S03]  /*42fa0*/  ISETP.GE.AND P1, PT, R151, R159, PT ;  /* 0x0000009f9700720c */ /* 0x000fc60003f26270 */
[----:B------:R1:W-:Y:S10]  /*42fb0*/  STG.E.128 desc[UR8][R168.64], R128 ;  /* 0x00000080a8007986 */ /* 0x0003f4000c101d08 */
[----:B------:R-:W-:Y:S05]  /*42fc0*/  @!P1 BRA `(.L_x_4326) ;  /* 0xfffffbdc00709947 */ /* 0x000fea000383ffff */
[----:B------:R-:W-:Y:S05]  /*42fd0*/  BSYNC B0 ;  /* 0x0000000000007941 */ /* 0x000fea0003800000 */
.L_x_3340:
[----:B------:R-:W-:Y:S05]  /*42fe0*/  EXIT ;  /* 0x000000000000794d */ /* 0x000fea0003800000 */
.L_x_4325:
[----:B-1----:R-:W-:Y:S01]  /*42ff0*/  HFMA2 R121, -RZ, RZ, 0, 5.9604644775390625e-08 ;  /* 0x00000001ff797431 */ /* 0x002fe200000001ff */
[----:B------:R-:W-:Y:S01]  /*43000*/  BSSY B1, `(.L_x_4327) ;  /* 0x0000006000017945 */ /* 0x000fe20003800000 */
[----:B------:R-:W-:Y:S02]  /*43010*/  IMAD.MOV.U32 R156, RZ, RZ, 0x1f ;  /* 0x0000001fff9c7424 */ /* 0x000fe400078e00ff */
[----:B------:R-:W-:-:S07]  /*43020*/  IMAD.MOV.U32 R120, RZ, RZ, -0x1 ;  /* 0xffffffffff787424 */ /* 0x000fce00078e00ff */
[----:B0-----:R-:W-:Y:S05]  /*43030*/  WARPSYNC.COLLECTIVE R120, `(.L_x_4328) ;  /* 0x0000000078087348 */ /* 0x001fea0003c00000 */
[----:B------:R1:W2:Y:S02]  /*43040*/  SHFL.BFLY P2, R119, R131, R121, R156 ;  /* 0x0c00007983777389 */ /* 0x0002a4000004009c */
[----:B012---:R-:W-:Y:S05]  /*43050*/  ENDCOLLECTIVE ;  /* 0x000000000000791b */ /* 0x007fea0003800000 */
.L_x_4328:
[----:B------:R-:W-:Y:S05]  /*43060*/  BSYNC B1 ;  /* 0x0000000000017941 */ /* 0x000fea0003800000 */
.L_x_4327:
[----:B------:R-:W-:Y:S01]  /*43070*/  MOV R112, R119 ;  /* 0x0000007700707202 */ /* 0x000fe20000000f00 */
[----:B------:R-:W-:Y:S02]  /*43080*/  HFMA2 R156, -RZ, RZ, 0, 1.847743988037109375e-06 ;  /* 0x0000001fff9c7431 */ /* 0x000fe400000001ff */
[----:B------:R-:W-:Y:S01]  /*43090*/  IMAD.MOV.U32 R121, RZ, RZ, 0x2 ;  /* 0x00000002ff797424 */ /* 0x000fe200078e00ff */
[----:B------:R-:W0:Y:S01]  /*430a0*/  LDC R114, c[0x0][0x400] ;  /* 0x00010000ff727b82 */ /* 0x000e220000000800 */
[----:B------:R-:W-:Y:S02]  /*430b0*/  IMAD.MOV.U32 R120, RZ, RZ, -0x1 ;  /* 0xffffffffff787424 */ /* 0x000fe400078e00ff */
[----:B------:R-:W-:-:S04]  /*430c0*/  FADD.FTZ R115, R131, R112 ;  /* 0x0000007083737221 */ /* 0x000fc80000010000 */
[----:B------:R-:W-:-:S07]  /*430d0*/  IMAD.MOV.U32 R131, RZ, RZ, R115 ;  /* 0x000000ffff837224 */ /* 0x000fce00078e0073 */
[----:B0-----:R-:W-:Y:S05]  /*430e0*/  WARPSYNC.COLLECTIVE R120, `(.L_x_4329) ;  /* 0x0000000078087348 */ /* 0x001fea0003c00000 */
[----:B------:R1:W2:Y:S02]  /*430f0*/  SHFL.BFLY P2, R119, R131, R121, R156 ;  /* 0x0c00007983777389 */ /* 0x0002a4000004009c */
[----:B012---:R-:W-:Y:S05]  /*43100*/  ENDCOLLECTIVE ;  /* 0x000000000000791b */ /* 0x007fea0003800000 */
.L_x_4329:
[----:B------:R-:W-:Y:S02]  /*43110*/  IMAD.MOV.U32 R121, RZ, RZ, 0x4 ;  /* 0x00000004ff797424 */ /* 0x000fe400078e00ff */
[----:B------:R-:W-:-:S04]  /*43120*/  IMAD.MOV.U32 R112, RZ, RZ, R119 ;  /* 0x000000ffff707224 */ /* 0x000fc800078e0077 */
[----:B------:R-:W-:-:S05]  /*43130*/  FADD.FTZ R116, R115, R112 ;  /* 0x0000007073747221 */ /* 0x000fca0000010000 */
[----:B------:R-:W-:-:S07]  /*43140*/  MOV R131, R116 ;  /* 0x0000007400837202 */ /* 0x000fce0000000f00 */
[----:B------:R-:W-:Y:S05]  /*43150*/  WARPSYNC.COLLECTIVE R120, `(.L_x_4330) ;  /* 0x0000000078087348 */ /* 0x000fea0003c00000 */
[----:B------:R0:W1:Y:S02]  /*43160*/  SHFL.BFLY P2, R119, R131, R121, R156 ;  /* 0x0c00007983777389 */ /* 0x000064000004009c */
[----:B01----:R-:W-:Y:S05]  /*43170*/  ENDCOLLECTIVE ;  /* 0x000000000000791b */ /* 0x003fea0003800000 */
.L_x_4330:
[----:B------:R-:W-:Y:S02]  /*43180*/  IMAD.MOV.U32 R121, RZ, RZ, 0x8 ;  /* 0x00000008ff797424 */ /* 0x000fe400078e00ff */
[----:B------:R-:W-:-:S04]  /*43190*/  IMAD.MOV.U32 R113, RZ, RZ, R119 ;  /* 0x000000ffff717224 */ /* 0x000fc800078e0077 */
[----:B------:R-:W-:-:S05]  /*431a0*/  FADD.FTZ R117, R116, R113 ;  /* 0x0000007174757221 */ /* 0x000fca0000010000 */
[----:B------:R-:W-:-:S07]  /*431b0*/  MOV R131, R117 ;  /* 0x0000007500837202 */ /* 0x000fce0000000f00 */
[----:B------:R-:W-:Y:S05]  /*431c0*/  WARPSYNC.COLLECTIVE R120, `(.L_x_4331) ;  /* 0x0000000078087348 */ /* 0x000fea0003c00000 */
[----:B------:R0:W1:Y:S02]  /*431d0*/  SHFL.BFLY P2, R119, R131, R121, R156 ;  /* 0x0c00007983777389 */ /* 0x000064000004009c */
[----:B01----:R-:W-:Y:S05]  /*431e0*/  ENDCOLLECTIVE ;  /* 0x000000000000791b */ /* 0x003fea0003800000 */
.L_x_4331:
[----:B------:R-:W-:Y:S02]  /*431f0*/  IMAD.MOV.U32 R121, RZ, RZ, 0x10 ;  /* 0x00000010ff797424 */ /* 0x000fe400078e00ff */
[----:B------:R-:W-:-:S04]  /*43200*/  IMAD.MOV.U32 R112, RZ, RZ, R119 ;  /* 0x000000ffff707224 */ /* 0x000fc800078e0077 */
[----:B------:R-:W-:-:S05]  /*43210*/  FADD.FTZ R118, R117, R112 ;  /* 0x0000007075767221 */ /* 0x000fca0000010000 */
[----:B------:R-:W-:-:S07]  /*43220*/  MOV R131, R118 ;  /* 0x0000007600837202 */ /* 0x000fce0000000f00 */
[----:B------:R-:W-:Y:S05]  /*43230*/  WARPSYNC.COLLECTIVE R120, `(.L_x_4332) ;  /* 0x0000000078087348 */ /* 0x000fea0003c00000 */
[----:B------:R0:W1:Y:S02]  /*43240*/  SHFL.BFLY P2, R119, R131, R121, R156 ;  /* 0x0c00007983777389 */ /* 0x000064000004009c */
[----:B01----:R-:W-:Y:S05]  /*43250*/  ENDCOLLECTIVE ;  /* 0x000000000000791b */ /* 0x003fea0003800000 */
.L_x_4332:
[----:B------:R-:W-:Y:S02]  /*43260*/  IMAD.MOV.U32 R121, RZ, RZ, 0x1 ;  /* 0x00000001ff797424 */ /* 0x000fe400078e00ff */
[----:B------:R-:W-:-:S04]  /*43270*/  IMAD.MOV.U32 R113, RZ, RZ, R119 ;  /* 0x000000ffff717224 */ /* 0x000fc800078e0077 */
        /* <DEDUP_REMOVED lines=134> */
.L_x_4333:
[----:B------:R-:W-:Y:S02]  /*43ae0*/  IMAD.MOV.U32 R121, RZ, RZ, 0x2 ;  /* 0x00000002ff797424 */ /* 0x000fe400078e00ff */
[----:B------:R-:W-:-:S04]  /*43af0*/  IMAD.MOV.U32 R115, RZ, RZ, R119 ;  /* 0x000000ffff737224 */ /* 0x000fc800078e0077 */
[----:B------:R-:W-:-:S05]  /*43b00*/  FADD.FTZ R115, R112, R115 ;  /* 0x0000007370737221 */ /* 0x000fca0000010000 */
[----:B------:R-:W-:-:S07]  /*43b10*/  MOV R131, R115 ;  /* 0x0000007300837202 */ /* 0x000fce0000000f00 */
[----:B------:R-:W-:Y:S05]  /*43b20*/  WARPSYNC.COLLECTIVE R120, `(.L_x_4334) ;  /* 0x0000000078087348 */ /* 0x000fea0003c00000 */
[----:B------:R0:W1:Y:S02]  /*43b30*/  SHFL.BFLY P2, R119, R131, R121, R156 ;  /* 0x0c00007983777389 */ /* 0x000064000004009c */
[----:B01----:R-:W-:Y:S05]  /*43b40*/  ENDCOLLECTIVE ;  /* 0x000000000000791b */ /* 0x003fea0003800000 */
.L_x_4334:
[----:B------:R-:W-:Y:S02]  /*43b50*/  IMAD.MOV.U32 R121, RZ, RZ, 0x4 ;  /* 0x00000004ff797424 */ /* 0x000fe400078e00ff */
[----:B------:R-:W-:-:S04]  /*43b60*/  IMAD.MOV.U32 R116, RZ, RZ, R119 ;  /* 0x000000ffff747224 */ /* 0x000fc800078e0077 */
[----:B------:R-:W-:-:S05]  /*43b70*/  FADD.FTZ R116, R115, R116 ;  /* 0x0000007473747221 */ /* 0x000fca0000010000 */
[----:B------:R-:W-:-:S07]  /*43b80*/  MOV R131, R116 ;  /* 0x0000007400837202 */ /* 0x000fce0000000f00 */
[----:B------:R-:W-:Y:S05]  /*43b90*/  WARPSYNC.COLLECTIVE R120, `(.L_x_4335) ;  /* 0x0000000078087348 */ /* 0x000fea0003c00000 */
[----:B------:R0:W1:Y:S02]  /*43ba0*/  SHFL.BFLY P2, R119, R131, R121, R156 ;  /* 0x0c00007983777389 */ /* 0x000064000004009c */
[----:B01----:R-:W-:Y:S05]  /*43bb0*/  ENDCOLLECTIVE ;  /* 0x000000000000791b */ /* 0x003fea0003800000 */
.L_x_4335:
[----:B------:R-:W-:Y:S02]  /*43bc0*/  IMAD.MOV.U32 R121, RZ, RZ, 0x8 ;  /* 0x00000008ff797424 */ /* 0x000fe400078e00ff */
[----:B------:R-:W-:-:S04]  /*43bd0*/  IMAD.MOV.U32 R117, RZ, RZ, R119 ;  /* 0x000000ffff757224 */ /* 0x000fc800078e0077 */
[----:B------:R-:W-:-:S05]  /*43be0*/  FADD.FTZ R117, R116, R117 ;  /* 0x0000007574757221 */ /* 0x000fca0000010000 */
[----:B------:R-:W-:-:S07]  /*43bf0*/  MOV R131, R117 ;  /* 0x0000007500837202 */ /* 0x000fce0000000f00 */
[----:B------:R-:W-:Y:S05]  /*43c00*/  WARPSYNC.COLLECTIVE R120, `(.L_x_4336) ;  /* 0x0000000078087348 */ /* 0x000fea0003c00000 */
[----:B------:R0:W1:Y:S02]  /*43c10*/  SHFL.BFLY P2, R119, R131, R121, R156 ;  /* 0x0c00007983777389 */ /* 0x000064000004009c */
[----:B01----:R-:W-:Y:S05]  /*43c20*/  ENDCOLLECTIVE ;  /* 0x000000000000791b */ /* 0x003fea0003800000 */
.L_x_4336:
[----:B------:R-:W-:Y:S02]  /*43c30*/  IMAD.MOV.U32 R121, RZ, RZ, 0x10 ;  /* 0x00000010ff797424 */ /* 0x000fe400078e00ff */
[----:B------:R-:W-:-:S04]  /*43c40*/  IMAD.MOV.U32 R118, RZ, RZ, R119 ;  /* 0x000000ffff767224 */ /* 0x000fc800078e0077 */
[----:B------:R-:W-:-:S05]  /*43c50*/  FADD.FTZ R118, R117, R118 ;  /* 0x0000007675767221 */ /* 0x000fca0000010000 */
[----:B------:R-:W-:-:S07]  /*43c60*/  MOV R131, R118 ;  /* 0x0000007600837202 */ /* 0x000fce0000000f00 */
[----:B------:R-:W-:Y:S05]  /*43c70*/  WARPSYNC.COLLECTIVE R120, `(.L_x_4337) ;  /* 0x0000000078087348 */ /* 0x000fea0003c00000 */
[----:B------:R0:W1:Y:S02]  /*43c80*/  SHFL.BFLY P2, R119, R131, R121, R156 ;  /* 0x0c00007983777389 */ /* 0x000064000004009c */
[----:B01----:R-:W-:Y:S05]  /*43c90*/  ENDCOLLECTIVE ;  /* 0x000000000000791b */ /* 0x003fea0003800000 */
.L_x_4337:
[----:B------:R-:W-:Y:S05]  /*43ca0*/  BRA `(.L_x_4338) ;  /* 0xffffffd8006c7947 */ /* 0x000fea000383ffff */
.L_x_4339:
        /* <DEDUP_REMOVED lines=13> */
.L_x_43859:


//--------------------- .text._ZN10layer_norm31ln_parallel_residual_fwd_kernelINS_13Kernel_traitsI6__halfS2_S2_S2_fjLj2048ELj1ELj4ELj1ELj16ENS_18Kernel_traits_baseILj2048ES2_S2_S2_S2_fjLj128EEEEELb0ELb0ELb0EEEvNS_9FwdParamsE --------------------------
	.section	.text._ZN10layer_norm31ln_parallel_residual_fwd_kernelINS_13Kernel_traitsI6__halfS2_S2_S2_fjLj2048ELj1ELj4ELj1ELj16ENS_18Kernel_traits_baseILj2048ES2_S2_S2_S2_fjLj128EEEEELb0ELb0ELb0EEEvNS_9FwdParamsE,"ax",@progbits
	.align	128
        .global         _ZN10layer_norm31ln_parallel_residual_fwd_kernelINS_13Kernel_traitsI6__halfS2_S2_S2_fjLj2048ELj1ELj4ELj1ELj16ENS_18Kernel_traits_baseILj2048ES2_S2_S2_S2_fjLj128EEEEELb0ELb0ELb0EEEvNS_9FwdParamsE
        .type           _ZN10layer_norm31ln_parallel_residual_fwd_kernelINS_13Kernel_traitsI6__halfS2_S2_S2_fjLj2048ELj1ELj4ELj1ELj16ENS_18Kernel_traits_baseILj2048ES2_S2_S2_S2_fjLj128EEEEELb0ELb0ELb0EEEvNS_9FwdParamsE,@function
        .size           _ZN10layer_norm31ln_parallel_residual_fwd_kernelINS_13Kernel_traitsI6__halfS2_S2_S2_fjLj2048ELj1ELj4ELj1ELj16ENS_18Kernel_traits_baseILj2048ES2_S2_S2_S2_fjLj128EEEEELb0ELb0ELb0EEEvNS_9FwdParamsE,(.L_x_43860 - _ZN10layer_norm31ln_parallel_residual_fwd_kernelINS_13Kernel_traitsI6__halfS2_S2_S2_fjLj2048ELj1ELj4ELj1ELj16ENS_18Kernel_traits_baseILj2048ES2_S2_S2_S2_fjLj128EEEEELb0ELb0ELb0EEEvNS_9FwdParamsE)
        .other          _ZN10layer_norm31ln_parallel_residual_fwd_kernelINS_13Kernel_traitsI6__halfS2_S2_S2_fjLj2048ELj1ELj4ELj1ELj16ENS_18Kernel_traits_baseILj2048ES2_S2_S2_S2_fjLj128EEEEELb0ELb0ELb0EEEvNS_9FwdParamsE,@"STO_CUDA_ENTRY STV_DEFAULT"
_ZN10layer_norm31ln_parallel_residual_fwd_kernelINS_13Kernel_traitsI6__halfS2_S2_S2_fjLj2048ELj1ELj4ELj1ELj16ENS_18Kernel_traits_baseILj2048ES2_S2_S2_S2_fjLj128EEEEELb0ELb0ELb0EEEvNS_9FwdParamsE:
.text._ZN10layer_norm31ln_parallel_residual_fwd_kernelINS_13Kernel_traitsI6__halfS2_S2_S2_fjLj2048ELj1ELj4ELj1ELj16ENS_18Kernel_traits_baseILj2048ES2_S2_S2_S2_fjLj128EEEEELb0ELb0ELb0EEEvNS_9FwdParamsE:
[----:B------:R-:W-:Y:S01]  /*0000*/  LDC R1, c[0x0][0x37c] ;  /* 0x0000df00ff017b82 */ /* 0x000fe20000000800 */
[----:B------:R-:W0:Y:S07]  /*0010*/  S2R R0, SR_TID.X ;  /* 0x0000000000007919 */ /* 0x000e2e0000002100 */
[----:B------:R-:W1:Y:S01]  /*0020*/  LDC R3, c[0x0][0x388] ;  /* 0x0000e200ff037b82 */ /* 0x000e620000000800 */
[----:B------:R-:W2:Y:S01]  /*0030*/  LDCU.64 UR4, c[0x0][0x438] ;  /* 0x00008700ff0477ac */ /* 0x000ea20008000a00 */
[----:B------:R-:W-:Y:S01]  /*0040*/  BSSY.RECONVERGENT B0, `(.L_x_4340) ;  /* 0x0000203000007945 */ /* 0x000fe20003800200 */
[----:B------:R-:W3:Y:S01]  /*0050*/  LDCU.64 UR6, c[0x0][0x358] ;  /* 0x00006b00ff0677ac */ /* 0x000ee20008000a00 */
[----:B--2---:R-:W-:-:S04]  /*0060*/  UISETP.NE.U32.AND UP0, UPT, UR4, URZ, UPT ;  /* 0x000000ff0400728c */ /* 0x004fc8000bf05070 */
[----:B------:R-:W-:Y:S01]  /*0070*/  UISETP.NE.AND.EX UP0, UPT, UR5, URZ, UPT, UP0 ;  /* 0x000000ff0500728c */ /* 0x000fe2000bf05300 */
[----:B-1----:R-:W-:-:S04]  /*0080*/  SHF.R.S32.HI R2, RZ, 0x1f, R3 ;  /* 0x0000001fff027819 */ /* 0x002fc80000011403 */
[----:B------:R-:W-:Y:S02]  /*0090*/  LEA.HI R2, R2, R3, RZ, 0x3 ;  /* 0x0000000302027211 */ /* 0x000fe400078f18ff */
[C---:B0-----:R-:W-:Y:S02]  /*00a0*/  LOP3.LUT R9, R0.reuse, 0x1f, RZ, 0xc, !PT ;  /* 0x0000001f00097812 */ /* 0x041fe400078e0cff */
[----:B------:R-:W-:Y:S02]  /*00b0*/  LOP3.LUT R10, R0, 0x1f, RZ, 0xc0, !PT ;  /* 0x0000001f000a7812 */ /* 0x000fe400078ec0ff */
[----:B------:R-:W-:Y:S02]  /*00c0*/  LEA.HI.SX32 R9, R2, R9, 0x1d ;  /* 0x0000000902097211 */ /* 0x000fe400078feaff */
[----:B------:R-:W-:Y:S01]  /*00d0*/  MOV R2, R10 ;  /* 0x0000000a00027202 */ /* 0x000fe20000000f00 */
[----:B---3--:R-:W-:Y:S06]  /*00e0*/  BRA.U UP0, `(.L_x_4341) ;  /* 0x0000001100187547 */ /* 0x008fec000b800000 */
        /* <DEDUP_REMOVED lines=14> */
[----:B0-----:R-:W-:-:S05]  /*01d0*/  @P5 IMAD.WIDE.U32 R4, R2, 0x10, R4 ;  /* 0x0000001002045825 */ /* 0x001fca00078e0004 */
[----:B------:R-:W5:Y:S02]  /*01e0*/  @P5 LDG.E.128 R28, desc[UR6][R4.64] ;  /* 0x00000006041c5981 */ /* 0x000f64000c1e1d00 */
[----:B------:R-:W0:Y:S01]  /*01f0*/  LDC.64 R16, c[0x0][0x3d0] ;  /* 0x0000f400ff107b82 */ /* 0x000e220000000a00 */
[C---:B-1----:R-:W-:Y:S01]  /*0200*/  @P5 IMAD.WIDE.U32 R6, R2.reuse, 0x10, R6 ;  /* 0x0000001002065825 */ /* 0x042fe200078e0006 */
[----:B------:R-:W-:-:S04]  /*0210*/  @P5 LOP3.LUT R2, R2, 0x20, RZ, 0xfc, !PT ;  /* 0x0000002002025812 */ /* 0x000fc800078efcff */
[----:B------:R-:W5:Y:S02]  /*0220*/  @P5 LDG.E.128 R32, desc[UR6][R6.64] ;  /* 0x0000000606205981 */ /* 0x000f64000c1e1d00 */
[----:B------:R-:W1:Y:S01]  /*0230*/  LDC.64 R18, c[0x0][0x3d8] ;  /* 0x0000f600ff127b82 */ /* 0x000e620000000a00 */
[----:B--2---:R-:W-:-:S07]  /*0240*/  @P6 IMAD.WIDE.U32 R12, R2, 0x10, R12 ;  /* 0x00000010020c6825 */ /* 0x004fce00078e000c */
[----:B------:R-:W2:Y:S01]  /*0250*/  LDC.64 R20, c[0x0][0x3d0] ;  /* 0x0000f400ff147b82 */ /* 0x000ea20000000a00 */
[C---:B---3--:R-:W-:Y:S01]  /*0260*/  @P6 IMAD.WIDE.U32 R14, R2.reuse, 0x10, R14 ;  /* 0x00000010020e6825 */ /* 0x048fe200078e000e */
[----:B------:R-:W-:Y:S01]  /*0270*/  @P6 IADD3 R2, PT, PT, R2, 0x20, RZ ;  /* 0x0000002002026810 */ /* 0x000fe20007ffe0ff */
[----:B------:R-:W5:Y:S05]  /*0280*/  @P6 LDG.E.128 R36, desc[UR6][R12.64] ;  /* 0x000000060c246981 */ /* 0x000f6a000c1e1d00 */
[----:B------:R-:W3:Y:S01]  /*0290*/  LDC.64 R22, c[0x0][0x3d8] ;  /* 0x0000f600ff167b82 */ /* 0x000ee20000000a00 */
[----:B0-----:R-:W-:-:S07]  /*02a0*/  @P4 IMAD.WIDE.U32 R16, R2, 0x10, R16 ;  /* 0x0000001002104825 */ /* 0x001fce00078e0010 */
[----:B------:R-:W0:Y:S01]  /*02b0*/  LDC.64 R24, c[0x0][0x3d0] ;  /* 0x0000f400ff187b82 */ /* 0x000e220000000a00 */
[C---:B-1----:R-:W-:Y:S01]  /*02c0*/  @P4 IMAD.WIDE.U32 R18, R2.reuse, 0x10, R18 ;  /* 0x0000001002124825 */ /* 0x042fe200078e0012 */
[----:B------:R-:W-:Y:S01]  /*02d0*/  @P4 IADD3 R2, PT, PT, R2, 0x20, RZ ;  /* 0x0000002002024810 */ /* 0x000fe20007ffe0ff */
[----:B------:R-:W5:Y:S04]  /*02e0*/  @P4 LDG.E.128 R44, desc[UR6][R16.64] ;  /* 0x00000006102c4981 */ /* 0x000f68000c1e1d00 */
[----:B------:R-:W5:Y:S01]  /*02f0*/  @P4 LDG.E.128 R48, desc[UR6][R18.64] ;  /* 0x0000000612304981 */ /* 0x000f62000c1e1d00 */
[----:B------:R-:W1:Y:S01]  /*0300*/  LDC.64 R26, c[0x0][0x3d8] ;  /* 0x0000f600ff1a7b82 */ /* 0x000e620000000a00 */
[----:B--2---:R-:W-:-:S07]  /*0310*/  @P3 IMAD.WIDE.U32 R20, R2, 0x10, R20 ;  /* 0x0000001002143825 */ /* 0x004fce00078e0014 */
[----:B------:R-:W2:Y:S01]  /*0320*/  LDC.64 R84, c[0x0][0x3d0] ;  /* 0x0000f400ff547b82 */ /* 0x000ea20000000a00 */
[C---:B---3--:R-:W-:Y:S01]  /*0330*/  @P3 IMAD.WIDE.U32 R22, R2.reuse, 0x10, R22 ;  /* 0x0000001002163825 */ /* 0x048fe200078e0016 */
[----:B------:R-:W-:Y:S01]  /*0340*/  @P3 IADD3 R2, PT, PT, R2, 0x20, RZ ;  /* 0x0000002002023810 */ /* 0x000fe20007ffe0ff */
[----:B------:R-:W5:Y:S04]  /*0350*/  @P3 LDG.E.128 R52, desc[UR6][R20.64] ;  /* 0x0000000614343981 */ /* 0x000f68000c1e1d00 */
[----:B------:R-:W5:Y:S01]  /*0360*/  @P3 LDG.E.128 R56, desc[UR6][R22.64] ;  /* 0x0000000616383981 */ /* 0x000f62000c1e1d00 */
[C---:B0-----:R-:W-:Y:S01]  /*0370*/  @P2 IMAD.WIDE.U32 R24, R2.reuse, 0x10, R24 ;  /* 0x0000001002182825 */ /* 0x041fe200078e0018 */
[----:B------:R-:W0:Y:S08]  /*0380*/  LDC.64 R88, c[0x0][0x3d8] ;  /* 0x0000f600ff587b82 */ /* 0x000e300000000a00 */
[----:B------:R-:W3:Y:S01]  /*0390*/  LDC.64 R100, c[0x0][0x3d0] ;  /* 0x0000f400ff647b82 */ /* 0x000ee20000000a00 */
[C---:B-1----:R-:W-:Y:S01]  /*03a0*/  @P2 IMAD.WIDE.U32 R26, R2.reuse, 0x10, R26 ;  /* 0x00000010021a2825 */ /* 0x042fe200078e001a */
[----:B------:R-:W5:Y:S04]  /*03b0*/  @P2 LDG.E.128 R60, desc[UR6][R24.64] ;  /* 0x00000006183c2981 */ /* 0x000f68000c1e1d00 */
[----:B------:R-:W5:Y:S02]  /*03c0*/  @P2 LDG.E.128 R64, desc[UR6][R26.64] ;  /* 0x000000061a402981 */ /* 0x000f64000c1e1d00 */
[----:B------:R-:W1:Y:S01]  /*03d0*/  LDC.64 R104, c[0x0][0x3d8] ;  /* 0x0000f600ff687b82 */ /* 0x000e620000000a00 */
[----:B------:R-:W-:Y:S01]  /*03e0*/  ISETP.GE.U32.AND P0, PT, R9, 0xe0, PT ;  /* 0x000000e00900780c */ /* 0x000fe20003f06070 */
[----:B------:R-:W5:Y:S01]  /*03f0*/  @P6 LDG.E.128 R40, desc[UR6][R14.64] ;  /* 0x000000060e286981 */ /* 0x000f62000c1e1d00 */
[----:B------:R-:W-:-:S02]  /*0400*/  @P2 IADD3 R2, PT, PT, R2, 0x20, RZ ;  /* 0x0000002002022810 */ /* 0x000fc40007ffe0ff */
[----:B------:R-:W-:Y:S02]  /*0410*/  @P6 MOV R107, RZ ;  /* 0x000000ff006b6202 */ /* 0x000fe40000000f00 */
[----:B------:R-:W-:Y:S01]  /*0420*/  ISETP.GE.U32.AND P6, PT, R9, 0x100, PT ;  /* 0x000001000900780c */ /* 0x000fe20003fc6070 */
[----:B--2---:R-:W-:-:S04]  /*0430*/  @P1 IMAD.WIDE.U32 R92, R2, 0x10, R84 ;  /* 0x00000010025c1825 */ /* 0x004fc800078e0054 */
[C---:B0-----:R-:W-:Y:S01]  /*0440*/  @P1 IMAD.WIDE.U32 R96, R2.reuse, 0x10, R88 ;  /* 0x0000001002601825 */ /* 0x041fe200078e0058 */
[----:B------:R-:W-:-:S03]  /*0450*/  @P1 IADD3 R2, PT, PT, R2, 0x20, RZ ;  /* 0x0000002002021810 */ /* 0x000fc60007ffe0ff */
[----:B------:R-:W-:Y:S01]  /*0460*/  HFMA2 R86, -RZ, RZ, 0, 0 ;  /* 0x00000000ff567431 */ /* 0x000fe200000001ff */
[----:B------:R0:W5:Y:S01]  /*0470*/  @P1 LDG.E.128 R68, desc[UR6][R92.64] ;  /* 0x000000065c441981 */ /* 0x000162000c1e1d00 */
[----:B---3--:R-:W-:-:S04]  /*0480*/  @P0 IMAD.WIDE.U32 R100, R2, 0x10, R100 ;  /* 0x0000001002640825 */ /* 0x008fc800078e0064 */
[----:B------:R-:W-:Y:S01]  /*0490*/  HFMA2 R94, -RZ, RZ, 0, 0 ;  /* 0x00000000ff5e7431 */ /* 0x000fe200000001ff */
[----:B------:R2:W5:Y:S01]  /*04a0*/  @P1 LDG.E.128 R72, desc[UR6][R96.64] ;  /* 0x0000000660481981 */ /* 0x000562000c1e1d00 */
[----:B-1----:R-:W-:-:S04]  /*04b0*/  @P0 IMAD.WIDE.U32 R104, R2, 0x10, R104 ;  /* 0x0000001002680825 */ /* 0x002fc800078e0068 */
[----:B------:R-:W-:Y:S01]  /*04c0*/  HFMA2 R102, -RZ, RZ, 0, 0 ;  /* 0x00000000ff667431 */ /* 0x000fe200000001ff */
[----:B------:R1:W5:Y:S01]  /*04d0*/  @P0 LDG.E.128 R76, desc[UR6][R100.64] ;  /* 0x00000006644c0981 */ /* 0x000362000c1e1d00 */
[----:B------:R-:W-:Y:S01]  /*04e0*/  HFMA2 R110, -RZ, RZ, 0, 0 ;  /* 0x00000000ff6e7431 */ /* 0x000fe200000001ff */
[----:B------:R-:W-:Y:S02]  /*04f0*/  CS2R R84, SRZ ;  /* 0x0000000000547805 */ /* 0x000fe4000001ff00 */
[----:B------:R-:W-:Y:S01]  /*0500*/  MOV R90, RZ ;  /* 0x000000ff005a7202 */ /* 0x000fe20000000f00 */
[----:B------:R3:W5:Y:S01]  /*0510*/  @P0 LDG.E.128 R80, desc[UR6][R104.64] ;  /* 0x0000000668500981 */ /* 0x000762000c1e1d00 */
[----:B------:R-:W-:Y:S02]  /*0520*/  CS2R R88, SRZ ;  /* 0x0000000000587805 */ /* 0x000fe4000001ff00 */
[----:B0-----:R-:W-:Y:S02]  /*0530*/  CS2R R92, SRZ ;  /* 0x00000000005c7805 */ /* 0x001fe4000001ff00 */
[----:B------:R-:W-:-:S02]  /*0540*/  MOV R98, RZ ;  /* 0x000000ff00627202 */ /* 0x000fc40000000f00 */
[----:B--2---:R-:W-:Y:S02]  /*0550*/  CS2R R96, SRZ ;  /* 0x0000000000607805 */ /* 0x004fe4000001ff00 */
[----:B------:R-:W-:Y:S02]  /*0560*/  MOV R106, RZ ;  /* 0x000000ff006a7202 */ /* 0x000fe40000000f00 */
[----:B-1----:R-:W-:Y:S02]  /*0570*/  CS2R R100, SRZ ;  /* 0x0000000000647805 */ /* 0x002fe4000001ff00 */
[----:B------:R-:W-:Y:S02]  /*0580*/  CS2R R108, SRZ ;  /* 0x00000000006c7805 */ /* 0x000fe4000001ff00 */
[----:B------:R-:W-:Y:S02]  /*0590*/  CS2R R114, SRZ ;  /* 0x0000000000727805 */ /* 0x000fe4000001ff00 */
[----:B------:R-:W-:-:S02]  /*05a0*/  CS2R R112, SRZ ;  /* 0x0000000000707805 */ /* 0x000fc4000001ff00 */
[----:B---3--:R-:W-:Y:S02]  /*05b0*/  CS2R R104, SRZ ;  /* 0x0000000000687805 */ /* 0x008fe4000001ff00 */
        /* <DEDUP_REMOVED lines=12> */
[----:B------:R-:W-:Y:S02]  /*0680*/  @P5 MOV R111, RZ ;  /* 0x000000ff006f5202 */ /* 0x000fe40000000f00 */
[----:B------:R-:W-:Y:S02]  /*0690*/  @P4 MOV R103, RZ ;  /* 0x000000ff00674202 */ /* 0x000fe40000000f00 */
[----:B------:R-:W-:Y:S02]  /*06a0*/  @P3 MOV R99, RZ ;  /* 0x000000ff00633202 */ /* 0x000fe40000000f00 */
[----:B------:R-:W-:Y:S02]  /*06b0*/  @P2 MOV R95, RZ ;  /* 0x000000ff005f2202 */ /* 0x000fe40000000f00 */
[----:B------:R-:W-:-:S02]  /*06c0*/  @P1 MOV R91, RZ ;  /* 0x000000ff005b1202 */ /* 0x000fc40000000f00 */
[----:B------:R-:W-:Y:S02]  /*06d0*/  @P0 MOV R87, RZ ;  /* 0x000000ff00570202 */ /* 0x000fe40000000f00 */
[----:B------:R-:W-:Y:S01]  /*06e0*/  @P0 IADD3 R2, PT, PT, R2, 0x20, RZ ;  /* 0x0000002002020810 */ /* 0x000fe20007ffe0ff */
[----:B------:R-:W-:Y:S06]  /*06f0*/  @!P6 BRA `(.L_x_4343) ;  /* 0x00000018005ce947 */ /* 0x000fec0003800000 */
        /* <DEDUP_REMOVED lines=9> */
[----:B------:R-:W-:Y:S02]  /*0790*/  CS2R R84, SRZ ;  /* 0x0000000000547805 */ /* 0x000fe4000001ff00 */
[----:B------:R-:W-:Y:S02]  /*07a0*/  MOV R90, RZ ;  /* 0x000000ff005a7202 */ /* 0x000fe40000000f00 */
[----:B------:R-:W-:-:S02]  /*07b0*/  CS2R R88, SRZ ;  /* 0x0000000000587805 */ /* 0x000fc4000001ff00 */
[----:B------:R-:W-:Y:S02]  /*07c0*/  MOV R94, RZ ;  /* 0x000000ff005e7202 */ /* 0x000fe40000000f00 */
        /* <DEDUP_REMOVED lines=25> */
[----:B------:R-:W-:Y:S06]  /*0960*/  BRA `(.L_x_4343) ;  /* 0x0000001400c07947 */ /* 0x000fec0003800000 */
.L_x_4342:
        /* <DEDUP_REMOVED lines=12> */
[----:B------:R-:W0:Y:S01]  /*0a30*/  LDC.64 R20, c[0x0][0x3d0] ;  /* 0x0000f400ff147b82 */ /* 0x000e220000000a00 */
[----:B------:R4:W5:Y:S07]  /*0a40*/  @P5 LDG.E.128 R28, desc[UR6][R6.64] ;  /* 0x00000006061c5981 */ /* 0x00096e000c1e1d00 */
[----:B------:R-:W0:Y:S01]  /*0a50*/  LDC.64 R22, c[0x0][0x3d8] ;  /* 0x0000f600ff167b82 */ /* 0x000e220000000a00 */
[----:B------:R-:W-:Y:S01]  /*0a60*/  ISETP.GE.U32.AND P0, PT, R9, 0xe0, PT ;  /* 0x000000e00900780c */ /* 0x000fe20003f06070 */
[----:B-1----:R-:W-:-:S06]  /*0a70*/  @P5 IMAD.WIDE.U32 R12, R2, 0x10, R12 ;  /* 0x00000010020c5825 */ /* 0x002fcc00078e000c */
[----:B------:R-:W1:Y:S08]  /*0a80*/  @P6 LDC.64 R18, c[0x0][0x440] ;  /* 0x00011000ff126b82 */ /* 0x000e700000000a00 */
[----:B------:R-:W0:Y:S01]  /*0a90*/  @P4 LDC.64 R24, c[0x0][0x440] ;  /* 0x00011000ff184b82 */ /* 0x000e220000000a00 */
[----:B--2---:R-:W-:-:S07]  /*0aa0*/  @P5 IMAD.WIDE.U32 R4, R2, 0x10, R4 ;  /* 0x0000001002045825 */ /* 0x004fce00078e0004 */
[----:B------:R-:W2:Y:S01]  /*0ab0*/  LDC.64 R26, c[0x0][0x3d0] ;  /* 0x0000f400ff1a7b82 */ /* 0x000ea20000000a00 */
[----:B------:R-:W-:Y:S01]  /*0ac0*/  @P5 LOP3.LUT R2, R2, 0x20, RZ, 0xfc, !PT ;  /* 0x0000002002025812 */ /* 0x000fe200078efcff */
[----:B------:R1:W5:Y:S06]  /*0ad0*/  @P5 LDG.E.128 R32, desc[UR6][R12.64] ;  /* 0x000000060c205981 */ /* 0x00036c000c1e1d00 */
[----:B------:R-:W2:Y:S08]  /*0ae0*/  LDC.64 R84, c[0x0][0x3d8] ;  /* 0x0000f600ff547b82 */ /* 0x000eb00000000a00 */
[----:B------:R-:W2:Y:S01]  /*0af0*/  @P3 LDC.64 R88, c[0x0][0x440] ;  /* 0x00011000ff583b82 */ /* 0x000ea20000000a00 */
[C---:B---3--:R-:W-:Y:S01]  /*0b00*/  @P6 IMAD.WIDE.U32 R14, R2.reuse, 0x10, R14 ;  /* 0x00000010020e6825 */ /* 0x048fe200078e000e */
[----:B------:R3:W5:Y:S06]  /*0b10*/  @P5 LD.E.128 R136, desc[UR6][R4.64] ;  /* 0x0000000604885980 */ /* 0x00076c000c101d00 */
[----:B------:R-:W3:Y:S01]  /*0b20*/  LDC.64 R92, c[0x0][0x3d0] ;  /* 0x0000f400ff5c7b82 */ /* 0x000ee20000000a00 */
[C---:B----4-:R-:W-:Y:S01]  /*0b30*/  @P6 IMAD.WIDE.U32 R16, R2.reuse, 0x10, R16 ;  /* 0x0000001002106825 */ /* 0x050fe200078e0010 */
[----:B------:R-:W5:Y:S06]  /*0b40*/  @P6 LDG.E.128 R36, desc[UR6][R14.64] ;  /* 0x000000060e246981 */ /* 0x000f6c000c1e1d00 */
[----:B------:R-:W4:Y:S01]  /*0b50*/  LDC.64 R96, c[0x0][0x3d8] ;  /* 0x0000f600ff607b82 */ /* 0x000f220000000a00 */
[----:B-1----:R-:W-:-:S07]  /*0b60*/  @P6 IMAD.WIDE.U32 R18, R2, 0x10, R18 ;  /* 0x0000001002126825 */ /* 0x002fce00078e0012 */
[----:B------:R-:W1:Y:S01]  /*0b70*/  @P2 LDC.64 R6, c[0x0][0x440] ;  /* 0x00011000ff062b82 */ /* 0x000e620000000a00 */
[----:B------:R-:W-:Y:S01]  /*0b80*/  @P6 IADD3 R2, PT, PT, R2, 0x20, RZ ;  /* 0x0000002002026810 */ /* 0x000fe20007ffe0ff */
[----:B------:R-:W5:Y:S06]  /*0b90*/  @P6 LDG.E.128 R40, desc[UR6][R16.64] ;  /* 0x0000000610286981 */ /* 0x000f6c000c1e1d00 */
[----:B------:R-:W1:Y:S01]  /*0ba0*/  LDC.64 R12, c[0x0][0x3d0] ;  /* 0x0000f400ff0c7b82 */ /* 0x000e620000000a00 */
[C---:B0-----:R-:W-:Y:S01]  /*0bb0*/  @P4 IMAD.WIDE.U32 R20, R2.reuse, 0x10, R20 ;  /* 0x0000001002144825 */ /* 0x041fe200078e0014 */
[----:B------:R-:W5:Y:S06]  /*0bc0*/  @P6 LD.E.128 R132, desc[UR6][R18.64] ;  /* 0x0000000612846980 */ /* 0x000f6c000c101d00 */
[----:B------:R-:W0:Y:S01]  /*0bd0*/  LDC.64 R100, c[0x0][0x3d8] ;  /* 0x0000f600ff647b82 */ /* 0x000e220000000a00 */
[C---:B------:R-:W-:Y:S01]  /*0be0*/  @P4 IMAD.WIDE.U32 R22, R2.reuse, 0x10, R22 ;  /* 0x0000001002164825 */ /* 0x040fe200078e0016 */
[----:B------:R-:W5:Y:S06]  /*0bf0*/  @P4 LDG.E.128 R44, desc[UR6][R20.64] ;  /* 0x00000006142c4981 */ /* 0x000f6c000c1e1d00 */
[----:B------:R-:W0:Y:S01]  /*0c00*/  @P1 LDC.64 R104, c[0x0][0x440] ;  /* 0x00011000ff681b82 */ /* 0x000e220000000a00 */
[C---:B------:R-:W-:Y:S01]  /*0c10*/  @P4 IMAD.WIDE.U32 R24, R2.reuse, 0x10, R24 ;  /* 0x0000001002184825 */ /* 0x040fe200078e0018 */
[----:B------:R-:W-:Y:S01]  /*0c20*/  @P4 IADD3 R2, PT, PT, R2, 0x20, RZ ;  /* 0x0000002002024810 */ /* 0x000fe20007ffe0ff */
[----:B------:R-:W5:Y:S05]  /*0c30*/  @P4 LDG.E.128 R48, desc[UR6][R22.64] ;  /* 0x0000000616304981 */ /* 0x000f6a000c1e1d00 */
[----:B------:R-:W0:Y:S01]  /*0c40*/  LDC.64 R140, c[0x0][0x3d8] ;  /* 0x0000f600ff8c7b82 */ /* 0x000e220000000a00 */
[C---:B--2---:R-:W-:Y:S01]  /*0c50*/  @P3 IMAD.WIDE.U32 R26, R2.reuse, 0x10, R26 ;  /* 0x00000010021a3825 */ /* 0x044fe200078e001a */
[----:B------:R-:W5:Y:S06]  /*0c60*/  @P4 LD.E.128 R128, desc[UR6][R24.64] ;  /* 0x0000000618804980 */ /* 0x000f6c000c101d00 */
[----:B---3--:R-:W2:Y:S01]  /*0c70*/  @P0 LDC.64 R4, c[0x0][0x440] ;  /* 0x00011000ff040b82 */ /* 0x008ea20000000a00 */
[C---:B------:R-:W-:Y:S01]  /*0c80*/  @P3 IMAD.WIDE.U32 R84, R2.reuse, 0x10, R84 ;  /* 0x0000001002543825 */ /* 0x040fe200078e0054 */
[----:B------:R-:W5:Y:S03]  /*0c90*/  @P3 LDG.E.128 R52, desc[UR6][R26.64] ;  /* 0x000000061a343981 */ /* 0x000f66000c1e1d00 */
[C---:B------:R-:W-:Y:S01]  /*0ca0*/  @P3 IMAD.WIDE.U32 R88, R2.reuse, 0x10, R88 ;  /* 0x0000001002583825 */ /* 0x040fe200078e0058 */
[----:B------:R-:W-:-:S02]  /*0cb0*/  @P3 IADD3 R2, PT, PT, R2, 0x20, RZ ;  /* 0x0000002002023810 */ /* 0x000fc40007ffe0ff */
[----:B------:R-:W3:Y:S01]  /*0cc0*/  LDC.64 R108, c[0x0][0x3d0] ;  /* 0x0000f400ff6c7b82 */ /* 0x000ee20000000a00 */
[----:B------:R-:W-:Y:S01]  /*0cd0*/  @P6 MOV R107, RZ ;  /* 0x000000ff006b6202 */ /* 0x000fe20000000f00 */
[----:B------:R-:W-:Y:S02]  /*0ce0*/  HFMA2 R86, -RZ, RZ, 0, 0 ;  /* 0x00000000ff567431 */ /* 0x000fe400000001ff */
[----:B------:R-:W-:-:S04]  /*0cf0*/  @P2 IMAD.WIDE.U32 R92, R2, 0x10, R92 ;  /* 0x00000010025c2825 */ /* 0x000fc800078e005c */
[----:B------:R-:W-:Y:S01]  /*0d00*/  HFMA2 R94, -RZ, RZ, 0, 0 ;  /* 0x00000000ff5e7431 */ /* 0x000fe200000001ff */
[----:B------:R3:W5:Y:S01]  /*0d10*/  @P3 LDG.E.128 R56, desc[UR6][R84.64] ;  /* 0x0000000654383981 */ /* 0x000762000c1e1d00 */
[----:B----4-:R-:W-:-:S04]  /*0d20*/  @P2 IMAD.WIDE.U32 R96, R2, 0x10, R96 ;  /* 0x0000001002602825 */ /* 0x010fc800078e0060 */
[----:B------:R-:W-:Y:S01]  /*0d30*/  HFMA2 R102, -RZ, RZ, 0, 0 ;  /* 0x00000000ff667431 */ /* 0x000fe200000001ff */
[----:B------:R4:W5:Y:S01]  /*0d40*/  @P3 LD.E.128 R124, desc[UR6][R88.64] ;  /* 0x00000006587c3980 */ /* 0x000962000c101d00 */
[C---:B-1----:R-:W-:Y:S01]  /*0d50*/  @P2 IMAD.WIDE.U32 R6, R2.reuse, 0x10, R6 ;  /* 0x0000001002062825 */ /* 0x042fe200078e0006 */
[----:B------:R-:W-:-:S03]  /*0d60*/  @P2 IADD3 R2, PT, PT, R2, 0x20, RZ ;  /* 0x0000002002022810 */ /* 0x000fc60007ffe0ff */
[----:B------:R-:W-:Y:S01]  /*0d70*/  HFMA2 R110, -RZ, RZ, 0, 0 ;  /* 0x00000000ff6e7431 */ /* 0x000fe200000001ff */
[----:B------:R-:W-:Y:S01]  /*0d80*/  ISETP.GE.U32.AND P6, PT, R9, 0x100, PT ;  /* 0x000001000900780c */ /* 0x000fe20003fc6070 */
[----:B------:R1:W5:Y:S01]  /*0d90*/  @P2 LDG.E.128 R60, desc[UR6][R92.64] ;  /* 0x000000065c3c2981 */ /* 0x000362000c1e1d00 */
[----:B------:R-:W-:-:S03]  /*0da0*/  @P1 IMAD.WIDE.U32 R12, R2, 0x10, R12 ;  /* 0x00000010020c1825 */ /* 0x000fc600078e000c */
[----:B------:R-:W5:Y:S01]  /*0db0*/  @P2 LD.E.128 R120, desc[UR6][R6.64] ;  /* 0x0000000606782980 */ /* 0x000f62000c101d00 */
[----:B0-----:R-:W-:-:S03]  /*0dc0*/  @P1 IMAD.WIDE.U32 R100, R2, 0x10, R100 ;  /* 0x0000001002641825 */ /* 0x001fc600078e0064 */
[----:B------:R-:W5:Y:S01]  /*0dd0*/  @P1 LDG.E.128 R68, desc[UR6][R12.64] ;  /* 0x000000060c441981 */ /* 0x000f62000c1e1d00 */
[C---:B------:R-:W-:Y:S01]  /*0de0*/  @P1 IMAD.WIDE.U32 R104, R2.reuse, 0x10, R104 ;  /* 0x0000001002681825 */ /* 0x040fe200078e0068 */
[----:B------:R-:W-:Y:S02]  /*0df0*/  @P1 IADD3 R2, PT, PT, R2, 0x20, RZ ;  /* 0x0000002002021810 */ /* 0x000fe40007ffe0ff */
[----:B------:R0:W5:Y:S03]  /*0e00*/  @P2 LDG.E.128 R64, desc[UR6][R96.64] ;  /* 0x0000000660402981 */ /* 0x000166000c1e1d00 */
[C---:B------:R-:W-:Y:S01]  /*0e10*/  @P0 IMAD.WIDE.U32 R140, R2.reuse, 0x10, R140 ;  /* 0x00000010028c0825 */ /* 0x040fe200078e008c */
[----:B------:R0:W5:Y:S03]  /*0e20*/  @P1 LDG.E.128 R72, desc[UR6][R100.64] ;  /* 0x0000000664481981 */ /* 0x000166000c1e1d00 */
[C---:B--2---:R-:W-:Y:S01]  /*0e30*/  @P0 IMAD.WIDE.U32 R4, R2.reuse, 0x10, R4 ;  /* 0x0000001002040825 */ /* 0x044fe200078e0004 */
[----:B------:R-:W5:Y:S04]  /*0e40*/  @P0 LDG.E.128 R80, desc[UR6][R140.64] ;  /* 0x000000068c500981 */ /* 0x000f68000c1e1d00 */
[----:B------:R-:W5:Y:S01]  /*0e50*/  @P0 LD.E.128 R112, desc[UR6][R4.64] ;  /* 0x0000000604700980 */ /* 0x000f62000c101d00 */
[----:B---3--:R-:W-:Y:S01]  /*0e60*/  @P0 IMAD.WIDE.U32 R108, R2, 0x10, R108 ;  /* 0x00000010026c0825 */ /* 0x008fe200078e006c */
[----:B------:R-:W-:-:S02]  /*0e70*/  CS2R R84, SRZ ;  /* 0x0000000000547805 */ /* 0x000fc4000001ff00 */
[----:B------:R-:W-:Y:S01]  /*0e80*/  MOV R90, RZ ;  /* 0x000000ff005a7202 */ /* 0x000fe20000000f00 */
[----:B------:R2:W5:Y:S01]  /*0e90*/  @P1 LD.E.128 R116, desc[UR6][R104.64] ;  /* 0x0000000668741980 */ /* 0x000562000c101d00 */
[----:B----4-:R-:W-:Y:S02]  /*0ea0*/  CS2R R88, SRZ ;  /* 0x0000000000587805 */ /* 0x010fe4000001ff00 */
[----:B-1----:R-:W-:Y:S02]  /*0eb0*/  CS2R R92, SRZ ;  /* 0x00000000005c7805 */ /* 0x002fe4000001ff00 */
[----:B------:R-:W-:Y:S01]  /*0ec0*/  MOV R98, RZ ;  /* 0x000000ff00627202 */ /* 0x000fe20000000f00 */
[----:B------:R1:W5:Y:S01]  /*0ed0*/  @P0 LDG.E.128 R76, desc[UR6][R108.64] ;  /* 0x000000066c4c0981 */ /* 0x000362000c1e1d00 */
[----:B0-----:R-:W-:Y:S02]  /*0ee0*/  CS2R R96, SRZ ;  /* 0x0000000000607805 */ /* 0x001fe4000001ff00 */
[----:B------:R-:W-:-:S02]  /*0ef0*/  CS2R R100, SRZ ;  /* 0x0000000000647805 */ /* 0x000fc4000001ff00 */
[----:B------:R-:W-:Y:S02]  /*0f00*/  MOV R106, RZ ;  /* 0x000000ff006a7202 */ /* 0x000fe40000000f00 */
[----:B------:R-:W-:Y:S02]  /*0f10*/  @P5 MOV R111, RZ ;  /* 0x000000ff006f5202 */ /* 0x000fe40000000f00 */
[----:B--2---:R-:W-:Y:S02]  /*0f20*/  CS2R R104, SRZ ;  /* 0x0000000000687805 */ /* 0x004fe4000001ff00 */
[----:B------:R-:W-:Y:S02]  /*0f30*/  @P4 MOV R103, RZ ;  /* 0x000000ff00674202 */ /* 0x000fe40000000f00 */
[----:B------:R-:W-:Y:S02]  /*0f40*/  @P3 MOV R99, RZ ;  /* 0x000000ff00633202 */ /* 0x000fe40000000f00 */
[----:B-1----:R-:W-:-:S02]  /*0f50*/  CS2R R108, SRZ ;  /* 0x00000000006c7805 */ /* 0x002fc4000001ff00 */
[----:B------:R-:W-:Y:S02]  /*0f60*/  @P2 MOV R95, RZ ;  /* 0x000000ff005f2202 */ /* 0x000fe40000000f00 */
[----:B------:R-:W-:Y:S02]  /*0f70*/  @P1 MOV R91, RZ ;  /* 0x000000ff005b1202 */ /* 0x000fe40000000f00 */
[----:B------:R-:W-:Y:S02]  /*0f80*/  @P0 MOV R87, RZ ;  /* 0x000000ff00570202 */ /* 0x000fe40000000f00 */
[----:B------:R-:W-:Y:S01]  /*0f90*/  @P0 IADD3 R2, PT, PT, R2, 0x20, RZ ;  /* 0x0000002002020810 */ /* 0x000fe20007ffe0ff */
[----:B------:R-:W-:Y:S06]  /*0fa0*/  @!P6 BRA `(.L_x_4343) ;  /* 0x000000100030e947 */ /* 0x000fec0003800000 */
        /* <DEDUP_REMOVED lines=24> */
[----:B------:R-:W-:Y:S01]  /*1130*/  CS2R R108, SRZ ;  /* 0x00000000006c7805 */ /* 0x000fe2000001ff00 */
[----:B------:R-:W-:Y:S06]  /*1140*/  BRA `(.L_x_4343) ;  /* 0x0000000c00c87947 */ /* 0x000fec0003800000 */
.L_x_4341:
        /* <DEDUP_REMOVED lines=16> */
[C---:B--2---:R-:W-:Y:S01]  /*1250*/  @P5 IMAD.WIDE.U32 R4, R2.reuse, 0x10, R4 ;  /* 0x0000001002045825 */ /* 0x044fe200078e0004 */
[----:B------:R-:W5:Y:S03]  /*1260*/  @P5 LDG.E.128 R28, desc[UR6][R6.64] ;  /* 0x00000006061c5981 */ /* 0x000f66000c1e1d00 */
[C---:B-1----:R-:W-:Y:S01]  /*1270*/  @P5 IMAD.WIDE.U32 R12, R2.reuse, 0x10, R12 ;  /* 0x00000010020c5825 */ /* 0x042fe200078e000c */
[----:B------:R1:W5:Y:S01]  /*1280*/  @P5 LD.E.128 R108, desc[UR6][R4.64] ;  /* 0x00000006046c5980 */ /* 0x000362000c101d00 */
[----:B------:R-:W2:Y:S02]  /*1290*/  @P1 LDC.64 R18, c[0x0][0x438] ;  /* 0x00010e00ff121b82 */ /* 0x000ea40000000a00 */
[----:B---3--:R-:W-:-:S06]  /*12a0*/  @P5 IMAD.WIDE.U32 R14, R2, 0x10, R14 ;  /* 0x00000010020e5825 */ /* 0x008fcc00078e000e */
[----:B------:R-:W3:Y:S01]  /*12b0*/  @P1 LDC.64 R22, c[0x0][0x440] ;  /* 0x00011000ff161b82 */ /* 0x000ee20000000a00 */
[----:B------:R-:W-:Y:S01]  /*12c0*/  @P5 LOP3.LUT R2, R2, 0x20, RZ, 0xfc, !PT ;  /* 0x0000002002025812 */ /* 0x000fe200078efcff */
[----:B------:R3:W5:Y:S06]  /*12d0*/  @P5 LDG.E.128 R32, desc[UR6][R12.64] ;  /* 0x000000060c205981 */ /* 0x00076c000c1e1d00 */
[----:B------:R-:W3:Y:S01]  /*12e0*/  LDC.64 R24, c[0x0][0x3d0] ;  /* 0x0000f400ff187b82 */ /* 0x000ee20000000a00 */
[----:B------:R3:W5:Y:S07]  /*12f0*/  @P5 LD.E.128 R136, desc[UR6][R14.64] ;  /* 0x000000060e885980 */ /* 0x00076e000c101d00 */
[----:B------:R-:W3:Y:S08]  /*1300*/  @P2 LDC.64 R26, c[0x0][0x438] ;  /* 0x00010e00ff1a2b82 */ /* 0x000ef00000000a00 */
[----:B------:R-:W3:Y:S01]  /*1310*/  LDC.64 R140, c[0x0][0x3d8] ;  /* 0x0000f600ff8c7b82 */ /* 0x000ee20000000a00 */
[----:B------:R-:W-:Y:S01]  /*1320*/  ISETP.GE.U32.AND P6, PT, R9, 0xc0, PT ;  /* 0x000000c00900780c */ /* 0x000fe20003fc6070 */
[----:B----4-:R-:W-:-:S06]  /*1330*/  @P1 IMAD.WIDE.U32 R16, R2, 0x10, R16 ;  /* 0x0000001002101825 */ /* 0x010fcc00078e0010 */
[----:B------:R-:W4:Y:S01]  /*1340*/  @P2 LDC.64 R142, c[0x0][0x440] ;  /* 0x00011000ff8e2b82 */ /* 0x000f220000000a00 */
[----:B--2---:R-:W-:Y:S01]  /*1350*/  @P1 IMAD.WIDE.U32 R18, R2, 0x10, R18 ;  /* 0x0000001002121825 */ /* 0x004fe200078e0012 */
[----:B------:R2:W5:Y:S01]  /*1360*/  @P1 LDG.E.128 R36, desc[UR6][R16.64] ;  /* 0x0000000610241981 */ /* 0x000562000c1e1d00 */
[----:B------:R-:W-:-:S05]  /*1370*/  ISETP.GE.U32.AND P0, PT, R9, 0xe0, PT ;  /* 0x000000e00900780c */ /* 0x000fca0003f06070 */
[----:B-1----:R-:W1:Y:S01]  /*1380*/  LDC.64 R4, c[0x0][0x3d0] ;  /* 0x0000f400ff047b82 */ /* 0x002e620000000a00 */
[----:B------:R2:W5:Y:S01]  /*1390*/  @P1 LD.E.128 R104, desc[UR6][R18.64] ;  /* 0x0000000612681980 */ /* 0x000562000c101d00 */
[----:B0-----:R-:W-:-:S06]  /*13a0*/  @P1 IMAD.WIDE.U32 R20, R2, 0x10, R20 ;  /* 0x0000001002141825 */ /* 0x001fcc00078e0014 */
[----:B------:R-:W0:Y:S01]  /*13b0*/  @P3 LDC.64 R6, c[0x0][0x438] ;  /* 0x00010e00ff063b82 */ /* 0x000e220000000a00 */
[----:B---3--:R-:W-:-:S07]  /*13c0*/  @P1 IMAD.WIDE.U32 R22, R2, 0x10, R22 ;  /* 0x0000001002161825 */ /* 0x008fce00078e0016 */
[----:B------:R-:W3:Y:S01]  /*13d0*/  LDC.64 R12, c[0x0][0x3d8] ;  /* 0x0000f600ff0c7b82 */ /* 0x000ee20000000a00 */
[----:B------:R-:W-:Y:S01]  /*13e0*/  @P1 IADD3 R2, PT, PT, R2, 0x20, RZ ;  /* 0x0000002002021810 */ /* 0x000fe20007ffe0ff */
[----:B------:R4:W5:Y:S04]  /*13f0*/  @P1 LDG.E.128 R40, desc[UR6][R20.64] ;  /* 0x0000000614281981 */ /* 0x000968000c1e1d00 */
[----:B------:R4:W5:Y:S02]  /*1400*/  @P1 LD.E.128 R132, desc[UR6][R22.64] ;  /* 0x0000000616841980 */ /* 0x000964000c101d00 */
[----:B------:R-:W3:Y:S01]  /*1410*/  @P3 LDC.64 R14, c[0x0][0x440] ;  /* 0x00011000ff0e3b82 */ /* 0x000ee20000000a00 */
[----:B------:R-:W-:-:S07]  /*1420*/  @P2 IMAD.WIDE.U32 R24, R2, 0x10, R24 ;  /* 0x0000001002182825 */ /* 0x000fce00078e0018 */
[----:B------:R-:W3:Y:S01]  /*1430*/  LDC.64 R144, c[0x0][0x3d0] ;  /* 0x0000f400ff907b82 */ /* 0x000ee20000000a00 */
[C---:B------:R-:W-:Y:S01]  /*1440*/  @P2 IMAD.WIDE.U32 R26, R2.reuse, 0x10, R26 ;  /* 0x00000010021a2825 */ /* 0x040fe200078e001a */
[----:B------:R0:W5:Y:S06]  /*1450*/  @P2 LDG.E.128 R44, desc[UR6][R24.64] ;  /* 0x00000006182c2981 */ /* 0x00016c000c1e1d00 */
[----:B------:R-:W3:Y:S01]  /*1460*/  LDC.64 R146, c[0x0][0x3d8] ;  /* 0x0000f600ff927b82 */ /* 0x000ee20000000a00 */
[C---:B------:R-:W-:Y:S01]  /*1470*/  @P2 IMAD.WIDE.U32 R140, R2.reuse, 0x10, R140 ;  /* 0x00000010028c2825 */ /* 0x040fe200078e008c */
[----:B------:R3:W5:Y:S06]  /*1480*/  @P2 LD.E.128 R100, desc[UR6][R26.64] ;  /* 0x000000061a642980 */ /* 0x00076c000c101d00 */
[----:B--2---:R-:W2:Y:S01]  /*1490*/  @P4 LDC.64 R16, c[0x0][0x438] ;  /* 0x00010e00ff104b82 */ /* 0x004ea20000000a00 */
[----:B------:R3:W5:Y:S07]  /*14a0*/  @P2 LDG.E.128 R48, desc[UR6][R140.64] ;  /* 0x000000068c302981 */ /* 0x00076e000c1e1d00 */
[----:B------:R-:W2:Y:S01]  /*14b0*/  @P4 LDC.64 R18, c[0x0][0x440] ;  /* 0x00011000ff124b82 */ /* 0x000ea20000000a00 */
[----:B----4-:R-:W-:-:S07]  /*14c0*/  @P2 IMAD.WIDE.U32 R142, R2, 0x10, R142 ;  /* 0x00000010028e2825 */ /* 0x010fce00078e008e */
[----:B------:R-:W4:Y:S01]  /*14d0*/  LDC.64 R20, c[0x0][0x3d0] ;  /* 0x0000f400ff147b82 */ /* 0x000f220000000a00 */
[----:B------:R-:W-:Y:S01]  /*14e0*/  @P2 IADD3 R2, PT, PT, R2, 0x20, RZ ;  /* 0x0000002002022810 */ /* 0x000fe20007ffe0ff */
[----:B------:R0:W5:Y:S06]  /*14f0*/  @P2 LD.E.128 R128, desc[UR6][R142.64] ;  /* 0x000000068e802980 */ /* 0x00016c000c101d00 */
[----:B------:R-:W4:Y:S08]  /*1500*/  @P6 LDC.64 R22, c[0x0][0x438] ;  /* 0x00010e00ff166b82 */ /* 0x000f300000000a00 */
[----:B------:R-:W4:Y:S08]  /*1510*/  LDC.64 R148, c[0x0][0x3d8] ;  /* 0x0000f600ff947b82 */ /* 0x000f300000000a00 */
[----:B------:R-:W4:Y:S01]  /*1520*/  @P6 LDC.64 R150, c[0x0][0x440] ;  /* 0x00011000ff966b82 */ /* 0x000f220000000a00 */
[----:B-1----:R-:W-:-:S07]  /*1530*/  @P3 IMAD.WIDE.U32 R4, R2, 0x10, R4 ;  /* 0x0000001002043825 */ /* 0x002fce00078e0004 */
[----:B------:R-:W1:Y:S01]  /*1540*/  LDC.64 R152, c[0x0][0x3d0] ;  /* 0x0000f400ff987b82 */ /* 0x000e620000000a00 */
[C---:B0-----:R-:W-:Y:S01]  /*1550*/  @P3 IMAD.WIDE.U32 R6, R2.reuse, 0x10, R6 ;  /* 0x0000001002063825 */ /* 0x041fe200078e0006 */
[----:B------:R0:W5:Y:S06]  /*1560*/  @P3 LDG.E.128 R52, desc[UR6][R4.64] ;  /* 0x0000000604343981 */ /* 0x00016c000c1e1d00 */
[----:B------:R-:W0:Y:S01]  /*1570*/  @P0 LDC.64 R24, c[0x0][0x438] ;  /* 0x00010e00ff180b82 */ /* 0x000e220000000a00 */
[C---:B---3--:R-:W-:Y:S01]  /*1580*/  @P3 IMAD.WIDE.U32 R12, R2.reuse, 0x10, R12 ;  /* 0x00000010020c3825 */ /* 0x048fe200078e000c */
[----:B------:R3:W5:Y:S06]  /*1590*/  @P3 LD.E.128 R96, desc[UR6][R6.64] ;  /* 0x0000000606603980 */ /* 0x00076c000c101d00 */
[----:B------:R-:W3:Y:S01]  /*15a0*/  LDC.64 R26, c[0x0][0x3d8] ;  /* 0x0000f600ff1a7b82 */ /* 0x000ee20000000a00 */
[----:B------:R-:W-:-:S07]  /*15b0*/  @P3 IMAD.WIDE.U32 R14, R2, 0x10, R14 ;  /* 0x00000010020e3825 */ /* 0x000fce00078e000e */
[----:B------:R-:W3:Y:S01]  /*15c0*/  @P0 LDC.64 R140, c[0x0][0x440] ;  /* 0x00011000ff8c0b82 */ /* 0x000ee20000000a00 */
[----:B------:R-:W-:Y:S01]  /*15d0*/  @P3 IADD3 R2, PT, PT, R2, 0x20, RZ ;  /* 0x0000002002023810 */ /* 0x000fe20007ffe0ff */
[----:B------:R0:W5:Y:S04]  /*15e0*/  @P3 LDG.E.128 R56, desc[UR6][R12.64] ;  /* 0x000000060c383981 */ /* 0x000168000c1e1d00 */
[C---:B------:R-:W-:Y:S01]  /*15f0*/  @P4 IMAD.WIDE.U32 R144, R2.reuse, 0x10, R144 ;  /* 0x0000001002904825 */ /* 0x040fe200078e0090 */
[----:B------:R0:W5:Y:S03]  /*1600*/  @P3 LD.E.128 R124, desc[UR6][R14.64] ;  /* 0x000000060e7c3980 */ /* 0x000166000c101d00 */
[C---:B--2---:R-:W-:Y:S01]  /*1610*/  @P4 IMAD.WIDE.U32 R16, R2.reuse, 0x10, R16 ;  /* 0x0000001002104825 */ /* 0x044fe200078e0010 */
[----:B------:R2:W5:Y:S03]  /*1620*/  @P4 LDG.E.128 R60, desc[UR6][R144.64] ;  /* 0x00000006903c4981 */ /* 0x000566000c1e1d00 */
[C---:B------:R-:W-:Y:S01]  /*1630*/  @P4 IMAD.WIDE.U32 R146, R2.reuse, 0x10, R146 ;  /* 0x0000001002924825 */ /* 0x040fe200078e0092 */
[----:B------:R2:W5:Y:S03]  /*1640*/  @P4 LD.E.128 R92, desc[UR6][R16.64] ;  /* 0x00000006105c4980 */ /* 0x000566000c101d00 */
[C---:B------:R-:W-:Y:S01]  /*1650*/  @P4 IMAD.WIDE.U32 R18, R2.reuse, 0x10, R18 ;  /* 0x0000001002124825 */ /* 0x040fe200078e0012 */
[----:B------:R-:W-:Y:S01]  /*1660*/  @P4 IADD3 R2, PT, PT, R2, 0x20, RZ ;  /* 0x0000002002024810 */ /* 0x000fe20007ffe0ff */
[----:B------:R2:W5:Y:S04]  /*1670*/  @P4 LDG.E.128 R64, desc[UR6][R146.64] ;  /* 0x0000000692404981 */ /* 0x000568000c1e1d00 */
[C---:B----4-:R-:W-:Y:S01]  /*1680*/  @P6 IMAD.WIDE.U32 R20, R2.reuse, 0x10, R20 ;  /* 0x0000001002146825 */ /* 0x050fe200078e0014 */
[----:B------:R2:W5:Y:S03]  /*1690*/  @P4 LD.E.128 R120, desc[UR6][R18.64] ;  /* 0x0000000612784980 */ /* 0x000566000c101d00 */
[C---:B------:R-:W-:Y:S01]  /*16a0*/  @P6 IMAD.WIDE.U32 R22, R2.reuse, 0x10, R22 ;  /* 0x0000001002166825 */ /* 0x040fe200078e0016 */
[----:B------:R2:W5:Y:S03]  /*16b0*/  @P6 LDG.E.128 R68, desc[UR6][R20.64] ;  /* 0x0000000614446981 */ /* 0x000566000c1e1d00 */
[C---:B------:R-:W-:Y:S01]  /*16c0*/  @P6 IMAD.WIDE.U32 R148, R2.reuse, 0x10, R148 ;  /* 0x0000001002946825 */ /* 0x040fe200078e0094 */
[----:B------:R2:W5:Y:S03]  /*16d0*/  @P6 LD.E.128 R88, desc[UR6][R22.64] ;  /* 0x0000000616586980 */ /* 0x000566000c101d00 */
[C---:B------:R-:W-:Y:S01]  /*16e0*/  @P6 IMAD.WIDE.U32 R150, R2.reuse, 0x10, R150 ;  /* 0x0000001002966825 */ /* 0x040fe200078e0096 */
[----:B------:R-:W-:Y:S01]  /*16f0*/  @P6 IADD3 R2, PT, PT, R2, 0x20, RZ ;  /* 0x0000002002026810 */ /* 0x000fe20007ffe0ff */
[----:B------:R2:W5:Y:S04]  /*1700*/  @P6 LDG.E.128 R72, desc[UR6][R148.64] ;  /* 0x0000000694486981 */ /* 0x000568000c1e1d00 */
[C---:B-1----:R-:W-:Y:S01]  /*1710*/  @P0 IMAD.WIDE.U32 R152, R2.reuse, 0x10, R152 ;  /* 0x0000001002980825 */ /* 0x042fe200078e0098 */
[----:B------:R2:W5:Y:S03]  /*1720*/  @P6 LD.E.128 R116, desc[UR6][R150.64] ;  /* 0x0000000696746980 */ /* 0x000566000c101d00 */
[C---:B0-----:R-:W-:Y:S01]  /*1730*/  @P0 IMAD.WIDE.U32 R24, R2.reuse, 0x10, R24 ;  /* 0x0000001002180825 */ /* 0x041fe200078e0018 */
[----:B------:R2:W5:Y:S03]  /*1740*/  @P0 LDG.E.128 R76, desc[UR6][R152.64] ;  /* 0x00000006984c0981 */ /* 0x000566000c1e1d00 */
[C---:B---3--:R-:W-:Y:S01]  /*1750*/  @P0 IMAD.WIDE.U32 R26, R2.reuse, 0x10, R26 ;  /* 0x00000010021a0825 */ /* 0x048fe200078e001a */
[----:B------:R2:W5:Y:S03]  /*1760*/  @P0 LD.E.128 R84, desc[UR6][R24.64] ;  /* 0x0000000618540980 */ /* 0x000566000c101d00 */
[----:B------:R-:W-:Y:S01]  /*1770*/  @P0 IMAD.WIDE.U32 R140, R2, 0x10, R140 ;  /* 0x00000010028c0825 */ /* 0x000fe200078e008c */
        /* <DEDUP_REMOVED lines=18> */
.L_x_4344:
        /* <DEDUP_REMOVED lines=12> */
[----:B------:R-:W0:Y:S01]  /*1960*/  @P6 LDC.64 R16, c[0x0][0x438] ;  /* 0x00010e00ff106b82 */ /* 0x000e220000000a00 */
[----:B------:R4:W5:Y:S07]  /*1970*/  @P5 LDG.E.128 R28, desc[UR6][R4.64] ;  /* 0x00000006041c5981 */ /* 0x00096e000c1e1d00 */
[----:B------:R-:W4:Y:S08]  /*1980*/  LDC.64 R20, c[0x0][0x3d0] ;  /* 0x0000f400ff147b82 */ /* 0x000f300000000a00 */
[----:B------:R-:W4:Y:S01]  /*1990*/  LDC.64 R24, c[0x0][0x3d8] ;  /* 0x0000f600ff187b82 */ /* 0x000f220000000a00 */
[----:B------:R-:W-:Y:S01]  /*19a0*/  ISETP.GE.U32.AND P0, PT, R9, 0xe0, PT ;  /* 0x000000e00900780c */ /* 0x000fe20003f06070 */
[----:B--2---:R-:W-:-:S06]  /*19b0*/  @P5 IMAD.WIDE.U32 R6, R2, 0x10, R6 ;  /* 0x0000001002065825 */ /* 0x004fcc00078e0006 */
[----:B------:R-:W2:Y:S01]  /*19c0*/  @P4 LDC.64 R22, c[0x0][0x438] ;  /* 0x00010e00ff164b82 */ /* 0x000ea20000000a00 */
[----:B-1----:R-:W-:-:S07]  /*19d0*/  @P5 IMAD.WIDE.U32 R12, R2, 0x10, R12 ;  /* 0x00000010020c5825 */ /* 0x002fce00078e000c */
[----:B------:R-:W1:Y:S01]  /*19e0*/  LDC.64 R26, c[0x0][0x3d0] ;  /* 0x0000f400ff1a7b82 */ /* 0x000e620000000a00 */
[----:B------:R-:W-:Y:S01]  /*19f0*/  @P5 LOP3.LUT R2, R2, 0x20, RZ, 0xfc, !PT ;  /* 0x0000002002025812 */ /* 0x000fe200078efcff */
[----:B------:R4:W5:Y:S06]  /*1a00*/  @P5 LD.E.128 R108, desc[UR6][R6.64] ;  /* 0x00000006066c5980 */ /* 0x00096c000c101d00 */
[----:B------:R-:W1:Y:S08]  /*1a10*/  LDC.64 R116, c[0x0][0x3d8] ;  /* 0x0000f600ff747b82 */ /* 0x000e700000000a00 */
[----:B------:R-:W1:Y:S01]  /*1a20*/  @P3 LDC.64 R112, c[0x0][0x438] ;  /* 0x00010e00ff703b82 */ /* 0x000e620000000a00 */
[C---:B---3--:R-:W-:Y:S01]  /*1a30*/  @P6 IMAD.WIDE.U32 R14, R2.reuse, 0x10, R14 ;  /* 0x00000010020e6825 */ /* 0x048fe200078e000e */
[----:B------:R3:W5:Y:S06]  /*1a40*/  @P5 LDG.E.128 R32, desc[UR6][R12.64] ;  /* 0x000000060c205981 */ /* 0x00076c000c1e1d00 */
[----:B------:R-:W3:Y:S01]  /*1a50*/  LDC.64 R120, c[0x0][0x3d0] ;  /* 0x0000f400ff787b82 */ /* 0x000ee20000000a00 */
[C---:B0-----:R-:W-:Y:S01]  /*1a60*/  @P6 IMAD.WIDE.U32 R16, R2.reuse, 0x10, R16 ;  /* 0x0000001002106825 */ /* 0x041fe200078e0010 */
[----:B------:R-:W5:Y:S06]  /*1a70*/  @P6 LDG.E.128 R36, desc[UR6][R14.64] ;  /* 0x000000060e246981 */ /* 0x000f6c000c1e1d00 */
[----:B------:R-:W0:Y:S01]  /*1a80*/  LDC.64 R124, c[0x0][0x3d8] ;  /* 0x0000f600ff7c7b82 */ /* 0x000e220000000a00 */
[----:B----4-:R-:W-:-:S07]  /*1a90*/  @P6 IMAD.WIDE.U32 R18, R2, 0x10, R18 ;  /* 0x0000001002126825 */ /* 0x010fce00078e0012 */
[----:B------:R-:W4:Y:S01]  /*1aa0*/  @P2 LDC.64 R4, c[0x0][0x438] ;  /* 0x00010e00ff042b82 */ /* 0x000f220000000a00 */
[----:B------:R-:W-:Y:S01]  /*1ab0*/  @P6 IADD3 R2, PT, PT, R2, 0x20, RZ ;  /* 0x0000002002026810 */ /* 0x000fe20007ffe0ff */
[----:B------:R-:W5:Y:S06]  /*1ac0*/  @P6 LD.E.128 R104, desc[UR6][R16.64] ;  /* 0x0000000610686980 */ /* 0x000f6c000c101d00 */
[----:B------:R-:W0:Y:S01]  /*1ad0*/  LDC.64 R6, c[0x0][0x3d0] ;  /* 0x0000f400ff067b82 */ /* 0x000e220000000a00 */
[C---:B------:R-:W-:Y:S01]  /*1ae0*/  @P4 IMAD.WIDE.U32 R20, R2.reuse, 0x10, R20 ;  /* 0x0000001002144825 */ /* 0x040fe200078e0014 */
[----:B------:R-:W5:Y:S06]  /*1af0*/  @P6 LDG.E.128 R40, desc[UR6][R18.64] ;  /* 0x0000000612286981 */ /* 0x000f6c000c1e1d00 */
[----:B------:R-:W0:Y:S01]  /*1b00*/  LDC.64 R132, c[0x0][0x3d8] ;  /* 0x0000f600ff847b82 */ /* 0x000e220000000a00 */
[C---:B--2---:R-:W-:Y:S01]  /*1b10*/  @P4 IMAD.WIDE.U32 R22, R2.reuse, 0x10, R22 ;  /* 0x0000001002164825 */ /* 0x044fe200078e0016 */
[----:B------:R-:W5:Y:S06]  /*1b20*/  @P4 LDG.E.128 R44, desc[UR6][R20.64] ;  /* 0x00000006142c4981 */ /* 0x000f6c000c1e1d00 */
[----:B------:R-:W2:Y:S01]  /*1b30*/  @P1 LDC.64 R128, c[0x0][0x438] ;  /* 0x00010e00ff801b82 */ /* 0x000ea20000000a00 */
[C---:B------:R-:W-:Y:S01]  /*1b40*/  @P4 IMAD.WIDE.U32 R24, R2.reuse, 0x10, R24 ;  /* 0x0000001002184825 */ /* 0x040fe200078e0018 */
[----:B------:R-:W-:Y:S01]  /*1b50*/  @P4 IADD3 R2, PT, PT, R2, 0x20, RZ ;  /* 0x0000002002024810 */ /* 0x000fe20007ffe0ff */
[----:B------:R-:W5:Y:S05]  /*1b60*/  @P4 LD.E.128 R100, desc[UR6][R22.64] ;  /* 0x0000000616644980 */ /* 0x000f6a000c101d00 */
[----:B------:R-:W2:Y:S01]  /*1b70*/  LDC.64 R140, c[0x0][0x3d8] ;  /* 0x0000f600ff8c7b82 */ /* 0x000ea20000000a00 */
[C---:B-1----:R-:W-:Y:S01]  /*1b80*/  @P3 IMAD.WIDE.U32 R26, R2.reuse, 0x10, R26 ;  /* 0x00000010021a3825 */ /* 0x042fe200078e001a */
[----:B------:R-:W5:Y:S06]  /*1b90*/  @P4 LDG.E.128 R48, desc[UR6][R24.64] ;  /* 0x0000000618304981 */ /* 0x000f6c000c1e1d00 */
[----:B---3--:R-:W1:Y:S01]  /*1ba0*/  @P0 LDC.64 R12, c[0x0][0x438] ;  /* 0x00010e00ff0c0b82 */ /* 0x008e620000000a00 */
        /* <DEDUP_REMOVED lines=9> */
[----:B------:R2:W5:Y:S01]  /*1c40*/  @P3 LD.E.128 R96, desc[UR6][R112.64] ;  /* 0x0000000670603980 */ /* 0x000562000c101d00 */
[----:B----4-:R-:W-:-:S04]  /*1c50*/  @P2 IMAD.WIDE.U32 R4, R2, 0x10, R4 ;  /* 0x0000001002042825 */ /* 0x010fc800078e0004 */
[----:B------:R-:W-:Y:S01]  /*1c60*/  HFMA2 R130, -RZ, RZ, 0, 0 ;  /* 0x00000000ff827431 */ /* 0x000fe200000001ff */
[----:B------:R4:W5:Y:S01]  /*1c70*/  @P3 LDG.E.128 R56, desc[UR6][R116.64] ;  /* 0x0000000674383981 */ /* 0x000962000c1e1d00 */
[C---:B0-----:R-:W-:Y:S01]  /*1c80*/  @P2 IMAD.WIDE.U32 R124, R2.reuse, 0x10, R124 ;  /* 0x00000010027c2825 */ /* 0x041fe200078e007c */
[----:B------:R-:W-:Y:S02]  /*1c90*/  @P2 IADD3 R2, PT, PT, R2, 0x20, RZ ;  /* 0x0000002002022810 */ /* 0x000fe40007ffe0ff */
[----:B------:R-:W5:Y:S03]  /*1ca0*/  @P2 LD.E.128 R92, desc[UR6][R4.64] ;  /* 0x00000006045c2980 */ /* 0x000f66000c101d00 */
[----:B------:R-:W-:Y:S01]  /*1cb0*/  @P1 IMAD.WIDE.U32 R6, R2, 0x10, R6 ;  /* 0x0000001002061825 */ /* 0x000fe200078e0006 */
[----:B------:R-:W-:-:S03]  /*1cc0*/  ISETP.GE.U32.AND P6, PT, R9, 0x100, PT ;  /* 0x000001000900780c */ /* 0x000fc60003fc6070 */
[----:B------:R-:W-:Y:S01]  /*1cd0*/  HFMA2 R138, -RZ, RZ, 0, 0 ;  /* 0x00000000ff8a7431 */ /* 0x000fe200000001ff */
[----:B------:R0:W5:Y:S01]  /*1ce0*/  @P2 LDG.E.128 R60, desc[UR6][R120.64] ;  /* 0x00000006783c2981 */ /* 0x000162000c1e1d00 */
[----:B--2---:R-:W-:-:S03]  /*1cf0*/  @P1 IMAD.WIDE.U32 R128, R2, 0x10, R128 ;  /* 0x0000001002801825 */ /* 0x004fc600078e0080 */
[----:B------:R-:W5:Y:S01]  /*1d00*/  @P1 LDG.E.128 R68, desc[UR6][R6.64] ;  /* 0x0000000606441981 */ /* 0x000f62000c1e1d00 */
[C---:B------:R-:W-:Y:S01]  /*1d10*/  @P1 IMAD.WIDE.U32 R132, R2.reuse, 0x10, R132 ;  /* 0x0000001002841825 */ /* 0x040fe200078e0084 */
[----:B------:R-:W-:Y:S02]  /*1d20*/  @P1 IADD3 R2, PT, PT, R2, 0x20, RZ ;  /* 0x0000002002021810 */ /* 0x000fe40007ffe0ff */
[----:B------:R-:W-:Y:S01]  /*1d30*/  CS2R R112, SRZ ;  /* 0x0000000000707805 */ /* 0x000fe2000001ff00 */
[----:B------:R2:W5:Y:S02]  /*1d40*/  @P2 LDG.E.128 R64, desc[UR6][R124.64] ;  /* 0x000000067c402981 */ /* 0x000564000c1e1d00 */
[C---:B-1----:R-:W-:Y:S02]  /*1d50*/  @P0 IMAD.WIDE.U32 R12, R2.reuse, 0x10, R12 ;  /* 0x00000010020c0825 */ /* 0x042fe400078e000c */
[----:B------:R1:W5:Y:S02]  /*1d60*/  @P1 LD.E.128 R88, desc[UR6][R128.64] ;  /* 0x0000000680581980 */ /* 0x000364000c101d00 */
[----:B------:R-:W-:-:S02]  /*1d70*/  @P0 IMAD.WIDE.U32 R140, R2, 0x10, R140 ;  /* 0x00000010028c0825 */ /* 0x000fc400078e008c */
[----:B------:R-:W5:Y:S04]  /*1d80*/  @P0 LD.E.128 R84, desc[UR6][R12.64] ;  /* 0x000000060c540980 */ /* 0x000f68000c101d00 */
[----:B------:R-:W5:Y:S01]  /*1d90*/  @P0 LDG.E.128 R80, desc[UR6][R140.64] ;  /* 0x000000068c500981 */ /* 0x000f62000c1e1d00 */
[----:B---3--:R-:W-:Y:S01]  /*1da0*/  @P0 IMAD.WIDE.U32 R136, R2, 0x10, R136 ;  /* 0x0000001002880825 */ /* 0x008fe200078e0088 */
[----:B------:R-:W-:Y:S02]  /*1db0*/  MOV R118, RZ ;  /* 0x000000ff00767202 */ /* 0x000fe40000000f00 */
[----:B----4-:R-:W-:Y:S01]  /*1dc0*/  CS2R R116, SRZ ;  /* 0x0000000000747805 */ /* 0x010fe2000001ff00 */
[----:B------:R3:W5:Y:S01]  /*1dd0*/  @P1 LDG.E.128 R72, desc[UR6][R132.64] ;  /* 0x0000000684481981 */ /* 0x000762000c1e1d00 */
[----:B0-----:R-:W-:-:S02]  /*1de0*/  CS2R R120, SRZ ;  /* 0x0000000000787805 */ /* 0x001fc4000001ff00 */
[----:B------:R-:W-:Y:S02]  /*1df0*/  MOV R126, RZ ;  /* 0x000000ff007e7202 */ /* 0x000fe40000000f00 */
[----:B--2---:R-:W-:Y:S01]  /*1e00*/  CS2R R124, SRZ ;  /* 0x00000000007c7805 */ /* 0x004fe2000001ff00 */
[----:B------:R0:W5:Y:S01]  /*1e10*/  @P0 LDG.E.128 R76, desc[UR6][R136.64] ;  /* 0x00000006884c0981 */ /* 0x000162000c1e1d00 */
[----:B-1----:R-:W-:Y:S02]  /*1e20*/  CS2R R128, SRZ ;  /* 0x0000000000807805 */ /* 0x002fe4000001ff00 */
[----:B------:R-:W-:Y:S02]  /*1e30*/  MOV R134, RZ ;  /* 0x000000ff00867202 */ /* 0x000fe40000000f00 */
[----:B------:R-:W-:Y:S02]  /*1e40*/  @P5 MOV R139, RZ ;  /* 0x000000ff008b5202 */ /* 0x000fe40000000f00 */
[----:B---3--:R-:W-:-:S02]  /*1e50*/  CS2R R132, SRZ ;  /* 0x0000000000847805 */ /* 0x008fc4000001ff00 */
[----:B------:R-:W-:Y:S02]  /*1e60*/  @P4 MOV R131, RZ ;  /* 0x000000ff00834202 */ /* 0x000fe40000000f00 */
[----:B------:R-:W-:Y:S02]  /*1e70*/  @P3 MOV R127, RZ ;  /* 0x000000ff007f3202 */ /* 0x000fe40000000f00 */
[----:B0-----:R-:W-:Y:S02]  /*1e80*/  CS2R R136, SRZ ;  /* 0x0000000000887805 */ /* 0x001fe4000001ff00 */
[----:B------:R-:W-:Y:S02]  /*1e90*/  @P2 MOV R123, RZ ;  /* 0x000000ff007b2202 */ /* 0x000fe40000000f00 */
[----:B------:R-:W-:Y:S02]  /*1ea0*/  @P1 MOV R119, RZ ;  /* 0x000000ff00771202 */ /* 0x000fe40000000f00 */
[----:B------:R-:W-:-:S02]  /*1eb0*/  @P0 MOV R115, RZ ;  /* 0x000000ff00730202 */ /* 0x000fc40000000f00 */
[----:B------:R-:W-:Y:S01]  /*1ec0*/  @P0 IADD3 R2, PT, PT, R2, 0x20, RZ ;  /* 0x0000002002020810 */ /* 0x000fe20007ffe0ff */
[----:B------:R-:W-:Y:S06]  /*1ed0*/  @!P6 BRA `(.L_x_4343) ;  /* 0x000000000064e947 */ /* 0x000fec0003800000 */
        /* <DEDUP_REMOVED lines=24> */
[----:B------:R-:W-:-:S07]  /*2060*/  CS2R R136, SRZ ;  /* 0x0000000000887805 */ /* 0x000fce000001ff00 */
.L_x_4343:
[----:B------:R-:W-:Y:S05]  /*2070*/  BSYNC.RECONVERGENT B0 ;  /* 0x0000000000007941 */ /* 0x000fea0003800200 */
.L_x_4340:
[----:B------:R-:W0:Y:S01]  /*2080*/  S2UR UR4, SR_CTAID.X ;  /* 0x00000000000479c3 */ /* 0x000e220000002500 */
[----:B------:R-:W1:Y:S01]  /*2090*/  LDCU UR5, c[0x0][0x384] ;  /* 0x00007080ff0577ac */ /* 0x000e620008000800 */
[----:B------:R-:W-:Y:S01]  /*20a0*/  SHF.R.U32.HI R0, RZ, 0x5, R0 ;  /* 0x00000005ff007819 */ /* 0x000fe20000011600 */
[----:B0-----:R-:W-:-:S06]  /*20b0*/  USHF.L.U32 UR4, UR4, 0x2, URZ ;  /* 0x0000000204047899 */ /* 0x001fcc00080006ff */
[----:B------:R-:W-:-:S04]  /*20c0*/  LOP3.LUT R7, R0, UR4, RZ, 0xfc, !PT ;  /* 0x0000000400077c12 */ /* 0x000fc8000f8efcff */
[----:B-1----:R-:W-:-:S13]  /*20d0*/  ISETP.GE.AND P0, PT, R7, UR5, PT ;  /* 0x0000000507007c0c */ /* 0x002fda000bf06270 */
[----:B------:R-:W-:Y:S05]  /*20e0*/  @P0 EXIT ;  /* 0x000000000000094d */ /* 0x000fea0003800000 */
[----:B------:R-:W0:Y:S01]  /*20f0*/  LDCU.64 UR4, c[0x0][0x3a0] ;  /* 0x00007400ff0477ac */ /* 0x000e220008000a00 */
[----:B------:R-:W0:Y:S01]  /*2100*/  LDCU.64 UR8, c[0x0][0x398] ;  /* 0x00007300ff0877ac */ /* 0x000e220008000a00 */
[----:B------:R-:W1:Y:S01]  /*2110*/  LDCU UR12, c[0x0][0x388] ;  /* 0x00007100ff0c77ac */ /* 0x000e620008000800 */
[----:B------:R-:W2:Y:S01]  /*2120*/  LDCU.U8 UR10, c[0x0][0x410] ;  /* 0x00008200ff0a77ac */ /* 0x000ea20008000000 */
[----:B------:R-:W3:Y:S01]  /*2130*/  LDCU UR11, c[0x0][0x448] ;  /* 0x00008900ff0b77ac */ /* 0x000ee20008000800 */
[----:B------:R-:W4:Y:S01]  /*2140*/  LDCU.64 UR14, c[0x0][0x398] ;  /* 0x00007300ff0e77ac */ /* 0x000f220008000a00 */
[----:B0-----:R-:W-:Y:S01]  /*2150*/  ULOP3.LUT UP0, URZ, UR4, UR8, URZ, 0xfc, !UPT ;  /* 0x0000000804ff7292 */ /* 0x001fe2000f80fcff */
[----:B------:R-:W0:Y:S03]  /*2160*/  LDCU.64 UR16, c[0x0][0x3a0] ;  /* 0x00007400ff1077ac */ /* 0x000e260008000a00 */
[----:B-1234-:R-:W-:-:S11]  /*2170*/  ULOP3.LUT UP0, URZ, UR5, UR9, URZ, 0xfc, UP0 ;  /* 0x0000000905ff7292 */ /* 0x01efd6000800fcff */
.L_x_4410:
[----:B------:R-:W-:Y:S01]  /*2180*/  IMAD R168, R7, UR12, RZ ;  /* 0x0000000c07a87c24 */ /* 0x000fe2000f8e02ff */
[----:B------:R-:W-:Y:S04]  /*2190*/  BSSY.RECONVERGENT B0, `(.L_x_4345) ;  /* 0x000008c000007945 */ /* 0x000fe80003800200 */
[----:B------:R-:W-:-:S04]  /*21a0*/  SHF.R.S32.HI R169, RZ, 0x1f, R168 ;  /* 0x0000001fffa97819 */ /* 0x000fc800000114a8 */
[----:B------:R-:W-:-:S04]  /*21b0*/  LEA.HI R169, R169, R168, RZ, 0x3 ;  /* 0x000000a8a9a97211 */ /* 0x000fc800078f18ff */
[----:B------:R-:W-:-:S04]  /*21c0*/  LEA.HI.SX32 R216, R169, R10, 0x1d ;  /* 0x0000000aa9d87211 */ /* 0x000fc800078feaff */
[----:B------:R-:W-:Y:S01]  /*21d0*/  MOV R174, R216 ;  /* 0x000000d800ae7202 */ /* 0x000fe20000000f00 */
[----:B------:R-:W-:Y:S06]  /*21e0*/  @!P5 BRA `(.L_x_4346) ;  /* 0x000000080018d947 */ /* 0x000fec0003800000 */
[----:B------:R-:W-:Y:S01]  /*21f0*/  ISETP.NE.U32.AND P0, PT, RZ, UR14, PT ;  /* 0x0000000eff007c0c */ /* 0x000fe2000bf05070 */
[----:B------:R-:W1:Y:S01]  /*2200*/  LDC.64 R168, c[0x0][0x390] ;  /* 0x0000e400ffa87b82 */ /* 0x000e620000000a00 */
[----:B0-----:R-:W-:Y:S02]  /*2210*/  ISETP.NE.U32.AND P1, PT, RZ, UR16, PT ;  /* 0x00000010ff007c0c */ /* 0x001fe4000bf25070 */
[----:B------:R-:W-:Y:S02]  /*2220*/  ISETP.NE.AND.EX P0, PT, RZ, UR15, PT, P0 ;  /* 0x0000000fff007c0c */ /* 0x000fe4000bf05300 */
[----:B------:R-:W-:-:S11]  /*2230*/  ISETP.NE.AND.EX P1, PT, RZ, UR17, PT, P1 ;  /* 0x00000011ff007c0c */ /* 0x000fd6000bf25310 */
[----:B------:R-:W0:Y:S08]  /*2240*/  @P0 LDC.64 R174, c[0x0][0x398] ;  /* 0x0000e600ffae0b82 */ /* 0x000e300000000a00 */
[----:B------:R-:W2:Y:S01]  /*2250*/  @P1 LDC.64 R172, c[0x0][0x3a0] ;  /* 0x0000e800ffac1b82 */ /* 0x000ea20000000a00 */
[----:B-1----:R-:W-:-:S06]  /*2260*/  IMAD.WIDE.U32 R168, R216, 0x10, R168 ;  /* 0x00000010d8a87825 */ /* 0x002fcc00078e00a8 */
[----:B------:R-:W5:Y:S01]  /*2270*/  LDG.E.128 R168, desc[UR6][R168.64] ;  /* 0x00000006a8a87981 */ /* 0x000f62000c1e1d00 */
[----:B0-----:R-:W-:-:S05]  /*2280*/  @P0 IMAD.WIDE.U32 R174, R216, 0x10, R174 ;  /* 0x00000010d8ae0825 */ /* 0x001fca00078e00ae */
[----:B------:R0:W5:Y:S01]  /*2290*/  @P0 LDG.E.128 R156, desc[UR6][R174.64] ;  /* 0x00000006ae9c0981 */ /* 0x000162000c1e1d00 */
[----:B--2---:R-:W-:-:S05]  /*22a0*/  @P1 IMAD.WIDE.U32 R172, R216, 0x10, R172 ;  /* 0x00000010d8ac1825 */ /* 0x004fca00078e00ac */
[----:B------:R0:W5:Y:S01]  /*22b0*/  @P1 LDG.E.128 R160, desc[UR6][R172.64] ;  /* 0x00000006aca01981 */ /* 0x000162000c1e1d00 */
[----:B------:R-:W-:Y:S05]  /*22c0*/  @!P0 BRA `(.L_x_4347) ;  /* 0x00000004002c8947 */ /* 0x000fea0003800000 */
[----:B------:R-:W-:Y:S05]  /*22d0*/  @!P1 BRA `(.L_x_4348) ;  /* 0x0000000000b49947 */ /* 0x000fea0003800000 */
[----:B-----5:R-:W-:Y:S02]  /*22e0*/  HADD2.F32 R164, -RZ, R170.H0_H0 ;  /* 0x200000aaffa47230 */ /* 0x020fe40000004100 */
[--C-:B------:R-:W-:Y:S02]  /*22f0*/  HADD2.F32 R166, -RZ, R171.reuse.H0_H0 ;  /* 0x200000abffa67230 */ /* 0x100fe40000004100 */
[----:B0-----:R-:W-:Y:S02]  /*2300*/  HADD2.F32 R172, -RZ, R171.H1_H1 ;  /* 0x300000abffac7230 */ /* 0x001fe40000004100 */
[----:B------:R-:W-:Y:S02]  /*2310*/  HADD2.F32 R5, -RZ, R168.H0_H0 ;  /* 0x200000a8ff057230 */ /* 0x000fe40000004100 */
[----:B------:R-:W-:Y:S02]  /*2320*/  HADD2.F32 R6, -RZ, R156.H0_H0 ;  /* 0x2000009cff067230 */ /* 0x000fe40000004100 */
[----:B------:R-:W-:-:S02]  /*2330*/  HADD2.F32 R170, -RZ, R170.H1_H1 ;  /* 0x300000aaffaa7230 */ /* 0x000fc40000004100 */
[--C-:B------:R-:W-:Y:S02]  /*2340*/  HADD2.F32 R171, -RZ, R158.reuse.H0_H0 ;  /* 0x2000009effab7230 */ /* 0x100fe40000004100 */
[----:B------:R-:W-:Y:S01]  /*2350*/  FADD.FTZ R5, R5, R6 ;  /* 0x0000000605057221 */ /* 0x000fe20000010000 */
[----:B------:R-:W-:Y:S02]  /*2360*/  HADD2.F32 R173, -RZ, R158.H1_H1 ;  /* 0x3000009effad7230 */ /* 0x000fe40000004100 */
[----:B------:R-:W-:Y:S02]  /*2370*/  HADD2.F32 R8, -RZ, R169.H0_H0 ;  /* 0x200000a9ff087230 */ /* 0x000fe40000004100 */
[----:B------:R-:W-:Y:S01]  /*2380*/  FADD.FTZ R164, R164, R171 ;  /* 0x000000aba4a47221 */ /* 0x000fe20000010000 */
[----:B------:R-:W-:Y:S02]  /*2390*/  HADD2.F32 R167, -RZ, R157.H0_H0 ;  /* 0x2000009dffa77230 */ /* 0x000fe40000004100 */
[----:B------:R-:W-:Y:S01]  /*23a0*/  FADD.FTZ R170, R170, R173 ;  /* 0x000000adaaaa7221 */ /* 0x000fe20000010000 */
[----:B------:R-:W-:-:S02]  /*23b0*/  HADD2.F32 R169, -RZ, R169.H1_H1 ;  /* 0x300000a9ffa97230 */ /* 0x000fc40000004100 */
[----:B------:R-:W-:Y:S02]  /*23c0*/  HADD2.F32 R6, -RZ, R157.H1_H1 ;  /* 0x3000009dff067230 */ /* 0x000fe40000004100 */
[----:B------:R-:W-:Y:S01]  /*23d0*/  FADD.FTZ R167, R8, R167 ;  /* 0x000000a708a77221 */ /* 0x000fe20000010000 */
[----:B------:R-:W-:Y:S02]  /*23e0*/  HADD2.F32 R173, -RZ, R159.H0_H0 ;  /* 0x2000009fffad7230 */ /* 0x000fe40000004100 */
[----:B------:R-:W-:Y:S02]  /*23f0*/  HADD2.F32 R171, -RZ, R162.H0_H0 ;  /* 0x200000a2ffab7230 */ /* 0x000fe40000004100 */
[----:B------:R-:W-:Y:S01]  /*2400*/  FADD.FTZ R169, R169, R6 ;  /* 0x00000006a9a97221 */ /* 0x000fe20000010000 */
[----:B------:R-:W-:Y:S02]  /*2410*/  HADD2.F32 R168, -RZ, R168.H1_H1 ;  /* 0x300000a8ffa87230 */ /* 0x000fe40000004100 */
[----:B------:R-:W-:Y:S01]  /*2420*/  FADD.FTZ R173, R166, R173 ;  /* 0x000000ada6ad7221 */ /* 0x000fe20000010000 */
[----:B------:R-:W-:-:S02]  /*2430*/  HADD2.F32 R165, -RZ, R156.H1_H1 ;  /* 0x3000009cffa57230 */ /* 0x000fc40000004100 */
[----:B------:R-:W-:Y:S01]  /*2440*/  FADD.FTZ R178, R164, R171 ;  /* 0x000000aba4b27221 */ /* 0x000fe20000010000 */
[----:B------:R-:W-:Y:S02]  /*2450*/  HADD2.F32 R175, -RZ, R159.H1_H1 ;  /* 0x3000009fffaf7230 */ /* 0x000fe40000004100 */
[----:B------:R-:W-:Y:S02]  /*2460*/  HADD2.F32 R8, -RZ, R160.H0_H0 ;  /* 0x200000a0ff087230 */ /* 0x000fe40000004100 */
[----:B------:R-:W-:Y:S01]  /*2470*/  FADD.FTZ R165, R168, R165 ;  /* 0x000000a5a8a57221 */ /* 0x000fe20000010000 */
[----:B------:R-:W-:Y:S02]  /*2480*/  HADD2.F32 R6, -RZ, R161.H0_H0 ;  /* 0x200000a1ff067230 */ /* 0x000fe40000004100 */
[----:B------:R-:W-:Y:S01]  /*2490*/  FADD.FTZ R172, R172, R175 ;  /* 0x000000afacac7221 */ /* 0x000fe20000010000 */
[--C-:B------:R-:W-:Y:S02]  /*24a0*/  HADD2.F32 R194, -RZ, R163.reuse.H0_H0 ;  /* 0x200000a3ffc27230 */ /* 0x100fe40000004100 */
[----:B------:R-:W-:Y:S01]  /*24b0*/  FADD.FTZ R8, R5, R8 ;  /* 0x0000000805087221 */ /* 0x000fe20000010000 */
[----:B------:R-:W-:-:S02]  /*24c0*/  HADD2.F32 R209, -RZ, R163.H1_H1 ;  /* 0x300000a3ffd17230 */ /* 0x000fc40000004100 */
[----:B------:R-:W-:Y:S01]  /*24d0*/  FADD.FTZ R6, R167, R6 ;  /* 0x00000006a7067221 */ /* 0x000fe20000010000 */
[----:B------:R-:W-:Y:S02]  /*24e0*/  HADD2.F32 R193, -RZ, R162.H1_H1 ;  /* 0x300000a2ffc17230 */ /* 0x000fe40000004100 */
[----:B------:R-:W-:Y:S01]  /*24f0*/  FADD.FTZ R194, R173, R194 ;  /* 0x000000c2adc27221 */ /* 0x000fe20000010000 */
[----:B------:R-:W-:Y:S02]  /*2500*/  HADD2.F32 R166, -RZ, R161.H1_H1 ;  /* 0x300000a1ffa67230 */ /* 0x000fe40000004100 */
[----:B------:R-:W-:Y:S01]  /*2510*/  FADD.FTZ R209, R172, R209 ;  /* 0x000000d1acd17221 */ /* 0x000fe20000010000 */
[----:B------:R-:W-:Y:S02]  /*2520*/  HADD2.F32 R164, -RZ, R160.H1_H1 ;  /* 0x300000a0ffa47230 */ /* 0x000fe40000004100 */
[----:B------:R-:W-:Y:S01]  /*2530*/  FADD.FTZ R193, R170, R193 ;  /* 0x000000c1aac17221 */ /* 0x000fe20000010000 */
[----:B------:R-:W-:Y:S01]  /*2540*/  FADD.FTZ R177, R169, R166 ;  /* 0x000000a6a9b17221 */ /* 0x000fe20000010000 */
[----:B------:R-:W-:Y:S01]  /*2550*/  F2FP.F16.F32.PACK_AB R167, R209, R194 ;  /* 0x000000c2d1a7723e */ /* 0x000fe200000000ff */
[----:B------:R-:W-:-:S02]  /*2560*/  FADD.FTZ R5, R165, R164 ;  /* 0x000000a4a5057221 */ /* 0x000fc40000010000 */
[----:B------:R-:W-:Y:S02]  /*2570*/  F2FP.F16.F32.PACK_AB R166, R193, R178 ;  /* 0x000000b2c1a6723e */ /* 0x000fe400000000ff */
[----:B------:R-:W-:Y:S02]  /*2580*/  F2FP.F16.F32.PACK_AB R165, R177, R6 ;  /* 0x00000006b1a5723e */ /* 0x000fe400000000ff */
[----:B------:R-:W-:Y:S01]  /*2590*/  F2FP.F16.F32.PACK_AB R164, R5, R8 ;  /* 0x0000000805a4723e */ /* 0x000fe200000000ff */
[----:B------:R-:W-:Y:S06]  /*25a0*/  BRA `(.L_x_4349) ;  /* 0x00000004000c7947 */ /* 0x000fec0003800000 */
.L_x_4348:
[----:B-----5:R-:W-:Y:S02]  /*25b0*/  HADD2.F32 R8, -RZ, R168.H0_H0 ;  /* 0x200000a8ff087230 */ /* 0x020fe40000004100 */
[----:B------:R-:W-:Y:S02]  /*25c0*/  HADD2.F32 R6, -RZ, R169.H0_H0 ;  /* 0x200000a9ff067230 */ /* 0x000fe40000004100 */
[----:B------:R-:W-:Y:S02]  /*25d0*/  HADD2.F32 R5, -RZ, R156.H0_H0 ;  /* 0x2000009cff057230 */ /* 0x000fe40000004100 */
[----:B------:R-:W-:Y:S02]  /*25e0*/  HADD2.F32 R165, -RZ, R157.H0_H0 ;  /* 0x2000009dffa57230 */ /* 0x000fe40000004100 */
[----:B------:R-:W-:Y:S02]  /*25f0*/  HADD2.F32 R178, -RZ, R170.H0_H0 ;  /* 0x200000aaffb27230 */ /* 0x000fe40000004100 */
[----:B------:R-:W-:Y:S01]  /*2600*/  FADD.FTZ R8, R8, R5 ;  /* 0x0000000508087221 */ /* 0x000fe20000010000 */
[----:B------:R-:W-:-:S02]  /*2610*/  HADD2.F32 R194, -RZ, R171.H0_H0 ;  /* 0x200000abffc27230 */ /* 0x000fc40000004100 */
[----:B------:R-:W-:Y:S01]  /*2620*/  FADD.FTZ R6, R6, R165 ;  /* 0x000000a506067221 */ /* 0x000fe20000010000 */
[----:B------:R-:W-:Y:S02]  /*2630*/  HADD2.F32 R168, -RZ, R168.H1_H1 ;  /* 0x300000a8ffa87230 */ /* 0x000fe40000004100 */
[----:B------:R-:W-:Y:S02]  /*2640*/  HADD2.F32 R169, -RZ, R169.H1_H1 ;  /* 0x300000a9ffa97230 */ /* 0x000fe40000004100 */
[----:B------:R-:W-:Y:S02]  /*2650*/  HADD2.F32 R170, -RZ, R170.H1_H1 ;  /* 0x300000aaffaa7230 */ /* 0x000fe40000004100 */
[----:B------:R-:W-:Y:S02]  /*2660*/  HADD2.F32 R167, -RZ, R158.H0_H0 ;  /* 0x2000009effa77230 */ /* 0x000fe40000004100 */
[----:B------:R-:W-:Y:S02]  /*2670*/  HADD2.F32 R171, -RZ, R171.H1_H1 ;  /* 0x300000abffab7230 */ /* 0x000fe40000004100 */
[----:B------:R-:W-:-:S02]  /*2680*/  HADD2.F32 R165, -RZ, R159.H0_H0 ;  /* 0x2000009fffa57230 */ /* 0x000fc40000004100 */
[----:B------:R-:W-:Y:S01]  /*2690*/  FADD.FTZ R178, R178, R167 ;  /* 0x000000a7b2b27221 */ /* 0x000fe20000010000 */
[----:B------:R-:W-:Y:S02]  /*26a0*/  HADD2.F32 R166, -RZ, R159.H1_H1 ;  /* 0x3000009fffa67230 */ /* 0x000fe40000004100 */
        /* <DEDUP_REMOVED lines=13> */
.L_x_4347:
[----:B------:R-:W-:Y:S05]  /*2780*/  @!P1 BRA `(.L_x_4350) ;  /* 0x0000000000749947 */ /* 0x000fea0003800000 */
        /* <DEDUP_REMOVED lines=29> */
.L_x_4350:
[--C-:B-----5:R-:W-:Y:S02]  /*2960*/  HADD2.F32 R8, -RZ, R168.reuse.H0_H0 ;  /* 0x200000a8ff087230 */ /* 0x120fe40000004100 */
[----:B------:R-:W-:Y:S02]  /*2970*/  HADD2.F32 R5, -RZ, R168.H1_H1 ;  /* 0x300000a8ff057230 */ /* 0x000fe40000004100 */
[--C-:B------:R-:W-:Y:S02]  /*2980*/  HADD2.F32 R6, -RZ, R169.reuse.H0_H0 ;  /* 0x200000a9ff067230 */ /* 0x100fe40000004100 */
[----:B------:R-:W-:Y:S02]  /*2990*/  HADD2.F32 R177, -RZ, R169.H1_H1 ;  /* 0x300000a9ffb17230 */ /* 0x000fe40000004100 */
[--C-:B------:R-:W-:Y:S02]  /*29a0*/  HADD2.F32 R178, -RZ, R170.reuse.H0_H0 ;  /* 0x200000aaffb27230 */ /* 0x100fe40000004100 */
[----:B------:R-:W-:-:S02]  /*29b0*/  HADD2.F32 R193, -RZ, R170.H1_H1 ;  /* 0x300000aaffc17230 */ /* 0x000fc40000004100 */
[--C-:B------:R-:W-:Y:S02]  /*29c0*/  HADD2.F32 R194, -RZ, R171.reuse.H0_H0 ;  /* 0x200000abffc27230 */ /* 0x100fe40000004100 */
[----:B------:R-:W-:-:S07]  /*29d0*/  HADD2.F32 R209, -RZ, R171.H1_H1 ;  /* 0x300000abffd17230 */ /* 0x000fce0000004100 */
.L_x_4349:
[----:B------:R-:W1:Y:S01]  /*29e0*/  @UP0 LDCU.64 UR4, c[0x0][0x3a8] ;  /* 0x00007500ff0407ac */ /* 0x000e620008000a00 */
[----:B------:R-:W-:Y:S01]  /*29f0*/  PLOP3.LUT P0, PT, PT, PT, UP0, 0x80, 0x8 ;  /* 0x000000000008781c */ /* 0x000fe20003f0f008 */
[----:B------:R-:W-:Y:S01]  /*2a00*/  HFMA2 R169, -RZ, RZ, 0, 9.5367431640625e-07 ;  /* 0x00000010ffa97431 */ /* 0x000fe200000001ff */
[----:B------:R-:W-:Y:S02]  /*2a10*/  PLOP3.LUT P1, PT, PT, PT, UP0, 0x80, 0x8 ;  /* 0x000000000008781c */ /* 0x000fe40003f2f008 */
[----:B0-----:R-:W-:-:S09]  /*2a20*/  IADD3 R174, PT, PT, R216, 0x20, RZ ;  /* 0x00000020d8ae7810 */ /* 0x001fd20007ffe0ff */
[----:B-1----:R-:W-:-:S05]  /*2a30*/  @P0 IMAD.WIDE.U32 R168, R216, R169, UR4 ;  /* 0x00000004d8a80e25 */ /* 0x002fca000f8e00a9 */
[----:B------:R1:W-:Y:S02]  /*2a40*/  @P1 STG.E.128 desc[UR6][R168.64], R164 ;  /* 0x000000a4a8001986 */ /* 0x0003e4000c101d06 */
.L_x_4346:
[----:B0-----:R-:W-:Y:S05]  /*2a50*/  BSYNC.RECONVERGENT B0 ;  /* 0x0000000000007941 */ /* 0x001fea0003800200 */
.L_x_4345:
        /* <DEDUP_REMOVED lines=21> */
[----:B------:R-:W-:-:S04]  /*2bb0*/  UISETP.NE.U32.AND UP1, UPT, UR16, URZ, UPT ;  /* 0x000000ff1000728c */ /* 0x000fc8000bf25070 */
[----:B------:R-:W-:-:S09]  /*2bc0*/  UISETP.NE.AND.EX UP1, UPT, UR17, URZ, UPT, UP1 ;  /* 0x000000ff1100728c */ /* 0x000fd2000bf25310 */
[----:B------:R-:W-:Y:S05]  /*2bd0*/  BRA.U UP1, `(.L_x_4354) ;  /* 0x0000000101247547 */ /* 0x000fea000b800000 */
[--C-:B-----5:R-:W-:Y:S02]  /*2be0*/  HADD2.F32 R4, -RZ, R168.reuse.H0_H0 ;  /* 0x200000a8ff047230 */ /* 0x120fe40000004100 */
[----:B------:R-:W-:Y:S02]  /*2bf0*/  HADD2.F32 R3, -RZ, R168.H1_H1 ;  /* 0x300000a8ff037230 */ /* 0x000fe40000004100 */
[--C-:B------:R-:W-:Y:S02]  /*2c00*/  HADD2.F32 R2, -RZ, R169.reuse.H0_H0 ;  /* 0x200000a9ff027230 */ /* 0x100fe40000004100 */
[----:B------:R-:W-:Y:S02]  /*2c10*/  HADD2.F32 R179, -RZ, R169.H1_H1 ;  /* 0x300000a9ffb37230 */ /* 0x000fe40000004100 */
[--C-:B------:R-:W-:Y:S02]  /*2c20*/  HADD2.F32 R180, -RZ, R170.reuse.H0_H0 ;  /* 0x200000aaffb47230 */ /* 0x100fe40000004100 */
[----:B------:R-:W-:-:S02]  /*2c30*/  HADD2.F32 R195, -RZ, R170.H1_H1 ;  /* 0x300000aaffc37230 */ /* 0x000fc40000004100 */
[--C-:B------:R-:W-:Y:S02]  /*2c40*/  HADD2.F32 R196, -RZ, R171.reuse.H0_H0 ;  /* 0x200000abffc47230 */ /* 0x100fe40000004100 */
[----:B------:R-:W-:Y:S01]  /*2c50*/  HADD2.F32 R211, -RZ, R171.H1_H1 ;  /* 0x300000abffd37230 */ /* 0x000fe20000004100 */
[----:B------:R-:W-:Y:S06]  /*2c60*/  BRA `(.L_x_4355) ;  /* 0x0000000400a47947 */ /* 0x000fec0003800000 */
.L_x_4354:
        /* <DEDUP_REMOVED lines=29> */
.L_x_4353:
[----:B------:R-:W-:-:S04]  /*2e40*/  UISETP.NE.U32.AND UP1, UPT, UR16, URZ, UPT ;  /* 0x000000ff1000728c */ /* 0x000fc8000bf25070 */
[----:B------:R-:W-:-:S09]  /*2e50*/  UISETP.NE.AND.EX UP1, UPT, UR17, URZ, UPT, UP1 ;  /* 0x000000ff1100728c */ /* 0x000fd2000bf25310 */
[----:B------:R-:W-:Y:S05]  /*2e60*/  BRA.U UP1, `(.L_x_4356) ;  /* 0x0000000101747547 */ /* 0x000fea000b800000 */
        /* <DEDUP_REMOVED lines=29> */
.L_x_4356:
[----:B-----5:R-:W-:Y:S02]  /*3040*/  HADD2.F32 R2, -RZ, R168.H0_H0 ;  /* 0x200000a8ff027230 */ /* 0x020fe40000004100 */
[----:B------:R-:W-:Y:S02]  /*3050*/  HADD2.F32 R3, -RZ, R156.H0_H0 ;  /* 0x2000009cff037230 */ /* 0x000fe40000004100 */
[----:B------:R-:W-:Y:S02]  /*3060*/  HADD2.F32 R4, -RZ, R169.H0_H0 ;  /* 0x200000a9ff047230 */ /* 0x000fe40000004100 */
[----:B------:R-:W-:Y:S02]  /*3070*/  HADD2.F32 R165, -RZ, R157.H0_H0 ;  /* 0x2000009dffa57230 */ /* 0x000fe40000004100 */
[----:B------:R-:W-:Y:S01]  /*3080*/  FADD.FTZ R2, R3, R2 ;  /* 0x0000000203027221 */ /* 0x000fe20000010000 */
[----:B------:R-:W-:Y:S02]  /*3090*/  HADD2.F32 R168, -RZ, R168.H1_H1 ;  /* 0x300000a8ffa87230 */ /* 0x000fe40000004100 */
[----:B------:R-:W-:-:S02]  /*30a0*/  HADD2.F32 R3, -RZ, R156.H1_H1 ;  /* 0x3000009cff037230 */ /* 0x000fc40000004100 */
[----:B------:R-:W-:Y:S01]  /*30b0*/  FADD.FTZ R165, R165, R4 ;  /* 0x00000004a5a57221 */ /* 0x000fe20000010000 */
[----:B------:R-:W-:Y:S02]  /*30c0*/  HADD2.F32 R169, -RZ, R169.H1_H1 ;  /* 0x300000a9ffa97230 */ /* 0x000fe40000004100 */
[----:B------:R-:W-:Y:S02]  /*30d0*/  HADD2.F32 R166, -RZ, R170.H0_H0 ;  /* 0x200000aaffa67230 */ /* 0x000fe40000004100 */
[----:B------:R-:W-:Y:S01]  /*30e0*/  FADD.FTZ R168, R3, R168 ;  /* 0x000000a803a87221 */ /* 0x000fe20000010000 */
[----:B------:R-:W-:Y:S02]  /*30f0*/  HADD2.F32 R164, -RZ, R157.H1_H1 ;  /* 0x3000009dffa47230 */ /* 0x000fe40000004100 */
[----:B------:R-:W-:Y:S02]  /*3100*/  HADD2.F32 R167, -RZ, R158.H0_H0 ;  /* 0x2000009effa77230 */ /* 0x000fe40000004100 */
[----:B------:R-:W-:-:S02]  /*3110*/  HADD2.F32 R172, -RZ, R171.H0_H0 ;  /* 0x200000abffac7230 */ /* 0x000fc40000004100 */
[----:B------:R-:W-:Y:S01]  /*3120*/  FADD.FTZ R169, R164, R169 ;  /* 0x000000a9a4a97221 */ /* 0x000fe20000010000 */
[----:B------:R-:W-:Y:S02]  /*3130*/  HADD2.F32 R173, -RZ, R171.H1_H1 ;  /* 0x300000abffad7230 */ /* 0x000fe40000004100 */
[----:B------:R-:W-:Y:S01]  /*3140*/  FADD.FTZ R166, R167, R166 ;  /* 0x000000a6a7a67221 */ /* 0x000fe20000010000 */
[----:B------:R-:W-:Y:S02]  /*3150*/  HADD2.F32 R170, -RZ, R170.H1_H1 ;  /* 0x300000aaffaa7230 */ /* 0x000fe40000004100 */
[----:B------:R-:W-:Y:S02]  /*3160*/  HADD2.F32 R171, -RZ, R158.H1_H1 ;  /* 0x3000009effab7230 */ /* 0x000fe40000004100 */
[----:B------:R-:W-:Y:S02]  /*3170*/  HADD2.F32 R4, -RZ, R159.H1_H1 ;  /* 0x3000009fff047230 */ /* 0x000fe40000004100 */
[----:B------:R-:W-:-:S02]  /*3180*/  HADD2.F32 R3, -RZ, R160.H0_H0 ;  /* 0x200000a0ff037230 */ /* 0x000fc40000004100 */
[----:B------:R-:W-:Y:S01]  /*3190*/  FADD.FTZ R170, R171, R170 ;  /* 0x000000aaabaa7221 */ /* 0x000fe20000010000 */
[----:B------:R-:W-:Y:S02]  /*31a0*/  HADD2.F32 R164, -RZ, R161.H0_H0 ;  /* 0x200000a1ffa47230 */ /* 0x000fe40000004100 */
[----:B------:R-:W-:Y:S01]  /*31b0*/  FADD.FTZ R173, R4, R173 ;  /* 0x000000ad04ad7221 */ /* 0x000fe20000010000 */
[----:B------:R-:W-:Y:S02]  /*31c0*/  HADD2.F32 R167, -RZ, R162.H0_H0 ;  /* 0x200000a2ffa77230 */ /* 0x000fe40000004100 */
[----:B------:R-:W-:Y:S01]  /*31d0*/  FADD.FTZ R4, R3, R2 ;  /* 0x0000000203047221 */ /* 0x000fe20000010000 */
[----:B------:R-:W-:Y:S02]  /*31e0*/  HADD2.F32 R171, -RZ, R159.H0_H0 ;  /* 0x2000009fffab7230 */ /* 0x000fe40000004100 */
[----:B------:R-:W-:Y:S01]  /*31f0*/  FADD.FTZ R2, R164, R165 ;  /* 0x000000a5a4027221 */ /* 0x000fe20000010000 */
[----:B------:R-:W-:-:S02]  /*3200*/  HADD2.F32 R196, -RZ, R163.H0_H0 ;  /* 0x200000a3ffc47230 */ /* 0x000fc40000004100 */
[----:B------:R-:W-:Y:S01]  /*3210*/  FADD.FTZ R180, R167, R166 ;  /* 0x000000a6a7b47221 */ /* 0x000fe20000010000 */
[----:B------:R-:W-:Y:S02]  /*3220*/  HADD2.F32 R166, -RZ, R163.H1_H1 ;  /* 0x300000a3ffa67230 */ /* 0x000fe40000004100 */
[----:B------:R-:W-:Y:S01]  /*3230*/  FADD.FTZ R171, R171, R172 ;  /* 0x000000acabab7221 */ /* 0x000fe20000010000 */
[----:B------:R-:W-:Y:S02]  /*3240*/  HADD2.F32 R195, -RZ, R162.H1_H1 ;  /* 0x300000a2ffc37230 */ /* 0x000fe40000004100 */
[----:B------:R-:W-:Y:S02]  /*3250*/  HADD2.F32 R164, -RZ, R161.H1_H1 ;  /* 0x300000a1ffa47230 */ /* 0x000fe40000004100 */
[----:B------:R-:W-:Y:S01]  /*3260*/  FADD.FTZ R196, R196, R171 ;  /* 0x000000abc4c47221 */ /* 0x000fe20000010000 */
[----:B------:R-:W-:Y:S02]  /*3270*/  HADD2.F32 R3, -RZ, R160.H1_H1 ;  /* 0x300000a0ff037230 */ /* 0x000fe40000004100 */
[----:B------:R-:W-:Y:S01]  /*3280*/  FADD.FTZ R211, R166, R173 ;  /* 0x000000ada6d37221 */ /* 0x000fe20000010000 */
[----:B------:R-:W-:Y:S01]  /*3290*/  FADD.FTZ R195, R195, R170 ;  /* 0x000000aac3c37221 */ /* 0x000fe20000010000 */
[----:B------:R-:W-:Y:S01]  /*32a0*/  FADD.FTZ R179, R164, R169 ;  /* 0x000000a9a4b37221 */ /* 0x000fe20000010000 */
[----:B------:R-:W-:-:S02]  /*32b0*/  FADD.FTZ R3, R3, R168 ;  /* 0x000000a803037221 */ /* 0x000fc40000010000 */
[----:B------:R-:W-:Y:S02]  /*32c0*/  F2FP.F16.F32.PACK_AB R167, R211, R196 ;  /* 0x000000c4d3a7723e */ /* 0x000fe400000000ff */
[----:B------:R-:W-:Y:S02]  /*32d0*/  F2FP.F16.F32.PACK_AB R166, R195, R180 ;  /* 0x000000b4c3a6723e */ /* 0x000fe400000000ff */
[----:B------:R-:W-:Y:S02]  /*32e0*/  F2FP.F16.F32.PACK_AB R165, R179, R2 ;  /* 0x00000002b3a5723e */ /* 0x000fe400000000ff */
[----:B------:R-:W-:-:S07]  /*32f0*/  F2FP.F16.F32.PACK_AB R164, R3, R4 ;  /* 0x0000000403a4723e */ /* 0x000fce00000000ff */
.L_x_4355:
[----:B------:R-:W0:Y:S01]  /*3300*/  @UP0 LDCU.64 UR4, c[0x0][0x3a8] ;  /* 0x00007500ff0407ac */ /* 0x000e220008000a00 */
[----:B------:R-:W-:Y:S02]  /*3310*/  PLOP3.LUT P0, PT, PT, PT, UP0, 0x80, 0x8 ;  /* 0x000000000008781c */ /* 0x000fe40003f0f008 */
[----:B------:R-:W-:Y:S02]  /*3320*/  PLOP3.LUT P1, PT, PT, PT, UP0, 0x80, 0x8 ;  /* 0x000000000008781c */ /* 0x000fe40003f2f008 */
[----:B------:R-:W-:-:S09]  /*3330*/  MOV R169, 0x10 ;  /* 0x0000001000a97802 */ /* 0x000fd20000000f00 */
[C---:B0-----:R-:W-:Y:S01]  /*3340*/  @P0 IMAD.WIDE.U32 R168, R174.reuse, R169, UR4 ;  /* 0x00000004aea80e25 */ /* 0x041fe2000f8e00a9 */
[----:B------:R-:W-:-:S04]  /*3350*/  IADD3 R174, PT, PT, R174, 0x20, RZ ;  /* 0x00000020aeae7810 */ /* 0x000fc80007ffe0ff */
[----:B------:R0:W-:Y:S03]  /*3360*/  @P1 STG.E.128 desc[UR6][R168.64], R164 ;  /* 0x000000a4a8001986 */ /* 0x0001e6000c101d06 */
.L_x_4352:
[----:B------:R-:W-:Y:S05]  /*3370*/  BSYNC.RECONVERGENT B0 ;  /* 0x0000000000007941 */ /* 0x000fea0003800200 */
.L_x_4351:
        /* <DEDUP_REMOVED lines=33> */
.L_x_4360:
[----:B-----5:R-:W-:Y:S02]  /*3590*/  HADD2.F32 R11, -RZ, R168.H0_H0 ;  /* 0x200000a8ff0b7230 */ /* 0x020fe40000004100 */
[----:B------:R-:W-:Y:S02]  /*35a0*/  HADD2.F32 R12, -RZ, R160.H0_H0 ;  /* 0x200000a0ff0c7230 */ /* 0x000fe40000004100 */
[----:B------:R-:W-:Y:S02]  /*35b0*/  HADD2.F32 R13, -RZ, R169.H0_H0 ;  /* 0x200000a9ff0d7230 */ /* 0x000fe40000004100 */
[----:B------:R-:W-:Y:S02]  /*35c0*/  HADD2.F32 R181, -RZ, R170.H0_H0 ;  /* 0x200000aaffb57230 */ /* 0x000fe40000004100 */
[----:B------:R-:W-:Y:S01]  /*35d0*/  FADD.FTZ R11, R12, R11 ;  /* 0x0000000b0c0b7221 */ /* 0x000fe20000010000 */
[----:B------:R-:W-:Y:S02]  /*35e0*/  HADD2.F32 R197, -RZ, R171.H0_H0 ;  /* 0x200000abffc57230 */ /* 0x000fe40000004100 */
[----:B------:R-:W-:-:S02]  /*35f0*/  HADD2.F32 R12, -RZ, R163.H0_H0 ;  /* 0x200000a3ff0c7230 */ /* 0x000fc40000004100 */
[----:B------:R-:W-:Y:S02]  /*3600*/  HADD2.F32 R168, -RZ, R168.H1_H1 ;  /* 0x300000a8ffa87230 */ /* 0x000fe40000004100 */
[----:B------:R-:W-:Y:S02]  /*3610*/  HADD2.F32 R169, -RZ, R169.H1_H1 ;  /* 0x300000a9ffa97230 */ /* 0x000fe40000004100 */
[----:B------:R-:W-:Y:S01]  /*3620*/  FADD.FTZ R197, R12, R197 ;  /* 0x000000c50cc57221 */ /* 0x000fe20000010000 */
[----:B------:R-:W-:Y:S02]  /*3630*/  HADD2.F32 R170, -RZ, R170.H1_H1 ;  /* 0x300000aaffaa7230 */ /* 0x000fe40000004100 */
[----:B------:R-:W-:Y:S02]  /*3640*/  HADD2.F32 R164, -RZ, R161.H0_H0 ;  /* 0x200000a1ffa47230 */ /* 0x000fe40000004100 */
[----:B------:R-:W-:Y:S02]  /*3650*/  HADD2.F32 R166, -RZ, R162.H0_H0 ;  /* 0x200000a2ffa67230 */ /* 0x000fe40000004100 */
[----:B------:R-:W-:-:S02]  /*3660*/  HADD2.F32 R171, -RZ, R171.H1_H1 ;  /* 0x300000abffab7230 */ /* 0x000fc40000004100 */
        /* <DEDUP_REMOVED lines=15> */
.L_x_4359:
[----:B------:R-:W-:-:S04]  /*3760*/  UISETP.NE.U32.AND UP1, UPT, UR16, URZ, UPT ;  /* 0x000000ff1000728c */ /* 0x000fc8000bf25070 */
[----:B------:R-:W-:-:S09]  /*3770*/  UISETP.NE.AND.EX UP1, UPT, UR17, URZ, UPT, UP1 ;  /* 0x000000ff1100728c */ /* 0x000fd2000bf25310 */
[----:B------:R-:W-:Y:S05]  /*3780*/  BRA.U UP1, `(.L_x_4362) ;  /* 0x0000000101747547 */ /* 0x000fea000b800000 */
        /* <DEDUP_REMOVED lines=29> */
.L_x_4362:
        /* <DEDUP_REMOVED lines=11> */
[--C-:B------:R-:W-:Y:S02]  /*3a10*/  HADD2.F32 R172, -RZ, R171.reuse.H0_H0 ;  /* 0x200000abffac7230 */ /* 0x100fe40000004100 */
[----:B------:R-:W-:Y:S02]  /*3a20*/  HADD2.F32 R173, -RZ, R171.H1_H1 ;  /* 0x300000abffad7230 */ /* 0x000fe40000004100 */
[----:B------:R-:W-:-:S02]  /*3a30*/  HADD2.F32 R13, -RZ, R156.H1_H1 ;  /* 0x3000009cff0d7230 */ /* 0x000fc40000004100 */
[----:B------:R-:W-:Y:S02]  /*3a40*/  HADD2.F32 R167, -RZ, R158.H0_H0 ;  /* 0x2000009effa77230 */ /* 0x000fe40000004100 */
[--C-:B------:R-:W-:Y:S02]  /*3a50*/  HADD2.F32 R165, -RZ, R159.reuse.H0_H0 ;  /* 0x2000009fffa57230 */ /* 0x100fe40000004100 */
[----:B------:R-:W-:Y:S01]  /*3a60*/  FADD.FTZ R168, R13, R168 ;  /* 0x000000a80da87221 */ /* 0x000fe20000010000 */
[----:B------:R-:W-:Y:S02]  /*3a70*/  HADD2.F32 R182, -RZ, R159.H1_H1 ;  /* 0x3000009fffb67230 */ /* 0x000fe40000004100 */
[----:B------:R-:W-:Y:S01]  /*3a80*/  FADD.FTZ R166, R167, R166 ;  /* 0x000000a6a7a67221 */ /* 0x000fe20000010000 */
[----:B------:R-:W-:Y:S02]  /*3a90*/  HADD2.F32 R170, -RZ, R170.H1_H1 ;  /* 0x300000aaffaa7230 */ /* 0x000fe40000004100 */
[----:B------:R-:W-:Y:S01]  /*3aa0*/  FADD.FTZ R172, R165, R172 ;  /* 0x000000aca5ac7221 */ /* 0x000fe20000010000 */
[----:B------:R-:W-:-:S02]  /*3ab0*/  HADD2.F32 R171, -RZ, R158.H1_H1 ;  /* 0x3000009effab7230 */ /* 0x000fc40000004100 */
[----:B------:R-:W-:Y:S01]  /*3ac0*/  FADD.FTZ R173, R182, R173 ;  /* 0x000000adb6ad7221 */ /* 0x000fe20000010000 */
[----:B------:R-:W-:Y:S02]  /*3ad0*/  HADD2.F32 R12, -RZ, R160.H0_H0 ;  /* 0x200000a0ff0c7230 */ /* 0x000fe40000004100 */
        /* <DEDUP_REMOVED lines=19> */
[----:B------:R-:W-:-:S07]  /*3c10*/  F2FP.F16.F32.PACK_AB R164, R12, R11 ;  /* 0x0000000b0ca4723e */ /* 0x000fce00000000ff */
.L_x_4361:
[----:B------:R-:W0:Y:S01]  /*3c20*/  @UP0 LDCU.64 UR4, c[0x0][0x3a8] ;  /* 0x00007500ff0407ac */ /* 0x000e220008000a00 */
[----:B------:R-:W-:Y:S01]  /*3c30*/  PLOP3.LUT P0, PT, PT, PT, UP0, 0x80, 0x8 ;  /* 0x000000000008781c */ /* 0x000fe20003f0f008 */
[----:B------:R-:W-:Y:S01]  /*3c40*/  HFMA2 R169, -RZ, RZ, 0, 9.5367431640625e-07 ;  /* 0x00000010ffa97431 */ /* 0x000fe200000001ff */
[----:B------:R-:W-:-:S11]  /*3c50*/  PLOP3.LUT P1, PT, PT, PT, UP0, 0x80, 0x8 ;  /* 0x000000000008781c */ /* 0x000fd60003f2f008 */
[C---:B0-----:R-:W-:Y:S01]  /*3c60*/  @P0 IMAD.WIDE.U32 R168, R174.reuse, R169, UR4 ;  /* 0x00000004aea80e25 */ /* 0x041fe2000f8e00a9 */
[----:B------:R-:W-:-:S04]  /*3c70*/  IADD3 R174, PT, PT, R174, 0x20, RZ ;  /* 0x00000020aeae7810 */ /* 0x000fc80007ffe0ff */
[----:B------:R2:W-:Y:S03]  /*3c80*/  @P1 STG.E.128 desc[UR6][R168.64], R164 ;  /* 0x000000a4a8001986 */ /* 0x0005e6000c101d06 */
.L_x_4358:
[----:B------:R-:W-:Y:S05]  /*3c90*/  BSYNC.RECONVERGENT B0 ;  /* 0x0000000000007941 */ /* 0x000fea0003800200 */
.L_x_4357:
        /* <DEDUP_REMOVED lines=33> */
.L_x_4366:
        /* <DEDUP_REMOVED lines=29> */
.L_x_4365:
        /* <DEDUP_REMOVED lines=32> */
.L_x_4368:
[----:B-----5:R-:W-:Y:S02]  /*4280*/  HADD2.F32 R14, -RZ, R168.H0_H0 ;  /* 0x200000a8ff0e7230 */ /* 0x020fe40000004100 */
[----:B------:R-:W-:Y:S02]  /*4290*/  HADD2.F32 R19, -RZ, R156.H0_H0 ;  /* 0x2000009cff137230 */ /* 0x000fe40000004100 */
[----:B------:R-:W-:Y:S02]  /*42a0*/  HADD2.F32 R168, -RZ, R168.H1_H1 ;  /* 0x300000a8ffa87230 */ /* 0x000fe40000004100 */
[----:B------:R-:W-:Y:S02]  /*42b0*/  HADD2.F32 R166, -RZ, R170.H0_H0 ;  /* 0x200000aaffa67230 */ /* 0x000fe40000004100 */
[----:B------:R-:W-:Y:S01]  /*42c0*/  FADD.FTZ R14, R19, R14 ;  /* 0x0000000e130e7221 */ /* 0x000fe20000010000 */
[----:B------:R-:W-:Y:S02]  /*42d0*/  HADD2.F32 R19, -RZ, R156.H1_H1 ;  /* 0x3000009cff137230 */ /* 0x000fe40000004100 */
[----:B------:R-:W-:-:S02]  /*42e0*/  HADD2.F32 R167, -RZ, R158.H0_H0 ;  /* 0x2000009effa77230 */ /* 0x000fc40000004100 */
[--C-:B------:R-:W-:Y:S02]  /*42f0*/  HADD2.F32 R20, -RZ, R169.reuse.H0_H0 ;  /* 0x200000a9ff147230 */ /* 0x100fe40000004100 */
[----:B------:R-:W-:Y:S01]  /*4300*/  FADD.FTZ R168, R19, R168 ;  /* 0x000000a813a87221 */ /* 0x000fe20000010000 */
[----:B------:R-:W-:Y:S02]  /*4310*/  HADD2.F32 R169, -RZ, R169.H1_H1 ;  /* 0x300000a9ffa97230 */ /* 0x000fe40000004100 */
[----:B------:R-:W-:Y:S01]  /*4320*/  FADD.FTZ R166, R167, R166 ;  /* 0x000000a6a7a67221 */ /* 0x000fe20000010000 */
[----:B------:R-:W-:Y:S02]  /*4330*/  HADD2.F32 R164, -RZ, R157.H1_H1 ;  /* 0x3000009dffa47230 */ /* 0x000fe40000004100 */
[----:B------:R-:W-:Y:S02]  /*4340*/  HADD2.F32 R173, -RZ, R171.H1_H1 ;  /* 0x300000abffad7230 */ /* 0x000fe40000004100 */
[----:B------:R-:W-:-:S02]  /*4350*/  HADD2.F32 R184, -RZ, R159.H1_H1 ;  /* 0x3000009fffb87230 */ /* 0x000fc40000004100 */
[----:B------:R-:W-:Y:S01]  /*4360*/  FADD.FTZ R164, R164, R169 ;  /* 0x000000a9a4a47221 */ /* 0x000fe20000010000 */
[----:B------:R-:W-:Y:S02]  /*4370*/  HADD2.F32 R165, -RZ, R157.H0_H0 ;  /* 0x2000009dffa57230 */ /* 0x000fe40000004100 */
[----:B------:R-:W-:Y:S02]  /*4380*/  HADD2.F32 R19, -RZ, R160.H0_H0 ;  /* 0x200000a0ff137230 */ /* 0x000fe40000004100 */
[----:B------:R-:W-:Y:S01]  /*4390*/  FADD.FTZ R173, R184, R173 ;  /* 0x000000adb8ad7221 */ /* 0x000fe20000010000 */
[----:B------:R-:W-:Y:S02]  /*43a0*/  HADD2.F32 R167, -RZ, R162.H0_H0 ;  /* 0x200000a2ffa77230 */ /* 0x000fe40000004100 */
[----:B------:R-:W-:Y:S01]  /*43b0*/  FADD.FTZ R20, R165, R20 ;  /* 0x00000014a5147221 */ /* 0x000fe20000010000 */
[----:B------:R-:W-:Y:S02]  /*43c0*/  HADD2.F32 R172, -RZ, R171.H0_H0 ;  /* 0x200000abffac7230 */ /* 0x000fe40000004100 */
[----:B------:R-:W-:Y:S01]  /*43d0*/  FADD.FTZ R14, R19, R14 ;  /* 0x0000000e130e7221 */ /* 0x000fe20000010000 */
[----:B------:R-:W-:-:S02]  /*43e0*/  HADD2.F32 R170, -RZ, R170.H1_H1 ;  /* 0x300000aaffaa7230 */ /* 0x000fc40000004100 */
[----:B------:R-:W-:Y:S01]  /*43f0*/  FADD.FTZ R184, R167, R166 ;  /* 0x000000a6a7b87221 */ /* 0x000fe20000010000 */
[----:B------:R-:W-:Y:S02]  /*4400*/  HADD2.F32 R171, -RZ, R158.H1_H1 ;  /* 0x3000009effab7230 */ /* 0x000fe40000004100 */
[----:B------:R-:W-:Y:S02]  /*4410*/  HADD2.F32 R169, -RZ, R159.H0_H0 ;  /* 0x2000009fffa97230 */ /* 0x000fe40000004100 */
        /* <DEDUP_REMOVED lines=18> */
.L_x_4367:
[----:B------:R-:W0:Y:S01]  /*4540*/  @UP0 LDCU.64 UR4, c[0x0][0x3a8] ;  /* 0x00007500ff0407ac */ /* 0x000e220008000a00 */
[----:B------:R-:W-:Y:S02]  /*4550*/  PLOP3.LUT P0, PT, PT, PT, UP0, 0x80, 0x8 ;  /* 0x000000000008781c */ /* 0x000fe40003f0f008 */
[----:B------:R-:W-:Y:S02]  /*4560*/  PLOP3.LUT P1, PT, PT, PT, UP0, 0x80, 0x8 ;  /* 0x000000000008781c */ /* 0x000fe40003f2f008 */
[----:B------:R-:W-:-:S09]  /*4570*/  MOV R169, 0x10 ;  /* 0x0000001000a97802 */ /* 0x000fd20000000f00 */
[C---:B0-----:R-:W-:Y:S01]  /*4580*/  @P0 IMAD.WIDE.U32 R168, R174.reuse, R169, UR4 ;  /* 0x00000004aea80e25 */ /* 0x041fe2000f8e00a9 */
[----:B------:R-:W-:-:S04]  /*4590*/  IADD3 R174, PT, PT, R174, 0x20, RZ ;  /* 0x00000020aeae7810 */ /* 0x000fc80007ffe0ff */
[----:B------:R3:W-:Y:S03]  /*45a0*/  @P1 STG.E.128 desc[UR6][R168.64], R164 ;  /* 0x000000a4a8001986 */ /* 0x0007e6000c101d06 */
.L_x_4364:
[----:B------:R-:W-:Y:S05]  /*45b0*/  BSYNC.RECONVERGENT B0 ;  /* 0x0000000000007941 */ /* 0x000fea0003800200 */
.L_x_4363:
        /* <DEDUP_REMOVED lines=33> */
.L_x_4372:
        /* <DEDUP_REMOVED lines=29> */
.L_x_4371:
        /* <DEDUP_REMOVED lines=32> */
.L_x_4374:
        /* <DEDUP_REMOVED lines=44> */
.L_x_4373:
[----:B------:R-:W0:Y:S01]  /*4e60*/  @UP0 LDCU.64 UR4, c[0x0][0x3a8] ;  /* 0x00007500ff0407ac */ /* 0x000e220008000a00 */
[----:B------:R-:W-:Y:S01]  /*4e70*/  PLOP3.LUT P0, PT, PT, PT, UP0, 0x80, 0x8 ;  /* 0x000000000008781c */ /* 0x000fe20003f0f008 */
[----:B------:R-:W-:Y:S01]  /*4e80*/  HFMA2 R169, -RZ, RZ, 0, 9.5367431640625e-07 ;  /* 0x00000010ffa97431 */ /* 0x000fe200000001ff */
[----:B------:R-:W-:-:S11]  /*4e90*/  PLOP3.LUT P1, PT, PT, PT, UP0, 0x80, 0x8 ;  /* 0x000000000008781c */ /* 0x000fd60003f2f008 */
[C---:B0-----:R-:W-:Y:S01]  /*4ea0*/  @P0 IMAD.WIDE.U32 R168, R174.reuse, R169, UR4 ;  /* 0x00000004aea80e25 */ /* 0x041fe2000f8e00a9 */
[----:B------:R-:W-:-:S04]  /*4eb0*/  IADD3 R174, PT, PT, R174, 0x20, RZ ;  /* 0x00000020aeae7810 */ /* 0x000fc80007ffe0ff */
[----:B------:R4:W-:Y:S03]  /*4ec0*/  @P1 STG.E.128 desc[UR6][R168.64], R164 ;  /* 0x000000a4a8001986 */ /* 0x0009e6000c101d06 */
.L_x_4370:
[----:B------:R-:W-:Y:S05]  /*4ed0*/  BSYNC.RECONVERGENT B0 ;  /* 0x0000000000007941 */ /* 0x000fea0003800200 */
.L_x_4369:
        /* <DEDUP_REMOVED lines=33> */
.L_x_4378:
        /* <DEDUP_REMOVED lines=29> */
.L_x_4377:
        /* <DEDUP_REMOVED lines=32> */
.L_x_4380:
        /* <DEDUP_REMOVED lines=44> */
.L_x_4379:
[----:B------:R-:W0:Y:S01]  /*5780*/  @UP0 LDCU.64 UR4, c[0x0][0x3a8] ;  /* 0x00007500ff0407ac */ /* 0x000e220008000a00 */
[----:B------:R-:W-:Y:S02]  /*5790*/  PLOP3.LUT P0, PT, PT, PT, UP0, 0x80, 0x8 ;  /* 0x000000000008781c */ /* 0x000fe40003f0f008 */
[----:B------:R-:W-:Y:S02]  /*57a0*/  PLOP3.LUT P1, PT, PT, PT, UP0, 0x80, 0x8 ;  /* 0x000000000008781c */ /* 0x000fe40003f2f008 */
[----:B------:R-:W-:-:S09]  /*57b0*/  MOV R169, 0x10 ;  /* 0x0000001000a97802 */ /* 0x000fd20000000f00 */
[C---:B0-----:R-:W-:Y:S01]  /*57c0*/  @P0 IMAD.WIDE.U32 R168, R174.reuse, R169, UR4 ;  /* 0x00000004aea80e25 */ /* 0x041fe2000f8e00a9 */
[----:B------:R-:W-:-:S04]  /*57d0*/  IADD3 R174, PT, PT, R174, 0x20, RZ ;  /* 0x00000020aeae7810 */ /* 0x000fc80007ffe0ff */
[----:B------:R0:W-:Y:S03]  /*57e0*/  @P1 STG.E.128 desc[UR6][R168.64], R164 ;  /* 0x000000a4a8001986 */ /* 0x0001e6000c101d06 */
.L_x_4376:
[----:B------:R-:W-:Y:S05]  /*57f0*/  BSYNC.RECONVERGENT B0 ;  /* 0x0000000000007941 */ /* 0x000fea0003800200 */
.L_x_4375:
        /* <DEDUP_REMOVED lines=11> */
[----:B------:R-:W-:Y:S01]  /*58b0*/  ISETP.NE.U32.AND P0, PT, RZ, UR16, PT ;  /* 0x00000010ff007c0c */ /* 0x000fe2000bf05070 */
[----:B0-----:R-:W-:-:S03]  /*58c0*/  IMAD.WIDE.U32 R168, R174, 0x10, R168 ;  /* 0x00000010aea87825 */ /* 0x001fc600078e00a8 */
[----:B------:R-:W-:-:S03]  /*58d0*/  ISETP.NE.AND.EX P0, PT, RZ, UR17, PT, P0 ;  /* 0x00000011ff007c0c */ /* 0x000fc6000bf05300 */
[----:B------:R-:W5:Y:S10]  /*58e0*/  LDG.E.128 R168, desc[UR6][R168.64] ;  /* 0x00000006a8a87981 */ /* 0x000f74000c1e1d00 */
[----:B------:R-:W0:Y:S02]  /*58f0*/  @P0 LDC.64 R172, c[0x0][0x3a0] ;  /* 0x0000e800ffac0b82 */ /* 0x000e240000000a00 */
[----:B0-----:R-:W-:-:S05]  /*5900*/  @P0 IMAD.WIDE.U32 R172, R174, 0x10, R172 ;  /* 0x00000010aeac0825 */ /* 0x001fca00078e00ac */
[----:B------:R1:W5:Y:S01]  /*5910*/  @P0 LDG.E.128 R160, desc[UR6][R172.64] ;  /* 0x00000006aca00981 */ /* 0x000362000c1e1d00 */
[----:B------:R-:W-:-:S04]  /*5920*/  UISETP.NE.U32.AND UP1, UPT, UR14, URZ, UPT ;  /* 0x000000ff0e00728c */ /* 0x000fc8000bf25070 */
[----:B------:R-:W-:-:S09]  /*5930*/  UISETP.NE.AND.EX UP1, UPT, UR15, URZ, UPT, UP1 ;  /* 0x000000ff0f00728c */ /* 0x000fd2000bf25310 */
[----:B-1----:R-:W-:Y:S05]  /*5940*/  BRA.U UP1, `(.L_x_4383) ;  /* 0x0000000101a47547 */ /* 0x002fea000b800000 */
        /* <DEDUP_REMOVED lines=12> */
.L_x_4384:
        /* <DEDUP_REMOVED lines=29> */
.L_x_4383:
        /* <DEDUP_REMOVED lines=32> */
.L_x_4386:
        /* <DEDUP_REMOVED lines=44> */
.L_x_4385:
[----:B------:R-:W0:Y:S01]  /*60a0*/  @UP0 LDCU.64 UR4, c[0x0][0x3a8] ;  /* 0x00007500ff0407ac */ /* 0x000e220008000a00 */
[----:B------:R-:W-:Y:S01]  /*60b0*/  PLOP3.LUT P0, PT, PT, PT, UP0, 0x80, 0x8 ;  /* 0x000000000008781c */ /* 0x000fe20003f0f008 */
[----:B------:R-:W-:-:S12]  /*60c0*/  HFMA2 R169, -RZ, RZ, 0, 9.5367431640625e-07 ;  /* 0x00000010ffa97431 */ /* 0x000fd800000001ff */
[C---:B0-----:R-:W-:Y:S01]  /*60d0*/  @P0 IMAD.WIDE.U32 R168, R174.reuse, R169, UR4 ;  /* 0x00000004aea80e25 */ /* 0x041fe2000f8e00a9 */
[----:B------:R-:W-:Y:S02]  /*60e0*/  PLOP3.LUT P0, PT, PT, PT, UP0, 0x80, 0x8 ;  /* 0x000000000008781c */ /* 0x000fe40003f0f008 */
[----:B------:R-:W-:-:S11]  /*60f0*/  IADD3 R174, PT, PT, R174, 0x20, RZ ;  /* 0x00000020aeae7810 */ /* 0x000fd60007ffe0ff */
[----:B------:R0:W-:Y:S02]  /*6100*/  @P0 STG.E.128 desc[UR6][R168.64], R164 ;  /* 0x000000a4a8000986 */ /* 0x0001e4000c101d06 */
.L_x_4382:
[----:B------:R-:W-:Y:S05]  /*6110*/  BSYNC.RECONVERGENT B0 ;  /* 0x0000000000007941 */ /* 0x000fea0003800200 */
.L_x_4381:
        /* <DEDUP_REMOVED lines=15> */
[----:B------:R0:W5:Y:S01]  /*6210*/  @P0 LDG.E.128 R160, desc[UR6][R172.64] ;  /* 0x00000006aca00981 */ /* 0x000162000c1e1d00 */
[----:B-1----:R-:W-:-:S06]  /*6220*/  IMAD.WIDE.U32 R168, R174, 0x10, R168 ;  /* 0x00000010aea87825 */ /* 0x002fcc00078e00a8 */
[----:B------:R-:W5:Y:S01]  /*6230*/  LDG.E.128 R168, desc[UR6][R168.64] ;  /* 0x00000006a8a87981 */ /* 0x000f62000c1e1d00 */
        /* <DEDUP_REMOVED lines=15> */
.L_x_4390:
        /* <DEDUP_REMOVED lines=29> */
.L_x_4389:
        /* <DEDUP_REMOVED lines=32> */
.L_x_4392:
        /* <DEDUP_REMOVED lines=11> */
[--C-:B------:R-:W-:Y:S02]  /*67b0*/  HADD2.F32 R173, -RZ, R171.reuse.H0_H0 ;  /* 0x200000abffad7230 */ /* 0x100fe40000004100 */
[----:B------:R-:W-:Y:S02]  /*67c0*/  HADD2.F32 R175, -RZ, R171.H1_H1 ;  /* 0x300000abffaf7230 */ /* 0x000fe40000004100 */
[----:B------:R-:W-:-:S02]  /*67d0*/  HADD2.F32 R170, -RZ, R158.H0_H0 ;  /* 0x2000009effaa7230 */ /* 0x000fc40000004100 */
[----:B------:R-:W-:Y:S02]  /*67e0*/  HADD2.F32 R171, -RZ, R158.H1_H1 ;  /* 0x3000009effab7230 */ /* 0x000fe40000004100 */
[----:B------:R-:W-:Y:S02]  /*67f0*/  HADD2.F32 R27, -RZ, R160.H0_H0 ;  /* 0x200000a0ff1b7230 */ /* 0x000fe40000004100 */
[----:B------:R-:W-:Y:S01]  /*6800*/  FADD.FTZ R167, R170, R167 ;  /* 0x000000a7aaa77221 */ /* 0x000fe20000010000 */
[----:B------:R-:W-:Y:S02]  /*6810*/  HADD2.F32 R165, -RZ, R161.H0_H0 ;  /* 0x200000a1ffa57230 */ /* 0x000fe40000004100 */
[----:B------:R-:W-:Y:S01]  /*6820*/  FADD.FTZ R171, R171, R172 ;  /* 0x000000acabab7221 */ /* 0x000fe20000010000 */
[----:B------:R-:W-:Y:S02]  /*6830*/  HADD2.F32 R169, -RZ, R169.H1_H1 ;  /* 0x300000a9ffa97230 */ /* 0x000fe40000004100 */
[----:B------:R-:W-:Y:S01]  /*6840*/  FADD.FTZ R18, R27, R18 ;  /* 0x000000121b127221 */ /* 0x000fe20000010000 */
[----:B------:R-:W-:-:S02]  /*6850*/  HADD2.F32 R166, -RZ, R157.H1_H1 ;  /* 0x3000009dffa67230 */ /* 0x000fc40000004100 */
[----:B------:R-:W-:Y:S01]  /*6860*/  FADD.FTZ R176, R165, R164 ;  /* 0x000000a4a5b07221 */ /* 0x000fe20000010000 */
[--C-:B------:R-:W-:Y:S02]  /*6870*/  HADD2.F32 R170, -RZ, R159.reuse.H0_H0 ;  /* 0x2000009fffaa7230 */ /* 0x100fe40000004100 */
[----:B------:R-:W-:Y:S02]  /*6880*/  HADD2.F32 R172, -RZ, R159.H1_H1 ;  /* 0x3000009fffac7230 */ /* 0x000fe40000004100 */
        /* <DEDUP_REMOVED lines=19> */
.L_x_4391:
[----:B------:R-:W0:Y:S01]  /*69c0*/  @UP0 LDCU.64 UR4, c[0x0][0x3a8] ;  /* 0x00007500ff0407ac */ /* 0x000e220008000a00 */
[----:B------:R-:W-:Y:S02]  /*69d0*/  PLOP3.LUT P0, PT, PT, PT, UP0, 0x80, 0x8 ;  /* 0x000000000008781c */ /* 0x000fe40003f0f008 */
[----:B------:R-:W-:-:S11]  /*69e0*/  MOV R169, 0x10 ;  /* 0x0000001000a97802 */ /* 0x000fd60000000f00 */
[----:B0-----:R-:W-:Y:S01]  /*69f0*/  @P0 IMAD.WIDE.U32 R168, R174, R169, UR4 ;  /* 0x00000004aea80e25 */ /* 0x001fe2000f8e00a9 */
[----:B------:R-:W-:-:S13]  /*6a00*/  PLOP3.LUT P0, PT, PT, PT, UP0, 0x80, 0x8 ;  /* 0x000000000008781c */ /* 0x000fda0003f0f008 */
[----:B------:R0:W-:Y:S02]  /*6a10*/  @P0 STG.E.128 desc[UR6][R168.64], R164 ;  /* 0x000000a4a8000986 */ /* 0x0001e4000c101d06 */
.L_x_4388:
[----:B------:R-:W-:Y:S05]  /*6a20*/  BSYNC.RECONVERGENT B0 ;  /* 0x0000000000007941 */ /* 0x000fea0003800200 */
.L_x_4387:
[----:B01234-:R-:W-:Y:S01]  /*6a30*/  FADD.FTZ R168, RZ, R8 ;  /* 0x00000008ffa87221 */ /* 0x01ffe20000010000 */
[C---:B------:R-:W-:Y:S01]  /*6a40*/  ISETP.GE.U32.AND P5, PT, R9.reuse, 0x20, PT ;  /* 0x000000200900780c */ /* 0x040fe20003fa6070 */
[----:B------:R-:W0:Y:S01]  /*6a50*/  S2R R218, SR_TID.X ;  /* 0x0000000000da7919 */ /* 0x000e220000002100 */
[----:B------:R-:W-:Y:S01]  /*6a60*/  ISETP.GT.U32.AND P4, PT, R9, 0x3f, PT ;  /* 0x0000003f0900780c */ /* 0x000fe20003f84070 */
[----:B------:R-:W-:Y:S01]  /*6a70*/  FADD.FTZ R169, R5, R168 ;  /* 0x000000a805a97221 */ /* 0x000fe20000010000 */
[C---:B------:R-:W-:Y:S01]  /*6a80*/  ISETP.GT.U32.AND P3, PT, R9.reuse, 0x5f, PT ;  /* 0x0000005f0900780c */ /* 0x040fe20003f64070 */
[----:B------:R-:W-:Y:S01]  /*6a90*/  UMOV UR4, 0xffffffff ;  /* 0xffffffff00047882 */ /* 0x000fe20000000000 */
[C---:B------:R-:W-:Y:S01]  /*6aa0*/  ISETP.GT.U32.AND P2, PT, R9.reuse, 0x7f, PT ;  /* 0x0000007f0900780c */ /* 0x040fe20003f44070 */
        /* <DEDUP_REMOVED lines=227> */
.L_x_4422:
        /* <DEDUP_REMOVED lines=9> */
[----:B------:R-:W1:Y:S04]  /*7970*/  @!P1 LDC.64 R170, c[0x0][0x3c0] ;  /* 0x0000f000ffaa9b82 */ /* 0x000e680000000a00 */
[----:B------:R-:W2:Y:S04]  /*7980*/  MUFU.RSQ R219, R219 ;  /* 0x000000db00db7308 */ /* 0x000ea80000001400 */
[----:B------:R-:W3:Y:S01]  /*7990*/  @!P1 LDC.64 R168, c[0x0][0x3c8] ;  /* 0x0000f200ffa89b82 */ /* 0x000ee20000000a00 */
[----:B-1----:R-:W-:-:S05]  /*79a0*/  @!P1 IMAD.WIDE R170, R7, 0x4, R170 ;  /* 0x0000000407aa9825 */ /* 0x002fca00078e02aa */
[----:B------:R1:W-:Y:S01]  /*79b0*/  @!P1 STG.E desc[UR6][R170.64], R173 ;  /* 0x000000adaa009986 */ /* 0x0003e2000c101906 */
[----:B---3--:R-:W-:-:S05]  /*79c0*/  @!P1 IMAD.WIDE R168, R7, 0x4, R168 ;  /* 0x0000000407a89825 */ /* 0x008fca00078e02a8 */
[----:B--2---:R1:W-:Y:S01]  /*79d0*/  @!P1 STG.E desc[UR6][R168.64], R219 ;  /* 0x000000dba8009986 */ /* 0x0043e2000c101906 */
[----:B------:R-:W-:Y:S05]  /*79e0*/  @!P5 BRA `(.L_x_4395) ;  /* 0x00000004003cd947 */ /* 0x000fea0003800000 */
[--C-:B-1----:R-:W-:Y:S01]  /*79f0*/  FADD.FTZ R168, R194, -R218.reuse ;  /* 0x800000dac2a87221 */ /* 0x102fe20000010000 */
[----:B-----5:R-:W-:Y:S02]  /*7a00*/  HADD2.F32 R169, -RZ, R31.H0_H0 ;  /* 0x2000001fffa97230 */ /* 0x020fe40000004100 */
[--C-:B0-----:R-:W-:Y:S01]  /*7a10*/  FADD.FTZ R174, R209, -R218.reuse ;  /* 0x800000dad1ae7221 */ /* 0x101fe20000010000 */
[----:B------:R-:W-:Y:S02]  /*7a20*/  HADD2.F32 R171, -RZ, R111.H0_H0 ;  /* 0x2000006fffab7230 */ /* 0x000fe40000004100 */
[----:B------:R-:W-:Y:S01]  /*7a30*/  FMUL.FTZ R172, R219, R168 ;  /* 0x000000a8dbac7220 */ /* 0x000fe20000410000 */
[----:B------:R-:W-:Y:S02]  /*7a40*/  HADD2.F32 R175, -RZ, R35.H0_H0 ;  /* 0x20000023ffaf7230 */ /* 0x000fe40000004100 */
[----:B------:R-:W-:Y:S01]  /*7a50*/  FADD.FTZ R170, R178, -R218 ;  /* 0x800000dab2aa7221 */ /* 0x000fe20000010000 */
[----:B------:R-:W-:-:S02]  /*7a60*/  HADD2.F32 R223, -RZ, R139.H0_H0 ;  /* 0x2000008bffdf7230 */ /* 0x000fc40000004100 */
[C---:B------:R-:W-:Y:S01]  /*7a70*/  FFMA.FTZ R168, R172.reuse, R169, R171 ;  /* 0x000000a9aca87223 */ /* 0x040fe200000100ab */
[----:B------:R-:W-:Y:S02]  /*7a80*/  HADD2.F32 R171, -RZ, R31.H1_H1 ;  /* 0x3000001fffab7230 */ /* 0x000fe40000004100 */
[C---:B------:R-:W-:Y:S01]  /*7a90*/  FMUL.FTZ R222, R219.reuse, R174 ;  /* 0x000000aedbde7220 */ /* 0x040fe20000410000 */
[----:B------:R-:W-:Y:S02]  /*7aa0*/  HADD2.F32 R225, -RZ, R111.H1_H1 ;  /* 0x3000006fffe17230 */ /* 0x000fe40000004100 */
[----:B------:R-:W-:Y:S01]  /*7ab0*/  FMUL.FTZ R174, R219, R170 ;  /* 0x000000aadbae7220 */ /* 0x000fe20000410000 */
[----:B------:R-:W-:Y:S02]  /*7ac0*/  HADD2.F32 R227, -RZ, R35.H1_H1 ;  /* 0x30000023ffe37230 */ /* 0x000fe40000004100 */
[----:B------:R-:W-:Y:S01]  /*7ad0*/  FFMA.FTZ R172, R172, R175, R223 ;  /* 0x000000afacac7223 */ /* 0x000fe200000100df */
[----:B------:R-:W-:-:S02]  /*7ae0*/  HADD2.F32 R224, -RZ, R139.H1_H1 ;  /* 0x3000008bffe07230 */ /* 0x000fc40000004100 */
[C---:B------:R-:W-:Y:S01]  /*7af0*/  FFMA.FTZ R171, R222.reuse, R171, R225 ;  /* 0x000000abdeab7223 */ /* 0x040fe200000100e1 */
[----:B------:R-:W-:Y:S02]  /*7b00*/  HADD2.F32 R169, -RZ, R30.H0_H0 ;  /* 0x2000001effa97230 */ /* 0x000fe40000004100 */
[----:B------:R-:W-:Y:S01]  /*7b10*/  FADD.FTZ R228, R5, -R218 ;  /* 0x800000da05e47221 */ /* 0x000fe20000010000 */
[----:B------:R-:W-:Y:S02]  /*7b20*/  HADD2.F32 R173, -RZ, R110.H0_H0 ;  /* 0x2000006effad7230 */ /* 0x000fe40000004100 */
[----:B------:R-:W-:Y:S01]  /*7b30*/  FFMA.FTZ R175, R222, R227, R224 ;  /* 0x000000e3deaf7223 */ /* 0x000fe200000100e0 */
[----:B------:R-:W-:Y:S02]  /*7b40*/  HADD2.F32 R221, -RZ, R34.H0_H0 ;  /* 0x20000022ffdd7230 */ /* 0x000fe40000004100 */
[----:B------:R-:W-:Y:S01]  /*7b50*/  FADD.FTZ R222, R193, -R218 ;  /* 0x800000dac1de7221 */ /* 0x000fe20000010000 */
[----:B------:R-:W-:-:S02]  /*7b60*/  HADD2.F32 R220, -RZ, R138.H0_H0 ;  /* 0x2000008affdc7230 */ /* 0x000fc40000004100 */
[C---:B------:R-:W-:Y:S01]  /*7b70*/  FFMA.FTZ R170, R174.reuse, R169, R173 ;  /* 0x000000a9aeaa7223 */ /* 0x040fe200000100ad */
[----:B------:R-:W-:Y:S02]  /*7b80*/  HADD2.F32 R169, -RZ, R30.H1_H1 ;  /* 0x3000001effa97230 */ /* 0x000fe40000004100 */
[----:B------:R-:W-:Y:S01]  /*7b90*/  FMUL.FTZ R222, R219, R222 ;  /* 0x000000dedbde7220 */ /* 0x000fe20000410000 */
[----:B------:R-:W-:Y:S02]  /*7ba0*/  HADD2.F32 R173, -RZ, R110.H1_H1 ;  /* 0x3000006effad7230 */ /* 0x000fe40000004100 */
[----:B------:R-:W-:Y:S01]  /*7bb0*/  FFMA.FTZ R174, R174, R221, R220 ;  /* 0x000000ddaeae7223 */ /* 0x000fe200000100dc */
[----:B------:R-:W-:Y:S02]  /*7bc0*/  HADD2.F32 R227, -RZ, R34.H1_H1 ;  /* 0x30000022ffe37230 */ /* 0x000fe40000004100 */
[----:B------:R-:W-:Y:S01]  /*7bd0*/  FADD.FTZ R220, R6, -R218 ;  /* 0x800000da06dc7221 */ /* 0x000fe20000010000 */
[----:B------:R-:W-:-:S02]  /*7be0*/  HADD2.F32 R226, -RZ, R138.H1_H1 ;  /* 0x3000008affe27230 */ /* 0x000fc40000004100 */
[C---:B------:R-:W-:Y:S01]  /*7bf0*/  FFMA.FTZ R169, R222.reuse, R169, R173 ;  /* 0x000000a9dea97223 */ /* 0x040fe200000100ad */
[----:B------:R-:W-:Y:S02]  /*7c00*/  HADD2.F32 R225, -RZ, R29.H0_H0 ;  /* 0x2000001dffe17230 */ /* 0x000fe40000004100 */
[----:B------:R-:W-:Y:S01]  /*7c10*/  FMUL.FTZ R220, R219, R220 ;  /* 0x000000dcdbdc7220 */ /* 0x000fe20000410000 */
        /* <DEDUP_REMOVED lines=13> */
[C---:B------:R-:W-:Y:S01]  /*7cf0*/  FMUL.FTZ R228, R219.reuse, R228 ;  /* 0x000000e4dbe47220 */ /* 0x040fe20000410000 */
[----:B------:R-:W-:Y:S02]  /*7d00*/  HADD2.F32 R227, -RZ, R28.H0_H0 ;  /* 0x2000001cffe37230 */ /* 0x000fe40000004100 */
[C---:B------:R-:W-:Y:S01]  /*7d10*/  FFMA.FTZ R232, R222.reuse, R221, R223 ;  /* 0x000000dddee87223 */ /* 0x040fe200000100df */
[----:B------:R-:W-:Y:S01]  /*7d20*/  FMUL.FTZ R226, R219, R220 ;  /* 0x000000dcdbe27220 */ /* 0x000fe20000410000 */
[----:B------:R-:W-:Y:S01]  /*7d30*/  FFMA.FTZ R239, R222, R231, R233 ;  /* 0x000000e7deef7223 */ /* 0x000fe200000100e9 */
[----:B------:R-:W0:Y:S01]  /*7d40*/  LDC.64 R220, c[0x0][0x430] ;  /* 0x00010c00ffdc7b82 */ /* 0x000e220000000a00 */
[----:B------:R-:W-:Y:S01]  /*7d50*/  HADD2.F32 R229, -RZ, R108.H0_H0 ;  /* 0x2000006cffe57230 */ /* 0x000fe20000004100 */
[----:B------:R-:W-:Y:S01]  /*7d60*/  F2FP.F16.F32.PACK_AB R171, R171, R168 ;  /* 0x000000a8abab723e */ /* 0x000fe200000000ff */
[----:B------:R-:W-:Y:S01]  /*7d70*/  HADD2.F32 R231, -RZ, R136.H0_H0 ;  /* 0x20000088ffe77230 */ /* 0x000fe20000004100 */
[----:B------:R-:W-:Y:S01]  /*7d80*/  F2FP.F16.F32.PACK_AB R170, R169, R170 ;  /* 0x000000aaa9aa723e */ /* 0x000fe200000000ff */
[----:B------:R-:W-:-:S02]  /*7d90*/  HADD2.F32 R233, -RZ, R28.H1_H1 ;  /* 0x3000001cffe97230 */ /* 0x000fc40000004100 */
[----:B------:R-:W-:Y:S01]  /*7da0*/  FFMA.FTZ R227, R226, R227, R229 ;  /* 0x000000e3e2e37223 */ /* 0x000fe200000100e5 */
[----:B------:R-:W-:Y:S01]  /*7db0*/  HADD2.F32 R229, -RZ, R32.H0_H0 ;  /* 0x20000020ffe57230 */ /* 0x000fe20000004100 */
[----:B------:R-:W1:Y:S01]  /*7dc0*/  LDC.64 R222, c[0x0][0x428] ;  /* 0x00010a00ffde7b82 */ /* 0x000e620000000a00 */
[----:B------:R-:W-:Y:S01]  /*7dd0*/  HADD2.F32 R235, -RZ, R108.H1_H1 ;  /* 0x3000006cffeb7230 */ /* 0x000fe20000004100 */
[----:B------:R-:W-:Y:S01]  /*7de0*/  F2FP.F16.F32.PACK_AB R169, R232, R225 ;  /* 0x000000e1e8a9723e */ /* 0x000fe200000000ff */
[----:B------:R-:W-:Y:S02]  /*7df0*/  HADD2.F32 R237, -RZ, R32.H1_H1 ;  /* 0x30000020ffed7230 */ /* 0x000fe40000004100 */
[----:B------:R-:W-:Y:S01]  /*7e00*/  FFMA.FTZ R229, R226, R229, R231 ;  /* 0x000000e5e2e57223 */ /* 0x000fe200000100e7 */
[----:B------:R-:W-:Y:S02]  /*7e10*/  HADD2.F32 R230, -RZ, R136.H1_H1 ;  /* 0x30000088ffe67230 */ /* 0x000fe40000004100 */
[----:B------:R-:W-:Y:S01]  /*7e20*/  FFMA.FTZ R226, R228, R233, R235 ;  /* 0x000000e9e4e27223 */ /* 0x000fe200000100eb */
[----:B------:R-:W-:-:S02]  /*7e30*/  F2FP.F16.F32.PACK_AB R175, R175, R172 ;  /* 0x000000acafaf723e */ /* 0x000fc400000000ff */
[----:B------:R-:W-:Y:S01]  /*7e40*/  F2FP.F16.F32.PACK_AB R174, R173, R174 ;  /* 0x000000aeadae723e */ /* 0x000fe200000000ff */
[----:B------:R-:W-:Y:S01]  /*7e50*/  FFMA.FTZ R230, R228, R237, R230 ;  /* 0x000000ede4e67223 */ /* 0x000fe200000100e6 */
[----:B------:R-:W-:Y:S02]  /*7e60*/  F2FP.F16.F32.PACK_AB R168, R226, R227 ;  /* 0x000000e3e2a8723e */ /* 0x000fe400000000ff */
[----:B------:R-:W-:Y:S02]  /*7e70*/  F2FP.F16.F32.PACK_AB R173, R239, R224 ;  /* 0x000000e0efad723e */ /* 0x000fe400000000ff */
[----:B------:R-:W-:Y:S01]  /*7e80*/  F2FP.F16.F32.PACK_AB R172, R230, R229 ;  /* 0x000000e5e6ac723e */ /* 0x000fe200000000ff */
[----:B0-----:R-:W-:-:S04]  /*7e90*/  IMAD.WIDE.U32 R220, R216, 0x10, R220 ;  /* 0x00000010d8dc7825 */ /* 0x001fc800078e00dc */
[C---:B-1----:R-:W-:Y:S01]  /*7ea0*/  IMAD.WIDE.U32 R222, R216.reuse, 0x10, R222 ;  /* 0x00000010d8de7825 */ /* 0x042fe200078e00de */
[----:B------:R-:W-:-:S04]  /*7eb0*/  IADD3 R216, PT, PT, R216, 0x20, RZ ;  /* 0x00000020d8d87810 */ /* 0x000fc80007ffe0ff */
[----:B------:R2:W-:Y:S04]  /*7ec0*/  STG.E.128 desc[UR6][R222.64], R168 ;  /* 0x000000a8de007986 */ /* 0x0005e8000c101d06 */
[----:B------:R2:W-:Y:S02]  /*7ed0*/  STG.E.128 desc[UR6][R220.64], R172 ;  /* 0x000000acdc007986 */ /* 0x0005e4000c101d06 */
.L_x_4395:
[----:B------:R-:W-:Y:S05]  /*7ee0*/  BSYNC.RECONVERGENT B0 ;  /* 0x0000000000007941 */ /* 0x000fea0003800200 */
.L_x_4394:
[----:B------:R-:W-:Y:S01]  /*7ef0*/  ISETP.GE.U32.AND P0, PT, R9, 0x40, PT ;  /* 0x000000400900780c */ /* 0x000fe20003f06070 */
[----:B------:R-:W-:-:S12]  /*7f00*/  BSSY.RECONVERGENT B0, `(.L_x_4396) ;  /* 0x0000051000007945 */ /* 0x000fd80003800200 */
[----:B------:R-:W-:Y:S05]  /*7f10*/  @!P0 BRA `(.L_x_4397) ;  /* 0x00000004003c8947 */ /* 0x000fea0003800000 */
[--C-:B-12---:R-:W-:Y:S01]  /*7f20*/  FADD.FTZ R168, R196, -R218.reuse ;  /* 0x800000dac4a87221 */ /* 0x106fe20000010000 */
        /* <DEDUP_REMOVED lines=78> */
.L_x_4397:
[----:B------:R-:W-:Y:S05]  /*8410*/  BSYNC.RECONVERGENT B0 ;  /* 0x0000000000007941 */ /* 0x000fea0003800200 */
.L_x_4396:
[----:B------:R-:W-:Y:S01]  /*8420*/  ISETP.GE.U32.AND P0, PT, R9, 0x60, PT ;  /* 0x000000600900780c */ /* 0x000fe20003f06070 */
[----:B------:R-:W-:-:S12]  /*8430*/  BSSY.RECONVERGENT B0, `(.L_x_4398) ;  /* 0x0000051000007945 */ /* 0x000fd80003800200 */
[----:B------:R-:W-:Y:S05]  /*8440*/  @!P0 BRA `(.L_x_4399) ;  /* 0x00000004003c8947 */ /* 0x000fea0003800000 */
[--C-:B-123--:R-:W-:Y:S01]  /*8450*/  FADD.FTZ R168, R197, -R218.reuse ;  /* 0x800000dac5a87221 */ /* 0x10efe20000010000 */
        /* <DEDUP_REMOVED lines=15> */
[----:B------:R-:W-:Y:S01]  /*8550*/  FFMA.FTZ R171, R222, R171, R225 ;  /* 0x000000abdeab7223 */ /* 0x000fe200000100e1 */
        /* <DEDUP_REMOVED lines=62> */
.L_x_4399:
[----:B------:R-:W-:Y:S05]  /*8940*/  BSYNC.RECONVERGENT B0 ;  /* 0x0000000000007941 */ /* 0x000fea0003800200 */
.L_x_4398:
[----:B------:R-:W-:Y:S01]  /*8950*/  ISETP.GE.U32.AND P0, PT, R9, 0x80, PT ;  /* 0x000000800900780c */ /* 0x000fe20003f06070 */
[----:B------:R-:W-:-:S12]  /*8960*/  BSSY.RECONVERGENT B0, `(.L_x_4400) ;  /* 0x0000051000007945 */ /* 0x000fd80003800200 */
[----:B------:R-:W-:Y:S05]  /*8970*/  @!P0 BRA `(.L_x_4401) ;  /* 0x00000004003c8947 */ /* 0x000fea0003800000 */
[--C-:B-1234-:R-:W-:Y:S01]  /*8980*/  FADD.FTZ R168, R200, -R218.reuse ;  /* 0x800000dac8a87221 */ /* 0x11efe20000010000 */
        /* <DEDUP_REMOVED lines=78> */
.L_x_4401:
[----:B------:R-:W-:Y:S05]  /*8e70*/  BSYNC.RECONVERGENT B0 ;  /* 0x0000000000007941 */ /* 0x000fea0003800200 */
.L_x_4400:
[----:B------:R-:W-:Y:S01]  /*8e80*/  ISETP.GE.U32.AND P0, PT, R9, 0xa0, PT ;  /* 0x000000a00900780c */ /* 0x000fe20003f06070 */
[----:B------:R-:W-:-:S12]  /*8e90*/  BSSY.RECONVERGENT B0, `(.L_x_4402) ;  /* 0x0000051000007945 */ /* 0x000fd80003800200 */
[----:B------:R-:W-:Y:S05]  /*8ea0*/  @!P0 BRA `(.L_x_4403) ;  /* 0x00000004003c8947 */ /* 0x000fea0003800000 */
[--C-:B01234-:R-:W-:Y:S01]  /*8eb0*/  FADD.FTZ R168, R201, -R218.reuse ;  /* 0x800000dac9a87221 */ /* 0x11ffe20000010000 */
[----:B-----5:R-:W-:Y:S02]  /*8ec0*/  HADD2.F32 R169, -RZ, R63.H0_H0 ;  /* 0x2000003fffa97230 */ /* 0x020fe40000004100 */
[--C-:B------:R-:W-:Y:S01]  /*8ed0*/  FADD.FTZ R174, R212, -R218.reuse ;  /* 0x800000dad4ae7221 */ /* 0x100fe20000010000 */
        /* <DEDUP_REMOVED lines=76> */
.L_x_4403:
[----:B------:R-:W-:Y:S05]  /*93a0*/  BSYNC.RECONVERGENT B0 ;  /* 0x0000000000007941 */ /* 0x000fea0003800200 */
.L_x_4402:
        /* <DEDUP_REMOVED lines=82> */
.L_x_4405:
[----:B------:R-:W-:Y:S05]  /*98d0*/  BSYNC.RECONVERGENT B0 ;  /* 0x0000000000007941 */ /* 0x000fea0003800200 */
.L_x_4404:
        /* <DEDUP_REMOVED lines=82> */
.L_x_4407:
[----:B------:R-:W-:Y:S05]  /*9e00*/  BSYNC.RECONVERGENT B0 ;  /* 0x0000000000007941 */ /* 0x000fea0003800200 */
.L_x_4406:
[----:B------:R-:W-:Y:S01]  /*9e10*/  ISETP.GE.U32.AND P0, PT, R9, 0x100, PT ;  /* 0x000001000900780c */ /* 0x000fe20003f06070 */
[----:B------:R-:W-:-:S12]  /*9e20*/  BSSY.RECONVERGENT B0, `(.L_x_4408) ;  /* 0x0000050000007945 */ /* 0x000fd80003800200 */
[----:B------:R-:W-:Y:S05]  /*9e30*/  @!P0 BRA `(.L_x_4409) ;  /* 0x0000000400388947 */ /* 0x000fea0003800000 */
[--C-:B01234-:R-:W-:Y:S01]  /*9e40*/  FADD.FTZ R168, R18, -R218.reuse ;  /* 0x800000da12a87221 */ /* 0x11ffe20000010000 */
[----:B-----5:R-:W-:Y:S02]  /*9e50*/  HADD2.F32 R171, -RZ, R144.H0_H0 ;  /* 0x20000090ffab7230 */ /* 0x020fe40000004100 */
[----:B------:R-:W-:Y:S01]  /*9e60*/  FADD.FTZ R170, R27, -R218 ;  /* 0x800000da1baa7221 */ /* 0x000fe20000010000 */
[----:B------:R-:W-:Y:S02]  /*9e70*/  HADD2.F32 R169, -RZ, R148.H0_H0 ;  /* 0x20000094ffa97230 */ /* 0x000fe40000004100 */
[C---:B------:R-:W-:Y:S01]  /*9e80*/  FMUL.FTZ R168, R219.reuse, R168 ;  /* 0x000000a8dba87220 */ /* 0x040fe20000410000 */
[----:B------:R-:W-:Y:S02]  /*9e90*/  HADD2.F32 R173, -RZ, R140.H0_H0 ;  /* 0x2000008cffad7230 */ /* 0x000fe40000004100 */
[----:B------:R-:W-:Y:S01]  /*9ea0*/  FMUL.FTZ R170, R219, R170 ;  /* 0x000000aadbaa7220 */ /* 0x000fe20000410000 */
[----:B------:R-:W-:-:S02]  /*9eb0*/  HADD2.F32 R172, -RZ, R152.H0_H0 ;  /* 0x20000098ffac7230 */ /* 0x000fc40000004100 */
[C---:B------:R-:W-:Y:S01]  /*9ec0*/  FFMA.FTZ R171, R168.reuse, R171, R169 ;  /* 0x000000aba8ab7223 */ /* 0x040fe200000100a9 */
[----:B------:R-:W-:Y:S02]  /*9ed0*/  HADD2.F32 R175, -RZ, R144.H1_H1 ;  /* 0x30000090ffaf7230 */ /* 0x000fe40000004100 */
[----:B------:R-:W-:Y:S01]  /*9ee0*/  FADD.FTZ R222, R191, -R218 ;  /* 0x800000dabfde7221 */ /* 0x000fe20000010000 */
[----:B------:R-:W-:Y:S02]  /*9ef0*/  HADD2.F32 R221, -RZ, R148.H1_H1 ;  /* 0x30000094ffdd7230 */ /* 0x000fe40000004100 */
[----:B------:R-:W-:Y:S01]  /*9f00*/  FFMA.FTZ R172, R168, R173, R172 ;  /* 0x000000ada8ac7223 */ /* 0x000fe200000100ac */
[----:B------:R-:W-:Y:S01]  /*9f10*/  FADD.FTZ R168, R176, -R218 ;  /* 0x800000dab0a87221 */ /* 0x000fe20000010000 */
[----:B------:R-:W-:Y:S02]  /*9f20*/  HADD2.F32 R173, -RZ, R149.H0_H0 ;  /* 0x20000095ffad7230 */ /* 0x000fe40000004100 */
[----:B------:R-:W-:Y:S01]  /*9f30*/  FMUL.FTZ R222, R219, R222 ;  /* 0x000000dedbde7220 */ /* 0x000fe20000410000 */
[----:B------:R-:W-:Y:S01]  /*9f40*/  FFMA.FTZ R174, R170, R175, R221 ;  /* 0x000000afaaae7223 */ /* 0x000fe200000100dd */
[----:B------:R-:W-:-:S02]  /*9f50*/  HADD2.F32 R175, -RZ, R145.H0_H0 ;  /* 0x20000091ffaf7230 */ /* 0x000fc40000004100 */
[----:B------:R-:W-:Y:S01]  /*9f60*/  FMUL.FTZ R168, R219, R168 ;  /* 0x000000a8dba87220 */ /* 0x000fe20000410000 */
[----:B------:R-:W-:Y:S02]  /*9f70*/  HADD2.F32 R223, -RZ, R140.H1_H1 ;  /* 0x3000008cffdf7230 */ /* 0x000fe40000004100 */
[--C-:B------:R-:W-:Y:S01]  /*9f80*/  FADD.FTZ R230, R208, -R218.reuse ;  /* 0x800000dad0e67221 */ /* 0x100fe20000010000 */
[----:B------:R-:W-:Y:S02]  /*9f90*/  HADD2.F32 R169, -RZ, R152.H1_H1 ;  /* 0x30000098ffa97230 */ /* 0x000fe40000004100 */
[----:B------:R-:W-:Y:S01]  /*9fa0*/  FFMA.FTZ R175, R168, R175, R173 ;  /* 0x000000afa8af7223 */ /* 0x000fe200000100ad */
[----:B------:R-:W-:Y:S02]  /*9fb0*/  HADD2.F32 R221, -RZ, R141.H0_H0 ;  /* 0x2000008dffdd7230 */ /* 0x000fe40000004100 */
[----:B------:R-:W-:Y:S01]  /*9fc0*/  FADD.FTZ R232, R217, -R218 ;  /* 0x800000dad9e87221 */ /* 0x000fe20000010000 */
[----:B------:R-:W-:-:S02]  /*9fd0*/  HADD2.F32 R220, -RZ, R153.H0_H0 ;  /* 0x20000099ffdc7230 */ /* 0x000fc40000004100 */
[----:B------:R-:W-:Y:S01]  /*9fe0*/  FFMA.FTZ R223, R170, R223, R169 ;  /* 0x000000dfaadf7223 */ /* 0x000fe200000100a9 */
[----:B------:R-:W-:Y:S02]  /*9ff0*/  HADD2.F32 R225, -RZ, R145.H1_H1 ;  /* 0x30000091ffe17230 */ /* 0x000fe40000004100 */
[----:B------:R-:W-:Y:S01]  /*a000*/  FADD.FTZ R170, R192, -R218 ;  /* 0x800000dac0aa7221 */ /* 0x000fe20000010000 */
[----:B------:R-:W-:Y:S02]  /*a010*/  HADD2.F32 R227, -RZ, R149.H1_H1 ;  /* 0x30000095ffe37230 */ /* 0x000fe40000004100 */
[----:B------:R-:W-:Y:S01]  /*a020*/  FFMA.FTZ R173, R168, R221, R220 ;  /* 0x000000dda8ad7223 */ /* 0x000fe200000100dc */
[----:B------:R-:W-:Y:S01]  /*a030*/  HADD2.F32 R229, -RZ, R141.H1_H1 ;  /* 0x3000008dffe57230 */ /* 0x000fe20000004100 */
[----:B------:R-:W0:Y:S01]  /*a040*/  LDC.64 R168, c[0x0][0x428] ;  /* 0x00010a00ffa87b82 */ /* 0x000e220000000a00 */
[----:B------:R-:W-:Y:S02]  /*a050*/  HADD2.F32 R226, -RZ, R153.H1_H1 ;  /* 0x30000099ffe27230 */ /* 0x000fe40000004100 */
[----:B------:R-:W-:Y:S01]  /*a060*/  FFMA.FTZ R224, R222, R225, R227 ;  /* 0x000000e1dee07223 */ /* 0x000fe200000100e3 */
[----:B------:R-:W-:-:S02]  /*a070*/  HADD2.F32 R225, -RZ, R146.H0_H0 ;  /* 0x20000092ffe17230 */ /* 0x000fc40000004100 */
[----:B------:R-:W-:Y:S01]  /*a080*/  FMUL.FTZ R170, R219, R170 ;  /* 0x000000aadbaa7220 */ /* 0x000fe20000410000 */
[----:B------:R-:W-:Y:S02]  /*a090*/  HADD2.F32 R227, -RZ, R150.H0_H0 ;  /* 0x20000096ffe37230 */ /* 0x000fe40000004100 */
[----:B------:R-:W-:Y:S01]  /*a0a0*/  FFMA.FTZ R222, R222, R229, R226 ;  /* 0x000000e5dede7223 */ /* 0x000fe200000100e2 */
[----:B------:R-:W-:Y:S01]  /*a0b0*/  FADD.FTZ R226, R207, -R218 ;  /* 0x800000dacfe27221 */ /* 0x000fe20000010000 */
[----:B------:R-:W1:Y:S01]  /*a0c0*/  LDC.64 R220, c[0x0][0x430] ;  /* 0x00010c00ffdc7b82 */ /* 0x000e620000000a00 */
[----:B------:R-:W-:Y:S02]  /*a0d0*/  HADD2.F32 R229, -RZ, R142.H0_H0 ;  /* 0x2000008effe57230 */ /* 0x000fe40000004100 */
[----:B------:R-:W-:Y:S01]  /*a0e0*/  FFMA.FTZ R227, R170, R225, R227 ;  /* 0x000000e1aae37223 */ /* 0x000fe200000100e3 */
[----:B------:R-:W-:Y:S02]  /*a0f0*/  HADD2.F32 R218, -RZ, R154.H0_H0 ;  /* 0x2000009affda7230 */ /* 0x000fe40000004100 */
[----:B------:R-:W-:Y:S01]  /*a100*/  FMUL.FTZ R226, R219, R226 ;  /* 0x000000e2dbe27220 */ /* 0x000fe20000410000 */
[----:B------:R-:W-:-:S02]  /*a110*/  HADD2.F32 R231, -RZ, R146.H1_H1 ;  /* 0x30000092ffe77230 */ /* 0x000fc40000004100 */
[C---:B------:R-:W-:Y:S01]  /*a120*/  FMUL.FTZ R230, R219.reuse, R230 ;  /* 0x000000e6dbe67220 */ /* 0x040fe20000410000 */
[----:B------:R-:W-:Y:S02]  /*a130*/  HADD2.F32 R233, -RZ, R150.H1_H1 ;  /* 0x30000096ffe97230 */ /* 0x000fe40000004100 */
[----:B------:R-:W-:Y:S01]  /*a140*/  FFMA.FTZ R225, R170, R229, R218 ;  /* 0x000000e5aae17223 */ /* 0x000fe200000100da */
[----:B------:R-:W-:Y:S02]  /*a150*/  HADD2.F32 R235, -RZ, R142.H1_H1 ;  /* 0x3000008effeb7230 */ /* 0x000fe40000004100 */
[----:B------:R-:W-:Y:S01]  /*a160*/  FMUL.FTZ R232, R219, R232 ;  /* 0x000000e8dbe87220 */ /* 0x000fe20000410000 */
[----:B------:R-:W-:Y:S02]  /*a170*/  HADD2.F32 R228, -RZ, R154.H1_H1 ;  /* 0x3000009affe47230 */ /* 0x000fe40000004100 */
[----:B------:R-:W-:Y:S01]  /*a180*/  FFMA.FTZ R170, R226, R231, R233 ;  /* 0x000000e7e2aa7223 */ /* 0x000fe200000100e9 */
[----:B------:R-:W-:Y:S01]  /*a190*/  HADD2.F32 R219, -RZ, R147.H0_H0 ;  /* 0x20000093ffdb7230 */ /* 0x000fe20000004100 */
[----:B------:R-:W-:Y:S01]  /*a1a0*/  F2FP.F16.F32.PACK_AB R173, R222, R173 ;  /* 0x000000addead723e */ /* 0x000fe200000000ff */
[----:B------:R-:W-:-:S02]  /*a1b0*/  HADD2.F32 R229, -RZ, R151.H0_H0 ;  /* 0x20000097ffe57230 */ /* 0x000fc40000004100 */
[----:B------:R-:W-:Y:S01]  /*a1c0*/  FFMA.FTZ R228, R226, R235, R228 ;  /* 0x000000ebe2e47223 */ /* 0x000fe200000100e4 */
[----:B------:R-:W-:Y:S01]  /*a1d0*/  HADD2.F32 R233, -RZ, R147.H1_H1 ;  /* 0x30000093ffe97230 */ /* 0x000fe20000004100 */
[----:B------:R-:W-:Y:S01]  /*a1e0*/  F2FP.F16.F32.PACK_AB R170, R170, R227 ;  /* 0x000000e3aaaa723e */ /* 0x000fe200000000ff */
[----:B------:R-:W-:Y:S02]  /*a1f0*/  HADD2.F32 R235, -RZ, R151.H1_H1 ;  /* 0x30000097ffeb7230 */ /* 0x000fe40000004100 */
[----:B------:R-:W-:Y:S01]  /*a200*/  FFMA.FTZ R229, R230, R219, R229 ;  /* 0x000000dbe6e57223 */ /* 0x000fe200000100e5 */
[----:B------:R-:W-:Y:S01]  /*a210*/  HADD2.F32 R231, -RZ, R143.H0_H0 ;  /* 0x2000008fffe77230 */ /* 0x000fe20000004100 */
[----:B------:R-:W-:Y:S01]  /*a220*/  F2FP.F16.F32.PACK_AB R172, R223, R172 ;  /* 0x000000acdfac723e */ /* 0x000fe200000000ff */
[----:B------:R-:W-:Y:S02]  /*a230*/  HADD2.F32 R218, -RZ, R155.H0_H0 ;  /* 0x2000009bffda7230 */ /* 0x000fe40000004100 */
[----:B------:R-:W-:Y:S01]  /*a240*/  FFMA.FTZ R226, R232, R233, R235 ;  /* 0x000000e9e8e27223 */ /* 0x000fe200000100eb */
[----:B------:R-:W-:-:S02]  /*a250*/  HADD2.F32 R237, -RZ, R143.H1_H1 ;  /* 0x3000008fffed7230 */ /* 0x000fc40000004100 */
[----:B------:R-:W-:Y:S02]  /*a260*/  HADD2.F32 R234, -RZ, R155.H1_H1 ;  /* 0x3000009bffea7230 */ /* 0x000fe40000004100 */
[----:B------:R-:W-:Y:S01]  /*a270*/  FFMA.FTZ R231, R230, R231, R218 ;  /* 0x000000e7e6e77223 */ /* 0x000fe200000100da */
[----:B0-----:R-:W-:Y:S01]  /*a280*/  IMAD.WIDE.U32 R218, R216, 0x10, R168 ;  /* 0x00000010d8da7825 */ /* 0x001fe200078e00a8 */
[----:B------:R-:W-:-:S03]  /*a290*/  F2FP.F16.F32.PACK_AB R168, R174, R171 ;  /* 0x000000abaea8723e */ /* 0x000fc600000000ff */
[----:B------:R-:W-:Y:S01]  /*a2a0*/  FFMA.FTZ R234, R232, R237, R234 ;  /* 0x000000ede8ea7223 */ /* 0x000fe200000100ea */
[----:B------:R-:W-:Y:S01]  /*a2b0*/  F2FP.F16.F32.PACK_AB R169, R224, R175 ;  /* 0x000000afe0a9723e */ /* 0x000fe200000000ff */
[----:B-1----:R-:W-:Y:S01]  /*a2c0*/  IMAD.WIDE.U32 R220, R216, 0x10, R220 ;  /* 0x00000010d8dc7825 */ /* 0x002fe200078e00dc */
[----:B------:R-:W-:Y:S02]  /*a2d0*/  F2FP.F16.F32.PACK_AB R171, R226, R229 ;  /* 0x000000e5e2ab723e */ /* 0x000fe400000000ff */
[----:B------:R-:W-:Y:S02]  /*a2e0*/  F2FP.F16.F32.PACK_AB R175, R234, R231 ;  /* 0x000000e7eaaf723e */ /* 0x000fe400000000ff */
[----:B------:R-:W-:Y:S01]  /*a2f0*/  F2FP.F16.F32.PACK_AB R174, R228, R225 ;  /* 0x000000e1e4ae723e */ /* 0x000fe200000000ff */
[----:B------:R0:W-:Y:S04]  /*a300*/  STG.E.128 desc[UR6][R218.64], R168 ;  /* 0x000000a8da007986 */ /* 0x0001e8000c101d06 */
[----:B------:R0:W-:Y:S02]  /*a310*/  STG.E.128 desc[UR6][R220.64], R172 ;  /* 0x000000acdc007986 */ /* 0x0001e4000c101d06 */
.L_x_4409:
[----:B------:R-:W-:Y:S05]  /*a320*/  BSYNC.RECONVERGENT B0 ;  /* 0x0000000000007941 */ /* 0x000fea0003800200 */
.L_x_4408:
[----:B01234-:R-:W0:Y:S02]  /*a330*/  LDC.64 R168, c[0x0][0x380] ;  /* 0x0000e000ffa87b82 */ /* 0x01fe240000000a00 */
[----:B0-----:R-:W-:-:S04]  /*a340*/  LEA R7, R168, R7, 0x2 ;  /* 0x00000007a8077211 */ /* 0x001fc800078e10ff */
[----:B------:R-:W-:-:S13]  /*a350*/  ISETP.GE.AND P0, PT, R7, R169, PT ;  /* 0x000000a90700720c */ /* 0x000fda0003f06270 */
[----:B------:R-:W-:Y:S05]  /*a360*/  @!P0 BRA `(.L_x_4410) ;  /* 0xffffff7c00848947 */ /* 0x000fea000383ffff */
[----:B------:R-:W-:Y:S05]  /*a370*/  EXIT ;  /* 0x000000000000794d */ /* 0x000fea0003800000 */
.L_x_4393:
[----:B------:R-:W-:Y:S01]  /*a380*/  HFMA2 R221, -RZ, RZ, 0, 5.9604644775390625e-08 ;  /* 0x00000001ffdd7431 */ /* 0x000fe200000001ff */
[----:B------:R-:W-:Y:S01]  /*a390*/  BSSY B0, `(.L_x_4411) ;  /* 0x0000007000007945 */ /* 0x000fe20003800000 */
[----:B------:R-:W-:Y:S02]  /*a3a0*/  MOV R222, R169 ;  /* 0x000000a900de7202 */ /* 0x000fe40000000f00 */
[----:B------:R-:W-:Y:S02]  /*a3b0*/  MOV R224, 0x1f ;  /* 0x0000001f00e07802 */ /* 0x000fe40000000f00 */
[----:B------:R-:W-:-:S07]  /*a3c0*/  MOV R219, 0xffffffff ;  /* 0xffffffff00db7802 */ /* 0x000fce0000000f00 */
[----:B-----5:R-:W-:Y:S05]  /*a3d0*/  WARPSYNC.COLLECTIVE R219, `(.L_x_4412) ;  /* 0x00000000db087348 */ /* 0x020fea0003c00000 */
[----:B------:R0:W1:Y:S02]  /*a3e0*/  SHFL.BFLY P6, R220, R222, R221, R224 ;  /* 0x0c0000dddedc7389 */ /* 0x00006400000c00e0 */
[----:B01---5:R-:W-:Y:S05]  /*a3f0*/  ENDCOLLECTIVE ;  /* 0x000000000000791b */ /* 0x023fea0003800000 */
.L_x_4412:
[----:B------:R-:W-:Y:S05]  /*a400*/  BSYNC B0 ;  /* 0x0000000000007941 */ /* 0x000fea0003800000 */
.L_x_4411:
[----:B------:R-:W-:Y:S01]  /*a410*/  MOV R168, R220 ;  /* 0x000000dc00a87202 */ /* 0x000fe20000000f00 */
[----:B------:R-:W-:Y:S01]  /*a420*/  HFMA2 R221, -RZ, RZ, 0, 1.1920928955078125e-07 ;  /* 0x00000002ffdd7431 */ /* 0x000fe200000001ff */
[----:B------:R-:W-:Y:S01]  /*a430*/  MOV R224, 0x1f ;  /* 0x0000001f00e07802 */ /* 0x000fe20000000f00 */
[----:B------:R-:W0:Y:S01]  /*a440*/  LDC R172, c[0x0][0x400] ;  /* 0x00010000ffac7b82 */ /* 0x000e220000000800 */
[----:B------:R-:W-:Y:S01]  /*a450*/  MOV R219, 0xffffffff ;  /* 0xffffffff00db7802 */ /* 0x000fe20000000f00 */
[----:B------:R-:W-:-:S05]  /*a460*/  FADD.FTZ R170, R169, R168 ;  /* 0x000000a8a9aa7221 */ /* 0x000fca0000010000 */
[----:B------:R-:W-:-:S07]  /*a470*/  MOV R222, R170 ;  /* 0x000000aa00de7202 */ /* 0x000fce0000000f00 */
[----:B0-----:R-:W-:Y:S05]  /*a480*/  WARPSYNC.COLLECTIVE R219, `(.L_x_4413) ;  /* 0x00000000db087348 */ /* 0x001fea0003c00000 */
[----:B------:R1:W2:Y:S02]  /*a490*/  SHFL.BFLY P6, R220, R222, R221, R224 ;  /* 0x0c0000dddedc7389 */ /* 0x0002a400000c00e0 */
[----:B012---:R-:W-:Y:S05]  /*a4a0*/  ENDCOLLECTIVE ;  /* 0x000000000000791b */ /* 0x007fea0003800000 */
.L_x_4413:
[----:B------:R-:W-:Y:S01]  /*a4b0*/  HFMA2 R221, -RZ, RZ, 0, 2.384185791015625e-07 ;  /* 0x00000004ffdd7431 */ /* 0x000fe200000001ff */
[----:B------:R-:W-:-:S05]  /*a4c0*/  MOV R171, R220 ;  /* 0x000000dc00ab7202 */ /* 0x000fca0000000f00 */
[----:B------:R-:W-:-:S05]  /*a4d0*/  FADD.FTZ R171, R170, R171 ;  /* 0x000000abaaab7221 */ /* 0x000fca0000010000 */
[----:B------:R-:W-:-:S07]  /*a4e0*/  MOV R222, R171 ;  /* 0x000000ab00de7202 */ /* 0x000fce0000000f00 */
[----:B------:R-:W-:Y:S05]  /*a4f0*/  WARPSYNC.COLLECTIVE R219, `(.L_x_4414) ;  /* 0x00000000db087348 */ /* 0x000fea0003c00000 */
[----:B------:R0:W1:Y:S02]  /*a500*/  SHFL.BFLY P6, R220, R222, R221, R224 ;  /* 0x0c0000dddedc7389 */ /* 0x00006400000c00e0 */
[----:B01----:R-:W-:Y:S05]  /*a510*/  ENDCOLLECTIVE ;  /* 0x000000000000791b */ /* 0x003fea0003800000 */
.L_x_4414:
[----:B------:R-:W-:Y:S01]  /*a520*/  HFMA2 R221, -RZ, RZ, 0, 4.76837158203125e-07 ;  /* 0x00000008ffdd7431 */ /* 0x000fe200000001ff */
[----:B------:R-:W-:-:S05]  /*a530*/  MOV R168, R220 ;  /* 0x000000dc00a87202 */ /* 0x000fca0000000f00 */
[----:B------:R-:W-:-:S05]  /*a540*/  FADD.FTZ R174, R171, R168 ;  /* 0x000000a8abae7221 */ /* 0x000fca0000010000 */
[----:B------:R-:W-:-:S07]  /*a550*/  MOV R222, R174 ;  /* 0x000000ae00de7202 */ /* 0x000fce0000000f00 */
[----:B------:R-:W-:Y:S05]  /*a560*/  WARPSYNC.COLLECTIVE R219, `(.L_x_4415) ;  /* 0x00000000db087348 */ /* 0x000fea0003c00000 */
[----:B------:R0:W1:Y:S02]  /*a570*/  SHFL.BFLY P6, R220, R222, R221, R224 ;  /* 0x0c0000dddedc7389 */ /* 0x00006400000c00e0 */
[----:B01----:R-:W-:Y:S05]  /*a580*/  ENDCOLLECTIVE ;  /* 0x000000000000791b */ /* 0x003fea0003800000 */
.L_x_4415:
[----:B------:R-:W-:Y:S01]  /*a590*/  HFMA2 R221, -RZ, RZ, 0, 9.5367431640625e-07 ;  /* 0x00000010ffdd7431 */ /* 0x000fe200000001ff */
[----:B------:R-:W-:-:S05]  /*a5a0*/  MOV R173, R220 ;  /* 0x000000dc00ad7202 */ /* 0x000fca0000000f00 */
[----:B------:R-:W-:-:S05]  /*a5b0*/  FADD.FTZ R175, R174, R173 ;  /* 0x000000adaeaf7221 */ /* 0x000fca0000010000 */
[----:B------:R-:W-:-:S07]  /*a5c0*/  MOV R222, R175 ;  /* 0x000000af00de7202 */ /* 0x000fce0000000f00 */
[----:B------:R-:W-:Y:S05]  /*a5d0*/  WARPSYNC.COLLECTIVE R219, `(.L_x_4416) ;  /* 0x00000000db087348 */ /* 0x000fea0003c00000 */
[----:B------:R0:W1:Y:S02]  /*a5e0*/  SHFL.BFLY P6, R220, R222, R221, R224 ;  /* 0x0c0000dddedc7389 */ /* 0x00006400000c00e0 */
[----:B01----:R-:W-:Y:S05]  /*a5f0*/  ENDCOLLECTIVE ;  /* 0x000000000000791b */ /* 0x003fea0003800000 */
.L_x_4416:
[----:B------:R-:W-:Y:S01]  /*a600*/  HFMA2 R221, -RZ, RZ, 0, 5.9604644775390625e-08 ;  /* 0x00000001ffdd7431 */ /* 0x000fe200000001ff */
[----:B------:R-:W-:Y:S02]  /*a610*/  MOV R168, R220 ;  /* 0x000000dc00a87202 */ /* 0x000fe40000000f00 */
        /* <DEDUP_REMOVED lines=137> */
.L_x_4417:
[----:B------:R-:W-:Y:S01]  /*aeb0*/  HFMA2 R221, -RZ, RZ, 0, 1.1920928955078125e-07 ;  /* 0x00000002ffdd7431 */ /* 0x000fe200000001ff */
[----:B------:R-:W-:-:S05]  /*aec0*/  MOV R169, R220 ;  /* 0x000000dc00a97202 */ /* 0x000fca0000000f00 */
[----:B------:R-:W-:-:S05]  /*aed0*/  FADD.FTZ R169, R168, R169 ;  /* 0x000000a9a8a97221 */ /* 0x000fca0000010000 */
[----:B------:R-:W-:-:S07]  /*aee0*/  MOV R222, R169 ;  /* 0x000000a900de7202 */ /* 0x000fce0000000f00 */
[----:B------:R-:W-:Y:S05]  /*aef0*/  WARPSYNC.COLLECTIVE R219, `(.L_x_4418) ;  /* 0x00000000db087348 */ /* 0x000fea0003c00000 */
[----:B------:R0:W1:Y:S02]  /*af00*/  SHFL.BFLY P6, R220, R222, R221, R224 ;  /* 0x0c0000dddedc7389 */ /* 0x00006400000c00e0 */
[----:B01----:R-:W-:Y:S05]  /*af10*/  ENDCOLLECTIVE ;  /* 0x000000000000791b */ /* 0x003fea0003800000 */
.L_x_4418:
[----:B------:R-:W-:Y:S01]  /*af20*/  HFMA2 R221, -RZ, RZ, 0, 2.384185791015625e-07 ;  /* 0x00000004ffdd7431 */ /* 0x000fe200000001ff */
[----:B------:R-:W-:-:S05]  /*af30*/  MOV R170, R220 ;  /* 0x000000dc00aa7202 */ /* 0x000fca0000000f00 */
[----:B------:R-:W-:-:S05]  /*af40*/  FADD.FTZ R170, R169, R170 ;  /* 0x000000aaa9aa7221 */ /* 0x000fca0000010000 */
[----:B------:R-:W-:-:S07]  /*af50*/  MOV R222, R170 ;  /* 0x000000aa00de7202 */ /* 0x000fce0000000f00 */
[----:B------:R-:W-:Y:S05]  /*af60*/  WARPSYNC.COLLECTIVE R219, `(.L_x_4419) ;  /* 0x00000000db087348 */ /* 0x000fea0003c00000 */
[----:B------:R0:W1:Y:S02]  /*af70*/  SHFL.BFLY P6, R220, R222, R221, R224 ;  /* 0x0c0000dddedc7389 */ /* 0x00006400000c00e0 */
[----:B01----:R-:W-:Y:S05]  /*af80*/  ENDCOLLECTIVE ;  /* 0x000000000000791b */ /* 0x003fea0003800000 */
.L_x_4419:
[----:B------:R-:W-:Y:S01]  /*af90*/  HFMA2 R221, -RZ, RZ, 0, 4.76837158203125e-07 ;  /* 0x00000008ffdd7431 */ /* 0x000fe200000001ff */
[----:B------:R-:W-:-:S05]  /*afa0*/  MOV R171, R220 ;  /* 0x000000dc00ab7202 */ /* 0x000fca0000000f00 */
[----:B------:R-:W-:-:S05]  /*afb0*/  FADD.FTZ R171, R170, R171 ;  /* 0x000000abaaab7221 */ /* 0x000fca0000010000 */
[----:B------:R-:W-:-:S07]  /*afc0*/  MOV R222, R171 ;  /* 0x000000ab00de7202 */ /* 0x000fce0000000f00 */
[----:B------:R-:W-:Y:S05]  /*afd0*/  WARPSYNC.COLLECTIVE R219, `(.L_x_4420) ;  /* 0x00000000db087348 */ /* 0x000fea0003c00000 */
[----:B------:R0:W1:Y:S02]  /*afe0*/  SHFL.BFLY P6, R220, R222, R221, R224 ;  /* 0x0c0000dddedc7389 */ /* 0x00006400000c00e0 */
[----:B01----:R-:W-:Y:S05]  /*aff0*/  ENDCOLLECTIVE ;  /* 0x000000000000791b */ /* 0x003fea0003800000 */
.L_x_4420:
[----:B------:R-:W-:Y:S01]  /*b000*/  HFMA2 R221, -RZ, RZ, 0, 9.5367431640625e-07 ;  /* 0x00000010ffdd7431 */ /* 0x000fe200000001ff */
[----:B------:R-:W-:-:S05]  /*b010*/  MOV R174, R220 ;  /* 0x000000dc00ae7202 */ /* 0x000fca0000000f00 */
[----:B------:R-:W-:-:S05]  /*b020*/  FADD.FTZ R174, R171, R174 ;  /* 0x000000aeabae7221 */ /* 0x000fca0000010000 */
[----:B------:R-:W-:-:S07]  /*b030*/  MOV R222, R174 ;  /* 0x000000ae00de7202 */ /* 0x000fce0000000f00 */
[----:B------:R-:W-:Y:S05]  /*b040*/  WARPSYNC.COLLECTIVE R219, `(.L_x_4421) ;  /* 0x00000000db087348 */ /* 0x000fea0003c00000 */
[----:B------:R0:W1:Y:S02]  /*b050*/  SHFL.BFLY P6, R220, R222, R221, R224 ;  /* 0x0c0000dddedc7389 */ /* 0x00006400000c00e0 */
[----:B01----:R-:W-:Y:S05]  /*b060*/  ENDCOLLECTIVE ;  /* 0x000000000000791b */ /* 0x003fea0003800000 */
.L_x_4421:
[----:B------:R-:W-:Y:S01]  /*b070*/  MOV R175, R220 ;  /* 0x000000dc00af7202 */ /* 0x000fe20000000f00 */
[----:B------:R-:W-:Y:S06]  /*b080*/  BRA `(.L_x_4422) ;  /* 0xffffffc800147947 */ /* 0x000fec000383ffff */
.L_x_4423:
        /* <DEDUP_REMOVED lines=15> */
.L_x_43860:


//--------------------- .text._ZN10layer_norm31ln_parallel_residual_fwd_kernelINS_13Kernel_traitsI6__halfS2_S2_S2_fjLj2048ELj1ELj4ELj1ELj16ENS_18Kernel_traits_baseILj2048ES2_S2_S2_S2_fjLj128EEEEELb0ELb0ELb1EEEvNS_9FwdParamsE --------------------------
	.section	.text._ZN10layer_norm31ln_parallel_residual_fwd_kernelINS_13Kernel_traitsI6__halfS2_S2_S2_fjLj2048ELj1ELj4ELj1ELj16ENS_18Kernel_traits_baseILj2048ES2_S2_S2_S2_fjLj128EEEEELb0ELb0ELb1EEEvNS_9FwdParamsE,"ax",@progbits
	.align	128
        .global         _ZN10layer_norm31ln_parallel_residual_fwd_kernelINS_13Kernel_traitsI6__halfS2_S2_S2_fjLj2048ELj1ELj4ELj1ELj16ENS_18Kernel_traits_baseILj2048ES2_S2_S2_S2_fjLj128EEEEELb0ELb0ELb1EEEvNS_9FwdParamsE
        .type           _ZN10layer_norm31ln_parallel_residual_fwd_kernelINS_13Kernel_traitsI6__halfS2_S2_S2_fjLj2048ELj1ELj4ELj1ELj16ENS_18Kernel_traits_baseILj2048ES2_S2_S2_S2_fjLj128EEEEELb0ELb0ELb1EEEvNS_9FwdParamsE,@function
        .size           _ZN10layer_norm31ln_parallel_residual_fwd_kernelINS_13Kernel_traitsI6__halfS2_S2_S2_fjLj2048ELj1ELj4ELj1ELj16ENS_18Kernel_traits_baseILj2048ES2_S2_S2_S2_fjLj128EEEEELb0ELb0ELb1EEEvNS_9FwdParamsE,(.L_x_43861 - _ZN10layer_norm31ln_parallel_residual_fwd_kernelINS_13Kernel_traitsI6__halfS2_S2_S2_fjLj2048ELj1ELj4ELj1ELj16ENS_18Kernel_traits_baseILj2048ES2_S2_S2_S2_fjLj128EEEEELb0ELb0ELb1EEEvNS_9FwdParamsE)
        .other          _ZN10layer_norm31ln_parallel_residual_fwd_kernelINS_13Kernel_traitsI6__halfS2_S2_S2_fjLj2048ELj1ELj4ELj1ELj16ENS_18Kernel_traits_baseILj2048ES2_S2_S2_S2_fjLj128EEEEELb0ELb0ELb1EEEvNS_9FwdParamsE,@"STO_CUDA_ENTRY STV_DEFAULT"
_ZN10layer_norm31ln_parallel_residual_fwd_kernelINS_13Kernel_traitsI6__halfS2_S2_S2_fjLj2048ELj1ELj4ELj1ELj16ENS_18Kernel_traits_baseILj2048ES2_S2_S2_S2_fjLj128EEEEELb0ELb0ELb1EEEvNS_9FwdParamsE:
.text._ZN10layer_norm31ln_parallel_residual_fwd_kernelINS_13Kernel_traitsI6__halfS2_S2_S2_fjLj2048ELj1ELj4ELj1ELj16ENS_18Kernel_traits_baseILj2048ES2_S2_S2_S2_fjLj128EEEEELb0ELb0ELb1EEEvNS_9FwdParamsE:
[----:B------:R-:W-:Y:S01]  /*0000*/  LDC R1, c[0x0][0x37c] ;  /* 0x0000df00ff017b82 */ /* 0x000fe20000000800 */
[----:B------:R-:W0:Y:S01]  /*0010*/  LDCU.64 UR8, c[0x0][0x438] ;  /* 0x00008700ff0877ac */ /* 0x000e220008000a00 */
[----:B------:R-:W1:Y:S06]  /*0020*/  S2R R10, SR_TID.X ;  /* 0x00000000000a7919 */ /* 0x000e6c0000002100 */
[----:B------:R-:W2:Y:S01]  /*0030*/  LDC.64 R12, c[0x0][0x398] ;  /* 0x0000e600ff0c7b82 */ /* 0x000ea20000000a00 */
[----:B------:R-:W2:Y:S01]  /*0040*/  LDCU.64 UR4, c[0x0][0x3a0] ;  /* 0x00007400ff0477ac */ /* 0x000ea20008000a00 */
[----:B------:R-:W3:Y:S01]  /*0050*/  LDCU.64 UR6, c[0x0][0x358] ;  /* 0x00006b00ff0677ac */ /* 0x000ee20008000a00 */
[----:B0-----:R-:W-:-:S04]  /*0060*/  UISETP.NE.U32.AND UP0, UPT, UR8, URZ, UPT ;  /* 0x000000ff0800728c */ /* 0x001fc8000bf05070 */
[----:B------:R-:W-:Y:S01]  /*0070*/  UISETP.NE.AND.EX UP0, UPT, UR9, URZ, UPT, UP0 ;  /* 0x000000ff0900728c */ /* 0x000fe2000bf05300 */
[----:B--2---:R-:W-:-:S04]  /*0080*/  LOP3.LUT P0, RZ, R12, UR4, RZ, 0xfc, !PT ;  /* 0x000000040cff7c12 */ /* 0x004fc8000f80fcff */
[----:B------:R-:W-:Y:S02]  /*0090*/  LOP3.LUT P0, RZ, R13, UR5, RZ, 0xfc, P0 ;  /* 0x000000050dff7c12 */ /* 0x000fe4000800fcff */
[----:B-1----:R-:W-:Y:S02]  /*00a0*/  LOP3.LUT R0, R10, 0x1f, RZ, 0xc0, !PT ;  /* 0x0000001f0a007812 */ /* 0x002fe400078ec0ff */
[----:B---3--:R-:W-:Y:S09]  /*00b0*/  BRA.U UP0, `(.L_x_4424) ;  /* 0x0000000500a07547 */ /* 0x008ff2000b800000 */
        /* <DEDUP_REMOVED lines=57> */
.L_x_4425:
        /* <DEDUP_REMOVED lines=47> */
.L_x_4424:
        /* <DEDUP_REMOVED lines=45> */
.L_x_4427:
        /* <DEDUP_REMOVED lines=46> */
.L_x_4426:
[----:B------:R-:W1:Y:S01]  /*0cf0*/  S2UR UR4, SR_CTAID.X ;  /* 0x00000000000479c3 */ /* 0x000e620000002500 */
[----:B------:R-:W2:Y:S01]  /*0d00*/  LDCU UR5, c[0x0][0x384] ;  /* 0x00007080ff0577ac */ /* 0x000ea20008000800 */
[----:B0-----:R-:W-:Y:S01]  /*0d10*/  SHF.R.U32.HI R2, RZ, 0x5, R10 ;  /* 0x00000005ff027819 */ /* 0x001fe2000001160a */
[----:B-1----:R-:W-:-:S06]  /*0d20*/  USHF.L.U32 UR4, UR4, 0x2, URZ ;  /* 0x0000000204047899 */ /* 0x002fcc00080006ff */
[----:B------:R-:W-:-:S04]  /*0d30*/  LOP3.LUT R2, R2, UR4, RZ, 0xfc, !PT ;  /* 0x0000000402027c12 */ /* 0x000fc8000f8efcff */
[----:B--2---:R-:W-:-:S13]  /*0d40*/  ISETP.GE.AND P1, PT, R2, UR5, PT ;  /* 0x0000000502007c0c */ /* 0x004fda000bf26270 */
[----:B------:R-:W-:Y:S05]  /*0d50*/  @P1 EXIT ;  /* 0x000000000000194d */ /* 0x000fea0003800000 */
[----:B------:R-:W-:Y:S01]  /*0d60*/  ISETP.NE.U32.AND P1, PT, R12, RZ, PT ;  /* 0x000000ff0c00720c */ /* 0x000fe20003f25070 */
[----:B------:R-:W0:Y:S03]  /*0d70*/  LDCU UR4, c[0x0][0x388] ;  /* 0x00007100ff0477ac */ /* 0x000e260008000800 */
[----:B------:R-:W-:Y:S01]  /*0d80*/  ISETP.NE.AND.EX P1, PT, R13, RZ, PT, P1 ;  /* 0x000000ff0d00720c */ /* 0x000fe20003f25310 */
[----:B------:R-:W1:Y:S01]  /*0d90*/  LDCU.U8 UR5, c[0x0][0x410] ;  /* 0x00008200ff0577ac */ /* 0x000e620008000000 */
[----:B------:R-:W2:Y:S01]  /*0da0*/  LDCU UR8, c[0x0][0x448] ;  /* 0x00008900ff0877ac */ /* 0x000ea20008000800 */
[----:B------:R-:W3:Y:S01]  /*0db0*/  LDCU.64 UR10, c[0x0][0x3a0] ;  /* 0x00007400ff0a77ac */ /* 0x000ee20008000a00 */
[----:B------:R-:W4:Y:S09]  /*0dc0*/  LDCU.64 UR12, c[0x0][0x398] ;  /* 0x00007300ff0c77ac */ /* 0x000f320008000a00 */
.L_x_4461:
[----:B---3--:R-:W-:Y:S01]  /*0dd0*/  ISETP.NE.U32.AND P2, PT, RZ, UR10, PT ;  /* 0x0000000aff007c0c */ /* 0x008fe2000bf45070 */
[----:B------:R-:W3:Y:S01]  /*0de0*/  LDC.64 R22, c[0x0][0x390] ;  /* 0x0000e400ff167b82 */ /* 0x000ee20000000a00 */
[----:B0-----:R-:W-:Y:S02]  /*0df0*/  IMAD R3, R2, UR4, RZ ;  /* 0x0000000402037c24 */ /* 0x001fe4000f8e02ff */
[----:B------:R-:W-:-:S03]  /*0e00*/  ISETP.NE.AND.EX P2, PT, RZ, UR11, PT, P2 ;  /* 0x0000000bff007c0c */ /* 0x000fc6000bf45320 */
[----:B-1----:R-:W-:Y:S02]  /*0e10*/  SHF.R.S32.HI R8, RZ, 0x1f, R3 ;  /* 0x0000001fff087819 */ /* 0x002fe40000011403 */
[----:B------:R-:W0:Y:S02]  /*0e20*/  @P1 LDC.64 R4, c[0x0][0x398] ;  /* 0x0000e600ff041b82 */ /* 0x000e240000000a00 */
[----:B------:R-:W-:-:S04]  /*0e30*/  LEA.HI R19, R8, R3, RZ, 0x3 ;  /* 0x0000000308137211 */ /* 0x000fc800078f18ff */
[----:B------:R-:W-:Y:S02]  /*0e40*/  LEA.HI.SX32 R19, R19, R0, 0x1d ;  /* 0x0000000013137211 */ /* 0x000fe400078feaff */
[----:B------:R-:W1:Y:S03]  /*0e50*/  @P2 LDC.64 R6, c[0x0][0x3a0] ;  /* 0x0000e800ff062b82 */ /* 0x000e660000000a00 */
[----:B---3--:R-:W-:-:S06]  /*0e60*/  IMAD.WIDE.U32 R212, R19, 0x10, R22 ;  /* 0x0000001013d47825 */ /* 0x008fcc00078e0016 */
[----:B-----5:R-:W5:Y:S01]  /*0e70*/  LDG.E.128 R212, desc[UR6][R212.64] ;  /* 0x00000006d4d47981 */ /* 0x020f62000c1e1d00 */
[----:B----4-:R-:W-:Y:S01]  /*0e80*/  UISETP.NE.U32.AND UP0, UPT, UR12, URZ, UPT ;  /* 0x000000ff0c00728c */ /* 0x010fe2000bf05070 */
[----:B0-----:R-:W-:-:S04]  /*0e90*/  @P1 IMAD.WIDE.U32 R4, R19, 0x10, R4 ;  /* 0x0000001013041825 */ /* 0x001fc800078e0004 */
[----:B-1----:R-:W-:Y:S01]  /*0ea0*/  @P2 IMAD.WIDE.U32 R6, R19, 0x10, R6 ;  /* 0x0000001013062825 */ /* 0x002fe200078e0006 */
[----:B------:R-:W-:Y:S01]  /*0eb0*/  UISETP.NE.AND.EX UP0, UPT, UR13, URZ, UPT, UP0 ;  /* 0x000000ff0d00728c */ /* 0x000fe2000bf05300 */
[----:B------:R0:W5:Y:S04]  /*0ec0*/  @P1 LDG.E.128 R152, desc[UR6][R4.64] ;  /* 0x0000000604981981 */ /* 0x000168000c1e1d00 */
[----:B------:R0:W5:Y:S01]  /*0ed0*/  @P2 LDG.E.128 R156, desc[UR6][R6.64] ;  /* 0x00000006069c2981 */ /* 0x000162000c1e1d00 */
[----:B------:R-:W-:-:S13]  /*0ee0*/  PLOP3.LUT P1, PT, PT, PT, UP0, 0x80, 0x8 ;  /* 0x000000000008781c */ /* 0x000fda0003f2f008 */
[----:B0-----:R-:W-:Y:S05]  /*0ef0*/  @!P1 BRA `(.L_x_4428) ;  /* 0x00000004002c9947 */ /* 0x001fea0003800000 */
[----:B------:R-:W-:Y:S05]  /*0f00*/  @!P2 BRA `(.L_x_4429) ;  /* 0x0000000000b4a947 */ /* 0x000fea0003800000 */
[----:B-----5:R-:W-:Y:S02]  /*0f10*/  HADD2.F32 R3, -RZ, R212.H0_H0 ;  /* 0x200000d4ff037230 */ /* 0x020fe40000004100 */
[----:B------:R-:W-:Y:S02]  /*0f20*/  HADD2.F32 R4, -RZ, R152.H0_H0 ;  /* 0x20000098ff047230 */ /* 0x000fe40000004100 */
[--C-:B------:R-:W-:Y:S02]  /*0f30*/  HADD2.F32 R6, -RZ, R213.reuse.H0_H0 ;  /* 0x200000d5ff067230 */ /* 0x100fe40000004100 */
[----:B------:R-:W-:Y:S02]  /*0f40*/  HADD2.F32 R213, -RZ, R213.H1_H1 ;  /* 0x300000d5ffd57230 */ /* 0x000fe40000004100 */
[----:B------:R-:W-:Y:S01]  /*0f50*/  FADD.FTZ R3, R3, R4 ;  /* 0x0000000403037221 */ /* 0x000fe20000010000 */
[--C-:B------:R-:W-:Y:S02]  /*0f60*/  HADD2.F32 R4, -RZ, R153.reuse.H1_H1 ;  /* 0x30000099ff047230 */ /* 0x100fe40000004100 */
[----:B------:R-:W-:-:S02]  /*0f70*/  HADD2.F32 R7, -RZ, R153.H0_H0 ;  /* 0x20000099ff077230 */ /* 0x000fc40000004100 */
[--C-:B------:R-:W-:Y:S02]  /*0f80*/  HADD2.F32 R10, -RZ, R215.reuse.H0_H0 ;  /* 0x200000d7ff0a7230 */ /* 0x100fe40000004100 */
[----:B------:R-:W-:Y:S01]  /*0f90*/  FADD.FTZ R213, R213, R4 ;  /* 0x00000004d5d57221 */ /* 0x000fe20000010000 */
[----:B------:R-:W-:Y:S02]  /*0fa0*/  HADD2.F32 R215, -RZ, R215.H1_H1 ;  /* 0x300000d7ffd77230 */ /* 0x000fe40000004100 */
[----:B------:R-:W-:Y:S01]  /*0fb0*/  FADD.FTZ R6, R6, R7 ;  /* 0x0000000706067221 */ /* 0x000fe20000010000 */
[----:B------:R-:W-:Y:S02]  /*0fc0*/  HADD2.F32 R4, -RZ, R155.H1_H1 ;  /* 0x3000009bff047230 */ /* 0x000fe40000004100 */
[----:B------:R-:W-:Y:S02]  /*0fd0*/  HADD2.F32 R168, -RZ, R156.H0_H0 ;  /* 0x2000009cffa87230 */ /* 0x000fe40000004100 */
[----:B------:R-:W-:-:S02]  /*0fe0*/  HADD2.F32 R223, -RZ, R157.H0_H0 ;  /* 0x2000009dffdf7230 */ /* 0x000fc40000004100 */
[----:B------:R-:W-:Y:S01]  /*0ff0*/  FADD.FTZ R215, R215, R4 ;  /* 0x00000004d7d77221 */ /* 0x000fe20000010000 */
[----:B------:R-:W-:Y:S02]  /*1000*/  HADD2.F32 R8, -RZ, R214.H0_H0 ;  /* 0x200000d6ff087230 */ /* 0x000fe40000004100 */
[----:B------:R-:W-:Y:S01]  /*1010*/  FADD.FTZ R168, R3, R168 ;  /* 0x000000a803a87221 */ /* 0x000fe20000010000 */
[----:B------:R-:W-:Y:S02]  /*1020*/  HADD2.F32 R212, -RZ, R212.H1_H1 ;  /* 0x300000d4ffd47230 */ /* 0x000fe40000004100 */
[----:B------:R-:W-:Y:S01]  /*1030*/  FADD.FTZ R223, R6, R223 ;  /* 0x000000df06df7221 */ /* 0x000fe20000010000 */
[----:B------:R-:W-:Y:S02]  /*1040*/  HADD2.F32 R214, -RZ, R214.H1_H1 ;  /* 0x300000d6ffd67230 */ /* 0x000fe40000004100 */
[----:B------:R-:W-:Y:S02]  /*1050*/  HADD2.F32 R5, -RZ, R152.H1_H1 ;  /* 0x30000098ff057230 */ /* 0x000fe40000004100 */
[----:B------:R-:W-:-:S02]  /*1060*/  HADD2.F32 R9, -RZ, R154.H0_H0 ;  /* 0x2000009aff097230 */ /* 0x000fc40000004100 */
[----:B------:R-:W-:Y:S02]  /*1070*/  HADD2.F32 R11, -RZ, R154.H1_H1 ;  /* 0x3000009aff0b7230 */ /* 0x000fe40000004100 */
[----:B------:R-:W-:Y:S01]  /*1080*/  FADD.FTZ R5, R212, R5 ;  /* 0x00000005d4057221 */ /* 0x000fe20000010000 */
        /* <DEDUP_REMOVED lines=21> */
.L_x_4429:
        /* <DEDUP_REMOVED lines=29> */
.L_x_4428:
        /* <DEDUP_REMOVED lines=30> */
.L_x_4431:
[----:B-----5:R-:W-:Y:S02]  /*1590*/  HADD2.F32 R221, -RZ, R214.H0_H0 ;  /* 0x200000d6ffdd7230 */ /* 0x020fe40000004100 */
[--C-:B------:R-:W-:Y:S02]  /*15a0*/  HADD2.F32 R168, -RZ, R212.reuse.H0_H0 ;  /* 0x200000d4ffa87230 */ /* 0x100fe40000004100 */
[----:B------:R-:W-:Y:S02]  /*15b0*/  HADD2.F32 R225, -RZ, R212.H1_H1 ;  /* 0x300000d4ffe17230 */ /* 0x000fe40000004100 */
[--C-:B------:R-:W-:Y:S02]  /*15c0*/  HADD2.F32 R223, -RZ, R213.reuse.H0_H0 ;  /* 0x200000d5ffdf7230 */ /* 0x100fe40000004100 */
[----:B------:R-:W-:Y:S02]  /*15d0*/  HADD2.F32 R210, -RZ, R213.H1_H1 ;  /* 0x300000d5ffd27230 */ /* 0x000fe40000004100 */
[----:B------:R-:W-:-:S02]  /*15e0*/  HADD2.F32 R214, -RZ, R214.H1_H1 ;  /* 0x300000d6ffd67230 */ /* 0x000fc40000004100 */
[--C-:B------:R-:W-:Y:S02]  /*15f0*/  HADD2.F32 R219, -RZ, R215.reuse.H0_H0 ;  /* 0x200000d7ffdb7230 */ /* 0x100fe40000004100 */
[----:B------:R-:W-:-:S07]  /*1600*/  HADD2.F32 R216, -RZ, R215.H1_H1 ;  /* 0x300000d7ffd87230 */ /* 0x000fce0000004100 */
.L_x_4430:
[----:B------:R-:W0:Y:S01]  /*1610*/  @P0 LDC.64 R8, c[0x0][0x3a8] ;  /* 0x0000ea00ff080b82 */ /* 0x000e220000000a00 */
[----:B------:R-:W-:-:S05]  /*1620*/  IADD3 R199, PT, PT, R19, 0x20, RZ ;  /* 0x0000002013c77810 */ /* 0x000fca0007ffe0ff */
[----:B------:R-:W-:Y:S02]  /*1630*/  IMAD.WIDE.U32 R4, R199, 0x10, R22 ;  /* 0x00000010c7047825 */ /* 0x000fe400078e0016 */
[----:B------:R-:W1:Y:S08]  /*1640*/  @P1 LDC.64 R10, c[0x0][0x398] ;  /* 0x0000e600ff0a1b82 */ /* 0x000e700000000a00 */
[----:B------:R-:W3:Y:S01]  /*1650*/  @P2 LDC.64 R12, c[0x0][0x3a0] ;  /* 0x0000e800ff0c2b82 */ /* 0x000ee20000000a00 */
[----:B0-----:R-:W-:-:S05]  /*1660*/  @P0 IMAD.WIDE.U32 R8, R19, 0x10, R8 ;  /* 0x0000001013080825 */ /* 0x001fca00078e0008 */
[----:B------:R0:W-:Y:S01]  /*1670*/  @P0 STG.E.128 desc[UR6][R8.64], R160 ;  /* 0x000000a008000986 */ /* 0x0001e2000c101d06 */
[----:B-1----:R-:W-:-:S03]  /*1680*/  @P1 IMAD.WIDE.U32 R10, R199, 0x10, R10 ;  /* 0x00000010c70a1825 */ /* 0x002fc600078e000a */
[----:B------:R-:W5:Y:S04]  /*1690*/  LDG.E.128 R4, desc[UR6][R4.64] ;  /* 0x0000000604047981 */ /* 0x000f68000c1e1d00 */
[----:B------:R0:W5:Y:S01]  /*16a0*/  @P1 LDG.E.128 R152, desc[UR6][R10.64] ;  /* 0x000000060a981981 */ /* 0x000162000c1e1d00 */
[----:B---3--:R-:W-:-:S05]  /*16b0*/  @P2 IMAD.WIDE.U32 R12, R199, 0x10, R12 ;  /* 0x00000010c70c2825 */ /* 0x008fca00078e000c */
        /* <DEDUP_REMOVED lines=16> */
.L_x_4433:
[--C-:B-----5:R-:W-:Y:S02]  /*17c0*/  HADD2.F32 R211, -RZ, R4.reuse.H0_H0 ;  /* 0x20000004ffd37230 */ /* 0x120fe40000004100 */
[----:B------:R-:W-:Y:S02]  /*17d0*/  HADD2.F32 R212, -RZ, R4.H1_H1 ;  /* 0x30000004ffd47230 */ /* 0x000fe40000004100 */
[----:B------:R-:W-:Y:S02]  /*17e0*/  HADD2.F32 R4, -RZ, R156.H0_H0 ;  /* 0x2000009cff047230 */ /* 0x000fe40000004100 */
[----:B------:R-:W-:Y:S02]  /*17f0*/  HADD2.F32 R209, -RZ, R5.H0_H0 ;  /* 0x20000005ffd17230 */ /* 0x000fe40000004100 */
[--C-:B------:R-:W-:Y:S02]  /*1800*/  HADD2.F32 R207, -RZ, R6.reuse.H0_H0 ;  /* 0x20000006ffcf7230 */ /* 0x100fe40000004100 */
[----:B------:R-:W-:Y:S01]  /*1810*/  FADD.FTZ R211, R4, R211 ;  /* 0x000000d304d37221 */ /* 0x000fe20000010000 */
[----:B------:R-:W-:-:S02]  /*1820*/  HADD2.F32 R196, -RZ, R6.H1_H1 ;  /* 0x30000006ffc47230 */ /* 0x000fc40000004100 */
[----:B------:R-:W-:Y:S02]  /*1830*/  HADD2.F32 R8, -RZ, R158.H0_H0 ;  /* 0x2000009eff087230 */ /* 0x000fe40000004100 */
[--C-:B------:R-:W-:Y:S02]  /*1840*/  HADD2.F32 R9, -RZ, R7.reuse.H0_H0 ;  /* 0x20000007ff097230 */ /* 0x100fe40000004100 */
[----:B------:R-:W-:Y:S02]  /*1850*/  HADD2.F32 R10, -RZ, R7.H1_H1 ;  /* 0x30000007ff0a7230 */ /* 0x000fe40000004100 */
[----:B------:R-:W-:Y:S01]  /*1860*/  FADD.FTZ R207, R8, R207 ;  /* 0x000000cf08cf7221 */ /* 0x000fe20000010000 */
[----:B------:R-:W-:Y:S02]  /*1870*/  HADD2.F32 R5, -RZ, R5.H1_H1 ;  /* 0x30000005ff057230 */ /* 0x000fe40000004100 */
[----:B------:R-:W-:Y:S02]  /*1880*/  HADD2.F32 R6, -RZ, R157.H0_H0 ;  /* 0x2000009dff067230 */ /* 0x000fe40000004100 */
[----:B------:R-:W-:-:S02]  /*1890*/  HADD2.F32 R4, -RZ, R159.H0_H0 ;  /* 0x2000009fff047230 */ /* 0x000fc40000004100 */
[----:B------:R-:W-:Y:S02]  /*18a0*/  HADD2.F32 R11, -RZ, R159.H1_H1 ;  /* 0x3000009fff0b7230 */ /* 0x000fe40000004100 */
        /* <DEDUP_REMOVED lines=14> */
.L_x_4432:
[----:B------:R-:W-:-:S04]  /*1990*/  UISETP.NE.U32.AND UP1, UPT, UR10, URZ, UPT ;  /* 0x000000ff0a00728c */ /* 0x000fc8000bf25070 */
[----:B------:R-:W-:-:S09]  /*19a0*/  UISETP.NE.AND.EX UP1, UPT, UR11, URZ, UPT, UP1 ;  /* 0x000000ff0b00728c */ /* 0x000fd2000bf25310 */
[----:B------:R-:W-:Y:S05]  /*19b0*/  BRA.U UP1, `(.L_x_4435) ;  /* 0x0000000101747547 */ /* 0x000fea000b800000 */
        /* <DEDUP_REMOVED lines=29> */
.L_x_4435:
[--C-:B-----5:R-:W-:Y:S02]  /*1b90*/  HADD2.F32 R3, -RZ, R4.reuse.H0_H0 ;  /* 0x20000004ff037230 */ /* 0x120fe40000004100 */
[----:B------:R-:W-:Y:S02]  /*1ba0*/  HADD2.F32 R8, -RZ, R4.H1_H1 ;  /* 0x30000004ff087230 */ /* 0x000fe40000004100 */
[--C-:B------:R-:W-:Y:S02]  /*1bb0*/  HADD2.F32 R4, -RZ, R152.reuse.H0_H0 ;  /* 0x20000098ff047230 */ /* 0x100fe40000004100 */
[--C-:B------:R-:W-:Y:S02]  /*1bc0*/  HADD2.F32 R9, -RZ, R5.reuse.H0_H0 ;  /* 0x20000005ff097230 */ /* 0x100fe40000004100 */
[----:B------:R-:W-:Y:S02]  /*1bd0*/  HADD2.F32 R10, -RZ, R5.H1_H1 ;  /* 0x30000005ff0a7230 */ /* 0x000fe40000004100 */
[----:B------:R-:W-:Y:S01]  /*1be0*/  FADD.FTZ R3, R4, R3 ;  /* 0x0000000304037221 */ /* 0x000fe20000010000 */
[----:B------:R-:W-:-:S02]  /*1bf0*/  HADD2.F32 R5, -RZ, R152.H1_H1 ;  /* 0x30000098ff057230 */ /* 0x000fc40000004100 */
[----:B------:R-:W-:Y:S02]  /*1c00*/  HADD2.F32 R4, -RZ, R153.H0_H0 ;  /* 0x20000099ff047230 */ /* 0x000fe40000004100 */
[--C-:B------:R-:W-:Y:S02]  /*1c10*/  HADD2.F32 R11, -RZ, R6.reuse.H0_H0 ;  /* 0x20000006ff0b7230 */ /* 0x100fe40000004100 */
[----:B------:R-:W-:Y:S01]  /*1c20*/  FADD.FTZ R5, R5, R8 ;  /* 0x0000000805057221 */ /* 0x000fe20000010000 */
[----:B------:R-:W-:Y:S02]  /*1c30*/  HADD2.F32 R12, -RZ, R6.H1_H1 ;  /* 0x30000006ff0c7230 */ /* 0x000fe40000004100 */
[----:B------:R-:W-:Y:S01]  /*1c40*/  FADD.FTZ R9, R4, R9 ;  /* 0x0000000904097221 */ /* 0x000fe20000010000 */
[--C-:B------:R-:W-:Y:S02]  /*1c50*/  HADD2.F32 R14, -RZ, R7.reuse.H0_H0 ;  /* 0x20000007ff0e7230 */ /* 0x100fe40000004100 */
[----:B------:R-:W-:-:S02]  /*1c60*/  HADD2.F32 R15, -RZ, R7.H1_H1 ;  /* 0x30000007ff0f7230 */ /* 0x000fc40000004100 */
[----:B------:R-:W-:Y:S02]  /*1c70*/  HADD2.F32 R7, -RZ, R153.H1_H1 ;  /* 0x30000099ff077230 */ /* 0x000fe40000004100 */
[--C-:B------:R-:W-:Y:S02]  /*1c80*/  HADD2.F32 R6, -RZ, R154.reuse.H0_H0 ;  /* 0x2000009aff067230 */ /* 0x100fe40000004100 */
[----:B------:R-:W-:Y:S02]  /*1c90*/  HADD2.F32 R13, -RZ, R154.H1_H1 ;  /* 0x3000009aff0d7230 */ /* 0x000fe40000004100 */
[----:B------:R-:W-:Y:S01]  /*1ca0*/  FADD.FTZ R7, R7, R10 ;  /* 0x0000000a07077221 */ /* 0x000fe20000010000 */
[----:B------:R-:W-:Y:S02]  /*1cb0*/  HADD2.F32 R4, -RZ, R156.H0_H0 ;  /* 0x2000009cff047230 */ /* 0x000fe40000004100 */
[----:B------:R-:W-:Y:S01]  /*1cc0*/  FADD.FTZ R11, R6, R11 ;  /* 0x0000000b060b7221 */ /* 0x000fe20000010000 */
[----:B------:R-:W-:-:S02]  /*1cd0*/  HADD2.F32 R8, -RZ, R158.H0_H0 ;  /* 0x2000009eff087230 */ /* 0x000fc40000004100 */
[----:B------:R-:W-:Y:S01]  /*1ce0*/  FADD.FTZ R12, R13, R12 ;  /* 0x0000000c0d0c7221 */ /* 0x000fe20000010000 */
[--C-:B------:R-:W-:Y:S02]  /*1cf0*/  HADD2.F32 R13, -RZ, R155.reuse.H0_H0 ;  /* 0x2000009bff0d7230 */ /* 0x100fe40000004100 */
[----:B------:R-:W-:Y:S01]  /*1d00*/  FADD.FTZ R211, R4, R3 ;  /* 0x0000000304d37221 */ /* 0x000fe20000010000 */
[----:B------:R-:W-:Y:S02]  /*1d10*/  HADD2.F32 R10, -RZ, R155.H1_H1 ;  /* 0x3000009bff0a7230 */ /* 0x000fe40000004100 */
        /* <DEDUP_REMOVED lines=8> */
[----:B------:R-:W-:Y:S01]  /*1da0*/  FADD.FTZ R9, R4, R13 ;  /* 0x0000000d04097221 */ /* 0x000fe20000010000 */
[----:B------:R-:W-:Y:S02]  /*1db0*/  HADD2.F32 R198, -RZ, R157.H1_H1 ;  /* 0x3000009dffc67230 */ /* 0x000fe40000004100 */
[----:B------:R-:W-:Y:S01]  /*1dc0*/  FADD.FTZ R8, R11, R10 ;  /* 0x0000000a0b087221 */ /* 0x000fe20000010000 */
[----:B------:R-:W-:-:S02]  /*1dd0*/  HADD2.F32 R212, -RZ, R156.H1_H1 ;  /* 0x3000009cffd47230 */ /* 0x000fc40000004100 */
[----:B------:R-:W-:Y:S01]  /*1de0*/  FADD.FTZ R196, R3, R12 ;  /* 0x0000000c03c47221 */ /* 0x000fe20000010000 */
[----:B------:R-:W-:Y:S01]  /*1df0*/  FADD.FTZ R198, R198, R7 ;  /* 0x00000007c6c67221 */ /* 0x000fe20000010000 */
[----:B------:R-:W-:Y:S01]  /*1e00*/  F2FP.F16.F32.PACK_AB R163, R8, R9 ;  /* 0x0000000908a3723e */ /* 0x000fe200000000ff */
[----:B------:R-:W-:Y:S02]  /*1e10*/  FADD.FTZ R212, R212, R5 ;  /* 0x00000005d4d47221 */ /* 0x000fe40000010000 */
[----:B------:R-:W-:Y:S02]  /*1e20*/  F2FP.F16.F32.PACK_AB R162, R196, R207 ;  /* 0x000000cfc4a2723e */ /* 0x000fe400000000ff */
[----:B------:R-:W-:Y:S02]  /*1e30*/  F2FP.F16.F32.PACK_AB R161, R198, R209 ;  /* 0x000000d1c6a1723e */ /* 0x000fe400000000ff */
[----:B------:R-:W-:-:S07]  /*1e40*/  F2FP.F16.F32.PACK_AB R160, R212, R211 ;  /* 0x000000d3d4a0723e */ /* 0x000fce00000000ff */
.L_x_4434:
        /* <DEDUP_REMOVED lines=12> */
[----:B------:R-:W-:Y:S05]  /*1f10*/  BRA.U UP0, `(.L_x_4436) ;  /* 0x00000001009c7547 */ /* 0x000fea000b800000 */
        /* <DEDUP_REMOVED lines=10> */
.L_x_4437:
[--C-:B-----5:R-:W-:Y:S02]  /*1fc0*/  HADD2.F32 R195, -RZ, R4.reuse.H0_H0 ;  /* 0x20000004ffc37230 */ /* 0x120fe40000004100 */
[----:B------:R-:W-:Y:S02]  /*1fd0*/  HADD2.F32 R16, -RZ, R4.H1_H1 ;  /* 0x30000004ff107230 */ /* 0x000fe40000004100 */
[----:B------:R-:W-:Y:S02]  /*1fe0*/  HADD2.F32 R4, -RZ, R156.H0_H0 ;  /* 0x2000009cff047230 */ /* 0x000fe40000004100 */
[----:B------:R-:W-:Y:S02]  /*1ff0*/  HADD2.F32 R17, -RZ, R5.H0_H0 ;  /* 0x20000005ff117230 */ /* 0x000fe40000004100 */
[--C-:B------:R-:W-:Y:S02]  /*2000*/  HADD2.F32 R197, -RZ, R6.reuse.H0_H0 ;  /* 0x20000006ffc57230 */ /* 0x100fe40000004100 */
[----:B------:R-:W-:Y:S01]  /*2010*/  FADD.FTZ R195, R4, R195 ;  /* 0x000000c304c37221 */ /* 0x000fe20000010000 */
[----:B------:R-:W-:-:S02]  /*2020*/  HADD2.F32 R18, -RZ, R6.H1_H1 ;  /* 0x30000006ff127230 */ /* 0x000fc40000004100 */
[--C-:B------:R-:W-:Y:S02]  /*2030*/  HADD2.F32 R213, -RZ, R7.reuse.H0_H0 ;  /* 0x20000007ffd57230 */ /* 0x100fe40000004100 */
[----:B------:R-:W-:Y:S02]  /*2040*/  HADD2.F32 R164, -RZ, R7.H1_H1 ;  /* 0x30000007ffa47230 */ /* 0x000fe40000004100 */
[----:B------:R-:W-:Y:S02]  /*2050*/  HADD2.F32 R5, -RZ, R5.H1_H1 ;  /* 0x30000005ff057230 */ /* 0x000fe40000004100 */
[----:B------:R-:W-:Y:S02]  /*2060*/  HADD2.F32 R6, -RZ, R157.H0_H0 ;  /* 0x2000009dff067230 */ /* 0x000fe40000004100 */
[----:B0-----:R-:W-:Y:S02]  /*2070*/  HADD2.F32 R10, -RZ, R158.H0_H0 ;  /* 0x2000009eff0a7230 */ /* 0x001fe40000004100 */
        /* <DEDUP_REMOVED lines=15> */
[----:B------:R-:W-:Y:S01]  /*2170*/  F2FP.F16.F32.PACK_AB R160, R16, R195 ;  /* 0x000000c310a0723e */ /* 0x000fe200000000ff */
[----:B------:R-:W-:Y:S06]  /*2180*/  BRA `(.L_x_4438) ;  /* 0x0000000400287947 */ /* 0x000fec0003800000 */
.L_x_4436:
        /* <DEDUP_REMOVED lines=30> */
.L_x_4439:
[--C-:B-----5:R-:W-:Y:S02]  /*2370*/  HADD2.F32 R3, -RZ, R4.reuse.H0_H0 ;  /* 0x20000004ff037230 */ /* 0x120fe40000004100 */
[----:B0-----:R-:W-:Y:S02]  /*2380*/  HADD2.F32 R10, -RZ, R4.H1_H1 ;  /* 0x30000004ff0a7230 */ /* 0x001fe40000004100 */
[----:B------:R-:W-:Y:S02]  /*2390*/  HADD2.F32 R4, -RZ, R152.H0_H0 ;  /* 0x20000098ff047230 */ /* 0x000fe40000004100 */
[--C-:B------:R-:W-:Y:S02]  /*23a0*/  HADD2.F32 R16, -RZ, R7.reuse.H0_H0 ;  /* 0x20000007ff107230 */ /* 0x100fe40000004100 */
[----:B------:R-:W-:Y:S02]  /*23b0*/  HADD2.F32 R17, -RZ, R7.H1_H1 ;  /* 0x30000007ff117230 */ /* 0x000fe40000004100 */
[----:B------:R-:W-:Y:S01]  /*23c0*/  FADD.FTZ R3, R4, R3 ;  /* 0x0000000304037221 */ /* 0x000fe20000010000 */
[----:B------:R-:W-:-:S02]  /*23d0*/  HADD2.F32 R12, -RZ, R5.H1_H1 ;  /* 0x30000005ff0c7230 */ /* 0x000fc40000004100 */
[--C-:B------:R-:W-:Y:S02]  /*23e0*/  HADD2.F32 R13, -RZ, R6.reuse.H0_H0 ;  /* 0x20000006ff0d7230 */ /* 0x100fe40000004100 */
[----:B------:R-:W-:Y:S02]  /*23f0*/  HADD2.F32 R14, -RZ, R6.H1_H1 ;  /* 0x30000006ff0e7230 */ /* 0x000fe40000004100 */
[----:B------:R-:W-:Y:S02]  /*2400*/  HADD2.F32 R7, -RZ, R153.H1_H1 ;  /* 0x30000099ff077230 */ /* 0x000fe40000004100 */
[----:B------:R-:W-:Y:S02]  /*2410*/  HADD2.F32 R11, -RZ, R5.H0_H0 ;  /* 0x20000005ff0b7230 */ /* 0x000fe40000004100 */
[----:B------:R-:W-:Y:S02]  /*2420*/  HADD2.F32 R4, -RZ, R153.H0_H0 ;  /* 0x20000099ff047230 */ /* 0x000fe40000004100 */
[----:B------:R-:W-:Y:S01]  /*2430*/  FADD.FTZ R7, R7, R12 ;  /* 0x0000000c07077221 */ /* 0x000fe20000010000 */
[----:B------:R-:W-:-:S02]  /*2440*/  HADD2.F32 R6, -RZ, R154.H0_H0 ;  /* 0x2000009aff067230 */ /* 0x000fc40000004100 */
[----:B------:R-:W-:Y:S02]  /*2450*/  HADD2.F32 R15, -RZ, R154.H1_H1 ;  /* 0x3000009aff0f7230 */ /* 0x000fe40000004100 */
[----:B------:R-:W-:Y:S01]  /*2460*/  FADD.FTZ R11, R4, R11 ;  /* 0x0000000b040b7221 */ /* 0x000fe20000010000 */
[--C-:B------:R-:W-:Y:S02]  /*2470*/  HADD2.F32 R12, -RZ, R155.reuse.H1_H1 ;  /* 0x3000009bff0c7230 */ /* 0x100fe40000004100 */
[----:B------:R-:W-:Y:S01]  /*2480*/  FADD.FTZ R13, R6, R13 ;  /* 0x0000000d060d7221 */ /* 0x000fe20000010000 */
[----:B------:R-:W-:Y:S02]  /*2490*/  HADD2.F32 R5, -RZ, R152.H1_H1 ;  /* 0x30000098ff057230 */ /* 0x000fe40000004100 */
[----:B------:R-:W-:Y:S01]  /*24a0*/  FADD.FTZ R14, R15, R14 ;  /* 0x0000000e0f0e7221 */ /* 0x000fe20000010000 */
[----:B------:R-:W-:Y:S02]  /*24b0*/  HADD2.F32 R15, -RZ, R155.H0_H0 ;  /* 0x2000009bff0f7230 */ /* 0x000fe40000004100 */
[----:B------:R-:W-:Y:S01]  /*24c0*/  FADD.FTZ R12, R12, R17 ;  /* 0x000000110c0c7221 */ /* 0x000fe20000010000 */
[----:B------:R-:W-:-:S02]  /*24d0*/  HADD2.F32 R4, -RZ, R156.H0_H0 ;  /* 0x2000009cff047230 */ /* 0x000fc40000004100 */
        /* <DEDUP_REMOVED lines=21> */
.L_x_4438:
[----:B------:R-:W1:Y:S01]  /*2630*/  @P0 LDC.64 R4, c[0x0][0x3a8] ;  /* 0x0000ea00ff040b82 */ /* 0x000e620000000a00 */
[----:B------:R-:W-:-:S05]  /*2640*/  IADD3 R215, PT, PT, R19, 0x60, RZ ;  /* 0x0000006013d77810 */ /* 0x000fca0007ffe0ff */
[----:B------:R-:W-:Y:S02]  /*2650*/  IMAD.WIDE.U32 R228, R215, 0x10, R22 ;  /* 0x00000010d7e47825 */ /* 0x000fe400078e0016 */
[----:B------:R-:W3:Y:S08]  /*2660*/  @P1 LDC.64 R6, c[0x0][0x398] ;  /* 0x0000e600ff061b82 */ /* 0x000ef00000000a00 */
[----:B0-----:R-:W0:Y:S01]  /*2670*/  @P2 LDC.64 R10, c[0x0][0x3a0] ;  /* 0x0000e800ff0a2b82 */ /* 0x001e220000000a00 */
[----:B-1----:R-:W-:-:S05]  /*2680*/  @P0 IMAD.WIDE.U32 R4, R21, 0x10, R4 ;  /* 0x0000001015040825 */ /* 0x002fca00078e0004 */
[----:B------:R1:W-:Y:S01]  /*2690*/  @P0 STG.E.128 desc[UR6][R4.64], R160 ;  /* 0x000000a004000986 */ /* 0x0003e2000c101d06 */
[----:B---3--:R-:W-:-:S03]  /*26a0*/  @P1 IMAD.WIDE.U32 R6, R215, 0x10, R6 ;  /* 0x00000010d7061825 */ /* 0x008fc600078e0006 */
[----:B------:R-:W5:Y:S04]  /*26b0*/  LDG.E.128 R228, desc[UR6][R228.64] ;  /* 0x00000006e4e47981 */ /* 0x000f68000c1e1d00 */
[----:B------:R1:W5:Y:S01]  /*26c0*/  @P1 LDG.E.128 R152, desc[UR6][R6.64] ;  /* 0x0000000606981981 */ /* 0x000362000c1e1d00 */
[----:B0-----:R-:W-:-:S05]  /*26d0*/  @P2 IMAD.WIDE.U32 R10, R215, 0x10, R10 ;  /* 0x00000010d70a2825 */ /* 0x001fca00078e000a */
        /* <DEDUP_REMOVED lines=12> */
.L_x_4441:
[----:B-----5:R-:W-:Y:S02]  /*27a0*/  HADD2.F32 R169, -RZ, R228.H0_H0 ;  /* 0x200000e4ffa97230 */ /* 0x020fe40000004100 */
[----:B-1----:R-:W-:Y:S02]  /*27b0*/  HADD2.F32 R4, -RZ, R156.H0_H0 ;  /* 0x2000009cff047230 */ /* 0x002fe40000004100 */
[----:B------:R-:W-:Y:S02]  /*27c0*/  HADD2.F32 R228, -RZ, R228.H1_H1 ;  /* 0x300000e4ffe47230 */ /* 0x000fe40000004100 */
[--C-:B------:R-:W-:Y:S02]  /*27d0*/  HADD2.F32 R165, -RZ, R229.reuse.H0_H0 ;  /* 0x200000e5ffa57230 */ /* 0x100fe40000004100 */
[----:B------:R-:W-:Y:S01]  /*27e0*/  FADD.FTZ R169, R4, R169 ;  /* 0x000000a904a97221 */ /* 0x000fe20000010000 */
[----:B------:R-:W-:Y:S02]  /*27f0*/  HADD2.F32 R166, -RZ, R229.H1_H1 ;  /* 0x300000e5ffa67230 */ /* 0x000fe40000004100 */
[----:B------:R-:W-:-:S02]  /*2800*/  HADD2.F32 R171, -RZ, R230.H0_H0 ;  /* 0x200000e6ffab7230 */ /* 0x000fc40000004100 */
[----:B------:R-:W-:Y:S02]  /*2810*/  HADD2.F32 R170, -RZ, R230.H1_H1 ;  /* 0x300000e6ffaa7230 */ /* 0x000fe40000004100 */
[----:B------:R-:W-:Y:S02]  /*2820*/  HADD2.F32 R6, -RZ, R157.H0_H0 ;  /* 0x2000009dff067230 */ /* 0x000fe40000004100 */
[----:B------:R-:W-:Y:S02]  /*2830*/  HADD2.F32 R10, -RZ, R158.H0_H0 ;  /* 0x2000009eff0a7230 */ /* 0x000fe40000004100 */
[--C-:B------:R-:W-:Y:S02]  /*2840*/  HADD2.F32 R167, -RZ, R231.reuse.H0_H0 ;  /* 0x200000e7ffa77230 */ /* 0x100fe40000004100 */
[----:B------:R-:W-:Y:S01]  /*2850*/  FADD.FTZ R165, R6, R165 ;  /* 0x000000a506a57221 */ /* 0x000fe20000010000 */
[----:B------:R-:W-:Y:S02]  /*2860*/  HADD2.F32 R176, -RZ, R231.H1_H1 ;  /* 0x300000e7ffb07230 */ /* 0x000fe40000004100 */
[----:B------:R-:W-:Y:S01]  /*2870*/  FADD.FTZ R171, R10, R171 ;  /* 0x000000ab0aab7221 */ /* 0x000fe20000010000 */
[----:B------:R-:W-:-:S02]  /*2880*/  HADD2.F32 R4, -RZ, R159.H0_H0 ;  /* 0x2000009fff047230 */ /* 0x000fc40000004100 */
        /* <DEDUP_REMOVED lines=14> */
.L_x_4440:
[----:B------:R-:W-:Y:S05]  /*2970*/  BRA.U UP1, `(.L_x_4443) ;  /* 0x0000000101747547 */ /* 0x000fea000b800000 */
        /* <DEDUP_REMOVED lines=29> */
.L_x_4443:
[----:B-----5:R-:W-:Y:S02]  /*2b50*/  HADD2.F32 R3, -RZ, R228.H0_H0 ;  /* 0x200000e4ff037230 */ /* 0x020fe40000004100 */
[----:B-1----:R-:W-:Y:S02]  /*2b60*/  HADD2.F32 R4, -RZ, R152.H0_H0 ;  /* 0x20000098ff047230 */ /* 0x002fe40000004100 */
[--C-:B------:R-:W-:Y:S02]  /*2b70*/  HADD2.F32 R6, -RZ, R229.reuse.H0_H0 ;  /* 0x200000e5ff067230 */ /* 0x100fe40000004100 */
[----:B------:R-:W-:Y:S02]  /*2b80*/  HADD2.F32 R229, -RZ, R229.H1_H1 ;  /* 0x300000e5ffe57230 */ /* 0x000fe40000004100 */
[----:B------:R-:W-:Y:S01]  /*2b90*/  FADD.FTZ R3, R4, R3 ;  /* 0x0000000304037221 */ /* 0x000fe20000010000 */
[----:B------:R-:W-:Y:S02]  /*2ba0*/  HADD2.F32 R4, -RZ, R153.H1_H1 ;  /* 0x30000099ff047230 */ /* 0x000fe40000004100 */
[----:B------:R-:W-:-:S02]  /*2bb0*/  HADD2.F32 R228, -RZ, R228.H1_H1 ;  /* 0x300000e4ffe47230 */ /* 0x000fc40000004100 */
[----:B------:R-:W-:Y:S02]  /*2bc0*/  HADD2.F32 R5, -RZ, R152.H1_H1 ;  /* 0x30000098ff057230 */ /* 0x000fe40000004100 */
[----:B------:R-:W-:Y:S01]  /*2bd0*/  FADD.FTZ R229, R4, R229 ;  /* 0x000000e504e57221 */ /* 0x000fe20000010000 */
[----:B------:R-:W-:Y:S02]  /*2be0*/  HADD2.F32 R7, -RZ, R153.H0_H0 ;  /* 0x20000099ff077230 */ /* 0x000fe40000004100 */
[----:B------:R-:W-:Y:S02]  /*2bf0*/  HADD2.F32 R4, -RZ, R156.H0_H0 ;  /* 0x2000009cff047230 */ /* 0x000fe40000004100 */
[----:B------:R-:W-:Y:S01]  /*2c00*/  FADD.FTZ R228, R5, R228 ;  /* 0x000000e405e47221 */ /* 0x000fe20000010000 */
[----:B------:R-:W-:Y:S02]  /*2c10*/  HADD2.F32 R10, -RZ, R230.H0_H0 ;  /* 0x200000e6ff0a7230 */ /* 0x000fe40000004100 */
[----:B------:R-:W-:Y:S01]  /*2c20*/  FADD.FTZ R6, R7, R6 ;  /* 0x0000000607067221 */ /* 0x000fe20000010000 */
[----:B------:R-:W-:-:S02]  /*2c30*/  HADD2.F32 R12, -RZ, R231.H0_H0 ;  /* 0x200000e7ff0c7230 */ /* 0x000fc40000004100 */
[----:B------:R-:W-:Y:S01]  /*2c40*/  FADD.FTZ R169, R4, R3 ;  /* 0x0000000304a97221 */ /* 0x000fe20000010000 */
[----:B------:R-:W-:Y:S02]  /*2c50*/  HADD2.F32 R230, -RZ, R230.H1_H1 ;  /* 0x300000e6ffe67230 */ /* 0x000fe40000004100 */
[----:B------:R-:W-:Y:S02]  /*2c60*/  HADD2.F32 R231, -RZ, R231.H1_H1 ;  /* 0x300000e7ffe77230 */ /* 0x000fe40000004100 */
[--C-:B------:R-:W-:Y:S02]  /*2c70*/  HADD2.F32 R11, -RZ, R154.reuse.H0_H0 ;  /* 0x2000009aff0b7230 */ /* 0x100fe40000004100 */
[----:B------:R-:W-:Y:S02]  /*2c80*/  HADD2.F32 R13, -RZ, R154.H1_H1 ;  /* 0x3000009aff0d7230 */ /* 0x000fe40000004100 */
[--C-:B------:R-:W-:Y:S02]  /*2c90*/  HADD2.F32 R5, -RZ, R155.reuse.H0_H0 ;  /* 0x2000009bff057230 */ /* 0x100fe40000004100 */
[----:B------:R-:W-:Y:S01]  /*2ca0*/  FADD.FTZ R10, R11, R10 ;  /* 0x0000000a0b0a7221 */ /* 0x000fe20000010000 */
[----:B------:R-:W-:-:S02]  /*2cb0*/  HADD2.F32 R14, -RZ, R155.H1_H1 ;  /* 0x3000009bff0e7230 */ /* 0x000fc40000004100 */
        /* <DEDUP_REMOVED lines=21> */
.L_x_4442:
[----:B-1----:R-:W0:Y:S01]  /*2e10*/  @P0 LDC.64 R10, c[0x0][0x3a8] ;  /* 0x0000ea00ff0a0b82 */ /* 0x002e220000000a00 */
        /* <DEDUP_REMOVED lines=22> */
.L_x_4445:
        /* <DEDUP_REMOVED lines=29> */
.L_x_4444:
        /* <DEDUP_REMOVED lines=30> */
.L_x_4447:
[--C-:B-----5:R-:W-:Y:S02]  /*3330*/  HADD2.F32 R3, -RZ, R4.reuse.H0_H0 ;  /* 0x20000004ff037230 */ /* 0x120fe40000004100 */
[----:B0-----:R-:W-:Y:S02]  /*3340*/  HADD2.F32 R10, -RZ, R4.H1_H1 ;  /* 0x30000004ff0a7230 */ /* 0x001fe40000004100 */
[----:B------:R-:W-:Y:S02]  /*3350*/  HADD2.F32 R4, -RZ, R152.H0_H0 ;  /* 0x20000098ff047230 */ /* 0x000fe40000004100 */
[--C-:B------:R-:W-:Y:S02]  /*3360*/  HADD2.F32 R13, -RZ, R6.reuse.H0_H0 ;  /* 0x20000006ff0d7230 */ /* 0x100fe40000004100 */
[----:B------:R-:W-:Y:S02]  /*3370*/  HADD2.F32 R14, -RZ, R6.H1_H1 ;  /* 0x30000006ff0e7230 */ /* 0x000fe40000004100 */
[----:B------:R-:W-:Y:S01]  /*3380*/  FADD.FTZ R3, R4, R3 ;  /* 0x0000000304037221 */ /* 0x000fe20000010000 */
[----:B------:R-:W-:-:S02]  /*3390*/  HADD2.F32 R11, -RZ, R5.H0_H0 ;  /* 0x20000005ff0b7230 */ /* 0x000fc40000004100 */
[----:B------:R-:W-:Y:S02]  /*33a0*/  HADD2.F32 R4, -RZ, R153.H0_H0 ;  /* 0x20000099ff047230 */ /* 0x000fe40000004100 */
[----:B------:R-:W-:Y:S02]  /*33b0*/  HADD2.F32 R6, -RZ, R154.H0_H0 ;  /* 0x2000009aff067230 */ /* 0x000fe40000004100 */
[--C-:B------:R-:W-:Y:S02]  /*33c0*/  HADD2.F32 R160, -RZ, R7.reuse.H0_H0 ;  /* 0x20000007ffa07230 */ /* 0x100fe40000004100 */
[----:B------:R-:W-:Y:S01]  /*33d0*/  FADD.FTZ R11, R4, R11 ;  /* 0x0000000b040b7221 */ /* 0x000fe20000010000 */
[----:B------:R-:W-:Y:S02]  /*33e0*/  HADD2.F32 R161, -RZ, R7.H1_H1 ;  /* 0x30000007ffa17230 */ /* 0x000fe40000004100 */
[----:B------:R-:W-:Y:S01]  /*33f0*/  FADD.FTZ R13, R6, R13 ;  /* 0x0000000d060d7221 */ /* 0x000fe20000010000 */
[----:B------:R-:W-:-:S02]  /*3400*/  HADD2.F32 R12, -RZ, R5.H1_H1 ;  /* 0x30000005ff0c7230 */ /* 0x000fc40000004100 */
[----:B------:R-:W-:Y:S02]  /*3410*/  HADD2.F32 R7, -RZ, R153.H1_H1 ;  /* 0x30000099ff077230 */ /* 0x000fe40000004100 */
[----:B------:R-:W-:Y:S02]  /*3420*/  HADD2.F32 R15, -RZ, R154.H1_H1 ;  /* 0x3000009aff0f7230 */ /* 0x000fe40000004100 */
        /* <DEDUP_REMOVED lines=28> */
.L_x_4446:
[----:B0-----:R-:W0:Y:S01]  /*35f0*/  @P0 LDC.64 R10, c[0x0][0x3a8] ;  /* 0x0000ea00ff0a0b82 */ /* 0x001e220000000a00 */
        /* <DEDUP_REMOVED lines=22> */
.L_x_4449:
[--C-:B-----5:R-:W-:Y:S02]  /*3760*/  HADD2.F32 R189, -RZ, R4.reuse.H0_H0 ;  /* 0x20000004ffbd7230 */ /* 0x120fe40000004100 */
[----:B------:R-:W-:Y:S02]  /*3770*/  HADD2.F32 R180, -RZ, R4.H1_H1 ;  /* 0x30000004ffb47230 */ /* 0x000fe40000004100 */
[--C-:B------:R-:W-:Y:S02]  /*3780*/  HADD2.F32 R191, -RZ, R6.reuse.H0_H0 ;  /* 0x20000006ffbf7230 */ /* 0x100fe40000004100 */
[----:B------:R-:W-:Y:S02]  /*3790*/  HADD2.F32 R182, -RZ, R6.H1_H1 ;  /* 0x30000006ffb67230 */ /* 0x000fe40000004100 */
[----:B------:R-:W-:Y:S02]  /*37a0*/  HADD2.F32 R190, -RZ, R5.H0_H0 ;  /* 0x20000005ffbe7230 */ /* 0x000fe40000004100 */
[----:B------:R-:W-:-:S02]  /*37b0*/  HADD2.F32 R4, -RZ, R156.H0_H0 ;  /* 0x2000009cff047230 */ /* 0x000fc40000004100 */
[----:B------:R-:W-:Y:S02]  /*37c0*/  HADD2.F32 R3, -RZ, R157.H0_H0 ;  /* 0x2000009dff037230 */ /* 0x000fe40000004100 */
[----:B------:R-:W-:Y:S02]  /*37d0*/  HADD2.F32 R6, -RZ, R158.H0_H0 ;  /* 0x2000009eff067230 */ /* 0x000fe40000004100 */
[----:B------:R-:W-:Y:S01]  /*37e0*/  FADD.FTZ R189, R4, R189 ;  /* 0x000000bd04bd7221 */ /* 0x000fe20000010000 */
[--C-:B------:R-:W-:Y:S02]  /*37f0*/  HADD2.F32 R183, -RZ, R7.reuse.H0_H0 ;  /* 0x20000007ffb77230 */ /* 0x100fe40000004100 */
[----:B------:R-:W-:Y:S01]  /*3800*/  FADD.FTZ R190, R3, R190 ;  /* 0x000000be03be7221 */ /* 0x000fe20000010000 */
[----:B------:R-:W-:Y:S02]  /*3810*/  HADD2.F32 R194, -RZ, R7.H1_H1 ;  /* 0x30000007ffc27230 */ /* 0x000fe40000004100 */
[----:B------:R-:W-:Y:S01]  /*3820*/  FADD.FTZ R191, R6, R191 ;  /* 0x000000bf06bf7221 */ /* 0x000fe20000010000 */
[----:B------:R-:W-:-:S02]  /*3830*/  HADD2.F32 R5, -RZ, R5.H1_H1 ;  /* 0x30000005ff057230 */ /* 0x000fc40000004100 */
[--C-:B------:R-:W-:Y:S02]  /*3840*/  HADD2.F32 R6, -RZ, R159.reuse.H0_H0 ;  /* 0x2000009fff067230 */ /* 0x100fe40000004100 */
[----:B0-----:R-:W-:Y:S02]  /*3850*/  HADD2.F32 R11, -RZ, R159.H1_H1 ;  /* 0x3000009fff0b7230 */ /* 0x001fe40000004100 */
        /* <DEDUP_REMOVED lines=13> */
.L_x_4448:
[----:B------:R-:W-:Y:S05]  /*3930*/  BRA.U UP1, `(.L_x_4451) ;  /* 0x0000000101747547 */ /* 0x000fea000b800000 */
        /* <DEDUP_REMOVED lines=29> */
.L_x_4451:
[--C-:B-----5:R-:W-:Y:S02]  /*3b10*/  HADD2.F32 R3, -RZ, R4.reuse.H0_H0 ;  /* 0x20000004ff037230 */ /* 0x120fe40000004100 */
[----:B0-----:R-:W-:Y:S02]  /*3b20*/  HADD2.F32 R10, -RZ, R4.H1_H1 ;  /* 0x30000004ff0a7230 */ /* 0x001fe40000004100 */
[----:B------:R-:W-:Y:S02]  /*3b30*/  HADD2.F32 R4, -RZ, R152.H0_H0 ;  /* 0x20000098ff047230 */ /* 0x000fe40000004100 */
[--C-:B------:R-:W-:Y:S02]  /*3b40*/  HADD2.F32 R11, -RZ, R5.reuse.H0_H0 ;  /* 0x20000005ff0b7230 */ /* 0x100fe40000004100 */
[----:B------:R-:W-:Y:S02]  /*3b50*/  HADD2.F32 R12, -RZ, R5.H1_H1 ;  /* 0x30000005ff0c7230 */ /* 0x000fe40000004100 */
[----:B------:R-:W-:Y:S01]  /*3b60*/  FADD.FTZ R3, R4, R3 ;  /* 0x0000000304037221 */ /* 0x000fe20000010000 */
[----:B------:R-:W-:-:S02]  /*3b70*/  HADD2.F32 R4, -RZ, R153.H0_H0 ;  /* 0x20000099ff047230 */ /* 0x000fc40000004100 */
[--C-:B------:R-:W-:Y:S02]  /*3b80*/  HADD2.F32 R13, -RZ, R6.reuse.H0_H0 ;  /* 0x20000006ff0d7230 */ /* 0x100fe40000004100 */
[----:B------:R-:W-:Y:S02]  /*3b90*/  HADD2.F32 R14, -RZ, R6.H1_H1 ;  /* 0x30000006ff0e7230 */ /* 0x000fe40000004100 */
[----:B------:R-:W-:Y:S01]  /*3ba0*/  FADD.FTZ R11, R4, R11 ;  /* 0x0000000b040b7221 */ /* 0x000fe20000010000 */
[----:B------:R-:W-:Y:S02]  /*3bb0*/  HADD2.F32 R5, -RZ, R152.H1_H1 ;  /* 0x30000098ff057230 */ /* 0x000fe40000004100 */
[----:B------:R-:W-:Y:S02]  /*3bc0*/  HADD2.F32 R6, -RZ, R154.H0_H0 ;  /* 0x2000009aff067230 */ /* 0x000fe40000004100 */
[----:B------:R-:W-:Y:S02]  /*3bd0*/  HADD2.F32 R4, -RZ, R156.H0_H0 ;  /* 0x2000009cff047230 */ /* 0x000fe40000004100 */
[----:B------:R-:W-:Y:S01]  /*3be0*/  FADD.FTZ R5, R5, R10 ;  /* 0x0000000a05057221 */ /* 0x000fe20000010000 */
[----:B------:R-:W-:-:S02]  /*3bf0*/  HADD2.F32 R190, -RZ, R157.H0_H0 ;  /* 0x2000009dffbe7230 */ /* 0x000fc40000004100 */
[----:B------:R-:W-:Y:S01]  /*3c00*/  FADD.FTZ R6, R6, R13 ;  /* 0x0000000d06067221 */ /* 0x000fe20000010000 */
[----:B------:R-:W-:Y:S02]  /*3c10*/  HADD2.F32 R191, -RZ, R158.H0_H0 ;  /* 0x2000009effbf7230 */ /* 0x000fe40000004100 */
[----:B------:R-:W-:Y:S01]  /*3c20*/  FADD.FTZ R189, R4, R3 ;  /* 0x0000000304bd7221 */ /* 0x000fe20000010000 */
[--C-:B------:R-:W-:Y:S02]  /*3c30*/  HADD2.F32 R160, -RZ, R7.reuse.H0_H0 ;  /* 0x20000007ffa07230 */ /* 0x100fe40000004100 */
[----:B------:R-:W-:Y:S01]  /*3c40*/  FADD.FTZ R190, R190, R11 ;  /* 0x0000000bbebe7221 */ /* 0x000fe20000010000 */
[----:B------:R-:W-:Y:S02]  /*3c50*/  HADD2.F32 R161, -RZ, R7.H1_H1 ;  /* 0x30000007ffa17230 */ /* 0x000fe40000004100 */
[----:B------:R-:W-:Y:S01]  /*3c60*/  FADD.FTZ R191, R191, R6 ;  /* 0x00000006bfbf7221 */ /* 0x000fe20000010000 */
[----:B------:R-:W-:-:S02]  /*3c70*/  HADD2.F32 R7, -RZ, R153.H1_H1 ;  /* 0x30000099ff077230 */ /* 0x000fc40000004100 */
[----:B------:R-:W-:Y:S02]  /*3c80*/  HADD2.F32 R15, -RZ, R154.H1_H1 ;  /* 0x3000009aff0f7230 */ /* 0x000fe40000004100 */
[--C-:B------:R-:W-:Y:S02]  /*3c90*/  HADD2.F32 R13, -RZ, R155.reuse.H0_H0 ;  /* 0x2000009bff0d7230 */ /* 0x100fe40000004100 */
[----:B------:R-:W-:Y:S01]  /*3ca0*/  FADD.FTZ R7, R7, R12 ;  /* 0x0000000c07077221 */ /* 0x000fe20000010000 */
[----:B------:R-:W-:Y:S02]  /*3cb0*/  HADD2.F32 R10, -RZ, R155.H1_H1 ;  /* 0x3000009bff0a7230 */ /* 0x000fe40000004100 */
        /* <DEDUP_REMOVED lines=17> */
.L_x_4450:
        /* <DEDUP_REMOVED lines=16> */
[--C-:B0-----:R-:W-:Y:S02]  /*3ed0*/  HADD2.F32 R10, -RZ, R5.reuse.H0_H0 ;  /* 0x20000005ff0a7230 */ /* 0x101fe40000004100 */
[----:B------:R-:W-:Y:S02]  /*3ee0*/  HADD2.F32 R193, -RZ, R5.H1_H1 ;  /* 0x30000005ffc17230 */ /* 0x000fe40000004100 */
[--C-:B------:R-:W-:Y:S02]  /*3ef0*/  HADD2.F32 R11, -RZ, R6.reuse.H0_H0 ;  /* 0x20000006ff0b7230 */ /* 0x100fe40000004100 */
[----:B------:R-:W-:-:S02]  /*3f00*/  HADD2.F32 R12, -RZ, R6.H1_H1 ;  /* 0x30000006ff0c7230 */ /* 0x000fc40000004100 */
[--C-:B------:R-:W-:Y:S02]  /*3f10*/  HADD2.F32 R13, -RZ, R7.reuse.H0_H0 ;  /* 0x20000007ff0d7230 */ /* 0x100fe40000004100 */
[----:B------:R-:W-:Y:S01]  /*3f20*/  HADD2.F32 R14, -RZ, R7.H1_H1 ;  /* 0x30000007ff0e7230 */ /* 0x000fe20000004100 */
[----:B------:R-:W-:Y:S06]  /*3f30*/  BRA `(.L_x_4454) ;  /* 0x00000004009c7947 */ /* 0x000fec0003800000 */
.L_x_4453:
[--C-:B-----5:R-:W-:Y:S02]  /*3f40*/  HADD2.F32 R187, -RZ, R4.reuse.H0_H0 ;  /* 0x20000004ffbb7230 */ /* 0x120fe40000004100 */
[----:B------:R-:W-:Y:S02]  /*3f50*/  HADD2.F32 R192, -RZ, R4.H1_H1 ;  /* 0x30000004ffc07230 */ /* 0x000fe40000004100 */
[--C-:B0-----:R-:W-:Y:S02]  /*3f60*/  HADD2.F32 R11, -RZ, R6.reuse.H0_H0 ;  /* 0x20000006ff0b7230 */ /* 0x101fe40000004100 */
        /* <DEDUP_REMOVED lines=12> */
[----:B------:R-:W-:Y:S02]  /*4030*/  HADD2.F32 R15, -RZ, R159.H1_H1 ;  /* 0x3000009fff0f7230 */ /* 0x000fe40000004100 */
        /* <DEDUP_REMOVED lines=13> */
.L_x_4452:
[----:B------:R-:W-:Y:S05]  /*4110*/  BRA.U UP1, `(.L_x_4455) ;  /* 0x0000000101747547 */ /* 0x000fea000b800000 */
        /* <DEDUP_REMOVED lines=29> */
.L_x_4455:
[--C-:B-----5:R-:W-:Y:S02]  /*42f0*/  HADD2.F32 R3, -RZ, R4.reuse.H0_H0 ;  /* 0x20000004ff037230 */ /* 0x120fe40000004100 */
[----:B0-----:R-:W-:Y:S02]  /*4300*/  HADD2.F32 R10, -RZ, R4.H1_H1 ;  /* 0x30000004ff0a7230 */ /* 0x001fe40000004100 */
[----:B------:R-:W-:Y:S02]  /*4310*/  HADD2.F32 R4, -RZ, R152.H0_H0 ;  /* 0x20000098ff047230 */ /* 0x000fe40000004100 */
[--C-:B------:R-:W-:Y:S02]  /*4320*/  HADD2.F32 R11, -RZ, R5.reuse.H0_H0 ;  /* 0x20000005ff0b7230 */ /* 0x100fe40000004100 */
[----:B------:R-:W-:Y:S02]  /*4330*/  HADD2.F32 R12, -RZ, R5.H1_H1 ;  /* 0x30000005ff0c7230 */ /* 0x000fe40000004100 */
[----:B------:R-:W-:Y:S01]  /*4340*/  FADD.FTZ R3, R4, R3 ;  /* 0x0000000304037221 */ /* 0x000fe20000010000 */
[----:B------:R-:W-:-:S02]  /*4350*/  HADD2.F32 R13, -RZ, R6.H0_H0 ;  /* 0x20000006ff0d7230 */ /* 0x000fc40000004100 */
[----:B------:R-:W-:Y:S02]  /*4360*/  HADD2.F32 R14, -RZ, R6.H1_H1 ;  /* 0x30000006ff0e7230 */ /* 0x000fe40000004100 */
        /* <DEDUP_REMOVED lines=8> */
[----:B------:R-:W-:Y:S02]  /*43f0*/  HADD2.F32 R10, -RZ, R157.H0_H0 ;  /* 0x2000009dff0a7230 */ /* 0x000fe40000004100 */
[----:B------:R-:W-:Y:S02]  /*4400*/  HADD2.F32 R7, -RZ, R153.H1_H1 ;  /* 0x30000099ff077230 */ /* 0x000fe40000004100 */
[----:B------:R-:W-:Y:S02]  /*4410*/  HADD2.F32 R4, -RZ, R156.H0_H0 ;  /* 0x2000009cff047230 */ /* 0x000fe40000004100 */
[----:B------:R-:W-:Y:S01]  /*4420*/  FADD.FTZ R10, R10, R11 ;  /* 0x0000000b0a0a7221 */ /* 0x000fe20000010000 */
[----:B------:R-:W-:Y:S02]  /*4430*/  HADD2.F32 R13, -RZ, R158.H0_H0 ;  /* 0x2000009eff0d7230 */ /* 0x000fe40000004100 */
[----:B------:R-:W-:Y:S01]  /*4440*/  FADD.FTZ R7, R7, R12 ;  /* 0x0000000c07077221 */ /* 0x000fe20000010000 */
[----:B------:R-:W-:-:S02]  /*4450*/  HADD2.F32 R15, -RZ, R154.H1_H1 ;  /* 0x3000009aff0f7230 */ /* 0x000fc40000004100 */
[----:B------:R-:W-:Y:S01]  /*4460*/  FADD.FTZ R187, R4, R3 ;  /* 0x0000000304bb7221 */ /* 0x000fe20000010000 */
        /* <DEDUP_REMOVED lines=20> */
.L_x_4454:
        /* <DEDUP_REMOVED lines=20> */
[--C-:B0-----:R-:W-:Y:S02]  /*46f0*/  HADD2.F32 R184, -RZ, R203.reuse.H0_H0 ;  /* 0x200000cbffb87230 */ /* 0x101fe40000004100 */
[----:B------:R-:W-:Y:S01]  /*4700*/  HADD2.F32 R185, -RZ, R203.H1_H1 ;  /* 0x300000cbffb97230 */ /* 0x000fe20000004100 */
[----:B------:R-:W-:Y:S06]  /*4710*/  BRA `(.L_x_4458) ;  /* 0x00000004009c7947 */ /* 0x000fec0003800000 */
.L_x_4457:
[----:B-----5:R-:W-:Y:S02]  /*4720*/  HADD2.F32 R3, -RZ, R200.H0_H0 ;  /* 0x200000c8ff037230 */ /* 0x020fe40000004100 */
[----:B------:R-:W-:Y:S02]  /*4730*/  HADD2.F32 R186, -RZ, R201.H0_H0 ;  /* 0x200000c9ffba7230 */ /* 0x000fe40000004100 */
[----:B------:R-:W-:Y:S02]  /*4740*/  HADD2.F32 R205, -RZ, R202.H0_H0 ;  /* 0x200000caffcd7230 */ /* 0x000fe40000004100 */
[----:B0-----:R-:W-:Y:S02]  /*4750*/  HADD2.F32 R4, -RZ, R156.H0_H0 ;  /* 0x2000009cff047230 */ /* 0x001fe40000004100 */
[----:B------:R-:W-:Y:S02]  /*4760*/  HADD2.F32 R5, -RZ, R157.H0_H0 ;  /* 0x2000009dff057230 */ /* 0x000fe40000004100 */
[----:B------:R-:W-:-:S02]  /*4770*/  HADD2.F32 R6, -RZ, R158.H0_H0 ;  /* 0x2000009eff067230 */ /* 0x000fc40000004100 */
[----:B------:R-:W-:Y:S01]  /*4780*/  FADD.FTZ R3, R4, R3 ;  /* 0x0000000304037221 */ /* 0x000fe20000010000 */
[----:B------:R-:W-:Y:S02]  /*4790*/  HADD2.F32 R200, -RZ, R200.H1_H1 ;  /* 0x300000c8ffc87230 */ /* 0x000fe40000004100 */
[----:B------:R-:W-:Y:S01]  /*47a0*/  FADD.FTZ R186, R5, R186 ;  /* 0x000000ba05ba7221 */ /* 0x000fe20000010000 */
[----:B------:R-:W-:Y:S02]  /*47b0*/  HADD2.F32 R15, -RZ, R201.H1_H1 ;  /* 0x300000c9ff0f7230 */ /* 0x000fe40000004100 */
[----:B------:R-:W-:Y:S01]  /*47c0*/  FADD.FTZ R205, R6, R205 ;  /* 0x000000cd06cd7221 */ /* 0x000fe20000010000 */
[----:B------:R-:W-:Y:S02]  /*47d0*/  HADD2.F32 R22, -RZ, R202.H1_H1 ;  /* 0x300000caff167230 */ /* 0x000fe40000004100 */
[--C-:B------:R-:W-:Y:S02]  /*47e0*/  HADD2.F32 R184, -RZ, R203.reuse.H0_H0 ;  /* 0x200000cbffb87230 */ /* 0x100fe40000004100 */
        /* <DEDUP_REMOVED lines=16> */
.L_x_4456:
[----:B------:R-:W-:Y:S05]  /*48f0*/  BRA.U UP1, `(.L_x_4459) ;  /* 0x0000000101747547 */ /* 0x000fea000b800000 */
        /* <DEDUP_REMOVED lines=29> */
.L_x_4459:
[----:B-----5:R-:W-:Y:S02]  /*4ad0*/  HADD2.F32 R3, -RZ, R200.H0_H0 ;  /* 0x200000c8ff037230 */ /* 0x020fe40000004100 */
[----:B0-----:R-:W-:Y:S02]  /*4ae0*/  HADD2.F32 R4, -RZ, R152.H0_H0 ;  /* 0x20000098ff047230 */ /* 0x001fe40000004100 */
[--C-:B------:R-:W-:Y:S02]  /*4af0*/  HADD2.F32 R6, -RZ, R201.reuse.H0_H0 ;  /* 0x200000c9ff067230 */ /* 0x100fe40000004100 */
[----:B------:R-:W-:Y:S02]  /*4b00*/  HADD2.F32 R200, -RZ, R200.H1_H1 ;  /* 0x300000c8ffc87230 */ /* 0x000fe40000004100 */
[----:B------:R-:W-:Y:S01]  /*4b10*/  FADD.FTZ R3, R4, R3 ;  /* 0x0000000304037221 */ /* 0x000fe20000010000 */
[----:B------:R-:W-:Y:S02]  /*4b20*/  HADD2.F32 R201, -RZ, R201.H1_H1 ;  /* 0x300000c9ffc97230 */ /* 0x000fe40000004100 */
[----:B------:R-:W-:-:S02]  /*4b30*/  HADD2.F32 R15, -RZ, R202.H0_H0 ;  /* 0x200000caff0f7230 */ /* 0x000fc40000004100 */
[----:B------:R-:W-:Y:S02]  /*4b40*/  HADD2.F32 R5, -RZ, R152.H1_H1 ;  /* 0x30000098ff057230 */ /* 0x000fe40000004100 */
[--C-:B------:R-:W-:Y:S02]  /*4b50*/  HADD2.F32 R4, -RZ, R153.reuse.H1_H1 ;  /* 0x30000099ff047230 */ /* 0x100fe40000004100 */
[----:B------:R-:W-:Y:S02]  /*4b60*/  HADD2.F32 R22, -RZ, R154.H0_H0 ;  /* 0x2000009aff167230 */ /* 0x000fe40000004100 */
        /* <DEDUP_REMOVED lines=14> */
[----:B------:R-:W-:Y:S02]  /*4c50*/  HADD2.F32 R23, -RZ, R154.H1_H1 ;  /* 0x3000009aff177230 */ /* 0x000fe40000004100 */
[--C-:B------:R-:W-:Y:S02]  /*4c60*/  HADD2.F32 R7, -RZ, R155.reuse.H0_H0 ;  /* 0x2000009bff077230 */ /* 0x100fe40000004100 */
[----:B------:R-:W-:Y:S02]  /*4c70*/  HADD2.F32 R162, -RZ, R155.H1_H1 ;  /* 0x3000009bffa27230 */ /* 0x000fe40000004100 */
        /* <DEDUP_REMOVED lines=17> */
.L_x_4458:
[----:B------:R-:W-:Y:S01]  /*4d90*/  FADD.FTZ R4, RZ, R168 ;  /* 0x000000a8ff047221 */ /* 0x000fe20000010000 */
[----:B------:R-:W0:Y:S01]  /*4da0*/  S2R R23, SR_TID.X ;  /* 0x0000000000177919 */ /* 0x000e220000002100 */
[----:B------:R-:W-:Y:S02]  /*4db0*/  UMOV UR9, 0xffffffff ;  /* 0xffffffff00097882 */ /* 0x000fe40000000000 */
        /* <DEDUP_REMOVED lines=66> */
[----:B------:R-:W-:Y:S01]  /*51e0*/  FADD.FTZ R6, R6, R185 ;  /* 0x000000b906067221 */ /* 0x000fe20000010000 */
[----:B0-----:R-:W-:Y:S06]  /*51f0*/  BRA.DIV UR9, `(.L_x_4460) ;  /* 0x0000003209287947 */ /* 0x001fec000b800000 */
[----:B------:R-:W0:Y:S02]  /*5200*/  SHFL.BFLY PT, R5, R6, 0x1, 0x1f ;  /* 0x0c201f0006057f89 */ /* 0x000e2400000e0000 */
[----:B0-----:R-:W-:Y:S02]  /*5210*/  FADD.FTZ R7, R6, R5 ;  /* 0x0000000506077221 */ /* 0x001fe40000010000 */
[----:B------:R-:W0:Y:S03]  /*5220*/  LDC R5, c[0x0][0x400] ;  /* 0x00010000ff057b82 */ /* 0x000e260000000800 */
[----:B------:R-:W1:Y:S02]  /*5230*/  SHFL.BFLY PT, R4, R7, 0x2, 0x1f ;  /* 0x0c401f0007047f89 */ /* 0x000e6400000e0000 */
[----:B-1----:R-:W-:-:S05]  /*5240*/  FADD.FTZ R23, R7, R4 ;  /* 0x0000000407177221 */ /* 0x002fca0000010000 */
[----:B------:R-:W1:Y:S02]  /*5250*/  SHFL.BFLY PT, R4, R23, 0x4, 0x1f ;  /* 0x0c801f0017047f89 */ /* 0x000e6400000e0000 */
[----:B-1----:R-:W-:-:S05]  /*5260*/  FADD.FTZ R201, R23, R4 ;  /* 0x0000000417c97221 */ /* 0x002fca0000010000 */
[----:B------:R-:W1:Y:S02]  /*5270*/  SHFL.BFLY PT, R4, R201, 0x8, 0x1f ;  /* 0x0d001f00c9047f89 */ /* 0x000e6400000e0000 */
[----:B-1----:R-:W-:-:S05]  /*5280*/  FADD.FTZ R202, R201, R4 ;  /* 0x00000004c9ca7221 */ /* 0x002fca0000010000 */
        /* <DEDUP_REMOVED lines=140> */
.L_x_4473:
[C---:B------:R-:W-:Y:S01]  /*5b50*/  FMUL.FTZ R4, R203.reuse, R203 ;  /* 0x000000cbcb047220 */ /* 0x040fe20000410000 */
[----:B------:R-:W-:Y:S01]  /*5b60*/  ISETP.NE.AND P3, PT, RZ, UR5, PT ;  /* 0x00000005ff007c0c */ /* 0x000fe2000bf65270 */
[----:B01----:R-:W-:Y:S01]  /*5b70*/  FADD.FTZ R202, R202, R201 ;  /* 0x000000c9caca7221 */ /* 0x003fe20000010000 */
[----:B------:R-:W-:Y:S02]  /*5b80*/  HADD2.F32 R7, -RZ, R116.H0_H0 ;  /* 0x20000074ff077230 */ /* 0x000fe40000004100 */
[----:B------:R-:W-:Y:S01]  /*5b90*/  FSEL R4, R4, RZ, P3 ;  /* 0x000000ff04047208 */ /* 0x000fe20001800000 */
[----:B--2---:R-:W-:Y:S01]  /*5ba0*/  FFMA.FTZ R5, R202, R5, UR8 ;  /* 0x00000008ca057e23 */ /* 0x004fe20008010005 */
[----:B------:R-:W-:Y:S01]  /*5bb0*/  FSEL R201, R203, RZ, !P3 ;  /* 0x000000ffcbc97208 */ /* 0x000fe20005800000 */
[--C-:B------:R-:W-:Y:S02]  /*5bc0*/  HADD2.F32 R241, -RZ, R24.reuse.H1_H1 ;  /* 0x30000018fff17230 */ /* 0x100fe40000004100 */
[----:B------:R-:W-:Y:S01]  /*5bd0*/  FADD.FTZ R4, R5, R4 ;  /* 0x0000000405047221 */ /* 0x000fe20000010000 */
[----:B------:R-:W-:-:S02]  /*5be0*/  HADD2.F32 R5, -RZ, R24.H0_H0 ;  /* 0x20000018ff057230 */ /* 0x000fc40000004100 */
[C---:B------:R-:W-:Y:S01]  /*5bf0*/  FADD.FTZ R168, -R201.reuse, R168 ;  /* 0x000000a8c9a87221 */ /* 0x040fe20000010100 */
[C---:B------:R-:W-:Y:S01]  /*5c00*/  FADD.FTZ R202, -R201.reuse, R223 ;  /* 0x000000dfc9ca7221 */ /* 0x040fe20000010100 */
[----:B------:R0:W1:Y:S01]  /*5c10*/  MUFU.RSQ R23, R4 ;  /* 0x0000000400177308 */ /* 0x0000620000001400 */
[----:B------:R-:W-:Y:S02]  /*5c20*/  HADD2.F32 R233, -RZ, R56.H1_H1 ;  /* 0x30000038ffe97230 */ /* 0x000fe40000004100 */
[C---:B------:R-:W-:Y:S01]  /*5c30*/  FADD.FTZ R210, -R201.reuse, R210 ;  /* 0x000000d2c9d27221 */ /* 0x040fe20000010100 */
[----:B------:R-:W-:Y:S02]  /*5c40*/  HADD2.F32 R6, -RZ, R148.H1_H1 ;  /* 0x30000094ff067230 */ /* 0x000fe40000004100 */
[C---:B------:R-:W-:Y:S01]  /*5c50*/  FADD.FTZ R220, -R201.reuse, R221 ;  /* 0x000000ddc9dc7221 */ /* 0x040fe20000010100 */
[----:B------:R-:W-:Y:S02]  /*5c60*/  HADD2.F32 R223, -RZ, R117.H0_H0 ;  /* 0x20000075ffdf7230 */ /* 0x000fe40000004100 */
[----:B------:R-:W-:Y:S01]  /*5c70*/  FADD.FTZ R214, -R201, R214 ;  /* 0x000000d6c9d67221 */ /* 0x000fe20000010100 */
[----:B------:R-:W-:-:S02]  /*5c80*/  HADD2.F32 R218, -RZ, R57.H1_H1 ;  /* 0x30000039ffda7230 */ /* 0x000fc40000004100 */
[C---:B------:R-:W-:Y:S01]  /*5c90*/  FADD.FTZ R216, -R201.reuse, R216 ;  /* 0x000000d8c9d87221 */ /* 0x040fe20000010100 */
[C---:B0-----:R-:W-:Y:S01]  /*5ca0*/  FADD.FTZ R4, -R201.reuse, R225 ;  /* 0x000000e1c9047221 */ /* 0x041fe20000010100 */
[----:B------:R-:W-:Y:S02]  /*5cb0*/  HADD2.F32 R221, -RZ, R26.H0_H0 ;  /* 0x2000001affdd7230 */ /* 0x000fe40000004100 */
[C---:B------:R-:W-:Y:S01]  /*5cc0*/  FADD.FTZ R212, -R201.reuse, R212 ;  /* 0x000000d4c9d47221 */ /* 0x040fe20000010100 */
[----:B------:R-:W-:Y:S02]  /*5cd0*/  HADD2.F32 R225, -RZ, R118.H0_H0 ;  /* 0x20000076ffe17230 */ /* 0x000fe40000004100 */
[C---:B------:R-:W-:Y:S01]  /*5ce0*/  FADD.FTZ R198, -R201.reuse, R198 ;  /* 0x000000c6c9c67221 */ /* 0x040fe20000010100 */
[----:B------:R-:W-:Y:S02]  /*5cf0*/  HADD2.F32 R245, -RZ, R26.H1_H1 ;  /* 0x3000001afff57230 */ /* 0x000fe40000004100 */
[----:B------:R-:W-:Y:S01]  /*5d00*/  FADD.FTZ R196, -R201, R196 ;  /* 0x000000c4c9c47221 */ /* 0x000fe20000010100 */
[----:B------:R-:W-:-:S02]  /*5d10*/  HADD2.F32 R237, -RZ, R58.H0_H0 ;  /* 0x2000003affed7230 */ /* 0x000fc40000004100 */
[C---:B-1----:R-:W-:Y:S01]  /*5d20*/  FMUL.FTZ R168, R23.reuse, R168 ;  /* 0x000000a817a87220 */ /* 0x042fe20000410000 */
[C---:B------:R-:W-:Y:S01]  /*5d30*/  FMUL.FTZ R4, R23.reuse, R4 ;  /* 0x0000000417047220 */ /* 0x040fe20000410000 */
[C---:B------:R-:W-:Y:S01]  /*5d40*/  FMUL.FTZ R202, R23.reuse, R202 ;  /* 0x000000ca17ca7220 */ /* 0x040fe20000410000 */
[C---:B------:R-:W-:Y:S01]  /*5d50*/  FMUL.FTZ R235, R23.reuse, R210 ;  /* 0x000000d217eb7220 */ /* 0x040fe20000410000 */
[----:B------:R-:W-:Y:S01]  /*5d60*/  FFMA.FTZ R222, R168, R5, R7 ;  /* 0x00000005a8de7223 */ /* 0x000fe20000010007 */
[----:B------:R-:W-:Y:S02]  /*5d70*/  HADD2.F32 R5, -RZ, R116.H1_H1 ;  /* 0x30000074ff057230 */ /* 0x000fe40000004100 */
[----:B------:R-:W-:Y:S01]  /*5d80*/  FFMA.FTZ R233, R4, R233, R6 ;  /* 0x000000e904e97223 */ /* 0x000fe20000010006 */
[----:B------:R-:W-:Y:S02]  /*5d90*/  HADD2.F32 R7, -RZ, R25.H0_H0 ;  /* 0x20000019ff077230 */ /* 0x000fe40000004100 */
[----:B------:R-:W-:Y:S01]  /*5da0*/  FMUL.FTZ R220, R23, R220 ;  /* 0x000000dc17dc7220 */ /* 0x000fe20000410000 */
[----:B------:R-:W-:-:S02]  /*5db0*/  HADD2.F32 R6, -RZ, R117.H1_H1 ;  /* 0x30000075ff067230 */ /* 0x000fc40000004100 */
[----:B------:R-:W-:Y:S01]  /*5dc0*/  FFMA.FTZ R241, R4, R241, R5 ;  /* 0x000000f104f17223 */ /* 0x000fe20000010005 */
[----:B------:R-:W-:Y:S02]  /*5dd0*/  HADD2.F32 R4, -RZ, R25.H1_H1 ;  /* 0x30000019ff047230 */ /* 0x000fe40000004100 */
[----:B------:R-:W-:Y:S01]  /*5de0*/  FFMA.FTZ R232, R202, R7, R223 ;  /* 0x00000007cae87223 */ /* 0x000fe200000100df */
[----:B------:R-:W-:Y:S02]  /*5df0*/  HADD2.F32 R5, -RZ, R57.H0_H0 ;  /* 0x20000039ff057230 */ /* 0x000fe40000004100 */
[----:B------:R-:W-:Y:S01]  /*5e00*/  FFMA.FTZ R236, R220, R221, R225 ;  /* 0x000000dddcec7223 */ /* 0x000fe200000100e1 */
[--C-:B------:R-:W-:Y:S02]  /*5e10*/  HADD2.F32 R7, -RZ, R149.reuse.H0_H0 ;  /* 0x20000095ff077230 */ /* 0x100fe40000004100 */
[----:B------:R-:W-:Y:S01]  /*5e20*/  FFMA.FTZ R243, R235, R4, R6 ;  /* 0x00000004ebf37223 */ /* 0x000fe20000010006 */
[----:B------:R-:W-:-:S02]  /*5e30*/  HADD2.F32 R223, -RZ, R149.H1_H1 ;  /* 0x30000095ffdf7230 */ /* 0x000fc40000004100 */
[----:B------:R-:W-:Y:S01]  /*5e40*/  FADD.FTZ R6, -R201, R219 ;  /* 0x000000dbc9067221 */ /* 0x000fe20000010100 */
[----:B------:R-:W-:Y:S02]  /*5e50*/  HADD2.F32 R221, -RZ, R58.H1_H1 ;  /* 0x3000003affdd7230 */ /* 0x000fe40000004100 */
[----:B------:R-:W-:Y:S01]  /*5e60*/  FFMA.FTZ R210, R202, R5, R7 ;  /* 0x00000005cad27223 */ /* 0x000fe20000010007 */
[----:B------:R-:W-:Y:S02]  /*5e70*/  HADD2.F32 R7, -RZ, R118.H1_H1 ;  /* 0x30000076ff077230 */ /* 0x000fe40000004100 */
[----:B------:R-:W-:Y:S01]  /*5e80*/  FFMA.FTZ R235, R235, R218, R223 ;  /* 0x000000daebeb7223 */ /* 0x000fe200000100df */
[--C-:B------:R-:W-:Y:S02]  /*5e90*/  HADD2.F32 R5, -RZ, R150.reuse.H0_H0 ;  /* 0x20000096ff057230 */ /* 0x100fe40000004100 */
[----:B------:R-:W-:Y:S01]  /*5ea0*/  FMUL.FTZ R214, R23, R214 ;  /* 0x000000d617d67220 */ /* 0x000fe20000410000 */
[----:B------:R-:W-:-:S02]  /*5eb0*/  HADD2.F32 R4, -RZ, R150.H1_H1 ;  /* 0x30000096ff047230 */ /* 0x000fc40000004100 */
[----:B------:R-:W-:Y:S01]  /*5ec0*/  FMUL.FTZ R6, R23, R6 ;  /* 0x0000000617067220 */ /* 0x000fe20000410000 */
[----:B------:R-:W-:Y:S02]  /*5ed0*/  HADD2.F32 R219, -RZ, R27.H0_H0 ;  /* 0x2000001bffdb7230 */ /* 0x000fe40000004100 */
[----:B------:R-:W-:Y:S01]  /*5ee0*/  FFMA.FTZ R245, R214, R245, R7 ;  /* 0x000000f5d6f57223 */ /* 0x000fe20000010007 */
[----:B------:R-:W-:Y:S02]  /*5ef0*/  HADD2.F32 R223, -RZ, R119.H0_H0 ;  /* 0x20000077ffdf7230 */ /* 0x000fe40000004100 */
[----:B------:R-:W-:Y:S01]  /*5f00*/  FFMA.FTZ R237, R220, R237, R5 ;  /* 0x000000eddced7223 */ /* 0x000fe20000010005 */
[----:B------:R-:W-:Y:S01]  /*5f10*/  FFMA.FTZ R214, R214, R221, R4 ;  /* 0x000000ddd6d67223 */ /* 0x000fe20000010004 */
[----:B------:R-:W-:Y:S02]  /*5f20*/  HADD2.F32 R239, -RZ, R59.H0_H0 ;  /* 0x2000003bffef7230 */ /* 0x000fe40000004100 */
[----:B------:R-:W-:Y:S01]  /*5f30*/  FADD.FTZ R4, -R201, R211 ;  /* 0x000000d3c9047221 */ /* 0x000fe20000010100 */
[----:B------:R-:W-:Y:S01]  /*5f40*/  FFMA.FTZ R238, R6, R219, R223 ;  /* 0x000000db06ee7223 */ /* 0x000fe200000100df */
[----:B------:R-:W-:-:S02]  /*5f50*/  HADD2.F32 R5, -RZ, R151.H0_H0 ;  /* 0x20000097ff057230 */ /* 0x000fc40000004100 */
[C---:B------:R-:W-:Y:S01]  /*5f60*/  FMUL.FTZ R216, R23.reuse, R216 ;  /* 0x000000d817d87220 */ /* 0x040fe20000410000 */
[----:B------:R-:W-:Y:S02]  /*5f70*/  HADD2.F32 R7, -RZ, R27.H1_H1 ;  /* 0x3000001bff077230 */ /* 0x000fe40000004100 */
[C---:B------:R-:W-:Y:S01]  /*5f80*/  FMUL.FTZ R4, R23.reuse, R4 ;  /* 0x0000000417047220 */ /* 0x040fe20000410000 */
[----:B------:R-:W-:Y:S02]  /*5f90*/  HADD2.F32 R219, -RZ, R119.H1_H1 ;  /* 0x30000077ffdb7230 */ /* 0x000fe40000004100 */
[----:B------:R-:W-:Y:S01]  /*5fa0*/  FFMA.FTZ R239, R6, R239, R5 ;  /* 0x000000ef06ef7223 */ /* 0x000fe20000010005 */
[----:B------:R-:W-:Y:S02]  /*5fb0*/  HADD2.F32 R221, -RZ, R59.H1_H1 ;  /* 0x3000003bffdd7230 */ /* 0x000fe40000004100 */
[----:B------:R-:W-:Y:S01]  /*5fc0*/  FMUL.FTZ R212, R23, R212 ;  /* 0x000000d417d47220 */ /* 0x000fe20000410000 */
[----:B------:R-:W-:-:S02]  /*5fd0*/  HADD2.F32 R234, -RZ, R151.H1_H1 ;  /* 0x30000097ffea7230 */ /* 0x000fc40000004100 */
[C---:B------:R-:W-:Y:S01]  /*5fe0*/  FFMA.FTZ R211, R216.reuse, R7, R219 ;  /* 0x00000007d8d37223 */ /* 0x040fe200000100db */
[----:B------:R-:W-:Y:S01]  /*5ff0*/  HADD2.F32 R223, -RZ, R28.H0_H0 ;  /* 0x2000001cffdf7230 */ /* 0x000fe20000004100 */
[----:B------:R-:W0:Y:S01]  /*6000*/  @!P2 LDC.64 R6, c[0x0][0x3c0] ;  /* 0x0000f000ff06ab82 */ /* 0x000e220000000a00 */
[----:B------:R-:W-:Y:S02]  /*6010*/  HADD2.F32 R225, -RZ, R112.H0_H0 ;  /* 0x20000070ffe17230 */ /* 0x000fe40000004100 */
[----:B------:R-:W-:Y:S01]  /*6020*/  FFMA.FTZ R234, R216, R221, R234 ;  /* 0x000000ddd8ea7223 */ /* 0x000fe200000100ea */
[----:B------:R-:W-:Y:S02]  /*6030*/  HADD2.F32 R5, -RZ, R60.H0_H0 ;  /* 0x2000003cff057230 */ /* 0x000fe40000004100 */
[----:B------:R-:W-:Y:S01]  /*6040*/  FMUL.FTZ R198, R23, R198 ;  /* 0x000000c617c67220 */ /* 0x000fe20000410000 */
[----:B------:R-:W-:Y:S02]  /*6050*/  HADD2.F32 R219, -RZ, R144.H0_H0 ;  /* 0x20000090ffdb7230 */ /* 0x000fe40000004100 */
[----:B------:R-:W-:Y:S01]  /*6060*/  FFMA.FTZ R224, R4, R223, R225 ;  /* 0x000000df04e07223 */ /* 0x000fe200000100e1 */
[----:B------:R-:W-:-:S02]  /*6070*/  HADD2.F32 R225, -RZ, R28.H1_H1 ;  /* 0x3000001cffe17230 */ /* 0x000fc40000004100 */
[----:B------:R-:W-:Y:S01]  /*6080*/  FMUL.FTZ R196, R23, R196 ;  /* 0x000000c417c47220 */ /* 0x000fe20000410000 */
[----:B------:R-:W-:Y:S02]  /*6090*/  HADD2.F32 R221, -RZ, R112.H1_H1 ;  /* 0x30000070ffdd7230 */ /* 0x000fe40000004100 */
[----:B------:R-:W-:Y:S01]  /*60a0*/  FFMA.FTZ R216, R4, R5, R219 ;  /* 0x0000000504d87223 */ /* 0x000fe200000100db */
[----:B------:R-:W-:Y:S02]  /*60b0*/  HADD2.F32 R223, -RZ, R60.H1_H1 ;  /* 0x3000003cffdf7230 */ /* 0x000fe40000004100 */
[----:B------:R-:W-:Y:S01]  /*60c0*/  FADD.FTZ R4, -R201, R209 ;  /* 0x000000d1c9047221 */ /* 0x000fe20000010100 */
[----:B------:R-:W-:Y:S02]  /*60d0*/  HADD2.F32 R202, -RZ, R144.H1_H1 ;  /* 0x30000090ffca7230 */ /* 0x000fe40000004100 */
[----:B------:R-:W-:Y:S01]  /*60e0*/  FFMA.FTZ R225, R212, R225, R221 ;  /* 0x000000e1d4e17223 */ /* 0x000fe200000100dd */
[----:B------:R-:W-:-:S02]  /*60f0*/  HADD2.F32 R221, -RZ, R29.H0_H0 ;  /* 0x2000001dffdd7230 */ /* 0x000fc40000004100 */
[----:B------:R-:W-:Y:S01]  /*6100*/  FMUL.FTZ R218, R23, R4 ;  /* 0x0000000417da7220 */ /* 0x000fe20000410000 */
[----:B------:R-:W-:Y:S02]  /*6110*/  HADD2.F32 R209, -RZ, R113.H0_H0 ;  /* 0x20000071ffd17230 */ /* 0x000fe40000004100 */
[----:B------:R-:W-:Y:S01]  /*6120*/  FFMA.FTZ R219, R212, R223, R202 ;  /* 0x000000dfd4db7223 */ /* 0x000fe200000100ca */
[----:B------:R-:W-:Y:S01]  /*6130*/  HADD2.F32 R227, -RZ, R56.H0_H0 ;  /* 0x20000038ffe37230 */ /* 0x000fe20000004100 */
[----:B------:R-:W1:Y:S01]  /*6140*/  @!P2 LDC.64 R4, c[0x0][0x3c8] ;  /* 0x0000f200ff04ab82 */ /* 0x000e620000000a00 */
[----:B------:R-:W-:Y:S02]  /*6150*/  HADD2.F32 R229, -RZ, R148.H0_H0 ;  /* 0x20000094ffe57230 */ /* 0x000fe40000004100 */
[----:B------:R-:W-:Y:S01]  /*6160*/  FFMA.FTZ R226, R218, R221, R209 ;  /* 0x000000dddae27223 */ /* 0x000fe200000100d1 */
[----:B------:R-:W-:Y:S02]  /*6170*/  HADD2.F32 R223, -RZ, R61.H0_H0 ;  /* 0x2000003dffdf7230 */ /* 0x000fe40000004100 */
[----:B------:R-:W-:Y:S01]  /*6180*/  FADD.FTZ R8, -R201, R8 ;  /* 0x00000008c9087221 */ /* 0x000fe20000010100 */
[----:B------:R-:W-:-:S02]  /*6190*/  HADD2.F32 R202, -RZ, R145.H0_H0 ;  /* 0x20000091ffca7230 */ /* 0x000fc40000004100 */
[----:B------:R-:W-:Y:S01]  /*61a0*/  FFMA.FTZ R168, R168, R227, R229 ;  /* 0x000000e3a8a87223 */ /* 0x000fe200000100e5 */
[----:B------:R-:W-:Y:S02]  /*61b0*/  HADD2.F32 R227, -RZ, R29.H1_H1 ;  /* 0x3000001dffe37230 */ /* 0x000fe40000004100 */
[C---:B------:R-:W-:Y:S01]  /*61c0*/  FADD.FTZ R212, -R201.reuse, R195 ;  /* 0x000000c3c9d47221 */ /* 0x040fe20000010100 */
[----:B------:R-:W-:Y:S02]  /*61d0*/  HADD2.F32 R209, -RZ, R113.H1_H1 ;  /* 0x30000071ffd17230 */ /* 0x000fe40000004100 */
[----:B------:R-:W-:Y:S01]  /*61e0*/  FFMA.FTZ R218, R218, R223, R202 ;  /* 0x000000dfdada7223 */ /* 0x000fe200000100ca */
[----:B------:R-:W-:Y:S02]  /*61f0*/  HADD2.F32 R221, -RZ, R61.H1_H1 ;  /* 0x3000003dffdd7230 */ /* 0x000fe40000004100 */
[----:B------:R-:W-:Y:S01]  /*6200*/  FADD.FTZ R16, -R201, R16 ;  /* 0x00000010c9107221 */ /* 0x000fe20000010100 */
[----:B------:R-:W-:-:S02]  /*6210*/  HADD2.F32 R202, -RZ, R145.H1_H1 ;  /* 0x30000091ffca7230 */ /* 0x000fc40000004100 */
[----:B------:R-:W-:Y:S01]  /*6220*/  FFMA.FTZ R227, R198, R227, R209 ;  /* 0x000000e3c6e37223 */ /* 0x000fe200000100d1 */
[----:B0-----:R-:W-:-:S04]  /*6230*/  @!P2 IMAD.WIDE R6, R2, 0x4, R6 ;  /* 0x000000040206a825 */ /* 0x001fc800078e0206 */
[C---:B------:R-:W-:Y:S01]  /*6240*/  FMUL.FTZ R212, R23.reuse, R212 ;  /* 0x000000d417d47220 */ /* 0x040fe20000410000 */
[----:B------:R-:W-:Y:S01]  /*6250*/  FMUL.FTZ R16, R23, R16 ;  /* 0x0000001017107220 */ /* 0x000fe20000410000 */
[----:B------:R-:W-:Y:S01]  /*6260*/  FFMA.FTZ R221, R198, R221, R202 ;  /* 0x000000ddc6dd7223 */ /* 0x000fe200000100ca */
[----:B------:R-:W-:Y:S01]  /*6270*/  FADD.FTZ R198, -R201, R207 ;  /* 0x000000cfc9c67221 */ /* 0x000fe20000010100 */
[----:B------:R-:W-:Y:S01]  /*6280*/  HADD2.F32 R223, -RZ, R62.H0_H0 ;  /* 0x2000003effdf7230 */ /* 0x000fe20000004100 */
[----:B------:R0:W-:Y:S01]  /*6290*/  @!P2 STG.E desc[UR6][R6.64], R203 ;  /* 0x000000cb0600a986 */ /* 0x0001e2000c101906 */
[----:B------:R-:W-:Y:S02]  /*62a0*/  HADD2.F32 R202, -RZ, R146.H0_H0 ;  /* 0x20000092ffca7230 */ /* 0x000fe40000004100 */
[----:B------:R-:W-:Y:S01]  /*62b0*/  FMUL.FTZ R198, R23, R198 ;  /* 0x000000c617c67220 */ /* 0x000fe20000410000 */
[----:B------:R-:W-:Y:S02]  /*62c0*/  HADD2.F32 R229, -RZ, R30.H0_H0 ;  /* 0x2000001effe57230 */ /* 0x000fe40000004100 */
[----:B------:R-:W-:Y:S01]  /*62d0*/  FADD.FTZ R20, -R201, R20 ;  /* 0x00000014c9147221 */ /* 0x000fe20000010100 */
[----:B------:R-:W-:-:S02]  /*62e0*/  HADD2.F32 R207, -RZ, R114.H0_H0 ;  /* 0x20000072ffcf7230 */ /* 0x000fc40000004100 */
[----:B------:R-:W-:Y:S01]  /*62f0*/  FFMA.FTZ R223, R198, R223, R202 ;  /* 0x000000dfc6df7223 */ /* 0x000fe200000100ca */
[----:B-1----:R-:W-:-:S04]  /*6300*/  @!P2 IMAD.WIDE R4, R2, 0x4, R4 ;  /* 0x000000040204a825 */ /* 0x002fc800078e0204 */
[----:B------:R-:W-:Y:S01]  /*6310*/  FMUL.FTZ R20, R23, R20 ;  /* 0x0000001417147220 */ /* 0x000fe20000410000 */
[C---:B------:R-:W-:Y:S01]  /*6320*/  FADD.FTZ R18, -R201.reuse, R18 ;  /* 0x00000012c9127221 */ /* 0x040fe20000010100 */
[----:B------:R-:W-:Y:S01]  /*6330*/  FFMA.FTZ R229, R198, R229, R207 ;  /* 0x000000e5c6e57223 */ /* 0x000fe200000100cf */
[----:B------:R-:W-:Y:S01]  /*6340*/  HADD2.F32 R207, -RZ, R114.H1_H1 ;  /* 0x30000072ffcf7230 */ /* 0x000fe20000004100 */
[----:B0-----:R-:W0:Y:S01]  /*6350*/  LDC.64 R202, c[0x0][0x428] ;  /* 0x00010a00ffca7b82 */ /* 0x001e220000000a00 */
[----:B------:R-:W-:Y:S02]  /*6360*/  HADD2.F32 R7, -RZ, R30.H1_H1 ;  /* 0x3000001eff077230 */ /* 0x000fe40000004100 */
[----:B------:R-:W-:Y:S01]  /*6370*/  FADD.FTZ R6, -R201, R9 ;  /* 0x00000009c9067221 */ /* 0x000fe20000010100 */
[----:B------:R-:W-:Y:S01]  /*6380*/  HADD2.F32 R209, -RZ, R62.H1_H1 ;  /* 0x3000003effd17230 */ /* 0x000fe20000004100 */
[----:B------:R1:W-:Y:S01]  /*6390*/  @!P2 STG.E desc[UR6][R4.64], R23 ;  /* 0x000000170400a986 */ /* 0x0003e2000c101906 */
[----:B------:R-:W-:-:S02]  /*63a0*/  HADD2.F32 R220, -RZ, R146.H1_H1 ;  /* 0x30000092ffdc7230 */ /* 0x000fc40000004100 */
[C---:B------:R-:W-:Y:S01]  /*63b0*/  FFMA.FTZ R230, R196.reuse, R7, R207 ;  /* 0x00000007c4e67223 */ /* 0x040fe200000100cf */
[----:B------:R-:W-:Y:S01]  /*63c0*/  HADD2.F32 R231, -RZ, R31.H0_H0 ;  /* 0x2000001fffe77230 */ /* 0x000fe20000004100 */
[----:B------:R-:W-:Y:S01]  /*63d0*/  F2FP.F16.F32.PACK_AB R7, R211, R238 ;  /* 0x000000eed307723e */ /* 0x000fe200000000ff */
[----:B------:R-:W-:Y:S02]  /*63e0*/  HADD2.F32 R207, -RZ, R63.H0_H0 ;  /* 0x2000003fffcf7230 */ /* 0x000fe40000004100 */
[----:B------:R-:W-:Y:S01]  /*63f0*/  FFMA.FTZ R220, R196, R209, R220 ;  /* 0x000000d1c4dc7223 */ /* 0x000fe200000100dc */
[----:B------:R-:W-:Y:S01]  /*6400*/  FMUL.FTZ R196, R23, R6 ;  /* 0x0000000617c47220 */ /* 0x000fe20000410000 */
[----:B------:R-:W-:Y:S01]  /*6410*/  HADD2.F32 R209, -RZ, R147.H0_H0 ;  /* 0x20000093ffd17230 */ /* 0x000fe20000004100 */
[----:B------:R-:W-:Y:S01]  /*6420*/  F2FP.F16.F32.PACK_AB R6, R245, R236 ;  /* 0x000000ecf506723e */ /* 0x000fe200000000ff */
[--C-:B------:R-:W-:Y:S01]  /*6430*/  HADD2.F32 R198, -RZ, R115.reuse.H1_H1 ;  /* 0x30000073ffc67230 */ /* 0x100fe20000004100 */
[----:B------:R-:W2:Y:S01]  /*6440*/  LDC.64 R244, c[0x0][0x430] ;  /* 0x00010c00fff47b82 */ /* 0x000ea20000000a00 */
[----:B-1----:R-:W-:Y:S01]  /*6450*/  HADD2.F32 R5, -RZ, R115.H0_H0 ;  /* 0x20000073ff057230 */ /* 0x002fe20000004100 */
[----:B------:R-:W-:Y:S01]  /*6460*/  F2FP.F16.F32.PACK_AB R4, R241, R222 ;  /* 0x000000def104723e */ /* 0x000fe200000000ff */
[----:B------:R-:W-:Y:S01]  /*6470*/  FMUL.FTZ R241, R23, R8 ;  /* 0x0000000817f17220 */ /* 0x000fe20000410000 */
[----:B------:R-:W-:Y:S01]  /*6480*/  FFMA.FTZ R222, R196, R207, R209 ;  /* 0x000000cfc4de7223 */ /* 0x000fe200000100d1 */
[----:B------:R-:W-:-:S02]  /*6490*/  HADD2.F32 R207, -RZ, R32.H0_H0 ;  /* 0x20000020ffcf7230 */ /* 0x000fc40000004100 */
[----:B------:R-:W-:Y:S01]  /*64a0*/  FFMA.FTZ R231, R196, R231, R5 ;  /* 0x000000e7c4e77223 */ /* 0x000fe20000010005 */
[----:B------:R-:W-:Y:S01]  /*64b0*/  F2FP.F16.F32.PACK_AB R5, R243, R232 ;  /* 0x000000e8f305723e */ /* 0x000fe200000000ff */
[----:B------:R-:W-:Y:S02]  /*64c0*/  HADD2.F32 R232, -RZ, R31.H1_H1 ;  /* 0x3000001fffe87230 */ /* 0x000fe40000004100 */
[----:B------:R-:W-:Y:S01]  /*64d0*/  FMUL.FTZ R18, R23, R18 ;  /* 0x0000001217127220 */ /* 0x000fe20000410000 */
[----:B0-----:R-:W-:-:S04]  /*64e0*/  IMAD.WIDE.U32 R8, R19, 0x10, R202 ;  /* 0x0000001013087825 */ /* 0x001fc800078e00ca */
[C---:B------:R-:W-:Y:S01]  /*64f0*/  FADD.FTZ R164, -R201.reuse, R164 ;  /* 0x000000a4c9a47221 */ /* 0x040fe20000010100 */
[----:B------:R-:W-:Y:S01]  /*6500*/  FADD.FTZ R228, -R201, R228 ;  /* 0x000000e4c9e47221 */ /* 0x000fe20000010100 */
[----:B------:R-:W-:Y:S01]  /*6510*/  FFMA.FTZ R232, R241, R232, R198 ;  /* 0x000000e8f1e87223 */ /* 0x000fe200000100c6 */
[----:B------:R-:W-:Y:S01]  /*6520*/  HADD2.F32 R196, -RZ, R63.H1_H1 ;  /* 0x3000003fffc47230 */ /* 0x000fe20000004100 */
[----:B------:R0:W-:Y:S01]  /*6530*/  STG.E.128 desc[UR6][R8.64], R4 ;  /* 0x0000000408007986 */ /* 0x0001e2000c101d06 */
[----:B------:R-:W-:Y:S02]  /*6540*/  HADD2.F32 R198, -RZ, R147.H1_H1 ;  /* 0x30000093ffc67230 */ /* 0x000fe40000004100 */
[C---:B------:R-:W-:Y:S01]  /*6550*/  FMUL.FTZ R164, R23.reuse, R164 ;  /* 0x000000a417a47220 */ /* 0x040fe20000410000 */
[----:B------:R-:W-:Y:S02]  /*6560*/  HADD2.F32 R209, -RZ, R108.H0_H0 ;  /* 0x2000006cffd17230 */ /* 0x000fe40000004100 */
[----:B------:R-:W-:Y:S01]  /*6570*/  FMUL.FTZ R228, R23, R228 ;  /* 0x000000e417e47220 */ /* 0x000fe20000410000 */
[----:B------:R-:W-:-:S02]  /*6580*/  HADD2.F32 R195, -RZ, R32.H1_H1 ;  /* 0x30000020ffc37230 */ /* 0x000fc40000004100 */
[----:B------:R-:W-:Y:S01]  /*6590*/  FFMA.FTZ R241, R241, R196, R198 ;  /* 0x000000c4f1f17223 */ /* 0x000fe200000100c6 */
[----:B------:R-:W-:Y:S02]  /*65a0*/  HADD2.F32 R211, -RZ, R64.H0_H0 ;  /* 0x20000040ffd37230 */ /* 0x000fe40000004100 */
[----:B------:R-:W-:Y:S01]  /*65b0*/  FFMA.FTZ R196, R212, R207, R209 ;  /* 0x000000cfd4c47223 */ /* 0x000fe200000100d1 */
[----:B------:R-:W-:Y:S02]  /*65c0*/  HADD2.F32 R209, -RZ, R65.H0_H0 ;  /* 0x20000041ffd17230 */ /* 0x000fe40000004100 */
[C---:B------:R-:W-:Y:S01]  /*65d0*/  FADD.FTZ R166, -R201.reuse, R166 ;  /* 0x000000a6c9a67221 */ /* 0x040fe20000010100 */
[----:B------:R-:W-:Y:S02]  /*65e0*/  HADD2.F32 R236, -RZ, R140.H0_H0 ;  /* 0x2000008cffec7230 */ /* 0x000fe40000004100 */
[----:B------:R-:W-:Y:S01]  /*65f0*/  FADD.FTZ R176, -R201, R176 ;  /* 0x000000b0c9b07221 */ /* 0x000fe20000010100 */
[----:B------:R-:W-:-:S02]  /*6600*/  HADD2.F32 R243, -RZ, R68.H0_H0 ;  /* 0x20000044fff37230 */ /* 0x000fc40000004100 */
[----:B------:R-:W-:Y:S01]  /*6610*/  FMUL.FTZ R166, R23, R166 ;  /* 0x000000a617a67220 */ /* 0x000fe20000410000 */
[C---:B------:R-:W-:Y:S01]  /*6620*/  FADD.FTZ R172, -R201.reuse, R172 ;  /* 0x000000acc9ac7221 */ /* 0x040fe20000010100 */
[----:B------:R-:W-:Y:S01]  /*6630*/  FFMA.FTZ R207, R212, R211, R236 ;  /* 0x000000d3d4cf7223 */ /* 0x000fe200000100ec */
[----:B------:R-:W-:Y:S02]  /*6640*/  HADD2.F32 R211, -RZ, R34.H0_H0 ;  /* 0x20000022ffd37230 */ /* 0x000fe40000004100 */
[C---:B0-----:R-:W-:Y:S01]  /*6650*/  FADD.FTZ R4, -R201.reuse, R17 ;  /* 0x00000011c9047221 */ /* 0x041fe20000010100 */
[----:B------:R-:W-:Y:S02]  /*6660*/  HADD2.F32 R5, -RZ, R108.H1_H1 ;  /* 0x3000006cff057230 */ /* 0x000fe40000004100 */
[----:B------:R-:W-:Y:S01]  /*6670*/  FADD.FTZ R8, -R201, R213 ;  /* 0x000000d5c9087221 */ /* 0x000fe20000010100 */
[----:B------:R-:W-:Y:S02]  /*6680*/  HADD2.F32 R9, -RZ, R33.H0_H0 ;  /* 0x20000021ff097230 */ /* 0x000fe40000004100 */
[----:B------:R-:W-:Y:S01]  /*6690*/  FMUL.FTZ R4, R23, R4 ;  /* 0x0000000417047220 */ /* 0x000fe20000410000 */
[----:B------:R-:W-:-:S02]  /*66a0*/  HADD2.F32 R17, -RZ, R109.H0_H0 ;  /* 0x2000006dff117230 */ /* 0x000fc40000004100 */
[----:B------:R-:W-:Y:S01]  /*66b0*/  FFMA.FTZ R195, R16, R195, R5 ;  /* 0x000000c310c37223 */ /* 0x000fe20000010005 */
[----:B------:R-:W-:Y:S02]  /*66c0*/  HADD2.F32 R6, -RZ, R141.H0_H0 ;  /* 0x2000008dff067230 */ /* 0x000fe40000004100 */
[----:B------:R-:W-:Y:S01]  /*66d0*/  FMUL.FTZ R176, R23, R176 ;  /* 0x000000b017b07220 */ /* 0x000fe20000410000 */
[----:B------:R-:W-:Y:S02]  /*66e0*/  HADD2.F32 R5, -RZ, R64.H1_H1 ;  /* 0x30000040ff057230 */ /* 0x000fe40000004100 */
[C---:B------:R-:W-:Y:S01]  /*66f0*/  FFMA.FTZ R198, R4.reuse, R9, R17 ;  /* 0x0000000904c67223 */ /* 0x040fe20000010011 */
[----:B------:R-:W-:Y:S02]  /*6700*/  HADD2.F32 R7, -RZ, R140.H1_H1 ;  /* 0x3000008cff077230 */ /* 0x000fe40000004100 */
[----:B------:R-:W-:Y:S01]  /*6710*/  FFMA.FTZ R17, R4, R209, R6 ;  /* 0x000000d104117223 */ /* 0x000fe20000010006 */
[----:B------:R-:W-:Y:S01]  /*6720*/  FADD.FTZ R6, -R201, R197 ;  /* 0x000000c5c9067221 */ /* 0x000fe20000010100 */
[----:B------:R-:W-:-:S02]  /*6730*/  HADD2.F32 R209, -RZ, R110.H0_H0 ;  /* 0x2000006effd17230 */ /* 0x000fc40000004100 */
[----:B------:R-:W-:Y:S01]  /*6740*/  FADD.FTZ R178, -R201, R178 ;  /* 0x000000b2c9b27221 */ /* 0x000fe20000010100 */
[----:B------:R-:W-:Y:S01]  /*6750*/  FFMA.FTZ R16, R16, R5, R7 ;  /* 0x0000000510107223 */ /* 0x000fe20000010007 */
[----:B------:R-:W-:Y:S02]  /*6760*/  HADD2.F32 R5, -RZ, R33.H1_H1 ;  /* 0x30000021ff057230 */ /* 0x000fe40000004100 */
[C---:B------:R-:W-:Y:S01]  /*6770*/  FMUL.FTZ R6, R23.reuse, R6 ;  /* 0x0000000617067220 */ /* 0x040fe20000410000 */
[----:B------:R-:W-:Y:S02]  /*6780*/  HADD2.F32 R7, -RZ, R109.H1_H1 ;  /* 0x3000006dff077230 */ /* 0x000fe40000004100 */
[----:B------:R-:W-:Y:S01]  /*6790*/  FMUL.FTZ R178, R23, R178 ;  /* 0x000000b217b27220 */ /* 0x000fe20000410000 */
[----:B------:R-:W-:Y:S02]  /*67a0*/  HADD2.F32 R9, -RZ, R65.H1_H1 ;  /* 0x30000041ff097230 */ /* 0x000fe40000004100 */
[----:B------:R-:W-:Y:S01]  /*67b0*/  FFMA.FTZ R211, R6, R211, R209 ;  /* 0x000000d306d37223 */ /* 0x000fe200000100d1 */
[----:B------:R-:W-:-:S02]  /*67c0*/  HADD2.F32 R209, -RZ, R66.H0_H0 ;  /* 0x20000042ffd17230 */ /* 0x000fc40000004100 */
[----:B------:R-:W-:Y:S01]  /*67d0*/  FFMA.FTZ R197, R20, R5, R7 ;  /* 0x0000000514c57223 */ /* 0x000fe20000010007 */
[----:B------:R-:W-:Y:S02]  /*67e0*/  HADD2.F32 R5, -RZ, R142.H0_H0 ;  /* 0x2000008eff057230 */ /* 0x000fe40000004100 */
[C---:B------:R-:W-:Y:S01]  /*67f0*/  FADD.FTZ R174, -R201.reuse, R174 ;  /* 0x000000aec9ae7221 */ /* 0x040fe20000010100 */
[----:B------:R-:W-:Y:S02]  /*6800*/  HADD2.F32 R4, -RZ, R141.H1_H1 ;  /* 0x3000008dff047230 */ /* 0x000fe40000004100 */
[----:B------:R-:W-:Y:S01]  /*6810*/  FADD.FTZ R188, -R201, R188 ;  /* 0x000000bcc9bc7221 */ /* 0x000fe20000010100 */
[----:B------:R-:W-:Y:S02]  /*6820*/  HADD2.F32 R7, -RZ, R110.H1_H1 ;  /* 0x3000006eff077230 */ /* 0x000fe40000004100 */
[----:B------:R-:W-:Y:S01]  /*6830*/  FFMA.FTZ R209, R6, R209, R5 ;  /* 0x000000d106d17223 */ /* 0x000fe20000010005 */
[----:B------:R-:W-:-:S02]  /*6840*/  HADD2.F32 R5, -RZ, R34.H1_H1 ;  /* 0x30000022ff057230 */ /* 0x000fc40000004100 */
[----:B------:R-:W-:Y:S01]  /*6850*/  FFMA.FTZ R20, R20, R9, R4 ;  /* 0x0000000914147223 */ /* 0x000fe20000010004 */
[----:B------:R-:W-:Y:S01]  /*6860*/  HADD2.F32 R9, -RZ, R66.H1_H1 ;  /* 0x30000042ff097230 */ /* 0x000fe20000004100 */
[----:B------:R-:W-:Y:S01]  /*6870*/  F2FP.F16.F32.PACK_AB R6, R214, R237 ;  /* 0x000000edd606723e */ /* 0x000fe200000000ff */
[----:B------:R-:W-:Y:S02]  /*6880*/  HADD2.F32 R4, -RZ, R142.H1_H1 ;  /* 0x3000008eff047230 */ /* 0x000fe40000004100 */
[----:B------:R-:W-:Y:S01]  /*6890*/  FFMA.FTZ R212, R18, R5, R7 ;  /* 0x0000000512d47223 */ /* 0x000fe20000010007 */
[----:B------:R-:W-:Y:S01]  /*68a0*/  F2FP.F16.F32.PACK_AB R5, R235, R210 ;  /* 0x000000d2eb05723e */ /* 0x000fe200000000ff */
[----:B------:R-:W-:Y:S01]  /*68b0*/  HADD2.F32 R235, -RZ, R67.H0_H0 ;  /* 0x20000043ffeb7230 */ /* 0x000fe20000004100 */
[----:B------:R-:W-:Y:S01]  /*68c0*/  F2FP.F16.F32.PACK_AB R7, R234, R239 ;  /* 0x000000efea07723e */ /* 0x000fe200000000ff */
[----:B------:R-:W-:Y:S01]  /*68d0*/  FFMA.FTZ R18, R18, R9, R4 ;  /* 0x0000000912127223 */ /* 0x000fe20000010004 */
[----:B------:R-:W-:Y:S01]  /*68e0*/  F2FP.F16.F32.PACK_AB R4, R233, R168 ;  /* 0x000000a8e904723e */ /* 0x000fe200000000ff */
[----:B------:R-:W-:-:S02]  /*68f0*/  HADD2.F32 R210, -RZ, R143.H0_H0 ;  /* 0x2000008fffd27230 */ /* 0x000fc40000004100 */
[C---:B------:R-:W-:Y:S01]  /*6900*/  FMUL.FTZ R168, R23.reuse, R8 ;  /* 0x0000000817a87220 */ /* 0x040fe20000410000 */
[----:B------:R-:W-:Y:S02]  /*6910*/  HADD2.F32 R213, -RZ, R35.H0_H0 ;  /* 0x20000023ffd57230 */ /* 0x000fe40000004100 */
[----:B------:R-:W-:Y:S01]  /*6920*/  FMUL.FTZ R188, R23, R188 ;  /* 0x000000bc17bc7220 */ /* 0x000fe20000410000 */
[----:B------:R-:W-:Y:S02]  /*6930*/  HADD2.F32 R233, -RZ, R111.H0_H0 ;  /* 0x2000006fffe97230 */ /* 0x000fe40000004100 */
[----:B------:R-:W-:Y:S01]  /*6940*/  FADD.FTZ R180, -R201, R180 ;  /* 0x000000b4c9b47221 */ /* 0x000fe20000010100 */
[----:B--2---:R-:W-:-:S04]  /*6950*/  IMAD.WIDE.U32 R8, R19, 0x10, R244 ;  /* 0x0000001013087825 */ /* 0x004fc800078e00f4 */
[C---:B------:R-:W-:Y:S01]  /*6960*/  FFMA.FTZ R19, R168.reuse, R235, R210 ;  /* 0x000000eba8137223 */ /* 0x040fe200000100d2 */
[C---:B------:R-:W-:Y:S01]  /*6970*/  FADD.FTZ R190, -R201.reuse, R190 ;  /* 0x000000bec9be7221 */ /* 0x040fe20000010100 */
[----:B------:R-:W-:Y:S01]  /*6980*/  FFMA.FTZ R213, R168, R213, R233 ;  /* 0x000000d5a8d57223 */ /* 0x000fe200000100e9 */
[----:B------:R-:W-:Y:S01]  /*6990*/  HADD2.F32 R237, -RZ, R67.H1_H1 ;  /* 0x30000043ffed7230 */ /* 0x000fe20000004100 */
[----:B------:R0:W-:Y:S01]  /*69a0*/  STG.E.128 desc[UR6][R8.64], R4 ;  /* 0x0000000408007986 */ /* 0x0001e2000c101d06 */
[----:B------:R-:W-:Y:S02]  /*69b0*/  HADD2.F32 R210, -RZ, R143.H1_H1 ;  /* 0x3000008fffd27230 */ /* 0x000fe40000004100 */
[----:B------:R-:W-:Y:S01]  /*69c0*/  FADD.FTZ R168, -R201, R169 ;  /* 0x000000a9c9a87221 */ /* 0x000fe20000010100 */
[----:B------:R-:W-:Y:S02]  /*69d0*/  HADD2.F32 R233, -RZ, R35.H1_H1 ;  /* 0x30000023ffe97230 */ /* 0x000fe40000004100 */
[----:B------:R-:W-:Y:S01]  /*69e0*/  FMUL.FTZ R190, R23, R190 ;  /* 0x000000be17be7220 */ /* 0x000fe20000410000 */
[----:B------:R-:W-:-:S02]  /*69f0*/  HADD2.F32 R235, -RZ, R111.H1_H1 ;  /* 0x3000006fffeb7230 */ /* 0x000fc40000004100 */
[C---:B------:R-:W-:Y:S01]  /*6a00*/  FFMA.FTZ R210, R164.reuse, R237, R210 ;  /* 0x000000eda4d27223 */ /* 0x040fe200000100d2 */
[----:B------:R-:W-:Y:S02]  /*6a10*/  HADD2.F32 R239, -RZ, R36.H0_H0 ;  /* 0x20000024ffef7230 */ /* 0x000fe40000004100 */
[----:B------:R-:W-:Y:S01]  /*6a20*/  FMUL.FTZ R168, R23, R168 ;  /* 0x000000a817a87220 */ /* 0x000fe20000410000 */
[----:B------:R-:W-:Y:S02]  /*6a30*/  HADD2.F32 R169, -RZ, R104.H0_H0 ;  /* 0x20000068ffa97230 */ /* 0x000fe40000004100 */
[----:B------:R-:W-:Y:S01]  /*6a40*/  FFMA.FTZ R214, R164, R233, R235 ;  /* 0x000000e9a4d67223 */ /* 0x000fe200000100eb */
[----:B------:R-:W-:Y:S02]  /*6a50*/  HADD2.F32 R237, -RZ, R36.H1_H1 ;  /* 0x30000024ffed7230 */ /* 0x000fe40000004100 */
[----:B------:R-:W-:Y:S01]  /*6a60*/  FADD.FTZ R194, -R201, R194 ;  /* 0x000000c2c9c27221 */ /* 0x000fe20000010100 */
[----:B------:R-:W-:-:S02]  /*6a70*/  HADD2.F32 R233, -RZ, R68.H1_H1 ;  /* 0x30000044ffe97230 */ /* 0x000fc40000004100 */
[----:B------:R-:W-:Y:S01]  /*6a80*/  FFMA.FTZ R164, R168, R239, R169 ;  /* 0x000000efa8a47223 */ /* 0x000fe200000100a9 */
[----:B------:R-:W-:Y:S02]  /*6a90*/  HADD2.F32 R169, -RZ, R69.H0_H0 ;  /* 0x20000045ffa97230 */ /* 0x000fe40000004100 */
[----:B------:R-:W-:Y:S01]  /*6aa0*/  FMUL.FTZ R194, R23, R194 ;  /* 0x000000c217c27220 */ /* 0x000fe20000410000 */
[----:B------:R-:W-:Y:S02]  /*6ab0*/  HADD2.F32 R239, -RZ, R38.H1_H1 ;  /* 0x30000026ffef7230 */ /* 0x000fe40000004100 */
[C---:B0-----:R-:W-:Y:S01]  /*6ac0*/  FADD.FTZ R6, -R201.reuse, R165 ;  /* 0x000000a5c9067221 */ /* 0x041fe20000010100 */
[----:B------:R-:W-:Y:S02]  /*6ad0*/  HADD2.F32 R5, -RZ, R104.H1_H1 ;  /* 0x30000068ff057230 */ /* 0x000fe40000004100 */
[----:B------:R-:W-:Y:S01]  /*6ae0*/  FADD.FTZ R8, -R201, R167 ;  /* 0x000000a7c9087221 */ /* 0x000fe20000010100 */
[----:B------:R-:W-:-:S02]  /*6af0*/  HADD2.F32 R165, -RZ, R37.H0_H0 ;  /* 0x20000025ffa57230 */ /* 0x000fc40000004100 */
[----:B------:R-:W-:Y:S01]  /*6b00*/  FMUL.FTZ R6, R23, R6 ;  /* 0x0000000617067220 */ /* 0x000fe20000410000 */
[----:B------:R-:W-:Y:S02]  /*6b10*/  HADD2.F32 R7, -RZ, R105.H0_H0 ;  /* 0x20000069ff077230 */ /* 0x000fe40000004100 */
[----:B------:R-:W-:Y:S01]  /*6b20*/  FFMA.FTZ R237, R228, R237, R5 ;  /* 0x000000ede4ed7223 */ /* 0x000fe20000010005 */
[----:B------:R-:W-:Y:S02]  /*6b30*/  HADD2.F32 R4, -RZ, R136.H0_H0 ;  /* 0x20000088ff047230 */ /* 0x000fe40000004100 */
[----:B------:R-:W-:Y:S01]  /*6b40*/  FADD.FTZ R192, -R201, R192 ;  /* 0x000000c0c9c07221 */ /* 0x000fe20000010100 */
[----:B------:R-:W-:Y:S02]  /*6b50*/  HADD2.F32 R5, -RZ, R137.H0_H0 ;  /* 0x20000089ff057230 */ /* 0x000fe40000004100 */
[----:B------:R-:W-:Y:S01]  /*6b60*/  FFMA.FTZ R165, R6, R165, R7 ;  /* 0x000000a506a57223 */ /* 0x000fe20000010007 */
[----:B------:R-:W-:-:S02]  /*6b70*/  HADD2.F32 R7, -RZ, R37.H1_H1 ;  /* 0x30000025ff077230 */ /* 0x000fc40000004100 */
[----:B------:R-:W-:Y:S01]  /*6b80*/  FFMA.FTZ R168, R168, R243, R4 ;  /* 0x000000f3a8a87223 */ /* 0x000fe20000010004 */
[----:B------:R-:W-:Y:S02]  /*6b90*/  HADD2.F32 R9, -RZ, R105.H1_H1 ;  /* 0x30000069ff097230 */ /* 0x000fe40000004100 */
[----:B------:R-:W-:Y:S01]  /*6ba0*/  FFMA.FTZ R169, R6, R169, R5 ;  /* 0x000000a906a97223 */ /* 0x000fe20000010005 */
[----:B------:R-:W-:Y:S02]  /*6bb0*/  HADD2.F32 R4, -RZ, R136.H1_H1 ;  /* 0x30000088ff047230 */ /* 0x000fe40000004100 */
[----:B------:R-:W-:Y:S01]  /*6bc0*/  FADD.FTZ R6, -R201, R170 ;  /* 0x000000aac9067221 */ /* 0x000fe20000010100 */
[----:B------:R-:W-:Y:S02]  /*6bd0*/  HADD2.F32 R5, -RZ, R69.H1_H1 ;  /* 0x30000045ff057230 */ /* 0x000fe40000004100 */
[----:B------:R-:W-:Y:S01]  /*6be0*/  FFMA.FTZ R238, R166, R7, R9 ;  /* 0x00000007a6ee7223 */ /* 0x000fe20000010009 */
[----:B------:R-:W-:-:S02]  /*6bf0*/  HADD2.F32 R7, -RZ, R137.H1_H1 ;  /* 0x30000089ff077230 */ /* 0x000fc40000004100 */
[----:B------:R-:W-:Y:S01]  /*6c00*/  FFMA.FTZ R233, R228, R233, R4 ;  /* 0x000000e9e4e97223 */ /* 0x000fe20000010004 */
[----:B------:R-:W-:Y:S01]  /*6c10*/  FADD.FTZ R4, -R201, R171 ;  /* 0x000000abc9047221 */ /* 0x000fe20000010100 */
[----:B------:R-:W-:Y:S02]  /*6c20*/  HADD2.F32 R9, -RZ, R38.H0_H0 ;  /* 0x20000026ff097230 */ /* 0x000fe40000004100 */
[C---:B------:R-:W-:Y:S01]  /*6c30*/  FMUL.FTZ R6, R23.reuse, R6 ;  /* 0x0000000617067220 */ /* 0x040fe20000410000 */
[----:B------:R-:W-:Y:S01]  /*6c40*/  FFMA.FTZ R234, R166, R5, R7 ;  /* 0x00000005a6ea7223 */ /* 0x000fe20000010007 */
[----:B------:R-:W-:Y:S02]  /*6c50*/  HADD2.F32 R171, -RZ, R106.H0_H0 ;  /* 0x2000006affab7230 */ /* 0x000fe40000004100 */
[----:B------:R-:W-:Y:S01]  /*6c60*/  FMUL.FTZ R4, R23, R4 ;  /* 0x0000000417047220 */ /* 0x000fe20000410000 */
[----:B------:R-:W-:Y:S02]  /*6c70*/  HADD2.F32 R5, -RZ, R70.H0_H0 ;  /* 0x20000046ff057230 */ /* 0x000fe40000004100 */
[----:B------:R-:W-:Y:S01]  /*6c80*/  FADD.FTZ R10, -R201, R10 ;  /* 0x0000000ac90a7221 */ /* 0x000fe20000010100 */
[----:B------:R-:W-:-:S02]  /*6c90*/  HADD2.F32 R7, -RZ, R138.H0_H0 ;  /* 0x2000008aff077230 */ /* 0x000fc40000004100 */
[C---:B------:R-:W-:Y:S01]  /*6ca0*/  FFMA.FTZ R166, R4.reuse, R9, R171 ;  /* 0x0000000904a67223 */ /* 0x040fe200000100ab */
[----:B------:R-:W-:Y:S02]  /*6cb0*/  HADD2.F32 R235, -RZ, R70.H1_H1 ;  /* 0x30000046ffeb7230 */ /* 0x000fe40000004100 */
[C---:B------:R-:W-:Y:S01]  /*6cc0*/  FMUL.FTZ R171, R23.reuse, R8 ;  /* 0x0000000817ab7220 */ /* 0x040fe20000410000 */
[----:B------:R-:W-:Y:S02]  /*6cd0*/  HADD2.F32 R228, -RZ, R71.H0_H0 ;  /* 0x20000047ffe47230 */ /* 0x000fe40000004100 */
[----:B------:R-:W-:Y:S01]  /*6ce0*/  FFMA.FTZ R170, R4, R5, R7 ;  /* 0x0000000504aa7223 */ /* 0x000fe20000010007 */
[----:B------:R-:W-:Y:S01]  /*6cf0*/  HADD2.F32 R5, -RZ, R106.H1_H1 ;  /* 0x3000006aff057230 */ /* 0x000fe20000004100 */
[----:B------:R-:W-:Y:S01]  /*6d00*/  F2FP.F16.F32.PACK_AB R7, R232, R231 ;  /* 0x000000e7e807723e */ /* 0x000fe200000000ff */
[----:B------:R-:W-:Y:S02]  /*6d10*/  HADD2.F32 R4, -RZ, R138.H1_H1 ;  /* 0x3000008aff047230 */ /* 0x000fe40000004100 */
[----:B------:R-:W-:Y:S01]  /*6d20*/  FMUL.FTZ R10, R23, R10 ;  /* 0x0000000a170a7220 */ /* 0x000fe20000410000 */
[----:B------:R-:W-:-:S04]  /*6d30*/  IMAD.WIDE.U32 R8, R199, 0x10, R202 ;  /* 0x00000010c7087825 */ /* 0x000fc800078e00ca */
[C---:B------:R-:W-:Y:S01]  /*6d40*/  FFMA.FTZ R239, R6.reuse, R239, R5 ;  /* 0x000000ef06ef7223 */ /* 0x040fe20000010005 */
[----:B------:R-:W-:Y:S01]  /*6d50*/  F2FP.F16.F32.PACK_AB R5, R227, R226 ;  /* 0x000000e2e305723e */ /* 0x000fe200000000ff */
[----:B------:R-:W-:Y:S01]  /*6d60*/  FFMA.FTZ R235, R6, R235, R4 ;  /* 0x000000eb06eb7223 */ /* 0x000fe20000010004 */
[----:B------:R-:W-:Y:S01]  /*6d70*/  F2FP.F16.F32.PACK_AB R4, R225, R224 ;  /* 0x000000e0e104723e */ /* 0x000fe200000000ff */
[----:B------:R-:W-:Y:S01]  /*6d80*/  HADD2.F32 R224, -RZ, R39.H0_H0 ;  /* 0x20000027ffe07230 */ /* 0x000fe20000004100 */
[----:B------:R-:W-:Y:S01]  /*6d90*/  F2FP.F16.F32.PACK_AB R6, R230, R229 ;  /* 0x000000e5e606723e */ /* 0x000fe200000000ff */
[----:B------:R-:W-:Y:S02]  /*6da0*/  HADD2.F32 R226, -RZ, R107.H0_H0 ;  /* 0x2000006bffe27230 */ /* 0x000fe40000004100 */
[C---:B------:R-:W-:Y:S01]  /*6db0*/  FADD.FTZ R12, -R201.reuse, R12 ;  /* 0x0000000cc90c7221 */ /* 0x040fe20000010100 */
[----:B------:R-:W-:Y:S02]  /*6dc0*/  HADD2.F32 R225, -RZ, R139.H0_H0 ;  /* 0x2000008bffe17230 */ /* 0x000fe40000004100 */
[----:B------:R-:W-:Y:S01]  /*6dd0*/  FADD.FTZ R14, -R201, R14 ;  /* 0x0000000ec90e7221 */ /* 0x000fe20000010100 */
[----:B------:R0:W-:Y:S01]  /*6de0*/  STG.E.128 desc[UR6][R8.64], R4 ;  /* 0x0000000408007986 */ /* 0x0001e2000c101d06 */
[----:B------:R-:W-:Y:S01]  /*6df0*/  FFMA.FTZ R167, R171, R224, R226 ;  /* 0x000000e0aba77223 */ /* 0x000fe200000100e2 */
[----:B------:R-:W-:Y:S01]  /*6e00*/  FADD.FTZ R224, -R201, R179 ;  /* 0x000000b3c9e07221 */ /* 0x000fe20000010100 */
[----:B------:R-:W-:Y:S01]  /*6e10*/  FFMA.FTZ R171, R171, R228, R225 ;  /* 0x000000e4abab7223 */ /* 0x000fe200000100e1 */
[----:B------:R-:W-:-:S02]  /*6e20*/  HADD2.F32 R225, -RZ, R39.H1_H1 ;  /* 0x30000027ffe17230 */ /* 0x000fc40000004100 */
[C---:B------:R-:W-:Y:S01]  /*6e30*/  FMUL.FTZ R12, R23.reuse, R12 ;  /* 0x0000000c170c7220 */ /* 0x040fe20000410000 */
[----:B------:R-:W-:Y:S02]  /*6e40*/  HADD2.F32 R227, -RZ, R107.H1_H1 ;  /* 0x3000006bffe37230 */ /* 0x000fe40000004100 */
[C---:B------:R-:W-:Y:S01]  /*6e50*/  FMUL.FTZ R224, R23.reuse, R224 ;  /* 0x000000e017e07220 */ /* 0x040fe20000410000 */
[----:B------:R-:W-:Y:S02]  /*6e60*/  HADD2.F32 R229, -RZ, R71.H1_H1 ;  /* 0x30000047ffe57230 */ /* 0x000fe40000004100 */
[----:B------:R-:W-:Y:S01]  /*6e70*/  FMUL.FTZ R14, R23, R14 ;  /* 0x0000000e170e7220 */ /* 0x000fe20000410000 */
[----:B------:R-:W-:Y:S02]  /*6e80*/  HADD2.F32 R236, -RZ, R139.H1_H1 ;  /* 0x3000008bffec7230 */ /* 0x000fe40000004100 */
[----:B------:R-:W-:Y:S01]  /*6e90*/  FFMA.FTZ R240, R176, R225, R227 ;  /* 0x000000e1b0f07223 */ /* 0x000fe200000100e3 */
[----:B------:R-:W-:-:S02]  /*6ea0*/  HADD2.F32 R231, -RZ, R40.H0_H0 ;  /* 0x20000028ffe77230 */ /* 0x000fc40000004100 */
[C---:B------:R-:W-:Y:S01]  /*6eb0*/  FMUL.FTZ R225, R23.reuse, R172 ;  /* 0x000000ac17e17220 */ /* 0x040fe20000410000 */
[----:B------:R-:W-:Y:S02]  /*6ec0*/  HADD2.F32 R179, -RZ, R100.H0_H0 ;  /* 0x20000064ffb37230 */ /* 0x000fe40000004100 */
[----:B------:R-:W-:Y:S01]  /*6ed0*/  FFMA.FTZ R236, R176, R229, R236 ;  /* 0x000000e5b0ec7223 */ /* 0x000fe200000100ec */
[----:B------:R-:W-:Y:S02]  /*6ee0*/  HADD2.F32 R243, -RZ, R72.H0_H0 ;  /* 0x20000048fff37230 */ /* 0x000fe40000004100 */
[----:B------:R-:W-:Y:S01]  /*6ef0*/  FMUL.FTZ R227, R23, R174 ;  /* 0x000000ae17e37220 */ /* 0x000fe20000410000 */
[----:B0-----:R-:W-:Y:S02]  /*6f00*/  HADD2.F32 R4, -RZ, R132.H0_H0 ;  /* 0x20000084ff047230 */ /* 0x001fe40000004100 */
[----:B------:R-:W-:Y:S01]  /*6f10*/  FFMA.FTZ R229, R224, R231, R179 ;  /* 0x000000e7e0e57223 */ /* 0x000fe200000100b3 */
[----:B------:R-:W-:-:S02]  /*6f20*/  HADD2.F32 R6, -RZ, R100.H1_H1 ;  /* 0x30000064ff067230 */ /* 0x000fc40000004100 */
[C---:B------:R-:W-:Y:S01]  /*6f30*/  FADD.FTZ R200, -R201.reuse, R200 ;  /* 0x000000c8c9c87221 */ /* 0x040fe20000010100 */
[----:B------:R-:W-:Y:S02]  /*6f40*/  HADD2.F32 R8, -RZ, R72.H1_H1 ;  /* 0x30000048ff087230 */ /* 0x000fe40000004100 */
[----:B------:R-:W-:Y:S01]  /*6f50*/  FFMA.FTZ R176, R224, R243, R4 ;  /* 0x000000f3e0b07223 */ /* 0x000fe20000010004 */
[----:B------:R-:W-:Y:S01]  /*6f60*/  FADD.FTZ R224, -R201, R177 ;  /* 0x000000b1c9e07221 */ /* 0x000fe20000010100 */
[----:B------:R-:W-:Y:S01]  /*6f70*/  HADD2.F32 R4, -RZ, R40.H1_H1 ;  /* 0x30000028ff047230 */ /* 0x000fe20000004100 */
[----:B------:R-:W-:Y:S01]  /*6f80*/  F2FP.F16.F32.PACK_AB R18, R18, R209 ;  /* 0x000000d11212723e */ /* 0x000fe200000000ff */
[----:B------:R-:W-:Y:S02]  /*6f90*/  HADD2.F32 R5, -RZ, R132.H1_H1 ;  /* 0x30000084ff057230 */ /* 0x000fe40000004100 */
[----:B------:R-:W-:Y:S01]  /*6fa0*/  FMUL.FTZ R224, R23, R224 ;  /* 0x000000e017e07220 */ /* 0x000fe20000410000 */
[----:B------:R-:W-:-:S02]  /*6fb0*/  HADD2.F32 R7, -RZ, R41.H0_H0 ;  /* 0x20000029ff077230 */ /* 0x000fc40000004100 */
[C---:B------:R-:W-:Y:S01]  /*6fc0*/  FFMA.FTZ R172, R225.reuse, R4, R6 ;  /* 0x00000004e1ac7223 */ /* 0x040fe20000010006 */
[----:B------:R-:W-:Y:S02]  /*6fd0*/  HADD2.F32 R9, -RZ, R101.H0_H0 ;  /* 0x20000065ff097230 */ /* 0x000fe40000004100 */
[----:B------:R-:W-:Y:S01]  /*6fe0*/  FFMA.FTZ R225, R225, R8, R5 ;  /* 0x00000008e1e17223 */ /* 0x000fe20000010005 */
[----:B------:R-:W-:Y:S02]  /*6ff0*/  HADD2.F32 R177, -RZ, R73.H0_H0 ;  /* 0x20000049ffb17230 */ /* 0x000fe40000004100 */
[----:B------:R-:W-:Y:S01]  /*7000*/  FADD.FTZ R4, -R201, R173 ;  /* 0x000000adc9047221 */ /* 0x000fe20000010100 */
        /* <DEDUP_REMOVED lines=8> */
[----:B------:R-:W-:Y:S02]  /*7090*/  HADD2.F32 R231, -RZ, R42.H0_H0 ;  /* 0x2000002affe77230 */ /* 0x000fe40000004100 */
[----:B------:R-:W-:Y:S01]  /*70a0*/  FFMA.FTZ R173, R178, R7, R9 ;  /* 0x00000007b2ad7223 */ /* 0x000fe20000010009 */
[----:B------:R-:W-:-:S02]  /*70b0*/  HADD2.F32 R7, -RZ, R133.H1_H1 ;  /* 0x30000085ff077230 */ /* 0x000fc40000004100 */
[C---:B------:R-:W-:Y:S01]  /*70c0*/  FMUL.FTZ R8, R23.reuse, R8 ;  /* 0x0000000817087220 */ /* 0x040fe20000410000 */
[--C-:B------:R-:W-:Y:S02]  /*70d0*/  HADD2.F32 R9, -RZ, R102.reuse.H0_H0 ;  /* 0x20000066ff097230 */ /* 0x100fe40000004100 */
[----:B------:R-:W-:Y:S01]  /*70e0*/  FMUL.FTZ R200, R23, R200 ;  /* 0x000000c817c87220 */ /* 0x000fe20000410000 */
[----:B------:R-:W-:Y:S02]  /*70f0*/  HADD2.F32 R174, -RZ, R102.H1_H1 ;  /* 0x30000066ffae7230 */ /* 0x000fe40000004100 */
[----:B------:R-:W-:Y:S01]  /*7100*/  FFMA.FTZ R226, R178, R5, R7 ;  /* 0x00000005b2e27223 */ /* 0x000fe20000010007 */
[----:B------:R-:W-:Y:S02]  /*7110*/  HADD2.F32 R5, -RZ, R74.H0_H0 ;  /* 0x2000004aff057230 */ /* 0x000fe40000004100 */
[----:B------:R-:W-:Y:S01]  /*7120*/  FFMA.FTZ R231, R4, R231, R9 ;  /* 0x000000e704e77223 */ /* 0x000fe20000010009 */
[----:B------:R-:W-:Y:S01]  /*7130*/  HADD2.F32 R7, -RZ, R134.H0_H0 ;  /* 0x20000086ff077230 */ /* 0x000fe20000004100 */
[----:B------:R-:W-:Y:S01]  /*7140*/  F2FP.F16.F32.PACK_AB R16, R16, R207 ;  /* 0x000000cf1010723e */ /* 0x000fe200000000ff */
[----:B------:R-:W-:Y:S01]  /*7150*/  HADD2.F32 R6, -RZ, R74.H1_H1 ;  /* 0x3000004aff067230 */ /* 0x000fe20000004100 */
[----:B------:R-:W-:Y:S01]  /*7160*/  F2FP.F16.F32.PACK_AB R17, R20, R17 ;  /* 0x000000111411723e */ /* 0x000fe200000000ff */
[----:B------:R-:W-:-:S02]  /*7170*/  HADD2.F32 R175, -RZ, R43.H0_H0 ;  /* 0x2000002bffaf7230 */ /* 0x000fc40000004100 */
[----:B------:R-:W-:Y:S01]  /*7180*/  FFMA.FTZ R178, R4, R5, R7 ;  /* 0x0000000504b27223 */ /* 0x000fe20000010007 */
[----:B------:R-:W-:Y:S01]  /*7190*/  HADD2.F32 R4, -RZ, R42.H1_H1 ;  /* 0x3000002aff047230 */ /* 0x000fe20000004100 */
[----:B------:R-:W-:Y:S01]  /*71a0*/  F2FP.F16.F32.PACK_AB R7, R241, R222 ;  /* 0x000000def107723e */ /* 0x000fe200000000ff */
[----:B------:R-:W-:Y:S01]  /*71b0*/  HADD2.F32 R5, -RZ, R134.H1_H1 ;  /* 0x30000086ff057230 */ /* 0x000fe20000004100 */
[----:B------:R-:W-:Y:S01]  /*71c0*/  F2FP.F16.F32.PACK_AB R19, R210, R19 ;  /* 0x00000013d213723e */ /* 0x000fe200000000ff */
[----:B------:R-:W-:Y:S02]  /*71d0*/  HADD2.F32 R179, -RZ, R75.H0_H0 ;  /* 0x2000004bffb37230 */ /* 0x000fe40000004100 */
[C---:B------:R-:W-:Y:S01]  /*71e0*/  FFMA.FTZ R174, R227.reuse, R4, R174 ;  /* 0x00000004e3ae7223 */ /* 0x040fe200000100ae */
[----:B------:R-:W-:Y:S02]  /*71f0*/  HADD2.F32 R4, -RZ, R135.H0_H0 ;  /* 0x20000087ff047230 */ /* 0x000fe40000004100 */
[----:B------:R-:W-:Y:S01]  /*7200*/  FFMA.FTZ R227, R227, R6, R5 ;  /* 0x00000006e3e37223 */ /* 0x000fe20000010005 */
[----:B------:R-:W-:Y:S01]  /*7210*/  HADD2.F32 R5, -RZ, R103.H0_H0 ;  /* 0x20000067ff057230 */ /* 0x000fe20000004100 */
[----:B------:R-:W-:Y:S01]  /*7220*/  F2FP.F16.F32.PACK_AB R6, R220, R223 ;  /* 0x000000dfdc06723e */ /* 0x000fe200000000ff */
[----:B------:R-:W-:-:S02]  /*7230*/  HADD2.F32 R223, -RZ, R75.H1_H1 ;  /* 0x3000004bffdf7230 */ /* 0x000fc40000004100 */
[C---:B------:R-:W-:Y:S01]  /*7240*/  FFMA.FTZ R179, R8.reuse, R179, R4 ;  /* 0x000000b308b37223 */ /* 0x040fe20000010004 */
[----:B------:R-:W-:Y:S01]  /*7250*/  F2FP.F16.F32.PACK_AB R4, R219, R216 ;  /* 0x000000d8db04723e */ /* 0x000fe200000000ff */
[----:B------:R-:W-:Y:S01]  /*7260*/  FFMA.FTZ R175, R8, R175, R5 ;  /* 0x000000af08af7223 */ /* 0x000fe20000010005 */
[----:B------:R-:W-:Y:S01]  /*7270*/  F2FP.F16.F32.PACK_AB R5, R221, R218 ;  /* 0x000000dadd05723e */ /* 0x000fe200000000ff */
[----:B------:R-:W-:Y:S02]  /*7280*/  HADD2.F32 R219, -RZ, R43.H1_H1 ;  /* 0x3000002bffdb7230 */ /* 0x000fe40000004100 */
[C---:B------:R-:W-:Y:S01]  /*7290*/  FADD.FTZ R186, -R201.reuse, R186 ;  /* 0x000000bac9ba7221 */ /* 0x040fe20000010100 */
[----:B------:R-:W-:Y:S02]  /*72a0*/  HADD2.F32 R221, -RZ, R103.H1_H1 ;  /* 0x30000067ffdd7230 */ /* 0x000fe40000004100 */
[----:B------:R-:W-:Y:S01]  /*72b0*/  FADD.FTZ R210, -R201, R15 ;  /* 0x0000000fc9d27221 */ /* 0x000fe20000010100 */
[----:B------:R-:W-:-:S02]  /*72c0*/  HADD2.F32 R228, -RZ, R135.H1_H1 ;  /* 0x30000087ffe47230 */ /* 0x000fc40000004100 */
[----:B------:R-:W-:Y:S01]  /*72d0*/  FMUL.FTZ R186, R23, R186 ;  /* 0x000000ba17ba7220 */ /* 0x000fe20000410000 */
[----:B------:R-:W-:-:S04]  /*72e0*/  IMAD.WIDE.U32 R8, R199, 0x10, R244 ;  /* 0x00000010c7087825 */ /* 0x000fc800078e00f4 */
[C---:B------:R-:W-:Y:S01]  /*72f0*/  FFMA.FTZ R232, R188.reuse, R219, R221 ;  /* 0x000000dbbce87223 */ /* 0x040fe200000100dd */
[----:B------:R-:W-:Y:S01]  /*7300*/  FMUL.FTZ R210, R23, R210 ;  /* 0x000000d217d27220 */ /* 0x000fe20000410000 */
[----:B------:R-:W-:Y:S01]  /*7310*/  FFMA.FTZ R228, R188, R223, R228 ;  /* 0x000000dfbce47223 */ /* 0x000fe200000100e4 */
[----:B------:R-:W-:Y:S01]  /*7320*/  FADD.FTZ R188, -R201, R189 ;  /* 0x000000bdc9bc7221 */ /* 0x000fe20000010100 */
[----:B------:R-:W-:Y:S01]  /*7330*/  HADD2.F32 R199, -RZ, R44.H0_H0 ;  /* 0x2000002cffc77230 */ /* 0x000fe20000004100 */
[----:B------:R0:W-:Y:S01]  /*7340*/  STG.E.128 desc[UR6][R8.64], R4 ;  /* 0x0000000408007986 */ /* 0x0001e2000c101d06 */
[----:B------:R-:W-:Y:S02]  /*7350*/  HADD2.F32 R219, -RZ, R96.H0_H0 ;  /* 0x20000060ffdb7230 */ /* 0x000fe40000004100 */
[----:B------:R-:W-:Y:S01]  /*7360*/  FMUL.FTZ R188, R23, R188 ;  /* 0x000000bc17bc7220 */ /* 0x000fe20000410000 */
[----:B------:R-:W-:Y:S02]  /*7370*/  HADD2.F32 R221, -RZ, R76.H0_H0 ;  /* 0x2000004cffdd7230 */ /* 0x000fe40000004100 */
[----:B------:R-:W-:Y:S01]  /*7380*/  FADD.FTZ R22, -R201, R22 ;  /* 0x00000016c9167221 */ /* 0x000fe20000010100 */
[----:B------:R-:W-:Y:S01]  /*7390*/  HADD2.F32 R216, -RZ, R128.H0_H0 ;  /* 0x20000080ffd87230 */ /* 0x000fe20000004100 */
[----:B------:R-:W-:Y:S01]  /*73a0*/  F2FP.F16.F32.PACK_AB R167, R240, R167 ;  /* 0x000000a7f0a7723e */ /* 0x000fe200000000ff */
[----:B------:R-:W-:Y:S01]  /*73b0*/  HADD2.F32 R223, -RZ, R44.H1_H1 ;  /* 0x3000002cffdf7230 */ /* 0x000fe20000004100 */
        /* <DEDUP_REMOVED lines=9> */
[----:B------:R-:W-:-:S02]  /*7450*/  HADD2.F32 R207, -RZ, R120.H1_H1 ;  /* 0x30000078ffcf7230 */ /* 0x000fc40000004100 */
[----:B0-----:R-:W-:Y:S01]  /*7460*/  FMUL.FTZ R4, R23, R180 ;  /* 0x000000b417047220 */ /* 0x001fe20000410000 */
[----:B------:R-:W-:Y:S02]  /*7470*/  HADD2.F32 R6, -RZ, R128.H1_H1 ;  /* 0x30000080ff067230 */ /* 0x000fe40000004100 */
[C---:B------:R-:W-:Y:S01]  /*7480*/  FFMA.FTZ R180, R188.reuse, R199, R219 ;  /* 0x000000c7bcb47223 */ /* 0x040fe200000100db */
[----:B------:R-:W-:Y:S02]  /*7490*/  HADD2.F32 R5, -RZ, R45.H0_H0 ;  /* 0x2000002dff057230 */ /* 0x000fe40000004100 */
[----:B------:R-:W-:Y:S01]  /*74a0*/  FFMA.FTZ R188, R188, R221, R216 ;  /* 0x000000ddbcbc7223 */ /* 0x000fe200000100d8 */
[----:B------:R-:W-:Y:S02]  /*74b0*/  HADD2.F32 R7, -RZ, R97.H0_H0 ;  /* 0x20000061ff077230 */ /* 0x000fe40000004100 */
[C---:B------:R-:W-:Y:S01]  /*74c0*/  FFMA.FTZ R221, R4.reuse, R223, R189 ;  /* 0x000000df04dd7223 */ /* 0x040fe200000100bd */
[----:B------:R-:W-:Y:S01]  /*74d0*/  FFMA.FTZ R199, R4, R241, R6 ;  /* 0x000000f104c77223 */ /* 0x000fe20000010006 */
[----:B------:R-:W-:-:S02]  /*74e0*/  HADD2.F32 R189, -RZ, R77.H0_H0 ;  /* 0x2000004dffbd7230 */ /* 0x000fc40000004100 */
[----:B------:R-:W-:Y:S01]  /*74f0*/  FADD.FTZ R6, -R201, R181 ;  /* 0x000000b5c9067221 */ /* 0x000fe20000010100 */
[----:B------:R-:W-:Y:S02]  /*7500*/  HADD2.F32 R4, -RZ, R129.H0_H0 ;  /* 0x20000081ff047230 */ /* 0x000fe40000004100 */
[C---:B------:R-:W-:Y:S01]  /*7510*/  FFMA.FTZ R181, R190.reuse, R5, R7 ;  /* 0x00000005beb57223 */ /* 0x040fe20000010007 */
[----:B------:R-:W-:Y:S02]  /*7520*/  HADD2.F32 R9, -RZ, R45.H1_H1 ;  /* 0x3000002dff097230 */ /* 0x000fe40000004100 */
[----:B------:R-:W-:Y:S01]  /*7530*/  FMUL.FTZ R6, R23, R6 ;  /* 0x0000000617067220 */ /* 0x000fe20000410000 */
[----:B------:R-:W-:Y:S02]  /*7540*/  HADD2.F32 R219, -RZ, R97.H1_H1 ;  /* 0x30000061ffdb7230 */ /* 0x000fe40000004100 */
[----:B------:R-:W-:Y:S01]  /*7550*/  FFMA.FTZ R189, R190, R189, R4 ;  /* 0x000000bdbebd7223 */ /* 0x000fe20000010004 */
[----:B------:R-:W-:-:S02]  /*7560*/  HADD2.F32 R5, -RZ, R77.H1_H1 ;  /* 0x3000004dff057230 */ /* 0x000fc40000004100 */
[----:B------:R-:W-:Y:S01]  /*7570*/  FADD.FTZ R4, -R201, R191 ;  /* 0x000000bfc9047221 */ /* 0x000fe20000010100 */
[----:B------:R-:W-:Y:S02]  /*7580*/  HADD2.F32 R7, -RZ, R129.H1_H1 ;  /* 0x30000081ff077230 */ /* 0x000fe40000004100 */
[C---:B------:R-:W-:Y:S01]  /*7590*/  FFMA.FTZ R222, R6.reuse, R9, R219 ;  /* 0x0000000906de7223 */ /* 0x040fe200000100db */
[----:B------:R-:W-:Y:S02]  /*75a0*/  HADD2.F32 R9, -RZ, R46.H0_H0 ;  /* 0x2000002eff097230 */ /* 0x000fe40000004100 */
[----:B------:R-:W-:Y:S01]  /*75b0*/  FMUL.FTZ R4, R23, R4 ;  /* 0x0000000417047220 */ /* 0x000fe20000410000 */
[----:B------:R-:W-:Y:S02]  /*75c0*/  HADD2.F32 R191, -RZ, R98.H0_H0 ;  /* 0x20000062ffbf7230 */ /* 0x000fe40000004100 */
        /* <DEDUP_REMOVED lines=17> */
[----:B------:R-:W-:Y:S01]  /*76e0*/  HADD2.F32 R5, -RZ, R99.H0_H0 ;  /* 0x20000063ff057230 */ /* 0x000fe20000004100 */
[----:B------:R-:W-:Y:S01]  /*76f0*/  F2FP.F16.F32.PACK_AB R7, R214, R213 ;  /* 0x000000d5d607723e */ /* 0x000fe200000000ff */
[----:B------:R-:W-:Y:S01]  /*7700*/  HADD2.F32 R6, -RZ, R131.H0_H0 ;  /* 0x20000083ff067230 */ /* 0x000fe20000004100 */
[----:B------:R-:W-:Y:S01]  /*7710*/  F2FP.F16.F32.PACK_AB R169, R234, R169 ;  /* 0x000000a9eaa9723e */ /* 0x000fe200000000ff */
[----:B------:R-:W-:-:S04]  /*7720*/  IMAD.WIDE.U32 R8, R21, 0x10, R202 ;  /* 0x0000001015087825 */ /* 0x000fc800078e00ca */
[C---:B------:R-:W-:Y:S01]  /*7730*/  FFMA.FTZ R183, R4.reuse, R183, R5 ;  /* 0x000000b704b77223 */ /* 0x040fe20000010005 */
[----:B------:R-:W-:Y:S01]  /*7740*/  F2FP.F16.F32.PACK_AB R5, R197, R198 ;  /* 0x000000c6c505723e */ /* 0x000fe200000000ff */
[----:B------:R-:W-:Y:S01]  /*7750*/  FFMA.FTZ R191, R4, R191, R6 ;  /* 0x000000bf04bf7223 */ /* 0x000fe20000010006 */
[----:B------:R-:W-:Y:S01]  /*7760*/  F2FP.F16.F32.PACK_AB R6, R212, R211 ;  /* 0x000000d3d406723e */ /* 0x000fe200000000ff */
[----:B------:R-:W-:Y:S01]  /*7770*/  HADD2.F32 R197, -RZ, R99.H1_H1 ;  /* 0x30000063ffc57230 */ /* 0x000fe20000004100 */
[----:B------:R-:W-:Y:S01]  /*7780*/  F2FP.F16.F32.PACK_AB R4, R195, R196 ;  /* 0x000000c4c304723e */ /* 0x000fe200000000ff */
[----:B------:R-:W-:Y:S01]  /*7790*/  HADD2.F32 R195, -RZ, R47.H1_H1 ;  /* 0x3000002fffc37230 */ /* 0x000fe20000004100 */
[----:B------:R-:W-:Y:S01]  /*77a0*/  F2FP.F16.F32.PACK_AB R168, R233, R168 ;  /* 0x000000a8e9a8723e */ /* 0x000fe200000000ff */
[----:B------:R-:W-:Y:S02]  /*77b0*/  HADD2.F32 R211, -RZ, R79.H1_H1 ;  /* 0x3000004fffd37230 */ /* 0x000fe40000004100 */
[----:B------:R-:W-:Y:S01]  /*77c0*/  FADD.FTZ R184, -R201, R184 ;  /* 0x000000b8c9b87221 */ /* 0x000fe20000010100 */
[----:B------:R0:W-:Y:S01]  /*77d0*/  STG.E.128 desc[UR6][R8.64], R4 ;  /* 0x0000000408007986 */ /* 0x0001e2000c101d06 */
[----:B------:R-:W-:Y:S01]  /*77e0*/  FFMA.FTZ R224, R194, R195, R197 ;  /* 0x000000c3c2e07223 */ /* 0x000fe200000100c5 */
[----:B------:R-:W-:-:S02]  /*77f0*/  HADD2.F32 R213, -RZ, R48.H1_H1 ;  /* 0x30000030ffd57230 */ /* 0x000fc40000004100 */
[----:B------:R-:W-:Y:S01]  /*7800*/  FFMA.FTZ R220, R194, R211, R220 ;  /* 0x000000d3c2dc7223 */ /* 0x000fe200000100dc */
[C---:B------:R-:W-:Y:S01]  /*7810*/  FADD.FTZ R194, -R201.reuse, R187 ;  /* 0x000000bbc9c27221 */ /* 0x040fe20000010100 */
[----:B------:R-:W-:Y:S02]  /*7820*/  HADD2.F32 R187, -RZ, R92.H1_H1 ;  /* 0x3000005cffbb7230 */ /* 0x000fe40000004100 */
[----:B------:R-:W-:Y:S01]  /*7830*/  FADD.FTZ R212, -R201, R185 ;  /* 0x000000b9c9d47221 */ /* 0x000fe20000010100 */
[----:B------:R-:W-:Y:S02]  /*7840*/  HADD2.F32 R195, -RZ, R48.H0_H0 ;  /* 0x20000030ffc37230 */ /* 0x000fe40000004100 */
[C---:B------:R-:W-:Y:S01]  /*7850*/  FMUL.FTZ R194, R23.reuse, R194 ;  /* 0x000000c217c27220 */ /* 0x040fe20000410000 */
[----:B------:R-:W-:Y:S02]  /*7860*/  HADD2.F32 R197, -RZ, R92.H0_H0 ;  /* 0x2000005cffc57230 */ /* 0x000fe40000004100 */
[----:B------:R-:W-:Y:S01]  /*7870*/  FMUL.FTZ R184, R23, R184 ;  /* 0x000000b817b87220 */ /* 0x000fe20000410000 */
[----:B------:R-:W-:-:S02]  /*7880*/  HADD2.F32 R241, -RZ, R80.H1_H1 ;  /* 0x30000050fff17230 */ /* 0x000fc40000004100 */
[----:B------:R-:W-:Y:S01]  /*7890*/  FMUL.FTZ R212, R23, R212 ;  /* 0x000000d417d47220 */ /* 0x000fe20000410000 */
[----:B------:R-:W-:Y:S01]  /*78a0*/  HADD2.F32 R211, -RZ, R80.H0_H0 ;  /* 0x20000050ffd37230 */ /* 0x000fe20000004100 */
[----:B------:R-:W-:Y:S01]  /*78b0*/  F2FP.F16.F32.PACK_AB R175, R232, R175 ;  /* 0x000000afe8af723e */ /* 0x000fe200000000ff */
[----:B------:R-:W-:Y:S01]  /*78c0*/  HADD2.F32 R196, -RZ, R124.H0_H0 ;  /* 0x2000007cffc47230 */ /* 0x000fe20000004100 */
[----:B------:R-:W-:Y:S01]  /*78d0*/  F2FP.F16.F32.PACK_AB R174, R174, R231 ;  /* 0x000000e7aeae723e */ /* 0x000fe200000000ff */
[----:B------:R-:W-:-:S04]  /*78e0*/  IMAD.WIDE.U32 R20, R21, 0x10, R244 ;  /* 0x0000001015147825 */ /* 0x000fc800078e00f4 */
[----:B0-----:R-:W-:Y:S01]  /*78f0*/  FMUL.FTZ R8, R23, R192 ;  /* 0x000000c017087220 */ /* 0x001fe20000410000 */
[----:B------:R-:W-:Y:S01]  /*7900*/  FFMA.FTZ R192, R194, R195, R197 ;  /* 0x000000c3c2c07223 */ /* 0x000fe200000100c5 */
[----:B------:R-:W-:Y:S01]  /*7910*/  FADD.FTZ R6, -R201, R193 ;  /* 0x000000c1c9067221 */ /* 0x000fe20000010100 */
[----:B------:R-:W-:Y:S02]  /*7920*/  HADD2.F32 R4, -RZ, R124.H1_H1 ;  /* 0x3000007cff047230 */ /* 0x000fe40000004100 */
[----:B------:R-:W-:Y:S01]  /*7930*/  FFMA.FTZ R187, R8, R213, R187 ;  /* 0x000000d508bb7223 */ /* 0x000fe200000100bb */
[----:B------:R-:W-:Y:S02]  /*7940*/  HADD2.F32 R5, -RZ, R49.H0_H0 ;  /* 0x20000031ff057230 */ /* 0x000fe40000004100 */
[----:B------:R-:W-:Y:S01]  /*7950*/  FFMA.FTZ R7, R194, R211, R196 ;  /* 0x000000d3c2077223 */ /* 0x000fe200000100c4 */
[----:B------:R-:W-:Y:S02]  /*7960*/  HADD2.F32 R9, -RZ, R93.H0_H0 ;  /* 0x2000005dff097230 */ /* 0x000fe40000004100 */
[----:B------:R-:W-:Y:S01]  /*7970*/  FFMA.FTZ R8, R8, R241, R4 ;  /* 0x000000f108087223 */ /* 0x000fe20000010004 */
[----:B------:R-:W-:-:S02]  /*7980*/  HADD2.F32 R195, -RZ, R81.H0_H0 ;  /* 0x20000051ffc37230 */ /* 0x000fc40000004100 */
[----:B------:R-:W-:Y:S01]  /*7990*/  FMUL.FTZ R6, R23, R6 ;  /* 0x0000000617067220 */ /* 0x000fe20000410000 */
[----:B------:R-:W-:Y:S02]  /*79a0*/  HADD2.F32 R4, -RZ, R125.H0_H0 ;  /* 0x2000007dff047230 */ /* 0x000fe40000004100 */
[C---:B------:R-:W-:Y:S01]  /*79b0*/  FFMA.FTZ R193, R10.reuse, R5, R9 ;  /* 0x000000050ac17223 */ /* 0x040fe20000010009 */
[----:B------:R-:W-:Y:S01]  /*79c0*/  HADD2.F32 R197, -RZ, R49.H1_H1 ;  /* 0x30000031ffc57230 */ /* 0x000fe20000004100 */
[----:B------:R0:W-:Y:S01]  /*79d0*/  STG.E.128 desc[UR6][R20.64], R16 ;  /* 0x0000001014007986 */ /* 0x0001e2000c101d06 */
[----:B------:R-:W-:Y:S02]  /*79e0*/  HADD2.F32 R211, -RZ, R93.H1_H1 ;  /* 0x3000005dffd37230 */ /* 0x000fe40000004100 */
[----:B------:R-:W-:Y:S01]  /*79f0*/  FFMA.FTZ R9, R10, R195, R4 ;  /* 0x000000c30a097223 */ /* 0x000fe20000010004 */
[----:B------:R-:W-:Y:S01]  /*7a00*/  FADD.FTZ R4, -R201, R11 ;  /* 0x0000000bc9047221 */ /* 0x000fe20000010100 */
[----:B------:R-:W-:Y:S01]  /*7a10*/  HADD2.F32 R5, -RZ, R81.H1_H1 ;  /* 0x30000051ff057230 */ /* 0x000fe20000004100 */
[----:B------:R-:W-:Y:S01]  /*7a20*/  F2FP.F16.F32.PACK_AB R173, R173, R230 ;  /* 0x000000e6adad723e */ /* 0x000fe200000000ff */
[----:B------:R-:W-:Y:S01]  /*7a30*/  FFMA.FTZ R196, R6, R197, R211 ;  /* 0x000000c506c47223 */ /* 0x000fe200000100d3 */
[----:B------:R-:W-:-:S02]  /*7a40*/  HADD2.F32 R11, -RZ, R125.H1_H1 ;  /* 0x3000007dff0b7230 */ /* 0x000fc40000004100 */
[----:B------:R-:W-:Y:S01]  /*7a50*/  FMUL.FTZ R4, R23, R4 ;  /* 0x0000000417047220 */ /* 0x000fe20000410000 */
[----:B------:R-:W-:Y:S01]  /*7a60*/  HADD2.F32 R195, -RZ, R50.H0_H0 ;  /* 0x20000032ffc37230 */ /* 0x000fe20000004100 */
[----:B------:R-:W-:Y:S01]  /*7a70*/  F2FP.F16.F32.PACK_AB R172, R172, R229 ;  /* 0x000000e5acac723e */ /* 0x000fe200000000ff */
[----:B------:R-:W-:Y:S02]  /*7a80*/  HADD2.F32 R197, -RZ, R94.H0_H0 ;  /* 0x2000005effc57230 */ /* 0x000fe40000004100 */
[----:B------:R-:W-:Y:S01]  /*7a90*/  FFMA.FTZ R10, R6, R5, R11 ;  /* 0x00000005060a7223 */ /* 0x000fe2000001000b */
[----:B------:R-:W-:Y:S01]  /*7aa0*/  HADD2.F32 R11, -RZ, R82.H0_H0 ;  /* 0x20000052ff0b7230 */ /* 0x000fe20000004100 */
[----:B------:R-:W-:Y:S01]  /*7ab0*/  F2FP.F16.F32.PACK_AB R179, R228, R179 ;  /* 0x000000b3e4b3723e */ /* 0x000fe200000000ff */
[----:B------:R-:W-:Y:S02]  /*7ac0*/  HADD2.F32 R5, -RZ, R126.H0_H0 ;  /* 0x2000007eff057230 */ /* 0x000fe40000004100 */
[----:B------:R-:W-:Y:S01]  /*7ad0*/  FFMA.FTZ R194, R4, R195, R197 ;  /* 0x000000c304c27223 */ /* 0x000fe200000100c5 */
[----:B------:R-:W-:-:S02]  /*7ae0*/  HADD2.F32 R197, -RZ, R50.H1_H1 ;  /* 0x30000032ffc57230 */ /* 0x000fc40000004100 */
[C---:B0-----:R-:W-:Y:S01]  /*7af0*/  FADD.FTZ R20, -R201.reuse, R205 ;  /* 0x000000cdc9147221 */ /* 0x041fe20000010100 */
        /* <DEDUP_REMOVED lines=8> */
[----:B------:R-:W-:Y:S02]  /*7b80*/  HADD2.F32 R6, -RZ, R127.H0_H0 ;  /* 0x2000007fff067230 */ /* 0x000fe40000004100 */
        /* <DEDUP_REMOVED lines=15> */
[----:B------:R-:W-:Y:S02]  /*7c80*/  HADD2.F32 R17, -RZ, R85.H1_H1 ;  /* 0x30000055ff117230 */ /* 0x000fe40000004100 */
[C---:B------:R-:W-:Y:S01]  /*7c90*/  FFMA.FTZ R198, R14.reuse, R5, R211 ;  /* 0x000000050ec67223 */ /* 0x040fe200000100d3 */
[----:B------:R-:W-:Y:S02]  /*7ca0*/  HADD2.F32 R5, -RZ, R88.H0_H0 ;  /* 0x20000058ff057230 */ /* 0x000fe40000004100 */
[----:B------:R-:W-:Y:S01]  /*7cb0*/  FFMA.FTZ R14, R14, R213, R4 ;  /* 0x000000d50e0e7223 */ /* 0x000fe20000010004 */
[----:B------:R-:W-:Y:S01]  /*7cc0*/  FADD.FTZ R4, -R201, R3 ;  /* 0x00000003c9047221 */ /* 0x000fe20000010100 */
[----:B------:R-:W-:Y:S01]  /*7cd0*/  HADD2.F32 R3, -RZ, R52.H0_H0 ;  /* 0x20000034ff037230 */ /* 0x000fe20000004100 */
[----:B------:R-:W-:Y:S01]  /*7ce0*/  F2FP.F16.F32.PACK_AB R182, R223, R182 ;  /* 0x000000b6dfb6723e */ /* 0x000fe200000000ff */
[----:B------:R-:W-:-:S02]  /*7cf0*/  HADD2.F32 R211, -RZ, R84.H0_H0 ;  /* 0x20000054ffd37230 */ /* 0x000fc40000004100 */
[----:B------:R-:W-:Y:S01]  /*7d00*/  FMUL.FTZ R4, R23, R4 ;  /* 0x0000000417047220 */ /* 0x000fe20000410000 */
[----:B------:R-:W-:Y:S01]  /*7d10*/  HADD2.F32 R19, -RZ, R121.H1_H1 ;  /* 0x30000079ff137230 */ /* 0x000fe20000004100 */
[----:B------:R-:W-:Y:S01]  /*7d20*/  F2FP.F16.F32.PACK_AB R181, R222, R181 ;  /* 0x000000b5deb5723e */ /* 0x000fe200000000ff */
[----:B------:R-:W-:Y:S02]  /*7d30*/  HADD2.F32 R21, -RZ, R54.H0_H0 ;  /* 0x20000036ff157230 */ /* 0x000fe40000004100 */
[C---:B------:R-:W-:Y:S01]  /*7d40*/  FFMA.FTZ R3, R4.reuse, R3, R5 ;  /* 0x0000000304037223 */ /* 0x040fe20000010005 */
[----:B------:R-:W-:Y:S02]  /*7d50*/  HADD2.F32 R5, -RZ, R52.H1_H1 ;  /* 0x30000034ff057230 */ /* 0x000fe40000004100 */
[----:B------:R-:W-:Y:S01]  /*7d60*/  FFMA.FTZ R4, R4, R211, R6 ;  /* 0x000000d304047223 */ /* 0x000fe20000010006 */
[----:B------:R-:W-:Y:S02]  /*7d70*/  HADD2.F32 R211, -RZ, R85.H0_H0 ;  /* 0x20000055ffd37230 */ /* 0x000fe40000004100 */
[----:B------:R-:W-:Y:S01]  /*7d80*/  FFMA.FTZ R17, R210, R17, R19 ;  /* 0x00000011d2117223 */ /* 0x000fe20000010013 */
[----:B------:R-:W-:-:S02]  /*7d90*/  HADD2.F32 R205, -RZ, R90.H0_H0 ;  /* 0x2000005affcd7230 */ /* 0x000fc40000004100 */
[----:B------:R-:W-:Y:S01]  /*7da0*/  FFMA.FTZ R6, R200, R5, R209 ;  /* 0x00000005c8067223 */ /* 0x000fe200000100d1 */
[----:B------:R-:W-:Y:S01]  /*7db0*/  HADD2.F32 R5, -RZ, R84.H1_H1 ;  /* 0x30000054ff057230 */ /* 0x000fe20000004100 */
[----:B------:R-:W-:Y:S01]  /*7dc0*/  F2FP.F16.F32.PACK_AB R180, R221, R180 ;  /* 0x000000b4ddb4723e */ /* 0x000fe200000000ff */
[----:B------:R-:W-:Y:S02]  /*7dd0*/  HADD2.F32 R209, -RZ, R89.H0_H0 ;  /* 0x20000059ffd17230 */ /* 0x000fe40000004100 */
[----:B------:R-:W-:Y:S01]  /*7de0*/  FFMA.FTZ R19, R20, R21, R205 ;  /* 0x0000001514137223 */ /* 0x000fe200000100cd */
[--C-:B------:R-:W-:Y:S02]  /*7df0*/  HADD2.F32 R213, -RZ, R53.reuse.H1_H1 ;  /* 0x30000035ffd57230 */ /* 0x100fe40000004100 */
[----:B------:R-:W-:Y:S01]  /*7e00*/  FFMA.FTZ R5, R200, R5, R207 ;  /* 0x00000005c8057223 */ /* 0x000fe200000100cf */
[----:B------:R-:W-:Y:S02]  /*7e10*/  HADD2.F32 R207, -RZ, R53.H0_H0 ;  /* 0x20000035ffcf7230 */ /* 0x000fe40000004100 */
[----:B------:R-:W-:Y:S01]  /*7e20*/  FMUL.FTZ R21, R23, R22 ;  /* 0x0000001617157220 */ /* 0x000fe20000410000 */
[----:B------:R-:W-:Y:S01]  /*7e30*/  HADD2.F32 R200, -RZ, R121.H0_H0 ;  /* 0x20000079ffc87230 */ /* 0x000fe20000004100 */
[----:B------:R-:W-:Y:S01]  /*7e40*/  F2FP.F16.F32.PACK_AB R191, R220, R191 ;  /* 0x000000bfdcbf723e */ /* 0x000fe200000000ff */
[----:B------:R-:W-:-:S02]  /*7e50*/  HADD2.F32 R241, -RZ, R89.H1_H1 ;  /* 0x30000059fff17230 */ /* 0x000fc40000004100 */
[C---:B------:R-:W-:Y:S01]  /*7e60*/  FFMA.FTZ R15, R186.reuse, R207, R209 ;  /* 0x000000cfba0f7223 */ /* 0x040fe200000100d1 */
[----:B------:R-:W-:Y:S02]  /*7e70*/  HADD2.F32 R207, -RZ, R86.H0_H0 ;  /* 0x20000056ffcf7230 */ /* 0x000fe40000004100 */
[----:B------:R-:W-:Y:S01]  /*7e80*/  FFMA.FTZ R16, R186, R211, R200 ;  /* 0x000000d3ba107223 */ /* 0x000fe200000100c8 */
[----:B------:R-:W-:Y:S02]  /*7e90*/  HADD2.F32 R186, -RZ, R122.H0_H0 ;  /* 0x2000007affba7230 */ /* 0x000fe40000004100 */
[----:B------:R-:W-:Y:S01]  /*7ea0*/  FFMA.FTZ R18, R210, R213, R241 ;  /* 0x000000d5d2127223 */ /* 0x000fe200000100f1 */
[----:B------:R-:W-:Y:S01]  /*7eb0*/  IMAD.WIDE.U32 R242, R215, 0x10, R202 ;  /* 0x00000010d7f27825 */ /* 0x000fe200078e00ca */
[----:B------:R-:W-:-:S03]  /*7ec0*/  F2FP.F16.F32.PACK_AB R190, R219, R190 ;  /* 0x000000bedbbe723e */ /* 0x000fc600000000ff */
[----:B------:R-:W-:Y:S01]  /*7ed0*/  FFMA.FTZ R20, R20, R207, R186 ;  /* 0x000000cf14147223 */ /* 0x000fe200000100ba */
[----:B------:R-:W-:Y:S01]  /*7ee0*/  HADD2.F32 R186, -RZ, R54.H1_H1 ;  /* 0x30000036ffba7230 */ /* 0x000fe20000004100 */
[----:B------:R0:W-:Y:S01]  /*7ef0*/  STG.E.128 desc[UR6][R242.64], R164 ;  /* 0x000000a4f2007986 */ /* 0x0001e2000c101d06 */
[----:B------:R-:W-:Y:S01]  /*7f00*/  HADD2.F32 R200, -RZ, R90.H1_H1 ;  /* 0x3000005affc87230 */ /* 0x000fe20000004100 */
[----:B------:R-:W-:Y:S01]  /*7f10*/  F2FP.F16.F32.PACK_AB R189, R218, R189 ;  /* 0x000000bddabd723e */ /* 0x000fe200000000ff */
[----:B------:R-:W-:Y:S01]  /*7f20*/  IMAD.WIDE.U32 R214, R215, 0x10, R244 ;  /* 0x00000010d7d67825 */ /* 0x000fe200078e00f4 */
[----:B------:R-:W-:-:S03]  /*7f30*/  F2FP.F16.F32.PACK_AB R188, R199, R188 ;  /* 0x000000bcc7bc723e */ /* 0x000fc600000000ff */
[----:B------:R-:W-:Y:S01]  /*7f40*/  FFMA.FTZ R22, R21, R186, R200 ;  /* 0x000000ba15167223 */ /* 0x000fe200000100c8 */
[----:B------:R-:W-:Y:S01]  /*7f50*/  HADD2.F32 R210, -RZ, R86.H1_H1 ;  /* 0x30000056ffd27230 */ /* 0x000fe20000004100 */
[----:B------:R1:W-:Y:S01]  /*7f60*/  STG.E.128 desc[UR6][R214.64], R168 ;  /* 0x000000a8d6007986 */ /* 0x0003e2000c101d06 */
[----:B------:R-:W-:Y:S01]  /*7f70*/  HADD2.F32 R205, -RZ, R122.H1_H1 ;  /* 0x3000007affcd7230 */ /* 0x000fe20000004100 */
[----:B------:R-:W-:Y:S01]  /*7f80*/  F2FP.F16.F32.PACK_AB R195, R198, R195 ;  /* 0x000000c3c6c3723e */ /* 0x000fe200000000ff */
[----:B------:R-:W-:Y:S01]  /*7f90*/  HADD2.F32 R185, -RZ, R55.H0_H0 ;  /* 0x20000037ffb97230 */ /* 0x000fe20000004100 */
[----:B------:R-:W-:Y:S01]  /*7fa0*/  F2FP.F16.F32.PACK_AB R194, R197, R194 ;  /* 0x000000c2c5c2723e */ /* 0x000fe200000000ff */
[----:B------:R-:W-:Y:S02]  /*7fb0*/  HADD2.F32 R201, -RZ, R91.H0_H0 ;  /* 0x2000005bffc97230 */ /* 0x000fe40000004100 */
[----:B------:R-:W-:Y:S01]  /*7fc0*/  FFMA.FTZ R21, R21, R210, R205 ;  /* 0x000000d215157223 */ /* 0x000fe200000100cd */
[----:B------:R-:W-:Y:S01]  /*7fd0*/  HADD2.F32 R205, -RZ, R87.H0_H0 ;  /* 0x20000057ffcd7230 */ /* 0x000fe20000004100 */
[----:B------:R-:W-:Y:S01]  /*7fe0*/  F2FP.F16.F32.PACK_AB R193, R196, R193 ;  /* 0x000000c1c4c1723e */ /* 0x000fe200000000ff */
[----:B------:R-:W-:-:S02]  /*7ff0*/  HADD2.F32 R186, -RZ, R123.H0_H0 ;  /* 0x2000007bffba7230 */ /* 0x000fc40000004100 */
[C---:B------:R-:W-:Y:S01]  /*8000*/  FFMA.FTZ R23, R184.reuse, R185, R201 ;  /* 0x000000b9b8177223 */ /* 0x040fe200000100c9 */
[----:B------:R-:W-:Y:S01]  /*8010*/  HADD2.F32 R185, -RZ, R55.H1_H1 ;  /* 0x30000037ffb97230 */ /* 0x000fe20000004100 */
[----:B------:R-:W-:Y:S01]  /*8020*/  F2FP.F16.F32.PACK_AB R192, R187, R192 ;  /* 0x000000c0bbc0723e */ /* 0x000fe200000000ff */
[----:B------:R-:W-:Y:S02]  /*8030*/  HADD2.F32 R201, -RZ, R91.H1_H1 ;  /* 0x3000005bffc97230 */ /* 0x000fe40000004100 */
[----:B------:R-:W-:Y:S01]  /*8040*/  FFMA.FTZ R184, R184, R205, R186 ;  /* 0x000000cdb8b87223 */ /* 0x000fe200000100ba */
[----:B------:R-:W-:Y:S01]  /*8050*/  HADD2.F32 R205, -RZ, R87.H1_H1 ;  /* 0x30000057ffcd7230 */ /* 0x000fe20000004100 */
[----:B0-----:R-:W-:Y:S01]  /*8060*/  F2FP.F16.F32.PACK_AB R167, R14, R13 ;  /* 0x0000000d0ea7723e */ /* 0x001fe200000000ff */
[----:B------:R-:W-:Y:S01]  /*8070*/  HADD2.F32 R200, -RZ, R123.H1_H1 ;  /* 0x3000007bffc87230 */ /* 0x000fe20000004100 */
[----:B-1----:R-:W0:Y:S01]  /*8080*/  LDC.64 R168, c[0x0][0x380] ;  /* 0x0000e000ffa87b82 */ /* 0x002e220000000a00 */
[----:B------:R-:W-:Y:S01]  /*8090*/  FFMA.FTZ R186, R212, R185, R201 ;  /* 0x000000b9d4ba7223 */ /* 0x000fe200000100c9 */
[----:B------:R-:W-:Y:S01]  /*80a0*/  IMAD.WIDE.U32 R210, R217, 0x10, R202 ;  /* 0x00000010d9d27825 */ /* 0x000fe200078e00ca */
[----:B------:R-:W-:-:S03]  /*80b0*/  F2FP.F16.F32.PACK_AB R166, R12, R11 ;  /* 0x0000000b0ca6723e */ /* 0x000fc600000000ff */
[----:B------:R-:W-:Y:S01]  /*80c0*/  FFMA.FTZ R185, R212, R205, R200 ;  /* 0x000000cdd4b97223 */ /* 0x000fe200000100c8 */
[----:B------:R-:W-:Y:S01]  /*80d0*/  F2FP.F16.F32.PACK_AB R165, R10, R9 ;  /* 0x000000090aa5723e */ /* 0x000fe200000000ff */
[----:B------:R-:W-:Y:S01]  /*80e0*/  IMAD.WIDE.U32 R216, R217, 0x10, R244 ;  /* 0x00000010d9d87825 */ /* 0x000fe200078e00f4 */
[----:B------:R1:W-:Y:S01]  /*80f0*/  STG.E.128 desc[UR6][R210.64], R172 ;  /* 0x000000acd2007986 */ /* 0x0003e2000c101d06 */
[----:B------:R-:W-:Y:S02]  /*8100*/  F2FP.F16.F32.PACK_AB R164, R8, R7 ;  /* 0x0000000708a4723e */ /* 0x000fe400000000ff */
[----:B------:R-:W-:Y:S01]  /*8110*/  IMAD.WIDE.U32 R212, R204, 0x10, R202 ;  /* 0x00000010ccd47825 */ /* 0x000fe200078e00ca */
[----:B------:R1:W-:Y:S01]  /*8120*/  STG.E.128 desc[UR6][R216.64], R176 ;  /* 0x000000b0d8007986 */ /* 0x0003e2000c101d06 */
[----:B------:R-:W-:Y:S02]  /*8130*/  F2FP.F16.F32.PACK_AB R11, R186, R23 ;  /* 0x00000017ba0b723e */ /* 0x000fe400000000ff */
[----:B------:R-:W-:Y:S01]  /*8140*/  IMAD.WIDE.U32 R204, R204, 0x10, R244 ;  /* 0x00000010cccc7825 */ /* 0x000fe200078e00f4 */
[----:B------:R-:W-:Y:S01]  /*8150*/  F2FP.F16.F32.PACK_AB R10, R22, R19 ;  /* 0x00000013160a723e */ /* 0x000fe200000000ff */
[----:B------:R1:W-:Y:S01]  /*8160*/  STG.E.128 desc[UR6][R212.64], R180 ;  /* 0x000000b4d4007986 */ /* 0x0003e2000c101d06 */
[----:B------:R-:W-:Y:S01]  /*8170*/  F2FP.F16.F32.PACK_AB R9, R18, R15 ;  /* 0x0000000f1209723e */ /* 0x000fe200000000ff */
        /* <DEDUP_REMOVED lines=11> */
[----:B0-----:R-:W-:Y:S01]  /*8230*/  LEA R2, R168, R2, 0x2 ;  /* 0x00000002a8027211 */ /* 0x001fe200078e10ff */
[----:B------:R-:W-:-:S02]  /*8240*/  IMAD.WIDE.U32 R208, R208, 0x10, R244 ;  /* 0x00000010d0d07825 */ /* 0x000fc400078e00f4 */
[----:B------:R1:W-:Y:S01]  /*8250*/  STG.E.128 desc[UR6][R202.64], R8 ;  /* 0x00000008ca007986 */ /* 0x0003e2000c101d06 */
[----:B------:R-:W-:-:S03]  /*8260*/  ISETP.GE.AND P2, PT, R2, R169, PT ;  /* 0x000000a90200720c */ /* 0x000fc60003f46270 */
[----:B------:R1:W-:Y:S10]  /*8270*/  STG.E.128 desc[UR6][R208.64], R16 ;  /* 0x00000010d0007986 */ /* 0x0003f4000c101d06 */
[----:B------:R-:W-:Y:S05]  /*8280*/  @!P2 BRA `(.L_x_4461) ;  /* 0xffffff8800d0a947 */ /* 0x000fea000383ffff */
[----:B------:R-:W-:Y:S05]  /*8290*/  EXIT ;  /* 0x000000000000794d */ /* 0x000fea0003800000 */
.L_x_4460:
[----:B------:R-:W-:Y:S01]  /*82a0*/  HFMA2 R222, -RZ, RZ, 0, 5.9604644775390625e-08 ;  /* 0x00000001ffde7431 */ /* 0x000fe200000001ff */
[----:B------:R-:W-:Y:S01]  /*82b0*/  BSSY B0, `(.L_x_4462) ;  /* 0x0000007000007945 */ /* 0x000fe20003800000 */
[----:B------:R-:W-:Y:S02]  /*82c0*/  MOV R227, R6 ;  /* 0x0000000600e37202 */ /* 0x000fe40000000f00 */
[----:B------:R-:W-:Y:S02]  /*82d0*/  MOV R229, 0x1f ;  /* 0x0000001f00e57802 */ /* 0x000fe40000000f00 */
[----:B------:R-:W-:-:S07]  /*82e0*/  MOV R218, 0xffffffff ;  /* 0xffffffff00da7802 */ /* 0x000fce0000000f00 */
[----:B--2---:R-:W-:Y:S05]  /*82f0*/  WARPSYNC.COLLECTIVE R218, `(.L_x_4463) ;  /* 0x00000000da087348 */ /* 0x004fea0003c00000 */
[----:B------:R0:W1:Y:S02]  /*8300*/  SHFL.BFLY P3, R220, R227, R222, R229 ;  /* 0x0c0000dee3dc7389 */ /* 0x00006400000600e5 */
[----:B012---:R-:W-:Y:S05]  /*8310*/  ENDCOLLECTIVE ;  /* 0x000000000000791b */ /* 0x007fea0003800000 */
.L_x_4463:
[----:B------:R-:W-:Y:S05]  /*8320*/  BSYNC B0 ;  /* 0x0000000000007941 */ /* 0x000fea0003800000 */
.L_x_4462:
[----:B------:R-:W-:Y:S01]  /*8330*/  MOV R5, R220 ;  /* 0x000000dc00057202 */ /* 0x000fe20000000f00 */
[----:B------:R-:W-:Y:S01]  /*8340*/  HFMA2 R222, -RZ, RZ, 0, 1.1920928955078125e-07 ;  /* 0x00000002ffde7431 */ /* 0x000fe200000001ff */
[----:B------:R-:W-:Y:S02]  /*8350*/  MOV R229, 0x1f ;  /* 0x0000001f00e57802 */ /* 0x000fe40000000f00 */
[----:B------:R-:W-:Y:S01]  /*8360*/  MOV R218, 0xffffffff ;  /* 0xffffffff00da7802 */ /* 0x000fe20000000f00 */
[----:B------:R-:W-:Y:S02]  /*8370*/  FADD.FTZ R7, R6, R5 ;  /* 0x0000000506077221 */ /* 0x000fe40000010000 */
[----:B------:R-:W0:Y:S03]  /*8380*/  LDC R5, c[0x0][0x400] ;  /* 0x00010000ff057b82 */ /* 0x000e260000000800 */
[----:B------:R-:W-:-:S07]  /*8390*/  MOV R227, R7 ;  /* 0x0000000700e37202 */ /* 0x000fce0000000f00 */
[----:B0-----:R-:W-:Y:S05]  /*83a0*/  WARPSYNC.COLLECTIVE R218, `(.L_x_4464) ;  /* 0x00000000da087348 */ /* 0x001fea0003c00000 */
[----:B------:R1:W2:Y:S02]  /*83b0*/  SHFL.BFLY P3, R220, R227, R222, R229 ;  /* 0x0c0000dee3dc7389 */ /* 0x0002a400000600e5 */
[----:B012---:R-:W-:Y:S05]  /*83c0*/  ENDCOLLECTIVE ;  /* 0x000000000000791b */ /* 0x007fea0003800000 */
.L_x_4464:
[----:B------:R-:W-:Y:S01]  /*83d0*/  HFMA2 R222, -RZ, RZ, 0, 2.384185791015625e-07 ;  /* 0x00000004ffde7431 */ /* 0x000fe200000001ff */
[----:B------:R-:W-:-:S05]  /*83e0*/  MOV R4, R220 ;  /* 0x000000dc00047202 */ /* 0x000fca0000000f00 */
[----:B------:R-:W-:-:S05]  /*83f0*/  FADD.FTZ R23, R7, R4 ;  /* 0x0000000407177221 */ /* 0x000fca0000010000 */
[----:B------:R-:W-:-:S07]  /*8400*/  MOV R227, R23 ;  /* 0x0000001700e37202 */ /* 0x000fce0000000f00 */
[----:B------:R-:W-:Y:S05]  /*8410*/  WARPSYNC.COLLECTIVE R218, `(.L_x_4465) ;  /* 0x00000000da087348 */ /* 0x000fea0003c00000 */
[----:B------:R0:W1:Y:S02]  /*8420*/  SHFL.BFLY P3, R220, R227, R222, R229 ;  /* 0x0c0000dee3dc7389 */ /* 0x00006400000600e5 */
[----:B01----:R-:W-:Y:S05]  /*8430*/  ENDCOLLECTIVE ;  /* 0x000000000000791b */ /* 0x003fea0003800000 */
.L_x_4465:
[----:B------:R-:W-:Y:S01]  /*8440*/  HFMA2 R222, -RZ, RZ, 0, 4.76837158203125e-07 ;  /* 0x00000008ffde7431 */ /* 0x000fe200000001ff */
[----:B------:R-:W-:-:S05]  /*8450*/  MOV R4, R220 ;  /* 0x000000dc00047202 */ /* 0x000fca0000000f00 */
[----:B------:R-:W-:-:S05]  /*8460*/  FADD.FTZ R201, R23, R4 ;  /* 0x0000000417c97221 */ /* 0x000fca0000010000 */
[----:B------:R-:W-:-:S07]  /*8470*/  MOV R227, R201 ;  /* 0x000000c900e37202 */ /* 0x000fce0000000f00 */
[----:B------:R-:W-:Y:S05]  /*8480*/  WARPSYNC.COLLECTIVE R218, `(.L_x_4466) ;  /* 0x00000000da087348 */ /* 0x000fea0003c00000 */
[----:B------:R0:W1:Y:S02]  /*8490*/  SHFL.BFLY P3, R220, R227, R222, R229 ;  /* 0x0c0000dee3dc7389 */ /* 0x00006400000600e5 */
[----:B01----:R-:W-:Y:S05]  /*84a0*/  ENDCOLLECTIVE ;  /* 0x000000000000791b */ /* 0x003fea0003800000 */
.L_x_4466:
[----:B------:R-:W-:Y:S01]  /*84b0*/  HFMA2 R222, -RZ, RZ, 0, 9.5367431640625e-07 ;  /* 0x00000010ffde7431 */ /* 0x000fe200000001ff */
[----:B------:R-:W-:-:S05]  /*84c0*/  MOV R4, R220 ;  /* 0x000000dc00047202 */ /* 0x000fca0000000f00 */
[----:B------:R-:W-:-:S05]  /*84d0*/  FADD.FTZ R202, R201, R4 ;  /* 0x00000004c9ca7221 */ /* 0x000fca0000010000 */
[----:B------:R-:W-:-:S07]  /*84e0*/  MOV R227, R202 ;  /* 0x000000ca00e37202 */ /* 0x000fce0000000f00 */
[----:B------:R-:W-:Y:S05]  /*84f0*/  WARPSYNC.COLLECTIVE R218, `(.L_x_4467) ;  /* 0x00000000da087348 */ /* 0x000fea0003c00000 */
[----:B------:R0:W1:Y:S02]  /*8500*/  SHFL.BFLY P3, R220, R227, R222, R229 ;  /* 0x0c0000dee3dc7389 */ /* 0x00006400000600e5 */
[----:B01----:R-:W-:Y:S05]  /*8510*/  ENDCOLLECTIVE ;  /* 0x000000000000791b */ /* 0x003fea0003800000 */
.L_x_4467:
[----:B------:R-:W-:Y:S01]  /*8520*/  HFMA2 R222, -RZ, RZ, 0, 5.9604644775390625e-08 ;  /* 0x00000001ffde7431 */ /* 0x000fe200000001ff */
[----:B------:R-:W-:-:S05]  /*8530*/  MOV R203, R220 ;  /* 0x000000dc00cb7202 */ /* 0x000fca0000000f00 */
        /* <DEDUP_REMOVED lines=134> */
.L_x_4468:
[----:B------:R-:W-:Y:S01]  /*8da0*/  HFMA2 R222, -RZ, RZ, 0, 1.1920928955078125e-07 ;  /* 0x00000002ffde7431 */ /* 0x000fe200000001ff */
[----:B------:R-:W-:-:S05]  /*8db0*/  MOV R7, R220 ;  /* 0x000000dc00077202 */ /* 0x000fca0000000f00 */
[----:B------:R-:W-:-:S05]  /*8dc0*/  FADD.FTZ R7, R4, R7 ;  /* 0x0000000704077221 */ /* 0x000fca0000010000 */
[----:B------:R-:W-:-:S07]  /*8dd0*/  MOV R227, R7 ;  /* 0x0000000700e37202 */ /* 0x000fce0000000f00 */
[----:B------:R-:W-:Y:S05]  /*8de0*/  WARPSYNC.COLLECTIVE R218, `(.L_x_4469) ;  /* 0x00000000da087348 */ /* 0x000fea0003c00000 */
[----:B------:R0:W1:Y:S02]  /*8df0*/  SHFL.BFLY P3, R220, R227, R222, R229 ;  /* 0x0c0000dee3dc7389 */ /* 0x00006400000600e5 */
[----:B01----:R-:W-:Y:S05]  /*8e00*/  ENDCOLLECTIVE ;  /* 0x000000000000791b */ /* 0x003fea0003800000 */
.L_x_4469:
[----:B------:R-:W-:Y:S01]  /*8e10*/  HFMA2 R222, -RZ, RZ, 0, 2.384185791015625e-07 ;  /* 0x00000004ffde7431 */ /* 0x000fe200000001ff */
[----:B------:R-:W-:-:S05]  /*8e20*/  MOV R6, R220 ;  /* 0x000000dc00067202 */ /* 0x000fca0000000f00 */
[----:B------:R-:W-:-:S05]  /*8e30*/  FADD.FTZ R6, R7, R6 ;  /* 0x0000000607067221 */ /* 0x000fca0000010000 */
[----:B------:R-:W-:-:S07]  /*8e40*/  MOV R227, R6 ;  /* 0x0000000600e37202 */ /* 0x000fce0000000f00 */
[----:B------:R-:W-:Y:S05]  /*8e50*/  WARPSYNC.COLLECTIVE R218, `(.L_x_4470) ;  /* 0x00000000da087348 */ /* 0x000fea0003c00000 */
[----:B------:R0:W1:Y:S02]  /*8e60*/  SHFL.BFLY P3, R220, R227, R222, R229 ;  /* 0x0c0000dee3dc7389 */ /* 0x00006400000600e5 */
[----:B01----:R-:W-:Y:S05]  /*8e70*/  ENDCOLLECTIVE ;  /* 0x000000000000791b */ /* 0x003fea0003800000 */
.L_x_4470:
[----:B------:R-:W-:Y:S01]  /*8e80*/  HFMA2 R222, -RZ, RZ, 0, 4.76837158203125e-07 ;  /* 0x00000008ffde7431 */ /* 0x000fe200000001ff */
[----:B------:R-:W-:-:S05]  /*8e90*/  MOV R23, R220 ;  /* 0x000000dc00177202 */ /* 0x000fca0000000f00 */
[----:B------:R-:W-:-:S05]  /*8ea0*/  FADD.FTZ R23, R6, R23 ;  /* 0x0000001706177221 */ /* 0x000fca0000010000 */
[----:B------:R-:W-:-:S07]  /*8eb0*/  MOV R227, R23 ;  /* 0x0000001700e37202 */ /* 0x000fce0000000f00 */
[----:B------:R-:W-:Y:S05]  /*8ec0*/  WARPSYNC.COLLECTIVE R218, `(.L_x_4471) ;  /* 0x00000000da087348 */ /* 0x000fea0003c00000 */
[----:B------:R0:W1:Y:S02]  /*8ed0*/  SHFL.BFLY P3, R220, R227, R222, R229 ;  /* 0x0c0000dee3dc7389 */ /* 0x00006400000600e5 */
[----:B01----:R-:W-:Y:S05]  /*8ee0*/  ENDCOLLECTIVE ;  /* 0x000000000000791b */ /* 0x003fea0003800000 */
.L_x_4471:
[----:B------:R-:W-:Y:S01]  /*8ef0*/  HFMA2 R222, -RZ, RZ, 0, 9.5367431640625e-07 ;  /* 0x00000010ffde7431 */ /* 0x000fe200000001ff */
[----:B------:R-:W-:-:S05]  /*8f00*/  MOV R202, R220 ;  /* 0x000000dc00ca7202 */ /* 0x000fca0000000f00 */
[----:B------:R-:W-:-:S05]  /*8f10*/  FADD.FTZ R202, R23, R202 ;  /* 0x000000ca17ca7221 */ /* 0x000fca0000010000 */
[----:B------:R-:W-:-:S07]  /*8f20*/  MOV R227, R202 ;  /* 0x000000ca00e37202 */ /* 0x000fce0000000f00 */
[----:B------:R-:W-:Y:S05]  /*8f30*/  WARPSYNC.COLLECTIVE R218, `(.L_x_4472) ;  /* 0x00000000da087348 */ /* 0x000fea0003c00000 */
[----:B------:R0:W1:Y:S02]  /*8f40*/  SHFL.BFLY P3, R220, R227, R222, R229 ;  /* 0x0c0000dee3dc7389 */ /* 0x00006400000600e5 */
[----:B01----:R-:W-:Y:S05]  /*8f50*/  ENDCOLLECTIVE ;  /* 0x000000000000791b */ /* 0x003fea0003800000 */
.L_x_4472:
[----:B------:R-:W-:Y:S01]  /*8f60*/  MOV R201, R220 ;  /* 0x000000dc00c97202 */ /* 0x000fe20000000f00 */
[----:B------:R-:W-:Y:S06]  /*8f70*/  BRA `(.L_x_4473) ;  /* 0xffffffc800f47947 */ /* 0x000fec000383ffff */
.L_x_4474:
        /* <DEDUP_REMOVED lines=16> */
.L_x_43861:


//--------------------- .text._ZN10layer_norm31ln_parallel_residual_fwd_kernelINS_13Kernel_traitsI6__halfS2_S2_S2_fjLj2048ELj1ELj4ELj1ELj16ENS_18Kernel_traits_baseILj2048ES2_S2_S2_S2_fjLj128EEEEELb0ELb1ELb0EEEvNS_9FwdParamsE --------------------------
	.section	.text._ZN10layer_norm31ln_parallel_residual_fwd_kernelINS_13Kernel_traitsI6__halfS2_S2_S2_fjLj2048ELj1ELj4ELj1ELj16ENS_18Kernel_traits_baseILj2048ES2_S2_S2_S2_fjLj128EEEEELb0ELb1ELb0EEEvNS_9FwdParamsE,"ax",@progbits
	.align	128
        .global         _ZN10layer_norm31ln_parallel_residual_fwd_kernelINS_13Kernel_traitsI6__halfS2_S2_S2_fjLj2048ELj1ELj4ELj1ELj16ENS_18Kernel_traits_baseILj2048ES2_S2_S2_S2_fjLj128EEEEELb0ELb1ELb0EEEvNS_9FwdParamsE
        .type           _ZN10layer_norm31ln_parallel_residual_fwd_kernelINS_13Kernel_traitsI6__halfS2_S2_S2_fjLj2048ELj1ELj4ELj1ELj16ENS_18Kernel_traits_baseILj2048ES2_S2_S2_S2_fjLj128EEEEELb0ELb1ELb0EEEvNS_9FwdParamsE,@function
        .size           _ZN10layer_norm31ln_parallel_residual_fwd_kernelINS_13Kernel_traitsI6__halfS2_S2_S2_fjLj2048ELj1ELj4ELj1ELj16ENS_18Kernel_traits_baseILj2048ES2_S2_S2_S2_fjLj128EEEEELb0ELb1ELb0EEEvNS_9FwdParamsE,(.L_x_43862 - _ZN10layer_norm31ln_parallel_residual_fwd_kernelINS_13Kernel_traitsI6__halfS2_S2_S2_fjLj2048ELj1ELj4ELj1ELj16ENS_18Kernel_traits_baseILj2048ES2_S2_S2_S2_fjLj128EEEEELb0ELb1ELb0EEEvNS_9FwdParamsE)
        .other          _ZN10layer_norm31ln_parallel_residual_fwd_kernelINS_13Kernel_traitsI6__halfS2_S2_S2_fjLj2048ELj1ELj4ELj1ELj16ENS_18Kernel_traits_baseILj2048ES2_S2_S2_S2_fjLj128EEEEELb0ELb1ELb0EEEvNS_9FwdParamsE,@"STO_CUDA_ENTRY STV_DEFAULT"
_ZN10layer_norm31ln_parallel_residual_fwd_kernelINS_13Kernel_traitsI6__halfS2_S2_S2_fjLj2048ELj1ELj4ELj1ELj16ENS_18Kernel_traits_baseILj2048ES2_S2_S2_S2_fjLj128EEEEELb0ELb1ELb0EEEvNS_9FwdParamsE:
.text._ZN10layer_norm31ln_parallel_residual_fwd_kernelINS_13Kernel_traitsI6__halfS2_S2_S2_fjLj2048ELj1ELj4ELj1ELj16ENS_18Kernel_traits_baseILj2048ES2_S2_S2_S2_fjLj128EEEEELb0ELb1ELb0EEEvNS_9FwdParamsE:
[----:B------:R-:W-:Y:S01]  /*0000*/  LDC R1, c[0x0][0x37c] ;  /* 0x0000df00ff017b82 */ /* 0x000fe20000000800 */
[----:B------:R-:W0:Y:S07]  /*0010*/  S2R R4, SR_TID.X ;  /* 0x0000000000047919 */ /* 0x000e2e0000002100 */
[----:B------:R-:W1:Y:S01]  /*0020*/  LDC R3, c[0x0][0x388] ;  /* 0x0000e200ff037b82 */ /* 0x000e620000000800 */
[----:B------:R-:W2:Y:S01]  /*0030*/  LDCU.64 UR8, c[0x0][0x438] ;  /* 0x00008700ff0877ac */ /* 0x000ea20008000a00 */
[----:B------:R-:W-:Y:S01]  /*0040*/  BSSY.RECONVERGENT B0, `(.L_x_4475) ;  /* 0x000009e000007945 */ /* 0x000fe20003800200 */
[----:B------:R-:W3:Y:S05]  /*0050*/  LDCU.64 UR6, c[0x0][0x358] ;  /* 0x00006b00ff0677ac */ /* 0x000eea0008000a00 */
[----:B------:R-:W4:Y:S01]  /*0060*/  S2UR UR4, SR_CTAID.X ;  /* 0x00000000000479c3 */ /* 0x000f220000002500 */
[----:B--2---:R-:W-:-:S04]  /*0070*/  UISETP.NE.U32.AND UP0, UPT, UR8, URZ, UPT ;  /* 0x000000ff0800728c */ /* 0x004fc8000bf05070 */
[----:B------:R-:W-:Y:S01]  /*0080*/  UISETP.NE.AND.EX UP0, UPT, UR9, URZ, UPT, UP0 ;  /* 0x000000ff0900728c */ /* 0x000fe2000bf05300 */
[----:B-1----:R-:W-:-:S04]  /*0090*/  SHF.R.S32.HI R0, RZ, 0x1f, R3 ;  /* 0x0000001fff007819 */ /* 0x002fc80000011403 */
        /* <DEDUP_REMOVED lines=31> */
[C---:B---3--:R-:W-:Y:S01]  /*0290*/  @P2 IMAD.WIDE.U32 R16, R35.reuse, 0x10, R12 ;  /* 0x0000001023102825 */ /* 0x048fe200078e000c */
[----:B------:R-:W-:-:S04]  /*02a0*/  @P2 IADD3 R35, PT, PT, R35, 0x20, RZ ;  /* 0x0000002023232810 */ /* 0x000fc80007ffe0ff */
        /* <DEDUP_REMOVED lines=20> */
[----:B------:R-:W-:Y:S01]  /*03f0*/  @P6 IADD3 R35, PT, PT, R35, 0x20, RZ ;  /* 0x0000002023236810 */ /* 0x000fe20007ffe0ff */
[----:B------:R1:W5:Y:S02]  /*0400*/  @P6 LDG.E.128 R64, desc[UR6][R26.64] ;  /* 0x000000061a406981 */ /* 0x000364000c1e1d00 */
[----:B--2---:R-:W-:-:S02]  /*0410*/  @P4 IMAD.WIDE.U32 R6, R4, 0x10, R10 ;  /* 0x0000001004064825 */ /* 0x004fc400078e000a */
[----:B------:R1:W5:Y:S02]  /*0420*/  @P6 LD.E.128 R60, desc[UR6][R28.64] ;  /* 0x000000061c3c6980 */ /* 0x000364000c101d00 */
[C---:B------:R-:W-:Y:S02]  /*0430*/  @P0 IMAD.WIDE.U32 R30, R35.reuse, 0x10, R30 ;  /* 0x00000010231e0825 */ /* 0x040fe400078e001e */
[----:B------:R1:W5:Y:S02]  /*0440*/  @P4 LDG.E.128 R48, desc[UR6][R6.64] ;  /* 0x0000000606304981 */ /* 0x000364000c1e1d00 */
[----:B------:R-:W-:Y:S02]  /*0450*/  @P0 IMAD.WIDE.U32 R32, R35, 0x10, R32 ;  /* 0x0000001023200825 */ /* 0x000fe400078e0020 */
[----:B------:R1:W5:Y:S02]  /*0460*/  @P0 LDG.E.128 R56, desc[UR6][R30.64] ;  /* 0x000000061e380981 */ /* 0x000364000c1e1d00 */
[----:B------:R-:W-:-:S02]  /*0470*/  @P4 IMAD.WIDE.U32 R8, R4, 0x10, R12 ;  /* 0x0000001004084825 */ /* 0x000fc400078e000c */
[----:B------:R1:W5:Y:S04]  /*0480*/  @P0 LD.E.128 R52, desc[UR6][R32.64] ;  /* 0x0000000620340980 */ /* 0x000368000c101d00 */
        /* <DEDUP_REMOVED lines=11> */
.L_x_4476:
        /* <DEDUP_REMOVED lines=13> */
[C---:B0-----:R-:W-:Y:S01]  /*0610*/  @P6 IMAD.WIDE.U32 R6, R21.reuse, 0x10, R6 ;  /* 0x0000001015066825 */ /* 0x041fe200078e0006 */
[----:B------:R-:W-:-:S02]  /*0620*/  @P6 IADD3 R21, PT, PT, R21, 0x20, RZ ;  /* 0x0000002015156810 */ /* 0x000fc40007ffe0ff */
[----:B------:R-:W-:Y:S02]  /*0630*/  @P6 MOV R95, RZ ;  /* 0x000000ff005f6202 */ /* 0x000fe40000000f00 */
        /* <DEDUP_REMOVED lines=10> */
[C---:B---3--:R-:W-:Y:S01]  /*06e0*/  @P2 IMAD.WIDE.U32 R14, R21.reuse, 0x10, R14 ;  /* 0x00000010150e2825 */ /* 0x048fe200078e000e */
[----:B------:R-:W-:-:S04]  /*06f0*/  @P2 IADD3 R21, PT, PT, R21, 0x20, RZ ;  /* 0x0000002015152810 */ /* 0x000fc80007ffe0ff */
[----:B------:R0:W5:Y:S01]  /*0700*/  @P2 LDG.E.128 R72, desc[UR6][R14.64] ;  /* 0x000000060e482981 */ /* 0x000162000c1e1d00 */
[C---:B----4-:R-:W-:Y:S01]  /*0710*/  @P1 IMAD.WIDE.U32 R16, R21.reuse, 0x10, R16 ;  /* 0x0000001015101825 */ /* 0x050fe200078e0010 */
[----:B------:R-:W-:-:S04]  /*0720*/  @P1 IADD3 R21, PT, PT, R21, 0x20, RZ ;  /* 0x0000002015151810 */ /* 0x000fc80007ffe0ff */
[----:B------:R0:W5:Y:S01]  /*0730*/  @P1 LDG.E.128 R64, desc[UR6][R16.64] ;  /* 0x0000000610401981 */ /* 0x000162000c1e1d00 */
[----:B-1----:R-:W-:-:S05]  /*0740*/  @P0 IMAD.WIDE.U32 R18, R21, 0x10, R18 ;  /* 0x0000001015120825 */ /* 0x002fca00078e0012 */
[----:B------:R0:W5:Y:S01]  /*0750*/  @P0 LDG.E.128 R56, desc[UR6][R18.64] ;  /* 0x0000000612380981 */ /* 0x000162000c1e1d00 */
[----:B--2---:R-:W-:-:S05]  /*0760*/  @P4 IMAD.WIDE.U32 R8, R4, 0x10, R8 ;  /* 0x0000001004084825 */ /* 0x004fca00078e0008 */
[----:B------:R0:W5:Y:S01]  /*0770*/  @P4 LDG.E.128 R48, desc[UR6][R8.64] ;  /* 0x0000000608304981 */ /* 0x000162000c1e1d00 */
[----:B------:R-:W-:Y:S01]  /*0780*/  ISETP.GE.U32.AND P6, PT, R5, 0x100, PT ;  /* 0x000001000500780c */ /* 0x000fe20003fc6070 */
[----:B------:R-:W-:Y:S02]  /*0790*/  HFMA2 R54, -RZ, RZ, 0, 0 ;  /* 0x00000000ff367431 */ /* 0x000fe400000001ff */
[----:B------:R-:W-:Y:S02]  /*07a0*/  HFMA2 R70, -RZ, RZ, 0, 0 ;  /* 0x00000000ff467431 */ /* 0x000fe400000001ff */
[----:B------:R-:W-:Y:S02]  /*07b0*/  HFMA2 R86, -RZ, RZ, 0, 0 ;  /* 0x00000000ff567431 */ /* 0x000fe400000001ff */
[----:B------:R-:W-:Y:S01]  /*07c0*/  HFMA2 R46, -RZ, RZ, 0, 0 ;  /* 0x00000000ff2e7431 */ /* 0x000fe200000001ff */
[----:B------:R-:W-:Y:S02]  /*07d0*/  CS2R R52, SRZ ;  /* 0x0000000000347805 */ /* 0x000fe4000001ff00 */
[----:B------:R-:W-:-:S02]  /*07e0*/  MOV R62, RZ ;  /* 0x000000ff003e7202 */ /* 0x000fc40000000f00 */
[----:B------:R-:W-:Y:S02]  /*07f0*/  CS2R R60, SRZ ;  /* 0x00000000003c7805 */ /* 0x000fe4000001ff00 */
[----:B------:R-:W-:Y:S02]  /*0800*/  CS2R R68, SRZ ;  /* 0x0000000000447805 */ /* 0x000fe4000001ff00 */
[----:B------:R-:W-:Y:S02]  /*0810*/  MOV R78, RZ ;  /* 0x000000ff004e7202 */ /* 0x000fe40000000f00 */
[----:B------:R-:W-:Y:S02]  /*0820*/  CS2R R76, SRZ ;  /* 0x00000000004c7805 */ /* 0x000fe4000001ff00 */
[----:B------:R-:W-:Y:S02]  /*0830*/  CS2R R84, SRZ ;  /* 0x0000000000547805 */ /* 0x000fe4000001ff00 */
[----:B------:R-:W-:-:S02]  /*0840*/  MOV R94, RZ ;  /* 0x000000ff005e7202 */ /* 0x000fc40000000f00 */
[----:B------:R-:W-:Y:S02]  /*0850*/  CS2R R92, SRZ ;  /* 0x00000000005c7805 */ /* 0x000fe4000001ff00 */
[----:B------:R-:W-:Y:S02]  /*0860*/  CS2R R44, SRZ ;  /* 0x00000000002c7805 */ /* 0x000fe4000001ff00 */
[----:B------:R-:W-:Y:S02]  /*0870*/  @P4 MOV R47, RZ ;  /* 0x000000ff002f4202 */ /* 0x000fe40000000f00 */
[----:B------:R-:W-:Y:S02]  /*0880*/  @P5 MOV R87, RZ ;  /* 0x000000ff00575202 */ /* 0x000fe40000000f00 */
[----:B------:R-:W-:Y:S02]  /*0890*/  @P3 MOV R79, RZ ;  /* 0x000000ff004f3202 */ /* 0x000fe40000000f00 */
[----:B------:R-:W-:-:S02]  /*08a0*/  @P2 MOV R71, RZ ;  /* 0x000000ff00472202 */ /* 0x000fc40000000f00 */
        /* <DEDUP_REMOVED lines=23> */
.L_x_4477:
[----:B------:R-:W-:Y:S05]  /*0a20*/  BSYNC.RECONVERGENT B0 ;  /* 0x0000000000007941 */ /* 0x000fea0003800200 */
.L_x_4475:
[----:B------:R-:W0:Y:S02]  /*0a30*/  LDCU UR4, c[0x0][0x384] ;  /* 0x00007080ff0477ac */ /* 0x000e240008000800 */
[----:B0-----:R-:W-:-:S13]  /*0a40*/  ISETP.GE.AND P0, PT, R3, UR4, PT ;  /* 0x0000000403007c0c */ /* 0x001fda000bf06270 */
[----:B------:R-:W-:Y:S05]  /*0a50*/  @P0 EXIT ;  /* 0x000000000000094d */ /* 0x000fea0003800000 */
[----:B------:R-:W0:Y:S01]  /*0a60*/  LDCU.64 UR8, c[0x0][0x3a0] ;  /* 0x00007400ff0877ac */ /* 0x000e220008000a00 */
[----:B------:R-:W0:Y:S01]  /*0a70*/  LDCU.64 UR10, c[0x0][0x398] ;  /* 0x00007300ff0a77ac */ /* 0x000e220008000a00 */
[----:B------:R-:W1:Y:S01]  /*0a80*/  LDCU.U8 UR4, c[0x0][0x410] ;  /* 0x00008200ff0477ac */ /* 0x000e620008000000 */
[----:B------:R-:W2:Y:S01]  /*0a90*/  LDCU UR13, c[0x0][0x388] ;  /* 0x00007100ff0d77ac */ /* 0x000ea20008000800 */
[----:B------:R-:W3:Y:S01]  /*0aa0*/  LDCU UR12, c[0x0][0x448] ;  /* 0x00008900ff0c77ac */ /* 0x000ee20008000800 */
[----:B------:R-:W4:Y:S01]  /*0ab0*/  LDCU.64 UR14, c[0x0][0x398] ;  /* 0x00007300ff0e77ac */ /* 0x000f220008000a00 */
[----:B0-----:R-:W-:Y:S01]  /*0ac0*/  ULOP3.LUT UP0, URZ, UR8, UR10, URZ, 0xfc, !UPT ;  /* 0x0000000a08ff7292 */ /* 0x001fe2000f80fcff */
[----:B------:R-:W0:Y:S03]  /*0ad0*/  LDCU.64 UR16, c[0x0][0x3a0] ;  /* 0x00007400ff1077ac */ /* 0x000e260008000a00 */
[----:B------:R-:W-:-:S02]  /*0ae0*/  ULOP3.LUT UP0, URZ, UR9, UR11, URZ, 0xfc, UP0 ;  /* 0x0000000b09ff7292 */ /* 0x000fc4000800fcff */
[----:B-1234-:R-:W-:-:S11]  /*0af0*/  UISETP.NE.AND UP2, UPT, UR4, URZ, UPT ;  /* 0x000000ff0400728c */ /* 0x01efd6000bf45270 */
.L_x_4543:
        /* <DEDUP_REMOVED lines=23> */
[----:B------:R-:W-:Y:S02]  /*0c70*/  HADD2.F32 R25, -RZ, R32.H0_H0 ;  /* 0x20000020ff197230 */ /* 0x000fe40000004100 */
[----:B------:R-:W-:Y:S02]  /*0c80*/  HADD2.F32 R107, -RZ, R100.H1_H1 ;  /* 0x30000064ff6b7230 */ /* 0x000fe40000004100 */
[--C-:B------:R-:W-:Y:S02]  /*0c90*/  HADD2.F32 R26, -RZ, R101.reuse.H0_H0 ;  /* 0x20000065ff1a7230 */ /* 0x100fe40000004100 */
[----:B------:R-:W-:Y:S01]  /*0ca0*/  FADD.FTZ R0, R0, R25 ;  /* 0x0000001900007221 */ /* 0x000fe20000010000 */
[----:B------:R-:W-:Y:S02]  /*0cb0*/  HADD2.F32 R101, -RZ, R101.H1_H1 ;  /* 0x30000065ff657230 */ /* 0x000fe40000004100 */
[----:B------:R-:W-:-:S02]  /*0cc0*/  HADD2.F32 R27, -RZ, R102.H0_H0 ;  /* 0x20000066ff1b7230 */ /* 0x000fc40000004100 */
[----:B------:R-:W-:Y:S02]  /*0cd0*/  HADD2.F32 R104, -RZ, R102.H1_H1 ;  /* 0x30000066ff687230 */ /* 0x000fe40000004100 */
[--C-:B------:R-:W-:Y:S02]  /*0ce0*/  HADD2.F32 R100, -RZ, R33.reuse.H1_H1 ;  /* 0x30000021ff647230 */ /* 0x100fe40000004100 */
[----:B------:R-:W-:Y:S02]  /*0cf0*/  HADD2.F32 R24, -RZ, R32.H1_H1 ;  /* 0x30000020ff187230 */ /* 0x000fe40000004100 */
        /* <DEDUP_REMOVED lines=8> */
[--C-:B------:R-:W-:Y:S02]  /*0d80*/  HADD2.F32 R111, -RZ, R35.reuse.H0_H0 ;  /* 0x20000023ff6f7230 */ /* 0x100fe40000004100 */
[----:B------:R-:W-:Y:S02]  /*0d90*/  HADD2.F32 R103, -RZ, R34.H1_H1 ;  /* 0x30000022ff677230 */ /* 0x000fe40000004100 */
[----:B------:R-:W-:Y:S02]  /*0da0*/  HADD2.F32 R101, -RZ, R30.H0_H0 ;  /* 0x2000001eff657230 */ /* 0x000fe40000004100 */
[----:B------:R-:W-:Y:S01]  /*0db0*/  FADD.FTZ R126, R108, R111 ;  /* 0x0000006f6c7e7221 */ /* 0x000fe20000010000 */
[----:B------:R-:W-:-:S02]  /*0dc0*/  HADD2.F32 R24, -RZ, R35.H1_H1 ;  /* 0x30000023ff187230 */ /* 0x000fc40000004100 */
[----:B------:R-:W-:Y:S01]  /*0dd0*/  FADD.FTZ R103, R104, R103 ;  /* 0x0000006768677221 */ /* 0x000fe20000010000 */
[----:B------:R-:W-:Y:S02]  /*0de0*/  HADD2.F32 R25, -RZ, R28.H0_H0 ;  /* 0x2000001cff197230 */ /* 0x000fe40000004100 */
[----:B------:R-:W-:Y:S01]  /*0df0*/  FADD.FTZ R108, R102, R101 ;  /* 0x00000065666c7221 */ /* 0x000fe20000010000 */
[----:B------:R-:W-:Y:S02]  /*0e00*/  HADD2.F32 R27, -RZ, R29.H0_H0 ;  /* 0x2000001dff1b7230 */ /* 0x000fe40000004100 */
[----:B------:R-:W-:Y:S01]  /*0e10*/  FADD.FTZ R125, R125, R24 ;  /* 0x000000187d7d7221 */ /* 0x000fe20000010000 */
[--C-:B------:R-:W-:Y:S02]  /*0e20*/  HADD2.F32 R102, -RZ, R31.reuse.H1_H1 ;  /* 0x3000001fff667230 */ /* 0x100fe40000004100 */
        /* <DEDUP_REMOVED lines=16> */
.L_x_4481:
        /* <DEDUP_REMOVED lines=29> */
.L_x_4480:
        /* <DEDUP_REMOVED lines=30> */
.L_x_4483:
        /* <DEDUP_REMOVED lines=8> */
.L_x_4482:
[----:B------:R-:W1:Y:S01]  /*1360*/  @UP0 LDCU.64 UR4, c[0x0][0x3a8] ;  /* 0x00007500ff0407ac */ /* 0x000e620008000a00 */
[----:B------:R-:W-:Y:S01]  /*1370*/  PLOP3.LUT P0, PT, PT, PT, UP0, 0x80, 0x8 ;  /* 0x000000000008781c */ /* 0x000fe20003f0f008 */
[----:B------:R-:W-:Y:S01]  /*1380*/  HFMA2 R101, -RZ, RZ, 0, 9.5367431640625e-07 ;  /* 0x00000010ff657431 */ /* 0x000fe200000001ff */
[----:B------:R-:W-:Y:S02]  /*1390*/  PLOP3.LUT P1, PT, PT, PT, UP0, 0x80, 0x8 ;  /* 0x000000000008781c */ /* 0x000fe40003f2f008 */
[----:B------:R-:W-:-:S09]  /*13a0*/  IADD3 R148, PT, PT, R2, 0x20, RZ ;  /* 0x0000002002947810 */ /* 0x000fd20007ffe0ff */
[----:B-1----:R-:W-:-:S05]  /*13b0*/  @P0 IMAD.WIDE.U32 R100, R2, R101, UR4 ;  /* 0x0000000402640e25 */ /* 0x002fca000f8e0065 */
[----:B------:R1:W-:Y:S02]  /*13c0*/  @P1 STG.E.128 desc[UR6][R100.64], R24 ;  /* 0x0000001864001986 */ /* 0x0003e4000c101d06 */
.L_x_4479:
[----:B0-----:R-:W-:Y:S05]  /*13d0*/  BSYNC.RECONVERGENT B0 ;  /* 0x0000000000007941 */ /* 0x001fea0003800200 */
.L_x_4478:
[----:B------:R-:W-:Y:S01]  /*13e0*/  ISETP.GE.U32.AND P0, PT, R5, 0x40, PT ;  /* 0x000000400500780c */ /* 0x000fe20003f06070 */
[----:B------:R-:W-:Y:S03]  /*13f0*/  BSSY.RECONVERGENT B0, `(.L_x_4484) ;  /* 0x000008f000007945 */ /* 0x000fe60003800200 */
[----:B-1----:R-:W-:-:S09]  /*1400*/  P2R R100, PR, RZ, 0x1 ;  /* 0x00000001ff647803 */ /* 0x002fd20000000000 */
[----:B------:R-:W-:Y:S05]  /*1410*/  @!P0 BRA `(.L_x_4485) ;  /* 0x0000000800308947 */ /* 0x000fea0003800000 */
        /* <DEDUP_REMOVED lines=28> */
.L_x_4487:
[----:B-----5:R-:W-:Y:S02]  /*15e0*/  HADD2.F32 R6, -RZ, R100.H0_H0 ;  /* 0x20000064ff067230 */ /* 0x020fe40000004100 */
[----:B------:R-:W-:Y:S02]  /*15f0*/  HADD2.F32 R23, -RZ, R28.H0_H0 ;  /* 0x2000001cff177230 */ /* 0x000fe40000004100 */
[----:B------:R-:W-:Y:S02]  /*1600*/  HADD2.F32 R24, -RZ, R101.H0_H0 ;  /* 0x20000065ff187230 */ /* 0x000fe40000004100 */
[----:B------:R-:W-:Y:S02]  /*1610*/  HADD2.F32 R25, -RZ, R29.H0_H0 ;  /* 0x2000001dff197230 */ /* 0x000fe40000004100 */
[----:B------:R-:W-:Y:S01]  /*1620*/  FADD.FTZ R6, R23, R6 ;  /* 0x0000000617067221 */ /* 0x000fe20000010000 */
[----:B------:R-:W-:Y:S02]  /*1630*/  HADD2.F32 R112, -RZ, R102.H0_H0 ;  /* 0x20000066ff707230 */ /* 0x000fe40000004100 */
        /* <DEDUP_REMOVED lines=23> */
.L_x_4486:
        /* <DEDUP_REMOVED lines=32> */
.L_x_4489:
[----:B-----5:R-:W-:Y:S02]  /*19b0*/  HADD2.F32 R6, -RZ, R100.H0_H0 ;  /* 0x20000064ff067230 */ /* 0x020fe40000004100 */
[----:B------:R-:W-:Y:S02]  /*19c0*/  HADD2.F32 R23, -RZ, R32.H0_H0 ;  /* 0x20000020ff177230 */ /* 0x000fe40000004100 */
[----:B------:R-:W-:Y:S02]  /*19d0*/  HADD2.F32 R25, -RZ, R101.H0_H0 ;  /* 0x20000065ff197230 */ /* 0x000fe40000004100 */
[----:B------:R-:W-:Y:S02]  /*19e0*/  HADD2.F32 R110, -RZ, R102.H1_H1 ;  /* 0x30000066ff6e7230 */ /* 0x000fe40000004100 */
[----:B------:R-:W-:Y:S01]  /*19f0*/  FADD.FTZ R6, R23, R6 ;  /* 0x0000000617067221 */ /* 0x000fe20000010000 */
[----:B------:R-:W-:Y:S02]  /*1a00*/  HADD2.F32 R26, -RZ, R33.H0_H0 ;  /* 0x20000021ff1a7230 */ /* 0x000fe40000004100 */
[----:B------:R-:W-:-:S02]  /*1a10*/  HADD2.F32 R23, -RZ, R34.H1_H1 ;  /* 0x30000022ff177230 */ /* 0x000fc40000004100 */
[----:B------:R-:W-:Y:S02]  /*1a20*/  HADD2.F32 R105, -RZ, R100.H1_H1 ;  /* 0x30000064ff697230 */ /* 0x000fe40000004100 */
[----:B------:R-:W-:Y:S01]  /*1a30*/  FADD.FTZ R25, R26, R25 ;  /* 0x000000191a197221 */ /* 0x000fe20000010000 */
[----:B------:R-:W-:Y:S02]  /*1a40*/  HADD2.F32 R24, -RZ, R32.H1_H1 ;  /* 0x30000020ff187230 */ /* 0x000fe40000004100 */
[----:B------:R-:W-:Y:S01]  /*1a50*/  FADD.FTZ R110, R23, R110 ;  /* 0x0000006e176e7221 */ /* 0x000fe20000010000 */
[----:B------:R-:W-:Y:S02]  /*1a60*/  HADD2.F32 R27, -RZ, R102.H0_H0 ;  /* 0x20000066ff1b7230 */ /* 0x000fe40000004100 */
[----:B------:R-:W-:Y:S02]  /*1a70*/  HADD2.F32 R102, -RZ, R34.H0_H0 ;  /* 0x20000022ff667230 */ /* 0x000fe40000004100 */
[----:B------:R-:W-:Y:S01]  /*1a80*/  FADD.FTZ R105, R24, R105 ;  /* 0x0000006918697221 */ /* 0x000fe20000010000 */
[----:B------:R-:W-:-:S02]  /*1a90*/  HADD2.F32 R127, -RZ, R103.H0_H0 ;  /* 0x20000067ff7f7230 */ /* 0x000fc40000004100 */
[----:B------:R-:W-:Y:S02]  /*1aa0*/  HADD2.F32 R26, -RZ, R35.H0_H0 ;  /* 0x20000023ff1a7230 */ /* 0x000fe40000004100 */
[----:B------:R-:W-:Y:S01]  /*1ab0*/  FADD.FTZ R27, R102, R27 ;  /* 0x0000001b661b7221 */ /* 0x000fe20000010000 */
[----:B------:R-:W-:Y:S02]  /*1ac0*/  HADD2.F32 R23, -RZ, R28.H0_H0 ;  /* 0x2000001cff177230 */ /* 0x000fe40000004100 */
[----:B------:R-:W-:Y:S02]  /*1ad0*/  HADD2.F32 R24, -RZ, R29.H0_H0 ;  /* 0x2000001dff187230 */ /* 0x000fe40000004100 */
[----:B------:R-:W-:Y:S01]  /*1ae0*/  FADD.FTZ R26, R26, R127 ;  /* 0x0000007f1a1a7221 */ /* 0x000fe20000010000 */
[----:B------:R-:W-:Y:S02]  /*1af0*/  HADD2.F32 R112, -RZ, R30.H0_H0 ;  /* 0x2000001eff707230 */ /* 0x000fe40000004100 */
[----:B------:R-:W-:Y:S01]  /*1b00*/  FADD.FTZ R6, R23, R6 ;  /* 0x0000000617067221 */ /* 0x000fe20000010000 */
[----:B------:R-:W-:-:S02]  /*1b10*/  HADD2.F32 R101, -RZ, R101.H1_H1 ;  /* 0x30000065ff657230 */ /* 0x000fc40000004100 */
[----:B------:R-:W-:Y:S01]  /*1b20*/  FADD.FTZ R23, R24, R25 ;  /* 0x0000001918177221 */ /* 0x000fe20000010000 */
[----:B------:R-:W-:Y:S02]  /*1b30*/  HADD2.F32 R103, -RZ, R103.H1_H1 ;  /* 0x30000067ff677230 */ /* 0x000fe40000004100 */
[----:B------:R-:W-:Y:S01]  /*1b40*/  FADD.FTZ R112, R112, R27 ;  /* 0x0000001b70707221 */ /* 0x000fe20000010000 */
[----:B------:R-:W-:Y:S02]  /*1b50*/  HADD2.F32 R100, -RZ, R33.H1_H1 ;  /* 0x30000021ff647230 */ /* 0x000fe40000004100 */
[----:B------:R-:W-:Y:S02]  /*1b60*/  HADD2.F32 R102, -RZ, R35.H1_H1 ;  /* 0x30000023ff667230 */ /* 0x000fe40000004100 */
        /* <DEDUP_REMOVED lines=10> */
[----:B------:R-:W-:Y:S01]  /*1c10*/  F2FP.F16.F32.PACK_AB R26, R127, R112 ;  /* 0x000000707f1a723e */ /* 0x000fe200000000ff */
[----:B------:R-:W-:Y:S01]  /*1c20*/  FADD.FTZ R110, R25, R100 ;  /* 0x00000064196e7221 */ /* 0x000fe20000010000 */
[----:B------:R-:W-:-:S02]  /*1c30*/  FADD.FTZ R105, R24, R105 ;  /* 0x0000006918697221 */ /* 0x000fc40000010000 */
[----:B------:R-:W-:Y:S02]  /*1c40*/  F2FP.F16.F32.PACK_AB R27, R143, R128 ;  /* 0x000000808f1b723e */ /* 0x000fe400000000ff */
[----:B------:R-:W-:Y:S02]  /*1c50*/  F2FP.F16.F32.PACK_AB R25, R110, R23 ;  /* 0x000000176e19723e */ /* 0x000fe400000000ff */
[----:B------:R-:W-:-:S07]  /*1c60*/  F2FP.F16.F32.PACK_AB R24, R105, R6 ;  /* 0x000000066918723e */ /* 0x000fce00000000ff */
.L_x_4488:
[----:B------:R-:W0:Y:S01]  /*1c70*/  @UP0 LDCU.64 UR4, c[0x0][0x3a8] ;  /* 0x00007500ff0407ac */ /* 0x000e220008000a00 */
[----:B------:R-:W-:Y:S02]  /*1c80*/  PLOP3.LUT P0, PT, PT, PT, UP0, 0x80, 0x8 ;  /* 0x000000000008781c */ /* 0x000fe40003f0f008 */
[----:B------:R-:W-:Y:S02]  /*1c90*/  PLOP3.LUT P1, PT, PT, PT, UP0, 0x80, 0x8 ;  /* 0x000000000008781c */ /* 0x000fe40003f2f008 */
[----:B------:R-:W-:-:S09]  /*1ca0*/  MOV R101, 0x10 ;  /* 0x0000001000657802 */ /* 0x000fd20000000f00 */
[C---:B0-----:R-:W-:Y:S01]  /*1cb0*/  @P0 IMAD.WIDE.U32 R100, R148.reuse, R101, UR4 ;  /* 0x0000000494640e25 */ /* 0x041fe2000f8e0065 */
[----:B------:R-:W-:-:S04]  /*1cc0*/  IADD3 R148, PT, PT, R148, 0x20, RZ ;  /* 0x0000002094947810 */ /* 0x000fc80007ffe0ff */
[----:B------:R0:W-:Y:S03]  /*1cd0*/  @P1 STG.E.128 desc[UR6][R100.64], R24 ;  /* 0x0000001864001986 */ /* 0x0001e6000c101d06 */
.L_x_4485:
[----:B------:R-:W-:Y:S05]  /*1ce0*/  BSYNC.RECONVERGENT B0 ;  /* 0x0000000000007941 */ /* 0x000fea0003800200 */
.L_x_4484:
[----:B------:R-:W-:Y:S01]  /*1cf0*/  ISETP.GE.U32.AND P0, PT, R5, 0x60, PT ;  /* 0x000000600500780c */ /* 0x000fe20003f06070 */
[----:B------:R-:W-:Y:S03]  /*1d00*/  BSSY.RECONVERGENT B0, `(.L_x_4490) ;  /* 0x000008f000007945 */ /* 0x000fe60003800200 */
[----:B0-----:R-:W-:-:S09]  /*1d10*/  P2R R100, PR, RZ, 0x1 ;  /* 0x00000001ff647803 */ /* 0x001fd20000000000 */
        /* <DEDUP_REMOVED lines=29> */
.L_x_4493:
[----:B-----5:R-:W-:Y:S02]  /*1ef0*/  HADD2.F32 R7, -RZ, R100.H0_H0 ;  /* 0x20000064ff077230 */ /* 0x020fe40000004100 */
[----:B------:R-:W-:Y:S02]  /*1f00*/  HADD2.F32 R20, -RZ, R28.H0_H0 ;  /* 0x2000001cff147230 */ /* 0x000fe40000004100 */
[----:B------:R-:W-:Y:S02]  /*1f10*/  HADD2.F32 R24, -RZ, R101.H0_H0 ;  /* 0x20000065ff187230 */ /* 0x000fe40000004100 */
[----:B------:R-:W-:Y:S02]  /*1f20*/  HADD2.F32 R114, -RZ, R102.H0_H0 ;  /* 0x20000066ff727230 */ /* 0x000fe40000004100 */
[----:B------:R-:W-:Y:S01]  /*1f30*/  FADD.FTZ R7, R20, R7 ;  /* 0x0000000714077221 */ /* 0x000fe20000010000 */
[----:B------:R-:W-:Y:S02]  /*1f40*/  HADD2.F32 R25, -RZ, R29.H0_H0 ;  /* 0x2000001dff197230 */ /* 0x000fe40000004100 */
[----:B------:R-:W-:-:S02]  /*1f50*/  HADD2.F32 R27, -RZ, R30.H0_H0 ;  /* 0x2000001eff1b7230 */ /* 0x000fc40000004100 */
[----:B------:R-:W-:Y:S02]  /*1f60*/  HADD2.F32 R130, -RZ, R103.H0_H0 ;  /* 0x20000067ff827230 */ /* 0x000fe40000004100 */
[----:B------:R-:W-:Y:S01]  /*1f70*/  FADD.FTZ R20, R25, R24 ;  /* 0x0000001819147221 */ /* 0x000fe20000010000 */
[----:B------:R-:W-:Y:S02]  /*1f80*/  HADD2.F32 R22, -RZ, R100.H1_H1 ;  /* 0x30000064ff167230 */ /* 0x000fe40000004100 */
[----:B------:R-:W-:Y:S01]  /*1f90*/  FADD.FTZ R114, R27, R114 ;  /* 0x000000721b727221 */ /* 0x000fe20000010000 */
[----:B------:R-:W-:Y:S02]  /*1fa0*/  HADD2.F32 R101, -RZ, R101.H1_H1 ;  /* 0x30000065ff657230 */ /* 0x000fe40000004100 */
[----:B------:R-:W-:Y:S02]  /*1fb0*/  HADD2.F32 R102, -RZ, R102.H1_H1 ;  /* 0x30000066ff667230 */ /* 0x000fe40000004100 */
        /* <DEDUP_REMOVED lines=16> */
.L_x_4492:
        /* <DEDUP_REMOVED lines=32> */
.L_x_4495:
[----:B-----5:R-:W-:Y:S02]  /*22c0*/  HADD2.F32 R7, -RZ, R100.H0_H0 ;  /* 0x20000064ff077230 */ /* 0x020fe40000004100 */
[----:B------:R-:W-:Y:S02]  /*22d0*/  HADD2.F32 R20, -RZ, R32.H0_H0 ;  /* 0x20000020ff147230 */ /* 0x000fe40000004100 */
[--C-:B------:R-:W-:Y:S02]  /*22e0*/  HADD2.F32 R26, -RZ, R102.reuse.H0_H0 ;  /* 0x20000066ff1a7230 */ /* 0x100fe40000004100 */
[----:B------:R-:W-:Y:S02]  /*22f0*/  HADD2.F32 R24, -RZ, R101.H0_H0 ;  /* 0x20000065ff187230 */ /* 0x000fe40000004100 */
[----:B------:R-:W-:Y:S01]  /*2300*/  FADD.FTZ R7, R20, R7 ;  /* 0x0000000714077221 */ /* 0x000fe20000010000 */
[----:B------:R-:W-:Y:S02]  /*2310*/  HADD2.F32 R102, -RZ, R102.H1_H1 ;  /* 0x30000066ff667230 */ /* 0x000fe40000004100 */
[----:B------:R-:W-:-:S02]  /*2320*/  HADD2.F32 R113, -RZ, R34.H1_H1 ;  /* 0x30000022ff717230 */ /* 0x000fc40000004100 */
[----:B------:R-:W-:Y:S02]  /*2330*/  HADD2.F32 R22, -RZ, R100.H1_H1 ;  /* 0x30000064ff167230 */ /* 0x000fe40000004100 */
[----:B------:R-:W-:Y:S02]  /*2340*/  HADD2.F32 R101, -RZ, R101.H1_H1 ;  /* 0x30000065ff657230 */ /* 0x000fe40000004100 */
[----:B------:R-:W-:Y:S01]  /*2350*/  FADD.FTZ R102, R113, R102 ;  /* 0x0000006671667221 */ /* 0x000fe20000010000 */
[--C-:B------:R-:W-:Y:S02]  /*2360*/  HADD2.F32 R27, -RZ, R33.reuse.H0_H0 ;  /* 0x20000021ff1b7230 */ /* 0x100fe40000004100 */
[----:B------:R-:W-:Y:S02]  /*2370*/  HADD2.F32 R20, -RZ, R33.H1_H1 ;  /* 0x30000021ff147230 */ /* 0x000fe40000004100 */
[--C-:B------:R-:W-:Y:S02]  /*2380*/  HADD2.F32 R100, -RZ, R103.reuse.H0_H0 ;  /* 0x20000067ff647230 */ /* 0x100fe40000004100 */
[----:B------:R-:W-:Y:S01]  /*2390*/  FADD.FTZ R24, R27, R24 ;  /* 0x000000181b187221 */ /* 0x000fe20000010000 */
[----:B------:R-:W-:-:S02]  /*23a0*/  HADD2.F32 R114, -RZ, R103.H1_H1 ;  /* 0x30000067ff727230 */ /* 0x000fc40000004100 */
[----:B------:R-:W-:Y:S01]  /*23b0*/  FADD.FTZ R101, R20, R101 ;  /* 0x0000006514657221 */ /* 0x000fe20000010000 */
[----:B------:R-:W-:Y:S02]  /*23c0*/  HADD2.F32 R25, -RZ, R32.H1_H1 ;  /* 0x30000020ff197230 */ /* 0x000fe40000004100 */
[----:B------:R-:W-:Y:S02]  /*23d0*/  HADD2.F32 R103, -RZ, R34.H0_H0 ;  /* 0x20000022ff677230 */ /* 0x000fe40000004100 */
        /* <DEDUP_REMOVED lines=26> */
.L_x_4494:
[----:B------:R-:W0:Y:S01]  /*2580*/  @UP0 LDCU.64 UR4, c[0x0][0x3a8] ;  /* 0x00007500ff0407ac */ /* 0x000e220008000a00 */
[----:B------:R-:W-:Y:S01]  /*2590*/  PLOP3.LUT P0, PT, PT, PT, UP0, 0x80, 0x8 ;  /* 0x000000000008781c */ /* 0x000fe20003f0f008 */
[----:B------:R-:W-:Y:S01]  /*25a0*/  HFMA2 R101, -RZ, RZ, 0, 9.5367431640625e-07 ;  /* 0x00000010ff657431 */ /* 0x000fe200000001ff */
[----:B------:R-:W-:-:S11]  /*25b0*/  PLOP3.LUT P1, PT, PT, PT, UP0, 0x80, 0x8 ;  /* 0x000000000008781c */ /* 0x000fd60003f2f008 */
[C---:B0-----:R-:W-:Y:S01]  /*25c0*/  @P0 IMAD.WIDE.U32 R100, R148.reuse, R101, UR4 ;  /* 0x0000000494640e25 */ /* 0x041fe2000f8e0065 */
[----:B------:R-:W-:-:S04]  /*25d0*/  IADD3 R148, PT, PT, R148, 0x20, RZ ;  /* 0x0000002094947810 */ /* 0x000fc80007ffe0ff */
[----:B------:R0:W-:Y:S03]  /*25e0*/  @P1 STG.E.128 desc[UR6][R100.64], R24 ;  /* 0x0000001864001986 */ /* 0x0001e6000c101d06 */
.L_x_4491:
[----:B------:R-:W-:Y:S05]  /*25f0*/  BSYNC.RECONVERGENT B0 ;  /* 0x0000000000007941 */ /* 0x000fea0003800200 */
.L_x_4490:
        /* <DEDUP_REMOVED lines=32> */
.L_x_4499:
        /* <DEDUP_REMOVED lines=29> */
.L_x_4498:
        /* <DEDUP_REMOVED lines=32> */
.L_x_4501:
[----:B-----5:R-:W-:Y:S02]  /*2bd0*/  HADD2.F32 R8, -RZ, R100.H0_H0 ;  /* 0x20000064ff087230 */ /* 0x020fe40000004100 */
[----:B------:R-:W-:Y:S02]  /*2be0*/  HADD2.F32 R25, -RZ, R101.H0_H0 ;  /* 0x20000065ff197230 */ /* 0x000fe40000004100 */
[----:B------:R-:W-:Y:S02]  /*2bf0*/  HADD2.F32 R19, -RZ, R32.H0_H0 ;  /* 0x20000020ff137230 */ /* 0x000fe40000004100 */
[----:B------:R-:W-:Y:S02]  /*2c00*/  HADD2.F32 R26, -RZ, R33.H0_H0 ;  /* 0x20000021ff1a7230 */ /* 0x000fe40000004100 */
[----:B------:R-:W-:Y:S02]  /*2c10*/  HADD2.F32 R21, -RZ, R100.H1_H1 ;  /* 0x30000064ff157230 */ /* 0x000fe40000004100 */
[----:B------:R-:W-:Y:S01]  /*2c20*/  FADD.FTZ R8, R19, R8 ;  /* 0x0000000813087221 */ /* 0x000fe20000010000 */
[----:B------:R-:W-:-:S02]  /*2c30*/  HADD2.F32 R27, -RZ, R102.H0_H0 ;  /* 0x20000066ff1b7230 */ /* 0x000fc40000004100 */
        /* <DEDUP_REMOVED lines=21> */
[----:B------:R-:W-:-:S02]  /*2d90*/  HADD2.F32 R27, -RZ, R30.H1_H1 ;  /* 0x3000001eff1b7230 */ /* 0x000fc40000004100 */
[----:B------:R-:W-:Y:S01]  /*2da0*/  FADD.FTZ R131, R102, R131 ;  /* 0x0000008366837221 */ /* 0x000fe20000010000 */
        /* <DEDUP_REMOVED lines=8> */
[----:B------:R-:W-:Y:S01]  /*2e30*/  F2FP.F16.F32.PACK_AB R26, R132, R115 ;  /* 0x00000073841a723e */ /* 0x000fe200000000ff */
[----:B------:R-:W-:Y:S01]  /*2e40*/  FADD.FTZ R116, R25, R100 ;  /* 0x0000006419747221 */ /* 0x000fe20000010000 */
[----:B------:R-:W-:Y:S02]  /*2e50*/  FADD.FTZ R21, R24, R21 ;  /* 0x0000001518157221 */ /* 0x000fe40000010000 */
[----:B------:R-:W-:Y:S02]  /*2e60*/  F2FP.F16.F32.PACK_AB R27, R142, R131 ;  /* 0x000000838e1b723e */ /* 0x000fe400000000ff */
[----:B------:R-:W-:Y:S02]  /*2e70*/  F2FP.F16.F32.PACK_AB R25, R116, R19 ;  /* 0x000000137419723e */ /* 0x000fe400000000ff */
[----:B------:R-:W-:-:S07]  /*2e80*/  F2FP.F16.F32.PACK_AB R24, R21, R8 ;  /* 0x000000081518723e */ /* 0x000fce00000000ff */
.L_x_4500:
[----:B------:R-:W0:Y:S01]  /*2e90*/  @UP0 LDCU.64 UR4, c[0x0][0x3a8] ;  /* 0x00007500ff0407ac */ /* 0x000e220008000a00 */
[----:B------:R-:W-:Y:S02]  /*2ea0*/  PLOP3.LUT P0, PT, PT, PT, UP0, 0x80, 0x8 ;  /* 0x000000000008781c */ /* 0x000fe40003f0f008 */
[----:B------:R-:W-:Y:S02]  /*2eb0*/  PLOP3.LUT P1, PT, PT, PT, UP0, 0x80, 0x8 ;  /* 0x000000000008781c */ /* 0x000fe40003f2f008 */
[----:B------:R-:W-:-:S09]  /*2ec0*/  MOV R101, 0x10 ;  /* 0x0000001000657802 */ /* 0x000fd20000000f00 */
[C---:B0-----:R-:W-:Y:S01]  /*2ed0*/  @P0 IMAD.WIDE.U32 R100, R148.reuse, R101, UR4 ;  /* 0x0000000494640e25 */ /* 0x041fe2000f8e0065 */
[----:B------:R-:W-:-:S04]  /*2ee0*/  IADD3 R148, PT, PT, R148, 0x20, RZ ;  /* 0x0000002094947810 */ /* 0x000fc80007ffe0ff */
[----:B------:R0:W-:Y:S03]  /*2ef0*/  @P1 STG.E.128 desc[UR6][R100.64], R24 ;  /* 0x0000001864001986 */ /* 0x0001e6000c101d06 */
.L_x_4497:
[----:B------:R-:W-:Y:S05]  /*2f00*/  BSYNC.RECONVERGENT B0 ;  /* 0x0000000000007941 */ /* 0x000fea0003800200 */
.L_x_4496:
        /* <DEDUP_REMOVED lines=32> */
.L_x_4505:
        /* <DEDUP_REMOVED lines=29> */
.L_x_4504:
        /* <DEDUP_REMOVED lines=32> */
.L_x_4507:
        /* <DEDUP_REMOVED lines=44> */
.L_x_4506:
[----:B------:R-:W0:Y:S01]  /*37a0*/  @UP0 LDCU.64 UR4, c[0x0][0x3a8] ;  /* 0x00007500ff0407ac */ /* 0x000e220008000a00 */
[----:B------:R-:W-:Y:S01]  /*37b0*/  PLOP3.LUT P0, PT, PT, PT, UP0, 0x80, 0x8 ;  /* 0x000000000008781c */ /* 0x000fe20003f0f008 */
[----:B------:R-:W-:Y:S01]  /*37c0*/  HFMA2 R101, -RZ, RZ, 0, 9.5367431640625e-07 ;  /* 0x00000010ff657431 */ /* 0x000fe200000001ff */
[----:B------:R-:W-:-:S11]  /*37d0*/  PLOP3.LUT P1, PT, PT, PT, UP0, 0x80, 0x8 ;  /* 0x000000000008781c */ /* 0x000fd60003f2f008 */
[C---:B0-----:R-:W-:Y:S01]  /*37e0*/  @P0 IMAD.WIDE.U32 R100, R148.reuse, R101, UR4 ;  /* 0x0000000494640e25 */ /* 0x041fe2000f8e0065 */
[----:B------:R-:W-:-:S04]  /*37f0*/  IADD3 R148, PT, PT, R148, 0x20, RZ ;  /* 0x0000002094947810 */ /* 0x000fc80007ffe0ff */
[----:B------:R0:W-:Y:S03]  /*3800*/  @P1 STG.E.128 desc[UR6][R100.64], R24 ;  /* 0x0000001864001986 */ /* 0x0001e6000c101d06 */
.L_x_4503:
[----:B------:R-:W-:Y:S05]  /*3810*/  BSYNC.RECONVERGENT B0 ;  /* 0x0000000000007941 */ /* 0x000fea0003800200 */
.L_x_4502:
        /* <DEDUP_REMOVED lines=32> */
.L_x_4511:
        /* <DEDUP_REMOVED lines=29> */
.L_x_4510:
        /* <DEDUP_REMOVED lines=32> */
.L_x_4513:
        /* <DEDUP_REMOVED lines=44> */
.L_x_4512:
[----:B------:R-:W0:Y:S01]  /*40b0*/  @UP0 LDCU.64 UR4, c[0x0][0x3a8] ;  /* 0x00007500ff0407ac */ /* 0x000e220008000a00 */
[----:B------:R-:W-:Y:S02]  /*40c0*/  PLOP3.LUT P0, PT, PT, PT, UP0, 0x80, 0x8 ;  /* 0x000000000008781c */ /* 0x000fe40003f0f008 */
[----:B------:R-:W-:Y:S02]  /*40d0*/  PLOP3.LUT P1, PT, PT, PT, UP0, 0x80, 0x8 ;  /* 0x000000000008781c */ /* 0x000fe40003f2f008 */
[----:B------:R-:W-:-:S09]  /*40e0*/  MOV R101, 0x10 ;  /* 0x0000001000657802 */ /* 0x000fd20000000f00 */
[C---:B0-----:R-:W-:Y:S01]  /*40f0*/  @P0 IMAD.WIDE.U32 R100, R148.reuse, R101, UR4 ;  /* 0x0000000494640e25 */ /* 0x041fe2000f8e0065 */
[----:B------:R-:W-:-:S04]  /*4100*/  IADD3 R148, PT, PT, R148, 0x20, RZ ;  /* 0x0000002094947810 */ /* 0x000fc80007ffe0ff */
[----:B------:R0:W-:Y:S03]  /*4110*/  @P1 STG.E.128 desc[UR6][R100.64], R24 ;  /* 0x0000001864001986 */ /* 0x0001e6000c101d06 */
.L_x_4509:
[----:B------:R-:W-:Y:S05]  /*4120*/  BSYNC.RECONVERGENT B0 ;  /* 0x0000000000007941 */ /* 0x000fea0003800200 */
.L_x_4508:
[----:B------:R-:W-:Y:S01]  /*4130*/  ISETP.GE.U32.AND P0, PT, R5, 0xe0, PT ;  /* 0x000000e00500780c */ /* 0x000fe20003f06070 */
[----:B------:R-:W-:Y:S03]  /*4140*/  BSSY.RECONVERGENT B0, `(.L_x_4514) ;  /* 0x000008f000007945 */ /* 0x000fe60003800200 */
[----:B0-----:R-:W-:-:S09]  /*4150*/  P2R R100, PR, RZ, 0x1 ;  /* 0x00000001ff647803 */ /* 0x001fd20000000000 */
[----:B------:R-:W-:Y:S05]  /*4160*/  @!P0 BRA `(.L_x_4515) ;  /* 0x0000000800308947 */ /* 0x000fea0003800000 */
[----:B------:R-:W-:Y:S01]  /*4170*/  ISETP.NE.U32.AND P0, PT, RZ, UR14, PT ;  /* 0x0000000eff007c0c */ /* 0x000fe2000bf05070 */
[----:B------:R-:W0:Y:S03]  /*4180*/  LDC.64 R100, c[0x0][0x390] ;  /* 0x0000e400ff647b82 */ /* 0x000e260000000a00 */
        /* <DEDUP_REMOVED lines=26> */
.L_x_4517:
        /* <DEDUP_REMOVED lines=29> */
.L_x_4516:
        /* <DEDUP_REMOVED lines=32> */
.L_x_4519:
[----:B-----5:R-:W-:Y:S02]  /*4700*/  HADD2.F32 R11, -RZ, R100.H0_H0 ;  /* 0x20000064ff0b7230 */ /* 0x020fe40000004100 */
[--C-:B------:R-:W-:Y:S02]  /*4710*/  HADD2.F32 R24, -RZ, R101.reuse.H0_H0 ;  /* 0x20000065ff187230 */ /* 0x100fe40000004100 */
[----:B------:R-:W-:Y:S02]  /*4720*/  HADD2.F32 R14, -RZ, R32.H0_H0 ;  /* 0x20000020ff0e7230 */ /* 0x000fe40000004100 */
[----:B------:R-:W-:Y:S02]  /*4730*/  HADD2.F32 R100, -RZ, R100.H1_H1 ;  /* 0x30000064ff647230 */ /* 0x000fe40000004100 */
[----:B------:R-:W-:Y:S02]  /*4740*/  HADD2.F32 R101, -RZ, R101.H1_H1 ;  /* 0x30000065ff657230 */ /* 0x000fe40000004100 */
[----:B------:R-:W-:Y:S01]  /*4750*/  FADD.FTZ R11, R14, R11 ;  /* 0x0000000b0e0b7221 */ /* 0x000fe20000010000 */
[----:B------:R-:W-:-:S02]  /*4760*/  HADD2.F32 R121, -RZ, R102.H1_H1 ;  /* 0x30000066ff797230 */ /* 0x000fc40000004100 */
[----:B------:R-:W-:Y:S02]  /*4770*/  HADD2.F32 R13, -RZ, R32.H1_H1 ;  /* 0x30000020ff0d7230 */ /* 0x000fe40000004100 */
[--C-:B------:R-:W-:Y:S02]  /*4780*/  HADD2.F32 R25, -RZ, R33.reuse.H0_H0 ;  /* 0x20000021ff197230 */ /* 0x100fe40000004100 */
[----:B------:R-:W-:Y:S02]  /*4790*/  HADD2.F32 R26, -RZ, R33.H1_H1 ;  /* 0x30000021ff1a7230 */ /* 0x000fe40000004100 */
[----:B------:R-:W-:Y:S01]  /*47a0*/  FADD.FTZ R14, R13, R100 ;  /* 0x000000640d0e7221 */ /* 0x000fe20000010000 */
[----:B------:R-:W-:Y:S02]  /*47b0*/  HADD2.F32 R122, -RZ, R34.H1_H1 ;  /* 0x30000022ff7a7230 */ /* 0x000fe40000004100 */
[----:B------:R-:W-:Y:S01]  /*47c0*/  FADD.FTZ R25, R25, R24 ;  /* 0x0000001819197221 */ /* 0x000fe20000010000 */
[----:B------:R-:W-:-:S02]  /*47d0*/  HADD2.F32 R27, -RZ, R102.H0_H0 ;  /* 0x20000066ff1b7230 */ /* 0x000fc40000004100 */
[----:B------:R-:W-:Y:S01]  /*47e0*/  FADD.FTZ R101, R26, R101 ;  /* 0x000000651a657221 */ /* 0x000fe20000010000 */
[----:B------:R-:W-:Y:S02]  /*47f0*/  HADD2.F32 R102, -RZ, R34.H0_H0 ;  /* 0x20000022ff667230 */ /* 0x000fe40000004100 */
[----:B------:R-:W-:Y:S01]  /*4800*/  FADD.FTZ R138, R122, R121 ;  /* 0x000000797a8a7221 */ /* 0x000fe20000010000 */
[--C-:B------:R-:W-:Y:S02]  /*4810*/  HADD2.F32 R137, -RZ, R103.reuse.H0_H0 ;  /* 0x20000067ff897230 */ /* 0x100fe40000004100 */
[----:B------:R-:W-:Y:S02]  /*4820*/  HADD2.F32 R103, -RZ, R103.H1_H1 ;  /* 0x30000067ff677230 */ /* 0x000fe40000004100 */
[----:B------:R-:W-:Y:S01]  /*4830*/  FADD.FTZ R27, R102, R27 ;  /* 0x0000001b661b7221 */ /* 0x000fe20000010000 */
[----:B------:R-:W-:Y:S02]  /*4840*/  HADD2.F32 R122, -RZ, R35.H1_H1 ;  /* 0x30000023ff7a7230 */ /* 0x000fe40000004100 */
[----:B------:R-:W-:-:S02]  /*4850*/  HADD2.F32 R24, -RZ, R28.H0_H0 ;  /* 0x2000001cff187230 */ /* 0x000fc40000004100 */
[----:B------:R-:W-:Y:S02]  /*4860*/  HADD2.F32 R26, -RZ, R29.H0_H0 ;  /* 0x2000001dff1a7230 */ /* 0x000fe40000004100 */
        /* <DEDUP_REMOVED lines=21> */
.L_x_4518:
[----:B------:R-:W0:Y:S01]  /*49c0*/  @UP0 LDCU.64 UR4, c[0x0][0x3a8] ;  /* 0x00007500ff0407ac */ /* 0x000e220008000a00 */
[----:B------:R-:W-:Y:S01]  /*49d0*/  PLOP3.LUT P0, PT, PT, PT, UP0, 0x80, 0x8 ;  /* 0x000000000008781c */ /* 0x000fe20003f0f008 */
[----:B------:R-:W-:-:S12]  /*49e0*/  HFMA2 R101, -RZ, RZ, 0, 9.5367431640625e-07 ;  /* 0x00000010ff657431 */ /* 0x000fd800000001ff */
[C---:B0-----:R-:W-:Y:S01]  /*49f0*/  @P0 IMAD.WIDE.U32 R100, R148.reuse, R101, UR4 ;  /* 0x0000000494640e25 */ /* 0x041fe2000f8e0065 */
[----:B------:R-:W-:Y:S02]  /*4a00*/  PLOP3.LUT P0, PT, PT, PT, UP0, 0x80, 0x8 ;  /* 0x000000000008781c */ /* 0x000fe40003f0f008 */
[----:B------:R-:W-:-:S11]  /*4a10*/  IADD3 R148, PT, PT, R148, 0x20, RZ ;  /* 0x0000002094947810 */ /* 0x000fd60007ffe0ff */
[----:B------:R0:W-:Y:S02]  /*4a20*/  @P0 STG.E.128 desc[UR6][R100.64], R24 ;  /* 0x0000001864000986 */ /* 0x0001e4000c101d06 */
.L_x_4515:
[----:B------:R-:W-:Y:S05]  /*4a30*/  BSYNC.RECONVERGENT B0 ;  /* 0x0000000000007941 */ /* 0x000fea0003800200 */
.L_x_4514:
[----:B------:R-:W-:Y:S01]  /*4a40*/  ISETP.GE.U32.AND P0, PT, R5, 0x100, PT ;  /* 0x000001000500780c */ /* 0x000fe20003f06070 */
[----:B------:R-:W-:Y:S03]  /*4a50*/  BSSY.RECONVERGENT B0, `(.L_x_4520) ;  /* 0x000008e000007945 */ /* 0x000fe60003800200 */
[----:B0-----:R-:W-:-:S09]  /*4a60*/  P2R R100, PR, RZ, 0x1 ;  /* 0x00000001ff647803 */ /* 0x001fd20000000000 */
[----:B------:R-:W-:Y:S05]  /*4a70*/  @!P0 BRA `(.L_x_4521) ;  /* 0x00000008002c8947 */ /* 0x000fea0003800000 */
[----:B------:R-:W-:-:S04]  /*4a80*/  ISETP.NE.U32.AND P0, PT, RZ, UR14, PT ;  /* 0x0000000eff007c0c */ /* 0x000fc8000bf05070 */
[----:B------:R-:W-:-:S13]  /*4a90*/  ISETP.NE.AND.EX P0, PT, RZ, UR15, PT, P0 ;  /* 0x0000000fff007c0c */ /* 0x000fda000bf05300 */
[----:B------:R-:W0:Y:S02]  /*4aa0*/  @P0 LDC.64 R100, c[0x0][0x398] ;  /* 0x0000e600ff640b82 */ /* 0x000e240000000a00 */
        /* <DEDUP_REMOVED lines=25> */
.L_x_4523:
        /* <DEDUP_REMOVED lines=29> */
.L_x_4522:
        /* <DEDUP_REMOVED lines=32> */
.L_x_4525:
        /* <DEDUP_REMOVED lines=18> */
[--C-:B------:R-:W-:Y:S02]  /*5130*/  HADD2.F32 R139, -RZ, R35.reuse.H1_H1 ;  /* 0x30000023ff8b7230 */ /* 0x100fe40000004100 */
[----:B------:R-:W-:Y:S02]  /*5140*/  HADD2.F32 R103, -RZ, R34.H1_H1 ;  /* 0x30000022ff677230 */ /* 0x000fe40000004100 */
        /* <DEDUP_REMOVED lines=24> */
.L_x_4524:
[----:B------:R-:W0:Y:S01]  /*52d0*/  @UP0 LDCU.64 UR4, c[0x0][0x3a8] ;  /* 0x00007500ff0407ac */ /* 0x000e220008000a00 */
[----:B------:R-:W-:Y:S02]  /*52e0*/  PLOP3.LUT P0, PT, PT, PT, UP0, 0x80, 0x8 ;  /* 0x000000000008781c */ /* 0x000fe40003f0f008 */
[----:B------:R-:W-:-:S11]  /*52f0*/  MOV R101, 0x10 ;  /* 0x0000001000657802 */ /* 0x000fd60000000f00 */
[----:B0-----:R-:W-:Y:S01]  /*5300*/  @P0 IMAD.WIDE.U32 R100, R148, R101, UR4 ;  /* 0x0000000494640e25 */ /* 0x001fe2000f8e0065 */
[----:B------:R-:W-:-:S13]  /*5310*/  PLOP3.LUT P0, PT, PT, PT, UP0, 0x80, 0x8 ;  /* 0x000000000008781c */ /* 0x000fda0003f0f008 */
[----:B------:R0:W-:Y:S02]  /*5320*/  @P0 STG.E.128 desc[UR6][R100.64], R24 ;  /* 0x0000001864000986 */ /* 0x0001e4000c101d06 */
.L_x_4521:
[----:B------:R-:W-:Y:S05]  /*5330*/  BSYNC.RECONVERGENT B0 ;  /* 0x0000000000007941 */ /* 0x000fea0003800200 */
.L_x_4520:
[----:B0-----:R-:W-:Y:S01]  /*5340*/  FADD.FTZ R100, RZ, R0 ;  /* 0x00000000ff647221 */ /* 0x001fe20000010000 */
[C---:B------:R-:W-:Y:S01]  /*5350*/  ISETP.GE.U32.AND P4, PT, R5.reuse, 0x20, PT ;  /* 0x000000200500780c */ /* 0x040fe20003f86070 */
[----:B------:R-:W-:Y:S01]  /*5360*/  UMOV UR4, 0xffffffff ;  /* 0xffffffff00047882 */ /* 0x000fe20000000000 */
[----:B------:R-:W-:Y:S01]  /*5370*/  ISETP.GT.U32.AND P3, PT, R5, 0x3f, PT ;  /* 0x0000003f0500780c */ /* 0x000fe20003f64070 */
[----:B------:R-:W-:Y:S01]  /*5380*/  FADD.FTZ R101, R107, R100 ;  /* 0x000000646b657221 */ /* 0x000fe20000010000 */
[C---:B------:R-:W-:Y:S02]  /*5390*/  ISETP.GT.U32.AND P2, PT, R5.reuse, 0x5f, PT ;  /* 0x0000005f0500780c */ /* 0x040fe40003f44070 */
[C---:B------:R-:W-:Y:S01]  /*53a0*/  ISETP.GT.U32.AND P1, PT, R5.reuse, 0x7f, PT ;  /* 0x0000007f0500780c */ /* 0x040fe20003f24070 */
[----:B------:R-:W-:Y:S01]  /*53b0*/  FADD.FTZ R100, R104, R101 ;  /* 0x0000006568647221 */ /* 0x000fe20000010000 */
[C---:B------:R-:W-:Y:S02]  /*53c0*/  ISETP.GT.U32.AND P0, PT, R5.reuse, 0x9f, PT ;  /* 0x0000009f0500780c */ /* 0x040fe40003f04070 */
[----:B------:R-:W-:Y:S01]  /*53d0*/  ISETP.GT.U32.AND P5, PT, R5, 0xbf, PT ;  /* 0x000000bf0500780c */ /* 0x000fe20003fa4070 */
[----:B------:R-:W-:-:S04]  /*53e0*/  FADD.FTZ R101, R111, R100 ;  /* 0x000000646f657221 */ /* 0x000fc80000010000 */
[----:B------:R-:W-:-:S04]  /*53f0*/  FADD.FTZ R100, R108, R101 ;  /* 0x000000656c647221 */ /* 0x000fc80000010000 */
[----:B------:R-:W-:-:S04]  /*5400*/  FADD.FTZ R101, R125, R100 ;  /* 0x000000647d657221 */ /* 0x000fc80000010000 */
[----:B------:R-:W-:-:S04]  /*5410*/  FADD.FTZ R100, R126, R101 ;  /* 0x000000657e647221 */ /* 0x000fc80000010000 */
        /* <DEDUP_REMOVED lines=40> */
[----:B------:R-:W-:Y:S01]  /*56a0*/  FADD.FTZ R103, R135, R100 ;  /* 0x0000006487677221 */ /* 0x000fe20000010000 */
[----:B------:R-:W-:-:S03]  /*56b0*/  P2R R100, PR, RZ, 0x20 ;  /* 0x00000020ff647803 */ /* 0x000fc60000000000 */
[----:B------:R-:W-:Y:S01]  /*56c0*/  @P5 FADD.FTZ R101, R144, R103 ;  /* 0x0000006790655221 */ /* 0x000fe20000010000 */
[----:B------:R-:W-:-:S03]  /*56d0*/  ISETP.GT.U32.AND P5, PT, R5, 0xdf, PT ;  /* 0x000000df0500780c */ /* 0x000fc60003fa4070 */
        /* <DEDUP_REMOVED lines=10> */
[----:B------:R-:W-:Y:S01]  /*5780*/  FADD.FTZ R100, R12, R101 ;  /* 0x000000650c647221 */ /* 0x000fe20000010000 */
[----:B------:R-:W-:-:S03]  /*5790*/  P2R R102, PR, RZ, 0x20 ;  /* 0x00000020ff667803 */ /* 0x000fc60000000000 */
[----:B------:R-:W-:-:S04]  /*57a0*/  FADD.FTZ R103, R109, R100 ;  /* 0x000000646d677221 */ /* 0x000fc80000010000 */
[----:B------:R-:W-:-:S04]  /*57b0*/  FADD.FTZ R100, R106, R103 ;  /* 0x000000676a647221 */ /* 0x000fc80000010000 */
        /* <DEDUP_REMOVED lines=23> */
[----:B------:R-:W-:Y:S01]  /*5930*/  FADD.FTZ R148, R105, -R151 ;  /* 0x8000009769947221 */ /* 0x000fe20000010000 */
[----:B------:R-:W-:-:S04]  /*5940*/  FFMA.FTZ R100, R100, R100, RZ ;  /* 0x0000006464647223 */ /* 0x000fc800000100ff */
        /* <DEDUP_REMOVED lines=135> */
.L_x_4555:
[----:B------:R-:W-:Y:S01]  /*61c0*/  FMUL.FTZ R100, R151, R151 ;  /* 0x0000009797647220 */ /* 0x000fe20000410000 */
[----:B-1----:R-:W-:Y:S01]  /*61d0*/  FADD.FTZ R153, R150, R153 ;  /* 0x0000009996997221 */ /* 0x002fe20000010000 */
[----:B------:R-:W-:Y:S01]  /*61e0*/  PLOP3.LUT P0, PT, PT, PT, UP2, 0x40, 0x4 ;  /* 0x000000000004781c */ /* 0x000fe20003f0e828 */
[----:B------:R-:W-:Y:S02]  /*61f0*/  BSSY.RECONVERGENT B0, `(.L_x_4527) ;  /* 0x000003e000007945 */ /* 0x000fe40003800200 */
[----:B0-----:R-:W-:Y:S01]  /*6200*/  FFMA.FTZ R150, R153, R102, UR12 ;  /* 0x0000000c99967e23 */ /* 0x001fe20008010066 */
[----:B------:R-:W-:Y:S01]  /*6210*/  FSEL R155, R100, RZ, !P0 ;  /* 0x000000ff649b7208 */ /* 0x000fe20004000000 */
[----:B------:R-:W0:Y:S01]  /*6220*/  @!P5 LDC.64 R102, c[0x0][0x3c0] ;  /* 0x0000f000ff66db82 */ /* 0x000e220000000a00 */
[----:B------:R-:W-:-:S03]  /*6230*/  PLOP3.LUT P0, PT, PT, PT, UP2, 0x40, 0x4 ;  /* 0x000000000004781c */ /* 0x000fc60003f0e828 */
[----:B------:R-:W-:Y:S01]  /*6240*/  FADD.FTZ R150, R150, R155 ;  /* 0x0000009b96967221 */ /* 0x000fe20000010000 */
[----:B------:R-:W-:-:S03]  /*6250*/  FSEL R148, R151, RZ, P0 ;  /* 0x000000ff97947208 */ /* 0x000fc60000000000 */
[----:B------:R-:W1:Y:S02]  /*6260*/  @!P5 LDC.64 R100, c[0x0][0x3c8] ;  /* 0x0000f200ff64db82 */ /* 0x000e640000000a00 */
[----:B------:R-:W2:Y:S01]  /*6270*/  MUFU.RSQ R150, R150 ;  /* 0x0000009600967308 */ /* 0x000ea20000001400 */
[----:B0-----:R-:W-:-:S05]  /*6280*/  @!P5 IMAD.WIDE R102, R3, 0x4, R102 ;  /* 0x000000040366d825 */ /* 0x001fca00078e0266 */
[----:B------:R0:W-:Y:S01]  /*6290*/  @!P5 STG.E desc[UR6][R102.64], R151 ;  /* 0x000000976600d986 */ /* 0x0001e2000c101906 */
[----:B-1----:R-:W-:-:S05]  /*62a0*/  @!P5 IMAD.WIDE R100, R3, 0x4, R100 ;  /* 0x000000040364d825 */ /* 0x002fca00078e0264 */
[----:B--2---:R0:W-:Y:S01]  /*62b0*/  @!P5 STG.E desc[UR6][R100.64], R150 ;  /* 0x000000966400d986 */ /* 0x0041e2000c101906 */
[----:B------:R-:W-:Y:S05]  /*62c0*/  @!P4 BRA `(.L_x_4528) ;  /* 0x0000000000c0c947 */ /* 0x000fea0003800000 */
[--C-:B0-----:R-:W-:Y:S01]  /*62d0*/  FADD.FTZ R101, R0, -R148.reuse ;  /* 0x8000009400657221 */ /* 0x101fe20000010000 */
[----:B-----5:R-:W-:Y:S02]  /*62e0*/  HADD2.F32 R103, -RZ, R48.H0_H0 ;  /* 0x20000030ff677230 */ /* 0x020fe40000004100 */
[----:B------:R-:W-:Y:S02]  /*62f0*/  HADD2.F32 R151, -RZ, R44.H0_H0 ;  /* 0x2000002cff977230 */ /* 0x000fe40000004100 */
[----:B------:R-:W-:Y:S01]  /*6300*/  FMUL.FTZ R100, R150, R101 ;  /* 0x0000006596647220 */ /* 0x000fe20000410000 */
[--C-:B------:R-:W-:Y:S01]  /*6310*/  FADD.FTZ R101, R104, -R148.reuse ;  /* 0x8000009468657221 */ /* 0x100fe20000010000 */
[----:B------:R-:W-:Y:S02]  /*6320*/  HADD2.F32 R102, -RZ, R49.H0_H0 ;  /* 0x20000031ff667230 */ /* 0x000fe40000004100 */
[----:B------:R-:W-:Y:S02]  /*6330*/  HADD2.F32 R152, -RZ, R45.H0_H0 ;  /* 0x2000002dff987230 */ /* 0x000fe40000004100 */
[----:B------:R-:W-:Y:S01]  /*6340*/  FMUL.FTZ R101, R150, R101 ;  /* 0x0000006596657220 */ /* 0x000fe20000410000 */
[----:B------:R-:W-:Y:S01]  /*6350*/  FFMA.FTZ R100, R100, R103, R151 ;  /* 0x0000006764647223 */ /* 0x000fe20000010097 */
[----:B------:R-:W-:Y:S01]  /*6360*/  FADD.FTZ R103, R111, -R148 ;  /* 0x800000946f677221 */ /* 0x000fe20000010000 */
[----:B------:R-:W-:-:S02]  /*6370*/  HADD2.F32 R154, -RZ, R49.H1_H1 ;  /* 0x30000031ff9a7230 */ /* 0x000fc40000004100 */
[----:B------:R-:W-:Y:S01]  /*6380*/  FFMA.FTZ R101, R101, R102, R152 ;  /* 0x0000006665657223 */ /* 0x000fe20000010098 */
[----:B------:R-:W-:Y:S02]  /*6390*/  HADD2.F32 R102, -RZ, R45.H1_H1 ;  /* 0x3000002dff667230 */ /* 0x000fe40000004100 */
[----:B------:R-:W-:Y:S01]  /*63a0*/  FMUL.FTZ R103, R150, R103 ;  /* 0x0000006796677220 */ /* 0x000fe20000410000 */
[----:B------:R-:W-:Y:S02]  /*63b0*/  HADD2.F32 R151, -RZ, R46.H0_H0 ;  /* 0x2000002eff977230 */ /* 0x000fe40000004100 */
[----:B------:R-:W-:Y:S02]  /*63c0*/  HADD2.F32 R152, -RZ, R50.H1_H1 ;  /* 0x30000032ff987230 */ /* 0x000fe40000004100 */
[----:B------:R-:W-:Y:S01]  /*63d0*/  FFMA.FTZ R154, R103, R154, R102 ;  /* 0x0000009a679a7223 */ /* 0x000fe20000010066 */
[----:B------:R-:W-:Y:S01]  /*63e0*/  FADD.FTZ R103, R108, -R148 ;  /* 0x800000946c677221 */ /* 0x000fe20000010000 */
[----:B------:R-:W-:-:S02]  /*63f0*/  HADD2.F32 R156, -RZ, R46.H1_H1 ;  /* 0x3000002eff9c7230 */ /* 0x000fc40000004100 */
[----:B------:R-:W-:Y:S02]  /*6400*/  HADD2.F32 R158, -RZ, R44.H1_H1 ;  /* 0x3000002cff9e7230 */ /* 0x000fe40000004100 */
[----:B------:R-:W-:Y:S01]  /*6410*/  FMUL.FTZ R102, R150, R103 ;  /* 0x0000006796667220 */ /* 0x000fe20000410000 */
[----:B------:R-:W-:Y:S01]  /*6420*/  HADD2.F32 R103, -RZ, R50.H0_H0 ;  /* 0x20000032ff677230 */ /* 0x000fe20000004100 */
[----:B------:R-:W-:-:S04]  /*6430*/  F2FP.F16.F32.PACK_AB R101, R154, R101 ;  /* 0x000000659a65723e */ /* 0x000fc800000000ff */
[----:B------:R-:W-:Y:S01]  /*6440*/  FFMA.FTZ R102, R102, R103, R151 ;  /* 0x0000006766667223 */ /* 0x000fe20000010097 */
[----:B------:R-:W-:-:S04]  /*6450*/  FADD.FTZ R103, R125, -R148 ;  /* 0x800000947d677221 */ /* 0x000fc80000010000 */
[----:B------:R-:W-:-:S04]  /*6460*/  FMUL.FTZ R103, R150, R103 ;  /* 0x0000006796677220 */ /* 0x000fc80000410000 */
[----:B------:R-:W-:Y:S01]  /*6470*/  FFMA.FTZ R151, R103, R152, R156 ;  /* 0x0000009867977223 */ /* 0x000fe2000001009c */
[----:B------:R-:W-:Y:S01]  /*6480*/  FADD.FTZ R103, R126, -R148 ;  /* 0x800000947e677221 */ /* 0x000fe20000010000 */
[----:B------:R-:W-:Y:S02]  /*6490*/  HADD2.F32 R152, -RZ, R51.H0_H0 ;  /* 0x20000033ff987230 */ /* 0x000fe40000004100 */
[----:B------:R-:W-:Y:S02]  /*64a0*/  HADD2.F32 R156, -RZ, R47.H0_H0 ;  /* 0x2000002fff9c7230 */ /* 0x000fe40000004100 */
[----:B------:R-:W-:Y:S01]  /*64b0*/  FMUL.FTZ R103, R150, R103 ;  /* 0x0000006796677220 */ /* 0x000fe20000410000 */
[----:B------:R-:W-:-:S03]  /*64c0*/  F2FP.F16.F32.PACK_AB R102, R151, R102 ;  /* 0x000000669766723e */ /* 0x000fc600000000ff */
[----:B------:R-:W-:Y:S01]  /*64d0*/  FFMA.FTZ R157, R103, R152, R156 ;  /* 0x00000098679d7223 */ /* 0x000fe2000001009c */
[----:B------:R-:W-:Y:S01]  /*64e0*/  FADD.FTZ R103, R141, -R148 ;  /* 0x800000948d677221 */ /* 0x000fe20000010000 */
[----:B------:R-:W-:Y:S02]  /*64f0*/  HADD2.F32 R152, -RZ, R51.H1_H1 ;  /* 0x30000033ff987230 */ /* 0x000fe40000004100 */
[----:B------:R-:W-:Y:S02]  /*6500*/  HADD2.F32 R156, -RZ, R47.H1_H1 ;  /* 0x3000002fff9c7230 */ /* 0x000fe40000004100 */
[----:B------:R-:W-:-:S04]  /*6510*/  FMUL.FTZ R103, R150, R103 ;  /* 0x0000006796677220 */ /* 0x000fc80000410000 */
[----:B------:R-:W-:Y:S01]  /*6520*/  FFMA.FTZ R160, R103, R152, R156 ;  /* 0x0000009867a07223 */ /* 0x000fe2000001009c */
[----:B------:R-:W-:Y:S01]  /*6530*/  FADD.FTZ R103, R107, -R148 ;  /* 0x800000946b677221 */ /* 0x000fe20000010000 */
[----:B------:R-:W0:Y:S01]  /*6540*/  LDC.64 R152, c[0x0][0x428] ;  /* 0x00010a00ff987b82 */ /* 0x000e220000000a00 */
[----:B------:R-:W-:Y:S02]  /*6550*/  HADD2.F32 R156, -RZ, R48.H1_H1 ;  /* 0x30000030ff9c7230 */ /* 0x000fe40000004100 */
[----:B------:R-:W-:-:S04]  /*6560*/  FMUL.FTZ R103, R150, R103 ;  /* 0x0000006796677220 */ /* 0x000fc80000410000 */
[----:B------:R-:W-:Y:S01]  /*6570*/  FFMA.FTZ R155, R103, R156, R158 ;  /* 0x0000009c679b7223 */ /* 0x000fe2000001009e */
[----:B------:R-:W-:-:S04]  /*6580*/  F2FP.F16.F32.PACK_AB R103, R160, R157 ;  /* 0x0000009da067723e */ /* 0x000fc800000000ff */
[----:B------:R-:W-:Y:S01]  /*6590*/  F2FP.F16.F32.PACK_AB R100, R155, R100 ;  /* 0x000000649b64723e */ /* 0x000fe200000000ff */
[C---:B0-----:R-:W-:Y:S01]  /*65a0*/  IMAD.WIDE.U32 R152, R2.reuse, 0x10, R152 ;  /* 0x0000001002987825 */ /* 0x041fe200078e0098 */
[----:B------:R-:W-:-:S04]  /*65b0*/  IADD3 R2, PT, PT, R2, 0x20, RZ ;  /* 0x0000002002027810 */ /* 0x000fc80007ffe0ff */
[----:B------:R1:W-:Y:S03]  /*65c0*/  STG.E.128 desc[UR6][R152.64], R100 ;  /* 0x0000006498007986 */ /* 0x0003e6000c101d06 */
.L_x_4528:
[----:B------:R-:W-:Y:S05]  /*65d0*/  BSYNC.RECONVERGENT B0 ;  /* 0x0000000000007941 */ /* 0x000fea0003800200 */
.L_x_4527:
[----:B------:R-:W-:Y:S01]  /*65e0*/  ISETP.GE.U32.AND P0, PT, R5, 0x40, PT ;  /* 0x000000400500780c */ /* 0x000fe20003f06070 */
[----:B------:R-:W-:-:S12]  /*65f0*/  BSSY.RECONVERGENT B0, `(.L_x_4529) ;  /* 0x0000032000007945 */ /* 0x000fd80003800200 */
[----:B------:R-:W-:Y:S05]  /*6600*/  @!P0 BRA `(.L_x_4530) ;  /* 0x0000000000c08947 */ /* 0x000fea0003800000 */
[--C-:B01----:R-:W-:Y:S01]  /*6610*/  FADD.FTZ R101, R6, -R148.reuse ;  /* 0x8000009406657221 */ /* 0x103fe20000010000 */
[----:B-----5:R-:W-:Y:S02]  /*6620*/  HADD2.F32 R103, -RZ, R96.H0_H0 ;  /* 0x20000060ff677230 */ /* 0x020fe40000004100 */
[----:B------:R-:W-:Y:S02]  /*6630*/  HADD2.F32 R151, -RZ, R92.H0_H0 ;  /* 0x2000005cff977230 */ /* 0x000fe40000004100 */
[C---:B------:R-:W-:Y:S01]  /*6640*/  FMUL.FTZ R100, R150.reuse, R101 ;  /* 0x0000006596647220 */ /* 0x040fe20000410000 */
        /* <DEDUP_REMOVED lines=44> */
.L_x_4530:
[----:B------:R-:W-:Y:S05]  /*6910*/  BSYNC.RECONVERGENT B0 ;  /* 0x0000000000007941 */ /* 0x000fea0003800200 */
.L_x_4529:
[----:B------:R-:W-:Y:S01]  /*6920*/  ISETP.GE.U32.AND P0, PT, R5, 0x60, PT ;  /* 0x000000600500780c */ /* 0x000fe20003f06070 */
[----:B------:R-:W-:-:S12]  /*6930*/  BSSY.RECONVERGENT B0, `(.L_x_4531) ;  /* 0x0000032000007945 */ /* 0x000fd80003800200 */
[----:B------:R-:W-:Y:S05]  /*6940*/  @!P0 BRA `(.L_x_4532) ;  /* 0x0000000000c08947 */ /* 0x000fea0003800000 */
[--C-:B012---:R-:W-:Y:S01]  /*6950*/  FADD.FTZ R101, R7, -R148.reuse ;  /* 0x8000009407657221 */ /* 0x107fe20000010000 */
        /* <DEDUP_REMOVED lines=47> */
.L_x_4532:
[----:B------:R-:W-:Y:S05]  /*6c50*/  BSYNC.RECONVERGENT B0 ;  /* 0x0000000000007941 */ /* 0x000fea0003800200 */
.L_x_4531:
[----:B------:R-:W-:Y:S01]  /*6c60*/  ISETP.GE.U32.AND P0, PT, R5, 0x80, PT ;  /* 0x000000800500780c */ /* 0x000fe20003f06070 */
[----:B------:R-:W-:-:S12]  /*6c70*/  BSSY.RECONVERGENT B0, `(.L_x_4533) ;  /* 0x0000032000007945 */ /* 0x000fd80003800200 */
[----:B------:R-:W-:Y:S05]  /*6c80*/  @!P0 BRA `(.L_x_4534) ;  /* 0x0000000000c08947 */ /* 0x000fea0003800000 */
[--C-:B0123--:R-:W-:Y:S01]  /*6c90*/  FADD.FTZ R101, R8, -R148.reuse ;  /* 0x8000009408657221 */ /* 0x10ffe20000010000 */
        /* <DEDUP_REMOVED lines=47> */
.L_x_4534:
[----:B------:R-:W-:Y:S05]  /*6f90*/  BSYNC.RECONVERGENT B0 ;  /* 0x0000000000007941 */ /* 0x000fea0003800200 */
.L_x_4533:
[----:B------:R-:W-:Y:S01]  /*6fa0*/  ISETP.GE.U32.AND P0, PT, R5, 0xa0, PT ;  /* 0x000000a00500780c */ /* 0x000fe20003f06070 */
[----:B------:R-:W-:-:S12]  /*6fb0*/  BSSY.RECONVERGENT B0, `(.L_x_4535) ;  /* 0x0000032000007945 */ /* 0x000fd80003800200 */
[----:B------:R-:W-:Y:S05]  /*6fc0*/  @!P0 BRA `(.L_x_4536) ;  /* 0x0000000000c08947 */ /* 0x000fea0003800000 */
[--C-:B01234-:R-:W-:Y:S01]  /*6fd0*/  FADD.FTZ R101, R9, -R148.reuse ;  /* 0x8000009409657221 */ /* 0x11ffe20000010000 */
        /* <DEDUP_REMOVED lines=47> */
.L_x_4536:
[----:B------:R-:W-:Y:S05]  /*72d0*/  BSYNC.RECONVERGENT B0 ;  /* 0x0000000000007941 */ /* 0x000fea0003800200 */
.L_x_4535:
[----:B------:R-:W-:Y:S01]  /*72e0*/  ISETP.GE.U32.AND P0, PT, R5, 0xc0, PT ;  /* 0x000000c00500780c */ /* 0x000fe20003f06070 */
[----:B------:R-:W-:-:S12]  /*72f0*/  BSSY.RECONVERGENT B0, `(.L_x_4537) ;  /* 0x0000032000007945 */ /* 0x000fd80003800200 */
[----:B------:R-:W-:Y:S05]  /*7300*/  @!P0 BRA `(.L_x_4538) ;  /* 0x0000000000c08947 */ /* 0x000fea0003800000 */
[--C-:B01234-:R-:W-:Y:S01]  /*7310*/  FADD.FTZ R101, R10, -R148.reuse ;  /* 0x800000940a657221 */ /* 0x11ffe20000010000 */
        /* <DEDUP_REMOVED lines=47> */
.L_x_4538:
[----:B------:R-:W-:Y:S05]  /*7610*/  BSYNC.RECONVERGENT B0 ;  /* 0x0000000000007941 */ /* 0x000fea0003800200 */
.L_x_4537:
        /* <DEDUP_REMOVED lines=51> */
.L_x_4540:
[----:B------:R-:W-:Y:S05]  /*7950*/  BSYNC.RECONVERGENT B0 ;  /* 0x0000000000007941 */ /* 0x000fea0003800200 */
.L_x_4539:
        /* <DEDUP_REMOVED lines=37> */
[----:B------:R-:W-:-:S03]  /*7bb0*/  HADD2.F32 R152, -RZ, R43.H1_H1 ;  /* 0x3000002bff987230 */ /* 0x000fc60000004100 */
[----:B------:R-:W-:-:S04]  /*7bc0*/  FMUL.FTZ R103, R150, R103 ;  /* 0x0000006796677220 */ /* 0x000fc80000410000 */
[----:B------:R-:W-:Y:S01]  /*7bd0*/  FFMA.FTZ R157, R103, R152, R158 ;  /* 0x00000098679d7223 */ /* 0x000fe2000001009e */
[----:B------:R-:W-:Y:S01]  /*7be0*/  FADD.FTZ R103, R109, -R148 ;  /* 0x800000946d677221 */ /* 0x000fe20000010000 */
[----:B------:R-:W0:Y:S01]  /*7bf0*/  LDC.64 R152, c[0x0][0x428] ;  /* 0x00010a00ff987b82 */ /* 0x000e220000000a00 */
[----:B------:R-:W-:Y:S02]  /*7c00*/  HADD2.F32 R148, -RZ, R40.H1_H1 ;  /* 0x30000028ff947230 */ /* 0x000fe40000004100 */
[----:B------:R-:W-:Y:S01]  /*7c10*/  FMUL.FTZ R103, R150, R103 ;  /* 0x0000006796677220 */ /* 0x000fe20000410000 */
[----:B------:R-:W-:-:S05]  /*7c20*/  HADD2.F32 R150, -RZ, R36.H1_H1 ;  /* 0x30000024ff967230 */ /* 0x000fca0000004100 */
[----:B------:R-:W-:Y:S01]  /*7c30*/  FFMA.FTZ R155, R103, R148, R150 ;  /* 0x00000094679b7223 */ /* 0x000fe20000010096 */
[----:B------:R-:W-:-:S04]  /*7c40*/  F2FP.F16.F32.PACK_AB R103, R157, R156 ;  /* 0x0000009c9d67723e */ /* 0x000fc800000000ff */
[----:B------:R-:W-:Y:S01]  /*7c50*/  F2FP.F16.F32.PACK_AB R100, R155, R100 ;  /* 0x000000649b64723e */ /* 0x000fe200000000ff */
[----:B0-----:R-:W-:-:S05]  /*7c60*/  IMAD.WIDE.U32 R152, R2, 0x10, R152 ;  /* 0x0000001002987825 */ /* 0x001fca00078e0098 */
[----:B------:R0:W-:Y:S02]  /*7c70*/  STG.E.128 desc[UR6][R152.64], R100 ;  /* 0x0000006498007986 */ /* 0x0001e4000c101d06 */
.L_x_4542:
[----:B------:R-:W-:Y:S05]  /*7c80*/  BSYNC.RECONVERGENT B0 ;  /* 0x0000000000007941 */ /* 0x000fea0003800200 */
.L_x_4541:
[----:B01234-:R-:W0:Y:S02]  /*7c90*/  LDC.64 R100, c[0x0][0x380] ;  /* 0x0000e000ff647b82 */ /* 0x01fe240000000a00 */
[----:B0-----:R-:W-:-:S04]  /*7ca0*/  LEA R3, R100, R3, 0x2 ;  /* 0x0000000364037211 */ /* 0x001fc800078e10ff */
[----:B------:R-:W-:-:S13]  /*7cb0*/  ISETP.GE.AND P0, PT, R3, R101, PT ;  /* 0x000000650300720c */ /* 0x000fda0003f06270 */
[----:B------:R-:W-:Y:S05]  /*7cc0*/  @!P0 BRA `(.L_x_4543) ;  /* 0xffffff8c008c8947 */ /* 0x000fea000383ffff */
[----:B------:R-:W-:Y:S05]  /*7cd0*/  EXIT ;  /* 0x000000000000794d */ /* 0x000fea0003800000 */
.L_x_4526:
        /* <DEDUP_REMOVED lines=8> */
.L_x_4545:
[----:B------:R-:W-:Y:S05]  /*7d60*/  BSYNC B0 ;  /* 0x0000000000007941 */ /* 0x000fea0003800000 */
.L_x_4544:
        /* <DEDUP_REMOVED lines=10> */
.L_x_4546:
[----:B------:R-:W-:Y:S01]  /*7e10*/  HFMA2 R156, -RZ, RZ, 0, 2.384185791015625e-07 ;  /* 0x00000004ff9c7431 */ /* 0x000fe200000001ff */
[----:B------:R-:W-:-:S05]  /*7e20*/  MOV R100, R153 ;  /* 0x0000009900647202 */ /* 0x000fca0000000f00 */
[----:B------:R-:W-:-:S05]  /*7e30*/  FADD.FTZ R148, R103, R100 ;  /* 0x0000006467947221 */ /* 0x000fca0000010000 */
[----:B------:R-:W-:-:S07]  /*7e40*/  MOV R155, R148 ;  /* 0x00000094009b7202 */ /* 0x000fce0000000f00 */
[----:B------:R-:W-:Y:S05]  /*7e50*/  WARPSYNC.COLLECTIVE R154, `(.L_x_4547) ;  /* 0x000000009a087348 */ /* 0x000fea0003c00000 */
[----:B------:R0:W1:Y:S02]  /*7e60*/  SHFL.BFLY P6, R153, R155, R156, R157 ;  /* 0x0c00009c9b997389 */ /* 0x00006400000c009d */
[----:B01----:R-:W-:Y:S05]  /*7e70*/  ENDCOLLECTIVE ;  /* 0x000000000000791b */ /* 0x003fea0003800000 */
.L_x_4547:
[----:B------:R-:W-:Y:S01]  /*7e80*/  HFMA2 R156, -RZ, RZ, 0, 4.76837158203125e-07 ;  /* 0x00000008ff9c7431 */ /* 0x000fe200000001ff */
[----:B------:R-:W-:-:S05]  /*7e90*/  MOV R151, R153 ;  /* 0x0000009900977202 */ /* 0x000fca0000000f00 */
[----:B------:R-:W-:-:S05]  /*7ea0*/  FADD.FTZ R150, R148, R151 ;  /* 0x0000009794967221 */ /* 0x000fca0000010000 */
[----:B------:R-:W-:-:S07]  /*7eb0*/  MOV R155, R150 ;  /* 0x00000096009b7202 */ /* 0x000fce0000000f00 */
[----:B------:R-:W-:Y:S05]  /*7ec0*/  WARPSYNC.COLLECTIVE R154, `(.L_x_4548) ;  /* 0x000000009a087348 */ /* 0x000fea0003c00000 */
[----:B------:R0:W1:Y:S02]  /*7ed0*/  SHFL.BFLY P6, R153, R155, R156, R157 ;  /* 0x0c00009c9b997389 */ /* 0x00006400000c009d */
[----:B01----:R-:W-:Y:S05]  /*7ee0*/  ENDCOLLECTIVE ;  /* 0x000000000000791b */ /* 0x003fea0003800000 */
.L_x_4548:
[----:B------:R-:W-:Y:S01]  /*7ef0*/  HFMA2 R156, -RZ, RZ, 0, 9.5367431640625e-07 ;  /* 0x00000010ff9c7431 */ /* 0x000fe200000001ff */
[----:B------:R-:W-:-:S05]  /*7f00*/  MOV R151, R153 ;  /* 0x0000009900977202 */ /* 0x000fca0000000f00 */
[----:B------:R-:W-:-:S05]  /*7f10*/  FADD.FTZ R152, R150, R151 ;  /* 0x0000009796987221 */ /* 0x000fca0000010000 */
[----:B------:R-:W-:-:S07]  /*7f20*/  MOV R155, R152 ;  /* 0x00000098009b7202 */ /* 0x000fce0000000f00 */
[----:B------:R-:W-:Y:S05]  /*7f30*/  WARPSYNC.COLLECTIVE R154, `(.L_x_4549) ;  /* 0x000000009a087348 */ /* 0x000fea0003c00000 */
[----:B------:R0:W1:Y:S02]  /*7f40*/  SHFL.BFLY P6, R153, R155, R156, R157 ;  /* 0x0c00009c9b997389 */ /* 0x00006400000c009d */
[----:B01----:R-:W-:Y:S05]  /*7f50*/  ENDCOLLECTIVE ;  /* 0x000000000000791b */ /* 0x003fea0003800000 */
.L_x_4549:
        /* <DEDUP_REMOVED lines=140> */
.L_x_4550:
[----:B------:R-:W-:Y:S01]  /*8820*/  HFMA2 R156, -RZ, RZ, 0, 1.1920928955078125e-07 ;  /* 0x00000002ff9c7431 */ /* 0x000fe200000001ff */
[----:B------:R-:W-:-:S05]  /*8830*/  MOV R101, R153 ;  /* 0x0000009900657202 */ /* 0x000fca0000000f00 */
[----:B------:R-:W-:-:S05]  /*8840*/  FADD.FTZ R101, R100, R101 ;  /* 0x0000006564657221 */ /* 0x000fca0000010000 */
[----:B------:R-:W-:-:S07]  /*8850*/  MOV R155, R101 ;  /* 0x00000065009b7202 */ /* 0x000fce0000000f00 */
[----:B------:R-:W-:Y:S05]  /*8860*/  WARPSYNC.COLLECTIVE R154, `(.L_x_4551) ;  /* 0x000000009a087348 */ /* 0x000fea0003c00000 */
[----:B------:R0:W1:Y:S02]  /*8870*/  SHFL.BFLY P6, R153, R155, R156, R157 ;  /* 0x0c00009c9b997389 */ /* 0x00006400000c009d */
[----:B01----:R-:W-:Y:S05]  /*8880*/  ENDCOLLECTIVE ;  /* 0x000000000000791b */ /* 0x003fea0003800000 */
.L_x_4551:
[----:B------:R-:W-:Y:S01]  /*8890*/  HFMA2 R156, -RZ, RZ, 0, 2.384185791015625e-07 ;  /* 0x00000004ff9c7431 */ /* 0x000fe200000001ff */
[----:B------:R-:W-:-:S05]  /*88a0*/  MOV R148, R153 ;  /* 0x0000009900947202 */ /* 0x000fca0000000f00 */
[----:B------:R-:W-:-:S05]  /*88b0*/  FADD.FTZ R148, R101, R148 ;  /* 0x0000009465947221 */ /* 0x000fca0000010000 */
[----:B------:R-:W-:-:S07]  /*88c0*/  MOV R155, R148 ;  /* 0x00000094009b7202 */ /* 0x000fce0000000f00 */
[----:B------:R-:W-:Y:S05]  /*88d0*/  WARPSYNC.COLLECTIVE R154, `(.L_x_4552) ;  /* 0x000000009a087348 */ /* 0x000fea0003c00000 */
[----:B------:R0:W1:Y:S02]  /*88e0*/  SHFL.BFLY P6, R153, R155, R156, R157 ;  /* 0x0c00009c9b997389 */ /* 0x00006400000c009d */
[----:B01----:R-:W-:Y:S05]  /*88f0*/  ENDCOLLECTIVE ;  /* 0x000000000000791b */ /* 0x003fea0003800000 */
.L_x_4552:
[----:B------:R-:W-:Y:S01]  /*8900*/  HFMA2 R156, -RZ, RZ, 0, 4.76837158203125e-07 ;  /* 0x00000008ff9c7431 */ /* 0x000fe200000001ff */
[----:B------:R-:W-:-:S05]  /*8910*/  MOV R103, R153 ;  /* 0x0000009900677202 */ /* 0x000fca0000000f00 */
[----:B------:R-:W-:-:S05]  /*8920*/  FADD.FTZ R103, R148, R103 ;  /* 0x0000006794677221 */ /* 0x000fca0000010000 */
[----:B------:R-:W-:-:S07]  /*8930*/  MOV R155, R103 ;  /* 0x00000067009b7202 */ /* 0x000fce0000000f00 */
[----:B------:R-:W-:Y:S05]  /*8940*/  WARPSYNC.COLLECTIVE R154, `(.L_x_4553) ;  /* 0x000000009a087348 */ /* 0x000fea0003c00000 */
[----:B------:R0:W1:Y:S02]  /*8950*/  SHFL.BFLY P6, R153, R155, R156, R157 ;  /* 0x0c00009c9b997389 */ /* 0x00006400000c009d */
[----:B01----:R-:W-:Y:S05]  /*8960*/  ENDCOLLECTIVE ;  /* 0x000000000000791b */ /* 0x003fea0003800000 */
.L_x_4553:
[----:B------:R-:W-:Y:S01]  /*8970*/  HFMA2 R156, -RZ, RZ, 0, 9.5367431640625e-07 ;  /* 0x00000010ff9c7431 */ /* 0x000fe200000001ff */
[----:B------:R-:W-:-:S05]  /*8980*/  MOV R150, R153 ;  /* 0x0000009900967202 */ /* 0x000fca0000000f00 */
[----:B------:R-:W-:-:S05]  /*8990*/  FADD.FTZ R150, R103, R150 ;  /* 0x0000009667967221 */ /* 0x000fca0000010000 */
[----:B------:R-:W-:-:S07]  /*89a0*/  MOV R155, R150 ;  /* 0x00000096009b7202 */ /* 0x000fce0000000f00 */
[----:B------:R-:W-:Y:S05]  /*89b0*/  WARPSYNC.COLLECTIVE R154, `(.L_x_4554) ;  /* 0x000000009a087348 */ /* 0x000fea0003c00000 */
[----:B------:R0:W1:Y:S02]  /*89c0*/  SHFL.BFLY P6, R153, R155, R156, R157 ;  /* 0x0c00009c9b997389 */ /* 0x00006400000c009d */
[----:B01----:R-:W-:Y:S05]  /*89d0*/  ENDCOLLECTIVE ;  /* 0x000000000000791b */ /* 0x003fea0003800000 */
.L_x_4554:
[----:B------:R-:W-:Y:S05]  /*89e0*/  BRA `(.L_x_4555) ;  /* 0xffffffd400f47947 */ /* 0x000fea000383ffff */
.L_x_4556:
        /* <DEDUP_REMOVED lines=9> */
.L_x_43862:


//--------------------- .text._ZN10layer_norm31ln_parallel_residual_fwd_kernelINS_13Kernel_traitsI6__halfS2_S2_S2_fjLj2048ELj1ELj4ELj1ELj16ENS_18Kernel_traits_baseILj2048ES2_S2_S2_S2_fjLj128EEEEELb0ELb1ELb1EEEvNS_9FwdParamsE --------------------------
	.section	.text._ZN10layer_norm31ln_parallel_residual_fwd_kernelINS_13Kernel_traitsI6__halfS2_S2_S2_fjLj2048ELj1ELj4ELj1ELj16ENS_18Kernel_traits_baseILj2048ES2_S2_S2_S2_fjLj128EEEEELb0ELb1ELb1EEEvNS_9FwdParamsE,"ax",@progbits
	.align	128
        .global         _ZN10layer_norm31ln_parallel_residual_fwd_kernelINS_13Kernel_traitsI6__halfS2_S2_S2_fjLj2048ELj1ELj4ELj1ELj16ENS_18Kernel_traits_baseILj2048ES2_S2_S2_S2_fjLj128EEEEELb0ELb1ELb1EEEvNS_9FwdParamsE
        .type           _ZN10layer_norm31ln_parallel_residual_fwd_kernelINS_13Kernel_traitsI6__halfS2_S2_S2_fjLj2048ELj1ELj4ELj1ELj16ENS_18Kernel_traits_baseILj2048ES2_S2_S2_S2_fjLj128EEEEELb0ELb1ELb1EEEvNS_9FwdParamsE,@function
        .size           _ZN10layer_norm31ln_parallel_residual_fwd_kernelINS_13Kernel_traitsI6__halfS2_S2_S2_fjLj2048ELj1ELj4ELj1ELj16ENS_18Kernel_traits_baseILj2048ES2_S2_S2_S2_fjLj128EEEEELb0ELb1ELb1EEEvNS_9FwdParamsE,(.L_x_43863 - _ZN10layer_norm31ln_parallel_residual_fwd_kernelINS_13Kernel_traitsI6__halfS2_S2_S2_fjLj2048ELj1ELj4ELj1ELj16ENS_18Kernel_traits_baseILj2048ES2_S2_S2_S2_fjLj128EEEEELb0ELb1ELb1EEEvNS_9FwdParamsE)
        .other          _ZN10layer_norm31ln_parallel_residual_fwd_kernelINS_13Kernel_traitsI6__halfS2_S2_S2_fjLj2048ELj1ELj4ELj1ELj16ENS_18Kernel_traits_baseILj2048ES2_S2_S2_S2_fjLj128EEEEELb0ELb1ELb1EEEvNS_9FwdParamsE,@"STO_CUDA_ENTRY STV_DEFAULT"
_ZN10layer_norm31ln_parallel_residual_fwd_kernelINS_13Kernel_traitsI6__halfS2_S2_S2_fjLj2048ELj1ELj4ELj1ELj16ENS_18Kernel_traits_baseILj2048ES2_S2_S2_S2_fjLj128EEEEELb0ELb1ELb1EEEvNS_9FwdParamsE:
.text._ZN10layer_norm31ln_parallel_residual_fwd_kernelINS_13Kernel_traitsI6__halfS2_S2_S2_fjLj2048ELj1ELj4ELj1ELj16ENS_18Kernel_traits_baseILj2048ES2_S2_S2_S2_fjLj128EEEEELb0ELb1ELb1EEEvNS_9FwdParamsE:
        /* <DEDUP_REMOVED lines=37> */
.L_x_4557:
        /* <DEDUP_REMOVED lines=26> */
.L_x_4558:
[----:B------:R-:W1:Y:S02]  /*03f0*/  LDCU UR4, c[0x0][0x384] ;  /* 0x00007080ff0477ac */ /* 0x000e640008000800 */
[----:B-1----:R-:W-:-:S13]  /*0400*/  ISETP.GE.AND P1, PT, R2, UR4, PT ;  /* 0x0000000402007c0c */ /* 0x002fda000bf26270 */
[----:B------:R-:W-:Y:S05]  /*0410*/  @P1 EXIT ;  /* 0x000000000000194d */ /* 0x000fea0003800000 */
[----:B------:R-:W1:Y:S01]  /*0420*/  LDCU.U8 UR4, c[0x0][0x410] ;  /* 0x00008200ff0477ac */ /* 0x000e620008000000 */
[----:B------:R-:W-:Y:S01]  /*0430*/  ISETP.NE.U32.AND P1, PT, R8, RZ, PT ;  /* 0x000000ff0800720c */ /* 0x000fe20003f25070 */
[----:B------:R-:W2:Y:S03]  /*0440*/  LDCU UR5, c[0x0][0x388] ;  /* 0x00007100ff0577ac */ /* 0x000ea60008000800 */
[----:B------:R-:W-:Y:S01]  /*0450*/  ISETP.NE.AND.EX P1, PT, R9, RZ, PT, P1 ;  /* 0x000000ff0900720c */ /* 0x000fe20003f25310 */
[----:B------:R-:W3:Y:S01]  /*0460*/  LDCU UR8, c[0x0][0x448] ;  /* 0x00008900ff0877ac */ /* 0x000ee20008000800 */
[----:B------:R-:W4:Y:S01]  /*0470*/  LDCU.64 UR10, c[0x0][0x3a0] ;  /* 0x00007400ff0a77ac */ /* 0x000f220008000a00 */
[----:B------:R-:W0:Y:S01]  /*0480*/  LDCU.64 UR12, c[0x0][0x398] ;  /* 0x00007300ff0c77ac */ /* 0x000e220008000a00 */
[----:B-1----:R-:W-:-:S13]  /*0490*/  ISETP.NE.AND P3, PT, RZ, UR4, PT ;  /* 0x00000004ff007c0c */ /* 0x002fda000bf65270 */
.L_x_4592:
[----:B----4-:R-:W-:Y:S01]  /*04a0*/  ISETP.NE.U32.AND P2, PT, RZ, UR10, PT ;  /* 0x0000000aff007c0c */ /* 0x010fe2000bf45070 */
[----:B------:R-:W1:Y:S01]  /*04b0*/  LDC.64 R12, c[0x0][0x390] ;  /* 0x0000e400ff0c7b82 */ /* 0x000e620000000a00 */
[----:B--2---:R-:W-:Y:S02]  /*04c0*/  IMAD R3, R2, UR5, RZ ;  /* 0x0000000502037c24 */ /* 0x004fe4000f8e02ff */
[----:B------:R-:W-:-:S03]  /*04d0*/  ISETP.NE.AND.EX P2, PT, RZ, UR11, PT, P2 ;  /* 0x0000000bff007c0c */ /* 0x000fc6000bf45320 */
[----:B0-----:R-:W-:Y:S02]  /*04e0*/  SHF.R.S32.HI R4, RZ, 0x1f, R3 ;  /* 0x0000001fff047819 */ /* 0x001fe40000011403 */
[----:B------:R-:W0:Y:S02]  /*04f0*/  @P1 LDC.64 R8, c[0x0][0x398] ;  /* 0x0000e600ff081b82 */ /* 0x000e240000000a00 */
[----:B------:R-:W-:-:S04]  /*0500*/  LEA.HI R3, R4, R3, RZ, 0x3 ;  /* 0x0000000304037211 */ /* 0x000fc800078f18ff */
[----:B------:R-:W-:Y:S02]  /*0510*/  LEA.HI.SX32 R134, R3, R0, 0x1d ;  /* 0x0000000003867211 */ /* 0x000fe400078feaff */
[----:B------:R-:W2:Y:S03]  /*0520*/  @P2 LDC.64 R10, c[0x0][0x3a0] ;  /* 0x0000e800ff0a2b82 */ /* 0x000ea60000000a00 */
[----:B-1----:R-:W-:-:S06]  /*0530*/  IMAD.WIDE.U32 R4, R134, 0x10, R12 ;  /* 0x0000001086047825 */ /* 0x002fcc00078e000c */
[----:B-----5:R-:W5:Y:S01]  /*0540*/  LDG.E.128 R4, desc[UR6][R4.64] ;  /* 0x0000000604047981 */ /* 0x020f62000c1e1d00 */
[----:B0-----:R-:W-:-:S05]  /*0550*/  @P1 IMAD.WIDE.U32 R8, R134, 0x10, R8 ;  /* 0x0000001086081825 */ /* 0x001fca00078e0008 */
[----:B------:R0:W5:Y:S01]  /*0560*/  @P1 LDG.E.128 R84, desc[UR6][R8.64] ;  /* 0x0000000608541981 */ /* 0x000162000c1e1d00 */
[----:B--2---:R-:W-:-:S05]  /*0570*/  @P2 IMAD.WIDE.U32 R10, R134, 0x10, R10 ;  /* 0x00000010860a2825 */ /* 0x004fca00078e000a */
[----:B------:R0:W5:Y:S01]  /*0580*/  @P2 LDG.E.128 R88, desc[UR6][R10.64] ;  /* 0x000000060a582981 */ /* 0x000162000c1e1d00 */
[----:B------:R-:W-:Y:S05]  /*0590*/  @!P1 BRA `(.L_x_4559) ;  /* 0x00000004002c9947 */ /* 0x000fea0003800000 */
[----:B------:R-:W-:Y:S05]  /*05a0*/  @!P2 BRA `(.L_x_4560) ;  /* 0x0000000000b4a947 */ /* 0x000fea0003800000 */
[--C-:B-----5:R-:W-:Y:S02]  /*05b0*/  HADD2.F32 R3, -RZ, R4.reuse.H0_H0 ;  /* 0x20000004ff037230 */ /* 0x120fe40000004100 */
[----:B0-----:R-:W-:Y:S02]  /*05c0*/  HADD2.F32 R8, -RZ, R4.H1_H1 ;  /* 0x30000004ff087230 */ /* 0x001fe40000004100 */
[----:B------:R-:W-:Y:S02]  /*05d0*/  HADD2.F32 R4, -RZ, R84.H0_H0 ;  /* 0x20000054ff047230 */ /* 0x000fe40000004100 */
[--C-:B------:R-:W-:Y:S02]  /*05e0*/  HADD2.F32 R16, -RZ, R7.reuse.H0_H0 ;  /* 0x20000007ff107230 */ /* 0x100fe40000004100 */
[----:B------:R-:W-:Y:S02]  /*05f0*/  HADD2.F32 R17, -RZ, R7.H1_H1 ;  /* 0x30000007ff117230 */ /* 0x000fe40000004100 */
[----:B------:R-:W-:Y:S01]  /*0600*/  FADD.FTZ R3, R3, R4 ;  /* 0x0000000403037221 */ /* 0x000fe20000010000 */
[----:B------:R-:W-:-:S02]  /*0610*/  HADD2.F32 R10, -RZ, R5.H1_H1 ;  /* 0x30000005ff0a7230 */ /* 0x000fc40000004100 */
[----:B------:R-:W-:Y:S02]  /*0620*/  HADD2.F32 R7, -RZ, R85.H1_H1 ;  /* 0x30000055ff077230 */ /* 0x000fe40000004100 */
[----:B------:R-:W-:Y:S02]  /*0630*/  HADD2.F32 R9, -RZ, R5.H0_H0 ;  /* 0x20000005ff097230 */ /* 0x000fe40000004100 */
[--C-:B------:R-:W-:Y:S02]  /*0640*/  HADD2.F32 R11, -RZ, R6.reuse.H0_H0 ;  /* 0x20000006ff0b7230 */ /* 0x100fe40000004100 */
[----:B------:R-:W-:Y:S01]  /*0650*/  FADD.FTZ R10, R10, R7 ;  /* 0x000000070a0a7221 */ /* 0x000fe20000010000 */
[----:B------:R-:W-:Y:S02]  /*0660*/  HADD2.F32 R14, -RZ, R6.H1_H1 ;  /* 0x30000006ff0e7230 */ /* 0x000fe40000004100 */
[----:B------:R-:W-:Y:S02]  /*0670*/  HADD2.F32 R5, -RZ, R84.H1_H1 ;  /* 0x30000054ff057230 */ /* 0x000fe40000004100 */
[----:B------:R-:W-:-:S02]  /*0680*/  HADD2.F32 R4, -RZ, R85.H0_H0 ;  /* 0x20000055ff047230 */ /* 0x000fc40000004100 */
[--C-:B------:R-:W-:Y:S02]  /*0690*/  HADD2.F32 R6, -RZ, R86.reuse.H0_H0 ;  /* 0x20000056ff067230 */ /* 0x100fe40000004100 */
[----:B------:R-:W-:Y:S01]  /*06a0*/  FADD.FTZ R5, R8, R5 ;  /* 0x0000000508057221 */ /* 0x000fe20000010000 */
[----:B------:R-:W-:Y:S02]  /*06b0*/  HADD2.F32 R7, -RZ, R89.H0_H0 ;  /* 0x20000059ff077230 */ /* 0x000fe40000004100 */
[----:B------:R-:W-:Y:S01]  /*06c0*/  FADD.FTZ R4, R9, R4 ;  /* 0x0000000409047221 */ /* 0x000fe20000010000 */
[----:B------:R-:W-:Y:S02]  /*06d0*/  HADD2.F32 R15, -RZ, R86.H1_H1 ;  /* 0x30000056ff0f7230 */ /* 0x000fe40000004100 */
[----:B------:R-:W-:Y:S01]  /*06e0*/  FADD.FTZ R6, R11, R6 ;  /* 0x000000060b067221 */ /* 0x000fe20000010000 */
        /* <DEDUP_REMOVED lines=25> */
.L_x_4560:
[----:B-----5:R-:W-:Y:S02]  /*0880*/  HADD2.F32 R96, -RZ, R4.H0_H0 ;  /* 0x20000004ff607230 */ /* 0x020fe40000004100 */
[----:B------:R-:W-:Y:S02]  /*0890*/  HADD2.F32 R3, -RZ, R84.H0_H0 ;  /* 0x20000054ff037230 */ /* 0x000fe40000004100 */
[--C-:B------:R-:W-:Y:S02]  /*08a0*/  HADD2.F32 R146, -RZ, R5.reuse.H0_H0 ;  /* 0x20000005ff927230 */ /* 0x100fe40000004100 */
[----:B------:R-:W-:Y:S02]  /*08b0*/  HADD2.F32 R151, -RZ, R5.H1_H1 ;  /* 0x30000005ff977230 */ /* 0x000fe40000004100 */
[----:B------:R-:W-:Y:S01]  /*08c0*/  FADD.FTZ R96, R96, R3 ;  /* 0x0000000360607221 */ /* 0x000fe20000010000 */
[--C-:B------:R-:W-:Y:S02]  /*08d0*/  HADD2.F32 R98, -RZ, R6.reuse.H0_H0 ;  /* 0x20000006ff627230 */ /* 0x100fe40000004100 */
[----:B------:R-:W-:-:S02]  /*08e0*/  HADD2.F32 R147, -RZ, R6.H1_H1 ;  /* 0x30000006ff937230 */ /* 0x000fc40000004100 */
[----:B------:R-:W-:Y:S02]  /*08f0*/  HADD2.F32 R152, -RZ, R7.H0_H0 ;  /* 0x20000007ff987230 */ /* 0x000fe40000004100 */
[----:B------:R-:W-:Y:S02]  /*0900*/  HADD2.F32 R4, -RZ, R4.H1_H1 ;  /* 0x30000004ff047230 */ /* 0x000fe40000004100 */
[----:B------:R-:W-:Y:S02]  /*0910*/  HADD2.F32 R5, -RZ, R85.H0_H0 ;  /* 0x20000055ff057230 */ /* 0x000fe40000004100 */
[----:B0-----:R-:W-:Y:S02]  /*0920*/  HADD2.F32 R9, -RZ, R86.H0_H0 ;  /* 0x20000056ff097230 */ /* 0x001fe40000004100 */
[----:B------:R-:W-:Y:S02]  /*0930*/  HADD2.F32 R7, -RZ, R7.H1_H1 ;  /* 0x30000007ff077230 */ /* 0x000fe40000004100 */
[----:B------:R-:W-:Y:S01]  /*0940*/  FADD.FTZ R146, R146, R5 ;  /* 0x0000000592927221 */ /* 0x000fe20000010000 */
        /* <DEDUP_REMOVED lines=16> */
.L_x_4559:
[----:B------:R-:W-:Y:S05]  /*0a50*/  @!P2 BRA `(.L_x_4562) ;  /* 0x000000000074a947 */ /* 0x000fea0003800000 */
        /* <DEDUP_REMOVED lines=29> */
.L_x_4562:
        /* <DEDUP_REMOVED lines=8> */
.L_x_4561:
[----:B0-----:R-:W0:Y:S01]  /*0cb0*/  @P0 LDC.64 R8, c[0x0][0x3a8] ;  /* 0x0000ea00ff080b82 */ /* 0x001e220000000a00 */
[----:B------:R-:W-:-:S05]  /*0cc0*/  IADD3 R133, PT, PT, R134, 0x20, RZ ;  /* 0x0000002086857810 */ /* 0x000fca0007ffe0ff */
[----:B------:R-:W-:Y:S02]  /*0cd0*/  IMAD.WIDE.U32 R4, R133, 0x10, R12 ;  /* 0x0000001085047825 */ /* 0x000fe400078e000c */
[----:B------:R-:W1:Y:S08]  /*0ce0*/  @P1 LDC.64 R10, c[0x0][0x398] ;  /* 0x0000e600ff0a1b82 */ /* 0x000e700000000a00 */
[----:B------:R-:W2:Y:S01]  /*0cf0*/  @P2 LDC.64 R14, c[0x0][0x3a0] ;  /* 0x0000e800ff0e2b82 */ /* 0x000ea20000000a00 */
[----:B0-----:R-:W-:-:S05]  /*0d00*/  @P0 IMAD.WIDE.U32 R8, R134, 0x10, R8 ;  /* 0x0000001086080825 */ /* 0x001fca00078e0008 */
[----:B------:R0:W-:Y:S01]  /*0d10*/  @P0 STG.E.128 desc[UR6][R8.64], R92 ;  /* 0x0000005c08000986 */ /* 0x0001e2000c101d06 */
[----:B-1----:R-:W-:-:S03]  /*0d20*/  @P1 IMAD.WIDE.U32 R10, R133, 0x10, R10 ;  /* 0x00000010850a1825 */ /* 0x002fc600078e000a */
[----:B------:R-:W5:Y:S04]  /*0d30*/  LDG.E.128 R4, desc[UR6][R4.64] ;  /* 0x0000000604047981 */ /* 0x000f68000c1e1d00 */
        /* <DEDUP_REMOVED lines=18> */
.L_x_4564:
        /* <DEDUP_REMOVED lines=29> */
.L_x_4563:
[----:B------:R-:W-:-:S04]  /*1030*/  UISETP.NE.U32.AND UP1, UPT, UR10, URZ, UPT ;  /* 0x000000ff0a00728c */ /* 0x000fc8000bf25070 */
[----:B------:R-:W-:-:S09]  /*1040*/  UISETP.NE.AND.EX UP1, UPT, UR11, URZ, UPT, UP1 ;  /* 0x000000ff0b00728c */ /* 0x000fd2000bf25310 */
[----:B------:R-:W-:Y:S05]  /*1050*/  BRA.U UP1, `(.L_x_4566) ;  /* 0x0000000101747547 */ /* 0x000fea000b800000 */
        /* <DEDUP_REMOVED lines=29> */
.L_x_4566:
[--C-:B-----5:R-:W-:Y:S02]  /*1230*/  HADD2.F32 R3, -RZ, R4.reuse.H0_H0 ;  /* 0x20000004ff037230 */ /* 0x120fe40000004100 */
[----:B------:R-:W-:Y:S02]  /*1240*/  HADD2.F32 R8, -RZ, R4.H1_H1 ;  /* 0x30000004ff087230 */ /* 0x000fe40000004100 */
        /* <DEDUP_REMOVED lines=42> */
.L_x_4565:
[----:B------:R-:W0:Y:S01]  /*14f0*/  @P0 LDC.64 R8, c[0x0][0x3a8] ;  /* 0x0000ea00ff080b82 */ /* 0x000e220000000a00 */
        /* <DEDUP_REMOVED lines=22> */
.L_x_4568:
        /* <DEDUP_REMOVED lines=29> */
.L_x_4567:
        /* <DEDUP_REMOVED lines=30> */
.L_x_4570:
        /* <DEDUP_REMOVED lines=44> */
.L_x_4569:
        /* <DEDUP_REMOVED lines=23> */
.L_x_4572:
        /* <DEDUP_REMOVED lines=29> */
.L_x_4571:
        /* <DEDUP_REMOVED lines=30> */
.L_x_4574:
        /* <DEDUP_REMOVED lines=44> */
.L_x_4573:
[----:B------:R-:W1:Y:S01]  /*24b0*/  @P2 LDC.64 R4, c[0x0][0x3a0] ;  /* 0x0000e800ff042b82 */ /* 0x000e620000000a00 */
[----:B------:R-:W-:-:S07]  /*24c0*/  IADD3 R130, PT, PT, R134, 0x80, RZ ;  /* 0x0000008086827810 */ /* 0x000fce0007ffe0ff */
[----:B0-----:R-:W0:Y:S08]  /*24d0*/  @P0 LDC.64 R8, c[0x0][0x3a8] ;  /* 0x0000ea00ff080b82 */ /* 0x001e300000000a00 */
[----:B------:R-:W2:Y:S01]  /*24e0*/  @P1 LDC.64 R10, c[0x0][0x398] ;  /* 0x0000e600ff0a1b82 */ /* 0x000ea20000000a00 */
[----:B-1----:R-:W-:-:S04]  /*24f0*/  @P2 IMAD.WIDE.U32 R14, R130, 0x10, R4 ;  /* 0x00000010820e2825 */ /* 0x002fc800078e0004 */
[----:B------:R-:W-:-:S04]  /*2500*/  IMAD.WIDE.U32 R4, R130, 0x10, R12 ;  /* 0x0000001082047825 */ /* 0x000fc800078e000c */
[----:B0-----:R-:W-:-:S05]  /*2510*/  @P0 IMAD.WIDE.U32 R8, R131, 0x10, R8 ;  /* 0x0000001083080825 */ /* 0x001fca00078e0008 */
[----:B------:R0:W-:Y:S01]  /*2520*/  @P0 STG.E.128 desc[UR6][R8.64], R92 ;  /* 0x0000005c08000986 */ /* 0x0001e2000c101d06 */
[----:B--2---:R-:W-:-:S03]  /*2530*/  @P1 IMAD.WIDE.U32 R10, R130, 0x10, R10 ;  /* 0x00000010820a1825 */ /* 0x004fc600078e000a */
[----:B------:R0:W5:Y:S04]  /*2540*/  @P2 LDG.E.128 R88, desc[UR6][R14.64] ;  /* 0x000000060e582981 */ /* 0x000168000c1e1d00 */
[----:B------:R0:W5:Y:S04]  /*2550*/  @P1 LDG.E.128 R84, desc[UR6][R10.64] ;  /* 0x000000060a541981 */ /* 0x000168000c1e1d00 */
[----:B------:R-:W5:Y:S01]  /*2560*/  LDG.E.128 R4, desc[UR6][R4.64] ;  /* 0x0000000604047981 */ /* 0x000f62000c1e1d00 */
        /* <DEDUP_REMOVED lines=11> */
.L_x_4576:
        /* <DEDUP_REMOVED lines=29> */
.L_x_4575:
        /* <DEDUP_REMOVED lines=30> */
.L_x_4578:
        /* <DEDUP_REMOVED lines=8> */
[--C-:B------:R-:W-:Y:S02]  /*2a50*/  HADD2.F32 R4, -RZ, R85.reuse.H0_H0 ;  /* 0x20000055ff047230 */ /* 0x100fe40000004100 */
[----:B------:R-:W-:Y:S02]  /*2a60*/  HADD2.F32 R7, -RZ, R85.H1_H1 ;  /* 0x30000055ff077230 */ /* 0x000fe40000004100 */
[--C-:B------:R-:W-:Y:S02]  /*2a70*/  HADD2.F32 R11, -RZ, R6.reuse.H0_H0 ;  /* 0x20000006ff0b7230 */ /* 0x100fe40000004100 */
[----:B------:R-:W-:Y:S01]  /*2a80*/  FADD.FTZ R4, R4, R9 ;  /* 0x0000000904047221 */ /* 0x000fe20000010000 */
[----:B------:R-:W-:Y:S02]  /*2a90*/  HADD2.F32 R14, -RZ, R6.H1_H1 ;  /* 0x30000006ff0e7230 */ /* 0x000fe40000004100 */
[----:B------:R-:W-:Y:S01]  /*2aa0*/  FADD.FTZ R10, R7, R10 ;  /* 0x0000000a070a7221 */ /* 0x000fe20000010000 */
[----:B------:R-:W-:-:S02]  /*2ab0*/  HADD2.F32 R5, -RZ, R84.H1_H1 ;  /* 0x30000054ff057230 */ /* 0x000fc40000004100 */
[----:B------:R-:W-:Y:S02]  /*2ac0*/  HADD2.F32 R6, -RZ, R86.H0_H0 ;  /* 0x20000056ff067230 */ /* 0x000fe40000004100 */
[----:B------:R-:W-:Y:S02]  /*2ad0*/  HADD2.F32 R7, -RZ, R89.H0_H0 ;  /* 0x20000059ff077230 */ /* 0x000fe40000004100 */
[----:B------:R-:W-:Y:S01]  /*2ae0*/  FADD.FTZ R5, R5, R8 ;  /* 0x0000000805057221 */ /* 0x000fe20000010000 */
[----:B------:R-:W-:Y:S02]  /*2af0*/  HADD2.F32 R9, -RZ, R90.H0_H0 ;  /* 0x2000005aff097230 */ /* 0x000fe40000004100 */
[----:B------:R-:W-:Y:S01]  /*2b00*/  FADD.FTZ R6, R6, R11 ;  /* 0x0000000b06067221 */ /* 0x000fe20000010000 */
[----:B------:R-:W-:Y:S02]  /*2b10*/  HADD2.F32 R15, -RZ, R86.H1_H1 ;  /* 0x30000056ff0f7230 */ /* 0x000fe40000004100 */
[----:B------:R-:W-:Y:S01]  /*2b20*/  FADD.FTZ R122, R7, R4 ;  /* 0x00000004077a7221 */ /* 0x000fe20000010000 */
[----:B------:R-:W-:-:S02]  /*2b30*/  HADD2.F32 R11, -RZ, R87.H0_H0 ;  /* 0x20000057ff0b7230 */ /* 0x000fc40000004100 */
[----:B------:R-:W-:Y:S01]  /*2b40*/  FADD.FTZ R114, R9, R6 ;  /* 0x0000000609727221 */ /* 0x000fe20000010000 */
        /* <DEDUP_REMOVED lines=20> */
.L_x_4577:
        /* <DEDUP_REMOVED lines=23> */
.L_x_4580:
        /* <DEDUP_REMOVED lines=8> */
[----:B------:R-:W-:Y:S02]  /*2e80*/  HADD2.F32 R3, -RZ, R91.H0_H0 ;  /* 0x2000005bff037230 */ /* 0x000fe40000004100 */
[----:B------:R-:W-:Y:S02]  /*2e90*/  HADD2.F32 R4, -RZ, R4.H1_H1 ;  /* 0x30000004ff047230 */ /* 0x000fe40000004100 */
[----:B------:R-:W-:Y:S02]  /*2ea0*/  HADD2.F32 R5, -RZ, R89.H0_H0 ;  /* 0x20000059ff057230 */ /* 0x000fe40000004100 */
[----:B------:R-:W-:Y:S01]  /*2eb0*/  FADD.FTZ R120, R3, R120 ;  /* 0x0000007803787221 */ /* 0x000fe20000010000 */
[----:B0-----:R-:W-:Y:S02]  /*2ec0*/  HADD2.F32 R9, -RZ, R90.H0_H0 ;  /* 0x2000005aff097230 */ /* 0x001fe40000004100 */
        /* <DEDUP_REMOVED lines=16> */
.L_x_4579:
        /* <DEDUP_REMOVED lines=30> */
.L_x_4582:
        /* <DEDUP_REMOVED lines=44> */
.L_x_4581:
        /* <DEDUP_REMOVED lines=23> */
.L_x_4584:
[--C-:B-----5:R-:W-:Y:S02]  /*35e0*/  HADD2.F32 R156, -RZ, R8.reuse.H0_H0 ;  /* 0x20000008ff9c7230 */ /* 0x120fe40000004100 */
[----:B------:R-:W-:Y:S02]  /*35f0*/  HADD2.F32 R157, -RZ, R8.H1_H1 ;  /* 0x30000008ff9d7230 */ /* 0x000fe40000004100 */
[--C-:B------:R-:W-:Y:S02]  /*3600*/  HADD2.F32 R154, -RZ, R9.reuse.H0_H0 ;  /* 0x20000009ff9a7230 */ /* 0x100fe40000004100 */
[----:B------:R-:W-:Y:S02]  /*3610*/  HADD2.F32 R155, -RZ, R9.H1_H1 ;  /* 0x30000009ff9b7230 */ /* 0x000fe40000004100 */
[----:B------:R-:W-:Y:S02]  /*3620*/  HADD2.F32 R8, -RZ, R10.H0_H0 ;  /* 0x2000000aff087230 */ /* 0x000fe40000004100 */
[----:B0-----:R-:W-:-:S02]  /*3630*/  HADD2.F32 R5, -RZ, R88.H0_H0 ;  /* 0x20000058ff057230 */ /* 0x001fc40000004100 */
[----:B------:R-:W-:Y:S02]  /*3640*/  HADD2.F32 R9, -RZ, R90.H0_H0 ;  /* 0x2000005aff097230 */ /* 0x000fe40000004100 */
[----:B------:R-:W-:Y:S02]  /*3650*/  HADD2.F32 R14, -RZ, R10.H1_H1 ;  /* 0x3000000aff0e7230 */ /* 0x000fe40000004100 */
[----:B------:R-:W-:Y:S01]  /*3660*/  FADD.FTZ R156, R5, R156 ;  /* 0x0000009c059c7221 */ /* 0x000fe20000010000 */
[----:B------:R-:W-:Y:S02]  /*3670*/  HADD2.F32 R10, -RZ, R11.H0_H0 ;  /* 0x2000000bff0a7230 */ /* 0x000fe40000004100 */
[----:B------:R-:W-:Y:S01]  /*3680*/  FADD.FTZ R8, R9, R8 ;  /* 0x0000000809087221 */ /* 0x000fe20000010000 */
[----:B------:R-:W-:Y:S02]  /*3690*/  HADD2.F32 R7, -RZ, R89.H0_H0 ;  /* 0x20000059ff077230 */ /* 0x000fe40000004100 */
[----:B------:R-:W-:-:S02]  /*36a0*/  HADD2.F32 R11, -RZ, R11.H1_H1 ;  /* 0x3000000bff0b7230 */ /* 0x000fc40000004100 */
[--C-:B------:R-:W-:Y:S02]  /*36b0*/  HADD2.F32 R5, -RZ, R91.reuse.H0_H0 ;  /* 0x2000005bff057230 */ /* 0x100fe40000004100 */
[----:B------:R-:W-:Y:S01]  /*36c0*/  FADD.FTZ R154, R7, R154 ;  /* 0x0000009a079a7221 */ /* 0x000fe20000010000 */
        /* <DEDUP_REMOVED lines=14> */
.L_x_4583:
[----:B------:R-:W-:Y:S05]  /*37b0*/  BRA.U UP1, `(.L_x_4586) ;  /* 0x0000000101747547 */ /* 0x000fea000b800000 */
        /* <DEDUP_REMOVED lines=29> */
.L_x_4586:
[----:B0----5:R-:W-:Y:S02]  /*3990*/  HADD2.F32 R4, -RZ, R8.H0_H0 ;  /* 0x20000008ff047230 */ /* 0x021fe40000004100 */
[----:B------:R-:W-:Y:S02]  /*39a0*/  HADD2.F32 R5, -RZ, R84.H0_H0 ;  /* 0x20000054ff057230 */ /* 0x000fe40000004100 */
[----:B------:R-:W-:Y:S02]  /*39b0*/  HADD2.F32 R7, -RZ, R9.H0_H0 ;  /* 0x20000009ff077230 */ /* 0x000fe40000004100 */
[--C-:B------:R-:W-:Y:S02]  /*39c0*/  HADD2.F32 R14, -RZ, R10.reuse.H0_H0 ;  /* 0x2000000aff0e7230 */ /* 0x100fe40000004100 */
[----:B------:R-:W-:Y:S01]  /*39d0*/  FADD.FTZ R4, R5, R4 ;  /* 0x0000000405047221 */ /* 0x000fe20000010000 */
[----:B------:R-:W-:Y:S02]  /*39e0*/  HADD2.F32 R15, -RZ, R10.H1_H1 ;  /* 0x3000000aff0f7230 */ /* 0x000fe40000004100 */
[----:B------:R-:W-:-:S02]  /*39f0*/  HADD2.F32 R157, -RZ, R8.H1_H1 ;  /* 0x30000008ff9d7230 */ /* 0x000fc40000004100 */
[----:B------:R-:W-:Y:S02]  /*3a00*/  HADD2.F32 R9, -RZ, R9.H1_H1 ;  /* 0x30000009ff097230 */ /* 0x000fe40000004100 */
        /* <DEDUP_REMOVED lines=23> */
[----:B------:R-:W-:Y:S02]  /*3b80*/  HADD2.F32 R14, -RZ, R90.H1_H1 ;  /* 0x3000005aff0e7230 */ /* 0x000fe40000004100 */
[----:B------:R-:W-:Y:S01]  /*3b90*/  FADD.FTZ R10, R10, R11 ;  /* 0x0000000b0a0a7221 */ /* 0x000fe20000010000 */
        /* <DEDUP_REMOVED lines=11> */
.L_x_4585:
[----:B0-----:R-:W0:Y:S01]  /*3c50*/  @P2 LDC.64 R4, c[0x0][0x3a0] ;  /* 0x0000e800ff042b82 */ /* 0x001e220000000a00 */
[----:B------:R-:W-:-:S07]  /*3c60*/  IADD3 R111, PT, PT, R134, 0xe0, RZ ;  /* 0x000000e0866f7810 */ /* 0x000fce0007ffe0ff */
[----:B------:R-:W1:Y:S08]  /*3c70*/  @P0 LDC.64 R14, c[0x0][0x3a8] ;  /* 0x0000ea00ff0e0b82 */ /* 0x000e700000000a00 */
[----:B------:R-:W2:Y:S01]  /*3c80*/  @P1 LDC.64 R6, c[0x0][0x398] ;  /* 0x0000e600ff061b82 */ /* 0x000ea20000000a00 */
[----:B0-----:R-:W-:-:S04]  /*3c90*/  @P2 IMAD.WIDE.U32 R158, R111, 0x10, R4 ;  /* 0x000000106f9e2825 */ /* 0x001fc800078e0004 */
[----:B------:R-:W-:-:S04]  /*3ca0*/  IMAD.WIDE.U32 R4, R111, 0x10, R12 ;  /* 0x000000106f047825 */ /* 0x000fc800078e000c */
[----:B-1----:R-:W-:-:S05]  /*3cb0*/  @P0 IMAD.WIDE.U32 R14, R128, 0x10, R14 ;  /* 0x00000010800e0825 */ /* 0x002fca00078e000e */
        /* <DEDUP_REMOVED lines=16> */
.L_x_4588:
[----:B-----5:R-:W-:Y:S02]  /*3dc0*/  HADD2.F32 R12, -RZ, R4.H0_H0 ;  /* 0x20000004ff0c7230 */ /* 0x020fe40000004100 */
[----:B------:R-:W-:Y:S02]  /*3dd0*/  HADD2.F32 R13, -RZ, R88.H0_H0 ;  /* 0x20000058ff0d7230 */ /* 0x000fe40000004100 */
[----:B------:R-:W-:Y:S02]  /*3de0*/  HADD2.F32 R16, -RZ, R6.H0_H0 ;  /* 0x20000006ff107230 */ /* 0x000fe40000004100 */
[----:B------:R-:W-:Y:S02]  /*3df0*/  HADD2.F32 R99, -RZ, R7.H0_H0 ;  /* 0x20000007ff637230 */ /* 0x000fe40000004100 */
[----:B------:R-:W-:Y:S01]  /*3e00*/  FADD.FTZ R12, R13, R12 ;  /* 0x0000000c0d0c7221 */ /* 0x000fe20000010000 */
[----:B------:R-:W-:Y:S02]  /*3e10*/  HADD2.F32 R13, -RZ, R90.H0_H0 ;  /* 0x2000005aff0d7230 */ /* 0x000fe40000004100 */
[----:B0-----:R-:W-:-:S02]  /*3e20*/  HADD2.F32 R92, -RZ, R91.H0_H0 ;  /* 0x2000005bff5c7230 */ /* 0x001fc40000004100 */
[--C-:B------:R-:W-:Y:S02]  /*3e30*/  HADD2.F32 R14, -RZ, R5.reuse.H0_H0 ;  /* 0x20000005ff0e7230 */ /* 0x100fe40000004100 */
[----:B------:R-:W-:Y:S01]  /*3e40*/  FADD.FTZ R16, R13, R16 ;  /* 0x000000100d107221 */ /* 0x000fe20000010000 */
[----:B------:R-:W-:Y:S02]  /*3e50*/  HADD2.F32 R15, -RZ, R5.H1_H1 ;  /* 0x30000005ff0f7230 */ /* 0x000fe40000004100 */
[----:B------:R-:W-:Y:S01]  /*3e60*/  FADD.FTZ R99, R92, R99 ;  /* 0x000000635c637221 */ /* 0x000fe20000010000 */
[----:B------:R-:W-:Y:S02]  /*3e70*/  HADD2.F32 R153, -RZ, R6.H1_H1 ;  /* 0x30000006ff997230 */ /* 0x000fe40000004100 */
[----:B------:R-:W-:Y:S02]  /*3e80*/  HADD2.F32 R4, -RZ, R4.H1_H1 ;  /* 0x30000004ff047230 */ /* 0x000fe40000004100 */
[----:B------:R-:W-:-:S02]  /*3e90*/  HADD2.F32 R5, -RZ, R89.H0_H0 ;  /* 0x20000059ff057230 */ /* 0x000fc40000004100 */
[----:B------:R-:W-:Y:S02]  /*3ea0*/  HADD2.F32 R7, -RZ, R7.H1_H1 ;  /* 0x30000007ff077230 */ /* 0x000fe40000004100 */
[----:B------:R-:W-:Y:S02]  /*3eb0*/  HADD2.F32 R148, -RZ, R91.H1_H1 ;  /* 0x3000005bff947230 */ /* 0x000fe40000004100 */
[----:B------:R-:W-:Y:S01]  /*3ec0*/  FADD.FTZ R14, R5, R14 ;  /* 0x0000000e050e7221 */ /* 0x000fe20000010000 */
[----:B------:R-:W-:Y:S02]  /*3ed0*/  HADD2.F32 R92, -RZ, R90.H1_H1 ;  /* 0x3000005aff5c7230 */ /* 0x000fe40000004100 */
        /* <DEDUP_REMOVED lines=11> */
.L_x_4587:
[----:B------:R-:W-:Y:S05]  /*3f90*/  BRA.U UP1, `(.L_x_4590) ;  /* 0x0000000101747547 */ /* 0x000fea000b800000 */
        /* <DEDUP_REMOVED lines=29> */
.L_x_4590:
[----:B-----5:R-:W-:Y:S02]  /*4170*/  HADD2.F32 R12, -RZ, R4.H0_H0 ;  /* 0x20000004ff0c7230 */ /* 0x020fe40000004100 */
[----:B------:R-:W-:Y:S02]  /*4180*/  HADD2.F32 R13, -RZ, R84.H0_H0 ;  /* 0x20000054ff0d7230 */ /* 0x000fe40000004100 */
[--C-:B0-----:R-:W-:Y:S02]  /*4190*/  HADD2.F32 R14, -RZ, R5.reuse.H0_H0 ;  /* 0x20000005ff0e7230 */ /* 0x101fe40000004100 */
[----:B------:R-:W-:Y:S02]  /*41a0*/  HADD2.F32 R15, -RZ, R5.H1_H1 ;  /* 0x30000005ff0f7230 */ /* 0x000fe40000004100 */
[----:B------:R-:W-:Y:S01]  /*41b0*/  FADD.FTZ R12, R13, R12 ;  /* 0x0000000c0d0c7221 */ /* 0x000fe20000010000 */
[----:B------:R-:W-:Y:S02]  /*41c0*/  HADD2.F32 R5, -RZ, R85.H0_H0 ;  /* 0x20000055ff057230 */ /* 0x000fe40000004100 */
[----:B------:R-:W-:-:S02]  /*41d0*/  HADD2.F32 R4, -RZ, R4.H1_H1 ;  /* 0x30000004ff047230 */ /* 0x000fc40000004100 */
[----:B------:R-:W-:Y:S02]  /*41e0*/  HADD2.F32 R13, -RZ, R84.H1_H1 ;  /* 0x30000054ff0d7230 */ /* 0x000fe40000004100 */
[----:B------:R-:W-:Y:S01]  /*41f0*/  FADD.FTZ R14, R5, R14 ;  /* 0x0000000e050e7221 */ /* 0x000fe20000010000 */
        /* <DEDUP_REMOVED lines=8> */
[----:B------:R-:W-:Y:S01]  /*4280*/  FADD.FTZ R4, R4, R93 ;  /* 0x0000005d04047221 */ /* 0x000fe20000010000 */
[----:B------:R-:W-:Y:S02]  /*4290*/  HADD2.F32 R6, -RZ, R85.H1_H1 ;  /* 0x30000055ff067230 */ /* 0x000fe40000004100 */
[----:B------:R-:W-:Y:S02]  /*42a0*/  HADD2.F32 R7, -RZ, R86.H1_H1 ;  /* 0x30000056ff077230 */ /* 0x000fe40000004100 */
[----:B------:R-:W-:-:S02]  /*42b0*/  HADD2.F32 R5, -RZ, R88.H0_H0 ;  /* 0x20000058ff057230 */ /* 0x000fc40000004100 */
[----:B------:R-:W-:Y:S01]  /*42c0*/  FADD.FTZ R15, R6, R15 ;  /* 0x0000000f060f7221 */ /* 0x000fe20000010000 */
[----:B------:R-:W-:Y:S02]  /*42d0*/  HADD2.F32 R99, -RZ, R91.H0_H0 ;  /* 0x2000005bff637230 */ /* 0x000fe40000004100 */
        /* <DEDUP_REMOVED lines=21> */
.L_x_4589:
[----:B------:R-:W-:Y:S01]  /*4430*/  FADD.FTZ R6, RZ, R96 ;  /* 0x00000060ff067221 */ /* 0x000fe20000010000 */
[----:B------:R-:W0:Y:S01]  /*4440*/  @P0 LDC.64 R4, c[0x0][0x3a8] ;  /* 0x0000ea00ff040b82 */ /* 0x000e220000000a00 */
[----:B------:R-:W-:Y:S01]  /*4450*/  UMOV UR4, 0xffffffff ;  /* 0xffffffff00047882 */ /* 0x000fe20000000000 */
[----:B------:R-:W-:Y:S01]  /*4460*/  ISETP.NE.AND P2, PT, R0, RZ, PT ;  /* 0x000000ff0000720c */ /* 0x000fe20003f45270 */
        /* <DEDUP_REMOVED lines=11> */
[----:B0-----:R-:W-:-:S04]  /*4520*/  FADD.FTZ R4, R7, R142 ;  /* 0x0000008e07047221 */ /* 0x001fc80000010000 */
        /* <DEDUP_REMOVED lines=62> */
[----:B-1----:R-:W-:-:S05]  /*4910*/  FADD.FTZ R160, R159, R160 ;  /* 0x000000a09fa07221 */ /* 0x002fca0000010000 */
[----:B------:R-:W1:Y:S02]  /*4920*/  SHFL.BFLY PT, R145, R160, 0x10, 0x1f ;  /* 0x0e001f00a0917f89 */ /* 0x000e6400000e0000 */
[----:B-1----:R-:W-:-:S04]  /*4930*/  FADD.FTZ R6, R160, R145 ;  /* 0x00000091a0067221 */ /* 0x002fc80000010000 */
[----:B0-----:R-:W-:-:S04]  /*4940*/  FMUL.FTZ R145, R6, R5 ;  /* 0x0000000506917220 */ /* 0x001fc80000410000 */
        /* <DEDUP_REMOVED lines=137> */
.L_x_4604:
[----:B------:R-:W-:Y:S01]  /*51e0*/  FMUL.FTZ R4, R145, R145 ;  /* 0x0000009191047220 */ /* 0x000fe20000410000 */
[----:B01----:R-:W-:Y:S01]  /*51f0*/  FADD.FTZ R158, R158, R163 ;  /* 0x000000a39e9e7221 */ /* 0x003fe20000010000 */
[----:B------:R-:W0:Y:S01]  /*5200*/  @!P2 LDC.64 R6, c[0x0][0x3c0] ;  /* 0x0000f000ff06ab82 */ /* 0x000e220000000a00 */
[----:B------:R-:W-:Y:S02]  /*5210*/  HADD2.F32 R159, -RZ, R20.H0_H0 ;  /* 0x20000014ff9f7230 */ /* 0x000fe40000004100 */
[----:B---3--:R-:W-:Y:S01]  /*5220*/  FFMA.FTZ R149, R158, R5, UR8 ;  /* 0x000000089e957e23 */ /* 0x008fe20008010005 */
[----:B------:R-:W-:Y:S01]  /*5230*/  FSEL R150, R4, RZ, P3 ;  /* 0x000000ff04967208 */ /* 0x000fe20001800000 */
[----:B------:R-:W-:-:S03]  /*5240*/  HADD2.F32 R161, -RZ, R52.H0_H0 ;  /* 0x20000034ffa17230 */ /* 0x000fc60000004100 */
[----:B------:R-:W1:Y:S01]  /*5250*/  @!P2 LDC.64 R4, c[0x0][0x3c8] ;  /* 0x0000f200ff04ab82 */ /* 0x000e620000000a00 */
[----:B------:R-:W-:Y:S01]  /*5260*/  FADD.FTZ R149, R149, R150 ;  /* 0x0000009695957221 */ /* 0x000fe20000010000 */
[----:B------:R-:W-:-:S05]  /*5270*/  FSEL R150, R145, RZ, !P3 ;  /* 0x000000ff91967208 */ /* 0x000fca0005800000 */
[----:B------:R-:W2:Y:S01]  /*5280*/  MUFU.RSQ R149, R149 ;  /* 0x0000009500957308 */ /* 0x000ea20000001400 */
        /* <DEDUP_REMOVED lines=8> */
[----:B0-----:R-:W-:-:S04]  /*5310*/  @!P2 IMAD.WIDE R6, R2, 0x4, R6 ;  /* 0x000000040206a825 */ /* 0x001fc800078e0206 */
[C---:B------:R-:W-:Y:S01]  /*5320*/  FADD.FTZ R104, -R150.reuse, R104 ;  /* 0x0000006896687221 */ /* 0x040fe20000010100 */
[C---:B------:R-:W-:Y:S01]  /*5330*/  FADD.FTZ R138, -R150.reuse, R138 ;  /* 0x0000008a968a7221 */ /* 0x040fe20000010100 */
[C---:B------:R-:W-:Y:S01]  /*5340*/  FADD.FTZ R106, -R150.reuse, R106 ;  /* 0x0000006a966a7221 */ /* 0x040fe20000010100 */
[C---:B------:R-:W-:Y:S01]  /*5350*/  FADD.FTZ R140, -R150.reuse, R140 ;  /* 0x0000008c968c7221 */ /* 0x040fe20000010100 */
[----:B------:R0:W-:Y:S01]  /*5360*/  @!P2 STG.E desc[UR6][R6.64], R145 ;  /* 0x000000910600a986 */ /* 0x0001e2000c101906 */
[C---:B------:R-:W-:Y:S01]  /*5370*/  FADD.FTZ R108, -R150.reuse, R108 ;  /* 0x0000006c966c7221 */ /* 0x040fe20000010100 */
[----:B------:R-:W-:Y:S01]  /*5380*/  FADD.FTZ R126, -R150, R126 ;  /* 0x0000007e967e7221 */ /* 0x000fe20000010100 */
[----:B-1----:R-:W-:-:S04]  /*5390*/  @!P2 IMAD.WIDE R4, R2, 0x4, R4 ;  /* 0x000000040204a825 */ /* 0x002fc800078e0204 */
[C---:B--2---:R-:W-:Y:S01]  /*53a0*/  FMUL.FTZ R97, R149.reuse, R146 ;  /* 0x0000009295617220 */ /* 0x044fe20000410000 */
[C---:B------:R-:W-:Y:S01]  /*53b0*/  FMUL.FTZ R158, R149.reuse, R158 ;  /* 0x0000009e959e7220 */ /* 0x040fe20000410000 */
[C---:B------:R-:W-:Y:S01]  /*53c0*/  FMUL.FTZ R98, R149.reuse, R98 ;  /* 0x0000006295627220 */ /* 0x040fe20000410000 */
[C---:B------:R-:W-:Y:S01]  /*53d0*/  FMUL.FTZ R100, R149.reuse, R100 ;  /* 0x0000006495647220 */ /* 0x040fe20000410000 */
[----:B------:R1:W-:Y:S01]  /*53e0*/  @!P2 STG.E desc[UR6][R4.64], R149 ;  /* 0x000000950400a986 */ /* 0x0003e2000c101906 */
[C---:B------:R-:W-:Y:S01]  /*53f0*/  FMUL.FTZ R102, R149.reuse, R102 ;  /* 0x0000006695667220 */ /* 0x040fe20000410000 */
[C---:B------:R-:W-:Y:S01]  /*5400*/  FMUL.FTZ R104, R149.reuse, R104 ;  /* 0x0000006895687220 */ /* 0x040fe20000410000 */
[C---:B------:R-:W-:Y:S01]  /*5410*/  FMUL.FTZ R106, R149.reuse, R106 ;  /* 0x0000006a956a7220 */ /* 0x040fe20000410000 */
[----:B0-----:R-:W-:Y:S02]  /*5420*/  HADD2.F32 R6, -RZ, R53.H0_H0 ;  /* 0x20000035ff067230 */ /* 0x001fe40000004100 */
[----:B------:R-:W-:Y:S01]  /*5430*/  FMUL.FTZ R108, R149, R108 ;  /* 0x0000006c956c7220 */ /* 0x000fe20000410000 */
[----:B------:R-:W-:-:S02]  /*5440*/  HADD2.F32 R145, -RZ, R20.H1_H1 ;  /* 0x30000014ff917230 */ /* 0x000fc40000004100 */
[C---:B------:R-:W-:Y:S01]  /*5450*/  FADD.FTZ R110, -R150.reuse, R110 ;  /* 0x0000006e966e7221 */ /* 0x040fe20000010100 */
[----:B------:R-:W-:Y:S02]  /*5460*/  HADD2.F32 R7, -RZ, R52.H1_H1 ;  /* 0x30000034ff077230 */ /* 0x000fe40000004100 */
[C---:B------:R-:W-:Y:S01]  /*5470*/  FADD.FTZ R136, -R150.reuse, R136 ;  /* 0x0000008896887221 */ /* 0x040fe20000010100 */
[----:B------:R-:W-:Y:S01]  /*5480*/  FADD.FTZ R112, -R150, R112 ;  /* 0x0000007096707221 */ /* 0x000fe20000010100 */
[C---:B------:R-:W-:Y:S01]  /*5490*/  FMUL.FTZ R110, R149.reuse, R110 ;  /* 0x0000006e956e7220 */ /* 0x040fe20000410000 */
[--C-:B-1----:R-:W-:Y:S02]  /*54a0*/  HADD2.F32 R4, -RZ, R21.reuse.H0_H0 ;  /* 0x20000015ff047230 */ /* 0x102fe40000004100 */
[----:B------:R-:W-:Y:S01]  /*54b0*/  FFMA.FTZ R145, R158, R145, R7 ;  /* 0x000000919e917223 */ /* 0x000fe20000010007 */
[----:B------:R-:W-:Y:S02]  /*54c0*/  HADD2.F32 R5, -RZ, R21.H1_H1 ;  /* 0x30000015ff057230 */ /* 0x000fe40000004100 */
[----:B------:R-:W-:Y:S01]  /*54d0*/  FMUL.FTZ R112, R149, R112 ;  /* 0x0000007095707220 */ /* 0x000fe20000410000 */
[----:B------:R-:W-:-:S02]  /*54e0*/  HADD2.F32 R7, -RZ, R53.H1_H1 ;  /* 0x30000035ff077230 */ /* 0x000fc40000004100 */
[----:B------:R-:W-:Y:S01]  /*54f0*/  FFMA.FTZ R97, R97, R4, R6 ;  /* 0x0000000461617223 */ /* 0x000fe20000010006 */
[C---:B------:R-:W-:Y:S01]  /*5500*/  FADD.FTZ R4, -R150.reuse, R151 ;  /* 0x0000009796047221 */ /* 0x040fe20000010100 */
[----:B------:R-:W-:Y:S02]  /*5510*/  HADD2.F32 R6, -RZ, R55.H0_H0 ;  /* 0x20000037ff067230 */ /* 0x000fe40000004100 */
[C---:B------:R-:W-:Y:S01]  /*5520*/  FMUL.FTZ R151, R149.reuse, R152 ;  /* 0x0000009895977220 */ /* 0x040fe20000410000 */
[C---:B------:R-:W-:Y:S01]  /*5530*/  FADD.FTZ R122, -R150.reuse, R122 ;  /* 0x0000007a967a7221 */ /* 0x040fe20000010100 */
[----:B------:R-:W-:Y:S01]  /*5540*/  FMUL.FTZ R4, R149, R4 ;  /* 0x0000000495047220 */ /* 0x000fe20000410000 */
[C---:B------:R-:W-:Y:S01]  /*5550*/  FADD.FTZ R114, -R150.reuse, R114 ;  /* 0x0000007296727221 */ /* 0x040fe20000010100 */
[C---:B------:R-:W-:Y:S01]  /*5560*/  FADD.FTZ R124, -R150.reuse, R124 ;  /* 0x0000007c967c7221 */ /* 0x040fe20000010100 */
[----:B------:R-:W-:Y:S01]  /*5570*/  FADD.FTZ R18, -R150, R18 ;  /* 0x0000001296127221 */ /* 0x000fe20000010100 */
[----:B------:R-:W-:Y:S01]  /*5580*/  FFMA.FTZ R146, R4, R5, R7 ;  /* 0x0000000504927223 */ /* 0x000fe20000010007 */
[----:B------:R-:W-:-:S02]  /*5590*/  HADD2.F32 R5, -RZ, R22.H0_H0 ;  /* 0x20000016ff057230 */ /* 0x000fc40000004100 */
[C---:B------:R-:W-:Y:S01]  /*55a0*/  FADD.FTZ R4, -R150.reuse, R147 ;  /* 0x0000009396047221 */ /* 0x040fe20000010100 */
[----:B------:R-:W-:Y:S02]  /*55b0*/  HADD2.F32 R7, -RZ, R54.H0_H0 ;  /* 0x20000036ff077230 */ /* 0x000fe40000004100 */
[C---:B------:R-:W-:Y:S01]  /*55c0*/  FMUL.FTZ R114, R149.reuse, R114 ;  /* 0x0000007295727220 */ /* 0x040fe20000410000 */
[----:B------:R-:W-:Y:S02]  /*55d0*/  HADD2.F32 R147, -RZ, R22.H1_H1 ;  /* 0x30000016ff937230 */ /* 0x000fe40000004100 */
[----:B------:R-:W-:Y:S01]  /*55e0*/  FMUL.FTZ R4, R149, R4 ;  /* 0x0000000495047220 */ /* 0x000fe20000410000 */
[----:B------:R-:W-:Y:S01]  /*55f0*/  FADD.FTZ R116, -R150, R116 ;  /* 0x0000007496747221 */ /* 0x000fe20000010100 */
[----:B------:R-:W-:Y:S01]  /*5600*/  FFMA.FTZ R98, R98, R5, R7 ;  /* 0x0000000562627223 */ /* 0x000fe20000010007 */
[----:B------:R-:W-:Y:S02]  /*5610*/  HADD2.F32 R5, -RZ, R54.H1_H1 ;  /* 0x30000036ff057230 */ /* 0x000fe40000004100 */
[----:B------:R-:W-:Y:S01]  /*5620*/  FADD.FTZ R118, -R150, R118 ;  /* 0x0000007696767221 */ /* 0x000fe20000010100 */
[----:B------:R-:W-:-:S02]  /*5630*/  HADD2.F32 R7, -RZ, R55.H1_H1 ;  /* 0x30000037ff077230 */ /* 0x000fc40000004100 */
[C---:B------:R-:W-:Y:S01]  /*5640*/  FADD.FTZ R120, -R150.reuse, R120 ;  /* 0x0000007896787221 */ /* 0x040fe20000010100 */
[----:B------:R-:W-:Y:S01]  /*5650*/  FADD.FTZ R156, -R150, R156 ;  /* 0x0000009c969c7221 */ /* 0x000fe20000010100 */
[----:B------:R-:W-:Y:S01]  /*5660*/  FFMA.FTZ R147, R4, R147, R5 ;  /* 0x0000009304937223 */ /* 0x000fe20000010005 */
[--C-:B------:R-:W-:Y:S02]  /*5670*/  HADD2.F32 R4, -RZ, R23.reuse.H0_H0 ;  /* 0x20000017ff047230 */ /* 0x100fe40000004100 */
[C---:B------:R-:W-:Y:S01]  /*5680*/  FADD.FTZ R154, -R150.reuse, R154 ;  /* 0x0000009a969a7221 */ /* 0x040fe20000010100 */
[----:B------:R-:W-:Y:S02]  /*5690*/  HADD2.F32 R5, -RZ, R23.H1_H1 ;  /* 0x30000017ff057230 */ /* 0x000fe40000004100 */
[C---:B------:R-:W-:Y:S01]  /*56a0*/  FADD.FTZ R8, -R150.reuse, R8 ;  /* 0x0000000896087221 */ /* 0x040fe20000010100 */
[C---:B------:R-:W-:Y:S01]  /*56b0*/  FADD.FTZ R10, -R150.reuse, R10 ;  /* 0x0000000a960a7221 */ /* 0x040fe20000010100 */
[----:B------:R-:W-:Y:S01]  /*56c0*/  FFMA.FTZ R151, R151, R4, R6 ;  /* 0x0000000497977223 */ /* 0x000fe20000010006 */
[----:B------:R-:W-:Y:S01]  /*56d0*/  FADD.FTZ R4, -R150, R141 ;  /* 0x0000008d96047221 */ /* 0x000fe20000010100 */
[----:B------:R-:W-:-:S02]  /*56e0*/  HADD2.F32 R141, -RZ, R24.H1_H1 ;  /* 0x30000018ff8d7230 */ /* 0x000fc40000004100 */
[C---:B------:R-:W-:Y:S01]  /*56f0*/  FADD.FTZ R12, -R150.reuse, R12 ;  /* 0x0000000c960c7221 */ /* 0x040fe20000010100 */
[----:B------:R-:W-:Y:S02]  /*5700*/  HADD2.F32 R6, -RZ, R57.H0_H0 ;  /* 0x20000039ff067230 */ /* 0x000fe40000004100 */
[----:B------:R-:W-:Y:S01]  /*5710*/  FMUL.FTZ R4, R149, R4 ;  /* 0x0000000495047220 */ /* 0x000fe20000410000 */
[C---:B------:R-:W-:Y:S01]  /*5720*/  FADD.FTZ R14, -R150.reuse, R14 ;  /* 0x0000000e960e7221 */ /* 0x040fe20000010100 */
[C---:B------:R-:W-:Y:S01]  /*5730*/  FADD.FTZ R16, -R150.reuse, R16 ;  /* 0x0000001096107221 */ /* 0x040fe20000010100 */
[----:B------:R-:W-:Y:S01]  /*5740*/  FADD.FTZ R96, -R150, R96 ;  /* 0x0000006096607221 */ /* 0x000fe20000010100 */
[----:B------:R-:W-:Y:S01]  /*5750*/  FFMA.FTZ R152, R4, R5, R7 ;  /* 0x0000000504987223 */ /* 0x000fe20000010007 */
[----:B------:R-:W-:Y:S02]  /*5760*/  HADD2.F32 R5, -RZ, R24.H0_H0 ;  /* 0x20000018ff057230 */ /* 0x000fe40000004100 */
[----:B------:R-:W-:Y:S01]  /*5770*/  FADD.FTZ R4, -R150, R101 ;  /* 0x0000006596047221 */ /* 0x000fe20000010100 */
[----:B------:R-:W-:-:S02]  /*5780*/  HADD2.F32 R7, -RZ, R56.H0_H0 ;  /* 0x20000038ff077230 */ /* 0x000fc40000004100 */
[C---:B------:R-:W-:Y:S01]  /*5790*/  FMUL.FTZ R101, R149.reuse, R142 ;  /* 0x0000008e95657220 */ /* 0x040fe20000410000 */
[C---:B------:R-:W-:Y:S01]  /*57a0*/  FMUL.FTZ R96, R149.reuse, R96 ;  /* 0x0000006095607220 */ /* 0x040fe20000410000 */
[----:B------:R-:W-:Y:S01]  /*57b0*/  FMUL.FTZ R4, R149, R4 ;  /* 0x0000000495047220 */ /* 0x000fe20000410000 */
[----:B------:R-:W-:Y:S01]  /*57c0*/  F2FP.F16.F32.PACK_AB R98, R147, R98 ;  /* 0x000000629362723e */ /* 0x000fe200000000ff */
[----:B------:R-:W-:Y:S01]  /*57d0*/  FFMA.FTZ R100, R100, R5, R7 ;  /* 0x0000000564647223 */ /* 0x000fe20000010007 */
[----:B------:R-:W-:Y:S02]  /*57e0*/  HADD2.F32 R5, -RZ, R56.H1_H1 ;  /* 0x30000038ff057230 */ /* 0x000fe40000004100 */
[----:B------:R-:W-:Y:S01]  /*57f0*/  FFMA.FTZ R96, R96, R159, R161 ;  /* 0x0000009f60607223 */ /* 0x000fe200000100a1 */
[----:B------:R-:W-:Y:S01]  /*5800*/  HADD2.F32 R7, -RZ, R57.H1_H1 ;  /* 0x30000039ff077230 */ /* 0x000fe20000004100 */
[----:B------:R-:W-:Y:S01]  /*5810*/  F2FP.F16.F32.PACK_AB R97, R146, R97 ;  /* 0x000000619261723e */ /* 0x000fe200000000ff */
[----:B------:R-:W-:Y:S01]  /*5820*/  FFMA.FTZ R141, R4, R141, R5 ;  /* 0x0000008d048d7223 */ /* 0x000fe20000010005 */
[--C-:B------:R-:W-:Y:S01]  /*5830*/  HADD2.F32 R4, -RZ, R25.reuse.H0_H0 ;  /* 0x20000019ff047230 */ /* 0x100fe20000004100 */
[----:B------:R-:W-:Y:S01]  /*5840*/  F2FP.F16.F32.PACK_AB R96, R145, R96 ;  /* 0x000000609160723e */ /* 0x000fe200000000ff */
[----:B------:R-:W-:-:S02]  /*5850*/  HADD2.F32 R5, -RZ, R25.H1_H1 ;  /* 0x30000019ff057230 */ /* 0x000fc40000004100 */
[----:B------:R-:W-:Y:S01]  /*5860*/  F2FP.F16.F32.PACK_AB R100, R141, R100 ;  /* 0x000000648d64723e */ /* 0x000fe200000000ff */
[----:B------:R-:W-:Y:S01]  /*5870*/  FFMA.FTZ R101, R101, R4, R6 ;  /* 0x0000000465657223 */ /* 0x000fe20000010006 */
[----:B------:R-:W-:Y:S01]  /*5880*/  FADD.FTZ R4, -R150, R143 ;  /* 0x0000008f96047221 */ /* 0x000fe20000010100 */
[----:B------:R-:W-:Y:S02]  /*5890*/  HADD2.F32 R143, -RZ, R26.H1_H1 ;  /* 0x3000001aff8f7230 */ /* 0x000fe40000004100 */
[----:B------:R-:W-:Y:S02]  /*58a0*/  HADD2.F32 R6, -RZ, R59.H0_H0 ;  /* 0x2000003bff067230 */ /* 0x000fe40000004100 */
[----:B------:R-:W-:-:S04]  /*58b0*/  FMUL.FTZ R4, R149, R4 ;  /* 0x0000000495047220 */ /* 0x000fc80000410000 */
[----:B------:R-:W-:Y:S01]  /*58c0*/  FFMA.FTZ R142, R4, R5, R7 ;  /* 0x00000005048e7223 */ /* 0x000fe20000010007 */
[----:B------:R-:W-:Y:S02]  /*58d0*/  HADD2.F32 R5, -RZ, R26.H0_H0 ;  /* 0x2000001aff057230 */ /* 0x000fe40000004100 */
[----:B------:R-:W-:Y:S01]  /*58e0*/  FADD.FTZ R4, -R150, R103 ;  /* 0x0000006796047221 */ /* 0x000fe20000010100 */
[--C-:B------:R-:W-:Y:S02]  /*58f0*/  HADD2.F32 R7, -RZ, R58.reuse.H0_H0 ;  /* 0x2000003aff077230 */ /* 0x100fe40000004100 */
[C---:B------:R-:W-:Y:S01]  /*5900*/  FMUL.FTZ R103, R149.reuse, R144 ;  /* 0x0000009095677220 */ /* 0x040fe20000410000 */
[----:B------:R-:W-:Y:S01]  /*5910*/  F2FP.F16.F32.PACK_AB R101, R142, R101 ;  /* 0x000000658e65723e */ /* 0x000fe200000000ff */
[----:B------:R-:W-:Y:S01]  /*5920*/  FMUL.FTZ R4, R149, R4 ;  /* 0x0000000495047220 */ /* 0x000fe20000410000 */
[----:B------:R-:W-:Y:S01]  /*5930*/  FFMA.FTZ R102, R102, R5, R7 ;  /* 0x0000000566667223 */ /* 0x000fe20000010007 */
[----:B------:R-:W-:-:S02]  /*5940*/  HADD2.F32 R5, -RZ, R58.H1_H1 ;  /* 0x3000003aff057230 */ /* 0x000fc40000004100 */
[----:B------:R-:W-:-:S03]  /*5950*/  HADD2.F32 R7, -RZ, R59.H1_H1 ;  /* 0x3000003bff077230 */ /* 0x000fc60000004100 */
[----:B------:R-:W-:Y:S01]  /*5960*/  FFMA.FTZ R143, R4, R143, R5 ;  /* 0x0000008f048f7223 */ /* 0x000fe20000010005 */
[--C-:B------:R-:W-:Y:S02]  /*5970*/  HADD2.F32 R4, -RZ, R27.reuse.H0_H0 ;  /* 0x2000001bff047230 */ /* 0x100fe40000004100 */
[----:B------:R-:W-:Y:S02]  /*5980*/  HADD2.F32 R5, -RZ, R27.H1_H1 ;  /* 0x3000001bff057230 */ /* 0x000fe40000004100 */
[----:B------:R-:W-:Y:S01]  /*5990*/  F2FP.F16.F32.PACK_AB R102, R143, R102 ;  /* 0x000000668f66723e */ /* 0x000fe200000000ff */
[----:B------:R-:W-:Y:S01]  /*59a0*/  FFMA.FTZ R103, R103, R4, R6 ;  /* 0x0000000467677223 */ /* 0x000fe20000010006 */
[----:B------:R-:W-:Y:S01]  /*59b0*/  FADD.FTZ R4, -R150, R137 ;  /* 0x0000008996047221 */ /* 0x000fe20000010100 */
[----:B------:R-:W-:Y:S02]  /*59c0*/  HADD2.F32 R137, -RZ, R28.H1_H1 ;  /* 0x3000001cff897230 */ /* 0x000fe40000004100 */
[----:B------:R-:W-:-:S02]  /*59d0*/  HADD2.F32 R6, -RZ, R61.H0_H0 ;  /* 0x2000003dff067230 */ /* 0x000fc40000004100 */
        /* <DEDUP_REMOVED lines=55> */
[----:B------:R-:W-:Y:S02]  /*5d50*/  HADD2.F32 R6, -RZ, R67.H0_H0 ;  /* 0x20000043ff067230 */ /* 0x000fe40000004100 */
[C---:B------:R-:W-:Y:S01]  /*5d60*/  FMUL.FTZ R135, R149.reuse, R136 ;  /* 0x0000008895877220 */ /* 0x040fe20000410000 */
[----:B------:R-:W-:-:S04]  /*5d70*/  FMUL.FTZ R4, R149, R4 ;  /* 0x0000000495047220 */ /* 0x000fc80000410000 */
[----:B------:R-:W-:Y:S01]  /*5d80*/  FFMA.FTZ R126, R4, R5, R7 ;  /* 0x00000005047e7223 */ /* 0x000fe20000010007 */
[----:B------:R-:W-:Y:S02]  /*5d90*/  HADD2.F32 R5, -RZ, R34.H0_H0 ;  /* 0x20000022ff057230 */ /* 0x000fe40000004100 */
[----:B------:R-:W-:Y:S01]  /*5da0*/  FADD.FTZ R4, -R150, R127 ;  /* 0x0000007f96047221 */ /* 0x000fe20000010100 */
[----:B------:R-:W-:Y:S02]  /*5db0*/  HADD2.F32 R7, -RZ, R66.H0_H0 ;  /* 0x20000042ff077230 */ /* 0x000fe40000004100 */
[----:B------:R-:W-:Y:S02]  /*5dc0*/  HADD2.F32 R127, -RZ, R34.H1_H1 ;  /* 0x30000022ff7f7230 */ /* 0x000fe40000004100 */
[----:B------:R-:W-:Y:S01]  /*5dd0*/  FMUL.FTZ R4, R149, R4 ;  /* 0x0000000495047220 */ /* 0x000fe20000410000 */
[----:B------:R-:W-:Y:S01]  /*5de0*/  F2FP.F16.F32.PACK_AB R109, R126, R109 ;  /* 0x0000006d7e6d723e */ /* 0x000fe200000000ff */
        /* <DEDUP_REMOVED lines=17> */
[----:B------:R-:W-:Y:S02]  /*5f00*/  FMUL.FTZ R4, R149, R4 ;  /* 0x0000000495047220 */ /* 0x000fe40000410000 */
        /* <DEDUP_REMOVED lines=30> */
[----:B------:R-:W0:Y:S01]  /*60f0*/  LDC.64 R122, c[0x0][0x380] ;  /* 0x0000e000ff7a7b82 */ /* 0x000e220000000a00 */
[----:B------:R-:W-:-:S04]  /*6100*/  FMUL.FTZ R4, R149, R4 ;  /* 0x0000000495047220 */ /* 0x000fc80000410000 */
[----:B------:R-:W-:Y:S01]  /*6110*/  FFMA.FTZ R124, R4, R5, R7 ;  /* 0x00000005047c7223 */ /* 0x000fe20000010007 */
[--C-:B------:R-:W-:Y:S02]  /*6120*/  HADD2.F32 R4, -RZ, R40.reuse.H0_H0 ;  /* 0x20000028ff047230 */ /* 0x100fe40000004100 */
[----:B------:R-:W-:Y:S02]  /*6130*/  HADD2.F32 R5, -RZ, R40.H1_H1 ;  /* 0x30000028ff057230 */ /* 0x000fe40000004100 */
[----:B------:R-:W-:Y:S02]  /*6140*/  HADD2.F32 R7, -RZ, R72.H1_H1 ;  /* 0x30000048ff077230 */ /* 0x000fe40000004100 */
[----:B------:R-:W-:Y:S01]  /*6150*/  FFMA.FTZ R17, R17, R4, R6 ;  /* 0x0000000411117223 */ /* 0x000fe20000010006 */
[----:B------:R-:W-:Y:S01]  /*6160*/  FADD.FTZ R4, -R150, R19 ;  /* 0x0000001396047221 */ /* 0x000fe20000010100 */
[----:B------:R-:W-:Y:S02]  /*6170*/  HADD2.F32 R6, -RZ, R73.H0_H0 ;  /* 0x20000049ff067230 */ /* 0x000fe40000004100 */
[C---:B------:R-:W-:Y:S01]  /*6180*/  FMUL.FTZ R19, R149.reuse, R116 ;  /* 0x0000007495137220 */ /* 0x040fe20000410000 */
[----:B------:R-:W-:Y:S01]  /*6190*/  F2FP.F16.F32.PACK_AB R115, R124, R115 ;  /* 0x000000737c73723e */ /* 0x000fe200000000ff */
[----:B------:R-:W-:-:S04]  /*61a0*/  FMUL.FTZ R4, R149, R4 ;  /* 0x0000000495047220 */ /* 0x000fc80000410000 */
[----:B------:R-:W-:Y:S01]  /*61b0*/  FFMA.FTZ R18, R4, R5, R7 ;  /* 0x0000000504127223 */ /* 0x000fe20000010007 */
[--C-:B------:R-:W-:Y:S02]  /*61c0*/  HADD2.F32 R4, -RZ, R41.reuse.H0_H0 ;  /* 0x20000029ff047230 */ /* 0x100fe40000004100 */
[----:B------:R-:W-:Y:S01]  /*61d0*/  HADD2.F32 R5, -RZ, R41.H1_H1 ;  /* 0x30000029ff057230 */ /* 0x000fe20000004100 */
[----:B0-----:R-:W-:Y:S01]  /*61e0*/  LEA R2, R122, R2, 0x2 ;  /* 0x000000027a027211 */ /* 0x001fe200078e10ff */
[----:B------:R-:W-:Y:S02]  /*61f0*/  HADD2.F32 R7, -RZ, R73.H1_H1 ;  /* 0x30000049ff077230 */ /* 0x000fe40000004100 */
[----:B------:R-:W-:Y:S01]  /*6200*/  FFMA.FTZ R19, R19, R4, R6 ;  /* 0x0000000413137223 */ /* 0x000fe20000010006 */
[----:B------:R-:W-:Y:S01]  /*6210*/  FADD.FTZ R4, -R150, R117 ;  /* 0x0000007596047221 */ /* 0x000fe20000010100 */
[----:B------:R-:W-:Y:S02]  /*6220*/  HADD2.F32 R6, -RZ, R74.H0_H0 ;  /* 0x2000004aff067230 */ /* 0x000fe40000004100 */
[C---:B------:R-:W-:Y:S01]  /*6230*/  FMUL.FTZ R117, R149.reuse, R118 ;  /* 0x0000007695757220 */ /* 0x040fe20000410000 */
[----:B------:R-:W-:Y:S01]  /*6240*/  ISETP.GE.AND P2, PT, R2, R123, PT ;  /* 0x0000007b0200720c */ /* 0x000fe20003f46270 */
        /* <DEDUP_REMOVED lines=9> */
[----:B------:R-:W-:-:S04]  /*62e0*/  FMUL.FTZ R4, R149, R4 ;  /* 0x0000000495047220 */ /* 0x000fc80000410000 */
[----:B------:R-:W-:Y:S01]  /*62f0*/  FFMA.FTZ R118, R4, R5, R7 ;  /* 0x0000000504767223 */ /* 0x000fe20000010007 */
[----:B------:R-:W-:Y:S02]  /*6300*/  HADD2.F32 R4, -RZ, R43.H0_H0 ;  /* 0x2000002bff047230 */ /* 0x000fe40000004100 */
[----:B------:R-:W-:Y:S02]  /*6310*/  HADD2.F32 R5, -RZ, R75.H1_H1 ;  /* 0x3000004bff057230 */ /* 0x000fe40000004100 */
[--C-:B------:R-:W-:Y:S02]  /*6320*/  HADD2.F32 R7, -RZ, R76.reuse.H1_H1 ;  /* 0x3000004cff077230 */ /* 0x100fe40000004100 */
[----:B------:R-:W-:Y:S01]  /*6330*/  FFMA.FTZ R119, R119, R4, R6 ;  /* 0x0000000477777223 */ /* 0x000fe20000010006 */
[----:B------:R-:W-:Y:S01]  /*6340*/  FADD.FTZ R4, -R150, R3 ;  /* 0x0000000396047221 */ /* 0x000fe20000010100 */
[----:B------:R-:W-:Y:S02]  /*6350*/  HADD2.F32 R3, -RZ, R43.H1_H1 ;  /* 0x3000002bff037230 */ /* 0x000fe40000004100 */
[----:B------:R-:W-:-:S02]  /*6360*/  HADD2.F32 R6, -RZ, R76.H0_H0 ;  /* 0x2000004cff067230 */ /* 0x000fc40000004100 */
[----:B------:R-:W-:-:S04]  /*6370*/  FMUL.FTZ R4, R149, R4 ;  /* 0x0000000495047220 */ /* 0x000fc80000410000 */
[----:B------:R-:W-:Y:S01]  /*6380*/  FFMA.FTZ R120, R4, R3, R5 ;  /* 0x0000000304787223 */ /* 0x000fe20000010005 */
[--C-:B------:R-:W-:Y:S02]  /*6390*/  HADD2.F32 R4, -RZ, R44.reuse.H0_H0 ;  /* 0x2000002cff047230 */ /* 0x100fe40000004100 */
[----:B------:R-:W-:Y:S01]  /*63a0*/  FMUL.FTZ R3, R149, R156 ;  /* 0x0000009c95037220 */ /* 0x000fe20000410000 */
[----:B------:R-:W-:Y:S02]  /*63b0*/  HADD2.F32 R5, -RZ, R44.H1_H1 ;  /* 0x3000002cff057230 */ /* 0x000fe40000004100 */
[----:B------:R-:W-:Y:S02]  /*63c0*/  HADD2.F32 R156, -RZ, R83.H1_H1 ;  /* 0x30000053ff9c7230 */ /* 0x000fe40000004100 */
[----:B------:R-:W-:Y:S01]  /*63d0*/  FFMA.FTZ R3, R3, R4, R6 ;  /* 0x0000000403037223 */ /* 0x000fe20000010006 */
[----:B------:R-:W-:Y:S01]  /*63e0*/  FADD.FTZ R4, -R150, R157 ;  /* 0x0000009d96047221 */ /* 0x000fe20000010100 */
[----:B------:R-:W-:-:S03]  /*63f0*/  HADD2.F32 R6, -RZ, R45.H0_H0 ;  /* 0x2000002dff067230 */ /* 0x000fc60000004100 */
[----:B------:R-:W-:-:S04]  /*6400*/  FMUL.FTZ R4, R149, R4 ;  /* 0x0000000495047220 */ /* 0x000fc80000410000 */
[----:B------:R-:W-:Y:S01]  /*6410*/  FFMA.FTZ R4, R4, R5, R7 ;  /* 0x0000000504047223 */ /* 0x000fe20000010007 */
[----:B------:R-:W-:Y:S01]  /*6420*/  FMUL.FTZ R5, R149, R154 ;  /* 0x0000009a95057220 */ /* 0x000fe20000410000 */
[----:B------:R-:W-:Y:S02]  /*6430*/  HADD2.F32 R154, -RZ, R77.H0_H0 ;  /* 0x2000004dff9a7230 */ /* 0x000fe40000004100 */
[----:B------:R-:W-:-:S03]  /*6440*/  HADD2.F32 R7, -RZ, R45.H1_H1 ;  /* 0x3000002dff077230 */ /* 0x000fc60000004100 */
[----:B------:R-:W-:Y:S01]  /*6450*/  FFMA.FTZ R5, R5, R6, R154 ;  /* 0x0000000605057223 */ /* 0x000fe2000001009a */
[----:B------:R-:W-:Y:S01]  /*6460*/  FADD.FTZ R6, -R150, R155 ;  /* 0x0000009b96067221 */ /* 0x000fe20000010100 */
[----:B------:R-:W-:Y:S02]  /*6470*/  HADD2.F32 R155, -RZ, R77.H1_H1 ;  /* 0x3000004dff9b7230 */ /* 0x000fe40000004100 */
[----:B------:R-:W-:Y:S02]  /*6480*/  HADD2.F32 R154, -RZ, R78.H0_H0 ;  /* 0x2000004eff9a7230 */ /* 0x000fe40000004100 */
        /* <DEDUP_REMOVED lines=42> */
[C---:B------:R-:W-:Y:S01]  /*6730*/  FADD.FTZ R16, -R150.reuse, R153 ;  /* 0x0000009996107221 */ /* 0x040fe20000010100 */
[----:B------:R-:W-:Y:S02]  /*6740*/  HADD2.F32 R153, -RZ, R50.H1_H1 ;  /* 0x30000032ff997230 */ /* 0x000fe40000004100 */
[C---:B------:R-:W-:Y:S01]  /*6750*/  FADD.FTZ R154, -R150.reuse, R99 ;  /* 0x00000063969a7221 */ /* 0x040fe20000010100 */
[----:B------:R-:W-:Y:S01]  /*6760*/  FADD.FTZ R150, -R150, R148 ;  /* 0x0000009496967221 */ /* 0x000fe20000010100 */
[C---:B------:R-:W-:Y:S01]  /*6770*/  FMUL.FTZ R16, R149.reuse, R16 ;  /* 0x0000001095107220 */ /* 0x040fe20000410000 */
[----:B------:R-:W-:Y:S02]  /*6780*/  HADD2.F32 R99, -RZ, R51.H0_H0 ;  /* 0x20000033ff637230 */ /* 0x000fe40000004100 */
[C---:B------:R-:W-:Y:S01]  /*6790*/  FMUL.FTZ R148, R149.reuse, R154 ;  /* 0x0000009a95947220 */ /* 0x040fe20000410000 */
[----:B------:R-:W-:Y:S01]  /*67a0*/  FMUL.FTZ R149, R149, R150 ;  /* 0x0000009695957220 */ /* 0x000fe20000410000 */
[----:B------:R-:W-:Y:S01]  /*67b0*/  FFMA.FTZ R16, R16, R153, R155 ;  /* 0x0000009910107223 */ /* 0x000fe2000001009b */
[----:B------:R-:W-:Y:S01]  /*67c0*/  HADD2.F32 R153, -RZ, R83.H0_H0 ;  /* 0x20000053ff997230 */ /* 0x000fe20000004100 */
[----:B------:R-:W0:Y:S01]  /*67d0*/  LDC.64 R154, c[0x0][0x428] ;  /* 0x00010a00ff9a7b82 */ /* 0x000e220000000a00 */
[----:B------:R-:W-:-:S03]  /*67e0*/  HADD2.F32 R150, -RZ, R51.H1_H1 ;  /* 0x30000033ff967230 */ /* 0x000fc60000004100 */
[----:B------:R-:W-:Y:S01]  /*67f0*/  FFMA.FTZ R148, R148, R99, R153 ;  /* 0x0000006394947223 */ /* 0x000fe20000010099 */
[----:B------:R-:W-:Y:S01]  /*6800*/  F2FP.F16.F32.PACK_AB R99, R152, R151 ;  /* 0x000000979863723e */ /* 0x000fe200000000ff */
[----:B------:R-:W-:Y:S01]  /*6810*/  FFMA.FTZ R149, R149, R150, R156 ;  /* 0x0000009695957223 */ /* 0x000fe2000001009c */
[----:B0-----:R-:W-:-:S04]  /*6820*/  IMAD.WIDE.U32 R140, R134, 0x10, R154 ;  /* 0x00000010868c7825 */ /* 0x001fc800078e009a */
[--C-:B------:R-:W-:Y:S01]  /*6830*/  IMAD.WIDE.U32 R142, R133, 0x10, R154.reuse ;  /* 0x00000010858e7825 */ /* 0x100fe200078e009a */
[----:B------:R0:W-:Y:S03]  /*6840*/  STG.E.128 desc[UR6][R140.64], R96 ;  /* 0x000000608c007986 */ /* 0x0001e6000c101d06 */
[--C-:B------:R-:W-:Y:S01]  /*6850*/  IMAD.WIDE.U32 R144, R132, 0x10, R154.reuse ;  /* 0x0000001084907825 */ /* 0x100fe200078e009a */
[----:B------:R1:W-:Y:S03]  /*6860*/  STG.E.128 desc[UR6][R142.64], R100 ;  /* 0x000000648e007986 */ /* 0x0003e6000c101d06 */
[--C-:B------:R-:W-:Y:S01]  /*6870*/  IMAD.WIDE.U32 R132, R131, 0x10, R154.reuse ;  /* 0x0000001083847825 */ /* 0x100fe200078e009a */
[----:B------:R2:W-:Y:S03]  /*6880*/  STG.E.128 desc[UR6][R144.64], R104 ;  /* 0x0000006890007986 */ /* 0x0005e6000c101d06 */
[----:B------:R-:W-:-:S04]  /*6890*/  IMAD.WIDE.U32 R138, R129, 0x10, R154 ;  /* 0x00000010818a7825 */ /* 0x000fc800078e009a */
[----:B------:R-:W-:Y:S01]  /*68a0*/  IMAD.WIDE.U32 R130, R130, 0x10, R154 ;  /* 0x0000001082827825 */ /* 0x000fe200078e009a */
[----:B0-----:R-:W-:-:S03]  /*68b0*/  F2FP.F16.F32.PACK_AB R99, R120, R119 ;  /* 0x000000777863723e */ /* 0x001fc600000000ff */
[--C-:B------:R-:W-:Y:S01]  /*68c0*/  IMAD.WIDE.U32 R128, R128, 0x10, R154.reuse ;  /* 0x0000001080807825 */ /* 0x100fe200078e009a */
[----:B------:R-:W-:Y:S02]  /*68d0*/  F2FP.F16.F32.PACK_AB R98, R118, R117 ;  /* 0x000000757662723e */ /* 0x000fe400000000ff */
[----:B------:R-:W-:Y:S01]  /*68e0*/  F2FP.F16.F32.PACK_AB R97, R116, R19 ;  /* 0x000000137461723e */ /* 0x000fe200000000ff */
[----:B------:R-:W-:Y:S01]  /*68f0*/  IMAD.WIDE.U32 R154, R111, 0x10, R154 ;  /* 0x000000106f9a7825 */ /* 0x000fe200078e009a */
[----:B------:R-:W-:Y:S02]  /*6900*/  F2FP.F16.F32.PACK_AB R111, R136, R135 ;  /* 0x00000087886f723e */ /* 0x000fe400000000ff */
[----:B------:R-:W-:Y:S02]  /*6910*/  F2FP.F16.F32.PACK_AB R96, R18, R17 ;  /* 0x000000111260723e */ /* 0x000fe400000000ff */
[----:B-1----:R-:W-:Y:S01]  /*6920*/  F2FP.F16.F32.PACK_AB R103, R10, R9 ;  /* 0x000000090a67723e */ /* 0x002fe200000000ff */
[----:B------:R2:W-:Y:S01]  /*6930*/  STG.E.128 desc[UR6][R132.64], R108 ;  /* 0x0000006c84007986 */ /* 0x0005e2000c101d06 */
[----:B------:R-:W-:-:S02]  /*6940*/  F2FP.F16.F32.PACK_AB R102, R8, R7 ;  /* 0x000000070866723e */ /* 0x000fc400000000ff */
[----:B------:R-:W-:Y:S01]  /*6950*/  F2FP.F16.F32.PACK_AB R101, R6, R5 ;  /* 0x000000050665723e */ /* 0x000fe200000000ff */
[----:B------:R2:W-:Y:S01]  /*6960*/  STG.E.128 desc[UR6][R130.64], R112 ;  /* 0x0000007082007986 */ /* 0x0005e2000c101d06 */
[----:B------:R-:W-:Y:S02]  /*6970*/  F2FP.F16.F32.PACK_AB R100, R4, R3 ;  /* 0x000000030464723e */ /* 0x000fe400000000ff */
[----:B------:R-:W-:Y:S01]  /*6980*/  F2FP.F16.F32.PACK_AB R7, R149, R148 ;  /* 0x000000949507723e */ /* 0x000fe200000000ff */
[----:B------:R2:W-:Y:S01]  /*6990*/  STG.E.128 desc[UR6][R138.64], R96 ;  /* 0x000000608a007986 */ /* 0x0005e2000c101d06 */
[----:B------:R-:W-:Y:S02]  /*69a0*/  F2FP.F16.F32.PACK_AB R6, R16, R15 ;  /* 0x0000000f1006723e */ /* 0x000fe400000000ff */
[----:B------:R-:W-:Y:S01]  /*69b0*/  F2FP.F16.F32.PACK_AB R5, R14, R13 ;  /* 0x0000000d0e05723e */ /* 0x000fe200000000ff */
[----:B------:R2:W-:Y:S01]  /*69c0*/  STG.E.128 desc[UR6][R128.64], R100 ;  /* 0x0000006480007986 */ /* 0x0005e2000c101d06 */
[----:B------:R-:W-:-:S05]  /*69d0*/  F2FP.F16.F32.PACK_AB R4, R12, R11 ;  /* 0x0000000b0c04723e */ /* 0x000fca00000000ff */
[----:B------:R2:W-:Y:S01]  /*69e0*/  STG.E.128 desc[UR6][R154.64], R4 ;  /* 0x000000049a007986 */ /* 0x0005e2000c101d06 */
[----:B------:R-:W-:Y:S05]  /*69f0*/  @!P2 BRA `(.L_x_4592) ;  /* 0xffffff9800a8a947 */ /* 0x000fea000383ffff */
[----:B------:R-:W-:Y:S05]  /*6a00*/  EXIT ;  /* 0x000000000000794d */ /* 0x000fea0003800000 */
.L_x_4591:
[----:B------:R-:W-:Y:S01]  /*6a10*/  HFMA2 R6, -RZ, RZ, 0, 5.9604644775390625e-08 ;  /* 0x00000001ff067431 */ /* 0x000fe200000001ff */
[----:B------:R-:W-:Y:S01]  /*6a20*/  BSSY B0, `(.L_x_4593) ;  /* 0x0000007000007945 */ /* 0x000fe20003800000 */
[----:B------:R-:W-:Y:S02]  /*6a30*/  MOV R162, R4 ;  /* 0x0000000400a27202 */ /* 0x000fe40000000f00 */
[----:B------:R-:W-:Y:S02]  /*6a40*/  MOV R7, 0x1f ;  /* 0x0000001f00077802 */ /* 0x000fe40000000f00 */
[----:B------:R-:W-:-:S07]  /*6a50*/  MOV R149, 0xffffffff ;  /* 0xffffffff00957802 */ /* 0x000fce0000000f00 */
[----:B---3--:R-:W-:Y:S05]  /*6a60*/  WARPSYNC.COLLECTIVE R149, `(.L_x_4594) ;  /* 0x0000000095087348 */ /* 0x008fea0003c00000 */
[----:B------:R0:W1:Y:S02]  /*6a70*/  SHFL.BFLY P4, R163, R162, R6, R7 ;  /* 0x0c000006a2a37389 */ /* 0x0000640000080007 */
[----:B01-3--:R-:W-:Y:S05]  /*6a80*/  ENDCOLLECTIVE ;  /* 0x000000000000791b */ /* 0x00bfea0003800000 */
.L_x_4594:
[----:B------:R-:W-:Y:S05]  /*6a90*/  BSYNC B0 ;  /* 0x0000000000007941 */ /* 0x000fea0003800000 */
.L_x_4593:
[----:B------:R-:W-:Y:S01]  /*6aa0*/  MOV R5, R163 ;  /* 0x000000a300057202 */ /* 0x000fe20000000f00 */
[----:B------:R-:W-:Y:S01]  /*6ab0*/  HFMA2 R6, -RZ, RZ, 0, 1.1920928955078125e-07 ;  /* 0x00000002ff067431 */ /* 0x000fe200000001ff */
[----:B------:R-:W-:Y:S02]  /*6ac0*/  MOV R7, 0x1f ;  /* 0x0000001f00077802 */ /* 0x000fe40000000f00 */
[----:B------:R-:W-:Y:S01]  /*6ad0*/  MOV R149, 0xffffffff ;  /* 0xffffffff00957802 */ /* 0x000fe20000000f00 */
[----:B------:R-:W-:-:S05]  /*6ae0*/  FADD.FTZ R150, R4, R5 ;  /* 0x0000000504967221 */ /* 0x000fca0000010000 */
[----:B------:R-:W-:-:S07]  /*6af0*/  MOV R162, R150 ;  /* 0x0000009600a27202 */ /* 0x000fce0000000f00 */
[----:B------:R-:W-:Y:S05]  /*6b00*/  WARPSYNC.COLLECTIVE R149, `(.L_x_4595) ;  /* 0x0000000095087348 */ /* 0x000fea0003c00000 */
[----:B------:R0:W1:Y:S02]  /*6b10*/  SHFL.BFLY P4, R163, R162, R6, R7 ;  /* 0x0c000006a2a37389 */ /* 0x0000640000080007 */
[----:B01----:R-:W-:Y:S05]  /*6b20*/  ENDCOLLECTIVE ;  /* 0x000000000000791b */ /* 0x003fea0003800000 */
.L_x_4595:
[----:B------:R-:W-:Y:S01]  /*6b30*/  HFMA2 R6, -RZ, RZ, 0, 2.384185791015625e-07 ;  /* 0x00000004ff067431 */ /* 0x000fe200000001ff */
[----:B------:R-:W-:-:S05]  /*6b40*/  MOV R5, R163 ;  /* 0x000000a300057202 */ /* 0x000fca0000000f00 */
[----:B------:R-:W-:-:S05]  /*6b50*/  FADD.FTZ R158, R150, R5 ;  /* 0x00000005969e7221 */ /* 0x000fca0000010000 */
[----:B------:R-:W-:-:S07]  /*6b60*/  MOV R162, R158 ;  /* 0x0000009e00a27202 */ /* 0x000fce0000000f00 */
[----:B------:R-:W-:Y:S05]  /*6b70*/  WARPSYNC.COLLECTIVE R149, `(.L_x_4596) ;  /* 0x0000000095087348 */ /* 0x000fea0003c00000 */
[----:B------:R0:W1:Y:S02]  /*6b80*/  SHFL.BFLY P4, R163, R162, R6, R7 ;  /* 0x0c000006a2a37389 */ /* 0x0000640000080007 */
[----:B01----:R-:W-:Y:S05]  /*6b90*/  ENDCOLLECTIVE ;  /* 0x000000000000791b */ /* 0x003fea0003800000 */
.L_x_4596:
[----:B------:R-:W-:Y:S01]  /*6ba0*/  HFMA2 R6, -RZ, RZ, 0, 4.76837158203125e-07 ;  /* 0x00000008ff067431 */ /* 0x000fe200000001ff */
[----:B------:R-:W-:-:S05]  /*6bb0*/  MOV R5, R163 ;  /* 0x000000a300057202 */ /* 0x000fca0000000f00 */
[----:B------:R-:W-:Y:S02]  /*6bc0*/  FADD.FTZ R159, R158, R5 ;  /* 0x000000059e9f7221 */ /* 0x000fe40000010000 */
[----:B------:R-:W0:Y:S03]  /*6bd0*/  LDC R5, c[0x0][0x400] ;  /* 0x00010000ff057b82 */ /* 0x000e260000000800 */
[----:B------:R-:W-:-:S07]  /*6be0*/  MOV R162, R159 ;  /* 0x0000009f00a27202 */ /* 0x000fce0000000f00 */
[----:B0-----:R-:W-:Y:S05]  /*6bf0*/  WARPSYNC.COLLECTIVE R149, `(.L_x_4597) ;  /* 0x0000000095087348 */ /* 0x001fea0003c00000 */
[----:B------:R1:W2:Y:S02]  /*6c00*/  SHFL.BFLY P4, R163, R162, R6, R7 ;  /* 0x0c000006a2a37389 */ /* 0x0002a40000080007 */
[----:B012---:R-:W-:Y:S05]  /*6c10*/  ENDCOLLECTIVE ;  /* 0x000000000000791b */ /* 0x007fea0003800000 */
.L_x_4597:
[----:B------:R-:W-:Y:S01]  /*6c20*/  HFMA2 R6, -RZ, RZ, 0, 9.5367431640625e-07 ;  /* 0x00000010ff067431 */ /* 0x000fe200000001ff */
[----:B------:R-:W-:-:S05]  /*6c30*/  MOV R160, R163 ;  /* 0x000000a300a07202 */ /* 0x000fca0000000f00 */
[----:B------:R-:W-:-:S05]  /*6c40*/  FADD.FTZ R160, R159, R160 ;  /* 0x000000a09fa07221 */ /* 0x000fca0000010000 */
[----:B------:R-:W-:-:S07]  /*6c50*/  MOV R162, R160 ;  /* 0x000000a000a27202 */ /* 0x000fce0000000f00 */
[----:B------:R-:W-:Y:S05]  /*6c60*/  WARPSYNC.COLLECTIVE R149, `(.L_x_4598) ;  /* 0x0000000095087348 */ /* 0x000fea0003c00000 */
[----:B------:R0:W1:Y:S02]  /*6c70*/  SHFL.BFLY P4, R163, R162, R6, R7 ;  /* 0x0c000006a2a37389 */ /* 0x0000640000080007 */
[----:B01----:R-:W-:Y:S05]  /*6c80*/  ENDCOLLECTIVE ;  /* 0x000000000000791b */ /* 0x003fea0003800000 */
.L_x_4598:
[----:B------:R-:W-:Y:S01]  /*6c90*/  HFMA2 R6, -RZ, RZ, 0, 5.9604644775390625e-08 ;  /* 0x00000001ff067431 */ /* 0x000fe200000001ff */
[----:B------:R-:W-:-:S05]  /*6ca0*/  MOV R145, R163 ;  /* 0x000000a300917202 */ /* 0x000fca0000000f00 */
        /* <DEDUP_REMOVED lines=8> */
[----:B------:R-:W-:-:S04]  /*6d30*/  FFMA.FTZ R4, R159, R159, R4 ;  /* 0x0000009f9f047223 */ /* 0x000fc80000010004 */
        /* <DEDUP_REMOVED lines=121> */
[----:B------:R-:W-:-:S04]  /*74d0*/  MOV R7, 0x1f ;  /* 0x0000001f00077802 */ /* 0x000fc80000000f00 */
[----:B------:R-:W-:-:S07]  /*74e0*/  MOV R162, R4 ;  /* 0x0000000400a27202 */ /* 0x000fce0000000f00 */
[----:B------:R-:W-:Y:S05]  /*74f0*/  WARPSYNC.COLLECTIVE R149, `(.L_x_4599) ;  /* 0x0000000095087348 */ /* 0x000fea0003c00000 */
[----:B------:R0:W1:Y:S02]  /*7500*/  SHFL.BFLY P4, R163, R162, R6, R7 ;  /* 0x0c000006a2a37389 */ /* 0x0000640000080007 */
[----:B01----:R-:W-:Y:S05]  /*7510*/  ENDCOLLECTIVE ;  /* 0x000000000000791b */ /* 0x003fea0003800000 */
.L_x_4599:
[----:B------:R-:W-:Y:S01]  /*7520*/  HFMA2 R6, -RZ, RZ, 0, 1.1920928955078125e-07 ;  /* 0x00000002ff067431 */ /* 0x000fe200000001ff */
[----:B------:R-:W-:-:S05]  /*7530*/  MOV R159, R163 ;  /* 0x000000a3009f7202 */ /* 0x000fca0000000f00 */
[----:B------:R-:W-:-:S05]  /*7540*/  FADD.FTZ R159, R4, R159 ;  /* 0x0000009f049f7221 */ /* 0x000fca0000010000 */
[----:B------:R-:W-:-:S07]  /*7550*/  MOV R162, R159 ;  /* 0x0000009f00a27202 */ /* 0x000fce0000000f00 */
[----:B------:R-:W-:Y:S05]  /*7560*/  WARPSYNC.COLLECTIVE R149, `(.L_x_4600) ;  /* 0x0000000095087348 */ /* 0x000fea0003c00000 */
[----:B------:R0:W1:Y:S02]  /*7570*/  SHFL.BFLY P4, R163, R162, R6, R7 ;  /* 0x0c000006a2a37389 */ /* 0x0000640000080007 */
[----:B01----:R-:W-:Y:S05]  /*7580*/  ENDCOLLECTIVE ;  /* 0x000000000000791b */ /* 0x003fea0003800000 */
.L_x_4600:
[----:B------:R-:W-:Y:S01]  /*7590*/  HFMA2 R6, -RZ, RZ, 0, 2.384185791015625e-07 ;  /* 0x00000004ff067431 */ /* 0x000fe200000001ff */
[----:B------:R-:W-:-:S05]  /*75a0*/  MOV R150, R163 ;  /* 0x000000a300967202 */ /* 0x000fca0000000f00 */
[----:B------:R-:W-:-:S05]  /*75b0*/  FADD.FTZ R150, R159, R150 ;  /* 0x000000969f967221 */ /* 0x000fca0000010000 */
[----:B------:R-:W-:-:S07]  /*75c0*/  MOV R162, R150 ;  /* 0x0000009600a27202 */ /* 0x000fce0000000f00 */
[----:B------:R-:W-:Y:S05]  /*75d0*/  WARPSYNC.COLLECTIVE R149, `(.L_x_4601) ;  /* 0x0000000095087348 */ /* 0x000fea0003c00000 */
[----:B------:R0:W1:Y:S02]  /*75e0*/  SHFL.BFLY P4, R163, R162, R6, R7 ;  /* 0x0c000006a2a37389 */ /* 0x0000640000080007 */
[----:B01----:R-:W-:Y:S05]  /*75f0*/  ENDCOLLECTIVE ;  /* 0x000000000000791b */ /* 0x003fea0003800000 */
.L_x_4601:
[----:B------:R-:W-:Y:S01]  /*7600*/  HFMA2 R6, -RZ, RZ, 0, 4.76837158203125e-07 ;  /* 0x00000008ff067431 */ /* 0x000fe200000001ff */
[----:B------:R-:W-:-:S05]  /*7610*/  MOV R161, R163 ;  /* 0x000000a300a17202 */ /* 0x000fca0000000f00 */
[----:B------:R-:W-:-:S05]  /*7620*/  FADD.FTZ R161, R150, R161 ;  /* 0x000000a196a17221 */ /* 0x000fca0000010000 */
[----:B------:R-:W-:-:S07]  /*7630*/  MOV R162, R161 ;  /* 0x000000a100a27202 */ /* 0x000fce0000000f00 */
[----:B------:R-:W-:Y:S05]  /*7640*/  WARPSYNC.COLLECTIVE R149, `(.L_x_4602) ;  /* 0x0000000095087348 */ /* 0x000fea0003c00000 */
[----:B------:R0:W1:Y:S02]  /*7650*/  SHFL.BFLY P4, R163, R162, R6, R7 ;  /* 0x0c000006a2a37389 */ /* 0x0000640000080007 */
[----:B01----:R-:W-:Y:S05]  /*7660*/  ENDCOLLECTIVE ;  /* 0x000000000000791b */ /* 0x003fea0003800000 */
.L_x_4602:
[----:B------:R-:W-:Y:S01]  /*7670*/  HFMA2 R6, -RZ, RZ, 0, 9.5367431640625e-07 ;  /* 0x00000010ff067431 */ /* 0x000fe200000001ff */
[----:B------:R-:W-:-:S05]  /*7680*/  MOV R158, R163 ;  /* 0x000000a3009e7202 */ /* 0x000fca0000000f00 */
[----:B------:R-:W-:-:S05]  /*7690*/  FADD.FTZ R158, R161, R158 ;  /* 0x0000009ea19e7221 */ /* 0x000fca0000010000 */
[----:B------:R-:W-:-:S07]  /*76a0*/  MOV R162, R158 ;  /* 0x0000009e00a27202 */ /* 0x000fce0000000f00 */
[----:B------:R-:W-:Y:S05]  /*76b0*/  WARPSYNC.COLLECTIVE R149, `(.L_x_4603) ;  /* 0x0000000095087348 */ /* 0x000fea0003c00000 */
[----:B------:R0:W1:Y:S02]  /*76c0*/  SHFL.BFLY P4, R163, R162, R6, R7 ;  /* 0x0c000006a2a37389 */ /* 0x0000640000080007 */
[----:B01----:R-:W-:Y:S05]  /*76d0*/  ENDCOLLECTIVE ;  /* 0x000000000000791b */ /* 0x003fea0003800000 */
.L_x_4603:
[----:B------:R-:W-:Y:S05]  /*76e0*/  BRA `(.L_x_4604) ;  /* 0xffffffd800bc7947 */ /* 0x000fea000383ffff */
.L_x_4605:
        /* <DEDUP_REMOVED lines=9> */
.L_x_43863:


//--------------------- .text._ZN10layer_norm31ln_parallel_residual_fwd_kernelINS_13Kernel_traitsI6__halfS2_S2_S2_fjLj2048ELj1ELj4ELj1ELj16ENS_18Kernel_traits_baseILj2048ES2_S2_S2_S2_fjLj128EEEEELb1ELb0ELb0EEEvNS_9FwdParamsE --------------------------
	.section	.text._ZN10layer_norm31ln_parallel_residual_fwd_kernelINS_13Kernel_traitsI6__halfS2_S2_S2_fjLj2048ELj1ELj4ELj1ELj16ENS_18Kernel_traits_baseILj2048ES2_S2_S2_S2_fjLj128EEEEELb1ELb0ELb0EEEvNS_9FwdParamsE,"ax",@progbits
	.align	128
        .global         _ZN10layer_norm31ln_parallel_residual_fwd_kernelINS_13Kernel_traitsI6__halfS2_S2_S2_fjLj2048ELj1ELj4ELj1ELj16ENS_18Kernel_traits_baseILj2048ES2_S2_S2_S2_fjLj128EEEEELb1ELb0ELb0EEEvNS_9FwdParamsE
        .type           _ZN10layer_norm31ln_parallel_residual_fwd_kernelINS_13Kernel_traitsI6__halfS2_S2_S2_fjLj2048ELj1ELj4ELj1ELj16ENS_18Kernel_traits_baseILj2048ES2_S2_S2_S2_fjLj128EEEEELb1ELb0ELb0EEEvNS_9FwdParamsE,@function
        .size           _ZN10layer_norm31ln_parallel_residual_fwd_kernelINS_13Kernel_traitsI6__halfS2_S2_S2_fjLj2048ELj1ELj4ELj1ELj16ENS_18Kernel_traits_baseILj2048ES2_S2_S2_S2_fjLj128EEEEELb1ELb0ELb0EEEvNS_9FwdParamsE,(.L_x_43864 - _ZN10layer_norm31ln_parallel_residual_fwd_kernelINS_13Kernel_traitsI6__halfS2_S2_S2_fjLj2048ELj1ELj4ELj1ELj16ENS_18Kernel_traits_baseILj2048ES2_S2_S2_S2_fjLj128EEEEELb1ELb0ELb0EEEvNS_9FwdParamsE)
        .other          _ZN10layer_norm31ln_parallel_residual_fwd_kernelINS_13Kernel_traitsI6__halfS2_S2_S2_fjLj2048ELj1ELj4ELj1ELj16ENS_18Kernel_traits_baseILj2048ES2_S2_S2_S2_fjLj128EEEEELb1ELb0ELb0EEEvNS_9FwdParamsE,@"STO_CUDA_ENTRY STV_DEFAULT"
_ZN10layer_norm31ln_parallel_residual_fwd_kernelINS_13Kernel_traitsI6__halfS2_S2_S2_fjLj2048ELj1ELj4ELj1ELj16ENS_18Kernel_traits_baseILj2048ES2_S2_S2_S2_fjLj128EEEEELb1ELb0ELb0EEEvNS_9FwdParamsE:
.text._ZN10layer_norm31ln_parallel_residual_fwd_kernelINS_13Kernel_traitsI6__halfS2_S2_S2_fjLj2048ELj1ELj4ELj1ELj16ENS_18Kernel_traits_baseILj2048ES2_S2_S2_S2_fjLj128EEEEELb1ELb0ELb0EEEvNS_9FwdParamsE:
[----:B------:R-:W-:Y:S01]  /*0000*/  LDC R1, c[0x0][0x37c] ;  /* 0x0000df00ff017b82 */ /* 0x000fe20000000800 */
[----:B------:R-:W0:Y:S07]  /*0010*/  LDCU.U8 UR8, c[0x0][0x464] ;  /* 0x00008c80ff0877ac */ /* 0x000e2e0008000000 */
[----:B------:R-:W1:Y:S01]  /*0020*/  LDC R16, c[0x0][0x458] ;  /* 0x00011600ff107b82 */ /* 0x000e620000000800 */
[----:B------:R-:W2:Y:S01]  /*0030*/  LDCU.64 UR4, c[0x0][0x450] ;  /* 0x00008a00ff0477ac */ /* 0x000ea20008000a00 */
[----:B------:R-:W3:Y:S06]  /*0040*/  LDCU.64 UR6, c[0x0][0x358] ;  /* 0x00006b00ff0677ac */ /* 0x000eec0008000a00 */
[----:B------:R-:W4:Y:S01]  /*0050*/  LDC R17, c[0x0][0x45c] ;  /* 0x00011700ff117b82 */ /* 0x000f220000000800 */
[----:B------:R-:W5:Y:S07]  /*0060*/  S2R R19, SR_TID.X ;  /* 0x0000000000137919 */ /* 0x000f6e0000002100 */
[----:B------:R-:W5:Y:S01]  /*0070*/  LDC R9, c[0x0][0x388] ;  /* 0x0000e200ff097b82 */ /* 0x000f620000000800 */
[----:B0-----:R-:W-:Y:S01]  /*0080*/  ISETP.NE.AND P0, PT, RZ, UR8, PT ;  /* 0x00000008ff007c0c */ /* 0x001fe2000bf05270 */
[----:B------:R-:W0:Y:S01]  /*0090*/  LDCU.64 UR8, c[0x0][0x438] ;  /* 0x00008700ff0877ac */ /* 0x000e220008000a00 */
[----:B--2---:R-:W-:-:S02]  /*00a0*/  IMAD.U32 R2, RZ, RZ, UR4 ;  /* 0x00000004ff027e24 */ /* 0x004fc4000f8e00ff */
[----:B------:R-:W-:-:S09]  /*00b0*/  IMAD.U32 R3, RZ, RZ, UR5 ;  /* 0x00000005ff037e24 */ /* 0x000fd2000f8e00ff */
[----:B-1----:R-:W-:Y:S01]  /*00c0*/  @P0 MOV R4, R16 ;  /* 0x0000001000040202 */ /* 0x002fe20000000f00 */
[----:B---3--:R-:W2:Y:S01]  /*00d0*/  @P0 LDG.E.64 R2, desc[UR6][R2.64] ;  /* 0x0000000602020981 */ /* 0x008ea2000c1e1b00 */
[----:B----4-:R-:W-:Y:S01]  /*00e0*/  @P0 IMAD.MOV.U32 R5, RZ, RZ, R17 ;  /* 0x000000ffff050224 */ /* 0x010fe200078e0011 */
[----:B------:R-:W1:Y:S05]  /*00f0*/  @P0 LDC R7, c[0x0][0x460] ;  /* 0x00011800ff070b82 */ /* 0x000e6a0000000800 */
[----:B------:R-:W1:Y:S01]  /*0100*/  @P0 LDG.E.64 R4, desc[UR6][R4.64] ;  /* 0x0000000604040981 */ /* 0x000e62000c1e1b00 */
[----:B0-----:R-:W-:Y:S01]  /*0110*/  UISETP.NE.U32.AND UP0, UPT, UR8, URZ, UPT ;  /* 0x000000ff0800728c */ /* 0x001fe2000bf05070 */
[----:B-----5:R-:W-:-:S03]  /*0120*/  LOP3.LUT R22, R19, 0x1f, RZ, 0xc0, !PT ;  /* 0x0000001f13167812 */ /* 0x020fc600078ec0ff */
[----:B------:R-:W-:Y:S01]  /*0130*/  UISETP.NE.AND.EX UP0, UPT, UR9, URZ, UPT, UP0 ;  /* 0x000000ff0900728c */ /* 0x000fe2000bf05300 */
[----:B------:R-:W-:Y:S01]  /*0140*/  SHF.R.S32.HI R6, RZ, 0x1f, R9 ;  /* 0x0000001fff067819 */ /* 0x000fe20000011409 */
[----:B------:R-:W-:-:S03]  /*0150*/  IMAD.MOV.U32 R0, RZ, RZ, R22 ;  /* 0x000000ffff007224 */ /* 0x000fc600078e0016 */
[----:B------:R-:W-:Y:S01]  /*0160*/  LEA.HI R6, R6, R9, RZ, 0x3 ;  /* 0x0000000906067211 */ /* 0x000fe200078f18ff */
[----:B------:R-:W-:Y:S01]  /*0170*/  BSSY.RECONVERGENT B0, `(.L_x_4606) ;  /* 0x000020a000007945 */ /* 0x000fe20003800200 */
[----:B------:R-:W-:-:S04]  /*0180*/  LOP3.LUT R21, R0, 0x1f, RZ, 0x3c, !PT ;  /* 0x0000001f00157812 */ /* 0x000fc800078e3cff */
[----:B------:R-:W-:Y:S02]  /*0190*/  LEA.HI.SX32 R21, R6, R21, 0x1d ;  /* 0x0000001506157211 */ /* 0x000fe400078feaff */
[----:B--2---:R-:W-:Y:S02]  /*01a0*/  @P0 R2UR UR4, R2 ;  /* 0x00000000020402ca */ /* 0x004fe400000e0000 */
[----:B------:R-:W-:Y:S02]  /*01b0*/  @P0 R2UR UR5, R3 ;  /* 0x00000000030502ca */ /* 0x000fe400000e0000 */
[----:B-1----:R-:W-:-:S04]  /*01c0*/  @P0 IADD3 R16, P1, PT, R4, R7, RZ ;  /* 0x0000000704100210 */ /* 0x002fc80007f3e0ff */
[----:B------:R-:W-:-:S04]  /*01d0*/  @P0 IADD3.X R17, PT, PT, RZ, R5, RZ, P1, !PT ;  /* 0x00000005ff110210 */ /* 0x000fc80000ffe4ff */
        /* <DEDUP_REMOVED lines=22> */
[----:B------:R-:W5:Y:S05]  /*0340*/  @P6 LDG.E.128 R28, desc[UR6][R2.64] ;  /* 0x00000006021c6981 */ /* 0x000f6a000c1e1d00 */
[----:B------:R-:W1:Y:S01]  /*0350*/  LDC.64 R12, c[0x0][0x3d8] ;  /* 0x0000f600ff0c7b82 */ /* 0x000e620000000a00 */
[C---:B--2---:R-:W-:Y:S01]  /*0360*/  @P5 IMAD.WIDE.U32 R6, R0.reuse, 0x10, R6 ;  /* 0x0000001000065825 */ /* 0x044fe200078e0006 */
[----:B------:R-:W5:Y:S06]  /*0370*/  @P6 LDG.E.128 R32, desc[UR6][R4.64] ;  /* 0x0000000604206981 */ /* 0x000f6c000c1e1d00 */
[----:B------:R-:W2:Y:S01]  /*0380*/  LDC.64 R24, c[0x0][0x3d0] ;  /* 0x0000f400ff187b82 */ /* 0x000ea20000000a00 */
[----:B---3--:R-:W-:-:S07]  /*0390*/  @P5 IMAD.WIDE.U32 R8, R0, 0x10, R8 ;  /* 0x0000001000085825 */ /* 0x008fce00078e0008 */
[----:B------:R-:W3:Y:S01]  /*03a0*/  LDC.64 R26, c[0x0][0x3d8] ;  /* 0x0000f600ff1a7b82 */ /* 0x000ee20000000a00 */
[----:B------:R-:W-:-:S07]  /*03b0*/  @P5 VIADD R0, R0, 0x20 ;  /* 0x0000002000005836 */ /* 0x000fce0000000000 */
[----:B------:R-:W4:Y:S01]  /*03c0*/  LDC.64 R84, c[0x0][0x3d0] ;  /* 0x0000f400ff547b82 */ /* 0x000f220000000a00 */
[----:B0-----:R-:W-:-:S07]  /*03d0*/  @P4 IMAD.WIDE.U32 R10, R0, 0x10, R10 ;  /* 0x00000010000a4825 */ /* 0x001fce00078e000a */
[----:B------:R-:W0:Y:S01]  /*03e0*/  LDC.64 R88, c[0x0][0x3d8] ;  /* 0x0000f600ff587b82 */ /* 0x000e220000000a00 */
[C---:B-1----:R-:W-:Y:S01]  /*03f0*/  @P4 IMAD.WIDE.U32 R12, R0.reuse, 0x10, R12 ;  /* 0x00000010000c4825 */ /* 0x042fe200078e000c */
[----:B------:R-:W5:Y:S06]  /*0400*/  @P4 LDG.E.128 R44, desc[UR6][R10.64] ;  /* 0x000000060a2c4981 */ /* 0x000f6c000c1e1d00 */
[----:B------:R-:W1:Y:S01]  /*0410*/  LDC.64 R92, c[0x0][0x3d0] ;  /* 0x0000f400ff5c7b82 */ /* 0x000e620000000a00 */
[----:B------:R-:W-:Y:S01]  /*0420*/  @P4 VIADD R0, R0, 0x20 ;  /* 0x0000002000004836 */ /* 0x000fe20000000000 */
[----:B------:R-:W5:Y:S06]  /*0430*/  @P4 LDG.E.128 R48, desc[UR6][R12.64] ;  /* 0x000000060c304981 */ /* 0x000f6c000c1e1d00 */
[----:B------:R-:W1:Y:S01]  /*0440*/  LDC.64 R96, c[0x0][0x3d8] ;  /* 0x0000f600ff607b82 */ /* 0x000e620000000a00 */
[----:B--2---:R-:W-:-:S07]  /*0450*/  @P3 IMAD.WIDE.U32 R24, R0, 0x10, R24 ;  /* 0x0000001000183825 */ /* 0x004fce00078e0018 */
[----:B------:R-:W2:Y:S01]  /*0460*/  LDC.64 R100, c[0x0][0x3d0] ;  /* 0x0000f400ff647b82 */ /* 0x000ea20000000a00 */
[C---:B---3--:R-:W-:Y:S01]  /*0470*/  @P3 IMAD.WIDE.U32 R26, R0.reuse, 0x10, R26 ;  /* 0x00000010001a3825 */ /* 0x048fe200078e001a */
[----:B------:R-:W5:Y:S01]  /*0480*/  @P3 LDG.E.128 R52, desc[UR6][R24.64] ;  /* 0x0000000618343981 */ /* 0x000f62000c1e1d00 */
[----:B------:R-:W-:-:S05]  /*0490*/  @P3 IADD3 R0, PT, PT, R0, 0x20, RZ ;  /* 0x0000002000003810 */ /* 0x000fca0007ffe0ff */
[----:B------:R-:W3:Y:S01]  /*04a0*/  LDC.64 R104, c[0x0][0x3d8] ;  /* 0x0000f600ff687b82 */ /* 0x000ee20000000a00 */
[----:B------:R-:W5:Y:S01]  /*04b0*/  @P3 LDG.E.128 R56, desc[UR6][R26.64] ;  /* 0x000000061a383981 */ /* 0x000f62000c1e1d00 */
[C---:B------:R-:W-:Y:S01]  /*04c0*/  ISETP.GE.U32.AND P0, PT, R21.reuse, 0xe0, PT ;  /* 0x000000e01500780c */ /* 0x040fe20003f06070 */
[C---:B----4-:R-:W-:Y:S01]  /*04d0*/  @P2 IMAD.WIDE.U32 R84, R0.reuse, 0x10, R84 ;  /* 0x0000001000542825 */ /* 0x050fe200078e0054 */
[----:B------:R-:W-:Y:S01]  /*04e0*/  @P5 MOV R107, RZ ;  /* 0x000000ff006b5202 */ /* 0x000fe20000000f00 */
[----:B------:R-:W5:Y:S02]  /*04f0*/  @P5 LDG.E.128 R36, desc[UR6][R6.64] ;  /* 0x0000000606245981 */ /* 0x000f64000c1e1d00 */
[----:B------:R-:W-:Y:S02]  /*0500*/  HFMA2 R94, -RZ, RZ, 0, 0 ;  /* 0x00000000ff5e7431 */ /* 0x000fe400000001ff */
[----:B0-----:R-:W-:Y:S01]  /*0510*/  @P2 IMAD.WIDE.U32 R88, R0, 0x10, R88 ;  /* 0x0000001000582825 */ /* 0x001fe200078e0058 */
[----:B------:R-:W-:Y:S01]  /*0520*/  @P6 LOP3.LUT R172, R172, 0x800, RZ, 0xfc, !PT ;  /* 0x00000800acac6812 */ /* 0x000fe200078efcff */
[----:B------:R-:W5:Y:S01]  /*0530*/  @P5 LDG.E.128 R40, desc[UR6][R8.64] ;  /* 0x0000000608285981 */ /* 0x000f62000c1e1d00 */
[----:B------:R-:W-:Y:S01]  /*0540*/  ISETP.GE.U32.AND P5, PT, R21, 0x100, PT ;  /* 0x000001001500780c */ /* 0x000fe20003fa6070 */
[----:B------:R-:W-:Y:S01]  /*0550*/  @P2 VIADD R0, R0, 0x20 ;  /* 0x0000002000002836 */ /* 0x000fe20000000000 */
[----:B------:R-:W-:Y:S01]  /*0560*/  MOV R106, RZ ;  /* 0x000000ff006a7202 */ /* 0x000fe20000000f00 */
[----:B------:R0:W5:Y:S02]  /*0570*/  @P2 LDG.E.128 R60, desc[UR6][R84.64] ;  /* 0x00000006543c2981 */ /* 0x000164000c1e1d00 */
[C---:B-1----:R-:W-:Y:S01]  /*0580*/  @P1 IMAD.WIDE.U32 R92, R0.reuse, 0x10, R92 ;  /* 0x00000010005c1825 */ /* 0x042fe200078e005c */
[----:B------:R-:W-:Y:S01]  /*0590*/  CS2R R108, SRZ ;  /* 0x00000000006c7805 */ /* 0x000fe2000001ff00 */
[----:B------:R1:W5:Y:S02]  /*05a0*/  @P2 LDG.E.128 R64, desc[UR6][R88.64] ;  /* 0x0000000658402981 */ /* 0x000364000c1e1d00 */
[C---:B------:R-:W-:Y:S01]  /*05b0*/  @P1 IMAD.WIDE.U32 R96, R0.reuse, 0x10, R96 ;  /* 0x0000001000601825 */ /* 0x040fe200078e0060 */
[----:B------:R-:W-:Y:S01]  /*05c0*/  CS2R R114, SRZ ;  /* 0x0000000000727805 */ /* 0x000fe2000001ff00 */
[----:B------:R4:W5:Y:S02]  /*05d0*/  @P1 LDG.E.128 R68, desc[UR6][R92.64] ;  /* 0x000000065c441981 */ /* 0x000964000c1e1d00 */
[----:B------:R-:W-:Y:S01]  /*05e0*/  @P1 VIADD R0, R0, 0x20 ;  /* 0x0000002000001836 */ /* 0x000fe20000000000 */
[----:B0-----:R-:W-:Y:S01]  /*05f0*/  CS2R R84, SRZ ;  /* 0x0000000000547805 */ /* 0x001fe2000001ff00 */
[----:B------:R0:W5:Y:S02]  /*0600*/  @P1 LDG.E.128 R72, desc[UR6][R96.64] ;  /* 0x0000000660481981 */ /* 0x000164000c1e1d00 */
[----:B--2---:R-:W-:-:S04]  /*0610*/  @P0 IMAD.WIDE.U32 R100, R0, 0x10, R100 ;  /* 0x0000001000640825 */ /* 0x004fc800078e0064 */
[----:B---3--:R-:W-:Y:S01]  /*0620*/  @P0 IMAD.WIDE.U32 R104, R0, 0x10, R104 ;  /* 0x0000001000680825 */ /* 0x008fe200078e0068 */
[----:B------:R2:W5:Y:S01]  /*0630*/  @P0 LDG.E.128 R76, desc[UR6][R100.64] ;  /* 0x00000006644c0981 */ /* 0x000562000c1e1d00 */
[----:B-1----:R-:W-:Y:S02]  /*0640*/  CS2R R88, SRZ ;  /* 0x0000000000587805 */ /* 0x002fe4000001ff00 */
[----:B----4-:R-:W-:Y:S01]  /*0650*/  CS2R R92, SRZ ;  /* 0x00000000005c7805 */ /* 0x010fe2000001ff00 */
[----:B------:R-:W-:Y:S01]  /*0660*/  IMAD.MOV.U32 R86, RZ, RZ, RZ ;  /* 0x000000ffff567224 */ /* 0x000fe200078e00ff */
[----:B------:R1:W5:Y:S01]  /*0670*/  @P0 LDG.E.128 R80, desc[UR6][R104.64] ;  /* 0x0000000668500981 */ /* 0x000362000c1e1d00 */
[----:B------:R-:W-:Y:S01]  /*0680*/  IMAD.MOV.U32 R90, RZ, RZ, RZ ;  /* 0x000000ffff5a7224 */ /* 0x000fe200078e00ff */
[----:B0-----:R-:W-:Y:S01]  /*0690*/  CS2R R96, SRZ ;  /* 0x0000000000607805 */ /* 0x001fe2000001ff00 */
[----:B------:R-:W-:Y:S01]  /*06a0*/  IMAD.MOV.U32 R98, RZ, RZ, RZ ;  /* 0x000000ffff627224 */ /* 0x000fe200078e00ff */
[----:B------:R-:W-:Y:S01]  /*06b0*/  CS2R R112, SRZ ;  /* 0x0000000000707805 */ /* 0x000fe2000001ff00 */
[----:B------:R-:W-:Y:S01]  /*06c0*/  IMAD.MOV.U32 R102, RZ, RZ, RZ ;  /* 0x000000ffff667224 */ /* 0x000fe200078e00ff */
[----:B--2---:R-:W-:Y:S01]  /*06d0*/  CS2R R100, SRZ ;  /* 0x0000000000647805 */ /* 0x004fe2000001ff00 */
[----:B------:R-:W-:Y:S01]  /*06e0*/  IMAD.MOV.U32 R110, RZ, RZ, RZ ;  /* 0x000000ffff6e7224 */ /* 0x000fe200078e00ff */
[----:B------:R-:W-:-:S02]  /*06f0*/  CS2R R118, SRZ ;  /* 0x0000000000767805 */ /* 0x000fc4000001ff00 */
[----:B------:R-:W-:Y:S02]  /*0700*/  CS2R R116, SRZ ;  /* 0x0000000000747805 */ /* 0x000fe4000001ff00 */
[----:B-1----:R-:W-:Y:S02]  /*0710*/  CS2R R104, SRZ ;  /* 0x0000000000687805 */ /* 0x002fe4000001ff00 */
        /* <DEDUP_REMOVED lines=57> */
.L_x_4608:
        /* <DEDUP_REMOVED lines=38> */
[----:B------:R-:W5:Y:S02]  /*0d10*/  @P5 LDG.E.128 R36, desc[UR6][R8.64] ;  /* 0x0000000608245981 */ /* 0x000f64000c1e1d00 */
[----:B---3--:R-:W3:Y:S01]  /*0d20*/  LDC.64 R6, c[0x0][0x3d0] ;  /* 0x0000f400ff067b82 */ /* 0x008ee20000000a00 */
[C---:B0-----:R-:W-:Y:S01]  /*0d30*/  @P5 IMAD.WIDE.U32 R12, R0.reuse, 0x10, R12 ;  /* 0x00000010000c5825 */ /* 0x041fe200078e000c */
[----:B------:R-:W5:Y:S06]  /*0d40*/  @P5 LDG.E.128 R40, desc[UR6][R10.64] ;  /* 0x000000060a285981 */ /* 0x000f6c000c1e1d00 */
[----:B------:R-:W0:Y:S01]  /*0d50*/  @P1 LDC.64 R140, c[0x0][0x440] ;  /* 0x00011000ff8c1b82 */ /* 0x000e220000000a00 */
[----:B------:R-:W-:Y:S01]  /*0d60*/  @P5 VIADD R0, R0, 0x20 ;  /* 0x0000002000005836 */ /* 0x000fe20000000000 */
[----:B------:R-:W5:Y:S03]  /*0d70*/  @P5 LD.E.128 R132, desc[UR6][R12.64] ;  /* 0x000000060c845980 */ /* 0x000f66000c101d00 */
[----:B------:R-:W-:-:S03]  /*0d80*/  @P4 IMAD.WIDE.U32 R24, R0, 0x10, R24 ;  /* 0x0000001000184825 */ /* 0x000fc600078e0018 */
[----:B--2---:R-:W2:Y:S01]  /*0d90*/  @P0 LDC.64 R2, c[0x0][0x440] ;  /* 0x00011000ff020b82 */ /* 0x004ea20000000a00 */
[C---:B------:R-:W-:Y:S01]  /*0da0*/  @P4 IMAD.WIDE.U32 R26, R0.reuse, 0x10, R26 ;  /* 0x00000010001a4825 */ /* 0x040fe200078e001a */
[----:B------:R-:W5:Y:S03]  /*0db0*/  @P4 LDG.E.128 R44, desc[UR6][R24.64] ;  /* 0x00000006182c4981 */ /* 0x000f66000c1e1d00 */
[C---:B------:R-:W-:Y:S01]  /*0dc0*/  @P4 IMAD.WIDE.U32 R84, R0.reuse, 0x10, R84 ;  /* 0x0000001000544825 */ /* 0x040fe200078e0054 */
[----:B------:R-:W5:Y:S03]  /*0dd0*/  @P4 LDG.E.128 R48, desc[UR6][R26.64] ;  /* 0x000000061a304981 */ /* 0x000f66000c1e1d00 */
[----:B------:R-:W-:Y:S01]  /*0de0*/  @P4 VIADD R0, R0, 0x20 ;  /* 0x0000002000004836 */ /* 0x000fe20000000000 */
[----:B------:R-:W-:Y:S01]  /*0df0*/  ISETP.GE.U32.AND P5, PT, R21, 0x100, PT ;  /* 0x000001001500780c */ /* 0x000fe20003fa6070 */
[----:B------:R4:W5:Y:S02]  /*0e00*/  @P4 LD.E.128 R128, desc[UR6][R84.64] ;  /* 0x0000000654804980 */ /* 0x000964000c101d00 */
        /* <DEDUP_REMOVED lines=13> */
[----:B------:R-:W5:Y:S03]  /*0ee0*/  @P2 LD.E.128 R120, desc[UR6][R4.64] ;  /* 0x0000000604782980 */ /* 0x000f66000c101d00 */
[----:B---3--:R-:W-:-:S04]  /*0ef0*/  @P1 IMAD.WIDE.U32 R6, R0, 0x10, R6 ;  /* 0x0000001000061825 */ /* 0x008fc800078e0006 */
[C---:B------:R-:W-:Y:S01]  /*0f00*/  @P1 IMAD.WIDE.U32 R108, R0.reuse, 0x10, R108 ;  /* 0x00000010006c1825 */ /* 0x040fe200078e006c */
[----:B------:R-:W5:Y:S03]  /*0f10*/  @P1 LDG.E.128 R68, desc[UR6][R6.64] ;  /* 0x0000000606441981 */ /* 0x000f66000c1e1d00 */
        /* <DEDUP_REMOVED lines=10> */
[----:B------:R-:W-:Y:S01]  /*0fc0*/  IMAD.MOV.U32 R86, RZ, RZ, RZ ;  /* 0x000000ffff567224 */ /* 0x000fe200078e00ff */
[----:B----4-:R-:W-:Y:S01]  /*0fd0*/  CS2R R84, SRZ ;  /* 0x0000000000547805 */ /* 0x010fe2000001ff00 */
        /* <DEDUP_REMOVED lines=8> */
[----:B-1----:R-:W-:Y:S01]  /*1060*/  CS2R R104, SRZ ;  /* 0x0000000000687805 */ /* 0x002fe2000001ff00 */
[----:B------:R-:W-:Y:S01]  /*1070*/  IMAD.MOV.U32 R110, RZ, RZ, RZ ;  /* 0x000000ffff6e7224 */ /* 0x000fe200078e00ff */
[----:B0-----:R-:W-:Y:S01]  /*1080*/  CS2R R108, SRZ ;  /* 0x00000000006c7805 */ /* 0x001fe2000001ff00 */
[----:B------:R-:W-:Y:S01]  /*1090*/  @P6 IMAD.MOV.U32 R111, RZ, RZ, RZ ;  /* 0x000000ffff6f6224 */ /* 0x000fe200078e00ff */
[----:B------:R-:W-:Y:S01]  /*10a0*/  @P4 MOV R103, RZ ;  /* 0x000000ff00674202 */ /* 0x000fe20000000f00 */
[----:B------:R-:W-:Y:S01]  /*10b0*/  @P3 IMAD.MOV.U32 R99, RZ, RZ, RZ ;  /* 0x000000ffff633224 */ /* 0x000fe200078e00ff */
[----:B------:R-:W-:Y:S01]  /*10c0*/  @P1 MOV R91, RZ ;  /* 0x000000ff005b1202 */ /* 0x000fe20000000f00 */
[----:B------:R-:W-:-:S02]  /*10d0*/  @P2 IMAD.MOV.U32 R95, RZ, RZ, RZ ;  /* 0x000000ffff5f2224 */ /* 0x000fc400078e00ff */
[----:B------:R-:W-:Y:S02]  /*10e0*/  @P0 IMAD.MOV.U32 R87, RZ, RZ, RZ ;  /* 0x000000ffff570224 */ /* 0x000fe400078e00ff */
[----:B------:R-:W-:Y:S01]  /*10f0*/  @P0 VIADD R0, R0, 0x20 ;  /* 0x0000002000000836 */ /* 0x000fe20000000000 */
        /* <DEDUP_REMOVED lines=27> */
.L_x_4607:
        /* <DEDUP_REMOVED lines=119> */
.L_x_4610:
        /* <DEDUP_REMOVED lines=38> */
[----:B------:R-:W5:Y:S02]  /*1c80*/  @P5 LDG.E.128 R36, desc[UR6][R8.64] ;  /* 0x0000000608245981 */ /* 0x000f64000c1e1d00 */
[----:B-1----:R-:W1:Y:S01]  /*1c90*/  LDC.64 R4, c[0x0][0x3d0] ;  /* 0x0000f400ff047b82 */ /* 0x002e620000000a00 */
[C---:B------:R-:W-:Y:S01]  /*1ca0*/  @P5 IMAD.WIDE.U32 R12, R0.reuse, 0x10, R12 ;  /* 0x00000010000c5825 */ /* 0x040fe200078e000c */
[----:B------:R-:W5:Y:S06]  /*1cb0*/  @P5 LD.E.128 R104, desc[UR6][R10.64] ;  /* 0x000000060a685980 */ /* 0x000f6c000c101d00 */
[----:B------:R-:W4:Y:S01]  /*1cc0*/  @P1 LDC.64 R136, c[0x0][0x438] ;  /* 0x00010e00ff881b82 */ /* 0x000f220000000a00 */
[----:B------:R-:W-:Y:S01]  /*1cd0*/  @P5 VIADD R0, R0, 0x20 ;  /* 0x0000002000005836 */ /* 0x000fe20000000000 */
[----:B------:R-:W5:Y:S03]  /*1ce0*/  @P5 LDG.E.128 R40, desc[UR6][R12.64] ;  /* 0x000000060c285981 */ /* 0x000f66000c1e1d00 */
[----:B0-----:R-:W-:-:S03]  /*1cf0*/  @P4 IMAD.WIDE.U32 R24, R0, 0x10, R24 ;  /* 0x0000001000184825 */ /* 0x001fc600078e0018 */
[----:B--2---:R-:W0:Y:S01]  /*1d00*/  @P0 LDC.64 R6, c[0x0][0x438] ;  /* 0x00010e00ff060b82 */ /* 0x004e220000000a00 */
[C---:B------:R-:W-:Y:S01]  /*1d10*/  @P4 IMAD.WIDE.U32 R26, R0.reuse, 0x10, R26 ;  /* 0x00000010001a4825 */ /* 0x040fe200078e001a */
[----:B------:R-:W5:Y:S03]  /*1d20*/  @P4 LDG.E.128 R44, desc[UR6][R24.64] ;  /* 0x00000006182c4981 */ /* 0x000f66000c1e1d00 */
[C---:B------:R-:W-:Y:S01]  /*1d30*/  @P4 IMAD.WIDE.U32 R112, R0.reuse, 0x10, R112 ;  /* 0x0000001000704825 */ /* 0x040fe200078e0070 */
[----:B------:R-:W5:Y:S03]  /*1d40*/  @P4 LD.E.128 R100, desc[UR6][R26.64] ;  /* 0x000000061a644980 */ /* 0x000f66000c101d00 */
[----:B------:R-:W-:Y:S01]  /*1d50*/  @P4 VIADD R0, R0, 0x20 ;  /* 0x0000002000004836 */ /* 0x000fe20000000000 */
[----:B------:R-:W-:Y:S01]  /*1d60*/  ISETP.GE.U32.AND P5, PT, R21, 0x100, PT ;  /* 0x000001001500780c */ /* 0x000fe20003fa6070 */
[----:B------:R2:W5:Y:S02]  /*1d70*/  @P4 LDG.E.128 R48, desc[UR6][R112.64] ;  /* 0x0000000670304981 */ /* 0x000564000c1e1d00 */
        /* <DEDUP_REMOVED lines=11> */
[----:B------:R-:W5:Y:S03]  /*1e30*/  @P2 LD.E.128 R92, desc[UR6][R2.64] ;  /* 0x00000006025c2980 */ /* 0x000f66000c101d00 */
[----:B------:R-:W-:Y:S01]  /*1e40*/  @P2 VIADD R0, R0, 0x20 ;  /* 0x0000002000002836 */ /* 0x000fe20000000000 */
[----:B------:R3:W5:Y:S03]  /*1e50*/  @P2 LDG.E.128 R64, desc[UR6][R132.64] ;  /* 0x0000000684402981 */ /* 0x000766000c1e1d00 */
[----:B-1----:R-:W-:-:S04]  /*1e60*/  @P1 IMAD.WIDE.U32 R4, R0, 0x10, R4 ;  /* 0x0000001000041825 */ /* 0x002fc800078e0004 */
[C---:B----4-:R-:W-:Y:S01]  /*1e70*/  @P1 IMAD.WIDE.U32 R136, R0.reuse, 0x10, R136 ;  /* 0x0000001000881825 */ /* 0x050fe200078e0088 */
[----:B------:R-:W5:Y:S03]  /*1e80*/  @P1 LDG.E.128 R68, desc[UR6][R4.64] ;  /* 0x0000000604441981 */ /* 0x000f66000c1e1d00 */
        /* <DEDUP_REMOVED lines=10> */
[----:B------:R-:W-:Y:S01]  /*1f30*/  IMAD.MOV.U32 R114, RZ, RZ, RZ ;  /* 0x000000ffff727224 */ /* 0x000fe200078e00ff */
[----:B--2---:R-:W-:Y:S01]  /*1f40*/  CS2R R112, SRZ ;  /* 0x0000000000707805 */ /* 0x004fe2000001ff00 */
[----:B------:R-:W-:Y:S01]  /*1f50*/  IMAD.MOV.U32 R118, RZ, RZ, RZ ;  /* 0x000000ffff767224 */ /* 0x000fe200078e00ff */
[----:B------:R-:W-:-:S02]  /*1f60*/  CS2R R116, SRZ ;  /* 0x0000000000747805 */ /* 0x000fc4000001ff00 */
[----:B------:R-:W-:Y:S01]  /*1f70*/  CS2R R120, SRZ ;  /* 0x0000000000787805 */ /* 0x000fe2000001ff00 */
[----:B------:R-:W-:Y:S01]  /*1f80*/  IMAD.MOV.U32 R126, RZ, RZ, RZ ;  /* 0x000000ffff7e7224 */ /* 0x000fe200078e00ff */
[----:B------:R-:W-:Y:S01]  /*1f90*/  CS2R R124, SRZ ;  /* 0x00000000007c7805 */ /* 0x000fe2000001ff00 */
[----:B------:R-:W-:Y:S01]  /*1fa0*/  IMAD.MOV.U32 R130, RZ, RZ, RZ ;  /* 0x000000ffff827224 */ /* 0x000fe200078e00ff */
[----:B---3--:R-:W-:Y:S02]  /*1fb0*/  CS2R R128, SRZ ;  /* 0x0000000000807805 */ /* 0x008fe4000001ff00 */
[----:B------:R-:W-:Y:S02]  /*1fc0*/  MOV R134, RZ ;  /* 0x000000ff00867202 */ /* 0x000fe40000000f00 */
[----:B------:R-:W-:Y:S01]  /*1fd0*/  CS2R R132, SRZ ;  /* 0x0000000000847805 */ /* 0x000fe2000001ff00 */
[----:B------:R-:W-:Y:S01]  /*1fe0*/  IMAD.MOV.U32 R138, RZ, RZ, RZ ;  /* 0x000000ffff8a7224 */ /* 0x000fe200078e00ff */
[----:B-1----:R-:W-:Y:S01]  /*1ff0*/  CS2R R136, SRZ ;  /* 0x0000000000887805 */ /* 0x002fe2000001ff00 */
        /* <DEDUP_REMOVED lines=33> */
.L_x_4609:
[----:B------:R-:W-:Y:S05]  /*2210*/  BSYNC.RECONVERGENT B0 ;  /* 0x0000000000007941 */ /* 0x000fea0003800200 */
.L_x_4606:
[----:B------:R-:W0:Y:S01]  /*2220*/  S2UR UR9, SR_CTAID.X ;  /* 0x00000000000979c3 */ /* 0x000e220000002500 */
[----:B------:R-:W1:Y:S01]  /*2230*/  LDCU UR10, c[0x0][0x384] ;  /* 0x00007080ff0a77ac */ /* 0x000e620008000800 */
[----:B------:R-:W-:Y:S01]  /*2240*/  SHF.R.U32.HI R0, RZ, 0x5, R19 ;  /* 0x00000005ff007819 */ /* 0x000fe20000011613 */
[----:B0-----:R-:W-:-:S06]  /*2250*/  USHF.L.U32 UR8, UR9, 0x2, URZ ;  /* 0x0000000209087899 */ /* 0x001fcc00080006ff */
[----:B------:R-:W-:-:S04]  /*2260*/  LOP3.LUT R15, R0, UR8, RZ, 0xfc, !PT ;  /* 0x00000008000f7c12 */ /* 0x000fc8000f8efcff */
[----:B-1----:R-:W-:-:S13]  /*2270*/  ISETP.GE.AND P0, PT, R15, UR10, PT ;  /* 0x0000000a0f007c0c */ /* 0x002fda000bf06270 */
[----:B------:R-:W-:Y:S05]  /*2280*/  @P0 EXIT ;  /* 0x000000000000094d */ /* 0x000fea0003800000 */
[----:B------:R-:W0:Y:S01]  /*2290*/  LDC R0, c[0x0][0x360] ;  /* 0x0000d800ff007b82 */ /* 0x000e220000000800 */
[----:B------:R-:W-:Y:S01]  /*22a0*/  UIADD3 UR8, UPT, UPT, UR4, -0x61c88647, URZ ;  /* 0x9e3779b904087890 */ /* 0x000fe2000fffe0ff */
[----:B------:R-:W-:Y:S01]  /*22b0*/  IMAD R7, R20, -0x2daee0ad, RZ ;  /* 0xd2511f5314077824 */ /* 0x000fe200078e02ff */
[----:B------:R-:W-:Y:S01]  /*22c0*/  UIADD3 UR10, UPT, UPT, UR4, -0x255992d5, URZ ;  /* 0xdaa66d2b040a7890 */ /* 0x000fe2000fffe0ff */
[----:B------:R-:W-:Y:S01]  /*22d0*/  LOP3.LUT R16, R16, 0x3, RZ, 0xc0, !PT ;  /* 0x0000000310107812 */ /* 0x000fe200078ec0ff */
[----:B------:R-:W-:Y:S01]  /*22e0*/  UIADD3 UR11, UPT, UPT, UR5, -0x126145ec, URZ ;  /* 0xed9eba14050b7890 */ /* 0x000fe2000fffe0ff */
[----:B------:R-:W-:Y:S01]  /*22f0*/  IMAD.MOV.U32 R13, RZ, RZ, RZ ;  /* 0x000000ffff0d7224 */ /* 0x000fe200078e00ff */
[----:B------:R-:W-:Y:S02]  /*2300*/  UIADD3 UR12, UPT, UPT, UR4, -0x4ab325aa, URZ ;  /* 0xb54cda56040c7890 */ /* 0x000fe4000fffe0ff */
[----:B------:R-:W-:Y:S02]  /*2310*/  UIADD3 UR14, UPT, UPT, UR5, 0x1fd5c5a3, URZ ;  /* 0x1fd5c5a3050e7890 */ /* 0x000fe4000fffe0ff */
[----:B------:R-:W-:-:S02]  /*2320*/  UIADD3 UR15, UPT, UPT, UR5, -0x24c28bd8, URZ ;  /* 0xdb3d7428050f7890 */ /* 0x000fc4000fffe0ff */
[----:B------:R-:W-:Y:S02]  /*2330*/  UIADD3 UR16, UPT, UPT, UR5, -0x695add53, URZ ;  /* 0x96a522ad05107890 */ /* 0x000fe4000fffe0ff */
[----:B------:R-:W-:Y:S01]  /*2340*/  UIADD3 UR17, UPT, UPT, UR4, -0x700cb87f, URZ ;  /* 0x8ff3478104117890 */ /* 0x000fe2000fffe0ff */
[----:B------:R-:W1:Y:S01]  /*2350*/  LDCU.U8 UR13, c[0x0][0x410] ;  /* 0x00008200ff0d77ac */ /* 0x000e620008000000 */
[----:B0-----:R-:W-:Y:S01]  /*2360*/  IMAD R19, R0, UR9, R19 ;  /* 0x0000000900137c24 */ /* 0x001fe2000f8e0213 */
[----:B------:R-:W-:Y:S01]  /*2370*/  UIADD3 UR9, UPT, UPT, UR5, -0x4498517b, URZ ;  /* 0xbb67ae8505097890 */ /* 0x000fe2000fffe0ff */
[----:B------:R-:W-:-:S04]  /*2380*/  IMAD.HI.U32 R0, R20, -0x2daee0ad, RZ ;  /* 0xd2511f5314007827 */ /* 0x000fc800078e00ff */
[----:B------:R-:W-:Y:S01]  /*2390*/  IMAD.HI.U32 R3, R19, -0x326172a9, RZ ;  /* 0xcd9e8d5713037827 */ /* 0x000fe200078e00ff */
[----:B------:R-:W-:-:S03]  /*23a0*/  LOP3.LUT R0, R0, UR5, RZ, 0x3c, !PT ;  /* 0x0000000500007c12 */ /* 0x000fc6000f8e3cff */
[----:B------:R-:W-:Y:S01]  /*23b0*/  IMAD R5, R19, -0x326172a9, RZ ;  /* 0xcd9e8d5713057824 */ /* 0x000fe200078e02ff */
[----:B------:R-:W-:Y:S01]  /*23c0*/  LOP3.LUT R3, R14, UR4, R3, 0x96, !PT ;  /* 0x000000040e037c12 */ /* 0x000fe2000f8e9603 */
[----:B------:R-:W-:-:S04]  /*23d0*/  IMAD.HI.U32 R2, R0, -0x326172a9, RZ ;  /* 0xcd9e8d5700027827 */ /* 0x000fc800078e00ff */
[----:B------:R-:W-:Y:S01]  /*23e0*/  IMAD.HI.U32 R4, R3, -0x2daee0ad, RZ ;  /* 0xd2511f5303047827 */ /* 0x000fe200078e00ff */
[----:B------:R-:W-:Y:S01]  /*23f0*/  LOP3.LUT R2, R5, UR8, R2, 0x96, !PT ;  /* 0x0000000805027c12 */ /* 0x000fe2000f8e9602 */
[----:B------:R-:W-:Y:S02]  /*2400*/  UIADD3 UR8, UPT, UPT, UR4, 0x3c6ef372, URZ ;  /* 0x3c6ef37204087890 */ /* 0x000fe4000fffe0ff */
[----:B------:R-:W-:Y:S01]  /*2410*/  IMAD R6, R3, -0x2daee0ad, RZ ;  /* 0xd2511f5303067824 */ /* 0x000fe200078e02ff */
[----:B------:R-:W-:Y:S01]  /*2420*/  LOP3.LUT R4, R7, UR9, R4, 0x96, !PT ;  /* 0x0000000907047c12 */ /* 0x000fe2000f8e9604 */
[----:B------:R-:W-:Y:S01]  /*2430*/  UIADD3 UR9, UPT, UPT, UR5, 0x76cf5d0a, URZ ;  /* 0x76cf5d0a05097890 */ /* 0x000fe2000fffe0ff */
[----:B------:R-:W-:Y:S02]  /*2440*/  IMAD R3, R0, -0x326172a9, RZ ;  /* 0xcd9e8d5700037824 */ /* 0x000fe400078e02ff */
[----:B------:R-:W-:-:S04]  /*2450*/  IMAD.HI.U32 R5, R2, -0x2daee0ad, RZ ;  /* 0xd2511f5302057827 */ /* 0x000fc800078e00ff */
[----:B------:R-:W-:Y:S01]  /*2460*/  IMAD.HI.U32 R0, R4, -0x326172a9, RZ ;  /* 0xcd9e8d5704007827 */ /* 0x000fe200078e00ff */
[----:B------:R-:W-:Y:S01]  /*2470*/  LOP3.LUT R5, R6, UR9, R5, 0x96, !PT ;  /* 0x0000000906057c12 */ /* 0x000fe2000f8e9605 */
[----:B------:R-:W-:Y:S02]  /*2480*/  UIADD3 UR9, UPT, UPT, UR5, 0x32370b8f, URZ ;  /* 0x32370b8f05097890 */ /* 0x000fe4000fffe0ff */
[----:B------:R-:W-:Y:S01]  /*2490*/  IMAD R7, R2, -0x2daee0ad, RZ ;  /* 0xd2511f5302077824 */ /* 0x000fe200078e02ff */
[----:B------:R-:W-:Y:S01]  /*24a0*/  LOP3.LUT R0, R3, UR8, R0, 0x96, !PT ;  /* 0x0000000803007c12 */ /* 0x000fe2000f8e9600 */
[----:B------:R-:W-:Y:S01]  /*24b0*/  IMAD R4, R4, -0x326172a9, RZ ;  /* 0xcd9e8d5704047824 */ /* 0x000fe200078e02ff */
[----:B------:R-:W-:Y:S01]  /*24c0*/  UIADD3 UR8, UPT, UPT, UR4, 0x78dde6e4, URZ ;  /* 0x78dde6e404087890 */ /* 0x000fe2000fffe0ff */
[----:B------:R-:W-:-:S04]  /*24d0*/  IMAD.HI.U32 R3, R5, -0x326172a9, RZ ;  /* 0xcd9e8d5705037827 */ /* 0x000fc800078e00ff */
[----:B------:R-:W-:Y:S01]  /*24e0*/  IMAD.HI.U32 R2, R0, -0x2daee0ad, RZ ;  /* 0xd2511f5300027827 */ /* 0x000fe200078e00ff */
[----:B------:R-:W-:Y:S01]  /*24f0*/  LOP3.LUT R3, R4, UR10, R3, 0x96, !PT ;  /* 0x0000000a04037c12 */ /* 0x000fe2000f8e9603 */
[----:B------:R-:W-:Y:S02]  /*2500*/  UIADD3 UR10, UPT, UPT, UR4, 0x1715609d, URZ ;  /* 0x1715609d040a7890 */ /* 0x000fe4000fffe0ff */
[----:B------:R-:W-:Y:S01]  /*2510*/  IMAD R5, R5, -0x326172a9, RZ ;  /* 0xcd9e8d5705057824 */ /* 0x000fe200078e02ff */
[----:B------:R-:W-:Y:S01]  /*2520*/  LOP3.LUT R2, R7, UR9, R2, 0x96, !PT ;  /* 0x0000000907027c12 */ /* 0x000fe2000f8e9602 */
[----:B------:R-:W-:Y:S01]  /*2530*/  IMAD R7, R0, -0x2daee0ad, RZ ;  /* 0xd2511f5300077824 */ /* 0x000fe200078e02ff */
[----:B------:R-:W-:Y:S01]  /*2540*/  UIADD3 UR9, UPT, UPT, UR5, -0x56f99767, URZ ;  /* 0xa906689905097890 */ /* 0x000fe2000fffe0ff */
[----:B------:R-:W-:-:S04]  /*2550*/  IMAD.HI.U32 R4, R3, -0x2daee0ad, RZ ;  /* 0xd2511f5303047827 */ /* 0x000fc800078e00ff */
[C---:B------:R-:W-:Y:S01]  /*2560*/  IMAD.HI.U32 R0, R2.reuse, -0x326172a9, RZ ;  /* 0xcd9e8d5702007827 */ /* 0x040fe200078e00ff */
        /* <DEDUP_REMOVED lines=9> */
[----:B------:R-:W-:Y:S02]  /*2600*/  UIADD3 UR10, UPT, UPT, UR4, -0xe443238, URZ ;  /* 0xf1bbcdc8040a7890 */ /* 0x000fe4000fffe0ff */
[----:B------:R-:W-:Y:S01]  /*2610*/  IMAD R5, R4, -0x326172a9, RZ ;  /* 0xcd9e8d5704057824 */ /* 0x000fe200078e02ff */
[----:B------:R-:W-:Y:S01]  /*2620*/  LOP3.LUT R3, R6, UR9, R3, 0x96, !PT ;  /* 0x0000000906037c12 */ /* 0x000fe2000f8e9603 */
[----:B------:R-:W-:Y:S02]  /*2630*/  IMAD R7, R0, -0x2daee0ad, RZ ;  /* 0xd2511f5300077824 */ /* 0x000fe400078e02ff */
[----:B------:R-:W-:-:S04]  /*2640*/  IMAD.HI.U32 R4, R2, -0x2daee0ad, RZ ;  /* 0xd2511f5302047827 */ /* 0x000fc800078e00ff */
[----:B------:R-:W-:Y:S01]  /*2650*/  IMAD.HI.U32 R0, R3, -0x326172a9, RZ ;  /* 0xcd9e8d5703007827 */ /* 0x000fe200078e00ff */
[----:B------:R-:W-:-:S03]  /*2660*/  LOP3.LUT R4, R7, UR11, R4, 0x96, !PT ;  /* 0x0000000b07047c12 */ /* 0x000fc6000f8e9604 */
[----:B------:R-:W-:Y:S01]  /*2670*/  IMAD R6, R2, -0x2daee0ad, RZ ;  /* 0xd2511f5302067824 */ /* 0x000fe200078e02ff */
[----:B------:R-:W-:Y:S01]  /*2680*/  LOP3.LUT R0, R5, UR12, R0, 0x96, !PT ;  /* 0x0000000c05007c12 */ /* 0x000fe2000f8e9600 */
[----:B------:R-:W-:Y:S01]  /*2690*/  IMAD R3, R3, -0x326172a9, RZ ;  /* 0xcd9e8d5703037824 */ /* 0x000fe200078e02ff */
[----:B------:R-:W0:Y:S01]  /*26a0*/  LDCU UR12, c[0x0][0x388] ;  /* 0x00007100ff0c77ac */ /* 0x000e220008000800 */
[----:B------:R-:W-:-:S04]  /*26b0*/  IMAD.HI.U32 R2, R4, -0x326172a9, RZ ;  /* 0xcd9e8d5704027827 */ /* 0x000fc800078e00ff */
[----:B------:R-:W-:Y:S01]  /*26c0*/  IMAD.HI.U32 R5, R0, -0x2daee0ad, RZ ;  /* 0xd2511f5300057827 */ /* 0x000fe200078e00ff */
[----:B------:R-:W-:Y:S01]  /*26d0*/  LOP3.LUT R2, R3, UR8, R2, 0x96, !PT ;  /* 0x0000000803027c12 */ /* 0x000fe2000f8e9602 */
[----:B------:R-:W2:Y:S02]  /*26e0*/  LDCU.64 UR8, c[0x0][0x398] ;  /* 0x00007300ff0877ac */ /* 0x000ea40008000a00 */
[----:B------:R-:W-:Y:S01]  /*26f0*/  IMAD R3, R4, -0x326172a9, RZ ;  /* 0xcd9e8d5704037824 */ /* 0x000fe200078e02ff */
[----:B------:R-:W-:Y:S01]  /*2700*/  LOP3.LUT R5, R6, UR14, R5, 0x96, !PT ;  /* 0x0000000e06057c12 */ /* 0x000fe2000f8e9605 */
[----:B------:R-:W-:Y:S01]  /*2710*/  IMAD R7, R0, -0x2daee0ad, RZ ;  /* 0xd2511f5300077824 */ /* 0x000fe200078e02ff */
[----:B------:R-:W3:Y:S01]  /*2720*/  LDCU UR14, c[0x0][0x448] ;  /* 0x00008900ff0e77ac */ /* 0x000ee20008000800 */
[----:B------:R-:W-:-:S04]  /*2730*/  IMAD.HI.U32 R4, R2, -0x2daee0ad, RZ ;  /* 0xd2511f5302047827 */ /* 0x000fc800078e00ff */
[----:B------:R-:W-:Y:S01]  /*2740*/  IMAD.HI.U32 R0, R5, -0x326172a9, RZ ;  /* 0xcd9e8d5705007827 */ /* 0x000fe200078e00ff */
[----:B------:R-:W-:-:S03]  /*2750*/  LOP3.LUT R4, R7, UR15, R4, 0x96, !PT ;  /* 0x0000000f07047c12 */ /* 0x000fc6000f8e9604 */
[----:B------:R-:W-:Y:S01]  /*2760*/  IMAD R2, R2, -0x2daee0ad, RZ ;  /* 0xd2511f5302027824 */ /* 0x000fe200078e02ff */
[----:B------:R-:W-:Y:S01]  /*2770*/  LOP3.LUT R0, R3, UR10, R0, 0x96, !PT ;  /* 0x0000000a03007c12 */ /* 0x000fe2000f8e9600 */
[----:B------:R-:W-:Y:S01]  /*2780*/  IMAD R5, R5, -0x326172a9, RZ ;  /* 0xcd9e8d5705057824 */ /* 0x000fe200078e02ff */
[----:B------:R-:W4:Y:S01]  /*2790*/  LDCU.64 UR10, c[0x0][0x3a0] ;  /* 0x00007400ff0a77ac */ /* 0x000f220008000a00 */
[----:B------:R-:W-:-:S04]  /*27a0*/  IMAD.HI.U32 R18, R4, -0x326172a9, RZ ;  /* 0xcd9e8d5704127827 */ /* 0x000fc800078e00ff */
[----:B------:R-:W-:Y:S01]  /*27b0*/  IMAD.HI.U32 R17, R0, -0x2daee0ad, RZ ;  /* 0xd2511f5300117827 */ /* 0x000fe200078e00ff */
[----:B------:R-:W-:-:S03]  /*27c0*/  LOP3.LUT R18, R5, UR17, R18, 0x96, !PT ;  /* 0x0000001105127c12 */ /* 0x000fc6000f8e9612 */
[----:B------:R-:W-:Y:S01]  /*27d0*/  IMAD R12, R4, -0x326172a9, RZ ;  /* 0xcd9e8d57040c7824 */ /* 0x000fe200078e02ff */
[----:B------:R-:W-:Y:S01]  /*27e0*/  LOP3.LUT R17, R2, UR16, R17, 0x96, !PT ;  /* 0x0000001002117c12 */ /* 0x000fe2000f8e9611 */
[----:B0123--:R-:W-:-:S07]  /*27f0*/  IMAD R230, R0, -0x2daee0ad, RZ ;  /* 0xd2511f5300e67824 */ /* 0x00ffce00078e02ff */
.L_x_5627:
        /* <DEDUP_REMOVED lines=10> */
[----:B----4-:R-:W-:Y:S02]  /*28a0*/  ISETP.NE.U32.AND P1, PT, RZ, UR10, PT ;  /* 0x0000000aff007c0c */ /* 0x010fe4000bf25070 */
        /* <DEDUP_REMOVED lines=29> */
.L_x_4616:
        /* <DEDUP_REMOVED lines=13> */
.L_x_4618:
[----:B------:R-:W-:Y:S05]  /*2b50*/  BSYNC.RECONVERGENT B2 ;  /* 0x0000000000027941 */ /* 0x000fea0003800200 */
.L_x_4617:
[----:B------:R-:W-:Y:S01]  /*2b60*/  IMAD.WIDE.U32 R16, R19, -0x326172a9, RZ ;  /* 0xcd9e8d5713107825 */ /* 0x000fe200078e00ff */
[----:B------:R-:W-:Y:S01]  /*2b70*/  LOP3.LUT R168, R13, UR5, R171, 0x96, !PT ;  /* 0x000000050da87c12 */ /* 0x000fe2000f8e96ab */
[----:B------:R-:W-:Y:S02]  /*2b80*/  UIADD3 UR15, UPT, UPT, UR4, -0x61c88647, URZ ;  /* 0x9e3779b9040f7890 */ /* 0x000fe4000fffe0ff */
[----:B------:R-:W-:Y:S01]  /*2b90*/  UIADD3 UR16, UPT, UPT, UR5, -0x4498517b, URZ ;  /* 0xbb67ae8505107890 */ /* 0x000fe2000fffe0ff */
[----:B------:R-:W-:Y:S01]  /*2ba0*/  LOP3.LUT R232, R14, UR4, R17, 0x96, !PT ;  /* 0x000000040ee87c12 */ /* 0x000fe2000f8e9611 */
[----:B------:R-:W-:-:S04]  /*2bb0*/  IMAD.WIDE.U32 R168, R168, -0x326172a9, RZ ;  /* 0xcd9e8d57a8a87825 */ /* 0x000fc800078e00ff */
[----:B------:R-:W-:Y:S01]  /*2bc0*/  IMAD.WIDE.U32 R232, R232, -0x2daee0ad, RZ ;  /* 0xd2511f53e8e87825 */ /* 0x000fe200078e00ff */
[----:B------:R-:W-:Y:S01]  /*2bd0*/  LOP3.LUT R171, R16, UR15, R169, 0x96, !PT ;  /* 0x0000000f10ab7c12 */ /* 0x000fe2000f8e96a9 */
[----:B------:R-:W-:Y:S02]  /*2be0*/  UIADD3 UR15, UPT, UPT, UR4, 0x3c6ef372, URZ ;  /* 0x3c6ef372040f7890 */ /* 0x000fe4000fffe0ff */
[----:B------:R-:W-:Y:S01]  /*2bf0*/  IMAD.MOV.U32 R11, RZ, RZ, R230 ;  /* 0x000000ffff0b7224 */ /* 0x000fe200078e00e6 */
[----:B------:R-:W-:Y:S01]  /*2c00*/  LOP3.LUT R16, R170, UR16, R233, 0x96, !PT ;  /* 0x00000010aa107c12 */ /* 0x000fe2000f8e96e9 */
[----:B------:R-:W-:Y:S01]  /*2c10*/  UIADD3 UR16, UPT, UPT, UR5, 0x76cf5d0a, URZ ;  /* 0x76cf5d0a05107890 */ /* 0x000fe2000fffe0ff */
[----:B------:R-:W-:-:S04]  /*2c20*/  IMAD.WIDE.U32 R170, R171, -0x2daee0ad, RZ ;  /* 0xd2511f53abaa7825 */ /* 0x000fc800078e00ff */
[----:B------:R-:W-:Y:S01]  /*2c30*/  IMAD.WIDE.U32 R16, R16, -0x326172a9, RZ ;  /* 0xcd9e8d5710107825 */ /* 0x000fe200078e00ff */
[----:B------:R-:W-:Y:S01]  /*2c40*/  LOP3.LUT R169, R232, UR16, R171, 0x96, !PT ;  /* 0x00000010e8a97c12 */ /* 0x000fe2000f8e96ab */
[----:B------:R-:W-:-:S03]  /*2c50*/  UIADD3 UR16, UPT, UPT, UR5, 0x32370b8f, URZ ;  /* 0x32370b8f05107890 */ /* 0x000fc6000fffe0ff */
[----:B------:R-:W-:Y:S01]  /*2c60*/  LOP3.LUT R232, R168, UR15, R17, 0x96, !PT ;  /* 0x0000000fa8e87c12 */ /* 0x000fe2000f8e9611 */
[----:B------:R-:W-:Y:S01]  /*2c70*/  UIADD3 UR15, UPT, UPT, UR4, -0x255992d5, URZ ;  /* 0xdaa66d2b040f7890 */ /* 0x000fe2000fffe0ff */
        /* <DEDUP_REMOVED lines=9> */
[----:B------:R-:W-:-:S03]  /*2d10*/  UIADD3 UR16, UPT, UPT, UR5, -0x56f99767, URZ ;  /* 0xa906689905107890 */ /* 0x000fc6000fffe0ff */
[----:B------:R-:W-:Y:S01]  /*2d20*/  LOP3.LUT R232, R168, UR15, R17, 0x96, !PT ;  /* 0x0000000fa8e87c12 */ /* 0x000fe2000f8e9611 */
[----:B------:R-:W-:Y:S01]  /*2d30*/  UIADD3 UR15, UPT, UPT, UR4, 0x1715609d, URZ ;  /* 0x1715609d040f7890 */ /* 0x000fe2000fffe0ff */
        /* <DEDUP_REMOVED lines=9> */
[----:B------:R-:W-:-:S03]  /*2dd0*/  UIADD3 UR16, UPT, UPT, UR5, 0x1fd5c5a3, URZ ;  /* 0x1fd5c5a305107890 */ /* 0x000fc6000fffe0ff */
[----:B------:R-:W-:Y:S01]  /*2de0*/  LOP3.LUT R232, R168, UR15, R17, 0x96, !PT ;  /* 0x0000000fa8e87c12 */ /* 0x000fe2000f8e9611 */
[----:B------:R-:W-:Y:S01]  /*2df0*/  UIADD3 UR15, UPT, UPT, UR4, 0x5384540f, URZ ;  /* 0x5384540f040f7890 */ /* 0x000fe2000fffe0ff */
[----:B------:R-:W-:-:S04]  /*2e00*/  IMAD.WIDE.U32 R168, R169, -0x326172a9, RZ ;  /* 0xcd9e8d57a9a87825 */ /* 0x000fc800078e00ff */
[----:B------:R-:W-:Y:S01]  /*2e10*/  IMAD.WIDE.U32 R232, R232, -0x2daee0ad, RZ ;  /* 0xd2511f53e8e87825 */ /* 0x000fe200078e00ff */
[----:B------:R-:W-:Y:S01]  /*2e20*/  LOP3.LUT R16, R16, UR15, R169, 0x96, !PT ;  /* 0x0000000f10107c12 */ /* 0x000fe2000f8e96a9 */
[----:B------:R-:W-:-:S03]  /*2e30*/  UIADD3 UR15, UPT, UPT, UR4, -0xe443238, URZ ;  /* 0xf1bbcdc8040f7890 */ /* 0x000fc6000fffe0ff */
[----:B------:R-:W-:Y:S01]  /*2e40*/  LOP3.LUT R170, R170, UR16, R233, 0x96, !PT ;  /* 0x00000010aaaa7c12 */ /* 0x000fe2000f8e96e9 */
[----:B------:R-:W-:Y:S01]  /*2e50*/  UIADD3 UR16, UPT, UPT, UR5, -0x24c28bd8, URZ ;  /* 0xdb3d742805107890 */ /* 0x000fe2000fffe0ff */
        /* <DEDUP_REMOVED lines=8> */
[----:B------:R-:W-:-:S03]  /*2ee0*/  LOP3.LUT R18, R170, UR15, R169, 0x96, !PT ;  /* 0x0000000faa127c12 */ /* 0x000fc6000f8e96a9 */
[----:B------:R-:W-:Y:S02]  /*2ef0*/  HFMA2 R169, -RZ, RZ, 0, 0 ;  /* 0x00000000ffa97431 */ /* 0x000fe400000001ff */
[----:B------:R-:W-:Y:S01]  /*2f00*/  IMAD.MOV.U32 R12, RZ, RZ, R168 ;  /* 0x000000ffff0c7224 */ /* 0x000fe200078e00a8 */
[----:B------:R-:W-:-:S07]  /*2f10*/  LOP3.LUT R17, R16, UR16, R233, 0x96, !PT ;  /* 0x0000001010117c12 */ /* 0x000fce000f8e96e9 */
.L_x_4615:
[----:B------:R-:W-:Y:S05]  /*2f20*/  BSYNC.RECONVERGENT B1 ;  /* 0x0000000000017941 */ /* 0x000fea0003800200 */
.L_x_4614:
[----:B------:R-:W0:Y:S01]  /*2f30*/  LDC R237, c[0x0][0x408] ;  /* 0x00010200ffed7b82 */ /* 0x000e220000000800 */
[----:B------:R-:W-:Y:S01]  /*2f40*/  I2FP.F32.U32 R11, R11 ;  /* 0x0000000b000b7245 */ /* 0x000fe20000201000 */
[----:B------:R-:W-:Y:S01]  /*2f50*/  IMAD.MOV.U32 R222, RZ, RZ, 0x2f800000 ;  /* 0x2f800000ffde7424 */ /* 0x000fe200078e00ff */
[----:B------:R-:W-:Y:S01]  /*2f60*/  ISETP.NE.AND P3, PT, R169, 0x1, PT ;  /* 0x00000001a900780c */ /* 0x000fe20003f65270 */
[----:B-----5:R-:W-:Y:S01]  /*2f70*/  HADD2.F32 R16, -RZ, R164.H0_H0 ;  /* 0x200000a4ff107230 */ /* 0x020fe20000004100 */
[----:B------:R-:W-:Y:S01]  /*2f80*/  LOP3.LUT R172, R172, 0xffffffef, RZ, 0xc0, !PT ;  /* 0xffffffefacac7812 */ /* 0x000fe200078ec0ff */
[----:B------:R-:W-:Y:S01]  /*2f90*/  FFMA.FTZ R11, R11, R222, 1.1641532182693481445e-10 ;  /* 0x2f0000000b0b7423 */ /* 0x000fe200000100de */
[----:B------:R-:W-:Y:S01]  /*2fa0*/  @P1 HADD2.F32 R168, -RZ, R160.H0_H0 ;  /* 0x200000a0ffa81230 */ /* 0x000fe20000004100 */
[----:B------:R-:W1:Y:S01]  /*2fb0*/  LDC R236, c[0x0][0x404] ;  /* 0x00010100ffec7b82 */ /* 0x000e620000000800 */
[----:B------:R-:W-:Y:S01]  /*2fc0*/  BSSY.RECONVERGENT B1, `(.L_x_4619) ;  /* 0x000005e000017945 */ /* 0x000fe20003800200 */
[----:B------:R-:W-:-:S02]  /*2fd0*/  IMAD.MOV.U32 R170, RZ, RZ, 0x2 ;  /* 0x00000002ffaa7424 */ /* 0x000fc400078e00ff */
[----:B0-----:R-:W-:Y:S01]  /*2fe0*/  FMUL.FTZ R16, R16, R237 ;  /* 0x000000ed10107220 */ /* 0x001fe20000410000 */
[----:B-1----:R-:W-:-:S04]  /*2ff0*/  FSETP.GTU.FTZ.AND P2, PT, R11, R236, PT ;  /* 0x000000ec0b00720b */ /* 0x002fc80003f5c000 */
[----:B------:R-:W-:Y:S02]  /*3000*/  FSEL R11, R16, RZ, !P2 ;  /* 0x000000ff100b7208 */ /* 0x000fe40005000000 */
[----:B------:R-:W-:-:S03]  /*3010*/  PLOP3.LUT P2, PT, P2, PT, PT, 0x8, 0x80 ;  /* 0x000000000080781c */ /* 0x000fc6000174e170 */
[----:B------:R-:W-:Y:S01]  /*3020*/  @P1 FADD.FTZ R11, R168, R11 ;  /* 0x0000000ba80b1221 */ /* 0x000fe20000010000 */
[----:B------:R-:W-:-:S04]  /*3030*/  MOV R168, R12 ;  /* 0x0000000c00a87202 */ /* 0x000fc80000000f00 */
[----:B------:R-:W-:-:S05]  /*3040*/  F2FP.F16.F32.PACK_AB R230, RZ, R11 ;  /* 0x0000000bffe6723e */ /* 0x000fca00000000ff */
        /* <DEDUP_REMOVED lines=10> */
.L_x_4621:
        /* <DEDUP_REMOVED lines=13> */
.L_x_4623:
[----:B------:R-:W-:Y:S05]  /*31c0*/  BSYNC.RECONVERGENT B2 ;  /* 0x0000000000027941 */ /* 0x000fea0003800200 */
.L_x_4622:
        /* <DEDUP_REMOVED lines=52> */
[----:B------:R-:W-:Y:S01]  /*3510*/  IMAD.WIDE.U32 R170, R170, -0x326172a9, RZ ;  /* 0xcd9e8d57aaaa7825 */ /* 0x000fe200078e00ff */
[----:B------:R-:W-:-:S03]  /*3520*/  UIADD3 UR15, UPT, UPT, UR4, -0x700cb87f, URZ ;  /* 0x8ff34781040f7890 */ /* 0x000fc6000fffe0ff */
[----:B------:R-:W-:Y:S01]  /*3530*/  IMAD.WIDE.U32 R16, R16, -0x2daee0ad, RZ ;  /* 0xd2511f5310107825 */ /* 0x000fe200078e00ff */
[----:B------:R-:W-:-:S03]  /*3540*/  MOV R12, R170 ;  /* 0x000000aa000c7202 */ /* 0x000fc60000000f00 */
[----:B------:R-:W-:Y:S01]  /*3550*/  HFMA2 R170, -RZ, RZ, 0, 0 ;  /* 0x00000000ffaa7431 */ /* 0x000fe200000001ff */
[----:B------:R-:W-:Y:S02]  /*3560*/  LOP3.LUT R18, R234, UR15, R171, 0x96, !PT ;  /* 0x0000000fea127c12 */ /* 0x000fe4000f8e96ab */
[----:B------:R-:W-:Y:S01]  /*3570*/  LOP3.LUT R17, R168, UR16, R17, 0x96, !PT ;  /* 0x00000010a8117c12 */ /* 0x000fe2000f8e9611 */
[----:B------:R-:W-:Y:S02]  /*3580*/  IMAD.MOV.U32 R168, RZ, RZ, R232 ;  /* 0x000000ffffa87224 */ /* 0x000fe400078e00e8 */
[----:B------:R-:W-:-:S07]  /*3590*/  IMAD.MOV.U32 R232, RZ, RZ, R16 ;  /* 0x000000ffffe87224 */ /* 0x000fce00078e0010 */
.L_x_4620:
[----:B------:R-:W-:Y:S05]  /*35a0*/  BSYNC.RECONVERGENT B1 ;  /* 0x0000000000017941 */ /* 0x000fea0003800200 */
.L_x_4619:
[----:B------:R-:W-:Y:S01]  /*35b0*/  I2FP.F32.U32 R169, R168 ;  /* 0x000000a800a97245 */ /* 0x000fe20000201000 */
[----:B------:R-:W-:Y:S01]  /*35c0*/  HADD2.F32 R164, -RZ, R164.H1_H1 ;  /* 0x300000a4ffa47230 */ /* 0x000fe20000004100 */
[----:B------:R-:W-:Y:S01]  /*35d0*/  ISETP.NE.AND P3, PT, R170, 0x1, PT ;  /* 0x00000001aa00780c */ /* 0x000fe20003f65270 */
[----:B------:R-:W-:Y:S01]  /*35e0*/  @P1 HADD2.F32 R16, -RZ, R160.H1_H1 ;  /* 0x300000a0ff101230 */ /* 0x000fe20000004100 */
[----:B------:R-:W-:Y:S01]  /*35f0*/  LOP3.LUT R172, R172, 0xfffffff7, RZ, 0xc0, !PT ;  /* 0xfffffff7acac7812 */ /* 0x000fe200078ec0ff */
[----:B------:R-:W-:Y:S01]  /*3600*/  FFMA.FTZ R169, R169, R222, 1.1641532182693481445e-10 ;  /* 0x2f000000a9a97423 */ /* 0x000fe200000100de */
[----:B------:R-:W-:Y:S01]  /*3610*/  FMUL.FTZ R164, R164, R237 ;  /* 0x000000eda4a47220 */ /* 0x000fe20000410000 */
[----:B------:R-:W-:Y:S01]  /*3620*/  BSSY.RECONVERGENT B1, `(.L_x_4624) ;  /* 0x000005d000017945 */ /* 0x000fe20003800200 */
[----:B------:R-:W-:Y:S02]  /*3630*/  IMAD.MOV.U32 R168, RZ, RZ, 0x2 ;  /* 0x00000002ffa87424 */ /* 0x000fe400078e00ff */
[----:B------:R-:W-:-:S04]  /*3640*/  FSETP.GTU.FTZ.AND P2, PT, R169, R236, PT ;  /* 0x000000eca900720b */ /* 0x000fc80003f5c000 */
[----:B------:R-:W-:Y:S01]  /*3650*/  FSEL R173, R164, RZ, !P2 ;  /* 0x000000ffa4ad7208 */ /* 0x000fe20005000000 */
[----:B------:R-:W-:Y:S01]  /*3660*/  IMAD.MOV.U32 R164, RZ, RZ, R12 ;  /* 0x000000ffffa47224 */ /* 0x000fe200078e000c */
[----:B------:R-:W-:-:S03]  /*3670*/  PLOP3.LUT P2, PT, P2, PT, PT, 0x8, 0x80 ;  /* 0x000000000080781c */ /* 0x000fc6000174e170 */
[----:B------:R-:W-:-:S05]  /*3680*/  @P1 FADD.FTZ R173, R16, R173 ;  /* 0x000000ad10ad1221 */ /* 0x000fca0000010000 */
[----:B------:R-:W-:-:S05]  /*3690*/  F2FP.F16.F32.PACK_AB R231, RZ, R173 ;  /* 0x000000adffe7723e */ /* 0x000fca00000000ff */
        /* <DEDUP_REMOVED lines=10> */
.L_x_4626:
        /* <DEDUP_REMOVED lines=13> */
.L_x_4628:
[----:B------:R-:W-:Y:S05]  /*3810*/  BSYNC.RECONVERGENT B2 ;  /* 0x0000000000027941 */ /* 0x000fea0003800200 */
.L_x_4627:
[----:B------:R-:W-:Y:S01]  /*3820*/  IMAD.WIDE.U32 R168, R19, -0x326172a9, RZ ;  /* 0xcd9e8d5713a87825 */ /* 0x000fe200078e00ff */
[----:B------:R-:W-:Y:S01]  /*3830*/  LOP3.LUT R16, R13, UR5, R235, 0x96, !PT ;  /* 0x000000050d107c12 */ /* 0x000fe2000f8e96eb */
[----:B------:R-:W-:Y:S01]  /*3840*/  UIADD3 UR15, UPT, UPT, UR4, -0x61c88647, URZ ;  /* 0x9e3779b9040f7890 */ /* 0x000fe2000fffe0ff */
[----:B------:R-:W-:Y:S01]  /*3850*/  MOV R164, R232 ;  /* 0x000000e800a47202 */ /* 0x000fe20000000f00 */
        /* <DEDUP_REMOVED lines=53> */
[----:B------:R-:W-:Y:S01]  /*3bb0*/  IMAD.MOV.U32 R12, RZ, RZ, R170 ;  /* 0x000000ffff0c7224 */ /* 0x000fe200078e00aa */
[----:B------:R-:W-:Y:S01]  /*3bc0*/  LOP3.LUT R17, R168, UR16, R17, 0x96, !PT ;  /* 0x00000010a8117c12 */ /* 0x000fe2000f8e9611 */
[----:B------:R-:W-:Y:S02]  /*3bd0*/  IMAD.MOV.U32 R232, RZ, RZ, R16 ;  /* 0x000000ffffe87224 */ /* 0x000fe400078e0010 */
[----:B------:R-:W-:-:S07]  /*3be0*/  IMAD.MOV.U32 R168, RZ, RZ, RZ ;  /* 0x000000ffffa87224 */ /* 0x000fce00078e00ff */
.L_x_4625:
[----:B------:R-:W-:Y:S05]  /*3bf0*/  BSYNC.RECONVERGENT B1 ;  /* 0x0000000000017941 */ /* 0x000fea0003800200 */
.L_x_4624:
[----:B------:R-:W-:Y:S01]  /*3c00*/  I2FP.F32.U32 R169, R164 ;  /* 0x000000a400a97245 */ /* 0x000fe20000201000 */
[----:B------:R-:W-:Y:S01]  /*3c10*/  HADD2.F32 R16, -RZ, R165.H0_H0 ;  /* 0x200000a5ff107230 */ /* 0x000fe20000004100 */
[----:B------:R-:W-:Y:S01]  /*3c20*/  ISETP.NE.AND P2, PT, R168, 0x1, PT ;  /* 0x00000001a800780c */ /* 0x000fe20003f45270 */
[----:B------:R-:W-:Y:S01]  /*3c30*/  BSSY.RECONVERGENT B1, `(.L_x_4629) ;  /* 0x0000061000017945 */ /* 0x000fe20003800200 */
[----:B------:R-:W-:Y:S01]  /*3c40*/  LOP3.LUT R172, R172, 0xfffffffb, RZ, 0xc0, !PT ;  /* 0xfffffffbacac7812 */ /* 0x000fe200078ec0ff */
[----:B------:R-:W-:Y:S01]  /*3c50*/  FFMA.FTZ R169, R169, R222, 1.1641532182693481445e-10 ;  /* 0x2f000000a9a97423 */ /* 0x000fe200000100de */
[----:B------:R-:W-:Y:S01]  /*3c60*/  FMUL.FTZ R16, R16, R237 ;  /* 0x000000ed10107220 */ /* 0x000fe20000410000 */
[----:B------:R-:W-:Y:S02]  /*3c70*/  HFMA2 R170, -RZ, RZ, 0, 1.1920928955078125e-07 ;  /* 0x00000002ffaa7431 */ /* 0x000fe400000001ff */
[----:B------:R-:W-:Y:S01]  /*3c80*/  IMAD.MOV.U32 R164, RZ, RZ, R12 ;  /* 0x000000ffffa47224 */ /* 0x000fe200078e000c */
[----:B------:R-:W-:Y:S01]  /*3c90*/  FSETP.GTU.FTZ.AND P3, PT, R169, R236, PT ;  /* 0x000000eca900720b */ /* 0x000fe20003f7c000 */
[----:B------:R-:W-:-:S03]  /*3ca0*/  @P1 HADD2.F32 R169, -RZ, R161.H0_H0 ;  /* 0x200000a1ffa91230 */ /* 0x000fc60000004100 */
[----:B------:R-:W-:Y:S02]  /*3cb0*/  FSEL R174, R16, RZ, !P3 ;  /* 0x000000ff10ae7208 */ /* 0x000fe40005800000 */
        /* <DEDUP_REMOVED lines=13> */
.L_x_4631:
        /* <DEDUP_REMOVED lines=13> */
.L_x_4633:
[----:B------:R-:W-:Y:S05]  /*3e60*/  BSYNC.RECONVERGENT B2 ;  /* 0x0000000000027941 */ /* 0x000fea0003800200 */
.L_x_4632:
        /* <DEDUP_REMOVED lines=59> */
[----:B------:R-:W-:Y:S01]  /*4220*/  IMAD.MOV.U32 R170, RZ, RZ, RZ ;  /* 0x000000ffffaa7224 */ /* 0x000fe200078e00ff */
[----:B------:R-:W-:-:S07]  /*4230*/  MOV R232, R16 ;  /* 0x0000001000e87202 */ /* 0x000fce0000000f00 */
.L_x_4630:
[----:B------:R-:W-:Y:S05]  /*4240*/  BSYNC.RECONVERGENT B1 ;  /* 0x0000000000017941 */ /* 0x000fea0003800200 */
.L_x_4629:
[----:B------:R-:W-:Y:S01]  /*4250*/  I2FP.F32.U32 R169, R164 ;  /* 0x000000a400a97245 */ /* 0x000fe20000201000 */
[----:B------:R-:W-:Y:S01]  /*4260*/  HADD2.F32 R16, -RZ, R165.H1_H1 ;  /* 0x300000a5ff107230 */ /* 0x000fe20000004100 */
[----:B------:R-:W-:Y:S01]  /*4270*/  LOP3.LUT R172, R172, 0xfffffffd, RZ, 0xc0, !PT ;  /* 0xfffffffdacac7812 */ /* 0x000fe200078ec0ff */
[----:B------:R-:W-:Y:S01]  /*4280*/  @P1 HADD2.F32 R164, -RZ, R161.H1_H1 ;  /* 0x300000a1ffa41230 */ /* 0x000fe20000004100 */
[----:B------:R-:W-:Y:S01]  /*4290*/  BSSY.RECONVERGENT B1, `(.L_x_4634) ;  /* 0x0000060000017945 */ /* 0x000fe20003800200 */
[----:B------:R-:W-:Y:S01]  /*42a0*/  FFMA.FTZ R169, R169, R222, 1.1641532182693481445e-10 ;  /* 0x2f000000a9a97423 */ /* 0x000fe200000100de */
[----:B------:R-:W-:Y:S01]  /*42b0*/  FMUL.FTZ R16, R16, R237 ;  /* 0x000000ed10107220 */ /* 0x000fe20000410000 */
[----:B------:R-:W-:-:S03]  /*42c0*/  IMAD.MOV.U32 R168, RZ, RZ, 0x2 ;  /* 0x00000002ffa87424 */ /* 0x000fc600078e00ff */
[----:B------:R-:W-:-:S04]  /*42d0*/  FSETP.GTU.FTZ.AND P2, PT, R169, R236, PT ;  /* 0x000000eca900720b */ /* 0x000fc80003f5c000 */
[----:B------:R-:W-:Y:S02]  /*42e0*/  FSEL R189, R16, RZ, !P2 ;  /* 0x000000ff10bd7208 */ /* 0x000fe40005000000 */
[----:B------:R-:W-:Y:S02]  /*42f0*/  PLOP3.LUT P3, PT, P2, PT, PT, 0x8, 0x80 ;  /* 0x000000000080781c */ /* 0x000fe4000176e170 */
[----:B------:R-:W-:Y:S01]  /*4300*/  ISETP.NE.AND P2, PT, R170, 0x1, PT ;  /* 0x00000001aa00780c */ /* 0x000fe20003f45270 */
[----:B------:R-:W-:Y:S01]  /*4310*/  @P1 FADD.FTZ R189, R164, R189 ;  /* 0x000000bda4bd1221 */ /* 0x000fe20000010000 */
[----:B------:R-:W-:-:S04]  /*4320*/  MOV R164, R12 ;  /* 0x0000000c00a47202 */ /* 0x000fc80000000f00 */
[----:B------:R-:W-:-:S05]  /*4330*/  F2FP.F16.F32.PACK_AB R235, RZ, R189 ;  /* 0x000000bdffeb723e */ /* 0x000fca00000000ff */
        /* <DEDUP_REMOVED lines=10> */
.L_x_4636:
        /* <DEDUP_REMOVED lines=13> */
.L_x_4638:
[----:B------:R-:W-:Y:S05]  /*44b0*/  BSYNC.RECONVERGENT B2 ;  /* 0x0000000000027941 */ /* 0x000fea0003800200 */
.L_x_4637:
        /* <DEDUP_REMOVED lines=61> */
.L_x_4635:
[----:B------:R-:W-:Y:S05]  /*4890*/  BSYNC.RECONVERGENT B1 ;  /* 0x0000000000017941 */ /* 0x000fea0003800200 */
.L_x_4634:
[----:B------:R-:W-:Y:S01]  /*48a0*/  I2FP.F32.U32 R165, R164 ;  /* 0x000000a400a57245 */ /* 0x000fe20000201000 */
[----:B------:R-:W-:Y:S01]  /*48b0*/  HADD2.F32 R16, -RZ, R166.H0_H0 ;  /* 0x200000a6ff107230 */ /* 0x000fe20000004100 */
[----:B------:R-:W-:Y:S01]  /*48c0*/  ISETP.NE.AND P3, PT, R168, 0x1, PT ;  /* 0x00000001a800780c */ /* 0x000fe20003f65270 */
[----:B------:R-:W-:Y:S01]  /*48d0*/  @P1 HADD2.F32 R169, -RZ, R162.H0_H0 ;  /* 0x200000a2ffa91230 */ /* 0x000fe20000004100 */
[----:B------:R-:W-:Y:S01]  /*48e0*/  BSSY.RECONVERGENT B1, `(.L_x_4639) ;  /* 0x000005e000017945 */ /* 0x000fe20003800200 */
[----:B------:R-:W-:Y:S01]  /*48f0*/  FFMA.FTZ R165, R165, R222, 1.1641532182693481445e-10 ;  /* 0x2f000000a5a57423 */ /* 0x000fe200000100de */
[----:B------:R-:W-:Y:S01]  /*4900*/  FMUL.FTZ R16, R16, R237 ;  /* 0x000000ed10107220 */ /* 0x000fe20000410000 */
[----:B------:R-:W-:-:S03]  /*4910*/  IMAD.MOV.U32 R164, RZ, RZ, R12 ;  /* 0x000000ffffa47224 */ /* 0x000fc600078e000c */
[----:B------:R-:W-:-:S04]  /*4920*/  FSETP.GTU.FTZ.AND P2, PT, R165, R236, PT ;  /* 0x000000eca500720b */ /* 0x000fc80003f5c000 */
[----:B------:R-:W-:Y:S02]  /*4930*/  FSEL R190, R16, RZ, !P2 ;  /* 0x000000ff10be7208 */ /* 0x000fe40005000000 */
[----:B------:R-:W-:-:S03]  /*4940*/  PLOP3.LUT P2, PT, P2, PT, PT, 0x8, 0x80 ;  /* 0x000000000080781c */ /* 0x000fc6000174e170 */
[----:B------:R-:W-:Y:S01]  /*4950*/  @P1 FADD.FTZ R190, R169, R190 ;  /* 0x000000bea9be1221 */ /* 0x000fe20000010000 */
[----:B------:R-:W-:-:S04]  /*4960*/  IMAD.MOV.U32 R169, RZ, RZ, 0x2 ;  /* 0x00000002ffa97424 */ /* 0x000fc800078e00ff */
[----:B------:R-:W-:Y:S01]  /*4970*/  F2FP.F16.F32.PACK_AB R238, RZ, R190 ;  /* 0x000000beffee723e */ /* 0x000fe200000000ff */
        /* <DEDUP_REMOVED lines=9> */
.L_x_4641:
        /* <DEDUP_REMOVED lines=13> */
.L_x_4643:
[----:B------:R-:W-:Y:S05]  /*4ae0*/  BSYNC.RECONVERGENT B2 ;  /* 0x0000000000027941 */ /* 0x000fea0003800200 */
.L_x_4642:
        /* <DEDUP_REMOVED lines=61> */
.L_x_4640:
[----:B------:R-:W-:Y:S05]  /*4ec0*/  BSYNC.RECONVERGENT B1 ;  /* 0x0000000000017941 */ /* 0x000fea0003800200 */
.L_x_4639:
[----:B------:R-:W-:Y:S01]  /*4ed0*/  I2FP.F32.U32 R165, R164 ;  /* 0x000000a400a57245 */ /* 0x000fe20000201000 */
[----:B------:R-:W-:Y:S01]  /*4ee0*/  HADD2.F32 R166, -RZ, R166.H1_H1 ;  /* 0x300000a6ffa67230 */ /* 0x000fe20000004100 */
[----:B------:R-:W-:Y:S01]  /*4ef0*/  ISETP.NE.AND P4, PT, R169, 0x1, PT ;  /* 0x00000001a900780c */ /* 0x000fe20003f85270 */
[----:B------:R-:W-:Y:S01]  /*4f00*/  @P1 HADD2.F32 R16, -RZ, R162.H1_H1 ;  /* 0x300000a2ff101230 */ /* 0x000fe20000004100 */
[----:B------:R-:W-:Y:S01]  /*4f10*/  BSSY.RECONVERGENT B1, `(.L_x_4644) ;  /* 0x000005e000017945 */ /* 0x000fe20003800200 */
[----:B------:R-:W-:Y:S01]  /*4f20*/  FFMA.FTZ R165, R165, R222, 1.1641532182693481445e-10 ;  /* 0x2f000000a5a57423 */ /* 0x000fe200000100de */
[----:B------:R-:W-:Y:S01]  /*4f30*/  FMUL.FTZ R166, R166, R237 ;  /* 0x000000eda6a67220 */ /* 0x000fe20000410000 */
[----:B------:R-:W-:Y:S02]  /*4f40*/  HFMA2 R168, -RZ, RZ, 0, 1.1920928955078125e-07 ;  /* 0x00000002ffa87431 */ /* 0x000fe400000001ff */
[----:B------:R-:W-:Y:S01]  /*4f50*/  IMAD.MOV.U32 R164, RZ, RZ, R12 ;  /* 0x000000ffffa47224 */ /* 0x000fe200078e000c */
[----:B------:R-:W-:-:S04]  /*4f60*/  FSETP.GTU.FTZ.AND P3, PT, R165, R236, PT ;  /* 0x000000eca500720b */ /* 0x000fc80003f7c000 */
[----:B------:R-:W-:Y:S02]  /*4f70*/  FSEL R205, R166, RZ, !P3 ;  /* 0x000000ffa6cd7208 */ /* 0x000fe40005800000 */
[----:B------:R-:W-:-:S03]  /*4f80*/  PLOP3.LUT P3, PT, P3, PT, PT, 0x8, 0x80 ;  /* 0x000000000080781c */ /* 0x000fc60001f6e170 */
[----:B------:R-:W-:-:S05]  /*4f90*/  @P1 FADD.FTZ R205, R16, R205 ;  /* 0x000000cd10cd1221 */ /* 0x000fca0000010000 */
[----:B------:R-:W-:Y:S01]  /*4fa0*/  F2FP.F16.F32.PACK_AB R166, RZ, R205 ;  /* 0x000000cdffa6723e */ /* 0x000fe200000000ff */
        /* <DEDUP_REMOVED lines=9> */
.L_x_4646:
        /* <DEDUP_REMOVED lines=13> */
.L_x_4648:
[----:B------:R-:W-:Y:S05]  /*5110*/  BSYNC.RECONVERGENT B2 ;  /* 0x0000000000027941 */ /* 0x000fea0003800200 */
.L_x_4647:
        /* <DEDUP_REMOVED lines=61> */
.L_x_4645:
[----:B------:R-:W-:Y:S05]  /*54f0*/  BSYNC.RECONVERGENT B1 ;  /* 0x0000000000017941 */ /* 0x000fea0003800200 */
.L_x_4644:
[----:B------:R-:W-:Y:S01]  /*5500*/  I2FP.F32.U32 R165, R164 ;  /* 0x000000a400a57245 */ /* 0x000fe20000201000 */
[----:B------:R-:W-:Y:S01]  /*5510*/  HADD2.F32 R16, -RZ, R167.H0_H0 ;  /* 0x200000a7ff107230 */ /* 0x000fe20000004100 */
[----:B------:R-:W-:Y:S01]  /*5520*/  ISETP.NE.AND P5, PT, R168, 0x1, PT ;  /* 0x00000001a800780c */ /* 0x000fe20003fa5270 */
[----:B------:R-:W-:Y:S01]  /*5530*/  @P1 HADD2.F32 R169, -RZ, R163.H0_H0 ;  /* 0x200000a3ffa91230 */ /* 0x000fe20000004100 */
[----:B------:R-:W-:Y:S01]  /*5540*/  BSSY.RECONVERGENT B1, `(.L_x_4649) ;  /* 0x000005e000017945 */ /* 0x000fe20003800200 */
[----:B------:R-:W-:Y:S01]  /*5550*/  FFMA.FTZ R165, R165, R222, 1.1641532182693481445e-10 ;  /* 0x2f000000a5a57423 */ /* 0x000fe200000100de */
[----:B------:R-:W-:Y:S01]  /*5560*/  FMUL.FTZ R16, R16, R237 ;  /* 0x000000ed10107220 */ /* 0x000fe20000410000 */
[----:B------:R-:W-:-:S03]  /*5570*/  MOV R164, R12 ;  /* 0x0000000c00a47202 */ /* 0x000fc60000000f00 */
[----:B------:R-:W-:-:S04]  /*5580*/  FSETP.GTU.FTZ.AND P4, PT, R165, R236, PT ;  /* 0x000000eca500720b */ /* 0x000fc80003f9c000 */
[----:B------:R-:W-:Y:S01]  /*5590*/  FSEL R206, R16, RZ, !P4 ;  /* 0x000000ff10ce7208 */ /* 0x000fe20006000000 */
[----:B------:R-:W-:Y:S01]  /*55a0*/  IMAD.MOV.U32 R16, RZ, RZ, 0x2 ;  /* 0x00000002ff107424 */ /* 0x000fe200078e00ff */
        /* <DEDUP_REMOVED lines=12> */
.L_x_4651:
        /* <DEDUP_REMOVED lines=13> */
.L_x_4653:
[----:B------:R-:W-:Y:S05]  /*5740*/  BSYNC.RECONVERGENT B2 ;  /* 0x0000000000027941 */ /* 0x000fea0003800200 */
.L_x_4652:
        /* <DEDUP_REMOVED lines=61> */
.L_x_4650:
[----:B------:R-:W-:Y:S05]  /*5b20*/  BSYNC.RECONVERGENT B1 ;  /* 0x0000000000017941 */ /* 0x000fea0003800200 */
.L_x_4649:
[----:B------:R-:W-:Y:S01]  /*5b30*/  I2FP.F32.U32 R165, R164 ;  /* 0x000000a400a57245 */ /* 0x000fe20000201000 */
[----:B------:R-:W-:Y:S01]  /*5b40*/  HADD2.F32 R164, -RZ, R167.H1_H1 ;  /* 0x300000a7ffa47230 */ /* 0x000fe20000004100 */
[----:B------:R-:W-:Y:S01]  /*5b50*/  PRMT R166, R238, 0x5410, R166 ;  /* 0x00005410eea67816 */ /* 0x000fe200000000a6 */
[----:B------:R-:W-:Y:S02]  /*5b60*/  @P1 HADD2.F32 R167, -RZ, R163.H1_H1 ;  /* 0x300000a3ffa71230 */ /* 0x000fe40000004100 */
        /* <DEDUP_REMOVED lines=8> */
[----:B------:R-:W-:-:S04]  /*5bf0*/  F2FP.F16.F32.PACK_AB R167, RZ, R222 ;  /* 0x000000deffa7723e */ /* 0x000fc800000000ff */
[----:B------:R-:W-:Y:S01]  /*5c00*/  PRMT R167, R234, 0x5410, R167 ;  /* 0x00005410eaa77816 */ /* 0x000fe200000000a7 */
[----:B------:R-:W-:Y:S06]  /*5c10*/  BRA `(.L_x_4654) ;  /* 0x0000006000f47947 */ /* 0x000fec0003800000 */
.L_x_4613:
        /* <DEDUP_REMOVED lines=16> */
.L_x_4657:
        /* <DEDUP_REMOVED lines=13> */
.L_x_4659:
[----:B------:R-:W-:Y:S05]  /*5df0*/  BSYNC.RECONVERGENT B2 ;  /* 0x0000000000027941 */ /* 0x000fea0003800200 */
.L_x_4658:
        /* <DEDUP_REMOVED lines=60> */
.L_x_4656:
[----:B------:R-:W-:Y:S05]  /*61c0*/  BSYNC.RECONVERGENT B1 ;  /* 0x0000000000017941 */ /* 0x000fea0003800200 */
.L_x_4655:
[----:B------:R-:W0:Y:S01]  /*61d0*/  LDC R3, c[0x0][0x404] ;  /* 0x00010100ff037b82 */ /* 0x000e220000000800 */
[----:B------:R-:W-:Y:S01]  /*61e0*/  I2FP.F32.U32 R4, R4 ;  /* 0x0000000400047245 */ /* 0x000fe20000201000 */
[----:B------:R-:W-:Y:S01]  /*61f0*/  IMAD.MOV.U32 R235, RZ, RZ, 0x2f800000 ;  /* 0x2f800000ffeb7424 */ /* 0x000fe200078e00ff */
[----:B------:R-:W-:Y:S01]  /*6200*/  ISETP.NE.AND P3, PT, R6, 0x1, PT ;  /* 0x000000010600780c */ /* 0x000fe20003f65270 */
[----:B-----5:R-:W-:Y:S01]  /*6210*/  HADD2.F32 R5, -RZ, R164.H0_H0 ;  /* 0x200000a4ff057230 */ /* 0x020fe20000004100 */
[----:B------:R-:W-:Y:S01]  /*6220*/  LOP3.LUT R172, R172, 0xffffffef, RZ, 0xc0, !PT ;  /* 0xffffffefacac7812 */ /* 0x000fe200078ec0ff */
[----:B------:R-:W-:Y:S01]  /*6230*/  FFMA.FTZ R4, R4, R235, 1.1641532182693481445e-10 ;  /* 0x2f00000004047423 */ /* 0x000fe200000100eb */
[----:B------:R-:W-:Y:S01]  /*6240*/  BSSY.RECONVERGENT B1, `(.L_x_4660) ;  /* 0x000005d000017945 */ /* 0x000fe20003800200 */
[----:B------:R-:W1:Y:S01]  /*6250*/  LDC R222, c[0x0][0x408] ;  /* 0x00010200ffde7b82 */ /* 0x000e620000000800 */
[----:B------:R-:W-:Y:S02]  /*6260*/  HFMA2 R7, -RZ, RZ, 0, 1.1920928955078125e-07 ;  /* 0x00000002ff077431 */ /* 0x000fe400000001ff */
[----:B0-----:R-:W-:-:S04]  /*6270*/  FSETP.GTU.FTZ.AND P2, PT, R4, R3, PT ;  /* 0x000000030400720b */ /* 0x001fc80003f5c000 */
[----:B------:R-:W-:Y:S01]  /*6280*/  PLOP3.LUT P4, PT, P2, PT, PT, 0x8, 0x80 ;  /* 0x000000000080781c */ /* 0x000fe2000178e170 */
[----:B-1----:R-:W-:Y:S01]  /*6290*/  FMUL.FTZ R16, R5, R222 ;  /* 0x000000de05107220 */ /* 0x002fe20000410000 */
[----:B------:R-:W-:-:S04]  /*62a0*/  IMAD.MOV.U32 R5, RZ, RZ, R12 ;  /* 0x000000ffff057224 */ /* 0x000fc800078e000c */
        /* <DEDUP_REMOVED lines=11> */
.L_x_4662:
        /* <DEDUP_REMOVED lines=13> */
.L_x_4664:
[----:B------:R-:W-:Y:S05]  /*6430*/  BSYNC.RECONVERGENT B2 ;  /* 0x0000000000027941 */ /* 0x000fea0003800200 */
.L_x_4663:
        /* <DEDUP_REMOVED lines=50> */
[----:B------:R-:W-:Y:S02]  /*6760*/  UIADD3 UR16, UPT, UPT, UR5, -0x695add53, URZ ;  /* 0x96a522ad05107890 */ /* 0x000fe4000fffe0ff */
[----:B------:R-:W-:Y:S01]  /*6770*/  IMAD.MOV.U32 R7, RZ, RZ, RZ ;  /* 0x000000ffff077224 */ /* 0x000fe200078e00ff */
        /* <DEDUP_REMOVED lines=8> */
[----:B------:R-:W-:-:S07]  /*6800*/  MOV R232, R4 ;  /* 0x0000000400e87202 */ /* 0x000fce0000000f00 */
.L_x_4661:
[----:B------:R-:W-:Y:S05]  /*6810*/  BSYNC.RECONVERGENT B1 ;  /* 0x0000000000017941 */ /* 0x000fea0003800200 */
.L_x_4660:
[----:B------:R-:W-:Y:S01]  /*6820*/  I2FP.F32.U32 R4, R5 ;  /* 0x0000000500047245 */ /* 0x000fe20000201000 */
[----:B------:R-:W-:Y:S01]  /*6830*/  HADD2.F32 R5, -RZ, R156.H0_H0 ;  /* 0x2000009cff057230 */ /* 0x000fe20000004100 */
[----:B------:R-:W-:Y:S01]  /*6840*/  ISETP.NE.AND P3, PT, R7, 0x1, PT ;  /* 0x000000010700780c */ /* 0x000fe20003f65270 */
[----:B------:R-:W-:Y:S01]  /*6850*/  @P1 HADD2.F32 R11, -RZ, R160.H0_H0 ;  /* 0x200000a0ff0b1230 */ /* 0x000fe20000004100 */
[----:B------:R-:W-:Y:S01]  /*6860*/  BSSY.RECONVERGENT B1, `(.L_x_4665) ;  /* 0x0000060000017945 */ /* 0x000fe20003800200 */
[----:B------:R-:W-:Y:S01]  /*6870*/  FFMA.FTZ R4, R4, R235, 1.1641532182693481445e-10 ;  /* 0x2f00000004047423 */ /* 0x000fe200000100eb */
[----:B------:R-:W-:Y:S01]  /*6880*/  FMUL.FTZ R5, R5, R222 ;  /* 0x000000de05057220 */ /* 0x000fe20000410000 */
[----:B------:R-:W-:-:S03]  /*6890*/  HFMA2 R6, -RZ, RZ, 0, 1.1920928955078125e-07 ;  /* 0x00000002ff067431 */ /* 0x000fc600000001ff */
[----:B------:R-:W-:-:S04]  /*68a0*/  FSETP.GTU.FTZ.AND P2, PT, R4, R3, PT ;  /* 0x000000030400720b */ /* 0x000fc80003f5c000 */
[----:B------:R-:W-:Y:S02]  /*68b0*/  FSEL R5, R5, RZ, !P2 ;  /* 0x000000ff05057208 */ /* 0x000fe40005000000 */
[----:B------:R-:W-:-:S03]  /*68c0*/  SEL R10, RZ, 0x1, P2 ;  /* 0x00000001ff0a7807 */ /* 0x000fc60001000000 */
[----:B------:R-:W-:Y:S01]  /*68d0*/  FADD.FTZ R16, R16, R5 ;  /* 0x0000000510107221 */ /* 0x000fe20000010000 */
[----:B------:R-:W-:-:S03]  /*68e0*/  IMAD.MOV.U32 R5, RZ, RZ, R12 ;  /* 0x000000ffff057224 */ /* 0x000fc600078e000c */
[--C-:B------:R-:W-:Y:S01]  /*68f0*/  @P1 FADD.FTZ R11, R11, R16.reuse ;  /* 0x000000100b0b1221 */ /* 0x100fe20000010000 */
[----:B------:R-:W-:-:S05]  /*6900*/  @!P1 IMAD.MOV.U32 R11, RZ, RZ, R16 ;  /* 0x000000ffff0b9224 */ /* 0x000fca00078e0010 */
        /* <DEDUP_REMOVED lines=10> */
.L_x_4667:
        /* <DEDUP_REMOVED lines=13> */
.L_x_4669:
[----:B------:R-:W-:Y:S05]  /*6a80*/  BSYNC.RECONVERGENT B2 ;  /* 0x0000000000027941 */ /* 0x000fea0003800200 */
.L_x_4668:
        /* <DEDUP_REMOVED lines=61> */
.L_x_4666:
[----:B------:R-:W-:Y:S05]  /*6e60*/  BSYNC.RECONVERGENT B1 ;  /* 0x0000000000017941 */ /* 0x000fea0003800200 */
.L_x_4665:
[----:B------:R-:W-:Y:S01]  /*6e70*/  I2FP.F32.U32 R4, R5 ;  /* 0x0000000500047245 */ /* 0x000fe20000201000 */
[----:B------:R-:W-:Y:S01]  /*6e80*/  HADD2.F32 R5, -RZ, R164.H1_H1 ;  /* 0x300000a4ff057230 */ /* 0x000fe20000004100 */
        /* <DEDUP_REMOVED lines=20> */
.L_x_4672:
        /* <DEDUP_REMOVED lines=13> */
.L_x_4674:
[----:B------:R-:W-:Y:S05]  /*70a0*/  BSYNC.RECONVERGENT B2 ;  /* 0x0000000000027941 */ /* 0x000fea0003800200 */
.L_x_4673:
        /* <DEDUP_REMOVED lines=51> */
[----:B------:R-:W-:Y:S01]  /*73e0*/  HFMA2 R7, -RZ, RZ, 0, 0 ;  /* 0x00000000ff077431 */ /* 0x000fe200000001ff */
        /* <DEDUP_REMOVED lines=8> */
[----:B------:R-:W-:-:S07]  /*7470*/  IMAD.MOV.U32 R232, RZ, RZ, R4 ;  /* 0x000000ffffe87224 */ /* 0x000fce00078e0004 */
.L_x_4671:
[----:B------:R-:W-:Y:S05]  /*7480*/  BSYNC.RECONVERGENT B1 ;  /* 0x0000000000017941 */ /* 0x000fea0003800200 */
.L_x_4670:
[----:B------:R-:W-:Y:S01]  /*7490*/  I2FP.F32.U32 R4, R5 ;  /* 0x0000000500047245 */ /* 0x000fe20000201000 */
[----:B------:R-:W-:Y:S01]  /*74a0*/  HADD2.F32 R5, -RZ, R156.H1_H1 ;  /* 0x3000009cff057230 */ /* 0x000fe20000004100 */
[----:B------:R-:W-:Y:S01]  /*74b0*/  ISETP.NE.AND P3, PT, R7, 0x1, PT ;  /* 0x000000010700780c */ /* 0x000fe20003f65270 */
[----:B------:R-:W-:Y:S01]  /*74c0*/  @P1 HADD2.F32 R173, -RZ, R160.H1_H1 ;  /* 0x300000a0ffad1230 */ /* 0x000fe20000004100 */
[----:B------:R-:W-:Y:S01]  /*74d0*/  BSSY.RECONVERGENT B1, `(.L_x_4675) ;  /* 0x0000060000017945 */ /* 0x000fe20003800200 */
[----:B------:R-:W-:Y:S01]  /*74e0*/  FFMA.FTZ R4, R4, R235, 1.1641532182693481445e-10 ;  /* 0x2f00000004047423 */ /* 0x000fe200000100eb */
[----:B------:R-:W-:Y:S01]  /*74f0*/  FMUL.FTZ R5, R5, R222 ;  /* 0x000000de05057220 */ /* 0x000fe20000410000 */
[----:B------:R-:W-:-:S03]  /*7500*/  IMAD.MOV.U32 R6, RZ, RZ, 0x2 ;  /* 0x00000002ff067424 */ /* 0x000fc600078e00ff */
[----:B------:R-:W-:-:S04]  /*7510*/  FSETP.GTU.FTZ.AND P2, PT, R4, R3, PT ;  /* 0x000000030400720b */ /* 0x000fc80003f5c000 */
[----:B------:R-:W-:Y:S02]  /*7520*/  FSEL R5, R5, RZ, !P2 ;  /* 0x000000ff05057208 */ /* 0x000fe40005000000 */
[----:B------:R-:W-:-:S03]  /*7530*/  SEL R9, RZ, 0x1, P2 ;  /* 0x00000001ff097807 */ /* 0x000fc60001000000 */
[----:B------:R-:W-:Y:S01]  /*7540*/  FADD.FTZ R164, R164, R5 ;  /* 0x00000005a4a47221 */ /* 0x000fe20000010000 */
[----:B------:R-:W-:-:S03]  /*7550*/  MOV R5, R12 ;  /* 0x0000000c00057202 */ /* 0x000fc60000000f00 */
        /* <DEDUP_REMOVED lines=12> */
.L_x_4677:
        /* <DEDUP_REMOVED lines=13> */
.L_x_4679:
[----:B------:R-:W-:Y:S05]  /*76f0*/  BSYNC.RECONVERGENT B2 ;  /* 0x0000000000027941 */ /* 0x000fea0003800200 */
.L_x_4678:
        /* <DEDUP_REMOVED lines=61> */
.L_x_4676:
[----:B------:R-:W-:Y:S05]  /*7ad0*/  BSYNC.RECONVERGENT B1 ;  /* 0x0000000000017941 */ /* 0x000fea0003800200 */
.L_x_4675:
[----:B------:R-:W-:Y:S01]  /*7ae0*/  I2FP.F32.U32 R4, R5 ;  /* 0x0000000500047245 */ /* 0x000fe20000201000 */
[----:B------:R-:W-:Y:S01]  /*7af0*/  HADD2.F32 R5, -RZ, R165.H0_H0 ;  /* 0x200000a5ff057230 */ /* 0x000fe20000004100 */
[----:B------:R-:W-:Y:S01]  /*7b00*/  ISETP.NE.AND P2, PT, R6, 0x1, PT ;  /* 0x000000010600780c */ /* 0x000fe20003f45270 */
[----:B------:R-:W-:Y:S01]  /*7b10*/  BSSY.RECONVERGENT B1, `(.L_x_4680) ;  /* 0x000005e000017945 */ /* 0x000fe20003800200 */
[----:B------:R-:W-:Y:S01]  /*7b20*/  LOP3.LUT R172, R172, 0xfffffffb, RZ, 0xc0, !PT ;  /* 0xfffffffbacac7812 */ /* 0x000fe200078ec0ff */
[----:B------:R-:W-:Y:S01]  /*7b30*/  FFMA.FTZ R4, R4, R235, 1.1641532182693481445e-10 ;  /* 0x2f00000004047423 */ /* 0x000fe200000100eb */
[----:B------:R-:W-:Y:S01]  /*7b40*/  FMUL.FTZ R5, R5, R222 ;  /* 0x000000de05057220 */ /* 0x000fe20000410000 */
[----:B------:R-:W-:-:S03]  /*7b50*/  IMAD.MOV.U32 R16, RZ, RZ, 0x2 ;  /* 0x00000002ff107424 */ /* 0x000fc600078e00ff */
[----:B------:R-:W-:-:S04]  /*7b60*/  FSETP.GTU.FTZ.AND P3, PT, R4, R3, PT ;  /* 0x000000030400720b */ /* 0x000fc80003f7c000 */
        /* <DEDUP_REMOVED lines=13> */
.L_x_4682:
        /* <DEDUP_REMOVED lines=13> */
.L_x_4684:
[----:B------:R-:W-:Y:S05]  /*7d10*/  BSYNC.RECONVERGENT B2 ;  /* 0x0000000000027941 */ /* 0x000fea0003800200 */
.L_x_4683:
        /* <DEDUP_REMOVED lines=61> */
.L_x_4681:
[----:B------:R-:W-:Y:S05]  /*80f0*/  BSYNC.RECONVERGENT B1 ;  /* 0x0000000000017941 */ /* 0x000fea0003800200 */
.L_x_4680:
[----:B------:R-:W-:Y:S01]  /*8100*/  I2FP.F32.U32 R4, R5 ;  /* 0x0000000500047245 */ /* 0x000fe20000201000 */
[----:B------:R-:W-:Y:S01]  /*8110*/  HADD2.F32 R5, -RZ, R157.H0_H0 ;  /* 0x2000009dff057230 */ /* 0x000fe20000004100 */
[----:B------:R-:W-:Y:S01]  /*8120*/  BSSY.RECONVERGENT B1, `(.L_x_4685) ;  /* 0x0000062000017945 */ /* 0x000fe20003800200 */
[----:B------:R-:W-:Y:S02]  /*8130*/  @P1 HADD2.F32 R7, -RZ, R161.H0_H0 ;  /* 0x200000a1ff071230 */ /* 0x000fe40000004100 */
[----:B------:R-:W-:Y:S01]  /*8140*/  FFMA.FTZ R4, R4, R235, 1.1641532182693481445e-10 ;  /* 0x2f00000004047423 */ /* 0x000fe200000100eb */
[----:B------:R-:W-:Y:S01]  /*8150*/  FMUL.FTZ R5, R5, R222 ;  /* 0x000000de05057220 */ /* 0x000fe20000410000 */
[----:B------:R-:W-:-:S03]  /*8160*/  IMAD.MOV.U32 R6, RZ, RZ, 0x2 ;  /* 0x00000002ff067424 */ /* 0x000fc600078e00ff */
[----:B------:R-:W-:-:S04]  /*8170*/  FSETP.GTU.FTZ.AND P2, PT, R4, R3, PT ;  /* 0x000000030400720b */ /* 0x000fc80003f5c000 */
[----:B------:R-:W-:-:S05]  /*8180*/  FSEL R5, R5, RZ, !P2 ;  /* 0x000000ff05057208 */ /* 0x000fca0005000000 */
[----:B------:R-:W-:Y:S01]  /*8190*/  FADD.FTZ R4, R8, R5 ;  /* 0x0000000508047221 */ /* 0x000fe20000010000 */
[----:B------:R-:W-:Y:S01]  /*81a0*/  SEL R8, RZ, 0x1, P2 ;  /* 0x00000001ff087807 */ /* 0x000fe20001000000 */
[----:B------:R-:W-:Y:S01]  /*81b0*/  IMAD.MOV.U32 R5, RZ, RZ, R12 ;  /* 0x000000ffff057224 */ /* 0x000fe200078e000c */
[----:B------:R-:W-:Y:S01]  /*81c0*/  ISETP.NE.AND P2, PT, R16, 0x1, PT ;  /* 0x000000011000780c */ /* 0x000fe20003f45270 */
[----:B------:R-:W-:Y:S01]  /*81d0*/  @P1 FADD.FTZ R174, R7, R4 ;  /* 0x0000000407ae1221 */ /* 0x000fe20000010000 */
[----:B------:R-:W-:-:S04]  /*81e0*/  @!P1 MOV R174, R4 ;  /* 0x0000000400ae9202 */ /* 0x000fc80000000f00 */
[----:B------:R-:W-:-:S07]  /*81f0*/  F2FP.F16.F32.PACK_AB R230, RZ, R174 ;  /* 0x000000aeffe6723e */ /* 0x000fce00000000ff */
        /* <DEDUP_REMOVED lines=9> */
.L_x_4687:
        /* <DEDUP_REMOVED lines=13> */
.L_x_4689:
[----:B------:R-:W-:Y:S05]  /*8360*/  BSYNC.RECONVERGENT B2 ;  /* 0x0000000000027941 */ /* 0x000fea0003800200 */
.L_x_4688:
        /* <DEDUP_REMOVED lines=61> */
.L_x_4686:
[----:B------:R-:W-:Y:S05]  /*8740*/  BSYNC.RECONVERGENT B1 ;  /* 0x0000000000017941 */ /* 0x000fea0003800200 */
.L_x_4685:
[----:B------:R-:W-:Y:S01]  /*8750*/  I2FP.F32.U32 R4, R5 ;  /* 0x0000000500047245 */ /* 0x000fe20000201000 */
[----:B------:R-:W-:Y:S01]  /*8760*/  HADD2.F32 R165, -RZ, R165.H1_H1 ;  /* 0x300000a5ffa57230 */ /* 0x000fe20000004100 */
        /* <DEDUP_REMOVED lines=20> */
.L_x_4692:
        /* <DEDUP_REMOVED lines=13> */
.L_x_4694:
[----:B------:R-:W-:Y:S05]  /*8980*/  BSYNC.RECONVERGENT B2 ;  /* 0x0000000000027941 */ /* 0x000fea0003800200 */
.L_x_4693:
        /* <DEDUP_REMOVED lines=61> */
.L_x_4691:
[----:B------:R-:W-:Y:S05]  /*8d60*/  BSYNC.RECONVERGENT B1 ;  /* 0x0000000000017941 */ /* 0x000fea0003800200 */
.L_x_4690:
[----:B------:R-:W-:Y:S01]  /*8d70*/  I2FP.F32.U32 R4, R5 ;  /* 0x0000000500047245 */ /* 0x000fe20000201000 */
[----:B------:R-:W-:Y:S01]  /*8d80*/  HADD2.F32 R5, -RZ, R157.H1_H1 ;  /* 0x3000009dff057230 */ /* 0x000fe20000004100 */
[----:B------:R-:W-:Y:S01]  /*8d90*/  BSSY.RECONVERGENT B1, `(.L_x_4695) ;  /* 0x0000062000017945 */ /* 0x000fe20003800200 */
[----:B------:R-:W-:Y:S02]  /*8da0*/  @P1 HADD2.F32 R189, -RZ, R161.H1_H1 ;  /* 0x300000a1ffbd1230 */ /* 0x000fe40000004100 */
        /* <DEDUP_REMOVED lines=11> */
[----:B------:R-:W-:Y:S02]  /*8e60*/  F2FP.F16.F32.PACK_AB R233, RZ, R189 ;  /* 0x000000bdffe9723e */ /* 0x000fe400000000ff */
        /* <DEDUP_REMOVED lines=9> */
.L_x_4697:
        /* <DEDUP_REMOVED lines=13> */
.L_x_4699:
[----:B------:R-:W-:Y:S05]  /*8fd0*/  BSYNC.RECONVERGENT B2 ;  /* 0x0000000000027941 */ /* 0x000fea0003800200 */
.L_x_4698:
        /* <DEDUP_REMOVED lines=61> */
.L_x_4696:
[----:B------:R-:W-:Y:S05]  /*93b0*/  BSYNC.RECONVERGENT B1 ;  /* 0x0000000000017941 */ /* 0x000fea0003800200 */
.L_x_4695:
[----:B------:R-:W-:Y:S01]  /*93c0*/  I2FP.F32.U32 R4, R5 ;  /* 0x0000000500047245 */ /* 0x000fe20000201000 */
[----:B------:R-:W-:Y:S01]  /*93d0*/  HADD2.F32 R165, -RZ, R166.H0_H0 ;  /* 0x200000a6ffa57230 */ /* 0x000fe20000004100 */
        /* <DEDUP_REMOVED lines=18> */
.L_x_4702:
        /* <DEDUP_REMOVED lines=13> */
.L_x_4704:
[----:B------:R-:W-:Y:S05]  /*95d0*/  BSYNC.RECONVERGENT B2 ;  /* 0x0000000000027941 */ /* 0x000fea0003800200 */
.L_x_4703:
        /* <DEDUP_REMOVED lines=61> */
.L_x_4701:
[----:B------:R-:W-:Y:S05]  /*99b0*/  BSYNC.RECONVERGENT B1 ;  /* 0x0000000000017941 */ /* 0x000fea0003800200 */
.L_x_4700:
        /* <DEDUP_REMOVED lines=15> */
[----:B------:R-:W-:-:S04]  /*9ab0*/  PRMT R6, R4, 0x7610, R6 ;  /* 0x0000761004067816 */ /* 0x000fc80000000006 */
[----:B------:R-:W-:Y:S02]  /*9ac0*/  F2FP.F16.F32.PACK_AB R234, RZ, R190 ;  /* 0x000000beffea723e */ /* 0x000fe400000000ff */
        /* <DEDUP_REMOVED lines=9> */
.L_x_4707:
        /* <DEDUP_REMOVED lines=13> */
.L_x_4709:
[----:B------:R-:W-:Y:S05]  /*9c30*/  BSYNC.RECONVERGENT B2 ;  /* 0x0000000000027941 */ /* 0x000fea0003800200 */
.L_x_4708:
        /* <DEDUP_REMOVED lines=61> */
.L_x_4706:
[----:B------:R-:W-:Y:S05]  /*a010*/  BSYNC.RECONVERGENT B1 ;  /* 0x0000000000017941 */ /* 0x000fea0003800200 */
.L_x_4705:
[----:B------:R-:W-:Y:S01]  /*a020*/  I2FP.F32.U32 R4, R5 ;  /* 0x0000000500047245 */ /* 0x000fe20000201000 */
[----:B------:R-:W-:Y:S01]  /*a030*/  HADD2.F32 R165, -RZ, R166.H1_H1 ;  /* 0x300000a6ffa57230 */ /* 0x000fe20000004100 */
        /* <DEDUP_REMOVED lines=18> */
.L_x_4712:
        /* <DEDUP_REMOVED lines=13> */
.L_x_4714:
[----:B------:R-:W-:Y:S05]  /*a230*/  BSYNC.RECONVERGENT B2 ;  /* 0x0000000000027941 */ /* 0x000fea0003800200 */
.L_x_4713:
        /* <DEDUP_REMOVED lines=61> */
.L_x_4711:
[----:B------:R-:W-:Y:S05]  /*a610*/  BSYNC.RECONVERGENT B1 ;  /* 0x0000000000017941 */ /* 0x000fea0003800200 */
.L_x_4710:
[----:B------:R-:W-:Y:S01]  /*a620*/  I2FP.F32.U32 R4, R5 ;  /* 0x0000000500047245 */ /* 0x000fe20000201000 */
[----:B------:R-:W-:Y:S01]  /*a630*/  HADD2.F32 R5, -RZ, R158.H1_H1 ;  /* 0x3000009eff057230 */ /* 0x000fe20000004100 */
[----:B------:R-:W-:Y:S01]  /*a640*/  BSSY.RECONVERGENT B1, `(.L_x_4715) ;  /* 0x0000062000017945 */ /* 0x000fe20003800200 */
[----:B------:R-:W-:Y:S02]  /*a650*/  @P1 HADD2.F32 R205, -RZ, R162.H1_H1 ;  /* 0x300000a2ffcd1230 */ /* 0x000fe40000004100 */
        /* <DEDUP_REMOVED lines=8> */
[----:B------:R-:W-:Y:S01]  /*a6e0*/  @P1 FADD.FTZ R205, R205, R166 ;  /* 0x000000a6cdcd1221 */ /* 0x000fe20000010000 */
[----:B------:R-:W-:Y:S01]  /*a6f0*/  @!P1 MOV R205, R166 ;  /* 0x000000a600cd9202 */ /* 0x000fe20000000f00 */
[----:B------:R-:W-:-:S03]  /*a700*/  IMAD.MOV.U32 R166, RZ, RZ, 0x2 ;  /* 0x00000002ffa67424 */ /* 0x000fc600078e00ff */
[----:B------:R-:W-:-:S03]  /*a710*/  F2FP.F16.F32.PACK_AB R236, RZ, R205 ;  /* 0x000000cdffec723e */ /* 0x000fc600000000ff */
        /* <DEDUP_REMOVED lines=9> */
.L_x_4717:
        /* <DEDUP_REMOVED lines=13> */
.L_x_4719:
[----:B------:R-:W-:Y:S05]  /*a880*/  BSYNC.RECONVERGENT B2 ;  /* 0x0000000000027941 */ /* 0x000fea0003800200 */
.L_x_4718:
        /* <DEDUP_REMOVED lines=9> */
[----:B------:R-:W-:Y:S02]  /*a920*/  UIADD3 UR15, UPT, UPT, UR4, 0x3c6ef372, URZ ;  /* 0x3c6ef372040f7890 */ /* 0x000fe4000fffe0ff */
[----:B------:R-:W-:Y:S01]  /*a930*/  IMAD.MOV.U32 R166, RZ, RZ, RZ ;  /* 0x000000ffffa67224 */ /* 0x000fe200078e00ff */
        /* <DEDUP_REMOVED lines=49> */
[----:B------:R-:W-:-:S07]  /*ac50*/  IMAD.MOV.U32 R232, RZ, RZ, R16 ;  /* 0x000000ffffe87224 */ /* 0x000fce00078e0010 */
.L_x_4716:
[----:B------:R-:W-:Y:S05]  /*ac60*/  BSYNC.RECONVERGENT B1 ;  /* 0x0000000000017941 */ /* 0x000fea0003800200 */
.L_x_4715:
[----:B------:R-:W-:Y:S01]  /*ac70*/  I2FP.F32.U32 R4, R4 ;  /* 0x0000000400047245 */ /* 0x000fe20000201000 */
[----:B------:R-:W-:Y:S01]  /*ac80*/  HADD2.F32 R165, -RZ, R167.H0_H0 ;  /* 0x200000a7ffa57230 */ /* 0x000fe20000004100 */
        /* <DEDUP_REMOVED lines=18> */
.L_x_4722:
        /* <DEDUP_REMOVED lines=13> */
.L_x_4724:
[----:B------:R-:W-:Y:S05]  /*ae80*/  BSYNC.RECONVERGENT B2 ;  /* 0x0000000000027941 */ /* 0x000fea0003800200 */
.L_x_4723:
        /* <DEDUP_REMOVED lines=61> */
.L_x_4721:
[----:B------:R-:W-:Y:S05]  /*b260*/  BSYNC.RECONVERGENT B1 ;  /* 0x0000000000017941 */ /* 0x000fea0003800200 */
.L_x_4720:
[----:B------:R-:W-:Y:S01]  /*b270*/  I2FP.F32.U32 R16, R164 ;  /* 0x000000a400107245 */ /* 0x000fe20000201000 */
[----:B------:R-:W-:Y:S01]  /*b280*/  HADD2.F32 R165, -RZ, R159.H0_H0 ;  /* 0x2000009fffa57230 */ /* 0x000fe20000004100 */
[----:B------:R-:W-:Y:S01]  /*b290*/  BSSY.RECONVERGENT B1, `(.L_x_4725) ;  /* 0x0000063000017945 */ /* 0x000fe20003800200 */
[----:B------:R-:W-:Y:S02]  /*b2a0*/  @P1 HADD2.F32 R169, -RZ, R163.H0_H0 ;  /* 0x200000a3ffa91230 */ /* 0x000fe40000004100 */
[----:B------:R-:W-:Y:S02]  /*b2b0*/  HFMA2 R166, -RZ, RZ, 0, 1.1920928955078125e-07 ;  /* 0x00000002ffa67431 */ /* 0x000fe400000001ff */
        /* <DEDUP_REMOVED lines=21> */
.L_x_4727:
        /* <DEDUP_REMOVED lines=13> */
.L_x_4729:
[----:B------:R-:W-:Y:S05]  /*b4e0*/  BSYNC.RECONVERGENT B2 ;  /* 0x0000000000027941 */ /* 0x000fea0003800200 */
.L_x_4728:
        /* <DEDUP_REMOVED lines=61> */
.L_x_4726:
[----:B------:R-:W-:Y:S05]  /*b8c0*/  BSYNC.RECONVERGENT B1 ;  /* 0x0000000000017941 */ /* 0x000fea0003800200 */
.L_x_4725:
[----:B------:R-:W-:Y:S01]  /*b8d0*/  I2FP.F32.U32 R16, R164 ;  /* 0x000000a400107245 */ /* 0x000fe20000201000 */
[----:B------:R-:W-:Y:S01]  /*b8e0*/  HADD2.F32 R167, -RZ, R167.H1_H1 ;  /* 0x300000a7ffa77230 */ /* 0x000fe20000004100 */
        /* <DEDUP_REMOVED lines=18> */
.L_x_4732:
        /* <DEDUP_REMOVED lines=15> */
.L_x_4734:
[----:B------:R-:W-:Y:S05]  /*bb00*/  BSYNC.RECONVERGENT B2 ;  /* 0x0000000000027941 */ /* 0x000fea0003800200 */
.L_x_4733:
        /* <DEDUP_REMOVED lines=51> */
[----:B------:R-:W-:Y:S01]  /*be40*/  IMAD.MOV.U32 R165, RZ, RZ, R232 ;  /* 0x000000ffffa57224 */ /* 0x000fe200078e00e8 */
[----:B------:R-:W-:Y:S01]  /*be50*/  LOP3.LUT R16, R16, UR15, R169, 0x96, !PT ;  /* 0x0000000f10107c12 */ /* 0x000fe2000f8e96a9 */
[----:B------:R-:W-:Y:S01]  /*be60*/  UIADD3 UR15, UPT, UPT, UR4, -0x700cb87f, URZ ;  /* 0x8ff34781040f7890 */ /* 0x000fe2000fffe0ff */
[----:B------:R-:W-:-:S04]  /*be70*/  IMAD.WIDE.U32 R166, R166, -0x326172a9, RZ ;  /* 0xcd9e8d57a6a67825 */ /* 0x000fc800078e00ff */
[----:B------:R-:W-:Y:S01]  /*be80*/  IMAD.WIDE.U32 R16, R16, -0x2daee0ad, RZ ;  /* 0xd2511f5310107825 */ /* 0x000fe200078e00ff */
[----:B------:R-:W-:Y:S02]  /*be90*/  LOP3.LUT R18, R168, UR15, R167, 0x96, !PT ;  /* 0x0000000fa8127c12 */ /* 0x000fe4000f8e96a7 */
[----:B------:R-:W-:Y:S01]  /*bea0*/  MOV R12, R166 ;  /* 0x000000a6000c7202 */ /* 0x000fe20000000f00 */
[----:B------:R-:W-:Y:S02]  /*beb0*/  IMAD.MOV.U32 R232, RZ, RZ, R16 ;  /* 0x000000ffffe87224 */ /* 0x000fe400078e0010 */
[----:B------:R-:W-:Y:S01]  /*bec0*/  HFMA2 R16, -RZ, RZ, 0, 0 ;  /* 0x00000000ff107431 */ /* 0x000fe200000001ff */
[----:B------:R-:W-:-:S07]  /*bed0*/  LOP3.LUT R17, R164, UR16, R17, 0x96, !PT ;  /* 0x00000010a4117c12 */ /* 0x000fce000f8e9611 */
.L_x_4731:
[----:B------:R-:W-:Y:S05]  /*bee0*/  BSYNC.RECONVERGENT B1 ;  /* 0x0000000000017941 */ /* 0x000fea0003800200 */
.L_x_4730:
[----:B------:R-:W-:Y:S01]  /*bef0*/  I2FP.F32.U32 R164, R165 ;  /* 0x000000a500a47245 */ /* 0x000fe20000201000 */
[----:B------:R-:W-:Y:S01]  /*bf00*/  HADD2.F32 R165, -RZ, R159.H1_H1 ;  /* 0x3000009fffa57230 */ /* 0x000fe20000004100 */
[----:B------:R-:W-:-:S03]  /*bf10*/  PRMT R166, R234, 0x5410, R236 ;  /* 0x00005410eaa67816 */ /* 0x000fc600000000ec */
[----:B------:R-:W-:Y:S01]  /*bf20*/  FFMA.FTZ R164, R164, R235, 1.1641532182693481445e-10 ;  /* 0x2f000000a4a47423 */ /* 0x000fe200000100eb */
[----:B------:R-:W-:Y:S01]  /*bf30*/  FMUL.FTZ R165, R165, R222 ;  /* 0x000000dea5a57220 */ /* 0x000fe20000410000 */
[----:B------:R-:W-:-:S03]  /*bf40*/  @P1 HADD2.F32 R222, -RZ, R163.H1_H1 ;  /* 0x300000a3ffde1230 */ /* 0x000fc60000004100 */
[----:B------:R-:W-:-:S04]  /*bf50*/  FSETP.GTU.FTZ.AND P6, PT, R164, R3, PT ;  /* 0x00000003a400720b */ /* 0x000fc80003fdc000 */
[----:B------:R-:W-:Y:S02]  /*bf60*/  FSEL R164, R165, RZ, !P6 ;  /* 0x000000ffa5a47208 */ /* 0x000fe40007000000 */
[----:B------:R-:W-:Y:S02]  /*bf70*/  SEL R3, RZ, 0x1, P6 ;  /* 0x00000001ff037807 */ /* 0x000fe40003000000 */
[----:B------:R-:W-:Y:S01]  /*bf80*/  PRMT R165, R230, 0x5410, R233 ;  /* 0x00005410e6a57816 */ /* 0x000fe200000000e9 */
[----:B------:R-:W-:Y:S01]  /*bf90*/  FADD.FTZ R237, R237, R164 ;  /* 0x000000a4eded7221 */ /* 0x000fe20000010000 */
[----:B------:R-:W-:-:S03]  /*bfa0*/  PRMT R164, R170, 0x5410, R171 ;  /* 0x00005410aaa47816 */ /* 0x000fc600000000ab */
[--C-:B------:R-:W-:Y:S01]  /*bfb0*/  @P1 FADD.FTZ R222, R222, R237.reuse ;  /* 0x000000eddede1221 */ /* 0x100fe20000010000 */
[----:B------:R-:W-:-:S05]  /*bfc0*/  @!P1 IMAD.MOV.U32 R222, RZ, RZ, R237 ;  /* 0x000000ffffde9224 */ /* 0x000fca00078e00ed */
[----:B------:R-:W-:-:S04]  /*bfd0*/  F2FP.F16.F32.PACK_AB R167, RZ, R222 ;  /* 0x000000deffa7723e */ /* 0x000fc800000000ff */
[----:B------:R-:W-:-:S07]  /*bfe0*/  PRMT R167, R231, 0x5410, R167 ;  /* 0x00005410e7a77816 */ /* 0x000fce00000000a7 */
.L_x_4654:
[----:B------:R-:W0:Y:S01]  /*bff0*/  LDC.64 R170, c[0x0][0x3a8] ;  /* 0x0000ea00ffaa7b82 */ /* 0x000e220000000a00 */
[----:B------:R-:W-:Y:S02]  /*c000*/  SEL R231, RZ, 0x1000000, !P5 ;  /* 0x01000000ffe77807 */ /* 0x000fe40006800000 */
[----:B------:R-:W-:Y:S02]  /*c010*/  SEL R230, RZ, 0x10000, !P4 ;  /* 0x00010000ffe67807 */ /* 0x000fe40006000000 */
[----:B------:R-:W-:Y:S02]  /*c020*/  SEL R235, RZ, 0x100, !P3 ;  /* 0x00000100ffeb7807 */ /* 0x000fe40005800000 */
[C---:B------:R-:W-:Y:S01]  /*c030*/  LOP3.LUT P6, RZ, R172.reuse, 0x8, RZ, 0xc0, !PT ;  /* 0x00000008acff7812 */ /* 0x040fe200078cc0ff */
[----:B------:R-:W1:Y:S01]  /*c040*/  LDC.64 R168, c[0x0][0x3b0] ;  /* 0x0000ec00ffa87b82 */ /* 0x000e620000000a00 */
[C---:B------:R-:W-:Y:S02]  /*c050*/  LOP3.LUT P5, RZ, R172.reuse, 0x4, RZ, 0xc0, !PT ;  /* 0x00000004acff7812 */ /* 0x040fe400078ac0ff */
[----:B------:R-:W-:-:S02]  /*c060*/  LOP3.LUT P4, RZ, R172, 0x2, RZ, 0xc0, !PT ;  /* 0x00000002acff7812 */ /* 0x000fc4000788c0ff */
[----:B------:R-:W-:Y:S02]  /*c070*/  LOP3.LUT R235, R235, R231, R230, 0xfe, !PT ;  /* 0x000000e7ebeb7212 */ /* 0x000fe400078efee6 */
[----:B------:R-:W-:Y:S02]  /*c080*/  SEL R233, RZ, 0x1000000, !P4 ;  /* 0x01000000ffe97807 */ /* 0x000fe40006000000 */
[----:B------:R-:W-:Y:S02]  /*c090*/  SEL R231, RZ, 0x10000, !P5 ;  /* 0x00010000ffe77807 */ /* 0x000fe40006800000 */
[----:B------:R-:W-:Y:S02]  /*c0a0*/  SEL R230, RZ, 0x100, !P6 ;  /* 0x00000100ffe67807 */ /* 0x000fe40007000000 */
[----:B------:R-:W-:Y:S02]  /*c0b0*/  LOP3.LUT P1, RZ, R172, 0x10, RZ, 0xc0, !PT ;  /* 0x00000010acff7812 */ /* 0x000fe4000782c0ff */
        /* <DEDUP_REMOVED lines=30> */
.L_x_4735:
[----:B0-----:R-:W-:Y:S01]  /*c2a0*/  MOV R230, R232 ;  /* 0x000000e800e67202 */ /* 0x001fe20000000f00 */
[----:B------:R-:W-:-:S07]  /*c2b0*/  VIADD R168, R221, 0x20 ;  /* 0x00000020dda87836 */ /* 0x000fce0000000000 */
.L_x_4612:
[----:B----4-:R-:W-:Y:S05]  /*c2c0*/  BSYNC.RECONVERGENT B0 ;  /* 0x0000000000007941 */ /* 0x010fea0003800200 */
.L_x_4611:
        /* <DEDUP_REMOVED lines=23> */
[----:B0-----:R-:W-:-:S09]  /*c440*/  IMAD.MOV.U32 R232, RZ, RZ, R230 ;  /* 0x000000ffffe87224 */ /* 0x001fd200078e00e6 */
        /* <DEDUP_REMOVED lines=11> */
.L_x_4741:
        /* <DEDUP_REMOVED lines=13> */
.L_x_4743:
[----:B------:R-:W-:Y:S05]  /*c5d0*/  BSYNC.RECONVERGENT B2 ;  /* 0x0000000000027941 */ /* 0x000fea0003800200 */
.L_x_4742:
        /* <DEDUP_REMOVED lines=56> */
[----:B------:R-:W-:Y:S01]  /*c960*/  MOV R12, R4 ;  /* 0x00000004000c7202 */ /* 0x000fe20000000f00 */
[----:B------:R-:W-:Y:S01]  /*c970*/  IMAD.MOV.U32 R5, RZ, RZ, RZ ;  /* 0x000000ffff057224 */ /* 0x000fe200078e00ff */
[----:B------:R-:W-:Y:S01]  /*c980*/  LOP3.LUT R17, R2, UR16, R233, 0x96, !PT ;  /* 0x0000001002117c12 */ /* 0x000fe2000f8e96e9 */
[----:B------:R-:W-:-:S07]  /*c990*/  IMAD.MOV.U32 R2, RZ, RZ, R230 ;  /* 0x000000ffff027224 */ /* 0x000fce00078e00e6 */
.L_x_4740:
[----:B------:R-:W-:Y:S05]  /*c9a0*/  BSYNC.RECONVERGENT B1 ;  /* 0x0000000000017941 */ /* 0x000fea0003800200 */
.L_x_4739:
[----:B------:R-:W0:Y:S01]  /*c9b0*/  LDC R235, c[0x0][0x404] ;  /* 0x00010100ffeb7b82 */ /* 0x000e220000000800 */
[----:B------:R-:W-:Y:S01]  /*c9c0*/  HFMA2 R223, -RZ, RZ, 0.1171875, 0 ;  /* 0x2f800000ffdf7431 */ /* 0x000fe200000001ff */
[----:B------:R-:W-:Y:S01]  /*c9d0*/  I2FP.F32.U32 R2, R2 ;  /* 0x0000000200027245 */ /* 0x000fe20000201000 */
[----:B-----5:R-:W-:Y:S01]  /*c9e0*/  HADD2.F32 R3, -RZ, R164.H0_H0 ;  /* 0x200000a4ff037230 */ /* 0x020fe20000004100 */
[----:B------:R-:W-:Y:S01]  /*c9f0*/  ISETP.NE.AND P3, PT, R5, 0x1, PT ;  /* 0x000000010500780c */ /* 0x000fe20003f65270 */
[----:B------:R-:W-:Y:S01]  /*ca00*/  BSSY.RECONVERGENT B1, `(.L_x_4744) ;  /* 0x000005f000017945 */ /* 0x000fe20003800200 */
[----:B------:R-:W-:Y:S01]  /*ca10*/  LOP3.LUT R172, R172, 0xffffffef, RZ, 0xc0, !PT ;  /* 0xffffffefacac7812 */ /* 0x000fe200078ec0ff */
[----:B------:R-:W-:Y:S01]  /*ca20*/  IMAD.MOV.U32 R6, RZ, RZ, 0x2 ;  /* 0x00000002ff067424 */ /* 0x000fe200078e00ff */
[----:B------:R-:W1:Y:S01]  /*ca30*/  LDC R234, c[0x0][0x408] ;  /* 0x00010200ffea7b82 */ /* 0x000e620000000800 */
[----:B------:R-:W-:Y:S02]  /*ca40*/  IMAD.MOV.U32 R4, RZ, RZ, R12 ;  /* 0x000000ffff047224 */ /* 0x000fe400078e000c */
[----:B------:R-:W-:-:S05]  /*ca50*/  FFMA.FTZ R2, R2, R223, 1.1641532182693481445e-10 ;  /* 0x2f00000002027423 */ /* 0x000fca00000100df */
        /* <DEDUP_REMOVED lines=14> */
.L_x_4746:
        /* <DEDUP_REMOVED lines=13> */
.L_x_4748:
[----:B------:R-:W-:Y:S05]  /*cc10*/  BSYNC.RECONVERGENT B2 ;  /* 0x0000000000027941 */ /* 0x000fea0003800200 */
.L_x_4747:
        /* <DEDUP_REMOVED lines=61> */
.L_x_4745:
[----:B------:R-:W-:Y:S05]  /*cff0*/  BSYNC.RECONVERGENT B1 ;  /* 0x0000000000017941 */ /* 0x000fea0003800200 */
.L_x_4744:
[----:B------:R-:W-:Y:S01]  /*d000*/  I2FP.F32.U32 R2, R4 ;  /* 0x0000000400027245 */ /* 0x000fe20000201000 */
[----:B------:R-:W-:Y:S01]  /*d010*/  HADD2.F32 R3, -RZ, R156.H0_H0 ;  /* 0x2000009cff037230 */ /* 0x000fe20000004100 */
[----:B------:R-:W-:Y:S01]  /*d020*/  ISETP.NE.AND P3, PT, R6, 0x1, PT ;  /* 0x000000010600780c */ /* 0x000fe20003f65270 */
[----:B------:R-:W-:Y:S01]  /*d030*/  @P1 HADD2.F32 R5, -RZ, R160.H0_H0 ;  /* 0x200000a0ff051230 */ /* 0x000fe20000004100 */
[----:B------:R-:W-:Y:S01]  /*d040*/  BSSY.RECONVERGENT B1, `(.L_x_4749) ;  /* 0x0000060000017945 */ /* 0x000fe20003800200 */
[----:B------:R-:W-:Y:S01]  /*d050*/  FFMA.FTZ R2, R2, R223, 1.1641532182693481445e-10 ;  /* 0x2f00000002027423 */ /* 0x000fe200000100df */
[----:B------:R-:W-:Y:S01]  /*d060*/  FMUL.FTZ R3, R3, R234 ;  /* 0x000000ea03037220 */ /* 0x000fe20000410000 */
[----:B------:R-:W-:-:S03]  /*d070*/  IMAD.MOV.U32 R7, RZ, RZ, 0x2 ;  /* 0x00000002ff077424 */ /* 0x000fc600078e00ff */
[----:B------:R-:W-:-:S04]  /*d080*/  FSETP.GTU.FTZ.AND P2, PT, R2, R235, PT ;  /* 0x000000eb0200720b */ /* 0x000fc80003f5c000 */
[----:B------:R-:W-:-:S05]  /*d090*/  FSEL R3, R3, RZ, !P2 ;  /* 0x000000ff03037208 */ /* 0x000fca0005000000 */
[----:B------:R-:W-:Y:S01]  /*d0a0*/  FADD.FTZ R10, R10, R3 ;  /* 0x000000030a0a7221 */ /* 0x000fe20000010000 */
[----:B------:R-:W-:-:S03]  /*d0b0*/  IMAD.MOV.U32 R3, RZ, RZ, R12 ;  /* 0x000000ffff037224 */ /* 0x000fc600078e000c */
[----:B------:R-:W-:Y:S01]  /*d0c0*/  @P1 FADD.FTZ R2, R5, R10 ;  /* 0x0000000a05021221 */ /* 0x000fe20000010000 */
[----:B------:R-:W-:Y:S02]  /*d0d0*/  @!P1 MOV R2, R10 ;  /* 0x0000000a00029202 */ /* 0x000fe40000000f00 */
[----:B------:R-:W-:Y:S02]  /*d0e0*/  SEL R10, RZ, 0x1, P2 ;  /* 0x00000001ff0a7807 */ /* 0x000fe40001000000 */
        /* <DEDUP_REMOVED lines=10> */
.L_x_4751:
        /* <DEDUP_REMOVED lines=13> */
.L_x_4753:
[----:B------:R-:W-:Y:S05]  /*d260*/  BSYNC.RECONVERGENT B2 ;  /* 0x0000000000027941 */ /* 0x000fea0003800200 */
.L_x_4752:
        /* <DEDUP_REMOVED lines=61> */
.L_x_4750:
[----:B------:R-:W-:Y:S05]  /*d640*/  BSYNC.RECONVERGENT B1 ;  /* 0x0000000000017941 */ /* 0x000fea0003800200 */
.L_x_4749:
[----:B------:R-:W-:Y:S01]  /*d650*/  I2FP.F32.U32 R4, R3 ;  /* 0x0000000300047245 */ /* 0x000fe20000201000 */
[----:B------:R-:W-:Y:S01]  /*d660*/  HADD2.F32 R3, -RZ, R164.H1_H1 ;  /* 0x300000a4ff037230 */ /* 0x000fe20000004100 */
        /* <DEDUP_REMOVED lines=20> */
.L_x_4756:
        /* <DEDUP_REMOVED lines=13> */
.L_x_4758:
[----:B------:R-:W-:Y:S05]  /*d880*/  BSYNC.RECONVERGENT B2 ;  /* 0x0000000000027941 */ /* 0x000fea0003800200 */
.L_x_4757:
        /* <DEDUP_REMOVED lines=61> */
.L_x_4755:
[----:B------:R-:W-:Y:S05]  /*dc60*/  BSYNC.RECONVERGENT B1 ;  /* 0x0000000000017941 */ /* 0x000fea0003800200 */
.L_x_4754:
[----:B------:R-:W-:Y:S01]  /*dc70*/  I2FP.F32.U32 R4, R5 ;  /* 0x0000000500047245 */ /* 0x000fe20000201000 */
[----:B------:R-:W-:Y:S01]  /*dc80*/  HADD2.F32 R5, -RZ, R156.H1_H1 ;  /* 0x3000009cff057230 */ /* 0x000fe20000004100 */
[----:B------:R-:W-:Y:S01]  /*dc90*/  BSSY.RECONVERGENT B1, `(.L_x_4759) ;  /* 0x0000062000017945 */ /* 0x000fe20003800200 */
[----:B------:R-:W-:Y:S02]  /*dca0*/  @P1 HADD2.F32 R6, -RZ, R160.H1_H1 ;  /* 0x300000a0ff061230 */ /* 0x000fe40000004100 */
        /* <DEDUP_REMOVED lines=9> */
[----:B------:R-:W-:Y:S02]  /*dd40*/  HFMA2 R6, -RZ, RZ, 0, 1.1920928955078125e-07 ;  /* 0x00000002ff067431 */ /* 0x000fe400000001ff */
[----:B------:R-:W-:Y:S01]  /*dd50*/  IMAD.MOV.U32 R3, RZ, RZ, R12 ;  /* 0x000000ffff037224 */ /* 0x000fe200078e000c */
        /* <DEDUP_REMOVED lines=10> */
.L_x_4761:
        /* <DEDUP_REMOVED lines=13> */
.L_x_4763:
[----:B------:R-:W-:Y:S05]  /*ded0*/  BSYNC.RECONVERGENT B2 ;  /* 0x0000000000027941 */ /* 0x000fea0003800200 */
.L_x_4762:
        /* <DEDUP_REMOVED lines=61> */
.L_x_4760:
[----:B------:R-:W-:Y:S05]  /*e2b0*/  BSYNC.RECONVERGENT B1 ;  /* 0x0000000000017941 */ /* 0x000fea0003800200 */
.L_x_4759:
[----:B------:R-:W-:Y:S01]  /*e2c0*/  I2FP.F32.U32 R4, R3 ;  /* 0x0000000300047245 */ /* 0x000fe20000201000 */
[----:B------:R-:W-:Y:S01]  /*e2d0*/  HADD2.F32 R3, -RZ, R165.H0_H0 ;  /* 0x200000a5ff037230 */ /* 0x000fe20000004100 */
        /* <DEDUP_REMOVED lines=20> */
.L_x_4766:
        /* <DEDUP_REMOVED lines=13> */
.L_x_4768:
[----:B------:R-:W-:Y:S05]  /*e4f0*/  BSYNC.RECONVERGENT B2 ;  /* 0x0000000000027941 */ /* 0x000fea0003800200 */
.L_x_4767:
        /* <DEDUP_REMOVED lines=61> */
.L_x_4765:
[----:B------:R-:W-:Y:S05]  /*e8d0*/  BSYNC.RECONVERGENT B1 ;  /* 0x0000000000017941 */ /* 0x000fea0003800200 */
.L_x_4764:
        /* <DEDUP_REMOVED lines=25> */
.L_x_4771:
        /* <DEDUP_REMOVED lines=13> */
.L_x_4773:
[----:B------:R-:W-:Y:S05]  /*eb40*/  BSYNC.RECONVERGENT B2 ;  /* 0x0000000000027941 */ /* 0x000fea0003800200 */
.L_x_4772:
        /* <DEDUP_REMOVED lines=61> */
.L_x_4770:
[----:B------:R-:W-:Y:S05]  /*ef20*/  BSYNC.RECONVERGENT B1 ;  /* 0x0000000000017941 */ /* 0x000fea0003800200 */
.L_x_4769:
[----:B------:R-:W-:Y:S01]  /*ef30*/  I2FP.F32.U32 R4, R5 ;  /* 0x0000000500047245 */ /* 0x000fe20000201000 */
[----:B------:R-:W-:Y:S01]  /*ef40*/  HADD2.F32 R165, -RZ, R165.H1_H1 ;  /* 0x300000a5ffa57230 */ /* 0x000fe20000004100 */
        /* <DEDUP_REMOVED lines=20> */
.L_x_4776:
        /* <DEDUP_REMOVED lines=13> */
.L_x_4778:
[----:B------:R-:W-:Y:S05]  /*f160*/  BSYNC.RECONVERGENT B2 ;  /* 0x0000000000027941 */ /* 0x000fea0003800200 */
.L_x_4777:
        /* <DEDUP_REMOVED lines=61> */
.L_x_4775:
[----:B------:R-:W-:Y:S05]  /*f540*/  BSYNC.RECONVERGENT B1 ;  /* 0x0000000000017941 */ /* 0x000fea0003800200 */
.L_x_4774:
[----:B------:R-:W-:Y:S01]  /*f550*/  I2FP.F32.U32 R4, R5 ;  /* 0x0000000500047245 */ /* 0x000fe20000201000 */
[----:B------:R-:W-:Y:S01]  /*f560*/  HADD2.F32 R5, -RZ, R157.H1_H1 ;  /* 0x3000009dff057230 */ /* 0x000fe20000004100 */
[----:B------:R-:W-:Y:S01]  /*f570*/  BSSY.RECONVERGENT B1, `(.L_x_4779) ;  /* 0x0000062000017945 */ /* 0x000fe20003800200 */
[----:B------:R-:W-:Y:S02]  /*f580*/  @P1 HADD2.F32 R191, -RZ, R161.H1_H1 ;  /* 0x300000a1ffbf1230 */ /* 0x000fe40000004100 */
        /* <DEDUP_REMOVED lines=9> */
[----:B------:R-:W-:Y:S01]  /*f620*/  @P1 FADD.FTZ R191, R191, R170 ;  /* 0x000000aabfbf1221 */ /* 0x000fe20000010000 */
[----:B------:R-:W-:-:S04]  /*f630*/  @!P1 MOV R191, R170 ;  /* 0x000000aa00bf9202 */ /* 0x000fc80000000f00 */
        /* <DEDUP_REMOVED lines=10> */
.L_x_4781:
        /* <DEDUP_REMOVED lines=13> */
.L_x_4783:
[----:B------:R-:W-:Y:S05]  /*f7b0*/  BSYNC.RECONVERGENT B2 ;  /* 0x0000000000027941 */ /* 0x000fea0003800200 */
.L_x_4782:
        /* <DEDUP_REMOVED lines=61> */
.L_x_4780:
[----:B------:R-:W-:Y:S05]  /*fb90*/  BSYNC.RECONVERGENT B1 ;  /* 0x0000000000017941 */ /* 0x000fea0003800200 */
.L_x_4779:
        /* <DEDUP_REMOVED lines=20> */
.L_x_4786:
        /* <DEDUP_REMOVED lines=13> */
.L_x_4788:
[----:B------:R-:W-:Y:S05]  /*fdb0*/  BSYNC.RECONVERGENT B2 ;  /* 0x0000000000027941 */ /* 0x000fea0003800200 */
.L_x_4787:
        /* <DEDUP_REMOVED lines=61> */
.L_x_4785:
[----:B------:R-:W-:Y:S05]  /*10190*/  BSYNC.RECONVERGENT B1 ;  /* 0x0000000000017941 */ /* 0x000fea0003800200 */
.L_x_4784:
[----:B------:R-:W-:Y:S01]  /*101a0*/  I2FP.F32.U32 R4, R16 ;  /* 0x0000001000047245 */ /* 0x000fe20000201000 */
[----:B------:R-:W-:Y:S01]  /*101b0*/  HADD2.F32 R5, -RZ, R158.H0_H0 ;  /* 0x2000009eff057230 */ /* 0x000fe20000004100 */
[----:B------:R-:W-:Y:S01]  /*101c0*/  BSSY.RECONVERGENT B1, `(.L_x_4789) ;  /* 0x0000063000017945 */ /* 0x000fe20003800200 */
[----:B------:R-:W-:Y:S02]  /*101d0*/  @P1 HADD2.F32 R165, -RZ, R162.H0_H0 ;  /* 0x200000a2ffa51230 */ /* 0x000fe40000004100 */
        /* <DEDUP_REMOVED lines=22> */
.L_x_4791:
        /* <DEDUP_REMOVED lines=13> */
.L_x_4793:
[----:B------:R-:W-:Y:S05]  /*10410*/  BSYNC.RECONVERGENT B2 ;  /* 0x0000000000027941 */ /* 0x000fea0003800200 */
.L_x_4792:
        /* <DEDUP_REMOVED lines=61> */
.L_x_4790:
[----:B------:R-:W-:Y:S05]  /*107f0*/  BSYNC.RECONVERGENT B1 ;  /* 0x0000000000017941 */ /* 0x000fea0003800200 */
.L_x_4789:
[----:B------:R-:W-:Y:S01]  /*10800*/  I2FP.F32.U32 R4, R5 ;  /* 0x0000000500047245 */ /* 0x000fe20000201000 */
[----:B------:R-:W-:Y:S01]  /*10810*/  HADD2.F32 R5, -RZ, R166.H1_H1 ;  /* 0x300000a6ff057230 */ /* 0x000fe20000004100 */
        /* <DEDUP_REMOVED lines=18> */
.L_x_4796:
        /* <DEDUP_REMOVED lines=13> */
.L_x_4798:
[----:B------:R-:W-:Y:S05]  /*10a10*/  BSYNC.RECONVERGENT B2 ;  /* 0x0000000000027941 */ /* 0x000fea0003800200 */
.L_x_4797:
        /* <DEDUP_REMOVED lines=61> */
.L_x_4795:
[----:B------:R-:W-:Y:S05]  /*10df0*/  BSYNC.RECONVERGENT B1 ;  /* 0x0000000000017941 */ /* 0x000fea0003800200 */
.L_x_4794:
[----:B------:R-:W-:Y:S01]  /*10e00*/  I2FP.F32.U32 R4, R16 ;  /* 0x0000001000047245 */ /* 0x000fe20000201000 */
[----:B------:R-:W-:Y:S01]  /*10e10*/  HADD2.F32 R5, -RZ, R158.H1_H1 ;  /* 0x3000009eff057230 */ /* 0x000fe20000004100 */
[----:B------:R-:W-:Y:S01]  /*10e20*/  BSSY.RECONVERGENT B1, `(.L_x_4799) ;  /* 0x0000062000017945 */ /* 0x000fe20003800200 */
[----:B------:R-:W-:Y:S02]  /*10e30*/  @P1 HADD2.F32 R207, -RZ, R162.H1_H1 ;  /* 0x300000a2ffcf1230 */ /* 0x000fe40000004100 */
[----:B------:R-:W-:Y:S01]  /*10e40*/  FFMA.FTZ R4, R4, R223, 1.1641532182693481445e-10 ;  /* 0x2f00000004047423 */ /* 0x000fe200000100df */
[----:B------:R-:W-:Y:S01]  /*10e50*/  FMUL.FTZ R5, R5, R234 ;  /* 0x000000ea05057220 */ /* 0x000fe20000410000 */
[----:B------:R-:W-:-:S03]  /*10e60*/  IMAD.MOV.U32 R16, RZ, RZ, 0x2 ;  /* 0x00000002ff107424 */ /* 0x000fc600078e00ff */
[----:B------:R-:W-:Y:S02]  /*10e70*/  FSETP.GTU.FTZ.AND P4, PT, R4, R235, PT ;  /* 0x000000eb0400720b */ /* 0x000fe40003f9c000 */
[----:B------:R-:W-:Y:S02]  /*10e80*/  MOV R4, R12 ;  /* 0x0000000c00047202 */ /* 0x000fe40000000f00 */
[----:B------:R-:W-:Y:S02]  /*10e90*/  FSEL R165, R5, RZ, !P4 ;  /* 0x000000ff05a57208 */ /* 0x000fe40006000000 */
[----:B------:R-:W-:Y:S02]  /*10ea0*/  SEL R5, RZ, 0x1, P4 ;  /* 0x00000001ff057807 */ /* 0x000fe40002000000 */
[----:B------:R-:W-:Y:S01]  /*10eb0*/  ISETP.NE.AND P4, PT, R170, 0x1, PT ;  /* 0x00000001aa00780c */ /* 0x000fe20003f85270 */
[----:B------:R-:W-:-:S04]  /*10ec0*/  FADD.FTZ R166, R166, R165 ;  /* 0x000000a5a6a67221 */ /* 0x000fc80000010000 */
        /* <DEDUP_REMOVED lines=12> */
.L_x_4801:
        /* <DEDUP_REMOVED lines=13> */
.L_x_4803:
[----:B------:R-:W-:Y:S05]  /*11060*/  BSYNC.RECONVERGENT B2 ;  /* 0x0000000000027941 */ /* 0x000fea0003800200 */
.L_x_4802:
        /* <DEDUP_REMOVED lines=61> */
.L_x_4800:
[----:B------:R-:W-:Y:S05]  /*11440*/  BSYNC.RECONVERGENT B1 ;  /* 0x0000000000017941 */ /* 0x000fea0003800200 */
.L_x_4799:
[----:B------:R-:W-:Y:S01]  /*11450*/  I2FP.F32.U32 R4, R4 ;  /* 0x0000000400047245 */ /* 0x000fe20000201000 */
[----:B------:R-:W-:Y:S01]  /*11460*/  HADD2.F32 R165, -RZ, R167.H0_H0 ;  /* 0x200000a7ffa57230 */ /* 0x000fe20000004100 */
        /* <DEDUP_REMOVED lines=18> */
.L_x_4806:
        /* <DEDUP_REMOVED lines=13> */
.L_x_4808:
[----:B------:R-:W-:Y:S05]  /*11660*/  BSYNC.RECONVERGENT B2 ;  /* 0x0000000000027941 */ /* 0x000fea0003800200 */
.L_x_4807:
        /* <DEDUP_REMOVED lines=58> */
[----:B------:R-:W-:Y:S02]  /*11a10*/  LOP3.LUT R17, R164, UR16, R17, 0x96, !PT ;  /* 0x00000010a4117c12 */ /* 0x000fe4000f8e9611 */
[----:B------:R-:W-:Y:S01]  /*11a20*/  MOV R164, R232 ;  /* 0x000000e800a47202 */ /* 0x000fe20000000f00 */
[----:B------:R-:W-:-:S07]  /*11a30*/  IMAD.MOV.U32 R232, RZ, RZ, R16 ;  /* 0x000000ffffe87224 */ /* 0x000fce00078e0010 */
.L_x_4805:
[----:B------:R-:W-:Y:S05]  /*11a40*/  BSYNC.RECONVERGENT B1 ;  /* 0x0000000000017941 */ /* 0x000fea0003800200 */
.L_x_4804:
[----:B------:R-:W-:Y:S01]  /*11a50*/  I2FP.F32.U32 R16, R164 ;  /* 0x000000a400107245 */ /* 0x000fe20000201000 */
[----:B------:R-:W-:Y:S01]  /*11a60*/  HADD2.F32 R165, -RZ, R159.H0_H0 ;  /* 0x2000009fffa57230 */ /* 0x000fe20000004100 */
[----:B------:R-:W-:Y:S01]  /*11a70*/  BSSY.RECONVERGENT B1, `(.L_x_4809) ;  /* 0x0000063000017945 */ /* 0x000fe20003800200 */
[----:B------:R-:W-:Y:S02]  /*11a80*/  @P1 HADD2.F32 R171, -RZ, R163.H0_H0 ;  /* 0x200000a3ffab1230 */ /* 0x000fe40000004100 */
[----:B------:R-:W-:Y:S01]  /*11a90*/  FFMA.FTZ R16, R16, R223, 1.1641532182693481445e-10 ;  /* 0x2f00000010107423 */ /* 0x000fe200000100df */
[----:B------:R-:W-:Y:S01]  /*11aa0*/  FMUL.FTZ R165, R165, R234 ;  /* 0x000000eaa5a57220 */ /* 0x000fe20000410000 */
[----:B------:R-:W-:Y:S02]  /*11ab0*/  IMAD.MOV.U32 R170, RZ, RZ, 0x2 ;  /* 0x00000002ffaa7424 */ /* 0x000fe400078e00ff */
[----:B------:R-:W-:Y:S01]  /*11ac0*/  IMAD.MOV.U32 R164, RZ, RZ, R12 ;  /* 0x000000ffffa47224 */ /* 0x000fe200078e000c */
[----:B------:R-:W-:-:S04]  /*11ad0*/  FSETP.GTU.FTZ.AND P5, PT, R16, R235, PT ;  /* 0x000000eb1000720b */ /* 0x000fc80003fbc000 */
[----:B------:R-:W-:Y:S02]  /*11ae0*/  FSEL R165, R165, RZ, !P5 ;  /* 0x000000ffa5a57208 */ /* 0x000fe40006800000 */
[----:B------:R-:W-:Y:S02]  /*11af0*/  SEL R16, RZ, 0x1, P5 ;  /* 0x00000001ff107807 */ /* 0x000fe40002800000 */
[----:B------:R-:W-:Y:S01]  /*11b00*/  ISETP.NE.AND P5, PT, R166, 0x1, PT ;  /* 0x00000001a600780c */ /* 0x000fe20003fa5270 */
[----:B------:R-:W-:-:S04]  /*11b10*/  FADD.FTZ R4, R4, R165 ;  /* 0x000000a504047221 */ /* 0x000fc80000010000 */
[--C-:B------:R-:W-:Y:S01]  /*11b20*/  @P1 FADD.FTZ R208, R171, R4.reuse ;  /* 0x00000004abd01221 */ /* 0x100fe20000010000 */
[----:B------:R-:W-:Y:S02]  /*11b30*/  @!P1 MOV R208, R4 ;  /* 0x0000000400d09202 */ /* 0x000fe40000000f00 */
[----:B------:R-:W-:Y:S02]  /*11b40*/  PRMT R4, R16, 0x7610, R4 ;  /* 0x0000761010047816 */ /* 0x000fe40000000004 */
        /* <DEDUP_REMOVED lines=10> */
.L_x_4811:
        /* <DEDUP_REMOVED lines=13> */
.L_x_4813:
[----:B------:R-:W-:Y:S05]  /*11cc0*/  BSYNC.RECONVERGENT B2 ;  /* 0x0000000000027941 */ /* 0x000fea0003800200 */
.L_x_4812:
        /* <DEDUP_REMOVED lines=61> */
.L_x_4810:
[----:B------:R-:W-:Y:S05]  /*120a0*/  BSYNC.RECONVERGENT B1 ;  /* 0x0000000000017941 */ /* 0x000fea0003800200 */
.L_x_4809:
[----:B------:R-:W-:Y:S01]  /*120b0*/  I2FP.F32.U32 R16, R164 ;  /* 0x000000a400107245 */ /* 0x000fe20000201000 */
[----:B------:R-:W-:Y:S01]  /*120c0*/  HADD2.F32 R167, -RZ, R167.H1_H1 ;  /* 0x300000a7ffa77230 */ /* 0x000fe20000004100 */
[----:B------:R-:W-:Y:S01]  /*120d0*/  ISETP.NE.AND P6, PT, R170, 0x1, PT ;  /* 0x00000001aa00780c */ /* 0x000fe20003fc5270 */
[----:B------:R-:W-:Y:S01]  /*120e0*/  BSSY.RECONVERGENT B1, `(.L_x_4814) ;  /* 0x000005e000017945 */ /* 0x000fe20003800200 */
[----:B------:R-:W-:Y:S02]  /*120f0*/  IMAD.MOV.U32 R165, RZ, RZ, R12 ;  /* 0x000000ffffa57224 */ /* 0x000fe400078e000c */
[----:B------:R-:W-:Y:S01]  /*12100*/  FFMA.FTZ R164, R16, R223, 1.1641532182693481445e-10 ;  /* 0x2f00000010a47423 */ /* 0x000fe200000100df */
[----:B------:R-:W-:Y:S01]  /*12110*/  FMUL.FTZ R167, R167, R234 ;  /* 0x000000eaa7a77220 */ /* 0x000fe20000410000 */
[----:B------:R-:W-:-:S03]  /*12120*/  HFMA2 R16, -RZ, RZ, 0, 1.1920928955078125e-07 ;  /* 0x00000002ff107431 */ /* 0x000fc600000001ff */
        /* <DEDUP_REMOVED lines=12> */
.L_x_4816:
        /* <DEDUP_REMOVED lines=15> */
.L_x_4818:
[----:B------:R-:W-:Y:S05]  /*122e0*/  BSYNC.RECONVERGENT B2 ;  /* 0x0000000000027941 */ /* 0x000fea0003800200 */
.L_x_4817:
        /* <DEDUP_REMOVED lines=56> */
[----:B------:R-:W-:-:S03]  /*12670*/  LOP3.LUT R18, R170, UR15, R167, 0x96, !PT ;  /* 0x0000000faa127c12 */ /* 0x000fc6000f8e96a7 */
[----:B------:R-:W-:Y:S01]  /*12680*/  IMAD.MOV.U32 R12, RZ, RZ, R166 ;  /* 0x000000ffff0c7224 */ /* 0x000fe200078e00a6 */
[----:B------:R-:W-:Y:S01]  /*12690*/  MOV R232, R16 ;  /* 0x0000001000e87202 */ /* 0x000fe20000000f00 */
[----:B------:R-:W-:Y:S01]  /*126a0*/  IMAD.MOV.U32 R16, RZ, RZ, RZ ;  /* 0x000000ffff107224 */ /* 0x000fe200078e00ff */
[----:B------:R-:W-:-:S07]  /*126b0*/  LOP3.LUT R17, R164, UR16, R17, 0x96, !PT ;  /* 0x00000010a4117c12 */ /* 0x000fce000f8e9611 */
.L_x_4815:
[----:B------:R-:W-:Y:S05]  /*126c0*/  BSYNC.RECONVERGENT B1 ;  /* 0x0000000000017941 */ /* 0x000fea0003800200 */
.L_x_4814:
        /* <DEDUP_REMOVED lines=8> */
[----:B------:R-:W-:-:S03]  /*12750*/  SEL R164, RZ, 0x1, P6 ;  /* 0x00000001ffa47807 */ /* 0x000fc60003000000 */
[----:B------:R-:W-:Y:S01]  /*12760*/  FADD.FTZ R238, R238, R165 ;  /* 0x000000a5eeee7221 */ /* 0x000fe20000010000 */
[----:B------:R-:W-:Y:S02]  /*12770*/  PRMT R165, R3, 0x5410, R233 ;  /* 0x0000541003a57816 */ /* 0x000fe400000000e9 */
[----:B------:R-:W-:Y:S01]  /*12780*/  PRMT R3, R164, 0x7610, R3 ;  /* 0x00007610a4037816 */ /* 0x000fe20000000003 */
[--C-:B------:R-:W-:Y:S01]  /*12790*/  @P1 FADD.FTZ R223, R223, R238.reuse ;  /* 0x000000eedfdf1221 */ /* 0x100fe20000010000 */
[----:B------:R-:W-:Y:S01]  /*127a0*/  @!P1 IMAD.MOV.U32 R223, RZ, RZ, R238 ;  /* 0x000000ffffdf9224 */ /* 0x000fe200078e00ee */
[----:B------:R-:W-:-:S04]  /*127b0*/  PRMT R164, R169, 0x5410, R230 ;  /* 0x00005410a9a47816 */ /* 0x000fc800000000e6 */
[----:B------:R-:W-:-:S04]  /*127c0*/  F2FP.F16.F32.PACK_AB R167, RZ, R223 ;  /* 0x000000dfffa7723e */ /* 0x000fc800000000ff */
[----:B------:R-:W-:Y:S01]  /*127d0*/  PRMT R167, R231, 0x5410, R167 ;  /* 0x00005410e7a77816 */ /* 0x000fe200000000a7 */
[----:B------:R-:W-:Y:S06]  /*127e0*/  BRA `(.L_x_4819) ;  /* 0x0000003000a47947 */ /* 0x000fec0003800000 */
.L_x_4738:
        /* <DEDUP_REMOVED lines=16> */
.L_x_4822:
        /* <DEDUP_REMOVED lines=13> */
.L_x_4824:
[----:B------:R-:W-:Y:S05]  /*129c0*/  BSYNC.RECONVERGENT B2 ;  /* 0x0000000000027941 */ /* 0x000fea0003800200 */
.L_x_4823:
        /* <DEDUP_REMOVED lines=60> */
.L_x_4821:
[----:B------:R-:W-:Y:S05]  /*12d90*/  BSYNC.RECONVERGENT B1 ;  /* 0x0000000000017941 */ /* 0x000fea0003800200 */
.L_x_4820:
        /* <DEDUP_REMOVED lines=10> */
[----:B------:R-:W-:Y:S01]  /*12e40*/  IMAD.MOV.U32 R176, RZ, RZ, 0x2 ;  /* 0x00000002ffb07424 */ /* 0x000fe200078e00ff */
[----:B------:R-:W-:Y:S01]  /*12e50*/  MOV R170, R12 ;  /* 0x0000000c00aa7202 */ /* 0x000fe20000000f00 */
[----:B0-----:R-:W-:Y:S01]  /*12e60*/  FMUL.FTZ R16, R16, R223 ;  /* 0x000000df10107220 */ /* 0x001fe20000410000 */
[----:B-1----:R-:W-:-:S04]  /*12e70*/  FSETP.GTU.FTZ.AND P2, PT, R2, R237, PT ;  /* 0x000000ed0200720b */ /* 0x002fc80003f5c000 */
        /* <DEDUP_REMOVED lines=14> */
.L_x_4827:
        /* <DEDUP_REMOVED lines=13> */
.L_x_4829:
[----:B------:R-:W-:Y:S05]  /*13030*/  BSYNC.RECONVERGENT B2 ;  /* 0x0000000000027941 */ /* 0x000fea0003800200 */
.L_x_4828:
[----:B------:R-:W-:Y:S01]  /*13040*/  IMAD.WIDE.U32 R170, R19, -0x326172a9, RZ ;  /* 0xcd9e8d5713aa7825 */ /* 0x000fe200078e00ff */
[----:B------:R-:W-:Y:S01]  /*13050*/  LOP3.LUT R16, R13, UR5, R235, 0x96, !PT ;  /* 0x000000050d107c12 */ /* 0x000fe2000f8e96eb */
[----:B------:R-:W-:Y:S02]  /*13060*/  UIADD3 UR15, UPT, UPT, UR4, -0x61c88647, URZ ;  /* 0x9e3779b9040f7890 */ /* 0x000fe4000fffe0ff */
[----:B------:R-:W-:Y:S01]  /*13070*/  HFMA2 R176, -RZ, RZ, 0, 0 ;  /* 0x00000000ffb07431 */ /* 0x000fe200000001ff */
        /* <DEDUP_REMOVED lines=57> */
.L_x_4826:
[----:B------:R-:W-:Y:S05]  /*13410*/  BSYNC.RECONVERGENT B1 ;  /* 0x0000000000017941 */ /* 0x000fea0003800200 */
.L_x_4825:
[----:B------:R-:W-:Y:S01]  /*13420*/  I2FP.F32.U32 R171, R170 ;  /* 0x000000aa00ab7245 */ /* 0x000fe20000201000 */
[----:B------:R-:W-:Y:S01]  /*13430*/  HADD2.F32 R164, -RZ, R164.H1_H1 ;  /* 0x300000a4ffa47230 */ /* 0x000fe20000004100 */
[----:B------:R-:W-:Y:S01]  /*13440*/  ISETP.NE.AND P2, PT, R176, 0x1, PT ;  /* 0x00000001b000780c */ /* 0x000fe20003f45270 */
[----:B------:R-:W-:Y:S01]  /*13450*/  BSSY.RECONVERGENT B1, `(.L_x_4830) ;  /* 0x0000061000017945 */ /* 0x000fe20003800200 */
[----:B------:R-:W-:Y:S01]  /*13460*/  LOP3.LUT R172, R172, 0xfffffff7, RZ, 0xc0, !PT ;  /* 0xfffffff7acac7812 */ /* 0x000fe200078ec0ff */
[----:B------:R-:W-:Y:S01]  /*13470*/  FFMA.FTZ R16, R171, R238, 1.1641532182693481445e-10 ;  /* 0x2f000000ab107423 */ /* 0x000fe200000100ee */
[----:B------:R-:W-:Y:S01]  /*13480*/  FMUL.FTZ R164, R164, R223 ;  /* 0x000000dfa4a47220 */ /* 0x000fe20000410000 */
[----:B------:R-:W-:-:S03]  /*13490*/  IMAD.MOV.U32 R170, RZ, RZ, 0x2 ;  /* 0x00000002ffaa7424 */ /* 0x000fc600078e00ff */
[----:B------:R-:W-:Y:S01]  /*134a0*/  FSETP.GTU.FTZ.AND P3, PT, R16, R237, PT ;  /* 0x000000ed1000720b */ /* 0x000fe20003f7c000 */
[----:B------:R-:W-:-:S03]  /*134b0*/  @P1 HADD2.F32 R16, -RZ, R160.H1_H1 ;  /* 0x300000a0ff101230 */ /* 0x000fc60000004100 */
        /* <DEDUP_REMOVED lines=15> */
.L_x_4832:
        /* <DEDUP_REMOVED lines=13> */
.L_x_4834:
[----:B------:R-:W-:Y:S05]  /*13680*/  BSYNC.RECONVERGENT B2 ;  /* 0x0000000000027941 */ /* 0x000fea0003800200 */
.L_x_4833:
        /* <DEDUP_REMOVED lines=61> */
.L_x_4831:
[----:B------:R-:W-:Y:S05]  /*13a60*/  BSYNC.RECONVERGENT B1 ;  /* 0x0000000000017941 */ /* 0x000fea0003800200 */
.L_x_4830:
[----:B------:R-:W-:Y:S01]  /*13a70*/  I2FP.F32.U32 R171, R164 ;  /* 0x000000a400ab7245 */ /* 0x000fe20000201000 */
[----:B------:R-:W-:Y:S01]  /*13a80*/  HADD2.F32 R164, -RZ, R165.H0_H0 ;  /* 0x200000a5ffa47230 */ /* 0x000fe20000004100 */
[----:B------:R-:W-:Y:S01]  /*13a90*/  LOP3.LUT R172, R172, 0xfffffffb, RZ, 0xc0, !PT ;  /* 0xfffffffbacac7812 */ /* 0x000fe200078ec0ff */
[----:B------:R-:W-:Y:S01]  /*13aa0*/  BSSY.RECONVERGENT B1, `(.L_x_4835) ;  /* 0x0000061000017945 */ /* 0x000fe20003800200 */
[----:B------:R-:W-:Y:S02]  /*13ab0*/  HFMA2 R192, -RZ, RZ, 0, 1.1920928955078125e-07 ;  /* 0x00000002ffc07431 */ /* 0x000fe400000001ff */
[----:B------:R-:W-:Y:S01]  /*13ac0*/  FFMA.FTZ R16, R171, R238, 1.1641532182693481445e-10 ;  /* 0x2f000000ab107423 */ /* 0x000fe200000100ee */
[----:B------:R-:W-:Y:S01]  /*13ad0*/  FMUL.FTZ R164, R164, R223 ;  /* 0x000000dfa4a47220 */ /* 0x000fe20000410000 */
[----:B------:R-:W-:-:S03]  /*13ae0*/  @P1 HADD2.F32 R171, -RZ, R161.H0_H0 ;  /* 0x200000a1ffab1230 */ /* 0x000fc60000004100 */
[----:B------:R-:W-:-:S04]  /*13af0*/  FSETP.GTU.FTZ.AND P2, PT, R16, R237, PT ;  /* 0x000000ed1000720b */ /* 0x000fc80003f5c000 */
[----:B------:R-:W-:Y:S01]  /*13b00*/  FSEL R176, R164, RZ, !P2 ;  /* 0x000000ffa4b07208 */ /* 0x000fe20005000000 */
[----:B------:R-:W-:Y:S01]  /*13b10*/  IMAD.MOV.U32 R164, RZ, RZ, R12 ;  /* 0x000000ffffa47224 */ /* 0x000fe200078e000c */
[----:B------:R-:W-:Y:S02]  /*13b20*/  PLOP3.LUT P3, PT, P2, PT, PT, 0x8, 0x80 ;  /* 0x000000000080781c */ /* 0x000fe4000176e170 */
[----:B------:R-:W-:Y:S01]  /*13b30*/  ISETP.NE.AND P2, PT, R170, 0x1, PT ;  /* 0x00000001aa00780c */ /* 0x000fe20003f45270 */
[----:B------:R-:W-:-:S05]  /*13b40*/  @P1 FADD.FTZ R176, R171, R176 ;  /* 0x000000b0abb01221 */ /* 0x000fca0000010000 */
[----:B------:R-:W-:-:S05]  /*13b50*/  F2FP.F16.F32.PACK_AB R234, RZ, R176 ;  /* 0x000000b0ffea723e */ /* 0x000fca00000000ff */
        /* <DEDUP_REMOVED lines=10> */
.L_x_4837:
        /* <DEDUP_REMOVED lines=13> */
.L_x_4839:
[----:B------:R-:W-:Y:S05]  /*13cd0*/  BSYNC.RECONVERGENT B2 ;  /* 0x0000000000027941 */ /* 0x000fea0003800200 */
.L_x_4838:
        /* <DEDUP_REMOVED lines=15> */
[----:B------:R-:W-:Y:S02]  /*13dd0*/  UIADD3 UR16, UPT, UPT, UR5, 0x32370b8f, URZ ;  /* 0x32370b8f05107890 */ /* 0x000fe4000fffe0ff */
[----:B------:R-:W-:Y:S01]  /*13de0*/  IMAD.MOV.U32 R192, RZ, RZ, RZ ;  /* 0x000000ffffc07224 */ /* 0x000fe200078e00ff */
        /* <DEDUP_REMOVED lines=43> */
[----:B------:R-:W-:-:S07]  /*140a0*/  MOV R232, R16 ;  /* 0x0000001000e87202 */ /* 0x000fce0000000f00 */
.L_x_4836:
[----:B------:R-:W-:Y:S05]  /*140b0*/  BSYNC.RECONVERGENT B1 ;  /* 0x0000000000017941 */ /* 0x000fea0003800200 */
.L_x_4835:
[----:B------:R-:W-:Y:S01]  /*140c0*/  I2FP.F32.U32 R171, R164 ;  /* 0x000000a400ab7245 */ /* 0x000fe20000201000 */
[----:B------:R-:W-:Y:S01]  /*140d0*/  HADD2.F32 R164, -RZ, R165.H1_H1 ;  /* 0x300000a5ffa47230 */ /* 0x000fe20000004100 */
[----:B------:R-:W-:Y:S01]  /*140e0*/  LOP3.LUT R172, R172, 0xfffffffd, RZ, 0xc0, !PT ;  /* 0xfffffffdacac7812 */ /* 0x000fe200078ec0ff */
[----:B------:R-:W-:Y:S01]  /*140f0*/  @P1 HADD2.F32 R170, -RZ, R161.H1_H1 ;  /* 0x300000a1ffaa1230 */ /* 0x000fe20000004100 */
[----:B------:R-:W-:Y:S01]  /*14100*/  BSSY.RECONVERGENT B1, `(.L_x_4840) ;  /* 0x0000060000017945 */ /* 0x000fe20003800200 */
[----:B------:R-:W-:Y:S01]  /*14110*/  FFMA.FTZ R16, R171, R238, 1.1641532182693481445e-10 ;  /* 0x2f000000ab107423 */ /* 0x000fe200000100ee */
[----:B------:R-:W-:-:S04]  /*14120*/  FMUL.FTZ R164, R164, R223 ;  /* 0x000000dfa4a47220 */ /* 0x000fc80000410000 */
[----:B------:R-:W-:-:S04]  /*14130*/  FSETP.GTU.FTZ.AND P2, PT, R16, R237, PT ;  /* 0x000000ed1000720b */ /* 0x000fc80003f5c000 */
[----:B------:R-:W-:Y:S02]  /*14140*/  FSEL R191, R164, RZ, !P2 ;  /* 0x000000ffa4bf7208 */ /* 0x000fe40005000000 */
[----:B------:R-:W-:Y:S02]  /*14150*/  PLOP3.LUT P3, PT, P2, PT, PT, 0x8, 0x80 ;  /* 0x000000000080781c */ /* 0x000fe4000176e170 */
[----:B------:R-:W-:Y:S01]  /*14160*/  ISETP.NE.AND P2, PT, R192, 0x1, PT ;  /* 0x00000001c000780c */ /* 0x000fe20003f45270 */
[----:B------:R-:W-:Y:S01]  /*14170*/  @P1 FADD.FTZ R191, R170, R191 ;  /* 0x000000bfaabf1221 */ /* 0x000fe20000010000 */
[----:B------:R-:W-:Y:S01]  /*14180*/  IMAD.MOV.U32 R170, RZ, RZ, 0x2 ;  /* 0x00000002ffaa7424 */ /* 0x000fe200078e00ff */
[----:B------:R-:W-:-:S03]  /*14190*/  MOV R164, R12 ;  /* 0x0000000c00a47202 */ /* 0x000fc60000000f00 */
        /* <DEDUP_REMOVED lines=11> */
.L_x_4842:
        /* <DEDUP_REMOVED lines=13> */
.L_x_4844:
[----:B------:R-:W-:Y:S05]  /*14320*/  BSYNC.RECONVERGENT B2 ;  /* 0x0000000000027941 */ /* 0x000fea0003800200 */
.L_x_4843:
        /* <DEDUP_REMOVED lines=61> */
.L_x_4841:
[----:B------:R-:W-:Y:S05]  /*14700*/  BSYNC.RECONVERGENT B1 ;  /* 0x0000000000017941 */ /* 0x000fea0003800200 */
.L_x_4840:
[----:B------:R-:W-:Y:S01]  /*14710*/  I2FP.F32.U32 R165, R164 ;  /* 0x000000a400a57245 */ /* 0x000fe20000201000 */
[----:B------:R-:W-:Y:S01]  /*14720*/  HADD2.F32 R164, -RZ, R166.H0_H0 ;  /* 0x200000a6ffa47230 */ /* 0x000fe20000004100 */
[----:B------:R-:W-:Y:S01]  /*14730*/  ISETP.NE.AND P3, PT, R170, 0x1, PT ;  /* 0x00000001aa00780c */ /* 0x000fe20003f65270 */
[----:B------:R-:W-:Y:S01]  /*14740*/  BSSY.RECONVERGENT B1, `(.L_x_4845) ;  /* 0x000005f000017945 */ /* 0x000fe20003800200 */
[----:B------:R-:W-:Y:S02]  /*14750*/  IMAD.MOV.U32 R171, RZ, RZ, 0x2 ;  /* 0x00000002ffab7424 */ /* 0x000fe400078e00ff */
[----:B------:R-:W-:Y:S01]  /*14760*/  FFMA.FTZ R16, R165, R238, 1.1641532182693481445e-10 ;  /* 0x2f000000a5107423 */ /* 0x000fe200000100ee */
[----:B------:R-:W-:Y:S01]  /*14770*/  FMUL.FTZ R164, R164, R223 ;  /* 0x000000dfa4a47220 */ /* 0x000fe20000410000 */
[----:B------:R-:W-:-:S03]  /*14780*/  @P1 HADD2.F32 R165, -RZ, R162.H0_H0 ;  /* 0x200000a2ffa51230 */ /* 0x000fc60000004100 */
[----:B------:R-:W-:-:S04]  /*14790*/  FSETP.GTU.FTZ.AND P2, PT, R16, R237, PT ;  /* 0x000000ed1000720b */ /* 0x000fc80003f5c000 */
[----:B------:R-:W-:Y:S01]  /*147a0*/  FSEL R192, R164, RZ, !P2 ;  /* 0x000000ffa4c07208 */ /* 0x000fe20005000000 */
[----:B------:R-:W-:Y:S01]  /*147b0*/  IMAD.MOV.U32 R164, RZ, RZ, R12 ;  /* 0x000000ffffa47224 */ /* 0x000fe200078e000c */
[----:B------:R-:W-:-:S03]  /*147c0*/  PLOP3.LUT P2, PT, P2, PT, PT, 0x8, 0x80 ;  /* 0x000000000080781c */ /* 0x000fc6000174e170 */
[----:B------:R-:W-:-:S05]  /*147d0*/  @P1 FADD.FTZ R192, R165, R192 ;  /* 0x000000c0a5c01221 */ /* 0x000fca0000010000 */
        /* <DEDUP_REMOVED lines=10> */
.L_x_4847:
        /* <DEDUP_REMOVED lines=13> */
.L_x_4849:
[----:B------:R-:W-:Y:S05]  /*14950*/  BSYNC.RECONVERGENT B2 ;  /* 0x0000000000027941 */ /* 0x000fea0003800200 */
.L_x_4848:
        /* <DEDUP_REMOVED lines=61> */
.L_x_4846:
[----:B------:R-:W-:Y:S05]  /*14d30*/  BSYNC.RECONVERGENT B1 ;  /* 0x0000000000017941 */ /* 0x000fea0003800200 */
.L_x_4845:
[----:B------:R-:W-:Y:S01]  /*14d40*/  I2FP.F32.U32 R165, R164 ;  /* 0x000000a400a57245 */ /* 0x000fe20000201000 */
[----:B------:R-:W-:Y:S01]  /*14d50*/  HADD2.F32 R166, -RZ, R166.H1_H1 ;  /* 0x300000a6ffa67230 */ /* 0x000fe20000004100 */
[----:B------:R-:W-:Y:S01]  /*14d60*/  ISETP.NE.AND P4, PT, R171, 0x1, PT ;  /* 0x00000001ab00780c */ /* 0x000fe20003f85270 */
[----:B------:R-:W-:Y:S01]  /*14d70*/  @P1 HADD2.F32 R164, -RZ, R162.H1_H1 ;  /* 0x300000a2ffa41230 */ /* 0x000fe20000004100 */
        /* <DEDUP_REMOVED lines=19> */
.L_x_4852:
        /* <DEDUP_REMOVED lines=13> */
.L_x_4854:
[----:B------:R-:W-:Y:S05]  /*14f80*/  BSYNC.RECONVERGENT B2 ;  /* 0x0000000000027941 */ /* 0x000fea0003800200 */
.L_x_4853:
        /* <DEDUP_REMOVED lines=61> */
.L_x_4851:
[----:B------:R-:W-:Y:S05]  /*15360*/  BSYNC.RECONVERGENT B1 ;  /* 0x0000000000017941 */ /* 0x000fea0003800200 */
.L_x_4850:
[----:B------:R-:W-:Y:S01]  /*15370*/  I2FP.F32.U32 R165, R164 ;  /* 0x000000a400a57245 */ /* 0x000fe20000201000 */
[----:B------:R-:W-:Y:S01]  /*15380*/  HADD2.F32 R164, -RZ, R167.H0_H0 ;  /* 0x200000a7ffa47230 */ /* 0x000fe20000004100 */
[----:B------:R-:W-:Y:S01]  /*15390*/  ISETP.NE.AND P5, PT, R170, 0x1, PT ;  /* 0x00000001aa00780c */ /* 0x000fe20003fa5270 */
[----:B------:R-:W-:Y:S02]  /*153a0*/  BSSY.RECONVERGENT B1, `(.L_x_4855) ;  /* 0x000005f000017945 */ /* 0x000fe40003800200 */
[----:B------:R-:W-:Y:S01]  /*153b0*/  FFMA.FTZ R16, R165, R238, 1.1641532182693481445e-10 ;  /* 0x2f000000a5107423 */ /* 0x000fe200000100ee */
[----:B------:R-:W-:Y:S01]  /*153c0*/  FMUL.FTZ R164, R164, R223 ;  /* 0x000000dfa4a47220 */ /* 0x000fe20000410000 */
[----:B------:R-:W-:-:S03]  /*153d0*/  @P1 HADD2.F32 R165, -RZ, R163.H0_H0 ;  /* 0x200000a3ffa51230 */ /* 0x000fc60000004100 */
[----:B------:R-:W-:Y:S01]  /*153e0*/  FSETP.GTU.FTZ.AND P4, PT, R16, R237, PT ;  /* 0x000000ed1000720b */ /* 0x000fe20003f9c000 */
[----:B------:R-:W-:-:S03]  /*153f0*/  IMAD.MOV.U32 R16, RZ, RZ, 0x2 ;  /* 0x00000002ff107424 */ /* 0x000fc600078e00ff */
[----:B------:R-:W-:Y:S02]  /*15400*/  FSEL R208, R164, RZ, !P4 ;  /* 0x000000ffa4d07208 */ /* 0x000fe40006000000 */
[----:B------:R-:W-:Y:S02]  /*15410*/  MOV R164, R12 ;  /* 0x0000000c00a47202 */ /* 0x000fe40000000f00 */
[----:B------:R-:W-:Y:S01]  /*15420*/  PLOP3.LUT P4, PT, P4, PT, PT, 0x8, 0x80 ;  /* 0x000000000080781c */ /* 0x000fe2000278e170 */
        /* <DEDUP_REMOVED lines=11> */
.L_x_4857:
        /* <DEDUP_REMOVED lines=13> */
.L_x_4859:
[----:B------:R-:W-:Y:S05]  /*155b0*/  BSYNC.RECONVERGENT B2 ;  /* 0x0000000000027941 */ /* 0x000fea0003800200 */
.L_x_4858:
        /* <DEDUP_REMOVED lines=61> */
.L_x_4856:
[----:B------:R-:W-:Y:S05]  /*15990*/  BSYNC.RECONVERGENT B1 ;  /* 0x0000000000017941 */ /* 0x000fea0003800200 */
.L_x_4855:
[----:B------:R-:W-:Y:S01]  /*159a0*/  I2FP.F32.U32 R165, R164 ;  /* 0x000000a400a57245 */ /* 0x000fe20000201000 */
[----:B------:R-:W-:Y:S01]  /*159b0*/  HADD2.F32 R164, -RZ, R167.H1_H1 ;  /* 0x300000a7ffa47230 */ /* 0x000fe20000004100 */
[----:B------:R-:W-:Y:S01]  /*159c0*/  PRMT R166, R239, 0x5410, R166 ;  /* 0x00005410efa67816 */ /* 0x000fe200000000a6 */
[----:B------:R-:W-:Y:S02]  /*159d0*/  @P1 HADD2.F32 R170, -RZ, R163.H1_H1 ;  /* 0x300000a3ffaa1230 */ /* 0x000fe40000004100 */
[----:B------:R-:W-:Y:S01]  /*159e0*/  FFMA.FTZ R238, R165, R238, 1.1641532182693481445e-10 ;  /* 0x2f000000a5ee7423 */ /* 0x000fe200000100ee */
[----:B------:R-:W-:Y:S01]  /*159f0*/  FMUL.FTZ R164, R164, R223 ;  /* 0x000000dfa4a47220 */ /* 0x000fe20000410000 */
[----:B------:R-:W-:-:S03]  /*15a00*/  PRMT R165, R234, 0x5410, R236 ;  /* 0x00005410eaa57816 */ /* 0x000fc600000000ec */
[----:B------:R-:W-:-:S04]  /*15a10*/  FSETP.GTU.FTZ.AND P5, PT, R238, R237, PT ;  /* 0x000000edee00720b */ /* 0x000fc80003fbc000 */
[----:B------:R-:W-:Y:S02]  /*15a20*/  FSEL R223, R164, RZ, !P5 ;  /* 0x000000ffa4df7208 */ /* 0x000fe40006800000 */
[----:B------:R-:W-:Y:S02]  /*15a30*/  PLOP3.LUT P5, PT, P5, PT, PT, 0x8, 0x80 ;  /* 0x000000000080781c */ /* 0x000fe40002fae170 */
[----:B------:R-:W-:Y:S01]  /*15a40*/  PRMT R164, R169, 0x5410, R233 ;  /* 0x00005410a9a47816 */ /* 0x000fe200000000e9 */
[----:B------:R-:W-:-:S05]  /*15a50*/  @P1 FADD.FTZ R223, R170, R223 ;  /* 0x000000dfaadf1221 */ /* 0x000fca0000010000 */
[----:B------:R-:W-:-:S04]  /*15a60*/  F2FP.F16.F32.PACK_AB R167, RZ, R223 ;  /* 0x000000dfffa7723e */ /* 0x000fc800000000ff */
[----:B------:R-:W-:-:S07]  /*15a70*/  PRMT R167, R235, 0x5410, R167 ;  /* 0x00005410eba77816 */ /* 0x000fce00000000a7 */
.L_x_4819:
        /* <DEDUP_REMOVED lines=43> */
.L_x_4860:
[----:B0-----:R-:W-:Y:S01]  /*15d30*/  IMAD.MOV.U32 R230, RZ, RZ, R232 ;  /* 0x000000ffffe67224 */ /* 0x001fe200078e00e8 */
[----:B------:R-:W-:-:S07]  /*15d40*/  IADD3 R168, PT, PT, R168, 0x20, RZ ;  /* 0x00000020a8a87810 */ /* 0x000fce0007ffe0ff */
.L_x_4737:
[----:B------:R-:W-:Y:S05]  /*15d50*/  BSYNC.RECONVERGENT B0 ;  /* 0x0000000000007941 */ /* 0x000fea0003800200 */
.L_x_4736:
        /* <DEDUP_REMOVED lines=22> */
[----:B0-----:R-:W-:Y:S01]  /*15ec0*/  MOV R232, R230 ;  /* 0x000000e600e87202 */ /* 0x001fe20000000f00 */
        /* <DEDUP_REMOVED lines=12> */
.L_x_4866:
        /* <DEDUP_REMOVED lines=13> */
.L_x_4868:
[----:B------:R-:W-:Y:S05]  /*16060*/  BSYNC.RECONVERGENT B2 ;  /* 0x0000000000027941 */ /* 0x000fea0003800200 */
.L_x_4867:
        /* <DEDUP_REMOVED lines=59> */
[----:B------:R-:W-:-:S07]  /*16420*/  IMAD.MOV.U32 R4, RZ, RZ, RZ ;  /* 0x000000ffff047224 */ /* 0x000fce00078e00ff */
.L_x_4865:
[----:B------:R-:W-:Y:S05]  /*16430*/  BSYNC.RECONVERGENT B1 ;  /* 0x0000000000017941 */ /* 0x000fea0003800200 */
.L_x_4864:
        /* <DEDUP_REMOVED lines=10> */
[----:B0-----:R-:W-:Y:S01]  /*164e0*/  FMUL.FTZ R0, R0, R235 ;  /* 0x000000eb00007220 */ /* 0x001fe20000410000 */
[----:B-1----:R-:W-:Y:S01]  /*164f0*/  FSETP.GTU.FTZ.AND P3, PT, R3, R234, PT ;  /* 0x000000ea0300720b */ /* 0x002fe20003f7c000 */
        /* <DEDUP_REMOVED lines=13> */
.L_x_4871:
        /* <DEDUP_REMOVED lines=13> */
.L_x_4873:
[----:B------:R-:W-:Y:S05]  /*166a0*/  BSYNC.RECONVERGENT B2 ;  /* 0x0000000000027941 */ /* 0x000fea0003800200 */
.L_x_4872:
        /* <DEDUP_REMOVED lines=61> */
.L_x_4870:
[----:B------:R-:W-:Y:S05]  /*16a80*/  BSYNC.RECONVERGENT B1 ;  /* 0x0000000000017941 */ /* 0x000fea0003800200 */
.L_x_4869:
[----:B------:R-:W-:Y:S01]  /*16a90*/  I2FP.F32.U32 R3, R3 ;  /* 0x0000000300037245 */ /* 0x000fe20000201000 */
[----:B------:R-:W-:Y:S01]  /*16aa0*/  HADD2.F32 R4, -RZ, R156.H0_H0 ;  /* 0x2000009cff047230 */ /* 0x000fe20000004100 */
[----:B------:R-:W-:Y:S03]  /*16ab0*/  BSSY.RECONVERGENT B1, `(.L_x_4874) ;  /* 0x0000062000017945 */ /* 0x000fe60003800200 */
[----:B------:R-:W-:Y:S01]  /*16ac0*/  FFMA.FTZ R3, R3, R224, 1.1641532182693481445e-10 ;  /* 0x2f00000003037423 */ /* 0x000fe200000100e0 */
[----:B------:R-:W-:-:S04]  /*16ad0*/  FMUL.FTZ R4, R4, R235 ;  /* 0x000000eb04047220 */ /* 0x000fc80000410000 */
[----:B------:R-:W-:-:S04]  /*16ae0*/  FSETP.GTU.FTZ.AND P2, PT, R3, R234, PT ;  /* 0x000000ea0300720b */ /* 0x000fc80003f5c000 */
[----:B------:R-:W-:Y:S01]  /*16af0*/  FSEL R3, R4, RZ, !P2 ;  /* 0x000000ff04037208 */ /* 0x000fe20005000000 */
[----:B------:R-:W-:Y:S01]  /*16b00*/  @P1 HADD2.F32 R4, -RZ, R160.H0_H0 ;  /* 0x200000a0ff041230 */ /* 0x000fe20000004100 */
        /* <DEDUP_REMOVED lines=17> */
.L_x_4876:
        /* <DEDUP_REMOVED lines=13> */
.L_x_4878:
[----:B------:R-:W-:Y:S05]  /*16cf0*/  BSYNC.RECONVERGENT B2 ;  /* 0x0000000000027941 */ /* 0x000fea0003800200 */
.L_x_4877:
        /* <DEDUP_REMOVED lines=61> */
.L_x_4875:
[----:B------:R-:W-:Y:S05]  /*170d0*/  BSYNC.RECONVERGENT B1 ;  /* 0x0000000000017941 */ /* 0x000fea0003800200 */
.L_x_4874:
[----:B------:R-:W-:Y:S01]  /*170e0*/  I2FP.F32.U32 R3, R3 ;  /* 0x0000000300037245 */ /* 0x000fe20000201000 */
[----:B------:R-:W-:Y:S01]  /*170f0*/  HADD2.F32 R164, -RZ, R164.H1_H1 ;  /* 0x300000a4ffa47230 */ /* 0x000fe20000004100 */
        /* <DEDUP_REMOVED lines=20> */
.L_x_4881:
        /* <DEDUP_REMOVED lines=13> */
.L_x_4883:
[----:B------:R-:W-:Y:S05]  /*17310*/  BSYNC.RECONVERGENT B2 ;  /* 0x0000000000027941 */ /* 0x000fea0003800200 */
.L_x_4882:
        /* <DEDUP_REMOVED lines=61> */
.L_x_4880:
[----:B------:R-:W-:Y:S05]  /*176f0*/  BSYNC.RECONVERGENT B1 ;  /* 0x0000000000017941 */ /* 0x000fea0003800200 */
.L_x_4879:
        /* <DEDUP_REMOVED lines=12> */
[----:B------:R-:W-:Y:S01]  /*177c0*/  @!P1 IMAD.MOV.U32 R177, RZ, RZ, R3 ;  /* 0x000000ffffb19224 */ /* 0x000fe200078e0003 */
[----:B------:R-:W-:Y:S01]  /*177d0*/  MOV R3, R12 ;  /* 0x0000000c00037202 */ /* 0x000fe20000000f00 */
[----:B------:R-:W-:-:S03]  /*177e0*/  IMAD.MOV.U32 R6, RZ, RZ, 0x2 ;  /* 0x00000002ff067424 */ /* 0x000fc600078e00ff */
        /* <DEDUP_REMOVED lines=10> */
.L_x_4886:
        /* <DEDUP_REMOVED lines=13> */
.L_x_4888:
[----:B------:R-:W-:Y:S05]  /*17960*/  BSYNC.RECONVERGENT B2 ;  /* 0x0000000000027941 */ /* 0x000fea0003800200 */
.L_x_4887:
        /* <DEDUP_REMOVED lines=58> */
[----:B------:R-:W-:Y:S01]  /*17d10*/  IMAD.MOV.U32 R232, RZ, RZ, R4 ;  /* 0x000000ffffe87224 */ /* 0x000fe200078e0004 */
[----:B------:R-:W-:Y:S01]  /*17d20*/  LOP3.LUT R17, R6, UR16, R5, 0x96, !PT ;  /* 0x0000001006117c12 */ /* 0x000fe2000f8e9605 */
[----:B------:R-:W-:-:S07]  /*17d30*/  HFMA2 R6, -RZ, RZ, 0, 0 ;  /* 0x00000000ff067431 */ /* 0x000fce00000001ff */
.L_x_4885:
[----:B------:R-:W-:Y:S05]  /*17d40*/  BSYNC.RECONVERGENT B1 ;  /* 0x0000000000017941 */ /* 0x000fea0003800200 */
.L_x_4884:
[----:B------:R-:W-:Y:S01]  /*17d50*/  I2FP.F32.U32 R3, R3 ;  /* 0x0000000300037245 */ /* 0x000fe20000201000 */
[----:B------:R-:W-:Y:S01]  /*17d60*/  HADD2.F32 R4, -RZ, R165.H0_H0 ;  /* 0x200000a5ff047230 */ /* 0x000fe20000004100 */
        /* <DEDUP_REMOVED lines=20> */
.L_x_4891:
        /* <DEDUP_REMOVED lines=13> */
.L_x_4893:
[----:B------:R-:W-:Y:S05]  /*17f80*/  BSYNC.RECONVERGENT B2 ;  /* 0x0000000000027941 */ /* 0x000fea0003800200 */
.L_x_4892:
        /* <DEDUP_REMOVED lines=61> */
.L_x_4890:
[----:B------:R-:W-:Y:S05]  /*18360*/  BSYNC.RECONVERGENT B1 ;  /* 0x0000000000017941 */ /* 0x000fea0003800200 */
.L_x_4889:
[----:B------:R-:W-:Y:S01]  /*18370*/  I2FP.F32.U32 R5, R5 ;  /* 0x0000000500057245 */ /* 0x000fe20000201000 */
[----:B------:R-:W-:Y:S01]  /*18380*/  HADD2.F32 R4, -RZ, R157.H0_H0 ;  /* 0x2000009dff047230 */ /* 0x000fe20000004100 */
[----:B------:R-:W-:Y:S01]  /*18390*/  BSSY.RECONVERGENT B1, `(.L_x_4894) ;  /* 0x0000062000017945 */ /* 0x000fe20003800200 */
[----:B------:R-:W-:Y:S02]  /*183a0*/  @P1 HADD2.F32 R178, -RZ, R161.H0_H0 ;  /* 0x200000a1ffb21230 */ /* 0x000fe40000004100 */
[----:B------:R-:W-:Y:S01]  /*183b0*/  FFMA.FTZ R5, R5, R224, 1.1641532182693481445e-10 ;  /* 0x2f00000005057423 */ /* 0x000fe200000100e0 */
[----:B------:R-:W-:Y:S01]  /*183c0*/  FMUL.FTZ R4, R4, R235 ;  /* 0x000000eb04047220 */ /* 0x000fe20000410000 */
[----:B------:R-:W-:-:S03]  /*183d0*/  IMAD.MOV.U32 R16, RZ, RZ, 0x2 ;  /* 0x00000002ff107424 */ /* 0x000fc600078e00ff */
[----:B------:R-:W-:Y:S01]  /*183e0*/  FSETP.GTU.FTZ.AND P2, PT, R5, R234, PT ;  /* 0x000000ea0500720b */ /* 0x000fe20003f5c000 */
[----:B------:R-:W-:-:S03]  /*183f0*/  IMAD.MOV.U32 R5, RZ, RZ, R12 ;  /* 0x000000ffff057224 */ /* 0x000fc600078e000c */
[----:B------:R-:W-:Y:S02]  /*18400*/  FSEL R4, R4, RZ, !P2 ;  /* 0x000000ff04047208 */ /* 0x000fe40005000000 */
[----:B------:R-:W-:Y:S02]  /*18410*/  SEL R8, RZ, 0x1, P2 ;  /* 0x00000001ff087807 */ /* 0x000fe40001000000 */
[----:B------:R-:W-:Y:S01]  /*18420*/  ISETP.NE.AND P2, PT, R7, 0x1, PT ;  /* 0x000000010700780c */ /* 0x000fe20003f45270 */
[----:B------:R-:W-:-:S04]  /*18430*/  FADD.FTZ R3, R3, R4 ;  /* 0x0000000403037221 */ /* 0x000fc80000010000 */
        /* <DEDUP_REMOVED lines=12> */
.L_x_4896:
        /* <DEDUP_REMOVED lines=13> */
.L_x_4898:
[----:B------:R-:W-:Y:S05]  /*185d0*/  BSYNC.RECONVERGENT B2 ;  /* 0x0000000000027941 */ /* 0x000fea0003800200 */
.L_x_4897:
        /* <DEDUP_REMOVED lines=61> */
.L_x_4895:
[----:B------:R-:W-:Y:S05]  /*189b0*/  BSYNC.RECONVERGENT B1 ;  /* 0x0000000000017941 */ /* 0x000fea0003800200 */
.L_x_4894:
        /* <DEDUP_REMOVED lines=22> */
.L_x_4901:
        /* <DEDUP_REMOVED lines=13> */
.L_x_4903:
[----:B------:R-:W-:Y:S05]  /*18bf0*/  BSYNC.RECONVERGENT B2 ;  /* 0x0000000000027941 */ /* 0x000fea0003800200 */
.L_x_4902:
        /* <DEDUP_REMOVED lines=61> */
.L_x_4900:
[----:B------:R-:W-:Y:S05]  /*18fd0*/  BSYNC.RECONVERGENT B1 ;  /* 0x0000000000017941 */ /* 0x000fea0003800200 */
.L_x_4899:
        /* <DEDUP_REMOVED lines=25> */
.L_x_4906:
        /* <DEDUP_REMOVED lines=13> */
.L_x_4908:
[----:B------:R-:W-:Y:S05]  /*19240*/  BSYNC.RECONVERGENT B2 ;  /* 0x0000000000027941 */ /* 0x000fea0003800200 */
.L_x_4907:
        /* <DEDUP_REMOVED lines=61> */
.L_x_4905:
[----:B------:R-:W-:Y:S05]  /*19620*/  BSYNC.RECONVERGENT B1 ;  /* 0x0000000000017941 */ /* 0x000fea0003800200 */
.L_x_4904:
        /* <DEDUP_REMOVED lines=20> */
.L_x_4911:
        /* <DEDUP_REMOVED lines=13> */
.L_x_4913:
[----:B------:R-:W-:Y:S05]  /*19840*/  BSYNC.RECONVERGENT B2 ;  /* 0x0000000000027941 */ /* 0x000fea0003800200 */
.L_x_4912:
        /* <DEDUP_REMOVED lines=61> */
.L_x_4910:
[----:B------:R-:W-:Y:S05]  /*19c20*/  BSYNC.RECONVERGENT B1 ;  /* 0x0000000000017941 */ /* 0x000fea0003800200 */
.L_x_4909:
[----:B------:R-:W-:Y:S01]  /*19c30*/  I2FP.F32.U32 R5, R16 ;  /* 0x0000001000057245 */ /* 0x000fe20000201000 */
[----:B------:R-:W-:Y:S01]  /*19c40*/  HADD2.F32 R4, -RZ, R158.H0_H0 ;  /* 0x2000009eff047230 */ /* 0x000fe20000004100 */
[----:B------:R-:W-:Y:S01]  /*19c50*/  BSSY.RECONVERGENT B1, `(.L_x_4914) ;  /* 0x0000063000017945 */ /* 0x000fe20003800200 */
[----:B------:R-:W-:Y:S02]  /*19c60*/  @P1 HADD2.F32 R165, -RZ, R162.H0_H0 ;  /* 0x200000a2ffa51230 */ /* 0x000fe40000004100 */
        /* <DEDUP_REMOVED lines=22> */
.L_x_4916:
        /* <DEDUP_REMOVED lines=13> */
.L_x_4918:
[----:B------:R-:W-:Y:S05]  /*19ea0*/  BSYNC.RECONVERGENT B2 ;  /* 0x0000000000027941 */ /* 0x000fea0003800200 */
.L_x_4917:
        /* <DEDUP_REMOVED lines=61> */
.L_x_4915:
[----:B------:R-:W-:Y:S05]  /*1a280*/  BSYNC.RECONVERGENT B1 ;  /* 0x0000000000017941 */ /* 0x000fea0003800200 */
.L_x_4914:
        /* <DEDUP_REMOVED lines=20> */
.L_x_4921:
        /* <DEDUP_REMOVED lines=13> */
.L_x_4923:
[----:B------:R-:W-:Y:S05]  /*1a4a0*/  BSYNC.RECONVERGENT B2 ;  /* 0x0000000000027941 */ /* 0x000fea0003800200 */
.L_x_4922:
        /* <DEDUP_REMOVED lines=61> */
.L_x_4920:
[----:B------:R-:W-:Y:S05]  /*1a880*/  BSYNC.RECONVERGENT B1 ;  /* 0x0000000000017941 */ /* 0x000fea0003800200 */
.L_x_4919:
        /* <DEDUP_REMOVED lines=8> */
[----:B------:R-:W-:Y:S01]  /*1a910*/  FSEL R165, R4, RZ, !P4 ;  /* 0x000000ff04a57208 */ /* 0x000fe20006000000 */
[----:B------:R-:W-:Y:S01]  /*1a920*/  IMAD.MOV.U32 R4, RZ, RZ, R12 ;  /* 0x000000ffff047224 */ /* 0x000fe200078e000c */
        /* <DEDUP_REMOVED lines=15> */
.L_x_4926:
        /* <DEDUP_REMOVED lines=13> */
.L_x_4928:
[----:B------:R-:W-:Y:S05]  /*1aaf0*/  BSYNC.RECONVERGENT B2 ;  /* 0x0000000000027941 */ /* 0x000fea0003800200 */
.L_x_4927:
        /* <DEDUP_REMOVED lines=61> */
.L_x_4925:
[----:B------:R-:W-:Y:S05]  /*1aed0*/  BSYNC.RECONVERGENT B1 ;  /* 0x0000000000017941 */ /* 0x000fea0003800200 */
.L_x_4924:
        /* <DEDUP_REMOVED lines=20> */
.L_x_4931:
        /* <DEDUP_REMOVED lines=13> */
.L_x_4933:
[----:B------:R-:W-:Y:S05]  /*1b0f0*/  BSYNC.RECONVERGENT B2 ;  /* 0x0000000000027941 */ /* 0x000fea0003800200 */
.L_x_4932:
        /* <DEDUP_REMOVED lines=61> */
.L_x_4930:
[----:B------:R-:W-:Y:S05]  /*1b4d0*/  BSYNC.RECONVERGENT B1 ;  /* 0x0000000000017941 */ /* 0x000fea0003800200 */
.L_x_4929:
        /* <DEDUP_REMOVED lines=26> */
.L_x_4936:
        /* <DEDUP_REMOVED lines=13> */
.L_x_4938:
[----:B------:R-:W-:Y:S05]  /*1b750*/  BSYNC.RECONVERGENT B2 ;  /* 0x0000000000027941 */ /* 0x000fea0003800200 */
.L_x_4937:
        /* <DEDUP_REMOVED lines=61> */
.L_x_4935:
[----:B------:R-:W-:Y:S05]  /*1bb30*/  BSYNC.RECONVERGENT B1 ;  /* 0x0000000000017941 */ /* 0x000fea0003800200 */
.L_x_4934:
        /* <DEDUP_REMOVED lines=20> */
.L_x_4941:
        /* <DEDUP_REMOVED lines=15> */
.L_x_4943:
[----:B------:R-:W-:Y:S05]  /*1bd70*/  BSYNC.RECONVERGENT B2 ;  /* 0x0000000000027941 */ /* 0x000fea0003800200 */
.L_x_4942:
        /* <DEDUP_REMOVED lines=55> */
[----:B------:R-:W-:Y:S02]  /*1c0f0*/  MOV R12, R166 ;  /* 0x000000a6000c7202 */ /* 0x000fe40000000f00 */
[----:B------:R-:W-:Y:S01]  /*1c100*/  LOP3.LUT R18, R170, UR15, R167, 0x96, !PT ;  /* 0x0000000faa127c12 */ /* 0x000fe2000f8e96a7 */
[----:B------:R-:W-:Y:S01]  /*1c110*/  IMAD.MOV.U32 R166, RZ, RZ, R232 ;  /* 0x000000ffffa67224 */ /* 0x000fe200078e00e8 */
[----:B------:R-:W-:Y:S01]  /*1c120*/  LOP3.LUT R17, R164, UR16, R17, 0x96, !PT ;  /* 0x00000010a4117c12 */ /* 0x000fe2000f8e9611 */
[----:B------:R-:W-:Y:S02]  /*1c130*/  IMAD.MOV.U32 R232, RZ, RZ, R16 ;  /* 0x000000ffffe87224 */ /* 0x000fe400078e0010 */
[----:B------:R-:W-:-:S07]  /*1c140*/  HFMA2 R16, -RZ, RZ, 0, 0 ;  /* 0x00000000ff107431 */ /* 0x000fce00000001ff */
.L_x_4940:
[----:B------:R-:W-:Y:S05]  /*1c150*/  BSYNC.RECONVERGENT B1 ;  /* 0x0000000000017941 */ /* 0x000fea0003800200 */
.L_x_4939:
[----:B------:R-:W-:Y:S01]  /*1c160*/  I2FP.F32.U32 R165, R166 ;  /* 0x000000a600a57245 */ /* 0x000fe20000201000 */
[----:B------:R-:W-:Y:S01]  /*1c170*/  HADD2.F32 R164, -RZ, R159.H1_H1 ;  /* 0x3000009fffa47230 */ /* 0x000fe20000004100 */
[----:B------:R-:W-:Y:S01]  /*1c180*/  PRMT R166, R236, 0x5410, R237 ;  /* 0x00005410eca67816 */ /* 0x000fe200000000ed */
[----:B------:R-:W-:Y:S02]  /*1c190*/  @P1 HADD2.F32 R167, -RZ, R163.H1_H1 ;  /* 0x300000a3ffa71230 */ /* 0x000fe40000004100 */
[----:B------:R-:W-:Y:S01]  /*1c1a0*/  FFMA.FTZ R165, R165, R224, 1.1641532182693481445e-10 ;  /* 0x2f000000a5a57423 */ /* 0x000fe200000100e0 */
[----:B------:R-:W-:-:S04]  /*1c1b0*/  FMUL.FTZ R164, R164, R235 ;  /* 0x000000eba4a47220 */ /* 0x000fc80000410000 */
        /* <DEDUP_REMOVED lines=12> */
.L_x_4863:
        /* <DEDUP_REMOVED lines=16> */
.L_x_4947:
        /* <DEDUP_REMOVED lines=13> */
.L_x_4949:
[----:B------:R-:W-:Y:S05]  /*1c450*/  BSYNC.RECONVERGENT B2 ;  /* 0x0000000000027941 */ /* 0x000fea0003800200 */
.L_x_4948:
        /* <DEDUP_REMOVED lines=59> */
[----:B------:R-:W-:-:S07]  /*1c810*/  LOP3.LUT R17, R16, UR16, R233, 0x96, !PT ;  /* 0x0000001010117c12 */ /* 0x000fce000f8e96e9 */
.L_x_4946:
[----:B------:R-:W-:Y:S05]  /*1c820*/  BSYNC.RECONVERGENT B1 ;  /* 0x0000000000017941 */ /* 0x000fea0003800200 */
.L_x_4945:
        /* <DEDUP_REMOVED lines=10> */
[----:B------:R-:W-:Y:S01]  /*1c8d0*/  FFMA.FTZ R0, R169, R238, 1.1641532182693481445e-10 ;  /* 0x2f000000a9007423 */ /* 0x000fe200000100ee */
[----:B------:R-:W-:-:S02]  /*1c8e0*/  @P1 HADD2.F32 R169, -RZ, R160.H0_H0 ;  /* 0x200000a0ffa91230 */ /* 0x000fc40000004100 */
[----:B0-----:R-:W-:Y:S02]  /*1c8f0*/  FMUL.FTZ R171, R171, R224 ;  /* 0x000000e0abab7220 */ /* 0x001fe40000410000 */
        /* <DEDUP_REMOVED lines=15> */
.L_x_4952:
        /* <DEDUP_REMOVED lines=13> */
.L_x_4954:
[----:B------:R-:W-:Y:S05]  /*1cac0*/  BSYNC.RECONVERGENT B2 ;  /* 0x0000000000027941 */ /* 0x000fea0003800200 */
.L_x_4953:
        /* <DEDUP_REMOVED lines=61> */
.L_x_4951:
[----:B------:R-:W-:Y:S05]  /*1cea0*/  BSYNC.RECONVERGENT B1 ;  /* 0x0000000000017941 */ /* 0x000fea0003800200 */
.L_x_4950:
        /* <DEDUP_REMOVED lines=8> */
[----:B------:R-:W-:Y:S01]  /*1cf30*/  FSETP.GTU.FTZ.AND P2, PT, R16, R237, PT ;  /* 0x000000ed1000720b */ /* 0x000fe20003f5c000 */
[----:B------:R-:W-:-:S03]  /*1cf40*/  @P1 HADD2.F32 R16, -RZ, R160.H1_H1 ;  /* 0x300000a0ff101230 */ /* 0x000fc60000004100 */
[----:B------:R-:W-:Y:S02]  /*1cf50*/  FSEL R177, R177, RZ, !P2 ;  /* 0x000000ffb1b17208 */ /* 0x000fe40005000000 */
        /* <DEDUP_REMOVED lines=14> */
.L_x_4957:
        /* <DEDUP_REMOVED lines=13> */
.L_x_4959:
[----:B------:R-:W-:Y:S05]  /*1d110*/  BSYNC.RECONVERGENT B2 ;  /* 0x0000000000027941 */ /* 0x000fea0003800200 */
.L_x_4958:
        /* <DEDUP_REMOVED lines=61> */
.L_x_4956:
[----:B------:R-:W-:Y:S05]  /*1d4f0*/  BSYNC.RECONVERGENT B1 ;  /* 0x0000000000017941 */ /* 0x000fea0003800200 */
.L_x_4955:
[----:B------:R-:W-:Y:S01]  /*1d500*/  I2FP.F32.U32 R171, R164 ;  /* 0x000000a400ab7245 */ /* 0x000fe20000201000 */
[----:B------:R-:W-:Y:S01]  /*1d510*/  HADD2.F32 R193, -RZ, R165.H0_H0 ;  /* 0x200000a5ffc17230 */ /* 0x000fe20000004100 */
[----:B------:R-:W-:Y:S01]  /*1d520*/  LOP3.LUT R172, R172, 0xfffffffb, RZ, 0xc0, !PT ;  /* 0xfffffffbacac7812 */ /* 0x000fe200078ec0ff */
[----:B------:R-:W-:Y:S01]  /*1d530*/  BSSY.RECONVERGENT B1, `(.L_x_4960) ;  /* 0x0000061000017945 */ /* 0x000fe20003800200 */
[----:B------:R-:W-:Y:S02]  /*1d540*/  IMAD.MOV.U32 R194, RZ, RZ, 0x2 ;  /* 0x00000002ffc27424 */ /* 0x000fe400078e00ff */
[----:B------:R-:W-:Y:S01]  /*1d550*/  FFMA.FTZ R16, R171, R238, 1.1641532182693481445e-10 ;  /* 0x2f000000ab107423 */ /* 0x000fe200000100ee */
[----:B------:R-:W-:Y:S01]  /*1d560*/  FMUL.FTZ R193, R193, R224 ;  /* 0x000000e0c1c17220 */ /* 0x000fe20000410000 */
[----:B------:R-:W-:Y:S01]  /*1d570*/  @P1 HADD2.F32 R171, -RZ, R161.H0_H0 ;  /* 0x200000a1ffab1230 */ /* 0x000fe20000004100 */
[----:B------:R-:W-:Y:S02]  /*1d580*/  MOV R164, R12 ;  /* 0x0000000c00a47202 */ /* 0x000fe40000000f00 */
[----:B------:R-:W-:-:S04]  /*1d590*/  FSETP.GTU.FTZ.AND P2, PT, R16, R237, PT ;  /* 0x000000ed1000720b */ /* 0x000fc80003f5c000 */
        /* <DEDUP_REMOVED lines=15> */
.L_x_4962:
        /* <DEDUP_REMOVED lines=13> */
.L_x_4964:
[----:B------:R-:W-:Y:S05]  /*1d760*/  BSYNC.RECONVERGENT B2 ;  /* 0x0000000000027941 */ /* 0x000fea0003800200 */
.L_x_4963:
        /* <DEDUP_REMOVED lines=60> */
[----:B------:R-:W-:-:S07]  /*1db30*/  LOP3.LUT R17, R170, UR16, R17, 0x96, !PT ;  /* 0x00000010aa117c12 */ /* 0x000fce000f8e9611 */
.L_x_4961:
[----:B------:R-:W-:Y:S05]  /*1db40*/  BSYNC.RECONVERGENT B1 ;  /* 0x0000000000017941 */ /* 0x000fea0003800200 */
.L_x_4960:
        /* <DEDUP_REMOVED lines=13> */
[----:B------:R-:W-:-:S04]  /*1dc20*/  IMAD.MOV.U32 R164, RZ, RZ, R12 ;  /* 0x000000ffffa47224 */ /* 0x000fc800078e000c */
[----:B------:R-:W-:-:S05]  /*1dc30*/  F2FP.F16.F32.PACK_AB R236, RZ, R193 ;  /* 0x000000c1ffec723e */ /* 0x000fca00000000ff */
        /* <DEDUP_REMOVED lines=10> */
.L_x_4967:
        /* <DEDUP_REMOVED lines=13> */
.L_x_4969:
[----:B------:R-:W-:Y:S05]  /*1ddb0*/  BSYNC.RECONVERGENT B2 ;  /* 0x0000000000027941 */ /* 0x000fea0003800200 */
.L_x_4968:
        /* <DEDUP_REMOVED lines=61> */
.L_x_4966:
[----:B------:R-:W-:Y:S05]  /*1e190*/  BSYNC.RECONVERGENT B1 ;  /* 0x0000000000017941 */ /* 0x000fea0003800200 */
.L_x_4965:
[----:B------:R-:W-:Y:S01]  /*1e1a0*/  I2FP.F32.U32 R165, R164 ;  /* 0x000000a400a57245 */ /* 0x000fe20000201000 */
[----:B------:R-:W-:Y:S01]  /*1e1b0*/  HADD2.F32 R171, -RZ, R166.H0_H0 ;  /* 0x200000a6ffab7230 */ /* 0x000fe20000004100 */
[----:B------:R-:W-:Y:S01]  /*1e1c0*/  ISETP.NE.AND P3, PT, R170, 0x1, PT ;  /* 0x00000001aa00780c */ /* 0x000fe20003f65270 */
[----:B------:R-:W-:Y:S01]  /*1e1d0*/  BSSY.RECONVERGENT B1, `(.L_x_4970) ;  /* 0x000005f000017945 */ /* 0x000fe20003800200 */
[----:B------:R-:W-:Y:S02]  /*1e1e0*/  HFMA2 R210, -RZ, RZ, 0, 1.1920928955078125e-07 ;  /* 0x00000002ffd27431 */ /* 0x000fe400000001ff */
[----:B------:R-:W-:Y:S01]  /*1e1f0*/  FFMA.FTZ R16, R165, R238, 1.1641532182693481445e-10 ;  /* 0x2f000000a5107423 */ /* 0x000fe200000100ee */
[----:B------:R-:W-:Y:S01]  /*1e200*/  FMUL.FTZ R171, R171, R224 ;  /* 0x000000e0abab7220 */ /* 0x000fe20000410000 */
[----:B------:R-:W-:Y:S02]  /*1e210*/  @P1 HADD2.F32 R165, -RZ, R162.H0_H0 ;  /* 0x200000a2ffa51230 */ /* 0x000fe40000004100 */
        /* <DEDUP_REMOVED lines=15> */
.L_x_4972:
        /* <DEDUP_REMOVED lines=13> */
.L_x_4974:
[----:B------:R-:W-:Y:S05]  /*1e3e0*/  BSYNC.RECONVERGENT B2 ;  /* 0x0000000000027941 */ /* 0x000fea0003800200 */
.L_x_4973:
        /* <DEDUP_REMOVED lines=61> */
.L_x_4971:
[----:B------:R-:W-:Y:S05]  /*1e7c0*/  BSYNC.RECONVERGENT B1 ;  /* 0x0000000000017941 */ /* 0x000fea0003800200 */
.L_x_4970:
        /* <DEDUP_REMOVED lines=10> */
[----:B------:R-:W-:-:S03]  /*1e870*/  PLOP3.LUT P3, PT, P3, PT, PT, 0x8, 0x80 ;  /* 0x000000000080781c */ /* 0x000fc60001f6e170 */
[----:B------:R-:W-:Y:S01]  /*1e880*/  @P1 FADD.FTZ R209, R164, R209 ;  /* 0x000000d1a4d11221 */ /* 0x000fe20000010000 */
[----:B------:R-:W-:-:S04]  /*1e890*/  MOV R164, R12 ;  /* 0x0000000c00a47202 */ /* 0x000fc80000000f00 */
        /* <DEDUP_REMOVED lines=10> */
.L_x_4977:
        /* <DEDUP_REMOVED lines=13> */
.L_x_4979:
[----:B------:R-:W-:Y:S05]  /*1ea10*/  BSYNC.RECONVERGENT B2 ;  /* 0x0000000000027941 */ /* 0x000fea0003800200 */
.L_x_4978:
        /* <DEDUP_REMOVED lines=61> */
.L_x_4976:
[----:B------:R-:W-:Y:S05]  /*1edf0*/  BSYNC.RECONVERGENT B1 ;  /* 0x0000000000017941 */ /* 0x000fea0003800200 */
.L_x_4975:
[----:B------:R-:W-:Y:S01]  /*1ee00*/  I2FP.F32.U32 R165, R164 ;  /* 0x000000a400a57245 */ /* 0x000fe20000201000 */
[----:B------:R-:W-:Y:S01]  /*1ee10*/  HADD2.F32 R171, -RZ, R167.H0_H0 ;  /* 0x200000a7ffab7230 */ /* 0x000fe20000004100 */
[----:B------:R-:W-:Y:S01]  /*1ee20*/  ISETP.NE.AND P5, PT, R170, 0x1, PT ;  /* 0x00000001aa00780c */ /* 0x000fe20003fa5270 */
[----:B------:R-:W-:Y:S01]  /*1ee30*/  BSSY.RECONVERGENT B1, `(.L_x_4980) ;  /* 0x000005f000017945 */ /* 0x000fe20003800200 */
[----:B------:R-:W-:Y:S02]  /*1ee40*/  IMAD.MOV.U32 R164, RZ, RZ, R12 ;  /* 0x000000ffffa47224 */ /* 0x000fe400078e000c */
[----:B------:R-:W-:Y:S01]  /*1ee50*/  FFMA.FTZ R16, R165, R238, 1.1641532182693481445e-10 ;  /* 0x2f000000a5107423 */ /* 0x000fe200000100ee */
[----:B------:R-:W-:Y:S01]  /*1ee60*/  FMUL.FTZ R171, R171, R224 ;  /* 0x000000e0abab7220 */ /* 0x000fe20000410000 */
[----:B------:R-:W-:-:S03]  /*1ee70*/  @P1 HADD2.F32 R165, -RZ, R163.H0_H0 ;  /* 0x200000a3ffa51230 */ /* 0x000fc60000004100 */
[----:B------:R-:W-:Y:S01]  /*1ee80*/  FSETP.GTU.FTZ.AND P4, PT, R16, R237, PT ;  /* 0x000000ed1000720b */ /* 0x000fe20003f9c000 */
[----:B------:R-:W-:-:S03]  /*1ee90*/  IMAD.MOV.U32 R16, RZ, RZ, 0x2 ;  /* 0x00000002ff107424 */ /* 0x000fc600078e00ff */
        /* <DEDUP_REMOVED lines=13> */
.L_x_4982:
        /* <DEDUP_REMOVED lines=13> */
.L_x_4984:
[----:B------:R-:W-:Y:S05]  /*1f040*/  BSYNC.RECONVERGENT B2 ;  /* 0x0000000000027941 */ /* 0x000fea0003800200 */
.L_x_4983:
        /* <DEDUP_REMOVED lines=61> */
.L_x_4981:
[----:B------:R-:W-:Y:S05]  /*1f420*/  BSYNC.RECONVERGENT B1 ;  /* 0x0000000000017941 */ /* 0x000fea0003800200 */
.L_x_4980:
[----:B------:R-:W-:Y:S01]  /*1f430*/  I2FP.F32.U32 R165, R164 ;  /* 0x000000a400a57245 */ /* 0x000fe20000201000 */
[----:B------:R-:W-:Y:S01]  /*1f440*/  HADD2.F32 R167, -RZ, R167.H1_H1 ;  /* 0x300000a7ffa77230 */ /* 0x000fe20000004100 */
[----:B------:R-:W-:Y:S02]  /*1f450*/  PRMT R166, R239, 0x5410, R166 ;  /* 0x00005410efa67816 */ /* 0x000fe400000000a6 */
[----:B------:R-:W-:Y:S01]  /*1f460*/  PRMT R164, R169, 0x5410, R233 ;  /* 0x00005410a9a47816 */ /* 0x000fe200000000e9 */
[----:B------:R-:W-:Y:S01]  /*1f470*/  FFMA.FTZ R238, R165, R238, 1.1641532182693481445e-10 ;  /* 0x2f000000a5ee7423 */ /* 0x000fe200000100ee */
[----:B------:R-:W-:Y:S01]  /*1f480*/  FMUL.FTZ R167, R167, R224 ;  /* 0x000000e0a7a77220 */ /* 0x000fe20000410000 */
[----:B------:R-:W-:-:S03]  /*1f490*/  @P1 HADD2.F32 R165, -RZ, R163.H1_H1 ;  /* 0x300000a3ffa51230 */ /* 0x000fc60000004100 */
[----:B------:R-:W-:-:S04]  /*1f4a0*/  FSETP.GTU.FTZ.AND P5, PT, R238, R237, PT ;  /* 0x000000edee00720b */ /* 0x000fc80003fbc000 */
[----:B------:R-:W-:Y:S02]  /*1f4b0*/  FSEL R224, R167, RZ, !P5 ;  /* 0x000000ffa7e07208 */ /* 0x000fe40006800000 */
[----:B------:R-:W-:-:S03]  /*1f4c0*/  PLOP3.LUT P5, PT, P5, PT, PT, 0x8, 0x80 ;  /* 0x000000000080781c */ /* 0x000fc60002fae170 */
[----:B------:R-:W-:Y:S01]  /*1f4d0*/  @P1 FADD.FTZ R224, R165, R224 ;  /* 0x000000e0a5e01221 */ /* 0x000fe20000010000 */
[----:B------:R-:W-:-:S04]  /*1f4e0*/  PRMT R165, R234, 0x5410, R236 ;  /* 0x00005410eaa57816 */ /* 0x000fc800000000ec */
[----:B------:R-:W-:-:S04]  /*1f4f0*/  F2FP.F16.F32.PACK_AB R167, RZ, R224 ;  /* 0x000000e0ffa7723e */ /* 0x000fc800000000ff */
[----:B------:R-:W-:-:S07]  /*1f500*/  PRMT R167, R235, 0x5410, R167 ;  /* 0x00005410eba77816 */ /* 0x000fce00000000a7 */
.L_x_4944:
        /* <DEDUP_REMOVED lines=43> */
.L_x_4985:
[----:B0-----:R-:W-:Y:S02]  /*1f7c0*/  IMAD.MOV.U32 R230, RZ, RZ, R232 ;  /* 0x000000ffffe67224 */ /* 0x001fe400078e00e8 */
[----:B------:R-:W-:-:S07]  /*1f7d0*/  VIADD R168, R168, 0x20 ;  /* 0x00000020a8a87836 */ /* 0x000fce0000000000 */
.L_x_4862:
[----:B------:R-:W-:Y:S05]  /*1f7e0*/  BSYNC.RECONVERGENT B0 ;  /* 0x0000000000007941 */ /* 0x000fea0003800200 */
.L_x_4861:
        /* <DEDUP_REMOVED lines=23> */
[----:B0-----:R-:W-:-:S07]  /*1f960*/  IMAD.MOV.U32 R232, RZ, RZ, R230 ;  /* 0x000000ffffe87224 */ /* 0x001fce00078e00e6 */
[----:B------:R-:W-:Y:S05]  /*1f970*/  @!P2 BRA `(.L_x_4990) ;  /* 0x000000040050a947 */ /* 0x000fea0003800000 */
[----:B------:R-:W-:-:S13]  /*1f980*/  ISETP.NE.AND P2, PT, R16, 0x3, PT ;  /* 0x000000031000780c */ /* 0x000fda0003f45270 */
[----:B------:R-:W-:Y:S05]  /*1f990*/  @!P2 BRA `(.L_x_4991) ;  /* 0x000000000020a947 */ /* 0x000fea0003800000 */
[----:B------:R-:W-:-:S13]  /*1f9a0*/  ISETP.NE.AND P2, PT, R16, 0x2, PT ;  /* 0x000000021000780c */ /* 0x000fda0003f45270 */
[----:B------:R-:W-:Y:S01]  /*1f9b0*/  @!P2 MOV R7, 0x3 ;  /* 0x000000030007a802 */ /* 0x000fe20000000f00 */
[----:B------:R-:W-:Y:S01]  /*1f9c0*/  @!P2 IMAD.MOV.U32 R3, RZ, RZ, R17 ;  /* 0x000000ffff03a224 */ /* 0x000fe200078e0011 */
[----:B------:R-:W-:Y:S01]  /*1f9d0*/  @P2 IADD3 R7, PT, PT, R16, 0x1, RZ ;  /* 0x0000000110072810 */ /* 0x000fe20007ffe0ff */
[----:B------:R-:W-:Y:S02]  /*1f9e0*/  @!P2 IMAD.MOV.U32 R232, RZ, RZ, R230 ;  /* 0x000000ffffe8a224 */ /* 0x000fe400078e00e6 */
[----:B------:R-:W-:Y:S02]  /*1f9f0*/  @P2 IMAD.MOV.U32 R3, RZ, RZ, R18 ;  /* 0x000000ffff032224 */ /* 0x000fe400078e0012 */
[----:B------:R-:W-:Y:S01]  /*1fa00*/  @P2 IMAD.MOV.U32 R232, RZ, RZ, R230 ;  /* 0x000000ffffe82224 */ /* 0x000fe200078e00e6 */
[----:B------:R-:W-:Y:S06]  /*1fa10*/  BRA `(.L_x_4990) ;  /* 0x0000000400287947 */ /* 0x000fec0003800000 */
.L_x_4991:
        /* <DEDUP_REMOVED lines=13> */
.L_x_4993:
[----:B------:R-:W-:Y:S05]  /*1faf0*/  BSYNC.RECONVERGENT B2 ;  /* 0x0000000000027941 */ /* 0x000fea0003800200 */
.L_x_4992:
        /* <DEDUP_REMOVED lines=60> */
.L_x_4990:
[----:B------:R-:W-:Y:S05]  /*1fec0*/  BSYNC.RECONVERGENT B1 ;  /* 0x0000000000017941 */ /* 0x000fea0003800200 */
.L_x_4989:
[----:B------:R-:W0:Y:S01]  /*1fed0*/  LDC R235, c[0x0][0x408] ;  /* 0x00010200ffeb7b82 */ /* 0x000e220000000800 */
[----:B------:R-:W-:Y:S01]  /*1fee0*/  I2FP.F32.U32 R4, R3 ;  /* 0x0000000300047245 */ /* 0x000fe20000201000 */
[----:B------:R-:W-:Y:S01]  /*1fef0*/  IMAD.MOV.U32 R225, RZ, RZ, 0x2f800000 ;  /* 0x2f800000ffe17424 */ /* 0x000fe200078e00ff */
[----:B------:R-:W-:Y:S01]  /*1ff00*/  LOP3.LUT R172, R172, 0xffffffef, RZ, 0xc0, !PT ;  /* 0xffffffefacac7812 */ /* 0x000fe200078ec0ff */
[----:B-----5:R-:W-:Y:S01]  /*1ff10*/  HADD2.F32 R6, -RZ, R164.H0_H0 ;  /* 0x200000a4ff067230 */ /* 0x020fe20000004100 */
[----:B------:R-:W-:Y:S01]  /*1ff20*/  BSSY.RECONVERGENT B1, `(.L_x_4994) ;  /* 0x000005f000017945 */ /* 0x000fe20003800200 */
[----:B------:R-:W-:Y:S01]  /*1ff30*/  FFMA.FTZ R3, R4, R225, 1.1641532182693481445e-10 ;  /* 0x2f00000004037423 */ /* 0x000fe200000100e1 */
[----:B------:R-:W-:Y:S01]  /*1ff40*/  IMAD.MOV.U32 R8, RZ, RZ, 0x2 ;  /* 0x00000002ff087424 */ /* 0x000fe200078e00ff */
[----:B------:R-:W1:Y:S01]  /*1ff50*/  LDC R234, c[0x0][0x404] ;  /* 0x00010100ffea7b82 */ /* 0x000e620000000800 */
[----:B------:R-:W-:Y:S01]  /*1ff60*/  MOV R5, R12 ;  /* 0x0000000c00057202 */ /* 0x000fe20000000f00 */
[----:B0-----:R-:W-:Y:S01]  /*1ff70*/  FMUL.FTZ R6, R6, R235 ;  /* 0x000000eb06067220 */ /* 0x001fe20000410000 */
[----:B-1----:R-:W-:-:S04]  /*1ff80*/  FSETP.GTU.FTZ.AND P2, PT, R3, R234, PT ;  /* 0x000000ea0300720b */ /* 0x002fc80003f5c000 */
        /* <DEDUP_REMOVED lines=13> */
.L_x_4996:
        /* <DEDUP_REMOVED lines=13> */
.L_x_4998:
[----:B------:R-:W-:Y:S05]  /*20130*/  BSYNC.RECONVERGENT B2 ;  /* 0x0000000000027941 */ /* 0x000fea0003800200 */
.L_x_4997:
        /* <DEDUP_REMOVED lines=61> */
.L_x_4995:
[----:B------:R-:W-:Y:S05]  /*20510*/  BSYNC.RECONVERGENT B1 ;  /* 0x0000000000017941 */ /* 0x000fea0003800200 */
.L_x_4994:
[----:B------:R-:W-:Y:S01]  /*20520*/  I2FP.F32.U32 R4, R5 ;  /* 0x0000000500047245 */ /* 0x000fe20000201000 */
[----:B------:R-:W-:Y:S01]  /*20530*/  HADD2.F32 R6, -RZ, R156.H0_H0 ;  /* 0x2000009cff067230 */ /* 0x000fe20000004100 */
[----:B------:R-:W-:Y:S03]  /*20540*/  BSSY.RECONVERGENT B1, `(.L_x_4999) ;  /* 0x0000062000017945 */ /* 0x000fe60003800200 */
[----:B------:R-:W-:Y:S01]  /*20550*/  FFMA.FTZ R5, R4, R225, 1.1641532182693481445e-10 ;  /* 0x2f00000004057423 */ /* 0x000fe200000100e1 */
[----:B------:R-:W-:Y:S01]  /*20560*/  FMUL.FTZ R4, R6, R235 ;  /* 0x000000eb06047220 */ /* 0x000fe20000410000 */
[----:B------:R-:W-:-:S03]  /*20570*/  @P1 HADD2.F32 R6, -RZ, R160.H0_H0 ;  /* 0x200000a0ff061230 */ /* 0x000fc60000004100 */
        /* <DEDUP_REMOVED lines=19> */
.L_x_5001:
        /* <DEDUP_REMOVED lines=13> */
.L_x_5003:
[----:B------:R-:W-:Y:S05]  /*20780*/  BSYNC.RECONVERGENT B2 ;  /* 0x0000000000027941 */ /* 0x000fea0003800200 */
.L_x_5002:
        /* <DEDUP_REMOVED lines=61> */
.L_x_5000:
[----:B------:R-:W-:Y:S05]  /*20b60*/  BSYNC.RECONVERGENT B1 ;  /* 0x0000000000017941 */ /* 0x000fea0003800200 */
.L_x_4999:
        /* <DEDUP_REMOVED lines=22> */
.L_x_5006:
        /* <DEDUP_REMOVED lines=13> */
.L_x_5008:
[----:B------:R-:W-:Y:S05]  /*20da0*/  BSYNC.RECONVERGENT B2 ;  /* 0x0000000000027941 */ /* 0x000fea0003800200 */
.L_x_5007:
        /* <DEDUP_REMOVED lines=61> */
.L_x_5005:
[----:B------:R-:W-:Y:S05]  /*21180*/  BSYNC.RECONVERGENT B1 ;  /* 0x0000000000017941 */ /* 0x000fea0003800200 */
.L_x_5004:
[----:B------:R-:W-:Y:S01]  /*21190*/  I2FP.F32.U32 R4, R5 ;  /* 0x0000000500047245 */ /* 0x000fe20000201000 */
[----:B------:R-:W-:Y:S01]  /*211a0*/  HADD2.F32 R6, -RZ, R156.H1_H1 ;  /* 0x3000009cff067230 */ /* 0x000fe20000004100 */
[----:B------:R-:W-:Y:S01]  /*211b0*/  BSSY.RECONVERGENT B1, `(.L_x_5009) ;  /* 0x0000062000017945 */ /* 0x000fe20003800200 */
[----:B------:R-:W-:Y:S02]  /*211c0*/  IMAD.MOV.U32 R8, RZ, RZ, 0x2 ;  /* 0x00000002ff087424 */ /* 0x000fe400078e00ff */
[----:B------:R-:W-:Y:S01]  /*211d0*/  FFMA.FTZ R5, R4, R225, 1.1641532182693481445e-10 ;  /* 0x2f00000004057423 */ /* 0x000fe200000100e1 */
[----:B------:R-:W-:Y:S01]  /*211e0*/  FMUL.FTZ R4, R6, R235 ;  /* 0x000000eb06047220 */ /* 0x000fe20000410000 */
[----:B------:R-:W-:-:S03]  /*211f0*/  @P1 HADD2.F32 R6, -RZ, R160.H1_H1 ;  /* 0x300000a0ff061230 */ /* 0x000fc60000004100 */
[----:B------:R-:W-:-:S04]  /*21200*/  FSETP.GTU.FTZ.AND P2, PT, R5, R234, PT ;  /* 0x000000ea0500720b */ /* 0x000fc80003f5c000 */
[----:B------:R-:W-:Y:S02]  /*21210*/  FSEL R4, R4, RZ, !P2 ;  /* 0x000000ff04047208 */ /* 0x000fe40005000000 */
[----:B------:R-:W-:Y:S02]  /*21220*/  SEL R9, RZ, 0x1, P2 ;  /* 0x00000001ff097807 */ /* 0x000fe40001000000 */
[----:B------:R-:W-:Y:S01]  /*21230*/  ISETP.NE.AND P2, PT, R7, 0x1, PT ;  /* 0x000000010700780c */ /* 0x000fe20003f45270 */
[----:B------:R-:W-:-:S04]  /*21240*/  FADD.FTZ R3, R3, R4 ;  /* 0x0000000403037221 */ /* 0x000fc80000010000 */
[----:B------:R-:W-:Y:S01]  /*21250*/  @P1 FADD.FTZ R179, R6, R3 ;  /* 0x0000000306b31221 */ /* 0x000fe20000010000 */
[----:B------:R-:W-:Y:S01]  /*21260*/  @!P1 MOV R179, R3 ;  /* 0x0000000300b39202 */ /* 0x000fe20000000f00 */
[----:B------:R-:W-:-:S03]  /*21270*/  IMAD.MOV.U32 R3, RZ, RZ, R12 ;  /* 0x000000ffff037224 */ /* 0x000fc600078e000c */
        /* <DEDUP_REMOVED lines=10> */
.L_x_5011:
        /* <DEDUP_REMOVED lines=13> */
.L_x_5013:
[----:B------:R-:W-:Y:S05]  /*213f0*/  BSYNC.RECONVERGENT B2 ;  /* 0x0000000000027941 */ /* 0x000fea0003800200 */
.L_x_5012:
        /* <DEDUP_REMOVED lines=61> */
.L_x_5010:
[----:B------:R-:W-:Y:S05]  /*217d0*/  BSYNC.RECONVERGENT B1 ;  /* 0x0000000000017941 */ /* 0x000fea0003800200 */
.L_x_5009:
[----:B------:R-:W-:Y:S01]  /*217e0*/  I2FP.F32.U32 R4, R3 ;  /* 0x0000000300047245 */ /* 0x000fe20000201000 */
[----:B------:R-:W-:Y:S01]  /*217f0*/  HADD2.F32 R6, -RZ, R165.H0_H0 ;  /* 0x200000a5ff067230 */ /* 0x000fe20000004100 */
        /* <DEDUP_REMOVED lines=20> */
.L_x_5016:
        /* <DEDUP_REMOVED lines=13> */
.L_x_5018:
[----:B------:R-:W-:Y:S05]  /*21a10*/  BSYNC.RECONVERGENT B2 ;  /* 0x0000000000027941 */ /* 0x000fea0003800200 */
.L_x_5017:
        /* <DEDUP_REMOVED lines=61> */
.L_x_5015:
[----:B------:R-:W-:Y:S05]  /*21df0*/  BSYNC.RECONVERGENT B1 ;  /* 0x0000000000017941 */ /* 0x000fea0003800200 */
.L_x_5014:
[----:B------:R-:W-:Y:S01]  /*21e00*/  I2FP.F32.U32 R4, R5 ;  /* 0x0000000500047245 */ /* 0x000fe20000201000 */
[----:B------:R-:W-:Y:S01]  /*21e10*/  HADD2.F32 R6, -RZ, R157.H0_H0 ;  /* 0x2000009dff067230 */ /* 0x000fe20000004100 */
[----:B------:R-:W-:Y:S01]  /*21e20*/  BSSY.RECONVERGENT B1, `(.L_x_5019) ;  /* 0x0000062000017945 */ /* 0x000fe20003800200 */
[----:B------:R-:W-:Y:S02]  /*21e30*/  @P1 HADD2.F32 R180, -RZ, R161.H0_H0 ;  /* 0x200000a1ffb41230 */ /* 0x000fe40000004100 */
[----:B------:R-:W-:Y:S02]  /*21e40*/  HFMA2 R16, -RZ, RZ, 0, 1.1920928955078125e-07 ;  /* 0x00000002ff107431 */ /* 0x000fe400000001ff */
        /* <DEDUP_REMOVED lines=20> */
.L_x_5021:
        /* <DEDUP_REMOVED lines=13> */
.L_x_5023:
[----:B------:R-:W-:Y:S05]  /*22060*/  BSYNC.RECONVERGENT B2 ;  /* 0x0000000000027941 */ /* 0x000fea0003800200 */
.L_x_5022:
        /* <DEDUP_REMOVED lines=61> */
.L_x_5020:
[----:B------:R-:W-:Y:S05]  /*22440*/  BSYNC.RECONVERGENT B1 ;  /* 0x0000000000017941 */ /* 0x000fea0003800200 */
.L_x_5019:
        /* <DEDUP_REMOVED lines=22> */
.L_x_5026:
        /* <DEDUP_REMOVED lines=13> */
.L_x_5028:
[----:B------:R-:W-:Y:S05]  /*22680*/  BSYNC.RECONVERGENT B2 ;  /* 0x0000000000027941 */ /* 0x000fea0003800200 */
.L_x_5027:
        /* <DEDUP_REMOVED lines=57> */
[----:B------:R-:W-:Y:S01]  /*22a20*/  HFMA2 R164, -RZ, RZ, 0, 0 ;  /* 0x00000000ffa47431 */ /* 0x000fe200000001ff */
[----:B------:R-:W-:Y:S01]  /*22a30*/  MOV R12, R16 ;  /* 0x00000010000c7202 */ /* 0x000fe20000000f00 */
[----:B------:R-:W-:Y:S01]  /*22a40*/  IMAD.MOV.U32 R232, RZ, RZ, R4 ;  /* 0x000000ffffe87224 */ /* 0x000fe200078e0004 */
[----:B------:R-:W-:-:S07]  /*22a50*/  LOP3.LUT R17, R6, UR16, R5, 0x96, !PT ;  /* 0x0000001006117c12 */ /* 0x000fce000f8e9605 */
.L_x_5025:
[----:B------:R-:W-:Y:S05]  /*22a60*/  BSYNC.RECONVERGENT B1 ;  /* 0x0000000000017941 */ /* 0x000fea0003800200 */
.L_x_5024:
        /* <DEDUP_REMOVED lines=25> */
.L_x_5031:
        /* <DEDUP_REMOVED lines=13> */
.L_x_5033:
[----:B------:R-:W-:Y:S05]  /*22cd0*/  BSYNC.RECONVERGENT B2 ;  /* 0x0000000000027941 */ /* 0x000fea0003800200 */
.L_x_5032:
        /* <DEDUP_REMOVED lines=61> */
.L_x_5030:
[----:B------:R-:W-:Y:S05]  /*230b0*/  BSYNC.RECONVERGENT B1 ;  /* 0x0000000000017941 */ /* 0x000fea0003800200 */
.L_x_5029:
        /* <DEDUP_REMOVED lines=20> */
.L_x_5036:
        /* <DEDUP_REMOVED lines=13> */
.L_x_5038:
[----:B------:R-:W-:Y:S05]  /*232d0*/  BSYNC.RECONVERGENT B2 ;  /* 0x0000000000027941 */ /* 0x000fea0003800200 */
.L_x_5037:
        /* <DEDUP_REMOVED lines=61> */
.L_x_5035:
[----:B------:R-:W-:Y:S05]  /*236b0*/  BSYNC.RECONVERGENT B1 ;  /* 0x0000000000017941 */ /* 0x000fea0003800200 */
.L_x_5034:
        /* <DEDUP_REMOVED lines=26> */
.L_x_5041:
        /* <DEDUP_REMOVED lines=13> */
.L_x_5043:
[----:B------:R-:W-:Y:S05]  /*23930*/  BSYNC.RECONVERGENT B2 ;  /* 0x0000000000027941 */ /* 0x000fea0003800200 */
.L_x_5042:
        /* <DEDUP_REMOVED lines=61> */
.L_x_5040:
[----:B------:R-:W-:Y:S05]  /*23d10*/  BSYNC.RECONVERGENT B1 ;  /* 0x0000000000017941 */ /* 0x000fea0003800200 */
.L_x_5039:
[----:B------:R-:W-:Y:S01]  /*23d20*/  I2FP.F32.U32 R4, R5 ;  /* 0x0000000500047245 */ /* 0x000fe20000201000 */
[----:B------:R-:W-:Y:S01]  /*23d30*/  HADD2.F32 R166, -RZ, R166.H1_H1 ;  /* 0x300000a6ffa67230 */ /* 0x000fe20000004100 */
        /* <DEDUP_REMOVED lines=18> */
.L_x_5046:
        /* <DEDUP_REMOVED lines=13> */
.L_x_5048:
[----:B------:R-:W-:Y:S05]  /*23f30*/  BSYNC.RECONVERGENT B2 ;  /* 0x0000000000027941 */ /* 0x000fea0003800200 */
.L_x_5047:
        /* <DEDUP_REMOVED lines=61> */
.L_x_5045:
[----:B------:R-:W-:Y:S05]  /*24310*/  BSYNC.RECONVERGENT B1 ;  /* 0x0000000000017941 */ /* 0x000fea0003800200 */
.L_x_5044:
[----:B------:R-:W-:Y:S01]  /*24320*/  I2FP.F32.U32 R4, R16 ;  /* 0x0000001000047245 */ /* 0x000fe20000201000 */
[----:B------:R-:W-:Y:S01]  /*24330*/  HADD2.F32 R16, -RZ, R158.H1_H1 ;  /* 0x3000009eff107230 */ /* 0x000fe20000004100 */
[----:B------:R-:W-:Y:S01]  /*24340*/  BSSY.RECONVERGENT B1, `(.L_x_5049) ;  /* 0x0000062000017945 */ /* 0x000fe20003800200 */
[----:B------:R-:W-:Y:S02]  /*24350*/  @P1 HADD2.F32 R211, -RZ, R162.H1_H1 ;  /* 0x300000a2ffd31230 */ /* 0x000fe40000004100 */
        /* <DEDUP_REMOVED lines=9> */
[----:B------:R-:W-:Y:S02]  /*243f0*/  @!P1 IMAD.MOV.U32 R211, RZ, RZ, R166 ;  /* 0x000000ffffd39224 */ /* 0x000fe400078e00a6 */
[----:B------:R-:W-:-:S03]  /*24400*/  HFMA2 R166, -RZ, RZ, 0, 1.1920928955078125e-07 ;  /* 0x00000002ffa67431 */ /* 0x000fc600000001ff */
        /* <DEDUP_REMOVED lines=10> */
.L_x_5051:
        /* <DEDUP_REMOVED lines=13> */
.L_x_5053:
[----:B------:R-:W-:Y:S05]  /*24580*/  BSYNC.RECONVERGENT B2 ;  /* 0x0000000000027941 */ /* 0x000fea0003800200 */
.L_x_5052:
        /* <DEDUP_REMOVED lines=61> */
.L_x_5050:
[----:B------:R-:W-:Y:S05]  /*24960*/  BSYNC.RECONVERGENT B1 ;  /* 0x0000000000017941 */ /* 0x000fea0003800200 */
.L_x_5049:
        /* <DEDUP_REMOVED lines=20> */
.L_x_5056:
        /* <DEDUP_REMOVED lines=13> */
.L_x_5058:
[----:B------:R-:W-:Y:S05]  /*24b80*/  BSYNC.RECONVERGENT B2 ;  /* 0x0000000000027941 */ /* 0x000fea0003800200 */
.L_x_5057:
        /* <DEDUP_REMOVED lines=61> */
.L_x_5055:
[----:B------:R-:W-:Y:S05]  /*24f60*/  BSYNC.RECONVERGENT B1 ;  /* 0x0000000000017941 */ /* 0x000fea0003800200 */
.L_x_5054:
        /* <DEDUP_REMOVED lines=26> */
.L_x_5061:
        /* <DEDUP_REMOVED lines=13> */
.L_x_5063:
[----:B------:R-:W-:Y:S05]  /*251e0*/  BSYNC.RECONVERGENT B2 ;  /* 0x0000000000027941 */ /* 0x000fea0003800200 */
.L_x_5062:
        /* <DEDUP_REMOVED lines=61> */
.L_x_5060:
[----:B------:R-:W-:Y:S05]  /*255c0*/  BSYNC.RECONVERGENT B1 ;  /* 0x0000000000017941 */ /* 0x000fea0003800200 */
.L_x_5059:
[----:B------:R-:W-:Y:S01]  /*255d0*/  I2FP.F32.U32 R16, R164 ;  /* 0x000000a400107245 */ /* 0x000fe20000201000 */
[----:B------:R-:W-:Y:S01]  /*255e0*/  HADD2.F32 R164, -RZ, R167.H1_H1 ;  /* 0x300000a7ffa47230 */ /* 0x000fe20000004100 */
[----:B------:R-:W-:Y:S01]  /*255f0*/  ISETP.NE.AND P6, PT, R171, 0x1, PT ;  /* 0x00000001ab00780c */ /* 0x000fe20003fc5270 */
[----:B------:R-:W-:Y:S01]  /*25600*/  BSSY.RECONVERGENT B1, `(.L_x_5064) ;  /* 0x000005e000017945 */ /* 0x000fe20003800200 */
[----:B------:R-:W-:Y:S02]  /*25610*/  IMAD.MOV.U32 R166, RZ, RZ, R12 ;  /* 0x000000ffffa67224 */ /* 0x000fe400078e000c */
        /* <DEDUP_REMOVED lines=15> */
.L_x_5066:
        /* <DEDUP_REMOVED lines=15> */
.L_x_5068:
[----:B------:R-:W-:Y:S05]  /*25800*/  BSYNC.RECONVERGENT B2 ;  /* 0x0000000000027941 */ /* 0x000fea0003800200 */
.L_x_5067:
        /* <DEDUP_REMOVED lines=54> */
[----:B------:R-:W-:-:S03]  /*25b70*/  IMAD.WIDE.U32 R16, R16, -0x2daee0ad, RZ ;  /* 0xd2511f5310107825 */ /* 0x000fc600078e00ff */
[----:B------:R-:W-:Y:S01]  /*25b80*/  LOP3.LUT R18, R170, UR15, R167, 0x96, !PT ;  /* 0x0000000faa127c12 */ /* 0x000fe2000f8e96a7 */
[----:B------:R-:W-:Y:S01]  /*25b90*/  IMAD.MOV.U32 R12, RZ, RZ, R166 ;  /* 0x000000ffff0c7224 */ /* 0x000fe200078e00a6 */
[----:B------:R-:W-:Y:S01]  /*25ba0*/  MOV R166, R232 ;  /* 0x000000e800a67202 */ /* 0x000fe20000000f00 */
[----:B------:R-:W-:Y:S01]  /*25bb0*/  IMAD.MOV.U32 R232, RZ, RZ, R16 ;  /* 0x000000ffffe87224 */ /* 0x000fe200078e0010 */
[----:B------:R-:W-:Y:S01]  /*25bc0*/  LOP3.LUT R17, R164, UR16, R17, 0x96, !PT ;  /* 0x00000010a4117c12 */ /* 0x000fe2000f8e9611 */
[----:B------:R-:W-:-:S07]  /*25bd0*/  IMAD.MOV.U32 R16, RZ, RZ, RZ ;  /* 0x000000ffff107224 */ /* 0x000fce00078e00ff */
.L_x_5065:
[----:B------:R-:W-:Y:S05]  /*25be0*/  BSYNC.RECONVERGENT B1 ;  /* 0x0000000000017941 */ /* 0x000fea0003800200 */
.L_x_5064:
[----:B------:R-:W-:Y:S01]  /*25bf0*/  I2FP.F32.U32 R164, R166 ;  /* 0x000000a600a47245 */ /* 0x000fe20000201000 */
[----:B------:R-:W-:-:S04]  /*25c00*/  HADD2.F32 R166, -RZ, R159.H1_H1 ;  /* 0x3000009fffa67230 */ /* 0x000fc80000004100 */
[----:B------:R-:W-:Y:S01]  /*25c10*/  FFMA.FTZ R225, R164, R225, 1.1641532182693481445e-10 ;  /* 0x2f000000a4e17423 */ /* 0x000fe200000100e1 */
[----:B------:R-:W-:Y:S01]  /*25c20*/  FMUL.FTZ R165, R166, R235 ;  /* 0x000000eba6a57220 */ /* 0x000fe20000410000 */
[----:B------:R-:W-:-:S03]  /*25c30*/  PRMT R166, R236, 0x5410, R237 ;  /* 0x00005410eca67816 */ /* 0x000fc600000000ed */
[----:B------:R-:W-:Y:S01]  /*25c40*/  FSETP.GTU.FTZ.AND P6, PT, R225, R234, PT ;  /* 0x000000eae100720b */ /* 0x000fe20003fdc000 */
[----:B------:R-:W-:-:S03]  /*25c50*/  @P1 HADD2.F32 R225, -RZ, R163.H1_H1 ;  /* 0x300000a3ffe11230 */ /* 0x000fc60000004100 */
[----:B------:R-:W-:Y:S02]  /*25c60*/  FSEL R165, R165, RZ, !P6 ;  /* 0x000000ffa5a57208 */ /* 0x000fe40007000000 */
[----:B------:R-:W-:-:S03]  /*25c70*/  SEL R164, RZ, 0x1, P6 ;  /* 0x00000001ffa47807 */ /* 0x000fc60003000000 */
[----:B------:R-:W-:Y:S01]  /*25c80*/  FADD.FTZ R238, R238, R165 ;  /* 0x000000a5eeee7221 */ /* 0x000fe20000010000 */
[----:B------:R-:W-:Y:S02]  /*25c90*/  PRMT R165, R3, 0x5410, R233 ;  /* 0x0000541003a57816 */ /* 0x000fe400000000e9 */
[----:B------:R-:W-:Y:S01]  /*25ca0*/  PRMT R3, R164, 0x7610, R3 ;  /* 0x00007610a4037816 */ /* 0x000fe20000000003 */
[----:B------:R-:W-:Y:S01]  /*25cb0*/  @P1 FADD.FTZ R225, R225, R238 ;  /* 0x000000eee1e11221 */ /* 0x000fe20000010000 */
[----:B------:R-:W-:Y:S02]  /*25cc0*/  @!P1 MOV R225, R238 ;  /* 0x000000ee00e19202 */ /* 0x000fe40000000f00 */
[----:B------:R-:W-:Y:S02]  /*25cd0*/  PRMT R164, R169, 0x5410, R230 ;  /* 0x00005410a9a47816 */ /* 0x000fe400000000e6 */
[----:B------:R-:W-:-:S04]  /*25ce0*/  F2FP.F16.F32.PACK_AB R167, RZ, R225 ;  /* 0x000000e1ffa7723e */ /* 0x000fc800000000ff */
[----:B------:R-:W-:Y:S01]  /*25cf0*/  PRMT R167, R231, 0x5410, R167 ;  /* 0x00005410e7a77816 */ /* 0x000fe200000000a7 */
[----:B------:R-:W-:Y:S06]  /*25d00*/  BRA `(.L_x_5069) ;  /* 0x0000003000a47947 */ /* 0x000fec0003800000 */
.L_x_4988:
        /* <DEDUP_REMOVED lines=16> */
.L_x_5072:
        /* <DEDUP_REMOVED lines=13> */
.L_x_5074:
[----:B------:R-:W-:Y:S05]  /*25ee0*/  BSYNC.RECONVERGENT B2 ;  /* 0x0000000000027941 */ /* 0x000fea0003800200 */
.L_x_5073:
        /* <DEDUP_REMOVED lines=60> */
.L_x_5071:
[----:B------:R-:W-:Y:S05]  /*262b0*/  BSYNC.RECONVERGENT B1 ;  /* 0x0000000000017941 */ /* 0x000fea0003800200 */
.L_x_5070:
[----:B------:R-:W0:Y:S01]  /*262c0*/  LDC R225, c[0x0][0x408] ;  /* 0x00010200ffe17b82 */ /* 0x000e220000000800 */
[----:B------:R-:W-:Y:S01]  /*262d0*/  I2FP.F32.U32 R23, R23 ;  /* 0x0000001700177245 */ /* 0x000fe20000201000 */
[----:B------:R-:W-:Y:S01]  /*262e0*/  IMAD.MOV.U32 R238, RZ, RZ, 0x2f800000 ;  /* 0x2f800000ffee7424 */ /* 0x000fe200078e00ff */
[----:B------:R-:W-:Y:S01]  /*262f0*/  LOP3.LUT R172, R172, 0xffffffef, RZ, 0xc0, !PT ;  /* 0xffffffefacac7812 */ /* 0x000fe200078ec0ff */
[----:B-----5:R-:W-:Y:S01]  /*26300*/  HADD2.F32 R170, -RZ, R164.H0_H0 ;  /* 0x200000a4ffaa7230 */ /* 0x020fe20000004100 */
[----:B------:R-:W-:Y:S01]  /*26310*/  BSSY.RECONVERGENT B1, `(.L_x_5075) ;  /* 0x0000062000017945 */ /* 0x000fe20003800200 */
[----:B------:R-:W-:Y:S01]  /*26320*/  FFMA.FTZ R16, R23, R238, 1.1641532182693481445e-10 ;  /* 0x2f00000017107423 */ /* 0x000fe200000100ee */
[----:B------:R-:W-:Y:S01]  /*26330*/  HFMA2 R180, -RZ, RZ, 0, 1.1920928955078125e-07 ;  /* 0x00000002ffb47431 */ /* 0x000fe200000001ff */
[----:B------:R-:W1:Y:S01]  /*26340*/  LDC R237, c[0x0][0x404] ;  /* 0x00010100ffed7b82 */ /* 0x000e620000000800 */
[----:B0-----:R-:W-:Y:S02]  /*26350*/  FMUL.FTZ R170, R170, R225 ;  /* 0x000000e1aaaa7220 */ /* 0x001fe40000410000 */
[----:B-1----:R-:W-:Y:S01]  /*26360*/  FSETP.GTU.FTZ.AND P2, PT, R16, R237, PT ;  /* 0x000000ed1000720b */ /* 0x002fe20003f5c000 */
[----:B------:R-:W-:-:S03]  /*26370*/  @P1 HADD2.F32 R16, -RZ, R160.H0_H0 ;  /* 0x200000a0ff101230 */ /* 0x000fc60000004100 */
        /* <DEDUP_REMOVED lines=16> */
.L_x_5077:
        /* <DEDUP_REMOVED lines=13> */
.L_x_5079:
[----:B------:R-:W-:Y:S05]  /*26550*/  BSYNC.RECONVERGENT B2 ;  /* 0x0000000000027941 */ /* 0x000fea0003800200 */
.L_x_5078:
        /* <DEDUP_REMOVED lines=61> */
.L_x_5076:
[----:B------:R-:W-:Y:S05]  /*26930*/  BSYNC.RECONVERGENT B1 ;  /* 0x0000000000017941 */ /* 0x000fea0003800200 */
.L_x_5075:
        /* <DEDUP_REMOVED lines=25> */
.L_x_5082:
        /* <DEDUP_REMOVED lines=13> */
.L_x_5084:
[----:B------:R-:W-:Y:S05]  /*26ba0*/  BSYNC.RECONVERGENT B2 ;  /* 0x0000000000027941 */ /* 0x000fea0003800200 */
.L_x_5083:
        /* <DEDUP_REMOVED lines=61> */
.L_x_5081:
[----:B------:R-:W-:Y:S05]  /*26f80*/  BSYNC.RECONVERGENT B1 ;  /* 0x0000000000017941 */ /* 0x000fea0003800200 */
.L_x_5080:
[----:B------:R-:W-:Y:S01]  /*26f90*/  I2FP.F32.U32 R171, R164 ;  /* 0x000000a400ab7245 */ /* 0x000fe20000201000 */
[----:B------:R-:W-:Y:S01]  /*26fa0*/  HADD2.F32 R164, -RZ, R165.H0_H0 ;  /* 0x200000a5ffa47230 */ /* 0x000fe20000004100 */
[----:B------:R-:W-:Y:S01]  /*26fb0*/  LOP3.LUT R172, R172, 0xfffffffb, RZ, 0xc0, !PT ;  /* 0xfffffffbacac7812 */ /* 0x000fe200078ec0ff */
        /* <DEDUP_REMOVED lines=22> */
.L_x_5087:
        /* <DEDUP_REMOVED lines=13> */
.L_x_5089:
[----:B------:R-:W-:Y:S05]  /*271f0*/  BSYNC.RECONVERGENT B2 ;  /* 0x0000000000027941 */ /* 0x000fea0003800200 */
.L_x_5088:
        /* <DEDUP_REMOVED lines=61> */
.L_x_5086:
[----:B------:R-:W-:Y:S05]  /*275d0*/  BSYNC.RECONVERGENT B1 ;  /* 0x0000000000017941 */ /* 0x000fea0003800200 */
.L_x_5085:
        /* <DEDUP_REMOVED lines=8> */
[----:B------:R-:W-:Y:S01]  /*27660*/  FSEL R195, R164, RZ, !P2 ;  /* 0x000000ffa4c37208 */ /* 0x000fe20005000000 */
[----:B------:R-:W-:Y:S01]  /*27670*/  IMAD.MOV.U32 R164, RZ, RZ, R12 ;  /* 0x000000ffffa47224 */ /* 0x000fe200078e000c */
[----:B------:R-:W-:Y:S02]  /*27680*/  PLOP3.LUT P3, PT, P2, PT, PT, 0x8, 0x80 ;  /* 0x000000000080781c */ /* 0x000fe4000176e170 */
[----:B------:R-:W-:Y:S01]  /*27690*/  ISETP.NE.AND P2, PT, R196, 0x1, PT ;  /* 0x00000001c400780c */ /* 0x000fe20003f45270 */
[----:B------:R-:W-:Y:S01]  /*276a0*/  @P1 FADD.FTZ R195, R170, R195 ;  /* 0x000000c3aac31221 */ /* 0x000fe20000010000 */
[----:B------:R-:W-:-:S04]  /*276b0*/  HFMA2 R170, -RZ, RZ, 0, 1.1920928955078125e-07 ;  /* 0x00000002ffaa7431 */ /* 0x000fc800000001ff */
        /* <DEDUP_REMOVED lines=11> */
.L_x_5092:
        /* <DEDUP_REMOVED lines=13> */
.L_x_5094:
[----:B------:R-:W-:Y:S05]  /*27840*/  BSYNC.RECONVERGENT B2 ;  /* 0x0000000000027941 */ /* 0x000fea0003800200 */
.L_x_5093:
        /* <DEDUP_REMOVED lines=61> */
.L_x_5091:
[----:B------:R-:W-:Y:S05]  /*27c20*/  BSYNC.RECONVERGENT B1 ;  /* 0x0000000000017941 */ /* 0x000fea0003800200 */
.L_x_5090:
        /* <DEDUP_REMOVED lines=23> */
.L_x_5097:
        /* <DEDUP_REMOVED lines=13> */
.L_x_5099:
[----:B------:R-:W-:Y:S05]  /*27e70*/  BSYNC.RECONVERGENT B2 ;  /* 0x0000000000027941 */ /* 0x000fea0003800200 */
.L_x_5098:
        /* <DEDUP_REMOVED lines=61> */
.L_x_5096:
[----:B------:R-:W-:Y:S05]  /*28250*/  BSYNC.RECONVERGENT B1 ;  /* 0x0000000000017941 */ /* 0x000fea0003800200 */
.L_x_5095:
        /* <DEDUP_REMOVED lines=23> */
.L_x_5102:
        /* <DEDUP_REMOVED lines=13> */
.L_x_5104:
[----:B------:R-:W-:Y:S05]  /*284a0*/  BSYNC.RECONVERGENT B2 ;  /* 0x0000000000027941 */ /* 0x000fea0003800200 */
.L_x_5103:
        /* <DEDUP_REMOVED lines=61> */
.L_x_5101:
[----:B------:R-:W-:Y:S05]  /*28880*/  BSYNC.RECONVERGENT B1 ;  /* 0x0000000000017941 */ /* 0x000fea0003800200 */
.L_x_5100:
        /* <DEDUP_REMOVED lines=8> */
[----:B------:R-:W-:-:S03]  /*28910*/  HFMA2 R16, -RZ, RZ, 0, 1.1920928955078125e-07 ;  /* 0x00000002ff107431 */ /* 0x000fc600000001ff */
        /* <DEDUP_REMOVED lines=14> */
.L_x_5107:
        /* <DEDUP_REMOVED lines=13> */
.L_x_5109:
[----:B------:R-:W-:Y:S05]  /*28ad0*/  BSYNC.RECONVERGENT B2 ;  /* 0x0000000000027941 */ /* 0x000fea0003800200 */
.L_x_5108:
        /* <DEDUP_REMOVED lines=61> */
.L_x_5106:
[----:B------:R-:W-:Y:S05]  /*28eb0*/  BSYNC.RECONVERGENT B1 ;  /* 0x0000000000017941 */ /* 0x000fea0003800200 */
.L_x_5105:
        /* <DEDUP_REMOVED lines=14> */
.L_x_5069:
        /* <DEDUP_REMOVED lines=43> */
.L_x_5110:
[----:B0-----:R-:W-:Y:S01]  /*29250*/  MOV R230, R232 ;  /* 0x000000e800e67202 */ /* 0x001fe20000000f00 */
[----:B------:R-:W-:-:S07]  /*29260*/  VIADD R168, R168, 0x20 ;  /* 0x00000020a8a87836 */ /* 0x000fce0000000000 */
.L_x_4987:
[----:B------:R-:W-:Y:S05]  /*29270*/  BSYNC.RECONVERGENT B0 ;  /* 0x0000000000007941 */ /* 0x000fea0003800200 */
.L_x_4986:
        /* <DEDUP_REMOVED lines=35> */
.L_x_5116:
        /* <DEDUP_REMOVED lines=13> */
.L_x_5118:
[----:B------:R-:W-:Y:S05]  /*29580*/  BSYNC.RECONVERGENT B2 ;  /* 0x0000000000027941 */ /* 0x000fea0003800200 */
.L_x_5117:
        /* <DEDUP_REMOVED lines=56> */
[----:B------:R-:W-:Y:S02]  /*29910*/  MOV R12, R6 ;  /* 0x00000006000c7202 */ /* 0x000fe40000000f00 */
[----:B------:R-:W-:Y:S01]  /*29920*/  LOP3.LUT R18, R8, UR15, R7, 0x96, !PT ;  /* 0x0000000f08127c12 */ /* 0x000fe2000f8e9607 */
[----:B------:R-:W-:Y:S01]  /*29930*/  IMAD.MOV.U32 R6, RZ, RZ, RZ ;  /* 0x000000ffff067224 */ /* 0x000fe200078e00ff */
[----:B------:R-:W-:-:S07]  /*29940*/  LOP3.LUT R17, R4, UR16, R233, 0x96, !PT ;  /* 0x0000001004117c12 */ /* 0x000fce000f8e96e9 */
.L_x_5115:
[----:B------:R-:W-:Y:S05]  /*29950*/  BSYNC.RECONVERGENT B1 ;  /* 0x0000000000017941 */ /* 0x000fea0003800200 */
.L_x_5114:
[----:B------:R-:W0:Y:S01]  /*29960*/  LDC R235, c[0x0][0x408] ;  /* 0x00010200ffeb7b82 */ /* 0x000e220000000800 */
[----:B------:R-:W-:Y:S01]  /*29970*/  HFMA2 R226, -RZ, RZ, 0.1171875, 0 ;  /* 0x2f800000ffe27431 */ /* 0x000fe200000001ff */
[----:B------:R-:W-:Y:S01]  /*29980*/  I2FP.F32.U32 R3, R3 ;  /* 0x0000000300037245 */ /* 0x000fe20000201000 */
[----:B-----5:R-:W-:Y:S01]  /*29990*/  HADD2.F32 R4, -RZ, R164.H0_H0 ;  /* 0x200000a4ff047230 */ /* 0x020fe20000004100 */
[----:B------:R-:W-:Y:S01]  /*299a0*/  LOP3.LUT R172, R172, 0xffffffef, RZ, 0xc0, !PT ;  /* 0xffffffefacac7812 */ /* 0x000fe200078ec0ff */
[----:B------:R-:W-:Y:S01]  /*299b0*/  BSSY.RECONVERGENT B1, `(.L_x_5119) ;  /* 0x000005f000017945 */ /* 0x000fe20003800200 */
[----:B------:R-:W-:Y:S02]  /*299c0*/  IMAD.MOV.U32 R7, RZ, RZ, 0x2 ;  /* 0x00000002ff077424 */ /* 0x000fe400078e00ff */
[----:B------:R-:W1:Y:S01]  /*299d0*/  LDC R234, c[0x0][0x404] ;  /* 0x00010100ffea7b82 */ /* 0x000e620000000800 */
[----:B------:R-:W-:Y:S02]  /*299e0*/  IMAD.MOV.U32 R5, RZ, RZ, R12 ;  /* 0x000000ffff057224 */ /* 0x000fe400078e000c */
[----:B------:R-:W-:Y:S01]  /*299f0*/  FFMA.FTZ R3, R3, R226, 1.1641532182693481445e-10 ;  /* 0x2f00000003037423 */ /* 0x000fe200000100e2 */
[----:B0-----:R-:W-:-:S04]  /*29a00*/  FMUL.FTZ R4, R4, R235 ;  /* 0x000000eb04047220 */ /* 0x001fc80000410000 */
        /* <DEDUP_REMOVED lines=14> */
.L_x_5121:
        /* <DEDUP_REMOVED lines=13> */
.L_x_5123:
[----:B------:R-:W-:Y:S05]  /*29bc0*/  BSYNC.RECONVERGENT B2 ;  /* 0x0000000000027941 */ /* 0x000fea0003800200 */
.L_x_5122:
        /* <DEDUP_REMOVED lines=61> */
.L_x_5120:
[----:B------:R-:W-:Y:S05]  /*29fa0*/  BSYNC.RECONVERGENT B1 ;  /* 0x0000000000017941 */ /* 0x000fea0003800200 */
.L_x_5119:
        /* <DEDUP_REMOVED lines=11> */
[----:B------:R-:W-:-:S03]  /*2a060*/  IMAD.MOV.U32 R4, RZ, RZ, 0x2 ;  /* 0x00000002ff047424 */ /* 0x000fc600078e00ff */
        /* <DEDUP_REMOVED lines=13> */
.L_x_5126:
        /* <DEDUP_REMOVED lines=13> */
.L_x_5128:
[----:B------:R-:W-:Y:S05]  /*2a210*/  BSYNC.RECONVERGENT B2 ;  /* 0x0000000000027941 */ /* 0x000fea0003800200 */
.L_x_5127:
        /* <DEDUP_REMOVED lines=61> */
.L_x_5125:
[----:B------:R-:W-:Y:S05]  /*2a5f0*/  BSYNC.RECONVERGENT B1 ;  /* 0x0000000000017941 */ /* 0x000fea0003800200 */
.L_x_5124:
        /* <DEDUP_REMOVED lines=22> */
.L_x_5131:
        /* <DEDUP_REMOVED lines=13> */
.L_x_5133:
[----:B------:R-:W-:Y:S05]  /*2a830*/  BSYNC.RECONVERGENT B2 ;  /* 0x0000000000027941 */ /* 0x000fea0003800200 */
.L_x_5132:
        /* <DEDUP_REMOVED lines=61> */
.L_x_5130:
[----:B------:R-:W-:Y:S05]  /*2ac10*/  BSYNC.RECONVERGENT B1 ;  /* 0x0000000000017941 */ /* 0x000fea0003800200 */
.L_x_5129:
        /* <DEDUP_REMOVED lines=25> */
.L_x_5136:
        /* <DEDUP_REMOVED lines=13> */
.L_x_5138:
[----:B------:R-:W-:Y:S05]  /*2ae80*/  BSYNC.RECONVERGENT B2 ;  /* 0x0000000000027941 */ /* 0x000fea0003800200 */
.L_x_5137:
        /* <DEDUP_REMOVED lines=61> */
.L_x_5135:
[----:B------:R-:W-:Y:S05]  /*2b260*/  BSYNC.RECONVERGENT B1 ;  /* 0x0000000000017941 */ /* 0x000fea0003800200 */
.L_x_5134:
        /* <DEDUP_REMOVED lines=22> */
.L_x_5141:
        /* <DEDUP_REMOVED lines=13> */
.L_x_5143:
[----:B------:R-:W-:Y:S05]  /*2b4a0*/  BSYNC.RECONVERGENT B2 ;  /* 0x0000000000027941 */ /* 0x000fea0003800200 */
.L_x_5142:
        /* <DEDUP_REMOVED lines=61> */
.L_x_5140:
[----:B------:R-:W-:Y:S05]  /*2b880*/  BSYNC.RECONVERGENT B1 ;  /* 0x0000000000017941 */ /* 0x000fea0003800200 */
.L_x_5139:
[----:B------:R-:W-:Y:S01]  /*2b890*/  I2FP.F32.U32 R5, R5 ;  /* 0x0000000500057245 */ /* 0x000fe20000201000 */
[----:B------:R-:W-:Y:S01]  /*2b8a0*/  HADD2.F32 R4, -RZ, R157.H0_H0 ;  /* 0x2000009dff047230 */ /* 0x000fe20000004100 */
[----:B------:R-:W-:Y:S01]  /*2b8b0*/  BSSY.RECONVERGENT B1, `(.L_x_5144) ;  /* 0x0000062000017945 */ /* 0x000fe20003800200 */
[----:B------:R-:W-:Y:S02]  /*2b8c0*/  @P1 HADD2.F32 R182, -RZ, R161.H0_H0 ;  /* 0x200000a1ffb61230 */ /* 0x000fe40000004100 */
        /* <DEDUP_REMOVED lines=21> */
.L_x_5146:
        /* <DEDUP_REMOVED lines=13> */
.L_x_5148:
[----:B------:R-:W-:Y:S05]  /*2baf0*/  BSYNC.RECONVERGENT B2 ;  /* 0x0000000000027941 */ /* 0x000fea0003800200 */
.L_x_5147:
        /* <DEDUP_REMOVED lines=57> */
[----:B------:R-:W-:Y:S01]  /*2be90*/  HFMA2 R16, -RZ, RZ, 0, 0 ;  /* 0x00000000ff107431 */ /* 0x000fe200000001ff */
[----:B------:R-:W-:Y:S01]  /*2bea0*/  LOP3.LUT R17, R6, UR16, R5, 0x96, !PT ;  /* 0x0000001006117c12 */ /* 0x000fe2000f8e9605 */
[----:B------:R-:W-:Y:S02]  /*2beb0*/  IMAD.MOV.U32 R5, RZ, RZ, R232 ;  /* 0x000000ffff057224 */ /* 0x000fe400078e00e8 */
[----:B------:R-:W-:-:S07]  /*2bec0*/  IMAD.MOV.U32 R232, RZ, RZ, R4 ;  /* 0x000000ffffe87224 */ /* 0x000fce00078e0004 */
.L_x_5145:
[----:B------:R-:W-:Y:S05]  /*2bed0*/  BSYNC.RECONVERGENT B1 ;  /* 0x0000000000017941 */ /* 0x000fea0003800200 */
.L_x_5144:
        /* <DEDUP_REMOVED lines=22> */
.L_x_5151:
        /* <DEDUP_REMOVED lines=13> */
.L_x_5153:
[----:B------:R-:W-:Y:S05]  /*2c110*/  BSYNC.RECONVERGENT B2 ;  /* 0x0000000000027941 */ /* 0x000fea0003800200 */
.L_x_5152:
        /* <DEDUP_REMOVED lines=61> */
.L_x_5150:
[----:B------:R-:W-:Y:S05]  /*2c4f0*/  BSYNC.RECONVERGENT B1 ;  /* 0x0000000000017941 */ /* 0x000fea0003800200 */
.L_x_5149:
        /* <DEDUP_REMOVED lines=25> */
.L_x_5156:
        /* <DEDUP_REMOVED lines=13> */
.L_x_5158:
[----:B------:R-:W-:Y:S05]  /*2c760*/  BSYNC.RECONVERGENT B2 ;  /* 0x0000000000027941 */ /* 0x000fea0003800200 */
.L_x_5157:
        /* <DEDUP_REMOVED lines=61> */
.L_x_5155:
[----:B------:R-:W-:Y:S05]  /*2cb40*/  BSYNC.RECONVERGENT B1 ;  /* 0x0000000000017941 */ /* 0x000fea0003800200 */
.L_x_5154:
        /* <DEDUP_REMOVED lines=20> */
.L_x_5161:
        /* <DEDUP_REMOVED lines=13> */
.L_x_5163:
[----:B------:R-:W-:Y:S05]  /*2cd60*/  BSYNC.RECONVERGENT B2 ;  /* 0x0000000000027941 */ /* 0x000fea0003800200 */
.L_x_5162:
        /* <DEDUP_REMOVED lines=61> */
.L_x_5160:
[----:B------:R-:W-:Y:S05]  /*2d140*/  BSYNC.RECONVERGENT B1 ;  /* 0x0000000000017941 */ /* 0x000fea0003800200 */
.L_x_5159:
        /* <DEDUP_REMOVED lines=26> */
.L_x_5166:
        /* <DEDUP_REMOVED lines=13> */
.L_x_5168:
[----:B------:R-:W-:Y:S05]  /*2d3c0*/  BSYNC.RECONVERGENT B2 ;  /* 0x0000000000027941 */ /* 0x000fea0003800200 */
.L_x_5167:
        /* <DEDUP_REMOVED lines=61> */
.L_x_5165:
[----:B------:R-:W-:Y:S05]  /*2d7a0*/  BSYNC.RECONVERGENT B1 ;  /* 0x0000000000017941 */ /* 0x000fea0003800200 */
.L_x_5164:
        /* <DEDUP_REMOVED lines=20> */
.L_x_5171:
        /* <DEDUP_REMOVED lines=13> */
.L_x_5173:
[----:B------:R-:W-:Y:S05]  /*2d9c0*/  BSYNC.RECONVERGENT B2 ;  /* 0x0000000000027941 */ /* 0x000fea0003800200 */
.L_x_5172:
        /* <DEDUP_REMOVED lines=61> */
.L_x_5170:
[----:B------:R-:W-:Y:S05]  /*2dda0*/  BSYNC.RECONVERGENT B1 ;  /* 0x0000000000017941 */ /* 0x000fea0003800200 */
.L_x_5169:
        /* <DEDUP_REMOVED lines=25> */
.L_x_5176:
        /* <DEDUP_REMOVED lines=13> */
.L_x_5178:
[----:B------:R-:W-:Y:S05]  /*2e010*/  BSYNC.RECONVERGENT B2 ;  /* 0x0000000000027941 */ /* 0x000fea0003800200 */
.L_x_5177:
        /* <DEDUP_REMOVED lines=61> */
.L_x_5175:
[----:B------:R-:W-:Y:S05]  /*2e3f0*/  BSYNC.RECONVERGENT B1 ;  /* 0x0000000000017941 */ /* 0x000fea0003800200 */
.L_x_5174:
        /* <DEDUP_REMOVED lines=20> */
.L_x_5181:
        /* <DEDUP_REMOVED lines=13> */
.L_x_5183:
[----:B------:R-:W-:Y:S05]  /*2e610*/  BSYNC.RECONVERGENT B2 ;  /* 0x0000000000027941 */ /* 0x000fea0003800200 */
.L_x_5182:
        /* <DEDUP_REMOVED lines=61> */
.L_x_5180:
[----:B------:R-:W-:Y:S05]  /*2e9f0*/  BSYNC.RECONVERGENT B1 ;  /* 0x0000000000017941 */ /* 0x000fea0003800200 */
.L_x_5179:
        /* <DEDUP_REMOVED lines=26> */
.L_x_5186:
        /* <DEDUP_REMOVED lines=13> */
.L_x_5188:
[----:B------:R-:W-:Y:S05]  /*2ec70*/  BSYNC.RECONVERGENT B2 ;  /* 0x0000000000027941 */ /* 0x000fea0003800200 */
.L_x_5187:
        /* <DEDUP_REMOVED lines=61> */
.L_x_5185:
[----:B------:R-:W-:Y:S05]  /*2f050*/  BSYNC.RECONVERGENT B1 ;  /* 0x0000000000017941 */ /* 0x000fea0003800200 */
.L_x_5184:
        /* <DEDUP_REMOVED lines=20> */
.L_x_5191:
        /* <DEDUP_REMOVED lines=15> */
.L_x_5193:
[----:B------:R-:W-:Y:S05]  /*2f290*/  BSYNC.RECONVERGENT B2 ;  /* 0x0000000000027941 */ /* 0x000fea0003800200 */
.L_x_5192:
        /* <DEDUP_REMOVED lines=57> */
[----:B------:R-:W-:Y:S01]  /*2f630*/  LOP3.LUT R17, R164, UR16, R17, 0x96, !PT ;  /* 0x00000010a4117c12 */ /* 0x000fe2000f8e9611 */
[----:B------:R-:W-:Y:S01]  /*2f640*/  IMAD.MOV.U32 R166, RZ, RZ, R232 ;  /* 0x000000ffffa67224 */ /* 0x000fe200078e00e8 */
[----:B------:R-:W-:Y:S01]  /*2f650*/  MOV R232, R16 ;  /* 0x0000001000e87202 */ /* 0x000fe20000000f00 */
[----:B------:R-:W-:-:S07]  /*2f660*/  IMAD.MOV.U32 R16, RZ, RZ, RZ ;  /* 0x000000ffff107224 */ /* 0x000fce00078e00ff */
.L_x_5190:
[----:B------:R-:W-:Y:S05]  /*2f670*/  BSYNC.RECONVERGENT B1 ;  /* 0x0000000000017941 */ /* 0x000fea0003800200 */
.L_x_5189:
        /* <DEDUP_REMOVED lines=18> */
.L_x_5113:
        /* <DEDUP_REMOVED lines=16> */
.L_x_5197:
        /* <DEDUP_REMOVED lines=13> */
.L_x_5199:
[----:B------:R-:W-:Y:S05]  /*2f970*/  BSYNC.RECONVERGENT B2 ;  /* 0x0000000000027941 */ /* 0x000fea0003800200 */
.L_x_5198:
        /* <DEDUP_REMOVED lines=59> */
[----:B------:R-:W-:-:S07]  /*2fd30*/  LOP3.LUT R17, R16, UR16, R233, 0x96, !PT ;  /* 0x0000001010117c12 */ /* 0x000fce000f8e96e9 */
.L_x_5196:
[----:B------:R-:W-:Y:S05]  /*2fd40*/  BSYNC.RECONVERGENT B1 ;  /* 0x0000000000017941 */ /* 0x000fea0003800200 */
.L_x_5195:
[----:B------:R-:W0:Y:S01]  /*2fd50*/  LDC R226, c[0x0][0x408] ;  /* 0x00010200ffe27b82 */ /* 0x000e220000000800 */
[----:B------:R-:W-:Y:S01]  /*2fd60*/  I2FP.F32.U32 R169, R24 ;  /* 0x0000001800a97245 */ /* 0x000fe20000201000 */
[----:B------:R-:W-:Y:S01]  /*2fd70*/  IMAD.MOV.U32 R238, RZ, RZ, 0x2f800000 ;  /* 0x2f800000ffee7424 */ /* 0x000fe200078e00ff */
[----:B------:R-:W-:Y:S01]  /*2fd80*/  LOP3.LUT R172, R172, 0xffffffef, RZ, 0xc0, !PT ;  /* 0xffffffefacac7812 */ /* 0x000fe200078ec0ff */
[----:B-----5:R-:W-:Y:S01]  /*2fd90*/  HADD2.F32 R171, -RZ, R164.H0_H0 ;  /* 0x200000a4ffab7230 */ /* 0x020fe20000004100 */
[----:B------:R-:W-:Y:S01]  /*2fda0*/  BSSY.RECONVERGENT B1, `(.L_x_5200) ;  /* 0x0000062000017945 */ /* 0x000fe20003800200 */
[----:B------:R-:W-:Y:S01]  /*2fdb0*/  FFMA.FTZ R16, R169, R238, 1.1641532182693481445e-10 ;  /* 0x2f000000a9107423 */ /* 0x000fe200000100ee */
[----:B------:R-:W-:Y:S01]  /*2fdc0*/  @P1 HADD2.F32 R169, -RZ, R160.H0_H0 ;  /* 0x200000a0ffa91230 */ /* 0x000fe20000004100 */
[----:B------:R-:W1:Y:S01]  /*2fdd0*/  LDC R237, c[0x0][0x404] ;  /* 0x00010100ffed7b82 */ /* 0x000e620000000800 */
[----:B------:R-:W-:Y:S01]  /*2fde0*/  IMAD.MOV.U32 R182, RZ, RZ, 0x2 ;  /* 0x00000002ffb67424 */ /* 0x000fe200078e00ff */
[----:B------:R-:W-:Y:S01]  /*2fdf0*/  MOV R170, R12 ;  /* 0x0000000c00aa7202 */ /* 0x000fe20000000f00 */
[----:B0-----:R-:W-:Y:S01]  /*2fe00*/  FMUL.FTZ R171, R171, R226 ;  /* 0x000000e2abab7220 */ /* 0x001fe20000410000 */
[----:B-1----:R-:W-:-:S04]  /*2fe10*/  FSETP.GTU.FTZ.AND P2, PT, R16, R237, PT ;  /* 0x000000ed1000720b */ /* 0x002fc80003f5c000 */
        /* <DEDUP_REMOVED lines=15> */
.L_x_5202:
        /* <DEDUP_REMOVED lines=13> */
.L_x_5204:
[----:B------:R-:W-:Y:S05]  /*2ffe0*/  BSYNC.RECONVERGENT B2 ;  /* 0x0000000000027941 */ /* 0x000fea0003800200 */
.L_x_5203:
        /* <DEDUP_REMOVED lines=61> */
.L_x_5201:
[----:B------:R-:W-:Y:S05]  /*303c0*/  BSYNC.RECONVERGENT B1 ;  /* 0x0000000000017941 */ /* 0x000fea0003800200 */
.L_x_5200:
        /* <DEDUP_REMOVED lines=25> */
.L_x_5207:
        /* <DEDUP_REMOVED lines=13> */
.L_x_5209:
[----:B------:R-:W-:Y:S05]  /*30630*/  BSYNC.RECONVERGENT B2 ;  /* 0x0000000000027941 */ /* 0x000fea0003800200 */
.L_x_5208:
        /* <DEDUP_REMOVED lines=61> */
.L_x_5206:
[----:B------:R-:W-:Y:S05]  /*30a10*/  BSYNC.RECONVERGENT B1 ;  /* 0x0000000000017941 */ /* 0x000fea0003800200 */
.L_x_5205:
[----:B------:R-:W-:Y:S01]  /*30a20*/  I2FP.F32.U32 R171, R164 ;  /* 0x000000a400ab7245 */ /* 0x000fe20000201000 */
[----:B------:R-:W-:Y:S01]  /*30a30*/  HADD2.F32 R197, -RZ, R165.H0_H0 ;  /* 0x200000a5ffc57230 */ /* 0x000fe20000004100 */
[----:B------:R-:W-:Y:S01]  /*30a40*/  LOP3.LUT R172, R172, 0xfffffffb, RZ, 0xc0, !PT ;  /* 0xfffffffbacac7812 */ /* 0x000fe200078ec0ff */
        /* <DEDUP_REMOVED lines=22> */
.L_x_5212:
        /* <DEDUP_REMOVED lines=13> */
.L_x_5214:
[----:B------:R-:W-:Y:S05]  /*30c80*/  BSYNC.RECONVERGENT B2 ;  /* 0x0000000000027941 */ /* 0x000fea0003800200 */
.L_x_5213:
        /* <DEDUP_REMOVED lines=61> */
.L_x_5211:
[----:B------:R-:W-:Y:S05]  /*31060*/  BSYNC.RECONVERGENT B1 ;  /* 0x0000000000017941 */ /* 0x000fea0003800200 */
.L_x_5210:
        /* <DEDUP_REMOVED lines=25> */
.L_x_5217:
        /* <DEDUP_REMOVED lines=13> */
.L_x_5219:
[----:B------:R-:W-:Y:S05]  /*312d0*/  BSYNC.RECONVERGENT B2 ;  /* 0x0000000000027941 */ /* 0x000fea0003800200 */
.L_x_5218:
        /* <DEDUP_REMOVED lines=61> */
.L_x_5216:
[----:B------:R-:W-:Y:S05]  /*316b0*/  BSYNC.RECONVERGENT B1 ;  /* 0x0000000000017941 */ /* 0x000fea0003800200 */
.L_x_5215:
[----:B------:R-:W-:Y:S01]  /*316c0*/  I2FP.F32.U32 R165, R164 ;  /* 0x000000a400a57245 */ /* 0x000fe20000201000 */
[----:B------:R-:W-:Y:S01]  /*316d0*/  HADD2.F32 R171, -RZ, R166.H0_H0 ;  /* 0x200000a6ffab7230 */ /* 0x000fe20000004100 */
[----:B------:R-:W-:Y:S01]  /*316e0*/  ISETP.NE.AND P3, PT, R170, 0x1, PT ;  /* 0x00000001aa00780c */ /* 0x000fe20003f65270 */
[----:B------:R-:W-:Y:S01]  /*316f0*/  BSSY.RECONVERGENT B1, `(.L_x_5220) ;  /* 0x000005f000017945 */ /* 0x000fe20003800200 */
[----:B------:R-:W-:Y:S02]  /*31700*/  IMAD.MOV.U32 R214, RZ, RZ, 0x2 ;  /* 0x00000002ffd67424 */ /* 0x000fe400078e00ff */
        /* <DEDUP_REMOVED lines=18> */
.L_x_5222:
        /* <DEDUP_REMOVED lines=13> */
.L_x_5224:
[----:B------:R-:W-:Y:S05]  /*31900*/  BSYNC.RECONVERGENT B2 ;  /* 0x0000000000027941 */ /* 0x000fea0003800200 */
.L_x_5223:
        /* <DEDUP_REMOVED lines=61> */
.L_x_5221:
[----:B------:R-:W-:Y:S05]  /*31ce0*/  BSYNC.RECONVERGENT B1 ;  /* 0x0000000000017941 */ /* 0x000fea0003800200 */
.L_x_5220:
        /* <DEDUP_REMOVED lines=23> */
.L_x_5227:
        /* <DEDUP_REMOVED lines=13> */
.L_x_5229:
[----:B------:R-:W-:Y:S05]  /*31f30*/  BSYNC.RECONVERGENT B2 ;  /* 0x0000000000027941 */ /* 0x000fea0003800200 */
.L_x_5228:
        /* <DEDUP_REMOVED lines=61> */
.L_x_5226:
[----:B------:R-:W-:Y:S05]  /*32310*/  BSYNC.RECONVERGENT B1 ;  /* 0x0000000000017941 */ /* 0x000fea0003800200 */
.L_x_5225:
[----:B------:R-:W-:Y:S01]  /*32320*/  I2FP.F32.U32 R165, R164 ;  /* 0x000000a400a57245 */ /* 0x000fe20000201000 */
[----:B------:R-:W-:Y:S01]  /*32330*/  HADD2.F32 R171, -RZ, R167.H0_H0 ;  /* 0x200000a7ffab7230 */ /* 0x000fe20000004100 */
[----:B------:R-:W-:Y:S01]  /*32340*/  ISETP.NE.AND P5, PT, R170, 0x1, PT ;  /* 0x00000001aa00780c */ /* 0x000fe20003fa5270 */
[----:B------:R-:W-:Y:S01]  /*32350*/  BSSY.RECONVERGENT B1, `(.L_x_5230) ;  /* 0x000005f000017945 */ /* 0x000fe20003800200 */
[----:B------:R-:W-:Y:S01]  /*32360*/  MOV R164, R12 ;  /* 0x0000000c00a47202 */ /* 0x000fe20000000f00 */
        /* <DEDUP_REMOVED lines=18> */
.L_x_5232:
        /* <DEDUP_REMOVED lines=13> */
.L_x_5234:
[----:B------:R-:W-:Y:S05]  /*32560*/  BSYNC.RECONVERGENT B2 ;  /* 0x0000000000027941 */ /* 0x000fea0003800200 */
.L_x_5233:
        /* <DEDUP_REMOVED lines=61> */
.L_x_5231:
[----:B------:R-:W-:Y:S05]  /*32940*/  BSYNC.RECONVERGENT B1 ;  /* 0x0000000000017941 */ /* 0x000fea0003800200 */
.L_x_5230:
        /* <DEDUP_REMOVED lines=14> */
.L_x_5194:
        /* <DEDUP_REMOVED lines=43> */
.L_x_5235:
[----:B0-----:R-:W-:Y:S01]  /*32ce0*/  IMAD.MOV.U32 R230, RZ, RZ, R232 ;  /* 0x000000ffffe67224 */ /* 0x001fe200078e00e8 */
[----:B------:R-:W-:-:S07]  /*32cf0*/  IADD3 R168, PT, PT, R168, 0x20, RZ ;  /* 0x00000020a8a87810 */ /* 0x000fce0007ffe0ff */
.L_x_5112:
[----:B------:R-:W-:Y:S05]  /*32d00*/  BSYNC.RECONVERGENT B0 ;  /* 0x0000000000007941 */ /* 0x000fea0003800200 */
.L_x_5111:
        /* <DEDUP_REMOVED lines=35> */
.L_x_5241:
        /* <DEDUP_REMOVED lines=13> */
.L_x_5243:
[----:B------:R-:W-:Y:S05]  /*33010*/  BSYNC.RECONVERGENT B2 ;  /* 0x0000000000027941 */ /* 0x000fea0003800200 */
.L_x_5242:
        /* <DEDUP_REMOVED lines=60> */
.L_x_5240:
[----:B------:R-:W-:Y:S05]  /*333e0*/  BSYNC.RECONVERGENT B1 ;  /* 0x0000000000017941 */ /* 0x000fea0003800200 */
.L_x_5239:
        /* <DEDUP_REMOVED lines=9> */
[----:B------:R-:W-:Y:S02]  /*33480*/  IMAD.MOV.U32 R5, RZ, RZ, R12 ;  /* 0x000000ffff057224 */ /* 0x000fe400078e000c */
        /* <DEDUP_REMOVED lines=15> */
.L_x_5246:
        /* <DEDUP_REMOVED lines=13> */
.L_x_5248:
[----:B------:R-:W-:Y:S05]  /*33650*/  BSYNC.RECONVERGENT B2 ;  /* 0x0000000000027941 */ /* 0x000fea0003800200 */
.L_x_5247:
        /* <DEDUP_REMOVED lines=61> */
.L_x_5245:
[----:B------:R-:W-:Y:S05]  /*33a30*/  BSYNC.RECONVERGENT B1 ;  /* 0x0000000000017941 */ /* 0x000fea0003800200 */
.L_x_5244:
        /* <DEDUP_REMOVED lines=25> */
.L_x_5251:
        /* <DEDUP_REMOVED lines=13> */
.L_x_5253:
[----:B------:R-:W-:Y:S05]  /*33ca0*/  BSYNC.RECONVERGENT B2 ;  /* 0x0000000000027941 */ /* 0x000fea0003800200 */
.L_x_5252:
        /* <DEDUP_REMOVED lines=61> */
.L_x_5250:
[----:B------:R-:W-:Y:S05]  /*34080*/  BSYNC.RECONVERGENT B1 ;  /* 0x0000000000017941 */ /* 0x000fea0003800200 */
.L_x_5249:
        /* <DEDUP_REMOVED lines=22> */
.L_x_5256:
        /* <DEDUP_REMOVED lines=13> */
.L_x_5258:
[----:B------:R-:W-:Y:S05]  /*342c0*/  BSYNC.RECONVERGENT B2 ;  /* 0x0000000000027941 */ /* 0x000fea0003800200 */
.L_x_5257:
        /* <DEDUP_REMOVED lines=61> */
.L_x_5255:
[----:B------:R-:W-:Y:S05]  /*346a0*/  BSYNC.RECONVERGENT B1 ;  /* 0x0000000000017941 */ /* 0x000fea0003800200 */
.L_x_5254:
        /* <DEDUP_REMOVED lines=12> */
[--C-:B------:R-:W-:Y:S01]  /*34770*/  @P1 FADD.FTZ R183, R6, R3.reuse ;  /* 0x0000000306b71221 */ /* 0x100fe20000010000 */
[----:B------:R-:W-:Y:S01]  /*34780*/  @!P1 IMAD.MOV.U32 R183, RZ, RZ, R3 ;  /* 0x000000ffffb79224 */ /* 0x000fe200078e0003 */
[----:B------:R-:W-:-:S04]  /*34790*/  MOV R3, R12 ;  /* 0x0000000c00037202 */ /* 0x000fc80000000f00 */
        /* <DEDUP_REMOVED lines=10> */
.L_x_5261:
        /* <DEDUP_REMOVED lines=13> */
.L_x_5263:
[----:B------:R-:W-:Y:S05]  /*34910*/  BSYNC.RECONVERGENT B2 ;  /* 0x0000000000027941 */ /* 0x000fea0003800200 */
.L_x_5262:
        /* <DEDUP_REMOVED lines=61> */
.L_x_5260:
[----:B------:R-:W-:Y:S05]  /*34cf0*/  BSYNC.RECONVERGENT B1 ;  /* 0x0000000000017941 */ /* 0x000fea0003800200 */
.L_x_5259:
        /* <DEDUP_REMOVED lines=22> */
.L_x_5266:
        /* <DEDUP_REMOVED lines=13> */
.L_x_5268:
[----:B------:R-:W-:Y:S05]  /*34f30*/  BSYNC.RECONVERGENT B2 ;  /* 0x0000000000027941 */ /* 0x000fea0003800200 */
.L_x_5267:
        /* <DEDUP_REMOVED lines=61> */
.L_x_5265:
[----:B------:R-:W-:Y:S05]  /*35310*/  BSYNC.RECONVERGENT B1 ;  /* 0x0000000000017941 */ /* 0x000fea0003800200 */
.L_x_5264:
        /* <DEDUP_REMOVED lines=25> */
.L_x_5271:
        /* <DEDUP_REMOVED lines=13> */
.L_x_5273:
[----:B------:R-:W-:Y:S05]  /*35580*/  BSYNC.RECONVERGENT B2 ;  /* 0x0000000000027941 */ /* 0x000fea0003800200 */
.L_x_5272:
        /* <DEDUP_REMOVED lines=61> */
.L_x_5270:
[----:B------:R-:W-:Y:S05]  /*35960*/  BSYNC.RECONVERGENT B1 ;  /* 0x0000000000017941 */ /* 0x000fea0003800200 */
.L_x_5269:
        /* <DEDUP_REMOVED lines=22> */
.L_x_5276:
        /* <DEDUP_REMOVED lines=13> */
.L_x_5278:
[----:B------:R-:W-:Y:S05]  /*35ba0*/  BSYNC.RECONVERGENT B2 ;  /* 0x0000000000027941 */ /* 0x000fea0003800200 */
.L_x_5277:
        /* <DEDUP_REMOVED lines=61> */
.L_x_5275:
[----:B------:R-:W-:Y:S05]  /*35f80*/  BSYNC.RECONVERGENT B1 ;  /* 0x0000000000017941 */ /* 0x000fea0003800200 */
.L_x_5274:
        /* <DEDUP_REMOVED lines=25> */
.L_x_5281:
        /* <DEDUP_REMOVED lines=13> */
.L_x_5283:
[----:B------:R-:W-:Y:S05]  /*361f0*/  BSYNC.RECONVERGENT B2 ;  /* 0x0000000000027941 */ /* 0x000fea0003800200 */
.L_x_5282:
        /* <DEDUP_REMOVED lines=61> */
.L_x_5280:
[----:B------:R-:W-:Y:S05]  /*365d0*/  BSYNC.RECONVERGENT B1 ;  /* 0x0000000000017941 */ /* 0x000fea0003800200 */
.L_x_5279:
        /* <DEDUP_REMOVED lines=20> */
.L_x_5286:
        /* <DEDUP_REMOVED lines=13> */
.L_x_5288:
[----:B------:R-:W-:Y:S05]  /*367f0*/  BSYNC.RECONVERGENT B2 ;  /* 0x0000000000027941 */ /* 0x000fea0003800200 */
.L_x_5287:
        /* <DEDUP_REMOVED lines=61> */
.L_x_5285:
[----:B------:R-:W-:Y:S05]  /*36bd0*/  BSYNC.RECONVERGENT B1 ;  /* 0x0000000000017941 */ /* 0x000fea0003800200 */
.L_x_5284:
        /* <DEDUP_REMOVED lines=26> */
.L_x_5291:
        /* <DEDUP_REMOVED lines=13> */
.L_x_5293:
[----:B------:R-:W-:Y:S05]  /*36e50*/  BSYNC.RECONVERGENT B2 ;  /* 0x0000000000027941 */ /* 0x000fea0003800200 */
.L_x_5292:
        /* <DEDUP_REMOVED lines=61> */
.L_x_5290:
[----:B------:R-:W-:Y:S05]  /*37230*/  BSYNC.RECONVERGENT B1 ;  /* 0x0000000000017941 */ /* 0x000fea0003800200 */
.L_x_5289:
        /* <DEDUP_REMOVED lines=20> */
.L_x_5296:
        /* <DEDUP_REMOVED lines=13> */
.L_x_5298:
[----:B------:R-:W-:Y:S05]  /*37450*/  BSYNC.RECONVERGENT B2 ;  /* 0x0000000000027941 */ /* 0x000fea0003800200 */
.L_x_5297:
        /* <DEDUP_REMOVED lines=61> */
.L_x_5295:
[----:B------:R-:W-:Y:S05]  /*37830*/  BSYNC.RECONVERGENT B1 ;  /* 0x0000000000017941 */ /* 0x000fea0003800200 */
.L_x_5294:
        /* <DEDUP_REMOVED lines=25> */
.L_x_5301:
        /* <DEDUP_REMOVED lines=13> */
.L_x_5303:
[----:B------:R-:W-:Y:S05]  /*37aa0*/  BSYNC.RECONVERGENT B2 ;  /* 0x0000000000027941 */ /* 0x000fea0003800200 */
.L_x_5302:
        /* <DEDUP_REMOVED lines=61> */
.L_x_5300:
[----:B------:R-:W-:Y:S05]  /*37e80*/  BSYNC.RECONVERGENT B1 ;  /* 0x0000000000017941 */ /* 0x000fea0003800200 */
.L_x_5299:
        /* <DEDUP_REMOVED lines=20> */
.L_x_5306:
        /* <DEDUP_REMOVED lines=13> */
.L_x_5308:
[----:B------:R-:W-:Y:S05]  /*380a0*/  BSYNC.RECONVERGENT B2 ;  /* 0x0000000000027941 */ /* 0x000fea0003800200 */
.L_x_5307:
        /* <DEDUP_REMOVED lines=61> */
.L_x_5305:
[----:B------:R-:W-:Y:S05]  /*38480*/  BSYNC.RECONVERGENT B1 ;  /* 0x0000000000017941 */ /* 0x000fea0003800200 */
.L_x_5304:
[----:B------:R-:W-:Y:S01]  /*38490*/  I2FP.F32.U32 R16, R164 ;  /* 0x000000a400107245 */ /* 0x000fe20000201000 */
[----:B------:R-:W-:Y:S01]  /*384a0*/  HADD2.F32 R164, -RZ, R159.H0_H0 ;  /* 0x2000009fffa47230 */ /* 0x000fe20000004100 */
[----:B------:R-:W-:Y:S01]  /*384b0*/  BSSY.RECONVERGENT B1, `(.L_x_5309) ;  /* 0x0000063000017945 */ /* 0x000fe20003800200 */
[----:B------:R-:W-:Y:S02]  /*384c0*/  @P1 HADD2.F32 R171, -RZ, R163.H0_H0 ;  /* 0x200000a3ffab1230 */ /* 0x000fe40000004100 */
        /* <DEDUP_REMOVED lines=22> */
.L_x_5311:
        /* <DEDUP_REMOVED lines=13> */
.L_x_5313:
[----:B------:R-:W-:Y:S05]  /*38700*/  BSYNC.RECONVERGENT B2 ;  /* 0x0000000000027941 */ /* 0x000fea0003800200 */
.L_x_5312:
        /* <DEDUP_REMOVED lines=61> */
.L_x_5310:
[----:B------:R-:W-:Y:S05]  /*38ae0*/  BSYNC.RECONVERGENT B1 ;  /* 0x0000000000017941 */ /* 0x000fea0003800200 */
.L_x_5309:
        /* <DEDUP_REMOVED lines=20> */
.L_x_5316:
        /* <DEDUP_REMOVED lines=15> */
.L_x_5318:
[----:B------:R-:W-:Y:S05]  /*38d20*/  BSYNC.RECONVERGENT B2 ;  /* 0x0000000000027941 */ /* 0x000fea0003800200 */
.L_x_5317:
        /* <DEDUP_REMOVED lines=61> */
.L_x_5315:
[----:B------:R-:W-:Y:S05]  /*39100*/  BSYNC.RECONVERGENT B1 ;  /* 0x0000000000017941 */ /* 0x000fea0003800200 */
.L_x_5314:
        /* <DEDUP_REMOVED lines=18> */
.L_x_5238:
        /* <DEDUP_REMOVED lines=16> */
.L_x_5322:
        /* <DEDUP_REMOVED lines=13> */
.L_x_5324:
[----:B------:R-:W-:Y:S05]  /*39400*/  BSYNC.RECONVERGENT B2 ;  /* 0x0000000000027941 */ /* 0x000fea0003800200 */
.L_x_5323:
        /* <DEDUP_REMOVED lines=59> */
[----:B------:R-:W-:-:S07]  /*397c0*/  LOP3.LUT R17, R16, UR16, R233, 0x96, !PT ;  /* 0x0000001010117c12 */ /* 0x000fce000f8e96e9 */
.L_x_5321:
[----:B------:R-:W-:Y:S05]  /*397d0*/  BSYNC.RECONVERGENT B1 ;  /* 0x0000000000017941 */ /* 0x000fea0003800200 */
.L_x_5320:
[----:B------:R-:W0:Y:S01]  /*397e0*/  LDC R227, c[0x0][0x408] ;  /* 0x00010200ffe37b82 */ /* 0x000e220000000800 */
[----:B------:R-:W-:Y:S01]  /*397f0*/  HFMA2 R238, -RZ, RZ, 0.1171875, 0 ;  /* 0x2f800000ffee7431 */ /* 0x000fe200000001ff */
[----:B------:R-:W-:Y:S01]  /*39800*/  I2FP.F32.U32 R25, R25 ;  /* 0x0000001900197245 */ /* 0x000fe20000201000 */
[----:B-----5:R-:W-:Y:S01]  /*39810*/  HADD2.F32 R170, -RZ, R164.H0_H0 ;  /* 0x200000a4ffaa7230 */ /* 0x020fe20000004100 */
[----:B------:R-:W-:Y:S01]  /*39820*/  LOP3.LUT R172, R172, 0xffffffef, RZ, 0xc0, !PT ;  /* 0xffffffefacac7812 */ /* 0x000fe200078ec0ff */
[----:B------:R-:W-:Y:S01]  /*39830*/  @P1 HADD2.F32 R184, -RZ, R160.H0_H0 ;  /* 0x200000a0ffb81230 */ /* 0x000fe20000004100 */
[----:B------:R-:W-:Y:S02]  /*39840*/  BSSY.RECONVERGENT B1, `(.L_x_5325) ;  /* 0x0000061000017945 */ /* 0x000fe40003800200 */
[----:B------:R-:W1:Y:S01]  /*39850*/  LDC R237, c[0x0][0x404] ;  /* 0x00010100ffed7b82 */ /* 0x000e620000000800 */
[----:B------:R-:W-:Y:S01]  /*39860*/  FFMA.FTZ R16, R25, R238, 1.1641532182693481445e-10 ;  /* 0x2f00000019107423 */ /* 0x000fe200000100ee */
[----:B0-----:R-:W-:-:S04]  /*39870*/  FMUL.FTZ R170, R170, R227 ;  /* 0x000000e3aaaa7220 */ /* 0x001fc80000410000 */
[----:B-1----:R-:W-:-:S04]  /*39880*/  FSETP.GTU.FTZ.AND P2, PT, R16, R237, PT ;  /* 0x000000ed1000720b */ /* 0x002fc80003f5c000 */
        /* <DEDUP_REMOVED lines=14> */
[----:B------:R-:W-:Y:S01]  /*39970*/  @P2 VIADD R184, R171, 0x1 ;  /* 0x00000001abb82836 */ /* 0x000fe20000000000 */
[----:B------:R-:W-:Y:S01]  /*39980*/  @P2 MOV R170, R18 ;  /* 0x0000001200aa2202 */ /* 0x000fe20000000f00 */
[----:B------:R-:W-:Y:S06]  /*39990*/  BRA `(.L_x_5326) ;  /* 0x00000004002c7947 */ /* 0x000fec0003800000 */
.L_x_5327:
        /* <DEDUP_REMOVED lines=8> */
[----:B------:R-:W-:Y:S02]  /*39a20*/  @!P2 IADD3 R12, PT, PT, R13, 0x1, RZ ;  /* 0x000000010d0ca810 */ /* 0x000fe40007ffe0ff */
[----:B------:R-:W-:Y:S02]  /*39a30*/  @!P2 MOV R14, RZ ;  /* 0x000000ff000ea202 */ /* 0x000fe40000000f00 */
[----:B------:R-:W-:-:S13]  /*39a40*/  ISETP.NE.AND P3, PT, R19, RZ, !P2 ;  /* 0x000000ff1300720c */ /* 0x000fda0005765270 */
[----:B------:R-:W-:-:S04]  /*39a50*/  @P3 IMAD.MOV R12, RZ, RZ, R13 ;  /* 0x000000ffff0c3224 */ /* 0x000fc800078e020d */
[----:B------:R-:W-:-:S07]  /*39a60*/  @!P2 IMAD.MOV.U32 R13, RZ, RZ, R12 ;  /* 0x000000ffff0da224 */ /* 0x000fce00078e000c */
.L_x_5329:
[----:B------:R-:W-:Y:S05]  /*39a70*/  BSYNC.RECONVERGENT B2 ;  /* 0x0000000000027941 */ /* 0x000fea0003800200 */
.L_x_5328:
        /* <DEDUP_REMOVED lines=59> */
[----:B------:R-:W-:Y:S01]  /*39e30*/  IMAD.MOV.U32 R170, RZ, RZ, R232 ;  /* 0x000000ffffaa7224 */ /* 0x000fe200078e00e8 */
[----:B------:R-:W-:-:S07]  /*39e40*/  MOV R232, R16 ;  /* 0x0000001000e87202 */ /* 0x000fce0000000f00 */
.L_x_5326:
[----:B------:R-:W-:Y:S05]  /*39e50*/  BSYNC.RECONVERGENT B1 ;  /* 0x0000000000017941 */ /* 0x000fea0003800200 */
.L_x_5325:
        /* <DEDUP_REMOVED lines=22> */
[----:B------:R-:W-:Y:S01]  /*39fc0*/  @P2 IADD3 R170, PT, PT, R184, 0x1, RZ ;  /* 0x00000001b8aa2810 */ /* 0x000fe20007ffe0ff */
[----:B------:R-:W-:Y:S01]  /*39fd0*/  @P2 IMAD.MOV.U32 R164, RZ, RZ, R18 ;  /* 0x000000ffffa42224 */ /* 0x000fe200078e0012 */
[----:B------:R-:W-:Y:S06]  /*39fe0*/  BRA `(.L_x_5331) ;  /* 0x00000004002c7947 */ /* 0x000fec0003800000 */
.L_x_5332:
        /* <DEDUP_REMOVED lines=8> */
[----:B------:R-:W-:Y:S02]  /*3a070*/  @!P2 VIADD R12, R13, 0x1 ;  /* 0x000000010d0ca836 */ /* 0x000fe40000000000 */
[----:B------:R-:W-:Y:S01]  /*3a080*/  @!P2 IMAD.MOV.U32 R14, RZ, RZ, RZ ;  /* 0x000000ffff0ea224 */ /* 0x000fe200078e00ff */
[----:B------:R-:W-:-:S13]  /*3a090*/  ISETP.NE.AND P3, PT, R19, RZ, !P2 ;  /* 0x000000ff1300720c */ /* 0x000fda0005765270 */
[----:B------:R-:W-:-:S04]  /*3a0a0*/  @P3 IADD3 R12, PT, PT, R13, RZ, RZ ;  /* 0x000000ff0d0c3210 */ /* 0x000fc80007ffe0ff */
[----:B------:R-:W-:-:S07]  /*3a0b0*/  @!P2 MOV R13, R12 ;  /* 0x0000000c000da202 */ /* 0x000fce0000000f00 */
.L_x_5334:
[----:B------:R-:W-:Y:S05]  /*3a0c0*/  BSYNC.RECONVERGENT B2 ;  /* 0x0000000000027941 */ /* 0x000fea0003800200 */
.L_x_5333:
        /* <DEDUP_REMOVED lines=59> */
[----:B------:R-:W-:Y:S02]  /*3a480*/  HFMA2 R170, -RZ, RZ, 0, 0 ;  /* 0x00000000ffaa7431 */ /* 0x000fe400000001ff */
[----:B------:R-:W-:-:S07]  /*3a490*/  IMAD.MOV.U32 R232, RZ, RZ, R16 ;  /* 0x000000ffffe87224 */ /* 0x000fce00078e0010 */
.L_x_5331:
[----:B------:R-:W-:Y:S05]  /*3a4a0*/  BSYNC.RECONVERGENT B1 ;  /* 0x0000000000017941 */ /* 0x000fea0003800200 */
.L_x_5330:
        /* <DEDUP_REMOVED lines=25> */
.L_x_5337:
        /* <DEDUP_REMOVED lines=13> */
.L_x_5339:
[----:B------:R-:W-:Y:S05]  /*3a710*/  BSYNC.RECONVERGENT B2 ;  /* 0x0000000000027941 */ /* 0x000fea0003800200 */
.L_x_5338:
        /* <DEDUP_REMOVED lines=59> */
[----:B------:R-:W-:Y:S02]  /*3aad0*/  LOP3.LUT R17, R170, UR16, R17, 0x96, !PT ;  /* 0x00000010aa117c12 */ /* 0x000fe4000f8e9611 */
[----:B------:R-:W-:-:S07]  /*3aae0*/  MOV R232, R16 ;  /* 0x0000001000e87202 */ /* 0x000fce0000000f00 */
.L_x_5336:
[----:B------:R-:W-:Y:S05]  /*3aaf0*/  BSYNC.RECONVERGENT B1 ;  /* 0x0000000000017941 */ /* 0x000fea0003800200 */
.L_x_5335:
        /* <DEDUP_REMOVED lines=25> */
.L_x_5342:
        /* <DEDUP_REMOVED lines=13> */
.L_x_5344:
[----:B------:R-:W-:Y:S05]  /*3ad60*/  BSYNC.RECONVERGENT B2 ;  /* 0x0000000000027941 */ /* 0x000fea0003800200 */
.L_x_5343:
        /* <DEDUP_REMOVED lines=58> */
[----:B------:R-:W-:Y:S01]  /*3b110*/  HFMA2 R170, -RZ, RZ, 0, 0 ;  /* 0x00000000ffaa7431 */ /* 0x000fe200000001ff */
[----:B------:R-:W-:Y:S01]  /*3b120*/  MOV R164, R232 ;  /* 0x000000e800a47202 */ /* 0x000fe20000000f00 */
[----:B------:R-:W-:-:S07]  /*3b130*/  IMAD.MOV.U32 R232, RZ, RZ, R16 ;  /* 0x000000ffffe87224 */ /* 0x000fce00078e0010 */
.L_x_5341:
[----:B------:R-:W-:Y:S05]  /*3b140*/  BSYNC.RECONVERGENT B1 ;  /* 0x0000000000017941 */ /* 0x000fea0003800200 */
.L_x_5340:
        /* <DEDUP_REMOVED lines=23> */
.L_x_5347:
        /* <DEDUP_REMOVED lines=13> */
.L_x_5349:
[----:B------:R-:W-:Y:S05]  /*3b390*/  BSYNC.RECONVERGENT B2 ;  /* 0x0000000000027941 */ /* 0x000fea0003800200 */
.L_x_5348:
        /* <DEDUP_REMOVED lines=59> */
[----:B------:R-:W-:Y:S01]  /*3b750*/  IMAD.MOV.U32 R164, RZ, RZ, R232 ;  /* 0x000000ffffa47224 */ /* 0x000fe200078e00e8 */
[----:B------:R-:W-:-:S07]  /*3b760*/  MOV R232, R16 ;  /* 0x0000001000e87202 */ /* 0x000fce0000000f00 */
.L_x_5346:
[----:B------:R-:W-:Y:S05]  /*3b770*/  BSYNC.RECONVERGENT B1 ;  /* 0x0000000000017941 */ /* 0x000fea0003800200 */
.L_x_5345:
        /* <DEDUP_REMOVED lines=23> */
.L_x_5352:
        /* <DEDUP_REMOVED lines=13> */
.L_x_5354:
[----:B------:R-:W-:Y:S05]  /*3b9c0*/  BSYNC.RECONVERGENT B2 ;  /* 0x0000000000027941 */ /* 0x000fea0003800200 */
.L_x_5353:
        /* <DEDUP_REMOVED lines=61> */
.L_x_5351:
[----:B------:R-:W-:Y:S05]  /*3bda0*/  BSYNC.RECONVERGENT B1 ;  /* 0x0000000000017941 */ /* 0x000fea0003800200 */
.L_x_5350:
        /* <DEDUP_REMOVED lines=23> */
.L_x_5357:
        /* <DEDUP_REMOVED lines=13> */
.L_x_5359:
[----:B------:R-:W-:Y:S05]  /*3bff0*/  BSYNC.RECONVERGENT B2 ;  /* 0x0000000000027941 */ /* 0x000fea0003800200 */
.L_x_5358:
        /* <DEDUP_REMOVED lines=59> */
[----:B------:R-:W-:Y:S01]  /*3c3b0*/  MOV R232, R16 ;  /* 0x0000001000e87202 */ /* 0x000fe20000000f00 */
[----:B------:R-:W-:-:S07]  /*3c3c0*/  IMAD.MOV.U32 R16, RZ, RZ, RZ ;  /* 0x000000ffff107224 */ /* 0x000fce00078e00ff */
.L_x_5356:
[----:B------:R-:W-:Y:S05]  /*3c3d0*/  BSYNC.RECONVERGENT B1 ;  /* 0x0000000000017941 */ /* 0x000fea0003800200 */
.L_x_5355:
        /* <DEDUP_REMOVED lines=14> */
.L_x_5319:
        /* <DEDUP_REMOVED lines=43> */
.L_x_5360:
[----:B0-----:R-:W-:Y:S01]  /*3c770*/  IMAD.MOV.U32 R230, RZ, RZ, R232 ;  /* 0x000000ffffe67224 */ /* 0x001fe200078e00e8 */
[----:B------:R-:W-:-:S07]  /*3c780*/  IADD3 R168, PT, PT, R168, 0x20, RZ ;  /* 0x00000020a8a87810 */ /* 0x000fce0007ffe0ff */
.L_x_5237:
[----:B------:R-:W-:Y:S05]  /*3c790*/  BSYNC.RECONVERGENT B0 ;  /* 0x0000000000007941 */ /* 0x000fea0003800200 */
.L_x_5236:
        /* <DEDUP_REMOVED lines=28> */
[----:B------:R-:W-:Y:S01]  /*3c960*/  @!P2 MOV R6, 0x3 ;  /* 0x000000030006a802 */ /* 0x000fe20000000f00 */
[----:B------:R-:W-:Y:S01]  /*3c970*/  @!P2 IMAD.MOV.U32 R232, RZ, RZ, R230 ;  /* 0x000000ffffe8a224 */ /* 0x000fe200078e00e6 */
[----:B------:R-:W-:Y:S01]  /*3c980*/  @!P2 MOV R3, R17 ;  /* 0x000000110003a202 */ /* 0x000fe20000000f00 */
[----:B------:R-:W-:Y:S01]  /*3c990*/  @P2 VIADD R6, R16, 0x1 ;  /* 0x0000000110062836 */ /* 0x000fe20000000000 */
[----:B------:R-:W-:Y:S01]  /*3c9a0*/  @P2 MOV R232, R230 ;  /* 0x000000e600e82202 */ /* 0x000fe20000000f00 */
[----:B------:R-:W-:Y:S01]  /*3c9b0*/  @P2 IMAD.MOV.U32 R3, RZ, RZ, R18 ;  /* 0x000000ffff032224 */ /* 0x000fe200078e0012 */
[----:B------:R-:W-:Y:S06]  /*3c9c0*/  BRA `(.L_x_5365) ;  /* 0x0000000400287947 */ /* 0x000fec0003800000 */
.L_x_5366:
        /* <DEDUP_REMOVED lines=13> */
.L_x_5368:
[----:B------:R-:W-:Y:S05]  /*3caa0*/  BSYNC.RECONVERGENT B2 ;  /* 0x0000000000027941 */ /* 0x000fea0003800200 */
.L_x_5367:
        /* <DEDUP_REMOVED lines=60> */
.L_x_5365:
[----:B------:R-:W-:Y:S05]  /*3ce70*/  BSYNC.RECONVERGENT B1 ;  /* 0x0000000000017941 */ /* 0x000fea0003800200 */
.L_x_5364:
[----:B------:R-:W0:Y:S01]  /*3ce80*/  LDC R235, c[0x0][0x408] ;  /* 0x00010200ffeb7b82 */ /* 0x000e220000000800 */
[----:B------:R-:W-:Y:S01]  /*3ce90*/  HFMA2 R228, -RZ, RZ, 0.1171875, 0 ;  /* 0x2f800000ffe47431 */ /* 0x000fe200000001ff */
[----:B------:R-:W-:Y:S01]  /*3cea0*/  I2FP.F32.U32 R3, R3 ;  /* 0x0000000300037245 */ /* 0x000fe20000201000 */
[----:B-----5:R-:W-:Y:S01]  /*3ceb0*/  HADD2.F32 R4, -RZ, R164.H0_H0 ;  /* 0x200000a4ff047230 */ /* 0x020fe20000004100 */
[----:B------:R-:W-:Y:S01]  /*3cec0*/  LOP3.LUT R172, R172, 0xffffffef, RZ, 0xc0, !PT ;  /* 0xffffffefacac7812 */ /* 0x000fe200078ec0ff */
[----:B------:R-:W-:Y:S01]  /*3ced0*/  BSSY.RECONVERGENT B1, `(.L_x_5369) ;  /* 0x000005f000017945 */ /* 0x000fe20003800200 */
[----:B------:R-:W-:Y:S01]  /*3cee0*/  IMAD.MOV.U32 R7, RZ, RZ, 0x2 ;  /* 0x00000002ff077424 */ /* 0x000fe200078e00ff */
[----:B------:R-:W-:Y:S01]  /*3cef0*/  MOV R5, R12 ;  /* 0x0000000c00057202 */ /* 0x000fe20000000f00 */
[----:B------:R-:W1:Y:S01]  /*3cf00*/  LDC R234, c[0x0][0x404] ;  /* 0x00010100ffea7b82 */ /* 0x000e620000000800 */
        /* <DEDUP_REMOVED lines=16> */
.L_x_5371:
        /* <DEDUP_REMOVED lines=13> */
.L_x_5373:
[----:B------:R-:W-:Y:S05]  /*3d0e0*/  BSYNC.RECONVERGENT B2 ;  /* 0x0000000000027941 */ /* 0x000fea0003800200 */
.L_x_5372:
        /* <DEDUP_REMOVED lines=61> */
.L_x_5370:
[----:B------:R-:W-:Y:S05]  /*3d4c0*/  BSYNC.RECONVERGENT B1 ;  /* 0x0000000000017941 */ /* 0x000fea0003800200 */
.L_x_5369:
        /* <DEDUP_REMOVED lines=13> */
[----:B------:R-:W-:Y:S02]  /*3d5a0*/  @!P1 MOV R26, R3 ;  /* 0x00000003001a9202 */ /* 0x000fe40000000f00 */
[----:B------:R-:W-:Y:S02]  /*3d5b0*/  MOV R3, R12 ;  /* 0x0000000c00037202 */ /* 0x000fe40000000f00 */
[----:B------:R-:W-:-:S03]  /*3d5c0*/  F2FP.F16.F32.PACK_AB R169, RZ, R26 ;  /* 0x0000001affa9723e */ /* 0x000fc600000000ff */
        /* <DEDUP_REMOVED lines=9> */
.L_x_5376:
        /* <DEDUP_REMOVED lines=13> */
.L_x_5378:
[----:B------:R-:W-:Y:S05]  /*3d730*/  BSYNC.RECONVERGENT B2 ;  /* 0x0000000000027941 */ /* 0x000fea0003800200 */
.L_x_5377:
        /* <DEDUP_REMOVED lines=58> */
[----:B------:R-:W-:Y:S01]  /*3dae0*/  MOV R232, R4 ;  /* 0x0000000400e87202 */ /* 0x000fe20000000f00 */
[----:B------:R-:W-:Y:S01]  /*3daf0*/  IMAD.MOV.U32 R4, RZ, RZ, RZ ;  /* 0x000000ffff047224 */ /* 0x000fe200078e00ff */
[----:B------:R-:W-:-:S07]  /*3db00*/  LOP3.LUT R17, R6, UR16, R5, 0x96, !PT ;  /* 0x0000001006117c12 */ /* 0x000fce000f8e9605 */
.L_x_5375:
[----:B------:R-:W-:Y:S05]  /*3db10*/  BSYNC.RECONVERGENT B1 ;  /* 0x0000000000017941 */ /* 0x000fea0003800200 */
.L_x_5374:
        /* <DEDUP_REMOVED lines=22> */
.L_x_5381:
        /* <DEDUP_REMOVED lines=13> */
.L_x_5383:
[----:B------:R-:W-:Y:S05]  /*3dd50*/  BSYNC.RECONVERGENT B2 ;  /* 0x0000000000027941 */ /* 0x000fea0003800200 */
.L_x_5382:
        /* <DEDUP_REMOVED lines=61> */
.L_x_5380:
[----:B------:R-:W-:Y:S05]  /*3e130*/  BSYNC.RECONVERGENT B1 ;  /* 0x0000000000017941 */ /* 0x000fea0003800200 */
.L_x_5379:
        /* <DEDUP_REMOVED lines=13> */
[----:B------:R-:W-:Y:S01]  /*3e210*/  MOV R6, 0x2 ;  /* 0x0000000200067802 */ /* 0x000fe20000000f00 */
[----:B------:R-:W-:-:S03]  /*3e220*/  IMAD.MOV.U32 R3, RZ, RZ, R12 ;  /* 0x000000ffff037224 */ /* 0x000fc600078e000c */
[----:B------:R-:W-:Y:S02]  /*3e230*/  F2FP.F16.F32.PACK_AB R230, RZ, R185 ;  /* 0x000000b9ffe6723e */ /* 0x000fe400000000ff */
        /* <DEDUP_REMOVED lines=9> */
.L_x_5386:
        /* <DEDUP_REMOVED lines=13> */
.L_x_5388:
[----:B------:R-:W-:Y:S05]  /*3e3a0*/  BSYNC.RECONVERGENT B2 ;  /* 0x0000000000027941 */ /* 0x000fea0003800200 */
.L_x_5387:
        /* <DEDUP_REMOVED lines=61> */
.L_x_5385:
[----:B------:R-:W-:Y:S05]  /*3e780*/  BSYNC.RECONVERGENT B1 ;  /* 0x0000000000017941 */ /* 0x000fea0003800200 */
.L_x_5384:
        /* <DEDUP_REMOVED lines=22> */
.L_x_5391:
        /* <DEDUP_REMOVED lines=13> */
.L_x_5393:
[----:B------:R-:W-:Y:S05]  /*3e9c0*/  BSYNC.RECONVERGENT B2 ;  /* 0x0000000000027941 */ /* 0x000fea0003800200 */
.L_x_5392:
        /* <DEDUP_REMOVED lines=61> */
.L_x_5390:
[----:B------:R-:W-:Y:S05]  /*3eda0*/  BSYNC.RECONVERGENT B1 ;  /* 0x0000000000017941 */ /* 0x000fea0003800200 */
.L_x_5389:
        /* <DEDUP_REMOVED lines=25> */
.L_x_5396:
        /* <DEDUP_REMOVED lines=13> */
.L_x_5398:
[----:B------:R-:W-:Y:S05]  /*3f010*/  BSYNC.RECONVERGENT B2 ;  /* 0x0000000000027941 */ /* 0x000fea0003800200 */
.L_x_5397:
        /* <DEDUP_REMOVED lines=61> */
.L_x_5395:
[----:B------:R-:W-:Y:S05]  /*3f3f0*/  BSYNC.RECONVERGENT B1 ;  /* 0x0000000000017941 */ /* 0x000fea0003800200 */
.L_x_5394:
        /* <DEDUP_REMOVED lines=22> */
.L_x_5401:
        /* <DEDUP_REMOVED lines=13> */
.L_x_5403:
[----:B------:R-:W-:Y:S05]  /*3f630*/  BSYNC.RECONVERGENT B2 ;  /* 0x0000000000027941 */ /* 0x000fea0003800200 */
.L_x_5402:
        /* <DEDUP_REMOVED lines=58> */
[----:B------:R-:W-:Y:S02]  /*3f9e0*/  LOP3.LUT R17, R6, UR16, R5, 0x96, !PT ;  /* 0x0000001006117c12 */ /* 0x000fe4000f8e9605 */
[----:B------:R-:W-:Y:S01]  /*3f9f0*/  MOV R6, R232 ;  /* 0x000000e800067202 */ /* 0x000fe20000000f00 */
[----:B------:R-:W-:-:S07]  /*3fa00*/  IMAD.MOV.U32 R232, RZ, RZ, R4 ;  /* 0x000000ffffe87224 */ /* 0x000fce00078e0004 */
.L_x_5400:
[----:B------:R-:W-:Y:S05]  /*3fa10*/  BSYNC.RECONVERGENT B1 ;  /* 0x0000000000017941 */ /* 0x000fea0003800200 */
.L_x_5399:
[----:B------:R-:W-:Y:S01]  /*3fa20*/  I2FP.F32.U32 R5, R6 ;  /* 0x0000000600057245 */ /* 0x000fe20000201000 */
[----:B------:R-:W-:Y:S01]  /*3fa30*/  HADD2.F32 R4, -RZ, R157.H1_H1 ;  /* 0x3000009dff047230 */ /* 0x000fe20000004100 */
[----:B------:R-:W-:Y:S01]  /*3fa40*/  BSSY.RECONVERGENT B1, `(.L_x_5404) ;  /* 0x0000062000017945 */ /* 0x000fe20003800200 */
[----:B------:R-:W-:Y:S01]  /*3fa50*/  @P1 HADD2.F32 R201, -RZ, R161.H1_H1 ;  /* 0x300000a1ffc91230 */ /* 0x000fe20000004100 */
        /* <DEDUP_REMOVED lines=21> */
.L_x_5406:
        /* <DEDUP_REMOVED lines=13> */
.L_x_5408:
[----:B------:R-:W-:Y:S05]  /*3fc80*/  BSYNC.RECONVERGENT B2 ;  /* 0x0000000000027941 */ /* 0x000fea0003800200 */
.L_x_5407:
        /* <DEDUP_REMOVED lines=61> */
.L_x_5405:
[----:B------:R-:W-:Y:S05]  /*40060*/  BSYNC.RECONVERGENT B1 ;  /* 0x0000000000017941 */ /* 0x000fea0003800200 */
.L_x_5404:
        /* <DEDUP_REMOVED lines=20> */
.L_x_5411:
        /* <DEDUP_REMOVED lines=13> */
.L_x_5413:
[----:B------:R-:W-:Y:S05]  /*40280*/  BSYNC.RECONVERGENT B2 ;  /* 0x0000000000027941 */ /* 0x000fea0003800200 */
.L_x_5412:
        /* <DEDUP_REMOVED lines=58> */
[----:B------:R-:W-:Y:S01]  /*40630*/  LOP3.LUT R17, R16, UR16, R5, 0x96, !PT ;  /* 0x0000001010117c12 */ /* 0x000fe2000f8e9605 */
[----:B------:R-:W-:Y:S01]  /*40640*/  IMAD.MOV.U32 R16, RZ, RZ, R232 ;  /* 0x000000ffff107224 */ /* 0x000fe200078e00e8 */
[----:B------:R-:W-:-:S07]  /*40650*/  MOV R232, R4 ;  /* 0x0000000400e87202 */ /* 0x000fce0000000f00 */
.L_x_5410:
[----:B------:R-:W-:Y:S05]  /*40660*/  BSYNC.RECONVERGENT B1 ;  /* 0x0000000000017941 */ /* 0x000fea0003800200 */
.L_x_5409:
        /* <DEDUP_REMOVED lines=26> */
.L_x_5416:
        /* <DEDUP_REMOVED lines=13> */
.L_x_5418:
[----:B------:R-:W-:Y:S05]  /*408e0*/  BSYNC.RECONVERGENT B2 ;  /* 0x0000000000027941 */ /* 0x000fea0003800200 */
.L_x_5417:
        /* <DEDUP_REMOVED lines=61> */
.L_x_5415:
[----:B------:R-:W-:Y:S05]  /*40cc0*/  BSYNC.RECONVERGENT B1 ;  /* 0x0000000000017941 */ /* 0x000fea0003800200 */
.L_x_5414:
        /* <DEDUP_REMOVED lines=20> */
.L_x_5421:
        /* <DEDUP_REMOVED lines=13> */
.L_x_5423:
[----:B------:R-:W-:Y:S05]  /*40ee0*/  BSYNC.RECONVERGENT B2 ;  /* 0x0000000000027941 */ /* 0x000fea0003800200 */
.L_x_5422:
        /* <DEDUP_REMOVED lines=61> */
.L_x_5420:
[----:B------:R-:W-:Y:S05]  /*412c0*/  BSYNC.RECONVERGENT B1 ;  /* 0x0000000000017941 */ /* 0x000fea0003800200 */
.L_x_5419:
        /* <DEDUP_REMOVED lines=25> */
.L_x_5426:
        /* <DEDUP_REMOVED lines=13> */
.L_x_5428:
[----:B------:R-:W-:Y:S05]  /*41530*/  BSYNC.RECONVERGENT B2 ;  /* 0x0000000000027941 */ /* 0x000fea0003800200 */
.L_x_5427:
        /* <DEDUP_REMOVED lines=57> */
[----:B------:R-:W-:Y:S02]  /*418d0*/  IMAD.MOV.U32 R232, RZ, RZ, R16 ;  /* 0x000000ffffe87224 */ /* 0x000fe400078e0010 */
[----:B------:R-:W-:Y:S02]  /*418e0*/  HFMA2 R16, -RZ, RZ, 0, 0 ;  /* 0x00000000ff107431 */ /* 0x000fe400000001ff */
[----:B------:R-:W-:Y:S01]  /*418f0*/  IMAD.MOV.U32 R12, RZ, RZ, R170 ;  /* 0x000000ffff0c7224 */ /* 0x000fe200078e00aa */
[----:B------:R-:W-:-:S07]  /*41900*/  LOP3.LUT R17, R164, UR16, R17, 0x96, !PT ;  /* 0x00000010a4117c12 */ /* 0x000fce000f8e9611 */
.L_x_5425:
[----:B------:R-:W-:Y:S05]  /*41910*/  BSYNC.RECONVERGENT B1 ;  /* 0x0000000000017941 */ /* 0x000fea0003800200 */
.L_x_5424:
        /* <DEDUP_REMOVED lines=20> */
.L_x_5431:
        /* <DEDUP_REMOVED lines=13> */
.L_x_5433:
[----:B------:R-:W-:Y:S05]  /*41b30*/  BSYNC.RECONVERGENT B2 ;  /* 0x0000000000027941 */ /* 0x000fea0003800200 */
.L_x_5432:
        /* <DEDUP_REMOVED lines=61> */
.L_x_5430:
[----:B------:R-:W-:Y:S05]  /*41f10*/  BSYNC.RECONVERGENT B1 ;  /* 0x0000000000017941 */ /* 0x000fea0003800200 */
.L_x_5429:
[----:B------:R-:W-:Y:S01]  /*41f20*/  I2FP.F32.U32 R165, R164 ;  /* 0x000000a400a57245 */ /* 0x000fe20000201000 */
[----:B------:R-:W-:Y:S01]  /*41f30*/  HADD2.F32 R16, -RZ, R159.H0_H0 ;  /* 0x2000009fff107230 */ /* 0x000fe20000004100 */
[----:B------:R-:W-:Y:S01]  /*41f40*/  BSSY.RECONVERGENT B1, `(.L_x_5434) ;  /* 0x0000063000017945 */ /* 0x000fe20003800200 */
[----:B------:R-:W-:Y:S01]  /*41f50*/  @P1 HADD2.F32 R171, -RZ, R163.H0_H0 ;  /* 0x200000a3ffab1230 */ /* 0x000fe20000004100 */
[----:B------:R-:W-:Y:S01]  /*41f60*/  MOV R164, R12 ;  /* 0x0000000c00a47202 */ /* 0x000fe20000000f00 */
        /* <DEDUP_REMOVED lines=21> */
.L_x_5436:
        /* <DEDUP_REMOVED lines=13> */
.L_x_5438:
[----:B------:R-:W-:Y:S05]  /*42190*/  BSYNC.RECONVERGENT B2 ;  /* 0x0000000000027941 */ /* 0x000fea0003800200 */
.L_x_5437:
        /* <DEDUP_REMOVED lines=61> */
.L_x_5435:
[----:B------:R-:W-:Y:S05]  /*42570*/  BSYNC.RECONVERGENT B1 ;  /* 0x0000000000017941 */ /* 0x000fea0003800200 */
.L_x_5434:
        /* <DEDUP_REMOVED lines=20> */
.L_x_5441:
        /* <DEDUP_REMOVED lines=12> */
[----:B------:R-:W-:Y:S02]  /*42780*/  @P0 IADD3 R16, PT, PT, R13, RZ, RZ ;  /* 0x000000ff0d100210 */ /* 0x000fe40007ffe0ff */
[----:B------:R-:W-:Y:S02]  /*42790*/  ISETP.NE.AND P0, PT, R12, RZ, PT ;  /* 0x000000ff0c00720c */ /* 0x000fe40003f05270 */
[----:B------:R-:W-:-:S11]  /*427a0*/  @!P6 MOV R13, R16 ;  /* 0x00000010000de202 */ /* 0x000fd60000000f00 */
.L_x_5443:
[----:B------:R-:W-:Y:S05]  /*427b0*/  BSYNC.RECONVERGENT B2 ;  /* 0x0000000000027941 */ /* 0x000fea0003800200 */
.L_x_5442:
        /* <DEDUP_REMOVED lines=58> */
[----:B------:R-:W-:Y:S02]  /*42b60*/  IMAD.MOV.U32 R232, RZ, RZ, R16 ;  /* 0x000000ffffe87224 */ /* 0x000fe400078e0010 */
[----:B------:R-:W-:Y:S01]  /*42b70*/  HFMA2 R16, -RZ, RZ, 0, 0 ;  /* 0x00000000ff107431 */ /* 0x000fe200000001ff */
[----:B------:R-:W-:-:S07]  /*42b80*/  LOP3.LUT R17, R164, UR16, R17, 0x96, !PT ;  /* 0x00000010a4117c12 */ /* 0x000fce000f8e9611 */
.L_x_5440:
[----:B------:R-:W-:Y:S05]  /*42b90*/  BSYNC.RECONVERGENT B1 ;  /* 0x0000000000017941 */ /* 0x000fea0003800200 */
.L_x_5439:
        /* <DEDUP_REMOVED lines=18> */
.L_x_5363:
[----:B------:R-:W-:Y:S01]  /*42cc0*/  ISETP.NE.AND P2, PT, R16, 0x1, PT ;  /* 0x000000011000780c */ /* 0x000fe20003f45270 */
[----:B------:R-:W-:Y:S01]  /*42cd0*/  BSSY.RECONVERGENT B1, `(.L_x_5445) ;  /* 0x0000059000017945 */ /* 0x000fe20003800200 */
[----:B------:R-:W-:Y:S01]  /*42ce0*/  MOV R185, 0x2 ;  /* 0x0000000200b97802 */ /* 0x000fe20000000f00 */
[----:B------:R-:W-:Y:S01]  /*42cf0*/  IMAD.MOV.U32 R26, RZ, RZ, R12 ;  /* 0x000000ffff1a7224 */ /* 0x000fe200078e000c */
[----:B0-----:R-:W-:-:S09]  /*42d00*/  MOV R232, R230 ;  /* 0x000000e600e87202 */ /* 0x001fd20000000f00 */
[----:B------:R-:W-:Y:S05]  /*42d10*/  @!P2 BRA `(.L_x_5446) ;  /* 0x000000040050a947 */ /* 0x000fea0003800000 */
[----:B------:R-:W-:-:S13]  /*42d20*/  ISETP.NE.AND P2, PT, R16, 0x3, PT ;  /* 0x000000031000780c */ /* 0x000fda0003f45270 */
[----:B------:R-:W-:Y:S05]  /*42d30*/  @!P2 BRA `(.L_x_5447) ;  /* 0x000000000020a947 */ /* 0x000fea0003800000 */
[----:B------:R-:W-:-:S13]  /*42d40*/  ISETP.NE.AND P2, PT, R16, 0x2, PT ;  /* 0x000000021000780c */ /* 0x000fda0003f45270 */
[----:B------:R-:W-:Y:S01]  /*42d50*/  @!P2 IMAD.MOV.U32 R185, RZ, RZ, 0x3 ;  /* 0x00000003ffb9a424 */ /* 0x000fe200078e00ff */
[----:B------:R-:W-:Y:S01]  /*42d60*/  @!P2 MOV R232, R230 ;  /* 0x000000e600e8a202 */ /* 0x000fe20000000f00 */
[----:B------:R-:W-:Y:S01]  /*42d70*/  @!P2 IMAD.MOV.U32 R26, RZ, RZ, R17 ;  /* 0x000000ffff1aa224 */ /* 0x000fe200078e0011 */
[----:B------:R-:W-:Y:S01]  /*42d80*/  @P2 IADD3 R185, PT, PT, R16, 0x1, RZ ;  /* 0x0000000110b92810 */ /* 0x000fe20007ffe0ff */
[----:B------:R-:W-:Y:S01]  /*42d90*/  @P2 IMAD.MOV.U32 R232, RZ, RZ, R230 ;  /* 0x000000ffffe82224 */ /* 0x000fe200078e00e6 */
[----:B------:R-:W-:Y:S01]  /*42da0*/  @P2 MOV R26, R18 ;  /* 0x00000012001a2202 */ /* 0x000fe20000000f00 */
[----:B------:R-:W-:Y:S06]  /*42db0*/  BRA `(.L_x_5446) ;  /* 0x0000000400287947 */ /* 0x000fec0003800000 */
.L_x_5447:
        /* <DEDUP_REMOVED lines=13> */
.L_x_5449:
[----:B------:R-:W-:Y:S05]  /*42e90*/  BSYNC.RECONVERGENT B2 ;  /* 0x0000000000027941 */ /* 0x000fea0003800200 */
.L_x_5448:
        /* <DEDUP_REMOVED lines=60> */
.L_x_5446:
[----:B------:R-:W-:Y:S05]  /*43260*/  BSYNC.RECONVERGENT B1 ;  /* 0x0000000000017941 */ /* 0x000fea0003800200 */
.L_x_5445:
        /* <DEDUP_REMOVED lines=9> */
[----:B------:R-:W-:Y:S01]  /*43300*/  MOV R186, 0x2 ;  /* 0x0000000200ba7802 */ /* 0x000fe20000000f00 */
[----:B------:R-:W-:-:S02]  /*43310*/  IMAD.MOV.U32 R170, RZ, RZ, R12 ;  /* 0x000000ffffaa7224 */ /* 0x000fc400078e000c */
        /* <DEDUP_REMOVED lines=17> */
.L_x_5452:
        /* <DEDUP_REMOVED lines=13> */
.L_x_5454:
[----:B------:R-:W-:Y:S05]  /*43500*/  BSYNC.RECONVERGENT B2 ;  /* 0x0000000000027941 */ /* 0x000fea0003800200 */
.L_x_5453:
        /* <DEDUP_REMOVED lines=61> */
.L_x_5451:
[----:B------:R-:W-:Y:S05]  /*438e0*/  BSYNC.RECONVERGENT B1 ;  /* 0x0000000000017941 */ /* 0x000fea0003800200 */
.L_x_5450:
        /* <DEDUP_REMOVED lines=25> */
.L_x_5457:
        /* <DEDUP_REMOVED lines=13> */
.L_x_5459:
[----:B------:R-:W-:Y:S05]  /*43b50*/  BSYNC.RECONVERGENT B2 ;  /* 0x0000000000027941 */ /* 0x000fea0003800200 */
.L_x_5458:
        /* <DEDUP_REMOVED lines=59> */
[----:B------:R-:W-:Y:S01]  /*43f10*/  IMAD.MOV.U32 R170, RZ, RZ, RZ ;  /* 0x000000ffffaa7224 */ /* 0x000fe200078e00ff */
[----:B------:R-:W-:-:S07]  /*43f20*/  MOV R232, R16 ;  /* 0x0000001000e87202 */ /* 0x000fce0000000f00 */
.L_x_5456:
[----:B------:R-:W-:Y:S05]  /*43f30*/  BSYNC.RECONVERGENT B1 ;  /* 0x0000000000017941 */ /* 0x000fea0003800200 */
.L_x_5455:
        /* <DEDUP_REMOVED lines=25> */
.L_x_5462:
        /* <DEDUP_REMOVED lines=13> */
.L_x_5464:
[----:B------:R-:W-:Y:S05]  /*441a0*/  BSYNC.RECONVERGENT B2 ;  /* 0x0000000000027941 */ /* 0x000fea0003800200 */
.L_x_5463:
[----:B------:R-:W-:Y:S01]  /*441b0*/  IMAD.WIDE.U32 R170, R19, -0x326172a9, RZ ;  /* 0xcd9e8d5713aa7825 */ /* 0x000fe200078e00ff */
[----:B------:R-:W-:Y:S01]  /*441c0*/  LOP3.LUT R16, R13, UR5, R241, 0x96, !PT ;  /* 0x000000050d107c12 */ /* 0x000fe2000f8e96f1 */
[----:B------:R-:W-:Y:S02]  /*441d0*/  UIADD3 UR15, UPT, UPT, UR4, -0x61c88647, URZ ;  /* 0x9e3779b9040f7890 */ /* 0x000fe4000fffe0ff */
[----:B------:R-:W-:Y:S01]  /*441e0*/  HFMA2 R202, -RZ, RZ, 0, 0 ;  /* 0x00000000ffca7431 */ /* 0x000fe200000001ff */
[----:B------:R-:W-:Y:S01]  /*441f0*/  UIADD3 UR16, UPT, UPT, UR5, -0x4498517b, URZ ;  /* 0xbb67ae8505107890 */ /* 0x000fe2000fffe0ff */
[----:B------:R-:W-:Y:S01]  /*44200*/  LOP3.LUT R230, R14, UR4, R171, 0x96, !PT ;  /* 0x000000040ee67c12 */ /* 0x000fe2000f8e96ab */
[----:B------:R-:W-:Y:S01]  /*44210*/  IMAD.WIDE.U32 R16, R16, -0x326172a9, RZ ;  /* 0xcd9e8d5710107825 */ /* 0x000fe200078e00ff */
[----:B------:R-:W-:-:S03]  /*44220*/  MOV R164, R232 ;  /* 0x000000e800a47202 */ /* 0x000fc60000000f00 */
        /* <DEDUP_REMOVED lines=53> */
.L_x_5461:
[----:B------:R-:W-:Y:S05]  /*44580*/  BSYNC.RECONVERGENT B1 ;  /* 0x0000000000017941 */ /* 0x000fea0003800200 */
.L_x_5460:
        /* <DEDUP_REMOVED lines=25> */
.L_x_5467:
        /* <DEDUP_REMOVED lines=13> */
.L_x_5469:
[----:B------:R-:W-:Y:S05]  /*447f0*/  BSYNC.RECONVERGENT B2 ;  /* 0x0000000000027941 */ /* 0x000fea0003800200 */
.L_x_5468:
        /* <DEDUP_REMOVED lines=61> */
.L_x_5466:
[----:B------:R-:W-:Y:S05]  /*44bd0*/  BSYNC.RECONVERGENT B1 ;  /* 0x0000000000017941 */ /* 0x000fea0003800200 */
.L_x_5465:
        /* <DEDUP_REMOVED lines=23> */
.L_x_5472:
        /* <DEDUP_REMOVED lines=13> */
.L_x_5474:
[----:B------:R-:W-:Y:S05]  /*44e20*/  BSYNC.RECONVERGENT B2 ;  /* 0x0000000000027941 */ /* 0x000fea0003800200 */
.L_x_5473:
        /* <DEDUP_REMOVED lines=61> */
.L_x_5471:
[----:B------:R-:W-:Y:S05]  /*45200*/  BSYNC.RECONVERGENT B1 ;  /* 0x0000000000017941 */ /* 0x000fea0003800200 */
.L_x_5470:
        /* <DEDUP_REMOVED lines=23> */
.L_x_5477:
        /* <DEDUP_REMOVED lines=13> */
.L_x_5479:
[----:B------:R-:W-:Y:S05]  /*45450*/  BSYNC.RECONVERGENT B2 ;  /* 0x0000000000027941 */ /* 0x000fea0003800200 */
.L_x_5478:
        /* <DEDUP_REMOVED lines=61> */
.L_x_5476:
[----:B------:R-:W-:Y:S05]  /*45830*/  BSYNC.RECONVERGENT B1 ;  /* 0x0000000000017941 */ /* 0x000fea0003800200 */
.L_x_5475:
        /* <DEDUP_REMOVED lines=9> */
[----:B------:R-:W-:-:S03]  /*458d0*/  HFMA2 R16, -RZ, RZ, 0, 1.1920928955078125e-07 ;  /* 0x00000002ff107431 */ /* 0x000fc600000001ff */
        /* <DEDUP_REMOVED lines=13> */
.L_x_5482:
        /* <DEDUP_REMOVED lines=13> */
.L_x_5484:
[----:B------:R-:W-:Y:S05]  /*45a80*/  BSYNC.RECONVERGENT B2 ;  /* 0x0000000000027941 */ /* 0x000fea0003800200 */
.L_x_5483:
        /* <DEDUP_REMOVED lines=60> */
[----:B------:R-:W-:-:S07]  /*45e50*/  HFMA2 R16, -RZ, RZ, 0, 0 ;  /* 0x00000000ff107431 */ /* 0x000fce00000001ff */
.L_x_5481:
[----:B------:R-:W-:Y:S05]  /*45e60*/  BSYNC.RECONVERGENT B1 ;  /* 0x0000000000017941 */ /* 0x000fea0003800200 */
.L_x_5480:
        /* <DEDUP_REMOVED lines=14> */
.L_x_5444:
        /* <DEDUP_REMOVED lines=43> */
.L_x_5485:
[----:B0-----:R-:W-:Y:S01]  /*46200*/  MOV R230, R232 ;  /* 0x000000e800e67202 */ /* 0x001fe20000000f00 */
[----:B------:R-:W-:-:S07]  /*46210*/  VIADD R168, R168, 0x20 ;  /* 0x00000020a8a87836 */ /* 0x000fce0000000000 */
.L_x_5362:
[----:B------:R-:W-:Y:S05]  /*46220*/  BSYNC.RECONVERGENT B0 ;  /* 0x0000000000007941 */ /* 0x000fea0003800200 */
.L_x_5361:
        /* <DEDUP_REMOVED lines=35> */
.L_x_5491:
        /* <DEDUP_REMOVED lines=13> */
.L_x_5493:
[----:B------:R-:W-:Y:S05]  /*46530*/  BSYNC.RECONVERGENT B2 ;  /* 0x0000000000027941 */ /* 0x000fea0003800200 */
.L_x_5492:
        /* <DEDUP_REMOVED lines=59> */
[----:B------:R-:W-:-:S07]  /*468f0*/  LOP3.LUT R17, R4, UR16, R235, 0x96, !PT ;  /* 0x0000001004117c12 */ /* 0x000fce000f8e96eb */
.L_x_5490:
[----:B------:R-:W-:Y:S05]  /*46900*/  BSYNC.RECONVERGENT B1 ;  /* 0x0000000000017941 */ /* 0x000fea0003800200 */
.L_x_5489:
[----:B------:R-:W1:Y:S01]  /*46910*/  LDC R236, c[0x0][0x408] ;  /* 0x00010200ffec7b82 */ /* 0x000e620000000800 */
[----:B------:R-:W-:Y:S01]  /*46920*/  I2FP.F32.U32 R3, R3 ;  /* 0x0000000300037245 */ /* 0x000fe20000201000 */
[----:B------:R-:W-:Y:S01]  /*46930*/  IMAD.MOV.U32 R238, RZ, RZ, 0x2f800000 ;  /* 0x2f800000ffee7424 */ /* 0x000fe200078e00ff */
[----:B------:R-:W-:Y:S01]  /*46940*/  LOP3.LUT R172, R172, 0xffffffef, RZ, 0xc0, !PT ;  /* 0xffffffefacac7812 */ /* 0x000fe200078ec0ff */
[----:B-----5:R-:W-:Y:S01]  /*46950*/  HADD2.F32 R5, -RZ, R164.H0_H0 ;  /* 0x200000a4ff057230 */ /* 0x020fe20000004100 */
[----:B------:R-:W-:Y:S01]  /*46960*/  BSSY.RECONVERGENT B1, `(.L_x_5494) ;  /* 0x000005f000017945 */ /* 0x000fe20003800200 */
[----:B------:R-:W-:Y:S01]  /*46970*/  FFMA.FTZ R4, R3, R238, 1.1641532182693481445e-10 ;  /* 0x2f00000003047423 */ /* 0x000fe200000100ee */
[----:B------:R-:W-:Y:S01]  /*46980*/  MOV R8, 0x2 ;  /* 0x0000000200087802 */ /* 0x000fe20000000f00 */
[----:B------:R-:W2:Y:S01]  /*46990*/  LDC R229, c[0x0][0x404] ;  /* 0x00010100ffe57b82 */ /* 0x000ea20000000800 */
[----:B------:R-:W-:Y:S02]  /*469a0*/  IMAD.MOV.U32 R6, RZ, RZ, R12 ;  /* 0x000000ffff067224 */ /* 0x000fe400078e000c */
        /* <DEDUP_REMOVED lines=15> */
.L_x_5496:
        /* <DEDUP_REMOVED lines=13> */
.L_x_5498:
[----:B------:R-:W-:Y:S05]  /*46b70*/  BSYNC.RECONVERGENT B2 ;  /* 0x0000000000027941 */ /* 0x000fea0003800200 */
.L_x_5497:
        /* <DEDUP_REMOVED lines=61> */
.L_x_5495:
[----:B------:R-:W-:Y:S05]  /*46f50*/  BSYNC.RECONVERGENT B1 ;  /* 0x0000000000017941 */ /* 0x000fea0003800200 */
.L_x_5494:
        /* <DEDUP_REMOVED lines=25> */
.L_x_5501:
        /* <DEDUP_REMOVED lines=13> */
.L_x_5503:
[----:B------:R-:W-:Y:S05]  /*471c0*/  BSYNC.RECONVERGENT B2 ;  /* 0x0000000000027941 */ /* 0x000fea0003800200 */
.L_x_5502:
        /* <DEDUP_REMOVED lines=61> */
.L_x_5500:
[----:B------:R-:W-:Y:S05]  /*475a0*/  BSYNC.RECONVERGENT B1 ;  /* 0x0000000000017941 */ /* 0x000fea0003800200 */
.L_x_5499:
        /* <DEDUP_REMOVED lines=22> */
.L_x_5506:
        /* <DEDUP_REMOVED lines=13> */
.L_x_5508:
[----:B------:R-:W-:Y:S05]  /*477e0*/  BSYNC.RECONVERGENT B2 ;  /* 0x0000000000027941 */ /* 0x000fea0003800200 */
.L_x_5507:
        /* <DEDUP_REMOVED lines=61> */
.L_x_5505:
[----:B------:R-:W-:Y:S05]  /*47bc0*/  BSYNC.RECONVERGENT B1 ;  /* 0x0000000000017941 */ /* 0x000fea0003800200 */
.L_x_5504:
[----:B------:R-:W-:Y:S01]  /*47bd0*/  I2FP.F32.U32 R5, R6 ;  /* 0x0000000600057245 */ /* 0x000fe20000201000 */
[----:B------:R-:W-:Y:S01]  /*47be0*/  HADD2.F32 R7, -RZ, R156.H1_H1 ;  /* 0x3000009cff077230 */ /* 0x000fe20000004100 */
[----:B------:R-:W-:Y:S01]  /*47bf0*/  BSSY.RECONVERGENT B1, `(.L_x_5509) ;  /* 0x0000062000017945 */ /* 0x000fe20003800200 */
[----:B------:R-:W-:Y:S02]  /*47c00*/  @P1 HADD2.F32 R6, -RZ, R160.H1_H1 ;  /* 0x300000a0ff061230 */ /* 0x000fe40000004100 */
[----:B------:R-:W-:Y:S01]  /*47c10*/  FFMA.FTZ R4, R5, R238, 1.1641532182693481445e-10 ;  /* 0x2f00000005047423 */ /* 0x000fe200000100ee */
[----:B------:R-:W-:-:S04]  /*47c20*/  FMUL.FTZ R7, R7, R236 ;  /* 0x000000ec07077220 */ /* 0x000fc80000410000 */
[----:B------:R-:W-:-:S04]  /*47c30*/  FSETP.GTU.FTZ.AND P2, PT, R4, R229, PT ;  /* 0x000000e50400720b */ /* 0x000fc80003f5c000 */
[----:B------:R-:W-:Y:S01]  /*47c40*/  FSEL R4, R7, RZ, !P2 ;  /* 0x000000ff07047208 */ /* 0x000fe20005000000 */
[----:B------:R-:W-:Y:S01]  /*47c50*/  IMAD.MOV.U32 R7, RZ, RZ, 0x2 ;  /* 0x00000002ff077424 */ /* 0x000fe200078e00ff */
[----:B------:R-:W-:Y:S02]  /*47c60*/  SEL R9, RZ, 0x1, P2 ;  /* 0x00000001ff097807 */ /* 0x000fe40001000000 */
[----:B------:R-:W-:Y:S01]  /*47c70*/  ISETP.NE.AND P2, PT, R8, 0x1, PT ;  /* 0x000000010800780c */ /* 0x000fe20003f45270 */
[----:B------:R-:W-:-:S04]  /*47c80*/  FADD.FTZ R3, R3, R4 ;  /* 0x0000000403037221 */ /* 0x000fc80000010000 */
[----:B------:R-:W-:Y:S01]  /*47c90*/  @P1 FADD.FTZ R187, R6, R3 ;  /* 0x0000000306bb1221 */ /* 0x000fe20000010000 */
[----:B------:R-:W-:Y:S02]  /*47ca0*/  @!P1 MOV R187, R3 ;  /* 0x0000000300bb9202 */ /* 0x000fe40000000f00 */
[----:B------:R-:W-:Y:S02]  /*47cb0*/  MOV R3, R12 ;  /* 0x0000000c00037202 */ /* 0x000fe40000000f00 */
[----:B0-----:R-:W-:-:S03]  /*47cc0*/  F2FP.F16.F32.PACK_AB R232, RZ, R187 ;  /* 0x000000bbffe8723e */ /* 0x001fc600000000ff */
        /* <DEDUP_REMOVED lines=9> */
.L_x_5511:
        /* <DEDUP_REMOVED lines=13> */
.L_x_5513:
[----:B------:R-:W-:Y:S05]  /*47e30*/  BSYNC.RECONVERGENT B2 ;  /* 0x0000000000027941 */ /* 0x000fea0003800200 */
.L_x_5512:
        /* <DEDUP_REMOVED lines=61> */
.L_x_5510:
[----:B------:R-:W-:Y:S05]  /*48210*/  BSYNC.RECONVERGENT B1 ;  /* 0x0000000000017941 */ /* 0x000fea0003800200 */
.L_x_5509:
        /* <DEDUP_REMOVED lines=22> */
.L_x_5516:
        /* <DEDUP_REMOVED lines=13> */
.L_x_5518:
[----:B------:R-:W-:Y:S05]  /*48450*/  BSYNC.RECONVERGENT B2 ;  /* 0x0000000000027941 */ /* 0x000fea0003800200 */
.L_x_5517:
        /* <DEDUP_REMOVED lines=58> */
[----:B------:R-:W-:Y:S01]  /*48800*/  HFMA2 R16, -RZ, RZ, 0, 0 ;  /* 0x00000000ff107431 */ /* 0x000fe200000001ff */
[----:B------:R-:W-:Y:S01]  /*48810*/  MOV R6, R234 ;  /* 0x000000ea00067202 */ /* 0x000fe20000000f00 */
[----:B------:R-:W-:-:S07]  /*48820*/  IMAD.MOV.U32 R234, RZ, RZ, R4 ;  /* 0x000000ffffea7224 */ /* 0x000fce00078e0004 */
.L_x_5515:
[----:B------:R-:W-:Y:S05]  /*48830*/  BSYNC.RECONVERGENT B1 ;  /* 0x0000000000017941 */ /* 0x000fea0003800200 */
.L_x_5514:
[----:B------:R-:W-:Y:S01]  /*48840*/  I2FP.F32.U32 R5, R6 ;  /* 0x0000000600057245 */ /* 0x000fe20000201000 */
[----:B------:R-:W-:Y:S01]  /*48850*/  HADD2.F32 R7, -RZ, R157.H0_H0 ;  /* 0x2000009dff077230 */ /* 0x000fe20000004100 */
[----:B------:R-:W-:Y:S01]  /*48860*/  BSSY.RECONVERGENT B1, `(.L_x_5519) ;  /* 0x0000062000017945 */ /* 0x000fe20003800200 */
[----:B------:R-:W-:Y:S01]  /*48870*/  @P1 HADD2.F32 R188, -RZ, R161.H0_H0 ;  /* 0x200000a1ffbc1230 */ /* 0x000fe20000004100 */
[----:B------:R-:W-:Y:S01]  /*48880*/  MOV R6, 0x2 ;  /* 0x0000000200067802 */ /* 0x000fe20000000f00 */
        /* <DEDUP_REMOVED lines=20> */
.L_x_5521:
        /* <DEDUP_REMOVED lines=13> */
.L_x_5523:
[----:B------:R-:W-:Y:S05]  /*48aa0*/  BSYNC.RECONVERGENT B2 ;  /* 0x0000000000027941 */ /* 0x000fea0003800200 */
.L_x_5522:
        /* <DEDUP_REMOVED lines=61> */
.L_x_5520:
[----:B------:R-:W-:Y:S05]  /*48e80*/  BSYNC.RECONVERGENT B1 ;  /* 0x0000000000017941 */ /* 0x000fea0003800200 */
.L_x_5519:
        /* <DEDUP_REMOVED lines=22> */
.L_x_5526:
        /* <DEDUP_REMOVED lines=13> */
.L_x_5528:
[----:B------:R-:W-:Y:S05]  /*490c0*/  BSYNC.RECONVERGENT B2 ;  /* 0x0000000000027941 */ /* 0x000fea0003800200 */
.L_x_5527:
        /* <DEDUP_REMOVED lines=61> */
.L_x_5525:
[----:B------:R-:W-:Y:S05]  /*494a0*/  BSYNC.RECONVERGENT B1 ;  /* 0x0000000000017941 */ /* 0x000fea0003800200 */
.L_x_5524:
        /* <DEDUP_REMOVED lines=25> */
.L_x_5531:
        /* <DEDUP_REMOVED lines=13> */
.L_x_5533:
[----:B------:R-:W-:Y:S05]  /*49710*/  BSYNC.RECONVERGENT B2 ;  /* 0x0000000000027941 */ /* 0x000fea0003800200 */
.L_x_5532:
        /* <DEDUP_REMOVED lines=61> */
.L_x_5530:
[----:B------:R-:W-:Y:S05]  /*49af0*/  BSYNC.RECONVERGENT B1 ;  /* 0x0000000000017941 */ /* 0x000fea0003800200 */
.L_x_5529:
        /* <DEDUP_REMOVED lines=20> */
.L_x_5536:
        /* <DEDUP_REMOVED lines=13> */
.L_x_5538:
[----:B------:R-:W-:Y:S05]  /*49d10*/  BSYNC.RECONVERGENT B2 ;  /* 0x0000000000027941 */ /* 0x000fea0003800200 */
.L_x_5537:
        /* <DEDUP_REMOVED lines=61> */
.L_x_5535:
[----:B------:R-:W-:Y:S05]  /*4a0f0*/  BSYNC.RECONVERGENT B1 ;  /* 0x0000000000017941 */ /* 0x000fea0003800200 */
.L_x_5534:
[----:B------:R-:W-:Y:S01]  /*4a100*/  I2FP.F32.U32 R5, R5 ;  /* 0x0000000500057245 */ /* 0x000fe20000201000 */
[----:B------:R-:W-:Y:S01]  /*4a110*/  HADD2.F32 R165, -RZ, R158.H0_H0 ;  /* 0x2000009effa57230 */ /* 0x000fe20000004100 */
[----:B------:R-:W-:Y:S01]  /*4a120*/  BSSY.RECONVERGENT B1, `(.L_x_5539) ;  /* 0x0000063000017945 */ /* 0x000fe20003800200 */
[----:B------:R-:W-:Y:S02]  /*4a130*/  MOV R164, 0x2 ;  /* 0x0000000200a47802 */ /* 0x000fe40000000f00 */
[----:B------:R-:W-:Y:S01]  /*4a140*/  FFMA.FTZ R4, R5, R238, 1.1641532182693481445e-10 ;  /* 0x2f00000005047423 */ /* 0x000fe200000100ee */
[----:B------:R-:W-:Y:S01]  /*4a150*/  FMUL.FTZ R5, R165, R236 ;  /* 0x000000eca5057220 */ /* 0x000fe20000410000 */
[----:B------:R-:W-:-:S03]  /*4a160*/  @P1 HADD2.F32 R165, -RZ, R162.H0_H0 ;  /* 0x200000a2ffa51230 */ /* 0x000fc60000004100 */
        /* <DEDUP_REMOVED lines=19> */
.L_x_5541:
        /* <DEDUP_REMOVED lines=13> */
.L_x_5543:
[----:B------:R-:W-:Y:S05]  /*4a370*/  BSYNC.RECONVERGENT B2 ;  /* 0x0000000000027941 */ /* 0x000fea0003800200 */
.L_x_5542:
        /* <DEDUP_REMOVED lines=61> */
.L_x_5540:
[----:B------:R-:W-:Y:S05]  /*4a750*/  BSYNC.RECONVERGENT B1 ;  /* 0x0000000000017941 */ /* 0x000fea0003800200 */
.L_x_5539:
        /* <DEDUP_REMOVED lines=20> */
.L_x_5546:
        /* <DEDUP_REMOVED lines=13> */
.L_x_5548:
[----:B------:R-:W-:Y:S05]  /*4a970*/  BSYNC.RECONVERGENT B2 ;  /* 0x0000000000027941 */ /* 0x000fea0003800200 */
.L_x_5547:
        /* <DEDUP_REMOVED lines=61> */
.L_x_5545:
[----:B------:R-:W-:Y:S05]  /*4ad50*/  BSYNC.RECONVERGENT B1 ;  /* 0x0000000000017941 */ /* 0x000fea0003800200 */
.L_x_5544:
        /* <DEDUP_REMOVED lines=25> */
.L_x_5551:
        /* <DEDUP_REMOVED lines=13> */
.L_x_5553:
[----:B------:R-:W-:Y:S05]  /*4afc0*/  BSYNC.RECONVERGENT B2 ;  /* 0x0000000000027941 */ /* 0x000fea0003800200 */
.L_x_5552:
        /* <DEDUP_REMOVED lines=59> */
[----:B------:R-:W-:Y:S02]  /*4b380*/  LOP3.LUT R17, R164, UR16, R17, 0x96, !PT ;  /* 0x00000010a4117c12 */ /* 0x000fe4000f8e9611 */
[----:B------:R-:W-:-:S07]  /*4b390*/  MOV R234, R16 ;  /* 0x0000001000ea7202 */ /* 0x000fce0000000f00 */
.L_x_5550:
[----:B------:R-:W-:Y:S05]  /*4b3a0*/  BSYNC.RECONVERGENT B1 ;  /* 0x0000000000017941 */ /* 0x000fea0003800200 */
.L_x_5549:
        /* <DEDUP_REMOVED lines=20> */
.L_x_5556:
        /* <DEDUP_REMOVED lines=13> */
.L_x_5558:
[----:B------:R-:W-:Y:S05]  /*4b5c0*/  BSYNC.RECONVERGENT B2 ;  /* 0x0000000000027941 */ /* 0x000fea0003800200 */
.L_x_5557:
        /* <DEDUP_REMOVED lines=61> */
.L_x_5555:
[----:B------:R-:W-:Y:S05]  /*4b9a0*/  BSYNC.RECONVERGENT B1 ;  /* 0x0000000000017941 */ /* 0x000fea0003800200 */
.L_x_5554:
[----:B------:R-:W-:Y:S01]  /*4b9b0*/  I2FP.F32.U32 R165, R164 ;  /* 0x000000a400a57245 */ /* 0x000fe20000201000 */
[----:B------:R-:W-:Y:S01]  /*4b9c0*/  HADD2.F32 R171, -RZ, R159.H0_H0 ;  /* 0x2000009fffab7230 */ /* 0x000fe20000004100 */
[----:B------:R-:W-:Y:S01]  /*4b9d0*/  BSSY.RECONVERGENT B1, `(.L_x_5559) ;  /* 0x0000063000017945 */ /* 0x000fe20003800200 */
[----:B------:R-:W-:Y:S01]  /*4b9e0*/  MOV R170, 0x2 ;  /* 0x0000000200aa7802 */ /* 0x000fe20000000f00 */
[----:B------:R-:W-:Y:S02]  /*4b9f0*/  IMAD.MOV.U32 R164, RZ, RZ, R12 ;  /* 0x000000ffffa47224 */ /* 0x000fe400078e000c */
        /* <DEDUP_REMOVED lines=21> */
.L_x_5561:
        /* <DEDUP_REMOVED lines=13> */
.L_x_5563:
[----:B------:R-:W-:Y:S05]  /*4bc20*/  BSYNC.RECONVERGENT B2 ;  /* 0x0000000000027941 */ /* 0x000fea0003800200 */
.L_x_5562:
        /* <DEDUP_REMOVED lines=61> */
.L_x_5560:
[----:B------:R-:W-:Y:S05]  /*4c000*/  BSYNC.RECONVERGENT B1 ;  /* 0x0000000000017941 */ /* 0x000fea0003800200 */
.L_x_5559:
        /* <DEDUP_REMOVED lines=20> */
.L_x_5566:
        /* <DEDUP_REMOVED lines=9> */
[----:B------:R-:W-:Y:S02]  /*4c1e0*/  @!P6 IADD3 R16, PT, PT, R13, 0x1, RZ ;  /* 0x000000010d10e810 */ /* 0x000fe40007ffe0ff */
[----:B------:R-:W-:Y:S02]  /*4c1f0*/  @!P6 MOV R14, RZ ;  /* 0x000000ff000ee202 */ /* 0x000fe40000000f00 */
[----:B------:R-:W-:-:S13]  /*4c200*/  ISETP.NE.AND P0, PT, R19, RZ, !P6 ;  /* 0x000000ff1300720c */ /* 0x000fda0007705270 */
[----:B------:R-:W-:Y:S01]  /*4c210*/  @P0 IMAD.MOV R16, RZ, RZ, R13 ;  /* 0x000000ffff100224 */ /* 0x000fe200078e020d */
[----:B------:R-:W-:-:S03]  /*4c220*/  ISETP.NE.AND P0, PT, R12, RZ, PT ;  /* 0x000000ff0c00720c */ /* 0x000fc60003f05270 */
[----:B------:R-:W-:-:S10]  /*4c230*/  @!P6 IMAD.MOV.U32 R13, RZ, RZ, R16 ;  /* 0x000000ffff0de224 */ /* 0x000fd400078e0010 */
.L_x_5568:
[----:B------:R-:W-:Y:S05]  /*4c240*/  BSYNC.RECONVERGENT B2 ;  /* 0x0000000000027941 */ /* 0x000fea0003800200 */
.L_x_5567:
        /* <DEDUP_REMOVED lines=61> */
.L_x_5565:
[----:B------:R-:W-:Y:S05]  /*4c620*/  BSYNC.RECONVERGENT B1 ;  /* 0x0000000000017941 */ /* 0x000fea0003800200 */
.L_x_5564:
[----:B------:R-:W-:Y:S01]  /*4c630*/  HFMA2 R171, -RZ, RZ, 0.1171875, 0 ;  /* 0x2f800000ffab7431 */ /* 0x000fe200000001ff */
[----:B------:R-:W-:Y:S01]  /*4c640*/  I2FP.F32.U32 R164, R164 ;  /* 0x000000a400a47245 */ /* 0x000fe20000201000 */
[----:B------:R-:W-:Y:S01]  /*4c650*/  HADD2.F32 R165, -RZ, R159.H1_H1 ;  /* 0x3000009fffa57230 */ /* 0x000fe20000004100 */
[----:B------:R-:W-:Y:S01]  /*4c660*/  PRMT R166, R237, 0x5410, R166 ;  /* 0x00005410eda67816 */ /* 0x000fe200000000a6 */
[----:B------:R-:W-:Y:S01]  /*4c670*/  @P1 HADD2.F32 R170, -RZ, R163.H1_H1 ;  /* 0x300000a3ffaa1230 */ /* 0x000fe20000004100 */
[----:B------:R-:W-:Y:S02]  /*4c680*/  MOV R230, R234 ;  /* 0x000000ea00e67202 */ /* 0x000fe40000000f00 */
[----:B------:R-:W-:Y:S01]  /*4c690*/  FMUL.FTZ R165, R165, R236 ;  /* 0x000000eca5a57220 */ /* 0x000fe20000410000 */
[----:B------:R-:W-:-:S05]  /*4c6a0*/  FFMA.FTZ R164, R164, R171, 1.1641532182693481445e-10 ;  /* 0x2f000000a4a47423 */ /* 0x000fca00000100ab */
[----:B------:R-:W-:-:S04]  /*4c6b0*/  FSETP.GTU.FTZ.AND P6, PT, R164, R229, PT ;  /* 0x000000e5a400720b */ /* 0x000fc80003fdc000 */
[----:B------:R-:W-:Y:S02]  /*4c6c0*/  FSEL R164, R165, RZ, !P6 ;  /* 0x000000ffa5a47208 */ /* 0x000fe40007000000 */
[----:B------:R-:W-:-:S03]  /*4c6d0*/  PRMT R165, R3, 0x5410, R235 ;  /* 0x0000541003a57816 */ /* 0x000fc600000000eb */
[----:B------:R-:W-:Y:S01]  /*4c6e0*/  FADD.FTZ R167, R167, R164 ;  /* 0x000000a4a7a77221 */ /* 0x000fe20000010000 */
[----:B------:R-:W-:-:S03]  /*4c6f0*/  SEL R164, RZ, 0x1, P6 ;  /* 0x00000001ffa47807 */ /* 0x000fc60003000000 */
[--C-:B------:R-:W-:Y:S01]  /*4c700*/  @P1 FADD.FTZ R229, R170, R167.reuse ;  /* 0x000000a7aae51221 */ /* 0x100fe20000010000 */
[----:B------:R-:W-:Y:S01]  /*4c710*/  @!P1 IMAD.MOV.U32 R229, RZ, RZ, R167 ;  /* 0x000000ffffe59224 */ /* 0x000fe200078e00a7 */
[----:B------:R-:W-:Y:S02]  /*4c720*/  PRMT R3, R164, 0x7610, R3 ;  /* 0x00007610a4037816 */ /* 0x000fe40000000003 */
[----:B------:R-:W-:Y:S02]  /*4c730*/  PRMT R164, R169, 0x5410, R232 ;  /* 0x00005410a9a47816 */ /* 0x000fe400000000e8 */
[----:B------:R-:W-:-:S04]  /*4c740*/  F2FP.F16.F32.PACK_AB R167, RZ, R229 ;  /* 0x000000e5ffa7723e */ /* 0x000fc800000000ff */
[----:B------:R-:W-:Y:S01]  /*4c750*/  PRMT R167, R233, 0x5410, R167 ;  /* 0x00005410e9a77816 */ /* 0x000fe200000000a7 */
[----:B------:R-:W-:Y:S06]  /*4c760*/  BRA `(.L_x_5569) ;  /* 0x0000003000ac7947 */ /* 0x000fec0003800000 */
.L_x_5488:
        /* <DEDUP_REMOVED lines=16> */
.L_x_5572:
        /* <DEDUP_REMOVED lines=13> */
.L_x_5574:
[----:B------:R-:W-:Y:S05]  /*4c940*/  BSYNC.RECONVERGENT B2 ;  /* 0x0000000000027941 */ /* 0x000fea0003800200 */
.L_x_5573:
        /* <DEDUP_REMOVED lines=60> */
.L_x_5571:
[----:B------:R-:W-:Y:S05]  /*4cd10*/  BSYNC.RECONVERGENT B1 ;  /* 0x0000000000017941 */ /* 0x000fea0003800200 */
.L_x_5570:
        /* <DEDUP_REMOVED lines=28> */
.L_x_5577:
        /* <DEDUP_REMOVED lines=13> */
.L_x_5579:
[----:B------:R-:W-:Y:S05]  /*4cfb0*/  BSYNC.RECONVERGENT B2 ;  /* 0x0000000000027941 */ /* 0x000fea0003800200 */
.L_x_5578:
        /* <DEDUP_REMOVED lines=61> */
.L_x_5576:
[----:B------:R-:W-:Y:S05]  /*4d390*/  BSYNC.RECONVERGENT B1 ;  /* 0x0000000000017941 */ /* 0x000fea0003800200 */
.L_x_5575:
        /* <DEDUP_REMOVED lines=25> */
.L_x_5582:
        /* <DEDUP_REMOVED lines=13> */
.L_x_5584:
[----:B------:R-:W-:Y:S05]  /*4d600*/  BSYNC.RECONVERGENT B2 ;  /* 0x0000000000027941 */ /* 0x000fea0003800200 */
.L_x_5583:
        /* <DEDUP_REMOVED lines=61> */
.L_x_5581:
[----:B------:R-:W-:Y:S05]  /*4d9e0*/  BSYNC.RECONVERGENT B1 ;  /* 0x0000000000017941 */ /* 0x000fea0003800200 */
.L_x_5580:
        /* <DEDUP_REMOVED lines=25> */
.L_x_5587:
        /* <DEDUP_REMOVED lines=13> */
.L_x_5589:
[----:B------:R-:W-:Y:S05]  /*4dc50*/  BSYNC.RECONVERGENT B2 ;  /* 0x0000000000027941 */ /* 0x000fea0003800200 */
.L_x_5588:
        /* <DEDUP_REMOVED lines=61> */
.L_x_5586:
[----:B------:R-:W-:Y:S05]  /*4e030*/  BSYNC.RECONVERGENT B1 ;  /* 0x0000000000017941 */ /* 0x000fea0003800200 */
.L_x_5585:
        /* <DEDUP_REMOVED lines=25> */
.L_x_5592:
        /* <DEDUP_REMOVED lines=13> */
.L_x_5594:
[----:B------:R-:W-:Y:S05]  /*4e2a0*/  BSYNC.RECONVERGENT B2 ;  /* 0x0000000000027941 */ /* 0x000fea0003800200 */
.L_x_5593:
        /* <DEDUP_REMOVED lines=61> */
.L_x_5591:
[----:B------:R-:W-:Y:S05]  /*4e680*/  BSYNC.RECONVERGENT B1 ;  /* 0x0000000000017941 */ /* 0x000fea0003800200 */
.L_x_5590:
        /* <DEDUP_REMOVED lines=23> */
.L_x_5597:
        /* <DEDUP_REMOVED lines=13> */
.L_x_5599:
[----:B------:R-:W-:Y:S05]  /*4e8d0*/  BSYNC.RECONVERGENT B2 ;  /* 0x0000000000027941 */ /* 0x000fea0003800200 */
.L_x_5598:
        /* <DEDUP_REMOVED lines=61> */
.L_x_5596:
[----:B------:R-:W-:Y:S05]  /*4ecb0*/  BSYNC.RECONVERGENT B1 ;  /* 0x0000000000017941 */ /* 0x000fea0003800200 */
.L_x_5595:
        /* <DEDUP_REMOVED lines=23> */
.L_x_5602:
        /* <DEDUP_REMOVED lines=13> */
.L_x_5604:
[----:B------:R-:W-:Y:S05]  /*4ef00*/  BSYNC.RECONVERGENT B2 ;  /* 0x0000000000027941 */ /* 0x000fea0003800200 */
.L_x_5603:
        /* <DEDUP_REMOVED lines=61> */
.L_x_5601:
[----:B------:R-:W-:Y:S05]  /*4f2e0*/  BSYNC.RECONVERGENT B1 ;  /* 0x0000000000017941 */ /* 0x000fea0003800200 */
.L_x_5600:
        /* <DEDUP_REMOVED lines=23> */
.L_x_5607:
        /* <DEDUP_REMOVED lines=13> */
.L_x_5609:
[----:B------:R-:W-:Y:S05]  /*4f530*/  BSYNC.RECONVERGENT B2 ;  /* 0x0000000000027941 */ /* 0x000fea0003800200 */
.L_x_5608:
        /* <DEDUP_REMOVED lines=61> */
.L_x_5606:
[----:B------:R-:W-:Y:S05]  /*4f910*/  BSYNC.RECONVERGENT B1 ;  /* 0x0000000000017941 */ /* 0x000fea0003800200 */
.L_x_5605:
[----:B------:R-:W-:Y:S01]  /*4f920*/  HFMA2 R165, -RZ, RZ, 0.1171875, 0 ;  /* 0x2f800000ffa57431 */ /* 0x000fe200000001ff */
[----:B------:R-:W-:Y:S01]  /*4f930*/  I2FP.F32.U32 R164, R164 ;  /* 0x000000a400a47245 */ /* 0x000fe20000201000 */
[----:B------:R-:W-:Y:S01]  /*4f940*/  HADD2.F32 R170, -RZ, R167.H1_H1 ;  /* 0x300000a7ffaa7230 */ /* 0x000fe20000004100 */
[----:B------:R-:W-:Y:S01]  /*4f950*/  PRMT R166, R238, 0x5410, R166 ;  /* 0x00005410eea67816 */ /* 0x000fe200000000a6 */
[----:B------:R-:W-:-:S03]  /*4f960*/  @P1 HADD2.F32 R230, -RZ, R163.H1_H1 ;  /* 0x300000a3ffe61230 */ /* 0x000fc60000004100 */
[----:B------:R-:W-:Y:S01]  /*4f970*/  FMUL.FTZ R170, R170, R229 ;  /* 0x000000e5aaaa7220 */ /* 0x000fe20000410000 */
[----:B------:R-:W-:Y:S01]  /*4f980*/  FFMA.FTZ R164, R164, R165, 1.1641532182693481445e-10 ;  /* 0x2f000000a4a47423 */ /* 0x000fe200000100a5 */
[----:B------:R-:W-:-:S04]  /*4f990*/  PRMT R165, R233, 0x5410, R235 ;  /* 0x00005410e9a57816 */ /* 0x000fc800000000eb */
[----:B------:R-:W-:Y:S02]  /*4f9a0*/  FSETP.GTU.FTZ.AND P5, PT, R164, R237, PT ;  /* 0x000000eda400720b */ /* 0x000fe40003fbc000 */
[----:B------:R-:W-:Y:S02]  /*4f9b0*/  PRMT R164, R169, 0x5410, R232 ;  /* 0x00005410a9a47816 */ /* 0x000fe400000000e8 */
[----:B------:R-:W-:Y:S02]  /*4f9c0*/  FSEL R229, R170, RZ, !P5 ;  /* 0x000000ffaae57208 */ /* 0x000fe40006800000 */
[----:B------:R-:W-:-:S03]  /*4f9d0*/  PLOP3.LUT P5, PT, P5, PT, PT, 0x8, 0x80 ;  /* 0x000000000080781c */ /* 0x000fc60002fae170 */
[----:B------:R-:W-:Y:S01]  /*4f9e0*/  @P1 FADD.FTZ R229, R230, R229 ;  /* 0x000000e5e6e51221 */ /* 0x000fe20000010000 */
[----:B------:R-:W-:-:S04]  /*4f9f0*/  IMAD.MOV.U32 R230, RZ, RZ, R236 ;  /* 0x000000ffffe67224 */ /* 0x000fc800078e00ec */
[----:B------:R-:W-:-:S04]  /*4fa00*/  F2FP.F16.F32.PACK_AB R167, RZ, R229 ;  /* 0x000000e5ffa7723e */ /* 0x000fc800000000ff */
[----:B------:R-:W-:-:S07]  /*4fa10*/  PRMT R167, R234, 0x5410, R167 ;  /* 0x00005410eaa77816 */ /* 0x000fce00000000a7 */
.L_x_5569:
        /* <DEDUP_REMOVED lines=43> */
.L_x_5487:
[----:B------:R-:W-:Y:S05]  /*4fcd0*/  BSYNC.RECONVERGENT B0 ;  /* 0x0000000000007941 */ /* 0x000fea0003800200 */
.L_x_5486:
[----:B012---:R-:W-:Y:S01]  /*4fce0*/  FADD.FTZ R164, RZ, R11 ;  /* 0x0000000bffa47221 */ /* 0x007fe20000010000 */
        /* <DEDUP_REMOVED lines=84> */
[----:B------:R-:W-:Y:S01]  /*50230*/  LOP3.LUT P6, RZ, R172, 0x2, RZ, 0xc0, !PT ;  /* 0x00000002acff7812 */ /* 0x000fe200078cc0ff */
        /* <DEDUP_REMOVED lines=149> */
.L_x_5639:
        /* <DEDUP_REMOVED lines=10> */
[----:B------:R-:W2:Y:S06]  /*50c30*/  MUFU.RSQ R232, R168 ;  /* 0x000000a800e87308 */ /* 0x000eac0000001400 */
        /* <DEDUP_REMOVED lines=8> */
[----:B------:R-:W-:Y:S01]  /*50cc0*/  FADD.FTZ R169, R222, -R231 ;  /* 0x800000e7dea97221 */ /* 0x000fe20000010000 */
[----:B------:R-:W-:Y:S02]  /*50cd0*/  HADD2.F32 R164, -RZ, R111.H0_H0 ;  /* 0x2000006fffa47230 */ /* 0x000fe40000004100 */
[C---:B------:R-:W-:Y:S01]  /*50ce0*/  FMUL.FTZ R165, R232.reuse, R165 ;  /* 0x000000a5e8a57220 */ /* 0x040fe20000410000 */
[----:B------:R-:W-:Y:S02]  /*50cf0*/  HADD2.F32 R238, -RZ, R35.H0_H0 ;  /* 0x20000023ffee7230 */ /* 0x000fe40000004100 */
[----:B------:R-:W-:Y:S01]  /*50d00*/  FMUL.FTZ R169, R232, R169 ;  /* 0x000000a9e8a97220 */ /* 0x000fe20000410000 */
[----:B------:R-:W-:-:S02]  /*50d10*/  HADD2.F32 R167, -RZ, R139.H0_H0 ;  /* 0x2000008bffa77230 */ /* 0x000fc40000004100 */
[----:B------:R-:W-:Y:S01]  /*50d20*/  FFMA.FTZ R242, R165, R242, R164 ;  /* 0x000000f2a5f27223 */ /* 0x000fe200000100a4 */
[----:B------:R-:W-:Y:S02]  /*50d30*/  HADD2.F32 R166, -RZ, R31.H1_H1 ;  /* 0x3000001fffa67230 */ /* 0x000fe40000004100 */
[----:B------:R-:W-:Y:S01]  /*50d40*/  FADD.FTZ R243, R173, -R231 ;  /* 0x800000e7adf37221 */ /* 0x000fe20000010000 */
[----:B------:R-:W-:Y:S02]  /*50d50*/  HADD2.F32 R168, -RZ, R111.H1_H1 ;  /* 0x3000006fffa87230 */ /* 0x000fe40000004100 */
[----:B------:R-:W-:Y:S01]  /*50d60*/  FFMA.FTZ R238, R165, R238, R167 ;  /* 0x000000eea5ee7223 */ /* 0x000fe200000100a7 */
[----:B0-----:R-:W-:Y:S02]  /*50d70*/  HADD2.F32 R170, -RZ, R35.H1_H1 ;  /* 0x30000023ffaa7230 */ /* 0x001fe40000004100 */
        /* <DEDUP_REMOVED lines=20> */
[C---:B------:R-:W-:Y:S01]  /*50ec0*/  FMUL.FTZ R165, R232.reuse, R165 ;  /* 0x000000a5e8a57220 */ /* 0x040fe20000410000 */
[----:B------:R-:W-:Y:S02]  /*50ed0*/  HADD2.F32 R168, -RZ, R109.H0_H0 ;  /* 0x2000006dffa87230 */ /* 0x000fe40000004100 */
[----:B------:R-:W-:Y:S01]  /*50ee0*/  FFMA.FTZ R170, R169, R170, R235 ;  /* 0x000000aaa9aa7223 */ /* 0x000fe200000100eb */
[----:B------:R-:W-:Y:S02]  /*50ef0*/  HADD2.F32 R234, -RZ, R33.H0_H0 ;  /* 0x20000021ffea7230 */ /* 0x000fe40000004100 */
[----:B------:R-:W-:Y:S01]  /*50f00*/  FMUL.FTZ R243, R232, R243 ;  /* 0x000000f3e8f37220 */ /* 0x000fe20000410000 */
[----:B------:R-:W-:-:S02]  /*50f10*/  HADD2.F32 R169, -RZ, R137.H0_H0 ;  /* 0x20000089ffa97230 */ /* 0x000fc40000004100 */
[----:B------:R-:W-:Y:S01]  /*50f20*/  FFMA.FTZ R164, R165, R164, R168 ;  /* 0x000000a4a5a47223 */ /* 0x000fe200000100a8 */
[----:B------:R-:W-:Y:S01]  /*50f30*/  HADD2.F32 R236, -RZ, R109.H1_H1 ;  /* 0x3000006dffec7230 */ /* 0x000fe20000004100 */
[----:B------:R-:W-:Y:S01]  /*50f40*/  F2FP.F16.F32.PACK_AB R167, R167, R242 ;  /* 0x000000f2a7a7723e */ /* 0x000fe200000000ff */
[----:B------:R-:W-:Y:S02]  /*50f50*/  HADD2.F32 R240, -RZ, R33.H1_H1 ;  /* 0x30000021fff07230 */ /* 0x000fe40000004100 */
[----:B------:R-:W-:Y:S01]  /*50f60*/  FFMA.FTZ R168, R165, R234, R169 ;  /* 0x000000eaa5a87223 */ /* 0x000fe200000100a9 */
[----:B------:R-:W-:Y:S01]  /*50f70*/  FADD.FTZ R165, R189, -R231 ;  /* 0x800000e7bda57221 */ /* 0x000fe20000010000 */
[----:B------:R-:W-:Y:S01]  /*50f80*/  HADD2.F32 R234, -RZ, R29.H1_H1 ;  /* 0x3000001dffea7230 */ /* 0x000fe20000004100 */
[----:B------:R-:W-:Y:S01]  /*50f90*/  F2FP.F16.F32.PACK_AB R166, R166, R241 ;  /* 0x000000f1a6a6723e */ /* 0x000fe200000000ff */
[----:B------:R-:W-:Y:S02]  /*50fa0*/  HADD2.F32 R235, -RZ, R137.H1_H1 ;  /* 0x30000089ffeb7230 */ /* 0x000fe40000004100 */
[----:B------:R-:W-:Y:S01]  /*50fb0*/  FMUL.FTZ R169, R232, R165 ;  /* 0x000000a5e8a97220 */ /* 0x000fe20000410000 */
[----:B------:R-:W-:Y:S01]  /*50fc0*/  HADD2.F32 R239, -RZ, R136.H0_H0 ;  /* 0x20000088ffef7230 */ /* 0x000fe20000004100 */
[----:B------:R-:W-:Y:S01]  /*50fd0*/  F2FP.F16.F32.PACK_AB R171, R171, R238 ;  /* 0x000000eeabab723e */ /* 0x000fe200000000ff */
[----:B------:R-:W-:-:S02]  /*50fe0*/  HADD2.F32 R244, -RZ, R28.H1_H1 ;  /* 0x3000001cfff47230 */ /* 0x000fc40000004100 */
[C---:B------:R-:W-:Y:S01]  /*50ff0*/  FFMA.FTZ R165, R169.reuse, R234, R236 ;  /* 0x000000eaa9a57223 */ /* 0x040fe200000100ec */
[----:B------:R-:W-:Y:S01]  /*51000*/  FFMA.FTZ R169, R169, R240, R235 ;  /* 0x000000f0a9a97223 */ /* 0x000fe200000100eb */
[----:B------:R-:W-:Y:S01]  /*51010*/  FADD.FTZ R235, R11, -R231 ;  /* 0x800000e70beb7221 */ /* 0x000fe20000010000 */
[----:B------:R-:W-:Y:S01]  /*51020*/  HADD2.F32 R236, -RZ, R32.H0_H0 ;  /* 0x20000020ffec7230 */ /* 0x000fe20000004100 */
[----:B------:R-:W-:Y:S01]  /*51030*/  F2FP.F16.F32.PACK_AB R170, R170, R233 ;  /* 0x000000e9aaaa723e */ /* 0x000fe200000000ff */
[----:B------:R-:W-:Y:S02]  /*51040*/  HADD2.F32 R240, -RZ, R28.H0_H0 ;  /* 0x2000001cfff07230 */ /* 0x000fe40000004100 */
[----:B------:R-:W-:Y:S01]  /*51050*/  FMUL.FTZ R235, R232, R235 ;  /* 0x000000ebe8eb7220 */ /* 0x000fe20000410000 */
[--C-:B------:R-:W-:Y:S01]  /*51060*/  HADD2.F32 R234, -RZ, R108.reuse.H0_H0 ;  /* 0x2000006cffea7230 */ /* 0x100fe20000004100 */
[----:B------:R-:W-:Y:S01]  /*51070*/  F2FP.F16.F32.PACK_AB R165, R165, R164 ;  /* 0x000000a4a5a5723e */ /* 0x000fe200000000ff */
[----:B------:R-:W-:-:S02]  /*51080*/  HADD2.F32 R246, -RZ, R108.H1_H1 ;  /* 0x3000006cfff67230 */ /* 0x000fc40000004100 */
[C---:B------:R-:W-:Y:S01]  /*51090*/  FFMA.FTZ R239, R235.reuse, R236, R239 ;  /* 0x000000ecebef7223 */ /* 0x040fe200000100ef */
[----:B------:R-:W-:Y:S02]  /*510a0*/  HADD2.F32 R248, -RZ, R32.H1_H1 ;  /* 0x30000020fff87230 */ /* 0x000fe40000004100 */
[----:B------:R-:W-:Y:S01]  /*510b0*/  FFMA.FTZ R240, R235, R240, R234 ;  /* 0x000000f0ebf07223 */ /* 0x000fe200000100ea */
[----:B------:R-:W0:Y:S01]  /*510c0*/  LDC.64 R236, c[0x0][0x428] ;  /* 0x00010a00ffec7b82 */ /* 0x000e220000000a00 */
[----:B------:R-:W-:Y:S02]  /*510d0*/  HADD2.F32 R247, -RZ, R136.H1_H1 ;  /* 0x30000088fff77230 */ /* 0x000fe40000004100 */
[----:B------:R-:W-:Y:S01]  /*510e0*/  FFMA.FTZ R245, R243, R244, R246 ;  /* 0x000000f4f3f57223 */ /* 0x000fe200000100f6 */
[----:B------:R-:W-:Y:S02]  /*510f0*/  F2FP.F16.F32.PACK_AB R169, R169, R168 ;  /* 0x000000a8a9a9723e */ /* 0x000fe400000000ff */
[----:B------:R-:W-:-:S02]  /*51100*/  FFMA.FTZ R248, R243, R248, R247 ;  /* 0x000000f8f3f87223 */ /* 0x000fc400000100f7 */
[----:B------:R-:W-:Y:S01]  /*51110*/  F2FP.F16.F32.PACK_AB R164, R245, R240 ;  /* 0x000000f0f5a4723e */ /* 0x000fe200000000ff */
[----:B------:R-:W1:Y:S02]  /*51120*/  LDC.64 R234, c[0x0][0x430] ;  /* 0x00010c00ffea7b82 */ /* 0x000e640000000a00 */
[----:B------:R-:W-:Y:S01]  /*51130*/  F2FP.F16.F32.PACK_AB R168, R248, R239 ;  /* 0x000000eff8a8723e */ /* 0x000fe200000000ff */
[----:B0-----:R-:W-:-:S05]  /*51140*/  IMAD.WIDE.U32 R236, R221, 0x10, R236 ;  /* 0x00000010ddec7825 */ /* 0x001fca00078e00ec */
[----:B------:R2:W-:Y:S01]  /*51150*/  STG.E.128 desc[UR6][R236.64], R164 ;  /* 0x000000a4ec007986 */ /* 0x0005e2000c101d06 */
[----:B-1----:R-:W-:-:S04]  /*51160*/  IMAD.WIDE.U32 R234, R221, 0x10, R234 ;  /* 0x00000010ddea7825 */ /* 0x002fc800078e00ea */
[----:B------:R-:W-:Y:S01]  /*51170*/  VIADD R221, R221, 0x20 ;  /* 0x00000020dddd7836 */ /* 0x000fe20000000000 */
[----:B------:R2:W-:Y:S06]  /*51180*/  STG.E.128 desc[UR6][R234.64], R168 ;  /* 0x000000a8ea007986 */ /* 0x0005ec000c101d06 */
.L_x_5612:
[----:B------:R-:W-:Y:S05]  /*51190*/  BSYNC.RECONVERGENT B0 ;  /* 0x0000000000007941 */ /* 0x000fea0003800200 */
.L_x_5611:
[----:B------:R-:W-:Y:S01]  /*511a0*/  LOP3.LUT P0, RZ, R172, 0x1000, RZ, 0xc0, !PT ;  /* 0x00001000acff7812 */ /* 0x000fe2000780c0ff */
[----:B------:R-:W-:-:S12]  /*511b0*/  BSSY.RECONVERGENT B0, `(.L_x_5613) ;  /* 0x0000051000007945 */ /* 0x000fd80003800200 */
[----:B------:R-:W-:Y:S05]  /*511c0*/  @!P0 BRA `(.L_x_5614) ;  /* 0x00000004003c8947 */ /* 0x000fea0003800000 */
[--C-:B-12---:R-:W-:Y:S01]  /*511d0*/  FADD.FTZ R165, R208, -R231.reuse ;  /* 0x800000e7d0a57221 */ /* 0x106fe20000010000 */
        /* <DEDUP_REMOVED lines=75> */
[C---:B-1----:R-:W-:Y:S01]  /*51690*/  IMAD.WIDE.U32 R234, R221.reuse, 0x10, R234 ;  /* 0x00000010ddea7825 */ /* 0x042fe200078e00ea */
[----:B------:R-:W-:-:S04]  /*516a0*/  IADD3 R221, PT, PT, R221, 0x20, RZ ;  /* 0x00000020dddd7810 */ /* 0x000fc80007ffe0ff */
[----:B------:R3:W-:Y:S03]  /*516b0*/  STG.E.128 desc[UR6][R234.64], R168 ;  /* 0x000000a8ea007986 */ /* 0x0007e6000c101d06 */
.L_x_5614:
[----:B------:R-:W-:Y:S05]  /*516c0*/  BSYNC.RECONVERGENT B0 ;  /* 0x0000000000007941 */ /* 0x000fea0003800200 */
.L_x_5613:
[----:B------:R-:W-:Y:S01]  /*516d0*/  LOP3.LUT P0, RZ, R172, 0x400, RZ, 0xc0, !PT ;  /* 0x00000400acff7812 */ /* 0x000fe2000780c0ff */
[----:B------:R-:W-:-:S12]  /*516e0*/  BSSY.RECONVERGENT B0, `(.L_x_5615) ;  /* 0x0000051000007945 */ /* 0x000fd80003800200 */
[----:B------:R-:W-:Y:S05]  /*516f0*/  @!P0 BRA `(.L_x_5616) ;  /* 0x00000004003c8947 */ /* 0x000fea0003800000 */
[--C-:B-123--:R-:W-:Y:S01]  /*51700*/  FADD.FTZ R165, R210, -R231.reuse ;  /* 0x800000e7d2a57221 */ /* 0x10efe20000010000 */
        /* <DEDUP_REMOVED lines=78> */
.L_x_5616:
[----:B------:R-:W-:Y:S05]  /*51bf0*/  BSYNC.RECONVERGENT B0 ;  /* 0x0000000000007941 */ /* 0x000fea0003800200 */
.L_x_5615:
[----:B------:R-:W-:Y:S01]  /*51c00*/  LOP3.LUT P0, RZ, R172, 0x200, RZ, 0xc0, !PT ;  /* 0x00000200acff7812 */ /* 0x000fe2000780c0ff */
[----:B------:R-:W-:-:S12]  /*51c10*/  BSSY.RECONVERGENT B0, `(.L_x_5617) ;  /* 0x0000051000007945 */ /* 0x000fd80003800200 */
[----:B------:R-:W-:Y:S05]  /*51c20*/  @!P0 BRA `(.L_x_5618) ;  /* 0x00000004003c8947 */ /* 0x000fea0003800000 */
[--C-:B-1234-:R-:W-:Y:S01]  /*51c30*/  FADD.FTZ R165, R212, -R231.reuse ;  /* 0x800000e7d4a57221 */ /* 0x11efe20000010000 */
        /* <DEDUP_REMOVED lines=78> */
.L_x_5618:
[----:B------:R-:W-:Y:S05]  /*52120*/  BSYNC.RECONVERGENT B0 ;  /* 0x0000000000007941 */ /* 0x000fea0003800200 */
.L_x_5617:
[----:B------:R-:W-:Y:S01]  /*52130*/  LOP3.LUT P0, RZ, R172, 0x100, RZ, 0xc0, !PT ;  /* 0x00000100acff7812 */ /* 0x000fe2000780c0ff */
        /* <DEDUP_REMOVED lines=81> */
.L_x_5620:
[----:B------:R-:W-:Y:S05]  /*52650*/  BSYNC.RECONVERGENT B0 ;  /* 0x0000000000007941 */ /* 0x000fea0003800200 */
.L_x_5619:
        /* <DEDUP_REMOVED lines=82> */
.L_x_5622:
[----:B------:R-:W-:Y:S05]  /*52b80*/  BSYNC.RECONVERGENT B0 ;  /* 0x0000000000007941 */ /* 0x000fea0003800200 */
.L_x_5621:
        /* <DEDUP_REMOVED lines=82> */
.L_x_5624:
[----:B------:R-:W-:Y:S05]  /*530b0*/  BSYNC.RECONVERGENT B0 ;  /* 0x0000000000007941 */ /* 0x000fea0003800200 */
.L_x_5623:
        /* <DEDUP_REMOVED lines=13> */
[----:B------:R-:W-:Y:S02]  /*53190*/  HADD2.F32 R234, -RZ, R148.H1_H1 ;  /* 0x30000094ffea7230 */ /* 0x000fe40000004100 */
[----:B------:R-:W-:Y:S01]  /*531a0*/  FFMA.FTZ R237, R165, R168, R237 ;  /* 0x000000a8a5ed7223 */ /* 0x000fe200000100ed */
[----:B------:R-:W-:Y:S01]  /*531b0*/  FADD.FTZ R165, R188, -R231 ;  /* 0x800000e7bca57221 */ /* 0x000fe20000010000 */
[----:B------:R-:W-:Y:S02]  /*531c0*/  HADD2.F32 R171, -RZ, R145.H0_H0 ;  /* 0x20000091ffab7230 */ /* 0x000fe40000004100 */
[----:B------:R-:W-:Y:S01]  /*531d0*/  FFMA.FTZ R167, R169, R170, R234 ;  /* 0x000000aaa9a77223 */ /* 0x000fe200000100ea */
[----:B------:R-:W-:-:S02]  /*531e0*/  HADD2.F32 R233, -RZ, R149.H0_H0 ;  /* 0x20000095ffe97230 */ /* 0x000fc40000004100 */
[----:B------:R-:W-:Y:S01]  /*531f0*/  FMUL.FTZ R170, R232, R165 ;  /* 0x000000a5e8aa7220 */ /* 0x000fe20000410000 */
[----:B------:R-:W-:Y:S02]  /*53200*/  HADD2.F32 R168, -RZ, R140.H1_H1 ;  /* 0x3000008cffa87230 */ /* 0x000fe40000004100 */
[----:B------:R-:W-:Y:S02]  /*53210*/  HADD2.F32 R166, -RZ, R152.H1_H1 ;  /* 0x30000098ffa67230 */ /* 0x000fe40000004100 */
[----:B------:R-:W-:Y:S01]  /*53220*/  FFMA.FTZ R165, R170, R171, R233 ;  /* 0x000000abaaa57223 */ /* 0x000fe200000100e9 */
[----:B------:R-:W-:Y:S02]  /*53230*/  HADD2.F32 R235, -RZ, R141.H0_H0 ;  /* 0x2000008dffeb7230 */ /* 0x000fe40000004100 */
[----:B------:R-:W-:Y:S01]  /*53240*/  FADD.FTZ R171, R203, -R231 ;  /* 0x800000e7cbab7221 */ /* 0x000fe20000010000 */
[----:B------:R-:W-:Y:S02]  /*53250*/  HADD2.F32 R234, -RZ, R153.H0_H0 ;  /* 0x20000099ffea7230 */ /* 0x000fe40000004100 */
[----:B------:R-:W-:Y:S01]  /*53260*/  FFMA.FTZ R168, R169, R168, R166 ;  /* 0x000000a8a9a87223 */ /* 0x000fe200000100a6 */
[----:B------:R-:W-:-:S02]  /*53270*/  HADD2.F32 R166, -RZ, R149.H1_H1 ;  /* 0x30000095ffa67230 */ /* 0x000fc40000004100 */
[----:B------:R-:W-:Y:S01]  /*53280*/  FMUL.FTZ R171, R232, R171 ;  /* 0x000000abe8ab7220 */ /* 0x000fe20000410000 */
[----:B------:R-:W-:Y:S02]  /*53290*/  HADD2.F32 R236, -RZ, R141.H1_H1 ;  /* 0x3000008dffec7230 */ /* 0x000fe40000004100 */
[----:B------:R-:W-:Y:S01]  /*532a0*/  FFMA.FTZ R169, R170, R235, R234 ;  /* 0x000000ebaaa97223 */ /* 0x000fe200000100ea */
[----:B------:R-:W-:Y:S02]  /*532b0*/  HADD2.F32 R170, -RZ, R145.H1_H1 ;  /* 0x30000091ffaa7230 */ /* 0x000fe40000004100 */
[----:B------:R-:W-:Y:S01]  /*532c0*/  FADD.FTZ R235, R204, -R231 ;  /* 0x800000e7cceb7221 */ /* 0x000fe20000010000 */
[----:B------:R-:W-:Y:S01]  /*532d0*/  HADD2.F32 R233, -RZ, R153.H1_H1 ;  /* 0x30000099ffe97230 */ /* 0x000fe20000004100 */
[----:B------:R-:W-:Y:S01]  /*532e0*/  F2FP.F16.F32.PACK_AB R164, R167, R164 ;  /* 0x000000a4a7a4723e */ /* 0x000fe200000000ff */
[----:B------:R-:W-:Y:S02]  /*532f0*/  HADD2.F32 R238, -RZ, R142.H0_H0 ;  /* 0x2000008effee7230 */ /* 0x000fe40000004100 */
[C---:B------:R-:W-:Y:S01]  /*53300*/  FFMA.FTZ R170, R171.reuse, R170, R166 ;  /* 0x000000aaabaa7223 */ /* 0x040fe200000100a6 */
[----:B------:R-:W-:Y:S01]  /*53310*/  FMUL.FTZ R235, R232, R235 ;  /* 0x000000ebe8eb7220 */ /* 0x000fe20000410000 */
[----:B------:R-:W-:Y:S01]  /*53320*/  FFMA.FTZ R236, R171, R236, R233 ;  /* 0x000000ecabec7223 */ /* 0x000fe200000100e9 */
[----:B------:R-:W-:Y:S01]  /*53330*/  HADD2.F32 R171, -RZ, R154.H0_H0 ;  /* 0x2000009affab7230 */ /* 0x000fe20000004100 */
[----:B------:R-:W-:Y:S01]  /*53340*/  F2FP.F16.F32.PACK_AB R168, R168, R237 ;  /* 0x000000eda8a8723e */ /* 0x000fe200000000ff */
[----:B------:R-:W-:Y:S01]  /*53350*/  HADD2.F32 R166, -RZ, R146.H0_H0 ;  /* 0x20000092ffa67230 */ /* 0x000fe20000004100 */
[----:B------:R-:W-:Y:S01]  /*53360*/  F2FP.F16.F32.PACK_AB R165, R170, R165 ;  /* 0x000000a5aaa5723e */ /* 0x000fe200000000ff */
[----:B------:R-:W-:-:S02]  /*53370*/  HADD2.F32 R234, -RZ, R150.H0_H0 ;  /* 0x20000096ffea7230 */ /* 0x000fc40000004100 */
[----:B------:R-:W-:Y:S01]  /*53380*/  FFMA.FTZ R238, R235, R238, R171 ;  /* 0x000000eeebee7223 */ /* 0x000fe200000100ab */
[----:B------:R-:W-:Y:S01]  /*53390*/  FADD.FTZ R171, R219, -R231 ;  /* 0x800000e7dbab7221 */ /* 0x000fe20000010000 */
[----:B------:R-:W-:Y:S01]  /*533a0*/  HADD2.F32 R240, -RZ, R150.H1_H1 ;  /* 0x30000096fff07230 */ /* 0x000fe20000004100 */
[----:B------:R-:W-:Y:S01]  /*533b0*/  F2FP.F16.F32.PACK_AB R169, R236, R169 ;  /* 0x000000a9eca9723e */ /* 0x000fe200000000ff */
[----:B------:R-:W-:Y:S01]  /*533c0*/  FFMA.FTZ R166, R235, R166, R234 ;  /* 0x000000a6eba67223 */ /* 0x000fe200000100ea */
[----:B------:R-:W-:Y:S02]  /*533d0*/  HADD2.F32 R234, -RZ, R146.H1_H1 ;  /* 0x30000092ffea7230 */ /* 0x000fe40000004100 */
[----:B------:R-:W-:Y:S01]  /*533e0*/  FMUL.FTZ R239, R232, R171 ;  /* 0x000000abe8ef7220 */ /* 0x000fe20000410000 */
[----:B------:R-:W-:Y:S02]  /*533f0*/  HADD2.F32 R242, -RZ, R142.H1_H1 ;  /* 0x3000008efff27230 */ /* 0x000fe40000004100 */
[----:B------:R-:W-:-:S02]  /*53400*/  HADD2.F32 R233, -RZ, R154.H1_H1 ;  /* 0x3000009affe97230 */ /* 0x000fc40000004100 */
[C---:B------:R-:W-:Y:S01]  /*53410*/  FFMA.FTZ R171, R239.reuse, R234, R240 ;  /* 0x000000eaefab7223 */ /* 0x040fe200000100f0 */
[----:B------:R-:W-:Y:S02]  /*53420*/  HADD2.F32 R240, -RZ, R147.H0_H0 ;  /* 0x20000093fff07230 */ /* 0x000fe40000004100 */
[----:B------:R-:W-:Y:S02]  /*53430*/  HADD2.F32 R234, -RZ, R151.H0_H0 ;  /* 0x20000097ffea7230 */ /* 0x000fe40000004100 */
[----:B------:R-:W-:Y:S01]  /*53440*/  FFMA.FTZ R239, R239, R242, R233 ;  /* 0x000000f2efef7223 */ /* 0x000fe200000100e9 */
[--C-:B------:R-:W-:Y:S01]  /*53450*/  FADD.FTZ R233, R220, -R231.reuse ;  /* 0x800000e7dce97221 */ /* 0x100fe20000010000 */
[----:B------:R-:W-:Y:S02]  /*53460*/  HADD2.F32 R242, -RZ, R143.H0_H0 ;  /* 0x2000008ffff27230 */ /* 0x000fe40000004100 */
[----:B------:R-:W-:Y:S01]  /*53470*/  FADD.FTZ R231, R229, -R231 ;  /* 0x800000e7e5e77221 */ /* 0x000fe20000010000 */
[----:B------:R-:W-:-:S02]  /*53480*/  HADD2.F32 R241, -RZ, R155.H0_H0 ;  /* 0x2000009bfff17230 */ /* 0x000fc40000004100 */
[C---:B------:R-:W-:Y:S01]  /*53490*/  FMUL.FTZ R233, R232.reuse, R233 ;  /* 0x000000e9e8e97220 */ /* 0x040fe20000410000 */
[----:B------:R-:W-:Y:S02]  /*534a0*/  HADD2.F32 R244, -RZ, R151.H1_H1 ;  /* 0x30000097fff47230 */ /* 0x000fe40000004100 */
[----:B------:R-:W-:Y:S01]  /*534b0*/  FMUL.FTZ R231, R232, R231 ;  /* 0x000000e7e8e77220 */ /* 0x000fe20000410000 */
[----:B------:R-:W-:Y:S02]  /*534c0*/  HADD2.F32 R246, -RZ, R143.H1_H1 ;  /* 0x3000008ffff67230 */ /* 0x000fe40000004100 */
[C---:B------:R-:W-:Y:S01]  /*534d0*/  FFMA.FTZ R240, R233.reuse, R240, R234 ;  /* 0x000000f0e9f07223 */ /* 0x040fe200000100ea */
[----:B------:R-:W-:Y:S01]  /*534e0*/  FFMA.FTZ R241, R233, R242, R241 ;  /* 0x000000f2e9f17223 */ /* 0x000fe200000100f1 */
[----:B------:R-:W0:Y:S01]  /*534f0*/  LDC.64 R234, c[0x0][0x428] ;  /* 0x00010a00ffea7b82 */ /* 0x000e220000000a00 */
[----:B------:R-:W-:Y:S01]  /*53500*/  HADD2.F32 R242, -RZ, R147.H1_H1 ;  /* 0x30000093fff27230 */ /* 0x000fe20000004100 */
[----:B------:R-:W-:Y:S01]  /*53510*/  F2FP.F16.F32.PACK_AB R166, R171, R166 ;  /* 0x000000a6aba6723e */ /* 0x000fe200000000ff */
[----:B------:R-:W-:Y:S01]  /*53520*/  HADD2.F32 R245, -RZ, R155.H1_H1 ;  /* 0x3000009bfff57230 */ /* 0x000fe20000004100 */
[----:B------:R-:W-:-:S02]  /*53530*/  F2FP.F16.F32.PACK_AB R170, R239, R238 ;  /* 0x000000eeefaa723e */ /* 0x000fc400000000ff */
[C---:B------:R-:W-:Y:S02]  /*53540*/  FFMA.FTZ R243, R231.reuse, R242, R244 ;  /* 0x000000f2e7f37223 */ /* 0x040fe400000100f4 */
[----:B------:R-:W1:Y:S01]  /*53550*/  LDC.64 R232, c[0x0][0x430] ;  /* 0x00010c00ffe87b82 */ /* 0x000e620000000a00 */
[----:B------:R-:W-:Y:S02]  /*53560*/  FFMA.FTZ R246, R231, R246, R245 ;  /* 0x000000f6e7f67223 */ /* 0x000fe400000100f5 */
[----:B------:R-:W-:-:S03]  /*53570*/  F2FP.F16.F32.PACK_AB R167, R243, R240 ;  /* 0x000000f0f3a7723e */ /* 0x000fc600000000ff */
[----:B------:R-:W-:Y:S01]  /*53580*/  F2FP.F16.F32.PACK_AB R171, R246, R241 ;  /* 0x000000f1f6ab723e */ /* 0x000fe200000000ff */
[----:B0-----:R-:W-:-:S05]  /*53590*/  IMAD.WIDE.U32 R234, R221, 0x10, R234 ;  /* 0x00000010ddea7825 */ /* 0x001fca00078e00ea */
[----:B------:R0:W-:Y:S01]  /*535a0*/  STG.E.128 desc[UR6][R234.64], R164 ;  /* 0x000000a4ea007986 */ /* 0x0001e2000c101d06 */
[----:B-1----:R-:W-:-:S05]  /*535b0*/  IMAD.WIDE.U32 R232, R221, 0x10, R232 ;  /* 0x00000010dde87825 */ /* 0x002fca00078e00e8 */
[----:B------:R0:W-:Y:S02]  /*535c0*/  STG.E.128 desc[UR6][R232.64], R168 ;  /* 0x000000a8e8007986 */ /* 0x0001e4000c101d06 */
.L_x_5626:
[----:B------:R-:W-:Y:S05]  /*535d0*/  BSYNC.RECONVERGENT B0 ;  /* 0x0000000000007941 */ /* 0x000fea0003800200 */
.L_x_5625:
[----:B01234-:R-:W0:Y:S02]  /*535e0*/  LDC.64 R164, c[0x0][0x380] ;  /* 0x0000e000ffa47b82 */ /* 0x01fe240000000a00 */
[----:B0-----:R-:W-:-:S04]  /*535f0*/  LEA R15, R164, R15, 0x2 ;  /* 0x0000000fa40f7211 */ /* 0x001fc800078e10ff */
[----:B------:R-:W-:-:S13]  /*53600*/  ISETP.GE.AND P0, PT, R15, R165, PT ;  /* 0x000000a50f00720c */ /* 0x000fda0003f06270 */
[----:B------:R-:W-:Y:S05]  /*53610*/  @!P0 BRA `(.L_x_5627) ;  /* 0xfffffaf000788947 */ /* 0x000fea000383ffff */
[----:B------:R-:W-:Y:S05]  /*53620*/  EXIT ;  /* 0x000000000000794d */ /* 0x000fea0003800000 */
.L_x_5610:
[----:B------:R-:W-:Y:S01]  /*53630*/  HFMA2 R234, -RZ, RZ, 0, 5.9604644775390625e-08 ;  /* 0x00000001ffea7431 */ /* 0x000fe200000001ff */
[----:B------:R-:W-:Y:S01]  /*53640*/  BSSY B0, `(.L_x_5628) ;  /* 0x0000007000007945 */ /* 0x000fe20003800000 */
[----:B------:R-:W-:Y:S01]  /*53650*/  IMAD.MOV.U32 R235, RZ, RZ, R165 ;  /* 0x000000ffffeb7224 */ /* 0x000fe200078e00a5 */
[----:B------:R-:W-:Y:S01]  /*53660*/  MOV R232, 0xffffffff ;  /* 0xffffffff00e87802 */ /* 0x000fe20000000f00 */
[----:B------:R-:W-:-:S07]  /*53670*/  IMAD.MOV.U32 R237, RZ, RZ, 0x1f ;  /* 0x0000001fffed7424 */ /* 0x000fce00078e00ff */
[----:B-----5:R-:W-:Y:S05]  /*53680*/  WARPSYNC.COLLECTIVE R232, `(.L_x_5629) ;  /* 0x00000000e8087348 */ /* 0x020fea0003c00000 */
[----:B------:R0:W1:Y:S02]  /*53690*/  SHFL.BFLY P6, R233, R235, R234, R237 ;  /* 0x0c0000eaebe97389 */ /* 0x00006400000c00ed */
[----:B01---5:R-:W-:Y:S05]  /*536a0*/  ENDCOLLECTIVE ;  /* 0x000000000000791b */ /* 0x023fea0003800000 */
.L_x_5629:
[----:B------:R-:W-:Y:S05]  /*536b0*/  BSYNC B0 ;  /* 0x0000000000007941 */ /* 0x000fea0003800000 */
.L_x_5628:
[----:B------:R-:W-:Y:S02]  /*536c0*/  IMAD.MOV.U32 R164, RZ, RZ, R233 ;  /* 0x000000ffffa47224 */ /* 0x000fe400078e00e9 */
[----:B------:R-:W-:Y:S02]  /*536d0*/  HFMA2 R237, -RZ, RZ, 0, 1.847743988037109375e-06 ;  /* 0x0000001fffed7431 */ /* 0x000fe400000001ff */
[----:B------:R-:W-:Y:S01]  /*536e0*/  IMAD.MOV.U32 R234, RZ, RZ, 0x2 ;  /* 0x00000002ffea7424 */ /* 0x000fe200078e00ff */
[----:B------:R-:W0:Y:S01]  /*536f0*/  LDC R168, c[0x0][0x400] ;  /* 0x00010000ffa87b82 */ /* 0x000e220000000800 */
[----:B------:R-:W-:Y:S01]  /*53700*/  FADD.FTZ R166, R165, R164 ;  /* 0x000000a4a5a67221 */ /* 0x000fe20000010000 */
[----:B------:R-:W-:-:S04]  /*53710*/  IMAD.MOV.U32 R232, RZ, RZ, -0x1 ;  /* 0xffffffffffe87424 */ /* 0x000fc800078e00ff */
[----:B------:R-:W-:-:S07]  /*53720*/  MOV R235, R166 ;  /* 0x000000a600eb7202 */ /* 0x000fce0000000f00 */
[----:B0-----:R-:W-:Y:S05]  /*53730*/  WARPSYNC.COLLECTIVE R232, `(.L_x_5630) ;  /* 0x00000000e8087348 */ /* 0x001fea0003c00000 */
[----:B------:R1:W2:Y:S02]  /*53740*/  SHFL.BFLY P6, R233, R235, R234, R237 ;  /* 0x0c0000eaebe97389 */ /* 0x0002a400000c00ed */
[----:B012---:R-:W-:Y:S05]  /*53750*/  ENDCOLLECTIVE ;  /* 0x000000000000791b */ /* 0x007fea0003800000 */
.L_x_5630:
[----:B------:R-:W-:Y:S01]  /*53760*/  HFMA2 R234, -RZ, RZ, 0, 2.384185791015625e-07 ;  /* 0x00000004ffea7431 */ /* 0x000fe200000001ff */
[----:B------:R-:W-:-:S05]  /*53770*/  MOV R167, R233 ;  /* 0x000000e900a77202 */ /* 0x000fca0000000f00 */
[----:B------:R-:W-:-:S04]  /*53780*/  FADD.FTZ R167, R166, R167 ;  /* 0x000000a7a6a77221 */ /* 0x000fc80000010000 */
[----:B------:R-:W-:-:S07]  /*53790*/  IMAD.MOV.U32 R235, RZ, RZ, R167 ;  /* 0x000000ffffeb7224 */ /* 0x000fce00078e00a7 */
[----:B------:R-:W-:Y:S05]  /*537a0*/  WARPSYNC.COLLECTIVE R232, `(.L_x_5631) ;  /* 0x00000000e8087348 */ /* 0x000fea0003c00000 */
[----:B------:R0:W1:Y:S02]  /*537b0*/  SHFL.BFLY P6, R233, R235, R234, R237 ;  /* 0x0c0000eaebe97389 */ /* 0x00006400000c00ed */
[----:B01----:R-:W-:Y:S05]  /*537c0*/  ENDCOLLECTIVE ;  /* 0x000000000000791b */ /* 0x003fea0003800000 */
.L_x_5631:
[----:B------:R-:W-:Y:S02]  /*537d0*/  IMAD.MOV.U32 R234, RZ, RZ, 0x8 ;  /* 0x00000008ffea7424 */ /* 0x000fe400078e00ff */
[----:B------:R-:W-:-:S04]  /*537e0*/  IMAD.MOV.U32 R164, RZ, RZ, R233 ;  /* 0x000000ffffa47224 */ /* 0x000fc800078e00e9 */
[----:B------:R-:W-:-:S05]  /*537f0*/  FADD.FTZ R170, R167, R164 ;  /* 0x000000a4a7aa7221 */ /* 0x000fca0000010000 */
[----:B------:R-:W-:-:S07]  /*53800*/  MOV R235, R170 ;  /* 0x000000aa00eb7202 */ /* 0x000fce0000000f00 */
[----:B------:R-:W-:Y:S05]  /*53810*/  WARPSYNC.COLLECTIVE R232, `(.L_x_5632) ;  /* 0x00000000e8087348 */ /* 0x000fea0003c00000 */
[----:B------:R0:W1:Y:S02]  /*53820*/  SHFL.BFLY P6, R233, R235, R234, R237 ;  /* 0x0c0000eaebe97389 */ /* 0x00006400000c00ed */
[----:B01----:R-:W-:Y:S05]  /*53830*/  ENDCOLLECTIVE ;  /* 0x000000000000791b */ /* 0x003fea0003800000 */
.L_x_5632:
[----:B------:R-:W-:Y:S01]  /*53840*/  HFMA2 R234, -RZ, RZ, 0, 9.5367431640625e-07 ;  /* 0x00000010ffea7431 */ /* 0x000fe200000001ff */
[----:B------:R-:W-:-:S05]  /*53850*/  MOV R169, R233 ;  /* 0x000000e900a97202 */ /* 0x000fca0000000f00 */
[----:B------:R-:W-:-:S04]  /*53860*/  FADD.FTZ R171, R170, R169 ;  /* 0x000000a9aaab7221 */ /* 0x000fc80000010000 */
[----:B------:R-:W-:-:S07]  /*53870*/  IMAD.MOV.U32 R235, RZ, RZ, R171 ;  /* 0x000000ffffeb7224 */ /* 0x000fce00078e00ab */
[----:B------:R-:W-:Y:S05]  /*53880*/  WARPSYNC.COLLECTIVE R232, `(.L_x_5633) ;  /* 0x00000000e8087348 */ /* 0x000fea0003c00000 */
[----:B------:R0:W1:Y:S02]  /*53890*/  SHFL.BFLY P6, R233, R235, R234, R237 ;  /* 0x0c0000eaebe97389 */ /* 0x00006400000c00ed */
[----:B01----:R-:W-:Y:S05]  /*538a0*/  ENDCOLLECTIVE ;  /* 0x000000000000791b */ /* 0x003fea0003800000 */
.L_x_5633:
        /* <DEDUP_REMOVED lines=139> */
.L_x_5634:
[----:B------:R-:W-:Y:S01]  /*54160*/  HFMA2 R234, -RZ, RZ, 0, 1.1920928955078125e-07 ;  /* 0x00000002ffea7431 */ /* 0x000fe200000001ff */
[----:B------:R-:W-:-:S05]  /*54170*/  MOV R165, R233 ;  /* 0x000000e900a57202 */ /* 0x000fca0000000f00 */
[----:B------:R-:W-:-:S04]  /*54180*/  FADD.FTZ R165, R164, R165 ;  /* 0x000000a5a4a57221 */ /* 0x000fc80000010000 */
[----:B------:R-:W-:-:S07]  /*54190*/  IMAD.MOV.U32 R235, RZ, RZ, R165 ;  /* 0x000000ffffeb7224 */ /* 0x000fce00078e00a5 */
[----:B------:R-:W-:Y:S05]  /*541a0*/  WARPSYNC.COLLECTIVE R232, `(.L_x_5635) ;  /* 0x00000000e8087348 */ /* 0x000fea0003c00000 */
[----:B------:R0:W1:Y:S02]  /*541b0*/  SHFL.BFLY P6, R233, R235, R234, R237 ;  /* 0x0c0000eaebe97389 */ /* 0x00006400000c00ed */
[----:B01----:R-:W-:Y:S05]  /*541c0*/  ENDCOLLECTIVE ;  /* 0x000000000000791b */ /* 0x003fea0003800000 */
.L_x_5635:
[----:B------:R-:W-:Y:S02]  /*541d0*/  IMAD.MOV.U32 R234, RZ, RZ, 0x4 ;  /* 0x00000004ffea7424 */ /* 0x000fe400078e00ff */
[----:B------:R-:W-:-:S04]  /*541e0*/  IMAD.MOV.U32 R166, RZ, RZ, R233 ;  /* 0x000000ffffa67224 */ /* 0x000fc800078e00e9 */
[----:B------:R-:W-:-:S05]  /*541f0*/  FADD.FTZ R166, R165, R166 ;  /* 0x000000a6a5a67221 */ /* 0x000fca0000010000 */
[----:B------:R-:W-:-:S07]  /*54200*/  MOV R235, R166 ;  /* 0x000000a600eb7202 */ /* 0x000fce0000000f00 */
[----:B------:R-:W-:Y:S05]  /*54210*/  WARPSYNC.COLLECTIVE R232, `(.L_x_5636) ;  /* 0x00000000e8087348 */ /* 0x000fea0003c00000 */
[----:B------:R0:W1:Y:S02]  /*54220*/  SHFL.BFLY P6, R233, R235, R234, R237 ;  /* 0x0c0000eaebe97389 */ /* 0x00006400000c00ed */
[----:B01----:R-:W-:Y:S05]  /*54230*/  ENDCOLLECTIVE ;  /* 0x000000000000791b */ /* 0x003fea0003800000 */
.L_x_5636:
[----:B------:R-:W-:Y:S01]  /*54240*/  HFMA2 R234, -RZ, RZ, 0, 4.76837158203125e-07 ;  /* 0x00000008ffea7431 */ /* 0x000fe200000001ff */
[----:B------:R-:W-:-:S05]  /*54250*/  MOV R167, R233 ;  /* 0x000000e900a77202 */ /* 0x000fca0000000f00 */
[----:B------:R-:W-:-:S04]  /*54260*/  FADD.FTZ R167, R166, R167 ;  /* 0x000000a7a6a77221 */ /* 0x000fc80000010000 */
[----:B------:R-:W-:-:S07]  /*54270*/  IMAD.MOV.U32 R235, RZ, RZ, R167 ;  /* 0x000000ffffeb7224 */ /* 0x000fce00078e00a7 */
[----:B------:R-:W-:Y:S05]  /*54280*/  WARPSYNC.COLLECTIVE R232, `(.L_x_5637) ;  /* 0x00000000e8087348 */ /* 0x000fea0003c00000 */
[----:B------:R0:W1:Y:S02]  /*54290*/  SHFL.BFLY P6, R233, R235, R234, R237 ;  /* 0x0c0000eaebe97389 */ /* 0x00006400000c00ed */
[----:B01----:R-:W-:Y:S05]  /*542a0*/  ENDCOLLECTIVE ;  /* 0x000000000000791b */ /* 0x003fea0003800000 */
.L_x_5637:
[----:B------:R-:W-:Y:S02]  /*542b0*/  IMAD.MOV.U32 R234, RZ, RZ, 0x10 ;  /* 0x00000010ffea7424 */ /* 0x000fe400078e00ff */
[----:B------:R-:W-:-:S04]  /*542c0*/  IMAD.MOV.U32 R170, RZ, RZ, R233 ;  /* 0x000000ffffaa7224 */ /* 0x000fc800078e00e9 */
[----:B------:R-:W-:-:S05]  /*542d0*/  FADD.FTZ R170, R167, R170 ;  /* 0x000000aaa7aa7221 */ /* 0x000fca0000010000 */
[----:B------:R-:W-:-:S07]  /*542e0*/  MOV R235, R170 ;  /* 0x000000aa00eb7202 */ /* 0x000fce0000000f00 */
[----:B------:R-:W-:Y:S05]  /*542f0*/  WARPSYNC.COLLECTIVE R232, `(.L_x_5638) ;  /* 0x00000000e8087348 */ /* 0x000fea0003c00000 */
[----:B------:R0:W1:Y:S02]  /*54300*/  SHFL.BFLY P6, R233, R235, R234, R237 ;  /* 0x0c0000eaebe97389 */ /* 0x00006400000c00ed */
[----:B01----:R-:W-:Y:S05]  /*54310*/  ENDCOLLECTIVE ;  /* 0x000000000000791b */ /* 0x003fea0003800000 */
.L_x_5638:
[----:B------:R-:W-:Y:S01]  /*54320*/  MOV R171, R233 ;  /* 0x000000e900ab7202 */ /* 0x000fe20000000f00 */
[----:B------:R-:W-:Y:S06]  /*54330*/  BRA `(.L_x_5639) ;  /* 0xffffffc800147947 */ /* 0x000fec000383ffff */
.L_x_5640:
        /* <DEDUP_REMOVED lines=12> */
.L_x_43864:


//--------------------- .text._ZN10layer_norm31ln_parallel_residual_fwd_kernelINS_13Kernel_traitsI6__halfS2_S2_S2_fjLj2048ELj1ELj4ELj1ELj16ENS_18Kernel_traits_baseILj2048ES2_S2_S2_S2_fjLj128EEEEELb1ELb0ELb1EEEvNS_9FwdParamsE --------------------------
	.section	.text._ZN10layer_norm31ln_parallel_residual_fwd_kernelINS_13Kernel_traitsI6__halfS2_S2_S2_fjLj2048ELj1ELj4ELj1ELj16ENS_18Kernel_traits_baseILj2048ES2_S2_S2_S2_fjLj128EEEEELb1ELb0ELb1EEEvNS_9FwdParamsE,"ax",@progbits
	.align	128
        .global         _ZN10layer_norm31ln_parallel_residual_fwd_kernelINS_13Kernel_traitsI6__halfS2_S2_S2_fjLj2048ELj1ELj4ELj1ELj16ENS_18Kernel_traits_baseILj2048ES2_S2_S2_S2_fjLj128EEEEELb1ELb0ELb1EEEvNS_9FwdParamsE
        .type           _ZN10layer_norm31ln_parallel_residual_fwd_kernelINS_13Kernel_traitsI6__halfS2_S2_S2_fjLj2048ELj1ELj4ELj1ELj16ENS_18Kernel_traits_baseILj2048ES2_S2_S2_S2_fjLj128EEEEELb1ELb0ELb1EEEvNS_9FwdParamsE,@function
        .size           _ZN10layer_norm31ln_parallel_residual_fwd_kernelINS_13Kernel_traitsI6__halfS2_S2_S2_fjLj2048ELj1ELj4ELj1ELj16ENS_18Kernel_traits_baseILj2048ES2_S2_S2_S2_fjLj128EEEEELb1ELb0ELb1EEEvNS_9FwdParamsE,(.L_x_43865 - _ZN10layer_norm31ln_parallel_residual_fwd_kernelINS_13Kernel_traitsI6__halfS2_S2_S2_fjLj2048ELj1ELj4ELj1ELj16ENS_18Kernel_traits_baseILj2048ES2_S2_S2_S2_fjLj128EEEEELb1ELb0ELb1EEEvNS_9FwdParamsE)
        .other          _ZN10layer_norm31ln_parallel_residual_fwd_kernelINS_13Kernel_traitsI6__halfS2_S2_S2_fjLj2048ELj1ELj4ELj1ELj16ENS_18Kernel_traits_baseILj2048ES2_S2_S2_S2_fjLj128EEEEELb1ELb0ELb1EEEvNS_9FwdParamsE,@"STO_CUDA_ENTRY STV_DEFAULT"
_ZN10layer_norm31ln_parallel_residual_fwd_kernelINS_13Kernel_traitsI6__halfS2_S2_S2_fjLj2048ELj1ELj4ELj1ELj16ENS_18Kernel_traits_baseILj2048ES2_S2_S2_S2_fjLj128EEEEELb1ELb0ELb1EEEvNS_9FwdParamsE:
.text._ZN10layer_norm31ln_parallel_residual_fwd_kernelINS_13Kernel_traitsI6__halfS2_S2_S2_fjLj2048ELj1ELj4ELj1ELj16ENS_18Kernel_traits_baseILj2048ES2_S2_S2_S2_fjLj128EEEEELb1ELb0ELb1EEEvNS_9FwdParamsE:
[----:B------:R-:W-:Y:S01]  /*0000*/  LDC R1, c[0x0][0x37c] ;  /* 0x0000df00ff017b82 */ /* 0x000fe20000000800 */
[----:B------:R-:W0:Y:S07]  /*0010*/  LDCU.U8 UR8, c[0x0][0x464] ;  /* 0x00008c80ff0877ac */ /* 0x000e2e0008000000 */
[----:B------:R-:W1:Y:S01]  /*0020*/  LDC R0, c[0x0][0x458] ;  /* 0x00011600ff007b82 */ /* 0x000e620000000800 */
[----:B------:R-:W2:Y:S01]  /*0030*/  LDCU.64 UR4, c[0x0][0x450] ;  /* 0x00008a00ff0477ac */ /* 0x000ea20008000a00 */
[----:B------:R-:W3:Y:S06]  /*0040*/  LDCU.64 UR6, c[0x0][0x358] ;  /* 0x00006b00ff0677ac */ /* 0x000eec0008000a00 */
[----:B------:R-:W4:Y:S01]  /*0050*/  LDC R7, c[0x0][0x45c] ;  /* 0x00011700ff077b82 */ /* 0x000f220000000800 */
        /* <DEDUP_REMOVED lines=9> */
[----:B------:R-:W3:Y:S01]  /*00f0*/  S2R R11, SR_TID.X ;  /* 0x00000000000b7919 */ /* 0x000ee20000002100 */
[----:B0-----:R-:W-:-:S04]  /*0100*/  UISETP.NE.U32.AND UP0, UPT, UR8, URZ, UPT ;  /* 0x000000ff0800728c */ /* 0x001fc8000bf05070 */
[----:B------:R-:W-:Y:S01]  /*0110*/  UISETP.NE.AND.EX UP0, UPT, UR9, URZ, UPT, UP0 ;  /* 0x000000ff0900728c */ /* 0x000fe2000bf05300 */
[----:B---3--:R-:W-:Y:S02]  /*0120*/  LOP3.LUT R18, R11, 0x1f, RZ, 0xc0, !PT ;  /* 0x0000001f0b127812 */ /* 0x008fe400078ec0ff */
[----:B--2---:R-:W-:Y:S02]  /*0130*/  @P0 R2UR UR4, R2 ;  /* 0x00000000020402ca */ /* 0x004fe400000e0000 */
[----:B------:R-:W-:Y:S02]  /*0140*/  @P0 R2UR UR5, R3 ;  /* 0x00000000030502ca */ /* 0x000fe400000e0000 */
[----:B-1----:R-:W-:-:S05]  /*0150*/  @P0 IADD3 R0, P1, PT, R4, R9, RZ ;  /* 0x0000000904000210 */ /* 0x002fca0007f3e0ff */
        /* <DEDUP_REMOVED lines=61> */
.L_x_5642:
        /* <DEDUP_REMOVED lines=47> */
.L_x_5641:
        /* <DEDUP_REMOVED lines=45> */
.L_x_5644:
        /* <DEDUP_REMOVED lines=46> */
.L_x_5643:
        /* <DEDUP_REMOVED lines=10> */
[----:B------:R-:W-:Y:S01]  /*0e70*/  LOP3.LUT R209, R0, 0x3, RZ, 0xc0, !PT ;  /* 0x0000000300d17812 */ /* 0x000fe200078ec0ff */
[----:B------:R-:W1:Y:S01]  /*0e80*/  LDCU.64 UR10, c[0x0][0x398] ;  /* 0x00007300ff0a77ac */ /* 0x000e620008000a00 */
[----:B------:R-:W-:Y:S01]  /*0e90*/  IMAD R7, R17, -0x2daee0ad, RZ ;  /* 0xd2511f5311077824 */ /* 0x000fe200078e02ff */
[----:B------:R-:W-:Y:S01]  /*0ea0*/  LOP3.LUT R3, R3, UR5, RZ, 0x3c, !PT ;  /* 0x0000000503037c12 */ /* 0x000fe2000f8e3cff */
[----:B------:R-:W-:Y:S02]  /*0eb0*/  UIADD3 UR12, UPT, UPT, UR4, -0x4ab325aa, URZ ;  /* 0xb54cda56040c7890 */ /* 0x000fe4000fffe0ff */
[----:B------:R-:W-:Y:S02]  /*0ec0*/  UIADD3 UR13, UPT, UPT, UR5, 0x1fd5c5a3, URZ ;  /* 0x1fd5c5a3050d7890 */ /* 0x000fe4000fffe0ff */
[----:B------:R-:W-:Y:S01]  /*0ed0*/  IMAD.HI.U32 R4, R3, -0x326172a9, RZ ;  /* 0xcd9e8d5703047827 */ /* 0x000fe200078e00ff */
[----:B------:R-:W-:-:S02]  /*0ee0*/  UIADD3 UR14, UPT, UPT, UR4, -0xe443238, URZ ;  /* 0xf1bbcdc8040e7890 */ /* 0x000fc4000fffe0ff */
[----:B------:R-:W-:Y:S01]  /*0ef0*/  UIADD3 UR15, UPT, UPT, UR5, -0x695add53, URZ ;  /* 0x96a522ad050f7890 */ /* 0x000fe2000fffe0ff */
[----:B------:R-:W-:Y:S01]  /*0f00*/  IMAD R3, R3, -0x326172a9, RZ ;  /* 0xcd9e8d5703037824 */ /* 0x000fe200078e02ff */
[----:B------:R-:W-:Y:S02]  /*0f10*/  UIADD3 UR16, UPT, UPT, UR4, -0x700cb87f, URZ ;  /* 0x8ff3478104107890 */ /* 0x000fe4000fffe0ff */
[----:B-1----:R-:W-:Y:S01]  /*0f20*/  UISETP.NE.U32.AND UP0, UPT, UR10, URZ, UPT ;  /* 0x000000ff0a00728c */ /* 0x002fe2000bf05070 */
[----:B0-----:R-:W-:Y:S01]  /*0f30*/  IMAD R16, R16, UR9, R11 ;  /* 0x0000000910107c24 */ /* 0x001fe2000f8e020b */
[----:B------:R-:W-:Y:S01]  /*0f40*/  UIADD3 UR9, UPT, UPT, UR5, -0x4498517b, URZ ;  /* 0xbb67ae8505097890 */ /* 0x000fe2000fffe0ff */
[----:B------:R-:W-:Y:S01]  /*0f50*/  HFMA2 R11, -RZ, RZ, 0, 0 ;  /* 0x00000000ff0b7431 */ /* 0x000fe200000001ff */
[----:B------:R-:W-:Y:S01]  /*0f60*/  UIADD3 UR10, UPT, UPT, UR4, -0x255992d5, URZ ;  /* 0xdaa66d2b040a7890 */ /* 0x000fe2000fffe0ff */
[----:B------:R-:W-:Y:S01]  /*0f70*/  IMAD.HI.U32 R2, R16, -0x326172a9, RZ ;  /* 0xcd9e8d5710027827 */ /* 0x000fe200078e00ff */
[----:B------:R-:W-:-:S02]  /*0f80*/  UISETP.NE.AND.EX UP0, UPT, UR11, URZ, UPT, UP0 ;  /* 0x000000ff0b00728c */ /* 0x000fc4000bf05300 */
[----:B------:R-:W-:Y:S01]  /*0f90*/  UIADD3 UR11, UPT, UPT, UR5, -0x126145ec, URZ ;  /* 0xed9eba14050b7890 */ /* 0x000fe2000fffe0ff */
[----:B------:R-:W-:Y:S01]  /*0fa0*/  IMAD R5, R16, -0x326172a9, RZ ;  /* 0xcd9e8d5710057824 */ /* 0x000fe200078e02ff */
[----:B------:R-:W-:Y:S02]  /*0fb0*/  LOP3.LUT R2, R12, UR4, R2, 0x96, !PT ;  /* 0x000000040c027c12 */ /* 0x000fe4000f8e9602 */
[----:B------:R-:W-:Y:S02]  /*0fc0*/  PLOP3.LUT P0, PT, PT, PT, UP0, 0x80, 0x8 ;  /* 0x000000000008781c */ /* 0x000fe40003f0f008 */
[----:B------:R-:W-:Y:S01]  /*0fd0*/  LOP3.LUT R4, R5, UR8, R4, 0x96, !PT ;  /* 0x0000000805047c12 */ /* 0x000fe2000f8e9604 */
[----:B------:R-:W-:Y:S01]  /*0fe0*/  IMAD.HI.U32 R6, R2, -0x2daee0ad, RZ ;  /* 0xd2511f5302067827 */ /* 0x000fe200078e00ff */
[----:B------:R-:W-:-:S03]  /*0ff0*/  UIADD3 UR8, UPT, UPT, UR4, 0x3c6ef372, URZ ;  /* 0x3c6ef37204087890 */ /* 0x000fc6000fffe0ff */
[----:B------:R-:W-:Y:S01]  /*1000*/  IMAD R8, R2, -0x2daee0ad, RZ ;  /* 0xd2511f5302087824 */ /* 0x000fe200078e02ff */
[----:B------:R-:W-:Y:S01]  /*1010*/  LOP3.LUT R6, R7, UR9, R6, 0x96, !PT ;  /* 0x0000000907067c12 */ /* 0x000fe2000f8e9606 */
        /* <DEDUP_REMOVED lines=28> */
[----:B------:R-:W0:Y:S02]  /*11e0*/  LDCU UR10, c[0x0][0x404] ;  /* 0x00008080ff0a77ac */ /* 0x000e240008000800 */
[----:B------:R-:W-:Y:S01]  /*11f0*/  IMAD R5, R6, -0x326172a9, RZ ;  /* 0xcd9e8d5706057824 */ /* 0x000fe200078e02ff */
[----:B------:R-:W-:Y:S01]  /*1200*/  LOP3.LUT R3, R8, UR9, R3, 0x96, !PT ;  /* 0x0000000908037c12 */ /* 0x000fe2000f8e9603 */
[----:B------:R-:W-:Y:S01]  /*1210*/  IMAD R7, R2, -0x2daee0ad, RZ ;  /* 0xd2511f5302077824 */ /* 0x000fe200078e02ff */
[----:B------:R-:W-:Y:S01]  /*1220*/  UIADD3 UR9, UPT, UPT, UR5, -0x24c28bd8, URZ ;  /* 0xdb3d742805097890 */ /* 0x000fe2000fffe0ff */
[----:B------:R-:W-:-:S04]  /*1230*/  IMAD.HI.U32 R6, R4, -0x2daee0ad, RZ ;  /* 0xd2511f5304067827 */ /* 0x000fc800078e00ff */
[----:B------:R-:W-:Y:S01]  /*1240*/  IMAD.HI.U32 R2, R3, -0x326172a9, RZ ;  /* 0xcd9e8d5703027827 */ /* 0x000fe200078e00ff */
[----:B------:R-:W-:Y:S01]  /*1250*/  LOP3.LUT R6, R7, UR11, R6, 0x96, !PT ;  /* 0x0000000b07067c12 */ /* 0x000fe2000f8e9606 */
[----:B------:R-:W1:Y:S02]  /*1260*/  LDCU UR11, c[0x0][0x408] ;  /* 0x00008100ff0b77ac */ /* 0x000e640008000800 */
[----:B------:R-:W-:Y:S01]  /*1270*/  IMAD R8, R4, -0x2daee0ad, RZ ;  /* 0xd2511f5304087824 */ /* 0x000fe200078e02ff */
[----:B------:R-:W-:Y:S01]  /*1280*/  LOP3.LUT R2, R5, UR12, R2, 0x96, !PT ;  /* 0x0000000c05027c12 */ /* 0x000fe2000f8e9602 */
[----:B------:R-:W-:Y:S01]  /*1290*/  IMAD R4, R3, -0x326172a9, RZ ;  /* 0xcd9e8d5703047824 */ /* 0x000fe200078e02ff */
[----:B------:R-:W2:Y:S01]  /*12a0*/  LDCU UR12, c[0x0][0x388] ;  /* 0x00007100ff0c77ac */ /* 0x000ea20008000800 */
[----:B------:R-:W-:-:S04]  /*12b0*/  IMAD.HI.U32 R3, R6, -0x326172a9, RZ ;  /* 0xcd9e8d5706037827 */ /* 0x000fc800078e00ff */
[----:B------:R-:W-:Y:S01]  /*12c0*/  IMAD.HI.U32 R5, R2, -0x2daee0ad, RZ ;  /* 0xd2511f5302057827 */ /* 0x000fe200078e00ff */
[----:B------:R-:W-:-:S03]  /*12d0*/  LOP3.LUT R3, R4, UR8, R3, 0x96, !PT ;  /* 0x0000000804037c12 */ /* 0x000fc6000f8e9603 */
[----:B------:R-:W-:Y:S01]  /*12e0*/  IMAD R9, R2, -0x2daee0ad, RZ ;  /* 0xd2511f5302097824 */ /* 0x000fe200078e02ff */
[----:B------:R-:W-:Y:S01]  /*12f0*/  LOP3.LUT R5, R8, UR13, R5, 0x96, !PT ;  /* 0x0000000d08057c12 */ /* 0x000fe2000f8e9605 */
[----:B------:R-:W-:Y:S01]  /*1300*/  IMAD R7, R6, -0x326172a9, RZ ;  /* 0xcd9e8d5706077824 */ /* 0x000fe200078e02ff */
[----:B------:R-:W3:Y:S01]  /*1310*/  LDCU.U8 UR13, c[0x0][0x410] ;  /* 0x00008200ff0d77ac */ /* 0x000ee20008000000 */
[----:B------:R-:W-:-:S04]  /*1320*/  IMAD.HI.U32 R4, R3, -0x2daee0ad, RZ ;  /* 0xd2511f5303047827 */ /* 0x000fc800078e00ff */
[----:B------:R-:W-:Y:S01]  /*1330*/  IMAD.HI.U32 R2, R5, -0x326172a9, RZ ;  /* 0xcd9e8d5705027827 */ /* 0x000fe200078e00ff */
[----:B------:R-:W-:Y:S01]  /*1340*/  LOP3.LUT R4, R9, UR9, R4, 0x96, !PT ;  /* 0x0000000909047c12 */ /* 0x000fe2000f8e9604 */
[----:B------:R-:W4:Y:S02]  /*1350*/  LDCU.64 UR8, c[0x0][0x3a0] ;  /* 0x00007400ff0877ac */ /* 0x000f240008000a00 */
[----:B------:R-:W-:Y:S01]  /*1360*/  IMAD R3, R3, -0x2daee0ad, RZ ;  /* 0xd2511f5303037824 */ /* 0x000fe200078e02ff */
[----:B------:R-:W-:Y:S01]  /*1370*/  LOP3.LUT R2, R7, UR14, R2, 0x96, !PT ;  /* 0x0000000e07027c12 */ /* 0x000fe2000f8e9602 */
[----:B------:R-:W-:Y:S01]  /*1380*/  IMAD R6, R5, -0x326172a9, RZ ;  /* 0xcd9e8d5705067824 */ /* 0x000fe200078e02ff */
[----:B------:R-:W0:Y:S01]  /*1390*/  LDCU UR14, c[0x0][0x448] ;  /* 0x00008900ff0e77ac */ /* 0x000e220008000800 */
[----:B------:R-:W-:-:S04]  /*13a0*/  IMAD.HI.U32 R15, R4, -0x326172a9, RZ ;  /* 0xcd9e8d57040f7827 */ /* 0x000fc800078e00ff */
[----:B------:R-:W-:Y:S01]  /*13b0*/  IMAD.HI.U32 R14, R2, -0x2daee0ad, RZ ;  /* 0xd2511f53020e7827 */ /* 0x000fe200078e00ff */
[----:B------:R-:W-:-:S03]  /*13c0*/  LOP3.LUT R15, R6, UR16, R15, 0x96, !PT ;  /* 0x00000010060f7c12 */ /* 0x000fc6000f8e960f */
[----:B------:R-:W-:Y:S01]  /*13d0*/  IMAD R10, R4, -0x326172a9, RZ ;  /* 0xcd9e8d57040a7824 */ /* 0x000fe200078e02ff */
[----:B------:R-:W-:Y:S01]  /*13e0*/  LOP3.LUT R14, R3, UR15, R14, 0x96, !PT ;  /* 0x0000000f030e7c12 */ /* 0x000fe2000f8e960e */
[----:B-123--:R-:W-:-:S07]  /*13f0*/  IMAD R210, R2, -0x2daee0ad, RZ ;  /* 0xd2511f5302d27824 */ /* 0x00efce00078e02ff */
.L_x_6630:
[----:B----4-:R-:W-:Y:S01]  /*1400*/  ISETP.NE.U32.AND P1, PT, RZ, UR8, PT ;  /* 0x00000008ff007c0c */ /* 0x010fe2000bf25070 */
[----:B------:R-:W1:Y:S01]  /*1410*/  LDC.64 R228, c[0x0][0x390] ;  /* 0x0000e400ffe47b82 */ /* 0x000e620000000a00 */
[----:B------:R-:W-:Y:S02]  /*1420*/  IMAD R9, R13, UR12, RZ ;  /* 0x0000000c0d097c24 */ /* 0x000fe4000f8e02ff */
[----:B------:R-:W-:-:S03]  /*1430*/  ISETP.NE.AND.EX P1, PT, RZ, UR9, PT, P1 ;  /* 0x00000009ff007c0c */ /* 0x000fc6000bf25310 */
[----:B---3--:R-:W-:Y:S02]  /*1440*/  SHF.R.S32.HI R20, RZ, 0x1f, R9 ;  /* 0x0000001fff147819 */ /* 0x008fe40000011409 */
[----:B------:R-:W2:Y:S02]  /*1450*/  @P0 LDC.64 R24, c[0x0][0x398] ;  /* 0x0000e600ff180b82 */ /* 0x000ea40000000a00 */
[----:B------:R-:W-:-:S04]  /*1460*/  LEA.HI R9, R20, R9, RZ, 0x3 ;  /* 0x0000000914097211 */ /* 0x000fc800078f18ff */
[----:B------:R-:W-:Y:S02]  /*1470*/  LEA.HI.SX32 R9, R9, R18, 0x1d ;  /* 0x0000001209097211 */ /* 0x000fe400078feaff */
[----:B------:R-:W3:Y:S03]  /*1480*/  @P1 LDC.64 R26, c[0x0][0x3a0] ;  /* 0x0000e800ff1a1b82 */ /* 0x000ee60000000a00 */
[----:B-1----:R-:W-:-:S05]  /*1490*/  IMAD.WIDE.U32 R20, R9, 0x10, R228 ;  /* 0x0000001009147825 */ /* 0x002fca00078e00e4 */
[----:B------:R-:W1:Y:S01]  /*14a0*/  LDC.64 R164, c[0x0][0x398] ;  /* 0x0000e600ffa47b82 */ /* 0x000e620000000a00 */
[----:B-----5:R-:W5:Y:S01]  /*14b0*/  LDG.E.128 R20, desc[UR6][R20.64] ;  /* 0x0000000614147981 */ /* 0x020f62000c1e1d00 */
[----:B--2---:R-:W-:-:S05]  /*14c0*/  @P0 IMAD.WIDE.U32 R24, R9, 0x10, R24 ;  /* 0x0000001009180825 */ /* 0x004fca00078e0018 */
[----:B------:R2:W5:Y:S01]  /*14d0*/  @P0 LDG.E.128 R32, desc[UR6][R24.64] ;  /* 0x0000000618200981 */ /* 0x000562000c1e1d00 */
[----:B---3--:R-:W-:-:S05]  /*14e0*/  @P1 IMAD.WIDE.U32 R26, R9, 0x10, R26 ;  /* 0x00000010091a1825 */ /* 0x008fca00078e001a */
[----:B------:R2:W5:Y:S01]  /*14f0*/  @P1 LDG.E.128 R28, desc[UR6][R26.64] ;  /* 0x000000061a1c1981 */ /* 0x000562000c1e1d00 */
[----:B-1----:R-:W-:-:S04]  /*1500*/  ISETP.NE.U32.AND P0, PT, R164, RZ, PT ;  /* 0x000000ffa400720c */ /* 0x002fc80003f05070 */
[----:B------:R-:W-:Y:S01]  /*1510*/  ISETP.NE.AND.EX P0, PT, R165, RZ, PT, P0 ;  /* 0x000000ffa500720c */ /* 0x000fe20003f05300 */
[----:B------:R-:W-:-:S12]  /*1520*/  IMAD.MOV.U32 R180, RZ, RZ, 0x2f800000 ;  /* 0x2f800000ffb47424 */ /* 0x000fd800078e00ff */
[----:B--2---:R-:W-:Y:S05]  /*1530*/  @P0 BRA `(.L_x_5645) ;  /* 0x0000003000900947 */ /* 0x004fea0003800000 */
        /* <DEDUP_REMOVED lines=16> */
.L_x_5648:
        /* <DEDUP_REMOVED lines=13> */
.L_x_5650:
[----:B0-----:R-:W-:Y:S05]  /*1710*/  BSYNC.RECONVERGENT B1 ;  /* 0x0000000000017941 */ /* 0x001fea0003800200 */
.L_x_5649:
        /* <DEDUP_REMOVED lines=59> */
[----:B------:R-:W-:-:S07]  /*1ad0*/  IMAD.MOV.U32 R26, RZ, RZ, RZ ;  /* 0x000000ffff1a7224 */ /* 0x000fce00078e00ff */
.L_x_5647:
[----:B0-----:R-:W-:Y:S05]  /*1ae0*/  BSYNC.RECONVERGENT B0 ;  /* 0x0000000000007941 */ /* 0x001fea0003800200 */
.L_x_5646:
[----:B------:R-:W-:Y:S01]  /*1af0*/  I2FP.F32.U32 R25, R24 ;  /* 0x0000001800197245 */ /* 0x000fe20000201000 */
[----:B-----5:R-:W-:Y:S01]  /*1b00*/  HADD2.F32 R24, -RZ, R20.H0_H0 ;  /* 0x20000014ff187230 */ /* 0x020fe20000004100 */
[----:B------:R-:W-:Y:S01]  /*1b10*/  MOV R179, UR11 ;  /* 0x0000000b00b37c02 */ /* 0x000fe20008000f00 */
[----:B------:R-:W-:Y:S01]  /*1b20*/  IMAD.U32 R178, RZ, RZ, UR10 ;  /* 0x0000000affb27e24 */ /* 0x000fe2000f8e00ff */
[----:B------:R-:W-:Y:S01]  /*1b30*/  ISETP.NE.AND P2, PT, R26, 0x1, PT ;  /* 0x000000011a00780c */ /* 0x000fe20003f45270 */
[----:B------:R-:W-:Y:S01]  /*1b40*/  FFMA.FTZ R25, R25, R180, 1.1641532182693481445e-10 ;  /* 0x2f00000019197423 */ /* 0x000fe200000100b4 */
[----:B------:R-:W-:Y:S01]  /*1b50*/  BSSY.RECONVERGENT B0, `(.L_x_5651) ;  /* 0x000005f000007945 */ /* 0x000fe20003800200 */
[----:B------:R-:W-:Y:S01]  /*1b60*/  FMUL.FTZ R24, R24, R179 ;  /* 0x000000b318187220 */ /* 0x000fe20000410000 */
[----:B------:R-:W-:Y:S02]  /*1b70*/  IMAD.MOV.U32 R27, RZ, RZ, 0x2 ;  /* 0x00000002ff1b7424 */ /* 0x000fe400078e00ff */
[----:B------:R-:W-:Y:S01]  /*1b80*/  FSETP.GTU.FTZ.AND P0, PT, R25, R178, PT ;  /* 0x000000b21900720b */ /* 0x000fe20003f1c000 */
[----:B------:R-:W-:-:S03]  /*1b90*/  @P1 HADD2.F32 R25, -RZ, R28.H0_H0 ;  /* 0x2000001cff191230 */ /* 0x000fc60000004100 */
[----:B------:R-:W-:Y:S02]  /*1ba0*/  FSEL R170, R24, RZ, !P0 ;  /* 0x000000ff18aa7208 */ /* 0x000fe40004000000 */
[----:B------:R-:W-:-:S03]  /*1bb0*/  PLOP3.LUT P0, PT, P0, PT, PT, 0x8, 0x80 ;  /* 0x000000000080781c */ /* 0x000fc6000070e170 */
[----:B------:R-:W-:Y:S01]  /*1bc0*/  @P1 FADD.FTZ R170, R170, R25 ;  /* 0x00000019aaaa1221 */ /* 0x000fe20000010000 */
[----:B------:R-:W-:Y:S02]  /*1bd0*/  P2R R169, PR, RZ, 0x1 ;  /* 0x00000001ffa97803 */ /* 0x000fe40000000000 */
[----:B------:R-:W-:Y:S02]  /*1be0*/  MOV R25, R10 ;  /* 0x0000000a00197202 */ /* 0x000fe40000000f00 */
        /* <DEDUP_REMOVED lines=10> */
.L_x_5653:
        /* <DEDUP_REMOVED lines=13> */
.L_x_5655:
[----:B------:R-:W-:Y:S05]  /*1d60*/  BSYNC.RECONVERGENT B1 ;  /* 0x0000000000017941 */ /* 0x000fea0003800200 */
.L_x_5654:
        /* <DEDUP_REMOVED lines=55> */
[----:B------:R-:W-:Y:S02]  /*20e0*/  HFMA2 R27, -RZ, RZ, 0, 0 ;  /* 0x00000000ff1b7431 */ /* 0x000fe400000001ff */
[----:B------:R-:W-:Y:S01]  /*20f0*/  IMAD.WIDE.U32 R166, R166, -0x2daee0ad, RZ ;  /* 0xd2511f53a6a67825 */ /* 0x000fe200078e00ff */
[----:B------:R-:W-:Y:S02]  /*2100*/  LOP3.LUT R15, R26, UR15, R173, 0x96, !PT ;  /* 0x0000000f1a0f7c12 */ /* 0x000fe4000f8e96ad */
[----:B------:R-:W-:Y:S01]  /*2110*/  MOV R10, R172 ;  /* 0x000000ac000a7202 */ /* 0x000fe20000000f00 */
[----:B------:R-:W-:Y:S01]  /*2120*/  IMAD.MOV.U32 R168, RZ, RZ, R166 ;  /* 0x000000ffffa87224 */ /* 0x000fe200078e00a6 */
[----:B------:R-:W-:-:S07]  /*2130*/  LOP3.LUT R14, R14, UR16, R167, 0x96, !PT ;  /* 0x000000100e0e7c12 */ /* 0x000fce000f8e96a7 */
.L_x_5652:
[----:B------:R-:W-:Y:S05]  /*2140*/  BSYNC.RECONVERGENT B0 ;  /* 0x0000000000007941 */ /* 0x000fea0003800200 */
.L_x_5651:
[----:B------:R-:W-:Y:S01]  /*2150*/  I2FP.F32.U32 R25, R25 ;  /* 0x0000001900197245 */ /* 0x000fe20000201000 */
[----:B------:R-:W-:Y:S01]  /*2160*/  HADD2.F32 R20, -RZ, R20.H1_H1 ;  /* 0x30000014ff147230 */ /* 0x000fe20000004100 */
[----:B------:R-:W-:Y:S01]  /*2170*/  ISETP.NE.AND P2, PT, R27, 0x1, PT ;  /* 0x000000011b00780c */ /* 0x000fe20003f45270 */
[----:B------:R-:W-:Y:S01]  /*2180*/  BSSY.RECONVERGENT B0, `(.L_x_5656) ;  /* 0x0000060000007945 */ /* 0x000fe20003800200 */
[----:B------:R-:W-:Y:S02]  /*2190*/  IMAD.MOV.U32 R167, RZ, RZ, 0x2 ;  /* 0x00000002ffa77424 */ /* 0x000fe400078e00ff */
[----:B------:R-:W-:Y:S01]  /*21a0*/  FFMA.FTZ R25, R25, R180, 1.1641532182693481445e-10 ;  /* 0x2f00000019197423 */ /* 0x000fe200000100b4 */
[----:B------:R-:W-:-:S04]  /*21b0*/  FMUL.FTZ R20, R20, R179 ;  /* 0x000000b314147220 */ /* 0x000fc80000410000 */
[----:B------:R-:W-:Y:S01]  /*21c0*/  FSETP.GTU.FTZ.AND P0, PT, R25, R178, PT ;  /* 0x000000b21900720b */ /* 0x000fe20003f1c000 */
[----:B------:R-:W-:-:S03]  /*21d0*/  @P1 HADD2.F32 R25, -RZ, R28.H1_H1 ;  /* 0x3000001cff191230 */ /* 0x000fc60000004100 */
[----:B------:R-:W-:Y:S02]  /*21e0*/  FSEL R172, R20, RZ, !P0 ;  /* 0x000000ff14ac7208 */ /* 0x000fe40004000000 */
[----:B------:R-:W-:-:S03]  /*21f0*/  PLOP3.LUT P0, PT, P0, PT, PT, 0x8, 0x80 ;  /* 0x000000000080781c */ /* 0x000fc6000070e170 */
[----:B------:R-:W-:Y:S01]  /*2200*/  @P1 FADD.FTZ R172, R172, R25 ;  /* 0x00000019acac1221 */ /* 0x000fe20000010000 */
[----:B------:R-:W-:Y:S01]  /*2210*/  P2R R181, PR, RZ, 0x1 ;  /* 0x00000001ffb57803 */ /* 0x000fe20000000000 */
[----:B------:R-:W-:-:S03]  /*2220*/  IMAD.MOV.U32 R25, RZ, RZ, R10 ;  /* 0x000000ffff197224 */ /* 0x000fc600078e000a */
        /* <DEDUP_REMOVED lines=10> */
.L_x_5658:
        /* <DEDUP_REMOVED lines=13> */
.L_x_5660:
[----:B------:R-:W-:Y:S05]  /*23a0*/  BSYNC.RECONVERGENT B1 ;  /* 0x0000000000017941 */ /* 0x000fea0003800200 */
.L_x_5659:
        /* <DEDUP_REMOVED lines=61> */
.L_x_5657:
[----:B------:R-:W-:Y:S05]  /*2780*/  BSYNC.RECONVERGENT B0 ;  /* 0x0000000000007941 */ /* 0x000fea0003800200 */
.L_x_5656:
[----:B------:R-:W-:Y:S01]  /*2790*/  I2FP.F32.U32 R25, R25 ;  /* 0x0000001900197245 */ /* 0x000fe20000201000 */
[----:B------:R-:W-:Y:S01]  /*27a0*/  HADD2.F32 R26, -RZ, R21.H0_H0 ;  /* 0x20000015ff1a7230 */ /* 0x000fe20000004100 */
[----:B------:R-:W-:Y:S01]  /*27b0*/  ISETP.NE.AND P2, PT, R167, 0x1, PT ;  /* 0x00000001a700780c */ /* 0x000fe20003f45270 */
[----:B------:R-:W-:Y:S01]  /*27c0*/  @P1 HADD2.F32 R166, -RZ, R29.H0_H0 ;  /* 0x2000001dffa61230 */ /* 0x000fe20000004100 */
[----:B------:R-:W-:Y:S01]  /*27d0*/  BSSY.RECONVERGENT B0, `(.L_x_5661) ;  /* 0x000005f000007945 */ /* 0x000fe20003800200 */
[----:B------:R-:W-:Y:S01]  /*27e0*/  FFMA.FTZ R25, R25, R180, 1.1641532182693481445e-10 ;  /* 0x2f00000019197423 */ /* 0x000fe200000100b4 */
[----:B------:R-:W-:-:S04]  /*27f0*/  FMUL.FTZ R26, R26, R179 ;  /* 0x000000b31a1a7220 */ /* 0x000fc80000410000 */
[----:B------:R-:W-:-:S04]  /*2800*/  FSETP.GTU.FTZ.AND P0, PT, R25, R178, PT ;  /* 0x000000b21900720b */ /* 0x000fc80003f1c000 */
[----:B------:R-:W-:Y:S01]  /*2810*/  FSEL R171, R26, RZ, !P0 ;  /* 0x000000ff1aab7208 */ /* 0x000fe20004000000 */
[----:B------:R-:W-:Y:S01]  /*2820*/  IMAD.MOV.U32 R26, RZ, RZ, R10 ;  /* 0x000000ffff1a7224 */ /* 0x000fe200078e000a */
[----:B------:R-:W-:-:S03]  /*2830*/  PLOP3.LUT P0, PT, P0, PT, PT, 0x8, 0x80 ;  /* 0x000000000080781c */ /* 0x000fc6000070e170 */
[----:B------:R-:W-:Y:S01]  /*2840*/  @P1 FADD.FTZ R171, R171, R166 ;  /* 0x000000a6abab1221 */ /* 0x000fe20000010000 */
[----:B------:R-:W-:Y:S01]  /*2850*/  HFMA2 R166, -RZ, RZ, 0, 1.1920928955078125e-07 ;  /* 0x00000002ffa67431 */ /* 0x000fe200000001ff */
[----:B------:R-:W-:-:S03]  /*2860*/  P2R R182, PR, RZ, 0x1 ;  /* 0x00000001ffb67803 */ /* 0x000fc60000000000 */
        /* <DEDUP_REMOVED lines=10> */
.L_x_5663:
        /* <DEDUP_REMOVED lines=13> */
.L_x_5665:
[----:B------:R-:W-:Y:S05]  /*29e0*/  BSYNC.RECONVERGENT B1 ;  /* 0x0000000000017941 */ /* 0x000fea0003800200 */
.L_x_5664:
        /* <DEDUP_REMOVED lines=58> */
[----:B------:R-:W-:Y:S01]  /*2d90*/  IMAD.MOV.U32 R10, RZ, RZ, R174 ;  /* 0x000000ffff0a7224 */ /* 0x000fe200078e00ae */
[----:B------:R-:W-:Y:S01]  /*2da0*/  LOP3.LUT R14, R14, UR16, R167, 0x96, !PT ;  /* 0x000000100e0e7c12 */ /* 0x000fe2000f8e96a7 */
[----:B------:R-:W-:-:S07]  /*2db0*/  IMAD.MOV.U32 R166, RZ, RZ, RZ ;  /* 0x000000ffffa67224 */ /* 0x000fce00078e00ff */
.L_x_5662:
[----:B------:R-:W-:Y:S05]  /*2dc0*/  BSYNC.RECONVERGENT B0 ;  /* 0x0000000000007941 */ /* 0x000fea0003800200 */
.L_x_5661:
        /* <DEDUP_REMOVED lines=11> */
[----:B------:R-:W-:Y:S01]  /*2e80*/  MOV R26, R10 ;  /* 0x0000000a001a7202 */ /* 0x000fe20000000f00 */
        /* <DEDUP_REMOVED lines=11> */
.L_x_5668:
        /* <DEDUP_REMOVED lines=13> */
.L_x_5670:
[----:B------:R-:W-:Y:S05]  /*3010*/  BSYNC.RECONVERGENT B1 ;  /* 0x0000000000017941 */ /* 0x000fea0003800200 */
.L_x_5669:
        /* <DEDUP_REMOVED lines=59> */
[----:B------:R-:W-:Y:S02]  /*33d0*/  HFMA2 R167, -RZ, RZ, 0, 0 ;  /* 0x00000000ffa77431 */ /* 0x000fe400000001ff */
[----:B------:R-:W-:-:S07]  /*33e0*/  IMAD.MOV.U32 R168, RZ, RZ, R166 ;  /* 0x000000ffffa87224 */ /* 0x000fce00078e00a6 */
.L_x_5667:
[----:B------:R-:W-:Y:S05]  /*33f0*/  BSYNC.RECONVERGENT B0 ;  /* 0x0000000000007941 */ /* 0x000fea0003800200 */
.L_x_5666:
[----:B------:R-:W-:Y:S01]  /*3400*/  I2FP.F32.U32 R27, R26 ;  /* 0x0000001a001b7245 */ /* 0x000fe20000201000 */
[----:B------:R-:W-:Y:S01]  /*3410*/  HADD2.F32 R26, -RZ, R22.H0_H0 ;  /* 0x20000016ff1a7230 */ /* 0x000fe20000004100 */
[----:B------:R-:W-:Y:S01]  /*3420*/  ISETP.NE.AND P0, PT, R167, 0x1, PT ;  /* 0x00000001a700780c */ /* 0x000fe20003f05270 */
[----:B------:R-:W-:Y:S01]  /*3430*/  @P1 HADD2.F32 R166, -RZ, R30.H0_H0 ;  /* 0x2000001effa61230 */ /* 0x000fe20000004100 */
[----:B------:R-:W-:Y:S01]  /*3440*/  BSSY.RECONVERGENT B0, `(.L_x_5671) ;  /* 0x000005e000007945 */ /* 0x000fe20003800200 */
[----:B------:R-:W-:Y:S01]  /*3450*/  FFMA.FTZ R27, R27, R180, 1.1641532182693481445e-10 ;  /* 0x2f0000001b1b7423 */ /* 0x000fe200000100b4 */
[----:B------:R-:W-:-:S04]  /*3460*/  FMUL.FTZ R26, R26, R179 ;  /* 0x000000b31a1a7220 */ /* 0x000fc80000410000 */
[----:B------:R-:W-:Y:S01]  /*3470*/  FSETP.GTU.FTZ.AND P3, PT, R27, R178, PT ;  /* 0x000000b21b00720b */ /* 0x000fe20003f7c000 */
[----:B------:R-:W-:-:S03]  /*3480*/  IMAD.MOV.U32 R27, RZ, RZ, R10 ;  /* 0x000000ffff1b7224 */ /* 0x000fc600078e000a */
        /* <DEDUP_REMOVED lines=14> */
.L_x_5673:
        /* <DEDUP_REMOVED lines=13> */
.L_x_5675:
[----:B------:R-:W-:Y:S05]  /*3640*/  BSYNC.RECONVERGENT B1 ;  /* 0x0000000000017941 */ /* 0x000fea0003800200 */
.L_x_5674:
        /* <DEDUP_REMOVED lines=61> */
.L_x_5672:
[----:B------:R-:W-:Y:S05]  /*3a20*/  BSYNC.RECONVERGENT B0 ;  /* 0x0000000000007941 */ /* 0x000fea0003800200 */
.L_x_5671:
[----:B------:R-:W-:Y:S01]  /*3a30*/  I2FP.F32.U32 R27, R27 ;  /* 0x0000001b001b7245 */ /* 0x000fe20000201000 */
[----:B------:R-:W-:Y:S01]  /*3a40*/  HADD2.F32 R22, -RZ, R22.H1_H1 ;  /* 0x30000016ff167230 */ /* 0x000fe20000004100 */
[----:B------:R-:W-:Y:S01]  /*3a50*/  ISETP.NE.AND P4, PT, R166, 0x1, PT ;  /* 0x00000001a600780c */ /* 0x000fe20003f85270 */
[----:B------:R-:W-:Y:S01]  /*3a60*/  BSSY.RECONVERGENT B0, `(.L_x_5676) ;  /* 0x000005f000007945 */ /* 0x000fe20003800200 */
[----:B------:R-:W-:Y:S02]  /*3a70*/  HFMA2 R167, -RZ, RZ, 0, 1.1920928955078125e-07 ;  /* 0x00000002ffa77431 */ /* 0x000fe400000001ff */
[----:B------:R-:W-:Y:S01]  /*3a80*/  FFMA.FTZ R27, R27, R180, 1.1641532182693481445e-10 ;  /* 0x2f0000001b1b7423 */ /* 0x000fe200000100b4 */
[----:B------:R-:W-:-:S04]  /*3a90*/  FMUL.FTZ R22, R22, R179 ;  /* 0x000000b316167220 */ /* 0x000fc80000410000 */
[----:B------:R-:W-:Y:S01]  /*3aa0*/  FSETP.GTU.FTZ.AND P0, PT, R27, R178, PT ;  /* 0x000000b21b00720b */ /* 0x000fe20003f1c000 */
[----:B------:R-:W-:-:S03]  /*3ab0*/  @P1 HADD2.F32 R27, -RZ, R30.H1_H1 ;  /* 0x3000001eff1b1230 */ /* 0x000fc60000004100 */
        /* <DEDUP_REMOVED lines=14> */
.L_x_5678:
        /* <DEDUP_REMOVED lines=13> */
.L_x_5680:
[----:B------:R-:W-:Y:S05]  /*3c70*/  BSYNC.RECONVERGENT B1 ;  /* 0x0000000000017941 */ /* 0x000fea0003800200 */
.L_x_5679:
        /* <DEDUP_REMOVED lines=61> */
.L_x_5677:
[----:B------:R-:W-:Y:S05]  /*4050*/  BSYNC.RECONVERGENT B0 ;  /* 0x0000000000007941 */ /* 0x000fea0003800200 */
.L_x_5676:
        /* <DEDUP_REMOVED lines=23> */
.L_x_5683:
        /* <DEDUP_REMOVED lines=13> */
.L_x_5685:
[----:B------:R-:W-:Y:S05]  /*42a0*/  BSYNC.RECONVERGENT B1 ;  /* 0x0000000000017941 */ /* 0x000fea0003800200 */
.L_x_5684:
        /* <DEDUP_REMOVED lines=60> */
[----:B------:R-:W-:-:S07]  /*4670*/  IMAD.MOV.U32 R168, RZ, RZ, R184 ;  /* 0x000000ffffa87224 */ /* 0x000fce00078e00b8 */
.L_x_5682:
[----:B------:R-:W-:Y:S05]  /*4680*/  BSYNC.RECONVERGENT B0 ;  /* 0x0000000000007941 */ /* 0x000fea0003800200 */
.L_x_5681:
[----:B------:R-:W-:Y:S01]  /*4690*/  I2FP.F32.U32 R167, R166 ;  /* 0x000000a600a77245 */ /* 0x000fe20000201000 */
[----:B------:R-:W-:Y:S01]  /*46a0*/  HADD2.F32 R166, -RZ, R23.H1_H1 ;  /* 0x30000017ffa67230 */ /* 0x000fe20000004100 */
[----:B------:R-:W-:Y:S01]  /*46b0*/  PRMT R26, R26, 0x5410, R22 ;  /* 0x000054101a1a7816 */ /* 0x000fe20000000016 */
[----:B------:R-:W-:Y:S01]  /*46c0*/  @P1 HADD2.F32 R184, -RZ, R31.H1_H1 ;  /* 0x3000001fffb81230 */ /* 0x000fe20000004100 */
[----:B------:R-:W-:Y:S01]  /*46d0*/  PRMT R25, R25, 0x5410, R21 ;  /* 0x0000541019197816 */ /* 0x000fe20000000015 */
[----:B------:R-:W-:Y:S01]  /*46e0*/  FFMA.FTZ R167, R167, R180, 1.1641532182693481445e-10 ;  /* 0x2f000000a7a77423 */ /* 0x000fe200000100b4 */
[----:B------:R-:W-:Y:S01]  /*46f0*/  FMUL.FTZ R166, R166, R179 ;  /* 0x000000b3a6a67220 */ /* 0x000fe20000410000 */
[----:B------:R-:W-:-:S03]  /*4700*/  PRMT R24, R24, 0x5410, R20 ;  /* 0x0000541018187816 */ /* 0x000fc60000000014 */
[----:B------:R-:W-:-:S04]  /*4710*/  FSETP.GTU.FTZ.AND P5, PT, R167, R178, PT ;  /* 0x000000b2a700720b */ /* 0x000fc80003fbc000 */
[----:B------:R-:W-:Y:S02]  /*4720*/  FSEL R177, R166, RZ, !P5 ;  /* 0x000000ffa6b17208 */ /* 0x000fe40006800000 */
[----:B------:R-:W-:-:S03]  /*4730*/  PLOP3.LUT P5, PT, P5, PT, PT, 0x8, 0x80 ;  /* 0x000000000080781c */ /* 0x000fc60002fae170 */
[----:B------:R-:W-:-:S05]  /*4740*/  @P1 FADD.FTZ R177, R177, R184 ;  /* 0x000000b8b1b11221 */ /* 0x000fca0000010000 */
[----:B------:R-:W-:-:S04]  /*4750*/  F2FP.F16.F32.PACK_AB R23, RZ, R177 ;  /* 0x000000b1ff17723e */ /* 0x000fc800000000ff */
[----:B------:R-:W-:Y:S01]  /*4760*/  PRMT R27, R27, 0x5410, R23 ;  /* 0x000054101b1b7816 */ /* 0x000fe20000000017 */
[----:B------:R-:W-:Y:S06]  /*4770*/  BRA `(.L_x_5686) ;  /* 0x0000006000d47947 */ /* 0x000fec0003800000 */
.L_x_5645:
        /* <DEDUP_REMOVED lines=16> */
.L_x_5689:
        /* <DEDUP_REMOVED lines=13> */
.L_x_5691:
[----:B0-----:R-:W-:Y:S05]  /*4950*/  BSYNC.RECONVERGENT B1 ;  /* 0x0000000000017941 */ /* 0x001fea0003800200 */
.L_x_5690:
        /* <DEDUP_REMOVED lines=60> */
.L_x_5688:
[----:B0-----:R-:W-:Y:S05]  /*4d20*/  BSYNC.RECONVERGENT B0 ;  /* 0x0000000000007941 */ /* 0x001fea0003800200 */
.L_x_5687:
[----:B------:R-:W-:Y:S01]  /*4d30*/  I2FP.F32.U32 R3, R0 ;  /* 0x0000000000037245 */ /* 0x000fe20000201000 */
[----:B------:R-:W-:Y:S01]  /*4d40*/  IMAD.U32 R178, RZ, RZ, UR10 ;  /* 0x0000000affb27e24 */ /* 0x000fe2000f8e00ff */
[----:B------:R-:W-:Y:S01]  /*4d50*/  ISETP.NE.AND P2, PT, R2, 0x1, PT ;  /* 0x000000010200780c */ /* 0x000fe20003f45270 */
[----:B-----5:R-:W-:Y:S01]  /*4d60*/  HADD2.F32 R0, -RZ, R20.H0_H0 ;  /* 0x20000014ff007230 */ /* 0x020fe20000004100 */
[----:B------:R-:W-:Y:S01]  /*4d70*/  MOV R179, UR11 ;  /* 0x0000000b00b37c02 */ /* 0x000fe20008000f00 */
[----:B------:R-:W-:Y:S01]  /*4d80*/  FFMA.FTZ R3, R3, R180, 1.1641532182693481445e-10 ;  /* 0x2f00000003037423 */ /* 0x000fe200000100b4 */
[----:B------:R-:W-:Y:S01]  /*4d90*/  BSSY.RECONVERGENT B0, `(.L_x_5692) ;  /* 0x000005c000007945 */ /* 0x000fe20003800200 */
        /* <DEDUP_REMOVED lines=16> */
.L_x_5694:
        /* <DEDUP_REMOVED lines=13> */
.L_x_5696:
[----:B------:R-:W-:Y:S05]  /*4f70*/  BSYNC.RECONVERGENT B1 ;  /* 0x0000000000017941 */ /* 0x000fea0003800200 */
.L_x_5695:
        /* <DEDUP_REMOVED lines=61> */
.L_x_5693:
[----:B------:R-:W-:Y:S05]  /*5350*/  BSYNC.RECONVERGENT B0 ;  /* 0x0000000000007941 */ /* 0x000fea0003800200 */
.L_x_5692:
        /* <DEDUP_REMOVED lines=11> */
[----:B------:R-:W-:-:S03]  /*5410*/  SEL R8, RZ, 0x1, P0 ;  /* 0x00000001ff087807 */ /* 0x000fc60000000000 */
[----:B------:R-:W-:Y:S01]  /*5420*/  @P1 FADD.FTZ R170, R5, R0 ;  /* 0x0000000005aa1221 */ /* 0x000fe20000010000 */
[----:B------:R-:W-:Y:S01]  /*5430*/  @!P1 MOV R170, R0 ;  /* 0x0000000000aa9202 */ /* 0x000fe20000000f00 */
        /* <DEDUP_REMOVED lines=11> */
.L_x_5699:
        /* <DEDUP_REMOVED lines=13> */
.L_x_5701:
[----:B------:R-:W-:Y:S05]  /*55c0*/  BSYNC.RECONVERGENT B1 ;  /* 0x0000000000017941 */ /* 0x000fea0003800200 */
.L_x_5700:
        /* <DEDUP_REMOVED lines=61> */
.L_x_5698:
[----:B------:R-:W-:Y:S05]  /*59a0*/  BSYNC.RECONVERGENT B0 ;  /* 0x0000000000007941 */ /* 0x000fea0003800200 */
.L_x_5697:
        /* <DEDUP_REMOVED lines=21> */
.L_x_5704:
        /* <DEDUP_REMOVED lines=13> */
.L_x_5706:
[----:B------:R-:W-:Y:S05]  /*5bd0*/  BSYNC.RECONVERGENT B1 ;  /* 0x0000000000017941 */ /* 0x000fea0003800200 */
.L_x_5705:
        /* <DEDUP_REMOVED lines=61> */
.L_x_5703:
[----:B------:R-:W-:Y:S05]  /*5fb0*/  BSYNC.RECONVERGENT B0 ;  /* 0x0000000000007941 */ /* 0x000fea0003800200 */
.L_x_5702:
        /* <DEDUP_REMOVED lines=10> */
[----:B------:R-:W-:-:S03]  /*6060*/  SEL R7, RZ, 0x1, P0 ;  /* 0x00000001ff077807 */ /* 0x000fc60000000000 */
[----:B------:R-:W-:-:S04]  /*6070*/  FADD.FTZ R0, R20, R3 ;  /* 0x0000000314007221 */ /* 0x000fc80000010000 */
[--C-:B------:R-:W-:Y:S01]  /*6080*/  @P1 FADD.FTZ R172, R5, R0.reuse ;  /* 0x0000000005ac1221 */ /* 0x100fe20000010000 */
[----:B------:R-:W-:Y:S02]  /*6090*/  @!P1 IMAD.MOV.U32 R172, RZ, RZ, R0 ;  /* 0x000000ffffac9224 */ /* 0x000fe400078e0000 */
[----:B------:R-:W-:-:S03]  /*60a0*/  IMAD.MOV.U32 R0, RZ, RZ, R10 ;  /* 0x000000ffff007224 */ /* 0x000fc600078e000a */
        /* <DEDUP_REMOVED lines=10> */
.L_x_5709:
        /* <DEDUP_REMOVED lines=13> */
.L_x_5711:
[----:B------:R-:W-:Y:S05]  /*6220*/  BSYNC.RECONVERGENT B1 ;  /* 0x0000000000017941 */ /* 0x000fea0003800200 */
.L_x_5710:
        /* <DEDUP_REMOVED lines=61> */
.L_x_5708:
[----:B------:R-:W-:Y:S05]  /*6600*/  BSYNC.RECONVERGENT B0 ;  /* 0x0000000000007941 */ /* 0x000fea0003800200 */
.L_x_5707:
        /* <DEDUP_REMOVED lines=21> */
.L_x_5714:
        /* <DEDUP_REMOVED lines=13> */
.L_x_5716:
[----:B------:R-:W-:Y:S05]  /*6830*/  BSYNC.RECONVERGENT B1 ;  /* 0x0000000000017941 */ /* 0x000fea0003800200 */
.L_x_5715:
        /* <DEDUP_REMOVED lines=61> */
.L_x_5713:
[----:B------:R-:W-:Y:S05]  /*6c10*/  BSYNC.RECONVERGENT B0 ;  /* 0x0000000000007941 */ /* 0x000fea0003800200 */
.L_x_5712:
        /* <DEDUP_REMOVED lines=13> */
[----:B------:R-:W-:Y:S01]  /*6cf0*/  @!P1 IMAD.MOV.U32 R171, RZ, RZ, R0 ;  /* 0x000000ffffab9224 */ /* 0x000fe200078e0000 */
        /* <DEDUP_REMOVED lines=11> */
.L_x_5719:
        /* <DEDUP_REMOVED lines=13> */
.L_x_5721:
[----:B------:R-:W-:Y:S05]  /*6e80*/  BSYNC.RECONVERGENT B1 ;  /* 0x0000000000017941 */ /* 0x000fea0003800200 */
.L_x_5720:
        /* <DEDUP_REMOVED lines=60> */
[----:B------:R-:W-:-:S07]  /*7250*/  HFMA2 R2, -RZ, RZ, 0, 0 ;  /* 0x00000000ff027431 */ /* 0x000fce00000001ff */
.L_x_5718:
[----:B------:R-:W-:Y:S05]  /*7260*/  BSYNC.RECONVERGENT B0 ;  /* 0x0000000000007941 */ /* 0x000fea0003800200 */
.L_x_5717:
[----:B------:R-:W-:Y:S01]  /*7270*/  ISETP.NE.AND P3, PT, R2, 0x1, PT ;  /* 0x000000010200780c */ /* 0x000fe20003f65270 */
[----:B------:R-:W-:Y:S01]  /*7280*/  BSSY.RECONVERGENT B0, `(.L_x_5722) ;  /* 0x000005e000007945 */ /* 0x000fe20003800200 */
[----:B------:R-:W-:Y:S01]  /*7290*/  I2FP.F32.U32 R3, R0 ;  /* 0x0000000000037245 */ /* 0x000fe20000201000 */
[----:B------:R-:W-:Y:S02]  /*72a0*/  HADD2.F32 R0, -RZ, R21.H1_H1 ;  /* 0x30000015ff007230 */ /* 0x000fe40000004100 */
[----:B------:R-:W-:Y:S02]  /*72b0*/  IMAD.MOV.U32 R4, RZ, RZ, 0x2 ;  /* 0x00000002ff047424 */ /* 0x000fe400078e00ff */
[----:B------:R-:W-:Y:S01]  /*72c0*/  FFMA.FTZ R3, R3, R180, 1.1641532182693481445e-10 ;  /* 0x2f00000003037423 */ /* 0x000fe200000100b4 */
[----:B------:R-:W-:Y:S01]  /*72d0*/  FMUL.FTZ R21, R0, R179 ;  /* 0x000000b300157220 */ /* 0x000fe20000410000 */
[----:B------:R-:W-:-:S03]  /*72e0*/  IMAD.MOV.U32 R0, RZ, RZ, R10 ;  /* 0x000000ffff007224 */ /* 0x000fc600078e000a */
[----:B------:R-:W-:-:S04]  /*72f0*/  FSETP.GTU.FTZ.AND P0, PT, R3, R178, PT ;  /* 0x000000b20300720b */ /* 0x000fc80003f1c000 */
[----:B------:R-:W-:Y:S02]  /*7300*/  PLOP3.LUT P2, PT, P0, PT, PT, 0x8, 0x80 ;  /* 0x000000000080781c */ /* 0x000fe4000074e170 */
[----:B------:R-:W-:Y:S01]  /*7310*/  FSEL R21, R21, RZ, !P0 ;  /* 0x000000ff15157208 */ /* 0x000fe20004000000 */
[----:B------:R-:W-:Y:S10]  /*7320*/  @!P3 BRA `(.L_x_5723) ;  /* 0x00000004004cb947 */ /* 0x000ff40003800000 */
        /* <DEDUP_REMOVED lines=8> */
.L_x_5724:
        /* <DEDUP_REMOVED lines=13> */
.L_x_5726:
[----:B------:R-:W-:Y:S05]  /*7480*/  BSYNC.RECONVERGENT B1 ;  /* 0x0000000000017941 */ /* 0x000fea0003800200 */
.L_x_5725:
        /* <DEDUP_REMOVED lines=61> */
.L_x_5723:
[----:B------:R-:W-:Y:S05]  /*7860*/  BSYNC.RECONVERGENT B0 ;  /* 0x0000000000007941 */ /* 0x000fea0003800200 */
.L_x_5722:
        /* <DEDUP_REMOVED lines=10> */
[----:B------:R-:W-:-:S03]  /*7910*/  SEL R5, RZ, 0x1, P0 ;  /* 0x00000001ff057807 */ /* 0x000fc60000000000 */
[----:B------:R-:W-:-:S04]  /*7920*/  FADD.FTZ R0, R21, R0 ;  /* 0x0000000015007221 */ /* 0x000fc80000010000 */
        /* <DEDUP_REMOVED lines=13> */
.L_x_5729:
        /* <DEDUP_REMOVED lines=13> */
.L_x_5731:
[----:B------:R-:W-:Y:S05]  /*7ad0*/  BSYNC.RECONVERGENT B1 ;  /* 0x0000000000017941 */ /* 0x000fea0003800200 */
.L_x_5730:
        /* <DEDUP_REMOVED lines=61> */
.L_x_5728:
[----:B------:R-:W-:Y:S05]  /*7eb0*/  BSYNC.RECONVERGENT B0 ;  /* 0x0000000000007941 */ /* 0x000fea0003800200 */
.L_x_5727:
[----:B------:R-:W-:Y:S01]  /*7ec0*/  I2FP.F32.U32 R3, R0 ;  /* 0x0000000000037245 */ /* 0x000fe20000201000 */
[----:B------:R-:W-:Y:S01]  /*7ed0*/  HADD2.F32 R0, -RZ, R22.H0_H0 ;  /* 0x20000016ff007230 */ /* 0x000fe20000004100 */
[----:B------:R-:W-:Y:S01]  /*7ee0*/  ISETP.NE.AND P0, PT, R2, 0x1, PT ;  /* 0x000000010200780c */ /* 0x000fe20003f05270 */
[----:B------:R-:W-:Y:S01]  /*7ef0*/  BSSY.RECONVERGENT B0, `(.L_x_5732) ;  /* 0x000005c000007945 */ /* 0x000fe20003800200 */
[----:B------:R-:W-:Y:S02]  /*7f00*/  HFMA2 R27, -RZ, RZ, 0, 1.1920928955078125e-07 ;  /* 0x00000002ff1b7431 */ /* 0x000fe400000001ff */
[----:B------:R-:W-:Y:S01]  /*7f10*/  FFMA.FTZ R3, R3, R180, 1.1641532182693481445e-10 ;  /* 0x2f00000003037423 */ /* 0x000fe200000100b4 */
[----:B------:R-:W-:-:S04]  /*7f20*/  FMUL.FTZ R0, R0, R179 ;  /* 0x000000b300007220 */ /* 0x000fc80000410000 */
        /* <DEDUP_REMOVED lines=13> */
.L_x_5734:
        /* <DEDUP_REMOVED lines=13> */
.L_x_5736:
[----:B------:R-:W-:Y:S05]  /*80d0*/  BSYNC.RECONVERGENT B1 ;  /* 0x0000000000017941 */ /* 0x000fea0003800200 */
.L_x_5735:
        /* <DEDUP_REMOVED lines=61> */
.L_x_5733:
[----:B------:R-:W-:Y:S05]  /*84b0*/  BSYNC.RECONVERGENT B0 ;  /* 0x0000000000007941 */ /* 0x000fea0003800200 */
.L_x_5732:
        /* <DEDUP_REMOVED lines=15> */
[----:B------:R-:W-:-:S06]  /*85b0*/  F2FP.F16.F32.PACK_AB R26, RZ, R173 ;  /* 0x000000adff1a723e */ /* 0x000fcc00000000ff */
        /* <DEDUP_REMOVED lines=9> */
.L_x_5739:
        /* <DEDUP_REMOVED lines=13> */
.L_x_5741:
[----:B------:R-:W-:Y:S05]  /*8720*/  BSYNC.RECONVERGENT B1 ;  /* 0x0000000000017941 */ /* 0x000fea0003800200 */
.L_x_5740:
        /* <DEDUP_REMOVED lines=61> */
.L_x_5738:
[----:B------:R-:W-:Y:S05]  /*8b00*/  BSYNC.RECONVERGENT B0 ;  /* 0x0000000000007941 */ /* 0x000fea0003800200 */
.L_x_5737:
        /* <DEDUP_REMOVED lines=20> */
.L_x_5744:
        /* <DEDUP_REMOVED lines=13> */
.L_x_5746:
[----:B------:R-:W-:Y:S05]  /*8d20*/  BSYNC.RECONVERGENT B1 ;  /* 0x0000000000017941 */ /* 0x000fea0003800200 */
.L_x_5745:
        /* <DEDUP_REMOVED lines=61> */
.L_x_5743:
[----:B------:R-:W-:Y:S05]  /*9100*/  BSYNC.RECONVERGENT B0 ;  /* 0x0000000000007941 */ /* 0x000fea0003800200 */
.L_x_5742:
        /* <DEDUP_REMOVED lines=25> */
.L_x_5749:
        /* <DEDUP_REMOVED lines=13> */
.L_x_5751:
[----:B------:R-:W-:Y:S05]  /*9370*/  BSYNC.RECONVERGENT B1 ;  /* 0x0000000000017941 */ /* 0x000fea0003800200 */
.L_x_5750:
        /* <DEDUP_REMOVED lines=61> */
.L_x_5748:
[----:B------:R-:W-:Y:S05]  /*9750*/  BSYNC.RECONVERGENT B0 ;  /* 0x0000000000007941 */ /* 0x000fea0003800200 */
.L_x_5747:
        /* <DEDUP_REMOVED lines=20> */
.L_x_5754:
        /* <DEDUP_REMOVED lines=13> */
.L_x_5756:
[----:B------:R-:W-:Y:S05]  /*9970*/  BSYNC.RECONVERGENT B1 ;  /* 0x0000000000017941 */ /* 0x000fea0003800200 */
.L_x_5755:
        /* <DEDUP_REMOVED lines=61> */
.L_x_5753:
[----:B------:R-:W-:Y:S05]  /*9d50*/  BSYNC.RECONVERGENT B0 ;  /* 0x0000000000007941 */ /* 0x000fea0003800200 */
.L_x_5752:
[----:B------:R-:W-:Y:S01]  /*9d60*/  I2FP.F32.U32 R27, R0 ;  /* 0x00000000001b7245 */ /* 0x000fe20000201000 */
[----:B------:R-:W-:Y:S01]  /*9d70*/  HADD2.F32 R0, -RZ, R35.H0_H0 ;  /* 0x20000023ff007230 */ /* 0x000fe20000004100 */
[----:B------:R-:W-:Y:S01]  /*9d80*/  BSSY.RECONVERGENT B0, `(.L_x_5757) ;  /* 0x0000062000007945 */ /* 0x000fe20003800200 */
[----:B------:R-:W-:Y:S02]  /*9d90*/  IMAD.MOV.U32 R183, RZ, RZ, 0x2 ;  /* 0x00000002ffb77424 */ /* 0x000fe400078e00ff */
[----:B------:R-:W-:Y:S01]  /*9da0*/  FFMA.FTZ R27, R27, R180, 1.1641532182693481445e-10 ;  /* 0x2f0000001b1b7423 */ /* 0x000fe200000100b4 */
[----:B------:R-:W-:-:S04]  /*9db0*/  FMUL.FTZ R0, R0, R179 ;  /* 0x000000b300007220 */ /* 0x000fc80000410000 */
[----:B------:R-:W-:Y:S01]  /*9dc0*/  FSETP.GTU.FTZ.AND P5, PT, R27, R178, PT ;  /* 0x000000b21b00720b */ /* 0x000fe20003fbc000 */
[----:B------:R-:W-:-:S03]  /*9dd0*/  @P1 HADD2.F32 R27, -RZ, R31.H0_H0 ;  /* 0x2000001fff1b1230 */ /* 0x000fc60000004100 */
        /* <DEDUP_REMOVED lines=17> */
.L_x_5759:
        /* <DEDUP_REMOVED lines=13> */
.L_x_5761:
[----:B------:R-:W-:Y:S05]  /*9fc0*/  BSYNC.RECONVERGENT B1 ;  /* 0x0000000000017941 */ /* 0x000fea0003800200 */
.L_x_5760:
        /* <DEDUP_REMOVED lines=61> */
.L_x_5758:
[----:B------:R-:W-:Y:S05]  /*a3a0*/  BSYNC.RECONVERGENT B0 ;  /* 0x0000000000007941 */ /* 0x000fea0003800200 */
.L_x_5757:
        /* <DEDUP_REMOVED lines=20> */
.L_x_5764:
        /* <DEDUP_REMOVED lines=15> */
.L_x_5766:
[----:B------:R-:W-:Y:S05]  /*a5e0*/  BSYNC.RECONVERGENT B1 ;  /* 0x0000000000017941 */ /* 0x000fea0003800200 */
.L_x_5765:
        /* <DEDUP_REMOVED lines=61> */
.L_x_5763:
[----:B------:R-:W-:Y:S05]  /*a9c0*/  BSYNC.RECONVERGENT B0 ;  /* 0x0000000000007941 */ /* 0x000fea0003800200 */
.L_x_5762:
        /* <DEDUP_REMOVED lines=10> */
[----:B------:R-:W-:-:S03]  /*aa70*/  SEL R0, RZ, 0x1, P6 ;  /* 0x00000001ff007807 */ /* 0x000fc60003000000 */
[----:B------:R-:W-:-:S04]  /*aa80*/  FADD.FTZ R23, R177, R166 ;  /* 0x000000a6b1177221 */ /* 0x000fc80000010000 */
[--C-:B------:R-:W-:Y:S01]  /*aa90*/  @P1 FADD.FTZ R177, R184, R23.reuse ;  /* 0x00000017b8b11221 */ /* 0x100fe20000010000 */
[----:B------:R-:W-:-:S05]  /*aaa0*/  @!P1 IMAD.MOV.U32 R177, RZ, RZ, R23 ;  /* 0x000000ffffb19224 */ /* 0x000fca00078e0017 */
[----:B------:R-:W-:-:S04]  /*aab0*/  F2FP.F16.F32.PACK_AB R23, RZ, R177 ;  /* 0x000000b1ff17723e */ /* 0x000fc800000000ff */
[----:B------:R-:W-:-:S07]  /*aac0*/  PRMT R27, R27, 0x5410, R23 ;  /* 0x000054101b1b7816 */ /* 0x000fce0000000017 */
.L_x_5686:
[----:B------:R-:W0:Y:S01]  /*aad0*/  LDC.64 R238, c[0x0][0x3a8] ;  /* 0x0000ea00ffee7b82 */ /* 0x000e220000000a00 */
[----:B------:R-:W-:Y:S02]  /*aae0*/  SEL R187, RZ, 0x100, !P0 ;  /* 0x00000100ffbb7807 */ /* 0x000fe40004000000 */
[----:B------:R-:W-:Y:S02]  /*aaf0*/  ISETP.NE.U32.AND P0, PT, R164, RZ, PT ;  /* 0x000000ffa400720c */ /* 0x000fe40003f05070 */
[----:B------:R-:W-:Y:S02]  /*ab00*/  SEL R167, RZ, 0x1000000, !P5 ;  /* 0x01000000ffa77807 */ /* 0x000fe40006800000 */
[----:B------:R-:W-:Y:S01]  /*ab10*/  SEL R166, RZ, 0x10000, !P4 ;  /* 0x00010000ffa67807 */ /* 0x000fe20006000000 */
[----:B------:R-:W1:Y:S01]  /*ab20*/  LDC.64 R236, c[0x0][0x3b0] ;  /* 0x0000ec00ffec7b82 */ /* 0x000e620000000a00 */
[----:B------:R-:W-:Y:S02]  /*ab30*/  ISETP.NE.AND P5, PT, R181, RZ, PT ;  /* 0x000000ffb500720c */ /* 0x000fe40003fa5270 */
[----:B------:R-:W-:-:S02]  /*ab40*/  ISETP.NE.AND P4, PT, R182, RZ, PT ;  /* 0x000000ffb600720c */ /* 0x000fc40003f85270 */
[----:B------:R-:W-:Y:S02]  /*ab50*/  ISETP.NE.AND.EX P0, PT, R165, RZ, PT, P0 ;  /* 0x000000ffa500720c */ /* 0x000fe40003f05300 */
[----:B------:R-:W-:Y:S01]  /*ab60*/  SEL R164, RZ, 0x1000000, !P2 ;  /* 0x01000000ffa47807 */ /* 0x000fe20005000000 */
[----:B------:R-:W2:Y:S01]  /*ab70*/  @P1 LDC.64 R22, c[0x0][0x3a0] ;  /* 0x0000e800ff161b82 */ /* 0x000ea20000000a00 */
[----:B------:R-:W-:Y:S02]  /*ab80*/  SEL R20, RZ, 0x10000, !P4 ;  /* 0x00010000ff147807 */ /* 0x000fe40006000000 */
[----:B------:R-:W-:Y:S02]  /*ab90*/  SEL R21, RZ, 0x100, !P5 ;  /* 0x00000100ff157807 */ /* 0x000fe40006800000 */
[----:B------:R-:W-:Y:S02]  /*aba0*/  ISETP.NE.AND P6, PT, R169, RZ, PT ;  /* 0x000000ffa900720c */ /* 0x000fe40003fc5270 */
[----:B------:R-:W-:Y:S01]  /*abb0*/  LOP3.LUT R187, R187, R167, R166, 0xfe, !PT ;  /* 0x000000a7bbbb7212 */ /* 0x000fe200078efea6 */
[----:B0-----:R-:W-:Y:S01]  /*abc0*/  IMAD.WIDE.U32 R166, R9, 0x10, R238 ;  /* 0x0000001009a67825 */ /* 0x001fe200078e00ee */
[----:B------:R-:W-:Y:S01]  /*abd0*/  LOP3.LUT R21, R21, R164, R20, 0xfe, !PT ;  /* 0x000000a415157212 */ /* 0x000fe200078efe14 */
[----:B------:R-:W0:Y:S01]  /*abe0*/  @P0 LDC.64 R182, c[0x0][0x398] ;  /* 0x0000e600ffb60b82 */ /* 0x000e220000000a00 */
[----:B------:R-:W-:-:S02]  /*abf0*/  SEL R186, RZ, 0x1, !P3 ;  /* 0x00000001ffba7807 */ /* 0x000fc40005800000 */
[----:B------:R-:W-:Y:S01]  /*ac00*/  SEL R164, RZ, 0x1, !P6 ;  /* 0x00000001ffa47807 */ /* 0x000fe20007000000 */
[----:B------:R3:W-:Y:S01]  /*ac10*/  STG.E.128 desc[UR6][R166.64], R24 ;  /* 0x00000018a6007986 */ /* 0x0007e2000c101d06 */
[----:B------:R-:W-:Y:S01]  /*ac20*/  LOP3.LUT R187, R187, R186, RZ, 0xfc, !PT ;  /* 0x000000babbbb7212 */ /* 0x000fe200078efcff */
[----:B-1----:R-:W-:Y:S01]  /*ac30*/  IMAD.WIDE.U32 R184, R9, 0x8, R236 ;  /* 0x0000000809b87825 */ /* 0x002fe200078e00ec */
[----:B------:R-:W-:Y:S02]  /*ac40*/  LOP3.LUT R186, R21, R164, RZ, 0xfc, !PT ;  /* 0x000000a415ba7212 */ /* 0x000fe400078efcff */
[----:B------:R-:W-:-:S03]  /*ac50*/  IADD3 R20, PT, PT, R9, 0x20, RZ ;  /* 0x0000002009147810 */ /* 0x000fc60007ffe0ff */
[----:B------:R3:W-:Y:S02]  /*ac60*/  STG.E.64 desc[UR6][R184.64], R186 ;  /* 0x000000bab8007986 */ /* 0x0007e4000c101b06 */
[----:B------:R-:W-:-:S04]  /*ac70*/  IMAD.WIDE.U32 R164, R20, 0x10, R228 ;  /* 0x0000001014a47825 */ /* 0x000fc800078e00e4 */
[----:B--2---:R-:W-:-:S04]  /*ac80*/  @P1 IMAD.WIDE.U32 R22, R20, 0x10, R22 ;  /* 0x0000001014161825 */ /* 0x004fc800078e0016 */
[----:B0-----:R-:W-:Y:S01]  /*ac90*/  @P0 IMAD.WIDE.U32 R182, R20, 0x10, R182 ;  /* 0x0000001014b60825 */ /* 0x001fe200078e00b6 */
[----:B---3--:R-:W-:Y:S06]  /*aca0*/  @!P0 BRA `(.L_x_5767) ;  /* 0x0000000000508947 */ /* 0x008fec0003800000 */
        /* <DEDUP_REMOVED lines=14> */
[----:B------:R-:W-:Y:S02]  /*ad90*/  LOP3.LUT R25, R27, R169, R25, 0xfe, !PT ;  /* 0x000000a91b197212 */ /* 0x000fe400078efe19 */
[----:B------:R-:W-:Y:S02]  /*ada0*/  LOP3.LUT R21, R166, R24, R26, 0xfe, !PT ;  /* 0x00000018a6157212 */ /* 0x000fe400078efe1a */
[----:B------:R-:W-:Y:S01]  /*adb0*/  LOP3.LUT R27, R25, R167, RZ, 0xfc, !PT ;  /* 0x000000a7191b7212 */ /* 0x000fe200078efcff */
[----:B0-----:R-:W-:Y:S01]  /*adc0*/  IMAD.WIDE.U32 R24, R9, 0x8, R184 ;  /* 0x0000000809187825 */ /* 0x001fe200078e00b8 */
[----:B------:R-:W-:-:S05]  /*add0*/  LOP3.LUT R26, R21, 0xff, R8, 0xf8, !PT ;  /* 0x000000ff151a7812 */ /* 0x000fca00078ef808 */
[----:B------:R0:W-:Y:S02]  /*ade0*/  STG.E.64 desc[UR6][R24.64], R26 ;  /* 0x0000001a18007986 */ /* 0x0001e4000c101b06 */
.L_x_5767:
[----:B------:R1:W5:Y:S04]  /*adf0*/  @P0 LDG.E.128 R32, desc[UR6][R182.64] ;  /* 0x00000006b6200981 */ /* 0x000368000c1e1d00 */
[----:B------:R1:W5:Y:S04]  /*ae00*/  @P1 LDG.E.128 R28, desc[UR6][R22.64] ;  /* 0x00000006161c1981 */ /* 0x000368000c1e1d00 */
[----:B------:R-:W5:Y:S01]  /*ae10*/  LDG.E.128 R164, desc[UR6][R164.64] ;  /* 0x00000006a4a47981 */ /* 0x000f62000c1e1d00 */
        /* <DEDUP_REMOVED lines=17> */
.L_x_5771:
        /* <DEDUP_REMOVED lines=13> */
.L_x_5773:
[----:B------:R-:W-:Y:S05]  /*b000*/  BSYNC.RECONVERGENT B1 ;  /* 0x0000000000017941 */ /* 0x000fea0003800200 */
.L_x_5772:
        /* <DEDUP_REMOVED lines=60> */
.L_x_5770:
[----:B------:R-:W-:Y:S05]  /*b3d0*/  BSYNC.RECONVERGENT B0 ;  /* 0x0000000000007941 */ /* 0x000fea0003800200 */
.L_x_5769:
[----:B------:R-:W-:Y:S01]  /*b3e0*/  I2FP.F32.U32 R3, R0 ;  /* 0x0000000000037245 */ /* 0x000fe20000201000 */
[----:B-----5:R-:W-:Y:S01]  /*b3f0*/  HADD2.F32 R0, -RZ, R164.H0_H0 ;  /* 0x200000a4ff007230 */ /* 0x020fe20000004100 */
        /* <DEDUP_REMOVED lines=19> */
.L_x_5776:
        /* <DEDUP_REMOVED lines=13> */
.L_x_5778:
[----:B------:R-:W-:Y:S05]  /*b600*/  BSYNC.RECONVERGENT B1 ;  /* 0x0000000000017941 */ /* 0x000fea0003800200 */
.L_x_5777:
        /* <DEDUP_REMOVED lines=61> */
.L_x_5775:
[----:B------:R-:W-:Y:S05]  /*b9e0*/  BSYNC.RECONVERGENT B0 ;  /* 0x0000000000007941 */ /* 0x000fea0003800200 */
.L_x_5774:
        /* <DEDUP_REMOVED lines=25> */
.L_x_5781:
        /* <DEDUP_REMOVED lines=13> */
.L_x_5783:
[----:B------:R-:W-:Y:S05]  /*bc50*/  BSYNC.RECONVERGENT B1 ;  /* 0x0000000000017941 */ /* 0x000fea0003800200 */
.L_x_5782:
        /* <DEDUP_REMOVED lines=61> */
.L_x_5780:
[----:B------:R-:W-:Y:S05]  /*c030*/  BSYNC.RECONVERGENT B0 ;  /* 0x0000000000007941 */ /* 0x000fea0003800200 */
.L_x_5779:
        /* <DEDUP_REMOVED lines=21> */
.L_x_5786:
        /* <DEDUP_REMOVED lines=13> */
.L_x_5788:
[----:B------:R-:W-:Y:S05]  /*c260*/  BSYNC.RECONVERGENT B1 ;  /* 0x0000000000017941 */ /* 0x000fea0003800200 */
.L_x_5787:
        /* <DEDUP_REMOVED lines=61> */
.L_x_5785:
[----:B------:R-:W-:Y:S05]  /*c640*/  BSYNC.RECONVERGENT B0 ;  /* 0x0000000000007941 */ /* 0x000fea0003800200 */
.L_x_5784:
        /* <DEDUP_REMOVED lines=11> */
[----:B------:R-:W-:-:S04]  /*c700*/  FADD.FTZ R0, R164, R3 ;  /* 0x00000003a4007221 */ /* 0x000fc80000010000 */
        /* <DEDUP_REMOVED lines=13> */
.L_x_5791:
        /* <DEDUP_REMOVED lines=13> */
.L_x_5793:
[----:B------:R-:W-:Y:S05]  /*c8b0*/  BSYNC.RECONVERGENT B1 ;  /* 0x0000000000017941 */ /* 0x000fea0003800200 */
.L_x_5792:
[----:B------:R-:W-:Y:S01]  /*c8c0*/  IMAD.WIDE.U32 R4, R16, -0x326172a9, RZ ;  /* 0xcd9e8d5710047825 */ /* 0x000fe200078e00ff */
[----:B0-----:R-:W-:Y:S01]  /*c8d0*/  LOP3.LUT R24, R11, UR5, R3, 0x96, !PT ;  /* 0x000000050b187c12 */ /* 0x001fe2000f8e9603 */
        /* <DEDUP_REMOVED lines=55> */
[----:B------:R-:W-:Y:S02]  /*cc50*/  MOV R10, R14 ;  /* 0x0000000e000a7202 */ /* 0x000fe40000000f00 */
[----:B------:R-:W-:Y:S01]  /*cc60*/  LOP3.LUT R15, R4, UR15, R15, 0x96, !PT ;  /* 0x0000000f040f7c12 */ /* 0x000fe2000f8e960f */
[----:B------:R-:W-:Y:S01]  /*cc70*/  IMAD.MOV.U32 R182, RZ, RZ, R24 ;  /* 0x000000ffffb67224 */ /* 0x000fe200078e0018 */
[----:B------:R-:W-:-:S07]  /*cc80*/  LOP3.LUT R14, R2, UR16, R25, 0x96, !PT ;  /* 0x00000010020e7c12 */ /* 0x000fce000f8e9619 */
.L_x_5790:
[----:B------:R-:W-:Y:S05]  /*cc90*/  BSYNC.RECONVERGENT B0 ;  /* 0x0000000000007941 */ /* 0x000fea0003800200 */
.L_x_5789:
        /* <DEDUP_REMOVED lines=21> */
.L_x_5796:
        /* <DEDUP_REMOVED lines=13> */
.L_x_5798:
[----:B------:R-:W-:Y:S05]  /*cec0*/  BSYNC.RECONVERGENT B1 ;  /* 0x0000000000017941 */ /* 0x000fea0003800200 */
.L_x_5797:
        /* <DEDUP_REMOVED lines=61> */
.L_x_5795:
[----:B------:R-:W-:Y:S05]  /*d2a0*/  BSYNC.RECONVERGENT B0 ;  /* 0x0000000000007941 */ /* 0x000fea0003800200 */
.L_x_5794:
        /* <DEDUP_REMOVED lines=10> */
[----:B------:R-:W-:-:S03]  /*d350*/  SEL R6, RZ, 0x1, P2 ;  /* 0x00000001ff067807 */ /* 0x000fc60001000000 */
[----:B------:R-:W-:-:S04]  /*d360*/  FADD.FTZ R0, R0, R3 ;  /* 0x0000000300007221 */ /* 0x000fc80000010000 */
[----:B------:R-:W-:Y:S01]  /*d370*/  @P1 FADD.FTZ R22, R5, R0 ;  /* 0x0000000005161221 */ /* 0x000fe20000010000 */
[----:B------:R-:W-:Y:S01]  /*d380*/  @!P1 MOV R22, R0 ;  /* 0x0000000000169202 */ /* 0x000fe20000000f00 */
[----:B------:R-:W-:-:S03]  /*d390*/  IMAD.MOV.U32 R5, RZ, RZ, 0x2 ;  /* 0x00000002ff057424 */ /* 0x000fc600078e00ff */
        /* <DEDUP_REMOVED lines=10> */
.L_x_5801:
        /* <DEDUP_REMOVED lines=13> */
.L_x_5803:
[----:B------:R-:W-:Y:S05]  /*d510*/  BSYNC.RECONVERGENT B1 ;  /* 0x0000000000017941 */ /* 0x000fea0003800200 */
.L_x_5802:
        /* <DEDUP_REMOVED lines=58> */
[----:B------:R-:W-:Y:S01]  /*d8c0*/  IMAD.MOV.U32 R5, RZ, RZ, RZ ;  /* 0x000000ffff057224 */ /* 0x000fe200078e00ff */
[----:B------:R-:W-:Y:S01]  /*d8d0*/  MOV R2, R182 ;  /* 0x000000b600027202 */ /* 0x000fe20000000f00 */
[----:B------:R-:W-:-:S07]  /*d8e0*/  IMAD.MOV.U32 R182, RZ, RZ, R24 ;  /* 0x000000ffffb67224 */ /* 0x000fce00078e0018 */
.L_x_5800:
[----:B------:R-:W-:Y:S05]  /*d8f0*/  BSYNC.RECONVERGENT B0 ;  /* 0x0000000000007941 */ /* 0x000fea0003800200 */
.L_x_5799:
[----:B------:R-:W-:Y:S01]  /*d900*/  I2FP.F32.U32 R3, R2 ;  /* 0x0000000200037245 */ /* 0x000fe20000201000 */
[----:B------:R-:W-:Y:S01]  /*d910*/  HADD2.F32 R2, -RZ, R165.H1_H1 ;  /* 0x300000a5ff027230 */ /* 0x000fe20000004100 */
[----:B------:R-:W-:Y:S01]  /*d920*/  ISETP.NE.AND P2, PT, R5, 0x1, PT ;  /* 0x000000010500780c */ /* 0x000fe20003f45270 */
[----:B------:R-:W-:Y:S01]  /*d930*/  BSSY.RECONVERGENT B0, `(.L_x_5804) ;  /* 0x000005d000007945 */ /* 0x000fe20003800200 */
[----:B------:R-:W-:Y:S02]  /*d940*/  HFMA2 R4, -RZ, RZ, 0, 1.1920928955078125e-07 ;  /* 0x00000002ff047431 */ /* 0x000fe400000001ff */
[----:B------:R-:W-:Y:S01]  /*d950*/  FFMA.FTZ R3, R3, R180, 1.1641532182693481445e-10 ;  /* 0x2f00000003037423 */ /* 0x000fe200000100b4 */
[----:B------:R-:W-:-:S04]  /*d960*/  FMUL.FTZ R2, R2, R179 ;  /* 0x000000b302027220 */ /* 0x000fc80000410000 */
[----:B------:R-:W-:-:S04]  /*d970*/  FSETP.GTU.FTZ.AND P3, PT, R3, R178, PT ;  /* 0x000000b20300720b */ /* 0x000fc80003f7c000 */
[----:B0-----:R-:W-:Y:S01]  /*d980*/  FSEL R26, R2, RZ, !P3 ;  /* 0x000000ff021a7208 */ /* 0x001fe20005800000 */
[----:B------:R-:W-:Y:S01]  /*d990*/  IMAD.MOV.U32 R2, RZ, RZ, R10 ;  /* 0x000000ffff027224 */ /* 0x000fe200078e000a */
[----:B------:R-:W-:-:S04]  /*d9a0*/  PLOP3.LUT P3, PT, P3, PT, PT, 0x8, 0x80 ;  /* 0x000000000080781c */ /* 0x000fc80001f6e170 */
        /* <DEDUP_REMOVED lines=10> */
.L_x_5806:
        /* <DEDUP_REMOVED lines=13> */
.L_x_5808:
[----:B------:R-:W-:Y:S05]  /*db20*/  BSYNC.RECONVERGENT B1 ;  /* 0x0000000000017941 */ /* 0x000fea0003800200 */
.L_x_5807:
        /* <DEDUP_REMOVED lines=61> */
.L_x_5805:
[----:B------:R-:W-:Y:S05]  /*df00*/  BSYNC.RECONVERGENT B0 ;  /* 0x0000000000007941 */ /* 0x000fea0003800200 */
.L_x_5804:
        /* <DEDUP_REMOVED lines=25> */
.L_x_5811:
        /* <DEDUP_REMOVED lines=13> */
.L_x_5813:
[----:B------:R-:W-:Y:S05]  /*e170*/  BSYNC.RECONVERGENT B1 ;  /* 0x0000000000017941 */ /* 0x000fea0003800200 */
.L_x_5812:
        /* <DEDUP_REMOVED lines=61> */
.L_x_5810:
[----:B------:R-:W-:Y:S05]  /*e550*/  BSYNC.RECONVERGENT B0 ;  /* 0x0000000000007941 */ /* 0x000fea0003800200 */
.L_x_5809:
[----:B------:R-:W-:Y:S01]  /*e560*/  I2FP.F32.U32 R3, R2 ;  /* 0x0000000200037245 */ /* 0x000fe20000201000 */
[----:B------:R-:W-:Y:S01]  /*e570*/  HADD2.F32 R2, -RZ, R166.H0_H0 ;  /* 0x200000a6ff027230 */ /* 0x000fe20000004100 */
        /* <DEDUP_REMOVED lines=18> */
.L_x_5816:
        /* <DEDUP_REMOVED lines=13> */
.L_x_5818:
[----:B------:R-:W-:Y:S05]  /*e770*/  BSYNC.RECONVERGENT B1 ;  /* 0x0000000000017941 */ /* 0x000fea0003800200 */
.L_x_5817:
        /* <DEDUP_REMOVED lines=61> */
.L_x_5815:
[----:B------:R-:W-:Y:S05]  /*eb50*/  BSYNC.RECONVERGENT B0 ;  /* 0x0000000000007941 */ /* 0x000fea0003800200 */
.L_x_5814:
        /* <DEDUP_REMOVED lines=25> */
.L_x_5821:
        /* <DEDUP_REMOVED lines=13> */
.L_x_5823:
[----:B------:R-:W-:Y:S05]  /*edc0*/  BSYNC.RECONVERGENT B1 ;  /* 0x0000000000017941 */ /* 0x000fea0003800200 */
.L_x_5822:
        /* <DEDUP_REMOVED lines=61> */
.L_x_5820:
[----:B------:R-:W-:Y:S05]  /*f1a0*/  BSYNC.RECONVERGENT B0 ;  /* 0x0000000000007941 */ /* 0x000fea0003800200 */
.L_x_5819:
        /* <DEDUP_REMOVED lines=20> */
.L_x_5826:
        /* <DEDUP_REMOVED lines=13> */
.L_x_5828:
[----:B------:R-:W-:Y:S05]  /*f3c0*/  BSYNC.RECONVERGENT B1 ;  /* 0x0000000000017941 */ /* 0x000fea0003800200 */
.L_x_5827:
        /* <DEDUP_REMOVED lines=61> */
.L_x_5825:
[----:B------:R-:W-:Y:S05]  /*f7a0*/  BSYNC.RECONVERGENT B0 ;  /* 0x0000000000007941 */ /* 0x000fea0003800200 */
.L_x_5824:
        /* <DEDUP_REMOVED lines=25> */
.L_x_5831:
        /* <DEDUP_REMOVED lines=13> */
.L_x_5833:
[----:B------:R-:W-:Y:S05]  /*fa10*/  BSYNC.RECONVERGENT B1 ;  /* 0x0000000000017941 */ /* 0x000fea0003800200 */
.L_x_5832:
        /* <DEDUP_REMOVED lines=61> */
.L_x_5830:
[----:B------:R-:W-:Y:S05]  /*fdf0*/  BSYNC.RECONVERGENT B0 ;  /* 0x0000000000007941 */ /* 0x000fea0003800200 */
.L_x_5829:
        /* <DEDUP_REMOVED lines=20> */
.L_x_5836:
        /* <DEDUP_REMOVED lines=13> */
.L_x_5838:
[----:B------:R-:W-:Y:S05]  /*10010*/  BSYNC.RECONVERGENT B1 ;  /* 0x0000000000017941 */ /* 0x000fea0003800200 */
.L_x_5837:
        /* <DEDUP_REMOVED lines=61> */
.L_x_5835:
[----:B------:R-:W-:Y:S05]  /*103f0*/  BSYNC.RECONVERGENT B0 ;  /* 0x0000000000007941 */ /* 0x000fea0003800200 */
.L_x_5834:
        /* <DEDUP_REMOVED lines=26> */
.L_x_5841:
        /* <DEDUP_REMOVED lines=13> */
.L_x_5843:
[----:B------:R-:W-:Y:S05]  /*10670*/  BSYNC.RECONVERGENT B1 ;  /* 0x0000000000017941 */ /* 0x000fea0003800200 */
.L_x_5842:
        /* <DEDUP_REMOVED lines=61> */
.L_x_5840:
[----:B------:R-:W-:Y:S05]  /*10a50*/  BSYNC.RECONVERGENT B0 ;  /* 0x0000000000007941 */ /* 0x000fea0003800200 */
.L_x_5839:
        /* <DEDUP_REMOVED lines=20> */
.L_x_5846:
        /* <DEDUP_REMOVED lines=15> */
.L_x_5848:
[----:B------:R-:W-:Y:S05]  /*10c90*/  BSYNC.RECONVERGENT B1 ;  /* 0x0000000000017941 */ /* 0x000fea0003800200 */
.L_x_5847:
        /* <DEDUP_REMOVED lines=61> */
.L_x_5845:
[----:B------:R-:W-:Y:S05]  /*11070*/  BSYNC.RECONVERGENT B0 ;  /* 0x0000000000007941 */ /* 0x000fea0003800200 */
.L_x_5844:
        /* <DEDUP_REMOVED lines=11> */
[----:B------:R-:W-:Y:S01]  /*11130*/  FADD.FTZ R167, R167, R168 ;  /* 0x000000a8a7a77221 */ /* 0x000fe20000010000 */
[----:B------:R-:W-:-:S03]  /*11140*/  PRMT R0, R184, 0x7610, R0 ;  /* 0x00007610b8007816 */ /* 0x000fc60000000000 */
[--C-:B------:R-:W-:Y:S01]  /*11150*/  @P1 FADD.FTZ R168, R186, R167.reuse ;  /* 0x000000a7baa81221 */ /* 0x100fe20000010000 */
[----:B------:R-:W-:-:S05]  /*11160*/  @!P1 IMAD.MOV.U32 R168, RZ, RZ, R167 ;  /* 0x000000ffffa89224 */ /* 0x000fca00078e00a7 */
[----:B------:R-:W-:-:S04]  /*11170*/  F2FP.F16.F32.PACK_AB R167, RZ, R168 ;  /* 0x000000a8ffa7723e */ /* 0x000fc800000000ff */
[----:B------:R-:W-:Y:S01]  /*11180*/  PRMT R167, R183, 0x5410, R167 ;  /* 0x00005410b7a77816 */ /* 0x000fe200000000a7 */
[----:B------:R-:W-:Y:S06]  /*11190*/  BRA `(.L_x_5849) ;  /* 0x0000003000887947 */ /* 0x000fec0003800000 */
.L_x_5768:
[----:B------:R-:W-:Y:S01]  /*111a0*/  ISETP.NE.AND P2, PT, R188, 0x1, PT ;  /* 0x00000001bc00780c */ /* 0x000fe20003f45270 */
[----:B------:R-:W-:Y:S01]  /*111b0*/  BSSY.RECONVERGENT B0, `(.L_x_5850) ;  /* 0x0000059000007945 */ /* 0x000fe20003800200 */
[----:B-1----:R-:W-:Y:S01]  /*111c0*/  IMAD.MOV.U32 R23, RZ, RZ, 0x2 ;  /* 0x00000002ff177424 */ /* 0x002fe200078e00ff */
        /* <DEDUP_REMOVED lines=13> */
.L_x_5852:
        /* <DEDUP_REMOVED lines=13> */
.L_x_5854:
[----:B------:R-:W-:Y:S05]  /*11370*/  BSYNC.RECONVERGENT B1 ;  /* 0x0000000000017941 */ /* 0x000fea0003800200 */
.L_x_5853:
        /* <DEDUP_REMOVED lines=60> */
.L_x_5851:
[----:B------:R-:W-:Y:S05]  /*11740*/  BSYNC.RECONVERGENT B0 ;  /* 0x0000000000007941 */ /* 0x000fea0003800200 */
.L_x_5850:
[----:B------:R-:W-:Y:S01]  /*11750*/  I2FP.F32.U32 R21, R21 ;  /* 0x0000001500157245 */ /* 0x000fe20000201000 */
[----:B-----5:R-:W-:Y:S01]  /*11760*/  HADD2.F32 R22, -RZ, R164.H0_H0 ;  /* 0x200000a4ff167230 */ /* 0x020fe20000004100 */
[----:B------:R-:W-:Y:S01]  /*11770*/  ISETP.NE.AND P3, PT, R23, 0x1, PT ;  /* 0x000000011700780c */ /* 0x000fe20003f65270 */
[----:B0-----:R-:W-:Y:S01]  /*11780*/  @P1 HADD2.F32 R24, -RZ, R28.H0_H0 ;  /* 0x2000001cff181230 */ /* 0x001fe20000004100 */
        /* <DEDUP_REMOVED lines=20> */
.L_x_5857:
        /* <DEDUP_REMOVED lines=13> */
.L_x_5859:
[----:B------:R-:W-:Y:S05]  /*119a0*/  BSYNC.RECONVERGENT B1 ;  /* 0x0000000000017941 */ /* 0x000fea0003800200 */
.L_x_5858:
        /* <DEDUP_REMOVED lines=61> */
.L_x_5856:
[----:B------:R-:W-:Y:S05]  /*11d80*/  BSYNC.RECONVERGENT B0 ;  /* 0x0000000000007941 */ /* 0x000fea0003800200 */
.L_x_5855:
        /* <DEDUP_REMOVED lines=24> */
.L_x_5862:
        /* <DEDUP_REMOVED lines=13> */
.L_x_5864:
[----:B------:R-:W-:Y:S05]  /*11fe0*/  BSYNC.RECONVERGENT B1 ;  /* 0x0000000000017941 */ /* 0x000fea0003800200 */
.L_x_5863:
        /* <DEDUP_REMOVED lines=61> */
.L_x_5861:
[----:B------:R-:W-:Y:S05]  /*123c0*/  BSYNC.RECONVERGENT B0 ;  /* 0x0000000000007941 */ /* 0x000fea0003800200 */
.L_x_5860:
        /* <DEDUP_REMOVED lines=8> */
[----:B------:R-:W-:Y:S01]  /*12450*/  FSETP.GTU.FTZ.AND P2, PT, R25, R178, PT ;  /* 0x000000b21900720b */ /* 0x000fe20003f5c000 */
[----:B------:R-:W-:-:S03]  /*12460*/  @P1 HADD2.F32 R25, -RZ, R29.H0_H0 ;  /* 0x2000001dff191230 */ /* 0x000fc60000004100 */
[----:B------:R-:W-:Y:S02]  /*12470*/  FSEL R22, R22, RZ, !P2 ;  /* 0x000000ff16167208 */ /* 0x000fe40005000000 */
[----:B------:R-:W-:-:S03]  /*12480*/  PLOP3.LUT P2, PT, P2, PT, PT, 0x8, 0x80 ;  /* 0x000000000080781c */ /* 0x000fc6000174e170 */
[----:B------:R-:W-:Y:S01]  /*12490*/  @P1 FADD.FTZ R22, R25, R22 ;  /* 0x0000001619161221 */ /* 0x000fe20000010000 */
[----:B------:R-:W-:-:S04]  /*124a0*/  P2R R193, PR, RZ, 0x4 ;  /* 0x00000004ffc17803 */ /* 0x000fc80000000000 */
        /* <DEDUP_REMOVED lines=10> */
.L_x_5867:
        /* <DEDUP_REMOVED lines=13> */
.L_x_5869:
[----:B------:R-:W-:Y:S05]  /*12620*/  BSYNC.RECONVERGENT B1 ;  /* 0x0000000000017941 */ /* 0x000fea0003800200 */
.L_x_5868:
        /* <DEDUP_REMOVED lines=59> */
[----:B------:R-:W-:Y:S02]  /*129e0*/  IMAD.MOV.U32 R182, RZ, RZ, R26 ;  /* 0x000000ffffb67224 */ /* 0x000fe400078e001a */
[----:B------:R-:W-:-:S07]  /*129f0*/  IMAD.MOV.U32 R27, RZ, RZ, RZ ;  /* 0x000000ffff1b7224 */ /* 0x000fce00078e00ff */
.L_x_5866:
[----:B------:R-:W-:Y:S05]  /*12a00*/  BSYNC.RECONVERGENT B0 ;  /* 0x0000000000007941 */ /* 0x000fea0003800200 */
.L_x_5865:
        /* <DEDUP_REMOVED lines=9> */
[----:B------:R-:W-:Y:S01]  /*12aa0*/  FSEL R25, R24, RZ, !P3 ;  /* 0x000000ff18197208 */ /* 0x000fe20005800000 */
[----:B------:R-:W-:Y:S01]  /*12ab0*/  IMAD.MOV.U32 R24, RZ, RZ, R10 ;  /* 0x000000ffff187224 */ /* 0x000fe200078e000a */
        /* <DEDUP_REMOVED lines=13> */
.L_x_5872:
        /* <DEDUP_REMOVED lines=13> */
.L_x_5874:
[----:B------:R-:W-:Y:S05]  /*12c60*/  BSYNC.RECONVERGENT B1 ;  /* 0x0000000000017941 */ /* 0x000fea0003800200 */
.L_x_5873:
        /* <DEDUP_REMOVED lines=61> */
.L_x_5871:
[----:B------:R-:W-:Y:S05]  /*13040*/  BSYNC.RECONVERGENT B0 ;  /* 0x0000000000007941 */ /* 0x000fea0003800200 */
.L_x_5870:
        /* <DEDUP_REMOVED lines=8> */
[----:B------:R-:W-:Y:S01]  /*130d0*/  FSETP.GTU.FTZ.AND P2, PT, R27, R178, PT ;  /* 0x000000b21b00720b */ /* 0x000fe20003f5c000 */
[----:B------:R-:W-:-:S03]  /*130e0*/  @P1 HADD2.F32 R27, -RZ, R30.H0_H0 ;  /* 0x2000001eff1b1230 */ /* 0x000fc60000004100 */
        /* <DEDUP_REMOVED lines=13> */
.L_x_5877:
        /* <DEDUP_REMOVED lines=13> */
.L_x_5879:
[----:B------:R-:W-:Y:S05]  /*13290*/  BSYNC.RECONVERGENT B1 ;  /* 0x0000000000017941 */ /* 0x000fea0003800200 */
.L_x_5878:
        /* <DEDUP_REMOVED lines=60> */
[----:B------:R-:W-:-:S07]  /*13660*/  HFMA2 R184, -RZ, RZ, 0, 0 ;  /* 0x00000000ffb87431 */ /* 0x000fce00000001ff */
.L_x_5876:
[----:B------:R-:W-:Y:S05]  /*13670*/  BSYNC.RECONVERGENT B0 ;  /* 0x0000000000007941 */ /* 0x000fea0003800200 */
.L_x_5875:
        /* <DEDUP_REMOVED lines=23> */
.L_x_5882:
        /* <DEDUP_REMOVED lines=13> */
.L_x_5884:
[----:B------:R-:W-:Y:S05]  /*138c0*/  BSYNC.RECONVERGENT B1 ;  /* 0x0000000000017941 */ /* 0x000fea0003800200 */
.L_x_5883:
        /* <DEDUP_REMOVED lines=61> */
.L_x_5881:
[----:B------:R-:W-:Y:S05]  /*13ca0*/  BSYNC.RECONVERGENT B0 ;  /* 0x0000000000007941 */ /* 0x000fea0003800200 */
.L_x_5880:
[----:B------:R-:W-:Y:S01]  /*13cb0*/  I2FP.F32.U32 R185, R26 ;  /* 0x0000001a00b97245 */ /* 0x000fe20000201000 */
[----:B------:R-:W-:Y:S01]  /*13cc0*/  HADD2.F32 R26, -RZ, R167.H0_H0 ;  /* 0x200000a7ff1a7230 */ /* 0x000fe20000004100 */
[----:B------:R-:W-:Y:S01]  /*13cd0*/  ISETP.NE.AND P5, PT, R186, 0x1, PT ;  /* 0x00000001ba00780c */ /* 0x000fe20003fa5270 */
[----:B------:R-:W-:Y:S01]  /*13ce0*/  @P1 HADD2.F32 R187, -RZ, R31.H0_H0 ;  /* 0x2000001fffbb1230 */ /* 0x000fe20000004100 */
        /* <DEDUP_REMOVED lines=19> */
.L_x_5887:
        /* <DEDUP_REMOVED lines=13> */
.L_x_5889:
[----:B------:R-:W-:Y:S05]  /*13ef0*/  BSYNC.RECONVERGENT B1 ;  /* 0x0000000000017941 */ /* 0x000fea0003800200 */
.L_x_5888:
        /* <DEDUP_REMOVED lines=61> */
.L_x_5886:
[----:B------:R-:W-:Y:S05]  /*142d0*/  BSYNC.RECONVERGENT B0 ;  /* 0x0000000000007941 */ /* 0x000fea0003800200 */
.L_x_5885:
        /* <DEDUP_REMOVED lines=13> */
[----:B------:R-:W-:-:S07]  /*143b0*/  PRMT R167, R194, 0x5410, R167 ;  /* 0x00005410c2a77816 */ /* 0x000fce00000000a7 */
.L_x_5849:
[----:B------:R-:W-:Y:S01]  /*143c0*/  ISETP.NE.AND P6, PT, R190, RZ, PT ;  /* 0x000000ffbe00720c */ /* 0x000fe20003fc5270 */
[----:B------:R-:W0:Y:S01]  /*143d0*/  @P0 LDC.64 R188, c[0x0][0x398] ;  /* 0x0000e600ffbc0b82 */ /* 0x000e220000000a00 */
[----:B------:R-:W-:Y:S02]  /*143e0*/  SEL R183, RZ, 0x1000000, !P5 ;  /* 0x01000000ffb77807 */ /* 0x000fe40006800000 */
[----:B------:R-:W-:Y:S02]  /*143f0*/  SEL R190, RZ, 0x10000, !P4 ;  /* 0x00010000ffbe7807 */ /* 0x000fe40006000000 */
[----:B------:R-:W-:Y:S02]  /*14400*/  SEL R195, RZ, 0x100, !P3 ;  /* 0x00000100ffc37807 */ /* 0x000fe40005800000 */
[----:B------:R-:W-:Y:S01]  /*14410*/  ISETP.NE.AND P5, PT, R192, RZ, PT ;  /* 0x000000ffc000720c */ /* 0x000fe20003fa5270 */
[----:B------:R-:W1:Y:S01]  /*14420*/  @P1 LDC.64 R186, c[0x0][0x3a0] ;  /* 0x0000e800ffba1b82 */ /* 0x000e620000000a00 */
[----:B------:R-:W-:Y:S01]  /*14430*/  ISETP.NE.AND P4, PT, R193, RZ, PT ;  /* 0x000000ffc100720c */ /* 0x000fe20003f85270 */
[----:B------:R-:W-:Y:S01]  /*14440*/  IMAD.WIDE.U32 R192, R20, 0x8, R236 ;  /* 0x0000000814c07825 */ /* 0x000fe200078e00ec */
[----:B------:R-:W-:-:S02]  /*14450*/  ISETP.NE.AND P3, PT, R191, RZ, PT ;  /* 0x000000ffbf00720c */ /* 0x000fc40003f65270 */
[----:B------:R-:W-:Y:S02]  /*14460*/  SEL R184, RZ, 0x10000, !P4 ;  /* 0x00010000ffb87807 */ /* 0x000fe40006000000 */
[----:B------:R-:W-:Y:S02]  /*14470*/  SEL R21, RZ, 0x1000000, !P3 ;  /* 0x01000000ff157807 */ /* 0x000fe40005800000 */
[----:B------:R-:W-:Y:S02]  /*14480*/  SEL R181, RZ, 0x100, !P5 ;  /* 0x00000100ffb57807 */ /* 0x000fe40006800000 */
[----:B------:R-:W-:Y:S01]  /*14490*/  LOP3.LUT R195, R195, R183, R190, 0xfe, !PT ;  /* 0x000000b7c3c37212 */ /* 0x000fe200078efebe */
[----:B------:R-:W-:Y:S01]  /*144a0*/  IMAD.WIDE.U32 R190, R20, 0x10, R238 ;  /* 0x0000001014be7825 */ /* 0x000fe200078e00ee */
[----:B------:R-:W-:Y:S02]  /*144b0*/  LOP3.LUT R181, R181, R21, R184, 0xfe, !PT ;  /* 0x00000015b5b57212 */ /* 0x000fe400078efeb8 */
[----:B------:R-:W-:Y:S01]  /*144c0*/  SEL R194, RZ, 0x1, !P2 ;  /* 0x00000001ffc27807 */ /* 0x000fe20005000000 */
[----:B------:R-:W-:Y:S01]  /*144d0*/  VIADD R21, R9, 0x40 ;  /* 0x0000004009157836 */ /* 0x000fe20000000000 */
[----:B------:R-:W-:Y:S01]  /*144e0*/  SEL R184, RZ, 0x1, !P6 ;  /* 0x00000001ffb87807 */ /* 0x000fe20007000000 */
[----:B------:R2:W-:Y:S01]  /*144f0*/  STG.E.128 desc[UR6][R190.64], R164 ;  /* 0x000000a4be007986 */ /* 0x0005e2000c101d06 */
[----:B------:R-:W-:Y:S01]  /*14500*/  LOP3.LUT R195, R195, R194, RZ, 0xfc, !PT ;  /* 0x000000c2c3c37212 */ /* 0x000fe200078efcff */
[----:B0-----:R-:W-:Y:S01]  /*14510*/  @P0 IMAD.WIDE.U32 R188, R21, 0x10, R188 ;  /* 0x0000001015bc0825 */ /* 0x001fe200078e00bc */
[----:B------:R-:W-:-:S03]  /*14520*/  LOP3.LUT R194, R181, R184, RZ, 0xfc, !PT ;  /* 0x000000b8b5c27212 */ /* 0x000fc600078efcff */
[C---:B------:R-:W-:Y:S02]  /*14530*/  IMAD.WIDE.U32 R184, R21.reuse, 0x10, R228 ;  /* 0x0000001015b87825 */ /* 0x040fe400078e00e4 */
[----:B------:R2:W-:Y:S02]  /*14540*/  STG.E.64 desc[UR6][R192.64], R194 ;  /* 0x000000c2c0007986 */ /* 0x0005e4000c101b06 */
[----:B-1----:R-:W-:Y:S01]  /*14550*/  @P1 IMAD.WIDE.U32 R186, R21, 0x10, R186 ;  /* 0x0000001015ba1825 */ /* 0x002fe200078e00ba */
[----:B------:R-:W-:Y:S06]  /*14560*/  @!P0 BRA `(.L_x_5890) ;  /* 0x0000000000508947 */ /* 0x000fec0003800000 */
        /* <DEDUP_REMOVED lines=8> */
[----:B------:R-:W-:Y:S02]  /*145f0*/  LOP3.LUT R192, R7, 0xff, RZ, 0xc0, !PT ;  /* 0x000000ff07c07812 */ /* 0x000fe400078ec0ff */
[----:B------:R-:W-:Y:S01]  /*14600*/  LOP3.LUT R181, R166, 0xff00, R181, 0xf8, !PT ;  /* 0x0000ff00a6b57812 */ /* 0x000fe200078ef8b5 */
[----:B------:R-:W-:-:S03]  /*14610*/  IMAD.WIDE.U32 R166, R167, 0x1000000, RZ ;  /* 0x01000000a7a67825 */ /* 0x000fc600078e00ff */
[----:B------:R-:W-:Y:S01]  /*14620*/  LOP3.LUT R181, R181, 0xff, R4, 0xf8, !PT ;  /* 0x000000ffb5b57812 */ /* 0x000fe200078ef804 */
[----:B------:R-:W-:-:S04]  /*14630*/  IMAD.WIDE.U32 R190, R190, 0x10000, RZ ;  /* 0x00010000bebe7825 */ /* 0x000fc800078e00ff */
[----:B------:R-:W-:Y:S01]  /*14640*/  IMAD.WIDE.U32 R192, R192, 0x100, RZ ;  /* 0x00000100c0c07825 */ /* 0x000fe200078e00ff */
[----:B------:R-:W-:-:S03]  /*14650*/  LOP3.LUT R181, R191, R181, R167, 0xfe, !PT ;  /* 0x000000b5bfb57212 */ /* 0x000fc600078efea7 */
[----:B0-----:R-:W-:Y:S01]  /*14660*/  IMAD.WIDE.U32 R164, R20, 0x8, R164 ;  /* 0x0000000814a47825 */ /* 0x001fe200078e00a4 */
[----:B------:R-:W-:Y:S02]  /*14670*/  LOP3.LUT R183, R192, R166, R190, 0xfe, !PT ;  /* 0x000000a6c0b77212 */ /* 0x000fe400078efebe */
[----:B------:R-:W-:Y:S02]  /*14680*/  LOP3.LUT R167, R181, R193, RZ, 0xfc, !PT ;  /* 0x000000c1b5a77212 */ /* 0x000fe400078efcff */
[----:B------:R-:W-:-:S05]  /*14690*/  LOP3.LUT R166, R183, 0xff, R8, 0xf8, !PT ;  /* 0x000000ffb7a67812 */ /* 0x000fca00078ef808 */
[----:B------:R0:W-:Y:S02]  /*146a0*/  STG.E.64 desc[UR6][R164.64], R166 ;  /* 0x000000a6a4007986 */ /* 0x0001e4000c101b06 */
.L_x_5890:
[----:B------:R1:W5:Y:S04]  /*146b0*/  @P0 LDG.E.128 R32, desc[UR6][R188.64] ;  /* 0x00000006bc200981 */ /* 0x000368000c1e1d00 */
[----:B------:R1:W5:Y:S04]  /*146c0*/  @P1 LDG.E.128 R28, desc[UR6][R186.64] ;  /* 0x00000006ba1c1981 */ /* 0x000368000c1e1d00 */
[----:B0-2---:R1:W5:Y:S01]  /*146d0*/  LDG.E.128 R164, desc[UR6][R184.64] ;  /* 0x00000006b8a47981 */ /* 0x005362000c1e1d00 */
        /* <DEDUP_REMOVED lines=17> */
.L_x_5894:
        /* <DEDUP_REMOVED lines=13> */
.L_x_5896:
[----:B------:R-:W-:Y:S05]  /*148c0*/  BSYNC.RECONVERGENT B1 ;  /* 0x0000000000017941 */ /* 0x000fea0003800200 */
.L_x_5895:
        /* <DEDUP_REMOVED lines=60> */
.L_x_5893:
[----:B------:R-:W-:Y:S05]  /*14c90*/  BSYNC.RECONVERGENT B0 ;  /* 0x0000000000007941 */ /* 0x000fea0003800200 */
.L_x_5892:
[----:B------:R-:W-:Y:S01]  /*14ca0*/  I2FP.F32.U32 R3, R0 ;  /* 0x0000000000037245 */ /* 0x000fe20000201000 */
[----:B-----5:R-:W-:Y:S01]  /*14cb0*/  HADD2.F32 R0, -RZ, R164.H0_H0 ;  /* 0x200000a4ff007230 */ /* 0x020fe20000004100 */
        /* <DEDUP_REMOVED lines=9> */
[----:B-1----:R-:W-:Y:S01]  /*14d50*/  P2R R187, PR, RZ, 0x10 ;  /* 0x00000010ffbb7803 */ /* 0x002fe20000000000 */
        /* <DEDUP_REMOVED lines=9> */
.L_x_5899:
        /* <DEDUP_REMOVED lines=13> */
.L_x_5901:
[----:B------:R-:W-:Y:S05]  /*14ec0*/  BSYNC.RECONVERGENT B1 ;  /* 0x0000000000017941 */ /* 0x000fea0003800200 */
.L_x_5900:
        /* <DEDUP_REMOVED lines=54> */
[----:B------:R-:W-:Y:S02]  /*15230*/  HFMA2 R5, -RZ, RZ, 0, 0 ;  /* 0x00000000ff057431 */ /* 0x000fe400000001ff */
[----:B------:R-:W-:Y:S01]  /*15240*/  IMAD.WIDE.U32 R6, R6, -0x2daee0ad, RZ ;  /* 0xd2511f5306067825 */ /* 0x000fe200078e00ff */
[----:B------:R-:W-:Y:S02]  /*15250*/  MOV R10, R14 ;  /* 0x0000000e000a7202 */ /* 0x000fe40000000f00 */
[----:B------:R-:W-:Y:S02]  /*15260*/  LOP3.LUT R15, R4, UR15, R15, 0x96, !PT ;  /* 0x0000000f040f7c12 */ /* 0x000fe4000f8e960f */
[----:B------:R-:W-:Y:S01]  /*15270*/  LOP3.LUT R14, R2, UR16, R7, 0x96, !PT ;  /* 0x00000010020e7c12 */ /* 0x000fe2000f8e9607 */
[----:B------:R-:W-:Y:S02]  /*15280*/  IMAD.MOV.U32 R2, RZ, RZ, R190 ;  /* 0x000000ffff027224 */ /* 0x000fe400078e00be */
[----:B------:R-:W-:-:S07]  /*15290*/  IMAD.MOV.U32 R190, RZ, RZ, R6 ;  /* 0x000000ffffbe7224 */ /* 0x000fce00078e0006 */
.L_x_5898:
[----:B------:R-:W-:Y:S05]  /*152a0*/  BSYNC.RECONVERGENT B0 ;  /* 0x0000000000007941 */ /* 0x000fea0003800200 */
.L_x_5897:
        /* <DEDUP_REMOVED lines=25> */
.L_x_5904:
        /* <DEDUP_REMOVED lines=13> */
.L_x_5906:
[----:B------:R-:W-:Y:S05]  /*15510*/  BSYNC.RECONVERGENT B1 ;  /* 0x0000000000017941 */ /* 0x000fea0003800200 */
.L_x_5905:
        /* <DEDUP_REMOVED lines=61> */
.L_x_5903:
[----:B------:R-:W-:Y:S05]  /*158f0*/  BSYNC.RECONVERGENT B0 ;  /* 0x0000000000007941 */ /* 0x000fea0003800200 */
.L_x_5902:
        /* <DEDUP_REMOVED lines=21> */
.L_x_5909:
        /* <DEDUP_REMOVED lines=13> */
.L_x_5911:
[----:B------:R-:W-:Y:S05]  /*15b20*/  BSYNC.RECONVERGENT B1 ;  /* 0x0000000000017941 */ /* 0x000fea0003800200 */
.L_x_5910:
        /* <DEDUP_REMOVED lines=61> */
.L_x_5908:
[----:B------:R-:W-:Y:S05]  /*15f00*/  BSYNC.RECONVERGENT B0 ;  /* 0x0000000000007941 */ /* 0x000fea0003800200 */
.L_x_5907:
[----:B------:R-:W-:Y:S01]  /*15f10*/  I2FP.F32.U32 R3, R0 ;  /* 0x0000000000037245 */ /* 0x000fe20000201000 */
[----:B------:R-:W-:Y:S01]  /*15f20*/  HADD2.F32 R0, -RZ, R32.H1_H1 ;  /* 0x30000020ff007230 */ /* 0x000fe20000004100 */
[----:B------:R-:W-:Y:S01]  /*15f30*/  ISETP.NE.AND P3, PT, R4, 0x1, PT ;  /* 0x000000010400780c */ /* 0x000fe20003f65270 */
[----:B------:R-:W-:Y:S01]  /*15f40*/  @P1 HADD2.F32 R5, -RZ, R28.H1_H1 ;  /* 0x3000001cff051230 */ /* 0x000fe20000004100 */
[----:B------:R-:W-:Y:S01]  /*15f50*/  BSSY.RECONVERGENT B0, `(.L_x_5912) ;  /* 0x0000060000007945 */ /* 0x000fe20003800200 */
[----:B------:R-:W-:Y:S01]  /*15f60*/  FFMA.FTZ R3, R3, R180, 1.1641532182693481445e-10 ;  /* 0x2f00000003037423 */ /* 0x000fe200000100b4 */
[----:B------:R-:W-:-:S04]  /*15f70*/  FMUL.FTZ R0, R0, R179 ;  /* 0x000000b300007220 */ /* 0x000fc80000410000 */
[----:B------:R-:W-:-:S04]  /*15f80*/  FSETP.GTU.FTZ.AND P2, PT, R3, R178, PT ;  /* 0x000000b20300720b */ /* 0x000fc80003f5c000 */
[----:B------:R-:W-:Y:S02]  /*15f90*/  FSEL R3, R0, RZ, !P2 ;  /* 0x000000ff00037208 */ /* 0x000fe40005000000 */
[----:B------:R-:W-:-:S03]  /*15fa0*/  SEL R7, RZ, 0x1, P2 ;  /* 0x00000001ff077807 */ /* 0x000fc60001000000 */
[----:B------:R-:W-:-:S04]  /*15fb0*/  FADD.FTZ R0, R164, R3 ;  /* 0x00000003a4007221 */ /* 0x000fc80000010000 */
[----:B------:R-:W-:Y:S01]  /*15fc0*/  @P1 FADD.FTZ R182, R5, R0 ;  /* 0x0000000005b61221 */ /* 0x000fe20000010000 */
[----:B------:R-:W-:Y:S01]  /*15fd0*/  @!P1 MOV R182, R0 ;  /* 0x0000000000b69202 */ /* 0x000fe20000000f00 */
[----:B------:R-:W-:Y:S02]  /*15fe0*/  IMAD.MOV.U32 R5, RZ, RZ, 0x2 ;  /* 0x00000002ff057424 */ /* 0x000fe400078e00ff */
[----:B------:R-:W-:Y:S01]  /*15ff0*/  IMAD.MOV.U32 R0, RZ, RZ, R10 ;  /* 0x000000ffff007224 */ /* 0x000fe200078e000a */
        /* <DEDUP_REMOVED lines=10> */
.L_x_5914:
        /* <DEDUP_REMOVED lines=13> */
.L_x_5916:
[----:B------:R-:W-:Y:S05]  /*16170*/  BSYNC.RECONVERGENT B1 ;  /* 0x0000000000017941 */ /* 0x000fea0003800200 */
.L_x_5915:
        /* <DEDUP_REMOVED lines=61> */
.L_x_5913:
[----:B------:R-:W-:Y:S05]  /*16550*/  BSYNC.RECONVERGENT B0 ;  /* 0x0000000000007941 */ /* 0x000fea0003800200 */
.L_x_5912:
        /* <DEDUP_REMOVED lines=21> */
.L_x_5919:
        /* <DEDUP_REMOVED lines=13> */
.L_x_5921:
[----:B------:R-:W-:Y:S05]  /*16780*/  BSYNC.RECONVERGENT B1 ;  /* 0x0000000000017941 */ /* 0x000fea0003800200 */
.L_x_5920:
        /* <DEDUP_REMOVED lines=61> */
.L_x_5918:
[----:B------:R-:W-:Y:S05]  /*16b60*/  BSYNC.RECONVERGENT B0 ;  /* 0x0000000000007941 */ /* 0x000fea0003800200 */
.L_x_5917:
        /* <DEDUP_REMOVED lines=9> */
[----:B------:R-:W-:Y:S01]  /*16c00*/  FSEL R3, R2, RZ, !P2 ;  /* 0x000000ff02037208 */ /* 0x000fe20005000000 */
[----:B------:R-:W-:Y:S01]  /*16c10*/  IMAD.MOV.U32 R2, RZ, RZ, R10 ;  /* 0x000000ffff027224 */ /* 0x000fe200078e000a */
[----:B------:R-:W-:-:S03]  /*16c20*/  SEL R6, RZ, 0x1, P2 ;  /* 0x00000001ff067807 */ /* 0x000fc60001000000 */
[----:B------:R-:W-:-:S04]  /*16c30*/  FADD.FTZ R0, R0, R3 ;  /* 0x0000000300007221 */ /* 0x000fc80000010000 */
        /* <DEDUP_REMOVED lines=12> */
.L_x_5924:
        /* <DEDUP_REMOVED lines=13> */
.L_x_5926:
[----:B------:R-:W-:Y:S05]  /*16dd0*/  BSYNC.RECONVERGENT B1 ;  /* 0x0000000000017941 */ /* 0x000fea0003800200 */
.L_x_5925:
        /* <DEDUP_REMOVED lines=61> */
.L_x_5923:
[----:B------:R-:W-:Y:S05]  /*171b0*/  BSYNC.RECONVERGENT B0 ;  /* 0x0000000000007941 */ /* 0x000fea0003800200 */
.L_x_5922:
[----:B------:R-:W-:Y:S01]  /*171c0*/  I2FP.F32.U32 R3, R2 ;  /* 0x0000000200037245 */ /* 0x000fe20000201000 */
[----:B------:R-:W-:Y:S01]  /*171d0*/  HADD2.F32 R2, -RZ, R165.H1_H1 ;  /* 0x300000a5ff027230 */ /* 0x000fe20000004100 */
        /* <DEDUP_REMOVED lines=19> */
.L_x_5929:
        /* <DEDUP_REMOVED lines=13> */
.L_x_5931:
[----:B------:R-:W-:Y:S05]  /*173e0*/  BSYNC.RECONVERGENT B1 ;  /* 0x0000000000017941 */ /* 0x000fea0003800200 */
.L_x_5930:
        /* <DEDUP_REMOVED lines=61> */
.L_x_5928:
[----:B------:R-:W-:Y:S05]  /*177c0*/  BSYNC.RECONVERGENT B0 ;  /* 0x0000000000007941 */ /* 0x000fea0003800200 */
.L_x_5927:
[----:B------:R-:W-:Y:S01]  /*177d0*/  I2FP.F32.U32 R3, R3 ;  /* 0x0000000300037245 */ /* 0x000fe20000201000 */
[----:B------:R-:W-:Y:S01]  /*177e0*/  HADD2.F32 R2, -RZ, R33.H1_H1 ;  /* 0x30000021ff027230 */ /* 0x000fe20000004100 */
[----:B------:R-:W-:Y:S01]  /*177f0*/  BSSY.RECONVERGENT B0, `(.L_x_5932) ;  /* 0x0000062000007945 */ /* 0x000fe20003800200 */
[----:B------:R-:W-:Y:S02]  /*17800*/  @P1 HADD2.F32 R5, -RZ, R29.H1_H1 ;  /* 0x3000001dff051230 */ /* 0x000fe40000004100 */
[----:B------:R-:W-:Y:S01]  /*17810*/  FFMA.FTZ R3, R3, R180, 1.1641532182693481445e-10 ;  /* 0x2f00000003037423 */ /* 0x000fe200000100b4 */
[----:B------:R-:W-:-:S04]  /*17820*/  FMUL.FTZ R2, R2, R179 ;  /* 0x000000b302027220 */ /* 0x000fc80000410000 */
[----:B------:R-:W-:-:S04]  /*17830*/  FSETP.GTU.FTZ.AND P2, PT, R3, R178, PT ;  /* 0x000000b20300720b */ /* 0x000fc80003f5c000 */
[----:B------:R-:W-:-:S05]  /*17840*/  FSEL R3, R2, RZ, !P2 ;  /* 0x000000ff02037208 */ /* 0x000fca0005000000 */
[----:B------:R-:W-:Y:S01]  /*17850*/  FADD.FTZ R164, R164, R3 ;  /* 0x00000003a4a47221 */ /* 0x000fe20000010000 */
[----:B------:R-:W-:-:S03]  /*17860*/  MOV R3, R10 ;  /* 0x0000000a00037202 */ /* 0x000fc60000000f00 */
[--C-:B------:R-:W-:Y:S01]  /*17870*/  @P1 FADD.FTZ R184, R5, R164.reuse ;  /* 0x000000a405b81221 */ /* 0x100fe20000010000 */
[----:B------:R-:W-:Y:S01]  /*17880*/  SEL R5, RZ, 0x1, P2 ;  /* 0x00000001ff057807 */ /* 0x000fe20001000000 */
[----:B------:R-:W-:Y:S01]  /*17890*/  @!P1 IMAD.MOV.U32 R184, RZ, RZ, R164 ;  /* 0x000000ffffb89224 */ /* 0x000fe200078e00a4 */
[----:B------:R-:W-:Y:S01]  /*178a0*/  ISETP.NE.AND P2, PT, R4, 0x1, PT ;  /* 0x000000010400780c */ /* 0x000fe20003f45270 */
[----:B------:R-:W-:-:S03]  /*178b0*/  IMAD.MOV.U32 R164, RZ, RZ, 0x2 ;  /* 0x00000002ffa47424 */ /* 0x000fc600078e00ff */
[----:B------:R-:W-:-:S09]  /*178c0*/  F2FP.F16.F32.PACK_AB R201, RZ, R184 ;  /* 0x000000b8ffc9723e */ /* 0x000fd200000000ff */
        /* <DEDUP_REMOVED lines=9> */
.L_x_5934:
        /* <DEDUP_REMOVED lines=13> */
.L_x_5936:
[----:B------:R-:W-:Y:S05]  /*17a30*/  BSYNC.RECONVERGENT B1 ;  /* 0x0000000000017941 */ /* 0x000fea0003800200 */
.L_x_5935:
        /* <DEDUP_REMOVED lines=61> */
.L_x_5933:
[----:B------:R-:W-:Y:S05]  /*17e10*/  BSYNC.RECONVERGENT B0 ;  /* 0x0000000000007941 */ /* 0x000fea0003800200 */
.L_x_5932:
[----:B------:R-:W-:Y:S01]  /*17e20*/  I2FP.F32.U32 R3, R3 ;  /* 0x0000000300037245 */ /* 0x000fe20000201000 */
[----:B------:R-:W-:Y:S01]  /*17e30*/  HADD2.F32 R2, -RZ, R166.H0_H0 ;  /* 0x200000a6ff027230 */ /* 0x000fe20000004100 */
[----:B------:R-:W-:Y:S01]  /*17e40*/  ISETP.NE.AND P3, PT, R164, 0x1, PT ;  /* 0x00000001a400780c */ /* 0x000fe20003f65270 */
[----:B------:R-:W-:Y:S01]  /*17e50*/  BSSY.RECONVERGENT B0, `(.L_x_5937) ;  /* 0x000005c000007945 */ /* 0x000fe20003800200 */
[----:B------:R-:W-:Y:S02]  /*17e60*/  IMAD.MOV.U32 R165, RZ, RZ, 0x2 ;  /* 0x00000002ffa57424 */ /* 0x000fe400078e00ff */
        /* <DEDUP_REMOVED lines=15> */
.L_x_5939:
        /* <DEDUP_REMOVED lines=13> */
.L_x_5941:
[----:B------:R-:W-:Y:S05]  /*18030*/  BSYNC.RECONVERGENT B1 ;  /* 0x0000000000017941 */ /* 0x000fea0003800200 */
.L_x_5940:
        /* <DEDUP_REMOVED lines=61> */
.L_x_5938:
[----:B------:R-:W-:Y:S05]  /*18410*/  BSYNC.RECONVERGENT B0 ;  /* 0x0000000000007941 */ /* 0x000fea0003800200 */
.L_x_5937:
        /* <DEDUP_REMOVED lines=26> */
.L_x_5944:
        /* <DEDUP_REMOVED lines=13> */
.L_x_5946:
[----:B------:R-:W-:Y:S05]  /*18690*/  BSYNC.RECONVERGENT B1 ;  /* 0x0000000000017941 */ /* 0x000fea0003800200 */
.L_x_5945:
        /* <DEDUP_REMOVED lines=61> */
.L_x_5943:
[----:B------:R-:W-:Y:S05]  /*18a70*/  BSYNC.RECONVERGENT B0 ;  /* 0x0000000000007941 */ /* 0x000fea0003800200 */
.L_x_5942:
        /* <DEDUP_REMOVED lines=20> */
.L_x_5949:
        /* <DEDUP_REMOVED lines=13> */
.L_x_5951:
[----:B------:R-:W-:Y:S05]  /*18c90*/  BSYNC.RECONVERGENT B1 ;  /* 0x0000000000017941 */ /* 0x000fea0003800200 */
.L_x_5950:
        /* <DEDUP_REMOVED lines=61> */
.L_x_5948:
[----:B------:R-:W-:Y:S05]  /*19070*/  BSYNC.RECONVERGENT B0 ;  /* 0x0000000000007941 */ /* 0x000fea0003800200 */
.L_x_5947:
        /* <DEDUP_REMOVED lines=25> */
.L_x_5954:
        /* <DEDUP_REMOVED lines=13> */
.L_x_5956:
[----:B------:R-:W-:Y:S05]  /*192e0*/  BSYNC.RECONVERGENT B1 ;  /* 0x0000000000017941 */ /* 0x000fea0003800200 */
.L_x_5955:
        /* <DEDUP_REMOVED lines=61> */
.L_x_5953:
[----:B------:R-:W-:Y:S05]  /*196c0*/  BSYNC.RECONVERGENT B0 ;  /* 0x0000000000007941 */ /* 0x000fea0003800200 */
.L_x_5952:
        /* <DEDUP_REMOVED lines=20> */
.L_x_5959:
        /* <DEDUP_REMOVED lines=13> */
.L_x_5961:
[----:B------:R-:W-:Y:S05]  /*198e0*/  BSYNC.RECONVERGENT B1 ;  /* 0x0000000000017941 */ /* 0x000fea0003800200 */
.L_x_5960:
        /* <DEDUP_REMOVED lines=61> */
.L_x_5958:
[----:B------:R-:W-:Y:S05]  /*19cc0*/  BSYNC.RECONVERGENT B0 ;  /* 0x0000000000007941 */ /* 0x000fea0003800200 */
.L_x_5957:
        /* <DEDUP_REMOVED lines=26> */
.L_x_5964:
        /* <DEDUP_REMOVED lines=13> */
.L_x_5966:
[----:B------:R-:W-:Y:S05]  /*19f40*/  BSYNC.RECONVERGENT B1 ;  /* 0x0000000000017941 */ /* 0x000fea0003800200 */
.L_x_5965:
        /* <DEDUP_REMOVED lines=61> */
.L_x_5963:
[----:B------:R-:W-:Y:S05]  /*1a320*/  BSYNC.RECONVERGENT B0 ;  /* 0x0000000000007941 */ /* 0x000fea0003800200 */
.L_x_5962:
        /* <DEDUP_REMOVED lines=20> */
.L_x_5969:
        /* <DEDUP_REMOVED lines=15> */
.L_x_5971:
[----:B------:R-:W-:Y:S05]  /*1a560*/  BSYNC.RECONVERGENT B1 ;  /* 0x0000000000017941 */ /* 0x000fea0003800200 */
.L_x_5970:
        /* <DEDUP_REMOVED lines=60> */
[----:B------:R-:W-:-:S07]  /*1a930*/  LOP3.LUT R14, R14, UR16, R165, 0x96, !PT ;  /* 0x000000100e0e7c12 */ /* 0x000fce000f8e96a5 */
.L_x_5968:
[----:B------:R-:W-:Y:S05]  /*1a940*/  BSYNC.RECONVERGENT B0 ;  /* 0x0000000000007941 */ /* 0x000fea0003800200 */
.L_x_5967:
[----:B------:R-:W-:Y:S01]  /*1a950*/  I2FP.F32.U32 R165, R166 ;  /* 0x000000a600a57245 */ /* 0x000fe20000201000 */
[----:B------:R-:W-:Y:S02]  /*1a960*/  HADD2.F32 R164, -RZ, R35.H1_H1 ;  /* 0x30000023ffa47230 */ /* 0x000fe40000004100 */
[----:B------:R-:W-:Y:S02]  /*1a970*/  @P1 HADD2.F32 R166, -RZ, R31.H1_H1 ;  /* 0x3000001fffa61230 */ /* 0x000fe40000004100 */
[----:B------:R-:W-:Y:S01]  /*1a980*/  FFMA.FTZ R165, R165, R180, 1.1641532182693481445e-10 ;  /* 0x2f000000a5a57423 */ /* 0x000fe200000100b4 */
[----:B------:R-:W-:-:S04]  /*1a990*/  FMUL.FTZ R164, R164, R179 ;  /* 0x000000b3a4a47220 */ /* 0x000fc80000410000 */
[----:B------:R-:W-:-:S04]  /*1a9a0*/  FSETP.GTU.FTZ.AND P6, PT, R165, R178, PT ;  /* 0x000000b2a500720b */ /* 0x000fc80003fdc000 */
[----:B------:R-:W-:Y:S02]  /*1a9b0*/  FSEL R165, R164, RZ, !P6 ;  /* 0x000000ffa4a57208 */ /* 0x000fe40007000000 */
[----:B------:R-:W-:-:S03]  /*1a9c0*/  SEL R164, RZ, 0x1, P6 ;  /* 0x00000001ffa47807 */ /* 0x000fc60003000000 */
[----:B------:R-:W-:-:S04]  /*1a9d0*/  FADD.FTZ R165, R188, R165 ;  /* 0x000000a5bca57221 */ /* 0x000fc80000010000 */
[----:B------:R-:W-:Y:S01]  /*1a9e0*/  @P1 FADD.FTZ R188, R166, R165 ;  /* 0x000000a5a6bc1221 */ /* 0x000fe20000010000 */
[----:B------:R-:W-:Y:S02]  /*1a9f0*/  @!P1 MOV R188, R165 ;  /* 0x000000a500bc9202 */ /* 0x000fe40000000f00 */
[----:B------:R-:W-:Y:S02]  /*1aa00*/  PRMT R165, R0, 0x5410, R201 ;  /* 0x0000541000a57816 */ /* 0x000fe400000000c9 */
[----:B------:R-:W-:Y:S02]  /*1aa10*/  F2FP.F16.F32.PACK_AB R167, RZ, R188 ;  /* 0x000000bcffa7723e */ /* 0x000fe400000000ff */
[----:B------:R-:W-:Y:S02]  /*1aa20*/  PRMT R0, R164, 0x7610, R0 ;  /* 0x00007610a4007816 */ /* 0x000fe40000000000 */
[----:B------:R-:W-:Y:S02]  /*1aa30*/  PRMT R166, R202, 0x5410, R203 ;  /* 0x00005410caa67816 */ /* 0x000fe400000000cb */
[----:B------:R-:W-:-:S02]  /*1aa40*/  PRMT R164, R193, 0x5410, R199 ;  /* 0x00005410c1a47816 */ /* 0x000fc400000000c7 */
[----:B------:R-:W-:Y:S01]  /*1aa50*/  PRMT R167, R200, 0x5410, R167 ;  /* 0x00005410c8a77816 */ /* 0x000fe200000000a7 */
[----:B------:R-:W-:Y:S06]  /*1aa60*/  BRA `(.L_x_5972) ;  /* 0x0000003000887947 */ /* 0x000fec0003800000 */
.L_x_5891:
        /* <DEDUP_REMOVED lines=16> */
.L_x_5975:
        /* <DEDUP_REMOVED lines=13> */
.L_x_5977:
[----:B------:R-:W-:Y:S05]  /*1ac40*/  BSYNC.RECONVERGENT B1 ;  /* 0x0000000000017941 */ /* 0x000fea0003800200 */
.L_x_5976:
[----:B-1----:R-:W-:Y:S01]  /*1ac50*/  IMAD.WIDE.U32 R184, R16, -0x326172a9, RZ ;  /* 0xcd9e8d5710b87825 */ /* 0x002fe200078e00ff */
        /* <DEDUP_REMOVED lines=59> */
.L_x_5974:
[----:B------:R-:W-:Y:S05]  /*1b010*/  BSYNC.RECONVERGENT B0 ;  /* 0x0000000000007941 */ /* 0x000fea0003800200 */
.L_x_5973:
[----:B------:R-:W-:Y:S01]  /*1b020*/  I2FP.F32.U32 R181, R181 ;  /* 0x000000b500b57245 */ /* 0x000fe20000201000 */
[----:B-----5:R-:W-:Y:S01]  /*1b030*/  HADD2.F32 R182, -RZ, R164.H0_H0 ;  /* 0x200000a4ffb67230 */ /* 0x020fe20000004100 */
[----:B------:R-:W-:Y:S01]  /*1b040*/  ISETP.NE.AND P3, PT, R183, 0x1, PT ;  /* 0x00000001b700780c */ /* 0x000fe20003f65270 */
[----:B-1----:R-:W-:Y:S01]  /*1b050*/  @P1 HADD2.F32 R184, -RZ, R28.H0_H0 ;  /* 0x2000001cffb81230 */ /* 0x002fe20000004100 */
[----:B------:R-:W-:Y:S01]  /*1b060*/  BSSY.RECONVERGENT B0, `(.L_x_5978) ;  /* 0x000005f000007945 */ /* 0x000fe20003800200 */
[----:B------:R-:W-:Y:S01]  /*1b070*/  FFMA.FTZ R181, R181, R180, 1.1641532182693481445e-10 ;  /* 0x2f000000b5b57423 */ /* 0x000fe200000100b4 */
[----:B------:R-:W-:-:S04]  /*1b080*/  FMUL.FTZ R182, R182, R179 ;  /* 0x000000b3b6b67220 */ /* 0x000fc80000410000 */
[----:B------:R-:W-:Y:S02]  /*1b090*/  FSETP.GTU.FTZ.AND P2, PT, R181, R178, PT ;  /* 0x000000b2b500720b */ /* 0x000fe40003f5c000 */
[----:B------:R-:W-:Y:S02]  /*1b0a0*/  MOV R181, R10 ;  /* 0x0000000a00b57202 */ /* 0x000fe40000000f00 */
[----:B------:R-:W-:Y:S02]  /*1b0b0*/  FSEL R189, R182, RZ, !P2 ;  /* 0x000000ffb6bd7208 */ /* 0x000fe40005000000 */
[----:B------:R-:W-:-:S03]  /*1b0c0*/  PLOP3.LUT P2, PT, P2, PT, PT, 0x8, 0x80 ;  /* 0x000000000080781c */ /* 0x000fc6000174e170 */
[----:B------:R-:W-:Y:S01]  /*1b0d0*/  @P1 FADD.FTZ R189, R184, R189 ;  /* 0x000000bdb8bd1221 */ /* 0x000fe20000010000 */
[----:B------:R-:W-:Y:S01]  /*1b0e0*/  IMAD.MOV.U32 R184, RZ, RZ, 0x2 ;  /* 0x00000002ffb87424 */ /* 0x000fe200078e00ff */
[----:B------:R-:W-:-:S03]  /*1b0f0*/  P2R R187, PR, RZ, 0x4 ;  /* 0x00000004ffbb7803 */ /* 0x000fc60000000000 */
        /* <DEDUP_REMOVED lines=10> */
.L_x_5980:
        /* <DEDUP_REMOVED lines=13> */
.L_x_5982:
[----:B------:R-:W-:Y:S05]  /*1b270*/  BSYNC.RECONVERGENT B1 ;  /* 0x0000000000017941 */ /* 0x000fea0003800200 */
.L_x_5981:
        /* <DEDUP_REMOVED lines=61> */
.L_x_5979:
[----:B------:R-:W-:Y:S05]  /*1b650*/  BSYNC.RECONVERGENT B0 ;  /* 0x0000000000007941 */ /* 0x000fea0003800200 */
.L_x_5978:
        /* <DEDUP_REMOVED lines=24> */
.L_x_5985:
        /* <DEDUP_REMOVED lines=13> */
.L_x_5987:
[----:B------:R-:W-:Y:S05]  /*1b8b0*/  BSYNC.RECONVERGENT B1 ;  /* 0x0000000000017941 */ /* 0x000fea0003800200 */
.L_x_5986:
        /* <DEDUP_REMOVED lines=61> */
.L_x_5984:
[----:B------:R-:W-:Y:S05]  /*1bc90*/  BSYNC.RECONVERGENT B0 ;  /* 0x0000000000007941 */ /* 0x000fea0003800200 */
.L_x_5983:
        /* <DEDUP_REMOVED lines=24> */
.L_x_5990:
        /* <DEDUP_REMOVED lines=13> */
.L_x_5992:
[----:B------:R-:W-:Y:S05]  /*1bef0*/  BSYNC.RECONVERGENT B1 ;  /* 0x0000000000017941 */ /* 0x000fea0003800200 */
.L_x_5991:
        /* <DEDUP_REMOVED lines=61> */
.L_x_5989:
[----:B------:R-:W-:Y:S05]  /*1c2d0*/  BSYNC.RECONVERGENT B0 ;  /* 0x0000000000007941 */ /* 0x000fea0003800200 */
.L_x_5988:
        /* <DEDUP_REMOVED lines=24> */
.L_x_5995:
        /* <DEDUP_REMOVED lines=13> */
.L_x_5997:
[----:B------:R-:W-:Y:S05]  /*1c530*/  BSYNC.RECONVERGENT B1 ;  /* 0x0000000000017941 */ /* 0x000fea0003800200 */
.L_x_5996:
        /* <DEDUP_REMOVED lines=61> */
.L_x_5994:
[----:B------:R-:W-:Y:S05]  /*1c910*/  BSYNC.RECONVERGENT B0 ;  /* 0x0000000000007941 */ /* 0x000fea0003800200 */
.L_x_5993:
        /* <DEDUP_REMOVED lines=23> */
.L_x_6000:
        /* <DEDUP_REMOVED lines=13> */
.L_x_6002:
[----:B------:R-:W-:Y:S05]  /*1cb60*/  BSYNC.RECONVERGENT B1 ;  /* 0x0000000000017941 */ /* 0x000fea0003800200 */
.L_x_6001:
        /* <DEDUP_REMOVED lines=61> */
.L_x_5999:
[----:B------:R-:W-:Y:S05]  /*1cf40*/  BSYNC.RECONVERGENT B0 ;  /* 0x0000000000007941 */ /* 0x000fea0003800200 */
.L_x_5998:
        /* <DEDUP_REMOVED lines=8> */
[----:B------:R-:W-:Y:S01]  /*1cfd0*/  FSETP.GTU.FTZ.AND P3, PT, R165, R178, PT ;  /* 0x000000b2a500720b */ /* 0x000fe20003f7c000 */
[----:B------:R-:W-:-:S03]  /*1cfe0*/  IMAD.MOV.U32 R165, RZ, RZ, R10 ;  /* 0x000000ffffa57224 */ /* 0x000fc600078e000a */
        /* <DEDUP_REMOVED lines=13> */
.L_x_6005:
        /* <DEDUP_REMOVED lines=13> */
.L_x_6007:
[----:B------:R-:W-:Y:S05]  /*1d190*/  BSYNC.RECONVERGENT B1 ;  /* 0x0000000000017941 */ /* 0x000fea0003800200 */
.L_x_6006:
        /* <DEDUP_REMOVED lines=61> */
.L_x_6004:
[----:B------:R-:W-:Y:S05]  /*1d570*/  BSYNC.RECONVERGENT B0 ;  /* 0x0000000000007941 */ /* 0x000fea0003800200 */
.L_x_6003:
        /* <DEDUP_REMOVED lines=23> */
.L_x_6010:
        /* <DEDUP_REMOVED lines=13> */
.L_x_6012:
[----:B------:R-:W-:Y:S05]  /*1d7c0*/  BSYNC.RECONVERGENT B1 ;  /* 0x0000000000017941 */ /* 0x000fea0003800200 */
.L_x_6011:
        /* <DEDUP_REMOVED lines=61> */
.L_x_6009:
[----:B------:R-:W-:Y:S05]  /*1dba0*/  BSYNC.RECONVERGENT B0 ;  /* 0x0000000000007941 */ /* 0x000fea0003800200 */
.L_x_6008:
        /* <DEDUP_REMOVED lines=13> */
[----:B------:R-:W-:-:S07]  /*1dc80*/  PRMT R167, R203, 0x5410, R167 ;  /* 0x00005410cba77816 */ /* 0x000fce00000000a7 */
.L_x_5972:
        /* <DEDUP_REMOVED lines=15> */
[----:B------:R-:W-:Y:S01]  /*1dd80*/  LOP3.LUT R191, R191, R187, R192, 0xfe, !PT ;  /* 0x000000bbbfbf7212 */ /* 0x000fe200078efec0 */
[----:B------:R-:W-:Y:S01]  /*1dd90*/  VIADD R187, R9, 0x60 ;  /* 0x0000006009bb7836 */ /* 0x000fe20000000000 */
[----:B------:R-:W-:-:S02]  /*1dda0*/  SEL R193, RZ, 0x1, !P2 ;  /* 0x00000001ffc17807 */ /* 0x000fc40005000000 */
[----:B------:R-:W-:Y:S01]  /*1ddb0*/  SEL R192, RZ, 0x1, !P6 ;  /* 0x00000001ffc07807 */ /* 0x000fe20007000000 */
[----:B------:R-:W-:Y:S01]  /*1ddc0*/  IMAD.WIDE.U32 R200, R187, 0x10, R228 ;  /* 0x00000010bbc87825 */ /* 0x000fe200078e00e4 */
[----:B------:R-:W-:Y:S02]  /*1ddd0*/  LOP3.LUT R193, R194, R193, RZ, 0xfc, !PT ;  /* 0x000000c1c2c17212 */ /* 0x000fe400078efcff */
[----:B------:R-:W-:Y:S01]  /*1dde0*/  LOP3.LUT R192, R191, R192, RZ, 0xfc, !PT ;  /* 0x000000c0bfc07212 */ /* 0x000fe200078efcff */
[----:B------:R-:W-:-:S04]  /*1ddf0*/  IMAD.WIDE.U32 R194, R21, 0x8, R236 ;  /* 0x0000000815c27825 */ /* 0x000fc800078e00ec */
[C---:B0-----:R-:W-:Y:S01]  /*1de00*/  @P1 IMAD.WIDE.U32 R196, R187.reuse, 0x10, R196 ;  /* 0x00000010bbc41825 */ /* 0x041fe200078e00c4 */
[----:B------:R1:W-:Y:S03]  /*1de10*/  STG.E.64 desc[UR6][R194.64], R192 ;  /* 0x000000c0c2007986 */ /* 0x0003e6000c101b06 */
        /* <DEDUP_REMOVED lines=22> */
.L_x_6013:
        /* <DEDUP_REMOVED lines=20> */
.L_x_6017:
        /* <DEDUP_REMOVED lines=13> */
.L_x_6019:
[----:B------:R-:W-:Y:S05]  /*1e190*/  BSYNC.RECONVERGENT B1 ;  /* 0x0000000000017941 */ /* 0x000fea0003800200 */
.L_x_6018:
        /* <DEDUP_REMOVED lines=60> */
.L_x_6016:
[----:B------:R-:W-:Y:S05]  /*1e560*/  BSYNC.RECONVERGENT B0 ;  /* 0x0000000000007941 */ /* 0x000fea0003800200 */
.L_x_6015:
[----:B------:R-:W-:Y:S01]  /*1e570*/  I2FP.F32.U32 R3, R0 ;  /* 0x0000000000037245 */ /* 0x000fe20000201000 */
[----:B-----5:R-:W-:Y:S01]  /*1e580*/  HADD2.F32 R0, -RZ, R164.H0_H0 ;  /* 0x200000a4ff007230 */ /* 0x020fe20000004100 */
        /* <DEDUP_REMOVED lines=19> */
.L_x_6022:
        /* <DEDUP_REMOVED lines=13> */
.L_x_6024:
[----:B------:R-:W-:Y:S05]  /*1e790*/  BSYNC.RECONVERGENT B1 ;  /* 0x0000000000017941 */ /* 0x000fea0003800200 */
.L_x_6023:
        /* <DEDUP_REMOVED lines=61> */
.L_x_6021:
[----:B------:R-:W-:Y:S05]  /*1eb70*/  BSYNC.RECONVERGENT B0 ;  /* 0x0000000000007941 */ /* 0x000fea0003800200 */
.L_x_6020:
[----:B------:R-:W-:Y:S01]  /*1eb80*/  I2FP.F32.U32 R3, R2 ;  /* 0x0000000200037245 */ /* 0x000fe20000201000 */
[----:B------:R-:W-:Y:S01]  /*1eb90*/  HADD2.F32 R2, -RZ, R32.H0_H0 ;  /* 0x20000020ff027230 */ /* 0x000fe20000004100 */
[----:B------:R-:W-:Y:S01]  /*1eba0*/  ISETP.NE.AND P3, PT, R5, 0x1, PT ;  /* 0x000000010500780c */ /* 0x000fe20003f65270 */
[----:B--2---:R-:W-:Y:S01]  /*1ebb0*/  @P1 HADD2.F32 R197, -RZ, R28.H0_H0 ;  /* 0x2000001cffc51230 */ /* 0x004fe20000004100 */
        /* <DEDUP_REMOVED lines=21> */
.L_x_6027:
        /* <DEDUP_REMOVED lines=13> */
.L_x_6029:
[----:B------:R-:W-:Y:S05]  /*1ede0*/  BSYNC.RECONVERGENT B1 ;  /* 0x0000000000017941 */ /* 0x000fea0003800200 */
.L_x_6028:
        /* <DEDUP_REMOVED lines=61> */
.L_x_6026:
[----:B------:R-:W-:Y:S05]  /*1f1c0*/  BSYNC.RECONVERGENT B0 ;  /* 0x0000000000007941 */ /* 0x000fea0003800200 */
.L_x_6025:
        /* <DEDUP_REMOVED lines=21> */
.L_x_6032:
        /* <DEDUP_REMOVED lines=13> */
.L_x_6034:
[----:B------:R-:W-:Y:S05]  /*1f3f0*/  BSYNC.RECONVERGENT B1 ;  /* 0x0000000000017941 */ /* 0x000fea0003800200 */
.L_x_6033:
        /* <DEDUP_REMOVED lines=61> */
.L_x_6031:
[----:B------:R-:W-:Y:S05]  /*1f7d0*/  BSYNC.RECONVERGENT B0 ;  /* 0x0000000000007941 */ /* 0x000fea0003800200 */
.L_x_6030:
        /* <DEDUP_REMOVED lines=25> */
.L_x_6037:
        /* <DEDUP_REMOVED lines=13> */
.L_x_6039:
[----:B------:R-:W-:Y:S05]  /*1fa40*/  BSYNC.RECONVERGENT B1 ;  /* 0x0000000000017941 */ /* 0x000fea0003800200 */
.L_x_6038:
        /* <DEDUP_REMOVED lines=61> */
.L_x_6036:
[----:B------:R-:W-:Y:S05]  /*1fe20*/  BSYNC.RECONVERGENT B0 ;  /* 0x0000000000007941 */ /* 0x000fea0003800200 */
.L_x_6035:
        /* <DEDUP_REMOVED lines=21> */
.L_x_6042:
        /* <DEDUP_REMOVED lines=13> */
.L_x_6044:
[----:B------:R-:W-:Y:S05]  /*20050*/  BSYNC.RECONVERGENT B1 ;  /* 0x0000000000017941 */ /* 0x000fea0003800200 */
.L_x_6043:
        /* <DEDUP_REMOVED lines=61> */
.L_x_6041:
[----:B------:R-:W-:Y:S05]  /*20430*/  BSYNC.RECONVERGENT B0 ;  /* 0x0000000000007941 */ /* 0x000fea0003800200 */
.L_x_6040:
        /* <DEDUP_REMOVED lines=8> */
[----:B------:R-:W-:Y:S02]  /*204c0*/  FSEL R3, R2, RZ, !P2 ;  /* 0x000000ff02037208 */ /* 0x000fe40005000000 */
[----:B------:R-:W-:-:S03]  /*204d0*/  SEL R6, RZ, 0x1, P2 ;  /* 0x00000001ff067807 */ /* 0x000fc60001000000 */
[----:B------:R-:W-:Y:S01]  /*204e0*/  FADD.FTZ R0, R0, R3 ;  /* 0x0000000300007221 */ /* 0x000fe20000010000 */
[----:B------:R-:W-:-:S03]  /*204f0*/  MOV R3, R10 ;  /* 0x0000000a00037202 */ /* 0x000fc60000000f00 */
[--C-:B------:R-:W-:Y:S01]  /*20500*/  @P1 FADD.FTZ R190, R5, R0.reuse ;  /* 0x0000000005be1221 */ /* 0x100fe20000010000 */
[----:B------:R-:W-:Y:S02]  /*20510*/  @!P1 IMAD.MOV.U32 R190, RZ, RZ, R0 ;  /* 0x000000ffffbe9224 */ /* 0x000fe400078e0000 */
[----:B------:R-:W-:-:S03]  /*20520*/  IMAD.MOV.U32 R5, RZ, RZ, 0x2 ;  /* 0x00000002ff057424 */ /* 0x000fc600078e00ff */
        /* <DEDUP_REMOVED lines=10> */
.L_x_6047:
        /* <DEDUP_REMOVED lines=13> */
.L_x_6049:
[----:B------:R-:W-:Y:S05]  /*206a0*/  BSYNC.RECONVERGENT B1 ;  /* 0x0000000000017941 */ /* 0x000fea0003800200 */
.L_x_6048:
        /* <DEDUP_REMOVED lines=61> */
.L_x_6046:
[----:B------:R-:W-:Y:S05]  /*20a80*/  BSYNC.RECONVERGENT B0 ;  /* 0x0000000000007941 */ /* 0x000fea0003800200 */
.L_x_6045:
        /* <DEDUP_REMOVED lines=21> */
.L_x_6052:
        /* <DEDUP_REMOVED lines=13> */
.L_x_6054:
[----:B------:R-:W-:Y:S05]  /*20cb0*/  BSYNC.RECONVERGENT B1 ;  /* 0x0000000000017941 */ /* 0x000fea0003800200 */
.L_x_6053:
        /* <DEDUP_REMOVED lines=61> */
.L_x_6051:
[----:B------:R-:W-:Y:S05]  /*21090*/  BSYNC.RECONVERGENT B0 ;  /* 0x0000000000007941 */ /* 0x000fea0003800200 */
.L_x_6050:
[----:B------:R-:W-:Y:S01]  /*210a0*/  I2FP.F32.U32 R3, R3 ;  /* 0x0000000300037245 */ /* 0x000fe20000201000 */
[----:B------:R-:W-:Y:S01]  /*210b0*/  HADD2.F32 R2, -RZ, R33.H1_H1 ;  /* 0x30000021ff027230 */ /* 0x000fe20000004100 */
[----:B------:R-:W-:Y:S01]  /*210c0*/  BSSY.RECONVERGENT B0, `(.L_x_6055) ;  /* 0x0000062000007945 */ /* 0x000fe20003800200 */
[----:B------:R-:W-:Y:S02]  /*210d0*/  @P1 HADD2.F32 R192, -RZ, R29.H1_H1 ;  /* 0x3000001dffc01230 */ /* 0x000fe40000004100 */
        /* <DEDUP_REMOVED lines=21> */
.L_x_6057:
        /* <DEDUP_REMOVED lines=13> */
.L_x_6059:
[----:B------:R-:W-:Y:S05]  /*21300*/  BSYNC.RECONVERGENT B1 ;  /* 0x0000000000017941 */ /* 0x000fea0003800200 */
.L_x_6058:
        /* <DEDUP_REMOVED lines=61> */
.L_x_6056:
[----:B------:R-:W-:Y:S05]  /*216e0*/  BSYNC.RECONVERGENT B0 ;  /* 0x0000000000007941 */ /* 0x000fea0003800200 */
.L_x_6055:
[----:B------:R-:W-:Y:S01]  /*216f0*/  I2FP.F32.U32 R3, R3 ;  /* 0x0000000300037245 */ /* 0x000fe20000201000 */
[----:B------:R-:W-:Y:S01]  /*21700*/  HADD2.F32 R2, -RZ, R166.H0_H0 ;  /* 0x200000a6ff027230 */ /* 0x000fe20000004100 */
        /* <DEDUP_REMOVED lines=18> */
.L_x_6062:
        /* <DEDUP_REMOVED lines=13> */
.L_x_6064:
[----:B------:R-:W-:Y:S05]  /*21900*/  BSYNC.RECONVERGENT B1 ;  /* 0x0000000000017941 */ /* 0x000fea0003800200 */
.L_x_6063:
        /* <DEDUP_REMOVED lines=61> */
.L_x_6061:
[----:B------:R-:W-:Y:S05]  /*21ce0*/  BSYNC.RECONVERGENT B0 ;  /* 0x0000000000007941 */ /* 0x000fea0003800200 */
.L_x_6060:
        /* <DEDUP_REMOVED lines=26> */
.L_x_6067:
        /* <DEDUP_REMOVED lines=13> */
.L_x_6069:
[----:B------:R-:W-:Y:S05]  /*21f60*/  BSYNC.RECONVERGENT B1 ;  /* 0x0000000000017941 */ /* 0x000fea0003800200 */
.L_x_6068:
        /* <DEDUP_REMOVED lines=61> */
.L_x_6066:
[----:B------:R-:W-:Y:S05]  /*22340*/  BSYNC.RECONVERGENT B0 ;  /* 0x0000000000007941 */ /* 0x000fea0003800200 */
.L_x_6065:
        /* <DEDUP_REMOVED lines=20> */
.L_x_6072:
        /* <DEDUP_REMOVED lines=13> */
.L_x_6074:
[----:B------:R-:W-:Y:S05]  /*22560*/  BSYNC.RECONVERGENT B1 ;  /* 0x0000000000017941 */ /* 0x000fea0003800200 */
.L_x_6073:
        /* <DEDUP_REMOVED lines=60> */
[----:B------:R-:W-:-:S07]  /*22930*/  IMAD.MOV.U32 R204, RZ, RZ, R2 ;  /* 0x000000ffffcc7224 */ /* 0x000fce00078e0002 */
.L_x_6071:
[----:B------:R-:W-:Y:S05]  /*22940*/  BSYNC.RECONVERGENT B0 ;  /* 0x0000000000007941 */ /* 0x000fea0003800200 */
.L_x_6070:
        /* <DEDUP_REMOVED lines=25> */
.L_x_6077:
        /* <DEDUP_REMOVED lines=13> */
.L_x_6079:
[----:B------:R-:W-:Y:S05]  /*22bb0*/  BSYNC.RECONVERGENT B1 ;  /* 0x0000000000017941 */ /* 0x000fea0003800200 */
.L_x_6078:
        /* <DEDUP_REMOVED lines=61> */
.L_x_6076:
[----:B------:R-:W-:Y:S05]  /*22f90*/  BSYNC.RECONVERGENT B0 ;  /* 0x0000000000007941 */ /* 0x000fea0003800200 */
.L_x_6075:
        /* <DEDUP_REMOVED lines=20> */
.L_x_6082:
        /* <DEDUP_REMOVED lines=13> */
.L_x_6084:
[----:B------:R-:W-:Y:S05]  /*231b0*/  BSYNC.RECONVERGENT B1 ;  /* 0x0000000000017941 */ /* 0x000fea0003800200 */
.L_x_6083:
        /* <DEDUP_REMOVED lines=61> */
.L_x_6081:
[----:B------:R-:W-:Y:S05]  /*23590*/  BSYNC.RECONVERGENT B0 ;  /* 0x0000000000007941 */ /* 0x000fea0003800200 */
.L_x_6080:
        /* <DEDUP_REMOVED lines=26> */
.L_x_6087:
        /* <DEDUP_REMOVED lines=13> */
.L_x_6089:
[----:B------:R-:W-:Y:S05]  /*23810*/  BSYNC.RECONVERGENT B1 ;  /* 0x0000000000017941 */ /* 0x000fea0003800200 */
.L_x_6088:
        /* <DEDUP_REMOVED lines=61> */
.L_x_6086:
[----:B------:R-:W-:Y:S05]  /*23bf0*/  BSYNC.RECONVERGENT B0 ;  /* 0x0000000000007941 */ /* 0x000fea0003800200 */
.L_x_6085:
        /* <DEDUP_REMOVED lines=20> */
.L_x_6092:
        /* <DEDUP_REMOVED lines=15> */
.L_x_6094:
[----:B------:R-:W-:Y:S05]  /*23e30*/  BSYNC.RECONVERGENT B1 ;  /* 0x0000000000017941 */ /* 0x000fea0003800200 */
.L_x_6093:
        /* <DEDUP_REMOVED lines=61> */
.L_x_6091:
[----:B------:R-:W-:Y:S05]  /*24210*/  BSYNC.RECONVERGENT B0 ;  /* 0x0000000000007941 */ /* 0x000fea0003800200 */
.L_x_6090:
        /* <DEDUP_REMOVED lines=9> */
[----:B------:R-:W-:-:S03]  /*242b0*/  SEL R164, RZ, 0x1, P6 ;  /* 0x00000001ffa47807 */ /* 0x000fc60003000000 */
[----:B------:R-:W-:Y:S01]  /*242c0*/  FADD.FTZ R167, R167, R196 ;  /* 0x000000c4a7a77221 */ /* 0x000fe20000010000 */
[----:B------:R-:W-:Y:S02]  /*242d0*/  PRMT R0, R164, 0x7610, R0 ;  /* 0x00007610a4007816 */ /* 0x000fe40000000000 */
[----:B------:R-:W-:Y:S01]  /*242e0*/  PRMT R164, R206, 0x5410, R208 ;  /* 0x00005410cea47816 */ /* 0x000fe200000000d0 */
[--C-:B------:R-:W-:Y:S01]  /*242f0*/  @P1 FADD.FTZ R196, R200, R167.reuse ;  /* 0x000000a7c8c41221 */ /* 0x100fe20000010000 */
[----:B------:R-:W-:-:S05]  /*24300*/  @!P1 IMAD.MOV.U32 R196, RZ, RZ, R167 ;  /* 0x000000ffffc49224 */ /* 0x000fca00078e00a7 */
[----:B------:R-:W-:-:S04]  /*24310*/  F2FP.F16.F32.PACK_AB R167, RZ, R196 ;  /* 0x000000c4ffa7723e */ /* 0x000fc800000000ff */
[----:B------:R-:W-:Y:S01]  /*24320*/  PRMT R167, R209, 0x5410, R167 ;  /* 0x00005410d1a77816 */ /* 0x000fe200000000a7 */
[----:B------:R-:W-:Y:S06]  /*24330*/  BRA `(.L_x_6095) ;  /* 0x0000003000887947 */ /* 0x000fec0003800000 */
.L_x_6014:
        /* <DEDUP_REMOVED lines=16> */
.L_x_6098:
        /* <DEDUP_REMOVED lines=13> */
.L_x_6100:
[----:B------:R-:W-:Y:S05]  /*24510*/  BSYNC.RECONVERGENT B1 ;  /* 0x0000000000017941 */ /* 0x000fea0003800200 */
.L_x_6099:
[----:B------:R-:W-:Y:S01]  /*24520*/  IMAD.WIDE.U32 R14, R16, -0x326172a9, RZ ;  /* 0xcd9e8d57100e7825 */ /* 0x000fe200078e00ff */
[----:B------:R-:W-:Y:S01]  /*24530*/  LOP3.LUT R194, R11, UR5, R193, 0x96, !PT ;  /* 0x000000050bc27c12 */ /* 0x000fe2000f8e96c1 */
[----:B------:R-:W-:Y:S02]  /*24540*/  UIADD3 UR15, UPT, UPT, UR4, -0x61c88647, URZ ;  /* 0x9e3779b9040f7890 */ /* 0x000fe4000fffe0ff */
[----:B------:R-:W-:Y:S01]  /*24550*/  UIADD3 UR16, UPT, UPT, UR5, -0x4498517b, URZ ;  /* 0xbb67ae8505107890 */ /* 0x000fe2000fffe0ff */
[----:B--2---:R-:W-:Y:S01]  /*24560*/  LOP3.LUT R196, R12, UR4, R15, 0x96, !PT ;  /* 0x000000040cc47c12 */ /* 0x004fe2000f8e960f */
        /* <DEDUP_REMOVED lines=52> */
[----:B------:R-:W-:-:S03]  /*248b0*/  LOP3.LUT R15, R192, UR15, R195, 0x96, !PT ;  /* 0x0000000fc00f7c12 */ /* 0x000fc6000f8e96c3 */
[----:B------:R-:W-:Y:S01]  /*248c0*/  IMAD.MOV.U32 R10, RZ, RZ, R194 ;  /* 0x000000ffff0a7224 */ /* 0x000fe200078e00c2 */
[----:B------:R-:W-:-:S07]  /*248d0*/  LOP3.LUT R14, R14, UR16, R205, 0x96, !PT ;  /* 0x000000100e0e7c12 */ /* 0x000fce000f8e96cd */
.L_x_6097:
[----:B------:R-:W-:Y:S05]  /*248e0*/  BSYNC.RECONVERGENT B0 ;  /* 0x0000000000007941 */ /* 0x000fea0003800200 */
.L_x_6096:
[----:B------:R-:W-:Y:S01]  /*248f0*/  I2FP.F32.U32 R191, R191 ;  /* 0x000000bf00bf7245 */ /* 0x000fe20000201000 */
[----:B-----5:R-:W-:Y:S01]  /*24900*/  HADD2.F32 R190, -RZ, R164.H0_H0 ;  /* 0x200000a4ffbe7230 */ /* 0x020fe20000004100 */
[----:B------:R-:W-:Y:S01]  /*24910*/  ISETP.NE.AND P3, PT, R193, 0x1, PT ;  /* 0x00000001c100780c */ /* 0x000fe20003f65270 */
[----:B------:R-:W-:Y:S01]  /*24920*/  @P1 HADD2.F32 R192, -RZ, R28.H0_H0 ;  /* 0x2000001cffc01230 */ /* 0x000fe20000004100 */
[----:B------:R-:W-:Y:S01]  /*24930*/  BSSY.RECONVERGENT B0, `(.L_x_6101) ;  /* 0x000005f000007945 */ /* 0x000fe20003800200 */
[----:B------:R-:W-:Y:S01]  /*24940*/  FFMA.FTZ R191, R191, R180, 1.1641532182693481445e-10 ;  /* 0x2f000000bfbf7423 */ /* 0x000fe200000100b4 */
[----:B------:R-:W-:-:S04]  /*24950*/  FMUL.FTZ R190, R190, R179 ;  /* 0x000000b3bebe7220 */ /* 0x000fc80000410000 */
[----:B------:R-:W-:Y:S01]  /*24960*/  FSETP.GTU.FTZ.AND P2, PT, R191, R178, PT ;  /* 0x000000b2bf00720b */ /* 0x000fe20003f5c000 */
[----:B------:R-:W-:-:S03]  /*24970*/  IMAD.MOV.U32 R191, RZ, RZ, R10 ;  /* 0x000000ffffbf7224 */ /* 0x000fc600078e000a */
[----:B--2---:R-:W-:Y:S01]  /*24980*/  FSEL R197, R190, RZ, !P2 ;  /* 0x000000ffbec57208 */ /* 0x004fe20005000000 */
[----:B------:R-:W-:Y:S01]  /*24990*/  IMAD.MOV.U32 R190, RZ, RZ, 0x2 ;  /* 0x00000002ffbe7424 */ /* 0x000fe200078e00ff */
        /* <DEDUP_REMOVED lines=13> */
.L_x_6103:
        /* <DEDUP_REMOVED lines=13> */
.L_x_6105:
[----:B------:R-:W-:Y:S05]  /*24b40*/  BSYNC.RECONVERGENT B1 ;  /* 0x0000000000017941 */ /* 0x000fea0003800200 */
.L_x_6104:
        /* <DEDUP_REMOVED lines=61> */
.L_x_6102:
[----:B------:R-:W-:Y:S05]  /*24f20*/  BSYNC.RECONVERGENT B0 ;  /* 0x0000000000007941 */ /* 0x000fea0003800200 */
.L_x_6101:
        /* <DEDUP_REMOVED lines=24> */
.L_x_6108:
        /* <DEDUP_REMOVED lines=13> */
.L_x_6110:
[----:B------:R-:W-:Y:S05]  /*25180*/  BSYNC.RECONVERGENT B1 ;  /* 0x0000000000017941 */ /* 0x000fea0003800200 */
.L_x_6109:
        /* <DEDUP_REMOVED lines=61> */
.L_x_6107:
[----:B------:R-:W-:Y:S05]  /*25560*/  BSYNC.RECONVERGENT B0 ;  /* 0x0000000000007941 */ /* 0x000fea0003800200 */
.L_x_6106:
        /* <DEDUP_REMOVED lines=8> */
[----:B------:R-:W-:-:S03]  /*255f0*/  @P1 HADD2.F32 R191, -RZ, R29.H0_H0 ;  /* 0x2000001dffbf1230 */ /* 0x000fc60000004100 */
[----:B------:R-:W-:Y:S02]  /*25600*/  FSEL R190, R164, RZ, !P2 ;  /* 0x000000ffa4be7208 */ /* 0x000fe40005000000 */
[----:B------:R-:W-:Y:S02]  /*25610*/  PLOP3.LUT P2, PT, P2, PT, PT, 0x8, 0x80 ;  /* 0x000000000080781c */ /* 0x000fe4000174e170 */
[----:B------:R-:W-:Y:S01]  /*25620*/  MOV R164, R10 ;  /* 0x0000000a00a47202 */ /* 0x000fe20000000f00 */
        /* <DEDUP_REMOVED lines=12> */
.L_x_6113:
        /* <DEDUP_REMOVED lines=13> */
.L_x_6115:
[----:B------:R-:W-:Y:S05]  /*257c0*/  BSYNC.RECONVERGENT B1 ;  /* 0x0000000000017941 */ /* 0x000fea0003800200 */
.L_x_6114:
        /* <DEDUP_REMOVED lines=61> */
.L_x_6112:
[----:B------:R-:W-:Y:S05]  /*25ba0*/  BSYNC.RECONVERGENT B0 ;  /* 0x0000000000007941 */ /* 0x000fea0003800200 */
.L_x_6111:
        /* <DEDUP_REMOVED lines=24> */
.L_x_6118:
        /* <DEDUP_REMOVED lines=13> */
.L_x_6120:
[----:B------:R-:W-:Y:S05]  /*25e00*/  BSYNC.RECONVERGENT B1 ;  /* 0x0000000000017941 */ /* 0x000fea0003800200 */
.L_x_6119:
        /* <DEDUP_REMOVED lines=61> */
.L_x_6117:
[----:B------:R-:W-:Y:S05]  /*261e0*/  BSYNC.RECONVERGENT B0 ;  /* 0x0000000000007941 */ /* 0x000fea0003800200 */
.L_x_6116:
        /* <DEDUP_REMOVED lines=10> */
[----:B------:R-:W-:Y:S01]  /*26290*/  HFMA2 R164, -RZ, RZ, 0, 1.1920928955078125e-07 ;  /* 0x00000002ffa47431 */ /* 0x000fe200000001ff */
        /* <DEDUP_REMOVED lines=12> */
.L_x_6123:
        /* <DEDUP_REMOVED lines=13> */
.L_x_6125:
[----:B------:R-:W-:Y:S05]  /*26430*/  BSYNC.RECONVERGENT B1 ;  /* 0x0000000000017941 */ /* 0x000fea0003800200 */
.L_x_6124:
        /* <DEDUP_REMOVED lines=61> */
.L_x_6122:
[----:B------:R-:W-:Y:S05]  /*26810*/  BSYNC.RECONVERGENT B0 ;  /* 0x0000000000007941 */ /* 0x000fea0003800200 */
.L_x_6121:
        /* <DEDUP_REMOVED lines=23> */
.L_x_6128:
        /* <DEDUP_REMOVED lines=13> */
.L_x_6130:
[----:B------:R-:W-:Y:S05]  /*26a60*/  BSYNC.RECONVERGENT B1 ;  /* 0x0000000000017941 */ /* 0x000fea0003800200 */
.L_x_6129:
        /* <DEDUP_REMOVED lines=61> */
.L_x_6127:
[----:B------:R-:W-:Y:S05]  /*26e40*/  BSYNC.RECONVERGENT B0 ;  /* 0x0000000000007941 */ /* 0x000fea0003800200 */
.L_x_6126:
        /* <DEDUP_REMOVED lines=23> */
.L_x_6133:
        /* <DEDUP_REMOVED lines=13> */
.L_x_6135:
[----:B------:R-:W-:Y:S05]  /*27090*/  BSYNC.RECONVERGENT B1 ;  /* 0x0000000000017941 */ /* 0x000fea0003800200 */
.L_x_6134:
        /* <DEDUP_REMOVED lines=61> */
.L_x_6132:
[----:B------:R-:W-:Y:S05]  /*27470*/  BSYNC.RECONVERGENT B0 ;  /* 0x0000000000007941 */ /* 0x000fea0003800200 */
.L_x_6131:
        /* <DEDUP_REMOVED lines=14> */
.L_x_6095:
        /* <DEDUP_REMOVED lines=15> */
[----:B------:R-:W-:-:S02]  /*27650*/  LOP3.LUT R199, R199, R195, R200, 0xfe, !PT ;  /* 0x000000c3c7c77212 */ /* 0x000fc400078efec8 */
[----:B------:R-:W-:Y:S02]  /*27660*/  SEL R201, RZ, 0x1, !P2 ;  /* 0x00000001ffc97807 */ /* 0x000fe40005000000 */
        /* <DEDUP_REMOVED lines=30> */
.L_x_6136:
        /* <DEDUP_REMOVED lines=20> */
.L_x_6140:
        /* <DEDUP_REMOVED lines=13> */
.L_x_6142:
[----:B------:R-:W-:Y:S05]  /*27a60*/  BSYNC.RECONVERGENT B1 ;  /* 0x0000000000017941 */ /* 0x000fea0003800200 */
.L_x_6141:
        /* <DEDUP_REMOVED lines=60> */
.L_x_6139:
[----:B------:R-:W-:Y:S05]  /*27e30*/  BSYNC.RECONVERGENT B0 ;  /* 0x0000000000007941 */ /* 0x000fea0003800200 */
.L_x_6138:
[----:B------:R-:W-:Y:S01]  /*27e40*/  I2FP.F32.U32 R3, R0 ;  /* 0x0000000000037245 */ /* 0x000fe20000201000 */
[----:B-----5:R-:W-:Y:S01]  /*27e50*/  HADD2.F32 R0, -RZ, R164.H0_H0 ;  /* 0x200000a4ff007230 */ /* 0x020fe20000004100 */
        /* <DEDUP_REMOVED lines=20> */
.L_x_6145:
        /* <DEDUP_REMOVED lines=13> */
.L_x_6147:
[----:B------:R-:W-:Y:S05]  /*28070*/  BSYNC.RECONVERGENT B1 ;  /* 0x0000000000017941 */ /* 0x000fea0003800200 */
.L_x_6146:
        /* <DEDUP_REMOVED lines=61> */
.L_x_6144:
[----:B------:R-:W-:Y:S05]  /*28450*/  BSYNC.RECONVERGENT B0 ;  /* 0x0000000000007941 */ /* 0x000fea0003800200 */
.L_x_6143:
        /* <DEDUP_REMOVED lines=15> */
[----:B-1----:R-:W-:Y:S01]  /*28550*/  F2FP.F16.F32.PACK_AB R206, RZ, R199 ;  /* 0x000000c7ffce723e */ /* 0x002fe200000000ff */
        /* <DEDUP_REMOVED lines=9> */
.L_x_6150:
        /* <DEDUP_REMOVED lines=13> */
.L_x_6152:
[----:B------:R-:W-:Y:S05]  /*286c0*/  BSYNC.RECONVERGENT B1 ;  /* 0x0000000000017941 */ /* 0x000fea0003800200 */
.L_x_6151:
        /* <DEDUP_REMOVED lines=61> */
.L_x_6149:
[----:B------:R-:W-:Y:S05]  /*28aa0*/  BSYNC.RECONVERGENT B0 ;  /* 0x0000000000007941 */ /* 0x000fea0003800200 */
.L_x_6148:
        /* <DEDUP_REMOVED lines=22> */
.L_x_6155:
        /* <DEDUP_REMOVED lines=13> */
.L_x_6157:
[----:B------:R-:W-:Y:S05]  /*28ce0*/  BSYNC.RECONVERGENT B1 ;  /* 0x0000000000017941 */ /* 0x000fea0003800200 */
.L_x_6156:
        /* <DEDUP_REMOVED lines=61> */
.L_x_6154:
[----:B------:R-:W-:Y:S05]  /*290c0*/  BSYNC.RECONVERGENT B0 ;  /* 0x0000000000007941 */ /* 0x000fea0003800200 */
.L_x_6153:
        /* <DEDUP_REMOVED lines=25> */
.L_x_6160:
        /* <DEDUP_REMOVED lines=13> */
.L_x_6162:
[----:B------:R-:W-:Y:S05]  /*29330*/  BSYNC.RECONVERGENT B1 ;  /* 0x0000000000017941 */ /* 0x000fea0003800200 */
.L_x_6161:
        /* <DEDUP_REMOVED lines=61> */
.L_x_6159:
[----:B------:R-:W-:Y:S05]  /*29710*/  BSYNC.RECONVERGENT B0 ;  /* 0x0000000000007941 */ /* 0x000fea0003800200 */
.L_x_6158:
        /* <DEDUP_REMOVED lines=22> */
.L_x_6165:
        /* <DEDUP_REMOVED lines=13> */
.L_x_6167:
[----:B------:R-:W-:Y:S05]  /*29950*/  BSYNC.RECONVERGENT B1 ;  /* 0x0000000000017941 */ /* 0x000fea0003800200 */
.L_x_6166:
        /* <DEDUP_REMOVED lines=61> */
.L_x_6164:
[----:B------:R-:W-:Y:S05]  /*29d30*/  BSYNC.RECONVERGENT B0 ;  /* 0x0000000000007941 */ /* 0x000fea0003800200 */
.L_x_6163:
        /* <DEDUP_REMOVED lines=11> */
[----:B------:R-:W-:-:S03]  /*29df0*/  IMAD.MOV.U32 R3, RZ, RZ, R10 ;  /* 0x000000ffff037224 */ /* 0x000fc600078e000a */
        /* <DEDUP_REMOVED lines=13> */
.L_x_6170:
        /* <DEDUP_REMOVED lines=13> */
.L_x_6172:
[----:B------:R-:W-:Y:S05]  /*29fa0*/  BSYNC.RECONVERGENT B1 ;  /* 0x0000000000017941 */ /* 0x000fea0003800200 */
.L_x_6171:
        /* <DEDUP_REMOVED lines=61> */
.L_x_6169:
[----:B------:R-:W-:Y:S05]  /*2a380*/  BSYNC.RECONVERGENT B0 ;  /* 0x0000000000007941 */ /* 0x000fea0003800200 */
.L_x_6168:
[----:B------:R-:W-:Y:S01]  /*2a390*/  I2FP.F32.U32 R3, R3 ;  /* 0x0000000300037245 */ /* 0x000fe20000201000 */
[----:B------:R-:W-:Y:S01]  /*2a3a0*/  HADD2.F32 R2, -RZ, R165.H1_H1 ;  /* 0x300000a5ff027230 */ /* 0x000fe20000004100 */
        /* <DEDUP_REMOVED lines=20> */
.L_x_6175:
        /* <DEDUP_REMOVED lines=13> */
.L_x_6177:
[----:B------:R-:W-:Y:S05]  /*2a5c0*/  BSYNC.RECONVERGENT B1 ;  /* 0x0000000000017941 */ /* 0x000fea0003800200 */
.L_x_6176:
        /* <DEDUP_REMOVED lines=61> */
.L_x_6174:
[----:B------:R-:W-:Y:S05]  /*2a9a0*/  BSYNC.RECONVERGENT B0 ;  /* 0x0000000000007941 */ /* 0x000fea0003800200 */
.L_x_6173:
[----:B------:R-:W-:Y:S01]  /*2a9b0*/  I2FP.F32.U32 R3, R3 ;  /* 0x0000000300037245 */ /* 0x000fe20000201000 */
[----:B------:R-:W-:Y:S01]  /*2a9c0*/  HADD2.F32 R2, -RZ, R33.H1_H1 ;  /* 0x30000021ff027230 */ /* 0x000fe20000004100 */
[----:B------:R-:W-:Y:S01]  /*2a9d0*/  BSSY.RECONVERGENT B0, `(.L_x_6178) ;  /* 0x0000062000007945 */ /* 0x000fe20003800200 */
[----:B------:R-:W-:Y:S02]  /*2a9e0*/  HFMA2 R164, -RZ, RZ, 0, 1.1920928955078125e-07 ;  /* 0x00000002ffa47431 */ /* 0x000fe400000001ff */
[----:B------:R-:W-:Y:S01]  /*2a9f0*/  FFMA.FTZ R3, R3, R180, 1.1641532182693481445e-10 ;  /* 0x2f00000003037423 */ /* 0x000fe200000100b4 */
[----:B------:R-:W-:-:S04]  /*2aa00*/  FMUL.FTZ R2, R2, R179 ;  /* 0x000000b302027220 */ /* 0x000fc80000410000 */
[----:B------:R-:W-:Y:S01]  /*2aa10*/  FSETP.GTU.FTZ.AND P2, PT, R3, R178, PT ;  /* 0x000000b20300720b */ /* 0x000fe20003f5c000 */
[----:B------:R-:W-:-:S03]  /*2aa20*/  @P1 HADD2.F32 R3, -RZ, R29.H1_H1 ;  /* 0x3000001dff031230 */ /* 0x000fc60000004100 */
        /* <DEDUP_REMOVED lines=17> */
.L_x_6180:
        /* <DEDUP_REMOVED lines=13> */
.L_x_6182:
[----:B------:R-:W-:Y:S05]  /*2ac10*/  BSYNC.RECONVERGENT B1 ;  /* 0x0000000000017941 */ /* 0x000fea0003800200 */
.L_x_6181:
        /* <DEDUP_REMOVED lines=61> */
.L_x_6179:
[----:B------:R-:W-:Y:S05]  /*2aff0*/  BSYNC.RECONVERGENT B0 ;  /* 0x0000000000007941 */ /* 0x000fea0003800200 */
.L_x_6178:
        /* <DEDUP_REMOVED lines=20> */
.L_x_6185:
        /* <DEDUP_REMOVED lines=13> */
.L_x_6187:
[----:B------:R-:W-:Y:S05]  /*2b210*/  BSYNC.RECONVERGENT B1 ;  /* 0x0000000000017941 */ /* 0x000fea0003800200 */
.L_x_6186:
        /* <DEDUP_REMOVED lines=61> */
.L_x_6184:
[----:B------:R-:W-:Y:S05]  /*2b5f0*/  BSYNC.RECONVERGENT B0 ;  /* 0x0000000000007941 */ /* 0x000fea0003800200 */
.L_x_6183:
        /* <DEDUP_REMOVED lines=26> */
.L_x_6190:
        /* <DEDUP_REMOVED lines=13> */
.L_x_6192:
[----:B------:R-:W-:Y:S05]  /*2b870*/  BSYNC.RECONVERGENT B1 ;  /* 0x0000000000017941 */ /* 0x000fea0003800200 */
.L_x_6191:
        /* <DEDUP_REMOVED lines=61> */
.L_x_6189:
[----:B------:R-:W-:Y:S05]  /*2bc50*/  BSYNC.RECONVERGENT B0 ;  /* 0x0000000000007941 */ /* 0x000fea0003800200 */
.L_x_6188:
        /* <DEDUP_REMOVED lines=20> */
.L_x_6195:
        /* <DEDUP_REMOVED lines=13> */
.L_x_6197:
[----:B------:R-:W-:Y:S05]  /*2be70*/  BSYNC.RECONVERGENT B1 ;  /* 0x0000000000017941 */ /* 0x000fea0003800200 */
.L_x_6196:
        /* <DEDUP_REMOVED lines=61> */
.L_x_6194:
[----:B------:R-:W-:Y:S05]  /*2c250*/  BSYNC.RECONVERGENT B0 ;  /* 0x0000000000007941 */ /* 0x000fea0003800200 */
.L_x_6193:
        /* <DEDUP_REMOVED lines=25> */
.L_x_6200:
        /* <DEDUP_REMOVED lines=13> */
.L_x_6202:
[----:B------:R-:W-:Y:S05]  /*2c4c0*/  BSYNC.RECONVERGENT B1 ;  /* 0x0000000000017941 */ /* 0x000fea0003800200 */
.L_x_6201:
        /* <DEDUP_REMOVED lines=61> */
.L_x_6199:
[----:B------:R-:W-:Y:S05]  /*2c8a0*/  BSYNC.RECONVERGENT B0 ;  /* 0x0000000000007941 */ /* 0x000fea0003800200 */
.L_x_6198:
        /* <DEDUP_REMOVED lines=20> */
.L_x_6205:
        /* <DEDUP_REMOVED lines=13> */
.L_x_6207:
[----:B------:R-:W-:Y:S05]  /*2cac0*/  BSYNC.RECONVERGENT B1 ;  /* 0x0000000000017941 */ /* 0x000fea0003800200 */
.L_x_6206:
        /* <DEDUP_REMOVED lines=61> */
.L_x_6204:
[----:B------:R-:W-:Y:S05]  /*2cea0*/  BSYNC.RECONVERGENT B0 ;  /* 0x0000000000007941 */ /* 0x000fea0003800200 */
.L_x_6203:
        /* <DEDUP_REMOVED lines=26> */
.L_x_6210:
        /* <DEDUP_REMOVED lines=13> */
.L_x_6212:
[----:B------:R-:W-:Y:S05]  /*2d120*/  BSYNC.RECONVERGENT B1 ;  /* 0x0000000000017941 */ /* 0x000fea0003800200 */
.L_x_6211:
        /* <DEDUP_REMOVED lines=61> */
.L_x_6209:
[----:B------:R-:W-:Y:S05]  /*2d500*/  BSYNC.RECONVERGENT B0 ;  /* 0x0000000000007941 */ /* 0x000fea0003800200 */
.L_x_6208:
        /* <DEDUP_REMOVED lines=20> */
.L_x_6215:
        /* <DEDUP_REMOVED lines=15> */
.L_x_6217:
[----:B------:R-:W-:Y:S05]  /*2d740*/  BSYNC.RECONVERGENT B1 ;  /* 0x0000000000017941 */ /* 0x000fea0003800200 */
.L_x_6216:
        /* <DEDUP_REMOVED lines=61> */
.L_x_6214:
[----:B------:R-:W-:Y:S05]  /*2db20*/  BSYNC.RECONVERGENT B0 ;  /* 0x0000000000007941 */ /* 0x000fea0003800200 */
.L_x_6213:
        /* <DEDUP_REMOVED lines=8> */
[----:B------:R-:W-:Y:S01]  /*2dbb0*/  FADD.FTZ R165, R205, R166 ;  /* 0x000000a6cda57221 */ /* 0x000fe20000010000 */
[----:B------:R-:W-:-:S03]  /*2dbc0*/  PRMT R166, R214, 0x5410, R215 ;  /* 0x00005410d6a67816 */ /* 0x000fc600000000d7 */
[--C-:B------:R-:W-:Y:S01]  /*2dbd0*/  @P1 FADD.FTZ R205, R208, R165.reuse ;  /* 0x000000a5d0cd1221 */ /* 0x100fe20000010000 */
[----:B------:R-:W-:Y:S01]  /*2dbe0*/  @!P1 IMAD.MOV.U32 R205, RZ, RZ, R165 ;  /* 0x000000ffffcd9224 */ /* 0x000fe200078e00a5 */
[----:B------:R-:W-:Y:S02]  /*2dbf0*/  PRMT R165, R0, 0x5410, R213 ;  /* 0x0000541000a57816 */ /* 0x000fe400000000d5 */
[----:B------:R-:W-:Y:S02]  /*2dc00*/  PRMT R0, R164, 0x7610, R0 ;  /* 0x00007610a4007816 */ /* 0x000fe40000000000 */
[----:B------:R-:W-:Y:S02]  /*2dc10*/  F2FP.F16.F32.PACK_AB R167, RZ, R205 ;  /* 0x000000cdffa7723e */ /* 0x000fe400000000ff */
[----:B------:R-:W-:Y:S02]  /*2dc20*/  PRMT R164, R206, 0x5410, R210 ;  /* 0x00005410cea47816 */ /* 0x000fe400000000d2 */
[----:B------:R-:W-:Y:S01]  /*2dc30*/  PRMT R167, R211, 0x5410, R167 ;  /* 0x00005410d3a77816 */ /* 0x000fe200000000a7 */
[----:B------:R-:W-:Y:S06]  /*2dc40*/  BRA `(.L_x_6218) ;  /* 0x0000003000987947 */ /* 0x000fec0003800000 */
.L_x_6137:
        /* <DEDUP_REMOVED lines=16> */
.L_x_6221:
        /* <DEDUP_REMOVED lines=13> */
.L_x_6223:
[----:B------:R-:W-:Y:S05]  /*2de20*/  BSYNC.RECONVERGENT B1 ;  /* 0x0000000000017941 */ /* 0x000fea0003800200 */
.L_x_6222:
[----:B------:R-:W-:Y:S01]  /*2de30*/  IMAD.WIDE.U32 R14, R16, -0x326172a9, RZ ;  /* 0xcd9e8d57100e7825 */ /* 0x000fe200078e00ff */
[----:B------:R-:W-:Y:S01]  /*2de40*/  LOP3.LUT R200, R11, UR5, R203, 0x96, !PT ;  /* 0x000000050bc87c12 */ /* 0x000fe2000f8e96cb */
[----:B------:R-:W-:Y:S02]  /*2de50*/  UIADD3 UR15, UPT, UPT, UR4, -0x61c88647, URZ ;  /* 0x9e3779b9040f7890 */ /* 0x000fe4000fffe0ff */
[----:B------:R-:W-:Y:S01]  /*2de60*/  UIADD3 UR16, UPT, UPT, UR5, -0x4498517b, URZ ;  /* 0xbb67ae8505107890 */ /* 0x000fe2000fffe0ff */
[----:B-1----:R-:W-:Y:S01]  /*2de70*/  LOP3.LUT R206, R12, UR4, R15, 0x96, !PT ;  /* 0x000000040cce7c12 */ /* 0x002fe2000f8e960f */
        /* <DEDUP_REMOVED lines=55> */
.L_x_6220:
[----:B------:R-:W-:Y:S05]  /*2e1f0*/  BSYNC.RECONVERGENT B0 ;  /* 0x0000000000007941 */ /* 0x000fea0003800200 */
.L_x_6219:
[----:B------:R-:W-:Y:S01]  /*2e200*/  I2FP.F32.U32 R199, R199 ;  /* 0x000000c700c77245 */ /* 0x000fe20000201000 */
[----:B-----5:R-:W-:Y:S01]  /*2e210*/  HADD2.F32 R200, -RZ, R164.H0_H0 ;  /* 0x200000a4ffc87230 */ /* 0x020fe20000004100 */
[----:B------:R-:W-:Y:S01]  /*2e220*/  ISETP.NE.AND P3, PT, R203, 0x1, PT ;  /* 0x00000001cb00780c */ /* 0x000fe20003f65270 */
[----:B------:R-:W-:Y:S01]  /*2e230*/  @P1 HADD2.F32 R202, -RZ, R28.H0_H0 ;  /* 0x2000001cffca1230 */ /* 0x000fe20000004100 */
[----:B------:R-:W-:Y:S01]  /*2e240*/  LOP3.LUT R19, R19, 0xffffffef, RZ, 0xc0, !PT ;  /* 0xffffffef13137812 */ /* 0x000fe200078ec0ff */
[----:B------:R-:W-:Y:S01]  /*2e250*/  FFMA.FTZ R199, R199, R180, 1.1641532182693481445e-10 ;  /* 0x2f000000c7c77423 */ /* 0x000fe200000100b4 */
[----:B------:R-:W-:Y:S01]  /*2e260*/  FMUL.FTZ R200, R200, R179 ;  /* 0x000000b3c8c87220 */ /* 0x000fe20000410000 */
[----:B------:R-:W-:Y:S01]  /*2e270*/  BSSY.RECONVERGENT B0, `(.L_x_6224) ;  /* 0x000005d000007945 */ /* 0x000fe20003800200 */
[----:B------:R-:W-:Y:S02]  /*2e280*/  IMAD.MOV.U32 R201, RZ, RZ, R10 ;  /* 0x000000ffffc97224 */ /* 0x000fe400078e000a */
[----:B------:R-:W-:-:S04]  /*2e290*/  FSETP.GTU.FTZ.AND P2, PT, R199, R178, PT ;  /* 0x000000b2c700720b */ /* 0x000fc80003f5c000 */
[----:B------:R-:W-:Y:S02]  /*2e2a0*/  FSEL R199, R200, RZ, !P2 ;  /* 0x000000ffc8c77208 */ /* 0x000fe40005000000 */
[----:B------:R-:W-:-:S03]  /*2e2b0*/  PLOP3.LUT P2, PT, P2, PT, PT, 0x8, 0x80 ;  /* 0x000000000080781c */ /* 0x000fc6000174e170 */
[----:B------:R-:W-:Y:S01]  /*2e2c0*/  @P1 FADD.FTZ R199, R202, R199 ;  /* 0x000000c7cac71221 */ /* 0x000fe20000010000 */
[----:B------:R-:W-:-:S04]  /*2e2d0*/  HFMA2 R202, -RZ, RZ, 0, 1.1920928955078125e-07 ;  /* 0x00000002ffca7431 */ /* 0x000fc800000001ff */
[----:B-1----:R-:W-:-:S05]  /*2e2e0*/  F2FP.F16.F32.PACK_AB R206, RZ, R199 ;  /* 0x000000c7ffce723e */ /* 0x002fca00000000ff */
        /* <DEDUP_REMOVED lines=10> */
.L_x_6226:
        /* <DEDUP_REMOVED lines=13> */
.L_x_6228:
[----:B------:R-:W-:Y:S05]  /*2e460*/  BSYNC.RECONVERGENT B1 ;  /* 0x0000000000017941 */ /* 0x000fea0003800200 */
.L_x_6227:
        /* <DEDUP_REMOVED lines=61> */
.L_x_6225:
[----:B------:R-:W-:Y:S05]  /*2e840*/  BSYNC.RECONVERGENT B0 ;  /* 0x0000000000007941 */ /* 0x000fea0003800200 */
.L_x_6224:
        /* <DEDUP_REMOVED lines=25> */
.L_x_6231:
        /* <DEDUP_REMOVED lines=13> */
.L_x_6233:
[----:B------:R-:W-:Y:S05]  /*2eab0*/  BSYNC.RECONVERGENT B1 ;  /* 0x0000000000017941 */ /* 0x000fea0003800200 */
.L_x_6232:
        /* <DEDUP_REMOVED lines=61> */
.L_x_6230:
[----:B------:R-:W-:Y:S05]  /*2ee90*/  BSYNC.RECONVERGENT B0 ;  /* 0x0000000000007941 */ /* 0x000fea0003800200 */
.L_x_6229:
        /* <DEDUP_REMOVED lines=9> */
[----:B------:R-:W-:-:S03]  /*2ef30*/  @P1 HADD2.F32 R201, -RZ, R29.H0_H0 ;  /* 0x2000001dffc91230 */ /* 0x000fc60000004100 */
        /* <DEDUP_REMOVED lines=15> */
.L_x_6236:
        /* <DEDUP_REMOVED lines=13> */
.L_x_6238:
[----:B------:R-:W-:Y:S05]  /*2f100*/  BSYNC.RECONVERGENT B1 ;  /* 0x0000000000017941 */ /* 0x000fea0003800200 */
.L_x_6237:
        /* <DEDUP_REMOVED lines=61> */
.L_x_6235:
[----:B------:R-:W-:Y:S05]  /*2f4e0*/  BSYNC.RECONVERGENT B0 ;  /* 0x0000000000007941 */ /* 0x000fea0003800200 */
.L_x_6234:
        /* <DEDUP_REMOVED lines=8> */
[----:B------:R-:W-:Y:S02]  /*2f570*/  HFMA2 R203, -RZ, RZ, 0, 1.1920928955078125e-07 ;  /* 0x00000002ffcb7431 */ /* 0x000fe400000001ff */
[----:B------:R-:W-:Y:S01]  /*2f580*/  IMAD.MOV.U32 R165, RZ, RZ, R10 ;  /* 0x000000ffffa57224 */ /* 0x000fe200078e000a */
[----:B------:R-:W-:-:S04]  /*2f590*/  FSETP.GTU.FTZ.AND P3, PT, R201, R178, PT ;  /* 0x000000b2c900720b */ /* 0x000fc80003f7c000 */
        /* <DEDUP_REMOVED lines=14> */
.L_x_6241:
        /* <DEDUP_REMOVED lines=13> */
.L_x_6243:
[----:B------:R-:W-:Y:S05]  /*2f750*/  BSYNC.RECONVERGENT B1 ;  /* 0x0000000000017941 */ /* 0x000fea0003800200 */
.L_x_6242:
        /* <DEDUP_REMOVED lines=61> */
.L_x_6240:
[----:B------:R-:W-:Y:S05]  /*2fb30*/  BSYNC.RECONVERGENT B0 ;  /* 0x0000000000007941 */ /* 0x000fea0003800200 */
.L_x_6239:
[----:B------:R-:W-:Y:S01]  /*2fb40*/  I2FP.F32.U32 R165, R165 ;  /* 0x000000a500a57245 */ /* 0x000fe20000201000 */
[----:B------:R-:W-:Y:S01]  /*2fb50*/  HADD2.F32 R164, -RZ, R166.H0_H0 ;  /* 0x200000a6ffa47230 */ /* 0x000fe20000004100 */
[----:B------:R-:W-:Y:S01]  /*2fb60*/  ISETP.NE.AND P3, PT, R203, 0x1, PT ;  /* 0x00000001cb00780c */ /* 0x000fe20003f65270 */
[----:B------:R-:W-:Y:S02]  /*2fb70*/  BSSY.RECONVERGENT B0, `(.L_x_6244) ;  /* 0x000005f000007945 */ /* 0x000fe40003800200 */
[----:B------:R-:W-:Y:S01]  /*2fb80*/  FFMA.FTZ R165, R165, R180, 1.1641532182693481445e-10 ;  /* 0x2f000000a5a57423 */ /* 0x000fe200000100b4 */
[----:B------:R-:W-:-:S04]  /*2fb90*/  FMUL.FTZ R164, R164, R179 ;  /* 0x000000b3a4a47220 */ /* 0x000fc80000410000 */
[----:B------:R-:W-:Y:S01]  /*2fba0*/  FSETP.GTU.FTZ.AND P2, PT, R165, R178, PT ;  /* 0x000000b2a500720b */ /* 0x000fe20003f5c000 */
[----:B------:R-:W-:-:S03]  /*2fbb0*/  @P1 HADD2.F32 R165, -RZ, R30.H0_H0 ;  /* 0x2000001effa51230 */ /* 0x000fc60000004100 */
[----:B------:R-:W-:Y:S01]  /*2fbc0*/  FSEL R202, R164, RZ, !P2 ;  /* 0x000000ffa4ca7208 */ /* 0x000fe20005000000 */
[----:B------:R-:W-:Y:S01]  /*2fbd0*/  IMAD.MOV.U32 R164, RZ, RZ, 0x2 ;  /* 0x00000002ffa47424 */ /* 0x000fe200078e00ff */
        /* <DEDUP_REMOVED lines=13> */
.L_x_6246:
        /* <DEDUP_REMOVED lines=13> */
.L_x_6248:
[----:B------:R-:W-:Y:S05]  /*2fd80*/  BSYNC.RECONVERGENT B1 ;  /* 0x0000000000017941 */ /* 0x000fea0003800200 */
.L_x_6247:
        /* <DEDUP_REMOVED lines=61> */
.L_x_6245:
[----:B------:R-:W-:Y:S05]  /*30160*/  BSYNC.RECONVERGENT B0 ;  /* 0x0000000000007941 */ /* 0x000fea0003800200 */
.L_x_6244:
        /* <DEDUP_REMOVED lines=23> */
.L_x_6251:
        /* <DEDUP_REMOVED lines=13> */
.L_x_6253:
[----:B------:R-:W-:Y:S05]  /*303b0*/  BSYNC.RECONVERGENT B1 ;  /* 0x0000000000017941 */ /* 0x000fea0003800200 */
.L_x_6252:
        /* <DEDUP_REMOVED lines=61> */
.L_x_6250:
[----:B------:R-:W-:Y:S05]  /*30790*/  BSYNC.RECONVERGENT B0 ;  /* 0x0000000000007941 */ /* 0x000fea0003800200 */
.L_x_6249:
        /* <DEDUP_REMOVED lines=23> */
.L_x_6256:
        /* <DEDUP_REMOVED lines=13> */
.L_x_6258:
[----:B------:R-:W-:Y:S05]  /*309e0*/  BSYNC.RECONVERGENT B1 ;  /* 0x0000000000017941 */ /* 0x000fea0003800200 */
.L_x_6257:
        /* <DEDUP_REMOVED lines=61> */
.L_x_6255:
[----:B------:R-:W-:Y:S05]  /*30dc0*/  BSYNC.RECONVERGENT B0 ;  /* 0x0000000000007941 */ /* 0x000fea0003800200 */
.L_x_6254:
        /* <DEDUP_REMOVED lines=14> */
.L_x_6218:
        /* <DEDUP_REMOVED lines=47> */
.L_x_6259:
[----:B------:R2:W5:Y:S04]  /*311a0*/  @P0 LDG.E.128 R32, desc[UR6][R216.64] ;  /* 0x00000006d8200981 */ /* 0x000568000c1e1d00 */
[----:B------:R2:W5:Y:S04]  /*311b0*/  @P1 LDG.E.128 R28, desc[UR6][R214.64] ;  /* 0x00000006d61c1981 */ /* 0x000568000c1e1d00 */
        /* <DEDUP_REMOVED lines=18> */
.L_x_6263:
        /* <DEDUP_REMOVED lines=13> */
.L_x_6265:
[----:B------:R-:W-:Y:S05]  /*313b0*/  BSYNC.RECONVERGENT B1 ;  /* 0x0000000000017941 */ /* 0x000fea0003800200 */
.L_x_6264:
        /* <DEDUP_REMOVED lines=60> */
.L_x_6262:
[----:B------:R-:W-:Y:S05]  /*31780*/  BSYNC.RECONVERGENT B0 ;  /* 0x0000000000007941 */ /* 0x000fea0003800200 */
.L_x_6261:
[----:B------:R-:W-:Y:S01]  /*31790*/  I2FP.F32.U32 R3, R0 ;  /* 0x0000000000037245 */ /* 0x000fe20000201000 */
[----:B-----5:R-:W-:Y:S01]  /*317a0*/  HADD2.F32 R0, -RZ, R164.H0_H0 ;  /* 0x200000a4ff007230 */ /* 0x020fe20000004100 */
        /* <DEDUP_REMOVED lines=20> */
.L_x_6268:
        /* <DEDUP_REMOVED lines=13> */
.L_x_6270:
[----:B------:R-:W-:Y:S05]  /*319c0*/  BSYNC.RECONVERGENT B1 ;  /* 0x0000000000017941 */ /* 0x000fea0003800200 */
.L_x_6269:
        /* <DEDUP_REMOVED lines=61> */
.L_x_6267:
[----:B------:R-:W-:Y:S05]  /*31da0*/  BSYNC.RECONVERGENT B0 ;  /* 0x0000000000007941 */ /* 0x000fea0003800200 */
.L_x_6266:
        /* <DEDUP_REMOVED lines=25> */
.L_x_6273:
        /* <DEDUP_REMOVED lines=13> */
.L_x_6275:
[----:B------:R-:W-:Y:S05]  /*32010*/  BSYNC.RECONVERGENT B1 ;  /* 0x0000000000017941 */ /* 0x000fea0003800200 */
.L_x_6274:
        /* <DEDUP_REMOVED lines=61> */
.L_x_6272:
[----:B------:R-:W-:Y:S05]  /*323f0*/  BSYNC.RECONVERGENT B0 ;  /* 0x0000000000007941 */ /* 0x000fea0003800200 */
.L_x_6271:
        /* <DEDUP_REMOVED lines=22> */
.L_x_6278:
        /* <DEDUP_REMOVED lines=13> */
.L_x_6280:
[----:B------:R-:W-:Y:S05]  /*32630*/  BSYNC.RECONVERGENT B1 ;  /* 0x0000000000017941 */ /* 0x000fea0003800200 */
.L_x_6279:
        /* <DEDUP_REMOVED lines=61> */
.L_x_6277:
[----:B------:R-:W-:Y:S05]  /*32a10*/  BSYNC.RECONVERGENT B0 ;  /* 0x0000000000007941 */ /* 0x000fea0003800200 */
.L_x_6276:
        /* <DEDUP_REMOVED lines=25> */
.L_x_6283:
        /* <DEDUP_REMOVED lines=13> */
.L_x_6285:
[----:B------:R-:W-:Y:S05]  /*32c80*/  BSYNC.RECONVERGENT B1 ;  /* 0x0000000000017941 */ /* 0x000fea0003800200 */
.L_x_6284:
        /* <DEDUP_REMOVED lines=61> */
.L_x_6282:
[----:B------:R-:W-:Y:S05]  /*33060*/  BSYNC.RECONVERGENT B0 ;  /* 0x0000000000007941 */ /* 0x000fea0003800200 */
.L_x_6281:
[----:B------:R-:W-:Y:S01]  /*33070*/  I2FP.F32.U32 R3, R0 ;  /* 0x0000000000037245 */ /* 0x000fe20000201000 */
[----:B------:R-:W-:Y:S01]  /*33080*/  HADD2.F32 R0, -RZ, R165.H0_H0 ;  /* 0x200000a5ff007230 */ /* 0x000fe20000004100 */
        /* <DEDUP_REMOVED lines=20> */
.L_x_6288:
        /* <DEDUP_REMOVED lines=13> */
.L_x_6290:
[----:B------:R-:W-:Y:S05]  /*332a0*/  BSYNC.RECONVERGENT B1 ;  /* 0x0000000000017941 */ /* 0x000fea0003800200 */
.L_x_6289:
        /* <DEDUP_REMOVED lines=61> */
.L_x_6287:
[----:B------:R-:W-:Y:S05]  /*33680*/  BSYNC.RECONVERGENT B0 ;  /* 0x0000000000007941 */ /* 0x000fea0003800200 */
.L_x_6286:
        /* <DEDUP_REMOVED lines=12> */
[--C-:B------:R-:W-:Y:S01]  /*33750*/  @P1 FADD.FTZ R218, R5, R0.reuse ;  /* 0x0000000005da1221 */ /* 0x100fe20000010000 */
[----:B------:R-:W-:Y:S02]  /*33760*/  @!P1 IMAD.MOV.U32 R218, RZ, RZ, R0 ;  /* 0x000000ffffda9224 */ /* 0x000fe400078e0000 */
[----:B------:R-:W-:-:S03]  /*33770*/  HFMA2 R5, -RZ, RZ, 0, 1.1920928955078125e-07 ;  /* 0x00000002ff057431 */ /* 0x000fc600000001ff */
        /* <DEDUP_REMOVED lines=10> */
.L_x_6293:
        /* <DEDUP_REMOVED lines=13> */
.L_x_6295:
[----:B------:R-:W-:Y:S05]  /*338f0*/  BSYNC.RECONVERGENT B1 ;  /* 0x0000000000017941 */ /* 0x000fea0003800200 */
.L_x_6294:
        /* <DEDUP_REMOVED lines=61> */
.L_x_6292:
[----:B------:R-:W-:Y:S05]  /*33cd0*/  BSYNC.RECONVERGENT B0 ;  /* 0x0000000000007941 */ /* 0x000fea0003800200 */
.L_x_6291:
        /* <DEDUP_REMOVED lines=22> */
.L_x_6298:
        /* <DEDUP_REMOVED lines=13> */
.L_x_6300:
[----:B------:R-:W-:Y:S05]  /*33f10*/  BSYNC.RECONVERGENT B1 ;  /* 0x0000000000017941 */ /* 0x000fea0003800200 */
.L_x_6299:
        /* <DEDUP_REMOVED lines=61> */
.L_x_6297:
[----:B------:R-:W-:Y:S05]  /*342f0*/  BSYNC.RECONVERGENT B0 ;  /* 0x0000000000007941 */ /* 0x000fea0003800200 */
.L_x_6296:
        /* <DEDUP_REMOVED lines=25> */
.L_x_6303:
        /* <DEDUP_REMOVED lines=13> */
.L_x_6305:
[----:B------:R-:W-:Y:S05]  /*34560*/  BSYNC.RECONVERGENT B1 ;  /* 0x0000000000017941 */ /* 0x000fea0003800200 */
.L_x_6304:
        /* <DEDUP_REMOVED lines=61> */
.L_x_6302:
[----:B------:R-:W-:Y:S05]  /*34940*/  BSYNC.RECONVERGENT B0 ;  /* 0x0000000000007941 */ /* 0x000fea0003800200 */
.L_x_6301:
        /* <DEDUP_REMOVED lines=20> */
.L_x_6308:
        /* <DEDUP_REMOVED lines=13> */
.L_x_6310:
[----:B------:R-:W-:Y:S05]  /*34b60*/  BSYNC.RECONVERGENT B1 ;  /* 0x0000000000017941 */ /* 0x000fea0003800200 */
.L_x_6309:
        /* <DEDUP_REMOVED lines=61> */
.L_x_6307:
[----:B------:R-:W-:Y:S05]  /*34f40*/  BSYNC.RECONVERGENT B0 ;  /* 0x0000000000007941 */ /* 0x000fea0003800200 */
.L_x_6306:
        /* <DEDUP_REMOVED lines=14> */
[----:B------:R-:W-:Y:S02]  /*35030*/  MOV R165, 0x2 ;  /* 0x0000000200a57802 */ /* 0x000fe40000000f00 */
[----:B------:R-:W-:Y:S02]  /*35040*/  PRMT R4, R2, 0x7610, R4 ;  /* 0x0000761002047816 */ /* 0x000fe40000000004 */
        /* <DEDUP_REMOVED lines=10> */
.L_x_6313:
        /* <DEDUP_REMOVED lines=13> */
.L_x_6315:
[----:B------:R-:W-:Y:S05]  /*351c0*/  BSYNC.RECONVERGENT B1 ;  /* 0x0000000000017941 */ /* 0x000fea0003800200 */
.L_x_6314:
        /* <DEDUP_REMOVED lines=61> */
.L_x_6312:
[----:B------:R-:W-:Y:S05]  /*355a0*/  BSYNC.RECONVERGENT B0 ;  /* 0x0000000000007941 */ /* 0x000fea0003800200 */
.L_x_6311:
        /* <DEDUP_REMOVED lines=20> */
.L_x_6318:
        /* <DEDUP_REMOVED lines=13> */
.L_x_6320:
[----:B------:R-:W-:Y:S05]  /*357c0*/  BSYNC.RECONVERGENT B1 ;  /* 0x0000000000017941 */ /* 0x000fea0003800200 */
.L_x_6319:
        /* <DEDUP_REMOVED lines=57> */
[----:B------:R-:W-:Y:S01]  /*35b60*/  IMAD.MOV.U32 R164, RZ, RZ, R230 ;  /* 0x000000ffffa47224 */ /* 0x000fe200078e00e6 */
[----:B------:R-:W-:Y:S01]  /*35b70*/  LOP3.LUT R14, R14, UR16, R3, 0x96, !PT ;  /* 0x000000100e0e7c12 */ /* 0x000fe2000f8e9603 */
[----:B------:R-:W-:Y:S01]  /*35b80*/  IMAD.MOV.U32 R208, RZ, RZ, RZ ;  /* 0x000000ffffd07224 */ /* 0x000fe200078e00ff */
[----:B------:R-:W-:-:S07]  /*35b90*/  MOV R230, R2 ;  /* 0x0000000200e67202 */ /* 0x000fce0000000f00 */
.L_x_6317:
[----:B------:R-:W-:Y:S05]  /*35ba0*/  BSYNC.RECONVERGENT B0 ;  /* 0x0000000000007941 */ /* 0x000fea0003800200 */
.L_x_6316:
        /* <DEDUP_REMOVED lines=25> */
.L_x_6323:
        /* <DEDUP_REMOVED lines=13> */
.L_x_6325:
[----:B------:R-:W-:Y:S05]  /*35e10*/  BSYNC.RECONVERGENT B1 ;  /* 0x0000000000017941 */ /* 0x000fea0003800200 */
.L_x_6324:
        /* <DEDUP_REMOVED lines=61> */
.L_x_6322:
[----:B------:R-:W-:Y:S05]  /*361f0*/  BSYNC.RECONVERGENT B0 ;  /* 0x0000000000007941 */ /* 0x000fea0003800200 */
.L_x_6321:
        /* <DEDUP_REMOVED lines=20> */
.L_x_6328:
        /* <DEDUP_REMOVED lines=13> */
.L_x_6330:
[----:B------:R-:W-:Y:S05]  /*36410*/  BSYNC.RECONVERGENT B1 ;  /* 0x0000000000017941 */ /* 0x000fea0003800200 */
.L_x_6329:
        /* <DEDUP_REMOVED lines=57> */
[----:B------:R-:W-:Y:S02]  /*367b0*/  IMAD.MOV.U32 R10, RZ, RZ, R208 ;  /* 0x000000ffff0a7224 */ /* 0x000fe400078e00d0 */
[----:B------:R-:W-:Y:S01]  /*367c0*/  HFMA2 R208, -RZ, RZ, 0, 0 ;  /* 0x00000000ffd07431 */ /* 0x000fe200000001ff */
[----:B------:R-:W-:Y:S01]  /*367d0*/  LOP3.LUT R14, R14, UR16, R165, 0x96, !PT ;  /* 0x000000100e0e7c12 */ /* 0x000fe2000f8e96a5 */
[----:B------:R-:W-:-:S07]  /*367e0*/  IMAD.MOV.U32 R230, RZ, RZ, R164 ;  /* 0x000000ffffe67224 */ /* 0x000fce00078e00a4 */
.L_x_6327:
[----:B------:R-:W-:Y:S05]  /*367f0*/  BSYNC.RECONVERGENT B0 ;  /* 0x0000000000007941 */ /* 0x000fea0003800200 */
.L_x_6326:
[----:B------:R-:W-:Y:S01]  /*36800*/  I2FP.F32.U32 R165, R166 ;  /* 0x000000a600a57245 */ /* 0x000fe20000201000 */
[----:B------:R-:W-:Y:S01]  /*36810*/  HADD2.F32 R164, -RZ, R35.H0_H0 ;  /* 0x20000023ffa47230 */ /* 0x000fe20000004100 */
[----:B------:R-:W-:Y:S01]  /*36820*/  BSSY.RECONVERGENT B0, `(.L_x_6331) ;  /* 0x0000063000007945 */ /* 0x000fe20003800200 */
[----:B------:R-:W-:Y:S01]  /*36830*/  @P1 HADD2.F32 R209, -RZ, R31.H0_H0 ;  /* 0x2000001fffd11230 */ /* 0x000fe20000004100 */
        /* <DEDUP_REMOVED lines=22> */
.L_x_6333:
        /* <DEDUP_REMOVED lines=13> */
.L_x_6335:
[----:B------:R-:W-:Y:S05]  /*36a70*/  BSYNC.RECONVERGENT B1 ;  /* 0x0000000000017941 */ /* 0x000fea0003800200 */
.L_x_6334:
        /* <DEDUP_REMOVED lines=61> */
.L_x_6332:
[----:B------:R-:W-:Y:S05]  /*36e50*/  BSYNC.RECONVERGENT B0 ;  /* 0x0000000000007941 */ /* 0x000fea0003800200 */
.L_x_6331:
        /* <DEDUP_REMOVED lines=20> */
.L_x_6338:
        /* <DEDUP_REMOVED lines=15> */
.L_x_6340:
[----:B------:R-:W-:Y:S05]  /*37090*/  BSYNC.RECONVERGENT B1 ;  /* 0x0000000000017941 */ /* 0x000fea0003800200 */
.L_x_6339:
        /* <DEDUP_REMOVED lines=59> */
[----:B------:R-:W-:Y:S01]  /*37450*/  IMAD.MOV.U32 R209, RZ, RZ, RZ ;  /* 0x000000ffffd17224 */ /* 0x000fe200078e00ff */
[----:B------:R-:W-:-:S07]  /*37460*/  MOV R230, R164 ;  /* 0x000000a400e67202 */ /* 0x000fce0000000f00 */
.L_x_6337:
[----:B------:R-:W-:Y:S05]  /*37470*/  BSYNC.RECONVERGENT B0 ;  /* 0x0000000000007941 */ /* 0x000fea0003800200 */
.L_x_6336:
        /* <DEDUP_REMOVED lines=18> */
.L_x_6260:
        /* <DEDUP_REMOVED lines=16> */
.L_x_6344:
        /* <DEDUP_REMOVED lines=13> */
.L_x_6346:
[----:B------:R-:W-:Y:S05]  /*37770*/  BSYNC.RECONVERGENT B1 ;  /* 0x0000000000017941 */ /* 0x000fea0003800200 */
.L_x_6345:
        /* <DEDUP_REMOVED lines=60> */
.L_x_6343:
[----:B------:R-:W-:Y:S05]  /*37b40*/  BSYNC.RECONVERGENT B0 ;  /* 0x0000000000007941 */ /* 0x000fea0003800200 */
.L_x_6342:
[----:B------:R-:W-:Y:S01]  /*37b50*/  I2FP.F32.U32 R209, R208 ;  /* 0x000000d000d17245 */ /* 0x000fe20000201000 */
[----:B-----5:R-:W-:Y:S01]  /*37b60*/  HADD2.F32 R208, -RZ, R164.H0_H0 ;  /* 0x200000a4ffd07230 */ /* 0x020fe20000004100 */
[----:B------:R-:W-:Y:S01]  /*37b70*/  ISETP.NE.AND P3, PT, R211, 0x1, PT ;  /* 0x00000001d300780c */ /* 0x000fe20003f65270 */
[----:B------:R-:W-:Y:S01]  /*37b80*/  @P1 HADD2.F32 R210, -RZ, R28.H0_H0 ;  /* 0x2000001cffd21230 */ /* 0x000fe20000004100 */
[----:B------:R-:W-:Y:S01]  /*37b90*/  LOP3.LUT R19, R19, 0xffffffef, RZ, 0xc0, !PT ;  /* 0xffffffef13137812 */ /* 0x000fe200078ec0ff */
[----:B------:R-:W-:Y:S01]  /*37ba0*/  FFMA.FTZ R209, R209, R180, 1.1641532182693481445e-10 ;  /* 0x2f000000d1d17423 */ /* 0x000fe200000100b4 */
[----:B------:R-:W-:Y:S01]  /*37bb0*/  FMUL.FTZ R208, R208, R179 ;  /* 0x000000b3d0d07220 */ /* 0x000fe20000410000 */
[----:B------:R-:W-:Y:S03]  /*37bc0*/  BSSY.RECONVERGENT B0, `(.L_x_6347) ;  /* 0x000005d000007945 */ /* 0x000fe60003800200 */
[----:B------:R-:W-:Y:S01]  /*37bd0*/  FSETP.GTU.FTZ.AND P2, PT, R209, R178, PT ;  /* 0x000000b2d100720b */ /* 0x000fe20003f5c000 */
[----:B------:R-:W-:-:S03]  /*37be0*/  IMAD.MOV.U32 R209, RZ, RZ, R10 ;  /* 0x000000ffffd17224 */ /* 0x000fc600078e000a */
[----:B--2---:R-:W-:Y:S02]  /*37bf0*/  FSEL R217, R208, RZ, !P2 ;  /* 0x000000ffd0d97208 */ /* 0x004fe40005000000 */
[----:B------:R-:W-:-:S03]  /*37c00*/  PLOP3.LUT P2, PT, P2, PT, PT, 0x8, 0x80 ;  /* 0x000000000080781c */ /* 0x000fc6000174e170 */
[----:B------:R-:W-:Y:S01]  /*37c10*/  @P1 FADD.FTZ R217, R210, R217 ;  /* 0x000000d9d2d91221 */ /* 0x000fe20000010000 */
[----:B------:R-:W-:-:S04]  /*37c20*/  HFMA2 R210, -RZ, RZ, 0, 1.1920928955078125e-07 ;  /* 0x00000002ffd27431 */ /* 0x000fc800000001ff */
        /* <DEDUP_REMOVED lines=11> */
.L_x_6349:
        /* <DEDUP_REMOVED lines=13> */
.L_x_6351:
[----:B------:R-:W-:Y:S05]  /*37db0*/  BSYNC.RECONVERGENT B1 ;  /* 0x0000000000017941 */ /* 0x000fea0003800200 */
.L_x_6350:
        /* <DEDUP_REMOVED lines=61> */
.L_x_6348:
[----:B------:R-:W-:Y:S05]  /*38190*/  BSYNC.RECONVERGENT B0 ;  /* 0x0000000000007941 */ /* 0x000fea0003800200 */
.L_x_6347:
[----:B------:R-:W-:Y:S01]  /*381a0*/  I2FP.F32.U32 R209, R209 ;  /* 0x000000d100d17245 */ /* 0x000fe20000201000 */
[----:B------:R-:W-:Y:S01]  /*381b0*/  HADD2.F32 R164, -RZ, R164.H1_H1 ;  /* 0x300000a4ffa47230 */ /* 0x000fe20000004100 */
[----:B------:R-:W-:Y:S01]  /*381c0*/  ISETP.NE.AND P3, PT, R210, 0x1, PT ;  /* 0x00000001d200780c */ /* 0x000fe20003f65270 */
[----:B------:R-:W-:Y:S01]  /*381d0*/  @P1 HADD2.F32 R208, -RZ, R28.H1_H1 ;  /* 0x3000001cffd01230 */ /* 0x000fe20000004100 */
[----:B------:R-:W-:Y:S01]  /*381e0*/  LOP3.LUT R19, R19, 0xfffffff7, RZ, 0xc0, !PT ;  /* 0xfffffff713137812 */ /* 0x000fe200078ec0ff */
[----:B------:R-:W-:Y:S01]  /*381f0*/  FFMA.FTZ R209, R209, R180, 1.1641532182693481445e-10 ;  /* 0x2f000000d1d17423 */ /* 0x000fe200000100b4 */
[----:B------:R-:W-:Y:S01]  /*38200*/  FMUL.FTZ R164, R164, R179 ;  /* 0x000000b3a4a47220 */ /* 0x000fe20000410000 */
[----:B------:R-:W-:Y:S03]  /*38210*/  BSSY.RECONVERGENT B0, `(.L_x_6352) ;  /* 0x000005d000007945 */ /* 0x000fe60003800200 */
[----:B------:R-:W-:-:S04]  /*38220*/  FSETP.GTU.FTZ.AND P2, PT, R209, R178, PT ;  /* 0x000000b2d100720b */ /* 0x000fc80003f5c000 */
[----:B------:R-:W-:Y:S02]  /*38230*/  FSEL R219, R164, RZ, !P2 ;  /* 0x000000ffa4db7208 */ /* 0x000fe40005000000 */
[----:B------:R-:W-:Y:S02]  /*38240*/  PLOP3.LUT P2, PT, P2, PT, PT, 0x8, 0x80 ;  /* 0x000000000080781c */ /* 0x000fe4000174e170 */
[----:B------:R-:W-:Y:S01]  /*38250*/  MOV R164, R10 ;  /* 0x0000000a00a47202 */ /* 0x000fe20000000f00 */
[----:B------:R-:W-:Y:S01]  /*38260*/  @P1 FADD.FTZ R219, R208, R219 ;  /* 0x000000dbd0db1221 */ /* 0x000fe20000010000 */
[----:B------:R-:W-:-:S04]  /*38270*/  IMAD.MOV.U32 R208, RZ, RZ, 0x2 ;  /* 0x00000002ffd07424 */ /* 0x000fc800078e00ff */
        /* <DEDUP_REMOVED lines=11> */
.L_x_6354:
        /* <DEDUP_REMOVED lines=13> */
.L_x_6356:
[----:B------:R-:W-:Y:S05]  /*38400*/  BSYNC.RECONVERGENT B1 ;  /* 0x0000000000017941 */ /* 0x000fea0003800200 */
.L_x_6355:
        /* <DEDUP_REMOVED lines=61> */
.L_x_6353:
[----:B------:R-:W-:Y:S05]  /*387e0*/  BSYNC.RECONVERGENT B0 ;  /* 0x0000000000007941 */ /* 0x000fea0003800200 */
.L_x_6352:
        /* <DEDUP_REMOVED lines=25> */
.L_x_6359:
        /* <DEDUP_REMOVED lines=13> */
.L_x_6361:
[----:B------:R-:W-:Y:S05]  /*38a50*/  BSYNC.RECONVERGENT B1 ;  /* 0x0000000000017941 */ /* 0x000fea0003800200 */
.L_x_6360:
        /* <DEDUP_REMOVED lines=61> */
.L_x_6358:
[----:B------:R-:W-:Y:S05]  /*38e30*/  BSYNC.RECONVERGENT B0 ;  /* 0x0000000000007941 */ /* 0x000fea0003800200 */
.L_x_6357:
        /* <DEDUP_REMOVED lines=8> */
[----:B------:R-:W-:Y:S02]  /*38ec0*/  MOV R165, R10 ;  /* 0x0000000a00a57202 */ /* 0x000fe40000000f00 */
[----:B------:R-:W-:-:S04]  /*38ed0*/  FSETP.GTU.FTZ.AND P3, PT, R209, R178, PT ;  /* 0x000000b2d100720b */ /* 0x000fc80003f7c000 */
[----:B------:R-:W-:Y:S02]  /*38ee0*/  FSEL R213, R164, RZ, !P3 ;  /* 0x000000ffa4d57208 */ /* 0x000fe40005800000 */
[----:B------:R-:W-:-:S03]  /*38ef0*/  PLOP3.LUT P3, PT, P3, PT, PT, 0x8, 0x80 ;  /* 0x000000000080781c */ /* 0x000fc60001f6e170 */
        /* <DEDUP_REMOVED lines=13> */
.L_x_6364:
        /* <DEDUP_REMOVED lines=13> */
.L_x_6366:
[----:B------:R-:W-:Y:S05]  /*390a0*/  BSYNC.RECONVERGENT B1 ;  /* 0x0000000000017941 */ /* 0x000fea0003800200 */
.L_x_6365:
        /* <DEDUP_REMOVED lines=61> */
.L_x_6363:
[----:B------:R-:W-:Y:S05]  /*39480*/  BSYNC.RECONVERGENT B0 ;  /* 0x0000000000007941 */ /* 0x000fea0003800200 */
.L_x_6362:
        /* <DEDUP_REMOVED lines=8> */
[----:B------:R-:W-:-:S03]  /*39510*/  @P1 HADD2.F32 R165, -RZ, R30.H0_H0 ;  /* 0x2000001effa51230 */ /* 0x000fc60000004100 */
        /* <DEDUP_REMOVED lines=14> */
.L_x_6369:
        /* <DEDUP_REMOVED lines=13> */
.L_x_6371:
[----:B------:R-:W-:Y:S05]  /*396d0*/  BSYNC.RECONVERGENT B1 ;  /* 0x0000000000017941 */ /* 0x000fea0003800200 */
.L_x_6370:
        /* <DEDUP_REMOVED lines=61> */
.L_x_6368:
[----:B------:R-:W-:Y:S05]  /*39ab0*/  BSYNC.RECONVERGENT B0 ;  /* 0x0000000000007941 */ /* 0x000fea0003800200 */
.L_x_6367:
        /* <DEDUP_REMOVED lines=23> */
.L_x_6374:
        /* <DEDUP_REMOVED lines=13> */
.L_x_6376:
[----:B------:R-:W-:Y:S05]  /*39d00*/  BSYNC.RECONVERGENT B1 ;  /* 0x0000000000017941 */ /* 0x000fea0003800200 */
.L_x_6375:
        /* <DEDUP_REMOVED lines=61> */
.L_x_6373:
[----:B------:R-:W-:Y:S05]  /*3a0e0*/  BSYNC.RECONVERGENT B0 ;  /* 0x0000000000007941 */ /* 0x000fea0003800200 */
.L_x_6372:
        /* <DEDUP_REMOVED lines=12> */
[----:B------:R-:W-:-:S04]  /*3a1b0*/  HFMA2 R209, -RZ, RZ, 0, 1.1920928955078125e-07 ;  /* 0x00000002ffd17431 */ /* 0x000fc800000001ff */
        /* <DEDUP_REMOVED lines=10> */
.L_x_6379:
        /* <DEDUP_REMOVED lines=13> */
.L_x_6381:
[----:B------:R-:W-:Y:S05]  /*3a330*/  BSYNC.RECONVERGENT B1 ;  /* 0x0000000000017941 */ /* 0x000fea0003800200 */
.L_x_6380:
        /* <DEDUP_REMOVED lines=61> */
.L_x_6378:
[----:B------:R-:W-:Y:S05]  /*3a710*/  BSYNC.RECONVERGENT B0 ;  /* 0x0000000000007941 */ /* 0x000fea0003800200 */
.L_x_6377:
        /* <DEDUP_REMOVED lines=14> */
.L_x_6341:
        /* <DEDUP_REMOVED lines=27> */
[----:B-1----:R-:W-:Y:S02]  /*3a9b0*/  SHF.L.U32 R164, R2, 0x10, RZ ;  /* 0x0000001002a47819 */ /* 0x002fe400000006ff */
[----:B------:R-:W-:Y:S02]  /*3a9c0*/  LOP3.LUT R166, R0, 0xffff, RZ, 0xc0, !PT ;  /* 0x0000ffff00a67812 */ /* 0x000fe400078ec0ff */
[----:B------:R-:W-:Y:S02]  /*3a9d0*/  LOP3.LUT R167, R164, 0xff0000, RZ, 0xc0, !PT ;  /* 0x00ff0000a4a77812 */ /* 0x000fe400078ec0ff */
[----:B------:R-:W0:Y:S01]  /*3a9e0*/  LDC.64 R164, c[0x0][0x3b8] ;  /* 0x0000ee00ffa47b82 */ /* 0x000e220000000a00 */
[----:B------:R-:W-:Y:S02]  /*3a9f0*/  PRMT R211, R3, 0x7104, RZ ;  /* 0x0000710403d37816 */ /* 0x000fe400000000ff */
[----:B------:R-:W-:Y:S02]  /*3aa00*/  PRMT R166, R167, 0x4210, R166 ;  /* 0x00004210a7a67816 */ /* 0x000fe400000000a6 */
[----:B------:R-:W-:-:S02]  /*3aa10*/  LOP3.LUT R220, R5, 0xff, RZ, 0xc0, !PT ;  /* 0x000000ff05dc7812 */ /* 0x000fc400078ec0ff */
[----:B------:R-:W-:Y:S02]  /*3aa20*/  LOP3.LUT R210, R6, 0xff, RZ, 0xc0, !PT ;  /* 0x000000ff06d27812 */ /* 0x000fe400078ec0ff */
[----:B------:R-:W-:Y:S01]  /*3aa30*/  LOP3.LUT R167, R166, 0xff00, R211, 0xf8, !PT ;  /* 0x0000ff00a6a77812 */ /* 0x000fe200078ef8d3 */
[----:B------:R-:W-:Y:S01]  /*3aa40*/  IMAD.WIDE.U32 R220, R220, 0x1000000, RZ ;  /* 0x01000000dcdc7825 */ /* 0x000fe200078e00ff */
[----:B------:R-:W-:Y:S02]  /*3aa50*/  LOP3.LUT R166, R7, 0xff, RZ, 0xc0, !PT ;  /* 0x000000ff07a67812 */ /* 0x000fe400078ec0ff */
[----:B------:R-:W-:Y:S01]  /*3aa60*/  LOP3.LUT R231, R167, 0xff, R4, 0xf8, !PT ;  /* 0x000000ffa7e77812 */ /* 0x000fe200078ef804 */
[----:B------:R-:W-:-:S04]  /*3aa70*/  IMAD.WIDE.U32 R210, R210, 0x10000, RZ ;  /* 0x00010000d2d27825 */ /* 0x000fc800078e00ff */
[----:B------:R-:W-:Y:S01]  /*3aa80*/  IMAD.WIDE.U32 R166, R166, 0x100, RZ ;  /* 0x00000100a6a67825 */ /* 0x000fe200078e00ff */
[----:B------:R-:W-:Y:S02]  /*3aa90*/  LOP3.LUT R231, R211, R231, R221, 0xfe, !PT ;  /* 0x000000e7d3e77212 */ /* 0x000fe400078efedd */
[----:B------:R-:W-:Y:S01]  /*3aaa0*/  LOP3.LUT R211, R166, R220, R210, 0xfe, !PT ;  /* 0x000000dca6d37212 */ /* 0x000fe200078efed2 */
[----:B0-----:R-:W-:Y:S01]  /*3aab0*/  IMAD.WIDE.U32 R164, R206, 0x8, R164 ;  /* 0x00000008cea47825 */ /* 0x001fe200078e00a4 */
[----:B------:R-:W-:Y:S02]  /*3aac0*/  LOP3.LUT R167, R231, R167, RZ, 0xfc, !PT ;  /* 0x000000a7e7a77212 */ /* 0x000fe400078efcff */
[----:B------:R-:W-:-:S05]  /*3aad0*/  LOP3.LUT R166, R211, 0xff, R8, 0xf8, !PT ;  /* 0x000000ffd3a67812 */ /* 0x000fca00078ef808 */
[----:B------:R0:W-:Y:S02]  /*3aae0*/  STG.E.64 desc[UR6][R164.64], R166 ;  /* 0x000000a6a4007986 */ /* 0x0001e4000c101b06 */
.L_x_6382:
        /* <DEDUP_REMOVED lines=20> */
.L_x_6386:
        /* <DEDUP_REMOVED lines=13> */
.L_x_6388:
[----:B------:R-:W-:Y:S05]  /*3ad00*/  BSYNC.RECONVERGENT B1 ;  /* 0x0000000000017941 */ /* 0x000fea0003800200 */
.L_x_6387:
        /* <DEDUP_REMOVED lines=60> */
.L_x_6385:
[----:B------:R-:W-:Y:S05]  /*3b0d0*/  BSYNC.RECONVERGENT B0 ;  /* 0x0000000000007941 */ /* 0x000fea0003800200 */
.L_x_6384:
        /* <DEDUP_REMOVED lines=22> */
.L_x_6391:
        /* <DEDUP_REMOVED lines=13> */
.L_x_6393:
[----:B------:R-:W-:Y:S05]  /*3b310*/  BSYNC.RECONVERGENT B1 ;  /* 0x0000000000017941 */ /* 0x000fea0003800200 */
.L_x_6392:
        /* <DEDUP_REMOVED lines=61> */
.L_x_6390:
[----:B------:R-:W-:Y:S05]  /*3b6f0*/  BSYNC.RECONVERGENT B0 ;  /* 0x0000000000007941 */ /* 0x000fea0003800200 */
.L_x_6389:
        /* <DEDUP_REMOVED lines=8> */
[----:B------:R-:W-:Y:S02]  /*3b780*/  FSEL R3, R2, RZ, !P2 ;  /* 0x000000ff02037208 */ /* 0x000fe40005000000 */
[----:B------:R-:W-:Y:S02]  /*3b790*/  SEL R8, RZ, 0x1, P2 ;  /* 0x00000001ff087807 */ /* 0x000fe40001000000 */
[----:B------:R-:W-:Y:S01]  /*3b7a0*/  MOV R2, 0x2 ;  /* 0x0000000200027802 */ /* 0x000fe20000000f00 */
        /* <DEDUP_REMOVED lines=14> */
.L_x_6396:
        /* <DEDUP_REMOVED lines=13> */
.L_x_6398:
[----:B------:R-:W-:Y:S05]  /*3b960*/  BSYNC.RECONVERGENT B1 ;  /* 0x0000000000017941 */ /* 0x000fea0003800200 */
.L_x_6397:
        /* <DEDUP_REMOVED lines=61> */
.L_x_6395:
[----:B------:R-:W-:Y:S05]  /*3bd40*/  BSYNC.RECONVERGENT B0 ;  /* 0x0000000000007941 */ /* 0x000fea0003800200 */
.L_x_6394:
        /* <DEDUP_REMOVED lines=22> */
.L_x_6401:
        /* <DEDUP_REMOVED lines=13> */
.L_x_6403:
[----:B------:R-:W-:Y:S05]  /*3bf80*/  BSYNC.RECONVERGENT B1 ;  /* 0x0000000000017941 */ /* 0x000fea0003800200 */
.L_x_6402:
        /* <DEDUP_REMOVED lines=61> */
.L_x_6400:
[----:B------:R-:W-:Y:S05]  /*3c360*/  BSYNC.RECONVERGENT B0 ;  /* 0x0000000000007941 */ /* 0x000fea0003800200 */
.L_x_6399:
        /* <DEDUP_REMOVED lines=13> */
[----:B------:R-:W-:Y:S02]  /*3c440*/  @!P1 MOV R227, R0 ;  /* 0x0000000000e39202 */ /* 0x000fe40000000f00 */
[----:B------:R-:W-:Y:S02]  /*3c450*/  MOV R0, R10 ;  /* 0x0000000a00007202 */ /* 0x000fe40000000f00 */
        /* <DEDUP_REMOVED lines=10> */
.L_x_6406:
        /* <DEDUP_REMOVED lines=13> */
.L_x_6408:
[----:B------:R-:W-:Y:S05]  /*3c5d0*/  BSYNC.RECONVERGENT B1 ;  /* 0x0000000000017941 */ /* 0x000fea0003800200 */
.L_x_6407:
        /* <DEDUP_REMOVED lines=61> */
.L_x_6405:
[----:B------:R-:W-:Y:S05]  /*3c9b0*/  BSYNC.RECONVERGENT B0 ;  /* 0x0000000000007941 */ /* 0x000fea0003800200 */
.L_x_6404:
        /* <DEDUP_REMOVED lines=22> */
.L_x_6411:
        /* <DEDUP_REMOVED lines=13> */
.L_x_6413:
[----:B------:R-:W-:Y:S05]  /*3cbf0*/  BSYNC.RECONVERGENT B1 ;  /* 0x0000000000017941 */ /* 0x000fea0003800200 */
.L_x_6412:
        /* <DEDUP_REMOVED lines=61> */
.L_x_6410:
[----:B------:R-:W-:Y:S05]  /*3cfd0*/  BSYNC.RECONVERGENT B0 ;  /* 0x0000000000007941 */ /* 0x000fea0003800200 */
.L_x_6409:
        /* <DEDUP_REMOVED lines=13> */
[----:B------:R-:W-:Y:S01]  /*3d0b0*/  @!P1 IMAD.MOV.U32 R226, RZ, RZ, R0 ;  /* 0x000000ffffe29224 */ /* 0x000fe200078e0000 */
[----:B------:R-:W-:-:S04]  /*3d0c0*/  MOV R5, 0x2 ;  /* 0x0000000200057802 */ /* 0x000fc80000000f00 */
        /* <DEDUP_REMOVED lines=10> */
.L_x_6416:
        /* <DEDUP_REMOVED lines=13> */
.L_x_6418:
[----:B------:R-:W-:Y:S05]  /*3d240*/  BSYNC.RECONVERGENT B1 ;  /* 0x0000000000017941 */ /* 0x000fea0003800200 */
.L_x_6417:
        /* <DEDUP_REMOVED lines=61> */
.L_x_6415:
[----:B------:R-:W-:Y:S05]  /*3d620*/  BSYNC.RECONVERGENT B0 ;  /* 0x0000000000007941 */ /* 0x000fea0003800200 */
.L_x_6414:
        /* <DEDUP_REMOVED lines=22> */
.L_x_6421:
        /* <DEDUP_REMOVED lines=13> */
.L_x_6423:
[----:B------:R-:W-:Y:S05]  /*3d860*/  BSYNC.RECONVERGENT B1 ;  /* 0x0000000000017941 */ /* 0x000fea0003800200 */
.L_x_6422:
        /* <DEDUP_REMOVED lines=61> */
.L_x_6420:
[----:B------:R-:W-:Y:S05]  /*3dc40*/  BSYNC.RECONVERGENT B0 ;  /* 0x0000000000007941 */ /* 0x000fea0003800200 */
.L_x_6419:
        /* <DEDUP_REMOVED lines=25> */
.L_x_6426:
        /* <DEDUP_REMOVED lines=13> */
.L_x_6428:
[----:B------:R-:W-:Y:S05]  /*3deb0*/  BSYNC.RECONVERGENT B1 ;  /* 0x0000000000017941 */ /* 0x000fea0003800200 */
.L_x_6427:
        /* <DEDUP_REMOVED lines=61> */
.L_x_6425:
[----:B------:R-:W-:Y:S05]  /*3e290*/  BSYNC.RECONVERGENT B0 ;  /* 0x0000000000007941 */ /* 0x000fea0003800200 */
.L_x_6424:
        /* <DEDUP_REMOVED lines=20> */
.L_x_6431:
        /* <DEDUP_REMOVED lines=13> */
.L_x_6433:
[----:B------:R-:W-:Y:S05]  /*3e4b0*/  BSYNC.RECONVERGENT B1 ;  /* 0x0000000000017941 */ /* 0x000fea0003800200 */
.L_x_6432:
        /* <DEDUP_REMOVED lines=61> */
.L_x_6430:
[----:B------:R-:W-:Y:S05]  /*3e890*/  BSYNC.RECONVERGENT B0 ;  /* 0x0000000000007941 */ /* 0x000fea0003800200 */
.L_x_6429:
        /* <DEDUP_REMOVED lines=26> */
.L_x_6436:
        /* <DEDUP_REMOVED lines=13> */
.L_x_6438:
[----:B------:R-:W-:Y:S05]  /*3eb10*/  BSYNC.RECONVERGENT B1 ;  /* 0x0000000000017941 */ /* 0x000fea0003800200 */
.L_x_6437:
        /* <DEDUP_REMOVED lines=61> */
.L_x_6435:
[----:B------:R-:W-:Y:S05]  /*3eef0*/  BSYNC.RECONVERGENT B0 ;  /* 0x0000000000007941 */ /* 0x000fea0003800200 */
.L_x_6434:
        /* <DEDUP_REMOVED lines=20> */
.L_x_6441:
        /* <DEDUP_REMOVED lines=13> */
.L_x_6443:
[----:B------:R-:W-:Y:S05]  /*3f110*/  BSYNC.RECONVERGENT B1 ;  /* 0x0000000000017941 */ /* 0x000fea0003800200 */
.L_x_6442:
        /* <DEDUP_REMOVED lines=61> */
.L_x_6440:
[----:B------:R-:W-:Y:S05]  /*3f4f0*/  BSYNC.RECONVERGENT B0 ;  /* 0x0000000000007941 */ /* 0x000fea0003800200 */
.L_x_6439:
        /* <DEDUP_REMOVED lines=25> */
.L_x_6446:
        /* <DEDUP_REMOVED lines=13> */
.L_x_6448:
[----:B------:R-:W-:Y:S05]  /*3f760*/  BSYNC.RECONVERGENT B1 ;  /* 0x0000000000017941 */ /* 0x000fea0003800200 */
.L_x_6447:
        /* <DEDUP_REMOVED lines=61> */
.L_x_6445:
[----:B------:R-:W-:Y:S05]  /*3fb40*/  BSYNC.RECONVERGENT B0 ;  /* 0x0000000000007941 */ /* 0x000fea0003800200 */
.L_x_6444:
        /* <DEDUP_REMOVED lines=20> */
.L_x_6451:
        /* <DEDUP_REMOVED lines=13> */
.L_x_6453:
[----:B------:R-:W-:Y:S05]  /*3fd60*/  BSYNC.RECONVERGENT B1 ;  /* 0x0000000000017941 */ /* 0x000fea0003800200 */
.L_x_6452:
        /* <DEDUP_REMOVED lines=61> */
.L_x_6450:
[----:B------:R-:W-:Y:S05]  /*40140*/  BSYNC.RECONVERGENT B0 ;  /* 0x0000000000007941 */ /* 0x000fea0003800200 */
.L_x_6449:
        /* <DEDUP_REMOVED lines=26> */
.L_x_6456:
        /* <DEDUP_REMOVED lines=13> */
.L_x_6458:
[----:B------:R-:W-:Y:S05]  /*403c0*/  BSYNC.RECONVERGENT B1 ;  /* 0x0000000000017941 */ /* 0x000fea0003800200 */
.L_x_6457:
        /* <DEDUP_REMOVED lines=61> */
.L_x_6455:
[----:B------:R-:W-:Y:S05]  /*407a0*/  BSYNC.RECONVERGENT B0 ;  /* 0x0000000000007941 */ /* 0x000fea0003800200 */
.L_x_6454:
        /* <DEDUP_REMOVED lines=20> */
.L_x_6461:
        /* <DEDUP_REMOVED lines=15> */
.L_x_6463:
[----:B------:R-:W-:Y:S05]  /*409e0*/  BSYNC.RECONVERGENT B1 ;  /* 0x0000000000017941 */ /* 0x000fea0003800200 */
.L_x_6462:
        /* <DEDUP_REMOVED lines=59> */
[----:B------:R-:W-:Y:S02]  /*40da0*/  LOP3.LUT R14, R14, UR16, R165, 0x96, !PT ;  /* 0x000000100e0e7c12 */ /* 0x000fe4000f8e96a5 */
[----:B------:R-:W-:-:S07]  /*40db0*/  MOV R232, R164 ;  /* 0x000000a400e87202 */ /* 0x000fce0000000f00 */
.L_x_6460:
[----:B------:R-:W-:Y:S05]  /*40dc0*/  BSYNC.RECONVERGENT B0 ;  /* 0x0000000000007941 */ /* 0x000fea0003800200 */
.L_x_6459:
        /* <DEDUP_REMOVED lines=18> */
.L_x_6383:
        /* <DEDUP_REMOVED lines=16> */
.L_x_6467:
        /* <DEDUP_REMOVED lines=13> */
.L_x_6469:
[----:B------:R-:W-:Y:S05]  /*410c0*/  BSYNC.RECONVERGENT B1 ;  /* 0x0000000000017941 */ /* 0x000fea0003800200 */
.L_x_6468:
        /* <DEDUP_REMOVED lines=60> */
.L_x_6466:
[----:B------:R-:W-:Y:S05]  /*41490*/  BSYNC.RECONVERGENT B0 ;  /* 0x0000000000007941 */ /* 0x000fea0003800200 */
.L_x_6465:
        /* <DEDUP_REMOVED lines=25> */
.L_x_6472:
        /* <DEDUP_REMOVED lines=13> */
.L_x_6474:
[----:B------:R-:W-:Y:S05]  /*41700*/  BSYNC.RECONVERGENT B1 ;  /* 0x0000000000017941 */ /* 0x000fea0003800200 */
.L_x_6473:
        /* <DEDUP_REMOVED lines=61> */
.L_x_6471:
[----:B------:R-:W-:Y:S05]  /*41ae0*/  BSYNC.RECONVERGENT B0 ;  /* 0x0000000000007941 */ /* 0x000fea0003800200 */
.L_x_6470:
        /* <DEDUP_REMOVED lines=25> */
.L_x_6477:
        /* <DEDUP_REMOVED lines=13> */
.L_x_6479:
[----:B------:R-:W-:Y:S05]  /*41d50*/  BSYNC.RECONVERGENT B1 ;  /* 0x0000000000017941 */ /* 0x000fea0003800200 */
.L_x_6478:
        /* <DEDUP_REMOVED lines=61> */
.L_x_6476:
[----:B------:R-:W-:Y:S05]  /*42130*/  BSYNC.RECONVERGENT B0 ;  /* 0x0000000000007941 */ /* 0x000fea0003800200 */
.L_x_6475:
        /* <DEDUP_REMOVED lines=25> */
.L_x_6482:
        /* <DEDUP_REMOVED lines=13> */
.L_x_6484:
[----:B------:R-:W-:Y:S05]  /*423a0*/  BSYNC.RECONVERGENT B1 ;  /* 0x0000000000017941 */ /* 0x000fea0003800200 */
.L_x_6483:
        /* <DEDUP_REMOVED lines=61> */
.L_x_6481:
[----:B------:R-:W-:Y:S05]  /*42780*/  BSYNC.RECONVERGENT B0 ;  /* 0x0000000000007941 */ /* 0x000fea0003800200 */
.L_x_6480:
        /* <DEDUP_REMOVED lines=25> */
.L_x_6487:
        /* <DEDUP_REMOVED lines=13> */
.L_x_6489:
[----:B------:R-:W-:Y:S05]  /*429f0*/  BSYNC.RECONVERGENT B1 ;  /* 0x0000000000017941 */ /* 0x000fea0003800200 */
.L_x_6488:
        /* <DEDUP_REMOVED lines=61> */
.L_x_6486:
[----:B------:R-:W-:Y:S05]  /*42dd0*/  BSYNC.RECONVERGENT B0 ;  /* 0x0000000000007941 */ /* 0x000fea0003800200 */
.L_x_6485:
        /* <DEDUP_REMOVED lines=23> */
.L_x_6492:
        /* <DEDUP_REMOVED lines=13> */
.L_x_6494:
[----:B------:R-:W-:Y:S05]  /*43020*/  BSYNC.RECONVERGENT B1 ;  /* 0x0000000000017941 */ /* 0x000fea0003800200 */
.L_x_6493:
        /* <DEDUP_REMOVED lines=61> */
.L_x_6491:
[----:B------:R-:W-:Y:S05]  /*43400*/  BSYNC.RECONVERGENT B0 ;  /* 0x0000000000007941 */ /* 0x000fea0003800200 */
.L_x_6490:
        /* <DEDUP_REMOVED lines=23> */
.L_x_6497:
        /* <DEDUP_REMOVED lines=13> */
.L_x_6499:
[----:B------:R-:W-:Y:S05]  /*43650*/  BSYNC.RECONVERGENT B1 ;  /* 0x0000000000017941 */ /* 0x000fea0003800200 */
.L_x_6498:
        /* <DEDUP_REMOVED lines=61> */
.L_x_6496:
[----:B------:R-:W-:Y:S05]  /*43a30*/  BSYNC.RECONVERGENT B0 ;  /* 0x0000000000007941 */ /* 0x000fea0003800200 */
.L_x_6495:
        /* <DEDUP_REMOVED lines=23> */
.L_x_6502:
        /* <DEDUP_REMOVED lines=13> */
.L_x_6504:
[----:B------:R-:W-:Y:S05]  /*43c80*/  BSYNC.RECONVERGENT B1 ;  /* 0x0000000000017941 */ /* 0x000fea0003800200 */
.L_x_6503:
        /* <DEDUP_REMOVED lines=61> */
.L_x_6501:
[----:B------:R-:W-:Y:S05]  /*44060*/  BSYNC.RECONVERGENT B0 ;  /* 0x0000000000007941 */ /* 0x000fea0003800200 */
.L_x_6500:
        /* <DEDUP_REMOVED lines=14> */
.L_x_6464:
        /* <DEDUP_REMOVED lines=10> */
[----:B------:R-:W-:-:S02]  /*441f0*/  LOP3.LUT R244, R244, R233, R209, 0xfe, !PT ;  /* 0x000000e9f4f47212 */ /* 0x000fc400078efed1 */
[----:B------:R-:W-:Y:S02]  /*44200*/  SEL R231, RZ, 0x1000000, !P3 ;  /* 0x01000000ffe77807 */ /* 0x000fe40005800000 */
[----:B------:R-:W-:Y:S02]  /*44210*/  SEL R234, RZ, 0x10000, !P4 ;  /* 0x00010000ffea7807 */ /* 0x000fe40006000000 */
[----:B------:R-:W-:Y:S02]  /*44220*/  SEL R209, RZ, 0x100, !P5 ;  /* 0x00000100ffd17807 */ /* 0x000fe40006800000 */
[----:B------:R-:W-:Y:S02]  /*44230*/  LOP3.LUT P6, RZ, R19, 0x10, RZ, 0xc0, !PT ;  /* 0x0000001013ff7812 */ /* 0x000fe400078cc0ff */
[----:B------:R-:W-:Y:S02]  /*44240*/  LOP3.LUT R209, R209, R231, R234, 0xfe, !PT ;  /* 0x000000e7d1d17212 */ /* 0x000fe400078efeea */
[----:B------:R-:W-:Y:S01]  /*44250*/  SEL R235, RZ, 0x1, !P2 ;  /* 0x00000001ffeb7807 */ /* 0x000fe20005000000 */
[----:B-1----:R-:W-:Y:S01]  /*44260*/  IMAD.WIDE.U32 R164, R208, 0x8, R236 ;  /* 0x00000008d0a47825 */ /* 0x002fe200078e00ec */
[----:B------:R-:W-:-:S02]  /*44270*/  SEL R234, RZ, 0x1, !P6 ;  /* 0x00000001ffea7807 */ /* 0x000fc40007000000 */
[----:B------:R-:W-:Y:S01]  /*44280*/  LOP3.LUT R235, R244, R235, RZ, 0xfc, !PT ;  /* 0x000000ebf4eb7212 */ /* 0x000fe200078efcff */
[----:B------:R-:W-:Y:S01]  /*44290*/  VIADD R211, R9, 0xe0 ;  /* 0x000000e009d37836 */ /* 0x000fe20000000000 */
[----:B------:R-:W-:-:S03]  /*442a0*/  LOP3.LUT R234, R209, R234, RZ, 0xfc, !PT ;  /* 0x000000ead1ea7212 */ /* 0x000fc600078efcff */
[C---:B------:R-:W-:Y:S02]  /*442b0*/  IMAD.WIDE.U32 R244, R211.reuse, 0x10, R228 ;  /* 0x00000010d3f47825 */ /* 0x040fe400078e00e4 */
[----:B------:R1:W-:Y:S02]  /*442c0*/  STG.E.64 desc[UR6][R164.64], R234 ;  /* 0x000000eaa4007986 */ /* 0x0003e4000c101b06 */
[----:B0-----:R-:W-:-:S04]  /*442d0*/  @P0 IMAD.WIDE.U32 R242, R211, 0x10, R242 ;  /* 0x00000010d3f20825 */ /* 0x001fc800078e00f2 */
[----:B--2---:R-:W-:Y:S01]  /*442e0*/  @P1 IMAD.WIDE.U32 R240, R211, 0x10, R240 ;  /* 0x00000010d3f01825 */ /* 0x004fe200078e00f0 */
[----:B-1----:R-:W-:Y:S06]  /*442f0*/  @!P0 BRA `(.L_x_6505) ;  /* 0x0000000000508947 */ /* 0x002fec0003800000 */
[----:B------:R-:W-:Y:S02]  /*44300*/  SHF.L.U32 R164, R2, 0x10, RZ ;  /* 0x0000001002a47819 */ /* 0x000fe400000006ff */
[----:B------:R-:W-:Y:S02]  /*44310*/  PRMT R167, R3, 0x7104, RZ ;  /* 0x0000710403a77816 */ /* 0x000fe400000000ff */
[----:B------:R-:W-:Y:S02]  /*44320*/  LOP3.LUT R165, R164, 0xff0000, RZ, 0xc0, !PT ;  /* 0x00ff0000a4a57812 */ /* 0x000fe400078ec0ff */
[----:B------:R-:W-:Y:S02]  /*44330*/  LOP3.LUT R164, R0, 0xffff, RZ, 0xc0, !PT ;  /* 0x0000ffff00a47812 */ /* 0x000fe400078ec0ff */
[----:B------:R-:W-:Y:S02]  /*44340*/  LOP3.LUT R234, R5, 0xff, RZ, 0xc0, !PT ;  /* 0x000000ff05ea7812 */ /* 0x000fe400078ec0ff */
[----:B------:R-:W-:-:S02]  /*44350*/  PRMT R166, R165, 0x4210, R164 ;  /* 0x00004210a5a67816 */ /* 0x000fc400000000a4 */
[----:B------:R-:W0:Y:S01]  /*44360*/  LDC.64 R164, c[0x0][0x3b8] ;  /* 0x0000ee00ffa47b82 */ /* 0x000e220000000a00 */
[----:B------:R-:W-:Y:S01]  /*44370*/  LOP3.LUT R228, R6, 0xff, RZ, 0xc0, !PT ;  /* 0x000000ff06e47812 */ /* 0x000fe200078ec0ff */
[----:B------:R-:W-:Y:S01]  /*44380*/  IMAD.WIDE.U32 R234, R234, 0x1000000, RZ ;  /* 0x01000000eaea7825 */ /* 0x000fe200078e00ff */
[----:B------:R-:W-:Y:S02]  /*44390*/  LOP3.LUT R167, R166, 0xff00, R167, 0xf8, !PT ;  /* 0x0000ff00a6a77812 */ /* 0x000fe400078ef8a7 */
[----:B------:R-:W-:Y:S01]  /*443a0*/  LOP3.LUT R166, R7, 0xff, RZ, 0xc0, !PT ;  /* 0x000000ff07a67812 */ /* 0x000fe200078ec0ff */
[----:B------:R-:W-:Y:S01]  /*443b0*/  IMAD.WIDE.U32 R228, R228, 0x10000, RZ ;  /* 0x00010000e4e47825 */ /* 0x000fe200078e00ff */
[----:B------:R-:W-:-:S03]  /*443c0*/  LOP3.LUT R209, R167, 0xff, R4, 0xf8, !PT ;  /* 0x000000ffa7d17812 */ /* 0x000fc600078ef804 */
[----:B------:R-:W-:Y:S01]  /*443d0*/  IMAD.WIDE.U32 R166, R166, 0x100, RZ ;  /* 0x00000100a6a67825 */ /* 0x000fe200078e00ff */
[----:B------:R-:W-:Y:S02]  /*443e0*/  LOP3.LUT R209, R229, R209, R235, 0xfe, !PT ;  /* 0x000000d1e5d17212 */ /* 0x000fe400078efeeb */
[----:B------:R-:W-:Y:S02]  /*443f0*/  LOP3.LUT R229, R166, R234, R228, 0xfe, !PT ;  /* 0x000000eaa6e57212 */ /* 0x000fe400078efee4 */
[----:B------:R-:W-:Y:S02]  /*44400*/  LOP3.LUT R167, R209, R167, RZ, 0xfc, !PT ;  /* 0x000000a7d1a77212 */ /* 0x000fe400078efcff */
[----:B------:R-:W-:Y:S01]  /*44410*/  LOP3.LUT R166, R229, 0xff, R8, 0xf8, !PT ;  /* 0x000000ffe5a67812 */ /* 0x000fe200078ef808 */
[----:B0-----:R-:W-:-:S05]  /*44420*/  IMAD.WIDE.U32 R164, R208, 0x8, R164 ;  /* 0x00000008d0a47825 */ /* 0x001fca00078e00a4 */
[----:B------:R0:W-:Y:S02]  /*44430*/  STG.E.64 desc[UR6][R164.64], R166 ;  /* 0x000000a6a4007986 */ /* 0x0001e4000c101b06 */
.L_x_6505:
        /* <DEDUP_REMOVED lines=20> */
.L_x_6509:
        /* <DEDUP_REMOVED lines=13> */
.L_x_6511:
[----:B------:R-:W-:Y:S05]  /*44650*/  BSYNC.RECONVERGENT B1 ;  /* 0x0000000000017941 */ /* 0x000fea0003800200 */
.L_x_6510:
        /* <DEDUP_REMOVED lines=59> */
[----:B------:R-:W-:Y:S01]  /*44a10*/  HFMA2 R2, -RZ, RZ, 0, 0 ;  /* 0x00000000ff027431 */ /* 0x000fe200000001ff */
[----:B------:R-:W-:-:S07]  /*44a20*/  LOP3.LUT R14, R14, UR16, R3, 0x96, !PT ;  /* 0x000000100e0e7c12 */ /* 0x000fce000f8e9603 */
.L_x_6508:
[----:B------:R-:W-:Y:S05]  /*44a30*/  BSYNC.RECONVERGENT B0 ;  /* 0x0000000000007941 */ /* 0x000fea0003800200 */
.L_x_6507:
        /* <DEDUP_REMOVED lines=22> */
.L_x_6514:
        /* <DEDUP_REMOVED lines=13> */
.L_x_6516:
[----:B------:R-:W-:Y:S05]  /*44c70*/  BSYNC.RECONVERGENT B1 ;  /* 0x0000000000017941 */ /* 0x000fea0003800200 */
.L_x_6515:
        /* <DEDUP_REMOVED lines=61> */
.L_x_6513:
[----:B------:R-:W-:Y:S05]  /*45050*/  BSYNC.RECONVERGENT B0 ;  /* 0x0000000000007941 */ /* 0x000fea0003800200 */
.L_x_6512:
        /* <DEDUP_REMOVED lines=25> */
.L_x_6519:
        /* <DEDUP_REMOVED lines=13> */
.L_x_6521:
[----:B------:R-:W-:Y:S05]  /*452c0*/  BSYNC.RECONVERGENT B1 ;  /* 0x0000000000017941 */ /* 0x000fea0003800200 */
.L_x_6520:
        /* <DEDUP_REMOVED lines=61> */
.L_x_6518:
[----:B------:R-:W-:Y:S05]  /*456a0*/  BSYNC.RECONVERGENT B0 ;  /* 0x0000000000007941 */ /* 0x000fea0003800200 */
.L_x_6517:
        /* <DEDUP_REMOVED lines=22> */
.L_x_6524:
        /* <DEDUP_REMOVED lines=13> */
.L_x_6526:
[----:B------:R-:W-:Y:S05]  /*458e0*/  BSYNC.RECONVERGENT B1 ;  /* 0x0000000000017941 */ /* 0x000fea0003800200 */
.L_x_6525:
        /* <DEDUP_REMOVED lines=61> */
.L_x_6523:
[----:B------:R-:W-:Y:S05]  /*45cc0*/  BSYNC.RECONVERGENT B0 ;  /* 0x0000000000007941 */ /* 0x000fea0003800200 */
.L_x_6522:
        /* <DEDUP_REMOVED lines=25> */
.L_x_6529:
        /* <DEDUP_REMOVED lines=13> */
.L_x_6531:
[----:B------:R-:W-:Y:S05]  /*45f30*/  BSYNC.RECONVERGENT B1 ;  /* 0x0000000000017941 */ /* 0x000fea0003800200 */
.L_x_6530:
        /* <DEDUP_REMOVED lines=61> */
.L_x_6528:
[----:B------:R-:W-:Y:S05]  /*46310*/  BSYNC.RECONVERGENT B0 ;  /* 0x0000000000007941 */ /* 0x000fea0003800200 */
.L_x_6527:
        /* <DEDUP_REMOVED lines=22> */
.L_x_6534:
        /* <DEDUP_REMOVED lines=13> */
.L_x_6536:
[----:B------:R-:W-:Y:S05]  /*46550*/  BSYNC.RECONVERGENT B1 ;  /* 0x0000000000017941 */ /* 0x000fea0003800200 */
.L_x_6535:
        /* <DEDUP_REMOVED lines=61> */
.L_x_6533:
[----:B------:R-:W-:Y:S05]  /*46930*/  BSYNC.RECONVERGENT B0 ;  /* 0x0000000000007941 */ /* 0x000fea0003800200 */
.L_x_6532:
        /* <DEDUP_REMOVED lines=13> */
[----:B------:R-:W-:Y:S01]  /*46a10*/  @P1 FADD.FTZ R229, R229, R0 ;  /* 0x00000000e5e51221 */ /* 0x000fe20000010000 */
[----:B------:R-:W-:-:S04]  /*46a20*/  @!P1 MOV R229, R0 ;  /* 0x0000000000e59202 */ /* 0x000fc80000000f00 */
        /* <DEDUP_REMOVED lines=10> */
.L_x_6539:
        /* <DEDUP_REMOVED lines=13> */
.L_x_6541:
[----:B------:R-:W-:Y:S05]  /*46ba0*/  BSYNC.RECONVERGENT B1 ;  /* 0x0000000000017941 */ /* 0x000fea0003800200 */
.L_x_6540:
        /* <DEDUP_REMOVED lines=61> */
.L_x_6538:
[----:B------:R-:W-:Y:S05]  /*46f80*/  BSYNC.RECONVERGENT B0 ;  /* 0x0000000000007941 */ /* 0x000fea0003800200 */
.L_x_6537:
        /* <DEDUP_REMOVED lines=22> */
.L_x_6544:
        /* <DEDUP_REMOVED lines=13> */
.L_x_6546:
[----:B------:R-:W-:Y:S05]  /*471c0*/  BSYNC.RECONVERGENT B1 ;  /* 0x0000000000017941 */ /* 0x000fea0003800200 */
.L_x_6545:
        /* <DEDUP_REMOVED lines=61> */
.L_x_6543:
[----:B------:R-:W-:Y:S05]  /*475a0*/  BSYNC.RECONVERGENT B0 ;  /* 0x0000000000007941 */ /* 0x000fea0003800200 */
.L_x_6542:
[----:B------:R-:W-:Y:S01]  /*475b0*/  I2FP.F32.U32 R3, R3 ;  /* 0x0000000300037245 */ /* 0x000fe20000201000 */
[----:B------:R-:W-:Y:S01]  /*475c0*/  HADD2.F32 R2, -RZ, R33.H1_H1 ;  /* 0x30000021ff027230 */ /* 0x000fe20000004100 */
[----:B------:R-:W-:Y:S01]  /*475d0*/  BSSY.RECONVERGENT B0, `(.L_x_6547) ;  /* 0x0000062000007945 */ /* 0x000fe20003800200 */
[----:B------:R-:W-:Y:S01]  /*475e0*/  @P1 HADD2.F32 R232, -RZ, R29.H1_H1 ;  /* 0x3000001dffe81230 */ /* 0x000fe20000004100 */
        /* <DEDUP_REMOVED lines=21> */
.L_x_6549:
        /* <DEDUP_REMOVED lines=13> */
.L_x_6551:
[----:B------:R-:W-:Y:S05]  /*47810*/  BSYNC.RECONVERGENT B1 ;  /* 0x0000000000017941 */ /* 0x000fea0003800200 */
.L_x_6550:
        /* <DEDUP_REMOVED lines=61> */
.L_x_6548:
[----:B------:R-:W-:Y:S05]  /*47bf0*/  BSYNC.RECONVERGENT B0 ;  /* 0x0000000000007941 */ /* 0x000fea0003800200 */
.L_x_6547:
        /* <DEDUP_REMOVED lines=20> */
.L_x_6554:
        /* <DEDUP_REMOVED lines=13> */
.L_x_6556:
[----:B------:R-:W-:Y:S05]  /*47e10*/  BSYNC.RECONVERGENT B1 ;  /* 0x0000000000017941 */ /* 0x000fea0003800200 */
.L_x_6555:
        /* <DEDUP_REMOVED lines=61> */
.L_x_6553:
[----:B------:R-:W-:Y:S05]  /*481f0*/  BSYNC.RECONVERGENT B0 ;  /* 0x0000000000007941 */ /* 0x000fea0003800200 */
.L_x_6552:
        /* <DEDUP_REMOVED lines=13> */
[----:B------:R-:W-:Y:S02]  /*482d0*/  @!P1 MOV R231, R4 ;  /* 0x0000000400e79202 */ /* 0x000fe40000000f00 */
[----:B------:R-:W-:Y:S01]  /*482e0*/  PRMT R4, R2, 0x7610, R4 ;  /* 0x0000761002047816 */ /* 0x000fe20000000004 */
[----:B------:R-:W-:Y:S01]  /*482f0*/  IMAD.MOV.U32 R2, RZ, RZ, 0x2 ;  /* 0x00000002ff027424 */ /* 0x000fe200078e00ff */
[----:B------:R-:W-:-:S03]  /*48300*/  F2FP.F16.F32.PACK_AB R243, RZ, R231 ;  /* 0x000000e7fff3723e */ /* 0x000fc600000000ff */
        /* <DEDUP_REMOVED lines=9> */
.L_x_6559:
        /* <DEDUP_REMOVED lines=13> */
.L_x_6561:
[----:B------:R-:W-:Y:S05]  /*48470*/  BSYNC.RECONVERGENT B1 ;  /* 0x0000000000017941 */ /* 0x000fea0003800200 */
.L_x_6560:
[----:B------:R-:W-:Y:S01]  /*48480*/  LOP3.LUT R2, R11, UR5, R15, 0x96, !PT ;  /* 0x000000050b027c12 */ /* 0x000fe2000f8e960f */
[----:B------:R-:W-:Y:S01]  /*48490*/  IMAD.WIDE.U32 R164, R16, -0x326172a9, RZ ;  /* 0xcd9e8d5710a47825 */ /* 0x000fe200078e00ff */
[----:B------:R-:W-:-:S03]  /*484a0*/  UIADD3 UR15, UPT, UPT, UR4, -0x61c88647, URZ ;  /* 0x9e3779b9040f7890 */ /* 0x000fc6000fffe0ff */
[----:B------:R-:W-:Y:S01]  /*484b0*/  IMAD.WIDE.U32 R2, R2, -0x326172a9, RZ ;  /* 0xcd9e8d5702027825 */ /* 0x000fe200078e00ff */
[----:B------:R-:W-:-:S04]  /*484c0*/  LOP3.LUT R165, R12, UR4, R165, 0x96, !PT ;  /* 0x000000040ca57c12 */ /* 0x000fc8000f8e96a5 */
        /* <DEDUP_REMOVED lines=50> */
[----:B------:R-:W-:Y:S01]  /*487f0*/  MOV R10, R2 ;  /* 0x00000002000a7202 */ /* 0x000fe20000000f00 */
[----:B------:R-:W-:-:S05]  /*48800*/  IMAD.WIDE.U32 R2, R165, -0x2daee0ad, RZ ;  /* 0xd2511f53a5027825 */ /* 0x000fca00078e00ff */
[----:B------:R-:W-:Y:S01]  /*48810*/  LOP3.LUT R14, R14, UR15, R3, 0x96, !PT ;  /* 0x0000000f0e0e7c12 */ /* 0x000fe2000f8e9603 */
[----:B------:R-:W-:Y:S01]  /*48820*/  IMAD.MOV.U32 R3, RZ, RZ, R210 ;  /* 0x000000ffff037224 */ /* 0x000fe200078e00d2 */
[----:B------:R-:W-:Y:S01]  /*48830*/  MOV R210, R2 ;  /* 0x0000000200d27202 */ /* 0x000fe20000000f00 */
[----:B------:R-:W-:-:S07]  /*48840*/  IMAD.MOV.U32 R2, RZ, RZ, RZ ;  /* 0x000000ffff027224 */ /* 0x000fce00078e00ff */
.L_x_6558:
[----:B------:R-:W-:Y:S05]  /*48850*/  BSYNC.RECONVERGENT B0 ;  /* 0x0000000000007941 */ /* 0x000fea0003800200 */
.L_x_6557:
        /* <DEDUP_REMOVED lines=20> */
.L_x_6564:
        /* <DEDUP_REMOVED lines=13> */
.L_x_6566:
[----:B------:R-:W-:Y:S05]  /*48a70*/  BSYNC.RECONVERGENT B1 ;  /* 0x0000000000017941 */ /* 0x000fea0003800200 */
.L_x_6565:
        /* <DEDUP_REMOVED lines=52> */
[----:B------:R-:W-:-:S04]  /*48dc0*/  IMAD.WIDE.U32 R2, R3, -0x326172a9, RZ ;  /* 0xcd9e8d5703027825 */ /* 0x000fc800078e00ff */
[----:B------:R-:W-:Y:S01]  /*48dd0*/  IMAD.MOV.U32 R10, RZ, RZ, R2 ;  /* 0x000000ffff0a7224 */ /* 0x000fe200078e0002 */
[----:B------:R-:W-:Y:S01]  /*48de0*/  LOP3.LUT R15, R164, UR15, R3, 0x96, !PT ;  /* 0x0000000fa40f7c12 */ /* 0x000fe2000f8e9603 */
[----:B------:R-:W-:Y:S01]  /*48df0*/  UIADD3 UR15, UPT, UPT, UR5, -0x695add53, URZ ;  /* 0x96a522ad050f7890 */ /* 0x000fe2000fffe0ff */
[----:B------:R-:W-:-:S04]  /*48e00*/  IMAD.WIDE.U32 R2, R165, -0x2daee0ad, RZ ;  /* 0xd2511f53a5027825 */ /* 0x000fc800078e00ff */
[----:B------:R-:W-:Y:S01]  /*48e10*/  HFMA2 R164, -RZ, RZ, 0, 0 ;  /* 0x00000000ffa47431 */ /* 0x000fe200000001ff */
[----:B------:R-:W-:Y:S02]  /*48e20*/  LOP3.LUT R14, R14, UR15, R3, 0x96, !PT ;  /* 0x0000000f0e0e7c12 */ /* 0x000fe4000f8e9603 */
[----:B------:R-:W-:Y:S01]  /*48e30*/  MOV R3, R210 ;  /* 0x000000d200037202 */ /* 0x000fe20000000f00 */
[----:B------:R-:W-:-:S07]  /*48e40*/  IMAD.MOV.U32 R210, RZ, RZ, R2 ;  /* 0x000000ffffd27224 */ /* 0x000fce00078e0002 */
.L_x_6563:
[----:B------:R-:W-:Y:S05]  /*48e50*/  BSYNC.RECONVERGENT B0 ;  /* 0x0000000000007941 */ /* 0x000fea0003800200 */
.L_x_6562:
[----:B------:R-:W-:Y:S01]  /*48e60*/  I2FP.F32.U32 R3, R3 ;  /* 0x0000000300037245 */ /* 0x000fe20000201000 */
[----:B------:R-:W-:Y:S01]  /*48e70*/  HADD2.F32 R2, -RZ, R34.H1_H1 ;  /* 0x30000022ff027230 */ /* 0x000fe20000004100 */
[----:B------:R-:W-:Y:S01]  /*48e80*/  BSSY.RECONVERGENT B0, `(.L_x_6567) ;  /* 0x0000062000007945 */ /* 0x000fe20003800200 */
[----:B------:R-:W-:Y:S02]  /*48e90*/  MOV R233, 0x2 ;  /* 0x0000000200e97802 */ /* 0x000fe40000000f00 */
        /* <DEDUP_REMOVED lines=8> */
[----:B------:R-:W-:-:S05]  /*48f20*/  @P1 HADD2.F32 R165, -RZ, R30.H1_H1 ;  /* 0x3000001effa51230 */ /* 0x000fca0000004100 */
[--C-:B------:R-:W-:Y:S01]  /*48f30*/  @P1 FADD.FTZ R234, R165, R166.reuse ;  /* 0x000000a6a5ea1221 */ /* 0x100fe20000010000 */
[----:B------:R-:W-:-:S05]  /*48f40*/  @!P1 IMAD.MOV.U32 R234, RZ, RZ, R166 ;  /* 0x000000ffffea9224 */ /* 0x000fca00078e00a6 */
[----:B------:R-:W-:Y:S01]  /*48f50*/  F2FP.F16.F32.PACK_AB R166, RZ, R234 ;  /* 0x000000eaffa6723e */ /* 0x000fe200000000ff */
        /* <DEDUP_REMOVED lines=9> */
.L_x_6569:
        /* <DEDUP_REMOVED lines=13> */
.L_x_6571:
[----:B------:R-:W-:Y:S05]  /*490c0*/  BSYNC.RECONVERGENT B1 ;  /* 0x0000000000017941 */ /* 0x000fea0003800200 */
.L_x_6570:
[----:B------:R-:W-:Y:S01]  /*490d0*/  LOP3.LUT R164, R11, UR5, R15, 0x96, !PT ;  /* 0x000000050ba47c12 */ /* 0x000fe2000f8e960f */
[----:B------:R-:W-:Y:S01]  /*490e0*/  IMAD.WIDE.U32 R244, R16, -0x326172a9, RZ ;  /* 0xcd9e8d5710f47825 */ /* 0x000fe200078e00ff */
[----:B------:R-:W-:-:S03]  /*490f0*/  UIADD3 UR15, UPT, UPT, UR4, -0x61c88647, URZ ;  /* 0x9e3779b9040f7890 */ /* 0x000fc6000fffe0ff */
[----:B------:R-:W-:Y:S02]  /*49100*/  HFMA2 R233, -RZ, RZ, 0, 0 ;  /* 0x00000000ffe97431 */ /* 0x000fe400000001ff */
        /* <DEDUP_REMOVED lines=57> */
.L_x_6568:
[----:B------:R-:W-:Y:S05]  /*494a0*/  BSYNC.RECONVERGENT B0 ;  /* 0x0000000000007941 */ /* 0x000fea0003800200 */
.L_x_6567:
        /* <DEDUP_REMOVED lines=20> */
.L_x_6574:
        /* <DEDUP_REMOVED lines=13> */
.L_x_6576:
[----:B------:R-:W-:Y:S05]  /*496c0*/  BSYNC.RECONVERGENT B1 ;  /* 0x0000000000017941 */ /* 0x000fea0003800200 */
.L_x_6575:
        /* <DEDUP_REMOVED lines=56> */
[----:B------:R-:W-:-:S04]  /*49a50*/  IMAD.WIDE.U32 R164, R209, -0x2daee0ad, RZ ;  /* 0xd2511f53d1a47825 */ /* 0x000fc800078e00ff */
[----:B------:R-:W-:Y:S01]  /*49a60*/  IMAD.MOV.U32 R209, RZ, RZ, RZ ;  /* 0x000000ffffd17224 */ /* 0x000fe200078e00ff */
[----:B------:R-:W-:Y:S01]  /*49a70*/  LOP3.LUT R14, R14, UR15, R165, 0x96, !PT ;  /* 0x0000000f0e0e7c12 */ /* 0x000fe2000f8e96a5 */
[----:B------:R-:W-:Y:S01]  /*49a80*/  IMAD.MOV.U32 R165, RZ, RZ, R210 ;  /* 0x000000ffffa57224 */ /* 0x000fe200078e00d2 */
[----:B------:R-:W-:-:S07]  /*49a90*/  MOV R210, R164 ;  /* 0x000000a400d27202 */ /* 0x000fce0000000f00 */
.L_x_6573:
[----:B------:R-:W-:Y:S05]  /*49aa0*/  BSYNC.RECONVERGENT B0 ;  /* 0x0000000000007941 */ /* 0x000fea0003800200 */
.L_x_6572:
        /* <DEDUP_REMOVED lines=26> */
.L_x_6579:
        /* <DEDUP_REMOVED lines=13> */
.L_x_6581:
[----:B------:R-:W-:Y:S05]  /*49d20*/  BSYNC.RECONVERGENT B1 ;  /* 0x0000000000017941 */ /* 0x000fea0003800200 */
.L_x_6580:
        /* <DEDUP_REMOVED lines=61> */
.L_x_6578:
[----:B------:R-:W-:Y:S05]  /*4a100*/  BSYNC.RECONVERGENT B0 ;  /* 0x0000000000007941 */ /* 0x000fea0003800200 */
.L_x_6577:
        /* <DEDUP_REMOVED lines=20> */
.L_x_6584:
        /* <DEDUP_REMOVED lines=12> */
[----:B------:R-:W-:Y:S02]  /*4a310*/  @P0 IADD3 R164, PT, PT, R11, RZ, RZ ;  /* 0x000000ff0ba40210 */ /* 0x000fe40007ffe0ff */
[----:B------:R-:W-:-:S03]  /*4a320*/  ISETP.NE.AND P0, PT, R10, RZ, PT ;  /* 0x000000ff0a00720c */ /* 0x000fc60003f05270 */
[----:B------:R-:W-:-:S10]  /*4a330*/  @!P6 IMAD.MOV.U32 R11, RZ, RZ, R164 ;  /* 0x000000ffff0be224 */ /* 0x000fd400078e00a4 */
.L_x_6586:
[----:B------:R-:W-:Y:S05]  /*4a340*/  BSYNC.RECONVERGENT B1 ;  /* 0x0000000000017941 */ /* 0x000fea0003800200 */
.L_x_6585:
        /* <DEDUP_REMOVED lines=61> */
.L_x_6583:
[----:B------:R-:W-:Y:S05]  /*4a720*/  BSYNC.RECONVERGENT B0 ;  /* 0x0000000000007941 */ /* 0x000fea0003800200 */
.L_x_6582:
[----:B------:R-:W-:Y:S01]  /*4a730*/  I2FP.F32.U32 R165, R165 ;  /* 0x000000a500a57245 */ /* 0x000fe20000201000 */
[----:B------:R-:W-:Y:S01]  /*4a740*/  HADD2.F32 R164, -RZ, R35.H1_H1 ;  /* 0x30000023ffa47230 */ /* 0x000fe20000004100 */
[----:B------:R-:W-:-:S03]  /*4a750*/  PRMT R166, R243, 0x5410, R166 ;  /* 0x00005410f3a67816 */ /* 0x000fc600000000a6 */
[----:B------:R-:W-:Y:S01]  /*4a760*/  FFMA.FTZ R165, R165, R180, 1.1641532182693481445e-10 ;  /* 0x2f000000a5a57423 */ /* 0x000fe200000100b4 */
[----:B------:R-:W-:-:S04]  /*4a770*/  FMUL.FTZ R164, R164, R179 ;  /* 0x000000b3a4a47220 */ /* 0x000fc80000410000 */
[----:B------:R-:W-:Y:S01]  /*4a780*/  FSETP.GTU.FTZ.AND P6, PT, R165, R178, PT ;  /* 0x000000b2a500720b */ /* 0x000fe20003fdc000 */
[----:B------:R-:W-:Y:S01]  /*4a790*/  @P1 HADD2.F32 R178, -RZ, R31.H1_H1 ;  /* 0x3000001fffb21230 */ /* 0x000fe20000004100 */
[----:B------:R-:W-:Y:S02]  /*4a7a0*/  PRMT R165, R0, 0x5410, R242 ;  /* 0x0000541000a57816 */ /* 0x000fe400000000f2 */
[----:B------:R-:W-:-:S05]  /*4a7b0*/  FSEL R164, R164, RZ, !P6 ;  /* 0x000000ffa4a47208 */ /* 0x000fca0007000000 */
        /* <DEDUP_REMOVED lines=9> */
.L_x_6506:
[----:B------:R-:W-:Y:S01]  /*4a850*/  ISETP.NE.AND P2, PT, R230, 0x1, PT ;  /* 0x00000001e600780c */ /* 0x000fe20003f45270 */
[----:B------:R-:W-:Y:S01]  /*4a860*/  BSSY.RECONVERGENT B0, `(.L_x_6588) ;  /* 0x000005a000007945 */ /* 0x000fe20003800200 */
[----:B------:R-:W-:Y:S01]  /*4a870*/  MOV R229, 0x2 ;  /* 0x0000000200e57802 */ /* 0x000fe20000000f00 */
[----:B------:R-:W-:Y:S01]  /*4a880*/  IMAD.MOV.U32 R209, RZ, RZ, R10 ;  /* 0x000000ffffd17224 */ /* 0x000fe200078e000a */
[----:B------:R-:W-:-:S09]  /*4a890*/  MOV R210, R232 ;  /* 0x000000e800d27202 */ /* 0x000fd20000000f00 */
        /* <DEDUP_REMOVED lines=11> */
.L_x_6590:
        /* <DEDUP_REMOVED lines=13> */
.L_x_6592:
[----:B------:R-:W-:Y:S05]  /*4aa20*/  BSYNC.RECONVERGENT B1 ;  /* 0x0000000000017941 */ /* 0x000fea0003800200 */
.L_x_6591:
        /* <DEDUP_REMOVED lines=61> */
.L_x_6589:
[----:B------:R-:W-:Y:S05]  /*4ae00*/  BSYNC.RECONVERGENT B0 ;  /* 0x0000000000007941 */ /* 0x000fea0003800200 */
.L_x_6588:
        /* <DEDUP_REMOVED lines=10> */
[----:B------:R-:W-:Y:S02]  /*4aeb0*/  FSEL R228, R228, RZ, !P2 ;  /* 0x000000ffe4e47208 */ /* 0x000fe40005000000 */
[----:B------:R-:W-:-:S03]  /*4aec0*/  PLOP3.LUT P2, PT, P2, PT, PT, 0x8, 0x80 ;  /* 0x000000000080781c */ /* 0x000fc6000174e170 */
[----:B------:R-:W-:Y:S01]  /*4aed0*/  @P1 FADD.FTZ R228, R209, R228 ;  /* 0x000000e4d1e41221 */ /* 0x000fe20000010000 */
[----:B------:R-:W-:-:S04]  /*4aee0*/  IMAD.MOV.U32 R209, RZ, RZ, R10 ;  /* 0x000000ffffd17224 */ /* 0x000fc800078e000a */
        /* <DEDUP_REMOVED lines=11> */
.L_x_6595:
        /* <DEDUP_REMOVED lines=13> */
.L_x_6597:
[----:B------:R-:W-:Y:S05]  /*4b070*/  BSYNC.RECONVERGENT B1 ;  /* 0x0000000000017941 */ /* 0x000fea0003800200 */
.L_x_6596:
[----:B------:R-:W-:Y:S01]  /*4b080*/  LOP3.LUT R232, R11, UR5, R15, 0x96, !PT ;  /* 0x000000050be87c12 */ /* 0x000fe2000f8e960f */
[----:B------:R-:W-:Y:S01]  /*4b090*/  IMAD.WIDE.U32 R230, R16, -0x326172a9, RZ ;  /* 0xcd9e8d5710e67825 */ /* 0x000fe200078e00ff */
[----:B------:R-:W-:Y:S01]  /*4b0a0*/  UIADD3 UR15, UPT, UPT, UR4, -0x61c88647, URZ ;  /* 0x9e3779b9040f7890 */ /* 0x000fe2000fffe0ff */
[----:B------:R-:W-:Y:S02]  /*4b0b0*/  MOV R209, R210 ;  /* 0x000000d200d17202 */ /* 0x000fe40000000f00 */
        /* <DEDUP_REMOVED lines=57> */
.L_x_6594:
[----:B------:R-:W-:Y:S05]  /*4b450*/  BSYNC.RECONVERGENT B0 ;  /* 0x0000000000007941 */ /* 0x000fea0003800200 */
.L_x_6593:
        /* <DEDUP_REMOVED lines=10> */
[----:B------:R-:W-:Y:S02]  /*4b500*/  FSEL R230, R164, RZ, !P2 ;  /* 0x000000ffa4e67208 */ /* 0x000fe40005000000 */
[----:B------:R-:W-:Y:S02]  /*4b510*/  PLOP3.LUT P2, PT, P2, PT, PT, 0x8, 0x80 ;  /* 0x000000000080781c */ /* 0x000fe4000174e170 */
[----:B------:R-:W-:Y:S01]  /*4b520*/  MOV R164, R10 ;  /* 0x0000000a00a47202 */ /* 0x000fe20000000f00 */
[----:B------:R-:W-:-:S05]  /*4b530*/  @P1 FADD.FTZ R230, R209, R230 ;  /* 0x000000e6d1e61221 */ /* 0x000fca0000010000 */
        /* <DEDUP_REMOVED lines=11> */
.L_x_6600:
        /* <DEDUP_REMOVED lines=13> */
.L_x_6602:
[----:B------:R-:W-:Y:S05]  /*4b6c0*/  BSYNC.RECONVERGENT B1 ;  /* 0x0000000000017941 */ /* 0x000fea0003800200 */
.L_x_6601:
[----:B------:R-:W-:Y:S01]  /*4b6d0*/  LOP3.LUT R240, R11, UR5, R15, 0x96, !PT ;  /* 0x000000050bf07c12 */ /* 0x000fe2000f8e960f */
[----:B------:R-:W-:Y:S01]  /*4b6e0*/  IMAD.WIDE.U32 R232, R16, -0x326172a9, RZ ;  /* 0xcd9e8d5710e87825 */ /* 0x000fe200078e00ff */
[----:B------:R-:W-:-:S03]  /*4b6f0*/  UIADD3 UR15, UPT, UPT, UR4, -0x61c88647, URZ ;  /* 0x9e3779b9040f7890 */ /* 0x000fc6000fffe0ff */
[----:B------:R-:W-:Y:S01]  /*4b700*/  IMAD.WIDE.U32 R240, R240, -0x326172a9, RZ ;  /* 0xcd9e8d57f0f07825 */ /* 0x000fe200078e00ff */
[----:B------:R-:W-:-:S03]  /*4b710*/  LOP3.LUT R233, R12, UR4, R233, 0x96, !PT ;  /* 0x000000040ce97c12 */ /* 0x000fc6000f8e96e9 */
[----:B------:R-:W-:Y:S01]  /*4b720*/  IMAD.MOV.U32 R164, RZ, RZ, R210 ;  /* 0x000000ffffa47224 */ /* 0x000fe200078e00d2 */
        /* <DEDUP_REMOVED lines=50> */
[----:B------:R-:W-:Y:S01]  /*4ba50*/  IMAD.WIDE.U32 R232, R233, -0x2daee0ad, RZ ;  /* 0xd2511f53e9e87825 */ /* 0x000fe200078e00ff */
[----:B------:R-:W-:Y:S02]  /*4ba60*/  MOV R10, R240 ;  /* 0x000000f0000a7202 */ /* 0x000fe40000000f00 */
[----:B------:R-:W-:Y:S01]  /*4ba70*/  MOV R210, R232 ;  /* 0x000000e800d27202 */ /* 0x000fe20000000f00 */
[----:B------:R-:W-:Y:S01]  /*4ba80*/  IMAD.MOV.U32 R232, RZ, RZ, RZ ;  /* 0x000000ffffe87224 */ /* 0x000fe200078e00ff */
[----:B------:R-:W-:-:S07]  /*4ba90*/  LOP3.LUT R14, R14, UR15, R233, 0x96, !PT ;  /* 0x0000000f0e0e7c12 */ /* 0x000fce000f8e96e9 */
.L_x_6599:
[----:B------:R-:W-:Y:S05]  /*4baa0*/  BSYNC.RECONVERGENT B0 ;  /* 0x0000000000007941 */ /* 0x000fea0003800200 */
.L_x_6598:
        /* <DEDUP_REMOVED lines=8> */
[----:B------:R-:W-:-:S04]  /*4bb30*/  FSETP.GTU.FTZ.AND P2, PT, R209, R178, PT ;  /* 0x000000b2d100720b */ /* 0x000fc80003f5c000 */
[----:B------:R-:W-:Y:S01]  /*4bb40*/  FSEL R229, R164, RZ, !P2 ;  /* 0x000000ffa4e57208 */ /* 0x000fe20005000000 */
[----:B------:R-:W-:Y:S01]  /*4bb50*/  @P1 HADD2.F32 R164, -RZ, R29.H0_H0 ;  /* 0x2000001dffa41230 */ /* 0x000fe20000004100 */
[----:B------:R-:W-:-:S04]  /*4bb60*/  PLOP3.LUT P2, PT, P2, PT, PT, 0x8, 0x80 ;  /* 0x000000000080781c */ /* 0x000fc8000174e170 */
[----:B------:R-:W-:Y:S01]  /*4bb70*/  @P1 FADD.FTZ R229, R164, R229 ;  /* 0x000000e5a4e51221 */ /* 0x000fe20000010000 */
[----:B------:R-:W-:-:S04]  /*4bb80*/  IMAD.MOV.U32 R164, RZ, RZ, R10 ;  /* 0x000000ffffa47224 */ /* 0x000fc800078e000a */
[----:B------:R-:W-:-:S04]  /*4bb90*/  F2FP.F16.F32.PACK_AB R243, RZ, R229 ;  /* 0x000000e5fff3723e */ /* 0x000fc800000000ff */
[----:B------:R-:W-:Y:S01]  /*4bba0*/  @P2 LOP3.LUT R19, R19, 0x4, RZ, 0xfc, !PT ;  /* 0x0000000413132812 */ /* 0x000fe200078efcff */
        /* <DEDUP_REMOVED lines=9> */
.L_x_6605:
        /* <DEDUP_REMOVED lines=13> */
.L_x_6607:
[----:B------:R-:W-:Y:S05]  /*4bd10*/  BSYNC.RECONVERGENT B1 ;  /* 0x0000000000017941 */ /* 0x000fea0003800200 */
.L_x_6606:
        /* <DEDUP_REMOVED lines=61> */
.L_x_6604:
[----:B------:R-:W-:Y:S05]  /*4c0f0*/  BSYNC.RECONVERGENT B0 ;  /* 0x0000000000007941 */ /* 0x000fea0003800200 */
.L_x_6603:
        /* <DEDUP_REMOVED lines=8> */
[----:B------:R-:W-:Y:S01]  /*4c180*/  FSETP.GTU.FTZ.AND P3, PT, R209, R178, PT ;  /* 0x000000b2d100720b */ /* 0x000fe20003f7c000 */
[----:B------:R-:W-:-:S03]  /*4c190*/  IMAD.MOV.U32 R209, RZ, RZ, 0x2 ;  /* 0x00000002ffd17424 */ /* 0x000fc600078e00ff */
        /* <DEDUP_REMOVED lines=15> */
.L_x_6610:
        /* <DEDUP_REMOVED lines=13> */
.L_x_6612:
[----:B------:R-:W-:Y:S05]  /*4c360*/  BSYNC.RECONVERGENT B1 ;  /* 0x0000000000017941 */ /* 0x000fea0003800200 */
.L_x_6611:
        /* <DEDUP_REMOVED lines=61> */
.L_x_6609:
[----:B------:R-:W-:Y:S05]  /*4c740*/  BSYNC.RECONVERGENT B0 ;  /* 0x0000000000007941 */ /* 0x000fea0003800200 */
.L_x_6608:
[----:B------:R-:W-:Y:S01]  /*4c750*/  I2FP.F32.U32 R165, R165 ;  /* 0x000000a500a57245 */ /* 0x000fe20000201000 */
[----:B------:R-:W-:Y:S01]  /*4c760*/  HADD2.F32 R164, -RZ, R166.H0_H0 ;  /* 0x200000a6ffa47230 */ /* 0x000fe20000004100 */
[----:B------:R-:W-:Y:S01]  /*4c770*/  ISETP.NE.AND P3, PT, R209, 0x1, PT ;  /* 0x00000001d100780c */ /* 0x000fe20003f65270 */
[----:B------:R-:W-:Y:S02]  /*4c780*/  BSSY.RECONVERGENT B0, `(.L_x_6613) ;  /* 0x000005f000007945 */ /* 0x000fe40003800200 */
[----:B------:R-:W-:Y:S01]  /*4c790*/  FFMA.FTZ R165, R165, R180, 1.1641532182693481445e-10 ;  /* 0x2f000000a5a57423 */ /* 0x000fe200000100b4 */
[----:B------:R-:W-:-:S04]  /*4c7a0*/  FMUL.FTZ R164, R164, R179 ;  /* 0x000000b3a4a47220 */ /* 0x000fc80000410000 */
[----:B------:R-:W-:Y:S01]  /*4c7b0*/  FSETP.GTU.FTZ.AND P2, PT, R165, R178, PT ;  /* 0x000000b2a500720b */ /* 0x000fe20003f5c000 */
[----:B------:R-:W-:-:S03]  /*4c7c0*/  IMAD.MOV.U32 R165, RZ, RZ, R10 ;  /* 0x000000ffffa57224 */ /* 0x000fc600078e000a */
[----:B------:R-:W-:Y:S01]  /*4c7d0*/  FSEL R231, R164, RZ, !P2 ;  /* 0x000000ffa4e77208 */ /* 0x000fe20005000000 */
[----:B------:R-:W-:Y:S01]  /*4c7e0*/  @P1 HADD2.F32 R164, -RZ, R30.H0_H0 ;  /* 0x2000001effa41230 */ /* 0x000fe20000004100 */
[----:B------:R-:W-:-:S04]  /*4c7f0*/  PLOP3.LUT P2, PT, P2, PT, PT, 0x8, 0x80 ;  /* 0x000000000080781c */ /* 0x000fc8000174e170 */
        /* <DEDUP_REMOVED lines=12> */
.L_x_6615:
        /* <DEDUP_REMOVED lines=13> */
.L_x_6617:
[----:B------:R-:W-:Y:S05]  /*4c990*/  BSYNC.RECONVERGENT B1 ;  /* 0x0000000000017941 */ /* 0x000fea0003800200 */
.L_x_6616:
        /* <DEDUP_REMOVED lines=56> */
[----:B------:R-:W-:-:S05]  /*4cd20*/  IMAD.WIDE.U32 R164, R209, -0x2daee0ad, RZ ;  /* 0xd2511f53d1a47825 */ /* 0x000fca00078e00ff */
[----:B------:R-:W-:Y:S02]  /*4cd30*/  LOP3.LUT R14, R14, UR15, R165, 0x96, !PT ;  /* 0x0000000f0e0e7c12 */ /* 0x000fe4000f8e96a5 */
[----:B------:R-:W-:Y:S01]  /*4cd40*/  MOV R165, R210 ;  /* 0x000000d200a57202 */ /* 0x000fe20000000f00 */
[----:B------:R-:W-:Y:S02]  /*4cd50*/  IMAD.MOV.U32 R210, RZ, RZ, R164 ;  /* 0x000000ffffd27224 */ /* 0x000fe400078e00a4 */
[----:B------:R-:W-:-:S07]  /*4cd60*/  HFMA2 R164, -RZ, RZ, 0, 0 ;  /* 0x00000000ffa47431 */ /* 0x000fce00000001ff */
.L_x_6614:
[----:B------:R-:W-:Y:S05]  /*4cd70*/  BSYNC.RECONVERGENT B0 ;  /* 0x0000000000007941 */ /* 0x000fea0003800200 */
.L_x_6613:
        /* <DEDUP_REMOVED lines=23> */
.L_x_6620:
        /* <DEDUP_REMOVED lines=13> */
.L_x_6622:
[----:B------:R-:W-:Y:S05]  /*4cfc0*/  BSYNC.RECONVERGENT B1 ;  /* 0x0000000000017941 */ /* 0x000fea0003800200 */
.L_x_6621:
        /* <DEDUP_REMOVED lines=61> */
.L_x_6619:
[----:B------:R-:W-:Y:S05]  /*4d3a0*/  BSYNC.RECONVERGENT B0 ;  /* 0x0000000000007941 */ /* 0x000fea0003800200 */
.L_x_6618:
        /* <DEDUP_REMOVED lines=9> */
[----:B------:R-:W-:Y:S01]  /*4d440*/  FSEL R233, R164, RZ, !P4 ;  /* 0x000000ffa4e97208 */ /* 0x000fe20006000000 */
[----:B------:R-:W-:Y:S01]  /*4d450*/  @P1 HADD2.F32 R164, -RZ, R31.H0_H0 ;  /* 0x2000001fffa41230 */ /* 0x000fe20000004100 */
[----:B------:R-:W-:-:S04]  /*4d460*/  PLOP3.LUT P4, PT, P4, PT, PT, 0x8, 0x80 ;  /* 0x000000000080781c */ /* 0x000fc8000278e170 */
[----:B------:R-:W-:-:S05]  /*4d470*/  @P1 FADD.FTZ R233, R164, R233 ;  /* 0x000000e9a4e91221 */ /* 0x000fca0000010000 */
        /* <DEDUP_REMOVED lines=10> */
.L_x_6625:
[----:B------:R-:W-:Y:S01]  /*4d520*/  IADD3 R17, PT, PT, R17, 0x1, RZ ;  /* 0x0000000111117810 */ /* 0x000fe20007ffe0ff */
[----:B------:R-:W-:Y:S03]  /*4d530*/  BSSY.RECONVERGENT B1, `(.L_x_6626) ;  /* 0x000000b000017945 */ /* 0x000fe60003800200 */
        /* <DEDUP_REMOVED lines=10> */
.L_x_6627:
[----:B------:R-:W-:Y:S05]  /*4d5e0*/  BSYNC.RECONVERGENT B1 ;  /* 0x0000000000017941 */ /* 0x000fea0003800200 */
.L_x_6626:
        /* <DEDUP_REMOVED lines=62> */
.L_x_6624:
[----:B------:R-:W-:Y:S05]  /*4d9d0*/  BSYNC.RECONVERGENT B0 ;  /* 0x0000000000007941 */ /* 0x000fea0003800200 */
.L_x_6623:
[----:B------:R-:W-:Y:S01]  /*4d9e0*/  I2FP.F32.U32 R165, R165 ;  /* 0x000000a500a57245 */ /* 0x000fe20000201000 */
[----:B------:R-:W-:Y:S01]  /*4d9f0*/  HADD2.F32 R164, -RZ, R167.H1_H1 ;  /* 0x300000a7ffa47230 */ /* 0x000fe20000004100 */
[----:B------:R-:W-:-:S03]  /*4da00*/  PRMT R166, R246, 0x5410, R166 ;  /* 0x00005410f6a67816 */ /* 0x000fc600000000a6 */
[----:B------:R-:W-:Y:S01]  /*4da10*/  FFMA.FTZ R165, R165, R180, 1.1641532182693481445e-10 ;  /* 0x2f000000a5a57423 */ /* 0x000fe200000100b4 */
[----:B------:R-:W-:-:S04]  /*4da20*/  FMUL.FTZ R164, R164, R179 ;  /* 0x000000b3a4a47220 */ /* 0x000fc80000410000 */
[----:B------:R-:W-:Y:S01]  /*4da30*/  FSETP.GTU.FTZ.AND P5, PT, R165, R178, PT ;  /* 0x000000b2a500720b */ /* 0x000fe20003fbc000 */
[----:B------:R-:W-:-:S03]  /*4da40*/  @P1 HADD2.F32 R165, -RZ, R31.H1_H1 ;  /* 0x3000001fffa51230 */ /* 0x000fc60000004100 */
[----:B------:R-:W-:Y:S02]  /*4da50*/  FSEL R178, R164, RZ, !P5 ;  /* 0x000000ffa4b27208 */ /* 0x000fe40006800000 */
[----:B------:R-:W-:Y:S02]  /*4da60*/  PLOP3.LUT P5, PT, P5, PT, PT, 0x8, 0x80 ;  /* 0x000000000080781c */ /* 0x000fe40002fae170 */
[----:B------:R-:W-:Y:S01]  /*4da70*/  PRMT R164, R235, 0x5410, R242 ;  /* 0x00005410eba47816 */ /* 0x000fe200000000f2 */
[----:B------:R-:W-:Y:S01]  /*4da80*/  @P1 FADD.FTZ R178, R165, R178 ;  /* 0x000000b2a5b21221 */ /* 0x000fe20000010000 */
[----:B------:R-:W-:-:S04]  /*4da90*/  PRMT R165, R243, 0x5410, R245 ;  /* 0x00005410f3a57816 */ /* 0x000fc800000000f5 */
[----:B------:R-:W-:-:S04]  /*4daa0*/  F2FP.F16.F32.PACK_AB R167, RZ, R178 ;  /* 0x000000b2ffa7723e */ /* 0x000fc800000000ff */
[----:B------:R-:W-:-:S07]  /*4dab0*/  PRMT R167, R244, 0x5410, R167 ;  /* 0x00005410f4a77816 */ /* 0x000fce00000000a7 */
.L_x_6587:
[----:B------:R-:W-:Y:S01]  /*4dac0*/  FADD.FTZ R235, RZ, R170 ;  /* 0x000000aaffeb7221 */ /* 0x000fe20000010000 */
[----:B------:R-:W-:Y:S01]  /*4dad0*/  IMAD.WIDE.U32 R238, R211, 0x10, R238 ;  /* 0x00000010d3ee7825 */ /* 0x000fe200078e00ee */
[----:B------:R-:W-:-:S03]  /*4dae0*/  SEL R180, RZ, 0x1000000, !P5 ;  /* 0x01000000ffb47807 */ /* 0x000fc60006800000 */
[----:B------:R-:W-:Y:S01]  /*4daf0*/  FADD.FTZ R240, R235, R172 ;  /* 0x000000acebf07221 */ /* 0x000fe20000010000 */
[----:B------:R-:W-:Y:S01]  /*4db00*/  SEL R179, RZ, 0x10000, !P4 ;  /* 0x00010000ffb37807 */ /* 0x000fe20006000000 */
[----:B------:R0:W-:Y:S01]  /*4db10*/  STG.E.128 desc[UR6][R238.64], R164 ;  /* 0x000000a4ee007986 */ /* 0x0001e2000c101d06 */
[C---:B------:R-:W-:Y:S01]  /*4db20*/  LOP3.LUT P6, RZ, R19.reuse, 0x8, RZ, 0xc0, !PT ;  /* 0x0000000813ff7812 */ /* 0x040fe200078cc0ff */
[----:B------:R-:W-:Y:S01]  /*4db30*/  FADD.FTZ R235, R240, R171 ;  /* 0x000000abf0eb7221 */ /* 0x000fe20000010000 */
[----:B------:R-:W-:Y:S01]  /*4db40*/  LOP3.LUT P5, RZ, R19, 0x4, RZ, 0xc0, !PT ;  /* 0x0000000413ff7812 */ /* 0x000fe200078ac0ff */
[----:B------:R-:W-:Y:S01]  /*4db50*/  IMAD.WIDE.U32 R236, R211, 0x8, R236 ;  /* 0x00000008d3ec7825 */ /* 0x000fe200078e00ec */
[----:B------:R-:W-:-:S03]  /*4db60*/  LOP3.LUT P4, RZ, R19, 0x2, RZ, 0xc0, !PT ;  /* 0x0000000213ff7812 */ /* 0x000fc6000788c0ff */
[----:B------:R-:W-:Y:S01]  /*4db70*/  FADD.FTZ R240, R235, R174 ;  /* 0x000000aeebf07221 */ /* 0x000fe20000010000 */
[----:B------:R-:W-:-:S03]  /*4db80*/  LOP3.LUT P1, RZ, R19, 0x10, RZ, 0xc0, !PT ;  /* 0x0000001013ff7812 */ /* 0x000fc6000782c0ff */
[----:B------:R-:W-:-:S04]  /*4db90*/  FADD.FTZ R235, R240, R173 ;  /* 0x000000adf0eb7221 */ /* 0x000fc80000010000 */
[----:B------:R-:W-:-:S04]  /*4dba0*/  FADD.FTZ R240, R235, R176 ;  /* 0x000000b0ebf07221 */ /* 0x000fc80000010000 */
[----:B------:R-:W-:Y:S01]  /*4dbb0*/  FADD.FTZ R240, R240, R175 ;  /* 0x000000aff0f07221 */ /* 0x000fe20000010000 */
[----:B0-----:R-:W-:Y:S02]  /*4dbc0*/  SEL R166, RZ, 0x100, !P3 ;  /* 0x00000100ffa67807 */ /* 0x001fe40005800000 */
[----:B------:R-:W-:Y:S01]  /*4dbd0*/  SEL R167, RZ, 0x10000, !P5 ;  /* 0x00010000ffa77807 */ /* 0x000fe20006800000 */
[----:B------:R-:W-:Y:S01]  /*4dbe0*/  FADD.FTZ R240, R240, R177 ;  /* 0x000000b1f0f07221 */ /* 0x000fe20000010000 */
[----:B------:R-:W-:Y:S02]  /*4dbf0*/  LOP3.LUT R179, R166, R180, R179, 0xfe, !PT ;  /* 0x000000b4a6b37212 */ /* 0x000fe400078efeb3 */
[----:B------:R-:W-:Y:S01]  /*4dc00*/  SEL R166, RZ, 0x100, !P6 ;  /* 0x00000100ffa67807 */ /* 0x000fe20007000000 */
        /* <DEDUP_REMOVED lines=51> */
[----:B------:R-:W-:-:S04]  /*4df40*/  FADD.FTZ R165, R165, R224 ;  /* 0x000000e0a5a57221 */ /* 0x000fc80000010000 */
[----:B------:R-:W-:Y:S01]  /*4df50*/  FADD.FTZ R167, R165, R228 ;  /* 0x000000e4a5a77221 */ /* 0x000fe20000010000 */
[----:B------:R-:W-:Y:S02]  /*4df60*/  LOP3.LUT R165, R179, R164, RZ, 0xfc, !PT ;  /* 0x000000a4b3a57212 */ /* 0x000fe400078efcff */
[----:B------:R-:W-:Y:S01]  /*4df70*/  SEL R179, RZ, 0x1, !P1 ;  /* 0x00000001ffb37807 */ /* 0x000fe20004800000 */
[----:B------:R-:W-:Y:S01]  /*4df80*/  FADD.FTZ R164, R167, R230 ;  /* 0x000000e6a7a47221 */ /* 0x000fe20000010000 */
[----:B0-----:R-:W-:-:S03]  /*4df90*/  LOP3.LUT P1, RZ, R235, 0x1f, RZ, 0xc0, !PT ;  /* 0x0000001febff7812 */ /* 0x001fc6000782c0ff */
        /* <DEDUP_REMOVED lines=8> */
[----:B0-----:R-:W-:Y:S01]  /*4e020*/  IMAD.U32 R164, R2, 0x10000, RZ ;  /* 0x0001000002a47824 */ /* 0x001fe200078e00ff */
[----:B------:R-:W-:Y:S02]  /*4e030*/  LOP3.LUT R166, R0, 0xffff, RZ, 0xc0, !PT ;  /* 0x0000ffff00a67812 */ /* 0x000fe400078ec0ff */
[----:B------:R-:W-:Y:S02]  /*4e040*/  PRMT R235, R3, 0x7104, RZ ;  /* 0x0000710403eb7816 */ /* 0x000fe400000000ff */
[----:B------:R-:W-:Y:S02]  /*4e050*/  LOP3.LUT R167, R164, 0xff0000, RZ, 0xc0, !PT ;  /* 0x00ff0000a4a77812 */ /* 0x000fe400078ec0ff */
[----:B------:R-:W0:Y:S01]  /*4e060*/  LDC.64 R164, c[0x0][0x3b8] ;  /* 0x0000ee00ffa47b82 */ /* 0x000e220000000a00 */
[----:B------:R-:W-:Y:S02]  /*4e070*/  LOP3.LUT R238, R5, 0xff, RZ, 0xc0, !PT ;  /* 0x000000ff05ee7812 */ /* 0x000fe400078ec0ff */
[----:B------:R-:W-:-:S02]  /*4e080*/  PRMT R166, R167, 0x4210, R166 ;  /* 0x00004210a7a67816 */ /* 0x000fc400000000a6 */
        /* <DEDUP_REMOVED lines=13> */
.L_x_6628:
[----:B------:R-:W-:Y:S01]  /*4e160*/  UMOV UR15, 0xffffffff ;  /* 0xffffffff000f7882 */ /* 0x000fe20000000000 */
[----:B------:R-:W-:Y:S02]  /*4e170*/  FADD.FTZ R179, R179, R178 ;  /* 0x000000b2b3b37221 */ /* 0x000fe40000010000 */
[----:B------:R-:W-:Y:S05]  /*4e180*/  BRA.DIV UR15, `(.L_x_6629) ;  /* 0x000000320f287947 */ /* 0x000fea000b800000 */
[----:B01----:R-:W0:Y:S02]  /*4e190*/  SHFL.BFLY PT, R164, R179, 0x1, 0x1f ;  /* 0x0c201f00b3a47f89 */ /* 0x003e2400000e0000 */
        /* <DEDUP_REMOVED lines=148> */
.L_x_6642:
[----:B-1----:R-:W-:Y:S01]  /*4eae0*/  FADD.FTZ R164, R180, R235 ;  /* 0x000000ebb4a47221 */ /* 0x002fe20000010000 */
[C---:B0-----:R-:W-:Y:S01]  /*4eaf0*/  FMUL.FTZ R180, R237.reuse, R237 ;  /* 0x000000ededb47220 */ /* 0x041fe20000410000 */
[----:B------:R-:W0:Y:S01]  /*4eb00*/  @!P1 LDC.64 R166, c[0x0][0x3c0] ;  /* 0x0000f000ffa69b82 */ /* 0x000e220000000a00 */
[----:B------:R-:W-:Y:S01]  /*4eb10*/  ISETP.NE.AND P2, PT, RZ, UR13, PT ;  /* 0x0000000dff007c0c */ /* 0x000fe2000bf45270 */
[----:B------:R-:W-:Y:S01]  /*4eb20*/  FFMA.FTZ R179, R164, R165, UR14 ;  /* 0x0000000ea4b37e23 */ /* 0x000fe200080100a5 */
[----:B------:R-:W-:Y:S02]  /*4eb30*/  HADD2.F32 R239, -RZ, R160.H0_H0 ;  /* 0x200000a0ffef7230 */ /* 0x000fe40000004100 */
[----:B------:R-:W-:Y:S01]  /*4eb40*/  FSEL R180, R180, RZ, P2 ;  /* 0x000000ffb4b47208 */ /* 0x000fe20001000000 */
[----:B------:R-:W-:Y:S01]  /*4eb50*/  HADD2.F32 R241, -RZ, R68.H0_H0 ;  /* 0x20000044fff17230 */ /* 0x000fe20000004100 */
[----:B------:R-:W-:Y:S01]  /*4eb60*/  FSEL R235, R237, RZ, !P2 ;  /* 0x000000ffedeb7208 */ /* 0x000fe20005000000 */
[----:B------:R-:W1:Y:S01]  /*4eb70*/  @!P1 LDC.64 R164, c[0x0][0x3c8] ;  /* 0x0000f200ffa49b82 */ /* 0x000e620000000a00 */
[----:B------:R-:W-:-:S02]  /*4eb80*/  HADD2.F32 R242, -RZ, R70.H0_H0 ;  /* 0x20000046fff27230 */ /* 0x000fc40000004100 */
[----:B------:R-:W-:Y:S01]  /*4eb90*/  FADD.FTZ R179, R179, R180 ;  /* 0x000000b4b3b37221 */ /* 0x000fe20000010000 */
[----:B------:R-:W-:Y:S02]  /*4eba0*/  HADD2.F32 R238, -RZ, R161.H0_H0 ;  /* 0x200000a1ffee7230 */ /* 0x000fe40000004100 */
[C---:B------:R-:W-:Y:S01]  /*4ebb0*/  FADD.FTZ R236, -R235.reuse, R171 ;  /* 0x000000abebec7221 */ /* 0x040fe20000010100 */
[C---:B------:R-:W-:Y:S01]  /*4ebc0*/  FADD.FTZ R180, -R235.reuse, R170 ;  /* 0x000000aaebb47221 */ /* 0x040fe20000010100 */
[C---:B------:R-:W-:Y:S01]  /*4ebd0*/  FADD.FTZ R176, -R235.reuse, R176 ;  /* 0x000000b0ebb07221 */ /* 0x040fe20000010100 */
[----:B------:R-:W-:Y:S01]  /*4ebe0*/  HADD2.F32 R240, -RZ, R69.H0_H0 ;  /* 0x20000045fff07230 */ /* 0x000fe20000004100 */
[----:B------:R-:W2:Y:S01]  /*4ebf0*/  MUFU.RSQ R179, R179 ;  /* 0x000000b300b37308 */ /* 0x000ea20000001400 */
[----:B------:R-:W3:Y:S01]  /*4ec00*/  LDC.64 R248, c[0x0][0x428] ;  /* 0x00010a00fff87b82 */ /* 0x000ee20000000a00 */
[C---:B------:R-:W-:Y:S01]  /*4ec10*/  FADD.FTZ R172, -R235.reuse, R172 ;  /* 0x000000acebac7221 */ /* 0x040fe20000010100 */
[C---:B------:R-:W-:Y:S01]  /*4ec20*/  FADD.FTZ R22, -R235.reuse, R22 ;  /* 0x00000016eb167221 */ /* 0x040fe20000010100 */
[C---:B------:R-:W-:Y:S01]  /*4ec30*/  FADD.FTZ R24, -R235.reuse, R24 ;  /* 0x00000018eb187221 */ /* 0x040fe20000010100 */
[C---:B------:R-:W-:Y:S01]  /*4ec40*/  FADD.FTZ R26, -R235.reuse, R26 ;  /* 0x0000001aeb1a7221 */ /* 0x040fe20000010100 */
[C---:B------:R-:W-:Y:S01]  /*4ec50*/  FADD.FTZ R168, -R235.reuse, R168 ;  /* 0x000000a8eba87221 */ /* 0x040fe20000010100 */
[----:B------:R-:W-:Y:S01]  /*4ec60*/  FADD.FTZ R182, -R235, R182 ;  /* 0x000000b6ebb67221 */ /* 0x000fe20000010100 */
[----:B0-----:R-:W-:Y:S01]  /*4ec70*/  @!P1 IMAD.WIDE R166, R13, 0x4, R166 ;  /* 0x000000040da69825 */ /* 0x001fe200078e02a6 */
[----:B------:R-:W0:Y:S03]  /*4ec80*/  LDC.64 R250, c[0x0][0x430] ;  /* 0x00010c00fffa7b82 */ /* 0x000e260000000a00 */
[C---:B------:R-:W-:Y:S01]  /*4ec90*/  FADD.FTZ R184, -R235.reuse, R184 ;  /* 0x000000b8ebb87221 */ /* 0x040fe20000010100 */
[C---:B------:R-:W-:Y:S01]  /*4eca0*/  FADD.FTZ R186, -R235.reuse, R186 ;  /* 0x000000baebba7221 */ /* 0x040fe20000010100 */
[----:B------:R-:W-:Y:S01]  /*4ecb0*/  FADD.FTZ R188, -R235, R188 ;  /* 0x000000bcebbc7221 */ /* 0x000fe20000010100 */
[----:B------:R4:W-:Y:S01]  /*4ecc0*/  @!P1 STG.E desc[UR6][R166.64], R237 ;  /* 0x000000eda6009986 */ /* 0x0009e2000c101906 */
[----:B------:R-:W-:-:S02]  /*4ecd0*/  HADD2.F32 R245, -RZ, R123.H1_H1 ;  /* 0x3000007bfff57230 */ /* 0x000fc40000004100 */
[----:B------:R-:W-:Y:S01]  /*4ece0*/  FADD.FTZ R198, -R235, R198 ;  /* 0x000000c6ebc67221 */ /* 0x000fe20000010100 */
[----:B-1----:R-:W-:-:S04]  /*4ecf0*/  @!P1 IMAD.WIDE R164, R13, 0x4, R164 ;  /* 0x000000040da49825 */ /* 0x002fc800078e02a4 */
[C---:B--2---:R-:W-:Y:S01]  /*4ed00*/  FMUL.FTZ R180, R179.reuse, R180 ;  /* 0x000000b4b3b47220 */ /* 0x044fe20000410000 */
[C---:B------:R-:W-:Y:S01]  /*4ed10*/  FMUL.FTZ R22, R179.reuse, R22 ;  /* 0x00000016b3167220 */ /* 0x040fe20000410000 */
[C---:B------:R-:W-:Y:S01]  /*4ed20*/  FMUL.FTZ R24, R179.reuse, R24 ;  /* 0x00000018b3187220 */ /* 0x040fe20000410000 */
[C---:B------:R-:W-:Y:S01]  /*4ed30*/  FMUL.FTZ R26, R179.reuse, R26 ;  /* 0x0000001ab31a7220 */ /* 0x040fe20000410000 */
[----:B------:R1:W-:Y:S01]  /*4ed40*/  @!P1 STG.E desc[UR6][R164.64], R179 ;  /* 0x000000b3a4009986 */ /* 0x0003e2000c101906 */
[----:B------:R-:W-:Y:S01]  /*4ed50*/  FFMA.FTZ R170, R180, R239, R241 ;  /* 0x000000efb4aa7223 */ /* 0x000fe200000100f1 */
[----:B------:R-:W-:Y:S02]  /*4ed60*/  HADD2.F32 R239, -RZ, R71.H0_H0 ;  /* 0x20000047ffef7230 */ /* 0x000fe40000004100 */
[----:B------:R-:W-:Y:S01]  /*4ed70*/  FMUL.FTZ R182, R179, R182 ;  /* 0x000000b6b3b67220 */ /* 0x000fe20000410000 */
[----:B----4-:R-:W-:Y:S01]  /*4ed80*/  FADD.FTZ R166, -R235, R173 ;  /* 0x000000adeba67221 */ /* 0x010fe20000010100 */
[----:B------:R-:W-:Y:S01]  /*4ed90*/  FMUL.FTZ R237, R179, R236 ;  /* 0x000000ecb3ed7220 */ /* 0x000fe20000410000 */
[----:B------:R-:W-:-:S02]  /*4eda0*/  HADD2.F32 R236, -RZ, R162.H0_H0 ;  /* 0x200000a2ffec7230 */ /* 0x000fc40000004100 */
[C---:B------:R-:W-:Y:S01]  /*4edb0*/  FMUL.FTZ R184, R179.reuse, R184 ;  /* 0x000000b8b3b87220 */ /* 0x040fe20000410000 */
[----:B------:R-:W-:Y:S01]  /*4edc0*/  FMUL.FTZ R173, R179, R166 ;  /* 0x000000a6b3ad7220 */ /* 0x000fe20000410000 */
[----:B------:R-:W-:Y:S01]  /*4edd0*/  FFMA.FTZ R171, R237, R238, R240 ;  /* 0x000000eeedab7223 */ /* 0x000fe200000100f0 */
[----:B------:R-:W-:Y:S02]  /*4ede0*/  HADD2.F32 R167, -RZ, R70.H1_H1 ;  /* 0x30000046ffa77230 */ /* 0x000fe40000004100 */
[----:B------:R-:W-:Y:S01]  /*4edf0*/  FMUL.FTZ R186, R179, R186 ;  /* 0x000000bab3ba7220 */ /* 0x000fe20000410000 */
[----:B-1----:R-:W-:Y:S01]  /*4ee00*/  FADD.FTZ R164, -R235, R175 ;  /* 0x000000afeba47221 */ /* 0x002fe20000010100 */
[----:B------:R-:W-:Y:S01]  /*4ee10*/  FFMA.FTZ R166, R173, R236, R242 ;  /* 0x000000ecada67223 */ /* 0x000fe200000100f2 */
[C---:B------:R-:W-:Y:S01]  /*4ee20*/  FMUL.FTZ R236, R179.reuse, R176 ;  /* 0x000000b0b3ec7220 */ /* 0x040fe20000410000 */
[----:B------:R-:W-:Y:S02]  /*4ee30*/  HADD2.F32 R175, -RZ, R163.H0_H0 ;  /* 0x200000a3ffaf7230 */ /* 0x000fe40000004100 */
[----:B------:R-:W-:Y:S01]  /*4ee40*/  FMUL.FTZ R176, R179, R164 ;  /* 0x000000a4b3b07220 */ /* 0x000fe20000410000 */
[----:B------:R-:W-:Y:S01]  /*4ee50*/  FADD.FTZ R164, -R235, R177 ;  /* 0x000000b1eba47221 */ /* 0x000fe20000010100 */
[----:B------:R-:W-:-:S02]  /*4ee60*/  HADD2.F32 R165, -RZ, R162.H1_H1 ;  /* 0x300000a2ffa57230 */ /* 0x000fc40000004100 */
[C---:B------:R-:W-:Y:S01]  /*4ee70*/  FMUL.FTZ R188, R179.reuse, R188 ;  /* 0x000000bcb3bc7220 */ /* 0x040fe20000410000 */
[----:B------:R-:W-:Y:S01]  /*4ee80*/  FFMA.FTZ R238, R176, R175, R239 ;  /* 0x000000afb0ee7223 */ /* 0x000fe200000100ef */
[----:B------:R-:W-:Y:S01]  /*4ee90*/  FMUL.FTZ R175, R179, R164 ;  /* 0x000000a4b3af7220 */ /* 0x000fe20000410000 */
[----:B------:R-:W-:Y:S01]  /*4eea0*/  FADD.FTZ R164, -R235, R174 ;  /* 0x000000aeeba47221 */ /* 0x000fe20000010100 */
[----:B------:R-:W-:Y:S01]  /*4eeb0*/  FFMA.FTZ R165, R236, R165, R167 ;  /* 0x000000a5eca57223 */ /* 0x000fe200000100a7 */
[C---:B------:R-:W-:Y:S01]  /*4eec0*/  FMUL.FTZ R174, R179.reuse, R172 ;  /* 0x000000acb3ae7220 */ /* 0x040fe20000410000 */
[----:B------:R-:W-:Y:S02]  /*4eed0*/  HADD2.F32 R239, -RZ, R161.H1_H1 ;  /* 0x300000a1ffef7230 */ /* 0x000fe40000004100 */
[----:B------:R-:W-:Y:S01]  /*4eee0*/  FMUL.FTZ R172, R179, R164 ;  /* 0x000000a4b3ac7220 */ /* 0x000fe20000410000 */
[----:B------:R-:W-:Y:S01]  /*4eef0*/  HADD2.F32 R241, -RZ, R69.H1_H1 ;  /* 0x30000045fff17230 */ /* 0x000fe20000004100 */
[----:B------:R-:W-:Y:S01]  /*4ef00*/  F2FP.F16.F32.PACK_AB R166, R165, R166 ;  /* 0x000000a6a5a6723e */ /* 0x000fe200000000ff */
        /* <DEDUP_REMOVED lines=8> */
[----:B------:R-:W-:Y:S01]  /*4ef90*/  F2FP.F16.F32.PACK_AB R165, R164, R171 ;  /* 0x000000aba4a5723e */ /* 0x000fe200000000ff */
[----:B------:R-:W-:-:S02]  /*4efa0*/  HADD2.F32 R239, -RZ, R36.H0_H0 ;  /* 0x20000024ffef7230 */ /* 0x000fc40000004100 */
[----:B------:R-:W-:Y:S01]  /*4efb0*/  FMUL.FTZ R190, R179, R190 ;  /* 0x000000beb3be7220 */ /* 0x000fe20000410000 */
[----:B------:R-:W-:Y:S01]  /*4efc0*/  FFMA.FTZ R243, R175, R240, R242 ;  /* 0x000000f0aff37223 */ /* 0x000fe200000100f2 */
[----:B------:R-:W-:Y:S01]  /*4efd0*/  F2FP.F16.F32.PACK_AB R164, R177, R170 ;  /* 0x000000aab1a4723e */ /* 0x000fe200000000ff */
[----:B------:R-:W-:Y:S02]  /*4efe0*/  HADD2.F32 R177, -RZ, R128.H0_H0 ;  /* 0x20000080ffb17230 */ /* 0x000fe40000004100 */
[----:B------:R-:W-:Y:S01]  /*4eff0*/  FADD.FTZ R192, -R235, R192 ;  /* 0x000000c0ebc07221 */ /* 0x000fe20000010100 */
[----:B---3--:R-:W-:Y:S01]  /*4f000*/  IMAD.WIDE.U32 R170, R9, 0x10, R248 ;  /* 0x0000001009aa7825 */ /* 0x008fe200078e00f8 */
[----:B------:R-:W-:-:S03]  /*4f010*/  F2FP.F16.F32.PACK_AB R167, R243, R238 ;  /* 0x000000eef3a7723e */ /* 0x000fc600000000ff */
[----:B------:R-:W-:Y:S01]  /*4f020*/  FADD.FTZ R194, -R235, R194 ;  /* 0x000000c2ebc27221 */ /* 0x000fe20000010100 */
[----:B------:R-:W-:Y:S01]  /*4f030*/  FFMA.FTZ R180, R180, R177, R239 ;  /* 0x000000b1b4b47223 */ /* 0x000fe200000100ef */
[----:B------:R-:W-:Y:S02]  /*4f040*/  HADD2.F32 R177, -RZ, R128.H1_H1 ;  /* 0x30000080ffb17230 */ /* 0x000fe40000004100 */
[C---:B------:R-:W-:Y:S01]  /*4f050*/  FMUL.FTZ R192, R179.reuse, R192 ;  /* 0x000000c0b3c07220 */ /* 0x040fe20000410000 */
[----:B------:R-:W-:Y:S01]  /*4f060*/  HADD2.F32 R239, -RZ, R36.H1_H1 ;  /* 0x30000024ffef7230 */ /* 0x000fe20000004100 */
[----:B------:R1:W-:Y:S01]  /*4f070*/  STG.E.128 desc[UR6][R170.64], R164 ;  /* 0x000000a4aa007986 */ /* 0x0003e2000c101d06 */
[----:B------:R-:W-:Y:S02]  /*4f080*/  HADD2.F32 R238, -RZ, R129.H0_H0 ;  /* 0x20000081ffee7230 */ /* 0x000fe40000004100 */
[----:B------:R-:W-:Y:S01]  /*4f090*/  FMUL.FTZ R194, R179, R194 ;  /* 0x000000c2b3c27220 */ /* 0x000fe20000410000 */
[----:B------:R-:W-:-:S02]  /*4f0a0*/  HADD2.F32 R240, -RZ, R37.H0_H0 ;  /* 0x20000025fff07230 */ /* 0x000fc40000004100 */
[----:B------:R-:W-:Y:S01]  /*4f0b0*/  FFMA.FTZ R177, R174, R177, R239 ;  /* 0x000000b1aeb17223 */ /* 0x000fe200000100ef */
[----:B------:R-:W-:Y:S02]  /*4f0c0*/  HADD2.F32 R239, -RZ, R129.H1_H1 ;  /* 0x30000081ffef7230 */ /* 0x000fe40000004100 */
[----:B------:R-:W-:Y:S01]  /*4f0d0*/  FADD.FTZ R174, -R235, R169 ;  /* 0x000000a9ebae7221 */ /* 0x000fe20000010100 */
[----:B------:R-:W-:Y:S02]  /*4f0e0*/  HADD2.F32 R169, -RZ, R72.H0_H0 ;  /* 0x20000048ffa97230 */ /* 0x000fe40000004100 */
[----:B------:R-:W-:Y:S01]  /*4f0f0*/  FFMA.FTZ R237, R237, R238, R240 ;  /* 0x000000eeeded7223 */ /* 0x000fe200000100f0 */
[----:B------:R-:W-:Y:S02]  /*4f100*/  HADD2.F32 R238, -RZ, R45.H0_H0 ;  /* 0x2000002dffee7230 */ /* 0x000fe40000004100 */
[----:B------:R-:W-:Y:S01]  /*4f110*/  FMUL.FTZ R174, R179, R174 ;  /* 0x000000aeb3ae7220 */ /* 0x000fe20000410000 */
[----:B------:R-:W-:-:S02]  /*4f120*/  HADD2.F32 R241, -RZ, R150.H1_H1 ;  /* 0x30000096fff17230 */ /* 0x000fc40000004100 */
[C---:B------:R-:W-:Y:S01]  /*4f130*/  FADD.FTZ R196, -R235.reuse, R196 ;  /* 0x000000c4ebc47221 */ /* 0x040fe20000010100 */
[----:B------:R-:W-:Y:S02]  /*4f140*/  HADD2.F32 R243, -RZ, R151.H1_H1 ;  /* 0x30000097fff37230 */ /* 0x000fe40000004100 */
[C---:B------:R-:W-:Y:S01]  /*4f150*/  FADD.FTZ R200, -R235.reuse, R200 ;  /* 0x000000c8ebc87221 */ /* 0x040fe20000010100 */
[----:B------:R-:W-:Y:S01]  /*4f160*/  FADD.FTZ R202, -R235, R202 ;  /* 0x000000caebca7221 */ /* 0x000fe20000010100 */
[----:B------:R-:W-:Y:S01]  /*4f170*/  FMUL.FTZ R196, R179, R196 ;  /* 0x000000c4b3c47220 */ /* 0x000fe20000410000 */
[----:B------:R-:W-:Y:S01]  /*4f180*/  FADD.FTZ R204, -R235, R204 ;  /* 0x000000ccebcc7221 */ /* 0x000fe20000010100 */
[----:B-1----:R-:W-:Y:S02]  /*4f190*/  HADD2.F32 R165, -RZ, R37.H1_H1 ;  /* 0x30000025ffa57230 */ /* 0x002fe40000004100 */
[----:B------:R-:W-:Y:S01]  /*4f1a0*/  FMUL.FTZ R200, R179, R200 ;  /* 0x000000c8b3c87220 */ /* 0x000fe20000410000 */
[----:B------:R-:W-:-:S02]  /*4f1b0*/  HADD2.F32 R164, -RZ, R130.H0_H0 ;  /* 0x20000082ffa47230 */ /* 0x000fc40000004100 */
[C---:B------:R-:W-:Y:S01]  /*4f1c0*/  FMUL.FTZ R202, R179.reuse, R202 ;  /* 0x000000cab3ca7220 */ /* 0x040fe20000410000 */
[----:B------:R-:W-:Y:S02]  /*4f1d0*/  HADD2.F32 R166, -RZ, R38.H0_H0 ;  /* 0x20000026ffa67230 */ /* 0x000fe40000004100 */
[----:B------:R-:W-:Y:S01]  /*4f1e0*/  FFMA.FTZ R172, R172, R239, R165 ;  /* 0x000000efacac7223 */ /* 0x000fe200000100a5 */
[----:B------:R-:W-:Y:S02]  /*4f1f0*/  HADD2.F32 R165, -RZ, R130.H1_H1 ;  /* 0x30000082ffa57230 */ /* 0x000fe40000004100 */
[----:B------:R-:W-:Y:S01]  /*4f200*/  FMUL.FTZ R204, R179, R204 ;  /* 0x000000ccb3cc7220 */ /* 0x000fe20000410000 */
[----:B------:R-:W-:Y:S02]  /*4f210*/  HADD2.F32 R167, -RZ, R38.H1_H1 ;  /* 0x30000026ffa77230 */ /* 0x000fe40000004100 */
[----:B------:R-:W-:Y:S01]  /*4f220*/  FFMA.FTZ R166, R173, R164, R166 ;  /* 0x000000a4ada67223 */ /* 0x000fe200000100a6 */
[----:B------:R-:W-:-:S02]  /*4f230*/  HADD2.F32 R164, -RZ, R131.H1_H1 ;  /* 0x30000083ffa47230 */ /* 0x000fc40000004100 */
[----:B------:R-:W-:Y:S01]  /*4f240*/  FADD.FTZ R218, -R235, R218 ;  /* 0x000000daebda7221 */ /* 0x000fe20000010100 */
[----:B------:R-:W-:Y:S02]  /*4f250*/  HADD2.F32 R170, -RZ, R39.H1_H1 ;  /* 0x30000027ffaa7230 */ /* 0x000fe40000004100 */
[----:B------:R-:W-:Y:S01]  /*4f260*/  FFMA.FTZ R165, R236, R165, R167 ;  /* 0x000000a5eca57223 */ /* 0x000fe200000100a7 */
[----:B------:R-:W-:Y:S02]  /*4f270*/  HADD2.F32 R171, -RZ, R131.H0_H0 ;  /* 0x20000083ffab7230 */ /* 0x000fe40000004100 */
[----:B------:R-:W-:Y:S01]  /*4f280*/  FMUL.FTZ R218, R179, R218 ;  /* 0x000000dab3da7220 */ /* 0x000fe20000410000 */
[----:B------:R-:W-:Y:S02]  /*4f290*/  HADD2.F32 R173, -RZ, R39.H0_H0 ;  /* 0x20000027ffad7230 */ /* 0x000fe40000004100 */
[----:B------:R-:W-:Y:S01]  /*4f2a0*/  FFMA.FTZ R164, R175, R164, R170 ;  /* 0x000000a4afa47223 */ /* 0x000fe200000100aa */
[----:B------:R-:W-:Y:S01]  /*4f2b0*/  HADD2.F32 R175, -RZ, R156.H0_H0 ;  /* 0x2000009cffaf7230 */ /* 0x000fe20000004100 */
[----:B------:R-:W-:Y:S01]  /*4f2c0*/  F2FP.F16.F32.PACK_AB R166, R165, R166 ;  /* 0x000000a6a5a6723e */ /* 0x000fe200000000ff */
[----:B------:R-:W-:-:S02]  /*4f2d0*/  HADD2.F32 R170, -RZ, R40.H0_H0 ;  /* 0x20000028ffaa7230 */ /* 0x000fc40000004100 */
[----:B------:R-:W-:Y:S01]  /*4f2e0*/  FFMA.FTZ R167, R176, R171, R173 ;  /* 0x000000abb0a77223 */ /* 0x000fe200000100ad */
[----:B------:R-:W-:Y:S02]  /*4f2f0*/  HADD2.F32 R171, -RZ, R124.H0_H0 ;  /* 0x2000007cffab7230 */ /* 0x000fe40000004100 */
[----:B------:R-:W-:Y:S01]  /*4f300*/  FFMA.FTZ R175, R174, R175, R169 ;  /* 0x000000afaeaf7223 */ /* 0x000fe200000100a9 */
[----:B------:R-:W-:Y:S01]  /*4f310*/  F2FP.F16.F32.PACK_AB R165, R172, R237 ;  /* 0x000000edaca5723e */ /* 0x000fe200000000ff */
[----:B------:R-:W-:Y:S01]  /*4f320*/  HADD2.F32 R173, -RZ, R72.H1_H1 ;  /* 0x30000048ffad7230 */ /* 0x000fe20000004100 */
[----:B------:R-:W-:Y:S01]  /*4f330*/  F2FP.F16.F32.PACK_AB R167, R164, R167 ;  /* 0x000000a7a4a7723e */ /* 0x000fe200000000ff */
[----:B------:R-:W-:Y:S01]  /*4f340*/  FFMA.FTZ R169, R174, R171, R170 ;  /* 0x000000abaea97223 */ /* 0x000fe200000100aa */
[----:B------:R-:W-:Y:S01]  /*4f350*/  FADD.FTZ R170, -R235, R23 ;  /* 0x00000017ebaa7221 */ /* 0x000fe20000010100 */
[----:B------:R-:W-:Y:S01]  /*4f360*/  F2FP.F16.F32.PACK_AB R164, R177, R180 ;  /* 0x000000b4b1a4723e */ /* 0x000fe200000000ff */
[----:B------:R-:W-:-:S02]  /*4f370*/  HADD2.F32 R23, -RZ, R156.H1_H1 ;  /* 0x3000009cff177230 */ /* 0x000fc40000004100 */
[----:B------:R-:W-:Y:S01]  /*4f380*/  FADD.FTZ R180, -R235, R25 ;  /* 0x00000019ebb47221 */ /* 0x000fe20000010100 */
[----:B------:R-:W-:Y:S01]  /*4f390*/  FMUL.FTZ R172, R179, R170 ;  /* 0x000000aab3ac7220 */ /* 0x000fe20000410000 */
[----:B0-----:R-:W-:-:S04]  /*4f3a0*/  IMAD.WIDE.U32 R170, R9, 0x10, R250 ;  /* 0x0000001009aa7825 */ /* 0x001fc800078e00fa */
[----:B------:R-:W-:Y:S01]  /*4f3b0*/  FADD.FTZ R212, -R235, R212 ;  /* 0x000000d4ebd47221 */ /* 0x000fe20000010100 */
[C---:B------:R-:W-:Y:S01]  /*4f3c0*/  FMUL.FTZ R180, R179.reuse, R180 ;  /* 0x000000b4b3b47220 */ /* 0x040fe20000410000 */
[----:B------:R-:W-:Y:S01]  /*4f3d0*/  FFMA.FTZ R176, R172, R23, R173 ;  /* 0x00000017acb07223 */ /* 0x000fe200000100ad */
[----:B------:R-:W-:Y:S01]  /*4f3e0*/  HADD2.F32 R177, -RZ, R124.H1_H1 ;  /* 0x3000007cffb17230 */ /* 0x000fe20000004100 */
[----:B------:R0:W-:Y:S01]  /*4f3f0*/  STG.E.128 desc[UR6][R170.64], R164 ;  /* 0x000000a4aa007986 */ /* 0x0001e2000c101d06 */
[----:B------:R-:W-:Y:S02]  /*4f400*/  HADD2.F32 R174, -RZ, R40.H1_H1 ;  /* 0x30000028ffae7230 */ /* 0x000fe40000004100 */
[----:B------:R-:W-:Y:S01]  /*4f410*/  FMUL.FTZ R212, R179, R212 ;  /* 0x000000d4b3d47220 */ /* 0x000fe20000410000 */
[----:B------:R-:W-:Y:S02]  /*4f420*/  HADD2.F32 R239, -RZ, R125.H1_H1 ;  /* 0x3000007dffef7230 */ /* 0x000fe40000004100 */
[----:B------:R-:W-:Y:S01]  /*4f430*/  FADD.FTZ R214, -R235, R214 ;  /* 0x000000d6ebd67221 */ /* 0x000fe20000010100 */
[----:B------:R-:W-:-:S02]  /*4f440*/  HADD2.F32 R9, -RZ, R157.H0_H0 ;  /* 0x2000009dff097230 */ /* 0x000fc40000004100 */
[----:B------:R-:W-:Y:S01]  /*4f450*/  FFMA.FTZ R172, R172, R177, R174 ;  /* 0x000000b1acac7223 */ /* 0x000fe200000100ae */
[----:B------:R-:W-:Y:S02]  /*4f460*/  HADD2.F32 R23, -RZ, R73.H0_H0 ;  /* 0x20000049ff177230 */ /* 0x000fe40000004100 */
[----:B------:R-:W-:Y:S01]  /*4f470*/  FADD.FTZ R216, -R235, R216 ;  /* 0x000000d8ebd87221 */ /* 0x000fe20000010100 */
[----:B------:R-:W-:Y:S02]  /*4f480*/  HADD2.F32 R173, -RZ, R125.H0_H0 ;  /* 0x2000007dffad7230 */ /* 0x000fe40000004100 */
[----:B------:R-:W-:Y:S01]  /*4f490*/  FMUL.FTZ R214, R179, R214 ;  /* 0x000000d6b3d67220 */ /* 0x000fe20000410000 */
[----:B------:R-:W-:Y:S02]  /*4f4a0*/  HADD2.F32 R174, -RZ, R41.H0_H0 ;  /* 0x20000029ffae7230 */ /* 0x000fe40000004100 */
[----:B------:R-:W-:Y:S01]  /*4f4b0*/  FFMA.FTZ R25, R22, R9, R23 ;  /* 0x0000000916197223 */ /* 0x000fe20000010017 */
[----:B------:R-:W-:-:S02]  /*4f4c0*/  HADD2.F32 R9, -RZ, R158.H0_H0 ;  /* 0x2000009eff097230 */ /* 0x000fc40000004100 */
[----:B------:R-:W-:Y:S01]  /*4f4d0*/  FMUL.FTZ R216, R179, R216 ;  /* 0x000000d8b3d87220 */ /* 0x000fe20000410000 */
[----:B------:R-:W-:Y:S02]  /*4f4e0*/  HADD2.F32 R23, -RZ, R74.H0_H0 ;  /* 0x2000004aff177230 */ /* 0x000fe40000004100 */
[----:B------:R-:W-:Y:S01]  /*4f4f0*/  FFMA.FTZ R174, R22, R173, R174 ;  /* 0x000000ad16ae7223 */ /* 0x000fe200000100ae */
[----:B------:R-:W-:Y:S02]  /*4f500*/  HADD2.F32 R22, -RZ, R42.H0_H0 ;  /* 0x2000002aff167230 */ /* 0x000fe40000004100 */
[----:B0-----:R-:W-:Y:S01]  /*4f510*/  FADD.FTZ R170, -R235, R189 ;  /* 0x000000bdebaa7221 */ /* 0x001fe20000010100 */
[----:B------:R-:W-:Y:S02]  /*4f520*/  HADD2.F32 R166, -RZ, R41.H1_H1 ;  /* 0x30000029ffa67230 */ /* 0x000fe40000004100 */
[----:B------:R-:W-:Y:S01]  /*4f530*/  FFMA.FTZ R9, R24, R9, R23 ;  /* 0x0000000918097223 */ /* 0x000fe20000010017 */
[----:B------:R-:W-:-:S02]  /*4f540*/  HADD2.F32 R171, -RZ, R126.H0_H0 ;  /* 0x2000007effab7230 */ /* 0x000fc40000004100 */
[C---:B------:R-:W-:Y:S01]  /*4f550*/  FADD.FTZ R226, -R235.reuse, R226 ;  /* 0x000000e2ebe27221 */ /* 0x040fe20000010100 */
[----:B------:R-:W-:Y:S02]  /*4f560*/  HADD2.F32 R167, -RZ, R74.H1_H1 ;  /* 0x3000004affa77230 */ /* 0x000fe40000004100 */
[----:B------:R-:W-:Y:S01]  /*4f570*/  FFMA.FTZ R165, R180, R239, R166 ;  /* 0x000000efb4a57223 */ /* 0x000fe200000100a6 */
[----:B------:R-:W-:Y:S01]  /*4f580*/  FADD.FTZ R166, -R235, R27 ;  /* 0x0000001beba67221 */ /* 0x000fe20000010100 */
[----:B------:R-:W-:Y:S02]  /*4f590*/  HADD2.F32 R27, -RZ, R158.H1_H1 ;  /* 0x3000009eff1b7230 */ /* 0x000fe40000004100 */
[----:B------:R-:W-:Y:S01]  /*4f5a0*/  FFMA.FTZ R171, R24, R171, R22 ;  /* 0x000000ab18ab7223 */ /* 0x000fe20000010016 */
[----:B------:R-:W-:Y:S02]  /*4f5b0*/  HADD2.F32 R177, -RZ, R157.H1_H1 ;  /* 0x3000009dffb17230 */ /* 0x000fe40000004100 */
[----:B------:R-:W-:Y:S01]  /*4f5c0*/  FMUL.FTZ R166, R179, R166 ;  /* 0x000000a6b3a67220 */ /* 0x000fe20000410000 */
[----:B------:R-:W-:-:S02]  /*4f5d0*/  HADD2.F32 R237, -RZ, R73.H1_H1 ;  /* 0x30000049ffed7230 */ /* 0x000fc40000004100 */
[----:B------:R-:W-:Y:S01]  /*4f5e0*/  FMUL.FTZ R226, R179, R226 ;  /* 0x000000e2b3e27220 */ /* 0x000fe20000410000 */
[----:B------:R-:W-:Y:S02]  /*4f5f0*/  HADD2.F32 R23, -RZ, R126.H1_H1 ;  /* 0x3000007eff177230 */ /* 0x000fe40000004100 */
[----:B------:R-:W-:Y:S01]  /*4f600*/  FFMA.FTZ R24, R166, R27, R167 ;  /* 0x0000001ba6187223 */ /* 0x000fe200000100a7 */
[----:B------:R-:W-:Y:S02]  /*4f610*/  HADD2.F32 R27, -RZ, R42.H1_H1 ;  /* 0x3000002aff1b7230 */ /* 0x000fe40000004100 */
[----:B------:R-:W-:Y:S01]  /*4f620*/  FFMA.FTZ R164, R180, R177, R237 ;  /* 0x000000b1b4a47223 */ /* 0x000fe200000100ed */
[----:B------:R-:W-:Y:S02]  /*4f630*/  HADD2.F32 R167, -RZ, R159.H0_H0 ;  /* 0x2000009fffa77230 */ /* 0x000fe40000004100 */
[----:B------:R-:W-:Y:S01]  /*4f640*/  FADD.FTZ R222, -R235, R222 ;  /* 0x000000deebde7221 */ /* 0x000fe20000010100 */
[----:B------:R-:W-:-:S02]  /*4f650*/  HADD2.F32 R173, -RZ, R75.H0_H0 ;  /* 0x2000004bffad7230 */ /* 0x000fc40000004100 */
[----:B------:R-:W-:Y:S01]  /*4f660*/  FFMA.FTZ R180, R166, R23, R27 ;  /* 0x00000017a6b47223 */ /* 0x000fe2000001001b */
[----:B------:R-:W-:Y:S01]  /*4f670*/  HADD2.F32 R23, -RZ, R127.H0_H0 ;  /* 0x2000007fff177230 */ /* 0x000fe20000004100 */
[----:B------:R-:W-:Y:S01]  /*4f680*/  F2FP.F16.F32.PACK_AB R25, R164, R25 ;  /* 0x00000019a419723e */ /* 0x000fe200000000ff */
[----:B------:R-:W-:Y:S02]  /*4f690*/  HADD2.F32 R22, -RZ, R159.H1_H1 ;  /* 0x3000009fff167230 */ /* 0x000fe40000004100 */
[----:B------:R-:W-:Y:S01]  /*4f6a0*/  FFMA.FTZ R27, R26, R167, R173 ;  /* 0x000000a71a1b7223 */ /* 0x000fe200000100ad */
[----:B------:R-:W-:Y:S02]  /*4f6b0*/  HADD2.F32 R167, -RZ, R43.H0_H0 ;  /* 0x2000002bffa77230 */ /* 0x000fe40000004100 */
[C---:B------:R-:W-:Y:S01]  /*4f6c0*/  FMUL.FTZ R173, R179.reuse, R168 ;  /* 0x000000a8b3ad7220 */ /* 0x040fe20000410000 */
[----:B------:R-:W-:Y:S02]  /*4f6d0*/  HADD2.F32 R166, -RZ, R75.H1_H1 ;  /* 0x3000004bffa67230 */ /* 0x000fe40000004100 */
[----:B------:R-:W-:Y:S01]  /*4f6e0*/  FMUL.FTZ R222, R179, R222 ;  /* 0x000000deb3de7220 */ /* 0x000fe20000410000 */
[----:B------:R-:W-:-:S02]  /*4f6f0*/  HADD2.F32 R177, -RZ, R120.H0_H0 ;  /* 0x20000078ffb17230 */ /* 0x000fc40000004100 */
[----:B------:R-:W-:Y:S01]  /*4f700*/  FFMA.FTZ R168, R26, R23, R167 ;  /* 0x000000171aa87223 */ /* 0x000fe200000100a7 */
[----:B------:R-:W-:Y:S02]  /*4f710*/  HADD2.F32 R26, -RZ, R43.H1_H1 ;  /* 0x3000002bff1a7230 */ /* 0x000fe40000004100 */
[----:B------:R-:W-:Y:S01]  /*4f720*/  FFMA.FTZ R166, R173, R22, R166 ;  /* 0x00000016ada67223 */ /* 0x000fe200000100a6 */
[----:B------:R-:W-:Y:S02]  /*4f730*/  HADD2.F32 R22, -RZ, R127.H1_H1 ;  /* 0x3000007fff167230 */ /* 0x000fe40000004100 */
[C---:B------:R-:W-:Y:S01]  /*4f740*/  FADD.FTZ R224, -R235.reuse, R224 ;  /* 0x000000e0ebe07221 */ /* 0x040fe20000010100 */
[----:B------:R-:W-:Y:S02]  /*4f750*/  HADD2.F32 R23, -RZ, R152.H0_H0 ;  /* 0x20000098ff177230 */ /* 0x000fe40000004100 */
[----:B------:R-:W-:Y:S01]  /*4f760*/  FADD.FTZ R228, -R235, R228 ;  /* 0x000000e4ebe47221 */ /* 0x000fe20000010100 */
[----:B------:R-:W-:-:S02]  /*4f770*/  HADD2.F32 R167, -RZ, R76.H0_H0 ;  /* 0x2000004cffa77230 */ /* 0x000fc40000004100 */
[----:B------:R-:W-:Y:S01]  /*4f780*/  FFMA.FTZ R173, R173, R22, R26 ;  /* 0x00000016adad7223 */ /* 0x000fe2000001001a */
[----:B------:R-:W-:Y:S01]  /*4f790*/  FMUL.FTZ R22, R179, R170 ;  /* 0x000000aab3167220 */ /* 0x000fe20000410000 */
[--C-:B------:R-:W-:Y:S01]  /*4f7a0*/  HADD2.F32 R26, -RZ, R44.reuse.H0_H0 ;  /* 0x2000002cff1a7230 */ /* 0x100fe20000004100 */
[----:B------:R-:W-:Y:S01]  /*4f7b0*/  F2FP.F16.F32.PACK_AB R27, R166, R27 ;  /* 0x0000001ba61b723e */ /* 0x000fe200000000ff */
[----:B------:R-:W-:Y:S02]  /*4f7c0*/  HADD2.F32 R164, -RZ, R44.H1_H1 ;  /* 0x3000002cffa47230 */ /* 0x000fe40000004100 */
[C---:B------:R-:W-:Y:S01]  /*4f7d0*/  FFMA.FTZ R170, R22.reuse, R23, R167 ;  /* 0x0000001716aa7223 */ /* 0x040fe200000100a7 */
[----:B------:R-:W-:Y:S02]  /*4f7e0*/  HADD2.F32 R23, -RZ, R120.H1_H1 ;  /* 0x30000078ff177230 */ /* 0x000fe40000004100 */
[----:B------:R-:W-:Y:S01]  /*4f7f0*/  FFMA.FTZ R22, R22, R177, R26 ;  /* 0x000000b116167223 */ /* 0x000fe2000001001a */
[----:B------:R-:W-:Y:S01]  /*4f800*/  F2FP.F16.F32.PACK_AB R26, R24, R9 ;  /* 0x00000009181a723e */ /* 0x000fe200000000ff */
[----:B------:R-:W-:Y:S01]  /*4f810*/  IMAD.WIDE.U32 R166, R20, 0x10, R248 ;  /* 0x0000001014a67825 */ /* 0x000fe200078e00f8 */
[----:B------:R-:W-:-:S03]  /*4f820*/  F2FP.F16.F32.PACK_AB R24, R176, R175 ;  /* 0x000000afb018723e */ /* 0x000fc600000000ff */
[----:B------:R-:W-:Y:S01]  /*4f830*/  FFMA.FTZ R23, R182, R23, R164 ;  /* 0x00000017b6177223 */ /* 0x000fe200000100a4 */
[----:B------:R-:W-:Y:S01]  /*4f840*/  FADD.FTZ R164, -R235, R181 ;  /* 0x000000b5eba47221 */ /* 0x000fe20000010100 */
[----:B------:R-:W-:Y:S02]  /*4f850*/  HADD2.F32 R175, -RZ, R152.H1_H1 ;  /* 0x30000098ffaf7230 */ /* 0x000fe40000004100 */
[C---:B------:R-:W-:Y:S01]  /*4f860*/  FMUL.FTZ R224, R179.reuse, R224 ;  /* 0x000000e0b3e07220 */ /* 0x040fe20000410000 */
[----:B------:R-:W-:Y:S01]  /*4f870*/  HADD2.F32 R9, -RZ, R76.H1_H1 ;  /* 0x3000004cff097230 */ /* 0x000fe20000004100 */
[----:B------:R0:W-:Y:S01]  /*4f880*/  STG.E.128 desc[UR6][R166.64], R24 ;  /* 0x00000018a6007986 */ /* 0x0001e2000c101d06 */
[--C-:B------:R-:W-:Y:S02]  /*4f890*/  HADD2.F32 R189, -RZ, R121.reuse.H0_H0 ;  /* 0x20000079ffbd7230 */ /* 0x100fe40000004100 */
[----:B------:R-:W-:Y:S01]  /*4f8a0*/  FMUL.FTZ R164, R179, R164 ;  /* 0x000000a4b3a47220 */ /* 0x000fe20000410000 */
[----:B------:R-:W-:-:S02]  /*4f8b0*/  HADD2.F32 R239, -RZ, R121.H1_H1 ;  /* 0x30000079ffef7230 */ /* 0x000fc40000004100 */
[----:B------:R-:W-:Y:S01]  /*4f8c0*/  FFMA.FTZ R175, R182, R175, R9 ;  /* 0x000000afb6af7223 */ /* 0x000fe20000010009 */
[----:B------:R-:W-:Y:S02]  /*4f8d0*/  HADD2.F32 R9, -RZ, R153.H0_H0 ;  /* 0x20000099ff097230 */ /* 0x000fe40000004100 */
[----:B------:R-:W-:Y:S01]  /*4f8e0*/  FFMA.FTZ R238, R164, R189, R238 ;  /* 0x000000bda4ee7223 */ /* 0x000fe200000100ee */
[----:B------:R-:W-:Y:S02]  /*4f8f0*/  HADD2.F32 R177, -RZ, R77.H0_H0 ;  /* 0x2000004dffb17230 */ /* 0x000fe40000004100 */
[----:B------:R-:W-:Y:S01]  /*4f900*/  FMUL.FTZ R228, R179, R228 ;  /* 0x000000e4b3e47220 */ /* 0x000fe20000410000 */
[----:B------:R-:W-:Y:S02]  /*4f910*/  HADD2.F32 R237, -RZ, R153.H1_H1 ;  /* 0x30000099ffed7230 */ /* 0x000fe40000004100 */
[----:B------:R-:W-:Y:S01]  /*4f920*/  FADD.FTZ R220, -R235, R220 ;  /* 0x000000dcebdc7221 */ /* 0x000fe20000010100 */
[----:B------:R-:W-:-:S02]  /*4f930*/  HADD2.F32 R181, -RZ, R77.H1_H1 ;  /* 0x3000004dffb57230 */ /* 0x000fc40000004100 */
[----:B------:R-:W-:Y:S01]  /*4f940*/  FFMA.FTZ R176, R164, R9, R177 ;  /* 0x00000009a4b07223 */ /* 0x000fe200000100b1 */
[----:B------:R-:W-:Y:S02]  /*4f950*/  HADD2.F32 R9, -RZ, R154.H0_H0 ;  /* 0x2000009aff097230 */ /* 0x000fe40000004100 */
[----:B------:R-:W-:Y:S01]  /*4f960*/  FMUL.FTZ R220, R179, R220 ;  /* 0x000000dcb3dc7220 */ /* 0x000fe20000410000 */
[----:B------:R-:W-:Y:S02]  /*4f970*/  HADD2.F32 R164, -RZ, R48.H1_H1 ;  /* 0x30000030ffa47230 */ /* 0x000fe40000004100 */
[----:B------:R-:W-:Y:S01]  /*4f980*/  FFMA.FTZ R177, R184, R237, R181 ;  /* 0x000000edb8b17223 */ /* 0x000fe200000100b5 */
[----:B------:R-:W-:Y:S02]  /*4f990*/  HADD2.F32 R181, -RZ, R154.H1_H1 ;  /* 0x3000009affb57230 */ /* 0x000fe40000004100 */
[----:B------:R-:W-:Y:S01]  /*4f9a0*/  FADD.FTZ R230, -R235, R230 ;  /* 0x000000e6ebe67221 */ /* 0x000fe20000010100 */
[----:B0-----:R-:W-:-:S02]  /*4f9b0*/  HADD2.F32 R24, -RZ, R45.H1_H1 ;  /* 0x3000002dff187230 */ /* 0x001fc40000004100 */
[----:B------:R-:W-:Y:S01]  /*4f9c0*/  FADD.FTZ R232, -R235, R232 ;  /* 0x000000e8ebe87221 */ /* 0x000fe20000010100 */
[----:B------:R-:W-:Y:S02]  /*4f9d0*/  HADD2.F32 R25, -RZ, R78.H0_H0 ;  /* 0x2000004eff197230 */ /* 0x000fe40000004100 */
[----:B------:R-:W-:Y:S01]  /*4f9e0*/  FMUL.FTZ R230, R179, R230 ;  /* 0x000000e6b3e67220 */ /* 0x000fe20000410000 */
[----:B------:R-:W-:Y:S02]  /*4f9f0*/  HADD2.F32 R26, -RZ, R46.H0_H0 ;  /* 0x2000002eff1a7230 */ /* 0x000fe40000004100 */
[----:B------:R-:W-:Y:S01]  /*4fa00*/  FFMA.FTZ R189, R184, R239, R24 ;  /* 0x000000efb8bd7223 */ /* 0x000fe20000010018 */
[----:B------:R-:W-:Y:S01]  /*4fa10*/  FADD.FTZ R24, -R235, R183 ;  /* 0x000000b7eb187221 */ /* 0x000fe20000010100 */
[----:B------:R-:W-:Y:S02]  /*4fa20*/  HADD2.F32 R239, -RZ, R122.H0_H0 ;  /* 0x2000007affef7230 */ /* 0x000fe40000004100 */
[----:B------:R-:W-:Y:S01]  /*4fa30*/  FMUL.FTZ R232, R179, R232 ;  /* 0x000000e8b3e87220 */ /* 0x000fe20000410000 */
[----:B------:R-:W-:-:S02]  /*4fa40*/  HADD2.F32 R27, -RZ, R78.H1_H1 ;  /* 0x3000004eff1b7230 */ /* 0x000fc40000004100 */
[----:B------:R-:W-:Y:S01]  /*4fa50*/  FMUL.FTZ R24, R179, R24 ;  /* 0x00000018b3187220 */ /* 0x000fe20000410000 */
[----:B------:R-:W-:Y:S02]  /*4fa60*/  HADD2.F32 R167, -RZ, R79.H0_H0 ;  /* 0x2000004fffa77230 */ /* 0x000fe40000004100 */
[----:B------:R-:W-:Y:S01]  /*4fa70*/  FADD.FTZ R234, -R235, R234 ;  /* 0x000000eaebea7221 */ /* 0x000fe20000010100 */
[----:B------:R-:W-:Y:S02]  /*4fa80*/  HADD2.F32 R183, -RZ, R155.H1_H1 ;  /* 0x3000009bffb77230 */ /* 0x000fe40000004100 */
[C---:B------:R-:W-:Y:S01]  /*4fa90*/  FFMA.FTZ R182, R24.reuse, R9, R25 ;  /* 0x0000000918b67223 */ /* 0x040fe20000010019 */
[----:B------:R-:W-:Y:S02]  /*4faa0*/  HADD2.F32 R9, -RZ, R122.H1_H1 ;  /* 0x3000007aff097230 */ /* 0x000fe40000004100 */
[----:B------:R-:W-:Y:S01]  /*4fab0*/  FFMA.FTZ R239, R24, R239, R26 ;  /* 0x000000ef18ef7223 */ /* 0x000fe2000001001a */
[----:B------:R-:W-:-:S02]  /*4fac0*/  HADD2.F32 R25, -RZ, R46.H1_H1 ;  /* 0x3000002eff197230 */ /* 0x000fc40000004100 */
[----:B------:R-:W-:Y:S01]  /*4fad0*/  FADD.FTZ R24, -R235, R185 ;  /* 0x000000b9eb187221 */ /* 0x000fe20000010100 */
[C---:B------:R-:W-:Y:S01]  /*4fae0*/  FFMA.FTZ R181, R186.reuse, R181, R27 ;  /* 0x000000b5bab57223 */ /* 0x040fe2000001001b */
        /* <DEDUP_REMOVED lines=10> */
[----:B------:R-:W-:Y:S01]  /*4fb90*/  FFMA.FTZ R244, R24, R9, R25 ;  /* 0x0000000918f47223 */ /* 0x000fe20000010019 */
[----:B------:R-:W-:Y:S02]  /*4fba0*/  HADD2.F32 R9, -RZ, R47.H1_H1 ;  /* 0x3000002fff097230 */ /* 0x000fe40000004100 */
[----:B------:R-:W-:Y:S01]  /*4fbb0*/  FADD.FTZ R24, -R235, R197 ;  /* 0x000000c5eb187221 */ /* 0x000fe20000010100 */
[----:B------:R-:W-:Y:S02]  /*4fbc0*/  HADD2.F32 R25, -RZ, R80.H0_H0 ;  /* 0x20000050ff197230 */ /* 0x000fe40000004100 */
[----:B------:R-:W-:Y:S01]  /*4fbd0*/  FFMA.FTZ R183, R188, R183, R27 ;  /* 0x000000b7bcb77223 */ /* 0x000fe2000001001b */
[----:B------:R-:W-:-:S02]  /*4fbe0*/  HADD2.F32 R27, -RZ, R116.H0_H0 ;  /* 0x20000074ff1b7230 */ /* 0x000fc40000004100 */
[----:B------:R-:W-:Y:S01]  /*4fbf0*/  FFMA.FTZ R245, R188, R245, R9 ;  /* 0x000000f5bcf57223 */ /* 0x000fe20000010009 */
[--C-:B------:R-:W-:Y:S02]  /*4fc00*/  HADD2.F32 R9, -RZ, R148.reuse.H0_H0 ;  /* 0x20000094ff097230 */ /* 0x100fe40000004100 */
[C---:B------:R-:W-:Y:S01]  /*4fc10*/  FMUL.FTZ R24, R179.reuse, R24 ;  /* 0x00000018b3187220 */ /* 0x040fe20000410000 */
[----:B------:R-:W-:Y:S02]  /*4fc20*/  HADD2.F32 R167, -RZ, R148.H1_H1 ;  /* 0x30000094ffa77230 */ /* 0x000fe40000004100 */
[----:B------:R-:W-:Y:S01]  /*4fc30*/  FMUL.FTZ R178, R179, R178 ;  /* 0x000000b2b3b27220 */ /* 0x000fe20000410000 */
[----:B------:R-:W-:Y:S02]  /*4fc40*/  HADD2.F32 R197, -RZ, R118.H0_H0 ;  /* 0x20000076ffc57230 */ /* 0x000fe40000004100 */
[C---:B------:R-:W-:Y:S01]  /*4fc50*/  FFMA.FTZ R166, R24.reuse, R9, R25 ;  /* 0x0000000918a67223 */ /* 0x040fe20000010019 */
[----:B------:R-:W-:Y:S01]  /*4fc60*/  FFMA.FTZ R9, R24, R27, R26 ;  /* 0x0000001b18097223 */ /* 0x000fe2000001001a */
[----:B------:R-:W-:Y:S01]  /*4fc70*/  HADD2.F32 R25, -RZ, R80.H1_H1 ;  /* 0x30000050ff197230 */ /* 0x000fe20000004100 */
[----:B------:R-:W-:Y:S01]  /*4fc80*/  F2FP.F16.F32.PACK_AB R26, R180, R171 ;  /* 0x000000abb41a723e */ /* 0x000fe200000000ff */
[----:B------:R-:W-:Y:S01]  /*4fc90*/  HADD2.F32 R27, -RZ, R116.H1_H1 ;  /* 0x30000074ff1b7230 */ /* 0x000fe20000004100 */
[----:B------:R-:W-:Y:S01]  /*4fca0*/  F2FP.F16.F32.PACK_AB R24, R172, R169 ;  /* 0x000000a9ac18723e */ /* 0x000fe200000000ff */
[----:B------:R-:W-:-:S02]  /*4fcb0*/  HADD2.F32 R171, -RZ, R81.H0_H0 ;  /* 0x20000051ffab7230 */ /* 0x000fc40000004100 */
[C---:B------:R-:W-:Y:S01]  /*4fcc0*/  FFMA.FTZ R167, R198.reuse, R167, R25 ;  /* 0x000000a7c6a77223 */ /* 0x040fe20000010019 */
[----:B------:R-:W-:Y:S01]  /*4fcd0*/  F2FP.F16.F32.PACK_AB R25, R165, R174 ;  /* 0x000000aea519723e */ /* 0x000fe200000000ff */
[----:B------:R-:W-:Y:S01]  /*4fce0*/  FFMA.FTZ R164, R198, R27, R164 ;  /* 0x0000001bc6a47223 */ /* 0x000fe200000100a4 */
[----:B------:R-:W-:Y:S01]  /*4fcf0*/  F2FP.F16.F32.PACK_AB R27, R173, R168 ;  /* 0x000000a8ad1b723e */ /* 0x000fe200000000ff */
[----:B------:R-:W-:Y:S02]  /*4fd00*/  HADD2.F32 R165, -RZ, R149.H0_H0 ;  /* 0x20000095ffa57230 */ /* 0x000fe40000004100 */
[----:B------:R-:W-:Y:S01]  /*4fd10*/  FADD.FTZ R174, -R235, R191 ;  /* 0x000000bfebae7221 */ /* 0x000fe20000010100 */
[----:B------:R-:W-:Y:S02]  /*4fd20*/  HADD2.F32 R173, -RZ, R117.H0_H0 ;  /* 0x20000075ffad7230 */ /* 0x000fe40000004100 */
[----:B------:R-:W-:Y:S02]  /*4fd30*/  HADD2.F32 R172, -RZ, R49.H0_H0 ;  /* 0x20000031ffac7230 */ /* 0x000fe40000004100 */
[----:B------:R-:W-:Y:S01]  /*4fd40*/  FMUL.FTZ R174, R179, R174 ;  /* 0x000000aeb3ae7220 */ /* 0x000fe20000410000 */
[----:B------:R-:W-:-:S04]  /*4fd50*/  IMAD.WIDE.U32 R168, R20, 0x10, R250 ;  /* 0x0000001014a87825 */ /* 0x000fc800078e00fa */
[C---:B------:R-:W-:Y:S01]  /*4fd60*/  FFMA.FTZ R20, R190.reuse, R165, R171 ;  /* 0x000000a5be147223 */ /* 0x040fe200000100ab */
[----:B------:R-:W-:Y:S01]  /*4fd70*/  FFMA.FTZ R165, R190, R173, R172 ;  /* 0x000000adbea57223 */ /* 0x000fe200000100ac */
[----:B------:R-:W-:Y:S01]  /*4fd80*/  HADD2.F32 R173, -RZ, R117.H1_H1 ;  /* 0x30000075ffad7230 */ /* 0x000fe20000004100 */
[----:B------:R0:W-:Y:S01]  /*4fd90*/  STG.E.128 desc[UR6][R168.64], R24 ;  /* 0x00000018a8007986 */ /* 0x0001e2000c101d06 */
[----:B------:R-:W-:Y:S02]  /*4fda0*/  HADD2.F32 R172, -RZ, R49.H1_H1 ;  /* 0x30000031ffac7230 */ /* 0x000fe40000004100 */
[----:B------:R-:W-:Y:S02]  /*4fdb0*/  HADD2.F32 R237, -RZ, R149.H1_H1 ;  /* 0x30000095ffed7230 */ /* 0x000fe40000004100 */
[----:B------:R-:W-:Y:S02]  /*4fdc0*/  HADD2.F32 R171, -RZ, R81.H1_H1 ;  /* 0x30000051ffab7230 */ /* 0x000fe40000004100 */
[----:B------:R-:W-:Y:S01]  /*4fdd0*/  FFMA.FTZ R172, R192, R173, R172 ;  /* 0x000000adc0ac7223 */ /* 0x000fe200000100ac */
[----:B------:R-:W-:-:S02]  /*4fde0*/  HADD2.F32 R180, -RZ, R50.H1_H1 ;  /* 0x30000032ffb47230 */ /* 0x000fc40000004100 */
[----:B------:R-:W-:Y:S02]  /*4fdf0*/  HADD2.F32 R185, -RZ, R150.H0_H0 ;  /* 0x20000096ffb97230 */ /* 0x000fe40000004100 */
[----:B------:R-:W-:Y:S01]  /*4fe00*/  FFMA.FTZ R237, R192, R237, R171 ;  /* 0x000000edc0ed7223 */ /* 0x000fe200000100ab */
[----:B------:R-:W-:Y:S02]  /*4fe10*/  HADD2.F32 R191, -RZ, R82.H0_H0 ;  /* 0x20000052ffbf7230 */ /* 0x000fe40000004100 */
[----:B------:R-:W-:Y:S02]  /*4fe20*/  HADD2.F32 R171, -RZ, R83.H0_H0 ;  /* 0x20000053ffab7230 */ /* 0x000fe40000004100 */
[----:B------:R-:W-:Y:S02]  /*4fe30*/  HADD2.F32 R190, -RZ, R54.H1_H1 ;  /* 0x30000036ffbe7230 */ /* 0x000fe40000004100 */
[----:B------:R-:W-:Y:S01]  /*4fe40*/  FFMA.FTZ R236, R174, R185, R191 ;  /* 0x000000b9aeec7223 */ /* 0x000fe200000100bf */
[----:B------:R-:W-:-:S02]  /*4fe50*/  HADD2.F32 R191, -RZ, R119.H1_H1 ;  /* 0x30000077ffbf7230 */ /* 0x000fc40000004100 */
[----:B0-----:R-:W-:Y:S01]  /*4fe60*/  FADD.FTZ R26, -R235, R207 ;  /* 0x000000cfeb1a7221 */ /* 0x001fe20000010100 */
[----:B------:R-:W-:Y:S02]  /*4fe70*/  HADD2.F32 R24, -RZ, R50.H0_H0 ;  /* 0x20000032ff187230 */ /* 0x000fe40000004100 */
[----:B------:R-:W-:Y:S02]  /*4fe80*/  HADD2.F32 R25, -RZ, R82.H1_H1 ;  /* 0x30000052ff197230 */ /* 0x000fe40000004100 */
[----:B------:R-:W-:Y:S01]  /*4fe90*/  FMUL.FTZ R26, R179, R26 ;  /* 0x0000001ab31a7220 */ /* 0x000fe20000410000 */
[----:B------:R-:W-:Y:S02]  /*4fea0*/  HADD2.F32 R27, -RZ, R118.H1_H1 ;  /* 0x30000076ff1b7230 */ /* 0x000fe40000004100 */
[----:B------:R-:W-:Y:S01]  /*4feb0*/  FFMA.FTZ R173, R174, R197, R24 ;  /* 0x000000c5aead7223 */ /* 0x000fe20000010018 */
[----:B------:R-:W-:Y:S01]  /*4fec0*/  FADD.FTZ R24, -R235, R193 ;  /* 0x000000c1eb187221 */ /* 0x000fe20000010100 */
[----:B------:R-:W-:Y:S01]  /*4fed0*/  FFMA.FTZ R241, R194, R241, R25 ;  /* 0x000000f1c2f17223 */ /* 0x000fe20000010019 */
[----:B------:R-:W-:-:S02]  /*4fee0*/  HADD2.F32 R169, -RZ, R151.H0_H0 ;  /* 0x20000097ffa97230 */ /* 0x000fc40000004100 */
[----:B------:R-:W-:Y:S01]  /*4fef0*/  FFMA.FTZ R180, R194, R27, R180 ;  /* 0x0000001bc2b47223 */ /* 0x000fe200000100b4 */
[----:B------:R-:W-:Y:S02]  /*4ff00*/  HADD2.F32 R25, -RZ, R119.H0_H0 ;  /* 0x20000077ff197230 */ /* 0x000fe40000004100 */
[----:B------:R-:W-:Y:S01]  /*4ff10*/  FMUL.FTZ R24, R179, R24 ;  /* 0x00000018b3187220 */ /* 0x000fe20000410000 */
[----:B------:R-:W-:Y:S02]  /*4ff20*/  HADD2.F32 R27, -RZ, R51.H0_H0 ;  /* 0x20000033ff1b7230 */ /* 0x000fe40000004100 */
[----:B------:R-:W-:Y:S02]  /*4ff30*/  HADD2.F32 R185, -RZ, R112.H1_H1 ;  /* 0x30000070ffb97230 */ /* 0x000fe40000004100 */
[C---:B------:R-:W-:Y:S01]  /*4ff40*/  FFMA.FTZ R240, R24.reuse, R169, R171 ;  /* 0x000000a918f07223 */ /* 0x040fe200000100ab */
[----:B------:R-:W-:Y:S02]  /*4ff50*/  HADD2.F32 R169, -RZ, R83.H1_H1 ;  /* 0x30000053ffa97230 */ /* 0x000fe40000004100 */
[----:B------:R-:W-:Y:S01]  /*4ff60*/  FFMA.FTZ R184, R24, R25, R27 ;  /* 0x0000001918b87223 */ /* 0x000fe2000001001b */
[----:B------:R-:W-:-:S02]  /*4ff70*/  HADD2.F32 R25, -RZ, R51.H1_H1 ;  /* 0x30000033ff197230 */ /* 0x000fc40000004100 */
[----:B------:R-:W-:Y:S01]  /*4ff80*/  FADD.FTZ R24, -R235, R199 ;  /* 0x000000c7eb187221 */ /* 0x000fe20000010100 */
[----:B------:R-:W-:Y:S02]  /*4ff90*/  HADD2.F32 R171, -RZ, R144.H0_H0 ;  /* 0x20000090ffab7230 */ /* 0x000fe40000004100 */
[C---:B------:R-:W-:Y:S01]  /*4ffa0*/  FFMA.FTZ R243, R196.reuse, R243, R169 ;  /* 0x000000f3c4f37223 */ /* 0x040fe200000100a9 */
[----:B------:R-:W-:Y:S02]  /*4ffb0*/  HADD2.F32 R27, -RZ, R84.H0_H0 ;  /* 0x20000054ff1b7230 */ /* 0x000fe40000004100 */
[----:B------:R-:W-:Y:S01]  /*4ffc0*/  FFMA.FTZ R191, R196, R191, R25 ;  /* 0x000000bfc4bf7223 */ /* 0x000fe20000010019 */
[----:B------:R-:W-:Y:S02]  /*4ffd0*/  HADD2.F32 R169, -RZ, R112.H0_H0 ;  /* 0x20000070ffa97230 */ /* 0x000fe40000004100 */
[----:B------:R-:W-:Y:S01]  /*4ffe0*/  FMUL.FTZ R24, R179, R24 ;  /* 0x00000018b3187220 */ /* 0x000fe20000410000 */
[----:B------:R-:W-:-:S02]  /*4fff0*/  HADD2.F32 R25, -RZ, R52.H0_H0 ;  /* 0x20000034ff197230 */ /* 0x000fc40000004100 */
[----:B------:R-:W-:Y:S02]  /*50000*/  HADD2.F32 R168, -RZ, R52.H1_H1 ;  /* 0x30000034ffa87230 */ /* 0x000fe40000004100 */
[C---:B------:R-:W-:Y:S01]  /*50010*/  FFMA.FTZ R171, R24.reuse, R171, R27 ;  /* 0x000000ab18ab7223 */ /* 0x040fe2000001001b */
[----:B------:R-:W-:Y:S02]  /*50020*/  HADD2.F32 R27, -RZ, R84.H1_H1 ;  /* 0x30000054ff1b7230 */ /* 0x000fe40000004100 */
[----:B------:R-:W-:Y:S01]  /*50030*/  FFMA.FTZ R169, R24, R169, R25 ;  /* 0x000000a918a97223 */ /* 0x000fe20000010019 */
[----:B------:R-:W-:Y:S02]  /*50040*/  HADD2.F32 R25, -RZ, R144.H1_H1 ;  /* 0x30000090ff197230 */ /* 0x000fe40000004100 */
[----:B------:R-:W-:Y:S01]  /*50050*/  FFMA.FTZ R168, R26, R185, R168 ;  /* 0x000000b91aa87223 */ /* 0x000fe200000100a8 */
[----:B------:R-:W-:Y:S01]  /*50060*/  F2FP.F16.F32.PACK_AB R24, R175, R170 ;  /* 0x000000aaaf18723e */ /* 0x000fe200000000ff */
[----:B------:R-:W-:-:S02]  /*50070*/  HADD2.F32 R175, -RZ, R145.H0_H0 ;  /* 0x20000091ffaf7230 */ /* 0x000fc40000004100 */
[----:B------:R-:W-:Y:S01]  /*50080*/  FFMA.FTZ R174, R26, R25, R27 ;  /* 0x000000191aae7223 */ /* 0x000fe2000001001b */
[----:B------:R-:W-:Y:S01]  /*50090*/  F2FP.F16.F32.PACK_AB R27, R183, R186 ;  /* 0x000000bab71b723e */ /* 0x000fe200000000ff */
[----:B------:R-:W-:Y:S01]  /*500a0*/  HADD2.F32 R183, -RZ, R113.H0_H0 ;  /* 0x20000071ffb77230 */ /* 0x000fe20000004100 */
[----:B------:R-:W-:Y:S01]  /*500b0*/  F2FP.F16.F32.PACK_AB R26, R181, R182 ;  /* 0x000000b6b51a723e */ /* 0x000fe200000000ff */
[----:B------:R-:W-:Y:S01]  /*500c0*/  HADD2.F32 R181, -RZ, R85.H0_H0 ;  /* 0x20000055ffb57230 */ /* 0x000fe20000004100 */
[----:B------:R-:W-:Y:S01]  /*500d0*/  F2FP.F16.F32.PACK_AB R25, R177, R176 ;  /* 0x000000b0b119723e */ /* 0x000fe200000000ff */
[----:B------:R-:W-:Y:S02]  /*500e0*/  HADD2.F32 R170, -RZ, R53.H0_H0 ;  /* 0x20000035ffaa7230 */ /* 0x000fe40000004100 */
[----:B------:R-:W-:Y:S01]  /*500f0*/  FADD.FTZ R182, -R235, R201 ;  /* 0x000000c9ebb67221 */ /* 0x000fe20000010100 */
[----:B------:R-:W-:-:S04]  /*50100*/  IMAD.WIDE.U32 R176, R21, 0x10, R248 ;  /* 0x0000001015b07825 */ /* 0x000fc800078e00f8 */
[C---:B------:R-:W-:Y:S01]  /*50110*/  FFMA.FTZ R175, R200.reuse, R175, R181 ;  /* 0x000000afc8af7223 */ /* 0x040fe200000100b5 */
[----:B------:R-:W-:Y:S01]  /*50120*/  FFMA.FTZ R170, R200, R183, R170 ;  /* 0x000000b7c8aa7223 */ /* 0x000fe200000100aa */
[----:B------:R-:W-:Y:S01]  /*50130*/  HADD2.F32 R181, -RZ, R145.H1_H1 ;  /* 0x30000091ffb57230 */ /* 0x000fe20000004100 */
[----:B------:R0:W-:Y:S01]  /*50140*/  STG.E.128 desc[UR6][R176.64], R24 ;  /* 0x00000018b0007986 */ /* 0x0001e2000c101d06 */
[----:B------:R-:W-:Y:S02]  /*50150*/  HADD2.F32 R183, -RZ, R85.H1_H1 ;  /* 0x30000055ffb77230 */ /* 0x000fe40000004100 */
[----:B------:R-:W-:Y:S01]  /*50160*/  FMUL.FTZ R182, R179, R182 ;  /* 0x000000b6b3b67220 */ /* 0x000fe20000410000 */
[----:B------:R-:W-:Y:S02]  /*50170*/  HADD2.F32 R185, -RZ, R113.H1_H1 ;  /* 0x30000071ffb97230 */ /* 0x000fe40000004100 */
[----:B------:R-:W-:Y:S02]  /*50180*/  HADD2.F32 R186, -RZ, R53.H1_H1 ;  /* 0x30000035ffba7230 */ /* 0x000fe40000004100 */
[----:B------:R-:W-:Y:S01]  /*50190*/  FFMA.FTZ R192, R182, R181, R183 ;  /* 0x000000b5b6c07223 */ /* 0x000fe200000100b7 */
[----:B------:R-:W-:-:S02]  /*501a0*/  HADD2.F32 R199, -RZ, R114.H0_H0 ;  /* 0x20000072ffc77230 */ /* 0x000fc40000004100 */
[----:B------:R-:W-:Y:S02]  /*501b0*/  HADD2.F32 R181, -RZ, R87.H0_H0 ;  /* 0x20000057ffb57230 */ /* 0x000fe40000004100 */
[----:B------:R-:W-:Y:S01]  /*501c0*/  FFMA.FTZ R183, R182, R185, R186 ;  /* 0x000000b9b6b77223 */ /* 0x000fe200000100ba */
[----:B------:R-:W-:Y:S02]  /*501d0*/  HADD2.F32 R193, -RZ, R146.H0_H0 ;  /* 0x20000092ffc17230 */ /* 0x000fe40000004100 */
[----:B------:R-:W-:Y:S02]  /*501e0*/  HADD2.F32 R197, -RZ, R86.H0_H0 ;  /* 0x20000056ffc57230 */ /* 0x000fe40000004100 */
[----:B------:R-:W-:Y:S02]  /*501f0*/  HADD2.F32 R182, -RZ, R57.H0_H0 ;  /* 0x20000039ffb67230 */ /* 0x000fe40000004100 */
[----:B------:R-:W-:Y:S02]  /*50200*/  HADD2.F32 R198, -RZ, R141.H1_H1 ;  /* 0x3000008dffc67230 */ /* 0x000fe40000004100 */
[----:B0-----:R-:W-:Y:S01]  /*50210*/  FADD.FTZ R26, -R235, R205 ;  /* 0x000000cdeb1a7221 */ /* 0x001fe20000010100 */
[----:B------:R-:W-:-:S02]  /*50220*/  HADD2.F32 R24, -RZ, R54.H0_H0 ;  /* 0x20000036ff187230 */ /* 0x000fc40000004100 */
[C---:B------:R-:W-:Y:S01]  /*50230*/  FFMA.FTZ R196, R202.reuse, R193, R197 ;  /* 0x000000c1cac47223 */ /* 0x040fe200000100c5 */
[----:B------:R-:W-:Y:S02]  /*50240*/  HADD2.F32 R25, -RZ, R86.H1_H1 ;  /* 0x30000056ff197230 */ /* 0x000fe40000004100 */
[----:B------:R-:W-:Y:S01]  /*50250*/  FMUL.FTZ R26, R179, R26 ;  /* 0x0000001ab31a7220 */ /* 0x000fe20000410000 */
[----:B------:R-:W-:Y:S02]  /*50260*/  HADD2.F32 R27, -RZ, R114.H1_H1 ;  /* 0x30000072ff1b7230 */ /* 0x000fe40000004100 */
[----:B------:R-:W-:Y:S01]  /*50270*/  FFMA.FTZ R185, R202, R199, R24 ;  /* 0x000000c7cab97223 */ /* 0x000fe20000010018 */
[----:B------:R-:W-:Y:S02]  /*50280*/  HADD2.F32 R199, -RZ, R146.H1_H1 ;  /* 0x30000092ffc77230 */ /* 0x000fe40000004100 */
[----:B------:R-:W-:Y:S01]  /*50290*/  FADD.FTZ R24, -R235, R203 ;  /* 0x000000cbeb187221 */ /* 0x000fe20000010100 */
[----:B------:R-:W-:-:S02]  /*502a0*/  HADD2.F32 R177, -RZ, R147.H0_H0 ;  /* 0x20000093ffb17230 */ /* 0x000fc40000004100 */
[C---:B------:R-:W-:Y:S01]  /*502b0*/  FFMA.FTZ R190, R204.reuse, R27, R190 ;  /* 0x0000001bccbe7223 */ /* 0x040fe200000100be */
[----:B------:R-:W-:Y:S02]  /*502c0*/  HADD2.F32 R27, -RZ, R55.H0_H0 ;  /* 0x20000037ff1b7230 */ /* 0x000fe40000004100 */
[----:B------:R-:W-:Y:S01]  /*502d0*/  FMUL.FTZ R24, R179, R24 ;  /* 0x00000018b3187220 */ /* 0x000fe20000410000 */
[----:B------:R-:W-:Y:S01]  /*502e0*/  FFMA.FTZ R199, R204, R199, R25 ;  /* 0x000000c7ccc77223 */ /* 0x000fe20000010019 */
[----:B------:R-:W-:Y:S02]  /*502f0*/  HADD2.F32 R25, -RZ, R115.H0_H0 ;  /* 0x20000073ff197230 */ /* 0x000fe40000004100 */
[----:B------:R-:W-:Y:S01]  /*50300*/  FFMA.FTZ R204, R24, R177, R181 ;  /* 0x000000b118cc7223 */ /* 0x000fe200000100b5 */
[----:B------:R-:W-:Y:S02]  /*50310*/  HADD2.F32 R177, -RZ, R147.H1_H1 ;  /* 0x30000093ffb17230 */ /* 0x000fe40000004100 */
[----:B------:R-:W-:-:S02]  /*50320*/  HADD2.F32 R181, -RZ, R87.H1_H1 ;  /* 0x30000057ffb57230 */ /* 0x000fc40000004100 */
[----:B------:R-:W-:Y:S01]  /*50330*/  FFMA.FTZ R194, R24, R25, R27 ;  /* 0x0000001918c27223 */ /* 0x000fe2000001001b */
[----:B------:R-:W-:Y:S01]  /*50340*/  FADD.FTZ R24, -R235, R217 ;  /* 0x000000d9eb187221 */ /* 0x000fe20000010100 */
[----:B------:R-:W-:Y:S02]  /*50350*/  HADD2.F32 R197, -RZ, R115.H1_H1 ;  /* 0x30000073ffc57230 */ /* 0x000fe40000004100 */
[----:B------:R-:W-:Y:S01]  /*50360*/  FFMA.FTZ R217, R26, R177, R181 ;  /* 0x000000b11ad97223 */ /* 0x000fe200000100b5 */
[----:B------:R-:W-:Y:S02]  /*50370*/  HADD2.F32 R25, -RZ, R55.H1_H1 ;  /* 0x30000037ff197230 */ /* 0x000fe40000004100 */
[----:B------:R-:W-:Y:S01]  /*50380*/  FMUL.FTZ R24, R179, R24 ;  /* 0x00000018b3187220 */ /* 0x000fe20000410000 */
[----:B------:R-:W-:Y:S02]  /*50390*/  HADD2.F32 R177, -RZ, R140.H0_H0 ;  /* 0x2000008cffb17230 */ /* 0x000fe40000004100 */
[----:B------:R-:W-:-:S02]  /*503a0*/  HADD2.F32 R27, -RZ, R88.H0_H0 ;  /* 0x20000058ff1b7230 */ /* 0x000fc40000004100 */
[----:B------:R-:W-:Y:S01]  /*503b0*/  FFMA.FTZ R197, R26, R197, R25 ;  /* 0x000000c51ac57223 */ /* 0x000fe20000010019 */
[--C-:B------:R-:W-:Y:S02]  /*503c0*/  HADD2.F32 R25, -RZ, R108.reuse.H0_H0 ;  /* 0x2000006cff197230 */ /* 0x100fe40000004100 */
[----:B------:R-:W-:Y:S01]  /*503d0*/  FADD.FTZ R26, -R235, R219 ;  /* 0x000000dbeb1a7221 */ /* 0x000fe20000010100 */
[----:B------:R-:W-:Y:S02]  /*503e0*/  HADD2.F32 R181, -RZ, R108.H1_H1 ;  /* 0x3000006cffb57230 */ /* 0x000fe40000004100 */
[----:B------:R-:W-:Y:S01]  /*503f0*/  FFMA.FTZ R177, R24, R177, R27 ;  /* 0x000000b118b17223 */ /* 0x000fe2000001001b */
[----:B------:R-:W-:Y:S02]  /*50400*/  HADD2.F32 R27, -RZ, R56.H0_H0 ;  /* 0x20000038ff1b7230 */ /* 0x000fe40000004100 */
[----:B------:R-:W-:Y:S01]  /*50410*/  FMUL.FTZ R26, R179, R26 ;  /* 0x0000001ab31a7220 */ /* 0x000fe20000410000 */
[----:B------:R-:W-:-:S02]  /*50420*/  HADD2.F32 R193, -RZ, R109.H0_H0 ;  /* 0x2000006dffc17230 */ /* 0x000fc40000004100 */
[----:B------:R-:W-:Y:S02]  /*50430*/  HADD2.F32 R200, -RZ, R89.H1_H1 ;  /* 0x30000059ffc87230 */ /* 0x000fe40000004100 */
[----:B------:R-:W-:Y:S01]  /*50440*/  FFMA.FTZ R176, R24, R25, R27 ;  /* 0x0000001918b07223 */ /* 0x000fe2000001001b */
[----:B------:R-:W-:Y:S02]  /*50450*/  HADD2.F32 R25, -RZ, R140.H1_H1 ;  /* 0x3000008cff197230 */ /* 0x000fe40000004100 */
[----:B------:R-:W-:Y:S01]  /*50460*/  FFMA.FTZ R182, R218, R193, R182 ;  /* 0x000000c1dab67223 */ /* 0x000fe200000100b6 */
[----:B------:R-:W-:Y:S02]  /*50470*/  HADD2.F32 R27, -RZ, R88.H1_H1 ;  /* 0x30000058ff1b7230 */ /* 0x000fe40000004100 */
[----:B------:R-:W-:Y:S02]  /*50480*/  HADD2.F32 R24, -RZ, R56.H1_H1 ;  /* 0x30000038ff187230 */ /* 0x000fe40000004100 */
[----:B------:R-:W-:-:S02]  /*50490*/  HADD2.F32 R202, -RZ, R109.H1_H1 ;  /* 0x3000006dffca7230 */ /* 0x000fc40000004100 */
[C---:B------:R-:W-:Y:S01]  /*504a0*/  FFMA.FTZ R186, R26.reuse, R25, R27 ;  /* 0x000000191aba7223 */ /* 0x040fe2000001001b */
[----:B------:R-:W-:Y:S02]  /*504b0*/  HADD2.F32 R25, -RZ, R141.H0_H0 ;  /* 0x2000008dff197230 */ /* 0x000fe40000004100 */
[----:B------:R-:W-:Y:S01]  /*504c0*/  FFMA.FTZ R181, R26, R181, R24 ;  /* 0x000000b51ab57223 */ /* 0x000fe20000010018 */
[----:B------:R-:W-:Y:S01]  /*504d0*/  HADD2.F32 R27, -RZ, R89.H0_H0 ;  /* 0x20000059ff1b7230 */ /* 0x000fe20000004100 */
[----:B------:R-:W-:Y:S01]  /*504e0*/  F2FP.F16.F32.PACK_AB R24, R23, R22 ;  /* 0x000000161718723e */ /* 0x000fe200000000ff */
[----:B------:R-:W-:Y:S01]  /*504f0*/  FADD.FTZ R22, -R235, R213 ;  /* 0x000000d5eb167221 */ /* 0x000fe20000010100 */
[----:B------:R-:W-:Y:S01]  /*50500*/  HADD2.F32 R201, -RZ, R57.H1_H1 ;  /* 0x30000039ffc97230 */ /* 0x000fe20000004100 */
[----:B------:R-:W-:Y:S01]  /*50510*/  F2FP.F16.F32.PACK_AB R26, R242, R239 ;  /* 0x000000eff21a723e */ /* 0x000fe200000000ff */
[----:B------:R-:W-:Y:S01]  /*50520*/  FFMA.FTZ R188, R218, R25, R27 ;  /* 0x00000019dabc7223 */ /* 0x000fe2000001001b */
[----:B------:R-:W-:Y:S01]  /*50530*/  F2FP.F16.F32.PACK_AB R25, R189, R238 ;  /* 0x000000eebd19723e */ /* 0x000fe200000000ff */
[----:B------:R-:W-:Y:S01]  /*50540*/  FMUL.FTZ R189, R179, R22 ;  /* 0x00000016b3bd7220 */ /* 0x000fe20000410000 */
[----:B------:R-:W-:Y:S01]  /*50550*/  F2FP.F16.F32.PACK_AB R27, R245, R244 ;  /* 0x000000f4f51b723e */ /* 0x000fe200000000ff */
[----:B------:R-:W-:Y:S01]  /*50560*/  IMAD.WIDE.U32 R22, R21, 0x10, R250 ;  /* 0x0000001015167825 */ /* 0x000fe200078e00fa */
[----:B------:R-:W-:-:S03]  /*50570*/  F2FP.F16.F32.PACK_AB R176, R181, R176 ;  /* 0x000000b0b5b0723e */ /* 0x000fc600000000ff */
[----:B------:R-:W-:Y:S01]  /*50580*/  FFMA.FTZ R193, R189, R198, R200 ;  /* 0x000000c6bdc17223 */ /* 0x000fe200000100c8 */
[----:B------:R-:W-:Y:S01]  /*50590*/  FADD.FTZ R200, -R235, R215 ;  /* 0x000000d7ebc87221 */ /* 0x000fe20000010100 */
[----:B------:R-:W-:Y:S02]  /*505a0*/  HADD2.F32 R219, -RZ, R142.H0_H0 ;  /* 0x2000008effdb7230 */ /* 0x000fe40000004100 */
[----:B------:R-:W-:Y:S01]  /*505b0*/  FFMA.FTZ R189, R189, R202, R201 ;  /* 0x000000cabdbd7223 */ /* 0x000fe200000100c9 */
[----:B------:R-:W-:Y:S01]  /*505c0*/  HADD2.F32 R21, -RZ, R90.H0_H0 ;  /* 0x2000005aff157230 */ /* 0x000fe20000004100 */
[----:B------:R0:W-:Y:S01]  /*505d0*/  STG.E.128 desc[UR6][R22.64], R24 ;  /* 0x0000001816007986 */ /* 0x0001e2000c101d06 */
[----:B------:R-:W-:Y:S02]  /*505e0*/  HADD2.F32 R201, -RZ, R110.H0_H0 ;  /* 0x2000006effc97230 */ /* 0x000fe40000004100 */
[----:B------:R-:W-:Y:S01]  /*505f0*/  FMUL.FTZ R200, R179, R200 ;  /* 0x000000c8b3c87220 */ /* 0x000fe20000410000 */
[----:B------:R-:W-:-:S02]  /*50600*/  HADD2.F32 R198, -RZ, R58.H0_H0 ;  /* 0x2000003affc67230 */ /* 0x000fc40000004100 */
[C---:B------:R-:W-:Y:S01]  /*50610*/  FFMA.FTZ R219, R212.reuse, R219, R21 ;  /* 0x000000dbd4db7223 */ /* 0x040fe20000010015 */
[----:B------:R-:W-:Y:S02]  /*50620*/  HADD2.F32 R207, -RZ, R110.H1_H1 ;  /* 0x3000006effcf7230 */ /* 0x000fe40000004100 */
[----:B------:R-:W-:Y:S02]  /*50630*/  HADD2.F32 R239, -RZ, R143.H0_H0 ;  /* 0x2000008fffef7230 */ /* 0x000fe40000004100 */
[----:B------:R-:W-:Y:S01]  /*50640*/  FFMA.FTZ R201, R212, R201, R198 ;  /* 0x000000c9d4c97223 */ /* 0x000fe200000100c6 */
[----:B------:R-:W-:Y:S02]  /*50650*/  HADD2.F32 R21, -RZ, R91.H0_H0 ;  /* 0x2000005bff157230 */ /* 0x000fe40000004100 */
[----:B------:R-:W-:Y:S02]  /*50660*/  HADD2.F32 R213, -RZ, R111.H0_H0 ;  /* 0x2000006fffd57230 */ /* 0x000fe40000004100 */
[----:B------:R-:W-:-:S02]  /*50670*/  HADD2.F32 R203, -RZ, R142.H1_H1 ;  /* 0x3000008effcb7230 */ /* 0x000fc40000004100 */
[----:B------:R-:W-:Y:S01]  /*50680*/  FFMA.FTZ R239, R214, R239, R21 ;  /* 0x000000efd6ef7223 */ /* 0x000fe20000010015 */
[----:B------:R-:W-:Y:S02]  /*50690*/  HADD2.F32 R21, -RZ, R111.H1_H1 ;  /* 0x3000006fff157230 */ /* 0x000fe40000004100 */
[----:B------:R-:W-:Y:S02]  /*506a0*/  HADD2.F32 R205, -RZ, R90.H1_H1 ;  /* 0x3000005affcd7230 */ /* 0x000fe40000004100 */
[----:B0-----:R-:W-:Y:S01]  /*506b0*/  FADD.FTZ R24, -R235, R227 ;  /* 0x000000e3eb187221 */ /* 0x001fe20000010100 */
[----:B------:R-:W-:Y:S02]  /*506c0*/  HADD2.F32 R22, -RZ, R58.H1_H1 ;  /* 0x3000003aff167230 */ /* 0x000fe40000004100 */
[----:B------:R-:W-:Y:S02]  /*506d0*/  HADD2.F32 R23, -RZ, R143.H1_H1 ;  /* 0x3000008fff177230 */ /* 0x000fe40000004100 */
[----:B------:R-:W-:Y:S01]  /*506e0*/  FFMA.FTZ R218, R200, R203, R205 ;  /* 0x000000cbc8da7223 */ /* 0x000fe200000100cd */
[----:B------:R-:W-:-:S02]  /*506f0*/  HADD2.F32 R25, -RZ, R91.H1_H1 ;  /* 0x3000005bff197230 */ /* 0x000fc40000004100 */
[----:B------:R-:W-:Y:S01]  /*50700*/  FFMA.FTZ R198, R200, R207, R22 ;  /* 0x000000cfc8c67223 */ /* 0x000fe20000010016 */
[--C-:B------:R-:W-:Y:S02]  /*50710*/  HADD2.F32 R22, -RZ, R59.reuse.H0_H0 ;  /* 0x2000003bff167230 */ /* 0x100fe40000004100 */
[----:B------:R-:W-:Y:S01]  /*50720*/  FMUL.FTZ R24, R179, R24 ;  /* 0x00000018b3187220 */ /* 0x000fe20000410000 */
[----:B------:R-:W-:Y:S02]  /*50730*/  HADD2.F32 R27, -RZ, R92.H0_H0 ;  /* 0x2000005cff1b7230 */ /* 0x000fe40000004100 */
[----:B------:R-:W-:Y:S01]  /*50740*/  FFMA.FTZ R238, R216, R23, R25 ;  /* 0x00000017d8ee7223 */ /* 0x000fe20000010019 */
[----:B------:R-:W-:Y:S02]  /*50750*/  HADD2.F32 R23, -RZ, R59.H1_H1 ;  /* 0x3000003bff177230 */ /* 0x000fe40000004100 */
[----:B------:R-:W-:Y:S01]  /*50760*/  FFMA.FTZ R213, R214, R213, R22 ;  /* 0x000000d5d6d57223 */ /* 0x000fe20000010016 */
[----:B------:R-:W-:Y:S01]  /*50770*/  FADD.FTZ R22, -R235, R225 ;  /* 0x000000e1eb167221 */ /* 0x000fe20000010100 */
        /* <DEDUP_REMOVED lines=10> */
[----:B------:R-:W-:Y:S02]  /*50820*/  HADD2.F32 R25, -RZ, R92.H1_H1 ;  /* 0x3000005cff197230 */ /* 0x000fe40000004100 */
[----:B------:R-:W-:Y:S02]  /*50830*/  HADD2.F32 R23, -RZ, R93.H0_H0 ;  /* 0x2000005dff177230 */ /* 0x000fe40000004100 */
[C---:B------:R-:W-:Y:S01]  /*50840*/  FFMA.FTZ R205, R24.reuse, R205, R21 ;  /* 0x000000cd18cd7223 */ /* 0x040fe20000010015 */
[----:B------:R-:W-:Y:S02]  /*50850*/  HADD2.F32 R21, -RZ, R137.H0_H0 ;  /* 0x20000089ff157230 */ /* 0x000fe40000004100 */
[----:B------:R-:W-:Y:S01]  /*50860*/  FFMA.FTZ R203, R24, R203, R25 ;  /* 0x000000cb18cb7223 */ /* 0x000fe20000010019 */
[----:B------:R-:W-:Y:S02]  /*50870*/  HADD2.F32 R207, -RZ, R105.H0_H0 ;  /* 0x20000069ffcf7230 */ /* 0x000fe40000004100 */
[----:B------:R-:W-:Y:S01]  /*50880*/  FADD.FTZ R24, -R235, R221 ;  /* 0x000000ddeb187221 */ /* 0x000fe20000010100 */
[----:B------:R-:W-:-:S02]  /*50890*/  HADD2.F32 R22, -RZ, R61.H0_H0 ;  /* 0x2000003dff167230 */ /* 0x000fc40000004100 */
[C---:B------:R-:W-:Y:S01]  /*508a0*/  FFMA.FTZ R212, R226.reuse, R21, R23 ;  /* 0x00000015e2d47223 */ /* 0x040fe20000010017 */
[----:B------:R-:W-:Y:S01]  /*508b0*/  F2FP.F16.F32.PACK_AB R21, R237, R20 ;  /* 0x00000014ed15723e */ /* 0x000fe200000000ff */
[----:B------:R-:W-:Y:S01]  /*508c0*/  FMUL.FTZ R214, R179, R24 ;  /* 0x00000018b3d67220 */ /* 0x000fe20000410000 */
[----:B------:R-:W-:Y:S01]  /*508d0*/  F2FP.F16.F32.PACK_AB R23, R243, R240 ;  /* 0x000000f0f317723e */ /* 0x000fe200000000ff */
[----:B------:R-:W-:Y:S01]  /*508e0*/  FFMA.FTZ R207, R226, R207, R22 ;  /* 0x000000cfe2cf7223 */ /* 0x000fe20000010016 */
[----:B------:R-:W-:Y:S01]  /*508f0*/  F2FP.F16.F32.PACK_AB R22, R241, R236 ;  /* 0x000000ecf116723e */ /* 0x000fe200000000ff */
[----:B------:R-:W-:Y:S01]  /*50900*/  IMAD.WIDE.U32 R24, R187, 0x10, R248 ;  /* 0x00000010bb187825 */ /* 0x000fe200078e00f8 */
[----:B------:R-:W-:-:S03]  /*50910*/  F2FP.F16.F32.PACK_AB R20, R167, R166 ;  /* 0x000000a6a714723e */ /* 0x000fc600000000ff */
[----:B------:R-:W-:Y:S01]  /*50920*/  FADD.FTZ R166, -R235, R223 ;  /* 0x000000dfeba67221 */ /* 0x000fe20000010100 */
[----:B------:R-:W-:Y:S01]  /*50930*/  F2FP.F16.F32.PACK_AB R200, R205, R200 ;  /* 0x000000c8cdc8723e */ /* 0x000fe200000000ff */
[----:B------:R-:W-:Y:S01]  /*50940*/  HADD2.F32 R247, -RZ, R139.H0_H0 ;  /* 0x2000008bfff77230 */ /* 0x000fe20000004100 */
[----:B------:R0:W-:Y:S01]  /*50950*/  STG.E.128 desc[UR6][R24.64], R20 ;  /* 0x0000001418007986 */ /* 0x0001e2000c101d06 */
[----:B------:R-:W-:Y:S02]  /*50960*/  HADD2.F32 R240, -RZ, R63.H0_H0 ;  /* 0x2000003ffff07230 */ /* 0x000fe40000004100 */
[----:B------:R-:W-:Y:S01]  /*50970*/  FMUL.FTZ R166, R179, R166 ;  /* 0x000000a6b3a67220 */ /* 0x000fe20000410000 */
[----:B------:R-:W-:Y:S02]  /*50980*/  HADD2.F32 R215, -RZ, R137.H1_H1 ;  /* 0x30000089ffd77230 */ /* 0x000fe40000004100 */
[----:B------:R-:W-:Y:S02]  /*50990*/  HADD2.F32 R27, -RZ, R93.H1_H1 ;  /* 0x3000005dff1b7230 */ /* 0x000fe40000004100 */
[----:B------:R-:W-:-:S02]  /*509a0*/  HADD2.F32 R167, -RZ, R105.H1_H1 ;  /* 0x30000069ffa77230 */ /* 0x000fc40000004100 */
[----:B------:R-:W-:Y:S02]  /*509b0*/  HADD2.F32 R26, -RZ, R61.H1_H1 ;  /* 0x3000003dff1a7230 */ /* 0x000fe40000004100 */
[C---:B------:R-:W-:Y:S01]  /*509c0*/  FFMA.FTZ R215, R214.reuse, R215, R27 ;  /* 0x000000d7d6d77223 */ /* 0x040fe2000001001b */
[----:B------:R-:W-:Y:S02]  /*509d0*/  HADD2.F32 R243, -RZ, R107.H1_H1 ;  /* 0x3000006bfff37230 */ /* 0x000fe40000004100 */
[----:B------:R-:W-:Y:S02]  /*509e0*/  HADD2.F32 R225, -RZ, R132.H0_H0 ;  /* 0x20000084ffe17230 */ /* 0x000fe40000004100 */
[----:B------:R-:W-:Y:S01]  /*509f0*/  FFMA.FTZ R214, R214, R167, R26 ;  /* 0x000000a7d6d67223 */ /* 0x000fe2000001001a */
[----:B------:R-:W-:Y:S02]  /*50a00*/  HADD2.F32 R245, -RZ, R138.H0_H0 ;  /* 0x2000008afff57230 */ /* 0x000fe40000004100 */
[----:B------:R-:W-:-:S02]  /*50a10*/  HADD2.F32 R27, -RZ, R94.H0_H0 ;  /* 0x2000005eff1b7230 */ /* 0x000fc40000004100 */
[----:B0-----:R-:W-:Y:S01]  /*50a20*/  FADD.FTZ R20, -R235, R229 ;  /* 0x000000e5eb147221 */ /* 0x001fe20000010100 */
[----:B------:R-:W-:Y:S01]  /*50a30*/  HADD2.F32 R21, -RZ, R95.H0_H0 ;  /* 0x2000005fff157230 */ /* 0x000fe20000004100 */
[----:B------:R-:W-:Y:S01]  /*50a40*/  F2FP.F16.F32.PACK_AB R24, R174, R171 ;  /* 0x000000abae18723e */ /* 0x000fe200000000ff */
[----:B------:R-:W-:Y:S02]  /*50a50*/  HADD2.F32 R23, -RZ, R107.H0_H0 ;  /* 0x2000006bff177230 */ /* 0x000fe40000004100 */
[----:B------:R-:W-:Y:S01]  /*50a60*/  FFMA.FTZ R245, R220, R245, R27 ;  /* 0x000000f5dcf57223 */ /* 0x000fe2000001001b */
[----:B------:R-:W-:Y:S02]  /*50a70*/  HADD2.F32 R237, -RZ, R106.H0_H0 ;  /* 0x2000006affed7230 */ /* 0x000fe40000004100 */
[C---:B------:R-:W-:Y:S01]  /*50a80*/  FFMA.FTZ R247, R222.reuse, R247, R21 ;  /* 0x000000f7def77223 */ /* 0x040fe20000010015 */
[----:B------:R-:W-:Y:S02]  /*50a90*/  HADD2.F32 R21, -RZ, R63.H1_H1 ;  /* 0x3000003fff157230 */ /* 0x000fe40000004100 */
[----:B------:R-:W-:Y:S01]  /*50aa0*/  FFMA.FTZ R240, R222, R23, R240 ;  /* 0x00000017def07223 */ /* 0x000fe200000100f0 */
[----:B------:R-:W-:-:S02]  /*50ab0*/  HADD2.F32 R23, -RZ, R96.H0_H0 ;  /* 0x20000060ff177230 */ /* 0x000fc40000004100 */
[----:B------:R-:W-:Y:S01]  /*50ac0*/  FMUL.FTZ R20, R179, R20 ;  /* 0x00000014b3147220 */ /* 0x000fe20000410000 */
[----:B------:R-:W-:Y:S02]  /*50ad0*/  HADD2.F32 R26, -RZ, R62.H0_H0 ;  /* 0x2000003eff1a7230 */ /* 0x000fe40000004100 */
[----:B------:R-:W-:Y:S01]  /*50ae0*/  FFMA.FTZ R243, R224, R243, R21 ;  /* 0x000000f3e0f37223 */ /* 0x000fe20000010015 */
[----:B------:R-:W-:Y:S02]  /*50af0*/  HADD2.F32 R167, -RZ, R138.H1_H1 ;  /* 0x3000008affa77230 */ /* 0x000fe40000004100 */
[----:B------:R-:W-:Y:S01]  /*50b00*/  FFMA.FTZ R225, R228, R225, R23 ;  /* 0x000000e1e4e17223 */ /* 0x000fe20000010017 */
        /* <DEDUP_REMOVED lines=10> */
[----:B------:R-:W-:Y:S01]  /*50bb0*/  HADD2.F32 R21, -RZ, R64.H1_H1 ;  /* 0x30000040ff157230 */ /* 0x000fe20000004100 */
[----:B------:R-:W-:Y:S01]  /*50bc0*/  F2FP.F16.F32.PACK_AB R171, R238, R239 ;  /* 0x000000efeeab723e */ /* 0x000fe200000000ff */
[----:B------:R-:W-:Y:S01]  /*50bd0*/  HADD2.F32 R236, -RZ, R62.H1_H1 ;  /* 0x3000003effec7230 */ /* 0x000fe20000004100 */
[----:B------:R-:W-:Y:S01]  /*50be0*/  F2FP.F16.F32.PACK_AB R174, R242, R245 ;  /* 0x000000f5f2ae723e */ /* 0x000fe200000000ff */
[----:B------:R-:W-:-:S02]  /*50bf0*/  HADD2.F32 R229, -RZ, R133.H0_H0 ;  /* 0x20000085ffe57230 */ /* 0x000fc40000004100 */
[----:B------:R-:W-:Y:S01]  /*50c00*/  FFMA.FTZ R221, R230, R221, R21 ;  /* 0x000000dde6dd7223 */ /* 0x000fe20000010015 */
[----:B------:R-:W-:Y:S02]  /*50c10*/  HADD2.F32 R21, -RZ, R97.H0_H0 ;  /* 0x20000061ff157230 */ /* 0x000fe40000004100 */
[----:B------:R-:W-:Y:S01]  /*50c20*/  FFMA.FTZ R236, R166, R223, R236 ;  /* 0x000000dfa6ec7223 */ /* 0x000fe200000100ec */
[----:B------:R-:W-:Y:S01]  /*50c30*/  HADD2.F32 R23, -RZ, R101.H0_H0 ;  /* 0x20000065ff177230 */ /* 0x000fe20000004100 */
[----:B------:R-:W-:Y:S01]  /*50c40*/  F2FP.F16.F32.PACK_AB R166, R190, R185 ;  /* 0x000000b9bea6723e */ /* 0x000fe200000000ff */
[----:B------:R-:W-:Y:S02]  /*50c50*/  HADD2.F32 R222, -RZ, R65.H0_H0 ;  /* 0x20000041ffde7230 */ /* 0x000fe40000004100 */
[----:B------:R-:W-:Y:S01]  /*50c60*/  FFMA.FTZ R229, R20, R229, R21 ;  /* 0x000000e514e57223 */ /* 0x000fe20000010015 */
[----:B------:R-:W-:Y:S02]  /*50c70*/  HADD2.F32 R25, -RZ, R139.H1_H1 ;  /* 0x3000008bff197230 */ /* 0x000fe40000004100 */
[----:B------:R-:W-:-:S02]  /*50c80*/  HADD2.F32 R27, -RZ, R95.H1_H1 ;  /* 0x3000005fff1b7230 */ /* 0x000fc40000004100 */
[----:B------:R-:W-:Y:S01]  /*50c90*/  FFMA.FTZ R222, R20, R23, R222 ;  /* 0x0000001714de7223 */ /* 0x000fe200000100de */
[----:B------:R-:W-:Y:S02]  /*50ca0*/  HADD2.F32 R223, -RZ, R101.H1_H1 ;  /* 0x30000065ffdf7230 */ /* 0x000fe40000004100 */
[----:B------:R-:W-:Y:S02]  /*50cb0*/  HADD2.F32 R20, -RZ, R65.H1_H1 ;  /* 0x30000041ff147230 */ /* 0x000fe40000004100 */
[----:B------:R-:W-:Y:S01]  /*50cc0*/  FFMA.FTZ R244, R224, R25, R27 ;  /* 0x00000019e0f47223 */ /* 0x000fe2000001001b */
[----:B------:R-:W-:Y:S02]  /*50cd0*/  HADD2.F32 R25, -RZ, R132.H1_H1 ;  /* 0x30000084ff197230 */ /* 0x000fe40000004100 */
        /* <DEDUP_REMOVED lines=13> */
[C---:B------:R-:W-:Y:S01]  /*50db0*/  FFMA.FTZ R226, R20.reuse, R25, R226 ;  /* 0x0000001914e27223 */ /* 0x040fe200000100e2 */
[----:B------:R-:W-:Y:S02]  /*50dc0*/  HADD2.F32 R227, -RZ, R102.H1_H1 ;  /* 0x30000066ffe37230 */ /* 0x000fe40000004100 */
[----:B------:R-:W-:Y:S02]  /*50dd0*/  HADD2.F32 R241, -RZ, R134.H1_H1 ;  /* 0x30000086fff17230 */ /* 0x000fe40000004100 */
[----:B------:R-:W-:Y:S01]  /*50de0*/  FFMA.FTZ R230, R20, R21, R23 ;  /* 0x0000001514e67223 */ /* 0x000fe20000010017 */
[----:B------:R-:W-:Y:S02]  /*50df0*/  HADD2.F32 R20, -RZ, R66.H1_H1 ;  /* 0x30000042ff147230 */ /* 0x000fe40000004100 */
[----:B------:R-:W-:Y:S02]  /*50e00*/  HADD2.F32 R21, -RZ, R98.H1_H1 ;  /* 0x30000062ff157230 */ /* 0x000fe40000004100 */
[----:B------:R-:W-:-:S02]  /*50e10*/  HADD2.F32 R231, -RZ, R103.H0_H0 ;  /* 0x20000067ffe77230 */ /* 0x000fc40000004100 */
[C---:B------:R-:W-:Y:S01]  /*50e20*/  FFMA.FTZ R227, R234.reuse, R227, R20 ;  /* 0x000000e3eae37223 */ /* 0x040fe20000010014 */
[----:B------:R-:W-:Y:S01]  /*50e30*/  FADD.FTZ R20, -R235, R233 ;  /* 0x000000e9eb147221 */ /* 0x000fe20000010100 */
[----:B------:R-:W-:Y:S02]  /*50e40*/  HADD2.F32 R22, -RZ, R67.H0_H0 ;  /* 0x20000043ff167230 */ /* 0x000fe40000004100 */
[----:B------:R-:W-:Y:S01]  /*50e50*/  FFMA.FTZ R241, R234, R241, R21 ;  /* 0x000000f1eaf17223 */ /* 0x000fe20000010015 */
[----:B------:R-:W-:Y:S02]  /*50e60*/  HADD2.F32 R233, -RZ, R135.H0_H0 ;  /* 0x20000087ffe97230 */ /* 0x000fe40000004100 */
[----:B------:R-:W-:Y:S01]  /*50e70*/  FMUL.FTZ R20, R179, R20 ;  /* 0x00000014b3147220 */ /* 0x000fe20000410000 */
[--C-:B------:R-:W-:Y:S01]  /*50e80*/  HADD2.F32 R21, -RZ, R99.reuse.H0_H0 ;  /* 0x20000063ff157230 */ /* 0x100fe20000004100 */
[----:B------:R-:W-:Y:S01]  /*50e90*/  F2FP.F16.F32.PACK_AB R179, R216, R213 ;  /* 0x000000d5d8b3723e */ /* 0x000fe200000000ff */
[----:B------:R-:W-:-:S02]  /*50ea0*/  HADD2.F32 R23, -RZ, R99.H1_H1 ;  /* 0x30000063ff177230 */ /* 0x000fc40000004100 */
[----:B------:R-:W-:Y:S01]  /*50eb0*/  FFMA.FTZ R231, R20, R231, R22 ;  /* 0x000000e714e77223 */ /* 0x000fe20000010016 */
[----:B------:R-:W-:Y:S01]  /*50ec0*/  F2FP.F16.F32.PACK_AB R22, R180, R173 ;  /* 0x000000adb416723e */ /* 0x000fe200000000ff */
[----:B------:R-:W-:Y:S01]  /*50ed0*/  FFMA.FTZ R233, R20, R233, R21 ;  /* 0x000000e914e97223 */ /* 0x000fe20000010015 */
[----:B------:R-:W0:Y:S01]  /*50ee0*/  LDC.64 R180, c[0x0][0x380] ;  /* 0x0000e000ffb47b82 */ /* 0x000e220000000a00 */
[----:B------:R-:W-:Y:S01]  /*50ef0*/  HADD2.F32 R21, -RZ, R135.H1_H1 ;  /* 0x30000087ff157230 */ /* 0x000fe20000004100 */
[----:B------:R-:W-:Y:S01]  /*50f00*/  F2FP.F16.F32.PACK_AB R20, R164, R9 ;  /* 0x00000009a414723e */ /* 0x000fe200000000ff */
[----:B------:R-:W-:Y:S01]  /*50f10*/  HADD2.F32 R25, -RZ, R103.H1_H1 ;  /* 0x30000067ff197230 */ /* 0x000fe20000004100 */
[----:B------:R-:W-:Y:S01]  /*50f20*/  F2FP.F16.F32.PACK_AB R164, R168, R169 ;  /* 0x000000a9a8a4723e */ /* 0x000fe200000000ff */
[----:B------:R-:W-:Y:S02]  /*50f30*/  HADD2.F32 R232, -RZ, R67.H1_H1 ;  /* 0x30000043ffe87230 */ /* 0x000fe40000004100 */
[----:B------:R-:W-:Y:S01]  /*50f40*/  FFMA.FTZ R234, R178, R21, R23 ;  /* 0x00000015b2ea7223 */ /* 0x000fe20000010017 */
[----:B------:R-:W-:Y:S01]  /*50f50*/  F2FP.F16.F32.PACK_AB R21, R172, R165 ;  /* 0x000000a5ac15723e */ /* 0x000fe200000000ff */
[----:B------:R-:W-:Y:S01]  /*50f60*/  IMAD.WIDE.U32 R196, R195, 0x10, R248 ;  /* 0x00000010c3c47825 */ /* 0x000fe200078e00f8 */
[----:B------:R-:W-:-:S03]  /*50f70*/  F2FP.F16.F32.PACK_AB R165, R183, R170 ;  /* 0x000000aab7a5723e */ /* 0x000fc600000000ff */
[----:B------:R-:W-:Y:S01]  /*50f80*/  FFMA.FTZ R232, R178, R25, R232 ;  /* 0x00000019b2e87223 */ /* 0x000fe200000100e8 */
[----:B------:R-:W-:Y:S01]  /*50f90*/  F2FP.F16.F32.PACK_AB R170, R218, R219 ;  /* 0x000000dbdaaa723e */ /* 0x000fe200000000ff */
[--C-:B------:R-:W-:Y:S01]  /*50fa0*/  IMAD.WIDE.U32 R218, R187, 0x10, R250.reuse ;  /* 0x00000010bbda7825 */ /* 0x100fe200078e00fa */
[----:B------:R-:W-:Y:S02]  /*50fb0*/  F2FP.F16.F32.PACK_AB R23, R191, R184 ;  /* 0x000000b8bf17723e */ /* 0x000fe400000000ff */
        /* <DEDUP_REMOVED lines=13> */
[C---:B------:R-:W-:Y:S01]  /*51090*/  IMAD.WIDE.U32 R184, R208.reuse, 0x10, R248 ;  /* 0x00000010d0b87825 */ /* 0x040fe200078e00f8 */
        /* <DEDUP_REMOVED lines=8> */
[----:B-1----:R-:W-:Y:S01]  /*51120*/  F2FP.F16.F32.PACK_AB R23, R234, R233 ;  /* 0x000000e9ea17723e */ /* 0x002fe200000000ff */
[----:B------:R3:W-:Y:S01]  /*51130*/  STG.E.128 desc[UR6][R184.64], R172 ;  /* 0x000000acb8007986 */ /* 0x0007e2000c101d06 */
[----:B------:R-:W-:Y:S01]  /*51140*/  F2FP.F16.F32.PACK_AB R22, R241, R230 ;  /* 0x000000e6f116723e */ /* 0x000fe200000000ff */
[----:B------:R-:W-:Y:S01]  /*51150*/  IMAD.WIDE.U32 R250, R211, 0x10, R250 ;  /* 0x00000010d3fa7825 */ /* 0x000fe200078e00fa */
[----:B------:R-:W-:Y:S01]  /*51160*/  F2FP.F16.F32.PACK_AB R21, R228, R229 ;  /* 0x000000e5e415723e */ /* 0x000fe200000000ff */
[----:B------:R3:W-:Y:S01]  /*51170*/  STG.E.128 desc[UR6][R190.64], R200 ;  /* 0x000000c8be007986 */ /* 0x0007e2000c101d06 */
[----:B------:R-:W-:-:S02]  /*51180*/  F2FP.F16.F32.PACK_AB R20, R224, R225 ;  /* 0x000000e1e014723e */ /* 0x000fc400000000ff */
[----:B--2---:R-:W-:Y:S02]  /*51190*/  F2FP.F16.F32.PACK_AB R27, R232, R231 ;  /* 0x000000e7e81b723e */ /* 0x004fe400000000ff */
[----:B------:R-:W-:Y:S01]  /*511a0*/  F2FP.F16.F32.PACK_AB R26, R227, R226 ;  /* 0x000000e2e31a723e */ /* 0x000fe200000000ff */
[----:B------:R3:W-:Y:S01]  /*511b0*/  STG.E.128 desc[UR6][R248.64], R20 ;  /* 0x00000014f8007986 */ /* 0x0007e2000c101d06 */
[----:B------:R-:W-:Y:S02]  /*511c0*/  F2FP.F16.F32.PACK_AB R25, R223, R222 ;  /* 0x000000dedf19723e */ /* 0x000fe400000000ff */
[----:B------:R-:W-:Y:S02]  /*511d0*/  F2FP.F16.F32.PACK_AB R24, R221, R220 ;  /* 0x000000dcdd18723e */ /* 0x000fe400000000ff */
[----:B0-----:R-:W-:-:S03]  /*511e0*/  LEA R13, R180, R13, 0x2 ;  /* 0x0000000db40d7211 */ /* 0x001fc600078e10ff */
[----:B------:R3:W-:Y:S01]  /*511f0*/  STG.E.128 desc[UR6][R250.64], R24 ;  /* 0x00000018fa007986 */ /* 0x0007e2000c101d06 */
[----:B------:R-:W-:-:S13]  /*51200*/  ISETP.GE.AND P1, PT, R13, R181, PT ;  /* 0x000000b50d00720c */ /* 0x000fda0003f26270 */
[----:B------:R-:W-:Y:S05]  /*51210*/  @!P1 BRA `(.L_x_6630) ;  /* 0xfffffb0000789947 */ /* 0x000fea000383ffff */
[----:B------:R-:W-:Y:S05]  /*51220*/  EXIT ;  /* 0x000000000000794d */ /* 0x000fea0003800000 */
.L_x_6629:
[----:B------:R-:W-:Y:S01]  /*51230*/  HFMA2 R240, -RZ, RZ, 0, 5.9604644775390625e-08 ;  /* 0x00000001fff07431 */ /* 0x000fe200000001ff */
[----:B------:R-:W-:Y:S01]  /*51240*/  BSSY B0, `(.L_x_6631) ;  /* 0x0000007000007945 */ /* 0x000fe20003800000 */
[----:B------:R-:W-:Y:S01]  /*51250*/  IMAD.MOV.U32 R239, RZ, RZ, R179 ;  /* 0x000000ffffef7224 */ /* 0x000fe200078e00b3 */
[----:B0-----:R-:W-:Y:S01]  /*51260*/  MOV R236, 0xffffffff ;  /* 0xffffffff00ec7802 */ /* 0x001fe20000000f00 */
[----:B------:R-:W-:-:S07]  /*51270*/  IMAD.MOV.U32 R241, RZ, RZ, 0x1f ;  /* 0x0000001ffff17424 */ /* 0x000fce00078e00ff */
[----:B-1----:R-:W-:Y:S05]  /*51280*/  WARPSYNC.COLLECTIVE R236, `(.L_x_6632) ;  /* 0x00000000ec087348 */ /* 0x002fea0003c00000 */
[----:B------:R0:W2:Y:S02]  /*51290*/  SHFL.BFLY P2, R238, R239, R240, R241 ;  /* 0x0c0000f0efee7389 */ /* 0x0000a400000400f1 */
[----:B012---:R-:W-:Y:S05]  /*512a0*/  ENDCOLLECTIVE ;  /* 0x000000000000791b */ /* 0x007fea0003800000 */
.L_x_6632:
[----:B------:R-:W-:Y:S05]  /*512b0*/  BSYNC B0 ;  /* 0x0000000000007941 */ /* 0x000fea0003800000 */
.L_x_6631:
[----:B------:R-:W-:Y:S02]  /*512c0*/  IMAD.MOV.U32 R164, RZ, RZ, R238 ;  /* 0x000000ffffa47224 */ /* 0x000fe400078e00ee */
[----:B------:R-:W-:Y:S02]  /*512d0*/  HFMA2 R241, -RZ, RZ, 0, 1.847743988037109375e-06 ;  /* 0x0000001ffff17431 */ /* 0x000fe400000001ff */
[----:B------:R-:W-:Y:S02]  /*512e0*/  IMAD.MOV.U32 R240, RZ, RZ, 0x2 ;  /* 0x00000002fff07424 */ /* 0x000fe400078e00ff */
[----:B------:R-:W-:Y:S01]  /*512f0*/  FADD.FTZ R166, R179, R164 ;  /* 0x000000a4b3a67221 */ /* 0x000fe20000010000 */
[----:B------:R-:W-:-:S04]  /*51300*/  IMAD.MOV.U32 R236, RZ, RZ, -0x1 ;  /* 0xffffffffffec7424 */ /* 0x000fc800078e00ff */
[----:B------:R-:W-:-:S07]  /*51310*/  MOV R239, R166 ;  /* 0x000000a600ef7202 */ /* 0x000fce0000000f00 */
[----:B------:R-:W-:Y:S05]  /*51320*/  WARPSYNC.COLLECTIVE R236, `(.L_x_6633) ;  /* 0x00000000ec087348 */ /* 0x000fea0003c00000 */
[----:B------:R0:W1:Y:S02]  /*51330*/  SHFL.BFLY P2, R238, R239, R240, R241 ;  /* 0x0c0000f0efee7389 */ /* 0x00006400000400f1 */
[----:B01----:R-:W-:Y:S05]  /*51340*/  ENDCOLLECTIVE ;  /* 0x000000000000791b */ /* 0x003fea0003800000 */
.L_x_6633:
[----:B------:R-:W-:Y:S01]  /*51350*/  HFMA2 R240, -RZ, RZ, 0, 2.384185791015625e-07 ;  /* 0x00000004fff07431 */ /* 0x000fe200000001ff */
[----:B------:R-:W-:-:S05]  /*51360*/  MOV R165, R238 ;  /* 0x000000ee00a57202 */ /* 0x000fca0000000f00 */
[----:B------:R-:W-:-:S04]  /*51370*/  FADD.FTZ R167, R166, R165 ;  /* 0x000000a5a6a77221 */ /* 0x000fc80000010000 */
[----:B------:R-:W-:-:S07]  /*51380*/  IMAD.MOV.U32 R239, RZ, RZ, R167 ;  /* 0x000000ffffef7224 */ /* 0x000fce00078e00a7 */
[----:B------:R-:W-:Y:S05]  /*51390*/  WARPSYNC.COLLECTIVE R236, `(.L_x_6634) ;  /* 0x00000000ec087348 */ /* 0x000fea0003c00000 */
[----:B------:R0:W1:Y:S02]  /*513a0*/  SHFL.BFLY P2, R238, R239, R240, R241 ;  /* 0x0c0000f0efee7389 */ /* 0x00006400000400f1 */
[----:B01----:R-:W-:Y:S05]  /*513b0*/  ENDCOLLECTIVE ;  /* 0x000000000000791b */ /* 0x003fea0003800000 */
.L_x_6634:
[----:B------:R-:W-:Y:S02]  /*513c0*/  IMAD.MOV.U32 R240, RZ, RZ, 0x8 ;  /* 0x00000008fff07424 */ /* 0x000fe400078e00ff */
[----:B------:R-:W-:-:S04]  /*513d0*/  IMAD.MOV.U32 R164, RZ, RZ, R238 ;  /* 0x000000ffffa47224 */ /* 0x000fc800078e00ee */
[----:B------:R-:W-:-:S05]  /*513e0*/  FADD.FTZ R180, R167, R164 ;  /* 0x000000a4a7b47221 */ /* 0x000fca0000010000 */
[----:B------:R-:W-:-:S07]  /*513f0*/  MOV R239, R180 ;  /* 0x000000b400ef7202 */ /* 0x000fce0000000f00 */
[----:B------:R-:W-:Y:S05]  /*51400*/  WARPSYNC.COLLECTIVE R236, `(.L_x_6635) ;  /* 0x00000000ec087348 */ /* 0x000fea0003c00000 */
[----:B------:R0:W1:Y:S02]  /*51410*/  SHFL.BFLY P2, R238, R239, R240, R241 ;  /* 0x0c0000f0efee7389 */ /* 0x00006400000400f1 */
[----:B01----:R-:W-:Y:S05]  /*51420*/  ENDCOLLECTIVE ;  /* 0x000000000000791b */ /* 0x003fea0003800000 */
.L_x_6635:
[----:B------:R-:W-:Y:S01]  /*51430*/  HFMA2 R240, -RZ, RZ, 0, 9.5367431640625e-07 ;  /* 0x00000010fff07431 */ /* 0x000fe200000001ff */
[----:B------:R-:W-:-:S05]  /*51440*/  MOV R165, R238 ;  /* 0x000000ee00a57202 */ /* 0x000fca0000000f00 */
[----:B------:R-:W-:Y:S02]  /*51450*/  FADD.FTZ R235, R180, R165 ;  /* 0x000000a5b4eb7221 */ /* 0x000fe40000010000 */
[----:B------:R-:W0:Y:S02]  /*51460*/  LDC R165, c[0x0][0x400] ;  /* 0x00010000ffa57b82 */ /* 0x000e240000000800 */
[----:B------:R-:W-:-:S07]  /*51470*/  IMAD.MOV.U32 R239, RZ, RZ, R235 ;  /* 0x000000ffffef7224 */ /* 0x000fce00078e00eb */
[----:B0-----:R-:W-:Y:S05]  /*51480*/  WARPSYNC.COLLECTIVE R236, `(.L_x_6636) ;  /* 0x00000000ec087348 */ /* 0x001fea0003c00000 */
[----:B------:R1:W2:Y:S02]  /*51490*/  SHFL.BFLY P2, R238, R239, R240, R241 ;  /* 0x0c0000f0efee7389 */ /* 0x0002a400000400f1 */
[----:B012---:R-:W-:Y:S05]  /*514a0*/  ENDCOLLECTIVE ;  /* 0x000000000000791b */ /* 0x007fea0003800000 */
.L_x_6636:
        /* <DEDUP_REMOVED lines=136> */
.L_x_6637:
[----:B------:R-:W-:Y:S01]  /*51d30*/  HFMA2 R240, -RZ, RZ, 0, 1.1920928955078125e-07 ;  /* 0x00000002fff07431 */ /* 0x000fe200000001ff */
[----:B------:R-:W-:-:S05]  /*51d40*/  MOV R167, R238 ;  /* 0x000000ee00a77202 */ /* 0x000fca0000000f00 */
[----:B------:R-:W-:-:S04]  /*51d50*/  FADD.FTZ R167, R164, R167 ;  /* 0x000000a7a4a77221 */ /* 0x000fc80000010000 */
[----:B------:R-:W-:-:S07]  /*51d60*/  IMAD.MOV.U32 R239, RZ, RZ, R167 ;  /* 0x000000ffffef7224 */ /* 0x000fce00078e00a7 */
[----:B------:R-:W-:Y:S05]  /*51d70*/  WARPSYNC.COLLECTIVE R236, `(.L_x_6638) ;  /* 0x00000000ec087348 */ /* 0x000fea0003c00000 */
[----:B------:R0:W1:Y:S02]  /*51d80*/  SHFL.BFLY P2, R238, R239, R240, R241 ;  /* 0x0c0000f0efee7389 */ /* 0x00006400000400f1 */
[----:B01----:R-:W-:Y:S05]  /*51d90*/  ENDCOLLECTIVE ;  /* 0x000000000000791b */ /* 0x003fea0003800000 */
.L_x_6638:
[----:B------:R-:W-:Y:S02]  /*51da0*/  IMAD.MOV.U32 R240, RZ, RZ, 0x4 ;  /* 0x00000004fff07424 */ /* 0x000fe400078e00ff */
[----:B------:R-:W-:-:S04]  /*51db0*/  IMAD.MOV.U32 R166, RZ, RZ, R238 ;  /* 0x000000ffffa67224 */ /* 0x000fc800078e00ee */
[----:B------:R-:W-:-:S05]  /*51dc0*/  FADD.FTZ R166, R167, R166 ;  /* 0x000000a6a7a67221 */ /* 0x000fca0000010000 */
[----:B------:R-:W-:-:S07]  /*51dd0*/  MOV R239, R166 ;  /* 0x000000a600ef7202 */ /* 0x000fce0000000f00 */
[----:B------:R-:W-:Y:S05]  /*51de0*/  WARPSYNC.COLLECTIVE R236, `(.L_x_6639) ;  /* 0x00000000ec087348 */ /* 0x000fea0003c00000 */
[----:B------:R0:W1:Y:S02]  /*51df0*/  SHFL.BFLY P2, R238, R239, R240, R241 ;  /* 0x0c0000f0efee7389 */ /* 0x00006400000400f1 */
[----:B01----:R-:W-:Y:S05]  /*51e00*/  ENDCOLLECTIVE ;  /* 0x000000000000791b */ /* 0x003fea0003800000 */
.L_x_6639:
[----:B------:R-:W-:Y:S01]  /*51e10*/  HFMA2 R240, -RZ, RZ, 0, 4.76837158203125e-07 ;  /* 0x00000008fff07431 */ /* 0x000fe200000001ff */
[----:B------:R-:W-:-:S05]  /*51e20*/  MOV R179, R238 ;  /* 0x000000ee00b37202 */ /* 0x000fca0000000f00 */
[----:B------:R-:W-:-:S04]  /*51e30*/  FADD.FTZ R179, R166, R179 ;  /* 0x000000b3a6b37221 */ /* 0x000fc80000010000 */
[----:B------:R-:W-:-:S07]  /*51e40*/  IMAD.MOV.U32 R239, RZ, RZ, R179 ;  /* 0x000000ffffef7224 */ /* 0x000fce00078e00b3 */
[----:B------:R-:W-:Y:S05]  /*51e50*/  WARPSYNC.COLLECTIVE R236, `(.L_x_6640) ;  /* 0x00000000ec087348 */ /* 0x000fea0003c00000 */
[----:B------:R0:W1:Y:S02]  /*51e60*/  SHFL.BFLY P2, R238, R239, R240, R241 ;  /* 0x0c0000f0efee7389 */ /* 0x00006400000400f1 */
[----:B01----:R-:W-:Y:S05]  /*51e70*/  ENDCOLLECTIVE ;  /* 0x000000000000791b */ /* 0x003fea0003800000 */
.L_x_6640:
[----:B------:R-:W-:Y:S02]  /*51e80*/  IMAD.MOV.U32 R240, RZ, RZ, 0x10 ;  /* 0x00000010fff07424 */ /* 0x000fe400078e00ff */
[----:B------:R-:W-:-:S04]  /*51e90*/  IMAD.MOV.U32 R180, RZ, RZ, R238 ;  /* 0x000000ffffb47224 */ /* 0x000fc800078e00ee */
[----:B------:R-:W-:-:S05]  /*51ea0*/  FADD.FTZ R180, R179, R180 ;  /* 0x000000b4b3b47221 */ /* 0x000fca0000010000 */
[----:B------:R-:W-:-:S07]  /*51eb0*/  MOV R239, R180 ;  /* 0x000000b400ef7202 */ /* 0x000fce0000000f00 */
[----:B------:R-:W-:Y:S05]  /*51ec0*/  WARPSYNC.COLLECTIVE R236, `(.L_x_6641) ;  /* 0x00000000ec087348 */ /* 0x000fea0003c00000 */
[----:B------:R0:W1:Y:S02]  /*51ed0*/  SHFL.BFLY P2, R238, R239, R240, R241 ;  /* 0x0c0000f0efee7389 */ /* 0x00006400000400f1 */
[----:B01----:R-:W-:Y:S05]  /*51ee0*/  ENDCOLLECTIVE ;  /* 0x000000000000791b */ /* 0x003fea0003800000 */
.L_x_6641:
[----:B------:R-:W-:Y:S01]  /*51ef0*/  MOV R235, R238 ;  /* 0x000000ee00eb7202 */ /* 0x000fe20000000f00 */
[----:B------:R-:W-:Y:S06]  /*51f00*/  BRA `(.L_x_6642) ;  /* 0xffffffc800f47947 */ /* 0x000fec000383ffff */
.L_x_6643:
        /* <DEDUP_REMOVED lines=15> */
.L_x_43865:


//--------------------- .text._ZN10layer_norm31ln_parallel_residual_fwd_kernelINS_13Kernel_traitsI6__halfS2_S2_S2_fjLj2048ELj1ELj4ELj1ELj16ENS_18Kernel_traits_baseILj2048ES2_S2_S2_S2_fjLj128EEEEELb1ELb1ELb0EEEvNS_9FwdParamsE --------------------------
	.section	.text._ZN10layer_norm31ln_parallel_residual_fwd_kernelINS_13Kernel_traitsI6__halfS2_S2_S2_fjLj2048ELj1ELj4ELj1ELj16ENS_18Kernel_traits_baseILj2048ES2_S2_S2_S2_fjLj128EEEEELb1ELb1ELb0EEEvNS_9FwdParamsE,"ax",@progbits
	.align	128
        .global         _ZN10layer_norm31ln_parallel_residual_fwd_kernelINS_13Kernel_traitsI6__halfS2_S2_S2_fjLj2048ELj1ELj4ELj1ELj16ENS_18Kernel_traits_baseILj2048ES2_S2_S2_S2_fjLj128EEEEELb1ELb1ELb0EEEvNS_9FwdParamsE
        .type           _ZN10layer_norm31ln_parallel_residual_fwd_kernelINS_13Kernel_traitsI6__halfS2_S2_S2_fjLj2048ELj1ELj4ELj1ELj16ENS_18Kernel_traits_baseILj2048ES2_S2_S2_S2_fjLj128EEEEELb1ELb1ELb0EEEvNS_9FwdParamsE,@function
        .size           _ZN10layer_norm31ln_parallel_residual_fwd_kernelINS_13Kernel_traitsI6__halfS2_S2_S2_fjLj2048ELj1ELj4ELj1ELj16ENS_18Kernel_traits_baseILj2048ES2_S2_S2_S2_fjLj128EEEEELb1ELb1ELb0EEEvNS_9FwdParamsE,(.L_x_43866 - _ZN10layer_norm31ln_parallel_residual_fwd_kernelINS_13Kernel_traitsI6__halfS2_S2_S2_fjLj2048ELj1ELj4ELj1ELj16ENS_18Kernel_traits_baseILj2048ES2_S2_S2_S2_fjLj128EEEEELb1ELb1ELb0EEEvNS_9FwdParamsE)
        .other          _ZN10layer_norm31ln_parallel_residual_fwd_kernelINS_13Kernel_traitsI6__halfS2_S2_S2_fjLj2048ELj1ELj4ELj1ELj16ENS_18Kernel_traits_baseILj2048ES2_S2_S2_S2_fjLj128EEEEELb1ELb1ELb0EEEvNS_9FwdParamsE,@"STO_CUDA_ENTRY STV_DEFAULT"
_ZN10layer_norm31ln_parallel_residual_fwd_kernelINS_13Kernel_traitsI6__halfS2_S2_S2_fjLj2048ELj1ELj4ELj1ELj16ENS_18Kernel_traits_baseILj2048ES2_S2_S2_S2_fjLj128EEEEELb1ELb1ELb0EEEvNS_9FwdParamsE:
.text._ZN10layer_norm31ln_parallel_residual_fwd_kernelINS_13Kernel_traitsI6__halfS2_S2_S2_fjLj2048ELj1ELj4ELj1ELj16ENS_18Kernel_traits_baseILj2048ES2_S2_S2_S2_fjLj128EEEEELb1ELb1ELb0EEEvNS_9FwdParamsE:
[----:B------:R-:W-:Y:S01]  /*0000*/  LDC R1, c[0x0][0x37c] ;  /* 0x0000df00ff017b82 */ /* 0x000fe20000000800 */
[----:B------:R-:W0:Y:S07]  /*0010*/  LDCU.U8 UR4, c[0x0][0x464] ;  /* 0x00008c80ff0477ac */ /* 0x000e2e0008000000 */
[----:B------:R-:W1:Y:S01]  /*0020*/  LDC R7, c[0x0][0x45c] ;  /* 0x00011700ff077b82 */ /* 0x000e620000000800 */
[----:B------:R-:W2:Y:S07]  /*0030*/  LDCU.64 UR6, c[0x0][0x358] ;  /* 0x00006b00ff0677ac */ /* 0x000eae0008000a00 */
[----:B------:R-:W2:Y:S01]  /*0040*/  LDC R14, c[0x0][0x458] ;  /* 0x00011600ff0e7b82 */ /* 0x000ea20000000800 */
[----:B------:R-:W3:Y:S01]  /*0050*/  S2R R36, SR_TID.X ;  /* 0x0000000000247919 */ /* 0x000ee20000002100 */
[----:B------:R-:W4:Y:S06]  /*0060*/  LDCU.64 UR8, c[0x0][0x438] ;  /* 0x00008700ff0877ac */ /* 0x000f2c0008000a00 */
[----:B------:R-:W5:Y:S01]  /*0070*/  LDC R11, c[0x0][0x388] ;  /* 0x0000e200ff0b7b82 */ /* 0x000f620000000800 */
[----:B0-----:R-:W-:Y:S01]  /*0080*/  ISETP.NE.AND P0, PT, RZ, UR4, PT ;  /* 0x00000004ff007c0c */ /* 0x001fe2000bf05270 */
[----:B------:R-:W0:-:S12]  /*0090*/  LDCU.64 UR4, c[0x0][0x450] ;  /* 0x00008a00ff0477ac */ /* 0x000e180008000a00 */
[----:B-1----:R-:W-:Y:S01]  /*00a0*/  @P0 IMAD.MOV.U32 R15, RZ, RZ, R7 ;  /* 0x000000ffff0f0224 */ /* 0x002fe200078e0007 */
[----:B------:R-:W1:Y:S04]  /*00b0*/  @P0 LDC R9, c[0x0][0x460] ;  /* 0x00011800ff090b82 */ /* 0x000e680000000800 */
[----:B--2---:R2:W1:Y:S01]  /*00c0*/  @P0 LDG.E.64 R2, desc[UR6][R14.64] ;  /* 0x000000060e020981 */ /* 0x004462000c1e1b00 */
[----:B0-----:R-:W-:Y:S01]  /*00d0*/  IMAD.U32 R180, RZ, RZ, UR4 ;  /* 0x00000004ffb47e24 */ /* 0x001fe2000f8e00ff */
[----:B------:R-:W-:-:S06]  /*00e0*/  MOV R181, UR5 ;  /* 0x0000000500b57c02 */ /* 0x000fcc0008000f00 */
[----:B------:R-:W2:Y:S01]  /*00f0*/  @P0 LDG.E.64 R180, desc[UR6][R180.64] ;  /* 0x00000006b4b40981 */ /* 0x000ea2000c1e1b00 */
[----:B------:R-:W0:Y:S01]  /*0100*/  S2UR UR5, SR_CTAID.X ;  /* 0x00000000000579c3 */ /* 0x000e220000002500 */
[----:B----4-:R-:W-:Y:S01]  /*0110*/  UISETP.NE.U32.AND UP0, UPT, UR8, URZ, UPT ;  /* 0x000000ff0800728c */ /* 0x010fe2000bf05070 */
[----:B---3--:R-:W-:Y:S01]  /*0120*/  LOP3.LUT R39, R36, 0x1f, RZ, 0xc0, !PT ;  /* 0x0000001f24277812 */ /* 0x008fe200078ec0ff */
[----:B------:R-:W-:Y:S01]  /*0130*/  BSSY.RECONVERGENT B0, `(.L_x_6644) ;  /* 0x00000b5000007945 */ /* 0x000fe20003800200 */
[----:B-----5:R-:W-:Y:S01]  /*0140*/  SHF.R.S32.HI R0, RZ, 0x1f, R11 ;  /* 0x0000001fff007819 */ /* 0x020fe2000001140b */
[----:B------:R-:W-:Y:S02]  /*0150*/  UISETP.NE.AND.EX UP0, UPT, UR9, URZ, UPT, UP0 ;  /* 0x000000ff0900728c */ /* 0x000fe4000bf05300 */
[----:B--2---:R-:W-:Y:S01]  /*0160*/  IMAD.MOV.U32 R15, RZ, RZ, R39 ;  /* 0x000000ffff0f7224 */ /* 0x004fe200078e0027 */
[----:B------:R-:W2:Y:S01]  /*0170*/  LDC R5, c[0x0][0x360] ;  /* 0x0000d800ff057b82 */ /* 0x000ea20000000800 */
[----:B------:R-:W-:-:S03]  /*0180*/  LEA.HI R0, R0, R11, RZ, 0x3 ;  /* 0x0000000b00007211 */ /* 0x000fc600078f18ff */
[----:B------:R-:W-:-:S04]  /*0190*/  LOP3.LUT R37, R15, 0x1f, RZ, 0x3c, !PT ;  /* 0x0000001f0f257812 */ /* 0x000fc800078e3cff */
[----:B------:R-:W-:Y:S01]  /*01a0*/  LEA.HI.SX32 R37, R0, R37, 0x1d ;  /* 0x0000002500257211 */ /* 0x000fe200078feaff */
[----:B0-----:R-:W-:Y:S02]  /*01b0*/  USHF.L.U32 UR4, UR5, 0x2, URZ ;  /* 0x0000000205047899 */ /* 0x001fe400080006ff */
[--C-:B--2---:R-:W-:Y:S01]  /*01c0*/  IMAD R38, R5, UR5, R36.reuse ;  /* 0x0000000505267c24 */ /* 0x104fe2000f8e0224 */
[----:B------:R-:W-:-:S04]  /*01d0*/  SHF.R.U32.HI R36, RZ, 0x5, R36 ;  /* 0x00000005ff247819 */ /* 0x000fc80000011624 */
[----:B------:R-:W-:Y:S02]  /*01e0*/  LOP3.LUT R36, R36, UR4, RZ, 0xfc, !PT ;  /* 0x0000000424247c12 */ /* 0x000fe4000f8efcff */
[----:B-1----:R-:W-:-:S05]  /*01f0*/  @P0 IADD3 R14, P1, PT, R2, R9, RZ ;  /* 0x00000009020e0210 */ /* 0x002fca0007f3e0ff */
[----:B------:R-:W-:Y:S01]  /*0200*/  @P0 IMAD.X R7, RZ, RZ, R3, P1 ;  /* 0x000000ffff070224 */ /* 0x000fe200008e0603 */
[C---:B------:R-:W-:Y:S01]  /*0210*/  IADD3 R16, PT, PT, R180.reuse, -0x61c88647, RZ ;  /* 0x9e3779b9b4107810 */ /* 0x040fe20007ffe0ff */
[C---:B------:R-:W-:Y:S01]  /*0220*/  VIADD R35, R181.reuse, 0xbb67ae85 ;  /* 0xbb67ae85b5237836 */ /* 0x040fe20000000000 */
[C---:B------:R-:W-:Y:S01]  /*0230*/  IADD3 R33, PT, PT, R181.reuse, 0x76cf5d0a, RZ ;  /* 0x76cf5d0ab5217810 */ /* 0x040fe20007ffe0ff */
[C---:B------:R-:W-:Y:S01]  /*0240*/  VIADD R34, R180.reuse, 0x3c6ef372 ;  /* 0x3c6ef372b4227836 */ /* 0x040fe20000000000 */
[C---:B------:R-:W-:Y:S01]  /*0250*/  IADD3 R30, PT, PT, R180.reuse, 0x78dde6e4, RZ ;  /* 0x78dde6e4b41e7810 */ /* 0x040fe20007ffe0ff */
[C---:B------:R-:W-:Y:S01]  /*0260*/  VIADD R32, R180.reuse, 0xdaa66d2b ;  /* 0xdaa66d2bb4207836 */ /* 0x040fe20000000000 */
[C---:B------:R-:W-:Y:S01]  /*0270*/  IADD3 R27, PT, PT, R181.reuse, -0x56f99767, RZ ;  /* 0xa9066899b51b7810 */ /* 0x040fe20007ffe0ff */
[C---:B------:R-:W-:Y:S01]  /*0280*/  VIADD R31, R181.reuse, 0x32370b8f ;  /* 0x32370b8fb51f7836 */ /* 0x040fe20000000000 */
[C---:B------:R-:W-:Y:S01]  /*0290*/  IADD3 R24, PT, PT, R180.reuse, 0x5384540f, RZ ;  /* 0x5384540fb4187810 */ /* 0x040fe20007ffe0ff */
[C---:B------:R-:W-:Y:S01]  /*02a0*/  VIADD R29, R181.reuse, 0xed9eba14 ;  /* 0xed9eba14b51d7836 */ /* 0x040fe20000000000 */
[C---:B------:R-:W-:Y:S01]  /*02b0*/  IADD3 R21, PT, PT, R181.reuse, -0x24c28bd8, RZ ;  /* 0xdb3d7428b5157810 */ /* 0x040fe20007ffe0ff */
[----:B------:R-:W-:Y:S01]  /*02c0*/  VIADD R28, R180, 0x1715609d ;  /* 0x1715609db41c7836 */ /* 0x000fe20000000000 */
[--C-:B------:R-:W-:Y:S01]  /*02d0*/  SHF.R.U64 R18, R14, 0x2, R7.reuse ;  /* 0x000000020e127819 */ /* 0x100fe20000001207 */
[----:B------:R-:W-:Y:S01]  /*02e0*/  VIADD R26, R180, 0xb54cda56 ;  /* 0xb54cda56b41a7836 */ /* 0x000fe20000000000 */
[----:B------:R-:W-:Y:S01]  /*02f0*/  SHF.R.U32.HI R116, RZ, 0x2, R7 ;  /* 0x00000002ff747819 */ /* 0x000fe20000011607 */
[----:B------:R-:W-:-:S02]  /*0300*/  VIADD R25, R181, 0x646e171e ;  /* 0x646e171eb5197836 */ /* 0x000fc40000000000 */
[C---:B------:R-:W-:Y:S02]  /*0310*/  VIADD R23, R181.reuse, 0x1fd5c5a3 ;  /* 0x1fd5c5a3b5177836 */ /* 0x040fe40000000000 */
[C---:B------:R-:W-:Y:S02]  /*0320*/  VIADD R22, R180.reuse, 0xf1bbcdc8 ;  /* 0xf1bbcdc8b4167836 */ /* 0x040fe40000000000 */
[----:B------:R-:W-:Y:S02]  /*0330*/  VIADD R20, R180, 0x8ff34781 ;  /* 0x8ff34781b4147836 */ /* 0x000fe40000000000 */
[----:B------:R-:W-:Y:S01]  /*0340*/  VIADD R19, R181, 0x96a522ad ;  /* 0x96a522adb5137836 */ /* 0x000fe20000000000 */
[----:B------:R-:W-:Y:S06]  /*0350*/  BRA.U !UP0, `(.L_x_6645) ;  /* 0x00000005080c7547 */ /* 0x000fec000b800000 */
        /* <DEDUP_REMOVED lines=23> */
[C---:B---3--:R-:W-:Y:S01]  /*04d0*/  @P1 IMAD.WIDE.U32 R8, R15.reuse, 0x10, R8 ;  /* 0x000000100f081825 */ /* 0x048fe200078e0008 */
[----:B------:R-:W-:-:S04]  /*04e0*/  @P1 IADD3 R15, PT, PT, R15, 0x20, RZ ;  /* 0x000000200f0f1810 */ /* 0x000fc80007ffe0ff */
[----:B------:R0:W5:Y:S02]  /*04f0*/  @P1 LD.E.128 R100, desc[UR6][R8.64] ;  /* 0x0000000608641980 */ /* 0x000164000c101d00 */
[----:B------:R-:W3:Y:S01]  /*0500*/  @P3 LDC.64 R42, c[0x0][0x438] ;  /* 0x00010e00ff2a3b82 */ /* 0x000ee20000000a00 */
[----:B----4-:R-:W-:-:S05]  /*0510*/  @P2 IMAD.WIDE.U32 R10, R15, 0x10, R10 ;  /* 0x000000100f0a2825 */ /* 0x010fca00078e000a */
[----:B------:R0:W5:Y:S02]  /*0520*/  @P2 LDG.E.128 R96, desc[UR6][R10.64] ;  /* 0x000000060a602981 */ /* 0x000164000c1e1d00 */
[----:B------:R-:W4:Y:S01]  /*0530*/  @P4 LDC.64 R44, c[0x0][0x3d0] ;  /* 0x0000f400ff2c4b82 */ /* 0x000f220000000a00 */
[----:B-1----:R-:W-:-:S04]  /*0540*/  @P2 IMAD.WIDE.U32 R12, R15, 0x10, R12 ;  /* 0x000000100f0c2825 */ /* 0x002fc800078e000c */
[----:B------:R-:W-:Y:S01]  /*0550*/  @P2 VIADD R15, R15, 0x20 ;  /* 0x000000200f0f2836 */ /* 0x000fe20000000000 */
        /* <DEDUP_REMOVED lines=13> */
[----:B------:R-:W-:Y:S01]  /*0630*/  @P4 IADD3 R15, PT, PT, R15, 0x20, RZ ;  /* 0x000000200f0f4810 */ /* 0x000fe20007ffe0ff */
[----:B------:R1:W5:Y:S04]  /*0640*/  @P4 LDG.E.128 R80, desc[UR6][R44.64] ;  /* 0x000000062c504981 */ /* 0x000368000c1e1d00 */
[C---:B--2---:R-:W-:Y:S01]  /*0650*/  @P5 IMAD.WIDE.U32 R48, R15.reuse, 0x10, R48 ;  /* 0x000000100f305825 */ /* 0x044fe200078e0030 */
[----:B------:R1:W5:Y:S03]  /*0660*/  @P4 LD.E.128 R76, desc[UR6][R46.64] ;  /* 0x000000062e4c4980 */ /* 0x000366000c101d00 */
[C---:B---3--:R-:W-:Y:S01]  /*0670*/  @P5 IMAD.WIDE.U32 R50, R15.reuse, 0x10, R50 ;  /* 0x000000100f325825 */ /* 0x048fe200078e0032 */
[----:B------:R1:W5:Y:S03]  /*0680*/  @P5 LDG.E.128 R72, desc[UR6][R48.64] ;  /* 0x0000000630485981 */ /* 0x000366000c1e1d00 */
[----:B------:R-:W-:Y:S01]  /*0690*/  @P5 VIADD R15, R15, 0x20 ;  /* 0x000000200f0f5836 */ /* 0x000fe20000000000 */
[----:B------:R1:W5:Y:S03]  /*06a0*/  @P5 LD.E.128 R68, desc[UR6][R50.64] ;  /* 0x0000000632445980 */ /* 0x000366000c101d00 */
[----:B0-----:R-:W-:-:S04]  /*06b0*/  @P0 IMAD.WIDE.U32 R52, R15, 0x10, R52 ;  /* 0x000000100f340825 */ /* 0x001fc800078e0034 */
[----:B------:R-:W-:Y:S01]  /*06c0*/  @P0 IMAD.WIDE.U32 R54, R15, 0x10, R54 ;  /* 0x000000100f360825 */ /* 0x000fe200078e0036 */
[----:B------:R1:W5:Y:S04]  /*06d0*/  @P0 LDG.E.128 R64, desc[UR6][R52.64] ;  /* 0x0000000634400981 */ /* 0x000368000c1e1d00 */
[----:B------:R1:W5:Y:S01]  /*06e0*/  @P0 LD.E.128 R60, desc[UR6][R54.64] ;  /* 0x00000006363c0980 */ /* 0x000362000c101d00 */
[----:B------:R-:W-:Y:S01]  /*06f0*/  ISETP.GE.U32.AND P1, PT, R37, 0x100, PT ;  /* 0x000001002500780c */ /* 0x000fe20003f26070 */
[----:B------:R-:W-:-:S12]  /*0700*/  @P0 VIADD R15, R15, 0x20 ;  /* 0x000000200f0f0836 */ /* 0x000fd80000000000 */
        /* <DEDUP_REMOVED lines=8> */
.L_x_6645:
        /* <DEDUP_REMOVED lines=19> */
[C---:B-1----:R-:W-:Y:S01]  /*08c0*/  @P5 IMAD.WIDE.U32 R4, R15.reuse, 0x10, R4 ;  /* 0x000000100f045825 */ /* 0x042fe200078e0004 */
[----:B------:R-:W-:-:S04]  /*08d0*/  @P5 IADD3 R15, PT, PT, R15, 0x20, RZ ;  /* 0x000000200f0f5810 */ /* 0x000fc80007ffe0ff */
        /* <DEDUP_REMOVED lines=18> */
[----:B------:R-:W-:Y:S01]  /*0a00*/  HFMA2 R110, -RZ, RZ, 0, 0 ;  /* 0x00000000ff6e7431 */ /* 0x000fe200000001ff */
        /* <DEDUP_REMOVED lines=9> */
[----:B------:R-:W-:Y:S01]  /*0aa0*/  IMAD.MOV.U32 R102, RZ, RZ, RZ ;  /* 0x000000ffff667224 */ /* 0x000fe200078e00ff */
[----:B------:R-:W-:-:S02]  /*0ab0*/  CS2R R100, SRZ ;  /* 0x0000000000647805 */ /* 0x000fc4000001ff00 */
        /* <DEDUP_REMOVED lines=8> */
[----:B0-----:R-:W-:Y:S06]  /*0b40*/  @!P5 BRA `(.L_x_6646) ;  /* 0x00000000004cd947 */ /* 0x001fec0003800000 */
[----:B------:R-:W0:Y:S02]  /*0b50*/  LDC.64 R56, c[0x0][0x3d0] ;  /* 0x0000f400ff387b82 */ /* 0x000e240000000a00 */
[----:B0-----:R-:W-:-:S06]  /*0b60*/  IMAD.WIDE.U32 R56, R15, 0x10, R56 ;  /* 0x000000100f387825 */ /* 0x001fcc00078e0038 */
        /* <DEDUP_REMOVED lines=16> */
[----:B------:R-:W-:-:S07]  /*0c70*/  CS2R R108, SRZ ;  /* 0x00000000006c7805 */ /* 0x000fce000001ff00 */
.L_x_6646:
[----:B------:R-:W-:Y:S05]  /*0c80*/  BSYNC.RECONVERGENT B0 ;  /* 0x0000000000007941 */ /* 0x000fea0003800200 */
.L_x_6644:
[----:B------:R-:W0:Y:S02]  /*0c90*/  LDCU UR4, c[0x0][0x384] ;  /* 0x00007080ff0477ac */ /* 0x000e240008000800 */
[----:B0-----:R-:W-:-:S13]  /*0ca0*/  ISETP.GE.AND P0, PT, R36, UR4, PT ;  /* 0x0000000424007c0c */ /* 0x001fda000bf06270 */
[----:B------:R-:W-:Y:S05]  /*0cb0*/  @P0 EXIT ;  /* 0x000000000000094d */ /* 0x000fea0003800000 */
[----:B------:R-:W-:Y:S01]  /*0cc0*/  IMAD.HI.U32 R3, R38, -0x326172a9, RZ ;  /* 0xcd9e8d5726037827 */ /* 0x000fe200078e00ff */
[----:B------:R-:W-:Y:S01]  /*0cd0*/  LOP3.LUT R14, R14, 0x3, RZ, 0xc0, !PT ;  /* 0x000000030e0e7812 */ /* 0x000fe200078ec0ff */
[----:B------:R-:W0:Y:S01]  /*0ce0*/  LDCU UR12, c[0x0][0x388] ;  /* 0x00007100ff0c77ac */ /* 0x000e220008000800 */
[----:B------:R-:W-:Y:S01]  /*0cf0*/  MOV R13, R116 ;  /* 0x00000074000d7202 */ /* 0x000fe20000000f00 */
[----:B------:R-:W-:Y:S01]  /*0d00*/  IMAD.HI.U32 R5, R18, -0x2daee0ad, RZ ;  /* 0xd2511f5312057827 */ /* 0x000fe200078e00ff */
[----:B------:R-:W-:Y:S01]  /*0d10*/  LOP3.LUT R3, R116, R3, R180, 0x96, !PT ;  /* 0x0000000374037212 */ /* 0x000fe200078e96b4 */
[----:B------:R-:W1:Y:S02]  /*0d20*/  LDCU.U8 UR10, c[0x0][0x410] ;  /* 0x00008200ff0a77ac */ /* 0x000e640008000000 */
[----:B------:R-:W-:Y:S01]  /*0d30*/  IMAD R7, R38, -0x326172a9, RZ ;  /* 0xcd9e8d5726077824 */ /* 0x000fe200078e02ff */
[----:B------:R-:W-:Y:S01]  /*0d40*/  LOP3.LUT R5, R5, R181, RZ, 0x3c, !PT ;  /* 0x000000b505057212 */ /* 0x000fe200078e3cff */
[----:B------:R-:W-:Y:S01]  /*0d50*/  IMAD R4, R18, -0x2daee0ad, RZ ;  /* 0xd2511f5312047824 */ /* 0x000fe200078e02ff */
[----:B------:R-:W2:Y:S01]  /*0d60*/  LDCU UR11, c[0x0][0x448] ;  /* 0x00008900ff0b77ac */ /* 0x000ea20008000800 */
[----:B------:R-:W-:Y:S01]  /*0d70*/  IMAD.HI.U32 R2, R3, -0x2daee0ad, RZ ;  /* 0xd2511f5303027827 */ /* 0x000fe200078e00ff */
[----:B------:R-:W3:Y:S03]  /*0d80*/  LDCU.64 UR4, c[0x0][0x398] ;  /* 0x00007300ff0477ac */ /* 0x000ee60008000a00 */
[----:B------:R-:W-:Y:S01]  /*0d90*/  IMAD.HI.U32 R0, R5, -0x326172a9, RZ ;  /* 0xcd9e8d5705007827 */ /* 0x000fe200078e00ff */
[----:B------:R-:W-:Y:S01]  /*0da0*/  LOP3.LUT R2, R35, R4, R2, 0x96, !PT ;  /* 0x0000000423027212 */ /* 0x000fe200078e9602 */
[----:B------:R-:W4:Y:S02]  /*0db0*/  LDCU.64 UR8, c[0x0][0x3a0] ;  /* 0x00007400ff0877ac */ /* 0x000f240008000a00 */
[----:B------:R-:W-:Y:S01]  /*0dc0*/  IMAD R6, R3, -0x2daee0ad, RZ ;  /* 0xd2511f5303067824 */ /* 0x000fe200078e02ff */
[----:B------:R-:W-:Y:S01]  /*0dd0*/  LOP3.LUT R0, R16, R7, R0, 0x96, !PT ;  /* 0x0000000710007212 */ /* 0x000fe200078e9600 */
[----:B------:R-:W-:-:S02]  /*0de0*/  IMAD R5, R5, -0x326172a9, RZ ;  /* 0xcd9e8d5705057824 */ /* 0x000fc400078e02ff */
[----:B------:R-:W-:-:S04]  /*0df0*/  IMAD.HI.U32 R3, R2, -0x326172a9, RZ ;  /* 0xcd9e8d5702037827 */ /* 0x000fc800078e00ff */
[----:B------:R-:W-:Y:S01]  /*0e00*/  IMAD.HI.U32 R4, R0, -0x2daee0ad, RZ ;  /* 0xd2511f5300047827 */ /* 0x000fe200078e00ff */
[----:B------:R-:W-:-:S03]  /*0e10*/  LOP3.LUT R3, R34, R5, R3, 0x96, !PT ;  /* 0x0000000522037212 */ /* 0x000fc600078e9603 */
[----:B------:R-:W-:Y:S01]  /*0e20*/  IMAD R2, R2, -0x326172a9, RZ ;  /* 0xcd9e8d5702027824 */ /* 0x000fe200078e02ff */
[----:B------:R-:W-:Y:S01]  /*0e30*/  LOP3.LUT R4, R33, R6, R4, 0x96, !PT ;  /* 0x0000000621047212 */ /* 0x000fe200078e9604 */
[----:B------:R-:W-:Y:S02]  /*0e40*/  IMAD R6, R0, -0x2daee0ad, RZ ;  /* 0xd2511f5300067824 */ /* 0x000fe400078e02ff */
        /* <DEDUP_REMOVED lines=39> */
[----:B------:R-:W-:Y:S01]  /*10c0*/  IMAD.MOV.U32 R11, RZ, RZ, RZ ;  /* 0x000000ffff0b7224 */ /* 0x000fe200078e00ff */
[----:B------:R-:W-:Y:S01]  /*10d0*/  LOP3.LUT R15, R20, R0, R15, 0x96, !PT ;  /* 0x00000000140f7212 */ /* 0x000fe200078e960f */
[----:B------:R-:W-:Y:S02]  /*10e0*/  IMAD R182, R3, -0x2daee0ad, RZ ;  /* 0xd2511f5303b67824 */ /* 0x000fe400078e02ff */
[----:B01234-:R-:W-:-:S07]  /*10f0*/  IMAD R12, R5, -0x326172a9, RZ ;  /* 0xcd9e8d57050c7824 */ /* 0x01ffce00078e02ff */
.L_x_7663:
        /* <DEDUP_REMOVED lines=40> */
.L_x_6652:
        /* <DEDUP_REMOVED lines=13> */
.L_x_6654:
[----:B------:R-:W-:Y:S05]  /*1450*/  BSYNC.RECONVERGENT B2 ;  /* 0x0000000000027941 */ /* 0x000fea0003800200 */
.L_x_6653:
[----:B------:R-:W-:Y:S01]  /*1460*/  IMAD.WIDE.U32 R14, R38, -0x326172a9, RZ ;  /* 0xcd9e8d57260e7825 */ /* 0x000fe200078e00ff */
[----:B------:R-:W-:Y:S02]  /*1470*/  LOP3.LUT R122, R11, R139, R181, 0x96, !PT ;  /* 0x0000008b0b7a7212 */ /* 0x000fe400078e96b5 */
[----:B------:R-:W-:Y:S01]  /*1480*/  MOV R10, R182 ;  /* 0x000000b6000a7202 */ /* 0x000fe20000000f00 */
[----:B------:R-:W-:Y:S01]  /*1490*/  VIADD R139, R180, 0x9e3779b9 ;  /* 0x9e3779b9b48b7836 */ /* 0x000fe20000000000 */
[----:B------:R-:W-:Y:S01]  /*14a0*/  LOP3.LUT R162, R13, R15, R180, 0x96, !PT ;  /* 0x0000000f0da27212 */ /* 0x000fe200078e96b4 */
[----:B------:R-:W-:-:S04]  /*14b0*/  IMAD.WIDE.U32 R122, R122, -0x326172a9, RZ ;  /* 0xcd9e8d577a7a7825 */ /* 0x000fc800078e00ff */
[----:B------:R-:W-:Y:S01]  /*14c0*/  IMAD.WIDE.U32 R162, R162, -0x2daee0ad, RZ ;  /* 0xd2511f53a2a27825 */ /* 0x000fe200078e00ff */
[----:B------:R-:W-:-:S04]  /*14d0*/  LOP3.LUT R139, R139, R14, R123, 0x96, !PT ;  /* 0x0000000e8b8b7212 */ /* 0x000fc800078e967b */
        /* <DEDUP_REMOVED lines=31> */
[----:B------:R-:W-:-:S03]  /*16d0*/  LOP3.LUT R15, R20, R138, R123, 0x96, !PT ;  /* 0x0000008a140f7212 */ /* 0x000fc600078e967b */
[----:B------:R-:W-:Y:S01]  /*16e0*/  IMAD.MOV.U32 R12, RZ, RZ, R122 ;  /* 0x000000ffff0c7224 */ /* 0x000fe200078e007a */
[----:B------:R-:W-:Y:S01]  /*16f0*/  LOP3.LUT R16, R19, R14, R187, 0x96, !PT ;  /* 0x0000000e13107212 */ /* 0x000fe200078e96bb */
[----:B------:R-:W-:-:S07]  /*1700*/  IMAD.MOV.U32 R122, RZ, RZ, RZ ;  /* 0x000000ffff7a7224 */ /* 0x000fce00078e00ff */
.L_x_6651:
[----:B------:R-:W-:Y:S05]  /*1710*/  BSYNC.RECONVERGENT B1 ;  /* 0x0000000000017941 */ /* 0x000fea0003800200 */
.L_x_6650:
        /* <DEDUP_REMOVED lines=10> */
[----:B------:R-:W-:-:S02]  /*17c0*/  IMAD.MOV.U32 R14, RZ, RZ, R12 ;  /* 0x000000ffff0e7224 */ /* 0x000fc400078e000c */
[----:B0-----:R-:W-:Y:S01]  /*17d0*/  FMUL.FTZ R10, R10, R191 ;  /* 0x000000bf0a0a7220 */ /* 0x001fe20000410000 */
[----:B-1----:R-:W-:Y:S01]  /*17e0*/  FSETP.GTU.FTZ.AND P2, PT, R123, R190, PT ;  /* 0x000000be7b00720b */ /* 0x002fe20003f5c000 */
        /* <DEDUP_REMOVED lines=15> */
.L_x_6657:
        /* <DEDUP_REMOVED lines=13> */
.L_x_6659:
[----:B------:R-:W-:Y:S05]  /*19b0*/  BSYNC.RECONVERGENT B2 ;  /* 0x0000000000027941 */ /* 0x000fea0003800200 */
.L_x_6658:
[----:B------:R-:W-:Y:S01]  /*19c0*/  IMAD.WIDE.U32 R14, R38, -0x326172a9, RZ ;  /* 0xcd9e8d57260e7825 */ /* 0x000fe200078e00ff */
[----:B------:R-:W-:-:S04]  /*19d0*/  LOP3.LUT R122, R11, R163, R181, 0x96, !PT ;  /* 0x000000a30b7a7212 */ /* 0x000fc800078e96b5 */
[----:B------:R-:W-:Y:S01]  /*19e0*/  LOP3.LUT R138, R13, R15, R180, 0x96, !PT ;  /* 0x0000000f0d8a7212 */ /* 0x000fe200078e96b4 */
[----:B------:R-:W-:-:S04]  /*19f0*/  IMAD.WIDE.U32 R122, R122, -0x326172a9, RZ ;  /* 0xcd9e8d577a7a7825 */ /* 0x000fc800078e00ff */
[----:B------:R-:W-:Y:S02]  /*1a00*/  VIADD R15, R180, 0x9e3779b9 ;  /* 0x9e3779b9b40f7836 */ /* 0x000fe40000000000 */
[----:B------:R-:W-:-:S03]  /*1a10*/  IMAD.WIDE.U32 R138, R138, -0x2daee0ad, RZ ;  /* 0xd2511f538a8a7825 */ /* 0x000fc600078e00ff */
[----:B------:R-:W-:Y:S02]  /*1a20*/  LOP3.LUT R15, R15, R14, R123, 0x96, !PT ;  /* 0x0000000e0f0f7212 */ /* 0x000fe400078e967b */
[----:B------:R-:W-:-:S03]  /*1a30*/  LOP3.LUT R14, R35, R162, R139, 0x96, !PT ;  /* 0x000000a2230e7212 */ /* 0x000fc600078e968b */
        /* <DEDUP_REMOVED lines=33> */
[----:B------:R-:W-:Y:S01]  /*1c50*/  IMAD.MOV.U32 R138, RZ, RZ, RZ ;  /* 0x000000ffff8a7224 */ /* 0x000fe200078e00ff */
[----:B------:R-:W-:Y:S01]  /*1c60*/  MOV R14, R186 ;  /* 0x000000ba000e7202 */ /* 0x000fe20000000f00 */
[----:B------:R-:W-:-:S07]  /*1c70*/  IMAD.MOV.U32 R186, RZ, RZ, R122 ;  /* 0x000000ffffba7224 */ /* 0x000fce00078e007a */
.L_x_6656:
[----:B------:R-:W-:Y:S05]  /*1c80*/  BSYNC.RECONVERGENT B1 ;  /* 0x0000000000017941 */ /* 0x000fea0003800200 */
.L_x_6655:
        /* <DEDUP_REMOVED lines=9> */
[----:B------:R-:W-:Y:S01]  /*1d20*/  FSEL R123, R116, RZ, !P2 ;  /* 0x000000ff747b7208 */ /* 0x000fe20005000000 */
[----:B------:R-:W-:Y:S01]  /*1d30*/  HFMA2 R116, -RZ, RZ, 0, 1.1920928955078125e-07 ;  /* 0x00000002ff747431 */ /* 0x000fe200000001ff */
        /* <DEDUP_REMOVED lines=14> */
.L_x_6662:
        /* <DEDUP_REMOVED lines=13> */
.L_x_6664:
[----:B------:R-:W-:Y:S05]  /*1ef0*/  BSYNC.RECONVERGENT B2 ;  /* 0x0000000000027941 */ /* 0x000fea0003800200 */
.L_x_6663:
[----:B------:R-:W-:Y:S01]  /*1f00*/  IMAD.WIDE.U32 R14, R38, -0x326172a9, RZ ;  /* 0xcd9e8d57260e7825 */ /* 0x000fe200078e00ff */
[----:B------:R-:W-:-:S03]  /*1f10*/  LOP3.LUT R138, R11, R183, R181, 0x96, !PT ;  /* 0x000000b70b8a7212 */ /* 0x000fc600078e96b5 */
[----:B------:R-:W-:Y:S01]  /*1f20*/  IMAD.MOV.U32 R116, RZ, RZ, RZ ;  /* 0x000000ffff747224 */ /* 0x000fe200078e00ff */
        /* <DEDUP_REMOVED lines=38> */
[----:B------:R-:W-:Y:S02]  /*2190*/  LOP3.LUT R16, R19, R14, R139, 0x96, !PT ;  /* 0x0000000e13107212 */ /* 0x000fe400078e968b */
[----:B------:R-:W-:Y:S01]  /*21a0*/  MOV R14, R186 ;  /* 0x000000ba000e7202 */ /* 0x000fe20000000f00 */
[----:B------:R-:W-:-:S07]  /*21b0*/  IMAD.MOV.U32 R186, RZ, RZ, R138 ;  /* 0x000000ffffba7224 */ /* 0x000fce00078e008a */
.L_x_6661:
[----:B------:R-:W-:Y:S05]  /*21c0*/  BSYNC.RECONVERGENT B1 ;  /* 0x0000000000017941 */ /* 0x000fea0003800200 */
.L_x_6660:
        /* <DEDUP_REMOVED lines=25> */
.L_x_6667:
        /* <DEDUP_REMOVED lines=13> */
.L_x_6669:
[----:B------:R-:W-:Y:S05]  /*2430*/  BSYNC.RECONVERGENT B2 ;  /* 0x0000000000027941 */ /* 0x000fea0003800200 */
.L_x_6668:
        /* <DEDUP_REMOVED lines=42> */
[----:B------:R-:W-:Y:S02]  /*26e0*/  IMAD.MOV.U32 R186, RZ, RZ, R138 ;  /* 0x000000ffffba7224 */ /* 0x000fe400078e008a */
[----:B------:R-:W-:-:S07]  /*26f0*/  IMAD.MOV.U32 R138, RZ, RZ, RZ ;  /* 0x000000ffff8a7224 */ /* 0x000fce00078e00ff */
.L_x_6666:
[----:B------:R-:W-:Y:S05]  /*2700*/  BSYNC.RECONVERGENT B1 ;  /* 0x0000000000017941 */ /* 0x000fea0003800200 */
.L_x_6665:
        /* <DEDUP_REMOVED lines=25> */
.L_x_6672:
        /* <DEDUP_REMOVED lines=13> */
.L_x_6674:
[----:B------:R-:W-:Y:S05]  /*2970*/  BSYNC.RECONVERGENT B2 ;  /* 0x0000000000027941 */ /* 0x000fea0003800200 */
.L_x_6673:
        /* <DEDUP_REMOVED lines=44> */
.L_x_6671:
[----:B------:R-:W-:Y:S05]  /*2c40*/  BSYNC.RECONVERGENT B1 ;  /* 0x0000000000017941 */ /* 0x000fea0003800200 */
.L_x_6670:
        /* <DEDUP_REMOVED lines=23> */
.L_x_6677:
        /* <DEDUP_REMOVED lines=13> */
.L_x_6679:
[----:B------:R-:W-:Y:S05]  /*2e90*/  BSYNC.RECONVERGENT B2 ;  /* 0x0000000000027941 */ /* 0x000fea0003800200 */
.L_x_6678:
        /* <DEDUP_REMOVED lines=44> */
.L_x_6676:
[----:B------:R-:W-:Y:S05]  /*3160*/  BSYNC.RECONVERGENT B1 ;  /* 0x0000000000017941 */ /* 0x000fea0003800200 */
.L_x_6675:
        /* <DEDUP_REMOVED lines=23> */
.L_x_6682:
        /* <DEDUP_REMOVED lines=13> */
.L_x_6684:
[----:B------:R-:W-:Y:S05]  /*33b0*/  BSYNC.RECONVERGENT B2 ;  /* 0x0000000000027941 */ /* 0x000fea0003800200 */
.L_x_6683:
        /* <DEDUP_REMOVED lines=44> */
.L_x_6681:
[----:B------:R-:W-:Y:S05]  /*3680*/  BSYNC.RECONVERGENT B1 ;  /* 0x0000000000017941 */ /* 0x000fea0003800200 */
.L_x_6680:
        /* <DEDUP_REMOVED lines=23> */
.L_x_6687:
        /* <DEDUP_REMOVED lines=13> */
.L_x_6689:
[----:B------:R-:W-:Y:S05]  /*38d0*/  BSYNC.RECONVERGENT B2 ;  /* 0x0000000000027941 */ /* 0x000fea0003800200 */
.L_x_6688:
        /* <DEDUP_REMOVED lines=44> */
.L_x_6686:
[----:B------:R-:W-:Y:S05]  /*3ba0*/  BSYNC.RECONVERGENT B1 ;  /* 0x0000000000017941 */ /* 0x000fea0003800200 */
.L_x_6685:
        /* <DEDUP_REMOVED lines=15> */
.L_x_6649:
        /* <DEDUP_REMOVED lines=16> */
.L_x_6693:
        /* <DEDUP_REMOVED lines=13> */
.L_x_6695:
[----:B------:R-:W-:Y:S05]  /*3e70*/  BSYNC.RECONVERGENT B2 ;  /* 0x0000000000027941 */ /* 0x000fea0003800200 */
.L_x_6694:
        /* <DEDUP_REMOVED lines=34> */
[----:B------:R-:W-:Y:S02]  /*40a0*/  LOP3.LUT R5, R21, R8, R3, 0x96, !PT ;  /* 0x0000000815057212 */ /* 0x000fe400078e9603 */
[----:B------:R-:W-:Y:S02]  /*40b0*/  MOV R3, R182 ;  /* 0x000000b600037202 */ /* 0x000fe40000000f00 */
[----:B------:R-:W-:Y:S01]  /*40c0*/  LOP3.LUT R186, R22, R4, R7, 0x96, !PT ;  /* 0x0000000416ba7212 */ /* 0x000fe200078e9607 */
[----:B------:R-:W-:-:S04]  /*40d0*/  IMAD.WIDE.U32 R4, R5, -0x326172a9, RZ ;  /* 0xcd9e8d5705047825 */ /* 0x000fc800078e00ff */
[----:B------:R-:W-:Y:S01]  /*40e0*/  IMAD.WIDE.U32 R186, R186, -0x2daee0ad, RZ ;  /* 0xd2511f53baba7825 */ /* 0x000fe200078e00ff */
[----:B------:R-:W-:-:S03]  /*40f0*/  LOP3.LUT R15, R20, R6, R5, 0x96, !PT ;  /* 0x00000006140f7212 */ /* 0x000fc600078e9605 */
[----:B------:R-:W-:Y:S01]  /*4100*/  IMAD.MOV.U32 R12, RZ, RZ, R4 ;  /* 0x000000ffff0c7224 */ /* 0x000fe200078e0004 */
[----:B------:R-:W-:Y:S01]  /*4110*/  LOP3.LUT R16, R19, R2, R187, 0x96, !PT ;  /* 0x0000000213107212 */ /* 0x000fe200078e96bb */
[----:B------:R-:W-:-:S07]  /*4120*/  IMAD.MOV.U32 R6, RZ, RZ, RZ ;  /* 0x000000ffff067224 */ /* 0x000fce00078e00ff */
.L_x_6692:
[----:B------:R-:W-:Y:S05]  /*4130*/  BSYNC.RECONVERGENT B1 ;  /* 0x0000000000017941 */ /* 0x000fea0003800200 */
.L_x_6691:
        /* <DEDUP_REMOVED lines=10> */
[----:B0-----:R-:W-:Y:S01]  /*41e0*/  FSETP.GTU.FTZ.AND P2, PT, R3, R2, PT ;  /* 0x000000020300720b */ /* 0x001fe20003f5c000 */
[----:B------:R-:W-:-:S03]  /*41f0*/  IMAD.MOV.U32 R3, RZ, RZ, R12 ;  /* 0x000000ffff037224 */ /* 0x000fc600078e000c */
        /* <DEDUP_REMOVED lines=13> */
.L_x_6698:
        /* <DEDUP_REMOVED lines=13> */
.L_x_6700:
[----:B------:R-:W-:Y:S05]  /*43a0*/  BSYNC.RECONVERGENT B2 ;  /* 0x0000000000027941 */ /* 0x000fea0003800200 */
.L_x_6699:
[----:B------:R-:W-:Y:S01]  /*43b0*/  IMAD.WIDE.U32 R6, R38, -0x326172a9, RZ ;  /* 0xcd9e8d5726067825 */ /* 0x000fe200078e00ff */
[----:B------:R-:W-:-:S03]  /*43c0*/  LOP3.LUT R4, R11, R15, R181, 0x96, !PT ;  /* 0x0000000f0b047212 */ /* 0x000fc600078e96b5 */
[----:B------:R-:W-:Y:S01]  /*43d0*/  VIADD R3, R180, 0x9e3779b9 ;  /* 0x9e3779b9b4037836 */ /* 0x000fe20000000000 */
[----:B------:R-:W-:Y:S01]  /*43e0*/  LOP3.LUT R8, R13, R7, R180, 0x96, !PT ;  /* 0x000000070d087212 */ /* 0x000fe200078e96b4 */
[----:B------:R-:W-:-:S04]  /*43f0*/  IMAD.WIDE.U32 R4, R4, -0x326172a9, RZ ;  /* 0xcd9e8d5704047825 */ /* 0x000fc800078e00ff */
[----:B------:R-:W-:Y:S01]  /*4400*/  IMAD.WIDE.U32 R8, R8, -0x2daee0ad, RZ ;  /* 0xd2511f5308087825 */ /* 0x000fe200078e00ff */
[----:B------:R-:W-:-:S04]  /*4410*/  LOP3.LUT R3, R3, R6, R5, 0x96, !PT ;  /* 0x0000000603037212 */ /* 0x000fc800078e9605 */
[----:B------:R-:W-:Y:S01]  /*4420*/  LOP3.LUT R6, R35, R14, R9, 0x96, !PT ;  /* 0x0000000e23067212 */ /* 0x000fe200078e9609 */
[----:B------:R-:W-:Y:S01]  /*4430*/  IMAD.WIDE.U32 R14, R3, -0x2daee0ad, RZ ;  /* 0xd2511f53030e7825 */ /* 0x000fe200078e00ff */
[----:B------:R-:W-:-:S03]  /*4440*/  MOV R3, R186 ;  /* 0x000000ba00037202 */ /* 0x000fc60000000f00 */
        /* <DEDUP_REMOVED lines=26> */
[----:B------:R-:W-:Y:S01]  /*45f0*/  IMAD.MOV.U32 R7, RZ, RZ, RZ ;  /* 0x000000ffff077224 */ /* 0x000fe200078e00ff */
[----:B------:R-:W-:Y:S01]  /*4600*/  LOP3.LUT R4, R22, R4, R15, 0x96, !PT ;  /* 0x0000000416047212 */ /* 0x000fe200078e960f */
[----:B------:R-:W-:-:S04]  /*4610*/  IMAD.WIDE.U32 R8, R8, -0x326172a9, RZ ;  /* 0xcd9e8d5708087825 */ /* 0x000fc800078e00ff */
[----:B------:R-:W-:Y:S01]  /*4620*/  IMAD.WIDE.U32 R4, R4, -0x2daee0ad, RZ ;  /* 0xd2511f5304047825 */ /* 0x000fe200078e00ff */
[----:B------:R-:W-:-:S03]  /*4630*/  LOP3.LUT R15, R20, R14, R9, 0x96, !PT ;  /* 0x0000000e140f7212 */ /* 0x000fc600078e9609 */
[----:B------:R-:W-:Y:S01]  /*4640*/  IMAD.MOV.U32 R12, RZ, RZ, R8 ;  /* 0x000000ffff0c7224 */ /* 0x000fe200078e0008 */
[----:B------:R-:W-:Y:S01]  /*4650*/  LOP3.LUT R16, R19, R6, R5, 0x96, !PT ;  /* 0x0000000613107212 */ /* 0x000fe200078e9605 */
[----:B------:R-:W-:-:S07]  /*4660*/  IMAD.MOV.U32 R186, RZ, RZ, R4 ;  /* 0x000000ffffba7224 */ /* 0x000fce00078e0004 */
.L_x_6697:
[----:B------:R-:W-:Y:S05]  /*4670*/  BSYNC.RECONVERGENT B1 ;  /* 0x0000000000017941 */ /* 0x000fea0003800200 */
.L_x_6696:
        /* <DEDUP_REMOVED lines=25> */
.L_x_6703:
        /* <DEDUP_REMOVED lines=13> */
.L_x_6705:
[----:B------:R-:W-:Y:S05]  /*48e0*/  BSYNC.RECONVERGENT B2 ;  /* 0x0000000000027941 */ /* 0x000fea0003800200 */
.L_x_6704:
        /* <DEDUP_REMOVED lines=40> */
[----:B------:R-:W-:Y:S01]  /*4b70*/  MOV R12, R14 ;  /* 0x0000000e000c7202 */ /* 0x000fe20000000f00 */
[----:B------:R-:W-:Y:S01]  /*4b80*/  IMAD.MOV.U32 R186, RZ, RZ, R4 ;  /* 0x000000ffffba7224 */ /* 0x000fe200078e0004 */
[----:B------:R-:W-:Y:S01]  /*4b90*/  LOP3.LUT R16, R19, R6, R5, 0x96, !PT ;  /* 0x0000000613107212 */ /* 0x000fe200078e9605 */
[----:B------:R-:W-:-:S07]  /*4ba0*/  HFMA2 R6, -RZ, RZ, 0, 0 ;  /* 0x00000000ff067431 */ /* 0x000fce00000001ff */
.L_x_6702:
[----:B------:R-:W-:Y:S05]  /*4bb0*/  BSYNC.RECONVERGENT B1 ;  /* 0x0000000000017941 */ /* 0x000fea0003800200 */
.L_x_6701:
        /* <DEDUP_REMOVED lines=22> */
.L_x_6708:
        /* <DEDUP_REMOVED lines=13> */
.L_x_6710:
[----:B------:R-:W-:Y:S05]  /*4df0*/  BSYNC.RECONVERGENT B2 ;  /* 0x0000000000027941 */ /* 0x000fea0003800200 */
.L_x_6709:
        /* <DEDUP_REMOVED lines=36> */
[----:B------:R-:W-:Y:S01]  /*5040*/  HFMA2 R7, -RZ, RZ, 0, 0 ;  /* 0x00000000ff077431 */ /* 0x000fe200000001ff */
[----:B------:R-:W-:Y:S01]  /*5050*/  LOP3.LUT R4, R22, R4, R123, 0x96, !PT ;  /* 0x0000000416047212 */ /* 0x000fe200078e967b */
[----:B------:R-:W-:-:S04]  /*5060*/  IMAD.WIDE.U32 R14, R14, -0x326172a9, RZ ;  /* 0xcd9e8d570e0e7825 */ /* 0x000fc800078e00ff */
[----:B------:R-:W-:Y:S01]  /*5070*/  IMAD.WIDE.U32 R4, R4, -0x2daee0ad, RZ ;  /* 0xd2511f5304047825 */ /* 0x000fe200078e00ff */
[----:B------:R-:W-:Y:S02]  /*5080*/  LOP3.LUT R15, R20, R122, R15, 0x96, !PT ;  /* 0x0000007a140f7212 */ /* 0x000fe400078e960f */
[----:B------:R-:W-:Y:S01]  /*5090*/  MOV R12, R14 ;  /* 0x0000000e000c7202 */ /* 0x000fe20000000f00 */
[----:B------:R-:W-:Y:S01]  /*50a0*/  IMAD.MOV.U32 R186, RZ, RZ, R4 ;  /* 0x000000ffffba7224 */ /* 0x000fe200078e0004 */
[----:B------:R-:W-:-:S07]  /*50b0*/  LOP3.LUT R16, R19, R6, R5, 0x96, !PT ;  /* 0x0000000613107212 */ /* 0x000fce00078e9605 */
.L_x_6707:
[----:B------:R-:W-:Y:S05]  /*50c0*/  BSYNC.RECONVERGENT B1 ;  /* 0x0000000000017941 */ /* 0x000fea0003800200 */
.L_x_6706:
[----:B------:R-:W-:Y:S01]  /*50d0*/  I2FP.F32.U32 R4, R3 ;  /* 0x0000000300047245 */ /* 0x000fe20000201000 */
[----:B------:R-:W-:Y:S01]  /*50e0*/  HADD2.F32 R5, -RZ, R48.H1_H1 ;  /* 0x30000030ff057230 */ /* 0x000fe20000004100 */
[----:B------:R-:W-:Y:S01]  /*50f0*/  ISETP.NE.AND P3, PT, R7, 0x1, PT ;  /* 0x000000010700780c */ /* 0x000fe20003f65270 */
[----:B------:R-:W-:Y:S01]  /*5100*/  BSSY.RECONVERGENT B1, `(.L_x_6711) ;  /* 0x0000050000017945 */ /* 0x000fe20003800200 */
[----:B------:R-:W-:Y:S02]  /*5110*/  IMAD.MOV.U32 R6, RZ, RZ, 0x2 ;  /* 0x00000002ff067424 */ /* 0x000fe400078e00ff */
[----:B------:R-:W-:Y:S01]  /*5120*/  FFMA.FTZ R3, R4, R191, 1.1641532182693481445e-10 ;  /* 0x2f00000004037423 */ /* 0x000fe200000100bf */
[----:B------:R-:W-:Y:S01]  /*5130*/  FMUL.FTZ R5, R5, R170 ;  /* 0x000000aa05057220 */ /* 0x000fe20000410000 */
[----:B------:R-:W-:-:S03]  /*5140*/  @P1 HADD2.F32 R4, -RZ, R44.H1_H1 ;  /* 0x3000002cff041230 */ /* 0x000fc60000004100 */
        /* <DEDUP_REMOVED lines=17> */
.L_x_6713:
        /* <DEDUP_REMOVED lines=13> */
.L_x_6715:
[----:B------:R-:W-:Y:S05]  /*5330*/  BSYNC.RECONVERGENT B2 ;  /* 0x0000000000027941 */ /* 0x000fea0003800200 */
.L_x_6714:
[----:B------:R-:W-:Y:S01]  /*5340*/  IMAD.WIDE.U32 R6, R38, -0x326172a9, RZ ;  /* 0xcd9e8d5726067825 */ /* 0x000fe200078e00ff */
[----:B------:R-:W-:Y:S02]  /*5350*/  LOP3.LUT R4, R11, R139, R181, 0x96, !PT ;  /* 0x0000008b0b047212 */ /* 0x000fe400078e96b5 */
[----:B------:R-:W-:Y:S02]  /*5360*/  IADD3 R3, PT, PT, R180, -0x61c88647, RZ ;  /* 0x9e3779b9b4037810 */ /* 0x000fe40007ffe0ff */
        /* <DEDUP_REMOVED lines=40> */
[----:B------:R-:W-:-:S07]  /*55f0*/  MOV R186, R4 ;  /* 0x0000000400ba7202 */ /* 0x000fce0000000f00 */
.L_x_6712:
[----:B------:R-:W-:Y:S05]  /*5600*/  BSYNC.RECONVERGENT B1 ;  /* 0x0000000000017941 */ /* 0x000fea0003800200 */
.L_x_6711:
        /* <DEDUP_REMOVED lines=22> */
.L_x_6718:
        /* <DEDUP_REMOVED lines=13> */
.L_x_6720:
[----:B------:R-:W-:Y:S05]  /*5840*/  BSYNC.RECONVERGENT B2 ;  /* 0x0000000000027941 */ /* 0x000fea0003800200 */
.L_x_6719:
        /* <DEDUP_REMOVED lines=44> */
.L_x_6717:
[----:B------:R-:W-:Y:S05]  /*5b10*/  BSYNC.RECONVERGENT B1 ;  /* 0x0000000000017941 */ /* 0x000fea0003800200 */
.L_x_6716:
        /* <DEDUP_REMOVED lines=8> */
[----:B------:R-:W-:Y:S01]  /*5ba0*/  HFMA2 R5, -RZ, RZ, 0, 1.1920928955078125e-07 ;  /* 0x00000002ff057431 */ /* 0x000fe200000001ff */
        /* <DEDUP_REMOVED lines=16> */
.L_x_6723:
        /* <DEDUP_REMOVED lines=13> */
.L_x_6725:
[----:B------:R-:W-:Y:S05]  /*5d80*/  BSYNC.RECONVERGENT B2 ;  /* 0x0000000000027941 */ /* 0x000fea0003800200 */
.L_x_6724:
        /* <DEDUP_REMOVED lines=42> */
[----:B------:R-:W-:Y:S02]  /*6030*/  IMAD.MOV.U32 R186, RZ, RZ, R4 ;  /* 0x000000ffffba7224 */ /* 0x000fe400078e0004 */
[----:B------:R-:W-:-:S07]  /*6040*/  IMAD.MOV.U32 R5, RZ, RZ, RZ ;  /* 0x000000ffff057224 */ /* 0x000fce00078e00ff */
.L_x_6722:
[----:B------:R-:W-:Y:S05]  /*6050*/  BSYNC.RECONVERGENT B1 ;  /* 0x0000000000017941 */ /* 0x000fea0003800200 */
.L_x_6721:
[----:B------:R-:W-:Y:S01]  /*6060*/  I2FP.F32.U32 R4, R3 ;  /* 0x0000000300047245 */ /* 0x000fe20000201000 */
[----:B------:R-:W-:Y:S01]  /*6070*/  HADD2.F32 R117, -RZ, R117.H1_H1 ;  /* 0x30000075ff757230 */ /* 0x000fe20000004100 */
[----:B------:R-:W-:Y:S01]  /*6080*/  LOP3.LUT R17, R17, 0xfffffffd, RZ, 0xc0, !PT ;  /* 0xfffffffd11117812 */ /* 0x000fe200078ec0ff */
[----:B------:R-:W-:Y:S01]  /*6090*/  BSSY.RECONVERGENT B1, `(.L_x_6726) ;  /* 0x000004d000017945 */ /* 0x000fe20003800200 */
[----:B------:R-:W-:Y:S02]  /*60a0*/  HFMA2 R14, -RZ, RZ, 0, 1.1920928955078125e-07 ;  /* 0x00000002ff0e7431 */ /* 0x000fe400000001ff */
[----:B------:R-:W-:Y:S01]  /*60b0*/  FFMA.FTZ R3, R4, R191, 1.1641532182693481445e-10 ;  /* 0x2f00000004037423 */ /* 0x000fe200000100bf */
[----:B------:R-:W-:-:S04]  /*60c0*/  FMUL.FTZ R117, R117, R170 ;  /* 0x000000aa75757220 */ /* 0x000fc80000410000 */
[----:B------:R-:W-:Y:S01]  /*60d0*/  FSETP.GTU.FTZ.AND P2, PT, R3, R2, PT ;  /* 0x000000020300720b */ /* 0x000fe20003f5c000 */
        /* <DEDUP_REMOVED lines=14> */
.L_x_6728:
        /* <DEDUP_REMOVED lines=13> */
.L_x_6730:
[----:B------:R-:W-:Y:S05]  /*6290*/  BSYNC.RECONVERGENT B2 ;  /* 0x0000000000027941 */ /* 0x000fea0003800200 */
.L_x_6729:
        /* <DEDUP_REMOVED lines=44> */
.L_x_6727:
[----:B------:R-:W-:Y:S05]  /*6560*/  BSYNC.RECONVERGENT B1 ;  /* 0x0000000000017941 */ /* 0x000fea0003800200 */
.L_x_6726:
        /* <DEDUP_REMOVED lines=25> */
.L_x_6733:
        /* <DEDUP_REMOVED lines=13> */
.L_x_6735:
[----:B------:R-:W-:Y:S05]  /*67d0*/  BSYNC.RECONVERGENT B2 ;  /* 0x0000000000027941 */ /* 0x000fea0003800200 */
.L_x_6734:
        /* <DEDUP_REMOVED lines=39> */
[----:B------:R-:W-:-:S03]  /*6a50*/  MOV R12, R116 ;  /* 0x00000074000c7202 */ /* 0x000fc60000000f00 */
[----:B------:R-:W-:Y:S01]  /*6a60*/  HFMA2 R116, -RZ, RZ, 0, 0 ;  /* 0x00000000ff747431 */ /* 0x000fe200000001ff */
[----:B------:R-:W-:Y:S01]  /*6a70*/  LOP3.LUT R15, R20, R162, R117, 0x96, !PT ;  /* 0x000000a2140f7212 */ /* 0x000fe200078e9675 */
[----:B------:R-:W-:Y:S01]  /*6a80*/  IMAD.MOV.U32 R186, RZ, RZ, R4 ;  /* 0x000000ffffba7224 */ /* 0x000fe200078e0004 */
[----:B------:R-:W-:-:S07]  /*6a90*/  LOP3.LUT R16, R19, R14, R5, 0x96, !PT ;  /* 0x0000000e13107212 */ /* 0x000fce00078e9605 */
.L_x_6732:
[----:B------:R-:W-:Y:S05]  /*6aa0*/  BSYNC.RECONVERGENT B1 ;  /* 0x0000000000017941 */ /* 0x000fea0003800200 */
.L_x_6731:
        /* <DEDUP_REMOVED lines=20> */
.L_x_6738:
        /* <DEDUP_REMOVED lines=13> */
.L_x_6740:
[----:B------:R-:W-:Y:S05]  /*6cc0*/  BSYNC.RECONVERGENT B2 ;  /* 0x0000000000027941 */ /* 0x000fea0003800200 */
.L_x_6739:
        /* <DEDUP_REMOVED lines=41> */
[----:B------:R-:W-:Y:S02]  /*6f60*/  HFMA2 R14, -RZ, RZ, 0, 0 ;  /* 0x00000000ff0e7431 */ /* 0x000fe400000001ff */
[----:B------:R-:W-:Y:S02]  /*6f70*/  IMAD.MOV.U32 R5, RZ, RZ, R186 ;  /* 0x000000ffff057224 */ /* 0x000fe400078e00ba */
[----:B------:R-:W-:-:S07]  /*6f80*/  IMAD.MOV.U32 R186, RZ, RZ, R4 ;  /* 0x000000ffffba7224 */ /* 0x000fce00078e0004 */
.L_x_6737:
[----:B------:R-:W-:Y:S05]  /*6f90*/  BSYNC.RECONVERGENT B1 ;  /* 0x0000000000017941 */ /* 0x000fea0003800200 */
.L_x_6736:
[----:B------:R-:W-:Y:S01]  /*6fa0*/  I2FP.F32.U32 R4, R5 ;  /* 0x0000000500047245 */ /* 0x000fe20000201000 */
[----:B------:R-:W-:Y:S01]  /*6fb0*/  HADD2.F32 R5, -RZ, R50.H0_H0 ;  /* 0x20000032ff057230 */ /* 0x000fe20000004100 */
[----:B------:R-:W-:Y:S01]  /*6fc0*/  BSSY.RECONVERGENT B1, `(.L_x_6741) ;  /* 0x0000051000017945 */ /* 0x000fe20003800200 */
[----:B------:R-:W-:Y:S02]  /*6fd0*/  IMAD.MOV.U32 R116, RZ, RZ, 0x2 ;  /* 0x00000002ff747424 */ /* 0x000fe400078e00ff */
        /* <DEDUP_REMOVED lines=21> */
.L_x_6743:
        /* <DEDUP_REMOVED lines=13> */
.L_x_6745:
[----:B------:R-:W-:Y:S05]  /*7200*/  BSYNC.RECONVERGENT B2 ;  /* 0x0000000000027941 */ /* 0x000fea0003800200 */
.L_x_6744:
        /* <DEDUP_REMOVED lines=41> */
[----:B------:R-:W-:Y:S01]  /*74a0*/  MOV R186, R116 ;  /* 0x0000007400ba7202 */ /* 0x000fe20000000f00 */
[----:B------:R-:W-:Y:S01]  /*74b0*/  IMAD.MOV.U32 R116, RZ, RZ, RZ ;  /* 0x000000ffff747224 */ /* 0x000fe200078e00ff */
[----:B------:R-:W-:-:S07]  /*74c0*/  LOP3.LUT R16, R19, R14, R117, 0x96, !PT ;  /* 0x0000000e13107212 */ /* 0x000fce00078e9675 */
.L_x_6742:
[----:B------:R-:W-:Y:S05]  /*74d0*/  BSYNC.RECONVERGENT B1 ;  /* 0x0000000000017941 */ /* 0x000fea0003800200 */
.L_x_6741:
        /* <DEDUP_REMOVED lines=20> */
.L_x_6748:
        /* <DEDUP_REMOVED lines=13> */
.L_x_6750:
[----:B------:R-:W-:Y:S05]  /*76f0*/  BSYNC.RECONVERGENT B2 ;  /* 0x0000000000027941 */ /* 0x000fea0003800200 */
.L_x_6749:
[----:B------:R-:W-:Y:S01]  /*7700*/  IMAD.WIDE.U32 R14, R38, -0x326172a9, RZ ;  /* 0xcd9e8d57260e7825 */ /* 0x000fe200078e00ff */
[----:B------:R-:W-:Y:S02]  /*7710*/  LOP3.LUT R116, R11, R183, R181, 0x96, !PT ;  /* 0x000000b70b747212 */ /* 0x000fe400078e96b5 */
[----:B------:R-:W-:Y:S01]  /*7720*/  IADD3 R3, PT, PT, R180, -0x61c88647, RZ ;  /* 0x9e3779b9b4037810 */ /* 0x000fe20007ffe0ff */
        /* <DEDUP_REMOVED lines=41> */
.L_x_6747:
[----:B------:R-:W-:Y:S05]  /*79c0*/  BSYNC.RECONVERGENT B1 ;  /* 0x0000000000017941 */ /* 0x000fea0003800200 */
.L_x_6746:
        /* <DEDUP_REMOVED lines=25> */
.L_x_6753:
        /* <DEDUP_REMOVED lines=13> */
.L_x_6755:
[----:B------:R-:W-:Y:S05]  /*7c30*/  BSYNC.RECONVERGENT B2 ;  /* 0x0000000000027941 */ /* 0x000fea0003800200 */
.L_x_6754:
        /* <DEDUP_REMOVED lines=44> */
.L_x_6752:
[----:B------:R-:W-:Y:S05]  /*7f00*/  BSYNC.RECONVERGENT B1 ;  /* 0x0000000000017941 */ /* 0x000fea0003800200 */
.L_x_6751:
        /* <DEDUP_REMOVED lines=20> */
.L_x_6758:
        /* <DEDUP_REMOVED lines=13> */
.L_x_6760:
[----:B------:R-:W-:Y:S05]  /*8120*/  BSYNC.RECONVERGENT B2 ;  /* 0x0000000000027941 */ /* 0x000fea0003800200 */
.L_x_6759:
        /* <DEDUP_REMOVED lines=44> */
.L_x_6757:
[----:B------:R-:W-:Y:S05]  /*83f0*/  BSYNC.RECONVERGENT B1 ;  /* 0x0000000000017941 */ /* 0x000fea0003800200 */
.L_x_6756:
[----:B------:R-:W-:Y:S01]  /*8400*/  I2FP.F32.U32 R14, R14 ;  /* 0x0000000e000e7245 */ /* 0x000fe20000201000 */
[----:B------:R-:W-:Y:S01]  /*8410*/  HADD2.F32 R183, -RZ, R51.H0_H0 ;  /* 0x20000033ffb77230 */ /* 0x000fe20000004100 */
[----:B------:R-:W-:Y:S01]  /*8420*/  BSSY.RECONVERGENT B1, `(.L_x_6761) ;  /* 0x0000052000017945 */ /* 0x000fe20003800200 */
[----:B------:R-:W-:Y:S02]  /*8430*/  @P1 HADD2.F32 R162, -RZ, R47.H0_H0 ;  /* 0x2000002fffa21230 */ /* 0x000fe40000004100 */
[----:B------:R-:W-:Y:S01]  /*8440*/  FFMA.FTZ R117, R14, R191, 1.1641532182693481445e-10 ;  /* 0x2f0000000e757423 */ /* 0x000fe200000100bf */
[----:B------:R-:W-:-:S04]  /*8450*/  FMUL.FTZ R183, R183, R170 ;  /* 0x000000aab7b77220 */ /* 0x000fc80000410000 */
[----:B------:R-:W-:Y:S01]  /*8460*/  FSETP.GTU.FTZ.AND P5, PT, R117, R2, PT ;  /* 0x000000027500720b */ /* 0x000fe20003fbc000 */
[----:B------:R-:W-:-:S03]  /*8470*/  IMAD.MOV.U32 R117, RZ, RZ, R12 ;  /* 0x000000ffff757224 */ /* 0x000fc600078e000c */
        /* <DEDUP_REMOVED lines=18> */
.L_x_6763:
        /* <DEDUP_REMOVED lines=13> */
.L_x_6765:
[----:B------:R-:W-:Y:S05]  /*8670*/  BSYNC.RECONVERGENT B2 ;  /* 0x0000000000027941 */ /* 0x000fea0003800200 */
.L_x_6764:
        /* <DEDUP_REMOVED lines=41> */
[----:B------:R-:W-:Y:S02]  /*8910*/  IMAD.MOV.U32 R117, RZ, RZ, R186 ;  /* 0x000000ffff757224 */ /* 0x000fe400078e00ba */
[----:B------:R-:W-:Y:S02]  /*8920*/  IMAD.MOV.U32 R186, RZ, RZ, R116 ;  /* 0x000000ffffba7224 */ /* 0x000fe400078e0074 */
[----:B------:R-:W-:-:S07]  /*8930*/  HFMA2 R116, -RZ, RZ, 0, 0 ;  /* 0x00000000ff747431 */ /* 0x000fce00000001ff */
.L_x_6762:
[----:B------:R-:W-:Y:S05]  /*8940*/  BSYNC.RECONVERGENT B1 ;  /* 0x0000000000017941 */ /* 0x000fea0003800200 */
.L_x_6761:
        /* <DEDUP_REMOVED lines=20> */
.L_x_6768:
        /* <DEDUP_REMOVED lines=15> */
.L_x_6770:
[----:B------:R-:W-:Y:S05]  /*8b80*/  BSYNC.RECONVERGENT B2 ;  /* 0x0000000000027941 */ /* 0x000fea0003800200 */
.L_x_6769:
        /* <DEDUP_REMOVED lines=38> */
[----:B------:R-:W-:Y:S02]  /*8df0*/  MOV R12, R118 ;  /* 0x00000076000c7202 */ /* 0x000fe40000000f00 */
[----:B------:R-:W-:Y:S01]  /*8e00*/  LOP3.LUT R15, R20, R182, R119, 0x96, !PT ;  /* 0x000000b6140f7212 */ /* 0x000fe200078e9677 */
[----:B------:R-:W-:Y:S01]  /*8e10*/  IMAD.MOV.U32 R118, RZ, RZ, R186 ;  /* 0x000000ffff767224 */ /* 0x000fe200078e00ba */
[----:B------:R-:W-:Y:S01]  /*8e20*/  LOP3.LUT R16, R19, R14, R117, 0x96, !PT ;  /* 0x0000000e13107212 */ /* 0x000fe200078e9675 */
[----:B------:R-:W-:Y:S02]  /*8e30*/  HFMA2 R14, -RZ, RZ, 0, 0 ;  /* 0x00000000ff0e7431 */ /* 0x000fe400000001ff */
[----:B------:R-:W-:-:S07]  /*8e40*/  IMAD.MOV.U32 R186, RZ, RZ, R116 ;  /* 0x000000ffffba7224 */ /* 0x000fce00078e0074 */
.L_x_6767:
[----:B------:R-:W-:Y:S05]  /*8e50*/  BSYNC.RECONVERGENT B1 ;  /* 0x0000000000017941 */ /* 0x000fea0003800200 */
.L_x_6766:
        /* <DEDUP_REMOVED lines=15> */
[----:B------:R-:W-:-:S07]  /*8f50*/  PRMT R119, R189, 0x5410, R119 ;  /* 0x00005410bd777816 */ /* 0x000fce0000000077 */
.L_x_6690:
        /* <DEDUP_REMOVED lines=43> */
.L_x_6771:
[----:B0-----:R-:W-:Y:S01]  /*9210*/  MOV R182, R186 ;  /* 0x000000ba00b67202 */ /* 0x001fe20000000f00 */
[----:B------:R-:W-:-:S07]  /*9220*/  VIADD R179, R178, 0x20 ;  /* 0x00000020b2b37836 */ /* 0x000fce0000000000 */
.L_x_6648:
[----:B------:R-:W-:Y:S05]  /*9230*/  BSYNC.RECONVERGENT B0 ;  /* 0x0000000000007941 */ /* 0x000fea0003800200 */
.L_x_6647:
        /* <DEDUP_REMOVED lines=35> */
.L_x_6777:
        /* <DEDUP_REMOVED lines=13> */
.L_x_6779:
[----:B------:R-:W-:Y:S05]  /*9540*/  BSYNC.RECONVERGENT B2 ;  /* 0x0000000000027941 */ /* 0x000fea0003800200 */
.L_x_6778:
[----:B------:R-:W-:Y:S01]  /*9550*/  IMAD.WIDE.U32 R2, R38, -0x326172a9, RZ ;  /* 0xcd9e8d5726027825 */ /* 0x000fe200078e00ff */
[----:B------:R-:W-:-:S03]  /*9560*/  LOP3.LUT R4, R11, R7, R181, 0x96, !PT ;  /* 0x000000070b047212 */ /* 0x000fc600078e96b5 */
[----:B------:R-:W-:Y:S01]  /*9570*/  IMAD.MOV.U32 R0, RZ, RZ, R182 ;  /* 0x000000ffff007224 */ /* 0x000fe200078e00b6 */
[----:B------:R-:W-:Y:S01]  /*9580*/  LOP3.LUT R8, R13, R3, R180, 0x96, !PT ;  /* 0x000000030d087212 */ /* 0x000fe200078e96b4 */
[----:B------:R-:W-:Y:S01]  /*9590*/  IMAD.WIDE.U32 R4, R4, -0x326172a9, RZ ;  /* 0xcd9e8d5704047825 */ /* 0x000fe200078e00ff */
[----:B------:R-:W-:-:S03]  /*95a0*/  IADD3 R3, PT, PT, R180, -0x61c88647, RZ ;  /* 0x9e3779b9b4037810 */ /* 0x000fc60007ffe0ff */
        /* <DEDUP_REMOVED lines=34> */
[----:B------:R-:W-:Y:S02]  /*97d0*/  IMAD.MOV.U32 R12, RZ, RZ, R4 ;  /* 0x000000ffff0c7224 */ /* 0x000fe400078e0004 */
[----:B------:R-:W-:Y:S01]  /*97e0*/  HFMA2 R4, -RZ, RZ, 0, 0 ;  /* 0x00000000ff047431 */ /* 0x000fe200000001ff */
[----:B------:R-:W-:-:S07]  /*97f0*/  LOP3.LUT R16, R19, R2, R187, 0x96, !PT ;  /* 0x0000000213107212 */ /* 0x000fce00078e96bb */
.L_x_6776:
[----:B------:R-:W-:Y:S05]  /*9800*/  BSYNC.RECONVERGENT B1 ;  /* 0x0000000000017941 */ /* 0x000fea0003800200 */
.L_x_6775:
[----:B------:R-:W1:Y:S01]  /*9810*/  LDC R171, c[0x0][0x404] ;  /* 0x00010100ffab7b82 */ /* 0x000e620000000800 */
[----:B------:R-:W-:Y:S01]  /*9820*/  I2FP.F32.U32 R3, R0 ;  /* 0x0000000000037245 */ /* 0x000fe20000201000 */
[----:B------:R-:W-:Y:S01]  /*9830*/  IMAD.MOV.U32 R192, RZ, RZ, 0x2f800000 ;  /* 0x2f800000ffc07424 */ /* 0x000fe200078e00ff */
[----:B------:R-:W-:Y:S01]  /*9840*/  ISETP.NE.AND P3, PT, R4, 0x1, PT ;  /* 0x000000010400780c */ /* 0x000fe20003f65270 */
[----:B-----5:R-:W-:Y:S01]  /*9850*/  HADD2.F32 R2, -RZ, R116.H0_H0 ;  /* 0x20000074ff027230 */ /* 0x020fe20000004100 */
[----:B------:R-:W-:Y:S01]  /*9860*/  LOP3.LUT R17, R17, 0xffffffef, RZ, 0xc0, !PT ;  /* 0xffffffef11117812 */ /* 0x000fe200078ec0ff */
[----:B------:R-:W-:Y:S01]  /*9870*/  FFMA.FTZ R0, R3, R192, 1.1641532182693481445e-10 ;  /* 0x2f00000003007423 */ /* 0x000fe200000100c0 */
[----:B------:R-:W-:Y:S01]  /*9880*/  BSSY.RECONVERGENT B1, `(.L_x_6780) ;  /* 0x000004c000017945 */ /* 0x000fe20003800200 */
[----:B------:R-:W2:Y:S01]  /*9890*/  LDC R191, c[0x0][0x408] ;  /* 0x00010200ffbf7b82 */ /* 0x000ea20000000800 */
[----:B------:R-:W-:Y:S02]  /*98a0*/  IMAD.MOV.U32 R6, RZ, RZ, 0x2 ;  /* 0x00000002ff067424 */ /* 0x000fe400078e00ff */
[----:B-1----:R-:W-:-:S02]  /*98b0*/  FSETP.GTU.FTZ.AND P2, PT, R0, R171, PT ;  /* 0x000000ab0000720b */ /* 0x002fc40003f5c000 */
[----:B------:R-:W-:Y:S02]  /*98c0*/  MOV R0, R12 ;  /* 0x0000000c00007202 */ /* 0x000fe40000000f00 */
        /* <DEDUP_REMOVED lines=13> */
.L_x_6782:
        /* <DEDUP_REMOVED lines=13> */
.L_x_6784:
[----:B------:R-:W-:Y:S05]  /*9a70*/  BSYNC.RECONVERGENT B2 ;  /* 0x0000000000027941 */ /* 0x000fea0003800200 */
.L_x_6783:
        /* <DEDUP_REMOVED lines=44> */
.L_x_6781:
[----:B------:R-:W-:Y:S05]  /*9d40*/  BSYNC.RECONVERGENT B1 ;  /* 0x0000000000017941 */ /* 0x000fea0003800200 */
.L_x_6780:
        /* <DEDUP_REMOVED lines=25> */
.L_x_6787:
        /* <DEDUP_REMOVED lines=13> */
.L_x_6789:
[----:B------:R-:W-:Y:S05]  /*9fb0*/  BSYNC.RECONVERGENT B2 ;  /* 0x0000000000027941 */ /* 0x000fea0003800200 */
.L_x_6788:
        /* <DEDUP_REMOVED lines=44> */
.L_x_6786:
[----:B------:R-:W-:Y:S05]  /*a280*/  BSYNC.RECONVERGENT B1 ;  /* 0x0000000000017941 */ /* 0x000fea0003800200 */
.L_x_6785:
        /* <DEDUP_REMOVED lines=22> */
.L_x_6792:
        /* <DEDUP_REMOVED lines=13> */
.L_x_6794:
[----:B------:R-:W-:Y:S05]  /*a4c0*/  BSYNC.RECONVERGENT B2 ;  /* 0x0000000000027941 */ /* 0x000fea0003800200 */
.L_x_6793:
        /* <DEDUP_REMOVED lines=44> */
.L_x_6791:
[----:B------:R-:W-:Y:S05]  /*a790*/  BSYNC.RECONVERGENT B1 ;  /* 0x0000000000017941 */ /* 0x000fea0003800200 */
.L_x_6790:
        /* <DEDUP_REMOVED lines=12> */
[----:B0-----:R-:W-:Y:S01]  /*a860*/  @P1 FADD.FTZ R124, R5, R2 ;  /* 0x00000002057c1221 */ /* 0x001fe20000010000 */
        /* <DEDUP_REMOVED lines=12> */
.L_x_6797:
        /* <DEDUP_REMOVED lines=13> */
.L_x_6799:
[----:B------:R-:W-:Y:S05]  /*aa00*/  BSYNC.RECONVERGENT B2 ;  /* 0x0000000000027941 */ /* 0x000fea0003800200 */
.L_x_6798:
        /* <DEDUP_REMOVED lines=40> */
[----:B------:R-:W-:Y:S02]  /*ac90*/  MOV R12, R6 ;  /* 0x00000006000c7202 */ /* 0x000fe40000000f00 */
[----:B------:R-:W-:Y:S01]  /*aca0*/  LOP3.LUT R16, R19, R4, R3, 0x96, !PT ;  /* 0x0000000413107212 */ /* 0x000fe200078e9603 */
[----:B------:R-:W-:Y:S02]  /*acb0*/  IMAD.MOV.U32 R3, RZ, RZ, R186 ;  /* 0x000000ffff037224 */ /* 0x000fe400078e00ba */
[----:B------:R-:W-:-:S07]  /*acc0*/  IMAD.MOV.U32 R186, RZ, RZ, R2 ;  /* 0x000000ffffba7224 */ /* 0x000fce00078e0002 */
.L_x_6796:
[----:B------:R-:W-:Y:S05]  /*acd0*/  BSYNC.RECONVERGENT B1 ;  /* 0x0000000000017941 */ /* 0x000fea0003800200 */
.L_x_6795:
        /* <DEDUP_REMOVED lines=22> */
.L_x_6802:
        /* <DEDUP_REMOVED lines=13> */
.L_x_6804:
[----:B------:R-:W-:Y:S05]  /*af10*/  BSYNC.RECONVERGENT B2 ;  /* 0x0000000000027941 */ /* 0x000fea0003800200 */
.L_x_6803:
        /* <DEDUP_REMOVED lines=40> */
[----:B------:R-:W-:Y:S02]  /*b1a0*/  LOP3.LUT R15, R20, R14, R7, 0x96, !PT ;  /* 0x0000000e140f7212 */ /* 0x000fe400078e9607 */
[----:B------:R-:W-:Y:S01]  /*b1b0*/  LOP3.LUT R16, R19, R4, R3, 0x96, !PT ;  /* 0x0000000413107212 */ /* 0x000fe200078e9603 */
[----:B------:R-:W-:Y:S02]  /*b1c0*/  IMAD.MOV.U32 R3, RZ, RZ, R186 ;  /* 0x000000ffff037224 */ /* 0x000fe400078e00ba */
[----:B------:R-:W-:-:S07]  /*b1d0*/  IMAD.MOV.U32 R186, RZ, RZ, R2 ;  /* 0x000000ffffba7224 */ /* 0x000fce00078e0002 */
.L_x_6801:
[----:B------:R-:W-:Y:S05]  /*b1e0*/  BSYNC.RECONVERGENT B1 ;  /* 0x0000000000017941 */ /* 0x000fea0003800200 */
.L_x_6800:
        /* <DEDUP_REMOVED lines=25> */
.L_x_6807:
        /* <DEDUP_REMOVED lines=13> */
.L_x_6809:
[----:B------:R-:W-:Y:S05]  /*b450*/  BSYNC.RECONVERGENT B2 ;  /* 0x0000000000027941 */ /* 0x000fea0003800200 */
.L_x_6808:
        /* <DEDUP_REMOVED lines=44> */
.L_x_6806:
[----:B------:R-:W-:Y:S05]  /*b720*/  BSYNC.RECONVERGENT B1 ;  /* 0x0000000000017941 */ /* 0x000fea0003800200 */
.L_x_6805:
        /* <DEDUP_REMOVED lines=22> */
.L_x_6812:
        /* <DEDUP_REMOVED lines=13> */
.L_x_6814:
[----:B------:R-:W-:Y:S05]  /*b960*/  BSYNC.RECONVERGENT B2 ;  /* 0x0000000000027941 */ /* 0x000fea0003800200 */
.L_x_6813:
        /* <DEDUP_REMOVED lines=44> */
.L_x_6811:
[----:B------:R-:W-:Y:S05]  /*bc30*/  BSYNC.RECONVERGENT B1 ;  /* 0x0000000000017941 */ /* 0x000fea0003800200 */
.L_x_6810:
        /* <DEDUP_REMOVED lines=25> */
.L_x_6817:
        /* <DEDUP_REMOVED lines=13> */
.L_x_6819:
[----:B------:R-:W-:Y:S05]  /*bea0*/  BSYNC.RECONVERGENT B2 ;  /* 0x0000000000027941 */ /* 0x000fea0003800200 */
.L_x_6818:
        /* <DEDUP_REMOVED lines=44> */
.L_x_6816:
[----:B------:R-:W-:Y:S05]  /*c170*/  BSYNC.RECONVERGENT B1 ;  /* 0x0000000000017941 */ /* 0x000fea0003800200 */
.L_x_6815:
        /* <DEDUP_REMOVED lines=20> */
.L_x_6822:
        /* <DEDUP_REMOVED lines=13> */
.L_x_6824:
[----:B------:R-:W-:Y:S05]  /*c390*/  BSYNC.RECONVERGENT B2 ;  /* 0x0000000000027941 */ /* 0x000fea0003800200 */
.L_x_6823:
        /* <DEDUP_REMOVED lines=44> */
.L_x_6821:
[----:B------:R-:W-:Y:S05]  /*c660*/  BSYNC.RECONVERGENT B1 ;  /* 0x0000000000017941 */ /* 0x000fea0003800200 */
.L_x_6820:
        /* <DEDUP_REMOVED lines=11> */
[----:B------:R-:W-:Y:S01]  /*c720*/  @P1 FADD.FTZ R141, R14, R3 ;  /* 0x000000030e8d1221 */ /* 0x000fe20000010000 */
[----:B------:R-:W-:Y:S01]  /*c730*/  @!P1 MOV R141, R3 ;  /* 0x00000003008d9202 */ /* 0x000fe20000000f00 */
[----:B------:R-:W-:Y:S02]  /*c740*/  IMAD.MOV.U32 R14, RZ, RZ, 0x2 ;  /* 0x00000002ff0e7424 */ /* 0x000fe400078e00ff */
[----:B------:R-:W-:Y:S01]  /*c750*/  IMAD.MOV.U32 R3, RZ, RZ, R12 ;  /* 0x000000ffff037224 */ /* 0x000fe200078e000c */
        /* <DEDUP_REMOVED lines=10> */
.L_x_6827:
        /* <DEDUP_REMOVED lines=13> */
.L_x_6829:
[----:B------:R-:W-:Y:S05]  /*c8d0*/  BSYNC.RECONVERGENT B2 ;  /* 0x0000000000027941 */ /* 0x000fea0003800200 */
.L_x_6828:
        /* <DEDUP_REMOVED lines=44> */
.L_x_6826:
[----:B------:R-:W-:Y:S05]  /*cba0*/  BSYNC.RECONVERGENT B1 ;  /* 0x0000000000017941 */ /* 0x000fea0003800200 */
.L_x_6825:
        /* <DEDUP_REMOVED lines=20> */
.L_x_6832:
        /* <DEDUP_REMOVED lines=13> */
.L_x_6834:
[----:B------:R-:W-:Y:S05]  /*cdc0*/  BSYNC.RECONVERGENT B2 ;  /* 0x0000000000027941 */ /* 0x000fea0003800200 */
.L_x_6833:
        /* <DEDUP_REMOVED lines=41> */
[----:B------:R-:W-:Y:S02]  /*d060*/  IMAD.MOV.U32 R186, RZ, RZ, R116 ;  /* 0x000000ffffba7224 */ /* 0x000fe400078e0074 */
[----:B------:R-:W-:Y:S01]  /*d070*/  HFMA2 R116, -RZ, RZ, 0, 0 ;  /* 0x00000000ff747431 */ /* 0x000fe200000001ff */
[----:B------:R-:W-:-:S07]  /*d080*/  LOP3.LUT R16, R19, R14, R117, 0x96, !PT ;  /* 0x0000000e13107212 */ /* 0x000fce00078e9675 */
.L_x_6831:
[----:B------:R-:W-:Y:S05]  /*d090*/  BSYNC.RECONVERGENT B1 ;  /* 0x0000000000017941 */ /* 0x000fea0003800200 */
.L_x_6830:
[----:B------:R-:W-:Y:S01]  /*d0a0*/  I2FP.F32.U32 R3, R3 ;  /* 0x0000000300037245 */ /* 0x000fe20000201000 */
[----:B------:R-:W-:Y:S01]  /*d0b0*/  HADD2.F32 R14, -RZ, R50.H1_H1 ;  /* 0x30000032ff0e7230 */ /* 0x000fe20000004100 */
[----:B------:R-:W-:Y:S03]  /*d0c0*/  BSSY.RECONVERGENT B1, `(.L_x_6835) ;  /* 0x0000051000017945 */ /* 0x000fe60003800200 */
[----:B------:R-:W-:Y:S01]  /*d0d0*/  FFMA.FTZ R4, R3, R192, 1.1641532182693481445e-10 ;  /* 0x2f00000003047423 */ /* 0x000fe200000100c0 */
[----:B------:R-:W-:Y:S01]  /*d0e0*/  FMUL.FTZ R3, R14, R191 ;  /* 0x000000bf0e037220 */ /* 0x000fe20000410000 */
[----:B------:R-:W-:-:S03]  /*d0f0*/  @P1 HADD2.F32 R14, -RZ, R46.H1_H1 ;  /* 0x3000002eff0e1230 */ /* 0x000fc60000004100 */
[----:B------:R-:W-:-:S04]  /*d100*/  FSETP.GTU.FTZ.AND P4, PT, R4, R171, PT ;  /* 0x000000ab0400720b */ /* 0x000fc80003f9c000 */
[----:B------:R-:W-:Y:S02]  /*d110*/  FSEL R3, R3, RZ, !P4 ;  /* 0x000000ff03037208 */ /* 0x000fe40006000000 */
[----:B------:R-:W-:Y:S02]  /*d120*/  SEL R4, RZ, 0x1, P4 ;  /* 0x00000001ff047807 */ /* 0x000fe40002000000 */
[----:B------:R-:W-:Y:S01]  /*d130*/  ISETP.NE.AND P4, PT, R116, 0x1, PT ;  /* 0x000000017400780c */ /* 0x000fe20003f85270 */
[----:B------:R-:W-:Y:S01]  /*d140*/  FADD.FTZ R3, R118, R3 ;  /* 0x0000000376037221 */ /* 0x000fe20000010000 */
[----:B------:R-:W-:-:S03]  /*d150*/  IMAD.MOV.U32 R118, RZ, RZ, 0x2 ;  /* 0x00000002ff767424 */ /* 0x000fc600078e00ff */
        /* <DEDUP_REMOVED lines=13> */
.L_x_6837:
        /* <DEDUP_REMOVED lines=13> */
.L_x_6839:
[----:B------:R-:W-:Y:S05]  /*d300*/  BSYNC.RECONVERGENT B2 ;  /* 0x0000000000027941 */ /* 0x000fea0003800200 */
.L_x_6838:
[----:B------:R-:W-:Y:S01]  /*d310*/  IMAD.WIDE.U32 R14, R38, -0x326172a9, RZ ;  /* 0xcd9e8d57260e7825 */ /* 0x000fe200078e00ff */
[----:B------:R-:W-:Y:S02]  /*d320*/  LOP3.LUT R116, R11, R185, R181, 0x96, !PT ;  /* 0x000000b90b747212 */ /* 0x000fe400078e96b5 */
[----:B------:R-:W-:Y:S01]  /*d330*/  IADD3 R3, PT, PT, R180, -0x61c88647, RZ ;  /* 0x9e3779b9b4037810 */ /* 0x000fe20007ffe0ff */
[----:B------:R-:W-:Y:S01]  /*d340*/  IMAD.MOV.U32 R118, RZ, RZ, RZ ;  /* 0x000000ffff767224 */ /* 0x000fe200078e00ff */
        /* <DEDUP_REMOVED lines=39> */
[----:B------:R-:W-:-:S07]  /*d5c0*/  MOV R186, R116 ;  /* 0x0000007400ba7202 */ /* 0x000fce0000000f00 */
.L_x_6836:
[----:B------:R-:W-:Y:S05]  /*d5d0*/  BSYNC.RECONVERGENT B1 ;  /* 0x0000000000017941 */ /* 0x000fea0003800200 */
.L_x_6835:
        /* <DEDUP_REMOVED lines=20> */
.L_x_6842:
        /* <DEDUP_REMOVED lines=13> */
.L_x_6844:
[----:B------:R-:W-:Y:S05]  /*d7f0*/  BSYNC.RECONVERGENT B2 ;  /* 0x0000000000027941 */ /* 0x000fea0003800200 */
.L_x_6843:
[----:B------:R-:W-:Y:S01]  /*d800*/  IMAD.WIDE.U32 R14, R38, -0x326172a9, RZ ;  /* 0xcd9e8d57260e7825 */ /* 0x000fe200078e00ff */
[----:B------:R-:W-:-:S04]  /*d810*/  LOP3.LUT R116, R11, R185, R181, 0x96, !PT ;  /* 0x000000b90b747212 */ /* 0x000fc800078e96b5 */
        /* <DEDUP_REMOVED lines=39> */
[----:B------:R-:W-:Y:S01]  /*da90*/  IMAD.MOV.U32 R117, RZ, RZ, R186 ;  /* 0x000000ffff757224 */ /* 0x000fe200078e00ba */
[----:B------:R-:W-:Y:S01]  /*daa0*/  MOV R186, R116 ;  /* 0x0000007400ba7202 */ /* 0x000fe20000000f00 */
[----:B------:R-:W-:-:S07]  /*dab0*/  IMAD.MOV.U32 R182, RZ, RZ, RZ ;  /* 0x000000ffffb67224 */ /* 0x000fce00078e00ff */
.L_x_6841:
[----:B------:R-:W-:Y:S05]  /*dac0*/  BSYNC.RECONVERGENT B1 ;  /* 0x0000000000017941 */ /* 0x000fea0003800200 */
.L_x_6840:
        /* <DEDUP_REMOVED lines=26> */
.L_x_6847:
        /* <DEDUP_REMOVED lines=13> */
.L_x_6849:
[----:B------:R-:W-:Y:S05]  /*dd40*/  BSYNC.RECONVERGENT B2 ;  /* 0x0000000000027941 */ /* 0x000fea0003800200 */
.L_x_6848:
        /* <DEDUP_REMOVED lines=44> */
.L_x_6846:
[----:B------:R-:W-:Y:S05]  /*e010*/  BSYNC.RECONVERGENT B1 ;  /* 0x0000000000017941 */ /* 0x000fea0003800200 */
.L_x_6845:
        /* <DEDUP_REMOVED lines=20> */
.L_x_6852:
        /* <DEDUP_REMOVED lines=15> */
.L_x_6854:
[----:B------:R-:W-:Y:S05]  /*e250*/  BSYNC.RECONVERGENT B2 ;  /* 0x0000000000027941 */ /* 0x000fea0003800200 */
.L_x_6853:
        /* <DEDUP_REMOVED lines=44> */
.L_x_6851:
[----:B------:R-:W-:Y:S05]  /*e520*/  BSYNC.RECONVERGENT B1 ;  /* 0x0000000000017941 */ /* 0x000fea0003800200 */
.L_x_6850:
        /* <DEDUP_REMOVED lines=18> */
.L_x_6774:
        /* <DEDUP_REMOVED lines=16> */
.L_x_6858:
        /* <DEDUP_REMOVED lines=13> */
.L_x_6860:
[----:B------:R-:W-:Y:S05]  /*e820*/  BSYNC.RECONVERGENT B2 ;  /* 0x0000000000027941 */ /* 0x000fea0003800200 */
.L_x_6859:
[----:B------:R-:W-:Y:S01]  /*e830*/  IMAD.WIDE.U32 R14, R38, -0x326172a9, RZ ;  /* 0xcd9e8d57260e7825 */ /* 0x000fe200078e00ff */
[----:B------:R-:W-:-:S03]  /*e840*/  LOP3.LUT R124, R11, R141, R181, 0x96, !PT ;  /* 0x0000008d0b7c7212 */ /* 0x000fc600078e96b5 */
[----:B------:R-:W-:Y:S01]  /*e850*/  IMAD.MOV.U32 R0, RZ, RZ, R182 ;  /* 0x000000ffff007224 */ /* 0x000fe200078e00b6 */
        /* <DEDUP_REMOVED lines=38> */
[----:B------:R-:W-:Y:S01]  /*eac0*/  IMAD.MOV.U32 R124, RZ, RZ, RZ ;  /* 0x000000ffff7c7224 */ /* 0x000fe200078e00ff */
[----:B------:R-:W-:-:S07]  /*ead0*/  LOP3.LUT R16, R19, R14, R187, 0x96, !PT ;  /* 0x0000000e13107212 */ /* 0x000fce00078e96bb */
.L_x_6857:
[----:B------:R-:W-:Y:S05]  /*eae0*/  BSYNC.RECONVERGENT B1 ;  /* 0x0000000000017941 */ /* 0x000fea0003800200 */
.L_x_6856:
        /* <DEDUP_REMOVED lines=9> */
[----:B------:R-:W-:Y:S01]  /*eb80*/  FFMA.FTZ R0, R125, R192, 1.1641532182693481445e-10 ;  /* 0x2f0000007d007423 */ /* 0x000fe200000100c0 */
[----:B------:R-:W-:-:S02]  /*eb90*/  @P1 HADD2.F32 R125, -RZ, R44.H0_H0 ;  /* 0x2000002cff7d1230 */ /* 0x000fc40000004100 */
[----:B0-----:R-:W-:Y:S02]  /*eba0*/  FMUL.FTZ R14, R14, R171 ;  /* 0x000000ab0e0e7220 */ /* 0x001fe40000410000 */
[----:B-1----:R-:W-:-:S04]  /*ebb0*/  FSETP.GTU.FTZ.AND P2, PT, R0, R191, PT ;  /* 0x000000bf0000720b */ /* 0x002fc80003f5c000 */
        /* <DEDUP_REMOVED lines=15> */
.L_x_6863:
        /* <DEDUP_REMOVED lines=13> */
.L_x_6865:
[----:B------:R-:W-:Y:S05]  /*ed80*/  BSYNC.RECONVERGENT B2 ;  /* 0x0000000000027941 */ /* 0x000fea0003800200 */
.L_x_6864:
        /* <DEDUP_REMOVED lines=44> */
.L_x_6862:
[----:B------:R-:W-:Y:S05]  /*f050*/  BSYNC.RECONVERGENT B1 ;  /* 0x0000000000017941 */ /* 0x000fea0003800200 */
.L_x_6861:
[----:B------:R-:W-:Y:S01]  /*f060*/  I2FP.F32.U32 R125, R14 ;  /* 0x0000000e007d7245 */ /* 0x000fe20000201000 */
[----:B------:R-:W-:Y:S01]  /*f070*/  HADD2.F32 R116, -RZ, R116.H1_H1 ;  /* 0x30000074ff747230 */ /* 0x000fe20000004100 */
[----:B------:R-:W-:Y:S01]  /*f080*/  ISETP.NE.AND P2, PT, R140, 0x1, PT ;  /* 0x000000018c00780c */ /* 0x000fe20003f45270 */
[----:B------:R-:W-:Y:S01]  /*f090*/  BSSY.RECONVERGENT B1, `(.L_x_6866) ;  /* 0x0000050000017945 */ /* 0x000fe20003800200 */
[----:B------:R-:W-:Y:S01]  /*f0a0*/  LOP3.LUT R17, R17, 0xfffffff7, RZ, 0xc0, !PT ;  /* 0xfffffff711117812 */ /* 0x000fe200078ec0ff */
[----:B------:R-:W-:Y:S01]  /*f0b0*/  FFMA.FTZ R14, R125, R192, 1.1641532182693481445e-10 ;  /* 0x2f0000007d0e7423 */ /* 0x000fe200000100c0 */
[----:B------:R-:W-:Y:S01]  /*f0c0*/  FMUL.FTZ R116, R116, R171 ;  /* 0x000000ab74747220 */ /* 0x000fe20000410000 */
[----:B------:R-:W-:Y:S02]  /*f0d0*/  @P1 HADD2.F32 R125, -RZ, R44.H1_H1 ;  /* 0x3000002cff7d1230 */ /* 0x000fe40000004100 */
[----:B------:R-:W-:Y:S01]  /*f0e0*/  IMAD.MOV.U32 R141, RZ, RZ, 0x2 ;  /* 0x00000002ff8d7424 */ /* 0x000fe200078e00ff */
[----:B------:R-:W-:Y:S01]  /*f0f0*/  FSETP.GTU.FTZ.AND P3, PT, R14, R191, PT ;  /* 0x000000bf0e00720b */ /* 0x000fe20003f7c000 */
[----:B------:R-:W-:-:S03]  /*f100*/  IMAD.MOV.U32 R14, RZ, RZ, R12 ;  /* 0x000000ffff0e7224 */ /* 0x000fc600078e000c */
        /* <DEDUP_REMOVED lines=14> */
.L_x_6868:
        /* <DEDUP_REMOVED lines=13> */
.L_x_6870:
[----:B------:R-:W-:Y:S05]  /*f2c0*/  BSYNC.RECONVERGENT B2 ;  /* 0x0000000000027941 */ /* 0x000fea0003800200 */
.L_x_6869:
        /* <DEDUP_REMOVED lines=44> */
.L_x_6867:
[----:B------:R-:W-:Y:S05]  /*f590*/  BSYNC.RECONVERGENT B1 ;  /* 0x0000000000017941 */ /* 0x000fea0003800200 */
.L_x_6866:
[----:B------:R-:W-:Y:S01]  /*f5a0*/  I2FP.F32.U32 R125, R14 ;  /* 0x0000000e007d7245 */ /* 0x000fe20000201000 */
[----:B------:R-:W-:Y:S01]  /*f5b0*/  HADD2.F32 R116, -RZ, R117.H0_H0 ;  /* 0x20000075ff747230 */ /* 0x000fe20000004100 */
[----:B------:R-:W-:Y:S01]  /*f5c0*/  LOP3.LUT R17, R17, 0xfffffffb, RZ, 0xc0, !PT ;  /* 0xfffffffb11117812 */ /* 0x000fe200078ec0ff */
        /* <DEDUP_REMOVED lines=22> */
.L_x_6873:
        /* <DEDUP_REMOVED lines=13> */
.L_x_6875:
[----:B------:R-:W-:Y:S05]  /*f800*/  BSYNC.RECONVERGENT B2 ;  /* 0x0000000000027941 */ /* 0x000fea0003800200 */
.L_x_6874:
        /* <DEDUP_REMOVED lines=44> */
.L_x_6872:
[----:B------:R-:W-:Y:S05]  /*fad0*/  BSYNC.RECONVERGENT B1 ;  /* 0x0000000000017941 */ /* 0x000fea0003800200 */
.L_x_6871:
        /* <DEDUP_REMOVED lines=25> */
.L_x_6878:
        /* <DEDUP_REMOVED lines=13> */
.L_x_6880:
[----:B------:R-:W-:Y:S05]  /*fd40*/  BSYNC.RECONVERGENT B2 ;  /* 0x0000000000027941 */ /* 0x000fea0003800200 */
.L_x_6879:
        /* <DEDUP_REMOVED lines=40> */
[----:B------:R-:W-:Y:S02]  /*ffd0*/  MOV R12, R160 ;  /* 0x000000a0000c7202 */ /* 0x000fe40000000f00 */
[----:B------:R-:W-:Y:S01]  /*ffe0*/  LOP3.LUT R16, R19, R14, R117, 0x96, !PT ;  /* 0x0000000e13107212 */ /* 0x000fe200078e9675 */
[----:B------:R-:W-:Y:S02]  /*fff0*/  IMAD.MOV.U32 R14, RZ, RZ, R186 ;  /* 0x000000ffff0e7224 */ /* 0x000fe400078e00ba */
[----:B------:R-:W-:-:S07]  /*10000*/  IMAD.MOV.U32 R186, RZ, RZ, R116 ;  /* 0x000000ffffba7224 */ /* 0x000fce00078e0074 */
.L_x_6877:
[----:B------:R-:W-:Y:S05]  /*10010*/  BSYNC.RECONVERGENT B1 ;  /* 0x0000000000017941 */ /* 0x000fea0003800200 */
.L_x_6876:
        /* <DEDUP_REMOVED lines=23> */
.L_x_6883:
        /* <DEDUP_REMOVED lines=13> */
.L_x_6885:
[----:B------:R-:W-:Y:S05]  /*10260*/  BSYNC.RECONVERGENT B2 ;  /* 0x0000000000027941 */ /* 0x000fea0003800200 */
.L_x_6884:
        /* <DEDUP_REMOVED lines=44> */
.L_x_6882:
[----:B------:R-:W-:Y:S05]  /*10530*/  BSYNC.RECONVERGENT B1 ;  /* 0x0000000000017941 */ /* 0x000fea0003800200 */
.L_x_6881:
        /* <DEDUP_REMOVED lines=23> */
.L_x_6888:
        /* <DEDUP_REMOVED lines=13> */
.L_x_6890:
[----:B------:R-:W-:Y:S05]  /*10780*/  BSYNC.RECONVERGENT B2 ;  /* 0x0000000000027941 */ /* 0x000fea0003800200 */
.L_x_6889:
        /* <DEDUP_REMOVED lines=44> */
.L_x_6887:
[----:B------:R-:W-:Y:S05]  /*10a50*/  BSYNC.RECONVERGENT B1 ;  /* 0x0000000000017941 */ /* 0x000fea0003800200 */
.L_x_6886:
        /* <DEDUP_REMOVED lines=23> */
.L_x_6893:
        /* <DEDUP_REMOVED lines=13> */
.L_x_6895:
[----:B------:R-:W-:Y:S05]  /*10ca0*/  BSYNC.RECONVERGENT B2 ;  /* 0x0000000000027941 */ /* 0x000fea0003800200 */
.L_x_6894:
        /* <DEDUP_REMOVED lines=44> */
.L_x_6892:
[----:B------:R-:W-:Y:S05]  /*10f70*/  BSYNC.RECONVERGENT B1 ;  /* 0x0000000000017941 */ /* 0x000fea0003800200 */
.L_x_6891:
        /* <DEDUP_REMOVED lines=14> */
.L_x_6855:
        /* <DEDUP_REMOVED lines=43> */
.L_x_6896:
[----:B0-----:R-:W-:Y:S01]  /*11310*/  IMAD.MOV.U32 R182, RZ, RZ, R186 ;  /* 0x000000ffffb67224 */ /* 0x001fe200078e00ba */
[----:B------:R-:W-:-:S07]  /*11320*/  IADD3 R179, PT, PT, R179, 0x20, RZ ;  /* 0x00000020b3b37810 */ /* 0x000fce0007ffe0ff */
.L_x_6773:
[----:B------:R-:W-:Y:S05]  /*11330*/  BSYNC.RECONVERGENT B0 ;  /* 0x0000000000007941 */ /* 0x000fea0003800200 */
.L_x_6772:
        /* <DEDUP_REMOVED lines=35> */
.L_x_6902:
        /* <DEDUP_REMOVED lines=13> */
.L_x_6904:
[----:B------:R-:W-:Y:S05]  /*11640*/  BSYNC.RECONVERGENT B2 ;  /* 0x0000000000027941 */ /* 0x000fea0003800200 */
.L_x_6903:
        /* <DEDUP_REMOVED lines=41> */
[----:B------:R-:W-:Y:S01]  /*118e0*/  LOP3.LUT R16, R19, R2, R187, 0x96, !PT ;  /* 0x0000000213107212 */ /* 0x000fe200078e96bb */
[----:B------:R-:W-:-:S07]  /*118f0*/  IMAD.MOV.U32 R2, RZ, RZ, R182 ;  /* 0x000000ffff027224 */ /* 0x000fce00078e00b6 */
.L_x_6901:
[----:B------:R-:W-:Y:S05]  /*11900*/  BSYNC.RECONVERGENT B1 ;  /* 0x0000000000017941 */ /* 0x000fea0003800200 */
.L_x_6900:
[----:B------:R-:W1:Y:S01]  /*11910*/  LDC R172, c[0x0][0x408] ;  /* 0x00010200ffac7b82 */ /* 0x000e620000000800 */
[----:B------:R-:W-:Y:S01]  /*11920*/  HFMA2 R192, -RZ, RZ, 0.1171875, 0 ;  /* 0x2f800000ffc07431 */ /* 0x000fe200000001ff */
[----:B------:R-:W-:Y:S01]  /*11930*/  I2FP.F32.U32 R3, R2 ;  /* 0x0000000200037245 */ /* 0x000fe20000201000 */
[----:B-----5:R-:W-:Y:S01]  /*11940*/  HADD2.F32 R5, -RZ, R116.H0_H0 ;  /* 0x20000074ff057230 */ /* 0x020fe20000004100 */
[----:B------:R-:W-:Y:S01]  /*11950*/  ISETP.NE.AND P2, PT, R4, 0x1, PT ;  /* 0x000000010400780c */ /* 0x000fe20003f45270 */
[----:B------:R-:W-:Y:S01]  /*11960*/  BSSY.RECONVERGENT B1, `(.L_x_6905) ;  /* 0x000004e000017945 */ /* 0x000fe20003800200 */
[----:B------:R-:W-:Y:S01]  /*11970*/  LOP3.LUT R17, R17, 0xffffffef, RZ, 0xc0, !PT ;  /* 0xffffffef11117812 */ /* 0x000fe200078ec0ff */
[----:B------:R-:W-:Y:S01]  /*11980*/  IMAD.MOV.U32 R6, RZ, RZ, 0x2 ;  /* 0x00000002ff067424 */ /* 0x000fe200078e00ff */
[----:B------:R-:W2:Y:S01]  /*11990*/  LDC R191, c[0x0][0x404] ;  /* 0x00010100ffbf7b82 */ /* 0x000ea20000000800 */
[----:B------:R-:W-:Y:S01]  /*119a0*/  FFMA.FTZ R2, R3, R192, 1.1641532182693481445e-10 ;  /* 0x2f00000003027423 */ /* 0x000fe200000100c0 */
[----:B------:R-:W-:-:S02]  /*119b0*/  IMAD.MOV.U32 R3, RZ, RZ, R12 ;  /* 0x000000ffff037224 */ /* 0x000fc400078e000c */
[----:B-1----:R-:W-:Y:S02]  /*119c0*/  FMUL.FTZ R5, R5, R172 ;  /* 0x000000ac05057220 */ /* 0x002fe40000410000 */
[----:B--2---:R-:W-:-:S04]  /*119d0*/  FSETP.GTU.FTZ.AND P3, PT, R2, R191, PT ;  /* 0x000000bf0200720b */ /* 0x004fc80003f7c000 */
        /* <DEDUP_REMOVED lines=12> */
.L_x_6907:
        /* <DEDUP_REMOVED lines=13> */
.L_x_6909:
[----:B------:R-:W-:Y:S05]  /*11b70*/  BSYNC.RECONVERGENT B2 ;  /* 0x0000000000027941 */ /* 0x000fea0003800200 */
.L_x_6908:
        /* <DEDUP_REMOVED lines=44> */
.L_x_6906:
[----:B------:R-:W-:Y:S05]  /*11e40*/  BSYNC.RECONVERGENT B1 ;  /* 0x0000000000017941 */ /* 0x000fea0003800200 */
.L_x_6905:
        /* <DEDUP_REMOVED lines=25> */
.L_x_6912:
        /* <DEDUP_REMOVED lines=13> */
.L_x_6914:
[----:B------:R-:W-:Y:S05]  /*120b0*/  BSYNC.RECONVERGENT B2 ;  /* 0x0000000000027941 */ /* 0x000fea0003800200 */
.L_x_6913:
        /* <DEDUP_REMOVED lines=44> */
.L_x_6911:
[----:B------:R-:W-:Y:S05]  /*12380*/  BSYNC.RECONVERGENT B1 ;  /* 0x0000000000017941 */ /* 0x000fea0003800200 */
.L_x_6910:
        /* <DEDUP_REMOVED lines=22> */
.L_x_6917:
        /* <DEDUP_REMOVED lines=13> */
.L_x_6919:
[----:B------:R-:W-:Y:S05]  /*125c0*/  BSYNC.RECONVERGENT B2 ;  /* 0x0000000000027941 */ /* 0x000fea0003800200 */
.L_x_6918:
        /* <DEDUP_REMOVED lines=44> */
.L_x_6916:
[----:B------:R-:W-:Y:S05]  /*12890*/  BSYNC.RECONVERGENT B1 ;  /* 0x0000000000017941 */ /* 0x000fea0003800200 */
.L_x_6915:
[----:B------:R-:W-:Y:S01]  /*128a0*/  I2FP.F32.U32 R3, R3 ;  /* 0x0000000300037245 */ /* 0x000fe20000201000 */
[----:B------:R-:W-:Y:S01]  /*128b0*/  HADD2.F32 R5, -RZ, R48.H1_H1 ;  /* 0x30000030ff057230 */ /* 0x000fe20000004100 */
[----:B------:R-:W-:Y:S01]  /*128c0*/  BSSY.RECONVERGENT B1, `(.L_x_6920) ;  /* 0x0000051000017945 */ /* 0x000fe20003800200 */
[----:B------:R-:W-:Y:S02]  /*128d0*/  HFMA2 R4, -RZ, RZ, 0, 1.1920928955078125e-07 ;  /* 0x00000002ff047431 */ /* 0x000fe400000001ff */
        /* <DEDUP_REMOVED lines=8> */
[----:B------:R-:W-:-:S03]  /*12960*/  IMAD.MOV.U32 R3, RZ, RZ, R12 ;  /* 0x000000ffff037224 */ /* 0x000fc600078e000c */
[--C-:B0-----:R-:W-:Y:S01]  /*12970*/  @P1 FADD.FTZ R126, R5, R2.reuse ;  /* 0x00000002057e1221 */ /* 0x101fe20000010000 */
        /* <DEDUP_REMOVED lines=11> */
.L_x_6922:
        /* <DEDUP_REMOVED lines=13> */
.L_x_6924:
[----:B------:R-:W-:Y:S05]  /*12b00*/  BSYNC.RECONVERGENT B2 ;  /* 0x0000000000027941 */ /* 0x000fea0003800200 */
.L_x_6923:
        /* <DEDUP_REMOVED lines=44> */
.L_x_6921:
[----:B------:R-:W-:Y:S05]  /*12dd0*/  BSYNC.RECONVERGENT B1 ;  /* 0x0000000000017941 */ /* 0x000fea0003800200 */
.L_x_6920:
        /* <DEDUP_REMOVED lines=22> */
.L_x_6927:
        /* <DEDUP_REMOVED lines=13> */
.L_x_6929:
[----:B------:R-:W-:Y:S05]  /*13010*/  BSYNC.RECONVERGENT B2 ;  /* 0x0000000000027941 */ /* 0x000fea0003800200 */
.L_x_6928:
        /* <DEDUP_REMOVED lines=44> */
.L_x_6926:
[----:B------:R-:W-:Y:S05]  /*132e0*/  BSYNC.RECONVERGENT B1 ;  /* 0x0000000000017941 */ /* 0x000fea0003800200 */
.L_x_6925:
        /* <DEDUP_REMOVED lines=25> */
.L_x_6932:
        /* <DEDUP_REMOVED lines=13> */
.L_x_6934:
[----:B------:R-:W-:Y:S05]  /*13550*/  BSYNC.RECONVERGENT B2 ;  /* 0x0000000000027941 */ /* 0x000fea0003800200 */
.L_x_6933:
        /* <DEDUP_REMOVED lines=44> */
.L_x_6931:
[----:B------:R-:W-:Y:S05]  /*13820*/  BSYNC.RECONVERGENT B1 ;  /* 0x0000000000017941 */ /* 0x000fea0003800200 */
.L_x_6930:
        /* <DEDUP_REMOVED lines=22> */
.L_x_6937:
        /* <DEDUP_REMOVED lines=13> */
.L_x_6939:
[----:B------:R-:W-:Y:S05]  /*13a60*/  BSYNC.RECONVERGENT B2 ;  /* 0x0000000000027941 */ /* 0x000fea0003800200 */
.L_x_6938:
        /* <DEDUP_REMOVED lines=44> */
.L_x_6936:
[----:B------:R-:W-:Y:S05]  /*13d30*/  BSYNC.RECONVERGENT B1 ;  /* 0x0000000000017941 */ /* 0x000fea0003800200 */
.L_x_6935:
        /* <DEDUP_REMOVED lines=25> */
.L_x_6942:
        /* <DEDUP_REMOVED lines=13> */
.L_x_6944:
[----:B------:R-:W-:Y:S05]  /*13fa0*/  BSYNC.RECONVERGENT B2 ;  /* 0x0000000000027941 */ /* 0x000fea0003800200 */
.L_x_6943:
        /* <DEDUP_REMOVED lines=44> */
.L_x_6941:
[----:B------:R-:W-:Y:S05]  /*14270*/  BSYNC.RECONVERGENT B1 ;  /* 0x0000000000017941 */ /* 0x000fea0003800200 */
.L_x_6940:
        /* <DEDUP_REMOVED lines=20> */
.L_x_6947:
        /* <DEDUP_REMOVED lines=13> */
.L_x_6949:
[----:B------:R-:W-:Y:S05]  /*14490*/  BSYNC.RECONVERGENT B2 ;  /* 0x0000000000027941 */ /* 0x000fea0003800200 */
.L_x_6948:
        /* <DEDUP_REMOVED lines=44> */
.L_x_6946:
[----:B------:R-:W-:Y:S05]  /*14760*/  BSYNC.RECONVERGENT B1 ;  /* 0x0000000000017941 */ /* 0x000fea0003800200 */
.L_x_6945:
        /* <DEDUP_REMOVED lines=25> */
.L_x_6952:
        /* <DEDUP_REMOVED lines=13> */
.L_x_6954:
[----:B------:R-:W-:Y:S05]  /*149d0*/  BSYNC.RECONVERGENT B2 ;  /* 0x0000000000027941 */ /* 0x000fea0003800200 */
.L_x_6953:
        /* <DEDUP_REMOVED lines=44> */
.L_x_6951:
[----:B------:R-:W-:Y:S05]  /*14ca0*/  BSYNC.RECONVERGENT B1 ;  /* 0x0000000000017941 */ /* 0x000fea0003800200 */
.L_x_6950:
        /* <DEDUP_REMOVED lines=20> */
.L_x_6957:
        /* <DEDUP_REMOVED lines=13> */
.L_x_6959:
[----:B------:R-:W-:Y:S05]  /*14ec0*/  BSYNC.RECONVERGENT B2 ;  /* 0x0000000000027941 */ /* 0x000fea0003800200 */
.L_x_6958:
        /* <DEDUP_REMOVED lines=44> */
.L_x_6956:
[----:B------:R-:W-:Y:S05]  /*15190*/  BSYNC.RECONVERGENT B1 ;  /* 0x0000000000017941 */ /* 0x000fea0003800200 */
.L_x_6955:
        /* <DEDUP_REMOVED lines=25> */
.L_x_6962:
        /* <DEDUP_REMOVED lines=13> */
.L_x_6964:
[----:B------:R-:W-:Y:S05]  /*15400*/  BSYNC.RECONVERGENT B2 ;  /* 0x0000000000027941 */ /* 0x000fea0003800200 */
.L_x_6963:
[----:B------:R-:W-:Y:S01]  /*15410*/  IMAD.WIDE.U32 R14, R38, -0x326172a9, RZ ;  /* 0xcd9e8d57260e7825 */ /* 0x000fe200078e00ff */
[----:B------:R-:W-:-:S03]  /*15420*/  LOP3.LUT R116, R11, R185, R181, 0x96, !PT ;  /* 0x000000b90b747212 */ /* 0x000fc600078e96b5 */
[----:B------:R-:W-:Y:S02]  /*15430*/  HFMA2 R158, -RZ, RZ, 0, 0 ;  /* 0x00000000ff9e7431 */ /* 0x000fe400000001ff */
        /* <DEDUP_REMOVED lines=40> */
[----:B------:R-:W-:-:S07]  /*156c0*/  LOP3.LUT R16, R19, R14, R117, 0x96, !PT ;  /* 0x0000000e13107212 */ /* 0x000fce00078e9675 */
.L_x_6961:
[----:B------:R-:W-:Y:S05]  /*156d0*/  BSYNC.RECONVERGENT B1 ;  /* 0x0000000000017941 */ /* 0x000fea0003800200 */
.L_x_6960:
        /* <DEDUP_REMOVED lines=20> */
.L_x_6967:
        /* <DEDUP_REMOVED lines=13> */
.L_x_6969:
[----:B------:R-:W-:Y:S05]  /*158f0*/  BSYNC.RECONVERGENT B2 ;  /* 0x0000000000027941 */ /* 0x000fea0003800200 */
.L_x_6968:
        /* <DEDUP_REMOVED lines=44> */
.L_x_6966:
[----:B------:R-:W-:Y:S05]  /*15bc0*/  BSYNC.RECONVERGENT B1 ;  /* 0x0000000000017941 */ /* 0x000fea0003800200 */
.L_x_6965:
[----:B------:R-:W-:Y:S01]  /*15bd0*/  I2FP.F32.U32 R117, R118 ;  /* 0x0000007600757245 */ /* 0x000fe20000201000 */
[----:B------:R-:W-:Y:S01]  /*15be0*/  HADD2.F32 R183, -RZ, R51.H0_H0 ;  /* 0x20000033ffb77230 */ /* 0x000fe20000004100 */
[----:B------:R-:W-:Y:S01]  /*15bf0*/  BSSY.RECONVERGENT B1, `(.L_x_6970) ;  /* 0x0000052000017945 */ /* 0x000fe20003800200 */
[----:B------:R-:W-:Y:S02]  /*15c00*/  @P1 HADD2.F32 R158, -RZ, R47.H0_H0 ;  /* 0x2000002fff9e1230 */ /* 0x000fe40000004100 */
[----:B------:R-:W-:Y:S01]  /*15c10*/  FFMA.FTZ R14, R117, R192, 1.1641532182693481445e-10 ;  /* 0x2f000000750e7423 */ /* 0x000fe200000100c0 */
[----:B------:R-:W-:Y:S01]  /*15c20*/  FMUL.FTZ R116, R183, R172 ;  /* 0x000000acb7747220 */ /* 0x000fe20000410000 */
[----:B------:R-:W-:Y:S01]  /*15c30*/  IMAD.MOV.U32 R118, RZ, RZ, 0x2 ;  /* 0x00000002ff767424 */ /* 0x000fe200078e00ff */
[----:B------:R-:W-:Y:S02]  /*15c40*/  MOV R117, R12 ;  /* 0x0000000c00757202 */ /* 0x000fe40000000f00 */
        /* <DEDUP_REMOVED lines=18> */
.L_x_6972:
        /* <DEDUP_REMOVED lines=13> */
.L_x_6974:
[----:B------:R-:W-:Y:S05]  /*15e40*/  BSYNC.RECONVERGENT B2 ;  /* 0x0000000000027941 */ /* 0x000fea0003800200 */
.L_x_6973:
[----:B------:R-:W-:Y:S01]  /*15e50*/  IMAD.WIDE.U32 R14, R38, -0x326172a9, RZ ;  /* 0xcd9e8d57260e7825 */ /* 0x000fe200078e00ff */
[----:B------:R-:W-:-:S03]  /*15e60*/  LOP3.LUT R116, R11, R185, R181, 0x96, !PT ;  /* 0x000000b90b747212 */ /* 0x000fc600078e96b5 */
[----:B------:R-:W-:Y:S01]  /*15e70*/  IMAD.MOV.U32 R118, RZ, RZ, RZ ;  /* 0x000000ffff767224 */ /* 0x000fe200078e00ff */
        /* <DEDUP_REMOVED lines=40> */
[----:B------:R-:W-:-:S07]  /*16100*/  MOV R186, R116 ;  /* 0x0000007400ba7202 */ /* 0x000fce0000000f00 */
.L_x_6971:
[----:B------:R-:W-:Y:S05]  /*16110*/  BSYNC.RECONVERGENT B1 ;  /* 0x0000000000017941 */ /* 0x000fea0003800200 */
.L_x_6970:
        /* <DEDUP_REMOVED lines=20> */
.L_x_6977:
        /* <DEDUP_REMOVED lines=15> */
.L_x_6979:
[----:B------:R-:W-:Y:S05]  /*16350*/  BSYNC.RECONVERGENT B2 ;  /* 0x0000000000027941 */ /* 0x000fea0003800200 */
.L_x_6978:
        /* <DEDUP_REMOVED lines=44> */
.L_x_6976:
[----:B------:R-:W-:Y:S05]  /*16620*/  BSYNC.RECONVERGENT B1 ;  /* 0x0000000000017941 */ /* 0x000fea0003800200 */
.L_x_6975:
        /* <DEDUP_REMOVED lines=18> */
.L_x_6899:
        /* <DEDUP_REMOVED lines=16> */
.L_x_6983:
        /* <DEDUP_REMOVED lines=13> */
.L_x_6985:
[----:B------:R-:W-:Y:S05]  /*16920*/  BSYNC.RECONVERGENT B2 ;  /* 0x0000000000027941 */ /* 0x000fea0003800200 */
.L_x_6984:
[----:B------:R-:W-:Y:S01]  /*16930*/  IMAD.WIDE.U32 R14, R38, -0x326172a9, RZ ;  /* 0xcd9e8d57260e7825 */ /* 0x000fe200078e00ff */
[----:B------:R-:W-:Y:S02]  /*16940*/  LOP3.LUT R126, R11, R143, R181, 0x96, !PT ;  /* 0x0000008f0b7e7212 */ /* 0x000fe400078e96b5 */
[----:B------:R-:W-:Y:S02]  /*16950*/  MOV R40, R182 ;  /* 0x000000b600287202 */ /* 0x000fe40000000f00 */
        /* <DEDUP_REMOVED lines=40> */
.L_x_6982:
[----:B------:R-:W-:Y:S05]  /*16be0*/  BSYNC.RECONVERGENT B1 ;  /* 0x0000000000017941 */ /* 0x000fea0003800200 */
.L_x_6981:
        /* <DEDUP_REMOVED lines=10> */
[----:B------:R-:W-:-:S02]  /*16c90*/  HFMA2 R142, -RZ, RZ, 0, 1.1920928955078125e-07 ;  /* 0x00000002ff8e7431 */ /* 0x000fc400000001ff */
[----:B0-----:R-:W-:Y:S01]  /*16ca0*/  FMUL.FTZ R143, R143, R172 ;  /* 0x000000ac8f8f7220 */ /* 0x001fe20000410000 */
[----:B-1----:R-:W-:Y:S01]  /*16cb0*/  FSETP.GTU.FTZ.AND P3, PT, R14, R191, PT ;  /* 0x000000bf0e00720b */ /* 0x002fe20003f7c000 */
        /* <DEDUP_REMOVED lines=15> */
.L_x_6988:
        /* <DEDUP_REMOVED lines=13> */
.L_x_6990:
[----:B------:R-:W-:Y:S05]  /*16e80*/  BSYNC.RECONVERGENT B2 ;  /* 0x0000000000027941 */ /* 0x000fea0003800200 */
.L_x_6989:
        /* <DEDUP_REMOVED lines=44> */
.L_x_6987:
[----:B------:R-:W-:Y:S05]  /*17150*/  BSYNC.RECONVERGENT B1 ;  /* 0x0000000000017941 */ /* 0x000fea0003800200 */
.L_x_6986:
[----:B------:R-:W-:Y:S01]  /*17160*/  I2FP.F32.U32 R127, R14 ;  /* 0x0000000e007f7245 */ /* 0x000fe20000201000 */
[----:B------:R-:W-:Y:S01]  /*17170*/  HADD2.F32 R143, -RZ, R116.H1_H1 ;  /* 0x30000074ff8f7230 */ /* 0x000fe20000004100 */
[----:B------:R-:W-:Y:S01]  /*17180*/  LOP3.LUT R17, R17, 0xfffffff7, RZ, 0xc0, !PT ;  /* 0xfffffff711117812 */ /* 0x000fe200078ec0ff */
[----:B------:R-:W-:Y:S01]  /*17190*/  BSSY.RECONVERGENT B1, `(.L_x_6991) ;  /* 0x0000050000017945 */ /* 0x000fe20003800200 */
[----:B------:R-:W-:Y:S02]  /*171a0*/  HFMA2 R158, -RZ, RZ, 0, 1.1920928955078125e-07 ;  /* 0x00000002ff9e7431 */ /* 0x000fe400000001ff */
[----:B------:R-:W-:Y:S01]  /*171b0*/  FFMA.FTZ R14, R127, R192, 1.1641532182693481445e-10 ;  /* 0x2f0000007f0e7423 */ /* 0x000fe200000100c0 */
[----:B------:R-:W-:Y:S01]  /*171c0*/  FMUL.FTZ R143, R143, R172 ;  /* 0x000000ac8f8f7220 */ /* 0x000fe20000410000 */
[----:B------:R-:W-:-:S03]  /*171d0*/  @P1 HADD2.F32 R127, -RZ, R44.H1_H1 ;  /* 0x3000002cff7f1230 */ /* 0x000fc60000004100 */
        /* <DEDUP_REMOVED lines=17> */
.L_x_6993:
        /* <DEDUP_REMOVED lines=13> */
.L_x_6995:
[----:B------:R-:W-:Y:S05]  /*173c0*/  BSYNC.RECONVERGENT B2 ;  /* 0x0000000000027941 */ /* 0x000fea0003800200 */
.L_x_6994:
        /* <DEDUP_REMOVED lines=44> */
.L_x_6992:
[----:B------:R-:W-:Y:S05]  /*17690*/  BSYNC.RECONVERGENT B1 ;  /* 0x0000000000017941 */ /* 0x000fea0003800200 */
.L_x_6991:
[----:B------:R-:W-:Y:S01]  /*176a0*/  I2FP.F32.U32 R127, R14 ;  /* 0x0000000e007f7245 */ /* 0x000fe20000201000 */
[----:B------:R-:W-:Y:S01]  /*176b0*/  HADD2.F32 R143, -RZ, R117.H0_H0 ;  /* 0x20000075ff8f7230 */ /* 0x000fe20000004100 */
[----:B------:R-:W-:Y:S01]  /*176c0*/  LOP3.LUT R17, R17, 0xfffffffb, RZ, 0xc0, !PT ;  /* 0xfffffffb11117812 */ /* 0x000fe200078ec0ff */
[----:B------:R-:W-:Y:S01]  /*176d0*/  @P1 HADD2.F32 R116, -RZ, R45.H0_H0 ;  /* 0x2000002dff741230 */ /* 0x000fe20000004100 */
[----:B------:R-:W-:Y:S01]  /*176e0*/  BSSY.RECONVERGENT B1, `(.L_x_6996) ;  /* 0x000004f000017945 */ /* 0x000fe20003800200 */
[----:B------:R-:W-:Y:S01]  /*176f0*/  FFMA.FTZ R14, R127, R192, 1.1641532182693481445e-10 ;  /* 0x2f0000007f0e7423 */ /* 0x000fe200000100c0 */
[----:B------:R-:W-:-:S04]  /*17700*/  FMUL.FTZ R143, R143, R172 ;  /* 0x000000ac8f8f7220 */ /* 0x000fc80000410000 */
[----:B------:R-:W-:Y:S01]  /*17710*/  FSETP.GTU.FTZ.AND P2, PT, R14, R191, PT ;  /* 0x000000bf0e00720b */ /* 0x000fe20003f5c000 */
[----:B------:R-:W-:-:S03]  /*17720*/  IMAD.MOV.U32 R14, RZ, RZ, R12 ;  /* 0x000000ffff0e7224 */ /* 0x000fc600078e000c */
[----:B------:R-:W-:Y:S02]  /*17730*/  FSEL R127, R143, RZ, !P2 ;  /* 0x000000ff8f7f7208 */ /* 0x000fe40005000000 */
        /* <DEDUP_REMOVED lines=15> */
.L_x_6998:
        /* <DEDUP_REMOVED lines=13> */
.L_x_7000:
[----:B------:R-:W-:Y:S05]  /*17900*/  BSYNC.RECONVERGENT B2 ;  /* 0x0000000000027941 */ /* 0x000fea0003800200 */
.L_x_6999:
        /* <DEDUP_REMOVED lines=44> */
.L_x_6997:
[----:B------:R-:W-:Y:S05]  /*17bd0*/  BSYNC.RECONVERGENT B1 ;  /* 0x0000000000017941 */ /* 0x000fea0003800200 */
.L_x_6996:
        /* <DEDUP_REMOVED lines=25> */
.L_x_7003:
        /* <DEDUP_REMOVED lines=13> */
.L_x_7005:
[----:B------:R-:W-:Y:S05]  /*17e40*/  BSYNC.RECONVERGENT B2 ;  /* 0x0000000000027941 */ /* 0x000fea0003800200 */
.L_x_7004:
        /* <DEDUP_REMOVED lines=44> */
.L_x_7002:
[----:B------:R-:W-:Y:S05]  /*18110*/  BSYNC.RECONVERGENT B1 ;  /* 0x0000000000017941 */ /* 0x000fea0003800200 */
.L_x_7001:
        /* <DEDUP_REMOVED lines=23> */
.L_x_7008:
        /* <DEDUP_REMOVED lines=13> */
.L_x_7010:
[----:B------:R-:W-:Y:S05]  /*18360*/  BSYNC.RECONVERGENT B2 ;  /* 0x0000000000027941 */ /* 0x000fea0003800200 */
.L_x_7009:
        /* <DEDUP_REMOVED lines=44> */
.L_x_7007:
[----:B------:R-:W-:Y:S05]  /*18630*/  BSYNC.RECONVERGENT B1 ;  /* 0x0000000000017941 */ /* 0x000fea0003800200 */
.L_x_7006:
[----:B------:R-:W-:Y:S01]  /*18640*/  I2FP.F32.U32 R117, R14 ;  /* 0x0000000e00757245 */ /* 0x000fe20000201000 */
[----:B------:R-:W-:Y:S01]  /*18650*/  HADD2.F32 R159, -RZ, R118.H1_H1 ;  /* 0x30000076ff9f7230 */ /* 0x000fe20000004100 */
[----:B------:R-:W-:Y:S01]  /*18660*/  ISETP.NE.AND P4, PT, R182, 0x1, PT ;  /* 0x00000001b600780c */ /* 0x000fe20003f85270 */
[----:B------:R-:W-:Y:S01]  /*18670*/  @P1 HADD2.F32 R116, -RZ, R46.H1_H1 ;  /* 0x3000002eff741230 */ /* 0x000fe20000004100 */
        /* <DEDUP_REMOVED lines=19> */
.L_x_7013:
        /* <DEDUP_REMOVED lines=13> */
.L_x_7015:
[----:B------:R-:W-:Y:S05]  /*18880*/  BSYNC.RECONVERGENT B2 ;  /* 0x0000000000027941 */ /* 0x000fea0003800200 */
.L_x_7014:
        /* <DEDUP_REMOVED lines=44> */
.L_x_7012:
[----:B------:R-:W-:Y:S05]  /*18b50*/  BSYNC.RECONVERGENT B1 ;  /* 0x0000000000017941 */ /* 0x000fea0003800200 */
.L_x_7011:
        /* <DEDUP_REMOVED lines=23> */
.L_x_7018:
        /* <DEDUP_REMOVED lines=13> */
.L_x_7020:
[----:B------:R-:W-:Y:S05]  /*18da0*/  BSYNC.RECONVERGENT B2 ;  /* 0x0000000000027941 */ /* 0x000fea0003800200 */
.L_x_7019:
        /* <DEDUP_REMOVED lines=44> */
.L_x_7017:
[----:B------:R-:W-:Y:S05]  /*19070*/  BSYNC.RECONVERGENT B1 ;  /* 0x0000000000017941 */ /* 0x000fea0003800200 */
.L_x_7016:
        /* <DEDUP_REMOVED lines=14> */
.L_x_6980:
        /* <DEDUP_REMOVED lines=43> */
.L_x_7021:
[----:B0-----:R-:W-:Y:S02]  /*19410*/  IMAD.MOV.U32 R182, RZ, RZ, R186 ;  /* 0x000000ffffb67224 */ /* 0x001fe400078e00ba */
[----:B------:R-:W-:-:S07]  /*19420*/  VIADD R179, R179, 0x20 ;  /* 0x00000020b3b37836 */ /* 0x000fce0000000000 */
.L_x_6898:
[----:B------:R-:W-:Y:S05]  /*19430*/  BSYNC.RECONVERGENT B0 ;  /* 0x0000000000007941 */ /* 0x000fea0003800200 */
.L_x_6897:
        /* <DEDUP_REMOVED lines=31> */
[--C-:B------:R-:W-:Y:S02]  /*19630*/  @!P2 IMAD.MOV.U32 R186, RZ, RZ, R182.reuse ;  /* 0x000000ffffbaa224 */ /* 0x100fe400078e00b6 */
[----:B------:R-:W-:Y:S02]  /*19640*/  @P2 IMAD.MOV.U32 R2, RZ, RZ, R15 ;  /* 0x000000ffff022224 */ /* 0x000fe400078e000f */
[----:B------:R-:W-:Y:S01]  /*19650*/  @P2 IMAD.MOV.U32 R186, RZ, RZ, R182 ;  /* 0x000000ffffba2224 */ /* 0x000fe200078e00b6 */
[----:B------:R-:W-:Y:S06]  /*19660*/  BRA `(.L_x_7026) ;  /* 0x0000000000e47947 */ /* 0x000fec0003800000 */
.L_x_7027:
        /* <DEDUP_REMOVED lines=13> */
.L_x_7029:
[----:B------:R-:W-:Y:S05]  /*19740*/  BSYNC.RECONVERGENT B2 ;  /* 0x0000000000027941 */ /* 0x000fea0003800200 */
.L_x_7028:
        /* <DEDUP_REMOVED lines=43> */
.L_x_7026:
[----:B------:R-:W-:Y:S05]  /*19a00*/  BSYNC.RECONVERGENT B1 ;  /* 0x0000000000017941 */ /* 0x000fea0003800200 */
.L_x_7025:
[----:B------:R-:W1:Y:S01]  /*19a10*/  LDC R173, c[0x0][0x408] ;  /* 0x00010200ffad7b82 */ /* 0x000e620000000800 */
[----:B------:R-:W-:Y:S01]  /*19a20*/  I2FP.F32.U32 R3, R2 ;  /* 0x0000000200037245 */ /* 0x000fe20000201000 */
[----:B------:R-:W-:Y:S01]  /*19a30*/  IMAD.MOV.U32 R192, RZ, RZ, 0x2f800000 ;  /* 0x2f800000ffc07424 */ /* 0x000fe200078e00ff */
[----:B------:R-:W-:Y:S01]  /*19a40*/  LOP3.LUT R17, R17, 0xffffffef, RZ, 0xc0, !PT ;  /* 0xffffffef11117812 */ /* 0x000fe200078ec0ff */
[----:B-----5:R-:W-:Y:S01]  /*19a50*/  HADD2.F32 R4, -RZ, R116.H0_H0 ;  /* 0x20000074ff047230 */ /* 0x020fe20000004100 */
[----:B------:R-:W-:Y:S01]  /*19a60*/  BSSY.RECONVERGENT B1, `(.L_x_7030) ;  /* 0x000004e000017945 */ /* 0x000fe20003800200 */
[----:B------:R-:W-:Y:S01]  /*19a70*/  FFMA.FTZ R2, R3, R192, 1.1641532182693481445e-10 ;  /* 0x2f00000003027423 */ /* 0x000fe200000100c0 */
[----:B------:R-:W-:Y:S01]  /*19a80*/  HFMA2 R6, -RZ, RZ, 0, 1.1920928955078125e-07 ;  /* 0x00000002ff067431 */ /* 0x000fe200000001ff */
        /* <DEDUP_REMOVED lines=17> */
.L_x_7032:
        /* <DEDUP_REMOVED lines=13> */
.L_x_7034:
[----:B------:R-:W-:Y:S05]  /*19c70*/  BSYNC.RECONVERGENT B2 ;  /* 0x0000000000027941 */ /* 0x000fea0003800200 */
.L_x_7033:
        /* <DEDUP_REMOVED lines=44> */
.L_x_7031:
[----:B------:R-:W-:Y:S05]  /*19f40*/  BSYNC.RECONVERGENT B1 ;  /* 0x0000000000017941 */ /* 0x000fea0003800200 */
.L_x_7030:
        /* <DEDUP_REMOVED lines=25> */
.L_x_7037:
        /* <DEDUP_REMOVED lines=13> */
.L_x_7039:
[----:B------:R-:W-:Y:S05]  /*1a1b0*/  BSYNC.RECONVERGENT B2 ;  /* 0x0000000000027941 */ /* 0x000fea0003800200 */
.L_x_7038:
        /* <DEDUP_REMOVED lines=44> */
.L_x_7036:
[----:B------:R-:W-:Y:S05]  /*1a480*/  BSYNC.RECONVERGENT B1 ;  /* 0x0000000000017941 */ /* 0x000fea0003800200 */
.L_x_7035:
        /* <DEDUP_REMOVED lines=22> */
.L_x_7042:
        /* <DEDUP_REMOVED lines=13> */
.L_x_7044:
[----:B------:R-:W-:Y:S05]  /*1a6c0*/  BSYNC.RECONVERGENT B2 ;  /* 0x0000000000027941 */ /* 0x000fea0003800200 */
.L_x_7043:
        /* <DEDUP_REMOVED lines=44> */
.L_x_7041:
[----:B------:R-:W-:Y:S05]  /*1a990*/  BSYNC.RECONVERGENT B1 ;  /* 0x0000000000017941 */ /* 0x000fea0003800200 */
.L_x_7040:
        /* <DEDUP_REMOVED lines=12> */
[--C-:B0-----:R-:W-:Y:S01]  /*1aa60*/  @P1 FADD.FTZ R128, R5, R2.reuse ;  /* 0x0000000205801221 */ /* 0x101fe20000010000 */
[----:B------:R-:W-:Y:S02]  /*1aa70*/  @!P1 IMAD.MOV.U32 R128, RZ, RZ, R2 ;  /* 0x000000ffff809224 */ /* 0x000fe400078e0002 */
        /* <DEDUP_REMOVED lines=11> */
.L_x_7047:
        /* <DEDUP_REMOVED lines=13> */
.L_x_7049:
[----:B------:R-:W-:Y:S05]  /*1ac00*/  BSYNC.RECONVERGENT B2 ;  /* 0x0000000000027941 */ /* 0x000fea0003800200 */
.L_x_7048:
        /* <DEDUP_REMOVED lines=44> */
.L_x_7046:
[----:B------:R-:W-:Y:S05]  /*1aed0*/  BSYNC.RECONVERGENT B1 ;  /* 0x0000000000017941 */ /* 0x000fea0003800200 */
.L_x_7045:
        /* <DEDUP_REMOVED lines=22> */
.L_x_7052:
        /* <DEDUP_REMOVED lines=13> */
.L_x_7054:
[----:B------:R-:W-:Y:S05]  /*1b110*/  BSYNC.RECONVERGENT B2 ;  /* 0x0000000000027941 */ /* 0x000fea0003800200 */
.L_x_7053:
        /* <DEDUP_REMOVED lines=44> */
.L_x_7051:
[----:B------:R-:W-:Y:S05]  /*1b3e0*/  BSYNC.RECONVERGENT B1 ;  /* 0x0000000000017941 */ /* 0x000fea0003800200 */
.L_x_7050:
        /* <DEDUP_REMOVED lines=25> */
.L_x_7057:
        /* <DEDUP_REMOVED lines=13> */
.L_x_7059:
[----:B------:R-:W-:Y:S05]  /*1b650*/  BSYNC.RECONVERGENT B2 ;  /* 0x0000000000027941 */ /* 0x000fea0003800200 */
.L_x_7058:
        /* <DEDUP_REMOVED lines=44> */
.L_x_7056:
[----:B------:R-:W-:Y:S05]  /*1b920*/  BSYNC.RECONVERGENT B1 ;  /* 0x0000000000017941 */ /* 0x000fea0003800200 */
.L_x_7055:
        /* <DEDUP_REMOVED lines=22> */
.L_x_7062:
        /* <DEDUP_REMOVED lines=13> */
.L_x_7064:
[----:B------:R-:W-:Y:S05]  /*1bb60*/  BSYNC.RECONVERGENT B2 ;  /* 0x0000000000027941 */ /* 0x000fea0003800200 */
.L_x_7063:
        /* <DEDUP_REMOVED lines=44> */
.L_x_7061:
[----:B------:R-:W-:Y:S05]  /*1be30*/  BSYNC.RECONVERGENT B1 ;  /* 0x0000000000017941 */ /* 0x000fea0003800200 */
.L_x_7060:
        /* <DEDUP_REMOVED lines=25> */
.L_x_7067:
        /* <DEDUP_REMOVED lines=13> */
.L_x_7069:
[----:B------:R-:W-:Y:S05]  /*1c0a0*/  BSYNC.RECONVERGENT B2 ;  /* 0x0000000000027941 */ /* 0x000fea0003800200 */
.L_x_7068:
        /* <DEDUP_REMOVED lines=44> */
.L_x_7066:
[----:B------:R-:W-:Y:S05]  /*1c370*/  BSYNC.RECONVERGENT B1 ;  /* 0x0000000000017941 */ /* 0x000fea0003800200 */
.L_x_7065:
        /* <DEDUP_REMOVED lines=20> */
.L_x_7072:
        /* <DEDUP_REMOVED lines=13> */
.L_x_7074:
[----:B------:R-:W-:Y:S05]  /*1c590*/  BSYNC.RECONVERGENT B2 ;  /* 0x0000000000027941 */ /* 0x000fea0003800200 */
.L_x_7073:
        /* <DEDUP_REMOVED lines=44> */
.L_x_7071:
[----:B------:R-:W-:Y:S05]  /*1c860*/  BSYNC.RECONVERGENT B1 ;  /* 0x0000000000017941 */ /* 0x000fea0003800200 */
.L_x_7070:
        /* <DEDUP_REMOVED lines=25> */
.L_x_7077:
        /* <DEDUP_REMOVED lines=13> */
.L_x_7079:
[----:B------:R-:W-:Y:S05]  /*1cad0*/  BSYNC.RECONVERGENT B2 ;  /* 0x0000000000027941 */ /* 0x000fea0003800200 */
.L_x_7078:
        /* <DEDUP_REMOVED lines=44> */
.L_x_7076:
[----:B------:R-:W-:Y:S05]  /*1cda0*/  BSYNC.RECONVERGENT B1 ;  /* 0x0000000000017941 */ /* 0x000fea0003800200 */
.L_x_7075:
        /* <DEDUP_REMOVED lines=20> */
.L_x_7082:
        /* <DEDUP_REMOVED lines=13> */
.L_x_7084:
[----:B------:R-:W-:Y:S05]  /*1cfc0*/  BSYNC.RECONVERGENT B2 ;  /* 0x0000000000027941 */ /* 0x000fea0003800200 */
.L_x_7083:
        /* <DEDUP_REMOVED lines=44> */
.L_x_7081:
[----:B------:R-:W-:Y:S05]  /*1d290*/  BSYNC.RECONVERGENT B1 ;  /* 0x0000000000017941 */ /* 0x000fea0003800200 */
.L_x_7080:
        /* <DEDUP_REMOVED lines=11> */
[----:B------:R-:W-:-:S03]  /*1d350*/  HFMA2 R118, -RZ, RZ, 0, 1.1920928955078125e-07 ;  /* 0x00000002ff767431 */ /* 0x000fc600000001ff */
        /* <DEDUP_REMOVED lines=13> */
.L_x_7087:
        /* <DEDUP_REMOVED lines=13> */
.L_x_7089:
[----:B------:R-:W-:Y:S05]  /*1d500*/  BSYNC.RECONVERGENT B2 ;  /* 0x0000000000027941 */ /* 0x000fea0003800200 */
.L_x_7088:
[----:B------:R-:W-:Y:S01]  /*1d510*/  IMAD.WIDE.U32 R14, R38, -0x326172a9, RZ ;  /* 0xcd9e8d57260e7825 */ /* 0x000fe200078e00ff */
[----:B------:R-:W-:-:S03]  /*1d520*/  LOP3.LUT R116, R11, R185, R181, 0x96, !PT ;  /* 0x000000b90b747212 */ /* 0x000fc600078e96b5 */
[----:B------:R-:W-:Y:S01]  /*1d530*/  VIADD R3, R180, 0x9e3779b9 ;  /* 0x9e3779b9b4037836 */ /* 0x000fe20000000000 */
[----:B------:R-:W-:Y:S01]  /*1d540*/  LOP3.LUT R182, R13, R15, R180, 0x96, !PT ;  /* 0x0000000f0db67212 */ /* 0x000fe200078e96b4 */
[----:B------:R-:W-:-:S04]  /*1d550*/  IMAD.WIDE.U32 R116, R116, -0x326172a9, RZ ;  /* 0xcd9e8d5774747825 */ /* 0x000fc800078e00ff */
[----:B------:R-:W-:Y:S01]  /*1d560*/  IMAD.WIDE.U32 R182, R182, -0x2daee0ad, RZ ;  /* 0xd2511f53b6b67825 */ /* 0x000fe200078e00ff */
[----:B------:R-:W-:-:S03]  /*1d570*/  LOP3.LUT R3, R3, R14, R117, 0x96, !PT ;  /* 0x0000000e03037212 */ /* 0x000fc600078e9675 */
[----:B------:R-:W-:Y:S01]  /*1d580*/  IMAD.MOV.U32 R118, RZ, RZ, RZ ;  /* 0x000000ffff767224 */ /* 0x000fe200078e00ff */
        /* <DEDUP_REMOVED lines=35> */
[----:B------:R-:W-:-:S07]  /*1d7c0*/  IMAD.MOV.U32 R186, RZ, RZ, R116 ;  /* 0x000000ffffba7224 */ /* 0x000fce00078e0074 */
.L_x_7086:
[----:B------:R-:W-:Y:S05]  /*1d7d0*/  BSYNC.RECONVERGENT B1 ;  /* 0x0000000000017941 */ /* 0x000fea0003800200 */
.L_x_7085:
        /* <DEDUP_REMOVED lines=20> */
.L_x_7092:
        /* <DEDUP_REMOVED lines=13> */
.L_x_7094:
[----:B------:R-:W-:Y:S05]  /*1d9f0*/  BSYNC.RECONVERGENT B2 ;  /* 0x0000000000027941 */ /* 0x000fea0003800200 */
.L_x_7093:
        /* <DEDUP_REMOVED lines=44> */
.L_x_7091:
[----:B------:R-:W-:Y:S05]  /*1dcc0*/  BSYNC.RECONVERGENT B1 ;  /* 0x0000000000017941 */ /* 0x000fea0003800200 */
.L_x_7090:
        /* <DEDUP_REMOVED lines=26> */
.L_x_7097:
        /* <DEDUP_REMOVED lines=13> */
.L_x_7099:
[----:B------:R-:W-:Y:S05]  /*1df40*/  BSYNC.RECONVERGENT B2 ;  /* 0x0000000000027941 */ /* 0x000fea0003800200 */
.L_x_7098:
        /* <DEDUP_REMOVED lines=44> */
.L_x_7096:
[----:B------:R-:W-:Y:S05]  /*1e210*/  BSYNC.RECONVERGENT B1 ;  /* 0x0000000000017941 */ /* 0x000fea0003800200 */
.L_x_7095:
        /* <DEDUP_REMOVED lines=20> */
.L_x_7102:
        /* <DEDUP_REMOVED lines=15> */
.L_x_7104:
[----:B------:R-:W-:Y:S05]  /*1e450*/  BSYNC.RECONVERGENT B2 ;  /* 0x0000000000027941 */ /* 0x000fea0003800200 */
.L_x_7103:
        /* <DEDUP_REMOVED lines=44> */
.L_x_7101:
[----:B------:R-:W-:Y:S05]  /*1e720*/  BSYNC.RECONVERGENT B1 ;  /* 0x0000000000017941 */ /* 0x000fea0003800200 */
.L_x_7100:
        /* <DEDUP_REMOVED lines=18> */
.L_x_7024:
        /* <DEDUP_REMOVED lines=16> */
.L_x_7108:
        /* <DEDUP_REMOVED lines=13> */
.L_x_7110:
[----:B------:R-:W-:Y:S05]  /*1ea20*/  BSYNC.RECONVERGENT B2 ;  /* 0x0000000000027941 */ /* 0x000fea0003800200 */
.L_x_7109:
        /* <DEDUP_REMOVED lines=40> */
[----:B------:R-:W-:Y:S02]  /*1ecb0*/  HFMA2 R129, -RZ, RZ, 0, 0 ;  /* 0x00000000ff817431 */ /* 0x000fe400000001ff */
[----:B------:R-:W-:Y:S01]  /*1ecc0*/  IMAD.MOV.U32 R12, RZ, RZ, R128 ;  /* 0x000000ffff0c7224 */ /* 0x000fe200078e0080 */
[----:B------:R-:W-:-:S07]  /*1ecd0*/  LOP3.LUT R16, R19, R14, R187, 0x96, !PT ;  /* 0x0000000e13107212 */ /* 0x000fce00078e96bb */
.L_x_7107:
[----:B------:R-:W-:Y:S05]  /*1ece0*/  BSYNC.RECONVERGENT B1 ;  /* 0x0000000000017941 */ /* 0x000fea0003800200 */
.L_x_7106:
        /* <DEDUP_REMOVED lines=9> */
[----:B0-----:R-:W-:Y:S02]  /*1ed80*/  FMUL.FTZ R128, R128, R173 ;  /* 0x000000ad80807220 */ /* 0x001fe40000410000 */
[----:B-1----:R-:W-:Y:S01]  /*1ed90*/  FSETP.GTU.FTZ.AND P2, PT, R14, R191, PT ;  /* 0x000000bf0e00720b */ /* 0x002fe20003f5c000 */
[----:B------:R-:W-:-:S03]  /*1eda0*/  @P1 HADD2.F32 R14, -RZ, R44.H0_H0 ;  /* 0x2000002cff0e1230 */ /* 0x000fc60000004100 */
        /* <DEDUP_REMOVED lines=16> */
.L_x_7113:
        /* <DEDUP_REMOVED lines=13> */
.L_x_7115:
[----:B------:R-:W-:Y:S05]  /*1ef80*/  BSYNC.RECONVERGENT B2 ;  /* 0x0000000000027941 */ /* 0x000fea0003800200 */
.L_x_7114:
        /* <DEDUP_REMOVED lines=44> */
.L_x_7112:
[----:B------:R-:W-:Y:S05]  /*1f250*/  BSYNC.RECONVERGENT B1 ;  /* 0x0000000000017941 */ /* 0x000fea0003800200 */
.L_x_7111:
[----:B------:R-:W-:Y:S01]  /*1f260*/  I2FP.F32.U32 R129, R14 ;  /* 0x0000000e00817245 */ /* 0x000fe20000201000 */
[----:B------:R-:W-:Y:S01]  /*1f270*/  HADD2.F32 R116, -RZ, R116.H1_H1 ;  /* 0x30000074ff747230 */ /* 0x000fe20000004100 */
[----:B------:R-:W-:Y:S01]  /*1f280*/  LOP3.LUT R17, R17, 0xfffffff7, RZ, 0xc0, !PT ;  /* 0xfffffff711117812 */ /* 0x000fe200078ec0ff */
[----:B------:R-:W-:Y:S01]  /*1f290*/  BSSY.RECONVERGENT B1, `(.L_x_7116) ;  /* 0x0000050000017945 */ /* 0x000fe20003800200 */
[----:B------:R-:W-:Y:S02]  /*1f2a0*/  IMAD.MOV.U32 R145, RZ, RZ, 0x2 ;  /* 0x00000002ff917424 */ /* 0x000fe400078e00ff */
[----:B------:R-:W-:Y:S01]  /*1f2b0*/  FFMA.FTZ R14, R129, R192, 1.1641532182693481445e-10 ;  /* 0x2f000000810e7423 */ /* 0x000fe200000100c0 */
[----:B------:R-:W-:Y:S01]  /*1f2c0*/  FMUL.FTZ R116, R116, R173 ;  /* 0x000000ad74747220 */ /* 0x000fe20000410000 */
[----:B------:R-:W-:-:S03]  /*1f2d0*/  @P1 HADD2.F32 R129, -RZ, R44.H1_H1 ;  /* 0x3000002cff811230 */ /* 0x000fc60000004100 */
[----:B------:R-:W-:Y:S02]  /*1f2e0*/  FSETP.GTU.FTZ.AND P2, PT, R14, R191, PT ;  /* 0x000000bf0e00720b */ /* 0x000fe40003f5c000 */
[----:B------:R-:W-:Y:S02]  /*1f2f0*/  MOV R14, R12 ;  /* 0x0000000c000e7202 */ /* 0x000fe40000000f00 */
        /* <DEDUP_REMOVED lines=15> */
.L_x_7118:
        /* <DEDUP_REMOVED lines=13> */
.L_x_7120:
[----:B------:R-:W-:Y:S05]  /*1f4c0*/  BSYNC.RECONVERGENT B2 ;  /* 0x0000000000027941 */ /* 0x000fea0003800200 */
.L_x_7119:
        /* <DEDUP_REMOVED lines=44> */
.L_x_7117:
[----:B------:R-:W-:Y:S05]  /*1f790*/  BSYNC.RECONVERGENT B1 ;  /* 0x0000000000017941 */ /* 0x000fea0003800200 */
.L_x_7116:
[----:B------:R-:W-:Y:S01]  /*1f7a0*/  I2FP.F32.U32 R129, R14 ;  /* 0x0000000e00817245 */ /* 0x000fe20000201000 */
[----:B------:R-:W-:Y:S01]  /*1f7b0*/  HADD2.F32 R116, -RZ, R117.H0_H0 ;  /* 0x20000075ff747230 */ /* 0x000fe20000004100 */
[----:B------:R-:W-:Y:S01]  /*1f7c0*/  LOP3.LUT R17, R17, 0xfffffffb, RZ, 0xc0, !PT ;  /* 0xfffffffb11117812 */ /* 0x000fe200078ec0ff */
        /* <DEDUP_REMOVED lines=22> */
.L_x_7123:
        /* <DEDUP_REMOVED lines=13> */
.L_x_7125:
[----:B------:R-:W-:Y:S05]  /*1fa00*/  BSYNC.RECONVERGENT B2 ;  /* 0x0000000000027941 */ /* 0x000fea0003800200 */
.L_x_7124:
        /* <DEDUP_REMOVED lines=44> */
.L_x_7122:
[----:B------:R-:W-:Y:S05]  /*1fcd0*/  BSYNC.RECONVERGENT B1 ;  /* 0x0000000000017941 */ /* 0x000fea0003800200 */
.L_x_7121:
        /* <DEDUP_REMOVED lines=25> */
.L_x_7128:
        /* <DEDUP_REMOVED lines=13> */
.L_x_7130:
[----:B------:R-:W-:Y:S05]  /*1ff40*/  BSYNC.RECONVERGENT B2 ;  /* 0x0000000000027941 */ /* 0x000fea0003800200 */
.L_x_7129:
        /* <DEDUP_REMOVED lines=44> */
.L_x_7127:
[----:B------:R-:W-:Y:S05]  /*20210*/  BSYNC.RECONVERGENT B1 ;  /* 0x0000000000017941 */ /* 0x000fea0003800200 */
.L_x_7126:
[----:B------:R-:W-:Y:S01]  /*20220*/  I2FP.F32.U32 R117, R14 ;  /* 0x0000000e00757245 */ /* 0x000fe20000201000 */
[----:B------:R-:W-:Y:S01]  /*20230*/  HADD2.F32 R116, -RZ, R118.H0_H0 ;  /* 0x20000076ff747230 */ /* 0x000fe20000004100 */
[----:B------:R-:W-:Y:S01]  /*20240*/  ISETP.NE.AND P3, PT, R157, 0x1, PT ;  /* 0x000000019d00780c */ /* 0x000fe20003f65270 */
[----:B------:R-:W-:Y:S01]  /*20250*/  @P1 HADD2.F32 R156, -RZ, R46.H0_H0 ;  /* 0x2000002eff9c1230 */ /* 0x000fe20000004100 */
        /* <DEDUP_REMOVED lines=19> */
.L_x_7133:
        /* <DEDUP_REMOVED lines=13> */
.L_x_7135:
[----:B------:R-:W-:Y:S05]  /*20460*/  BSYNC.RECONVERGENT B2 ;  /* 0x0000000000027941 */ /* 0x000fea0003800200 */
.L_x_7134:
        /* <DEDUP_REMOVED lines=44> */
.L_x_7132:
[----:B------:R-:W-:Y:S05]  /*20730*/  BSYNC.RECONVERGENT B1 ;  /* 0x0000000000017941 */ /* 0x000fea0003800200 */
.L_x_7131:
        /* <DEDUP_REMOVED lines=23> */
.L_x_7138:
        /* <DEDUP_REMOVED lines=13> */
.L_x_7140:
[----:B------:R-:W-:Y:S05]  /*20980*/  BSYNC.RECONVERGENT B2 ;  /* 0x0000000000027941 */ /* 0x000fea0003800200 */
.L_x_7139:
        /* <DEDUP_REMOVED lines=44> */
.L_x_7137:
[----:B------:R-:W-:Y:S05]  /*20c50*/  BSYNC.RECONVERGENT B1 ;  /* 0x0000000000017941 */ /* 0x000fea0003800200 */
.L_x_7136:
        /* <DEDUP_REMOVED lines=23> */
.L_x_7143:
        /* <DEDUP_REMOVED lines=13> */
.L_x_7145:
[----:B------:R-:W-:Y:S05]  /*20ea0*/  BSYNC.RECONVERGENT B2 ;  /* 0x0000000000027941 */ /* 0x000fea0003800200 */
.L_x_7144:
        /* <DEDUP_REMOVED lines=44> */
.L_x_7142:
[----:B------:R-:W-:Y:S05]  /*21170*/  BSYNC.RECONVERGENT B1 ;  /* 0x0000000000017941 */ /* 0x000fea0003800200 */
.L_x_7141:
        /* <DEDUP_REMOVED lines=14> */
.L_x_7105:
        /* <DEDUP_REMOVED lines=43> */
.L_x_7146:
[----:B0-----:R-:W-:Y:S01]  /*21510*/  MOV R182, R186 ;  /* 0x000000ba00b67202 */ /* 0x001fe20000000f00 */
[----:B------:R-:W-:-:S07]  /*21520*/  VIADD R179, R179, 0x20 ;  /* 0x00000020b3b37836 */ /* 0x000fce0000000000 */
.L_x_7023:
[----:B------:R-:W-:Y:S05]  /*21530*/  BSYNC.RECONVERGENT B0 ;  /* 0x0000000000007941 */ /* 0x000fea0003800200 */
.L_x_7022:
        /* <DEDUP_REMOVED lines=35> */
.L_x_7152:
        /* <DEDUP_REMOVED lines=13> */
.L_x_7154:
[----:B------:R-:W-:Y:S05]  /*21840*/  BSYNC.RECONVERGENT B2 ;  /* 0x0000000000027941 */ /* 0x000fea0003800200 */
.L_x_7153:
        /* <DEDUP_REMOVED lines=41> */
[----:B------:R-:W-:Y:S01]  /*21ae0*/  LOP3.LUT R16, R19, R2, R187, 0x96, !PT ;  /* 0x0000000213107212 */ /* 0x000fe200078e96bb */
[----:B------:R-:W-:-:S07]  /*21af0*/  IMAD.MOV.U32 R2, RZ, RZ, R182 ;  /* 0x000000ffff027224 */ /* 0x000fce00078e00b6 */
.L_x_7151:
[----:B------:R-:W-:Y:S05]  /*21b00*/  BSYNC.RECONVERGENT B1 ;  /* 0x0000000000017941 */ /* 0x000fea0003800200 */
.L_x_7150:
[----:B------:R-:W1:Y:S01]  /*21b10*/  LDC R174, c[0x0][0x408] ;  /* 0x00010200ffae7b82 */ /* 0x000e620000000800 */
[----:B------:R-:W-:Y:S01]  /*21b20*/  I2FP.F32.U32 R3, R2 ;  /* 0x0000000200037245 */ /* 0x000fe20000201000 */
[----:B------:R-:W-:Y:S01]  /*21b30*/  IMAD.MOV.U32 R192, RZ, RZ, 0x2f800000 ;  /* 0x2f800000ffc07424 */ /* 0x000fe200078e00ff */
[----:B------:R-:W-:Y:S01]  /*21b40*/  LOP3.LUT R17, R17, 0xffffffef, RZ, 0xc0, !PT ;  /* 0xffffffef11117812 */ /* 0x000fe200078ec0ff */
[----:B-----5:R-:W-:Y:S01]  /*21b50*/  HADD2.F32 R5, -RZ, R116.H0_H0 ;  /* 0x20000074ff057230 */ /* 0x020fe20000004100 */
[----:B------:R-:W-:Y:S01]  /*21b60*/  BSSY.RECONVERGENT B1, `(.L_x_7155) ;  /* 0x000004e000017945 */ /* 0x000fe20003800200 */
[----:B------:R-:W-:Y:S01]  /*21b70*/  FFMA.FTZ R2, R3, R192, 1.1641532182693481445e-10 ;  /* 0x2f00000003027423 */ /* 0x000fe200000100c0 */
[----:B------:R-:W-:Y:S01]  /*21b80*/  IMAD.MOV.U32 R6, RZ, RZ, 0x2 ;  /* 0x00000002ff067424 */ /* 0x000fe200078e00ff */
[----:B------:R-:W2:Y:S01]  /*21b90*/  LDC R191, c[0x0][0x404] ;  /* 0x00010100ffbf7b82 */ /* 0x000ea20000000800 */
        /* <DEDUP_REMOVED lines=16> */
.L_x_7157:
        /* <DEDUP_REMOVED lines=13> */
.L_x_7159:
[----:B------:R-:W-:Y:S05]  /*21d70*/  BSYNC.RECONVERGENT B2 ;  /* 0x0000000000027941 */ /* 0x000fea0003800200 */
.L_x_7158:
        /* <DEDUP_REMOVED lines=44> */
.L_x_7156:
[----:B------:R-:W-:Y:S05]  /*22040*/  BSYNC.RECONVERGENT B1 ;  /* 0x0000000000017941 */ /* 0x000fea0003800200 */
.L_x_7155:
[----:B------:R-:W-:Y:S01]  /*22050*/  I2FP.F32.U32 R3, R3 ;  /* 0x0000000300037245 */ /* 0x000fe20000201000 */
[----:B------:R-:W-:Y:S01]  /*22060*/  HADD2.F32 R5, -RZ, R48.H0_H0 ;  /* 0x20000030ff057230 */ /* 0x000fe20000004100 */
[----:B------:R-:W-:Y:S01]  /*22070*/  BSSY.RECONVERGENT B1, `(.L_x_7160) ;  /* 0x0000051000017945 */ /* 0x000fe20003800200 */
[----:B------:R-:W-:Y:S02]  /*22080*/  HFMA2 R4, -RZ, RZ, 0, 1.1920928955078125e-07 ;  /* 0x00000002ff047431 */ /* 0x000fe400000001ff */
        /* <DEDUP_REMOVED lines=21> */
.L_x_7162:
        /* <DEDUP_REMOVED lines=13> */
.L_x_7164:
[----:B------:R-:W-:Y:S05]  /*222b0*/  BSYNC.RECONVERGENT B2 ;  /* 0x0000000000027941 */ /* 0x000fea0003800200 */
.L_x_7163:
        /* <DEDUP_REMOVED lines=44> */
.L_x_7161:
[----:B------:R-:W-:Y:S05]  /*22580*/  BSYNC.RECONVERGENT B1 ;  /* 0x0000000000017941 */ /* 0x000fea0003800200 */
.L_x_7160:
        /* <DEDUP_REMOVED lines=22> */
.L_x_7167:
        /* <DEDUP_REMOVED lines=13> */
.L_x_7169:
[----:B------:R-:W-:Y:S05]  /*227c0*/  BSYNC.RECONVERGENT B2 ;  /* 0x0000000000027941 */ /* 0x000fea0003800200 */
.L_x_7168:
        /* <DEDUP_REMOVED lines=44> */
.L_x_7166:
[----:B------:R-:W-:Y:S05]  /*22a90*/  BSYNC.RECONVERGENT B1 ;  /* 0x0000000000017941 */ /* 0x000fea0003800200 */
.L_x_7165:
        /* <DEDUP_REMOVED lines=13> */
[----:B0-----:R-:W-:Y:S01]  /*22b70*/  @P1 FADD.FTZ R130, R5, R2 ;  /* 0x0000000205821221 */ /* 0x001fe20000010000 */
        /* <DEDUP_REMOVED lines=11> */
.L_x_7172:
        /* <DEDUP_REMOVED lines=13> */
.L_x_7174:
[----:B------:R-:W-:Y:S05]  /*22d00*/  BSYNC.RECONVERGENT B2 ;  /* 0x0000000000027941 */ /* 0x000fea0003800200 */
.L_x_7173:
        /* <DEDUP_REMOVED lines=44> */
.L_x_7171:
[----:B------:R-:W-:Y:S05]  /*22fd0*/  BSYNC.RECONVERGENT B1 ;  /* 0x0000000000017941 */ /* 0x000fea0003800200 */
.L_x_7170:
        /* <DEDUP_REMOVED lines=22> */
.L_x_7177:
        /* <DEDUP_REMOVED lines=13> */
.L_x_7179:
[----:B------:R-:W-:Y:S05]  /*23210*/  BSYNC.RECONVERGENT B2 ;  /* 0x0000000000027941 */ /* 0x000fea0003800200 */
.L_x_7178:
        /* <DEDUP_REMOVED lines=44> */
.L_x_7176:
[----:B------:R-:W-:Y:S05]  /*234e0*/  BSYNC.RECONVERGENT B1 ;  /* 0x0000000000017941 */ /* 0x000fea0003800200 */
.L_x_7175:
        /* <DEDUP_REMOVED lines=25> */
.L_x_7182:
        /* <DEDUP_REMOVED lines=13> */
.L_x_7184:
[----:B------:R-:W-:Y:S05]  /*23750*/  BSYNC.RECONVERGENT B2 ;  /* 0x0000000000027941 */ /* 0x000fea0003800200 */
.L_x_7183:
        /* <DEDUP_REMOVED lines=44> */
.L_x_7181:
[----:B------:R-:W-:Y:S05]  /*23a20*/  BSYNC.RECONVERGENT B1 ;  /* 0x0000000000017941 */ /* 0x000fea0003800200 */
.L_x_7180:
        /* <DEDUP_REMOVED lines=22> */
.L_x_7187:
        /* <DEDUP_REMOVED lines=13> */
.L_x_7189:
[----:B------:R-:W-:Y:S05]  /*23c60*/  BSYNC.RECONVERGENT B2 ;  /* 0x0000000000027941 */ /* 0x000fea0003800200 */
.L_x_7188:
        /* <DEDUP_REMOVED lines=44> */
.L_x_7186:
[----:B------:R-:W-:Y:S05]  /*23f30*/  BSYNC.RECONVERGENT B1 ;  /* 0x0000000000017941 */ /* 0x000fea0003800200 */
.L_x_7185:
        /* <DEDUP_REMOVED lines=25> */
.L_x_7192:
        /* <DEDUP_REMOVED lines=13> */
.L_x_7194:
[----:B------:R-:W-:Y:S05]  /*241a0*/  BSYNC.RECONVERGENT B2 ;  /* 0x0000000000027941 */ /* 0x000fea0003800200 */
.L_x_7193:
        /* <DEDUP_REMOVED lines=44> */
.L_x_7191:
[----:B------:R-:W-:Y:S05]  /*24470*/  BSYNC.RECONVERGENT B1 ;  /* 0x0000000000017941 */ /* 0x000fea0003800200 */
.L_x_7190:
        /* <DEDUP_REMOVED lines=20> */
.L_x_7197:
        /* <DEDUP_REMOVED lines=13> */
.L_x_7199:
[----:B------:R-:W-:Y:S05]  /*24690*/  BSYNC.RECONVERGENT B2 ;  /* 0x0000000000027941 */ /* 0x000fea0003800200 */
.L_x_7198:
        /* <DEDUP_REMOVED lines=44> */
.L_x_7196:
[----:B------:R-:W-:Y:S05]  /*24960*/  BSYNC.RECONVERGENT B1 ;  /* 0x0000000000017941 */ /* 0x000fea0003800200 */
.L_x_7195:
        /* <DEDUP_REMOVED lines=25> */
.L_x_7202:
        /* <DEDUP_REMOVED lines=13> */
.L_x_7204:
[----:B------:R-:W-:Y:S05]  /*24bd0*/  BSYNC.RECONVERGENT B2 ;  /* 0x0000000000027941 */ /* 0x000fea0003800200 */
.L_x_7203:
        /* <DEDUP_REMOVED lines=44> */
.L_x_7201:
[----:B------:R-:W-:Y:S05]  /*24ea0*/  BSYNC.RECONVERGENT B1 ;  /* 0x0000000000017941 */ /* 0x000fea0003800200 */
.L_x_7200:
        /* <DEDUP_REMOVED lines=20> */
.L_x_7207:
        /* <DEDUP_REMOVED lines=13> */
.L_x_7209:
[----:B------:R-:W-:Y:S05]  /*250c0*/  BSYNC.RECONVERGENT B2 ;  /* 0x0000000000027941 */ /* 0x000fea0003800200 */
.L_x_7208:
        /* <DEDUP_REMOVED lines=44> */
.L_x_7206:
[----:B------:R-:W-:Y:S05]  /*25390*/  BSYNC.RECONVERGENT B1 ;  /* 0x0000000000017941 */ /* 0x000fea0003800200 */
.L_x_7205:
        /* <DEDUP_REMOVED lines=25> */
.L_x_7212:
        /* <DEDUP_REMOVED lines=13> */
.L_x_7214:
[----:B------:R-:W-:Y:S05]  /*25600*/  BSYNC.RECONVERGENT B2 ;  /* 0x0000000000027941 */ /* 0x000fea0003800200 */
.L_x_7213:
        /* <DEDUP_REMOVED lines=44> */
.L_x_7211:
[----:B------:R-:W-:Y:S05]  /*258d0*/  BSYNC.RECONVERGENT B1 ;  /* 0x0000000000017941 */ /* 0x000fea0003800200 */
.L_x_7210:
        /* <DEDUP_REMOVED lines=20> */
.L_x_7217:
        /* <DEDUP_REMOVED lines=13> */
.L_x_7219:
[----:B------:R-:W-:Y:S05]  /*25af0*/  BSYNC.RECONVERGENT B2 ;  /* 0x0000000000027941 */ /* 0x000fea0003800200 */
.L_x_7218:
        /* <DEDUP_REMOVED lines=44> */
.L_x_7216:
[----:B------:R-:W-:Y:S05]  /*25dc0*/  BSYNC.RECONVERGENT B1 ;  /* 0x0000000000017941 */ /* 0x000fea0003800200 */
.L_x_7215:
        /* <DEDUP_REMOVED lines=26> */
.L_x_7222:
        /* <DEDUP_REMOVED lines=13> */
.L_x_7224:
[----:B------:R-:W-:Y:S05]  /*26040*/  BSYNC.RECONVERGENT B2 ;  /* 0x0000000000027941 */ /* 0x000fea0003800200 */
.L_x_7223:
        /* <DEDUP_REMOVED lines=44> */
.L_x_7221:
[----:B------:R-:W-:Y:S05]  /*26310*/  BSYNC.RECONVERGENT B1 ;  /* 0x0000000000017941 */ /* 0x000fea0003800200 */
.L_x_7220:
        /* <DEDUP_REMOVED lines=20> */
.L_x_7227:
        /* <DEDUP_REMOVED lines=15> */
.L_x_7229:
[----:B------:R-:W-:Y:S05]  /*26550*/  BSYNC.RECONVERGENT B2 ;  /* 0x0000000000027941 */ /* 0x000fea0003800200 */
.L_x_7228:
        /* <DEDUP_REMOVED lines=44> */
.L_x_7226:
[----:B------:R-:W-:Y:S05]  /*26820*/  BSYNC.RECONVERGENT B1 ;  /* 0x0000000000017941 */ /* 0x000fea0003800200 */
.L_x_7225:
        /* <DEDUP_REMOVED lines=18> */
.L_x_7149:
        /* <DEDUP_REMOVED lines=16> */
.L_x_7233:
        /* <DEDUP_REMOVED lines=13> */
.L_x_7235:
[----:B------:R-:W-:Y:S05]  /*26b20*/  BSYNC.RECONVERGENT B2 ;  /* 0x0000000000027941 */ /* 0x000fea0003800200 */
.L_x_7234:
        /* <DEDUP_REMOVED lines=43> */
.L_x_7232:
[----:B------:R-:W-:Y:S05]  /*26de0*/  BSYNC.RECONVERGENT B1 ;  /* 0x0000000000017941 */ /* 0x000fea0003800200 */
.L_x_7231:
        /* <DEDUP_REMOVED lines=8> */
[----:B------:R-:W-:Y:S01]  /*26e70*/  FFMA.FTZ R14, R131, R192, 1.1641532182693481445e-10 ;  /* 0x2f000000830e7423 */ /* 0x000fe200000100c0 */
[----:B------:R-:W-:-:S02]  /*26e80*/  @P1 HADD2.F32 R131, -RZ, R44.H0_H0 ;  /* 0x2000002cff831230 */ /* 0x000fc40000004100 */
[----:B0-----:R-:W-:Y:S02]  /*26e90*/  FMUL.FTZ R147, R147, R174 ;  /* 0x000000ae93937220 */ /* 0x001fe40000410000 */
[----:B-1----:R-:W-:Y:S01]  /*26ea0*/  FSETP.GTU.FTZ.AND P2, PT, R14, R191, PT ;  /* 0x000000bf0e00720b */ /* 0x002fe20003f5c000 */
        /* <DEDUP_REMOVED lines=16> */
.L_x_7238:
        /* <DEDUP_REMOVED lines=13> */
.L_x_7240:
[----:B------:R-:W-:Y:S05]  /*27080*/  BSYNC.RECONVERGENT B2 ;  /* 0x0000000000027941 */ /* 0x000fea0003800200 */
.L_x_7239:
        /* <DEDUP_REMOVED lines=44> */
.L_x_7237:
[----:B------:R-:W-:Y:S05]  /*27350*/  BSYNC.RECONVERGENT B1 ;  /* 0x0000000000017941 */ /* 0x000fea0003800200 */
.L_x_7236:
        /* <DEDUP_REMOVED lines=25> */
.L_x_7243:
        /* <DEDUP_REMOVED lines=13> */
.L_x_7245:
[----:B------:R-:W-:Y:S05]  /*275c0*/  BSYNC.RECONVERGENT B2 ;  /* 0x0000000000027941 */ /* 0x000fea0003800200 */
.L_x_7244:
        /* <DEDUP_REMOVED lines=44> */
.L_x_7242:
[----:B------:R-:W-:Y:S05]  /*27890*/  BSYNC.RECONVERGENT B1 ;  /* 0x0000000000017941 */ /* 0x000fea0003800200 */
.L_x_7241:
        /* <DEDUP_REMOVED lines=13> */
[----:B------:R-:W-:-:S04]  /*27970*/  IMAD.MOV.U32 R116, RZ, RZ, 0x2 ;  /* 0x00000002ff747424 */ /* 0x000fc800078e00ff */
        /* <DEDUP_REMOVED lines=11> */
.L_x_7248:
        /* <DEDUP_REMOVED lines=13> */
.L_x_7250:
[----:B------:R-:W-:Y:S05]  /*27b00*/  BSYNC.RECONVERGENT B2 ;  /* 0x0000000000027941 */ /* 0x000fea0003800200 */
.L_x_7249:
[----:B------:R-:W-:Y:S01]  /*27b10*/  IMAD.WIDE.U32 R14, R38, -0x326172a9, RZ ;  /* 0xcd9e8d57260e7825 */ /* 0x000fe200078e00ff */
[----:B------:R-:W-:-:S03]  /*27b20*/  LOP3.LUT R146, R11, R183, R181, 0x96, !PT ;  /* 0x000000b70b927212 */ /* 0x000fc600078e96b5 */
[----:B------:R-:W-:Y:S01]  /*27b30*/  HFMA2 R116, -RZ, RZ, 0, 0 ;  /* 0x00000000ff747431 */ /* 0x000fe200000001ff */
        /* <DEDUP_REMOVED lines=41> */
.L_x_7247:
[----:B------:R-:W-:Y:S05]  /*27dd0*/  BSYNC.RECONVERGENT B1 ;  /* 0x0000000000017941 */ /* 0x000fea0003800200 */
.L_x_7246:
        /* <DEDUP_REMOVED lines=25> */
.L_x_7253:
        /* <DEDUP_REMOVED lines=13> */
.L_x_7255:
[----:B------:R-:W-:Y:S05]  /*28040*/  BSYNC.RECONVERGENT B2 ;  /* 0x0000000000027941 */ /* 0x000fea0003800200 */
.L_x_7254:
        /* <DEDUP_REMOVED lines=44> */
.L_x_7252:
[----:B------:R-:W-:Y:S05]  /*28310*/  BSYNC.RECONVERGENT B1 ;  /* 0x0000000000017941 */ /* 0x000fea0003800200 */
.L_x_7251:
        /* <DEDUP_REMOVED lines=23> */
.L_x_7258:
        /* <DEDUP_REMOVED lines=13> */
.L_x_7260:
[----:B------:R-:W-:Y:S05]  /*28560*/  BSYNC.RECONVERGENT B2 ;  /* 0x0000000000027941 */ /* 0x000fea0003800200 */
.L_x_7259:
        /* <DEDUP_REMOVED lines=44> */
.L_x_7257:
[----:B------:R-:W-:Y:S05]  /*28830*/  BSYNC.RECONVERGENT B1 ;  /* 0x0000000000017941 */ /* 0x000fea0003800200 */
.L_x_7256:
        /* <DEDUP_REMOVED lines=23> */
.L_x_7263:
        /* <DEDUP_REMOVED lines=13> */
.L_x_7265:
[----:B------:R-:W-:Y:S05]  /*28a80*/  BSYNC.RECONVERGENT B2 ;  /* 0x0000000000027941 */ /* 0x000fea0003800200 */
.L_x_7264:
        /* <DEDUP_REMOVED lines=44> */
.L_x_7262:
[----:B------:R-:W-:Y:S05]  /*28d50*/  BSYNC.RECONVERGENT B1 ;  /* 0x0000000000017941 */ /* 0x000fea0003800200 */
.L_x_7261:
        /* <DEDUP_REMOVED lines=23> */
.L_x_7268:
        /* <DEDUP_REMOVED lines=13> */
.L_x_7270:
[----:B------:R-:W-:Y:S05]  /*28fa0*/  BSYNC.RECONVERGENT B2 ;  /* 0x0000000000027941 */ /* 0x000fea0003800200 */
.L_x_7269:
        /* <DEDUP_REMOVED lines=44> */
.L_x_7267:
[----:B------:R-:W-:Y:S05]  /*29270*/  BSYNC.RECONVERGENT B1 ;  /* 0x0000000000017941 */ /* 0x000fea0003800200 */
.L_x_7266:
        /* <DEDUP_REMOVED lines=14> */
.L_x_7230:
        /* <DEDUP_REMOVED lines=43> */
.L_x_7271:
[----:B0-----:R-:W-:Y:S01]  /*29610*/  IMAD.MOV.U32 R182, RZ, RZ, R186 ;  /* 0x000000ffffb67224 */ /* 0x001fe200078e00ba */
[----:B------:R-:W-:-:S07]  /*29620*/  IADD3 R179, PT, PT, R179, 0x20, RZ ;  /* 0x00000020b3b37810 */ /* 0x000fce0007ffe0ff */
.L_x_7148:
[----:B------:R-:W-:Y:S05]  /*29630*/  BSYNC.RECONVERGENT B0 ;  /* 0x0000000000007941 */ /* 0x000fea0003800200 */
.L_x_7147:
        /* <DEDUP_REMOVED lines=35> */
.L_x_7277:
        /* <DEDUP_REMOVED lines=13> */
.L_x_7279:
[----:B------:R-:W-:Y:S05]  /*29940*/  BSYNC.RECONVERGENT B2 ;  /* 0x0000000000027941 */ /* 0x000fea0003800200 */
.L_x_7278:
        /* <DEDUP_REMOVED lines=40> */
[----:B------:R-:W-:Y:S01]  /*29bd0*/  IMAD.MOV.U32 R5, RZ, RZ, RZ ;  /* 0x000000ffff057224 */ /* 0x000fe200078e00ff */
[----:B------:R-:W-:Y:S01]  /*29be0*/  LOP3.LUT R16, R19, R2, R187, 0x96, !PT ;  /* 0x0000000213107212 */ /* 0x000fe200078e96bb */
[----:B------:R-:W-:-:S07]  /*29bf0*/  IMAD.MOV.U32 R2, RZ, RZ, R182 ;  /* 0x000000ffff027224 */ /* 0x000fce00078e00b6 */
.L_x_7276:
[----:B------:R-:W-:Y:S05]  /*29c00*/  BSYNC.RECONVERGENT B1 ;  /* 0x0000000000017941 */ /* 0x000fea0003800200 */
.L_x_7275:
[----:B------:R-:W1:Y:S01]  /*29c10*/  LDC R175, c[0x0][0x408] ;  /* 0x00010200ffaf7b82 */ /* 0x000e620000000800 */
[----:B------:R-:W-:Y:S01]  /*29c20*/  HFMA2 R192, -RZ, RZ, 0.1171875, 0 ;  /* 0x2f800000ffc07431 */ /* 0x000fe200000001ff */
[----:B------:R-:W-:Y:S01]  /*29c30*/  I2FP.F32.U32 R3, R2 ;  /* 0x0000000200037245 */ /* 0x000fe20000201000 */
[----:B-----5:R-:W-:Y:S01]  /*29c40*/  HADD2.F32 R4, -RZ, R116.H0_H0 ;  /* 0x20000074ff047230 */ /* 0x020fe20000004100 */
[----:B------:R-:W-:Y:S01]  /*29c50*/  LOP3.LUT R17, R17, 0xffffffef, RZ, 0xc0, !PT ;  /* 0xffffffef11117812 */ /* 0x000fe200078ec0ff */
[----:B------:R-:W-:Y:S01]  /*29c60*/  BSSY.RECONVERGENT B1, `(.L_x_7280) ;  /* 0x000004e000017945 */ /* 0x000fe20003800200 */
[----:B------:R-:W-:Y:S02]  /*29c70*/  IMAD.MOV.U32 R6, RZ, RZ, 0x2 ;  /* 0x00000002ff067424 */ /* 0x000fe400078e00ff */
[----:B------:R-:W2:Y:S01]  /*29c80*/  LDC R191, c[0x0][0x404] ;  /* 0x00010100ffbf7b82 */ /* 0x000ea20000000800 */
[----:B------:R-:W-:Y:S01]  /*29c90*/  FFMA.FTZ R2, R3, R192, 1.1641532182693481445e-10 ;  /* 0x2f00000003027423 */ /* 0x000fe200000100c0 */
[----:B------:R-:W-:-:S02]  /*29ca0*/  IMAD.MOV.U32 R3, RZ, RZ, R12 ;  /* 0x000000ffff037224 */ /* 0x000fc400078e000c */
[----:B-1----:R-:W-:Y:S02]  /*29cb0*/  FMUL.FTZ R4, R4, R175 ;  /* 0x000000af04047220 */ /* 0x002fe40000410000 */
        /* <DEDUP_REMOVED lines=14> */
.L_x_7282:
        /* <DEDUP_REMOVED lines=13> */
.L_x_7284:
[----:B------:R-:W-:Y:S05]  /*29e70*/  BSYNC.RECONVERGENT B2 ;  /* 0x0000000000027941 */ /* 0x000fea0003800200 */
.L_x_7283:
        /* <DEDUP_REMOVED lines=44> */
.L_x_7281:
[----:B------:R-:W-:Y:S05]  /*2a140*/  BSYNC.RECONVERGENT B1 ;  /* 0x0000000000017941 */ /* 0x000fea0003800200 */
.L_x_7280:
        /* <DEDUP_REMOVED lines=25> */
.L_x_7287:
        /* <DEDUP_REMOVED lines=13> */
.L_x_7289:
[----:B------:R-:W-:Y:S05]  /*2a3b0*/  BSYNC.RECONVERGENT B2 ;  /* 0x0000000000027941 */ /* 0x000fea0003800200 */
.L_x_7288:
        /* <DEDUP_REMOVED lines=44> */
.L_x_7286:
[----:B------:R-:W-:Y:S05]  /*2a680*/  BSYNC.RECONVERGENT B1 ;  /* 0x0000000000017941 */ /* 0x000fea0003800200 */
.L_x_7285:
        /* <DEDUP_REMOVED lines=22> */
.L_x_7292:
        /* <DEDUP_REMOVED lines=13> */
.L_x_7294:
[----:B------:R-:W-:Y:S05]  /*2a8c0*/  BSYNC.RECONVERGENT B2 ;  /* 0x0000000000027941 */ /* 0x000fea0003800200 */
.L_x_7293:
        /* <DEDUP_REMOVED lines=44> */
.L_x_7291:
[----:B------:R-:W-:Y:S05]  /*2ab90*/  BSYNC.RECONVERGENT B1 ;  /* 0x0000000000017941 */ /* 0x000fea0003800200 */
.L_x_7290:
        /* <DEDUP_REMOVED lines=12> */
[--C-:B0-----:R-:W-:Y:S01]  /*2ac60*/  @P1 FADD.FTZ R132, R5, R2.reuse ;  /* 0x0000000205841221 */ /* 0x101fe20000010000 */
        /* <DEDUP_REMOVED lines=12> */
.L_x_7297:
        /* <DEDUP_REMOVED lines=13> */
.L_x_7299:
[----:B------:R-:W-:Y:S05]  /*2ae00*/  BSYNC.RECONVERGENT B2 ;  /* 0x0000000000027941 */ /* 0x000fea0003800200 */
.L_x_7298:
        /* <DEDUP_REMOVED lines=44> */
.L_x_7296:
[----:B------:R-:W-:Y:S05]  /*2b0d0*/  BSYNC.RECONVERGENT B1 ;  /* 0x0000000000017941 */ /* 0x000fea0003800200 */
.L_x_7295:
        /* <DEDUP_REMOVED lines=22> */
.L_x_7302:
        /* <DEDUP_REMOVED lines=13> */
.L_x_7304:
[----:B------:R-:W-:Y:S05]  /*2b310*/  BSYNC.RECONVERGENT B2 ;  /* 0x0000000000027941 */ /* 0x000fea0003800200 */
.L_x_7303:
        /* <DEDUP_REMOVED lines=44> */
.L_x_7301:
[----:B------:R-:W-:Y:S05]  /*2b5e0*/  BSYNC.RECONVERGENT B1 ;  /* 0x0000000000017941 */ /* 0x000fea0003800200 */
.L_x_7300:
        /* <DEDUP_REMOVED lines=25> */
.L_x_7307:
        /* <DEDUP_REMOVED lines=13> */
.L_x_7309:
[----:B------:R-:W-:Y:S05]  /*2b850*/  BSYNC.RECONVERGENT B2 ;  /* 0x0000000000027941 */ /* 0x000fea0003800200 */
.L_x_7308:
        /* <DEDUP_REMOVED lines=44> */
.L_x_7306:
[----:B------:R-:W-:Y:S05]  /*2bb20*/  BSYNC.RECONVERGENT B1 ;  /* 0x0000000000017941 */ /* 0x000fea0003800200 */
.L_x_7305:
        /* <DEDUP_REMOVED lines=22> */
.L_x_7312:
        /* <DEDUP_REMOVED lines=13> */
.L_x_7314:
[----:B------:R-:W-:Y:S05]  /*2bd60*/  BSYNC.RECONVERGENT B2 ;  /* 0x0000000000027941 */ /* 0x000fea0003800200 */
.L_x_7313:
        /* <DEDUP_REMOVED lines=44> */
.L_x_7311:
[----:B------:R-:W-:Y:S05]  /*2c030*/  BSYNC.RECONVERGENT B1 ;  /* 0x0000000000017941 */ /* 0x000fea0003800200 */
.L_x_7310:
        /* <DEDUP_REMOVED lines=25> */
.L_x_7317:
        /* <DEDUP_REMOVED lines=13> */
.L_x_7319:
[----:B------:R-:W-:Y:S05]  /*2c2a0*/  BSYNC.RECONVERGENT B2 ;  /* 0x0000000000027941 */ /* 0x000fea0003800200 */
.L_x_7318:
        /* <DEDUP_REMOVED lines=44> */
.L_x_7316:
[----:B------:R-:W-:Y:S05]  /*2c570*/  BSYNC.RECONVERGENT B1 ;  /* 0x0000000000017941 */ /* 0x000fea0003800200 */
.L_x_7315:
        /* <DEDUP_REMOVED lines=20> */
.L_x_7322:
        /* <DEDUP_REMOVED lines=13> */
.L_x_7324:
[----:B------:R-:W-:Y:S05]  /*2c790*/  BSYNC.RECONVERGENT B2 ;  /* 0x0000000000027941 */ /* 0x000fea0003800200 */
.L_x_7323:
        /* <DEDUP_REMOVED lines=44> */
.L_x_7321:
[----:B------:R-:W-:Y:S05]  /*2ca60*/  BSYNC.RECONVERGENT B1 ;  /* 0x0000000000017941 */ /* 0x000fea0003800200 */
.L_x_7320:
        /* <DEDUP_REMOVED lines=25> */
.L_x_7327:
        /* <DEDUP_REMOVED lines=13> */
.L_x_7329:
[----:B------:R-:W-:Y:S05]  /*2ccd0*/  BSYNC.RECONVERGENT B2 ;  /* 0x0000000000027941 */ /* 0x000fea0003800200 */
.L_x_7328:
        /* <DEDUP_REMOVED lines=44> */
.L_x_7326:
[----:B------:R-:W-:Y:S05]  /*2cfa0*/  BSYNC.RECONVERGENT B1 ;  /* 0x0000000000017941 */ /* 0x000fea0003800200 */
.L_x_7325:
        /* <DEDUP_REMOVED lines=20> */
.L_x_7332:
        /* <DEDUP_REMOVED lines=13> */
.L_x_7334:
[----:B------:R-:W-:Y:S05]  /*2d1c0*/  BSYNC.RECONVERGENT B2 ;  /* 0x0000000000027941 */ /* 0x000fea0003800200 */
.L_x_7333:
        /* <DEDUP_REMOVED lines=44> */
.L_x_7331:
[----:B------:R-:W-:Y:S05]  /*2d490*/  BSYNC.RECONVERGENT B1 ;  /* 0x0000000000017941 */ /* 0x000fea0003800200 */
.L_x_7330:
        /* <DEDUP_REMOVED lines=25> */
.L_x_7337:
        /* <DEDUP_REMOVED lines=13> */
.L_x_7339:
[----:B------:R-:W-:Y:S05]  /*2d700*/  BSYNC.RECONVERGENT B2 ;  /* 0x0000000000027941 */ /* 0x000fea0003800200 */
.L_x_7338:
        /* <DEDUP_REMOVED lines=44> */
.L_x_7336:
[----:B------:R-:W-:Y:S05]  /*2d9d0*/  BSYNC.RECONVERGENT B1 ;  /* 0x0000000000017941 */ /* 0x000fea0003800200 */
.L_x_7335:
        /* <DEDUP_REMOVED lines=20> */
.L_x_7342:
        /* <DEDUP_REMOVED lines=13> */
.L_x_7344:
[----:B------:R-:W-:Y:S05]  /*2dbf0*/  BSYNC.RECONVERGENT B2 ;  /* 0x0000000000027941 */ /* 0x000fea0003800200 */
.L_x_7343:
        /* <DEDUP_REMOVED lines=44> */
.L_x_7341:
[----:B------:R-:W-:Y:S05]  /*2dec0*/  BSYNC.RECONVERGENT B1 ;  /* 0x0000000000017941 */ /* 0x000fea0003800200 */
.L_x_7340:
        /* <DEDUP_REMOVED lines=26> */
.L_x_7347:
        /* <DEDUP_REMOVED lines=13> */
.L_x_7349:
[----:B------:R-:W-:Y:S05]  /*2e140*/  BSYNC.RECONVERGENT B2 ;  /* 0x0000000000027941 */ /* 0x000fea0003800200 */
.L_x_7348:
        /* <DEDUP_REMOVED lines=44> */
.L_x_7346:
[----:B------:R-:W-:Y:S05]  /*2e410*/  BSYNC.RECONVERGENT B1 ;  /* 0x0000000000017941 */ /* 0x000fea0003800200 */
.L_x_7345:
        /* <DEDUP_REMOVED lines=20> */
.L_x_7352:
        /* <DEDUP_REMOVED lines=15> */
.L_x_7354:
[----:B------:R-:W-:Y:S05]  /*2e650*/  BSYNC.RECONVERGENT B2 ;  /* 0x0000000000027941 */ /* 0x000fea0003800200 */
.L_x_7353:
        /* <DEDUP_REMOVED lines=44> */
.L_x_7351:
[----:B------:R-:W-:Y:S05]  /*2e920*/  BSYNC.RECONVERGENT B1 ;  /* 0x0000000000017941 */ /* 0x000fea0003800200 */
.L_x_7350:
        /* <DEDUP_REMOVED lines=18> */
.L_x_7274:
        /* <DEDUP_REMOVED lines=16> */
.L_x_7358:
        /* <DEDUP_REMOVED lines=13> */
.L_x_7360:
[----:B------:R-:W-:Y:S05]  /*2ec20*/  BSYNC.RECONVERGENT B2 ;  /* 0x0000000000027941 */ /* 0x000fea0003800200 */
.L_x_7359:
        /* <DEDUP_REMOVED lines=43> */
.L_x_7357:
[----:B------:R-:W-:Y:S05]  /*2eee0*/  BSYNC.RECONVERGENT B1 ;  /* 0x0000000000017941 */ /* 0x000fea0003800200 */
.L_x_7356:
        /* <DEDUP_REMOVED lines=9> */
[----:B0-----:R-:W-:Y:S02]  /*2ef80*/  FMUL.FTZ R132, R132, R175 ;  /* 0x000000af84847220 */ /* 0x001fe40000410000 */
[----:B-1----:R-:W-:Y:S01]  /*2ef90*/  FSETP.GTU.FTZ.AND P2, PT, R14, R191, PT ;  /* 0x000000bf0e00720b */ /* 0x002fe20003f5c000 */
        /* <DEDUP_REMOVED lines=17> */
.L_x_7363:
        /* <DEDUP_REMOVED lines=13> */
.L_x_7365:
[----:B------:R-:W-:Y:S05]  /*2f180*/  BSYNC.RECONVERGENT B2 ;  /* 0x0000000000027941 */ /* 0x000fea0003800200 */
.L_x_7364:
        /* <DEDUP_REMOVED lines=44> */
.L_x_7362:
[----:B------:R-:W-:Y:S05]  /*2f450*/  BSYNC.RECONVERGENT B1 ;  /* 0x0000000000017941 */ /* 0x000fea0003800200 */
.L_x_7361:
        /* <DEDUP_REMOVED lines=25> */
.L_x_7368:
        /* <DEDUP_REMOVED lines=13> */
.L_x_7370:
[----:B------:R-:W-:Y:S05]  /*2f6c0*/  BSYNC.RECONVERGENT B2 ;  /* 0x0000000000027941 */ /* 0x000fea0003800200 */
.L_x_7369:
        /* <DEDUP_REMOVED lines=44> */
.L_x_7367:
[----:B------:R-:W-:Y:S05]  /*2f990*/  BSYNC.RECONVERGENT B1 ;  /* 0x0000000000017941 */ /* 0x000fea0003800200 */
.L_x_7366:
[----:B------:R-:W-:Y:S01]  /*2f9a0*/  I2FP.F32.U32 R133, R14 ;  /* 0x0000000e00857245 */ /* 0x000fe20000201000 */
[----:B------:R-:W-:Y:S01]  /*2f9b0*/  HADD2.F32 R116, -RZ, R117.H0_H0 ;  /* 0x20000075ff747230 */ /* 0x000fe20000004100 */
[----:B------:R-:W-:Y:S01]  /*2f9c0*/  LOP3.LUT R17, R17, 0xfffffffb, RZ, 0xc0, !PT ;  /* 0xfffffffb11117812 */ /* 0x000fe200078ec0ff */
        /* <DEDUP_REMOVED lines=22> */
.L_x_7373:
        /* <DEDUP_REMOVED lines=13> */
.L_x_7375:
[----:B------:R-:W-:Y:S05]  /*2fc00*/  BSYNC.RECONVERGENT B2 ;  /* 0x0000000000027941 */ /* 0x000fea0003800200 */
.L_x_7374:
        /* <DEDUP_REMOVED lines=44> */
.L_x_7372:
[----:B------:R-:W-:Y:S05]  /*2fed0*/  BSYNC.RECONVERGENT B1 ;  /* 0x0000000000017941 */ /* 0x000fea0003800200 */
.L_x_7371:
[----:B------:R-:W-:Y:S01]  /*2fee0*/  I2FP.F32.U32 R149, R14 ;  /* 0x0000000e00957245 */ /* 0x000fe20000201000 */
[----:B------:R-:W-:Y:S01]  /*2fef0*/  HADD2.F32 R116, -RZ, R117.H1_H1 ;  /* 0x30000075ff747230 */ /* 0x000fe20000004100 */
[----:B------:R-:W-:Y:S01]  /*2ff00*/  LOP3.LUT R17, R17, 0xfffffffd, RZ, 0xc0, !PT ;  /* 0xfffffffd11117812 */ /* 0x000fe200078ec0ff */
        /* <DEDUP_REMOVED lines=22> */
.L_x_7378:
        /* <DEDUP_REMOVED lines=13> */
.L_x_7380:
[----:B------:R-:W-:Y:S05]  /*30140*/  BSYNC.RECONVERGENT B2 ;  /* 0x0000000000027941 */ /* 0x000fea0003800200 */
.L_x_7379:
        /* <DEDUP_REMOVED lines=44> */
.L_x_7377:
[----:B------:R-:W-:Y:S05]  /*30410*/  BSYNC.RECONVERGENT B1 ;  /* 0x0000000000017941 */ /* 0x000fea0003800200 */
.L_x_7376:
        /* <DEDUP_REMOVED lines=23> */
.L_x_7383:
        /* <DEDUP_REMOVED lines=13> */
.L_x_7385:
[----:B------:R-:W-:Y:S05]  /*30660*/  BSYNC.RECONVERGENT B2 ;  /* 0x0000000000027941 */ /* 0x000fea0003800200 */
.L_x_7384:
        /* <DEDUP_REMOVED lines=44> */
.L_x_7382:
[----:B------:R-:W-:Y:S05]  /*30930*/  BSYNC.RECONVERGENT B1 ;  /* 0x0000000000017941 */ /* 0x000fea0003800200 */
.L_x_7381:
[----:B------:R-:W-:Y:S01]  /*30940*/  I2FP.F32.U32 R117, R14 ;  /* 0x0000000e00757245 */ /* 0x000fe20000201000 */
[----:B------:R-:W-:Y:S01]  /*30950*/  HADD2.F32 R118, -RZ, R118.H1_H1 ;  /* 0x30000076ff767230 */ /* 0x000fe20000004100 */
[----:B------:R-:W-:Y:S01]  /*30960*/  ISETP.NE.AND P4, PT, R116, 0x1, PT ;  /* 0x000000017400780c */ /* 0x000fe20003f85270 */
        /* <DEDUP_REMOVED lines=20> */
.L_x_7388:
        /* <DEDUP_REMOVED lines=13> */
.L_x_7390:
[----:B------:R-:W-:Y:S05]  /*30b80*/  BSYNC.RECONVERGENT B2 ;  /* 0x0000000000027941 */ /* 0x000fea0003800200 */
.L_x_7389:
        /* <DEDUP_REMOVED lines=44> */
.L_x_7387:
[----:B------:R-:W-:Y:S05]  /*30e50*/  BSYNC.RECONVERGENT B1 ;  /* 0x0000000000017941 */ /* 0x000fea0003800200 */
.L_x_7386:
        /* <DEDUP_REMOVED lines=23> */
.L_x_7393:
        /* <DEDUP_REMOVED lines=13> */
.L_x_7395:
[----:B------:R-:W-:Y:S05]  /*310a0*/  BSYNC.RECONVERGENT B2 ;  /* 0x0000000000027941 */ /* 0x000fea0003800200 */
.L_x_7394:
        /* <DEDUP_REMOVED lines=44> */
.L_x_7392:
[----:B------:R-:W-:Y:S05]  /*31370*/  BSYNC.RECONVERGENT B1 ;  /* 0x0000000000017941 */ /* 0x000fea0003800200 */
.L_x_7391:
        /* <DEDUP_REMOVED lines=14> */
.L_x_7355:
        /* <DEDUP_REMOVED lines=43> */
.L_x_7396:
[----:B0-----:R-:W-:Y:S02]  /*31710*/  IMAD.MOV.U32 R182, RZ, RZ, R186 ;  /* 0x000000ffffb67224 */ /* 0x001fe400078e00ba */
[----:B------:R-:W-:-:S07]  /*31720*/  VIADD R179, R179, 0x20 ;  /* 0x00000020b3b37836 */ /* 0x000fce0000000000 */
.L_x_7273:
[----:B------:R-:W-:Y:S05]  /*31730*/  BSYNC.RECONVERGENT B0 ;  /* 0x0000000000007941 */ /* 0x000fea0003800200 */
.L_x_7272:
        /* <DEDUP_REMOVED lines=35> */
.L_x_7402:
        /* <DEDUP_REMOVED lines=13> */
.L_x_7404:
[----:B------:R-:W-:Y:S05]  /*31a40*/  BSYNC.RECONVERGENT B2 ;  /* 0x0000000000027941 */ /* 0x000fea0003800200 */
.L_x_7403:
        /* <DEDUP_REMOVED lines=43> */
.L_x_7401:
[----:B------:R-:W-:Y:S05]  /*31d00*/  BSYNC.RECONVERGENT B1 ;  /* 0x0000000000017941 */ /* 0x000fea0003800200 */
.L_x_7400:
        /* <DEDUP_REMOVED lines=25> */
.L_x_7407:
        /* <DEDUP_REMOVED lines=13> */
.L_x_7409:
[----:B------:R-:W-:Y:S05]  /*31f70*/  BSYNC.RECONVERGENT B2 ;  /* 0x0000000000027941 */ /* 0x000fea0003800200 */
.L_x_7408:
        /* <DEDUP_REMOVED lines=44> */
.L_x_7406:
[----:B------:R-:W-:Y:S05]  /*32240*/  BSYNC.RECONVERGENT B1 ;  /* 0x0000000000017941 */ /* 0x000fea0003800200 */
.L_x_7405:
        /* <DEDUP_REMOVED lines=25> */
.L_x_7412:
        /* <DEDUP_REMOVED lines=13> */
.L_x_7414:
[----:B------:R-:W-:Y:S05]  /*324b0*/  BSYNC.RECONVERGENT B2 ;  /* 0x0000000000027941 */ /* 0x000fea0003800200 */
.L_x_7413:
        /* <DEDUP_REMOVED lines=44> */
.L_x_7411:
[----:B------:R-:W-:Y:S05]  /*32780*/  BSYNC.RECONVERGENT B1 ;  /* 0x0000000000017941 */ /* 0x000fea0003800200 */
.L_x_7410:
        /* <DEDUP_REMOVED lines=22> */
.L_x_7417:
        /* <DEDUP_REMOVED lines=13> */
.L_x_7419:
[----:B------:R-:W-:Y:S05]  /*329c0*/  BSYNC.RECONVERGENT B2 ;  /* 0x0000000000027941 */ /* 0x000fea0003800200 */
.L_x_7418:
        /* <DEDUP_REMOVED lines=44> */
.L_x_7416:
[----:B------:R-:W-:Y:S05]  /*32c90*/  BSYNC.RECONVERGENT B1 ;  /* 0x0000000000017941 */ /* 0x000fea0003800200 */
.L_x_7415:
        /* <DEDUP_REMOVED lines=12> */
[----:B------:R-:W-:-:S03]  /*32d60*/  MOV R3, R12 ;  /* 0x0000000c00037202 */ /* 0x000fc60000000f00 */
        /* <DEDUP_REMOVED lines=12> */
.L_x_7422:
        /* <DEDUP_REMOVED lines=13> */
.L_x_7424:
[----:B------:R-:W-:Y:S05]  /*32f00*/  BSYNC.RECONVERGENT B2 ;  /* 0x0000000000027941 */ /* 0x000fea0003800200 */
.L_x_7423:
        /* <DEDUP_REMOVED lines=44> */
.L_x_7421:
[----:B------:R-:W-:Y:S05]  /*331d0*/  BSYNC.RECONVERGENT B1 ;  /* 0x0000000000017941 */ /* 0x000fea0003800200 */
.L_x_7420:
        /* <DEDUP_REMOVED lines=22> */
.L_x_7427:
        /* <DEDUP_REMOVED lines=13> */
.L_x_7429:
[----:B------:R-:W-:Y:S05]  /*33410*/  BSYNC.RECONVERGENT B2 ;  /* 0x0000000000027941 */ /* 0x000fea0003800200 */
.L_x_7428:
        /* <DEDUP_REMOVED lines=44> */
.L_x_7426:
[----:B------:R-:W-:Y:S05]  /*336e0*/  BSYNC.RECONVERGENT B1 ;  /* 0x0000000000017941 */ /* 0x000fea0003800200 */
.L_x_7425:
[----:B------:R-:W-:Y:S01]  /*336f0*/  I2FP.F32.U32 R3, R3 ;  /* 0x0000000300037245 */ /* 0x000fe20000201000 */
[----:B------:R-:W-:Y:S01]  /*33700*/  HADD2.F32 R5, -RZ, R49.H0_H0 ;  /* 0x20000031ff057230 */ /* 0x000fe20000004100 */
[----:B------:R-:W-:Y:S01]  /*33710*/  BSSY.RECONVERGENT B1, `(.L_x_7430) ;  /* 0x0000051000017945 */ /* 0x000fe20003800200 */
[----:B------:R-:W-:Y:S02]  /*33720*/  @P1 HADD2.F32 R135, -RZ, R45.H0_H0 ;  /* 0x2000002dff871230 */ /* 0x000fe40000004100 */
[----:B------:R-:W-:Y:S01]  /*33730*/  FFMA.FTZ R2, R3, R192, 1.1641532182693481445e-10 ;  /* 0x2f00000003027423 */ /* 0x000fe200000100c0 */
[----:B------:R-:W-:Y:S01]  /*33740*/  FMUL.FTZ R3, R5, R176 ;  /* 0x000000b005037220 */ /* 0x000fe20000410000 */
[----:B------:R-:W-:-:S03]  /*33750*/  HFMA2 R5, -RZ, RZ, 0, 1.1920928955078125e-07 ;  /* 0x00000002ff057431 */ /* 0x000fc600000001ff */
        /* <DEDUP_REMOVED lines=18> */
.L_x_7432:
        /* <DEDUP_REMOVED lines=13> */
.L_x_7434:
[----:B------:R-:W-:Y:S05]  /*33950*/  BSYNC.RECONVERGENT B2 ;  /* 0x0000000000027941 */ /* 0x000fea0003800200 */
.L_x_7433:
        /* <DEDUP_REMOVED lines=44> */
.L_x_7431:
[----:B------:R-:W-:Y:S05]  /*33c20*/  BSYNC.RECONVERGENT B1 ;  /* 0x0000000000017941 */ /* 0x000fea0003800200 */
.L_x_7430:
        /* <DEDUP_REMOVED lines=22> */
.L_x_7437:
        /* <DEDUP_REMOVED lines=13> */
.L_x_7439:
[----:B------:R-:W-:Y:S05]  /*33e60*/  BSYNC.RECONVERGENT B2 ;  /* 0x0000000000027941 */ /* 0x000fea0003800200 */
.L_x_7438:
        /* <DEDUP_REMOVED lines=44> */
.L_x_7436:
[----:B------:R-:W-:Y:S05]  /*34130*/  BSYNC.RECONVERGENT B1 ;  /* 0x0000000000017941 */ /* 0x000fea0003800200 */
.L_x_7435:
        /* <DEDUP_REMOVED lines=25> */
.L_x_7442:
        /* <DEDUP_REMOVED lines=13> */
.L_x_7444:
[----:B------:R-:W-:Y:S05]  /*343a0*/  BSYNC.RECONVERGENT B2 ;  /* 0x0000000000027941 */ /* 0x000fea0003800200 */
.L_x_7443:
        /* <DEDUP_REMOVED lines=44> */
.L_x_7441:
[----:B------:R-:W-:Y:S05]  /*34670*/  BSYNC.RECONVERGENT B1 ;  /* 0x0000000000017941 */ /* 0x000fea0003800200 */
.L_x_7440:
        /* <DEDUP_REMOVED lines=20> */
.L_x_7447:
        /* <DEDUP_REMOVED lines=13> */
.L_x_7449:
[----:B------:R-:W-:Y:S05]  /*34890*/  BSYNC.RECONVERGENT B2 ;  /* 0x0000000000027941 */ /* 0x000fea0003800200 */
.L_x_7448:
        /* <DEDUP_REMOVED lines=41> */
[----:B------:R-:W-:Y:S01]  /*34b30*/  MOV R12, R116 ;  /* 0x00000074000c7202 */ /* 0x000fe20000000f00 */
[----:B------:R-:W-:Y:S01]  /*34b40*/  IMAD.MOV.U32 R186, RZ, RZ, R4 ;  /* 0x000000ffffba7224 */ /* 0x000fe200078e0004 */
[----:B------:R-:W-:-:S07]  /*34b50*/  LOP3.LUT R16, R19, R14, R5, 0x96, !PT ;  /* 0x0000000e13107212 */ /* 0x000fce00078e9605 */
.L_x_7446:
[----:B------:R-:W-:Y:S05]  /*34b60*/  BSYNC.RECONVERGENT B1 ;  /* 0x0000000000017941 */ /* 0x000fea0003800200 */
.L_x_7445:
        /* <DEDUP_REMOVED lines=25> */
.L_x_7452:
        /* <DEDUP_REMOVED lines=13> */
.L_x_7454:
[----:B------:R-:W-:Y:S05]  /*34dd0*/  BSYNC.RECONVERGENT B2 ;  /* 0x0000000000027941 */ /* 0x000fea0003800200 */
.L_x_7453:
        /* <DEDUP_REMOVED lines=44> */
.L_x_7451:
[----:B------:R-:W-:Y:S05]  /*350a0*/  BSYNC.RECONVERGENT B1 ;  /* 0x0000000000017941 */ /* 0x000fea0003800200 */
.L_x_7450:
        /* <DEDUP_REMOVED lines=20> */
.L_x_7457:
        /* <DEDUP_REMOVED lines=13> */
.L_x_7459:
[----:B------:R-:W-:Y:S05]  /*352c0*/  BSYNC.RECONVERGENT B2 ;  /* 0x0000000000027941 */ /* 0x000fea0003800200 */
.L_x_7458:
        /* <DEDUP_REMOVED lines=41> */
[----:B------:R-:W-:Y:S02]  /*35560*/  HFMA2 R116, -RZ, RZ, 0, 0 ;  /* 0x00000000ff747431 */ /* 0x000fe400000001ff */
[----:B------:R-:W-:Y:S01]  /*35570*/  IMAD.MOV.U32 R12, RZ, RZ, R166 ;  /* 0x000000ffff0c7224 */ /* 0x000fe200078e00a6 */
[----:B------:R-:W-:-:S07]  /*35580*/  LOP3.LUT R16, R19, R14, R117, 0x96, !PT ;  /* 0x0000000e13107212 */ /* 0x000fce00078e9675 */
.L_x_7456:
[----:B------:R-:W-:Y:S05]  /*35590*/  BSYNC.RECONVERGENT B1 ;  /* 0x0000000000017941 */ /* 0x000fea0003800200 */
.L_x_7455:
        /* <DEDUP_REMOVED lines=25> */
.L_x_7462:
        /* <DEDUP_REMOVED lines=13> */
.L_x_7464:
[----:B------:R-:W-:Y:S05]  /*35800*/  BSYNC.RECONVERGENT B2 ;  /* 0x0000000000027941 */ /* 0x000fea0003800200 */
.L_x_7463:
        /* <DEDUP_REMOVED lines=42> */
[----:B------:R-:W-:Y:S02]  /*35ab0*/  LOP3.LUT R16, R19, R14, R117, 0x96, !PT ;  /* 0x0000000e13107212 */ /* 0x000fe400078e9675 */
[----:B------:R-:W-:-:S07]  /*35ac0*/  MOV R186, R116 ;  /* 0x0000007400ba7202 */ /* 0x000fce0000000f00 */
.L_x_7461:
[----:B------:R-:W-:Y:S05]  /*35ad0*/  BSYNC.RECONVERGENT B1 ;  /* 0x0000000000017941 */ /* 0x000fea0003800200 */
.L_x_7460:
        /* <DEDUP_REMOVED lines=20> */
.L_x_7467:
        /* <DEDUP_REMOVED lines=13> */
.L_x_7469:
[----:B------:R-:W-:Y:S05]  /*35cf0*/  BSYNC.RECONVERGENT B2 ;  /* 0x0000000000027941 */ /* 0x000fea0003800200 */
.L_x_7468:
        /* <DEDUP_REMOVED lines=42> */
[----:B------:R-:W-:Y:S02]  /*35fa0*/  LOP3.LUT R16, R19, R14, R117, 0x96, !PT ;  /* 0x0000000e13107212 */ /* 0x000fe400078e9675 */
[----:B------:R-:W-:-:S07]  /*35fb0*/  MOV R186, R116 ;  /* 0x0000007400ba7202 */ /* 0x000fce0000000f00 */
.L_x_7466:
[----:B------:R-:W-:Y:S05]  /*35fc0*/  BSYNC.RECONVERGENT B1 ;  /* 0x0000000000017941 */ /* 0x000fea0003800200 */
.L_x_7465:
[----:B------:R-:W-:Y:S01]  /*35fd0*/  I2FP.F32.U32 R117, R118 ;  /* 0x0000007600757245 */ /* 0x000fe20000201000 */
[----:B------:R-:W-:Y:S01]  /*35fe0*/  HADD2.F32 R167, -RZ, R51.H0_H0 ;  /* 0x20000033ffa77230 */ /* 0x000fe20000004100 */
[----:B------:R-:W-:Y:S01]  /*35ff0*/  BSSY.RECONVERGENT B1, `(.L_x_7470) ;  /* 0x0000052000017945 */ /* 0x000fe20003800200 */
[----:B------:R-:W-:Y:S02]  /*36000*/  @P1 HADD2.F32 R118, -RZ, R47.H0_H0 ;  /* 0x2000002fff761230 */ /* 0x000fe40000004100 */
[----:B------:R-:W-:Y:S01]  /*36010*/  FFMA.FTZ R14, R117, R192, 1.1641532182693481445e-10 ;  /* 0x2f000000750e7423 */ /* 0x000fe200000100c0 */
[----:B------:R-:W-:Y:S01]  /*36020*/  FMUL.FTZ R116, R167, R176 ;  /* 0x000000b0a7747220 */ /* 0x000fe20000410000 */
[----:B------:R-:W-:-:S03]  /*36030*/  MOV R117, R12 ;  /* 0x0000000c00757202 */ /* 0x000fc60000000f00 */
[----:B------:R-:W-:-:S04]  /*36040*/  FSETP.GTU.FTZ.AND P5, PT, R14, R191, PT ;  /* 0x000000bf0e00720b */ /* 0x000fc80003fbc000 */
[----:B------:R-:W-:Y:S02]  /*36050*/  FSEL R116, R116, RZ, !P5 ;  /* 0x000000ff74747208 */ /* 0x000fe40006800000 */
[----:B------:R-:W-:Y:S02]  /*36060*/  SEL R14, RZ, 0x1, P5 ;  /* 0x00000001ff0e7807 */ /* 0x000fe40002800000 */
[----:B------:R-:W-:Y:S01]  /*36070*/  ISETP.NE.AND P5, PT, R182, 0x1, PT ;  /* 0x00000001b600780c */ /* 0x000fe20003fa5270 */
[----:B------:R-:W-:-:S04]  /*36080*/  FADD.FTZ R3, R3, R116 ;  /* 0x0000007403037221 */ /* 0x000fc80000010000 */
        /* <DEDUP_REMOVED lines=14> */
.L_x_7472:
        /* <DEDUP_REMOVED lines=13> */
.L_x_7474:
[----:B------:R-:W-:Y:S05]  /*36240*/  BSYNC.RECONVERGENT B2 ;  /* 0x0000000000027941 */ /* 0x000fea0003800200 */
.L_x_7473:
[----:B------:R-:W-:Y:S01]  /*36250*/  IMAD.WIDE.U32 R14, R38, -0x326172a9, RZ ;  /* 0xcd9e8d57260e7825 */ /* 0x000fe200078e00ff */
[----:B------:R-:W-:-:S03]  /*36260*/  LOP3.LUT R116, R11, R185, R181, 0x96, !PT ;  /* 0x000000b90b747212 */ /* 0x000fc600078e96b5 */
[----:B------:R-:W-:Y:S01]  /*36270*/  HFMA2 R118, -RZ, RZ, 0, 0 ;  /* 0x00000000ff767431 */ /* 0x000fe200000001ff */
        /* <DEDUP_REMOVED lines=41> */
.L_x_7471:
[----:B------:R-:W-:Y:S05]  /*36510*/  BSYNC.RECONVERGENT B1 ;  /* 0x0000000000017941 */ /* 0x000fea0003800200 */
.L_x_7470:
        /* <DEDUP_REMOVED lines=20> */
.L_x_7477:
        /* <DEDUP_REMOVED lines=15> */
.L_x_7479:
[----:B------:R-:W-:Y:S05]  /*36750*/  BSYNC.RECONVERGENT B2 ;  /* 0x0000000000027941 */ /* 0x000fea0003800200 */
.L_x_7478:
        /* <DEDUP_REMOVED lines=41> */
[----:B------:R-:W-:Y:S01]  /*369f0*/  HFMA2 R14, -RZ, RZ, 0, 0 ;  /* 0x00000000ff0e7431 */ /* 0x000fe200000001ff */
[----:B------:R-:W-:Y:S01]  /*36a00*/  MOV R117, R186 ;  /* 0x000000ba00757202 */ /* 0x000fe20000000f00 */
[----:B------:R-:W-:-:S07]  /*36a10*/  IMAD.MOV.U32 R186, RZ, RZ, R116 ;  /* 0x000000ffffba7224 */ /* 0x000fce00078e0074 */
.L_x_7476:
[----:B------:R-:W-:Y:S05]  /*36a20*/  BSYNC.RECONVERGENT B1 ;  /* 0x0000000000017941 */ /* 0x000fea0003800200 */
.L_x_7475:
        /* <DEDUP_REMOVED lines=18> */
.L_x_7399:
        /* <DEDUP_REMOVED lines=16> */
.L_x_7483:
        /* <DEDUP_REMOVED lines=13> */
.L_x_7485:
[----:B------:R-:W-:Y:S05]  /*36d20*/  BSYNC.RECONVERGENT B2 ;  /* 0x0000000000027941 */ /* 0x000fea0003800200 */
.L_x_7484:
[----:B------:R-:W-:Y:S01]  /*36d30*/  IMAD.WIDE.U32 R14, R38, -0x326172a9, RZ ;  /* 0xcd9e8d57260e7825 */ /* 0x000fe200078e00ff */
[----:B------:R-:W-:Y:S02]  /*36d40*/  LOP3.LUT R134, R11, R151, R181, 0x96, !PT ;  /* 0x000000970b867212 */ /* 0x000fe400078e96b5 */
[----:B------:R-:W-:Y:S02]  /*36d50*/  MOV R120, R182 ;  /* 0x000000b600787202 */ /* 0x000fe40000000f00 */
        /* <DEDUP_REMOVED lines=40> */
.L_x_7482:
[----:B------:R-:W-:Y:S05]  /*36fe0*/  BSYNC.RECONVERGENT B1 ;  /* 0x0000000000017941 */ /* 0x000fea0003800200 */
.L_x_7481:
        /* <DEDUP_REMOVED lines=11> */
[----:B-1----:R-:W-:Y:S02]  /*370a0*/  FSETP.GTU.FTZ.AND P2, PT, R14, R191, PT ;  /* 0x000000bf0e00720b */ /* 0x002fe40003f5c000 */
        /* <DEDUP_REMOVED lines=16> */
.L_x_7488:
        /* <DEDUP_REMOVED lines=13> */
.L_x_7490:
[----:B------:R-:W-:Y:S05]  /*37280*/  BSYNC.RECONVERGENT B2 ;  /* 0x0000000000027941 */ /* 0x000fea0003800200 */
.L_x_7489:
        /* <DEDUP_REMOVED lines=44> */
.L_x_7487:
[----:B------:R-:W-:Y:S05]  /*37550*/  BSYNC.RECONVERGENT B1 ;  /* 0x0000000000017941 */ /* 0x000fea0003800200 */
.L_x_7486:
        /* <DEDUP_REMOVED lines=25> */
.L_x_7493:
        /* <DEDUP_REMOVED lines=13> */
.L_x_7495:
[----:B------:R-:W-:Y:S05]  /*377c0*/  BSYNC.RECONVERGENT B2 ;  /* 0x0000000000027941 */ /* 0x000fea0003800200 */
.L_x_7494:
        /* <DEDUP_REMOVED lines=44> */
.L_x_7492:
[----:B------:R-:W-:Y:S05]  /*37a90*/  BSYNC.RECONVERGENT B1 ;  /* 0x0000000000017941 */ /* 0x000fea0003800200 */
.L_x_7491:
[----:B------:R-:W-:Y:S01]  /*37aa0*/  I2FP.F32.U32 R135, R14 ;  /* 0x0000000e00877245 */ /* 0x000fe20000201000 */
[----:B------:R-:W-:Y:S01]  /*37ab0*/  HADD2.F32 R151, -RZ, R117.H0_H0 ;  /* 0x20000075ff977230 */ /* 0x000fe20000004100 */
[----:B------:R-:W-:Y:S01]  /*37ac0*/  LOP3.LUT R17, R17, 0xfffffffb, RZ, 0xc0, !PT ;  /* 0xfffffffb11117812 */ /* 0x000fe200078ec0ff */
[----:B------:R-:W-:Y:S01]  /*37ad0*/  @P1 HADD2.F32 R116, -RZ, R45.H0_H0 ;  /* 0x2000002dff741230 */ /* 0x000fe20000004100 */
[----:B------:R-:W-:Y:S01]  /*37ae0*/  BSSY.RECONVERGENT B1, `(.L_x_7496) ;  /* 0x000004f000017945 */ /* 0x000fe20003800200 */
[----:B------:R-:W-:Y:S01]  /*37af0*/  FFMA.FTZ R14, R135, R192, 1.1641532182693481445e-10 ;  /* 0x2f000000870e7423 */ /* 0x000fe200000100c0 */
[----:B------:R-:W-:-:S04]  /*37b00*/  FMUL.FTZ R151, R151, R176 ;  /* 0x000000b097977220 */ /* 0x000fc80000410000 */
[----:B------:R-:W-:Y:S02]  /*37b10*/  FSETP.GTU.FTZ.AND P2, PT, R14, R191, PT ;  /* 0x000000bf0e00720b */ /* 0x000fe40003f5c000 */
[----:B------:R-:W-:Y:S02]  /*37b20*/  MOV R14, R12 ;  /* 0x0000000c000e7202 */ /* 0x000fe40000000f00 */
        /* <DEDUP_REMOVED lines=16> */
.L_x_7498:
        /* <DEDUP_REMOVED lines=13> */
.L_x_7500:
[----:B------:R-:W-:Y:S05]  /*37d00*/  BSYNC.RECONVERGENT B2 ;  /* 0x0000000000027941 */ /* 0x000fea0003800200 */
.L_x_7499:
        /* <DEDUP_REMOVED lines=44> */
.L_x_7497:
[----:B------:R-:W-:Y:S05]  /*37fd0*/  BSYNC.RECONVERGENT B1 ;  /* 0x0000000000017941 */ /* 0x000fea0003800200 */
.L_x_7496:
        /* <DEDUP_REMOVED lines=25> */
.L_x_7503:
        /* <DEDUP_REMOVED lines=13> */
.L_x_7505:
[----:B------:R-:W-:Y:S05]  /*38240*/  BSYNC.RECONVERGENT B2 ;  /* 0x0000000000027941 */ /* 0x000fea0003800200 */
.L_x_7504:
        /* <DEDUP_REMOVED lines=44> */
.L_x_7502:
[----:B------:R-:W-:Y:S05]  /*38510*/  BSYNC.RECONVERGENT B1 ;  /* 0x0000000000017941 */ /* 0x000fea0003800200 */
.L_x_7501:
        /* <DEDUP_REMOVED lines=23> */
.L_x_7508:
        /* <DEDUP_REMOVED lines=13> */
.L_x_7510:
[----:B------:R-:W-:Y:S05]  /*38760*/  BSYNC.RECONVERGENT B2 ;  /* 0x0000000000027941 */ /* 0x000fea0003800200 */
.L_x_7509:
        /* <DEDUP_REMOVED lines=43> */
[----:B------:R-:W-:-:S07]  /*38a20*/  HFMA2 R116, -RZ, RZ, 0, 0 ;  /* 0x00000000ff747431 */ /* 0x000fce00000001ff */
.L_x_7507:
[----:B------:R-:W-:Y:S05]  /*38a30*/  BSYNC.RECONVERGENT B1 ;  /* 0x0000000000017941 */ /* 0x000fea0003800200 */
.L_x_7506:
        /* <DEDUP_REMOVED lines=23> */
.L_x_7513:
        /* <DEDUP_REMOVED lines=13> */
.L_x_7515:
[----:B------:R-:W-:Y:S05]  /*38c80*/  BSYNC.RECONVERGENT B2 ;  /* 0x0000000000027941 */ /* 0x000fea0003800200 */
.L_x_7514:
        /* <DEDUP_REMOVED lines=44> */
.L_x_7512:
[----:B------:R-:W-:Y:S05]  /*38f50*/  BSYNC.RECONVERGENT B1 ;  /* 0x0000000000017941 */ /* 0x000fea0003800200 */
.L_x_7511:
        /* <DEDUP_REMOVED lines=23> */
.L_x_7518:
        /* <DEDUP_REMOVED lines=13> */
.L_x_7520:
[----:B------:R-:W-:Y:S05]  /*391a0*/  BSYNC.RECONVERGENT B2 ;  /* 0x0000000000027941 */ /* 0x000fea0003800200 */
.L_x_7519:
        /* <DEDUP_REMOVED lines=44> */
.L_x_7517:
[----:B------:R-:W-:Y:S05]  /*39470*/  BSYNC.RECONVERGENT B1 ;  /* 0x0000000000017941 */ /* 0x000fea0003800200 */
.L_x_7516:
        /* <DEDUP_REMOVED lines=14> */
.L_x_7480:
        /* <DEDUP_REMOVED lines=43> */
.L_x_7521:
[----:B0-----:R-:W-:Y:S01]  /*39810*/  MOV R182, R186 ;  /* 0x000000ba00b67202 */ /* 0x001fe20000000f00 */
[----:B------:R-:W-:-:S07]  /*39820*/  VIADD R179, R179, 0x20 ;  /* 0x00000020b3b37836 */ /* 0x000fce0000000000 */
.L_x_7398:
[----:B------:R-:W-:Y:S05]  /*39830*/  BSYNC.RECONVERGENT B0 ;  /* 0x0000000000007941 */ /* 0x000fea0003800200 */
.L_x_7397:
        /* <DEDUP_REMOVED lines=35> */
.L_x_7527:
        /* <DEDUP_REMOVED lines=13> */
.L_x_7529:
[----:B------:R-:W-:Y:S05]  /*39b40*/  BSYNC.RECONVERGENT B2 ;  /* 0x0000000000027941 */ /* 0x000fea0003800200 */
.L_x_7528:
        /* <DEDUP_REMOVED lines=42> */
[----:B------:R-:W-:-:S07]  /*39df0*/  MOV R3, R182 ;  /* 0x000000b600037202 */ /* 0x000fce0000000f00 */
.L_x_7526:
[----:B------:R-:W-:Y:S05]  /*39e00*/  BSYNC.RECONVERGENT B1 ;  /* 0x0000000000017941 */ /* 0x000fea0003800200 */
.L_x_7525:
        /* <DEDUP_REMOVED lines=9> */
[----:B------:R-:W-:Y:S01]  /*39ea0*/  MOV R3, R12 ;  /* 0x0000000c00037202 */ /* 0x000fe20000000f00 */
[----:B-1----:R-:W-:-:S03]  /*39eb0*/  FMUL.FTZ R6, R6, R177 ;  /* 0x000000b106067220 */ /* 0x002fc60000410000 */
        /* <DEDUP_REMOVED lines=14> */
.L_x_7532:
        /* <DEDUP_REMOVED lines=13> */
.L_x_7534:
[----:B------:R-:W-:Y:S05]  /*3a070*/  BSYNC.RECONVERGENT B2 ;  /* 0x0000000000027941 */ /* 0x000fea0003800200 */
.L_x_7533:
        /* <DEDUP_REMOVED lines=40> */
[----:B------:R-:W-:-:S03]  /*3a300*/  LOP3.LUT R15, R20, R14, R9, 0x96, !PT ;  /* 0x0000000e140f7212 */ /* 0x000fc600078e9609 */
[----:B------:R-:W-:Y:S01]  /*3a310*/  IMAD.MOV.U32 R12, RZ, RZ, R8 ;  /* 0x000000ffff0c7224 */ /* 0x000fe200078e0008 */
[----:B------:R-:W-:Y:S01]  /*3a320*/  LOP3.LUT R16, R19, R6, R5, 0x96, !PT ;  /* 0x0000000613107212 */ /* 0x000fe200078e9605 */
[----:B------:R-:W-:-:S07]  /*3a330*/  IMAD.MOV.U32 R2, RZ, RZ, R4 ;  /* 0x000000ffff027224 */ /* 0x000fce00078e0004 */
.L_x_7531:
[----:B------:R-:W-:Y:S05]  /*3a340*/  BSYNC.RECONVERGENT B1 ;  /* 0x0000000000017941 */ /* 0x000fea0003800200 */
.L_x_7530:
[----:B------:R-:W-:Y:S01]  /*3a350*/  I2FP.F32.U32 R3, R3 ;  /* 0x0000000300037245 */ /* 0x000fe20000201000 */
[----:B------:R-:W-:Y:S01]  /*3a360*/  HADD2.F32 R6, -RZ, R48.H0_H0 ;  /* 0x20000030ff067230 */ /* 0x000fe20000004100 */
[----:B------:R-:W-:Y:S01]  /*3a370*/  BSSY.RECONVERGENT B1, `(.L_x_7535) ;  /* 0x0000051000017945 */ /* 0x000fe20003800200 */
[----:B------:R-:W-:Y:S02]  /*3a380*/  MOV R5, 0x2 ;  /* 0x0000000200057802 */ /* 0x000fe40000000f00 */
        /* <DEDUP_REMOVED lines=21> */
.L_x_7537:
[----:B------:R-:W-:Y:S01]  /*3a4e0*/  IADD3 R18, PT, PT, R18, 0x1, RZ ;  /* 0x0000000112127810 */ /* 0x000fe20007ffe0ff */
[----:B------:R-:W-:Y:S03]  /*3a4f0*/  BSSY.RECONVERGENT B2, `(.L_x_7538) ;  /* 0x000000c000027945 */ /* 0x000fe60003800200 */
[C---:B------:R-:W-:Y:S01]  /*3a500*/  ISETP.NE.AND P2, PT, R18.reuse, RZ, PT ;  /* 0x000000ff1200720c */ /* 0x040fe20003f45270 */
[----:B0-----:R-:W-:-:S12]  /*3a510*/  IMAD.WIDE.U32 R136, R18, -0x2daee0ad, RZ ;  /* 0xd2511f5312887825 */ /* 0x001fd800078e00ff */
        /* <DEDUP_REMOVED lines=9> */
.L_x_7539:
[----:B------:R-:W-:Y:S05]  /*3a5b0*/  BSYNC.RECONVERGENT B2 ;  /* 0x0000000000027941 */ /* 0x000fea0003800200 */
.L_x_7538:
        /* <DEDUP_REMOVED lines=42> */
[----:B------:R-:W-:Y:S01]  /*3a860*/  IMAD.MOV.U32 R5, RZ, RZ, RZ ;  /* 0x000000ffff057224 */ /* 0x000fe200078e00ff */
[----:B------:R-:W-:-:S07]  /*3a870*/  MOV R2, R4 ;  /* 0x0000000400027202 */ /* 0x000fce0000000f00 */
.L_x_7536:
[----:B------:R-:W-:Y:S05]  /*3a880*/  BSYNC.RECONVERGENT B1 ;  /* 0x0000000000017941 */ /* 0x000fea0003800200 */
.L_x_7535:
        /* <DEDUP_REMOVED lines=22> */
.L_x_7542:
        /* <DEDUP_REMOVED lines=13> */
.L_x_7544:
[----:B------:R-:W-:Y:S05]  /*3aac0*/  BSYNC.RECONVERGENT B2 ;  /* 0x0000000000027941 */ /* 0x000fea0003800200 */
.L_x_7543:
        /* <DEDUP_REMOVED lines=40> */
[----:B------:R-:W-:Y:S02]  /*3ad50*/  LOP3.LUT R15, R20, R136, R15, 0x96, !PT ;  /* 0x00000088140f7212 */ /* 0x000fe400078e960f */
[----:B------:R-:W-:Y:S02]  /*3ad60*/  MOV R12, R14 ;  /* 0x0000000e000c7202 */ /* 0x000fe40000000f00 */
[----:B------:R-:W-:Y:S02]  /*3ad70*/  LOP3.LUT R16, R19, R6, R5, 0x96, !PT ;  /* 0x0000000613107212 */ /* 0x000fe400078e9605 */
[----:B------:R-:W-:-:S07]  /*3ad80*/  MOV R2, R4 ;  /* 0x0000000400027202 */ /* 0x000fce0000000f00 */
.L_x_7541:
[----:B------:R-:W-:Y:S05]  /*3ad90*/  BSYNC.RECONVERGENT B1 ;  /* 0x0000000000017941 */ /* 0x000fea0003800200 */
.L_x_7540:
[----:B------:R-:W-:Y:S01]  /*3ada0*/  I2FP.F32.U32 R3, R3 ;  /* 0x0000000300037245 */ /* 0x000fe20000201000 */
[----:B------:R-:W-:Y:S01]  /*3adb0*/  HADD2.F32 R6, -RZ, R48.H1_H1 ;  /* 0x30000030ff067230 */ /* 0x000fe20000004100 */
[----:B------:R-:W-:Y:S01]  /*3adc0*/  BSSY.RECONVERGENT B1, `(.L_x_7545) ;  /* 0x0000051000017945 */ /* 0x000fe20003800200 */
[----:B0-----:R-:W-:Y:S02]  /*3add0*/  @P1 HADD2.F32 R136, -RZ, R44.H1_H1 ;  /* 0x3000002cff881230 */ /* 0x001fe40000004100 */
        /* <DEDUP_REMOVED lines=21> */
.L_x_7547:
        /* <DEDUP_REMOVED lines=13> */
.L_x_7549:
[----:B------:R-:W-:Y:S05]  /*3b000*/  BSYNC.RECONVERGENT B2 ;  /* 0x0000000000027941 */ /* 0x000fea0003800200 */
.L_x_7548:
        /* <DEDUP_REMOVED lines=42> */
[----:B------:R-:W-:Y:S02]  /*3b2b0*/  HFMA2 R5, -RZ, RZ, 0, 0 ;  /* 0x00000000ff057431 */ /* 0x000fe400000001ff */
[----:B------:R-:W-:-:S07]  /*3b2c0*/  IMAD.MOV.U32 R2, RZ, RZ, R4 ;  /* 0x000000ffff027224 */ /* 0x000fce00078e0004 */
.L_x_7546:
[----:B------:R-:W-:Y:S05]  /*3b2d0*/  BSYNC.RECONVERGENT B1 ;  /* 0x0000000000017941 */ /* 0x000fea0003800200 */
.L_x_7545:
        /* <DEDUP_REMOVED lines=22> */
.L_x_7552:
        /* <DEDUP_REMOVED lines=13> */
.L_x_7554:
[----:B------:R-:W-:Y:S05]  /*3b510*/  BSYNC.RECONVERGENT B2 ;  /* 0x0000000000027941 */ /* 0x000fea0003800200 */
.L_x_7553:
        /* <DEDUP_REMOVED lines=44> */
.L_x_7551:
[----:B------:R-:W-:Y:S05]  /*3b7e0*/  BSYNC.RECONVERGENT B1 ;  /* 0x0000000000017941 */ /* 0x000fea0003800200 */
.L_x_7550:
[----:B------:R-:W-:Y:S01]  /*3b7f0*/  I2FP.F32.U32 R3, R3 ;  /* 0x0000000300037245 */ /* 0x000fe20000201000 */
[----:B------:R-:W-:Y:S01]  /*3b800*/  HADD2.F32 R6, -RZ, R49.H0_H0 ;  /* 0x20000031ff067230 */ /* 0x000fe20000004100 */
[----:B------:R-:W-:Y:S01]  /*3b810*/  BSSY.RECONVERGENT B1, `(.L_x_7555) ;  /* 0x0000051000017945 */ /* 0x000fe20003800200 */
[----:B------:R-:W-:Y:S02]  /*3b820*/  MOV R5, 0x2 ;  /* 0x0000000200057802 */ /* 0x000fe40000000f00 */
        /* <DEDUP_REMOVED lines=21> */
.L_x_7557:
        /* <DEDUP_REMOVED lines=13> */
.L_x_7559:
[----:B------:R-:W-:Y:S05]  /*3ba50*/  BSYNC.RECONVERGENT B2 ;  /* 0x0000000000027941 */ /* 0x000fea0003800200 */
.L_x_7558:
        /* <DEDUP_REMOVED lines=44> */
.L_x_7556:
[----:B------:R-:W-:Y:S05]  /*3bd20*/  BSYNC.RECONVERGENT B1 ;  /* 0x0000000000017941 */ /* 0x000fea0003800200 */
.L_x_7555:
        /* <DEDUP_REMOVED lines=22> */
.L_x_7562:
        /* <DEDUP_REMOVED lines=13> */
.L_x_7564:
[----:B------:R-:W-:Y:S05]  /*3bf60*/  BSYNC.RECONVERGENT B2 ;  /* 0x0000000000027941 */ /* 0x000fea0003800200 */
.L_x_7563:
        /* <DEDUP_REMOVED lines=44> */
.L_x_7561:
[----:B------:R-:W-:Y:S05]  /*3c230*/  BSYNC.RECONVERGENT B1 ;  /* 0x0000000000017941 */ /* 0x000fea0003800200 */
.L_x_7560:
        /* <DEDUP_REMOVED lines=25> */
.L_x_7567:
        /* <DEDUP_REMOVED lines=13> */
.L_x_7569:
[----:B------:R-:W-:Y:S05]  /*3c4a0*/  BSYNC.RECONVERGENT B2 ;  /* 0x0000000000027941 */ /* 0x000fea0003800200 */
.L_x_7568:
        /* <DEDUP_REMOVED lines=44> */
.L_x_7566:
[----:B------:R-:W-:Y:S05]  /*3c770*/  BSYNC.RECONVERGENT B1 ;  /* 0x0000000000017941 */ /* 0x000fea0003800200 */
.L_x_7565:
        /* <DEDUP_REMOVED lines=20> */
.L_x_7572:
        /* <DEDUP_REMOVED lines=13> */
.L_x_7574:
[----:B------:R-:W-:Y:S05]  /*3c990*/  BSYNC.RECONVERGENT B2 ;  /* 0x0000000000027941 */ /* 0x000fea0003800200 */
.L_x_7573:
        /* <DEDUP_REMOVED lines=44> */
.L_x_7571:
[----:B------:R-:W-:Y:S05]  /*3cc60*/  BSYNC.RECONVERGENT B1 ;  /* 0x0000000000017941 */ /* 0x000fea0003800200 */
.L_x_7570:
        /* <DEDUP_REMOVED lines=25> */
.L_x_7577:
        /* <DEDUP_REMOVED lines=13> */
.L_x_7579:
[----:B------:R-:W-:Y:S05]  /*3ced0*/  BSYNC.RECONVERGENT B2 ;  /* 0x0000000000027941 */ /* 0x000fea0003800200 */
.L_x_7578:
        /* <DEDUP_REMOVED lines=44> */
.L_x_7576:
[----:B------:R-:W-:Y:S05]  /*3d1a0*/  BSYNC.RECONVERGENT B1 ;  /* 0x0000000000017941 */ /* 0x000fea0003800200 */
.L_x_7575:
        /* <DEDUP_REMOVED lines=20> */
.L_x_7582:
        /* <DEDUP_REMOVED lines=13> */
.L_x_7584:
[----:B------:R-:W-:Y:S05]  /*3d3c0*/  BSYNC.RECONVERGENT B2 ;  /* 0x0000000000027941 */ /* 0x000fea0003800200 */
.L_x_7583:
        /* <DEDUP_REMOVED lines=41> */
[----:B------:R-:W-:Y:S01]  /*3d660*/  MOV R2, R116 ;  /* 0x0000007400027202 */ /* 0x000fe20000000f00 */
[----:B------:R-:W-:Y:S01]  /*3d670*/  IMAD.MOV.U32 R116, RZ, RZ, RZ ;  /* 0x000000ffff747224 */ /* 0x000fe200078e00ff */
[----:B------:R-:W-:-:S07]  /*3d680*/  LOP3.LUT R16, R19, R14, R117, 0x96, !PT ;  /* 0x0000000e13107212 */ /* 0x000fce00078e9675 */
.L_x_7581:
[----:B------:R-:W-:Y:S05]  /*3d690*/  BSYNC.RECONVERGENT B1 ;  /* 0x0000000000017941 */ /* 0x000fea0003800200 */
.L_x_7580:
        /* <DEDUP_REMOVED lines=25> */
.L_x_7587:
        /* <DEDUP_REMOVED lines=13> */
.L_x_7589:
[----:B------:R-:W-:Y:S05]  /*3d900*/  BSYNC.RECONVERGENT B2 ;  /* 0x0000000000027941 */ /* 0x000fea0003800200 */
.L_x_7588:
[----:B------:R-:W-:Y:S01]  /*3d910*/  IMAD.WIDE.U32 R14, R38, -0x326172a9, RZ ;  /* 0xcd9e8d57260e7825 */ /* 0x000fe200078e00ff */
[----:B------:R-:W-:-:S03]  /*3d920*/  LOP3.LUT R116, R11, R185, R181, 0x96, !PT ;  /* 0x000000b90b747212 */ /* 0x000fc600078e96b5 */
[----:B------:R-:W-:Y:S01]  /*3d930*/  HFMA2 R118, -RZ, RZ, 0, 0 ;  /* 0x00000000ff767431 */ /* 0x000fe200000001ff */
        /* <DEDUP_REMOVED lines=41> */
.L_x_7586:
[----:B------:R-:W-:Y:S05]  /*3dbd0*/  BSYNC.RECONVERGENT B1 ;  /* 0x0000000000017941 */ /* 0x000fea0003800200 */
.L_x_7585:
        /* <DEDUP_REMOVED lines=20> */
.L_x_7592:
        /* <DEDUP_REMOVED lines=13> */
.L_x_7594:
[----:B------:R-:W-:Y:S05]  /*3ddf0*/  BSYNC.RECONVERGENT B2 ;  /* 0x0000000000027941 */ /* 0x000fea0003800200 */
.L_x_7593:
        /* <DEDUP_REMOVED lines=44> */
.L_x_7591:
[----:B------:R-:W-:Y:S05]  /*3e0c0*/  BSYNC.RECONVERGENT B1 ;  /* 0x0000000000017941 */ /* 0x000fea0003800200 */
.L_x_7590:
        /* <DEDUP_REMOVED lines=26> */
.L_x_7597:
        /* <DEDUP_REMOVED lines=13> */
.L_x_7599:
[----:B------:R-:W-:Y:S05]  /*3e340*/  BSYNC.RECONVERGENT B2 ;  /* 0x0000000000027941 */ /* 0x000fea0003800200 */
.L_x_7598:
        /* <DEDUP_REMOVED lines=42> */
[----:B------:R-:W-:Y:S01]  /*3e5f0*/  IMAD.MOV.U32 R117, RZ, RZ, R2 ;  /* 0x000000ffff757224 */ /* 0x000fe200078e0002 */
[----:B------:R-:W-:-:S07]  /*3e600*/  MOV R2, R116 ;  /* 0x0000007400027202 */ /* 0x000fce0000000f00 */
.L_x_7596:
[----:B------:R-:W-:Y:S05]  /*3e610*/  BSYNC.RECONVERGENT B1 ;  /* 0x0000000000017941 */ /* 0x000fea0003800200 */
.L_x_7595:
        /* <DEDUP_REMOVED lines=20> */
.L_x_7602:
        /* <DEDUP_REMOVED lines=15> */
.L_x_7604:
[----:B------:R-:W-:Y:S05]  /*3e850*/  BSYNC.RECONVERGENT B2 ;  /* 0x0000000000027941 */ /* 0x000fea0003800200 */
.L_x_7603:
        /* <DEDUP_REMOVED lines=41> */
[----:B------:R-:W-:Y:S01]  /*3eaf0*/  IMAD.MOV.U32 R117, RZ, RZ, R2 ;  /* 0x000000ffff757224 */ /* 0x000fe200078e0002 */
[----:B------:R-:W-:Y:S01]  /*3eb00*/  MOV R2, R116 ;  /* 0x0000007400027202 */ /* 0x000fe20000000f00 */
[----:B------:R-:W-:-:S07]  /*3eb10*/  IMAD.MOV.U32 R14, RZ, RZ, RZ ;  /* 0x000000ffff0e7224 */ /* 0x000fce00078e00ff */
.L_x_7601:
[----:B------:R-:W-:Y:S05]  /*3eb20*/  BSYNC.RECONVERGENT B1 ;  /* 0x0000000000017941 */ /* 0x000fea0003800200 */
.L_x_7600:
[----:B------:R-:W-:Y:S01]  /*3eb30*/  I2FP.F32.U32 R117, R117 ;  /* 0x0000007500757245 */ /* 0x000fe20000201000 */
[----:B------:R-:W-:Y:S01]  /*3eb40*/  HADD2.F32 R116, -RZ, R51.H1_H1 ;  /* 0x30000033ff747230 */ /* 0x000fe20000004100 */
[----:B------:R-:W-:Y:S01]  /*3eb50*/  PRMT R118, R193, 0x5410, R194 ;  /* 0x00005410c1767816 */ /* 0x000fe200000000c2 */
[----:B------:R-:W-:Y:S02]  /*3eb60*/  IMAD.MOV.U32 R182, RZ, RZ, R2 ;  /* 0x000000ffffb67224 */ /* 0x000fe400078e0002 */
        /* <DEDUP_REMOVED lines=15> */
.L_x_7524:
[----:B------:R-:W-:Y:S01]  /*3ec60*/  ISETP.NE.AND P2, PT, R14, 0x1, PT ;  /* 0x000000010e00780c */ /* 0x000fe20003f45270 */
[----:B------:R-:W-:Y:S01]  /*3ec70*/  BSSY.RECONVERGENT B1, `(.L_x_7606) ;  /* 0x0000048000017945 */ /* 0x000fe20003800200 */
[----:B0-----:R-:W-:Y:S02]  /*3ec80*/  HFMA2 R137, -RZ, RZ, 0, 1.1920928955078125e-07 ;  /* 0x00000002ff897431 */ /* 0x001fe400000001ff */
        /* <DEDUP_REMOVED lines=13> */
.L_x_7608:
        /* <DEDUP_REMOVED lines=13> */
.L_x_7610:
[----:B------:R-:W-:Y:S05]  /*3ee30*/  BSYNC.RECONVERGENT B2 ;  /* 0x0000000000027941 */ /* 0x000fea0003800200 */
.L_x_7609:
        /* <DEDUP_REMOVED lines=43> */
.L_x_7607:
[----:B------:R-:W-:Y:S05]  /*3f0f0*/  BSYNC.RECONVERGENT B1 ;  /* 0x0000000000017941 */ /* 0x000fea0003800200 */
.L_x_7606:
        /* <DEDUP_REMOVED lines=11> */
[----:B-1----:R-:W-:-:S04]  /*3f1b0*/  FSETP.GTU.FTZ.AND P2, PT, R121, R192, PT ;  /* 0x000000c07900720b */ /* 0x002fc80003f5c000 */
        /* <DEDUP_REMOVED lines=16> */
.L_x_7613:
        /* <DEDUP_REMOVED lines=13> */
.L_x_7615:
[----:B------:R-:W-:Y:S05]  /*3f390*/  BSYNC.RECONVERGENT B2 ;  /* 0x0000000000027941 */ /* 0x000fea0003800200 */
.L_x_7614:
        /* <DEDUP_REMOVED lines=44> */
.L_x_7612:
[----:B------:R-:W-:Y:S05]  /*3f660*/  BSYNC.RECONVERGENT B1 ;  /* 0x0000000000017941 */ /* 0x000fea0003800200 */
.L_x_7611:
[----:B------:R-:W-:Y:S01]  /*3f670*/  I2FP.F32.U32 R14, R14 ;  /* 0x0000000e000e7245 */ /* 0x000fe20000201000 */
[----:B------:R-:W-:Y:S01]  /*3f680*/  HADD2.F32 R116, -RZ, R116.H1_H1 ;  /* 0x30000074ff747230 */ /* 0x000fe20000004100 */
[----:B------:R-:W-:Y:S01]  /*3f690*/  LOP3.LUT R17, R17, 0xfffffff7, RZ, 0xc0, !PT ;  /* 0xfffffff711117812 */ /* 0x000fe200078ec0ff */
[----:B------:R-:W-:Y:S01]  /*3f6a0*/  @P1 HADD2.F32 R153, -RZ, R44.H1_H1 ;  /* 0x3000002cff991230 */ /* 0x000fe20000004100 */
[----:B------:R-:W-:Y:S01]  /*3f6b0*/  BSSY.RECONVERGENT B1, `(.L_x_7616) ;  /* 0x000004f000017945 */ /* 0x000fe20003800200 */
[----:B------:R-:W-:Y:S01]  /*3f6c0*/  FFMA.FTZ R137, R14, R193, 1.1641532182693481445e-10 ;  /* 0x2f0000000e897423 */ /* 0x000fe200000100c1 */
[----:B------:R-:W-:Y:S01]  /*3f6d0*/  FMUL.FTZ R116, R116, R177 ;  /* 0x000000b174747220 */ /* 0x000fe20000410000 */
[----:B------:R-:W-:-:S03]  /*3f6e0*/  MOV R14, R12 ;  /* 0x0000000c000e7202 */ /* 0x000fc60000000f00 */
[----:B------:R-:W-:-:S04]  /*3f6f0*/  FSETP.GTU.FTZ.AND P2, PT, R137, R192, PT ;  /* 0x000000c08900720b */ /* 0x000fc80003f5c000 */
        /* <DEDUP_REMOVED lines=16> */
.L_x_7618:
        /* <DEDUP_REMOVED lines=13> */
.L_x_7620:
[----:B------:R-:W-:Y:S05]  /*3f8d0*/  BSYNC.RECONVERGENT B2 ;  /* 0x0000000000027941 */ /* 0x000fea0003800200 */
.L_x_7619:
        /* <DEDUP_REMOVED lines=44> */
.L_x_7617:
[----:B------:R-:W-:Y:S05]  /*3fba0*/  BSYNC.RECONVERGENT B1 ;  /* 0x0000000000017941 */ /* 0x000fea0003800200 */
.L_x_7616:
        /* <DEDUP_REMOVED lines=25> */
.L_x_7623:
        /* <DEDUP_REMOVED lines=13> */
.L_x_7625:
[----:B------:R-:W-:Y:S05]  /*3fe10*/  BSYNC.RECONVERGENT B2 ;  /* 0x0000000000027941 */ /* 0x000fea0003800200 */
.L_x_7624:
        /* <DEDUP_REMOVED lines=44> */
.L_x_7622:
[----:B------:R-:W-:Y:S05]  /*400e0*/  BSYNC.RECONVERGENT B1 ;  /* 0x0000000000017941 */ /* 0x000fea0003800200 */
.L_x_7621:
[----:B------:R-:W-:Y:S01]  /*400f0*/  I2FP.F32.U32 R14, R14 ;  /* 0x0000000e000e7245 */ /* 0x000fe20000201000 */
[----:B------:R-:W-:Y:S01]  /*40100*/  HADD2.F32 R116, -RZ, R117.H1_H1 ;  /* 0x30000075ff747230 */ /* 0x000fe20000004100 */
[----:B------:R-:W-:Y:S01]  /*40110*/  LOP3.LUT R17, R17, 0xfffffffd, RZ, 0xc0, !PT ;  /* 0xfffffffd11117812 */ /* 0x000fe200078ec0ff */
[----:B------:R-:W-:Y:S01]  /*40120*/  @P1 HADD2.F32 R153, -RZ, R45.H1_H1 ;  /* 0x3000002dff991230 */ /* 0x000fe20000004100 */
[----:B------:R-:W-:Y:S01]  /*40130*/  BSSY.RECONVERGENT B1, `(.L_x_7626) ;  /* 0x000004f000017945 */ /* 0x000fe20003800200 */
[----:B------:R-:W-:Y:S01]  /*40140*/  FFMA.FTZ R117, R14, R193, 1.1641532182693481445e-10 ;  /* 0x2f0000000e757423 */ /* 0x000fe200000100c1 */
[----:B------:R-:W-:Y:S01]  /*40150*/  FMUL.FTZ R116, R116, R177 ;  /* 0x000000b174747220 */ /* 0x000fe20000410000 */
[----:B------:R-:W-:Y:S01]  /*40160*/  IMAD.MOV.U32 R169, RZ, RZ, 0x2 ;  /* 0x00000002ffa97424 */ /* 0x000fe200078e00ff */
        /* <DEDUP_REMOVED lines=17> */
.L_x_7628:
        /* <DEDUP_REMOVED lines=13> */
.L_x_7630:
[----:B------:R-:W-:Y:S05]  /*40350*/  BSYNC.RECONVERGENT B2 ;  /* 0x0000000000027941 */ /* 0x000fea0003800200 */
.L_x_7629:
        /* <DEDUP_REMOVED lines=41> */
[----:B------:R-:W-:Y:S02]  /*405f0*/  LOP3.LUT R16, R19, R14, R117, 0x96, !PT ;  /* 0x0000000e13107212 */ /* 0x000fe400078e9675 */
[----:B------:R-:W-:Y:S01]  /*40600*/  MOV R14, R190 ;  /* 0x000000be000e7202 */ /* 0x000fe20000000f00 */
[----:B------:R-:W-:-:S07]  /*40610*/  IMAD.MOV.U32 R190, RZ, RZ, R116 ;  /* 0x000000ffffbe7224 */ /* 0x000fce00078e0074 */
.L_x_7627:
[----:B------:R-:W-:Y:S05]  /*40620*/  BSYNC.RECONVERGENT B1 ;  /* 0x0000000000017941 */ /* 0x000fea0003800200 */
.L_x_7626:
[----:B------:R-:W-:Y:S01]  /*40630*/  I2FP.F32.U32 R14, R14 ;  /* 0x0000000e000e7245 */ /* 0x000fe20000201000 */
[----:B------:R-:W-:Y:S01]  /*40640*/  HADD2.F32 R116, -RZ, R118.H0_H0 ;  /* 0x20000076ff747230 */ /* 0x000fe20000004100 */
[----:B------:R-:W-:Y:S01]  /*40650*/  ISETP.NE.AND P3, PT, R169, 0x1, PT ;  /* 0x00000001a900780c */ /* 0x000fe20003f65270 */
[----:B------:R-:W-:Y:S02]  /*40660*/  BSSY.RECONVERGENT B1, `(.L_x_7631) ;  /* 0x000004e000017945 */ /* 0x000fe40003800200 */
[----:B------:R-:W-:Y:S01]  /*40670*/  FFMA.FTZ R117, R14, R193, 1.1641532182693481445e-10 ;  /* 0x2f0000000e757423 */ /* 0x000fe200000100c1 */
[----:B------:R-:W-:Y:S01]  /*40680*/  FMUL.FTZ R116, R116, R177 ;  /* 0x000000b174747220 */ /* 0x000fe20000410000 */
[----:B------:R-:W-:-:S03]  /*40690*/  @P1 HADD2.F32 R14, -RZ, R46.H0_H0 ;  /* 0x2000002eff0e1230 */ /* 0x000fc60000004100 */
[----:B------:R-:W-:-:S04]  /*406a0*/  FSETP.GTU.FTZ.AND P2, PT, R117, R192, PT ;  /* 0x000000c07500720b */ /* 0x000fc80003f5c000 */
        /* <DEDUP_REMOVED lines=15> */
.L_x_7633:
        /* <DEDUP_REMOVED lines=13> */
.L_x_7635:
[----:B------:R-:W-:Y:S05]  /*40870*/  BSYNC.RECONVERGENT B2 ;  /* 0x0000000000027941 */ /* 0x000fea0003800200 */
.L_x_7634:
        /* <DEDUP_REMOVED lines=44> */
.L_x_7632:
[----:B------:R-:W-:Y:S05]  /*40b40*/  BSYNC.RECONVERGENT B1 ;  /* 0x0000000000017941 */ /* 0x000fea0003800200 */
.L_x_7631:
[----:B------:R-:W-:Y:S01]  /*40b50*/  I2FP.F32.U32 R14, R14 ;  /* 0x0000000e000e7245 */ /* 0x000fe20000201000 */
[----:B------:R-:W-:Y:S01]  /*40b60*/  HADD2.F32 R118, -RZ, R118.H1_H1 ;  /* 0x30000076ff767230 */ /* 0x000fe20000004100 */
[----:B------:R-:W-:Y:S01]  /*40b70*/  ISETP.NE.AND P4, PT, R116, 0x1, PT ;  /* 0x000000017400780c */ /* 0x000fe20003f85270 */
        /* <DEDUP_REMOVED lines=20> */
.L_x_7638:
        /* <DEDUP_REMOVED lines=13> */
.L_x_7640:
[----:B------:R-:W-:Y:S05]  /*40d90*/  BSYNC.RECONVERGENT B2 ;  /* 0x0000000000027941 */ /* 0x000fea0003800200 */
.L_x_7639:
        /* <DEDUP_REMOVED lines=44> */
.L_x_7637:
[----:B------:R-:W-:Y:S05]  /*41060*/  BSYNC.RECONVERGENT B1 ;  /* 0x0000000000017941 */ /* 0x000fea0003800200 */
.L_x_7636:
[----:B------:R-:W-:Y:S01]  /*41070*/  I2FP.F32.U32 R14, R14 ;  /* 0x0000000e000e7245 */ /* 0x000fe20000201000 */
[----:B------:R-:W-:Y:S01]  /*41080*/  HADD2.F32 R116, -RZ, R119.H0_H0 ;  /* 0x20000077ff747230 */ /* 0x000fe20000004100 */
[----:B------:R-:W-:Y:S01]  /*41090*/  ISETP.NE.AND P5, PT, R182, 0x1, PT ;  /* 0x00000001b600780c */ /* 0x000fe20003fa5270 */
[----:B------:R-:W-:Y:S02]  /*410a0*/  BSSY.RECONVERGENT B1, `(.L_x_7641) ;  /* 0x000004e000017945 */ /* 0x000fe40003800200 */
[----:B------:R-:W-:Y:S01]  /*410b0*/  FFMA.FTZ R117, R14, R193, 1.1641532182693481445e-10 ;  /* 0x2f0000000e757423 */ /* 0x000fe200000100c1 */
[----:B------:R-:W-:Y:S01]  /*410c0*/  FMUL.FTZ R116, R116, R177 ;  /* 0x000000b174747220 */ /* 0x000fe20000410000 */
[----:B------:R-:W-:-:S03]  /*410d0*/  @P1 HADD2.F32 R14, -RZ, R47.H0_H0 ;  /* 0x2000002fff0e1230 */ /* 0x000fc60000004100 */
        /* <DEDUP_REMOVED lines=16> */
.L_x_7643:
        /* <DEDUP_REMOVED lines=13> */
.L_x_7645:
[----:B------:R-:W-:Y:S05]  /*412b0*/  BSYNC.RECONVERGENT B2 ;  /* 0x0000000000027941 */ /* 0x000fea0003800200 */
.L_x_7644:
        /* <DEDUP_REMOVED lines=44> */
.L_x_7642:
[----:B------:R-:W-:Y:S05]  /*41580*/  BSYNC.RECONVERGENT B1 ;  /* 0x0000000000017941 */ /* 0x000fea0003800200 */
.L_x_7641:
[----:B------:R-:W-:Y:S01]  /*41590*/  I2FP.F32.U32 R116, R117 ;  /* 0x0000007500747245 */ /* 0x000fe20000201000 */
[----:B------:R-:W-:Y:S01]  /*415a0*/  HADD2.F32 R182, -RZ, R119.H1_H1 ;  /* 0x30000077ffb67230 */ /* 0x000fe20000004100 */
[----:B------:R-:W-:Y:S02]  /*415b0*/  PRMT R118, R191, 0x5410, R118 ;  /* 0x00005410bf767816 */ /* 0x000fe40000000076 */
[----:B------:R-:W-:Y:S01]  /*415c0*/  PRMT R117, R188, 0x5410, R189 ;  /* 0x00005410bc757816 */ /* 0x000fe200000000bd */
[----:B------:R-:W-:Y:S01]  /*415d0*/  FFMA.FTZ R193, R116, R193, 1.1641532182693481445e-10 ;  /* 0x2f00000074c17423 */ /* 0x000fe200000100c1 */
[----:B------:R-:W-:Y:S01]  /*415e0*/  FMUL.FTZ R177, R182, R177 ;  /* 0x000000b1b6b17220 */ /* 0x000fe20000410000 */
[----:B------:R-:W-:Y:S02]  /*415f0*/  @P1 HADD2.F32 R116, -RZ, R47.H1_H1 ;  /* 0x3000002fff741230 */ /* 0x000fe40000004100 */
[----:B------:R-:W-:Y:S01]  /*41600*/  IMAD.MOV.U32 R182, RZ, RZ, R190 ;  /* 0x000000ffffb67224 */ /* 0x000fe200078e00be */
[----:B------:R-:W-:-:S04]  /*41610*/  FSETP.GTU.FTZ.AND P5, PT, R193, R192, PT ;  /* 0x000000c0c100720b */ /* 0x000fc80003fbc000 */
[----:B------:R-:W-:Y:S02]  /*41620*/  FSEL R177, R177, RZ, !P5 ;  /* 0x000000ffb1b17208 */ /* 0x000fe40006800000 */
[----:B------:R-:W-:-:S03]  /*41630*/  PLOP3.LUT P5, PT, P5, PT, PT, 0x8, 0x80 ;  /* 0x000000000080781c */ /* 0x000fc60002fae170 */
[----:B------:R-:W-:Y:S01]  /*41640*/  @P1 FADD.FTZ R177, R116, R177 ;  /* 0x000000b174b11221 */ /* 0x000fe20000010000 */
[----:B------:R-:W-:-:S04]  /*41650*/  PRMT R116, R186, 0x5410, R187 ;  /* 0x00005410ba747816 */ /* 0x000fc800000000bb */
[----:B------:R-:W-:-:S04]  /*41660*/  F2FP.F16.F32.PACK_AB R119, RZ, R177 ;  /* 0x000000b1ff77723e */ /* 0x000fc800000000ff */
[----:B------:R-:W-:-:S07]  /*41670*/  PRMT R119, R194, 0x5410, R119 ;  /* 0x00005410c2777816 */ /* 0x000fce0000000077 */
.L_x_7605:
        /* <DEDUP_REMOVED lines=43> */
.L_x_7523:
[----:B------:R-:W-:Y:S05]  /*41930*/  BSYNC.RECONVERGENT B0 ;  /* 0x0000000000007941 */ /* 0x000fea0003800200 */
.L_x_7522:
        /* <DEDUP_REMOVED lines=235> */
.L_x_7675:
[----:B------:R-:W-:Y:S01]  /*427f0*/  LOP3.LUT P1, RZ, R186, 0x1f, RZ, 0xc0, !PT ;  /* 0x0000001fbaff7812 */ /* 0x000fe2000782c0ff */
[C---:B------:R-:W-:Y:S01]  /*42800*/  FMUL.FTZ R116, R179.reuse, R179 ;  /* 0x000000b3b3747220 */ /* 0x040fe20000410000 */
[----:B------:R-:W-:Y:S01]  /*42810*/  ISETP.NE.AND P0, PT, RZ, UR10, PT ;  /* 0x0000000aff007c0c */ /* 0x000fe2000bf05270 */
[----:B01----:R-:W-:Y:S01]  /*42820*/  FADD.FTZ R184, R184, R185 ;  /* 0x000000b9b8b87221 */ /* 0x003fe20000010000 */
[----:B------:R-:W-:Y:S02]  /*42830*/  BSSY.RECONVERGENT B0, `(.L_x_7647) ;  /* 0x000003d000007945 */ /* 0x000fe40003800200 */
[----:B------:R-:W-:Y:S01]  /*42840*/  FSEL R186, R116, RZ, P0 ;  /* 0x000000ff74ba7208 */ /* 0x000fe20000000000 */
[----:B------:R-:W-:Y:S01]  /*42850*/  FFMA.FTZ R183, R184, R183, UR11 ;  /* 0x0000000bb8b77e23 */ /* 0x000fe200080100b7 */
[----:B------:R-:W-:-:S03]  /*42860*/  FSEL R187, R179, RZ, !P0 ;  /* 0x000000ffb3bb7208 */ /* 0x000fc60004000000 */
[----:B------:R-:W-:Y:S02]  /*42870*/  FADD.FTZ R183, R183, R186 ;  /* 0x000000bab7b77221 */ /* 0x000fe40000010000 */
[----:B------:R-:W0:Y:S04]  /*42880*/  @!P1 LDC.64 R118, c[0x0][0x3c0] ;  /* 0x0000f000ff769b82 */ /* 0x000e280000000a00 */
[----:B------:R-:W1:Y:S04]  /*42890*/  MUFU.RSQ R183, R183 ;  /* 0x000000b700b77308 */ /* 0x000e680000001400 */
[----:B------:R-:W2:Y:S01]  /*428a0*/  @!P1 LDC.64 R116, c[0x0][0x3c8] ;  /* 0x0000f200ff749b82 */ /* 0x000ea20000000a00 */
[----:B0-----:R-:W-:-:S05]  /*428b0*/  @!P1 IMAD.WIDE R118, R36, 0x4, R118 ;  /* 0x0000000424769825 */ /* 0x001fca00078e0276 */
[----:B------:R0:W-:Y:S01]  /*428c0*/  @!P1 STG.E desc[UR6][R118.64], R179 ;  /* 0x000000b376009986 */ /* 0x0001e2000c101906 */
[----:B--2---:R-:W-:-:S05]  /*428d0*/  @!P1 IMAD.WIDE R116, R36, 0x4, R116 ;  /* 0x0000000424749825 */ /* 0x004fca00078e0274 */
[----:B-1----:R0:W-:Y:S01]  /*428e0*/  @!P1 STG.E desc[UR6][R116.64], R183 ;  /* 0x000000b774009986 */ /* 0x0021e2000c101906 */
[----:B------:R-:W-:Y:S05]  /*428f0*/  @!P5 BRA `(.L_x_7648) ;  /* 0x0000000000c0d947 */ /* 0x000fea0003800000 */
[--C-:B------:R-:W-:Y:S01]  /*42900*/  FADD.FTZ R184, R138, -R187.reuse ;  /* 0x800000bb8ab87221 */ /* 0x100fe20000010000 */
[--C-:B0-----:R-:W-:Y:S01]  /*42910*/  FADD.FTZ R118, R122, -R187.reuse ;  /* 0x800000bb7a767221 */ /* 0x101fe20000010000 */
[----:B-----5:R-:W-:Y:S02]  /*42920*/  HADD2.F32 R179, -RZ, R113.H0_H0 ;  /* 0x20000071ffb37230 */ /* 0x020fe40000004100 */
[----:B------:R-:W-:Y:S01]  /*42930*/  FADD.FTZ R186, R162, -R187 ;  /* 0x800000bba2ba7221 */ /* 0x000fe20000010000 */
[----:B------:R-:W-:Y:S02]  /*42940*/  HADD2.F32 R185, -RZ, R109.H0_H0 ;  /* 0x2000006dffb97230 */ /* 0x000fe40000004100 */
[C---:B------:R-:W-:Y:S01]  /*42950*/  FMUL.FTZ R184, R183.reuse, R184 ;  /* 0x000000b8b7b87220 */ /* 0x040fe20000410000 */
[----:B------:R-:W-:Y:S02]  /*42960*/  HADD2.F32 R189, -RZ, R114.H0_H0 ;  /* 0x20000072ffbd7230 */ /* 0x000fe40000004100 */
[----:B------:R-:W-:Y:S01]  /*42970*/  FMUL.FTZ R118, R183, R118 ;  /* 0x00000076b7767220 */ /* 0x000fe20000410000 */
[----:B------:R-:W-:-:S02]  /*42980*/  HADD2.F32 R191, -RZ, R110.H0_H0 ;  /* 0x2000006effbf7230 */ /* 0x000fc40000004100 */
[----:B------:R-:W-:Y:S01]  /*42990*/  FMUL.FTZ R188, R183, R186 ;  /* 0x000000bab7bc7220 */ /* 0x000fe20000410000 */
[----:B------:R-:W-:Y:S02]  /*429a0*/  HADD2.F32 R193, -RZ, R115.H0_H0 ;  /* 0x20000073ffc17230 */ /* 0x000fe40000004100 */
[----:B------:R-:W-:Y:S01]  /*429b0*/  FFMA.FTZ R186, R118, R179, R185 ;  /* 0x000000b376ba7223 */ /* 0x000fe200000100b9 */
[----:B------:R-:W-:Y:S02]  /*429c0*/  HADD2.F32 R195, -RZ, R111.H0_H0 ;  /* 0x2000006fffc37230 */ /* 0x000fe40000004100 */
[----:B------:R-:W-:Y:S01]  /*429d0*/  FFMA.FTZ R191, R184, R189, R191 ;  /* 0x000000bdb8bf7223 */ /* 0x000fe200000100bf */
[----:B------:R-:W-:Y:S01]  /*429e0*/  FADD.FTZ R116, R10, -R187 ;  /* 0x800000bb0a747221 */ /* 0x000fe20000010000 */
[----:B------:R-:W0:Y:S01]  /*429f0*/  LDC.64 R184, c[0x0][0x428] ;  /* 0x00010a00ffb87b82 */ /* 0x000e220000000a00 */
[----:B------:R-:W-:Y:S02]  /*42a00*/  HADD2.F32 R117, -RZ, R112.H0_H0 ;  /* 0x20000070ff757230 */ /* 0x000fe40000004100 */
[----:B------:R-:W-:Y:S01]  /*42a10*/  FFMA.FTZ R192, R188, R193, R195 ;  /* 0x000000c1bcc07223 */ /* 0x000fe200000100c3 */
[----:B------:R-:W-:-:S02]  /*42a20*/  HADD2.F32 R119, -RZ, R108.H0_H0 ;  /* 0x2000006cff777230 */ /* 0x000fc40000004100 */
[----:B------:R-:W-:Y:S01]  /*42a30*/  FMUL.FTZ R116, R183, R116 ;  /* 0x00000074b7747220 */ /* 0x000fe20000410000 */
[--C-:B------:R-:W-:Y:S01]  /*42a40*/  FADD.FTZ R188, R139, -R187.reuse ;  /* 0x800000bb8bbc7221 */ /* 0x100fe20000010000 */
[--C-:B------:R-:W-:Y:S01]  /*42a50*/  FADD.FTZ R118, R123, -R187.reuse ;  /* 0x800000bb7b767221 */ /* 0x100fe20000010000 */
[--C-:B------:R-:W-:Y:S01]  /*42a60*/  FADD.FTZ R190, R163, -R187.reuse ;  /* 0x800000bba3be7221 */ /* 0x100fe20000010000 */
[----:B------:R-:W-:Y:S01]  /*42a70*/  FADD.FTZ R194, R170, -R187 ;  /* 0x800000bbaac27221 */ /* 0x000fe20000010000 */
[----:B------:R-:W-:Y:S01]  /*42a80*/  FFMA.FTZ R116, R116, R117, R119 ;  /* 0x0000007574747223 */ /* 0x000fe20000010077 */
[----:B------:R-:W-:Y:S02]  /*42a90*/  HADD2.F32 R179, -RZ, R113.H1_H1 ;  /* 0x30000071ffb37230 */ /* 0x000fe40000004100 */
[C---:B------:R-:W-:Y:S01]  /*42aa0*/  FMUL.FTZ R188, R183.reuse, R188 ;  /* 0x000000bcb7bc7220 */ /* 0x040fe20000410000 */
[----:B------:R-:W-:Y:S02]  /*42ab0*/  HADD2.F32 R189, -RZ, R109.H1_H1 ;  /* 0x3000006dffbd7230 */ /* 0x000fe40000004100 */
[----:B------:R-:W-:Y:S01]  /*42ac0*/  FMUL.FTZ R194, R183, R194 ;  /* 0x000000c2b7c27220 */ /* 0x000fe20000410000 */
[----:B------:R-:W-:-:S02]  /*42ad0*/  HADD2.F32 R117, -RZ, R112.H1_H1 ;  /* 0x30000070ff757230 */ /* 0x000fc40000004100 */
[C---:B------:R-:W-:Y:S01]  /*42ae0*/  FMUL.FTZ R190, R183.reuse, R190 ;  /* 0x000000beb7be7220 */ /* 0x040fe20000410000 */
[----:B------:R-:W-:Y:S02]  /*42af0*/  HADD2.F32 R119, -RZ, R108.H1_H1 ;  /* 0x3000006cff777230 */ /* 0x000fe40000004100 */
[----:B------:R-:W-:Y:S01]  /*42b00*/  FMUL.FTZ R118, R183, R118 ;  /* 0x00000076b7767220 */ /* 0x000fe20000410000 */
[----:B------:R-:W-:Y:S02]  /*42b10*/  HADD2.F32 R193, -RZ, R114.H1_H1 ;  /* 0x30000072ffc17230 */ /* 0x000fe40000004100 */
[----:B------:R-:W-:Y:S01]  /*42b20*/  FFMA.FTZ R189, R188, R179, R189 ;  /* 0x000000b3bcbd7223 */ /* 0x000fe200000100bd */
[----:B------:R-:W-:Y:S02]  /*42b30*/  HADD2.F32 R195, -RZ, R110.H1_H1 ;  /* 0x3000006effc37230 */ /* 0x000fe40000004100 */
[----:B------:R-:W-:Y:S01]  /*42b40*/  FFMA.FTZ R179, R118, R117, R119 ;  /* 0x0000007576b37223 */ /* 0x000fe20000010077 */
[----:B------:R-:W-:-:S02]  /*42b50*/  HADD2.F32 R197, -RZ, R115.H1_H1 ;  /* 0x30000073ffc57230 */ /* 0x000fc40000004100 */
[----:B------:R-:W-:Y:S02]  /*42b60*/  HADD2.F32 R199, -RZ, R111.H1_H1 ;  /* 0x3000006fffc77230 */ /* 0x000fe40000004100 */
[----:B------:R-:W-:Y:S01]  /*42b70*/  FFMA.FTZ R190, R190, R193, R195 ;  /* 0x000000c1bebe7223 */ /* 0x000fe200000100c3 */
[----:B------:R-:W-:Y:S01]  /*42b80*/  F2FP.F16.F32.PACK_AB R117, R189, R186 ;  /* 0x000000babd75723e */ /* 0x000fe200000000ff */
[----:B0-----:R-:W-:Y:S01]  /*42b90*/  IMAD.WIDE.U32 R184, R178, 0x10, R184 ;  /* 0x00000010b2b87825 */ /* 0x001fe200078e00b8 */
[----:B------:R-:W-:-:S03]  /*42ba0*/  F2FP.F16.F32.PACK_AB R116, R179, R116 ;  /* 0x00000074b374723e */ /* 0x000fc600000000ff */
[----:B------:R-:W-:Y:S01]  /*42bb0*/  FFMA.FTZ R197, R194, R197, R199 ;  /* 0x000000c5c2c57223 */ /* 0x000fe200000100c7 */
[----:B------:R-:W-:Y:S01]  /*42bc0*/  F2FP.F16.F32.PACK_AB R118, R190, R191 ;  /* 0x000000bfbe76723e */ /* 0x000fe200000000ff */
[----:B------:R-:W-:-:S03]  /*42bd0*/  VIADD R178, R178, 0x20 ;  /* 0x00000020b2b27836 */ /* 0x000fc60000000000 */
[----:B------:R-:W-:-:S05]  /*42be0*/  F2FP.F16.F32.PACK_AB R119, R197, R192 ;  /* 0x000000c0c577723e */ /* 0x000fca00000000ff */
[----:B------:R1:W-:Y:S02]  /*42bf0*/  STG.E.128 desc[UR6][R184.64], R116 ;  /* 0x00000074b8007986 */ /* 0x0003e4000c101d06 */
.L_x_7648:
[----:B------:R-:W-:Y:S05]  /*42c00*/  BSYNC.RECONVERGENT B0 ;  /* 0x0000000000007941 */ /* 0x000fea0003800200 */
.L_x_7647:
[----:B------:R-:W-:Y:S01]  /*42c10*/  LOP3.LUT P0, RZ, R17, 0x800, RZ, 0xc0, !PT ;  /* 0x0000080011ff7812 */ /* 0x000fe2000780c0ff */
[----:B------:R-:W-:-:S12]  /*42c20*/  BSSY.RECONVERGENT B0, `(.L_x_7649) ;  /* 0x0000032000007945 */ /* 0x000fd80003800200 */
[----:B------:R-:W-:Y:S05]  /*42c30*/  @!P0 BRA `(.L_x_7650) ;  /* 0x0000000000c08947 */ /* 0x000fea0003800000 */
[--C-:B-1----:R-:W-:Y:S01]  /*42c40*/  FADD.FTZ R184, R141, -R187.reuse ;  /* 0x800000bb8db87221 */ /* 0x102fe20000010000 */
        /* <DEDUP_REMOVED lines=43> */
[----:B------:R-:W-:Y:S02]  /*42f00*/  F2FP.F16.F32.PACK_AB R118, R190, R191 ;  /* 0x000000bfbe76723e */ /* 0x000fe400000000ff */
[----:B------:R-:W-:Y:S02]  /*42f10*/  IADD3 R178, PT, PT, R178, 0x20, RZ ;  /* 0x00000020b2b27810 */ /* 0x000fe40007ffe0ff */
[----:B------:R-:W-:-:S05]  /*42f20*/  F2FP.F16.F32.PACK_AB R119, R197, R192 ;  /* 0x000000c0c577723e */ /* 0x000fca00000000ff */
[----:B------:R2:W-:Y:S02]  /*42f30*/  STG.E.128 desc[UR6][R184.64], R116 ;  /* 0x00000074b8007986 */ /* 0x0005e4000c101d06 */
.L_x_7650:
[----:B------:R-:W-:Y:S05]  /*42f40*/  BSYNC.RECONVERGENT B0 ;  /* 0x0000000000007941 */ /* 0x000fea0003800200 */
.L_x_7649:
[----:B------:R-:W-:Y:S01]  /*42f50*/  LOP3.LUT P0, RZ, R17, 0x400, RZ, 0xc0, !PT ;  /* 0x0000040011ff7812 */ /* 0x000fe2000780c0ff */
[----:B------:R-:W-:-:S12]  /*42f60*/  BSSY.RECONVERGENT B0, `(.L_x_7651) ;  /* 0x0000032000007945 */ /* 0x000fd80003800200 */
[----:B------:R-:W-:Y:S05]  /*42f70*/  @!P0 BRA `(.L_x_7652) ;  /* 0x0000000000c08947 */ /* 0x000fea0003800000 */
[--C-:B-12---:R-:W-:Y:S01]  /*42f80*/  FADD.FTZ R184, R143, -R187.reuse ;  /* 0x800000bb8fb87221 */ /* 0x106fe20000010000 */
        /* <DEDUP_REMOVED lines=47> */
.L_x_7652:
[----:B------:R-:W-:Y:S05]  /*43280*/  BSYNC.RECONVERGENT B0 ;  /* 0x0000000000007941 */ /* 0x000fea0003800200 */
.L_x_7651:
[----:B------:R-:W-:Y:S01]  /*43290*/  LOP3.LUT P0, RZ, R17, 0x200, RZ, 0xc0, !PT ;  /* 0x0000020011ff7812 */ /* 0x000fe2000780c0ff */
[----:B------:R-:W-:-:S12]  /*432a0*/  BSSY.RECONVERGENT B0, `(.L_x_7653) ;  /* 0x0000032000007945 */ /* 0x000fd80003800200 */
[----:B------:R-:W-:Y:S05]  /*432b0*/  @!P0 BRA `(.L_x_7654) ;  /* 0x0000000000c08947 */ /* 0x000fea0003800000 */
[--C-:B-123--:R-:W-:Y:S01]  /*432c0*/  FADD.FTZ R184, R145, -R187.reuse ;  /* 0x800000bb91b87221 */ /* 0x10efe20000010000 */
        /* <DEDUP_REMOVED lines=47> */
.L_x_7654:
[----:B------:R-:W-:Y:S05]  /*435c0*/  BSYNC.RECONVERGENT B0 ;  /* 0x0000000000007941 */ /* 0x000fea0003800200 */
.L_x_7653:
[----:B------:R-:W-:Y:S01]  /*435d0*/  LOP3.LUT P0, RZ, R17, 0x100, RZ, 0xc0, !PT ;  /* 0x0000010011ff7812 */ /* 0x000fe2000780c0ff */
[----:B------:R-:W-:-:S12]  /*435e0*/  BSSY.RECONVERGENT B0, `(.L_x_7655) ;  /* 0x0000032000007945 */ /* 0x000fd80003800200 */
[----:B------:R-:W-:Y:S05]  /*435f0*/  @!P0 BRA `(.L_x_7656) ;  /* 0x0000000000c08947 */ /* 0x000fea0003800000 */
[--C-:B-1234-:R-:W-:Y:S01]  /*43600*/  FADD.FTZ R184, R147, -R187.reuse ;  /* 0x800000bb93b87221 */ /* 0x11efe20000010000 */
        /* <DEDUP_REMOVED lines=47> */
.L_x_7656:
[----:B------:R-:W-:Y:S05]  /*43900*/  BSYNC.RECONVERGENT B0 ;  /* 0x0000000000007941 */ /* 0x000fea0003800200 */
.L_x_7655:
[----:B------:R-:W-:Y:S01]  /*43910*/  LOP3.LUT P0, RZ, R17, 0x80, RZ, 0xc0, !PT ;  /* 0x0000008011ff7812 */ /* 0x000fe2000780c0ff */
[----:B------:R-:W-:-:S12]  /*43920*/  BSSY.RECONVERGENT B0, `(.L_x_7657) ;  /* 0x0000032000007945 */ /* 0x000fd80003800200 */
[----:B------:R-:W-:Y:S05]  /*43930*/  @!P0 BRA `(.L_x_7658) ;  /* 0x0000000000c08947 */ /* 0x000fea0003800000 */
[--C-:B01234-:R-:W-:Y:S01]  /*43940*/  FADD.FTZ R184, R149, -R187.reuse ;  /* 0x800000bb95b87221 */ /* 0x11ffe20000010000 */
[--C-:B------:R-:W-:Y:S01]  /*43950*/  FADD.FTZ R118, R133, -R187.reuse ;  /* 0x800000bb85767221 */ /* 0x100fe20000010000 */
        /* <DEDUP_REMOVED lines=46> */
.L_x_7658:
[----:B------:R-:W-:Y:S05]  /*43c40*/  BSYNC.RECONVERGENT B0 ;  /* 0x0000000000007941 */ /* 0x000fea0003800200 */
.L_x_7657:
        /* <DEDUP_REMOVED lines=22> */
[C---:B------:R-:W-:Y:S01]  /*43db0*/  FMUL.FTZ R116, R183.reuse, R116 ;  /* 0x00000074b7747220 */ /* 0x040fe20000410000 */
        /* <DEDUP_REMOVED lines=28> */
.L_x_7660:
[----:B------:R-:W-:Y:S05]  /*43f80*/  BSYNC.RECONVERGENT B0 ;  /* 0x0000000000007941 */ /* 0x000fea0003800200 */
.L_x_7659:
[----:B------:R-:W-:Y:S01]  /*43f90*/  LOP3.LUT P0, RZ, R17, 0x20, RZ, 0xc0, !PT ;  /* 0x0000002011ff7812 */ /* 0x000fe2000780c0ff */
        /* <DEDUP_REMOVED lines=11> */
[----:B-----5:R-:W-:Y:S02]  /*44050*/  HADD2.F32 R119, -RZ, R56.H0_H0 ;  /* 0x20000038ff777230 */ /* 0x020fe40000004100 */
[----:B------:R-:W-:Y:S01]  /*44060*/  FMUL.FTZ R118, R183, R118 ;  /* 0x00000076b7767220 */ /* 0x000fe20000410000 */
[----:B------:R-:W-:-:S02]  /*44070*/  HADD2.F32 R179, -RZ, R52.H0_H0 ;  /* 0x20000034ffb37230 */ /* 0x000fc40000004100 */
[C---:B------:R-:W-:Y:S01]  /*44080*/  FMUL.FTZ R186, R183.reuse, R186 ;  /* 0x000000bab7ba7220 */ /* 0x040fe20000410000 */
[----:B------:R-:W-:Y:S02]  /*44090*/  HADD2.F32 R185, -RZ, R57.H0_H0 ;  /* 0x20000039ffb97230 */ /* 0x000fe40000004100 */
[C---:B------:R-:W-:Y:S01]  /*440a0*/  FMUL.FTZ R190, R183.reuse, R190 ;  /* 0x000000beb7be7220 */ /* 0x040fe20000410000 */
[----:B------:R-:W-:Y:S02]  /*440b0*/  HADD2.F32 R187, -RZ, R53.H0_H0 ;  /* 0x20000035ffbb7230 */ /* 0x000fe40000004100 */
[C---:B------:R-:W-:Y:S01]  /*440c0*/  FMUL.FTZ R184, R183.reuse, R184 ;  /* 0x000000b8b7b87220 */ /* 0x040fe20000410000 */
[----:B------:R-:W-:Y:S02]  /*440d0*/  HADD2.F32 R189, -RZ, R58.H0_H0 ;  /* 0x2000003affbd7230 */ /* 0x000fe40000004100 */
[----:B------:R-:W-:Y:S01]  /*440e0*/  FMUL.FTZ R188, R183, R188 ;  /* 0x000000bcb7bc7220 */ /* 0x000fe20000410000 */
[----:B------:R-:W-:-:S02]  /*440f0*/  HADD2.F32 R191, -RZ, R54.H0_H0 ;  /* 0x20000036ffbf7230 */ /* 0x000fc40000004100 */
[C---:B------:R-:W-:Y:S01]  /*44100*/  FMUL.FTZ R192, R183.reuse, R192 ;  /* 0x000000c0b7c07220 */ /* 0x040fe20000410000 */
[C---:B------:R-:W-:Y:S01]  /*44110*/  FMUL.FTZ R194, R183.reuse, R194 ;  /* 0x000000c2b7c27220 */ /* 0x040fe20000410000 */
[----:B------:R-:W-:Y:S01]  /*44120*/  FMUL.FTZ R196, R183, R196 ;  /* 0x000000c4b7c47220 */ /* 0x000fe20000410000 */
[----:B------:R-:W-:Y:S01]  /*44130*/  FFMA.FTZ R183, R118, R119, R179 ;  /* 0x0000007776b77223 */ /* 0x000fe200000100b3 */
[----:B------:R-:W-:Y:S01]  /*44140*/  FFMA.FTZ R185, R186, R185, R187 ;  /* 0x000000b9bab97223 */ /* 0x000fe200000100bb */
[----:B------:R-:W-:Y:S01]  /*44150*/  FFMA.FTZ R118, R190, R189, R191 ;  /* 0x000000bdbe767223 */ /* 0x000fe200000100bf */
[----:B------:R-:W-:Y:S02]  /*44160*/  HADD2.F32 R119, -RZ, R56.H1_H1 ;  /* 0x30000038ff777230 */ /* 0x000fe40000004100 */
[----:B------:R-:W-:Y:S02]  /*44170*/  HADD2.F32 R187, -RZ, R57.H1_H1 ;  /* 0x30000039ffbb7230 */ /* 0x000fe40000004100 */
[----:B------:R-:W-:-:S02]  /*44180*/  HADD2.F32 R191, -RZ, R58.H1_H1 ;  /* 0x3000003affbf7230 */ /* 0x000fc40000004100 */
[----:B------:R-:W-:Y:S02]  /*44190*/  HADD2.F32 R195, -RZ, R59.H0_H0 ;  /* 0x2000003bffc37230 */ /* 0x000fe40000004100 */
[----:B------:R-:W-:Y:S02]  /*441a0*/  HADD2.F32 R197, -RZ, R55.H0_H0 ;  /* 0x20000037ffc57230 */ /* 0x000fe40000004100 */
[----:B------:R-:W-:Y:S02]  /*441b0*/  HADD2.F32 R199, -RZ, R59.H1_H1 ;  /* 0x3000003bffc77230 */ /* 0x000fe40000004100 */
[----:B------:R-:W-:Y:S02]  /*441c0*/  HADD2.F32 R201, -RZ, R55.H1_H1 ;  /* 0x30000037ffc97230 */ /* 0x000fe40000004100 */
[----:B------:R-:W-:Y:S01]  /*441d0*/  FFMA.FTZ R194, R194, R195, R197 ;  /* 0x000000c3c2c27223 */ /* 0x000fe200000100c5 */
[----:B------:R-:W-:Y:S02]  /*441e0*/  HADD2.F32 R193, -RZ, R54.H1_H1 ;  /* 0x30000036ffc17230 */ /* 0x000fe40000004100 */
[----:B------:R-:W-:-:S02]  /*441f0*/  HADD2.F32 R189, -RZ, R53.H1_H1 ;  /* 0x30000035ffbd7230 */ /* 0x000fc40000004100 */
[----:B------:R-:W-:Y:S01]  /*44200*/  FFMA.FTZ R199, R196, R199, R201 ;  /* 0x000000c7c4c77223 */ /* 0x000fe200000100c9 */
[----:B------:R-:W-:Y:S02]  /*44210*/  HADD2.F32 R179, -RZ, R52.H1_H1 ;  /* 0x30000034ffb37230 */ /* 0x000fe40000004100 */
[----:B------:R-:W-:Y:S01]  /*44220*/  FFMA.FTZ R191, R192, R191, R193 ;  /* 0x000000bfc0bf7223 */ /* 0x000fe200000100c1 */
[----:B------:R-:W-:Y:S02]  /*44230*/  FFMA.FTZ R188, R188, R187, R189 ;  /* 0x000000bbbcbc7223 */ /* 0x000fe400000100bd */
[----:B------:R-:W-:Y:S01]  /*44240*/  FFMA.FTZ R184, R184, R119, R179 ;  /* 0x00000077b8b87223 */ /* 0x000fe200000100b3 */
[----:B0-----:R-:W-:Y:S01]  /*44250*/  IMAD.WIDE.U32 R178, R178, 0x10, R116 ;  /* 0x00000010b2b27825 */ /* 0x001fe200078e0074 */
[----:B------:R-:W-:Y:S02]  /*44260*/  F2FP.F16.F32.PACK_AB R119, R199, R194 ;  /* 0x000000c2c777723e */ /* 0x000fe400000000ff */
[----:B------:R-:W-:-:S02]  /*44270*/  F2FP.F16.F32.PACK_AB R118, R191, R118 ;  /* 0x00000076bf76723e */ /* 0x000fc400000000ff */
[----:B------:R-:W-:Y:S02]  /*44280*/  F2FP.F16.F32.PACK_AB R117, R188, R185 ;  /* 0x000000b9bc75723e */ /* 0x000fe400000000ff */
[----:B------:R-:W-:-:S05]  /*44290*/  F2FP.F16.F32.PACK_AB R116, R184, R183 ;  /* 0x000000b7b874723e */ /* 0x000fca00000000ff */
[----:B------:R0:W-:Y:S02]  /*442a0*/  STG.E.128 desc[UR6][R178.64], R116 ;  /* 0x00000074b2007986 */ /* 0x0001e4000c101d06 */
.L_x_7662:
[----:B------:R-:W-:Y:S05]  /*442b0*/  BSYNC.RECONVERGENT B0 ;  /* 0x0000000000007941 */ /* 0x000fea0003800200 */
.L_x_7661:
[----:B01234-:R-:W0:Y:S02]  /*442c0*/  LDC.64 R116, c[0x0][0x380] ;  /* 0x0000e000ff747b82 */ /* 0x01fe240000000a00 */
[----:B0-----:R-:W-:-:S04]  /*442d0*/  LEA R36, R116, R36, 0x2 ;  /* 0x0000002474247211 */ /* 0x001fc800078e10ff */
[----:B------:R-:W-:-:S13]  /*442e0*/  ISETP.GE.AND P0, PT, R36, R117, PT ;  /* 0x000000752400720c */ /* 0x000fda0003f06270 */
[----:B------:R-:W-:Y:S05]  /*442f0*/  @!P0 BRA `(.L_x_7663) ;  /* 0xfffffbcc00808947 */ /* 0x000fea000383ffff */
[----:B------:R-:W-:Y:S05]  /*44300*/  EXIT ;  /* 0x000000000000794d */ /* 0x000fea0003800000 */
.L_x_7646:
        /* <DEDUP_REMOVED lines=8> */
.L_x_7665:
[----:B------:R-:W-:Y:S05]  /*44390*/  BSYNC B0 ;  /* 0x0000000000007941 */ /* 0x000fea0003800000 */
.L_x_7664:
        /* <DEDUP_REMOVED lines=10> */
.L_x_7666:
[----:B------:R-:W-:Y:S01]  /*44440*/  HFMA2 R189, -RZ, RZ, 0, 2.384185791015625e-07 ;  /* 0x00000004ffbd7431 */ /* 0x000fe200000001ff */
[----:B------:R-:W-:-:S05]  /*44450*/  MOV R119, R188 ;  /* 0x000000bc00777202 */ /* 0x000fca0000000f00 */
[----:B------:R-:W-:-:S04]  /*44460*/  FADD.FTZ R119, R118, R119 ;  /* 0x0000007776777221 */ /* 0x000fc80000010000 */
[----:B------:R-:W-:-:S07]  /*44470*/  IMAD.MOV.U32 R190, RZ, RZ, R119 ;  /* 0x000000ffffbe7224 */ /* 0x000fce00078e0077 */
[----:B------:R-:W-:Y:S05]  /*44480*/  WARPSYNC.COLLECTIVE R187, `(.L_x_7667) ;  /* 0x00000000bb087348 */ /* 0x000fea0003c00000 */
[----:B------:R0:W1:Y:S02]  /*44490*/  SHFL.BFLY P6, R188, R190, R189, R192 ;  /* 0x0c0000bdbebc7389 */ /* 0x00006400000c00c0 */
[----:B01----:R-:W-:Y:S05]  /*444a0*/  ENDCOLLECTIVE ;  /* 0x000000000000791b */ /* 0x003fea0003800000 */
.L_x_7667:
[----:B------:R-:W-:Y:S02]  /*444b0*/  IMAD.MOV.U32 R189, RZ, RZ, 0x8 ;  /* 0x00000008ffbd7424 */ /* 0x000fe400078e00ff */
[----:B------:R-:W-:-:S04]  /*444c0*/  IMAD.MOV.U32 R116, RZ, RZ, R188 ;  /* 0x000000ffff747224 */ /* 0x000fc800078e00bc */
[----:B------:R-:W-:-:S05]  /*444d0*/  FADD.FTZ R184, R119, R116 ;  /* 0x0000007477b87221 */ /* 0x000fca0000010000 */
[----:B------:R-:W-:-:S07]  /*444e0*/  MOV R190, R184 ;  /* 0x000000b800be7202 */ /* 0x000fce0000000f00 */
[----:B------:R-:W-:Y:S05]  /*444f0*/  WARPSYNC.COLLECTIVE R187, `(.L_x_7668) ;  /* 0x00000000bb087348 */ /* 0x000fea0003c00000 */
[----:B------:R0:W1:Y:S02]  /*44500*/  SHFL.BFLY P6, R188, R190, R189, R192 ;  /* 0x0c0000bdbebc7389 */ /* 0x00006400000c00c0 */
[----:B01----:R-:W-:Y:S05]  /*44510*/  ENDCOLLECTIVE ;  /* 0x000000000000791b */ /* 0x003fea0003800000 */
.L_x_7668:
[----:B------:R-:W-:Y:S01]  /*44520*/  HFMA2 R189, -RZ, RZ, 0, 9.5367431640625e-07 ;  /* 0x00000010ffbd7431 */ /* 0x000fe200000001ff */
[----:B------:R-:W-:-:S05]  /*44530*/  MOV R179, R188 ;  /* 0x000000bc00b37202 */ /* 0x000fca0000000f00 */
[----:B------:R-:W-:-:S04]  /*44540*/  FADD.FTZ R185, R184, R179 ;  /* 0x000000b3b8b97221 */ /* 0x000fc80000010000 */
[----:B------:R-:W-:-:S07]  /*44550*/  IMAD.MOV.U32 R190, RZ, RZ, R185 ;  /* 0x000000ffffbe7224 */ /* 0x000fce00078e00b9 */
[----:B------:R-:W-:Y:S05]  /*44560*/  WARPSYNC.COLLECTIVE R187, `(.L_x_7669) ;  /* 0x00000000bb087348 */ /* 0x000fea0003c00000 */
[----:B------:R0:W1:Y:S02]  /*44570*/  SHFL.BFLY P6, R188, R190, R189, R192 ;  /* 0x0c0000bdbebc7389 */ /* 0x00006400000c00c0 */
[----:B01----:R-:W-:Y:S05]  /*44580*/  ENDCOLLECTIVE ;  /* 0x000000000000791b */ /* 0x003fea0003800000 */
.L_x_7669:
[----:B------:R-:W-:Y:S02]  /*44590*/  IMAD.MOV.U32 R189, RZ, RZ, 0x1 ;  /* 0x00000001ffbd7424 */ /* 0x000fe400078e00ff */
[----:B------:R-:W-:Y:S01]  /*445a0*/  IMAD.MOV.U32 R116, RZ, RZ, R188 ;  /* 0x000000ffff747224 */ /* 0x000fe200078e00bc */
[----:B------:R-:W-:-:S03]  /*445b0*/  LOP3.LUT P6, RZ, R17, 0x2, RZ, 0xc0, !PT ;  /* 0x0000000211ff7812 */ /* 0x000fc600078cc0ff */
[----:B------:R-:W-:-:S04]  /*445c0*/  FADD.FTZ R116, R185, R116 ;  /* 0x00000074b9747221 */ /* 0x000fc80000010000 */
[----:B------:R-:W-:-:S04]  /*445d0*/  FMUL.FTZ R179, R116, R183 ;  /* 0x000000b774b37220 */ /* 0x000fc80000410000 */
        /* <DEDUP_REMOVED lines=130> */
[----:B------:R-:W-:-:S07]  /*44e00*/  MOV R190, R116 ;  /* 0x0000007400be7202 */ /* 0x000fce0000000f00 */
[----:B------:R-:W-:Y:S05]  /*44e10*/  WARPSYNC.COLLECTIVE R187, `(.L_x_7670) ;  /* 0x00000000bb087348 */ /* 0x000fea0003c00000 */
[----:B------:R0:W1:Y:S02]  /*44e20*/  SHFL.BFLY P6, R188, R190, R189, R192 ;  /* 0x0c0000bdbebc7389 */ /* 0x00006400000c00c0 */
[----:B01----:R-:W-:Y:S05]  /*44e30*/  ENDCOLLECTIVE ;  /* 0x000000000000791b */ /* 0x003fea0003800000 */
.L_x_7670:
[----:B------:R-:W-:Y:S01]  /*44e40*/  HFMA2 R189, -RZ, RZ, 0, 1.1920928955078125e-07 ;  /* 0x00000002ffbd7431 */ /* 0x000fe200000001ff */
[----:B------:R-:W-:-:S05]  /*44e50*/  MOV R117, R188 ;  /* 0x000000bc00757202 */ /* 0x000fca0000000f00 */
[----:B------:R-:W-:-:S04]  /*44e60*/  FADD.FTZ R117, R116, R117 ;  /* 0x0000007574757221 */ /* 0x000fc80000010000 */
[----:B------:R-:W-:-:S07]  /*44e70*/  IMAD.MOV.U32 R190, RZ, RZ, R117 ;  /* 0x000000ffffbe7224 */ /* 0x000fce00078e0075 */
[----:B------:R-:W-:Y:S05]  /*44e80*/  WARPSYNC.COLLECTIVE R187, `(.L_x_7671) ;  /* 0x00000000bb087348 */ /* 0x000fea0003c00000 */
[----:B------:R0:W1:Y:S02]  /*44e90*/  SHFL.BFLY P6, R188, R190, R189, R192 ;  /* 0x0c0000bdbebc7389 */ /* 0x00006400000c00c0 */
[----:B01----:R-:W-:Y:S05]  /*44ea0*/  ENDCOLLECTIVE ;  /* 0x000000000000791b */ /* 0x003fea0003800000 */
.L_x_7671:
[----:B------:R-:W-:Y:S02]  /*44eb0*/  IMAD.MOV.U32 R189, RZ, RZ, 0x4 ;  /* 0x00000004ffbd7424 */ /* 0x000fe400078e00ff */
[----:B------:R-:W-:-:S04]  /*44ec0*/  IMAD.MOV.U32 R118, RZ, RZ, R188 ;  /* 0x000000ffff767224 */ /* 0x000fc800078e00bc */
[----:B------:R-:W-:-:S05]  /*44ed0*/  FADD.FTZ R118, R117, R118 ;  /* 0x0000007675767221 */ /* 0x000fca0000010000 */
[----:B------:R-:W-:-:S07]  /*44ee0*/  MOV R190, R118 ;  /* 0x0000007600be7202 */ /* 0x000fce0000000f00 */
[----:B------:R-:W-:Y:S05]  /*44ef0*/  WARPSYNC.COLLECTIVE R187, `(.L_x_7672) ;  /* 0x00000000bb087348 */ /* 0x000fea0003c00000 */
[----:B------:R0:W1:Y:S02]  /*44f00*/  SHFL.BFLY P6, R188, R190, R189, R192 ;  /* 0x0c0000bdbebc7389 */ /* 0x00006400000c00c0 */
[----:B01----:R-:W-:Y:S05]  /*44f10*/  ENDCOLLECTIVE ;  /* 0x000000000000791b */ /* 0x003fea0003800000 */
.L_x_7672:
[----:B------:R-:W-:Y:S01]  /*44f20*/  HFMA2 R189, -RZ, RZ, 0, 4.76837158203125e-07 ;  /* 0x00000008ffbd7431 */ /* 0x000fe200000001ff */
[----:B------:R-:W-:-:S05]  /*44f30*/  MOV R119, R188 ;  /* 0x000000bc00777202 */ /* 0x000fca0000000f00 */
[----:B------:R-:W-:-:S04]  /*44f40*/  FADD.FTZ R119, R118, R119 ;  /* 0x0000007776777221 */ /* 0x000fc80000010000 */
[----:B------:R-:W-:-:S07]  /*44f50*/  IMAD.MOV.U32 R190, RZ, RZ, R119 ;  /* 0x000000ffffbe7224 */ /* 0x000fce00078e0077 */
[----:B------:R-:W-:Y:S05]  /*44f60*/  WARPSYNC.COLLECTIVE R187, `(.L_x_7673) ;  /* 0x00000000bb087348 */ /* 0x000fea0003c00000 */
[----:B------:R0:W1:Y:S02]  /*44f70*/  SHFL.BFLY P6, R188, R190, R189, R192 ;  /* 0x0c0000bdbebc7389 */ /* 0x00006400000c00c0 */
[----:B01----:R-:W-:Y:S05]  /*44f80*/  ENDCOLLECTIVE ;  /* 0x000000000000791b */ /* 0x003fea0003800000 */
.L_x_7673:
[----:B------:R-:W-:Y:S02]  /*44f90*/  IMAD.MOV.U32 R189, RZ, RZ, 0x10 ;  /* 0x00000010ffbd7424 */ /* 0x000fe400078e00ff */
[----:B------:R-:W-:-:S04]  /*44fa0*/  IMAD.MOV.U32 R184, RZ, RZ, R188 ;  /* 0x000000ffffb87224 */ /* 0x000fc800078e00bc */
[----:B------:R-:W-:-:S05]  /*44fb0*/  FADD.FTZ R184, R119, R184 ;  /* 0x000000b877b87221 */ /* 0x000fca0000010000 */
[----:B------:R-:W-:-:S07]  /*44fc0*/  MOV R190, R184 ;  /* 0x000000b800be7202 */ /* 0x000fce0000000f00 */
[----:B------:R-:W-:Y:S05]  /*44fd0*/  WARPSYNC.COLLECTIVE R187, `(.L_x_7674) ;  /* 0x00000000bb087348 */ /* 0x000fea0003c00000 */
[----:B------:R0:W1:Y:S02]  /*44fe0*/  SHFL.BFLY P6, R188, R190, R189, R192 ;  /* 0x0c0000bdbebc7389 */ /* 0x00006400000c00c0 */
[----:B01----:R-:W-:Y:S05]  /*44ff0*/  ENDCOLLECTIVE ;  /* 0x000000000000791b */ /* 0x003fea0003800000 */
.L_x_7674:
[----:B------:R-:W-:Y:S01]  /*45000*/  MOV R185, R188 ;  /* 0x000000bc00b97202 */ /* 0x000fe20000000f00 */
[----:B------:R-:W-:Y:S06]  /*45010*/  BRA `(.L_x_7675) ;  /* 0xffffffd400f47947 */ /* 0x000fec000383ffff */
.L_x_7676:
        /* <DEDUP_REMOVED lines=14> */
.L_x_43866:


//--------------------- .text._ZN10layer_norm31ln_parallel_residual_fwd_kernelINS_13Kernel_traitsI6__halfS2_S2_S2_fjLj2048ELj1ELj4ELj1ELj16ENS_18Kernel_traits_baseILj2048ES2_S2_S2_S2_fjLj128EEEEELb1ELb1ELb1EEEvNS_9FwdParamsE --------------------------
	.section	.text._ZN10layer_norm31ln_parallel_residual_fwd_kernelINS_13Kernel_traitsI6__halfS2_S2_S2_fjLj2048ELj1ELj4ELj1ELj16ENS_18Kernel_traits_baseILj2048ES2_S2_S2_S2_fjLj128EEEEELb1ELb1ELb1EEEvNS_9FwdParamsE,"ax",@progbits
	.align	128
        .global         _ZN10layer_norm31ln_parallel_residual_fwd_kernelINS_13Kernel_traitsI6__halfS2_S2_S2_fjLj2048ELj1ELj4ELj1ELj16ENS_18Kernel_traits_baseILj2048ES2_S2_S2_S2_fjLj128EEEEELb1ELb1ELb1EEEvNS_9FwdParamsE
        .type           _ZN10layer_norm31ln_parallel_residual_fwd_kernelINS_13Kernel_traitsI6__halfS2_S2_S2_fjLj2048ELj1ELj4ELj1ELj16ENS_18Kernel_traits_baseILj2048ES2_S2_S2_S2_fjLj128EEEEELb1ELb1ELb1EEEvNS_9FwdParamsE,@function
        .size           _ZN10layer_norm31ln_parallel_residual_fwd_kernelINS_13Kernel_traitsI6__halfS2_S2_S2_fjLj2048ELj1ELj4ELj1ELj16ENS_18Kernel_traits_baseILj2048ES2_S2_S2_S2_fjLj128EEEEELb1ELb1ELb1EEEvNS_9FwdParamsE,(.L_x_43867 - _ZN10layer_norm31ln_parallel_residual_fwd_kernelINS_13Kernel_traitsI6__halfS2_S2_S2_fjLj2048ELj1ELj4ELj1ELj16ENS_18Kernel_traits_baseILj2048ES2_S2_S2_S2_fjLj128EEEEELb1ELb1ELb1EEEvNS_9FwdParamsE)
        .other          _ZN10layer_norm31ln_parallel_residual_fwd_kernelINS_13Kernel_traitsI6__halfS2_S2_S2_fjLj2048ELj1ELj4ELj1ELj16ENS_18Kernel_traits_baseILj2048ES2_S2_S2_S2_fjLj128EEEEELb1ELb1ELb1EEEvNS_9FwdParamsE,@"STO_CUDA_ENTRY STV_DEFAULT"
_ZN10layer_norm31ln_parallel_residual_fwd_kernelINS_13Kernel_traitsI6__halfS2_S2_S2_fjLj2048ELj1ELj4ELj1ELj16ENS_18Kernel_traits_baseILj2048ES2_S2_S2_S2_fjLj128EEEEELb1ELb1ELb1EEEvNS_9FwdParamsE:
.text._ZN10layer_norm31ln_parallel_residual_fwd_kernelINS_13Kernel_traitsI6__halfS2_S2_S2_fjLj2048ELj1ELj4ELj1ELj16ENS_18Kernel_traits_baseILj2048ES2_S2_S2_S2_fjLj128EEEEELb1ELb1ELb1EEEvNS_9FwdParamsE:
[----:B------:R-:W-:Y:S01]  /*0000*/  LDC R1, c[0x0][0x37c] ;  /* 0x0000df00ff017b82 */ /* 0x000fe20000000800 */
[----:B------:R-:W0:Y:S07]  /*0010*/  LDCU.U8 UR4, c[0x0][0x464] ;  /* 0x00008c80ff0477ac */ /* 0x000e2e0008000000 */
[----:B------:R-:W1:Y:S01]  /*0020*/  LDC R168, c[0x0][0x458] ;  /* 0x00011600ffa87b82 */ /* 0x000e620000000800 */
[----:B------:R-:W2:Y:S07]  /*0030*/  LDCU.64 UR6, c[0x0][0x358] ;  /* 0x00006b00ff0677ac */ /* 0x000eae0008000a00 */
[----:B------:R-:W3:Y:S01]  /*0040*/  LDC R169, c[0x0][0x45c] ;  /* 0x00011700ffa97b82 */ /* 0x000ee20000000800 */
[----:B------:R-:W4:Y:S01]  /*0050*/  S2R R4, SR_TID.X ;  /* 0x0000000000047919 */ /* 0x000f220000002100 */
[----:B------:R-:W5:Y:S01]  /*0060*/  LDCU.64 UR8, c[0x0][0x438] ;  /* 0x00008700ff0877ac */ /* 0x000f620008000a00 */
[----:B0-----:R-:W-:Y:S01]  /*0070*/  ISETP.NE.AND P0, PT, RZ, UR4, PT ;  /* 0x00000004ff007c0c */ /* 0x001fe2000bf05270 */
[----:B------:R-:W0:-:S12]  /*0080*/  LDCU.64 UR4, c[0x0][0x450] ;  /* 0x00008a00ff0477ac */ /* 0x000e180008000a00 */
[----:B-1----:R-:W-:Y:S01]  /*0090*/  @P0 IMAD.MOV.U32 R2, RZ, RZ, R168 ;  /* 0x000000ffff020224 */ /* 0x002fe200078e00a8 */
[----:B------:R-:W1:Y:S01]  /*00a0*/  @P0 LDC R7, c[0x0][0x460] ;  /* 0x00011800ff070b82 */ /* 0x000e620000000800 */
[----:B---3--:R-:W-:-:S06]  /*00b0*/  @P0 IMAD.MOV.U32 R3, RZ, RZ, R169 ;  /* 0x000000ffff030224 */ /* 0x008fcc00078e00a9 */
[----:B--2---:R-:W1:Y:S01]  /*00c0*/  @P0 LDG.E.64 R2, desc[UR6][R2.64] ;  /* 0x0000000602020981 */ /* 0x004e62000c1e1b00 */
[----:B0-----:R-:W-:Y:S01]  /*00d0*/  MOV R134, UR4 ;  /* 0x0000000400867c02 */ /* 0x001fe20008000f00 */
[----:B------:R-:W-:-:S06]  /*00e0*/  IMAD.U32 R135, RZ, RZ, UR5 ;  /* 0x00000005ff877e24 */ /* 0x000fcc000f8e00ff */
[----:B------:R-:W2:Y:S01]  /*00f0*/  @P0 LDG.E.64 R134, desc[UR6][R134.64] ;  /* 0x0000000686860981 */ /* 0x000ea2000c1e1b00 */
[----:B------:R-:W0:Y:S01]  /*0100*/  S2UR UR5, SR_CTAID.X ;  /* 0x00000000000579c3 */ /* 0x000e220000002500 */
[----:B-----5:R-:W-:-:S04]  /*0110*/  UISETP.NE.U32.AND UP0, UPT, UR8, URZ, UPT ;  /* 0x000000ff0800728c */ /* 0x020fc8000bf05070 */
[----:B------:R-:W-:-:S03]  /*0120*/  UISETP.NE.AND.EX UP0, UPT, UR9, URZ, UPT, UP0 ;  /* 0x000000ff0900728c */ /* 0x000fc6000bf05300 */
[----:B------:R-:W4:Y:S01]  /*0130*/  LDC R5, c[0x0][0x360] ;  /* 0x0000d800ff057b82 */ /* 0x000f220000000800 */
[----:B0-----:R-:W-:Y:S02]  /*0140*/  USHF.L.U32 UR4, UR5, 0x2, URZ ;  /* 0x0000000205047899 */ /* 0x001fe400080006ff */
[----:B----4-:R-:W-:Y:S01]  /*0150*/  IMAD R0, R5, UR5, R4 ;  /* 0x0000000505007c24 */ /* 0x010fe2000f8e0204 */
[----:B-1----:R-:W-:Y:S02]  /*0160*/  @P0 IADD3 R168, P1, PT, R2, R7, RZ ;  /* 0x0000000702a80210 */ /* 0x002fe40007f3e0ff */
[----:B------:R-:W-:-:S03]  /*0170*/  LOP3.LUT R2, R4, 0x1f, RZ, 0xc0, !PT ;  /* 0x0000001f04027812 */ /* 0x000fc600078ec0ff */
[----:B------:R-:W-:Y:S01]  /*0180*/  @P0 IMAD.X R169, RZ, RZ, R3, P1 ;  /* 0x000000ffffa90224 */ /* 0x000fe200008e0603 */
[----:B------:R-:W-:Y:S02]  /*0190*/  SHF.R.U32.HI R3, RZ, 0x5, R4 ;  /* 0x00000005ff037819 */ /* 0x000fe40000011604 */
[C---:B--2---:R-:W-:Y:S01]  /*01a0*/  IADD3 R4, PT, PT, R134.reuse, -0x61c88647, RZ ;  /* 0x9e3779b986047810 */ /* 0x044fe20007ffe0ff */
[----:B------:R-:W-:Y:S01]  /*01b0*/  VIADD R5, R135, 0xbb67ae85 ;  /* 0xbb67ae8587057836 */ /* 0x000fe20000000000 */
[----:B------:R-:W-:Y:S01]  /*01c0*/  LOP3.LUT R3, R3, UR4, RZ, 0xfc, !PT ;  /* 0x0000000403037c12 */ /* 0x000fe2000f8efcff */
        /* <DEDUP_REMOVED lines=12> */
[C---:B------:R-:W-:Y:S01]  /*0290*/  VIADD R15, R135.reuse, 0x646e171e ;  /* 0x646e171e870f7836 */ /* 0x040fe20000000000 */
[----:B------:R-:W-:Y:S01]  /*02a0*/  SHF.R.U32.HI R29, RZ, 0x2, R169 ;  /* 0x00000002ff1d7819 */ /* 0x000fe200000116a9 */
[----:B------:R-:W-:-:S02]  /*02b0*/  VIADD R17, R135, 0x1fd5c5a3 ;  /* 0x1fd5c5a387117836 */ /* 0x000fc40000000000 */
[C---:B------:R-:W-:Y:S02]  /*02c0*/  VIADD R18, R134.reuse, 0xf1bbcdc8 ;  /* 0xf1bbcdc886127836 */ /* 0x040fe40000000000 */
[----:B------:R-:W-:Y:S02]  /*02d0*/  VIADD R20, R134, 0x8ff34781 ;  /* 0x8ff3478186147836 */ /* 0x000fe40000000000 */
[----:B------:R-:W-:Y:S01]  /*02e0*/  VIADD R21, R135, 0x96a522ad ;  /* 0x96a522ad87157836 */ /* 0x000fe20000000000 */
[----:B------:R-:W-:Y:S06]  /*02f0*/  BRA.U !UP0, `(.L_x_7677) ;  /* 0x0000000108547547 */ /* 0x000fec000b800000 */
        /* <DEDUP_REMOVED lines=21> */
.L_x_7677:
        /* <DEDUP_REMOVED lines=26> */
.L_x_7678:
[----:B------:R-:W1:Y:S02]  /*05f0*/  LDCU UR4, c[0x0][0x384] ;  /* 0x00007080ff0477ac */ /* 0x000e640008000800 */
[----:B-1----:R-:W-:-:S13]  /*0600*/  ISETP.GE.AND P0, PT, R3, UR4, PT ;  /* 0x0000000403007c0c */ /* 0x002fda000bf06270 */
[----:B------:R-:W-:Y:S05]  /*0610*/  @P0 EXIT ;  /* 0x000000000000094d */ /* 0x000fea0003800000 */
[----:B0-----:R-:W-:Y:S01]  /*0620*/  IMAD.HI.U32 R25, R22, -0x2daee0ad, RZ ;  /* 0xd2511f5316197827 */ /* 0x001fe200078e00ff */
[----:B------:R-:W0:Y:S01]  /*0630*/  LDCU.64 UR4, c[0x0][0x398] ;  /* 0x00007300ff0477ac */ /* 0x000e220008000a00 */
[----:B------:R-:W-:Y:S02]  /*0640*/  LOP3.LUT R168, R168, 0x3, RZ, 0xc0, !PT ;  /* 0x00000003a8a87812 */ /* 0x000fe400078ec0ff */
[C---:B------:R-:W-:Y:S01]  /*0650*/  IMAD.HI.U32 R23, R0.reuse, -0x326172a9, RZ ;  /* 0xcd9e8d5700177827 */ /* 0x040fe200078e00ff */
[----:B------:R-:W-:Y:S01]  /*0660*/  LOP3.LUT R25, R25, R135, RZ, 0x3c, !PT ;  /* 0x0000008719197212 */ /* 0x000fe200078e3cff */
[----:B------:R-:W1:Y:S02]  /*0670*/  LDCU UR11, c[0x0][0x404] ;  /* 0x00008080ff0b77ac */ /* 0x000e640008000800 */
[----:B------:R-:W-:Y:S01]  /*0680*/  IMAD R24, R0, -0x326172a9, RZ ;  /* 0xcd9e8d5700187824 */ /* 0x000fe200078e02ff */
[----:B------:R-:W-:Y:S01]  /*0690*/  LOP3.LUT R23, R29, R23, R134, 0x96, !PT ;  /* 0x000000171d177212 */ /* 0x000fe200078e9686 */
[----:B------:R-:W-:Y:S01]  /*06a0*/  IMAD.HI.U32 R27, R25, -0x326172a9, RZ ;  /* 0xcd9e8d57191b7827 */ /* 0x000fe200078e00ff */
[----:B------:R-:W2:Y:S03]  /*06b0*/  LDCU UR12, c[0x0][0x408] ;  /* 0x00008100ff0c77ac */ /* 0x000ea60008000800 */
[----:B------:R-:W-:Y:S01]  /*06c0*/  IMAD R28, R22, -0x2daee0ad, RZ ;  /* 0xd2511f53161c7824 */ /* 0x000fe200078e02ff */
[----:B------:R-:W-:Y:S01]  /*06d0*/  LOP3.LUT R24, R4, R24, R27, 0x96, !PT ;  /* 0x0000001804187212 */ /* 0x000fe200078e961b */
[----:B------:R-:W-:Y:S01]  /*06e0*/  IMAD.HI.U32 R26, R23, -0x2daee0ad, RZ ;  /* 0xd2511f53171a7827 */ /* 0x000fe200078e00ff */
[----:B------:R-:W3:Y:S03]  /*06f0*/  LDCU UR10, c[0x0][0x448] ;  /* 0x00008900ff0a77ac */ /* 0x000ee60008000800 */
[----:B------:R-:W-:Y:S01]  /*0700*/  IMAD R27, R25, -0x326172a9, RZ ;  /* 0xcd9e8d57191b7824 */ /* 0x000fe200078e02ff */
[----:B------:R-:W-:Y:S01]  /*0710*/  LOP3.LUT R26, R5, R28, R26, 0x96, !PT ;  /* 0x0000001c051a7212 */ /* 0x000fe200078e961a */
[----:B------:R-:W-:Y:S01]  /*0720*/  IMAD R23, R23, -0x2daee0ad, RZ ;  /* 0xd2511f5317177824 */ /* 0x000fe200078e02ff */
[----:B0-----:R-:W-:Y:S01]  /*0730*/  UISETP.NE.U32.AND UP0, UPT, UR4, URZ, UPT ;  /* 0x000000ff0400728c */ /* 0x001fe2000bf05070 */
[----:B------:R-:W-:Y:S01]  /*0740*/  IMAD.HI.U32 R28, R24, -0x2daee0ad, RZ ;  /* 0xd2511f53181c7827 */ /* 0x000fe200078e00ff */
[----:B------:R-:W0:Y:S03]  /*0750*/  LDCU UR4, c[0x0][0x388] ;  /* 0x00007100ff0477ac */ /* 0x000e260008000800 */
[----:B------:R-:W-:Y:S01]  /*0760*/  IMAD.HI.U32 R25, R26, -0x326172a9, RZ ;  /* 0xcd9e8d571a197827 */ /* 0x000fe200078e00ff */
[----:B------:R-:W-:Y:S01]  /*0770*/  LOP3.LUT R23, R7, R23, R28, 0x96, !PT ;  /* 0x0000001707177212 */ /* 0x000fe200078e961c */
[----:B------:R-:W-:-:S02]  /*0780*/  UISETP.NE.AND.EX UP0, UPT, UR5, URZ, UPT, UP0 ;  /* 0x000000ff0500728c */ /* 0x000fc4000bf05300 */
[----:B------:R-:W-:Y:S01]  /*0790*/  IMAD R28, R24, -0x2daee0ad, RZ ;  /* 0xd2511f53181c7824 */ /* 0x000fe200078e02ff */
[----:B------:R-:W-:Y:S01]  /*07a0*/  LOP3.LUT R25, R6, R27, R25, 0x96, !PT ;  /* 0x0000001b06197212 */ /* 0x000fe200078e9619 */
[----:B------:R-:W-:Y:S01]  /*07b0*/  IMAD R26, R26, -0x326172a9, RZ ;  /* 0xcd9e8d571a1a7824 */ /* 0x000fe200078e02ff */
[----:B------:R-:W4:Y:S01]  /*07c0*/  LDCU.U8 UR5, c[0x0][0x410] ;  /* 0x00008200ff0577ac */ /* 0x000f220008000000 */
[----:B------:R-:W-:Y:S01]  /*07d0*/  IMAD.HI.U32 R27, R23, -0x326172a9, RZ ;  /* 0xcd9e8d57171b7827 */ /* 0x000fe200078e00ff */
[----:B------:R-:W-:Y:S01]  /*07e0*/  PLOP3.LUT P0, PT, PT, PT, UP0, 0x80, 0x8 ;  /* 0x000000000008781c */ /* 0x000fe20003f0f008 */
[----:B------:R-:W0:Y:S02]  /*07f0*/  LDCU.64 UR8, c[0x0][0x3a0] ;  /* 0x00007400ff0877ac */ /* 0x000e240008000a00 */
        /* <DEDUP_REMOVED lines=34> */
[----:B------:R-:W-:Y:S01]  /*0a20*/  IMAD R24, R24, -0x326172a9, RZ ;  /* 0xcd9e8d5718187824 */ /* 0x000fe200078e02ff */
[----:B------:R-:W-:Y:S01]  /*0a30*/  MOV R23, R29 ;  /* 0x0000001d00177202 */ /* 0x000fe20000000f00 */
[----:B------:R-:W-:-:S04]  /*0a40*/  IMAD.HI.U32 R43, R25, -0x326172a9, RZ ;  /* 0xcd9e8d57192b7827 */ /* 0x000fc800078e00ff */
[----:B------:R-:W-:Y:S01]  /*0a50*/  IMAD.HI.U32 R26, R27, -0x2daee0ad, RZ ;  /* 0xd2511f531b1a7827 */ /* 0x000fe200078e00ff */
[----:B------:R-:W-:-:S03]  /*0a60*/  LOP3.LUT R43, R20, R24, R43, 0x96, !PT ;  /* 0x00000018142b7212 */ /* 0x000fc600078e962b */
[----:B------:R-:W-:Y:S01]  /*0a70*/  IMAD.MOV.U32 R24, RZ, RZ, RZ ;  /* 0x000000ffff187224 */ /* 0x000fe200078e00ff */
[----:B------:R-:W-:Y:S01]  /*0a80*/  LOP3.LUT R169, R21, R169, R26, 0x96, !PT ;  /* 0x000000a915a97212 */ /* 0x000fe200078e961a */
[----:B------:R-:W-:Y:S02]  /*0a90*/  IMAD R174, R27, -0x2daee0ad, RZ ;  /* 0xd2511f531bae7824 */ /* 0x000fe400078e02ff */
[----:B01234-:R-:W-:-:S07]  /*0aa0*/  IMAD R170, R25, -0x326172a9, RZ ;  /* 0xcd9e8d5719aa7824 */ /* 0x01ffce00078e02ff */
.L_x_8664:
[----:B------:R-:W-:Y:S01]  /*0ab0*/  ISETP.NE.U32.AND P1, PT, RZ, UR8, PT ;  /* 0x00000008ff007c0c */ /* 0x000fe2000bf25070 */
[----:B---3--:R-:W0:Y:S01]  /*0ac0*/  LDC.64 R140, c[0x0][0x390] ;  /* 0x0000e400ff8c7b82 */ /* 0x008e220000000a00 */
[----:B------:R-:W-:Y:S02]  /*0ad0*/  IMAD R25, R3, UR4, RZ ;  /* 0x0000000403197c24 */ /* 0x000fe4000f8e02ff */
[----:B------:R-:W-:-:S03]  /*0ae0*/  ISETP.NE.AND.EX P1, PT, RZ, UR9, PT, P1 ;  /* 0x00000009ff007c0c */ /* 0x000fc6000bf25310 */
[----:B------:R-:W-:Y:S02]  /*0af0*/  SHF.R.S32.HI R40, RZ, 0x1f, R25 ;  /* 0x0000001fff287819 */ /* 0x000fe40000011419 */
[----:B------:R-:W1:Y:S02]  /*0b00*/  @P0 LDC.64 R36, c[0x0][0x398] ;  /* 0x0000e600ff240b82 */ /* 0x000e640000000a00 */
[----:B------:R-:W-:-:S04]  /*0b10*/  LEA.HI R25, R40, R25, RZ, 0x3 ;  /* 0x0000001928197211 */ /* 0x000fc800078f18ff */
[----:B------:R-:W-:Y:S02]  /*0b20*/  LEA.HI.SX32 R25, R25, R2, 0x1d ;  /* 0x0000000219197211 */ /* 0x000fe400078feaff */
[----:B------:R-:W2:Y:S03]  /*0b30*/  @P1 LDC.64 R38, c[0x0][0x3a0] ;  /* 0x0000e800ff261b82 */ /* 0x000ea60000000a00 */
[----:B0-----:R-:W-:-:S05]  /*0b40*/  IMAD.WIDE.U32 R116, R25, 0x10, R140 ;  /* 0x0000001019747825 */ /* 0x001fca00078e008c */
[----:B------:R-:W0:Y:S01]  /*0b50*/  LDC.64 R124, c[0x0][0x398] ;  /* 0x0000e600ff7c7b82 */ /* 0x000e220000000a00 */
[----:B-----5:R-:W5:Y:S01]  /*0b60*/  LDG.E.128 R116, desc[UR6][R116.64] ;  /* 0x0000000674747981 */ /* 0x020f62000c1e1d00 */
[----:B-1----:R-:W-:-:S05]  /*0b70*/  @P0 IMAD.WIDE.U32 R36, R25, 0x10, R36 ;  /* 0x0000001019240825 */ /* 0x002fca00078e0024 */
[----:B------:R1:W5:Y:S01]  /*0b80*/  @P0 LDG.E.128 R48, desc[UR6][R36.64] ;  /* 0x0000000624300981 */ /* 0x000362000c1e1d00 */
[----:B--2---:R-:W-:-:S05]  /*0b90*/  @P1 IMAD.WIDE.U32 R38, R25, 0x10, R38 ;  /* 0x0000001019261825 */ /* 0x004fca00078e0026 */
[----:B------:R1:W5:Y:S01]  /*0ba0*/  @P1 LDG.E.128 R44, desc[UR6][R38.64] ;  /* 0x00000006262c1981 */ /* 0x000362000c1e1d00 */
[----:B0-----:R-:W-:-:S04]  /*0bb0*/  ISETP.NE.U32.AND P0, PT, R124, RZ, PT ;  /* 0x000000ff7c00720c */ /* 0x001fc80003f05070 */
[----:B------:R-:W-:Y:S01]  /*0bc0*/  ISETP.NE.AND.EX P0, PT, R125, RZ, PT, P0 ;  /* 0x000000ff7d00720c */ /* 0x000fe20003f05300 */
[----:B------:R-:W-:-:S12]  /*0bd0*/  IMAD.MOV.U32 R40, RZ, RZ, 0x2f800000 ;  /* 0x2f800000ff287424 */ /* 0x000fd800078e00ff */
[----:B-1----:R-:W-:Y:S05]  /*0be0*/  @P0 BRA `(.L_x_7679) ;  /* 0x00000028003c0947 */ /* 0x002fea0003800000 */
        /* <DEDUP_REMOVED lines=16> */
.L_x_7682:
        /* <DEDUP_REMOVED lines=13> */
.L_x_7684:
[----:B------:R-:W-:Y:S05]  /*0dc0*/  BSYNC.RECONVERGENT B1 ;  /* 0x0000000000017941 */ /* 0x000fea0003800200 */
.L_x_7683:
        /* <DEDUP_REMOVED lines=39> */
[----:B------:R-:W-:-:S04]  /*1040*/  LOP3.LUT R43, R20, R38, R171, 0x96, !PT ;  /* 0x00000026142b7212 */ /* 0x000fc800078e96ab */
[----:B------:R-:W-:-:S07]  /*1050*/  LOP3.LUT R169, R21, R36, R127, 0x96, !PT ;  /* 0x0000002415a97212 */ /* 0x000fce00078e967f */
.L_x_7681:
[----:B------:R-:W-:Y:S05]  /*1060*/  BSYNC.RECONVERGENT B0 ;  /* 0x0000000000007941 */ /* 0x000fea0003800200 */
.L_x_7680:
[----:B------:R-:W-:Y:S01]  /*1070*/  I2FP.F32.U32 R35, R35 ;  /* 0x0000002300237245 */ /* 0x000fe20000201000 */
[----:B-----5:R-:W-:Y:S01]  /*1080*/  HADD2.F32 R36, -RZ, R116.H0_H0 ;  /* 0x20000074ff247230 */ /* 0x020fe20000004100 */
[----:B------:R-:W-:Y:S01]  /*1090*/  MOV R41, UR12 ;  /* 0x0000000c00297c02 */ /* 0x000fe20008000f00 */
[----:B------:R-:W-:Y:S01]  /*10a0*/  IMAD.U32 R42, RZ, RZ, UR11 ;  /* 0x0000000bff2a7e24 */ /* 0x000fe2000f8e00ff */
[----:B------:R-:W-:Y:S01]  /*10b0*/  ISETP.NE.AND P2, PT, R37, 0x1, PT ;  /* 0x000000012500780c */ /* 0x000fe20003f45270 */
[----:B------:R-:W-:Y:S01]  /*10c0*/  FFMA.FTZ R35, R35, R40, 1.1641532182693481445e-10 ;  /* 0x2f00000023237423 */ /* 0x000fe20000010028 */
[----:B------:R-:W-:Y:S02]  /*10d0*/  @P1 HADD2.F32 R38, -RZ, R44.H0_H0 ;  /* 0x2000002cff261230 */ /* 0x000fe40000004100 */
[----:B------:R-:W-:Y:S01]  /*10e0*/  FMUL.FTZ R36, R36, R41 ;  /* 0x0000002924247220 */ /* 0x000fe20000410000 */
[----:B------:R-:W-:Y:S01]  /*10f0*/  LOP3.LUT R26, R26, 0xfffffff7, RZ, 0xc0, !PT ;  /* 0xfffffff71a1a7812 */ /* 0x000fe200078ec0ff */
[----:B------:R-:W-:Y:S01]  /*1100*/  BSSY.RECONVERGENT B0, `(.L_x_7685) ;  /* 0x000004a000007945 */ /* 0x000fe20003800200 */
        /* <DEDUP_REMOVED lines=17> */
.L_x_7687:
        /* <DEDUP_REMOVED lines=13> */
.L_x_7689:
[----:B------:R-:W-:Y:S05]  /*12f0*/  BSYNC.RECONVERGENT B1 ;  /* 0x0000000000017941 */ /* 0x000fea0003800200 */
.L_x_7688:
        /* <DEDUP_REMOVED lines=39> */
[----:B------:R-:W-:Y:S02]  /*1570*/  LOP3.LUT R169, R21, R36, R121, 0x96, !PT ;  /* 0x0000002415a97212 */ /* 0x000fe400078e9679 */
[----:B------:R-:W-:Y:S01]  /*1580*/  MOV R36, R126 ;  /* 0x0000007e00247202 */ /* 0x000fe20000000f00 */
[----:B------:R-:W-:-:S07]  /*1590*/  IMAD.MOV.U32 R126, RZ, RZ, R120 ;  /* 0x000000ffff7e7224 */ /* 0x000fce00078e0078 */
.L_x_7686:
[----:B------:R-:W-:Y:S05]  /*15a0*/  BSYNC.RECONVERGENT B0 ;  /* 0x0000000000007941 */ /* 0x000fea0003800200 */
.L_x_7685:
        /* <DEDUP_REMOVED lines=9> */
[----:B------:R-:W-:-:S03]  /*1640*/  @P1 HADD2.F32 R37, -RZ, R44.H1_H1 ;  /* 0x3000002cff251230 */ /* 0x000fc60000004100 */
        /* <DEDUP_REMOVED lines=15> */
.L_x_7692:
        /* <DEDUP_REMOVED lines=13> */
.L_x_7694:
[----:B------:R-:W-:Y:S05]  /*1810*/  BSYNC.RECONVERGENT B1 ;  /* 0x0000000000017941 */ /* 0x000fea0003800200 */
.L_x_7693:
        /* <DEDUP_REMOVED lines=41> */
[----:B------:R-:W-:-:S07]  /*1ab0*/  LOP3.LUT R169, R21, R38, R129, 0x96, !PT ;  /* 0x0000002615a97212 */ /* 0x000fce00078e9681 */
.L_x_7691:
[----:B------:R-:W-:Y:S05]  /*1ac0*/  BSYNC.RECONVERGENT B0 ;  /* 0x0000000000007941 */ /* 0x000fea0003800200 */
.L_x_7690:
[----:B------:R-:W-:Y:S01]  /*1ad0*/  I2FP.F32.U32 R37, R37 ;  /* 0x0000002500257245 */ /* 0x000fe20000201000 */
[----:B------:R-:W-:Y:S01]  /*1ae0*/  HADD2.F32 R38, -RZ, R117.H0_H0 ;  /* 0x20000075ff267230 */ /* 0x000fe20000004100 */
[----:B------:R-:W-:Y:S01]  /*1af0*/  ISETP.NE.AND P2, PT, R39, 0x1, PT ;  /* 0x000000012700780c */ /* 0x000fe20003f45270 */
[----:B------:R-:W-:Y:S01]  /*1b00*/  @P1 HADD2.F32 R120, -RZ, R45.H0_H0 ;  /* 0x2000002dff781230 */ /* 0x000fe20000004100 */
[----:B------:R-:W-:Y:S01]  /*1b10*/  LOP3.LUT R26, R26, 0xfffffffd, RZ, 0xc0, !PT ;  /* 0xfffffffd1a1a7812 */ /* 0x000fe200078ec0ff */
[----:B------:R-:W-:Y:S01]  /*1b20*/  FFMA.FTZ R37, R37, R40, 1.1641532182693481445e-10 ;  /* 0x2f00000025257423 */ /* 0x000fe20000010028 */
[----:B------:R-:W-:Y:S01]  /*1b30*/  FMUL.FTZ R38, R38, R41 ;  /* 0x0000002926267220 */ /* 0x000fe20000410000 */
[----:B------:R-:W-:Y:S03]  /*1b40*/  BSSY.RECONVERGENT B0, `(.L_x_7695) ;  /* 0x000004a000007945 */ /* 0x000fe60003800200 */
[----:B------:R-:W-:-:S04]  /*1b50*/  FSETP.GTU.FTZ.AND P0, PT, R37, R42, PT ;  /* 0x0000002a2500720b */ /* 0x000fc80003f1c000 */
[----:B------:R-:W-:Y:S01]  /*1b60*/  FSEL R37, R38, RZ, !P0 ;  /* 0x000000ff26257208 */ /* 0x000fe20004000000 */
[----:B------:R-:W-:Y:S01]  /*1b70*/  IMAD.MOV.U32 R38, RZ, RZ, R170 ;  /* 0x000000ffff267224 */ /* 0x000fe200078e00aa */
        /* <DEDUP_REMOVED lines=14> */
.L_x_7697:
        /* <DEDUP_REMOVED lines=13> */
.L_x_7699:
[----:B------:R-:W-:Y:S05]  /*1d30*/  BSYNC.RECONVERGENT B1 ;  /* 0x0000000000017941 */ /* 0x000fea0003800200 */
.L_x_7698:
        /* <DEDUP_REMOVED lines=40> */
[----:B------:R-:W-:Y:S01]  /*1fc0*/  IMAD.MOV.U32 R38, RZ, RZ, R126 ;  /* 0x000000ffff267224 */ /* 0x000fe200078e007e */
[----:B------:R-:W-:-:S07]  /*1fd0*/  MOV R126, R128 ;  /* 0x00000080007e7202 */ /* 0x000fce0000000f00 */
.L_x_7696:
[----:B------:R-:W-:Y:S05]  /*1fe0*/  BSYNC.RECONVERGENT B0 ;  /* 0x0000000000007941 */ /* 0x000fea0003800200 */
.L_x_7695:
        /* <DEDUP_REMOVED lines=23> */
.L_x_7702:
        /* <DEDUP_REMOVED lines=13> */
.L_x_7704:
[----:B------:R-:W-:Y:S05]  /*2230*/  BSYNC.RECONVERGENT B1 ;  /* 0x0000000000017941 */ /* 0x000fea0003800200 */
.L_x_7703:
[----:B------:R-:W-:Y:S01]  /*2240*/  IMAD.WIDE.U32 R128, R0, -0x326172a9, RZ ;  /* 0xcd9e8d5700807825 */ /* 0x000fe200078e00ff */
[----:B------:R-:W-:Y:S02]  /*2250*/  LOP3.LUT R132, R24, R121, R135, 0x96, !PT ;  /* 0x0000007918847212 */ /* 0x000fe400078e9687 */
[----:B------:R-:W-:Y:S02]  /*2260*/  MOV R39, R126 ;  /* 0x0000007e00277202 */ /* 0x000fe40000000f00 */
        /* <DEDUP_REMOVED lines=38> */
[----:B------:R-:W-:-:S07]  /*24d0*/  LOP3.LUT R169, R21, R120, R131, 0x96, !PT ;  /* 0x0000007815a97212 */ /* 0x000fce00078e9683 */
.L_x_7701:
[----:B------:R-:W-:Y:S05]  /*24e0*/  BSYNC.RECONVERGENT B0 ;  /* 0x0000000000007941 */ /* 0x000fea0003800200 */
.L_x_7700:
        /* <DEDUP_REMOVED lines=23> */
.L_x_7707:
        /* <DEDUP_REMOVED lines=13> */
.L_x_7709:
[----:B------:R-:W-:Y:S05]  /*2730*/  BSYNC.RECONVERGENT B1 ;  /* 0x0000000000017941 */ /* 0x000fea0003800200 */
.L_x_7708:
[----:B------:R-:W-:Y:S01]  /*2740*/  IMAD.WIDE.U32 R130, R0, -0x326172a9, RZ ;  /* 0xcd9e8d5700827825 */ /* 0x000fe200078e00ff */
[----:B------:R-:W-:-:S03]  /*2750*/  LOP3.LUT R136, R24, R121, R135, 0x96, !PT ;  /* 0x0000007918887212 */ /* 0x000fc600078e9687 */
[----:B------:R-:W-:Y:S01]  /*2760*/  HFMA2 R123, -RZ, RZ, 0, 0 ;  /* 0x00000000ff7b7431 */ /* 0x000fe200000001ff */
        /* <DEDUP_REMOVED lines=37> */
[----:B------:R-:W-:Y:S02]  /*29c0*/  IMAD.MOV.U32 R120, RZ, RZ, R126 ;  /* 0x000000ffff787224 */ /* 0x000fe400078e007e */
[----:B------:R-:W-:-:S07]  /*29d0*/  IMAD.MOV.U32 R126, RZ, RZ, R132 ;  /* 0x000000ffff7e7224 */ /* 0x000fce00078e0084 */
.L_x_7706:
[----:B------:R-:W-:Y:S05]  /*29e0*/  BSYNC.RECONVERGENT B0 ;  /* 0x0000000000007941 */ /* 0x000fea0003800200 */
.L_x_7705:
        /* <DEDUP_REMOVED lines=23> */
.L_x_7712:
        /* <DEDUP_REMOVED lines=13> */
.L_x_7714:
[----:B------:R-:W-:Y:S05]  /*2c30*/  BSYNC.RECONVERGENT B1 ;  /* 0x0000000000017941 */ /* 0x000fea0003800200 */
.L_x_7713:
        /* <DEDUP_REMOVED lines=40> */
[----:B------:R-:W-:Y:S02]  /*2ec0*/  LOP3.LUT R169, R21, R130, R137, 0x96, !PT ;  /* 0x0000008215a97212 */ /* 0x000fe400078e9689 */
[----:B------:R-:W-:-:S07]  /*2ed0*/  MOV R126, R136 ;  /* 0x00000088007e7202 */ /* 0x000fce0000000f00 */
.L_x_7711:
[----:B------:R-:W-:Y:S05]  /*2ee0*/  BSYNC.RECONVERGENT B0 ;  /* 0x0000000000007941 */ /* 0x000fea0003800200 */
.L_x_7710:
[----:B------:R-:W-:Y:S01]  /*2ef0*/  I2FP.F32.U32 R121, R121 ;  /* 0x0000007900797245 */ /* 0x000fe20000201000 */
[----:B------:R-:W-:Y:S01]  /*2f00*/  HADD2.F32 R130, -RZ, R119.H0_H0 ;  /* 0x20000077ff827230 */ /* 0x000fe20000004100 */
[----:B------:R-:W-:Y:S01]  /*2f10*/  ISETP.NE.AND P5, PT, R131, 0x1, PT ;  /* 0x000000018300780c */ /* 0x000fe20003fa5270 */
[----:B------:R-:W-:Y:S01]  /*2f20*/  @P1 HADD2.F32 R132, -RZ, R47.H0_H0 ;  /* 0x2000002fff841230 */ /* 0x000fe20000004100 */
        /* <DEDUP_REMOVED lines=19> */
.L_x_7717:
        /* <DEDUP_REMOVED lines=13> */
.L_x_7719:
[----:B------:R-:W-:Y:S05]  /*3130*/  BSYNC.RECONVERGENT B1 ;  /* 0x0000000000017941 */ /* 0x000fea0003800200 */
.L_x_7718:
[----:B------:R-:W-:Y:S01]  /*3140*/  IMAD.WIDE.U32 R132, R0, -0x326172a9, RZ ;  /* 0xcd9e8d5700847825 */ /* 0x000fe200078e00ff */
[----:B------:R-:W-:Y:S02]  /*3150*/  LOP3.LUT R138, R24, R131, R135, 0x96, !PT ;  /* 0x00000083188a7212 */ /* 0x000fe400078e9687 */
[----:B------:R-:W-:Y:S01]  /*3160*/  MOV R123, R126 ;  /* 0x0000007e007b7202 */ /* 0x000fe20000000f00 */
        /* <DEDUP_REMOVED lines=38> */
[----:B------:R-:W-:-:S07]  /*33d0*/  LOP3.LUT R169, R21, R130, R137, 0x96, !PT ;  /* 0x0000008215a97212 */ /* 0x000fce00078e9689 */
.L_x_7716:
[----:B------:R-:W-:Y:S05]  /*33e0*/  BSYNC.RECONVERGENT B0 ;  /* 0x0000000000007941 */ /* 0x000fea0003800200 */
.L_x_7715:
        /* <DEDUP_REMOVED lines=15> */
.L_x_7679:
        /* <DEDUP_REMOVED lines=16> */
.L_x_7723:
        /* <DEDUP_REMOVED lines=13> */
.L_x_7725:
[----:B------:R-:W-:Y:S05]  /*36b0*/  BSYNC.RECONVERGENT B1 ;  /* 0x0000000000017941 */ /* 0x000fea0003800200 */
.L_x_7724:
        /* <DEDUP_REMOVED lines=41> */
.L_x_7722:
[----:B------:R-:W-:Y:S05]  /*3950*/  BSYNC.RECONVERGENT B0 ;  /* 0x0000000000007941 */ /* 0x000fea0003800200 */
.L_x_7721:
[----:B------:R-:W-:Y:S01]  /*3960*/  I2FP.F32.U32 R27, R27 ;  /* 0x0000001b001b7245 */ /* 0x000fe20000201000 */
[----:B-----5:R-:W-:Y:S01]  /*3970*/  HADD2.F32 R28, -RZ, R116.H0_H0 ;  /* 0x20000074ff1c7230 */ /* 0x020fe20000004100 */
[----:B------:R-:W-:Y:S01]  /*3980*/  MOV R42, UR11 ;  /* 0x0000000b002a7c02 */ /* 0x000fe20008000f00 */
[----:B------:R-:W-:Y:S01]  /*3990*/  IMAD.U32 R41, RZ, RZ, UR12 ;  /* 0x0000000cff297e24 */ /* 0x000fe2000f8e00ff */
[----:B------:R-:W-:Y:S01]  /*39a0*/  ISETP.NE.AND P2, PT, R29, 0x1, PT ;  /* 0x000000011d00780c */ /* 0x000fe20003f45270 */
[----:B------:R-:W-:Y:S01]  /*39b0*/  FFMA.FTZ R27, R27, R40, 1.1641532182693481445e-10 ;  /* 0x2f0000001b1b7423 */ /* 0x000fe20000010028 */
[----:B------:R-:W-:Y:S01]  /*39c0*/  LOP3.LUT R26, R26, 0xfffffff7, RZ, 0xc0, !PT ;  /* 0xfffffff71a1a7812 */ /* 0x000fe200078ec0ff */
[----:B------:R-:W-:Y:S01]  /*39d0*/  FMUL.FTZ R28, R28, R41 ;  /* 0x000000291c1c7220 */ /* 0x000fe20000410000 */
[----:B------:R-:W-:Y:S01]  /*39e0*/  BSSY.RECONVERGENT B0, `(.L_x_7726) ;  /* 0x0000048000007945 */ /* 0x000fe20003800200 */
[----:B------:R-:W-:Y:S01]  /*39f0*/  IMAD.MOV.U32 R30, RZ, RZ, 0x2 ;  /* 0x00000002ff1e7424 */ /* 0x000fe200078e00ff */
        /* <DEDUP_REMOVED lines=14> */
.L_x_7728:
        /* <DEDUP_REMOVED lines=13> */
.L_x_7730:
[----:B------:R-:W-:Y:S05]  /*3bb0*/  BSYNC.RECONVERGENT B1 ;  /* 0x0000000000017941 */ /* 0x000fea0003800200 */
.L_x_7729:
        /* <DEDUP_REMOVED lines=42> */
.L_x_7727:
[----:B------:R-:W-:Y:S05]  /*3e60*/  BSYNC.RECONVERGENT B0 ;  /* 0x0000000000007941 */ /* 0x000fea0003800200 */
.L_x_7726:
[----:B------:R-:W-:Y:S01]  /*3e70*/  I2FP.F32.U32 R27, R27 ;  /* 0x0000001b001b7245 */ /* 0x000fe20000201000 */
[----:B------:R-:W-:Y:S01]  /*3e80*/  HADD2.F32 R28, -RZ, R48.H0_H0 ;  /* 0x20000030ff1c7230 */ /* 0x000fe20000004100 */
[----:B------:R-:W-:Y:S01]  /*3e90*/  ISETP.NE.AND P2, PT, R30, 0x1, PT ;  /* 0x000000011e00780c */ /* 0x000fe20003f45270 */
[----:B------:R-:W-:Y:S01]  /*3ea0*/  BSSY.RECONVERGENT B0, `(.L_x_7731) ;  /* 0x000004e000007945 */ /* 0x000fe20003800200 */
[----:B------:R-:W-:Y:S02]  /*3eb0*/  IMAD.MOV.U32 R31, RZ, RZ, 0x2 ;  /* 0x00000002ff1f7424 */ /* 0x000fe400078e00ff */
[----:B------:R-:W-:Y:S01]  /*3ec0*/  FFMA.FTZ R27, R27, R40, 1.1641532182693481445e-10 ;  /* 0x2f0000001b1b7423 */ /* 0x000fe20000010028 */
[----:B------:R-:W-:-:S04]  /*3ed0*/  FMUL.FTZ R28, R28, R41 ;  /* 0x000000291c1c7220 */ /* 0x000fc80000410000 */
[----:B------:R-:W-:-:S04]  /*3ee0*/  FSETP.GTU.FTZ.AND P0, PT, R27, R42, PT ;  /* 0x0000002a1b00720b */ /* 0x000fc80003f1c000 */
[----:B------:R-:W-:Y:S01]  /*3ef0*/  FSEL R27, R28, RZ, !P0 ;  /* 0x000000ff1c1b7208 */ /* 0x000fe20004000000 */
[----:B------:R-:W-:-:S04]  /*3f00*/  @P1 HADD2.F32 R28, -RZ, R44.H0_H0 ;  /* 0x2000002cff1c1230 */ /* 0x000fc80000004100 */
[----:B------:R-:W-:-:S04]  /*3f10*/  FADD.FTZ R27, R36, R27 ;  /* 0x0000001b241b7221 */ /* 0x000fc80000010000 */
[----:B------:R-:W-:Y:S01]  /*3f20*/  @P1 FADD.FTZ R35, R28, R27 ;  /* 0x0000001b1c231221 */ /* 0x000fe20000010000 */
[----:B------:R-:W-:Y:S01]  /*3f30*/  @!P1 MOV R35, R27 ;  /* 0x0000001b00239202 */ /* 0x000fe20000000f00 */
[----:B------:R-:W-:Y:S01]  /*3f40*/  IMAD.MOV.U32 R28, RZ, RZ, R170 ;  /* 0x000000ffff1c7224 */ /* 0x000fe200078e00aa */
        /* <DEDUP_REMOVED lines=11> */
.L_x_7733:
        /* <DEDUP_REMOVED lines=13> */
.L_x_7735:
[----:B------:R-:W-:Y:S05]  /*40d0*/  BSYNC.RECONVERGENT B1 ;  /* 0x0000000000017941 */ /* 0x000fea0003800200 */
.L_x_7734:
        /* <DEDUP_REMOVED lines=42> */
.L_x_7732:
[----:B------:R-:W-:Y:S05]  /*4380*/  BSYNC.RECONVERGENT B0 ;  /* 0x0000000000007941 */ /* 0x000fea0003800200 */
.L_x_7731:
        /* <DEDUP_REMOVED lines=22> */
.L_x_7738:
        /* <DEDUP_REMOVED lines=13> */
.L_x_7740:
[----:B------:R-:W-:Y:S05]  /*45c0*/  BSYNC.RECONVERGENT B1 ;  /* 0x0000000000017941 */ /* 0x000fea0003800200 */
.L_x_7739:
        /* <DEDUP_REMOVED lines=42> */
.L_x_7737:
[----:B------:R-:W-:Y:S05]  /*4870*/  BSYNC.RECONVERGENT B0 ;  /* 0x0000000000007941 */ /* 0x000fea0003800200 */
.L_x_7736:
        /* <DEDUP_REMOVED lines=8> */
[----:B------:R-:W-:-:S05]  /*4900*/  FSEL R29, R28, RZ, !P0 ;  /* 0x000000ff1c1d7208 */ /* 0x000fca0004000000 */
[----:B------:R-:W-:Y:S01]  /*4910*/  FADD.FTZ R28, R34, R29 ;  /* 0x0000001d221c7221 */ /* 0x000fe20000010000 */
[----:B------:R-:W-:-:S03]  /*4920*/  IMAD.MOV.U32 R29, RZ, RZ, R170 ;  /* 0x000000ffff1d7224 */ /* 0x000fc600078e00aa */
[----:B------:R-:W-:Y:S01]  /*4930*/  @P1 FADD.FTZ R36, R31, R28 ;  /* 0x0000001c1f241221 */ /* 0x000fe20000010000 */
[----:B------:R-:W-:Y:S01]  /*4940*/  @!P1 MOV R36, R28 ;  /* 0x0000001c00249202 */ /* 0x000fe20000000f00 */
[----:B------:R-:W-:Y:S01]  /*4950*/  IMAD.MOV.U32 R31, RZ, RZ, 0x2 ;  /* 0x00000002ff1f7424 */ /* 0x000fe200078e00ff */
        /* <DEDUP_REMOVED lines=11> */
.L_x_7743:
        /* <DEDUP_REMOVED lines=13> */
.L_x_7745:
[----:B------:R-:W-:Y:S05]  /*4ae0*/  BSYNC.RECONVERGENT B1 ;  /* 0x0000000000017941 */ /* 0x000fea0003800200 */
.L_x_7744:
        /* <DEDUP_REMOVED lines=42> */
.L_x_7742:
[----:B------:R-:W-:Y:S05]  /*4d90*/  BSYNC.RECONVERGENT B0 ;  /* 0x0000000000007941 */ /* 0x000fea0003800200 */
.L_x_7741:
        /* <DEDUP_REMOVED lines=22> */
.L_x_7748:
        /* <DEDUP_REMOVED lines=13> */
.L_x_7750:
[----:B------:R-:W-:Y:S05]  /*4fd0*/  BSYNC.RECONVERGENT B1 ;  /* 0x0000000000017941 */ /* 0x000fea0003800200 */
.L_x_7749:
        /* <DEDUP_REMOVED lines=42> */
.L_x_7747:
[----:B------:R-:W-:Y:S05]  /*5280*/  BSYNC.RECONVERGENT B0 ;  /* 0x0000000000007941 */ /* 0x000fea0003800200 */
.L_x_7746:
        /* <DEDUP_REMOVED lines=25> */
.L_x_7753:
        /* <DEDUP_REMOVED lines=13> */
.L_x_7755:
[----:B------:R-:W-:Y:S05]  /*54f0*/  BSYNC.RECONVERGENT B1 ;  /* 0x0000000000017941 */ /* 0x000fea0003800200 */
.L_x_7754:
        /* <DEDUP_REMOVED lines=42> */
.L_x_7752:
[----:B------:R-:W-:Y:S05]  /*57a0*/  BSYNC.RECONVERGENT B0 ;  /* 0x0000000000007941 */ /* 0x000fea0003800200 */
.L_x_7751:
[----:B------:R-:W-:Y:S01]  /*57b0*/  ISETP.NE.AND P3, PT, R33, 0x1, PT ;  /* 0x000000012100780c */ /* 0x000fe20003f65270 */
[----:B------:R-:W-:Y:S01]  /*57c0*/  BSSY.RECONVERGENT B0, `(.L_x_7756) ;  /* 0x000004b000007945 */ /* 0x000fe20003800200 */
[----:B------:R-:W-:Y:S01]  /*57d0*/  I2FP.F32.U32 R31, R30 ;  /* 0x0000001e001f7245 */ /* 0x000fe20000201000 */
[----:B------:R-:W-:Y:S02]  /*57e0*/  HADD2.F32 R30, -RZ, R117.H1_H1 ;  /* 0x30000075ff1e7230 */ /* 0x000fe40000004100 */
[----:B------:R-:W-:Y:S02]  /*57f0*/  IMAD.MOV.U32 R32, RZ, RZ, 0x2 ;  /* 0x00000002ff207424 */ /* 0x000fe400078e00ff */
[----:B------:R-:W-:Y:S01]  /*5800*/  FFMA.FTZ R31, R31, R40, 1.1641532182693481445e-10 ;  /* 0x2f0000001f1f7423 */ /* 0x000fe20000010028 */
[----:B------:R-:W-:Y:S01]  /*5810*/  FMUL.FTZ R34, R30, R41 ;  /* 0x000000291e227220 */ /* 0x000fe20000410000 */
[----:B------:R-:W-:-:S03]  /*5820*/  MOV R30, R170 ;  /* 0x000000aa001e7202 */ /* 0x000fc60000000f00 */
        /* <DEDUP_REMOVED lines=12> */
.L_x_7758:
        /* <DEDUP_REMOVED lines=13> */
.L_x_7760:
[----:B------:R-:W-:Y:S05]  /*59c0*/  BSYNC.RECONVERGENT B1 ;  /* 0x0000000000017941 */ /* 0x000fea0003800200 */
.L_x_7759:
        /* <DEDUP_REMOVED lines=42> */
.L_x_7757:
[----:B------:R-:W-:Y:S05]  /*5c70*/  BSYNC.RECONVERGENT B0 ;  /* 0x0000000000007941 */ /* 0x000fea0003800200 */
.L_x_7756:
        /* <DEDUP_REMOVED lines=25> */
.L_x_7763:
        /* <DEDUP_REMOVED lines=13> */
.L_x_7765:
[----:B------:R-:W-:Y:S05]  /*5ee0*/  BSYNC.RECONVERGENT B1 ;  /* 0x0000000000017941 */ /* 0x000fea0003800200 */
.L_x_7764:
        /* <DEDUP_REMOVED lines=42> */
.L_x_7762:
[----:B------:R-:W-:Y:S05]  /*6190*/  BSYNC.RECONVERGENT B0 ;  /* 0x0000000000007941 */ /* 0x000fea0003800200 */
.L_x_7761:
        /* <DEDUP_REMOVED lines=20> */
.L_x_7768:
        /* <DEDUP_REMOVED lines=13> */
.L_x_7770:
[----:B------:R-:W-:Y:S05]  /*63b0*/  BSYNC.RECONVERGENT B1 ;  /* 0x0000000000017941 */ /* 0x000fea0003800200 */
.L_x_7769:
        /* <DEDUP_REMOVED lines=42> */
.L_x_7767:
[----:B------:R-:W-:Y:S05]  /*6660*/  BSYNC.RECONVERGENT B0 ;  /* 0x0000000000007941 */ /* 0x000fea0003800200 */
.L_x_7766:
        /* <DEDUP_REMOVED lines=25> */
.L_x_7773:
        /* <DEDUP_REMOVED lines=13> */
.L_x_7775:
[----:B------:R-:W-:Y:S05]  /*68d0*/  BSYNC.RECONVERGENT B1 ;  /* 0x0000000000017941 */ /* 0x000fea0003800200 */
.L_x_7774:
        /* <DEDUP_REMOVED lines=42> */
.L_x_7772:
[----:B------:R-:W-:Y:S05]  /*6b80*/  BSYNC.RECONVERGENT B0 ;  /* 0x0000000000007941 */ /* 0x000fea0003800200 */
.L_x_7771:
        /* <DEDUP_REMOVED lines=20> */
.L_x_7778:
        /* <DEDUP_REMOVED lines=13> */
.L_x_7780:
[----:B------:R-:W-:Y:S05]  /*6da0*/  BSYNC.RECONVERGENT B1 ;  /* 0x0000000000017941 */ /* 0x000fea0003800200 */
.L_x_7779:
[----:B------:R-:W-:Y:S01]  /*6db0*/  IMAD.WIDE.U32 R120, R0, -0x326172a9, RZ ;  /* 0xcd9e8d5700787825 */ /* 0x000fe200078e00ff */
[----:B------:R-:W-:-:S03]  /*6dc0*/  LOP3.LUT R132, R24, R33, R135, 0x96, !PT ;  /* 0x0000002118847212 */ /* 0x000fc600078e9687 */
        /* <DEDUP_REMOVED lines=37> */
[----:B------:R-:W-:Y:S02]  /*7020*/  LOP3.LUT R169, R21, R32, R131, 0x96, !PT ;  /* 0x0000002015a97212 */ /* 0x000fe400078e9683 */
[----:B------:R-:W-:Y:S01]  /*7030*/  MOV R32, R126 ;  /* 0x0000007e00207202 */ /* 0x000fe20000000f00 */
[----:B------:R-:W-:-:S07]  /*7040*/  IMAD.MOV.U32 R126, RZ, RZ, R130 ;  /* 0x000000ffff7e7224 */ /* 0x000fce00078e0082 */
.L_x_7777:
[----:B------:R-:W-:Y:S05]  /*7050*/  BSYNC.RECONVERGENT B0 ;  /* 0x0000000000007941 */ /* 0x000fea0003800200 */
.L_x_7776:
        /* <DEDUP_REMOVED lines=25> */
.L_x_7783:
        /* <DEDUP_REMOVED lines=13> */
.L_x_7785:
[----:B------:R-:W-:Y:S05]  /*72c0*/  BSYNC.RECONVERGENT B1 ;  /* 0x0000000000017941 */ /* 0x000fea0003800200 */
.L_x_7784:
[----:B------:R-:W-:Y:S01]  /*72d0*/  IMAD.WIDE.U32 R132, R0, -0x326172a9, RZ ;  /* 0xcd9e8d5700847825 */ /* 0x000fe200078e00ff */
[----:B------:R-:W-:-:S03]  /*72e0*/  LOP3.LUT R138, R24, R131, R135, 0x96, !PT ;  /* 0x00000083188a7212 */ /* 0x000fc600078e9687 */
[----:B------:R-:W-:Y:S01]  /*72f0*/  IMAD.MOV.U32 R33, RZ, RZ, R126 ;  /* 0x000000ffff217224 */ /* 0x000fe200078e007e */
        /* <DEDUP_REMOVED lines=38> */
[----:B------:R-:W-:-:S07]  /*7560*/  MOV R126, R136 ;  /* 0x00000088007e7202 */ /* 0x000fce0000000f00 */
.L_x_7782:
[----:B------:R-:W-:Y:S05]  /*7570*/  BSYNC.RECONVERGENT B0 ;  /* 0x0000000000007941 */ /* 0x000fea0003800200 */
.L_x_7781:
        /* <DEDUP_REMOVED lines=20> */
.L_x_7788:
        /* <DEDUP_REMOVED lines=13> */
.L_x_7790:
[----:B------:R-:W-:Y:S05]  /*7790*/  BSYNC.RECONVERGENT B1 ;  /* 0x0000000000017941 */ /* 0x000fea0003800200 */
.L_x_7789:
        /* <DEDUP_REMOVED lines=42> */
.L_x_7787:
[----:B------:R-:W-:Y:S05]  /*7a40*/  BSYNC.RECONVERGENT B0 ;  /* 0x0000000000007941 */ /* 0x000fea0003800200 */
.L_x_7786:
        /* <DEDUP_REMOVED lines=25> */
.L_x_7793:
        /* <DEDUP_REMOVED lines=13> */
.L_x_7795:
[----:B------:R-:W-:Y:S05]  /*7cb0*/  BSYNC.RECONVERGENT B1 ;  /* 0x0000000000017941 */ /* 0x000fea0003800200 */
.L_x_7794:
        /* <DEDUP_REMOVED lines=41> */
[----:B------:R-:W-:-:S07]  /*7f50*/  MOV R126, R136 ;  /* 0x00000088007e7202 */ /* 0x000fce0000000f00 */
.L_x_7792:
[----:B------:R-:W-:Y:S05]  /*7f60*/  BSYNC.RECONVERGENT B0 ;  /* 0x0000000000007941 */ /* 0x000fea0003800200 */
.L_x_7791:
        /* <DEDUP_REMOVED lines=20> */
.L_x_7798:
        /* <DEDUP_REMOVED lines=15> */
.L_x_7800:
[----:B------:R-:W-:Y:S05]  /*81a0*/  BSYNC.RECONVERGENT B1 ;  /* 0x0000000000017941 */ /* 0x000fea0003800200 */
.L_x_7799:
        /* <DEDUP_REMOVED lines=42> */
.L_x_7797:
[----:B------:R-:W-:Y:S05]  /*8450*/  BSYNC.RECONVERGENT B0 ;  /* 0x0000000000007941 */ /* 0x000fea0003800200 */
.L_x_7796:
        /* <DEDUP_REMOVED lines=12> */
[----:B------:R-:W-:Y:S01]  /*8520*/  @P1 FADD.FTZ R123, R132, R119 ;  /* 0x00000077847b1221 */ /* 0x000fe20000010000 */
[----:B------:R-:W-:-:S04]  /*8530*/  @!P1 MOV R123, R119 ;  /* 0x00000077007b9202 */ /* 0x000fc80000000f00 */
[----:B------:R-:W-:-:S04]  /*8540*/  F2FP.F16.F32.PACK_AB R119, RZ, R123 ;  /* 0x0000007bff77723e */ /* 0x000fc800000000ff */
[----:B------:R-:W-:-:S07]  /*8550*/  PRMT R119, R129, 0x5410, R119 ;  /* 0x0000541081777816 */ /* 0x000fce0000000077 */
.L_x_7720:
[----:B------:R-:W0:Y:S01]  /*8560*/  LDC.64 R138, c[0x0][0x3a8] ;  /* 0x0000ea00ff8a7b82 */ /* 0x000e220000000a00 */
[----:B------:R-:W-:Y:S02]  /*8570*/  SEL R145, RZ, 0x100, !P0 ;  /* 0x00000100ff917807 */ /* 0x000fe40004000000 */
[----:B------:R-:W-:Y:S02]  /*8580*/  ISETP.NE.U32.AND P0, PT, R124, RZ, PT ;  /* 0x000000ff7c00720c */ /* 0x000fe40003f05070 */
[----:B------:R-:W-:Y:S02]  /*8590*/  SEL R129, RZ, 0x1000000, !P5 ;  /* 0x01000000ff817807 */ /* 0x000fe40006800000 */
[----:B------:R-:W-:Y:S01]  /*85a0*/  SEL R128, RZ, 0x10000, !P4 ;  /* 0x00010000ff807807 */ /* 0x000fe20006000000 */
[----:B------:R-:W1:Y:S01]  /*85b0*/  LDC.64 R136, c[0x0][0x3b0] ;  /* 0x0000ec00ff887b82 */ /* 0x000e620000000a00 */
[C---:B------:R-:W-:Y:S02]  /*85c0*/  LOP3.LUT P5, RZ, R26.reuse, 0x4, RZ, 0xc0, !PT ;  /* 0x000000041aff7812 */ /* 0x040fe400078ac0ff */
[----:B------:R-:W-:-:S02]  /*85d0*/  LOP3.LUT P4, RZ, R26, 0x2, RZ, 0xc0, !PT ;  /* 0x000000021aff7812 */ /* 0x000fc4000788c0ff */
[----:B------:R-:W-:Y:S02]  /*85e0*/  ISETP.NE.AND.EX P0, PT, R125, RZ, PT, P0 ;  /* 0x000000ff7d00720c */ /* 0x000fe40003f05300 */
[----:B------:R-:W-:Y:S01]  /*85f0*/  LOP3.LUT P6, RZ, R26, 0x8, RZ, 0xc0, !PT ;  /* 0x000000081aff7812 */ /* 0x000fe200078cc0ff */
[----:B------:R-:W2:Y:S01]  /*8600*/  @P1 LDC.64 R142, c[0x0][0x3a0] ;  /* 0x0000e800ff8e1b82 */ /* 0x000ea20000000a00 */
[----:B------:R-:W-:Y:S02]  /*8610*/  SEL R124, RZ, 0x1000000, !P2 ;  /* 0x01000000ff7c7807 */ /* 0x000fe40005000000 */
[----:B------:R-:W-:Y:S02]  /*8620*/  SEL R122, RZ, 0x10000, !P4 ;  /* 0x00010000ff7a7807 */ /* 0x000fe40006000000 */
[----:B------:R-:W-:Y:S02]  /*8630*/  SEL R127, RZ, 0x100, !P5 ;  /* 0x00000100ff7f7807 */ /* 0x000fe40006800000 */
[----:B------:R-:W-:-:S02]  /*8640*/  LOP3.LUT R145, R145, R129, R128, 0xfe, !PT ;  /* 0x0000008191917212 */ /* 0x000fc400078efe80 */
[----:B------:R-:W-:Y:S01]  /*8650*/  SEL R144, RZ, 0x1, !P3 ;  /* 0x00000001ff907807 */ /* 0x000fe20005800000 */
[----:B------:R-:W3:Y:S01]  /*8660*/  @P0 LDC.64 R132, c[0x0][0x398] ;  /* 0x0000e600ff840b82 */ /* 0x000ee20000000a00 */
[----:B------:R-:W-:Y:S01]  /*8670*/  LOP3.LUT R127, R127, R124, R122, 0xfe, !PT ;  /* 0x0000007c7f7f7212 */ /* 0x000fe200078efe7a */
[----:B0-----:R-:W-:Y:S01]  /*8680*/  IMAD.WIDE.U32 R124, R25, 0x10, R138 ;  /* 0x00000010197c7825 */ /* 0x001fe200078e008a */
[----:B------:R-:W-:Y:S02]  /*8690*/  SEL R128, RZ, 0x1, !P6 ;  /* 0x00000001ff807807 */ /* 0x000fe40007000000 */
[----:B------:R-:W-:Y:S01]  /*86a0*/  LOP3.LUT R145, R145, R144, RZ, 0xfc, !PT ;  /* 0x0000009091917212 */ /* 0x000fe200078efcff */
[----:B------:R-:W-:Y:S01]  /*86b0*/  VIADD R122, R25, 0x20 ;  /* 0x00000020197a7836 */ /* 0x000fe20000000000 */
[----:B------:R-:W-:Y:S01]  /*86c0*/  LOP3.LUT R144, R127, R128, RZ, 0xfc, !PT ;  /* 0x000000807f907212 */ /* 0x000fe200078efcff */
[----:B-1----:R-:W-:Y:S01]  /*86d0*/  IMAD.WIDE.U32 R128, R25, 0x8, R136 ;  /* 0x0000000819807825 */ /* 0x002fe200078e0088 */
[----:B------:R0:W-:Y:S03]  /*86e0*/  STG.E.128 desc[UR6][R124.64], R116 ;  /* 0x000000747c007986 */ /* 0x0001e6000c101d06 */
[C---:B------:R-:W-:Y:S01]  /*86f0*/  IMAD.WIDE.U32 R130, R122.reuse, 0x10, R140 ;  /* 0x000000107a827825 */ /* 0x040fe200078e008c */
[----:B------:R0:W-:Y:S03]  /*8700*/  STG.E.64 desc[UR6][R128.64], R144 ;  /* 0x0000009080007986 */ /* 0x0001e6000c101b06 */
[----:B--2---:R-:W-:-:S04]  /*8710*/  @P1 IMAD.WIDE.U32 R142, R122, 0x10, R142 ;  /* 0x000000107a8e1825 */ /* 0x004fc800078e008e */
[----:B---3--:R-:W-:Y:S01]  /*8720*/  @P0 IMAD.WIDE.U32 R132, R122, 0x10, R132 ;  /* 0x000000107a840825 */ /* 0x008fe200078e0084 */
[----:B0-----:R-:W-:Y:S06]  /*8730*/  @!P0 BRA `(.L_x_7801) ;  /* 0x0000000000508947 */ /* 0x001fec0003800000 */
[----:B------:R-:W-:Y:S01]  /*8740*/  IMAD.U32 R117, R33, 0x10000, RZ ;  /* 0x0001000021757824 */ /* 0x000fe200078e00ff */
[----:B------:R-:W0:Y:S01]  /*8750*/  LDC.64 R128, c[0x0][0x3b8] ;  /* 0x0000ee00ff807b82 */ /* 0x000e220000000a00 */
[----:B------:R-:W-:Y:S02]  /*8760*/  LOP3.LUT R116, R34, 0xffff, RZ, 0xc0, !PT ;  /* 0x0000ffff22747812 */ /* 0x000fe400078ec0ff */
[----:B------:R-:W-:Y:S02]  /*8770*/  LOP3.LUT R118, R29, 0xff, RZ, 0xc0, !PT ;  /* 0x000000ff1d767812 */ /* 0x000fe400078ec0ff */
[----:B------:R-:W-:Y:S02]  /*8780*/  LOP3.LUT R119, R117, 0xff0000, RZ, 0xc0, !PT ;  /* 0x00ff000075777812 */ /* 0x000fe400078ec0ff */
[----:B------:R-:W-:Y:S02]  /*8790*/  PRMT R117, R32, 0x7104, RZ ;  /* 0x0000710420757816 */ /* 0x000fe400000000ff */
[----:B------:R-:W-:Y:S01]  /*87a0*/  PRMT R144, R119, 0x4210, R116 ;  /* 0x0000421077907816 */ /* 0x000fe20000000074 */
[----:B------:R-:W-:Y:S01]  /*87b0*/  IMAD.WIDE.U32 R118, R118, 0x10000, RZ ;  /* 0x0001000076767825 */ /* 0x000fe200078e00ff */
[----:B------:R-:W-:-:S02]  /*87c0*/  LOP3.LUT R116, R30, 0xff, RZ, 0xc0, !PT ;  /* 0x000000ff1e747812 */ /* 0x000fc400078ec0ff */
        /* <DEDUP_REMOVED lines=11> */
.L_x_7801:
[----:B------:R1:W5:Y:S04]  /*8880*/  @P0 LDG.E.128 R48, desc[UR6][R132.64] ;  /* 0x0000000684300981 */ /* 0x000368000c1e1d00 */
[----:B------:R1:W5:Y:S04]  /*8890*/  @P1 LDG.E.128 R44, desc[UR6][R142.64] ;  /* 0x000000068e2c1981 */ /* 0x000368000c1e1d00 */
[----:B0-----:R1:W5:Y:S01]  /*88a0*/  LDG.E.128 R116, desc[UR6][R130.64] ;  /* 0x0000000682747981 */ /* 0x001362000c1e1d00 */
[----:B------:R-:W-:Y:S05]  /*88b0*/  @!P0 BRA `(.L_x_7802) ;  /* 0x0000005000288947 */ /* 0x000fea0003800000 */
[----:B------:R-:W-:Y:S01]  /*88c0*/  ISETP.NE.AND P2, PT, R146, 0x1, PT ;  /* 0x000000019200780c */ /* 0x000fe20003f45270 */
[----:B------:R-:W-:Y:S01]  /*88d0*/  BSSY.RECONVERGENT B0, `(.L_x_7803) ;  /* 0x0000046000007945 */ /* 0x000fe20003800200 */
[----:B------:R-:W-:Y:S02]  /*88e0*/  HFMA2 R29, -RZ, RZ, 0, 1.1920928955078125e-07 ;  /* 0x00000002ff1d7431 */ /* 0x000fe400000001ff */
[----:B------:R-:W-:Y:S02]  /*88f0*/  IMAD.MOV.U32 R27, RZ, RZ, R170 ;  /* 0x000000ffff1b7224 */ /* 0x000fe400078e00aa */
[----:B-1----:R-:W-:-:S07]  /*8900*/  IMAD.MOV.U32 R142, RZ, RZ, R126 ;  /* 0x000000ffff8e7224 */ /* 0x002fce00078e007e */
        /* <DEDUP_REMOVED lines=11> */
.L_x_7805:
        /* <DEDUP_REMOVED lines=13> */
.L_x_7807:
[----:B------:R-:W-:Y:S05]  /*8a90*/  BSYNC.RECONVERGENT B1 ;  /* 0x0000000000017941 */ /* 0x000fea0003800200 */
.L_x_7806:
        /* <DEDUP_REMOVED lines=41> */
.L_x_7804:
[----:B------:R-:W-:Y:S05]  /*8d30*/  BSYNC.RECONVERGENT B0 ;  /* 0x0000000000007941 */ /* 0x000fea0003800200 */
.L_x_7803:
        /* <DEDUP_REMOVED lines=22> */
.L_x_7810:
        /* <DEDUP_REMOVED lines=13> */
.L_x_7812:
[----:B------:R-:W-:Y:S05]  /*8f70*/  BSYNC.RECONVERGENT B1 ;  /* 0x0000000000017941 */ /* 0x000fea0003800200 */
.L_x_7811:
        /* <DEDUP_REMOVED lines=42> */
.L_x_7809:
[----:B------:R-:W-:Y:S05]  /*9220*/  BSYNC.RECONVERGENT B0 ;  /* 0x0000000000007941 */ /* 0x000fea0003800200 */
.L_x_7808:
        /* <DEDUP_REMOVED lines=10> */
[----:B------:R-:W-:-:S03]  /*92d0*/  MOV R28, R170 ;  /* 0x000000aa001c7202 */ /* 0x000fc60000000f00 */
[----:B------:R-:W-:-:S04]  /*92e0*/  FADD.FTZ R27, R34, R27 ;  /* 0x0000001b221b7221 */ /* 0x000fc80000010000 */
[--C-:B------:R-:W-:Y:S01]  /*92f0*/  @P1 FADD.FTZ R124, R124, R27.reuse ;  /* 0x0000001b7c7c1221 */ /* 0x100fe20000010000 */
[----:B------:R-:W-:Y:S01]  /*9300*/  @!P1 IMAD.MOV.U32 R124, RZ, RZ, R27 ;  /* 0x000000ffff7c9224 */ /* 0x000fe200078e001b */
[----:B------:R-:W-:-:S04]  /*9310*/  SEL R27, RZ, 0x1, P2 ;  /* 0x00000001ff1b7807 */ /* 0x000fc80001000000 */
        /* <DEDUP_REMOVED lines=10> */
.L_x_7815:
        /* <DEDUP_REMOVED lines=13> */
.L_x_7817:
[----:B------:R-:W-:Y:S05]  /*9490*/  BSYNC.RECONVERGENT B1 ;  /* 0x0000000000017941 */ /* 0x000fea0003800200 */
.L_x_7816:
        /* <DEDUP_REMOVED lines=42> */
.L_x_7814:
[----:B------:R-:W-:Y:S05]  /*9740*/  BSYNC.RECONVERGENT B0 ;  /* 0x0000000000007941 */ /* 0x000fea0003800200 */
.L_x_7813:
        /* <DEDUP_REMOVED lines=22> */
.L_x_7820:
        /* <DEDUP_REMOVED lines=13> */
.L_x_7822:
[----:B------:R-:W-:Y:S05]  /*9980*/  BSYNC.RECONVERGENT B1 ;  /* 0x0000000000017941 */ /* 0x000fea0003800200 */
.L_x_7821:
        /* <DEDUP_REMOVED lines=40> */
[----:B------:R-:W-:Y:S02]  /*9c10*/  IMAD.MOV.U32 R28, RZ, RZ, R142 ;  /* 0x000000ffff1c7224 */ /* 0x000fe400078e008e */
[----:B------:R-:W-:-:S07]  /*9c20*/  IMAD.MOV.U32 R142, RZ, RZ, R32 ;  /* 0x000000ffff8e7224 */ /* 0x000fce00078e0020 */
.L_x_7819:
[----:B------:R-:W-:Y:S05]  /*9c30*/  BSYNC.RECONVERGENT B0 ;  /* 0x0000000000007941 */ /* 0x000fea0003800200 */
.L_x_7818:
        /* <DEDUP_REMOVED lines=9> */
[----:B------:R-:W-:-:S05]  /*9cd0*/  FSEL R29, R28, RZ, !P2 ;  /* 0x000000ff1c1d7208 */ /* 0x000fca0005000000 */
[----:B------:R-:W-:Y:S01]  /*9ce0*/  FADD.FTZ R28, R116, R29 ;  /* 0x0000001d741c7221 */ /* 0x000fe20000010000 */
[----:B------:R-:W-:-:S03]  /*9cf0*/  MOV R29, R170 ;  /* 0x000000aa001d7202 */ /* 0x000fc60000000f00 */
        /* <DEDUP_REMOVED lines=13> */
.L_x_7825:
        /* <DEDUP_REMOVED lines=13> */
.L_x_7827:
[----:B------:R-:W-:Y:S05]  /*9ea0*/  BSYNC.RECONVERGENT B1 ;  /* 0x0000000000017941 */ /* 0x000fea0003800200 */
.L_x_7826:
        /* <DEDUP_REMOVED lines=42> */
.L_x_7824:
[----:B------:R-:W-:Y:S05]  /*a150*/  BSYNC.RECONVERGENT B0 ;  /* 0x0000000000007941 */ /* 0x000fea0003800200 */
.L_x_7823:
        /* <DEDUP_REMOVED lines=22> */
.L_x_7830:
        /* <DEDUP_REMOVED lines=13> */
.L_x_7832:
[----:B------:R-:W-:Y:S05]  /*a390*/  BSYNC.RECONVERGENT B1 ;  /* 0x0000000000017941 */ /* 0x000fea0003800200 */
.L_x_7831:
        /* <DEDUP_REMOVED lines=42> */
.L_x_7829:
[----:B------:R-:W-:Y:S05]  /*a640*/  BSYNC.RECONVERGENT B0 ;  /* 0x0000000000007941 */ /* 0x000fea0003800200 */
.L_x_7828:
        /* <DEDUP_REMOVED lines=25> */
.L_x_7835:
        /* <DEDUP_REMOVED lines=13> */
.L_x_7837:
[----:B------:R-:W-:Y:S05]  /*a8b0*/  BSYNC.RECONVERGENT B1 ;  /* 0x0000000000017941 */ /* 0x000fea0003800200 */
.L_x_7836:
        /* <DEDUP_REMOVED lines=42> */
.L_x_7834:
[----:B------:R-:W-:Y:S05]  /*ab60*/  BSYNC.RECONVERGENT B0 ;  /* 0x0000000000007941 */ /* 0x000fea0003800200 */
.L_x_7833:
        /* <DEDUP_REMOVED lines=22> */
.L_x_7840:
        /* <DEDUP_REMOVED lines=13> */
.L_x_7842:
[----:B------:R-:W-:Y:S05]  /*ada0*/  BSYNC.RECONVERGENT B1 ;  /* 0x0000000000017941 */ /* 0x000fea0003800200 */
.L_x_7841:
        /* <DEDUP_REMOVED lines=40> */
[----:B------:R-:W-:Y:S02]  /*b030*/  IMAD.MOV.U32 R142, RZ, RZ, R128 ;  /* 0x000000ffff8e7224 */ /* 0x000fe400078e0080 */
[----:B------:R-:W-:-:S07]  /*b040*/  HFMA2 R128, -RZ, RZ, 0, 0 ;  /* 0x00000000ff807431 */ /* 0x000fce00000001ff */
.L_x_7839:
[----:B------:R-:W-:Y:S05]  /*b050*/  BSYNC.RECONVERGENT B0 ;  /* 0x0000000000007941 */ /* 0x000fea0003800200 */
.L_x_7838:
        /* <DEDUP_REMOVED lines=12> */
[--C-:B------:R-:W-:Y:S01]  /*b120*/  @P1 FADD.FTZ R127, R32, R31.reuse ;  /* 0x0000001f207f1221 */ /* 0x100fe20000010000 */
[----:B------:R-:W-:Y:S01]  /*b130*/  @!P1 IMAD.MOV.U32 R127, RZ, RZ, R31 ;  /* 0x000000ffff7f9224 */ /* 0x000fe200078e001f */
[----:B------:R-:W-:-:S04]  /*b140*/  MOV R31, R170 ;  /* 0x000000aa001f7202 */ /* 0x000fc80000000f00 */
[----:B------:R-:W-:-:S06]  /*b150*/  F2FP.F16.F32.PACK_AB R117, RZ, R127 ;  /* 0x0000007fff75723e */ /* 0x000fcc00000000ff */
        /* <DEDUP_REMOVED lines=9> */
.L_x_7845:
        /* <DEDUP_REMOVED lines=13> */
.L_x_7847:
[----:B------:R-:W-:Y:S05]  /*b2c0*/  BSYNC.RECONVERGENT B1 ;  /* 0x0000000000017941 */ /* 0x000fea0003800200 */
.L_x_7846:
        /* <DEDUP_REMOVED lines=42> */
.L_x_7844:
[----:B------:R-:W-:Y:S05]  /*b570*/  BSYNC.RECONVERGENT B0 ;  /* 0x0000000000007941 */ /* 0x000fea0003800200 */
.L_x_7843:
        /* <DEDUP_REMOVED lines=20> */
.L_x_7850:
        /* <DEDUP_REMOVED lines=13> */
.L_x_7852:
[----:B------:R-:W-:Y:S05]  /*b790*/  BSYNC.RECONVERGENT B1 ;  /* 0x0000000000017941 */ /* 0x000fea0003800200 */
.L_x_7851:
        /* <DEDUP_REMOVED lines=42> */
.L_x_7849:
[----:B------:R-:W-:Y:S05]  /*ba40*/  BSYNC.RECONVERGENT B0 ;  /* 0x0000000000007941 */ /* 0x000fea0003800200 */
.L_x_7848:
        /* <DEDUP_REMOVED lines=25> */
.L_x_7855:
        /* <DEDUP_REMOVED lines=13> */
.L_x_7857:
[----:B------:R-:W-:Y:S05]  /*bcb0*/  BSYNC.RECONVERGENT B1 ;  /* 0x0000000000017941 */ /* 0x000fea0003800200 */
.L_x_7856:
        /* <DEDUP_REMOVED lines=42> */
.L_x_7854:
[----:B------:R-:W-:Y:S05]  /*bf60*/  BSYNC.RECONVERGENT B0 ;  /* 0x0000000000007941 */ /* 0x000fea0003800200 */
.L_x_7853:
        /* <DEDUP_REMOVED lines=20> */
.L_x_7860:
        /* <DEDUP_REMOVED lines=13> */
.L_x_7862:
[----:B------:R-:W-:Y:S05]  /*c180*/  BSYNC.RECONVERGENT B1 ;  /* 0x0000000000017941 */ /* 0x000fea0003800200 */
.L_x_7861:
        /* <DEDUP_REMOVED lines=42> */
.L_x_7859:
[----:B------:R-:W-:Y:S05]  /*c430*/  BSYNC.RECONVERGENT B0 ;  /* 0x0000000000007941 */ /* 0x000fea0003800200 */
.L_x_7858:
        /* <DEDUP_REMOVED lines=25> */
.L_x_7865:
        /* <DEDUP_REMOVED lines=13> */
.L_x_7867:
[----:B------:R-:W-:Y:S05]  /*c6a0*/  BSYNC.RECONVERGENT B1 ;  /* 0x0000000000017941 */ /* 0x000fea0003800200 */
.L_x_7866:
        /* <DEDUP_REMOVED lines=42> */
.L_x_7864:
[----:B------:R-:W-:Y:S05]  /*c950*/  BSYNC.RECONVERGENT B0 ;  /* 0x0000000000007941 */ /* 0x000fea0003800200 */
.L_x_7863:
        /* <DEDUP_REMOVED lines=20> */
.L_x_7870:
        /* <DEDUP_REMOVED lines=13> */
.L_x_7872:
[----:B------:R-:W-:Y:S05]  /*cb70*/  BSYNC.RECONVERGENT B1 ;  /* 0x0000000000017941 */ /* 0x000fea0003800200 */
.L_x_7871:
        /* <DEDUP_REMOVED lines=41> */
[----:B------:R-:W-:-:S07]  /*ce10*/  HFMA2 R144, -RZ, RZ, 0, 0 ;  /* 0x00000000ff907431 */ /* 0x000fce00000001ff */
.L_x_7869:
[----:B------:R-:W-:Y:S05]  /*ce20*/  BSYNC.RECONVERGENT B0 ;  /* 0x0000000000007941 */ /* 0x000fea0003800200 */
.L_x_7868:
        /* <DEDUP_REMOVED lines=25> */
.L_x_7875:
        /* <DEDUP_REMOVED lines=13> */
.L_x_7877:
[----:B------:R-:W-:Y:S05]  /*d090*/  BSYNC.RECONVERGENT B1 ;  /* 0x0000000000017941 */ /* 0x000fea0003800200 */
.L_x_7876:
        /* <DEDUP_REMOVED lines=42> */
.L_x_7874:
[----:B------:R-:W-:Y:S05]  /*d340*/  BSYNC.RECONVERGENT B0 ;  /* 0x0000000000007941 */ /* 0x000fea0003800200 */
.L_x_7873:
        /* <DEDUP_REMOVED lines=20> */
.L_x_7880:
        /* <DEDUP_REMOVED lines=15> */
.L_x_7882:
[----:B------:R-:W-:Y:S05]  /*d580*/  BSYNC.RECONVERGENT B1 ;  /* 0x0000000000017941 */ /* 0x000fea0003800200 */
.L_x_7881:
[----:B------:R-:W-:Y:S01]  /*d590*/  IMAD.WIDE.U32 R146, R0, -0x326172a9, RZ ;  /* 0xcd9e8d5700927825 */ /* 0x000fe200078e00ff */
[----:B------:R-:W-:-:S03]  /*d5a0*/  LOP3.LUT R150, R24, R145, R135, 0x96, !PT ;  /* 0x0000009118967212 */ /* 0x000fc600078e9687 */
[----:B------:R-:W-:Y:S02]  /*d5b0*/  HFMA2 R156, -RZ, RZ, 0, 0 ;  /* 0x00000000ff9c7431 */ /* 0x000fe400000001ff */
        /* <DEDUP_REMOVED lines=39> */
.L_x_7879:
[----:B------:R-:W-:Y:S05]  /*d830*/  BSYNC.RECONVERGENT B0 ;  /* 0x0000000000007941 */ /* 0x000fea0003800200 */
.L_x_7878:
        /* <DEDUP_REMOVED lines=18> */
.L_x_7802:
        /* <DEDUP_REMOVED lines=16> */
.L_x_7886:
        /* <DEDUP_REMOVED lines=13> */
.L_x_7888:
[----:B------:R-:W-:Y:S05]  /*db30*/  BSYNC.RECONVERGENT B1 ;  /* 0x0000000000017941 */ /* 0x000fea0003800200 */
.L_x_7887:
        /* <DEDUP_REMOVED lines=41> */
.L_x_7885:
[----:B------:R-:W-:Y:S05]  /*ddd0*/  BSYNC.RECONVERGENT B0 ;  /* 0x0000000000007941 */ /* 0x000fea0003800200 */
.L_x_7884:
        /* <DEDUP_REMOVED lines=25> */
.L_x_7891:
        /* <DEDUP_REMOVED lines=13> */
.L_x_7893:
[----:B------:R-:W-:Y:S05]  /*e040*/  BSYNC.RECONVERGENT B1 ;  /* 0x0000000000017941 */ /* 0x000fea0003800200 */
.L_x_7892:
        /* <DEDUP_REMOVED lines=42> */
.L_x_7890:
[----:B------:R-:W-:Y:S05]  /*e2f0*/  BSYNC.RECONVERGENT B0 ;  /* 0x0000000000007941 */ /* 0x000fea0003800200 */
.L_x_7889:
        /* <DEDUP_REMOVED lines=9> */
[----:B------:R-:W-:-:S04]  /*e390*/  FSETP.GTU.FTZ.AND P2, PT, R125, R42, PT ;  /* 0x0000002a7d00720b */ /* 0x000fc80003f5c000 */
        /* <DEDUP_REMOVED lines=15> */
.L_x_7896:
        /* <DEDUP_REMOVED lines=13> */
.L_x_7898:
[----:B------:R-:W-:Y:S05]  /*e560*/  BSYNC.RECONVERGENT B1 ;  /* 0x0000000000017941 */ /* 0x000fea0003800200 */
.L_x_7897:
        /* <DEDUP_REMOVED lines=36> */
[----:B------:R-:W-:Y:S02]  /*e7b0*/  HFMA2 R129, -RZ, RZ, 0, 0 ;  /* 0x00000000ff817431 */ /* 0x000fe400000001ff */
[----:B------:R-:W-:Y:S01]  /*e7c0*/  IMAD.WIDE.U32 R132, R132, -0x2daee0ad, RZ ;  /* 0xd2511f5384847825 */ /* 0x000fe200078e00ff */
[----:B------:R-:W-:-:S04]  /*e7d0*/  LOP3.LUT R43, R20, R128, R171, 0x96, !PT ;  /* 0x00000080142b7212 */ /* 0x000fc800078e96ab */
[----:B------:R-:W-:Y:S01]  /*e7e0*/  LOP3.LUT R169, R21, R126, R133, 0x96, !PT ;  /* 0x0000007e15a97212 */ /* 0x000fe200078e9685 */
[----:B------:R-:W-:Y:S02]  /*e7f0*/  IMAD.MOV.U32 R126, RZ, RZ, R142 ;  /* 0x000000ffff7e7224 */ /* 0x000fe400078e008e */
[----:B------:R-:W-:-:S07]  /*e800*/  IMAD.MOV.U32 R142, RZ, RZ, R132 ;  /* 0x000000ffff8e7224 */ /* 0x000fce00078e0084 */
.L_x_7895:
[----:B------:R-:W-:Y:S05]  /*e810*/  BSYNC.RECONVERGENT B0 ;  /* 0x0000000000007941 */ /* 0x000fea0003800200 */
.L_x_7894:
        /* <DEDUP_REMOVED lines=25> */
.L_x_7901:
        /* <DEDUP_REMOVED lines=13> */
.L_x_7903:
[----:B------:R-:W-:Y:S05]  /*ea80*/  BSYNC.RECONVERGENT B1 ;  /* 0x0000000000017941 */ /* 0x000fea0003800200 */
.L_x_7902:
        /* <DEDUP_REMOVED lines=42> */
.L_x_7900:
[----:B------:R-:W-:Y:S05]  /*ed30*/  BSYNC.RECONVERGENT B0 ;  /* 0x0000000000007941 */ /* 0x000fea0003800200 */
.L_x_7899:
        /* <DEDUP_REMOVED lines=25> */
.L_x_7906:
        /* <DEDUP_REMOVED lines=13> */
.L_x_7908:
[----:B------:R-:W-:Y:S05]  /*efa0*/  BSYNC.RECONVERGENT B1 ;  /* 0x0000000000017941 */ /* 0x000fea0003800200 */
.L_x_7907:
        /* <DEDUP_REMOVED lines=42> */
.L_x_7905:
[----:B------:R-:W-:Y:S05]  /*f250*/  BSYNC.RECONVERGENT B0 ;  /* 0x0000000000007941 */ /* 0x000fea0003800200 */
.L_x_7904:
        /* <DEDUP_REMOVED lines=23> */
.L_x_7911:
        /* <DEDUP_REMOVED lines=13> */
.L_x_7913:
[----:B------:R-:W-:Y:S05]  /*f4a0*/  BSYNC.RECONVERGENT B1 ;  /* 0x0000000000017941 */ /* 0x000fea0003800200 */
.L_x_7912:
        /* <DEDUP_REMOVED lines=42> */
.L_x_7910:
[----:B------:R-:W-:Y:S05]  /*f750*/  BSYNC.RECONVERGENT B0 ;  /* 0x0000000000007941 */ /* 0x000fea0003800200 */
.L_x_7909:
        /* <DEDUP_REMOVED lines=23> */
.L_x_7916:
        /* <DEDUP_REMOVED lines=13> */
.L_x_7918:
[----:B------:R-:W-:Y:S05]  /*f9a0*/  BSYNC.RECONVERGENT B1 ;  /* 0x0000000000017941 */ /* 0x000fea0003800200 */
.L_x_7917:
        /* <DEDUP_REMOVED lines=40> */
[----:B------:R-:W-:Y:S01]  /*fc30*/  IMAD.MOV.U32 R144, RZ, RZ, RZ ;  /* 0x000000ffff907224 */ /* 0x000fe200078e00ff */
[----:B------:R-:W-:-:S07]  /*fc40*/  MOV R142, R148 ;  /* 0x00000094008e7202 */ /* 0x000fce0000000f00 */
.L_x_7915:
[----:B------:R-:W-:Y:S05]  /*fc50*/  BSYNC.RECONVERGENT B0 ;  /* 0x0000000000007941 */ /* 0x000fea0003800200 */
.L_x_7914:
        /* <DEDUP_REMOVED lines=23> */
.L_x_7921:
        /* <DEDUP_REMOVED lines=13> */
.L_x_7923:
[----:B------:R-:W-:Y:S05]  /*fea0*/  BSYNC.RECONVERGENT B1 ;  /* 0x0000000000017941 */ /* 0x000fea0003800200 */
.L_x_7922:
        /* <DEDUP_REMOVED lines=42> */
.L_x_7920:
[----:B------:R-:W-:Y:S05]  /*10150*/  BSYNC.RECONVERGENT B0 ;  /* 0x0000000000007941 */ /* 0x000fea0003800200 */
.L_x_7919:
        /* <DEDUP_REMOVED lines=14> */
.L_x_7883:
[----:B------:R-:W-:Y:S01]  /*10240*/  SEL R143, RZ, 0x1000000, !P5 ;  /* 0x01000000ff8f7807 */ /* 0x000fe20006800000 */
[----:B------:R-:W0:Y:S01]  /*10250*/  @P0 LDC.64 R150, c[0x0][0x398] ;  /* 0x0000e600ff960b82 */ /* 0x000e220000000a00 */
[----:B------:R-:W-:Y:S02]  /*10260*/  SEL R144, RZ, 0x10000, !P4 ;  /* 0x00010000ff907807 */ /* 0x000fe40006000000 */
[----:B------:R-:W-:Y:S02]  /*10270*/  SEL R155, RZ, 0x100, !P3 ;  /* 0x00000100ff9b7807 */ /* 0x000fe40005800000 */
[C---:B------:R-:W-:Y:S02]  /*10280*/  LOP3.LUT P5, RZ, R26.reuse, 0x8, RZ, 0xc0, !PT ;  /* 0x000000081aff7812 */ /* 0x040fe400078ac0ff */
[C---:B------:R-:W-:Y:S01]  /*10290*/  LOP3.LUT P4, RZ, R26.reuse, 0x4, RZ, 0xc0, !PT ;  /* 0x000000041aff7812 */ /* 0x040fe2000788c0ff */
[----:B------:R-:W1:Y:S01]  /*102a0*/  @P1 LDC.64 R152, c[0x0][0x3a0] ;  /* 0x0000e800ff981b82 */ /* 0x000e620000000a00 */
[----:B------:R-:W-:-:S02]  /*102b0*/  LOP3.LUT P3, RZ, R26, 0x2, RZ, 0xc0, !PT ;  /* 0x000000021aff7812 */ /* 0x000fc4000786c0ff */
[----:B------:R-:W-:Y:S02]  /*102c0*/  SEL R146, RZ, 0x10000, !P4 ;  /* 0x00010000ff927807 */ /* 0x000fe40006000000 */
[----:B------:R-:W-:Y:S02]  /*102d0*/  SEL R131, RZ, 0x1000000, !P3 ;  /* 0x01000000ff837807 */ /* 0x000fe40005800000 */
[----:B------:R-:W-:Y:S02]  /*102e0*/  SEL R133, RZ, 0x100, !P5 ;  /* 0x00000100ff857807 */ /* 0x000fe40006800000 */
[----:B------:R-:W-:Y:S02]  /*102f0*/  LOP3.LUT P6, RZ, R26, 0x10, RZ, 0xc0, !PT ;  /* 0x000000101aff7812 */ /* 0x000fe400078cc0ff */
[----:B------:R-:W-:Y:S01]  /*10300*/  LOP3.LUT R155, R155, R143, R144, 0xfe, !PT ;  /* 0x0000008f9b9b7212 */ /* 0x000fe200078efe90 */
[----:B------:R-:W-:Y:S01]  /*10310*/  IMAD.WIDE.U32 R144, R122, 0x10, R138 ;  /* 0x000000107a907825 */ /* 0x000fe200078e008a */
[----:B------:R-:W-:-:S02]  /*10320*/  LOP3.LUT R133, R133, R131, R146, 0xfe, !PT ;  /* 0x0000008385857212 */ /* 0x000fc400078efe92 */
[----:B------:R-:W-:Y:S02]  /*10330*/  SEL R154, RZ, 0x1, !P2 ;  /* 0x00000001ff9a7807 */ /* 0x000fe40005000000 */
[----:B------:R-:W-:Y:S01]  /*10340*/  SEL R146, RZ, 0x1, !P6 ;  /* 0x00000001ff927807 */ /* 0x000fe20007000000 */
[----:B------:R2:W-:Y:S01]  /*10350*/  STG.E.128 desc[UR6][R144.64], R116 ;  /* 0x0000007490007986 */ /* 0x0005e2000c101d06 */
[----:B------:R-:W-:Y:S02]  /*10360*/  LOP3.LUT R155, R155, R154, RZ, 0xfc, !PT ;  /* 0x0000009a9b9b7212 */ /* 0x000fe400078efcff */
[----:B------:R-:W-:Y:S01]  /*10370*/  LOP3.LUT R154, R133, R146, RZ, 0xfc, !PT ;  /* 0x00000092859a7212 */ /* 0x000fe200078efcff */
[----:B------:R-:W-:Y:S01]  /*10380*/  IMAD.WIDE.U32 R146, R122, 0x8, R136 ;  /* 0x000000087a927825 */ /* 0x000fe200078e0088 */
[----:B------:R-:W-:-:S04]  /*10390*/  IADD3 R131, PT, PT, R25, 0x40, RZ ;  /* 0x0000004019837810 */ /* 0x000fc80007ffe0ff */
[----:B------:R2:W-:Y:S01]  /*103a0*/  STG.E.64 desc[UR6][R146.64], R154 ;  /* 0x0000009a92007986 */ /* 0x0005e2000c101b06 */
[----:B------:R-:W-:-:S04]  /*103b0*/  IMAD.WIDE.U32 R148, R131, 0x10, R140 ;  /* 0x0000001083947825 */ /* 0x000fc800078e008c */
[----:B0-----:R-:W-:-:S04]  /*103c0*/  @P0 IMAD.WIDE.U32 R150, R131, 0x10, R150 ;  /* 0x0000001083960825 */ /* 0x001fc800078e0096 */
[----:B-1----:R-:W-:Y:S01]  /*103d0*/  @P1 IMAD.WIDE.U32 R152, R131, 0x10, R152 ;  /* 0x0000001083981825 */ /* 0x002fe200078e0098 */
[----:B--2---:R-:W-:Y:S06]  /*103e0*/  @!P0 BRA `(.L_x_7924) ;  /* 0x0000000000508947 */ /* 0x004fec0003800000 */
[----:B------:R-:W-:Y:S01]  /*103f0*/  IMAD.U32 R117, R33, 0x10000, RZ ;  /* 0x0001000021757824 */ /* 0x000fe200078e00ff */
[----:B------:R-:W0:Y:S01]  /*10400*/  LDC.64 R146, c[0x0][0x3b8] ;  /* 0x0000ee00ff927b82 */ /* 0x000e220000000a00 */
[----:B------:R-:W-:Y:S02]  /*10410*/  LOP3.LUT R116, R34, 0xffff, RZ, 0xc0, !PT ;  /* 0x0000ffff22747812 */ /* 0x000fe400078ec0ff */
[----:B------:R-:W-:Y:S02]  /*10420*/  PRMT R119, R32, 0x7104, RZ ;  /* 0x0000710420777816 */ /* 0x000fe400000000ff */
[----:B------:R-:W-:Y:S02]  /*10430*/  LOP3.LUT R117, R117, 0xff0000, RZ, 0xc0, !PT ;  /* 0x00ff000075757812 */ /* 0x000fe400078ec0ff */
[----:B------:R-:W-:Y:S02]  /*10440*/  LOP3.LUT R118, R29, 0xff, RZ, 0xc0, !PT ;  /* 0x000000ff1d767812 */ /* 0x000fe400078ec0ff */
[----:B------:R-:W-:-:S02]  /*10450*/  PRMT R116, R117, 0x4210, R116 ;  /* 0x0000421075747816 */ /* 0x000fc40000000074 */
[----:B------:R-:W-:Y:S02]  /*10460*/  LOP3.LUT R117, R30, 0xff, RZ, 0xc0, !PT ;  /* 0x000000ff1e757812 */ /* 0x000fe400078ec0ff */
[----:B------:R-:W-:Y:S02]  /*10470*/  LOP3.LUT R144, R28, 0xff, RZ, 0xc0, !PT ;  /* 0x000000ff1c907812 */ /* 0x000fe400078ec0ff */
[----:B------:R-:W-:Y:S01]  /*10480*/  LOP3.LUT R154, R116, 0xff00, R119, 0xf8, !PT ;  /* 0x0000ff00749a7812 */ /* 0x000fe200078ef877 */
[----:B------:R-:W-:-:S03]  /*10490*/  IMAD.WIDE.U32 R116, R117, 0x1000000, RZ ;  /* 0x0100000075747825 */ /* 0x000fc600078e00ff */
        /* <DEDUP_REMOVED lines=9> */
.L_x_7924:
        /* <DEDUP_REMOVED lines=20> */
.L_x_7928:
        /* <DEDUP_REMOVED lines=13> */
.L_x_7930:
[----:B------:R-:W-:Y:S05]  /*10740*/  BSYNC.RECONVERGENT B1 ;  /* 0x0000000000017941 */ /* 0x000fea0003800200 */
.L_x_7929:
        /* <DEDUP_REMOVED lines=41> */
.L_x_7927:
[----:B------:R-:W-:Y:S05]  /*109e0*/  BSYNC.RECONVERGENT B0 ;  /* 0x0000000000007941 */ /* 0x000fea0003800200 */
.L_x_7926:
        /* <DEDUP_REMOVED lines=22> */
.L_x_7933:
        /* <DEDUP_REMOVED lines=13> */
.L_x_7935:
[----:B------:R-:W-:Y:S05]  /*10c20*/  BSYNC.RECONVERGENT B1 ;  /* 0x0000000000017941 */ /* 0x000fea0003800200 */
.L_x_7934:
        /* <DEDUP_REMOVED lines=42> */
.L_x_7932:
[----:B------:R-:W-:Y:S05]  /*10ed0*/  BSYNC.RECONVERGENT B0 ;  /* 0x0000000000007941 */ /* 0x000fea0003800200 */
.L_x_7931:
        /* <DEDUP_REMOVED lines=25> */
.L_x_7938:
        /* <DEDUP_REMOVED lines=13> */
.L_x_7940:
[----:B------:R-:W-:Y:S05]  /*11140*/  BSYNC.RECONVERGENT B1 ;  /* 0x0000000000017941 */ /* 0x000fea0003800200 */
.L_x_7939:
        /* <DEDUP_REMOVED lines=42> */
.L_x_7937:
[----:B------:R-:W-:Y:S05]  /*113f0*/  BSYNC.RECONVERGENT B0 ;  /* 0x0000000000007941 */ /* 0x000fea0003800200 */
.L_x_7936:
        /* <DEDUP_REMOVED lines=22> */
.L_x_7943:
        /* <DEDUP_REMOVED lines=13> */
.L_x_7945:
[----:B------:R-:W-:Y:S05]  /*11630*/  BSYNC.RECONVERGENT B1 ;  /* 0x0000000000017941 */ /* 0x000fea0003800200 */
.L_x_7944:
        /* <DEDUP_REMOVED lines=42> */
.L_x_7942:
[----:B------:R-:W-:Y:S05]  /*118e0*/  BSYNC.RECONVERGENT B0 ;  /* 0x0000000000007941 */ /* 0x000fea0003800200 */
.L_x_7941:
        /* <DEDUP_REMOVED lines=25> */
.L_x_7948:
        /* <DEDUP_REMOVED lines=13> */
.L_x_7950:
[----:B------:R-:W-:Y:S05]  /*11b50*/  BSYNC.RECONVERGENT B1 ;  /* 0x0000000000017941 */ /* 0x000fea0003800200 */
.L_x_7949:
        /* <DEDUP_REMOVED lines=42> */
.L_x_7947:
[----:B------:R-:W-:Y:S05]  /*11e00*/  BSYNC.RECONVERGENT B0 ;  /* 0x0000000000007941 */ /* 0x000fea0003800200 */
.L_x_7946:
        /* <DEDUP_REMOVED lines=22> */
.L_x_7953:
        /* <DEDUP_REMOVED lines=13> */
.L_x_7955:
[----:B------:R-:W-:Y:S05]  /*12040*/  BSYNC.RECONVERGENT B1 ;  /* 0x0000000000017941 */ /* 0x000fea0003800200 */
.L_x_7954:
        /* <DEDUP_REMOVED lines=42> */
.L_x_7952:
[----:B------:R-:W-:Y:S05]  /*122f0*/  BSYNC.RECONVERGENT B0 ;  /* 0x0000000000007941 */ /* 0x000fea0003800200 */
.L_x_7951:
        /* <DEDUP_REMOVED lines=25> */
.L_x_7958:
        /* <DEDUP_REMOVED lines=13> */
.L_x_7960:
[----:B------:R-:W-:Y:S05]  /*12560*/  BSYNC.RECONVERGENT B1 ;  /* 0x0000000000017941 */ /* 0x000fea0003800200 */
.L_x_7959:
        /* <DEDUP_REMOVED lines=42> */
.L_x_7957:
[----:B------:R-:W-:Y:S05]  /*12810*/  BSYNC.RECONVERGENT B0 ;  /* 0x0000000000007941 */ /* 0x000fea0003800200 */
.L_x_7956:
        /* <DEDUP_REMOVED lines=22> */
.L_x_7963:
        /* <DEDUP_REMOVED lines=13> */
.L_x_7965:
[----:B------:R-:W-:Y:S05]  /*12a50*/  BSYNC.RECONVERGENT B1 ;  /* 0x0000000000017941 */ /* 0x000fea0003800200 */
.L_x_7964:
        /* <DEDUP_REMOVED lines=42> */
.L_x_7962:
[----:B------:R-:W-:Y:S05]  /*12d00*/  BSYNC.RECONVERGENT B0 ;  /* 0x0000000000007941 */ /* 0x000fea0003800200 */
.L_x_7961:
        /* <DEDUP_REMOVED lines=25> */
.L_x_7968:
        /* <DEDUP_REMOVED lines=13> */
.L_x_7970:
[----:B------:R-:W-:Y:S05]  /*12f70*/  BSYNC.RECONVERGENT B1 ;  /* 0x0000000000017941 */ /* 0x000fea0003800200 */
.L_x_7969:
        /* <DEDUP_REMOVED lines=42> */
.L_x_7967:
[----:B------:R-:W-:Y:S05]  /*13220*/  BSYNC.RECONVERGENT B0 ;  /* 0x0000000000007941 */ /* 0x000fea0003800200 */
.L_x_7966:
        /* <DEDUP_REMOVED lines=20> */
.L_x_7973:
        /* <DEDUP_REMOVED lines=13> */
.L_x_7975:
[----:B------:R-:W-:Y:S05]  /*13440*/  BSYNC.RECONVERGENT B1 ;  /* 0x0000000000017941 */ /* 0x000fea0003800200 */
.L_x_7974:
        /* <DEDUP_REMOVED lines=42> */
.L_x_7972:
[----:B------:R-:W-:Y:S05]  /*136f0*/  BSYNC.RECONVERGENT B0 ;  /* 0x0000000000007941 */ /* 0x000fea0003800200 */
.L_x_7971:
        /* <DEDUP_REMOVED lines=25> */
.L_x_7978:
        /* <DEDUP_REMOVED lines=13> */
.L_x_7980:
[----:B------:R-:W-:Y:S05]  /*13960*/  BSYNC.RECONVERGENT B1 ;  /* 0x0000000000017941 */ /* 0x000fea0003800200 */
.L_x_7979:
        /* <DEDUP_REMOVED lines=42> */
.L_x_7977:
[----:B------:R-:W-:Y:S05]  /*13c10*/  BSYNC.RECONVERGENT B0 ;  /* 0x0000000000007941 */ /* 0x000fea0003800200 */
.L_x_7976:
        /* <DEDUP_REMOVED lines=20> */
.L_x_7983:
        /* <DEDUP_REMOVED lines=13> */
.L_x_7985:
[----:B------:R-:W-:Y:S05]  /*13e30*/  BSYNC.RECONVERGENT B1 ;  /* 0x0000000000017941 */ /* 0x000fea0003800200 */
.L_x_7984:
        /* <DEDUP_REMOVED lines=42> */
.L_x_7982:
[----:B------:R-:W-:Y:S05]  /*140e0*/  BSYNC.RECONVERGENT B0 ;  /* 0x0000000000007941 */ /* 0x000fea0003800200 */
.L_x_7981:
        /* <DEDUP_REMOVED lines=25> */
.L_x_7988:
        /* <DEDUP_REMOVED lines=13> */
.L_x_7990:
[----:B------:R-:W-:Y:S05]  /*14350*/  BSYNC.RECONVERGENT B1 ;  /* 0x0000000000017941 */ /* 0x000fea0003800200 */
.L_x_7989:
        /* <DEDUP_REMOVED lines=42> */
.L_x_7987:
[----:B------:R-:W-:Y:S05]  /*14600*/  BSYNC.RECONVERGENT B0 ;  /* 0x0000000000007941 */ /* 0x000fea0003800200 */
.L_x_7986:
        /* <DEDUP_REMOVED lines=20> */
.L_x_7993:
        /* <DEDUP_REMOVED lines=13> */
.L_x_7995:
[----:B------:R-:W-:Y:S05]  /*14820*/  BSYNC.RECONVERGENT B1 ;  /* 0x0000000000017941 */ /* 0x000fea0003800200 */
.L_x_7994:
        /* <DEDUP_REMOVED lines=42> */
.L_x_7992:
[----:B------:R-:W-:Y:S05]  /*14ad0*/  BSYNC.RECONVERGENT B0 ;  /* 0x0000000000007941 */ /* 0x000fea0003800200 */
.L_x_7991:
        /* <DEDUP_REMOVED lines=25> */
.L_x_7998:
        /* <DEDUP_REMOVED lines=13> */
.L_x_8000:
[----:B------:R-:W-:Y:S05]  /*14d40*/  BSYNC.RECONVERGENT B1 ;  /* 0x0000000000017941 */ /* 0x000fea0003800200 */
.L_x_7999:
        /* <DEDUP_REMOVED lines=42> */
.L_x_7997:
[----:B------:R-:W-:Y:S05]  /*14ff0*/  BSYNC.RECONVERGENT B0 ;  /* 0x0000000000007941 */ /* 0x000fea0003800200 */
.L_x_7996:
        /* <DEDUP_REMOVED lines=20> */
.L_x_8003:
        /* <DEDUP_REMOVED lines=15> */
.L_x_8005:
[----:B------:R-:W-:Y:S05]  /*15230*/  BSYNC.RECONVERGENT B1 ;  /* 0x0000000000017941 */ /* 0x000fea0003800200 */
.L_x_8004:
        /* <DEDUP_REMOVED lines=42> */
.L_x_8002:
[----:B------:R-:W-:Y:S05]  /*154e0*/  BSYNC.RECONVERGENT B0 ;  /* 0x0000000000007941 */ /* 0x000fea0003800200 */
.L_x_8001:
[----:B------:R-:W-:Y:S01]  /*154f0*/  I2FP.F32.U32 R119, R119 ;  /* 0x0000007700777245 */ /* 0x000fe20000201000 */
[----:B------:R-:W-:Y:S01]  /*15500*/  HADD2.F32 R154, -RZ, R51.H1_H1 ;  /* 0x30000033ff9a7230 */ /* 0x000fe20000004100 */
[----:B------:R-:W-:Y:S02]  /*15510*/  PRMT R117, R34, 0x5410, R117 ;  /* 0x0000541022757816 */ /* 0x000fe40000000075 */
[----:B------:R-:W-:Y:S01]  /*15520*/  PRMT R118, R151, 0x5410, R118 ;  /* 0x0000541097767816 */ /* 0x000fe20000000076 */
[----:B------:R-:W-:Y:S01]  /*15530*/  FFMA.FTZ R119, R119, R40, 1.1641532182693481445e-10 ;  /* 0x2f00000077777423 */ /* 0x000fe20000010028 */
[----:B------:R-:W-:Y:S01]  /*15540*/  FMUL.FTZ R153, R154, R41 ;  /* 0x000000299a997220 */ /* 0x000fe20000410000 */
[----:B------:R-:W-:Y:S01]  /*15550*/  @P1 HADD2.F32 R154, -RZ, R47.H1_H1 ;  /* 0x3000002fff9a1230 */ /* 0x000fe20000004100 */
[----:B------:R-:W-:Y:S02]  /*15560*/  PRMT R116, R149, 0x5410, R116 ;  /* 0x0000541095747816 */ /* 0x000fe40000000074 */
[----:B------:R-:W-:-:S04]  /*15570*/  FSETP.GTU.FTZ.AND P6, PT, R119, R42, PT ;  /* 0x0000002a7700720b */ /* 0x000fc80003fdc000 */
[----:B------:R-:W-:Y:S02]  /*15580*/  FSEL R153, R153, RZ, !P6 ;  /* 0x000000ff99997208 */ /* 0x000fe40007000000 */
[----:B------:R-:W-:-:S03]  /*15590*/  SEL R119, RZ, 0x1, P6 ;  /* 0x00000001ff777807 */ /* 0x000fc60003000000 */
[----:B------:R-:W-:Y:S01]  /*155a0*/  FADD.FTZ R153, R148, R153 ;  /* 0x0000009994997221 */ /* 0x000fe20000010000 */
[----:B------:R-:W-:-:S03]  /*155b0*/  PRMT R34, R119, 0x7610, R34 ;  /* 0x0000761077227816 */ /* 0x000fc60000000022 */
[----:B------:R-:W-:Y:S01]  /*155c0*/  @P1 FADD.FTZ R148, R154, R153 ;  /* 0x000000999a941221 */ /* 0x000fe20000010000 */
[----:B------:R-:W-:-:S04]  /*155d0*/  @!P1 MOV R148, R153 ;  /* 0x0000009900949202 */ /* 0x000fc80000000f00 */
[----:B------:R-:W-:-:S04]  /*155e0*/  F2FP.F16.F32.PACK_AB R153, RZ, R148 ;  /* 0x00000094ff99723e */ /* 0x000fc800000000ff */
[----:B------:R-:W-:Y:S01]  /*155f0*/  PRMT R119, R152, 0x5410, R153 ;  /* 0x0000541098777816 */ /* 0x000fe20000000099 */
[----:B------:R-:W-:Y:S06]  /*15600*/  BRA `(.L_x_8006) ;  /* 0x0000002800387947 */ /* 0x000fec0003800000 */
.L_x_7925:
[----:B------:R-:W-:Y:S01]  /*15610*/  ISETP.NE.AND P2, PT, R156, 0x1, PT ;  /* 0x000000019c00780c */ /* 0x000fe20003f45270 */
[----:B------:R-:W-:Y:S01]  /*15620*/  BSSY.RECONVERGENT B0, `(.L_x_8007) ;  /* 0x0000046000007945 */ /* 0x000fe20003800200 */
[----:B------:R-:W-:Y:S01]  /*15630*/  IMAD.MOV.U32 R143, RZ, RZ, 0x2 ;  /* 0x00000002ff8f7424 */ /* 0x000fe200078e00ff */
[----:B-1----:R-:W-:Y:S01]  /*15640*/  MOV R150, R142 ;  /* 0x0000008e00967202 */ /* 0x002fe20000000f00 */
        /* <DEDUP_REMOVED lines=12> */
.L_x_8009:
        /* <DEDUP_REMOVED lines=13> */
.L_x_8011:
[----:B------:R-:W-:Y:S05]  /*157e0*/  BSYNC.RECONVERGENT B1 ;  /* 0x0000000000017941 */ /* 0x000fea0003800200 */
.L_x_8010:
        /* <DEDUP_REMOVED lines=40> */
[----:B------:R-:W-:-:S07]  /*15a70*/  LOP3.LUT R169, R21, R144, R151, 0x96, !PT ;  /* 0x0000009015a97212 */ /* 0x000fce00078e9697 */
.L_x_8008:
[----:B------:R-:W-:Y:S05]  /*15a80*/  BSYNC.RECONVERGENT B0 ;  /* 0x0000000000007941 */ /* 0x000fea0003800200 */
.L_x_8007:
        /* <DEDUP_REMOVED lines=25> */
.L_x_8014:
        /* <DEDUP_REMOVED lines=13> */
.L_x_8016:
[----:B------:R-:W-:Y:S05]  /*15cf0*/  BSYNC.RECONVERGENT B1 ;  /* 0x0000000000017941 */ /* 0x000fea0003800200 */
.L_x_8015:
        /* <DEDUP_REMOVED lines=42> */
.L_x_8013:
[----:B------:R-:W-:Y:S05]  /*15fa0*/  BSYNC.RECONVERGENT B0 ;  /* 0x0000000000007941 */ /* 0x000fea0003800200 */
.L_x_8012:
        /* <DEDUP_REMOVED lines=25> */
.L_x_8019:
        /* <DEDUP_REMOVED lines=13> */
.L_x_8021:
[----:B------:R-:W-:Y:S05]  /*16210*/  BSYNC.RECONVERGENT B1 ;  /* 0x0000000000017941 */ /* 0x000fea0003800200 */
.L_x_8020:
        /* <DEDUP_REMOVED lines=42> */
.L_x_8018:
[----:B------:R-:W-:Y:S05]  /*164c0*/  BSYNC.RECONVERGENT B0 ;  /* 0x0000000000007941 */ /* 0x000fea0003800200 */
.L_x_8017:
        /* <DEDUP_REMOVED lines=25> */
.L_x_8024:
        /* <DEDUP_REMOVED lines=13> */
.L_x_8026:
[----:B------:R-:W-:Y:S05]  /*16730*/  BSYNC.RECONVERGENT B1 ;  /* 0x0000000000017941 */ /* 0x000fea0003800200 */
.L_x_8025:
        /* <DEDUP_REMOVED lines=42> */
.L_x_8023:
[----:B------:R-:W-:Y:S05]  /*169e0*/  BSYNC.RECONVERGENT B0 ;  /* 0x0000000000007941 */ /* 0x000fea0003800200 */
.L_x_8022:
        /* <DEDUP_REMOVED lines=25> */
.L_x_8029:
        /* <DEDUP_REMOVED lines=13> */
.L_x_8031:
[----:B------:R-:W-:Y:S05]  /*16c50*/  BSYNC.RECONVERGENT B1 ;  /* 0x0000000000017941 */ /* 0x000fea0003800200 */
.L_x_8030:
        /* <DEDUP_REMOVED lines=42> */
.L_x_8028:
[----:B------:R-:W-:Y:S05]  /*16f00*/  BSYNC.RECONVERGENT B0 ;  /* 0x0000000000007941 */ /* 0x000fea0003800200 */
.L_x_8027:
        /* <DEDUP_REMOVED lines=9> */
[----:B------:R-:W-:Y:S02]  /*16fa0*/  MOV R146, R170 ;  /* 0x000000aa00927202 */ /* 0x000fe40000000f00 */
[----:B------:R-:W-:Y:S01]  /*16fb0*/  PLOP3.LUT P2, PT, P2, PT, PT, 0x8, 0x80 ;  /* 0x000000000080781c */ /* 0x000fe2000174e170 */
        /* <DEDUP_REMOVED lines=12> */
.L_x_8034:
        /* <DEDUP_REMOVED lines=13> */
.L_x_8036:
[----:B------:R-:W-:Y:S05]  /*17150*/  BSYNC.RECONVERGENT B1 ;  /* 0x0000000000017941 */ /* 0x000fea0003800200 */
.L_x_8035:
        /* <DEDUP_REMOVED lines=42> */
.L_x_8033:
[----:B------:R-:W-:Y:S05]  /*17400*/  BSYNC.RECONVERGENT B0 ;  /* 0x0000000000007941 */ /* 0x000fea0003800200 */
.L_x_8032:
        /* <DEDUP_REMOVED lines=23> */
.L_x_8039:
        /* <DEDUP_REMOVED lines=13> */
.L_x_8041:
[----:B------:R-:W-:Y:S05]  /*17650*/  BSYNC.RECONVERGENT B1 ;  /* 0x0000000000017941 */ /* 0x000fea0003800200 */
.L_x_8040:
        /* <DEDUP_REMOVED lines=42> */
.L_x_8038:
[----:B------:R-:W-:Y:S05]  /*17900*/  BSYNC.RECONVERGENT B0 ;  /* 0x0000000000007941 */ /* 0x000fea0003800200 */
.L_x_8037:
        /* <DEDUP_REMOVED lines=23> */
.L_x_8044:
        /* <DEDUP_REMOVED lines=13> */
.L_x_8046:
[----:B------:R-:W-:Y:S05]  /*17b50*/  BSYNC.RECONVERGENT B1 ;  /* 0x0000000000017941 */ /* 0x000fea0003800200 */
.L_x_8045:
        /* <DEDUP_REMOVED lines=42> */
.L_x_8043:
[----:B------:R-:W-:Y:S05]  /*17e00*/  BSYNC.RECONVERGENT B0 ;  /* 0x0000000000007941 */ /* 0x000fea0003800200 */
.L_x_8042:
        /* <DEDUP_REMOVED lines=14> */
.L_x_8006:
[----:B------:R-:W-:Y:S01]  /*17ef0*/  SEL R157, RZ, 0x1000000, !P5 ;  /* 0x01000000ff9d7807 */ /* 0x000fe20006800000 */
[----:B------:R-:W-:Y:S01]  /*17f00*/  IMAD.WIDE.U32 R160, R131, 0x8, R136 ;  /* 0x0000000883a07825 */ /* 0x000fe200078e0088 */
[----:B------:R-:W-:Y:S01]  /*17f10*/  SEL R158, RZ, 0x10000, !P4 ;  /* 0x00010000ff9e7807 */ /* 0x000fe20006000000 */
[----:B------:R-:W0:Y:S01]  /*17f20*/  @P0 LDC.64 R154, c[0x0][0x398] ;  /* 0x0000e600ff9a0b82 */ /* 0x000e220000000a00 */
[----:B------:R-:W-:Y:S02]  /*17f30*/  SEL R163, RZ, 0x100, !P3 ;  /* 0x00000100ffa37807 */ /* 0x000fe40005800000 */
[C---:B------:R-:W-:Y:S02]  /*17f40*/  LOP3.LUT P5, RZ, R26.reuse, 0x8, RZ, 0xc0, !PT ;  /* 0x000000081aff7812 */ /* 0x040fe400078ac0ff */
[C---:B------:R-:W-:Y:S02]  /*17f50*/  LOP3.LUT P4, RZ, R26.reuse, 0x4, RZ, 0xc0, !PT ;  /* 0x000000041aff7812 */ /* 0x040fe4000788c0ff */
[----:B------:R-:W-:Y:S01]  /*17f60*/  LOP3.LUT P3, RZ, R26, 0x2, RZ, 0xc0, !PT ;  /* 0x000000021aff7812 */ /* 0x000fe2000786c0ff */
[----:B------:R-:W1:Y:S01]  /*17f70*/  @P1 LDC.64 R152, c[0x0][0x3a0] ;  /* 0x0000e800ff981b82 */ /* 0x000e620000000a00 */
        /* <DEDUP_REMOVED lines=38> */
.L_x_8047:
        /* <DEDUP_REMOVED lines=20> */
.L_x_8051:
        /* <DEDUP_REMOVED lines=13> */
.L_x_8053:
[----:B------:R-:W-:Y:S05]  /*183f0*/  BSYNC.RECONVERGENT B1 ;  /* 0x0000000000017941 */ /* 0x000fea0003800200 */
.L_x_8052:
[----:B------:R-:W-:Y:S01]  /*18400*/  IMAD.WIDE.U32 R30, R0, -0x326172a9, RZ ;  /* 0xcd9e8d57001e7825 */ /* 0x000fe200078e00ff */
[----:B-1----:R-:W-:-:S03]  /*18410*/  LOP3.LUT R152, R24, R29, R135, 0x96, !PT ;  /* 0x0000001d18987212 */ /* 0x002fc600078e9687 */
        /* <DEDUP_REMOVED lines=37> */
[----:B------:R-:W-:-:S04]  /*18670*/  LOP3.LUT R43, R20, R30, R171, 0x96, !PT ;  /* 0x0000001e142b7212 */ /* 0x000fc800078e96ab */
[----:B------:R-:W-:-:S07]  /*18680*/  LOP3.LUT R169, R21, R28, R161, 0x96, !PT ;  /* 0x0000001c15a97212 */ /* 0x000fce00078e96a1 */
.L_x_8050:
[----:B------:R-:W-:Y:S05]  /*18690*/  BSYNC.RECONVERGENT B0 ;  /* 0x0000000000007941 */ /* 0x000fea0003800200 */
.L_x_8049:
        /* <DEDUP_REMOVED lines=22> */
.L_x_8056:
        /* <DEDUP_REMOVED lines=13> */
.L_x_8058:
[----:B------:R-:W-:Y:S05]  /*188d0*/  BSYNC.RECONVERGENT B1 ;  /* 0x0000000000017941 */ /* 0x000fea0003800200 */
.L_x_8057:
        /* <DEDUP_REMOVED lines=42> */
.L_x_8055:
[----:B------:R-:W-:Y:S05]  /*18b80*/  BSYNC.RECONVERGENT B0 ;  /* 0x0000000000007941 */ /* 0x000fea0003800200 */
.L_x_8054:
        /* <DEDUP_REMOVED lines=10> */
[----:B------:R-:W-:-:S04]  /*18c30*/  IMAD.MOV.U32 R28, RZ, RZ, R170 ;  /* 0x000000ffff1c7224 */ /* 0x000fc800078e00aa */
[----:B------:R-:W-:-:S04]  /*18c40*/  FADD.FTZ R27, R34, R27 ;  /* 0x0000001b221b7221 */ /* 0x000fc80000010000 */
[--C-:B------:R-:W-:Y:S01]  /*18c50*/  @P1 FADD.FTZ R150, R150, R27.reuse ;  /* 0x0000001b96961221 */ /* 0x100fe20000010000 */
[----:B------:R-:W-:Y:S01]  /*18c60*/  @!P1 IMAD.MOV.U32 R150, RZ, RZ, R27 ;  /* 0x000000ffff969224 */ /* 0x000fe200078e001b */
[----:B------:R-:W-:-:S04]  /*18c70*/  SEL R27, RZ, 0x1, P2 ;  /* 0x00000001ff1b7807 */ /* 0x000fc80001000000 */
        /* <DEDUP_REMOVED lines=10> */
.L_x_8061:
        /* <DEDUP_REMOVED lines=13> */
.L_x_8063:
[----:B------:R-:W-:Y:S05]  /*18df0*/  BSYNC.RECONVERGENT B1 ;  /* 0x0000000000017941 */ /* 0x000fea0003800200 */
.L_x_8062:
        /* <DEDUP_REMOVED lines=42> */
.L_x_8060:
[----:B------:R-:W-:Y:S05]  /*190a0*/  BSYNC.RECONVERGENT B0 ;  /* 0x0000000000007941 */ /* 0x000fea0003800200 */
.L_x_8059:
[----:B------:R-:W-:Y:S01]  /*190b0*/  I2FP.F32.U32 R29, R28 ;  /* 0x0000001c001d7245 */ /* 0x000fe20000201000 */
[----:B------:R-:W-:Y:S01]  /*190c0*/  HADD2.F32 R116, -RZ, R116.H1_H1 ;  /* 0x30000074ff747230 */ /* 0x000fe20000004100 */
        /* <DEDUP_REMOVED lines=20> */
.L_x_8066:
        /* <DEDUP_REMOVED lines=13> */
.L_x_8068:
[----:B------:R-:W-:Y:S05]  /*192e0*/  BSYNC.RECONVERGENT B1 ;  /* 0x0000000000017941 */ /* 0x000fea0003800200 */
.L_x_8067:
        /* <DEDUP_REMOVED lines=42> */
.L_x_8065:
[----:B------:R-:W-:Y:S05]  /*19590*/  BSYNC.RECONVERGENT B0 ;  /* 0x0000000000007941 */ /* 0x000fea0003800200 */
.L_x_8064:
        /* <DEDUP_REMOVED lines=9> */
[----:B------:R-:W-:-:S05]  /*19630*/  FSEL R29, R28, RZ, !P2 ;  /* 0x000000ff1c1d7208 */ /* 0x000fca0005000000 */
[----:B------:R-:W-:Y:S01]  /*19640*/  FADD.FTZ R28, R116, R29 ;  /* 0x0000001d741c7221 */ /* 0x000fe20000010000 */
[----:B------:R-:W-:-:S03]  /*19650*/  IMAD.MOV.U32 R29, RZ, RZ, R170 ;  /* 0x000000ffff1d7224 */ /* 0x000fc600078e00aa */
        /* <DEDUP_REMOVED lines=13> */
.L_x_8071:
        /* <DEDUP_REMOVED lines=13> */
.L_x_8073:
[----:B------:R-:W-:Y:S05]  /*19800*/  BSYNC.RECONVERGENT B1 ;  /* 0x0000000000017941 */ /* 0x000fea0003800200 */
.L_x_8072:
        /* <DEDUP_REMOVED lines=42> */
.L_x_8070:
[----:B------:R-:W-:Y:S05]  /*19ab0*/  BSYNC.RECONVERGENT B0 ;  /* 0x0000000000007941 */ /* 0x000fea0003800200 */
.L_x_8069:
        /* <DEDUP_REMOVED lines=22> */
.L_x_8076:
        /* <DEDUP_REMOVED lines=13> */
.L_x_8078:
[----:B------:R-:W-:Y:S05]  /*19cf0*/  BSYNC.RECONVERGENT B1 ;  /* 0x0000000000017941 */ /* 0x000fea0003800200 */
.L_x_8077:
        /* <DEDUP_REMOVED lines=42> */
.L_x_8075:
[----:B------:R-:W-:Y:S05]  /*19fa0*/  BSYNC.RECONVERGENT B0 ;  /* 0x0000000000007941 */ /* 0x000fea0003800200 */
.L_x_8074:
        /* <DEDUP_REMOVED lines=25> */
.L_x_8081:
        /* <DEDUP_REMOVED lines=13> */
.L_x_8083:
[----:B------:R-:W-:Y:S05]  /*1a210*/  BSYNC.RECONVERGENT B1 ;  /* 0x0000000000017941 */ /* 0x000fea0003800200 */
.L_x_8082:
        /* <DEDUP_REMOVED lines=42> */
.L_x_8080:
[----:B------:R-:W-:Y:S05]  /*1a4c0*/  BSYNC.RECONVERGENT B0 ;  /* 0x0000000000007941 */ /* 0x000fea0003800200 */
.L_x_8079:
        /* <DEDUP_REMOVED lines=22> */
.L_x_8086:
        /* <DEDUP_REMOVED lines=13> */
.L_x_8088:
[----:B------:R-:W-:Y:S05]  /*1a700*/  BSYNC.RECONVERGENT B1 ;  /* 0x0000000000017941 */ /* 0x000fea0003800200 */
.L_x_8087:
        /* <DEDUP_REMOVED lines=42> */
.L_x_8085:
[----:B------:R-:W-:Y:S05]  /*1a9b0*/  BSYNC.RECONVERGENT B0 ;  /* 0x0000000000007941 */ /* 0x000fea0003800200 */
.L_x_8084:
        /* <DEDUP_REMOVED lines=25> */
.L_x_8091:
        /* <DEDUP_REMOVED lines=13> */
.L_x_8093:
[----:B------:R-:W-:Y:S05]  /*1ac20*/  BSYNC.RECONVERGENT B1 ;  /* 0x0000000000017941 */ /* 0x000fea0003800200 */
.L_x_8092:
        /* <DEDUP_REMOVED lines=42> */
.L_x_8090:
[----:B------:R-:W-:Y:S05]  /*1aed0*/  BSYNC.RECONVERGENT B0 ;  /* 0x0000000000007941 */ /* 0x000fea0003800200 */
.L_x_8089:
        /* <DEDUP_REMOVED lines=20> */
.L_x_8096:
        /* <DEDUP_REMOVED lines=13> */
.L_x_8098:
[----:B------:R-:W-:Y:S05]  /*1b0f0*/  BSYNC.RECONVERGENT B1 ;  /* 0x0000000000017941 */ /* 0x000fea0003800200 */
.L_x_8097:
        /* <DEDUP_REMOVED lines=42> */
.L_x_8095:
[----:B------:R-:W-:Y:S05]  /*1b3a0*/  BSYNC.RECONVERGENT B0 ;  /* 0x0000000000007941 */ /* 0x000fea0003800200 */
.L_x_8094:
        /* <DEDUP_REMOVED lines=25> */
.L_x_8101:
        /* <DEDUP_REMOVED lines=13> */
.L_x_8103:
[----:B------:R-:W-:Y:S05]  /*1b610*/  BSYNC.RECONVERGENT B1 ;  /* 0x0000000000017941 */ /* 0x000fea0003800200 */
.L_x_8102:
        /* <DEDUP_REMOVED lines=42> */
.L_x_8100:
[----:B------:R-:W-:Y:S05]  /*1b8c0*/  BSYNC.RECONVERGENT B0 ;  /* 0x0000000000007941 */ /* 0x000fea0003800200 */
.L_x_8099:
        /* <DEDUP_REMOVED lines=20> */
.L_x_8106:
        /* <DEDUP_REMOVED lines=13> */
.L_x_8108:
[----:B------:R-:W-:Y:S05]  /*1bae0*/  BSYNC.RECONVERGENT B1 ;  /* 0x0000000000017941 */ /* 0x000fea0003800200 */
.L_x_8107:
        /* <DEDUP_REMOVED lines=42> */
.L_x_8105:
[----:B------:R-:W-:Y:S05]  /*1bd90*/  BSYNC.RECONVERGENT B0 ;  /* 0x0000000000007941 */ /* 0x000fea0003800200 */
.L_x_8104:
        /* <DEDUP_REMOVED lines=25> */
.L_x_8111:
        /* <DEDUP_REMOVED lines=13> */
.L_x_8113:
[----:B------:R-:W-:Y:S05]  /*1c000*/  BSYNC.RECONVERGENT B1 ;  /* 0x0000000000017941 */ /* 0x000fea0003800200 */
.L_x_8112:
        /* <DEDUP_REMOVED lines=42> */
.L_x_8110:
[----:B------:R-:W-:Y:S05]  /*1c2b0*/  BSYNC.RECONVERGENT B0 ;  /* 0x0000000000007941 */ /* 0x000fea0003800200 */
.L_x_8109:
        /* <DEDUP_REMOVED lines=20> */
.L_x_8116:
        /* <DEDUP_REMOVED lines=13> */
.L_x_8118:
[----:B------:R-:W-:Y:S05]  /*1c4d0*/  BSYNC.RECONVERGENT B1 ;  /* 0x0000000000017941 */ /* 0x000fea0003800200 */
.L_x_8117:
        /* <DEDUP_REMOVED lines=39> */
[----:B------:R-:W-:Y:S01]  /*1c750*/  IMAD.MOV.U32 R117, RZ, RZ, R160 ;  /* 0x000000ffff757224 */ /* 0x000fe200078e00a0 */
[----:B------:R-:W-:Y:S01]  /*1c760*/  MOV R160, R116 ;  /* 0x0000007400a07202 */ /* 0x000fe20000000f00 */
[----:B------:R-:W-:-:S07]  /*1c770*/  IMAD.MOV.U32 R164, RZ, RZ, RZ ;  /* 0x000000ffffa47224 */ /* 0x000fce00078e00ff */
.L_x_8115:
[----:B------:R-:W-:Y:S05]  /*1c780*/  BSYNC.RECONVERGENT B0 ;  /* 0x0000000000007941 */ /* 0x000fea0003800200 */
.L_x_8114:
        /* <DEDUP_REMOVED lines=25> */
.L_x_8121:
        /* <DEDUP_REMOVED lines=13> */
.L_x_8123:
[----:B------:R-:W-:Y:S05]  /*1c9f0*/  BSYNC.RECONVERGENT B1 ;  /* 0x0000000000017941 */ /* 0x000fea0003800200 */
.L_x_8122:
        /* <DEDUP_REMOVED lines=39> */
[----:B------:R-:W-:Y:S02]  /*1cc70*/  HFMA2 R165, -RZ, RZ, 0, 0 ;  /* 0x00000000ffa57431 */ /* 0x000fe400000001ff */
[----:B------:R-:W-:Y:S02]  /*1cc80*/  IMAD.MOV.U32 R116, RZ, RZ, R160 ;  /* 0x000000ffff747224 */ /* 0x000fe400078e00a0 */
[----:B------:R-:W-:-:S07]  /*1cc90*/  IMAD.MOV.U32 R160, RZ, RZ, R164 ;  /* 0x000000ffffa07224 */ /* 0x000fce00078e00a4 */
.L_x_8120:
[----:B------:R-:W-:Y:S05]  /*1cca0*/  BSYNC.RECONVERGENT B0 ;  /* 0x0000000000007941 */ /* 0x000fea0003800200 */
.L_x_8119:
        /* <DEDUP_REMOVED lines=20> */
.L_x_8126:
        /* <DEDUP_REMOVED lines=15> */
.L_x_8128:
[----:B------:R-:W-:Y:S05]  /*1cee0*/  BSYNC.RECONVERGENT B1 ;  /* 0x0000000000017941 */ /* 0x000fea0003800200 */
.L_x_8127:
        /* <DEDUP_REMOVED lines=42> */
.L_x_8125:
[----:B------:R-:W-:Y:S05]  /*1d190*/  BSYNC.RECONVERGENT B0 ;  /* 0x0000000000007941 */ /* 0x000fea0003800200 */
.L_x_8124:
        /* <DEDUP_REMOVED lines=9> */
[----:B------:R-:W-:-:S04]  /*1d230*/  FADD.FTZ R117, R158, R117 ;  /* 0x000000759e757221 */ /* 0x000fc80000010000 */
        /* <DEDUP_REMOVED lines=8> */
.L_x_8048:
[----:B------:R-:W-:Y:S01]  /*1d2c0*/  ISETP.NE.AND P2, PT, R164, 0x1, PT ;  /* 0x00000001a400780c */ /* 0x000fe20003f45270 */
[----:B------:R-:W-:Y:S01]  /*1d2d0*/  BSSY.RECONVERGENT B0, `(.L_x_8130) ;  /* 0x0000046000007945 */ /* 0x000fe20003800200 */
[----:B-1----:R-:W-:Y:S02]  /*1d2e0*/  HFMA2 R152, -RZ, RZ, 0, 1.1920928955078125e-07 ;  /* 0x00000002ff987431 */ /* 0x002fe400000001ff */
        /* <DEDUP_REMOVED lines=13> */
.L_x_8132:
        /* <DEDUP_REMOVED lines=13> */
.L_x_8134:
[----:B------:R-:W-:Y:S05]  /*1d490*/  BSYNC.RECONVERGENT B1 ;  /* 0x0000000000017941 */ /* 0x000fea0003800200 */
.L_x_8133:
        /* <DEDUP_REMOVED lines=40> */
[----:B------:R-:W-:-:S07]  /*1d720*/  IMAD.MOV.U32 R152, RZ, RZ, RZ ;  /* 0x000000ffff987224 */ /* 0x000fce00078e00ff */
.L_x_8131:
[----:B------:R-:W-:Y:S05]  /*1d730*/  BSYNC.RECONVERGENT B0 ;  /* 0x0000000000007941 */ /* 0x000fea0003800200 */
.L_x_8130:
        /* <DEDUP_REMOVED lines=25> */
.L_x_8137:
        /* <DEDUP_REMOVED lines=13> */
.L_x_8139:
[----:B------:R-:W-:Y:S05]  /*1d9a0*/  BSYNC.RECONVERGENT B1 ;  /* 0x0000000000017941 */ /* 0x000fea0003800200 */
.L_x_8138:
        /* <DEDUP_REMOVED lines=42> */
.L_x_8136:
[----:B------:R-:W-:Y:S05]  /*1dc50*/  BSYNC.RECONVERGENT B0 ;  /* 0x0000000000007941 */ /* 0x000fea0003800200 */
.L_x_8135:
        /* <DEDUP_REMOVED lines=25> */
.L_x_8142:
        /* <DEDUP_REMOVED lines=13> */
.L_x_8144:
[----:B------:R-:W-:Y:S05]  /*1dec0*/  BSYNC.RECONVERGENT B1 ;  /* 0x0000000000017941 */ /* 0x000fea0003800200 */
.L_x_8143:
        /* <DEDUP_REMOVED lines=42> */
.L_x_8141:
[----:B------:R-:W-:Y:S05]  /*1e170*/  BSYNC.RECONVERGENT B0 ;  /* 0x0000000000007941 */ /* 0x000fea0003800200 */
.L_x_8140:
        /* <DEDUP_REMOVED lines=25> */
.L_x_8147:
        /* <DEDUP_REMOVED lines=13> */
.L_x_8149:
[----:B------:R-:W-:Y:S05]  /*1e3e0*/  BSYNC.RECONVERGENT B1 ;  /* 0x0000000000017941 */ /* 0x000fea0003800200 */
.L_x_8148:
        /* <DEDUP_REMOVED lines=42> */
.L_x_8146:
[----:B------:R-:W-:Y:S05]  /*1e690*/  BSYNC.RECONVERGENT B0 ;  /* 0x0000000000007941 */ /* 0x000fea0003800200 */
.L_x_8145:
        /* <DEDUP_REMOVED lines=25> */
.L_x_8152:
        /* <DEDUP_REMOVED lines=13> */
.L_x_8154:
[----:B------:R-:W-:Y:S05]  /*1e900*/  BSYNC.RECONVERGENT B1 ;  /* 0x0000000000017941 */ /* 0x000fea0003800200 */
.L_x_8153:
        /* <DEDUP_REMOVED lines=42> */
.L_x_8151:
[----:B------:R-:W-:Y:S05]  /*1ebb0*/  BSYNC.RECONVERGENT B0 ;  /* 0x0000000000007941 */ /* 0x000fea0003800200 */
.L_x_8150:
        /* <DEDUP_REMOVED lines=23> */
.L_x_8157:
        /* <DEDUP_REMOVED lines=13> */
.L_x_8159:
[----:B------:R-:W-:Y:S05]  /*1ee00*/  BSYNC.RECONVERGENT B1 ;  /* 0x0000000000017941 */ /* 0x000fea0003800200 */
.L_x_8158:
        /* <DEDUP_REMOVED lines=42> */
.L_x_8156:
[----:B------:R-:W-:Y:S05]  /*1f0b0*/  BSYNC.RECONVERGENT B0 ;  /* 0x0000000000007941 */ /* 0x000fea0003800200 */
.L_x_8155:
        /* <DEDUP_REMOVED lines=23> */
.L_x_8162:
        /* <DEDUP_REMOVED lines=13> */
.L_x_8164:
[----:B------:R-:W-:Y:S05]  /*1f300*/  BSYNC.RECONVERGENT B1 ;  /* 0x0000000000017941 */ /* 0x000fea0003800200 */
.L_x_8163:
        /* <DEDUP_REMOVED lines=40> */
[----:B------:R-:W-:Y:S01]  /*1f590*/  MOV R116, R160 ;  /* 0x000000a000747202 */ /* 0x000fe20000000f00 */
[----:B------:R-:W-:-:S07]  /*1f5a0*/  IMAD.MOV.U32 R160, RZ, RZ, R164 ;  /* 0x000000ffffa07224 */ /* 0x000fce00078e00a4 */
.L_x_8161:
[----:B------:R-:W-:Y:S05]  /*1f5b0*/  BSYNC.RECONVERGENT B0 ;  /* 0x0000000000007941 */ /* 0x000fea0003800200 */
.L_x_8160:
        /* <DEDUP_REMOVED lines=23> */
.L_x_8167:
        /* <DEDUP_REMOVED lines=13> */
.L_x_8169:
[----:B------:R-:W-:Y:S05]  /*1f800*/  BSYNC.RECONVERGENT B1 ;  /* 0x0000000000017941 */ /* 0x000fea0003800200 */
.L_x_8168:
        /* <DEDUP_REMOVED lines=42> */
.L_x_8166:
[----:B------:R-:W-:Y:S05]  /*1fab0*/  BSYNC.RECONVERGENT B0 ;  /* 0x0000000000007941 */ /* 0x000fea0003800200 */
.L_x_8165:
        /* <DEDUP_REMOVED lines=14> */
.L_x_8129:
[----:B------:R-:W-:Y:S01]  /*1fba0*/  SEL R161, RZ, 0x1000000, !P5 ;  /* 0x01000000ffa17807 */ /* 0x000fe20006800000 */
[C---:B------:R-:W-:Y:S01]  /*1fbb0*/  IMAD.WIDE.U32 R174, R149.reuse, 0x10, R138 ;  /* 0x0000001095ae7825 */ /* 0x040fe200078e008a */
[----:B------:R-:W-:Y:S01]  /*1fbc0*/  SEL R168, RZ, 0x10000, !P4 ;  /* 0x00010000ffa87807 */ /* 0x000fe20006000000 */
[----:B------:R-:W0:Y:S01]  /*1fbd0*/  @P0 LDC.64 R164, c[0x0][0x398] ;  /* 0x0000e600ffa40b82 */ /* 0x000e220000000a00 */
[----:B------:R-:W-:Y:S01]  /*1fbe0*/  SEL R173, RZ, 0x100, !P3 ;  /* 0x00000100ffad7807 */ /* 0x000fe20005800000 */
[----:B------:R-:W-:Y:S01]  /*1fbf0*/  IMAD.WIDE.U32 R176, R149, 0x8, R136 ;  /* 0x0000000895b07825 */ /* 0x000fe200078e0088 */
        /* <DEDUP_REMOVED lines=14> */
[----:B0-----:R-:W-:Y:S01]  /*1fce0*/  @P0 IMAD.WIDE.U32 R164, R157, 0x10, R164 ;  /* 0x000000109da40825 */ /* 0x001fe200078e00a4 */
[----:B------:R-:W-:Y:S02]  /*1fcf0*/  LOP3.LUT R173, R173, R172, RZ, 0xfc, !PT ;  /* 0x000000acadad7212 */ /* 0x000fe400078efcff */
[----:B------:R-:W-:Y:S01]  /*1fd00*/  LOP3.LUT R172, R159, R162, RZ, 0xfc, !PT ;  /* 0x000000a29fac7212 */ /* 0x000fe200078efcff */
[----:B------:R-:W-:-:S04]  /*1fd10*/  IMAD.WIDE.U32 R162, R157, 0x10, R140 ;  /* 0x000000109da27825 */ /* 0x000fc800078e008c */
[----:B------:R1:W-:Y:S01]  /*1fd20*/  STG.E.64 desc[UR6][R176.64], R172 ;  /* 0x000000acb0007986 */ /* 0x0003e2000c101b06 */
        /* <DEDUP_REMOVED lines=22> */
.L_x_8170:
        /* <DEDUP_REMOVED lines=20> */
.L_x_8174:
        /* <DEDUP_REMOVED lines=13> */
.L_x_8176:
[----:B------:R-:W-:Y:S05]  /*200a0*/  BSYNC.RECONVERGENT B1 ;  /* 0x0000000000017941 */ /* 0x000fea0003800200 */
.L_x_8175:
[----:B------:R-:W-:Y:S01]  /*200b0*/  IMAD.WIDE.U32 R30, R0, -0x326172a9, RZ ;  /* 0xcd9e8d57001e7825 */ /* 0x000fe200078e00ff */
[----:B--2---:R-:W-:-:S03]  /*200c0*/  LOP3.LUT R162, R24, R29, R135, 0x96, !PT ;  /* 0x0000001d18a27212 */ /* 0x004fc600078e9687 */
        /* <DEDUP_REMOVED lines=39> */
.L_x_8173:
[----:B------:R-:W-:Y:S05]  /*20340*/  BSYNC.RECONVERGENT B0 ;  /* 0x0000000000007941 */ /* 0x000fea0003800200 */
.L_x_8172:
        /* <DEDUP_REMOVED lines=22> */
.L_x_8179:
        /* <DEDUP_REMOVED lines=13> */
.L_x_8181:
[----:B------:R-:W-:Y:S05]  /*20580*/  BSYNC.RECONVERGENT B1 ;  /* 0x0000000000017941 */ /* 0x000fea0003800200 */
.L_x_8180:
        /* <DEDUP_REMOVED lines=42> */
.L_x_8178:
[----:B------:R-:W-:Y:S05]  /*20830*/  BSYNC.RECONVERGENT B0 ;  /* 0x0000000000007941 */ /* 0x000fea0003800200 */
.L_x_8177:
        /* <DEDUP_REMOVED lines=11> */
[--C-:B------:R-:W-:Y:S01]  /*208f0*/  @P1 FADD.FTZ R159, R28, R27.reuse ;  /* 0x0000001b1c9f1221 */ /* 0x100fe20000010000 */
[----:B------:R-:W-:Y:S01]  /*20900*/  @!P1 IMAD.MOV.U32 R159, RZ, RZ, R27 ;  /* 0x000000ffff9f9224 */ /* 0x000fe200078e001b */
[----:B------:R-:W-:Y:S02]  /*20910*/  SEL R27, RZ, 0x1, P2 ;  /* 0x00000001ff1b7807 */ /* 0x000fe40001000000 */
        /* <DEDUP_REMOVED lines=11> */
.L_x_8184:
        /* <DEDUP_REMOVED lines=13> */
.L_x_8186:
[----:B------:R-:W-:Y:S05]  /*20aa0*/  BSYNC.RECONVERGENT B1 ;  /* 0x0000000000017941 */ /* 0x000fea0003800200 */
.L_x_8185:
[----:B------:R-:W-:Y:S01]  /*20ab0*/  IMAD.WIDE.U32 R30, R0, -0x326172a9, RZ ;  /* 0xcd9e8d57001e7825 */ /* 0x000fe200078e00ff */
[----:B--2---:R-:W-:-:S04]  /*20ac0*/  LOP3.LUT R162, R24, R29, R135, 0x96, !PT ;  /* 0x0000001d18a27212 */ /* 0x004fc800078e9687 */
        /* <DEDUP_REMOVED lines=40> */
.L_x_8183:
[----:B------:R-:W-:Y:S05]  /*20d50*/  BSYNC.RECONVERGENT B0 ;  /* 0x0000000000007941 */ /* 0x000fea0003800200 */
.L_x_8182:
        /* <DEDUP_REMOVED lines=22> */
.L_x_8189:
        /* <DEDUP_REMOVED lines=13> */
.L_x_8191:
[----:B------:R-:W-:Y:S05]  /*20f90*/  BSYNC.RECONVERGENT B1 ;  /* 0x0000000000017941 */ /* 0x000fea0003800200 */
.L_x_8190:
        /* <DEDUP_REMOVED lines=42> */
.L_x_8188:
[----:B------:R-:W-:Y:S05]  /*21240*/  BSYNC.RECONVERGENT B0 ;  /* 0x0000000000007941 */ /* 0x000fea0003800200 */
.L_x_8187:
        /* <DEDUP_REMOVED lines=10> */
[----:B------:R-:W-:-:S03]  /*212f0*/  MOV R29, R170 ;  /* 0x000000aa001d7202 */ /* 0x000fc60000000f00 */
[--C-:B--2---:R-:W-:Y:S01]  /*21300*/  @P1 FADD.FTZ R162, R31, R28.reuse ;  /* 0x0000001c1fa21221 */ /* 0x104fe20000010000 */
[----:B------:R-:W-:Y:S01]  /*21310*/  @!P1 IMAD.MOV.U32 R162, RZ, RZ, R28 ;  /* 0x000000ffffa29224 */ /* 0x000fe200078e001c */
[----:B------:R-:W-:Y:S01]  /*21320*/  SEL R28, RZ, 0x1, P2 ;  /* 0x00000001ff1c7807 */ /* 0x000fe20001000000 */
        /* <DEDUP_REMOVED lines=11> */
.L_x_8194:
        /* <DEDUP_REMOVED lines=13> */
.L_x_8196:
[----:B------:R-:W-:Y:S05]  /*214b0*/  BSYNC.RECONVERGENT B1 ;  /* 0x0000000000017941 */ /* 0x000fea0003800200 */
.L_x_8195:
        /* <DEDUP_REMOVED lines=42> */
.L_x_8193:
[----:B------:R-:W-:Y:S05]  /*21760*/  BSYNC.RECONVERGENT B0 ;  /* 0x0000000000007941 */ /* 0x000fea0003800200 */
.L_x_8192:
        /* <DEDUP_REMOVED lines=22> */
.L_x_8199:
        /* <DEDUP_REMOVED lines=13> */
.L_x_8201:
[----:B------:R-:W-:Y:S05]  /*219a0*/  BSYNC.RECONVERGENT B1 ;  /* 0x0000000000017941 */ /* 0x000fea0003800200 */
.L_x_8200:
        /* <DEDUP_REMOVED lines=42> */
.L_x_8198:
[----:B------:R-:W-:Y:S05]  /*21c50*/  BSYNC.RECONVERGENT B0 ;  /* 0x0000000000007941 */ /* 0x000fea0003800200 */
.L_x_8197:
        /* <DEDUP_REMOVED lines=10> */
[----:B------:R-:W-:-:S05]  /*21d00*/  FSEL R29, R30, RZ, !P2 ;  /* 0x000000ff1e1d7208 */ /* 0x000fca0005000000 */
        /* <DEDUP_REMOVED lines=14> */
.L_x_8204:
        /* <DEDUP_REMOVED lines=13> */
.L_x_8206:
[----:B------:R-:W-:Y:S05]  /*21ec0*/  BSYNC.RECONVERGENT B1 ;  /* 0x0000000000017941 */ /* 0x000fea0003800200 */
.L_x_8205:
        /* <DEDUP_REMOVED lines=40> */
[----:B------:R-:W-:Y:S01]  /*22150*/  MOV R31, R184 ;  /* 0x000000b8001f7202 */ /* 0x000fe20000000f00 */
[----:B------:R-:W-:-:S07]  /*22160*/  IMAD.MOV.U32 R184, RZ, RZ, R30 ;  /* 0x000000ffffb87224 */ /* 0x000fce00078e001e */
.L_x_8203:
[----:B------:R-:W-:Y:S05]  /*22170*/  BSYNC.RECONVERGENT B0 ;  /* 0x0000000000007941 */ /* 0x000fea0003800200 */
.L_x_8202:
        /* <DEDUP_REMOVED lines=22> */
.L_x_8209:
        /* <DEDUP_REMOVED lines=13> */
.L_x_8211:
[----:B------:R-:W-:Y:S05]  /*223b0*/  BSYNC.RECONVERGENT B1 ;  /* 0x0000000000017941 */ /* 0x000fea0003800200 */
.L_x_8210:
        /* <DEDUP_REMOVED lines=42> */
.L_x_8208:
[----:B------:R-:W-:Y:S05]  /*22660*/  BSYNC.RECONVERGENT B0 ;  /* 0x0000000000007941 */ /* 0x000fea0003800200 */
.L_x_8207:
        /* <DEDUP_REMOVED lines=25> */
.L_x_8214:
        /* <DEDUP_REMOVED lines=13> */
.L_x_8216:
[----:B------:R-:W-:Y:S05]  /*228d0*/  BSYNC.RECONVERGENT B1 ;  /* 0x0000000000017941 */ /* 0x000fea0003800200 */
.L_x_8215:
        /* <DEDUP_REMOVED lines=42> */
.L_x_8213:
[----:B------:R-:W-:Y:S05]  /*22b80*/  BSYNC.RECONVERGENT B0 ;  /* 0x0000000000007941 */ /* 0x000fea0003800200 */
.L_x_8212:
        /* <DEDUP_REMOVED lines=20> */
.L_x_8219:
        /* <DEDUP_REMOVED lines=13> */
.L_x_8221:
[----:B------:R-:W-:Y:S05]  /*22da0*/  BSYNC.RECONVERGENT B1 ;  /* 0x0000000000017941 */ /* 0x000fea0003800200 */
.L_x_8220:
        /* <DEDUP_REMOVED lines=42> */
.L_x_8218:
[----:B------:R-:W-:Y:S05]  /*23050*/  BSYNC.RECONVERGENT B0 ;  /* 0x0000000000007941 */ /* 0x000fea0003800200 */
.L_x_8217:
        /* <DEDUP_REMOVED lines=25> */
.L_x_8224:
        /* <DEDUP_REMOVED lines=13> */
.L_x_8226:
[----:B------:R-:W-:Y:S05]  /*232c0*/  BSYNC.RECONVERGENT B1 ;  /* 0x0000000000017941 */ /* 0x000fea0003800200 */
.L_x_8225:
        /* <DEDUP_REMOVED lines=40> */
[----:B------:R-:W-:Y:S02]  /*23550*/  IMAD.MOV.U32 R184, RZ, RZ, R32 ;  /* 0x000000ffffb87224 */ /* 0x000fe400078e0020 */
[----:B------:R-:W-:-:S07]  /*23560*/  IMAD.MOV.U32 R32, RZ, RZ, RZ ;  /* 0x000000ffff207224 */ /* 0x000fce00078e00ff */
.L_x_8223:
[----:B------:R-:W-:Y:S05]  /*23570*/  BSYNC.RECONVERGENT B0 ;  /* 0x0000000000007941 */ /* 0x000fea0003800200 */
.L_x_8222:
        /* <DEDUP_REMOVED lines=20> */
.L_x_8229:
        /* <DEDUP_REMOVED lines=13> */
.L_x_8231:
[----:B------:R-:W-:Y:S05]  /*23790*/  BSYNC.RECONVERGENT B1 ;  /* 0x0000000000017941 */ /* 0x000fea0003800200 */
.L_x_8230:
        /* <DEDUP_REMOVED lines=40> */
[----:B------:R-:W-:Y:S02]  /*23a20*/  IMAD.MOV.U32 R116, RZ, RZ, R184 ;  /* 0x000000ffff747224 */ /* 0x000fe400078e00b8 */
[----:B------:R-:W-:-:S07]  /*23a30*/  IMAD.MOV.U32 R184, RZ, RZ, R32 ;  /* 0x000000ffffb87224 */ /* 0x000fce00078e0020 */
.L_x_8228:
[----:B------:R-:W-:Y:S05]  /*23a40*/  BSYNC.RECONVERGENT B0 ;  /* 0x0000000000007941 */ /* 0x000fea0003800200 */
.L_x_8227:
        /* <DEDUP_REMOVED lines=25> */
.L_x_8234:
        /* <DEDUP_REMOVED lines=13> */
.L_x_8236:
[----:B------:R-:W-:Y:S05]  /*23cb0*/  BSYNC.RECONVERGENT B1 ;  /* 0x0000000000017941 */ /* 0x000fea0003800200 */
.L_x_8235:
        /* <DEDUP_REMOVED lines=42> */
.L_x_8233:
[----:B------:R-:W-:Y:S05]  /*23f60*/  BSYNC.RECONVERGENT B0 ;  /* 0x0000000000007941 */ /* 0x000fea0003800200 */
.L_x_8232:
        /* <DEDUP_REMOVED lines=20> */
.L_x_8239:
        /* <DEDUP_REMOVED lines=13> */
.L_x_8241:
[----:B------:R-:W-:Y:S05]  /*24180*/  BSYNC.RECONVERGENT B1 ;  /* 0x0000000000017941 */ /* 0x000fea0003800200 */
.L_x_8240:
        /* <DEDUP_REMOVED lines=42> */
.L_x_8238:
[----:B------:R-:W-:Y:S05]  /*24430*/  BSYNC.RECONVERGENT B0 ;  /* 0x0000000000007941 */ /* 0x000fea0003800200 */
.L_x_8237:
        /* <DEDUP_REMOVED lines=25> */
.L_x_8244:
        /* <DEDUP_REMOVED lines=13> */
.L_x_8246:
[----:B------:R-:W-:Y:S05]  /*246a0*/  BSYNC.RECONVERGENT B1 ;  /* 0x0000000000017941 */ /* 0x000fea0003800200 */
.L_x_8245:
        /* <DEDUP_REMOVED lines=42> */
.L_x_8243:
[----:B------:R-:W-:Y:S05]  /*24950*/  BSYNC.RECONVERGENT B0 ;  /* 0x0000000000007941 */ /* 0x000fea0003800200 */
.L_x_8242:
        /* <DEDUP_REMOVED lines=20> */
.L_x_8249:
        /* <DEDUP_REMOVED lines=15> */
.L_x_8251:
[----:B------:R-:W-:Y:S05]  /*24b90*/  BSYNC.RECONVERGENT B1 ;  /* 0x0000000000017941 */ /* 0x000fea0003800200 */
.L_x_8250:
        /* <DEDUP_REMOVED lines=42> */
.L_x_8248:
[----:B------:R-:W-:Y:S05]  /*24e40*/  BSYNC.RECONVERGENT B0 ;  /* 0x0000000000007941 */ /* 0x000fea0003800200 */
.L_x_8247:
        /* <DEDUP_REMOVED lines=15> */
[----:B------:R-:W-:-:S02]  /*24f40*/  PRMT R116, R161, 0x5410, R163 ;  /* 0x00005410a1747816 */ /* 0x000fc400000000a3 */
[----:B------:R-:W-:Y:S01]  /*24f50*/  PRMT R119, R174, 0x5410, R119 ;  /* 0x00005410ae777816 */ /* 0x000fe20000000077 */
[----:B------:R-:W-:Y:S06]  /*24f60*/  BRA `(.L_x_8252) ;  /* 0x0000002800387947 */ /* 0x000fec0003800000 */
.L_x_8171:
[----:B------:R-:W-:Y:S01]  /*24f70*/  ISETP.NE.AND P2, PT, R171, 0x1, PT ;  /* 0x00000001ab00780c */ /* 0x000fe20003f45270 */
[----:B------:R-:W-:Y:S01]  /*24f80*/  BSSY.RECONVERGENT B0, `(.L_x_8253) ;  /* 0x0000046000007945 */ /* 0x000fe20003800200 */
[----:B--2---:R-:W-:Y:S01]  /*24f90*/  IMAD.MOV.U32 R163, RZ, RZ, 0x2 ;  /* 0x00000002ffa37424 */ /* 0x004fe200078e00ff */
        /* <DEDUP_REMOVED lines=13> */
.L_x_8255:
        /* <DEDUP_REMOVED lines=13> */
.L_x_8257:
[----:B------:R-:W-:Y:S05]  /*25140*/  BSYNC.RECONVERGENT B1 ;  /* 0x0000000000017941 */ /* 0x000fea0003800200 */
.L_x_8256:
        /* <DEDUP_REMOVED lines=41> */
.L_x_8254:
[----:B------:R-:W-:Y:S05]  /*253e0*/  BSYNC.RECONVERGENT B0 ;  /* 0x0000000000007941 */ /* 0x000fea0003800200 */
.L_x_8253:
        /* <DEDUP_REMOVED lines=25> */
.L_x_8260:
        /* <DEDUP_REMOVED lines=13> */
.L_x_8262:
[----:B------:R-:W-:Y:S05]  /*25650*/  BSYNC.RECONVERGENT B1 ;  /* 0x0000000000017941 */ /* 0x000fea0003800200 */
.L_x_8261:
        /* <DEDUP_REMOVED lines=42> */
.L_x_8259:
[----:B------:R-:W-:Y:S05]  /*25900*/  BSYNC.RECONVERGENT B0 ;  /* 0x0000000000007941 */ /* 0x000fea0003800200 */
.L_x_8258:
        /* <DEDUP_REMOVED lines=25> */
.L_x_8265:
        /* <DEDUP_REMOVED lines=13> */
.L_x_8267:
[----:B------:R-:W-:Y:S05]  /*25b70*/  BSYNC.RECONVERGENT B1 ;  /* 0x0000000000017941 */ /* 0x000fea0003800200 */
.L_x_8266:
        /* <DEDUP_REMOVED lines=42> */
.L_x_8264:
[----:B------:R-:W-:Y:S05]  /*25e20*/  BSYNC.RECONVERGENT B0 ;  /* 0x0000000000007941 */ /* 0x000fea0003800200 */
.L_x_8263:
        /* <DEDUP_REMOVED lines=25> */
.L_x_8270:
        /* <DEDUP_REMOVED lines=13> */
.L_x_8272:
[----:B------:R-:W-:Y:S05]  /*26090*/  BSYNC.RECONVERGENT B1 ;  /* 0x0000000000017941 */ /* 0x000fea0003800200 */
.L_x_8271:
        /* <DEDUP_REMOVED lines=42> */
.L_x_8269:
[----:B------:R-:W-:Y:S05]  /*26340*/  BSYNC.RECONVERGENT B0 ;  /* 0x0000000000007941 */ /* 0x000fea0003800200 */
.L_x_8268:
        /* <DEDUP_REMOVED lines=25> */
.L_x_8275:
        /* <DEDUP_REMOVED lines=13> */
.L_x_8277:
[----:B------:R-:W-:Y:S05]  /*265b0*/  BSYNC.RECONVERGENT B1 ;  /* 0x0000000000017941 */ /* 0x000fea0003800200 */
.L_x_8276:
        /* <DEDUP_REMOVED lines=42> */
.L_x_8274:
[----:B------:R-:W-:Y:S05]  /*26860*/  BSYNC.RECONVERGENT B0 ;  /* 0x0000000000007941 */ /* 0x000fea0003800200 */
.L_x_8273:
        /* <DEDUP_REMOVED lines=23> */
.L_x_8280:
        /* <DEDUP_REMOVED lines=13> */
.L_x_8282:
[----:B------:R-:W-:Y:S05]  /*26ab0*/  BSYNC.RECONVERGENT B1 ;  /* 0x0000000000017941 */ /* 0x000fea0003800200 */
.L_x_8281:
        /* <DEDUP_REMOVED lines=42> */
.L_x_8279:
[----:B------:R-:W-:Y:S05]  /*26d60*/  BSYNC.RECONVERGENT B0 ;  /* 0x0000000000007941 */ /* 0x000fea0003800200 */
.L_x_8278:
        /* <DEDUP_REMOVED lines=23> */
.L_x_8285:
        /* <DEDUP_REMOVED lines=13> */
.L_x_8287:
[----:B------:R-:W-:Y:S05]  /*26fb0*/  BSYNC.RECONVERGENT B1 ;  /* 0x0000000000017941 */ /* 0x000fea0003800200 */
.L_x_8286:
        /* <DEDUP_REMOVED lines=42> */
.L_x_8284:
[----:B------:R-:W-:Y:S05]  /*27260*/  BSYNC.RECONVERGENT B0 ;  /* 0x0000000000007941 */ /* 0x000fea0003800200 */
.L_x_8283:
        /* <DEDUP_REMOVED lines=23> */
.L_x_8290:
        /* <DEDUP_REMOVED lines=13> */
.L_x_8292:
[----:B------:R-:W-:Y:S05]  /*274b0*/  BSYNC.RECONVERGENT B1 ;  /* 0x0000000000017941 */ /* 0x000fea0003800200 */
.L_x_8291:
        /* <DEDUP_REMOVED lines=42> */
.L_x_8289:
[----:B------:R-:W-:Y:S05]  /*27760*/  BSYNC.RECONVERGENT B0 ;  /* 0x0000000000007941 */ /* 0x000fea0003800200 */
.L_x_8288:
        /* <DEDUP_REMOVED lines=14> */
.L_x_8252:
        /* <DEDUP_REMOVED lines=47> */
.L_x_8293:
        /* <DEDUP_REMOVED lines=20> */
.L_x_8297:
        /* <DEDUP_REMOVED lines=13> */
.L_x_8299:
[----:B------:R-:W-:Y:S05]  /*27d50*/  BSYNC.RECONVERGENT B1 ;  /* 0x0000000000017941 */ /* 0x000fea0003800200 */
.L_x_8298:
        /* <DEDUP_REMOVED lines=41> */
.L_x_8296:
[----:B------:R-:W-:Y:S05]  /*27ff0*/  BSYNC.RECONVERGENT B0 ;  /* 0x0000000000007941 */ /* 0x000fea0003800200 */
.L_x_8295:
        /* <DEDUP_REMOVED lines=22> */
.L_x_8302:
        /* <DEDUP_REMOVED lines=13> */
.L_x_8304:
[----:B------:R-:W-:Y:S05]  /*28230*/  BSYNC.RECONVERGENT B1 ;  /* 0x0000000000017941 */ /* 0x000fea0003800200 */
.L_x_8303:
        /* <DEDUP_REMOVED lines=42> */
.L_x_8301:
[----:B------:R-:W-:Y:S05]  /*284e0*/  BSYNC.RECONVERGENT B0 ;  /* 0x0000000000007941 */ /* 0x000fea0003800200 */
.L_x_8300:
        /* <DEDUP_REMOVED lines=25> */
.L_x_8307:
        /* <DEDUP_REMOVED lines=13> */
.L_x_8309:
[----:B------:R-:W-:Y:S05]  /*28750*/  BSYNC.RECONVERGENT B1 ;  /* 0x0000000000017941 */ /* 0x000fea0003800200 */
.L_x_8308:
        /* <DEDUP_REMOVED lines=43> */
.L_x_8306:
[----:B------:R-:W-:Y:S05]  /*28a10*/  BSYNC.RECONVERGENT B0 ;  /* 0x0000000000007941 */ /* 0x000fea0003800200 */
.L_x_8305:
        /* <DEDUP_REMOVED lines=22> */
.L_x_8312:
        /* <DEDUP_REMOVED lines=13> */
.L_x_8314:
[----:B------:R-:W-:Y:S05]  /*28c50*/  BSYNC.RECONVERGENT B1 ;  /* 0x0000000000017941 */ /* 0x000fea0003800200 */
.L_x_8313:
        /* <DEDUP_REMOVED lines=42> */
.L_x_8311:
[----:B------:R-:W-:Y:S05]  /*28f00*/  BSYNC.RECONVERGENT B0 ;  /* 0x0000000000007941 */ /* 0x000fea0003800200 */
.L_x_8310:
        /* <DEDUP_REMOVED lines=25> */
.L_x_8317:
        /* <DEDUP_REMOVED lines=13> */
.L_x_8319:
[----:B------:R-:W-:Y:S05]  /*29170*/  BSYNC.RECONVERGENT B1 ;  /* 0x0000000000017941 */ /* 0x000fea0003800200 */
.L_x_8318:
        /* <DEDUP_REMOVED lines=42> */
.L_x_8316:
[----:B------:R-:W-:Y:S05]  /*29420*/  BSYNC.RECONVERGENT B0 ;  /* 0x0000000000007941 */ /* 0x000fea0003800200 */
.L_x_8315:
        /* <DEDUP_REMOVED lines=22> */
.L_x_8322:
        /* <DEDUP_REMOVED lines=13> */
.L_x_8324:
[----:B------:R-:W-:Y:S05]  /*29660*/  BSYNC.RECONVERGENT B1 ;  /* 0x0000000000017941 */ /* 0x000fea0003800200 */
.L_x_8323:
        /* <DEDUP_REMOVED lines=42> */
.L_x_8321:
[----:B------:R-:W-:Y:S05]  /*29910*/  BSYNC.RECONVERGENT B0 ;  /* 0x0000000000007941 */ /* 0x000fea0003800200 */
.L_x_8320:
        /* <DEDUP_REMOVED lines=25> */
.L_x_8327:
        /* <DEDUP_REMOVED lines=13> */
.L_x_8329:
[----:B------:R-:W-:Y:S05]  /*29b80*/  BSYNC.RECONVERGENT B1 ;  /* 0x0000000000017941 */ /* 0x000fea0003800200 */
.L_x_8328:
        /* <DEDUP_REMOVED lines=42> */
.L_x_8326:
[----:B------:R-:W-:Y:S05]  /*29e30*/  BSYNC.RECONVERGENT B0 ;  /* 0x0000000000007941 */ /* 0x000fea0003800200 */
.L_x_8325:
        /* <DEDUP_REMOVED lines=22> */
.L_x_8332:
        /* <DEDUP_REMOVED lines=13> */
.L_x_8334:
[----:B------:R-:W-:Y:S05]  /*2a070*/  BSYNC.RECONVERGENT B1 ;  /* 0x0000000000017941 */ /* 0x000fea0003800200 */
.L_x_8333:
        /* <DEDUP_REMOVED lines=42> */
.L_x_8331:
[----:B------:R-:W-:Y:S05]  /*2a320*/  BSYNC.RECONVERGENT B0 ;  /* 0x0000000000007941 */ /* 0x000fea0003800200 */
.L_x_8330:
[----:B------:R-:W-:Y:S01]  /*2a330*/  I2FP.F32.U32 R31, R31 ;  /* 0x0000001f001f7245 */ /* 0x000fe20000201000 */
[----:B------:R-:W-:Y:S01]  /*2a340*/  HADD2.F32 R30, -RZ, R49.H1_H1 ;  /* 0x30000031ff1e7230 */ /* 0x000fe20000004100 */
[----:B------:R-:W-:Y:S01]  /*2a350*/  BSSY.RECONVERGENT B0, `(.L_x_8335) ;  /* 0x000004f000007945 */ /* 0x000fe20003800200 */
[----:B------:R-:W-:Y:S02]  /*2a360*/  IMAD.MOV.U32 R33, RZ, RZ, 0x2 ;  /* 0x00000002ff217424 */ /* 0x000fe400078e00ff */
[----:B------:R-:W-:Y:S01]  /*2a370*/  FFMA.FTZ R31, R31, R40, 1.1641532182693481445e-10 ;  /* 0x2f0000001f1f7423 */ /* 0x000fe20000010028 */
[----:B------:R-:W-:-:S04]  /*2a380*/  FMUL.FTZ R30, R30, R41 ;  /* 0x000000291e1e7220 */ /* 0x000fc80000410000 */
[----:B------:R-:W-:-:S04]  /*2a390*/  FSETP.GTU.FTZ.AND P2, PT, R31, R42, PT ;  /* 0x0000002a1f00720b */ /* 0x000fc80003f5c000 */
[----:B------:R-:W-:Y:S01]  /*2a3a0*/  FSEL R31, R30, RZ, !P2 ;  /* 0x000000ff1e1f7208 */ /* 0x000fe20005000000 */
[----:B------:R-:W-:-:S04]  /*2a3b0*/  @P1 HADD2.F32 R30, -RZ, R45.H1_H1 ;  /* 0x3000002dff1e1230 */ /* 0x000fc80000004100 */
[----:B------:R-:W-:-:S04]  /*2a3c0*/  FADD.FTZ R31, R174, R31 ;  /* 0x0000001fae1f7221 */ /* 0x000fc80000010000 */
[--C-:B------:R-:W-:Y:S01]  /*2a3d0*/  @P1 FADD.FTZ R179, R30, R31.reuse ;  /* 0x0000001f1eb31221 */ /* 0x100fe20000010000 */
[----:B------:R-:W-:Y:S01]  /*2a3e0*/  SEL R30, RZ, 0x1, P2 ;  /* 0x00000001ff1e7807 */ /* 0x000fe20001000000 */
[----:B------:R-:W-:Y:S01]  /*2a3f0*/  @!P1 IMAD.MOV.U32 R179, RZ, RZ, R31 ;  /* 0x000000ffffb39224 */ /* 0x000fe200078e001f */
[----:B------:R-:W-:Y:S02]  /*2a400*/  ISETP.NE.AND P2, PT, R32, 0x1, PT ;  /* 0x000000012000780c */ /* 0x000fe40003f45270 */
[----:B------:R-:W-:Y:S02]  /*2a410*/  MOV R31, R170 ;  /* 0x000000aa001f7202 */ /* 0x000fe40000000f00 */
        /* <DEDUP_REMOVED lines=10> */
.L_x_8337:
        /* <DEDUP_REMOVED lines=13> */
.L_x_8339:
[----:B------:R-:W-:Y:S05]  /*2a590*/  BSYNC.RECONVERGENT B1 ;  /* 0x0000000000017941 */ /* 0x000fea0003800200 */
.L_x_8338:
        /* <DEDUP_REMOVED lines=42> */
.L_x_8336:
[----:B------:R-:W-:Y:S05]  /*2a840*/  BSYNC.RECONVERGENT B0 ;  /* 0x0000000000007941 */ /* 0x000fea0003800200 */
.L_x_8335:
        /* <DEDUP_REMOVED lines=20> */
.L_x_8342:
        /* <DEDUP_REMOVED lines=13> */
.L_x_8344:
[----:B------:R-:W-:Y:S05]  /*2aa60*/  BSYNC.RECONVERGENT B1 ;  /* 0x0000000000017941 */ /* 0x000fea0003800200 */
.L_x_8343:
        /* <DEDUP_REMOVED lines=42> */
.L_x_8341:
[----:B------:R-:W-:Y:S05]  /*2ad10*/  BSYNC.RECONVERGENT B0 ;  /* 0x0000000000007941 */ /* 0x000fea0003800200 */
.L_x_8340:
        /* <DEDUP_REMOVED lines=25> */
.L_x_8347:
        /* <DEDUP_REMOVED lines=13> */
.L_x_8349:
[----:B------:R-:W-:Y:S05]  /*2af80*/  BSYNC.RECONVERGENT B1 ;  /* 0x0000000000017941 */ /* 0x000fea0003800200 */
.L_x_8348:
        /* <DEDUP_REMOVED lines=42> */
.L_x_8346:
[----:B------:R-:W-:Y:S05]  /*2b230*/  BSYNC.RECONVERGENT B0 ;  /* 0x0000000000007941 */ /* 0x000fea0003800200 */
.L_x_8345:
        /* <DEDUP_REMOVED lines=20> */
.L_x_8352:
        /* <DEDUP_REMOVED lines=13> */
.L_x_8354:
[----:B------:R-:W-:Y:S05]  /*2b450*/  BSYNC.RECONVERGENT B1 ;  /* 0x0000000000017941 */ /* 0x000fea0003800200 */
.L_x_8353:
        /* <DEDUP_REMOVED lines=42> */
.L_x_8351:
[----:B------:R-:W-:Y:S05]  /*2b700*/  BSYNC.RECONVERGENT B0 ;  /* 0x0000000000007941 */ /* 0x000fea0003800200 */
.L_x_8350:
        /* <DEDUP_REMOVED lines=25> */
.L_x_8357:
        /* <DEDUP_REMOVED lines=13> */
.L_x_8359:
[----:B------:R-:W-:Y:S05]  /*2b970*/  BSYNC.RECONVERGENT B1 ;  /* 0x0000000000017941 */ /* 0x000fea0003800200 */
.L_x_8358:
        /* <DEDUP_REMOVED lines=42> */
.L_x_8356:
[----:B------:R-:W-:Y:S05]  /*2bc20*/  BSYNC.RECONVERGENT B0 ;  /* 0x0000000000007941 */ /* 0x000fea0003800200 */
.L_x_8355:
        /* <DEDUP_REMOVED lines=20> */
.L_x_8362:
        /* <DEDUP_REMOVED lines=13> */
.L_x_8364:
[----:B------:R-:W-:Y:S05]  /*2be40*/  BSYNC.RECONVERGENT B1 ;  /* 0x0000000000017941 */ /* 0x000fea0003800200 */
.L_x_8363:
        /* <DEDUP_REMOVED lines=42> */
.L_x_8361:
[----:B------:R-:W-:Y:S05]  /*2c0f0*/  BSYNC.RECONVERGENT B0 ;  /* 0x0000000000007941 */ /* 0x000fea0003800200 */
.L_x_8360:
        /* <DEDUP_REMOVED lines=25> */
.L_x_8367:
        /* <DEDUP_REMOVED lines=13> */
.L_x_8369:
[----:B------:R-:W-:Y:S05]  /*2c360*/  BSYNC.RECONVERGENT B1 ;  /* 0x0000000000017941 */ /* 0x000fea0003800200 */
.L_x_8368:
        /* <DEDUP_REMOVED lines=42> */
.L_x_8366:
[----:B------:R-:W-:Y:S05]  /*2c610*/  BSYNC.RECONVERGENT B0 ;  /* 0x0000000000007941 */ /* 0x000fea0003800200 */
.L_x_8365:
        /* <DEDUP_REMOVED lines=20> */
.L_x_8372:
        /* <DEDUP_REMOVED lines=15> */
.L_x_8374:
[----:B------:R-:W-:Y:S05]  /*2c850*/  BSYNC.RECONVERGENT B1 ;  /* 0x0000000000017941 */ /* 0x000fea0003800200 */
.L_x_8373:
        /* <DEDUP_REMOVED lines=42> */
.L_x_8371:
[----:B------:R-:W-:Y:S05]  /*2cb00*/  BSYNC.RECONVERGENT B0 ;  /* 0x0000000000007941 */ /* 0x000fea0003800200 */
.L_x_8370:
        /* <DEDUP_REMOVED lines=18> */
.L_x_8294:
        /* <DEDUP_REMOVED lines=16> */
.L_x_8378:
        /* <DEDUP_REMOVED lines=13> */
.L_x_8380:
[----:B------:R-:W-:Y:S05]  /*2ce00*/  BSYNC.RECONVERGENT B1 ;  /* 0x0000000000017941 */ /* 0x000fea0003800200 */
.L_x_8379:
        /* <DEDUP_REMOVED lines=40> */
[----:B------:R-:W-:-:S07]  /*2d090*/  LOP3.LUT R169, R21, R168, R193, 0x96, !PT ;  /* 0x000000a815a97212 */ /* 0x000fce00078e96c1 */
.L_x_8377:
[----:B------:R-:W-:Y:S05]  /*2d0a0*/  BSYNC.RECONVERGENT B0 ;  /* 0x0000000000007941 */ /* 0x000fea0003800200 */
.L_x_8376:
        /* <DEDUP_REMOVED lines=25> */
.L_x_8383:
        /* <DEDUP_REMOVED lines=13> */
.L_x_8385:
[----:B------:R-:W-:Y:S05]  /*2d310*/  BSYNC.RECONVERGENT B1 ;  /* 0x0000000000017941 */ /* 0x000fea0003800200 */
.L_x_8384:
        /* <DEDUP_REMOVED lines=41> */
[----:B------:R-:W-:-:S07]  /*2d5b0*/  IMAD.MOV.U32 R174, RZ, RZ, RZ ;  /* 0x000000ffffae7224 */ /* 0x000fce00078e00ff */
.L_x_8382:
[----:B------:R-:W-:Y:S05]  /*2d5c0*/  BSYNC.RECONVERGENT B0 ;  /* 0x0000000000007941 */ /* 0x000fea0003800200 */
.L_x_8381:
        /* <DEDUP_REMOVED lines=25> */
.L_x_8388:
        /* <DEDUP_REMOVED lines=13> */
.L_x_8390:
[----:B------:R-:W-:Y:S05]  /*2d830*/  BSYNC.RECONVERGENT B1 ;  /* 0x0000000000017941 */ /* 0x000fea0003800200 */
.L_x_8389:
        /* <DEDUP_REMOVED lines=42> */
.L_x_8387:
[----:B------:R-:W-:Y:S05]  /*2dae0*/  BSYNC.RECONVERGENT B0 ;  /* 0x0000000000007941 */ /* 0x000fea0003800200 */
.L_x_8386:
        /* <DEDUP_REMOVED lines=25> */
.L_x_8393:
        /* <DEDUP_REMOVED lines=13> */
.L_x_8395:
[----:B------:R-:W-:Y:S05]  /*2dd50*/  BSYNC.RECONVERGENT B1 ;  /* 0x0000000000017941 */ /* 0x000fea0003800200 */
.L_x_8394:
        /* <DEDUP_REMOVED lines=42> */
.L_x_8392:
[----:B------:R-:W-:Y:S05]  /*2e000*/  BSYNC.RECONVERGENT B0 ;  /* 0x0000000000007941 */ /* 0x000fea0003800200 */
.L_x_8391:
        /* <DEDUP_REMOVED lines=25> */
.L_x_8398:
        /* <DEDUP_REMOVED lines=13> */
.L_x_8400:
[----:B------:R-:W-:Y:S05]  /*2e270*/  BSYNC.RECONVERGENT B1 ;  /* 0x0000000000017941 */ /* 0x000fea0003800200 */
.L_x_8399:
        /* <DEDUP_REMOVED lines=42> */
.L_x_8397:
[----:B------:R-:W-:Y:S05]  /*2e520*/  BSYNC.RECONVERGENT B0 ;  /* 0x0000000000007941 */ /* 0x000fea0003800200 */
.L_x_8396:
        /* <DEDUP_REMOVED lines=23> */
.L_x_8403:
        /* <DEDUP_REMOVED lines=13> */
.L_x_8405:
[----:B------:R-:W-:Y:S05]  /*2e770*/  BSYNC.RECONVERGENT B1 ;  /* 0x0000000000017941 */ /* 0x000fea0003800200 */
.L_x_8404:
        /* <DEDUP_REMOVED lines=42> */
.L_x_8402:
[----:B------:R-:W-:Y:S05]  /*2ea20*/  BSYNC.RECONVERGENT B0 ;  /* 0x0000000000007941 */ /* 0x000fea0003800200 */
.L_x_8401:
        /* <DEDUP_REMOVED lines=23> */
.L_x_8408:
        /* <DEDUP_REMOVED lines=13> */
.L_x_8410:
[----:B------:R-:W-:Y:S05]  /*2ec70*/  BSYNC.RECONVERGENT B1 ;  /* 0x0000000000017941 */ /* 0x000fea0003800200 */
.L_x_8409:
        /* <DEDUP_REMOVED lines=42> */
.L_x_8407:
[----:B------:R-:W-:Y:S05]  /*2ef20*/  BSYNC.RECONVERGENT B0 ;  /* 0x0000000000007941 */ /* 0x000fea0003800200 */
.L_x_8406:
        /* <DEDUP_REMOVED lines=23> */
.L_x_8413:
        /* <DEDUP_REMOVED lines=13> */
.L_x_8415:
[----:B------:R-:W-:Y:S05]  /*2f170*/  BSYNC.RECONVERGENT B1 ;  /* 0x0000000000017941 */ /* 0x000fea0003800200 */
.L_x_8414:
        /* <DEDUP_REMOVED lines=42> */
.L_x_8412:
[----:B------:R-:W-:Y:S05]  /*2f420*/  BSYNC.RECONVERGENT B0 ;  /* 0x0000000000007941 */ /* 0x000fea0003800200 */
.L_x_8411:
        /* <DEDUP_REMOVED lines=14> */
.L_x_8375:
        /* <DEDUP_REMOVED lines=47> */
.L_x_8416:
        /* <DEDUP_REMOVED lines=20> */
.L_x_8420:
        /* <DEDUP_REMOVED lines=13> */
.L_x_8422:
[----:B------:R-:W-:Y:S05]  /*2fa10*/  BSYNC.RECONVERGENT B1 ;  /* 0x0000000000017941 */ /* 0x000fea0003800200 */
.L_x_8421:
        /* <DEDUP_REMOVED lines=41> */
.L_x_8419:
[----:B------:R-:W-:Y:S05]  /*2fcb0*/  BSYNC.RECONVERGENT B0 ;  /* 0x0000000000007941 */ /* 0x000fea0003800200 */
.L_x_8418:
        /* <DEDUP_REMOVED lines=22> */
.L_x_8425:
        /* <DEDUP_REMOVED lines=13> */
.L_x_8427:
[----:B------:R-:W-:Y:S05]  /*2fef0*/  BSYNC.RECONVERGENT B1 ;  /* 0x0000000000017941 */ /* 0x000fea0003800200 */
.L_x_8426:
        /* <DEDUP_REMOVED lines=42> */
.L_x_8424:
[----:B------:R-:W-:Y:S05]  /*301a0*/  BSYNC.RECONVERGENT B0 ;  /* 0x0000000000007941 */ /* 0x000fea0003800200 */
.L_x_8423:
[----:B------:R-:W-:Y:S01]  /*301b0*/  I2FP.F32.U32 R27, R27 ;  /* 0x0000001b001b7245 */ /* 0x000fe20000201000 */
[----:B------:R-:W-:Y:S01]  /*301c0*/  HADD2.F32 R28, -RZ, R48.H0_H0 ;  /* 0x20000030ff1c7230 */ /* 0x000fe20000004100 */
[----:B------:R-:W-:Y:S01]  /*301d0*/  ISETP.NE.AND P3, PT, R30, 0x1, PT ;  /* 0x000000011e00780c */ /* 0x000fe20003f65270 */
[----:B------:R-:W-:Y:S01]  /*301e0*/  BSSY.RECONVERGENT B0, `(.L_x_8428) ;  /* 0x000004e000007945 */ /* 0x000fe20003800200 */
[----:B------:R-:W-:Y:S02]  /*301f0*/  IMAD.MOV.U32 R29, RZ, RZ, R170 ;  /* 0x000000ffff1d7224 */ /* 0x000fe400078e00aa */
        /* <DEDUP_REMOVED lines=8> */
[----:B------:R-:W-:Y:S01]  /*30280*/  IMAD.MOV.U32 R28, RZ, RZ, 0x2 ;  /* 0x00000002ff1c7424 */ /* 0x000fe200078e00ff */
[----:B------:R-:W-:Y:S02]  /*30290*/  SEL R27, RZ, 0x1, P2 ;  /* 0x00000001ff1b7807 */ /* 0x000fe40001000000 */
[----:B-1----:R-:W-:Y:S01]  /*302a0*/  F2FP.F16.F32.PACK_AB R191, RZ, R183 ;  /* 0x000000b7ffbf723e */ /* 0x002fe200000000ff */
        /* <DEDUP_REMOVED lines=9> */
.L_x_8430:
        /* <DEDUP_REMOVED lines=13> */
.L_x_8432:
[----:B------:R-:W-:Y:S05]  /*30410*/  BSYNC.RECONVERGENT B1 ;  /* 0x0000000000017941 */ /* 0x000fea0003800200 */
.L_x_8431:
        /* <DEDUP_REMOVED lines=42> */
.L_x_8429:
[----:B------:R-:W-:Y:S05]  /*306c0*/  BSYNC.RECONVERGENT B0 ;  /* 0x0000000000007941 */ /* 0x000fea0003800200 */
.L_x_8428:
        /* <DEDUP_REMOVED lines=22> */
.L_x_8435:
        /* <DEDUP_REMOVED lines=13> */
.L_x_8437:
[----:B------:R-:W-:Y:S05]  /*30900*/  BSYNC.RECONVERGENT B1 ;  /* 0x0000000000017941 */ /* 0x000fea0003800200 */
.L_x_8436:
        /* <DEDUP_REMOVED lines=42> */
.L_x_8434:
[----:B------:R-:W-:Y:S05]  /*30bb0*/  BSYNC.RECONVERGENT B0 ;  /* 0x0000000000007941 */ /* 0x000fea0003800200 */
.L_x_8433:
        /* <DEDUP_REMOVED lines=25> */
.L_x_8440:
        /* <DEDUP_REMOVED lines=13> */
.L_x_8442:
[----:B------:R-:W-:Y:S05]  /*30e20*/  BSYNC.RECONVERGENT B1 ;  /* 0x0000000000017941 */ /* 0x000fea0003800200 */
.L_x_8441:
        /* <DEDUP_REMOVED lines=42> */
.L_x_8439:
[----:B------:R-:W-:Y:S05]  /*310d0*/  BSYNC.RECONVERGENT B0 ;  /* 0x0000000000007941 */ /* 0x000fea0003800200 */
.L_x_8438:
        /* <DEDUP_REMOVED lines=22> */
.L_x_8445:
        /* <DEDUP_REMOVED lines=13> */
.L_x_8447:
[----:B------:R-:W-:Y:S05]  /*31310*/  BSYNC.RECONVERGENT B1 ;  /* 0x0000000000017941 */ /* 0x000fea0003800200 */
.L_x_8446:
        /* <DEDUP_REMOVED lines=42> */
.L_x_8444:
[----:B------:R-:W-:Y:S05]  /*315c0*/  BSYNC.RECONVERGENT B0 ;  /* 0x0000000000007941 */ /* 0x000fea0003800200 */
.L_x_8443:
[----:B------:R-:W-:Y:S01]  /*315d0*/  I2FP.F32.U32 R29, R29 ;  /* 0x0000001d001d7245 */ /* 0x000fe20000201000 */
[----:B------:R-:W-:Y:S01]  /*315e0*/  HADD2.F32 R30, -RZ, R49.H0_H0 ;  /* 0x20000031ff1e7230 */ /* 0x000fe20000004100 */
[----:B------:R-:W-:Y:S01]  /*315f0*/  ISETP.NE.AND P3, PT, R32, 0x1, PT ;  /* 0x000000012000780c */ /* 0x000fe20003f65270 */
[----:B------:R-:W-:Y:S01]  /*31600*/  @P1 HADD2.F32 R184, -RZ, R45.H0_H0 ;  /* 0x2000002dffb81230 */ /* 0x000fe20000004100 */
[----:B------:R-:W-:Y:S01]  /*31610*/  BSSY.RECONVERGENT B0, `(.L_x_8448) ;  /* 0x000004d000007945 */ /* 0x000fe20003800200 */
[----:B------:R-:W-:Y:S01]  /*31620*/  FFMA.FTZ R29, R29, R40, 1.1641532182693481445e-10 ;  /* 0x2f0000001d1d7423 */ /* 0x000fe20000010028 */
[----:B------:R-:W-:Y:S01]  /*31630*/  FMUL.FTZ R30, R30, R41 ;  /* 0x000000291e1e7220 */ /* 0x000fe20000410000 */
[----:B------:R-:W-:Y:S02]  /*31640*/  IMAD.MOV.U32 R33, RZ, RZ, 0x2 ;  /* 0x00000002ff217424 */ /* 0x000fe400078e00ff */
[----:B------:R-:W-:Y:S01]  /*31650*/  IMAD.MOV.U32 R31, RZ, RZ, R170 ;  /* 0x000000ffff1f7224 */ /* 0x000fe200078e00aa */
[----:B------:R-:W-:-:S04]  /*31660*/  FSETP.GTU.FTZ.AND P2, PT, R29, R42, PT ;  /* 0x0000002a1d00720b */ /* 0x000fc80003f5c000 */
[----:B------:R-:W-:-:S05]  /*31670*/  FSEL R29, R30, RZ, !P2 ;  /* 0x000000ff1e1d7208 */ /* 0x000fca0005000000 */
[----:B------:R-:W-:-:S04]  /*31680*/  FADD.FTZ R29, R34, R29 ;  /* 0x0000001d221d7221 */ /* 0x000fc80000010000 */
        /* <DEDUP_REMOVED lines=13> */
.L_x_8450:
        /* <DEDUP_REMOVED lines=13> */
.L_x_8452:
[----:B------:R-:W-:Y:S05]  /*31830*/  BSYNC.RECONVERGENT B1 ;  /* 0x0000000000017941 */ /* 0x000fea0003800200 */
.L_x_8451:
        /* <DEDUP_REMOVED lines=40> */
[----:B------:R-:W-:Y:S01]  /*31ac0*/  IMAD.MOV.U32 R31, RZ, RZ, R200 ;  /* 0x000000ffff1f7224 */ /* 0x000fe200078e00c8 */
[----:B------:R-:W-:-:S07]  /*31ad0*/  MOV R200, R30 ;  /* 0x0000001e00c87202 */ /* 0x000fce0000000f00 */
.L_x_8449:
[----:B------:R-:W-:Y:S05]  /*31ae0*/  BSYNC.RECONVERGENT B0 ;  /* 0x0000000000007941 */ /* 0x000fea0003800200 */
.L_x_8448:
        /* <DEDUP_REMOVED lines=22> */
.L_x_8455:
        /* <DEDUP_REMOVED lines=13> */
.L_x_8457:
[----:B------:R-:W-:Y:S05]  /*31d20*/  BSYNC.RECONVERGENT B1 ;  /* 0x0000000000017941 */ /* 0x000fea0003800200 */
.L_x_8456:
        /* <DEDUP_REMOVED lines=42> */
.L_x_8454:
[----:B------:R-:W-:Y:S05]  /*31fd0*/  BSYNC.RECONVERGENT B0 ;  /* 0x0000000000007941 */ /* 0x000fea0003800200 */
.L_x_8453:
        /* <DEDUP_REMOVED lines=10> */
[----:B------:R-:W-:Y:S01]  /*32080*/  @P1 FADD.FTZ R187, R30, R31 ;  /* 0x0000001f1ebb1221 */ /* 0x000fe20000010000 */
[----:B------:R-:W-:Y:S02]  /*32090*/  SEL R30, RZ, 0x1, P2 ;  /* 0x00000001ff1e7807 */ /* 0x000fe40001000000 */
[----:B------:R-:W-:Y:S02]  /*320a0*/  ISETP.NE.AND P2, PT, R32, 0x1, PT ;  /* 0x000000012000780c */ /* 0x000fe40003f45270 */
        /* <DEDUP_REMOVED lines=12> */
.L_x_8460:
        /* <DEDUP_REMOVED lines=13> */
.L_x_8462:
[----:B------:R-:W-:Y:S05]  /*32240*/  BSYNC.RECONVERGENT B1 ;  /* 0x0000000000017941 */ /* 0x000fea0003800200 */
.L_x_8461:
        /* <DEDUP_REMOVED lines=42> */
.L_x_8459:
[----:B------:R-:W-:Y:S05]  /*324f0*/  BSYNC.RECONVERGENT B0 ;  /* 0x0000000000007941 */ /* 0x000fea0003800200 */
.L_x_8458:
        /* <DEDUP_REMOVED lines=20> */
.L_x_8465:
        /* <DEDUP_REMOVED lines=13> */
.L_x_8467:
[----:B------:R-:W-:Y:S05]  /*32710*/  BSYNC.RECONVERGENT B1 ;  /* 0x0000000000017941 */ /* 0x000fea0003800200 */
.L_x_8466:
        /* <DEDUP_REMOVED lines=42> */
.L_x_8464:
[----:B------:R-:W-:Y:S05]  /*329c0*/  BSYNC.RECONVERGENT B0 ;  /* 0x0000000000007941 */ /* 0x000fea0003800200 */
.L_x_8463:
        /* <DEDUP_REMOVED lines=25> */
.L_x_8470:
        /* <DEDUP_REMOVED lines=13> */
.L_x_8472:
[----:B------:R-:W-:Y:S05]  /*32c30*/  BSYNC.RECONVERGENT B1 ;  /* 0x0000000000017941 */ /* 0x000fea0003800200 */
.L_x_8471:
        /* <DEDUP_REMOVED lines=42> */
.L_x_8469:
[----:B------:R-:W-:Y:S05]  /*32ee0*/  BSYNC.RECONVERGENT B0 ;  /* 0x0000000000007941 */ /* 0x000fea0003800200 */
.L_x_8468:
        /* <DEDUP_REMOVED lines=20> */
.L_x_8475:
        /* <DEDUP_REMOVED lines=13> */
.L_x_8477:
[----:B------:R-:W-:Y:S05]  /*33100*/  BSYNC.RECONVERGENT B1 ;  /* 0x0000000000017941 */ /* 0x000fea0003800200 */
.L_x_8476:
        /* <DEDUP_REMOVED lines=42> */
.L_x_8474:
[----:B------:R-:W-:Y:S05]  /*333b0*/  BSYNC.RECONVERGENT B0 ;  /* 0x0000000000007941 */ /* 0x000fea0003800200 */
.L_x_8473:
        /* <DEDUP_REMOVED lines=25> */
.L_x_8480:
        /* <DEDUP_REMOVED lines=13> */
.L_x_8482:
[----:B------:R-:W-:Y:S05]  /*33620*/  BSYNC.RECONVERGENT B1 ;  /* 0x0000000000017941 */ /* 0x000fea0003800200 */
.L_x_8481:
        /* <DEDUP_REMOVED lines=42> */
.L_x_8479:
[----:B------:R-:W-:Y:S05]  /*338d0*/  BSYNC.RECONVERGENT B0 ;  /* 0x0000000000007941 */ /* 0x000fea0003800200 */
.L_x_8478:
        /* <DEDUP_REMOVED lines=20> */
.L_x_8485:
        /* <DEDUP_REMOVED lines=13> */
.L_x_8487:
[----:B------:R-:W-:Y:S05]  /*33af0*/  BSYNC.RECONVERGENT B1 ;  /* 0x0000000000017941 */ /* 0x000fea0003800200 */
.L_x_8486:
        /* <DEDUP_REMOVED lines=42> */
.L_x_8484:
[----:B------:R-:W-:Y:S05]  /*33da0*/  BSYNC.RECONVERGENT B0 ;  /* 0x0000000000007941 */ /* 0x000fea0003800200 */
.L_x_8483:
        /* <DEDUP_REMOVED lines=26> */
.L_x_8490:
        /* <DEDUP_REMOVED lines=13> */
.L_x_8492:
[----:B------:R-:W-:Y:S05]  /*34020*/  BSYNC.RECONVERGENT B1 ;  /* 0x0000000000017941 */ /* 0x000fea0003800200 */
.L_x_8491:
        /* <DEDUP_REMOVED lines=42> */
.L_x_8489:
[----:B------:R-:W-:Y:S05]  /*342d0*/  BSYNC.RECONVERGENT B0 ;  /* 0x0000000000007941 */ /* 0x000fea0003800200 */
.L_x_8488:
        /* <DEDUP_REMOVED lines=20> */
.L_x_8495:
        /* <DEDUP_REMOVED lines=15> */
.L_x_8497:
[----:B------:R-:W-:Y:S05]  /*34510*/  BSYNC.RECONVERGENT B1 ;  /* 0x0000000000017941 */ /* 0x000fea0003800200 */
.L_x_8496:
        /* <DEDUP_REMOVED lines=42> */
.L_x_8494:
[----:B------:R-:W-:Y:S05]  /*347c0*/  BSYNC.RECONVERGENT B0 ;  /* 0x0000000000007941 */ /* 0x000fea0003800200 */
.L_x_8493:
        /* <DEDUP_REMOVED lines=18> */
.L_x_8417:
        /* <DEDUP_REMOVED lines=16> */
.L_x_8501:
        /* <DEDUP_REMOVED lines=13> */
.L_x_8503:
[----:B------:R-:W-:Y:S05]  /*34ac0*/  BSYNC.RECONVERGENT B1 ;  /* 0x0000000000017941 */ /* 0x000fea0003800200 */
.L_x_8502:
        /* <DEDUP_REMOVED lines=40> */
[----:B------:R-:W-:-:S07]  /*34d50*/  IMAD.MOV.U32 R168, RZ, RZ, R192 ;  /* 0x000000ffffa87224 */ /* 0x000fce00078e00c0 */
.L_x_8500:
[----:B------:R-:W-:Y:S05]  /*34d60*/  BSYNC.RECONVERGENT B0 ;  /* 0x0000000000007941 */ /* 0x000fea0003800200 */
.L_x_8499:
        /* <DEDUP_REMOVED lines=8> */
[----:B------:R-:W-:-:S02]  /*34df0*/  FSETP.GTU.FTZ.AND P2, PT, R171, R42, PT ;  /* 0x0000002aab00720b */ /* 0x000fc40003f5c000 */
[----:B------:R-:W-:Y:S02]  /*34e00*/  MOV R171, R170 ;  /* 0x000000aa00ab7202 */ /* 0x000fe40000000f00 */
[----:B------:R-:W-:Y:S02]  /*34e10*/  FSEL R183, R168, RZ, !P2 ;  /* 0x000000ffa8b77208 */ /* 0x000fe40005000000 */
[----:B------:R-:W-:-:S03]  /*34e20*/  PLOP3.LUT P2, PT, P2, PT, PT, 0x8, 0x80 ;  /* 0x000000000080781c */ /* 0x000fc6000174e170 */
[----:B------:R-:W-:Y:S01]  /*34e30*/  @P1 FADD.FTZ R183, R174, R183 ;  /* 0x000000b7aeb71221 */ /* 0x000fe20000010000 */
[----:B------:R-:W-:-:S04]  /*34e40*/  IMAD.MOV.U32 R174, RZ, RZ, 0x2 ;  /* 0x00000002ffae7424 */ /* 0x000fc800078e00ff */
        /* <DEDUP_REMOVED lines=11> */
.L_x_8506:
        /* <DEDUP_REMOVED lines=13> */
.L_x_8508:
[----:B------:R-:W-:Y:S05]  /*34fd0*/  BSYNC.RECONVERGENT B1 ;  /* 0x0000000000017941 */ /* 0x000fea0003800200 */
.L_x_8507:
        /* <DEDUP_REMOVED lines=42> */
.L_x_8505:
[----:B------:R-:W-:Y:S05]  /*35280*/  BSYNC.RECONVERGENT B0 ;  /* 0x0000000000007941 */ /* 0x000fea0003800200 */
.L_x_8504:
        /* <DEDUP_REMOVED lines=25> */
.L_x_8511:
        /* <DEDUP_REMOVED lines=13> */
.L_x_8513:
[----:B------:R-:W-:Y:S05]  /*354f0*/  BSYNC.RECONVERGENT B1 ;  /* 0x0000000000017941 */ /* 0x000fea0003800200 */
.L_x_8512:
        /* <DEDUP_REMOVED lines=42> */
.L_x_8510:
[----:B------:R-:W-:Y:S05]  /*357a0*/  BSYNC.RECONVERGENT B0 ;  /* 0x0000000000007941 */ /* 0x000fea0003800200 */
.L_x_8509:
        /* <DEDUP_REMOVED lines=25> */
.L_x_8516:
        /* <DEDUP_REMOVED lines=13> */
.L_x_8518:
[----:B------:R-:W-:Y:S05]  /*35a10*/  BSYNC.RECONVERGENT B1 ;  /* 0x0000000000017941 */ /* 0x000fea0003800200 */
.L_x_8517:
        /* <DEDUP_REMOVED lines=42> */
.L_x_8515:
[----:B------:R-:W-:Y:S05]  /*35cc0*/  BSYNC.RECONVERGENT B0 ;  /* 0x0000000000007941 */ /* 0x000fea0003800200 */
.L_x_8514:
        /* <DEDUP_REMOVED lines=25> */
.L_x_8521:
        /* <DEDUP_REMOVED lines=13> */
.L_x_8523:
[----:B------:R-:W-:Y:S05]  /*35f30*/  BSYNC.RECONVERGENT B1 ;  /* 0x0000000000017941 */ /* 0x000fea0003800200 */
.L_x_8522:
        /* <DEDUP_REMOVED lines=39> */
[----:B------:R-:W-:Y:S01]  /*361b0*/  HFMA2 R168, -RZ, RZ, 0, 0 ;  /* 0x00000000ffa87431 */ /* 0x000fe200000001ff */
[----:B------:R-:W-:Y:S01]  /*361c0*/  MOV R117, R200 ;  /* 0x000000c800757202 */ /* 0x000fe20000000f00 */
[----:B------:R-:W-:-:S07]  /*361d0*/  IMAD.MOV.U32 R200, RZ, RZ, R116 ;  /* 0x000000ffffc87224 */ /* 0x000fce00078e0074 */
.L_x_8520:
[----:B------:R-:W-:Y:S05]  /*361e0*/  BSYNC.RECONVERGENT B0 ;  /* 0x0000000000007941 */ /* 0x000fea0003800200 */
.L_x_8519:
        /* <DEDUP_REMOVED lines=23> */
.L_x_8526:
        /* <DEDUP_REMOVED lines=13> */
.L_x_8528:
[----:B------:R-:W-:Y:S05]  /*36430*/  BSYNC.RECONVERGENT B1 ;  /* 0x0000000000017941 */ /* 0x000fea0003800200 */
.L_x_8527:
        /* <DEDUP_REMOVED lines=39> */
[----:B------:R-:W-:Y:S02]  /*366b0*/  LOP3.LUT R169, R21, R168, R117, 0x96, !PT ;  /* 0x000000a815a97212 */ /* 0x000fe400078e9675 */
[----:B------:R-:W-:Y:S01]  /*366c0*/  MOV R117, R200 ;  /* 0x000000c800757202 */ /* 0x000fe20000000f00 */
[----:B------:R-:W-:-:S07]  /*366d0*/  IMAD.MOV.U32 R200, RZ, RZ, R116 ;  /* 0x000000ffffc87224 */ /* 0x000fce00078e0074 */
.L_x_8525:
[----:B------:R-:W-:Y:S05]  /*366e0*/  BSYNC.RECONVERGENT B0 ;  /* 0x0000000000007941 */ /* 0x000fea0003800200 */
.L_x_8524:
        /* <DEDUP_REMOVED lines=23> */
.L_x_8531:
        /* <DEDUP_REMOVED lines=13> */
.L_x_8533:
[----:B------:R-:W-:Y:S05]  /*36930*/  BSYNC.RECONVERGENT B1 ;  /* 0x0000000000017941 */ /* 0x000fea0003800200 */
.L_x_8532:
        /* <DEDUP_REMOVED lines=42> */
.L_x_8530:
[----:B------:R-:W-:Y:S05]  /*36be0*/  BSYNC.RECONVERGENT B0 ;  /* 0x0000000000007941 */ /* 0x000fea0003800200 */
.L_x_8529:
        /* <DEDUP_REMOVED lines=23> */
.L_x_8536:
        /* <DEDUP_REMOVED lines=13> */
.L_x_8538:
[----:B------:R-:W-:Y:S05]  /*36e30*/  BSYNC.RECONVERGENT B1 ;  /* 0x0000000000017941 */ /* 0x000fea0003800200 */
.L_x_8537:
        /* <DEDUP_REMOVED lines=42> */
.L_x_8535:
[----:B------:R-:W-:Y:S05]  /*370e0*/  BSYNC.RECONVERGENT B0 ;  /* 0x0000000000007941 */ /* 0x000fea0003800200 */
.L_x_8534:
        /* <DEDUP_REMOVED lines=14> */
.L_x_8498:
        /* <DEDUP_REMOVED lines=23> */
[----:B0-----:R-:W-:-:S04]  /*37340*/  @P0 IMAD.WIDE.U32 R194, R175, 0x10, R194 ;  /* 0x00000010afc20825 */ /* 0x001fc800078e00c2 */
[----:B------:R1:W-:Y:S01]  /*37350*/  STG.E.64 desc[UR6][R198.64], R196 ;  /* 0x000000c4c6007986 */ /* 0x0003e2000c101b06 */
        /* <DEDUP_REMOVED lines=22> */
.L_x_8539:
        /* <DEDUP_REMOVED lines=20> */
.L_x_8543:
        /* <DEDUP_REMOVED lines=13> */
.L_x_8545:
[----:B------:R-:W-:Y:S05]  /*376d0*/  BSYNC.RECONVERGENT B1 ;  /* 0x0000000000017941 */ /* 0x000fea0003800200 */
.L_x_8544:
[----:B------:R-:W-:Y:S01]  /*376e0*/  IMAD.WIDE.U32 R30, R0, -0x326172a9, RZ ;  /* 0xcd9e8d57001e7825 */ /* 0x000fe200078e00ff */
[----:B------:R-:W-:Y:S02]  /*376f0*/  LOP3.LUT R28, R24, R33, R135, 0x96, !PT ;  /* 0x00000021181c7212 */ /* 0x000fe400078e9687 */
[----:B------:R-:W-:Y:S02]  /*37700*/  MOV R27, R200 ;  /* 0x000000c8001b7202 */ /* 0x000fe40000000f00 */
[----:B--2---:R-:W-:Y:S01]  /*37710*/  LOP3.LUT R140, R23, R31, R134, 0x96, !PT ;  /* 0x0000001f178c7212 */ /* 0x004fe200078e9686 */
        /* <DEDUP_REMOVED lines=38> */
.L_x_8542:
[----:B------:R-:W-:Y:S05]  /*37980*/  BSYNC.RECONVERGENT B0 ;  /* 0x0000000000007941 */ /* 0x000fea0003800200 */
.L_x_8541:
        /* <DEDUP_REMOVED lines=22> */
.L_x_8548:
        /* <DEDUP_REMOVED lines=13> */
.L_x_8550:
[----:B------:R-:W-:Y:S05]  /*37bc0*/  BSYNC.RECONVERGENT B1 ;  /* 0x0000000000017941 */ /* 0x000fea0003800200 */
.L_x_8549:
[----:B------:R-:W-:Y:S01]  /*37bd0*/  IMAD.WIDE.U32 R30, R0, -0x326172a9, RZ ;  /* 0xcd9e8d57001e7825 */ /* 0x000fe200078e00ff */
[----:B------:R-:W-:-:S03]  /*37be0*/  LOP3.LUT R28, R24, R33, R135, 0x96, !PT ;  /* 0x00000021181c7212 */ /* 0x000fc600078e9687 */
[----:B------:R-:W-:Y:S01]  /*37bf0*/  IMAD.MOV.U32 R27, RZ, RZ, R174 ;  /* 0x000000ffff1b7224 */ /* 0x000fe200078e00ae */
        /* <DEDUP_REMOVED lines=39> */
.L_x_8547:
[----:B------:R-:W-:Y:S05]  /*37e70*/  BSYNC.RECONVERGENT B0 ;  /* 0x0000000000007941 */ /* 0x000fea0003800200 */
.L_x_8546:
[----:B------:R-:W-:Y:S01]  /*37e80*/  I2FP.F32.U32 R27, R27 ;  /* 0x0000001b001b7245 */ /* 0x000fe20000201000 */
[----:B------:R-:W-:Y:S01]  /*37e90*/  HADD2.F32 R28, -RZ, R48.H0_H0 ;  /* 0x20000030ff1c7230 */ /* 0x000fe20000004100 */
[----:B------:R-:W-:Y:S01]  /*37ea0*/  ISETP.NE.AND P3, PT, R30, 0x1, PT ;  /* 0x000000011e00780c */ /* 0x000fe20003f65270 */
[----:B------:R-:W-:Y:S01]  /*37eb0*/  BSSY.RECONVERGENT B0, `(.L_x_8551) ;  /* 0x000004e000007945 */ /* 0x000fe20003800200 */
[----:B------:R-:W-:Y:S01]  /*37ec0*/  MOV R29, R170 ;  /* 0x000000aa001d7202 */ /* 0x000fe20000000f00 */
        /* <DEDUP_REMOVED lines=10> */
[----:B--2---:R-:W-:Y:S01]  /*37f70*/  F2FP.F16.F32.PACK_AB R194, RZ, R191 ;  /* 0x000000bfffc2723e */ /* 0x004fe200000000ff */
        /* <DEDUP_REMOVED lines=9> */
.L_x_8553:
        /* <DEDUP_REMOVED lines=13> */
.L_x_8555:
[----:B------:R-:W-:Y:S05]  /*380e0*/  BSYNC.RECONVERGENT B1 ;  /* 0x0000000000017941 */ /* 0x000fea0003800200 */
.L_x_8554:
        /* <DEDUP_REMOVED lines=41> */
[----:B------:R-:W-:-:S07]  /*38380*/  HFMA2 R28, -RZ, RZ, 0, 0 ;  /* 0x00000000ff1c7431 */ /* 0x000fce00000001ff */
.L_x_8552:
[----:B------:R-:W-:Y:S05]  /*38390*/  BSYNC.RECONVERGENT B0 ;  /* 0x0000000000007941 */ /* 0x000fea0003800200 */
.L_x_8551:
        /* <DEDUP_REMOVED lines=22> */
.L_x_8558:
        /* <DEDUP_REMOVED lines=13> */
.L_x_8560:
[----:B------:R-:W-:Y:S05]  /*385d0*/  BSYNC.RECONVERGENT B1 ;  /* 0x0000000000017941 */ /* 0x000fea0003800200 */
.L_x_8559:
        /* <DEDUP_REMOVED lines=42> */
.L_x_8557:
[----:B------:R-:W-:Y:S05]  /*38880*/  BSYNC.RECONVERGENT B0 ;  /* 0x0000000000007941 */ /* 0x000fea0003800200 */
.L_x_8556:
[----:B------:R-:W-:Y:S01]  /*38890*/  I2FP.F32.U32 R29, R29 ;  /* 0x0000001d001d7245 */ /* 0x000fe20000201000 */
[----:B------:R-:W-:Y:S01]  /*388a0*/  HADD2.F32 R28, -RZ, R48.H1_H1 ;  /* 0x30000030ff1c7230 */ /* 0x000fe20000004100 */
[----:B------:R-:W-:Y:S01]  /*388b0*/  ISETP.NE.AND P3, PT, R30, 0x1, PT ;  /* 0x000000011e00780c */ /* 0x000fe20003f65270 */
[----:B------:R-:W-:Y:S01]  /*388c0*/  @P1 HADD2.F32 R193, -RZ, R44.H1_H1 ;  /* 0x3000002cffc11230 */ /* 0x000fe20000004100 */
[----:B------:R-:W-:Y:S01]  /*388d0*/  BSSY.RECONVERGENT B0, `(.L_x_8561) ;  /* 0x000004d000007945 */ /* 0x000fe20003800200 */
[----:B------:R-:W-:Y:S01]  /*388e0*/  FFMA.FTZ R29, R29, R40, 1.1641532182693481445e-10 ;  /* 0x2f0000001d1d7423 */ /* 0x000fe20000010028 */
[----:B------:R-:W-:Y:S01]  /*388f0*/  FMUL.FTZ R28, R28, R41 ;  /* 0x000000291c1c7220 */ /* 0x000fe20000410000 */
[----:B------:R-:W-:-:S03]  /*38900*/  MOV R31, 0x2 ;  /* 0x00000002001f7802 */ /* 0x000fc60000000f00 */
        /* <DEDUP_REMOVED lines=17> */
.L_x_8563:
        /* <DEDUP_REMOVED lines=13> */
.L_x_8565:
[----:B------:R-:W-:Y:S05]  /*38af0*/  BSYNC.RECONVERGENT B1 ;  /* 0x0000000000017941 */ /* 0x000fea0003800200 */
.L_x_8564:
        /* <DEDUP_REMOVED lines=42> */
.L_x_8562:
[----:B------:R-:W-:Y:S05]  /*38da0*/  BSYNC.RECONVERGENT B0 ;  /* 0x0000000000007941 */ /* 0x000fea0003800200 */
.L_x_8561:
        /* <DEDUP_REMOVED lines=22> */
.L_x_8568:
        /* <DEDUP_REMOVED lines=13> */
.L_x_8570:
[----:B------:R-:W-:Y:S05]  /*38fe0*/  BSYNC.RECONVERGENT B1 ;  /* 0x0000000000017941 */ /* 0x000fea0003800200 */
.L_x_8569:
        /* <DEDUP_REMOVED lines=42> */
.L_x_8567:
[----:B------:R-:W-:Y:S05]  /*39290*/  BSYNC.RECONVERGENT B0 ;  /* 0x0000000000007941 */ /* 0x000fea0003800200 */
.L_x_8566:
        /* <DEDUP_REMOVED lines=25> */
.L_x_8573:
        /* <DEDUP_REMOVED lines=13> */
.L_x_8575:
[----:B------:R-:W-:Y:S05]  /*39500*/  BSYNC.RECONVERGENT B1 ;  /* 0x0000000000017941 */ /* 0x000fea0003800200 */
.L_x_8574:
        /* <DEDUP_REMOVED lines=39> */
[----:B------:R-:W-:Y:S02]  /*39780*/  LOP3.LUT R169, R21, R32, R31, 0x96, !PT ;  /* 0x0000002015a97212 */ /* 0x000fe400078e961f */
[----:B------:R-:W-:Y:S01]  /*39790*/  MOV R31, R174 ;  /* 0x000000ae001f7202 */ /* 0x000fe20000000f00 */
[----:B------:R-:W-:-:S07]  /*397a0*/  IMAD.MOV.U32 R174, RZ, RZ, R30 ;  /* 0x000000ffffae7224 */ /* 0x000fce00078e001e */
.L_x_8572:
[----:B------:R-:W-:Y:S05]  /*397b0*/  BSYNC.RECONVERGENT B0 ;  /* 0x0000000000007941 */ /* 0x000fea0003800200 */
.L_x_8571:
        /* <DEDUP_REMOVED lines=22> */
.L_x_8578:
        /* <DEDUP_REMOVED lines=13> */
.L_x_8580:
[----:B------:R-:W-:Y:S05]  /*399f0*/  BSYNC.RECONVERGENT B1 ;  /* 0x0000000000017941 */ /* 0x000fea0003800200 */
.L_x_8579:
        /* <DEDUP_REMOVED lines=42> */
.L_x_8577:
[----:B------:R-:W-:Y:S05]  /*39ca0*/  BSYNC.RECONVERGENT B0 ;  /* 0x0000000000007941 */ /* 0x000fea0003800200 */
.L_x_8576:
        /* <DEDUP_REMOVED lines=25> */
.L_x_8583:
        /* <DEDUP_REMOVED lines=13> */
.L_x_8585:
[----:B------:R-:W-:Y:S05]  /*39f10*/  BSYNC.RECONVERGENT B1 ;  /* 0x0000000000017941 */ /* 0x000fea0003800200 */
.L_x_8584:
        /* <DEDUP_REMOVED lines=42> */
.L_x_8582:
[----:B------:R-:W-:Y:S05]  /*3a1c0*/  BSYNC.RECONVERGENT B0 ;  /* 0x0000000000007941 */ /* 0x000fea0003800200 */
.L_x_8581:
        /* <DEDUP_REMOVED lines=20> */
.L_x_8588:
        /* <DEDUP_REMOVED lines=13> */
.L_x_8590:
[----:B------:R-:W-:Y:S05]  /*3a3e0*/  BSYNC.RECONVERGENT B1 ;  /* 0x0000000000017941 */ /* 0x000fea0003800200 */
.L_x_8589:
        /* <DEDUP_REMOVED lines=42> */
.L_x_8587:
[----:B------:R-:W-:Y:S05]  /*3a690*/  BSYNC.RECONVERGENT B0 ;  /* 0x0000000000007941 */ /* 0x000fea0003800200 */
.L_x_8586:
[----:B------:R-:W-:Y:S01]  /*3a6a0*/  I2FP.F32.U32 R33, R33 ;  /* 0x0000002100217245 */ /* 0x000fe20000201000 */
[----:B------:R-:W-:Y:S01]  /*3a6b0*/  HADD2.F32 R32, -RZ, R50.H0_H0 ;  /* 0x20000032ff207230 */ /* 0x000fe20000004100 */
[----:B------:R-:W-:Y:S01]  /*3a6c0*/  BSSY.RECONVERGENT B0, `(.L_x_8591) ;  /* 0x0000050000007945 */ /* 0x000fe20003800200 */
[----:B------:R-:W-:Y:S02]  /*3a6d0*/  @P1 HADD2.F32 R140, -RZ, R46.H0_H0 ;  /* 0x2000002eff8c1230 */ /* 0x000fe40000004100 */
[----:B------:R-:W-:Y:S01]  /*3a6e0*/  FFMA.FTZ R33, R33, R40, 1.1641532182693481445e-10 ;  /* 0x2f00000021217423 */ /* 0x000fe20000010028 */
[----:B------:R-:W-:-:S04]  /*3a6f0*/  FMUL.FTZ R32, R32, R41 ;  /* 0x0000002920207220 */ /* 0x000fc80000410000 */
[----:B------:R-:W-:Y:S02]  /*3a700*/  FSETP.GTU.FTZ.AND P3, PT, R33, R42, PT ;  /* 0x0000002a2100720b */ /* 0x000fe40003f7c000 */
[----:B------:R-:W-:Y:S02]  /*3a710*/  MOV R33, R170 ;  /* 0x000000aa00217202 */ /* 0x000fe40000000f00 */
        /* <DEDUP_REMOVED lines=18> */
.L_x_8593:
        /* <DEDUP_REMOVED lines=13> */
.L_x_8595:
[----:B------:R-:W-:Y:S05]  /*3a910*/  BSYNC.RECONVERGENT B1 ;  /* 0x0000000000017941 */ /* 0x000fea0003800200 */
.L_x_8594:
        /* <DEDUP_REMOVED lines=42> */
.L_x_8592:
[----:B------:R-:W-:Y:S05]  /*3abc0*/  BSYNC.RECONVERGENT B0 ;  /* 0x0000000000007941 */ /* 0x000fea0003800200 */
.L_x_8591:
        /* <DEDUP_REMOVED lines=20> */
.L_x_8598:
        /* <DEDUP_REMOVED lines=13> */
.L_x_8600:
[----:B------:R-:W-:Y:S05]  /*3ade0*/  BSYNC.RECONVERGENT B1 ;  /* 0x0000000000017941 */ /* 0x000fea0003800200 */
.L_x_8599:
        /* <DEDUP_REMOVED lines=39> */
[----:B------:R-:W-:Y:S02]  /*3b060*/  LOP3.LUT R169, R21, R116, R33, 0x96, !PT ;  /* 0x0000007415a97212 */ /* 0x000fe400078e9621 */
[----:B------:R-:W-:Y:S01]  /*3b070*/  MOV R116, R174 ;  /* 0x000000ae00747202 */ /* 0x000fe20000000f00 */
[----:B------:R-:W-:-:S07]  /*3b080*/  IMAD.MOV.U32 R174, RZ, RZ, R32 ;  /* 0x000000ffffae7224 */ /* 0x000fce00078e0020 */
.L_x_8597:
[----:B------:R-:W-:Y:S05]  /*3b090*/  BSYNC.RECONVERGENT B0 ;  /* 0x0000000000007941 */ /* 0x000fea0003800200 */
.L_x_8596:
        /* <DEDUP_REMOVED lines=13> */
[----:B------:R-:W-:Y:S01]  /*3b170*/  @!P1 IMAD.MOV.U32 R198, RZ, RZ, R118 ;  /* 0x000000ffffc69224 */ /* 0x000fe200078e0076 */
[----:B------:R-:W-:-:S04]  /*3b180*/  MOV R118, 0x2 ;  /* 0x0000000200767802 */ /* 0x000fc80000000f00 */
        /* <DEDUP_REMOVED lines=10> */
.L_x_8603:
        /* <DEDUP_REMOVED lines=13> */
.L_x_8605:
[----:B------:R-:W-:Y:S05]  /*3b300*/  BSYNC.RECONVERGENT B1 ;  /* 0x0000000000017941 */ /* 0x000fea0003800200 */
.L_x_8604:
        /* <DEDUP_REMOVED lines=42> */
.L_x_8602:
[----:B------:R-:W-:Y:S05]  /*3b5b0*/  BSYNC.RECONVERGENT B0 ;  /* 0x0000000000007941 */ /* 0x000fea0003800200 */
.L_x_8601:
        /* <DEDUP_REMOVED lines=20> */
.L_x_8608:
        /* <DEDUP_REMOVED lines=13> */
.L_x_8610:
[----:B------:R-:W-:Y:S05]  /*3b7d0*/  BSYNC.RECONVERGENT B1 ;  /* 0x0000000000017941 */ /* 0x000fea0003800200 */
.L_x_8609:
        /* <DEDUP_REMOVED lines=42> */
.L_x_8607:
[----:B------:R-:W-:Y:S05]  /*3ba80*/  BSYNC.RECONVERGENT B0 ;  /* 0x0000000000007941 */ /* 0x000fea0003800200 */
.L_x_8606:
        /* <DEDUP_REMOVED lines=26> */
.L_x_8613:
        /* <DEDUP_REMOVED lines=13> */
.L_x_8615:
[----:B------:R-:W-:Y:S05]  /*3bd00*/  BSYNC.RECONVERGENT B1 ;  /* 0x0000000000017941 */ /* 0x000fea0003800200 */
.L_x_8614:
        /* <DEDUP_REMOVED lines=42> */
.L_x_8612:
[----:B------:R-:W-:Y:S05]  /*3bfb0*/  BSYNC.RECONVERGENT B0 ;  /* 0x0000000000007941 */ /* 0x000fea0003800200 */
.L_x_8611:
        /* <DEDUP_REMOVED lines=20> */
.L_x_8618:
        /* <DEDUP_REMOVED lines=15> */
.L_x_8620:
[----:B------:R-:W-:Y:S05]  /*3c1f0*/  BSYNC.RECONVERGENT B1 ;  /* 0x0000000000017941 */ /* 0x000fea0003800200 */
.L_x_8619:
        /* <DEDUP_REMOVED lines=42> */
.L_x_8617:
[----:B------:R-:W-:Y:S05]  /*3c4a0*/  BSYNC.RECONVERGENT B0 ;  /* 0x0000000000007941 */ /* 0x000fea0003800200 */
.L_x_8616:
[----:B------:R-:W-:Y:S01]  /*3c4b0*/  I2FP.F32.U32 R117, R118 ;  /* 0x0000007600757245 */ /* 0x000fe20000201000 */
[----:B------:R-:W-:Y:S01]  /*3c4c0*/  HADD2.F32 R116, -RZ, R51.H1_H1 ;  /* 0x30000033ff747230 */ /* 0x000fe20000004100 */
[----:B------:R-:W-:-:S03]  /*3c4d0*/  PRMT R118, R201, 0x5410, R203 ;  /* 0x00005410c9767816 */ /* 0x000fc600000000cb */
[----:B------:R-:W-:Y:S01]  /*3c4e0*/  FFMA.FTZ R117, R117, R40, 1.1641532182693481445e-10 ;  /* 0x2f00000075757423 */ /* 0x000fe20000010028 */
[----:B------:R-:W-:Y:S01]  /*3c4f0*/  FMUL.FTZ R41, R116, R41 ;  /* 0x0000002974297220 */ /* 0x000fe20000410000 */
[----:B------:R-:W-:-:S03]  /*3c500*/  PRMT R116, R194, 0x5410, R197 ;  /* 0x00005410c2747816 */ /* 0x000fc600000000c5 */
[----:B------:R-:W-:Y:S01]  /*3c510*/  FSETP.GTU.FTZ.AND P6, PT, R117, R42, PT ;  /* 0x0000002a7500720b */ /* 0x000fe20003fdc000 */
[----:B------:R-:W-:-:S03]  /*3c520*/  @P1 HADD2.F32 R117, -RZ, R47.H1_H1 ;  /* 0x3000002fff751230 */ /* 0x000fc60000004100 */
[----:B------:R-:W-:Y:S02]  /*3c530*/  FSEL R41, R41, RZ, !P6 ;  /* 0x000000ff29297208 */ /* 0x000fe40007000000 */
[----:B------:R-:W-:-:S03]  /*3c540*/  SEL R40, RZ, 0x1, P6 ;  /* 0x00000001ff287807 */ /* 0x000fc60003000000 */
[----:B------:R-:W-:-:S04]  /*3c550*/  FADD.FTZ R204, R204, R41 ;  /* 0x00000029cccc7221 */ /* 0x000fc80000010000 */
[--C-:B------:R-:W-:Y:S01]  /*3c560*/  @P1 FADD.FTZ R42, R117, R204.reuse ;  /* 0x000000cc752a1221 */ /* 0x100fe20000010000 */
[----:B------:R-:W-:Y:S01]  /*3c570*/  @!P1 IMAD.MOV.U32 R42, RZ, RZ, R204 ;  /* 0x000000ffff2a9224 */ /* 0x000fe200078e00cc */
[----:B------:R-:W-:Y:S02]  /*3c580*/  PRMT R117, R34, 0x5410, R200 ;  /* 0x0000541022757816 */ /* 0x000fe400000000c8 */
[----:B------:R-:W-:Y:S02]  /*3c590*/  PRMT R34, R40, 0x7610, R34 ;  /* 0x0000761028227816 */ /* 0x000fe40000000022 */
[----:B------:R-:W-:-:S04]  /*3c5a0*/  F2FP.F16.F32.PACK_AB R119, RZ, R42 ;  /* 0x0000002aff77723e */ /* 0x000fc800000000ff */
[----:B------:R-:W-:Y:S01]  /*3c5b0*/  PRMT R119, R199, 0x5410, R119 ;  /* 0x00005410c7777816 */ /* 0x000fe20000000077 */
[----:B------:R-:W-:Y:S06]  /*3c5c0*/  BRA `(.L_x_8621) ;  /* 0x0000002800447947 */ /* 0x000fec0003800000 */
.L_x_8540:
[----:B------:R-:W-:Y:S01]  /*3c5d0*/  ISETP.NE.AND P2, PT, R168, 0x1, PT ;  /* 0x00000001a800780c */ /* 0x000fe20003f45270 */
[----:B------:R-:W-:Y:S01]  /*3c5e0*/  BSSY.RECONVERGENT B0, `(.L_x_8622) ;  /* 0x0000047000007945 */ /* 0x000fe20003800200 */
[----:B------:R-:W-:Y:S01]  /*3c5f0*/  MOV R171, 0x2 ;  /* 0x0000000200ab7802 */ /* 0x000fe20000000f00 */
[----:B--2---:R-:W-:Y:S01]  /*3c600*/  IMAD.MOV.U32 R140, RZ, RZ, R170 ;  /* 0x000000ffff8c7224 */ /* 0x004fe200078e00aa */
        /* <DEDUP_REMOVED lines=12> */
.L_x_8624:
        /* <DEDUP_REMOVED lines=13> */
.L_x_8626:
[----:B------:R-:W-:Y:S05]  /*3c7a0*/  BSYNC.RECONVERGENT B1 ;  /* 0x0000000000017941 */ /* 0x000fea0003800200 */
.L_x_8625:
        /* <DEDUP_REMOVED lines=42> */
.L_x_8623:
[----:B------:R-:W-:Y:S05]  /*3ca50*/  BSYNC.RECONVERGENT B0 ;  /* 0x0000000000007941 */ /* 0x000fea0003800200 */
.L_x_8622:
        /* <DEDUP_REMOVED lines=25> */
.L_x_8629:
        /* <DEDUP_REMOVED lines=13> */
.L_x_8631:
[----:B------:R-:W-:Y:S05]  /*3ccc0*/  BSYNC.RECONVERGENT B1 ;  /* 0x0000000000017941 */ /* 0x000fea0003800200 */
.L_x_8630:
        /* <DEDUP_REMOVED lines=42> */
.L_x_8628:
[----:B------:R-:W-:Y:S05]  /*3cf70*/  BSYNC.RECONVERGENT B0 ;  /* 0x0000000000007941 */ /* 0x000fea0003800200 */
.L_x_8627:
        /* <DEDUP_REMOVED lines=25> */
.L_x_8634:
        /* <DEDUP_REMOVED lines=13> */
.L_x_8636:
[----:B------:R-:W-:Y:S05]  /*3d1e0*/  BSYNC.RECONVERGENT B1 ;  /* 0x0000000000017941 */ /* 0x000fea0003800200 */
.L_x_8635:
        /* <DEDUP_REMOVED lines=42> */
.L_x_8633:
[----:B------:R-:W-:Y:S05]  /*3d490*/  BSYNC.RECONVERGENT B0 ;  /* 0x0000000000007941 */ /* 0x000fea0003800200 */
.L_x_8632:
        /* <DEDUP_REMOVED lines=25> */
.L_x_8639:
        /* <DEDUP_REMOVED lines=13> */
.L_x_8641:
[----:B------:R-:W-:Y:S05]  /*3d700*/  BSYNC.RECONVERGENT B1 ;  /* 0x0000000000017941 */ /* 0x000fea0003800200 */
.L_x_8640:
        /* <DEDUP_REMOVED lines=42> */
.L_x_8638:
[----:B------:R-:W-:Y:S05]  /*3d9b0*/  BSYNC.RECONVERGENT B0 ;  /* 0x0000000000007941 */ /* 0x000fea0003800200 */
.L_x_8637:
        /* <DEDUP_REMOVED lines=25> */
.L_x_8644:
        /* <DEDUP_REMOVED lines=13> */
.L_x_8646:
[----:B------:R-:W-:Y:S05]  /*3dc20*/  BSYNC.RECONVERGENT B1 ;  /* 0x0000000000017941 */ /* 0x000fea0003800200 */
.L_x_8645:
        /* <DEDUP_REMOVED lines=42> */
.L_x_8643:
[----:B------:R-:W-:Y:S05]  /*3ded0*/  BSYNC.RECONVERGENT B0 ;  /* 0x0000000000007941 */ /* 0x000fea0003800200 */
.L_x_8642:
        /* <DEDUP_REMOVED lines=23> */
.L_x_8649:
        /* <DEDUP_REMOVED lines=13> */
.L_x_8651:
[----:B------:R-:W-:Y:S05]  /*3e120*/  BSYNC.RECONVERGENT B1 ;  /* 0x0000000000017941 */ /* 0x000fea0003800200 */
.L_x_8650:
        /* <DEDUP_REMOVED lines=42> */
.L_x_8648:
[----:B------:R-:W-:Y:S05]  /*3e3d0*/  BSYNC.RECONVERGENT B0 ;  /* 0x0000000000007941 */ /* 0x000fea0003800200 */
.L_x_8647:
        /* <DEDUP_REMOVED lines=23> */
.L_x_8654:
        /* <DEDUP_REMOVED lines=13> */
.L_x_8656:
[----:B------:R-:W-:Y:S05]  /*3e620*/  BSYNC.RECONVERGENT B1 ;  /* 0x0000000000017941 */ /* 0x000fea0003800200 */
.L_x_8655:
        /* <DEDUP_REMOVED lines=43> */
.L_x_8653:
[----:B------:R-:W-:Y:S05]  /*3e8e0*/  BSYNC.RECONVERGENT B0 ;  /* 0x0000000000007941 */ /* 0x000fea0003800200 */
.L_x_8652:
        /* <DEDUP_REMOVED lines=23> */
.L_x_8659:
        /* <DEDUP_REMOVED lines=13> */
.L_x_8661:
[----:B------:R-:W-:Y:S05]  /*3eb30*/  BSYNC.RECONVERGENT B1 ;  /* 0x0000000000017941 */ /* 0x000fea0003800200 */
.L_x_8660:
        /* <DEDUP_REMOVED lines=43> */
.L_x_8658:
[----:B------:R-:W-:Y:S05]  /*3edf0*/  BSYNC.RECONVERGENT B0 ;  /* 0x0000000000007941 */ /* 0x000fea0003800200 */
.L_x_8657:
        /* <DEDUP_REMOVED lines=14> */
.L_x_8621:
        /* <DEDUP_REMOVED lines=77> */
[----:B0-----:R-:W-:Y:S02]  /*3f3b0*/  LOP3.LUT P1, RZ, R197, 0x1f, RZ, 0xc0, !PT ;  /* 0x0000001fc5ff7812 */ /* 0x001fe4000782c0ff */
[----:B------:R-:W-:Y:S01]  /*3f3c0*/  LOP3.LUT R40, R40, R171, RZ, 0xfc, !PT ;  /* 0x000000ab28287212 */ /* 0x000fe200078efcff */
[----:B------:R-:W-:-:S04]  /*3f3d0*/  FADD.FTZ R141, R141, R192 ;  /* 0x000000c08d8d7221 */ /* 0x000fc80000010000 */
[----:B------:R1:W-:Y:S01]  /*3f3e0*/  STG.E.64 desc[UR6][R136.64], R40 ;  /* 0x0000002888007986 */ /* 0x0003e2000c101b06 */
[----:B------:R-:W-:-:S04]  /*3f3f0*/  FADD.FTZ R140, R141, R196 ;  /* 0x000000c48d8c7221 */ /* 0x000fc80000010000 */
[----:B------:R-:W-:-:S04]  /*3f400*/  FADD.FTZ R141, R140, R195 ;  /* 0x000000c38c8d7221 */ /* 0x000fc80000010000 */
[----:B------:R-:W-:-:S04]  /*3f410*/  FADD.FTZ R141, R141, R198 ;  /* 0x000000c68d8d7221 */ /* 0x000fc80000010000 */
[----:B------:R-:W-:Y:S01]  /*3f420*/  FADD.FTZ R141, R141, R202 ;  /* 0x000000ca8d8d7221 */ /* 0x000fe20000010000 */
        /* <DEDUP_REMOVED lines=21> */
.L_x_8662:
[----:B------:R-:W-:Y:S01]  /*3f580*/  UMOV UR13, 0xffffffff ;  /* 0xffffffff000d7882 */ /* 0x000fe20000000000 */
[----:B------:R-:W-:Y:S02]  /*3f590*/  FADD.FTZ R141, R141, R42 ;  /* 0x0000002a8d8d7221 */ /* 0x000fe40000010000 */
[----:B------:R-:W-:Y:S05]  /*3f5a0*/  BRA.DIV UR13, `(.L_x_8663) ;  /* 0x000000220d647947 */ /* 0x000fea000b800000 */
[----:B0-----:R-:W0:Y:S01]  /*3f5b0*/  SHFL.BFLY PT, R40, R141, 0x1, 0x1f ;  /* 0x0c201f008d287f89 */ /* 0x001e2200000e0000 */
        /* <DEDUP_REMOVED lines=148> */
.L_x_8676:
[----:B------:R-:W-:Y:S01]  /*3ff00*/  FMUL.FTZ R40, R41, R41 ;  /* 0x0000002929287220 */ /* 0x000fe20000410000 */
[----:B------:R-:W-:Y:S01]  /*3ff10*/  ISETP.NE.AND P2, PT, RZ, UR5, PT ;  /* 0x00000005ff007c0c */ /* 0x000fe2000bf45270 */
[----:B-1----:R-:W-:Y:S01]  /*3ff20*/  FADD.FTZ R137, R136, R137 ;  /* 0x0000008988897221 */ /* 0x002fe20000010000 */
[----:B------:R-:W-:Y:S02]  /*3ff30*/  HADD2.F32 R250, -RZ, R82.H0_H0 ;  /* 0x20000052fffa7230 */ /* 0x000fe40000004100 */
[----:B------:R-:W-:Y:S01]  /*3ff40*/  FSEL R119, R40, RZ, P2 ;  /* 0x000000ff28777208 */ /* 0x000fe20001000000 */
[----:B------:R-:W-:Y:S01]  /*3ff50*/  FFMA.FTZ R40, R137, R116, UR10 ;  /* 0x0000000a89287e23 */ /* 0x000fe20008010074 */
[----:B------:R-:W-:Y:S01]  /*3ff60*/  FSEL R117, R41, RZ, !P2 ;  /* 0x000000ff29757208 */ /* 0x000fe20005000000 */
[----:B------:R-:W-:Y:S02]  /*3ff70*/  HADD2.F32 R116, -RZ, R112.H0_H0 ;  /* 0x20000070ff747230 */ /* 0x000fe40000004100 */
[----:B------:R-:W-:Y:S01]  /*3ff80*/  FADD.FTZ R40, R40, R119 ;  /* 0x0000007728287221 */ /* 0x000fe20000010000 */
[----:B------:R-:W-:-:S02]  /*3ff90*/  HADD2.F32 R119, -RZ, R80.H0_H0 ;  /* 0x20000050ff777230 */ /* 0x000fc40000004100 */
        /* <DEDUP_REMOVED lines=20> */
[----:B------:R-:W-:-:S02]  /*400e0*/  HADD2.F32 R39, -RZ, R113.H0_H0 ;  /* 0x20000071ff277230 */ /* 0x000fc40000004100 */
[C---:B------:R-:W-:Y:S01]  /*400f0*/  FADD.FTZ R120, -R117.reuse, R120 ;  /* 0x0000007875787221 */ /* 0x040fe20000010100 */
[C---:B------:R-:W-:Y:S01]  /*40100*/  FADD.FTZ R38, -R117.reuse, R125 ;  /* 0x0000007d75267221 */ /* 0x040fe20000010100 */
[----:B------:R-:W-:Y:S01]  /*40110*/  FFMA.FTZ R116, R126, R116, R119 ;  /* 0x000000747e747223 */ /* 0x000fe20000010077 */
[----:B------:R-:W-:Y:S02]  /*40120*/  HADD2.F32 R119, -RZ, R81.H0_H0 ;  /* 0x20000051ff777230 */ /* 0x000fe40000004100 */
        /* <DEDUP_REMOVED lines=43> */
[----:B------:R-:W-:Y:S01]  /*403e0*/  FADD.FTZ R118, -R117, R42 ;  /* 0x0000002a75767221 */ /* 0x000fe20000010100 */
        /* <DEDUP_REMOVED lines=8> */
[----:B------:R-:W-:Y:S01]  /*40470*/  FFMA.FTZ R119, R222, R121, R123 ;  /* 0x00000079de777223 */ /* 0x000fe2000001007b */
[----:B------:R-:W-:-:S02]  /*40480*/  HADD2.F32 R121, -RZ, R115.H1_H1 ;  /* 0x30000073ff797230 */ /* 0x000fc40000004100 */
[C---:B------:R-:W-:Y:S01]  /*40490*/  FMUL.FTZ R133, R35.reuse, R208 ;  /* 0x000000d023857220 */ /* 0x040fe20000410000 */
[----:B------:R-:W-:Y:S01]  /*404a0*/  FFMA.FTZ R117, R36, R117, R37 ;  /* 0x0000007524757223 */ /* 0x000fe20000010025 */
[----:B------:R-:W-:Y:S02]  /*404b0*/  HADD2.F32 R123, -RZ, R83.H1_H1 ;  /* 0x30000053ff7b7230 */ /* 0x000fe40000004100 */
[C---:B------:R-:W-:Y:S01]  /*404c0*/  FMUL.FTZ R208, R35.reuse, R220 ;  /* 0x000000dc23d07220 */ /* 0x040fe20000410000 */
[----:B------:R-:W-:Y:S02]  /*404d0*/  HADD2.F32 R37, -RZ, R114.H1_H1 ;  /* 0x30000072ff257230 */ /* 0x000fe40000004100 */
[C---:B------:R-:W-:Y:S01]  /*404e0*/  FMUL.FTZ R120, R35.reuse, R120 ;  /* 0x0000007823787220 */ /* 0x040fe20000410000 */
[----:B------:R-:W-:Y:S02]  /*404f0*/  HADD2.F32 R39, -RZ, R82.H1_H1 ;  /* 0x30000052ff277230 */ /* 0x000fe40000004100 */
[----:B------:R-:W-:Y:S01]  /*40500*/  FMUL.FTZ R242, R35, R242 ;  /* 0x000000f223f27220 */ /* 0x000fe20000410000 */
[----:B------:R-:W-:-:S02]  /*40510*/  HADD2.F32 R125, -RZ, R108.H0_H0 ;  /* 0x2000006cff7d7230 */ /* 0x000fc40000004100 */
[----:B------:R-:W-:Y:S01]  /*40520*/  FMUL.FTZ R127, R35, R244 ;  /* 0x000000f4237f7220 */ /* 0x000fe20000410000 */
[----:B------:R-:W-:Y:S02]  /*40530*/  HADD2.F32 R129, -RZ, R76.H0_H0 ;  /* 0x2000004cff817230 */ /* 0x000fe40000004100 */
[----:B------:R-:W-:Y:S01]  /*40540*/  FFMA.FTZ R208, R208, R121, R123 ;  /* 0x00000079d0d07223 */ /* 0x000fe2000001007b */
[----:B------:R-:W-:Y:S02]  /*40550*/  HADD2.F32 R42, -RZ, R114.H0_H0 ;  /* 0x20000072ff2a7230 */ /* 0x000fe40000004100 */
[----:B------:R-:W-:Y:S01]  /*40560*/  FFMA.FTZ R206, R120, R37, R39 ;  /* 0x0000002578ce7223 */ /* 0x000fe20000010027 */
[----:B------:R-:W-:Y:S02]  /*40570*/  HADD2.F32 R37, -RZ, R108.H1_H1 ;  /* 0x3000006cff257230 */ /* 0x000fe40000004100 */
[----:B------:R-:W-:Y:S01]  /*40580*/  FFMA.FTZ R123, R242, R125, R129 ;  /* 0x0000007df27b7223 */ /* 0x000fe20000010081 */
[----:B------:R-:W-:-:S02]  /*40590*/  HADD2.F32 R39, -RZ, R76.H1_H1 ;  /* 0x3000004cff277230 */ /* 0x000fc40000004100 */
[----:B------:R-:W-:Y:S01]  /*405a0*/  FFMA.FTZ R127, R127, R42, R250 ;  /* 0x0000002a7f7f7223 */ /* 0x000fe200000100fa */
[----:B------:R-:W-:Y:S02]  /*405b0*/  HADD2.F32 R121, -RZ, R109.H1_H1 ;  /* 0x3000006dff797230 */ /* 0x000fe40000004100 */
[C---:B------:R-:W-:Y:S01]  /*405c0*/  FMUL.FTZ R38, R35.reuse, R38 ;  /* 0x0000002623267220 */ /* 0x040fe20000410000 */
[----:B------:R-:W-:Y:S02]  /*405d0*/  HADD2.F32 R125, -RZ, R77.H1_H1 ;  /* 0x3000004dff7d7230 */ /* 0x000fe40000004100 */
[C---:B------:R-:W-:Y:S01]  /*405e0*/  FMUL.FTZ R216, R35.reuse, R216 ;  /* 0x000000d823d87220 */ /* 0x040fe20000410000 */
[----:B------:R-:W-:Y:S02]  /*405f0*/  HADD2.F32 R36, -RZ, R115.H0_H0 ;  /* 0x20000073ff247230 */ /* 0x000fe40000004100 */
[----:B------:R-:W-:Y:S01]  /*40600*/  FMUL.FTZ R137, R35, R200 ;  /* 0x000000c823897220 */ /* 0x000fe20000410000 */
[----:B------:R-:W-:-:S02]  /*40610*/  HADD2.F32 R42, -RZ, R83.H0_H0 ;  /* 0x20000053ff2a7230 */ /* 0x000fc40000004100 */
[----:B------:R-:W-:Y:S01]  /*40620*/  FFMA.FTZ R200, R38, R37, R39 ;  /* 0x0000002526c87223 */ /* 0x000fe20000010027 */
[----:B------:R-:W-:Y:S01]  /*40630*/  FFMA.FTZ R216, R216, R121, R125 ;  /* 0x00000079d8d87223 */ /* 0x000fe2000001007d */
[----:B------:R-:W-:Y:S02]  /*40640*/  HADD2.F32 R37, -RZ, R110.H1_H1 ;  /* 0x3000006eff257230 */ /* 0x000fe40000004100 */
[----:B------:R-:W-:Y:S01]  /*40650*/  FMUL.FTZ R124, R35, R124 ;  /* 0x0000007c237c7220 */ /* 0x000fe20000410000 */
[----:B------:R-:W-:Y:S01]  /*40660*/  FFMA.FTZ R133, R133, R36, R42 ;  /* 0x0000002485857223 */ /* 0x000fe2000001002a */
[----:B------:R-:W-:Y:S02]  /*40670*/  HADD2.F32 R39, -RZ, R78.H1_H1 ;  /* 0x3000004eff277230 */ /* 0x000fe40000004100 */
[C---:B------:R-:W-:Y:S01]  /*40680*/  FMUL.FTZ R218, R35.reuse, R218 ;  /* 0x000000da23da7220 */ /* 0x040fe20000410000 */
[----:B------:R-:W-:Y:S02]  /*40690*/  HADD2.F32 R121, -RZ, R111.H1_H1 ;  /* 0x3000006fff797230 */ /* 0x000fe40000004100 */
[----:B------:R-:W-:Y:S01]  /*406a0*/  FMUL.FTZ R139, R35, R238 ;  /* 0x000000ee238b7220 */ /* 0x000fe20000410000 */
[----:B------:R-:W-:-:S02]  /*406b0*/  HADD2.F32 R125, -RZ, R79.H1_H1 ;  /* 0x3000004fff7d7230 */ /* 0x000fc40000004100 */
[C---:B------:R-:W-:Y:S01]  /*406c0*/  FMUL.FTZ R143, R35.reuse, R204 ;  /* 0x000000cc238f7220 */ /* 0x040fe20000410000 */
[----:B------:R-:W-:Y:S02]  /*406d0*/  HADD2.F32 R36, -RZ, R109.H0_H0 ;  /* 0x2000006dff247230 */ /* 0x000fe40000004100 */
[----:B------:R-:W-:Y:S01]  /*406e0*/  FFMA.FTZ R204, R124, R37, R39 ;  /* 0x000000257ccc7223 */ /* 0x000fe20000010027 */
[----:B------:R-:W-:Y:S02]  /*406f0*/  HADD2.F32 R42, -RZ, R77.H0_H0 ;  /* 0x2000004dff2a7230 */ /* 0x000fe40000004100 */
[----:B------:R-:W-:Y:S01]  /*40700*/  FFMA.FTZ R218, R218, R121, R125 ;  /* 0x00000079dada7223 */ /* 0x000fe2000001007d */
[----:B------:R-:W-:Y:S02]  /*40710*/  HADD2.F32 R120, -RZ, R110.H0_H0 ;  /* 0x2000006eff787230 */ /* 0x000fe40000004100 */
[----:B------:R-:W-:Y:S01]  /*40720*/  FMUL.FTZ R142, R35, R142 ;  /* 0x0000008e238e7220 */ /* 0x000fe20000410000 */
[----:B------:R-:W-:-:S02]  /*40730*/  HADD2.F32 R220, -RZ, R78.H0_H0 ;  /* 0x2000004effdc7230 */ /* 0x000fc40000004100 */
[----:B------:R-:W-:Y:S01]  /*40740*/  FFMA.FTZ R137, R137, R36, R42 ;  /* 0x0000002489897223 */ /* 0x000fe2000001002a */
[----:B------:R-:W-:Y:S02]  /*40750*/  HADD2.F32 R37, -RZ, R104.H1_H1 ;  /* 0x30000068ff257230 */ /* 0x000fe40000004100 */
[----:B------:R-:W-:Y:S01]  /*40760*/  FMUL.FTZ R130, R35, R130 ;  /* 0x0000008223827220 */ /* 0x000fe20000410000 */
[----:B------:R-:W-:Y:S02]  /*40770*/  HADD2.F32 R39, -RZ, R72.H1_H1 ;  /* 0x30000048ff277230 */ /* 0x000fe40000004100 */
[----:B------:R-:W-:Y:S01]  /*40780*/  FFMA.FTZ R139, R139, R120, R220 ;  /* 0x000000788b8b7223 */ /* 0x000fe200000100dc */
[----:B------:R-:W-:Y:S02]  /*40790*/  HADD2.F32 R145, -RZ, R105.H0_H0 ;  /* 0x20000069ff917230 */ /* 0x000fe40000004100 */
[----:B------:R-:W-:Y:S01]  /*407a0*/  FMUL.FTZ R212, R35, R212 ;  /* 0x000000d423d47220 */ /* 0x000fe20000410000 */
[----:B------:R-:W-:-:S02]  /*407b0*/  HADD2.F32 R121, -RZ, R73.H0_H0 ;  /* 0x20000049ff797230 */ /* 0x000fc40000004100 */
[C---:B------:R-:W-:Y:S01]  /*407c0*/  FMUL.FTZ R141, R35.reuse, R240 ;  /* 0x000000f0238d7220 */ /* 0x040fe20000410000 */
[----:B------:R-:W-:Y:S02]  /*407d0*/  HADD2.F32 R125, -RZ, R105.H1_H1 ;  /* 0x30000069ff7d7230 */ /* 0x000fe40000004100 */
[----:B------:R-:W-:Y:S01]  /*407e0*/  FFMA.FTZ R142, R142, R37, R39 ;  /* 0x000000258e8e7223 */ /* 0x000fe20000010027 */
[----:B------:R-:W-:Y:S02]  /*407f0*/  HADD2.F32 R129, -RZ, R73.H1_H1 ;  /* 0x30000049ff817230 */ /* 0x000fe40000004100 */
        /* <DEDUP_REMOVED lines=9> */
[----:B------:R-:W-:Y:S02]  /*40890*/  HADD2.F32 R121, -RZ, R107.H1_H1 ;  /* 0x3000006bff797230 */ /* 0x000fe40000004100 */
[----:B------:R-:W-:Y:S01]  /*408a0*/  FMUL.FTZ R42, R35, R236 ;  /* 0x000000ec232a7220 */ /* 0x000fe20000410000 */
[----:B------:R-:W-:-:S02]  /*408b0*/  HADD2.F32 R125, -RZ, R75.H1_H1 ;  /* 0x3000004bff7d7230 */ /* 0x000fc40000004100 */
[C---:B------:R-:W-:Y:S01]  /*408c0*/  FMUL.FTZ R167, R35.reuse, R194 ;  /* 0x000000c223a77220 */ /* 0x040fe20000410000 */
[----:B------:R-:W-:Y:S02]  /*408d0*/  HADD2.F32 R129, -RZ, R100.H0_H0 ;  /* 0x20000064ff817230 */ /* 0x000fe40000004100 */
[----:B------:R-:W-:Y:S01]  /*408e0*/  FFMA.FTZ R194, R146, R37, R39 ;  /* 0x0000002592c27223 */ /* 0x000fe20000010027 */
[--C-:B------:R-:W-:Y:S02]  /*408f0*/  HADD2.F32 R147, -RZ, R68.reuse.H0_H0 ;  /* 0x20000044ff937230 */ /* 0x100fe40000004100 */
[----:B------:R-:W-:Y:S01]  /*40900*/  FFMA.FTZ R214, R214, R121, R125 ;  /* 0x00000079d6d67223 */ /* 0x000fe2000001007d */
[----:B------:R-:W-:Y:S02]  /*40910*/  HADD2.F32 R37, -RZ, R68.H1_H1 ;  /* 0x30000044ff257230 */ /* 0x000fe40000004100 */
[----:B------:R-:W-:Y:S01]  /*40920*/  FMUL.FTZ R128, R35, R128 ;  /* 0x0000008023807220 */ /* 0x000fe20000410000 */
[----:B------:R-:W-:-:S02]  /*40930*/  HADD2.F32 R153, -RZ, R101.H0_H0 ;  /* 0x20000065ff997230 */ /* 0x000fc40000004100 */
[----:B------:R-:W-:Y:S01]  /*40940*/  FFMA.FTZ R42, R42, R129, R147 ;  /* 0x000000812a2a7223 */ /* 0x000fe20000010093 */
[----:B------:R-:W-:Y:S02]  /*40950*/  HADD2.F32 R147, -RZ, R100.H1_H1 ;  /* 0x30000064ff937230 */ /* 0x000fe40000004100 */
[C---:B------:R-:W-:Y:S01]  /*40960*/  FMUL.FTZ R152, R35.reuse, R152 ;  /* 0x0000009823987220 */ /* 0x040fe20000410000 */
[----:B------:R-:W-:Y:S02]  /*40970*/  HADD2.F32 R39, -RZ, R69.H0_H0 ;  /* 0x20000045ff277230 */ /* 0x000fe40000004100 */
[----:B------:R-:W-:Y:S01]  /*40980*/  FMUL.FTZ R130, R35, R148 ;  /* 0x0000009423827220 */ /* 0x000fe20000410000 */
[----:B------:R-:W-:Y:S02]  /*40990*/  HADD2.F32 R121, -RZ, R101.H1_H1 ;  /* 0x30000065ff797230 */ /* 0x000fe40000004100 */
[----:B------:R-:W-:Y:S01]  /*409a0*/  FFMA.FTZ R147, R128, R147, R37 ;  /* 0x0000009380937223 */ /* 0x000fe20000010025 */
[----:B------:R-:W-:-:S02]  /*409b0*/  HADD2.F32 R125, -RZ, R69.H1_H1 ;  /* 0x30000045ff7d7230 */ /* 0x000fc40000004100 */
[----:B------:R-:W-:Y:S01]  /*409c0*/  FFMA.FTZ R153, R152, R153, R39 ;  /* 0x0000009998997223 */ /* 0x000fe20000010027 */
[----:B------:R-:W-:Y:S02]  /*409d0*/  HADD2.F32 R165, -RZ, R102.H1_H1 ;  /* 0x30000066ffa57230 */ /* 0x000fe40000004100 */
[C---:B------:R-:W-:Y:S01]  /*409e0*/  FMUL.FTZ R156, R35.reuse, R156 ;  /* 0x0000009c239c7220 */ /* 0x040fe20000410000 */
[----:B------:R-:W-:Y:S02]  /*409f0*/  HADD2.F32 R37, -RZ, R70.H1_H1 ;  /* 0x30000046ff257230 */ /* 0x000fe40000004100 */
[----:B------:R-:W-:Y:S01]  /*40a00*/  FFMA.FTZ R130, R130, R121, R125 ;  /* 0x0000007982827223 */ /* 0x000fe2000001007d */
[----:B------:R-:W-:Y:S02]  /*40a10*/  HADD2.F32 R171, -RZ, R103.H0_H0 ;  /* 0x20000067ffab7230 */ /* 0x000fe40000004100 */
[----:B------:R-:W-:Y:S01]  /*40a20*/  FMUL.FTZ R154, R35, R154 ;  /* 0x0000009a239a7220 */ /* 0x000fe20000410000 */
[----:B------:R-:W-:-:S02]  /*40a30*/  HADD2.F32 R39, -RZ, R71.H0_H0 ;  /* 0x20000047ff277230 */ /* 0x000fc40000004100 */
[C---:B------:R-:W-:Y:S01]  /*40a40*/  FMUL.FTZ R210, R35.reuse, R210 ;  /* 0x000000d223d27220 */ /* 0x040fe20000410000 */
[----:B------:R-:W-:Y:S02]  /*40a50*/  HADD2.F32 R121, -RZ, R103.H1_H1 ;  /* 0x30000067ff797230 */ /* 0x000fe40000004100 */
[----:B------:R-:W-:Y:S01]  /*40a60*/  FMUL.FTZ R148, R35, R230 ;  /* 0x000000e623947220 */ /* 0x000fe20000410000 */
[----:B------:R-:W-:Y:S02]  /*40a70*/  HADD2.F32 R125, -RZ, R71.H1_H1 ;  /* 0x30000047ff7d7230 */ /* 0x000fe40000004100 */
[----:B------:R-:W-:Y:S01]  /*40a80*/  FFMA.FTZ R165, R156, R165, R37 ;  /* 0x000000a59ca57223 */ /* 0x000fe20000010025 */
[----:B------:R-:W-:Y:S02]  /*40a90*/  HADD2.F32 R129, -RZ, R102.H0_H0 ;  /* 0x20000066ff817230 */ /* 0x000fe40000004100 */
[----:B------:R-:W-:Y:S01]  /*40aa0*/  FFMA.FTZ R171, R154, R171, R39 ;  /* 0x000000ab9aab7223 */ /* 0x000fe20000010027 */
[----:B------:R-:W-:-:S02]  /*40ab0*/  HADD2.F32 R155, -RZ, R70.H0_H0 ;  /* 0x20000046ff9b7230 */ /* 0x000fc40000004100 */
        /* <DEDUP_REMOVED lines=17> */
[----:B------:R-:W-:Y:S02]  /*40bd0*/  HADD2.F32 R39, -RZ, R99.H0_H0 ;  /* 0x20000063ff277230 */ /* 0x000fe40000004100 */
[C---:B------:R-:W-:Y:S01]  /*40be0*/  FMUL.FTZ R172, R35.reuse, R172 ;  /* 0x000000ac23ac7220 */ /* 0x040fe20000410000 */
[----:B------:R-:W-:Y:S02]  /*40bf0*/  HADD2.F32 R121, -RZ, R67.H0_H0 ;  /* 0x20000043ff797230 */ /* 0x000fe40000004100 */
[C---:B------:R-:W-:Y:S01]  /*40c00*/  FMUL.FTZ R152, R35.reuse, R228 ;  /* 0x000000e423987220 */ /* 0x040fe20000410000 */
[----:B------:R-:W-:Y:S02]  /*40c10*/  HADD2.F32 R177, -RZ, R99.H1_H1 ;  /* 0x30000063ffb17230 */ /* 0x000fe40000004100 */
[----:B------:R-:W-:Y:S01]  /*40c20*/  FMUL.FTZ R159, R35, R160 ;  /* 0x000000a0239f7220 */ /* 0x000fe20000410000 */
[----:B------:R-:W-:-:S02]  /*40c30*/  HADD2.F32 R125, -RZ, R67.H1_H1 ;  /* 0x30000043ff7d7230 */ /* 0x000fc40000004100 */
[----:B------:R-:W-:Y:S01]  /*40c40*/  FFMA.FTZ R143, R143, R36, R38 ;  /* 0x000000248f8f7223 */ /* 0x000fe20000010026 */
[----:B------:R-:W-:Y:S02]  /*40c50*/  HADD2.F32 R129, -RZ, R92.H0_H0 ;  /* 0x2000005cff817230 */ /* 0x000fe40000004100 */
[----:B------:R-:W-:Y:S01]  /*40c60*/  FMUL.FTZ R166, R35, R166 ;  /* 0x000000a623a67220 */ /* 0x000fe20000410000 */
[----:B------:R-:W-:Y:S02]  /*40c70*/  HADD2.F32 R179, -RZ, R60.H0_H0 ;  /* 0x2000003cffb37230 */ /* 0x000fe40000004100 */
[----:B------:R-:W-:Y:S01]  /*40c80*/  FFMA.FTZ R160, R150, R39, R121 ;  /* 0x0000002796a07223 */ /* 0x000fe20000010079 */
[----:B------:R-:W-:Y:S02]  /*40c90*/  HADD2.F32 R173, -RZ, R98.H1_H1 ;  /* 0x30000062ffad7230 */ /* 0x000fe40000004100 */
[----:B------:R-:W-:Y:S01]  /*40ca0*/  FFMA.FTZ R177, R172, R177, R125 ;  /* 0x000000b1acb17223 */ /* 0x000fe2000001007d */
[----:B------:R-:W-:-:S02]  /*40cb0*/  HADD2.F32 R37, -RZ, R66.H1_H1 ;  /* 0x30000042ff257230 */ /* 0x000fc40000004100 */
[----:B------:R-:W-:Y:S01]  /*40cc0*/  FFMA.FTZ R152, R152, R129, R179 ;  /* 0x0000008198987223 */ /* 0x000fe200000100b3 */
        /* <DEDUP_REMOVED lines=8> */
[----:B------:R-:W-:Y:S02]  /*40d50*/  HADD2.F32 R125, -RZ, R94.H0_H0 ;  /* 0x2000005eff7d7230 */ /* 0x000fe40000004100 */
[----:B------:R-:W-:Y:S01]  /*40d60*/  FFMA.FTZ R173, R166, R173, R37 ;  /* 0x000000ada6ad7223 */ /* 0x000fe20000010025 */
[----:B------:R-:W-:Y:S02]  /*40d70*/  HADD2.F32 R129, -RZ, R62.H0_H0 ;  /* 0x2000003eff817230 */ /* 0x000fe40000004100 */
[----:B------:R-:W-:Y:S01]  /*40d80*/  FMUL.FTZ R181, R35, R158 ;  /* 0x0000009e23b57220 */ /* 0x000fe20000410000 */
[----:B------:R-:W-:Y:S02]  /*40d90*/  HADD2.F32 R179, -RZ, R92.H1_H1 ;  /* 0x3000005cffb37230 */ /* 0x000fe40000004100 */
[----:B------:R-:W-:Y:S01]  /*40da0*/  FFMA.FTZ R151, R151, R36, R38 ;  /* 0x0000002497977223 */ /* 0x000fe20000010026 */
[----:B------:R-:W-:-:S02]  /*40db0*/  HADD2.F32 R37, -RZ, R60.H1_H1 ;  /* 0x3000003cff257230 */ /* 0x000fc40000004100 */
[C---:B------:R-:W-:Y:S01]  /*40dc0*/  FMUL.FTZ R132, R35.reuse, R132 ;  /* 0x0000008423847220 */ /* 0x040fe20000410000 */
[----:B------:R-:W-:Y:S01]  /*40dd0*/  FFMA.FTZ R158, R176, R39, R121 ;  /* 0x00000027b09e7223 */ /* 0x000fe20000010079 */
[----:B------:R-:W-:Y:S02]  /*40de0*/  HADD2.F32 R36, -RZ, R107.H0_H0 ;  /* 0x2000006bff247230 */ /* 0x000fe40000004100 */
[----:B------:R-:W-:Y:S01]  /*40df0*/  FFMA.FTZ R162, R162, R125, R129 ;  /* 0x0000007da2a27223 */ /* 0x000fe20000010081 */
[----:B------:R-:W-:Y:S02]  /*40e00*/  HADD2.F32 R38, -RZ, R75.H0_H0 ;  /* 0x2000004bff267230 */ /* 0x000fe40000004100 */
[C---:B------:R-:W-:Y:S01]  /*40e10*/  FMUL.FTZ R166, R35.reuse, R180 ;  /* 0x000000b423a67220 */ /* 0x040fe20000410000 */
[----:B------:R-:W-:Y:S02]  /*40e20*/  HADD2.F32 R39, -RZ, R95.H0_H0 ;  /* 0x2000005fff277230 */ /* 0x000fe40000004100 */
[----:B------:R-:W-:Y:S01]  /*40e30*/  FMUL.FTZ R164, R35, R246 ;  /* 0x000000f623a47220 */ /* 0x000fe20000410000 */
[----:B------:R-:W-:-:S02]  /*40e40*/  HADD2.F32 R121, -RZ, R63.H0_H0 ;  /* 0x2000003fff797230 */ /* 0x000fc40000004100 */
[----:B------:R-:W-:Y:S01]  /*40e50*/  FFMA.FTZ R179, R132, R179, R37 ;  /* 0x000000b384b37223 */ /* 0x000fe20000010025 */
[----:B------:R-:W-:Y:S02]  /*40e60*/  HADD2.F32 R129, -RZ, R88.H0_H0 ;  /* 0x20000058ff817230 */ /* 0x000fe40000004100 */
[----:B------:R-:W-:Y:S01]  /*40e70*/  FMUL.FTZ R182, R35, R182 ;  /* 0x000000b623b67220 */ /* 0x000fe20000410000 */
[----:B------:R-:W-:Y:S02]  /*40e80*/  HADD2.F32 R187, -RZ, R56.H0_H0 ;  /* 0x20000038ffbb7230 */ /* 0x000fe40000004100 */
[----:B------:R-:W-:Y:S01]  /*40e90*/  FFMA.FTZ R167, R167, R36, R38 ;  /* 0x00000024a7a77223 */ /* 0x000fe20000010026 */
[----:B------:R-:W-:Y:S02]  /*40ea0*/  HADD2.F32 R185, -RZ, R95.H1_H1 ;  /* 0x3000005fffb97230 */ /* 0x000fe40000004100 */
[----:B------:R-:W-:Y:S01]  /*40eb0*/  FMUL.FTZ R138, R35, R138 ;  /* 0x0000008a238a7220 */ /* 0x000fe20000410000 */
[----:B------:R-:W-:-:S02]  /*40ec0*/  HADD2.F32 R125, -RZ, R63.H1_H1 ;  /* 0x3000003fff7d7230 */ /* 0x000fc40000004100 */
[----:B------:R-:W-:Y:S01]  /*40ed0*/  FFMA.FTZ R166, R166, R39, R121 ;  /* 0x00000027a6a67223 */ /* 0x000fe20000010079 */
[----:B------:R-:W-:Y:S02]  /*40ee0*/  HADD2.F32 R183, -RZ, R94.H1_H1 ;  /* 0x3000005effb77230 */ /* 0x000fe40000004100 */
[----:B------:R-:W-:Y:S01]  /*40ef0*/  FFMA.FTZ R164, R164, R129, R187 ;  /* 0x00000081a4a47223 */ /* 0x000fe200000100bb */
        /* <DEDUP_REMOVED lines=8> */
[----:B------:R-:W-:Y:S02]  /*40f80*/  HADD2.F32 R121, -RZ, R57.H0_H0 ;  /* 0x20000039ff797230 */ /* 0x000fe40000004100 */
[----:B------:R-:W-:Y:S01]  /*40f90*/  FMUL.FTZ R178, R35, R178 ;  /* 0x000000b223b27220 */ /* 0x000fe20000410000 */
[----:B------:R-:W-:Y:S02]  /*40fa0*/  HADD2.F32 R129, -RZ, R90.H0_H0 ;  /* 0x2000005aff817230 */ /* 0x000fe40000004100 */
[----:B------:R-:W-:Y:S01]  /*40fb0*/  FFMA.FTZ R155, R155, R36, R38 ;  /* 0x000000249b9b7223 */ /* 0x000fe20000010026 */
[----:B------:R-:W-:-:S02]  /*40fc0*/  HADD2.F32 R191, -RZ, R58.H0_H0 ;  /* 0x2000003affbf7230 */ /* 0x000fc40000004100 */
[C---:B------:R-:W-:Y:S01]  /*40fd0*/  FMUL.FTZ R140, R35.reuse, R140 ;  /* 0x0000008c238c7220 */ /* 0x040fe20000410000 */
[----:B------:R-:W-:Y:S02]  /*40fe0*/  HADD2.F32 R189, -RZ, R89.H1_H1 ;  /* 0x30000059ffbd7230 */ /* 0x000fe40000004100 */
[----:B------:R-:W-:Y:S01]  /*40ff0*/  FFMA.FTZ R172, R172, R39, R121 ;  /* 0x00000027acac7223 */ /* 0x000fe20000010079 */
[----:B------:R-:W-:Y:S02]  /*41000*/  HADD2.F32 R125, -RZ, R57.H1_H1 ;  /* 0x30000039ff7d7230 */ /* 0x000fe40000004100 */
[----:B------:R-:W-:Y:S01]  /*41010*/  FFMA.FTZ R176, R176, R129, R191 ;  /* 0x00000081b0b07223 */ /* 0x000fe200000100bf */
[----:B------:R-:W-:Y:S02]  /*41020*/  HADD2.F32 R187, -RZ, R88.H1_H1 ;  /* 0x30000058ffbb7230 */ /* 0x000fe40000004100 */
[----:B------:R-:W-:Y:S01]  /*41030*/  FMUL.FTZ R180, R35, R188 ;  /* 0x000000bc23b47220 */ /* 0x000fe20000410000 */
        /* <DEDUP_REMOVED lines=14> */
[----:B------:R-:W-:Y:S01]  /*41120*/  HADD2.F32 R191, -RZ, R90.H1_H1 ;  /* 0x3000005affbf7230 */ /* 0x000fe20000004100 */
[----:B------:R-:W0:Y:S01]  /*41130*/  @!P1 LDC.64 R38, c[0x0][0x3c0] ;  /* 0x0000f000ff269b82 */ /* 0x000e220000000a00 */
[----:B------:R-:W-:Y:S02]  /*41140*/  HADD2.F32 R37, -RZ, R58.H1_H1 ;  /* 0x3000003aff257230 */ /* 0x000fe40000004100 */
[----:B------:R-:W-:Y:S01]  /*41150*/  FFMA.FTZ R178, R178, R129, R195 ;  /* 0x00000081b2b27223 */ /* 0x000fe200000100c3 */
[----:B------:R-:W-:-:S02]  /*41160*/  HADD2.F32 R120, -RZ, R97.H0_H0 ;  /* 0x20000061ff787230 */ /* 0x000fc40000004100 */
[----:B------:R-:W-:Y:S01]  /*41170*/  FMUL.FTZ R190, R35, R190 ;  /* 0x000000be23be7220 */ /* 0x000fe20000410000 */
[----:B------:R-:W-:Y:S02]  /*41180*/  HADD2.F32 R124, -RZ, R65.H0_H0 ;  /* 0x20000041ff7c7230 */ /* 0x000fe40000004100 */
[----:B------:R-:W-:Y:S01]  /*41190*/  FFMA.FTZ R191, R144, R191, R37 ;  /* 0x000000bf90bf7223 */ /* 0x000fe20000010025 */
[----:B------:R-:W-:Y:S01]  /*411a0*/  HADD2.F32 R195, -RZ, R84.H1_H1 ;  /* 0x30000054ffc37230 */ /* 0x000fe20000004100 */
[----:B------:R-:W1:Y:S01]  /*411b0*/  @!P1 LDC.64 R36, c[0x0][0x3c8] ;  /* 0x0000f200ff249b82 */ /* 0x000e620000000a00 */
[----:B------:R-:W-:Y:S02]  /*411c0*/  HADD2.F32 R121, -RZ, R52.H1_H1 ;  /* 0x30000034ff797230 */ /* 0x000fe40000004100 */
[----:B------:R-:W-:Y:S01]  /*411d0*/  FFMA.FTZ R159, R159, R120, R124 ;  /* 0x000000789f9f7223 */ /* 0x000fe2000001007c */
[----:B------:R-:W-:Y:S02]  /*411e0*/  HADD2.F32 R193, -RZ, R91.H1_H1 ;  /* 0x3000005bffc17230 */ /* 0x000fe40000004100 */
[----:B------:R-:W-:Y:S01]  /*411f0*/  FMUL.FTZ R182, R35, R192 ;  /* 0x000000c023b67220 */ /* 0x000fe20000410000 */
[----:B------:R-:W-:-:S02]  /*41200*/  HADD2.F32 R125, -RZ, R59.H1_H1 ;  /* 0x3000003bff7d7230 */ /* 0x000fc40000004100 */
[----:B------:R-:W-:Y:S01]  /*41210*/  FFMA.FTZ R195, R40, R195, R121 ;  /* 0x000000c328c37223 */ /* 0x000fe20000010079 */
[----:B------:R-:W-:Y:S01]  /*41220*/  HADD2.F32 R129, -RZ, R53.H0_H0 ;  /* 0x20000035ff817230 */ /* 0x000fe20000004100 */
[----:B------:R-:W2:Y:S01]  /*41230*/  LDC.64 R120, c[0x0][0x428] ;  /* 0x00010a00ff787b82 */ /* 0x000ea20000000a00 */
[--C-:B------:R-:W-:Y:S02]  /*41240*/  HADD2.F32 R197, -RZ, R85.reuse.H1_H1 ;  /* 0x30000055ffc57230 */ /* 0x100fe40000004100 */
[----:B------:R-:W-:Y:S01]  /*41250*/  FFMA.FTZ R193, R190, R193, R125 ;  /* 0x000000c1bec17223 */ /* 0x000fe2000001007d */
[----:B------:R-:W-:Y:S02]  /*41260*/  HADD2.F32 R125, -RZ, R85.H0_H0 ;  /* 0x20000055ff7d7230 */ /* 0x000fe40000004100 */
[C---:B------:R-:W-:Y:S01]  /*41270*/  FMUL.FTZ R196, R35.reuse, R196 ;  /* 0x000000c423c47220 */ /* 0x040fe20000410000 */
[----:B------:R-:W-:Y:S02]  /*41280*/  HADD2.F32 R199, -RZ, R53.H1_H1 ;  /* 0x30000035ffc77230 */ /* 0x000fe40000004100 */
[----:B------:R-:W-:Y:S01]  /*41290*/  FMUL.FTZ R136, R35, R136 ;  /* 0x0000008823887220 */ /* 0x000fe20000410000 */
[----:B------:R-:W-:-:S02]  /*412a0*/  HADD2.F32 R201, -RZ, R86.H0_H0 ;  /* 0x20000056ffc97230 */ /* 0x000fc40000004100 */
[----:B------:R-:W-:Y:S01]  /*412b0*/  FFMA.FTZ R182, R182, R125, R129 ;  /* 0x0000007db6b67223 */ /* 0x000fe20000010081 */
[----:B0-----:R-:W-:Y:S01]  /*412c0*/  @!P1 IMAD.WIDE R124, R3, 0x4, R38 ;  /* 0x00000004037c9825 */ /* 0x001fe200078e0226 */
[----:B------:R-:W-:-:S03]  /*412d0*/  F2FP.F16.F32.PACK_AB R39, R208, R133 ;  /* 0x00000085d027723e */ /* 0x000fc600000000ff */
[----:B------:R-:W-:Y:S01]  /*412e0*/  FMUL.FTZ R118, R35, R118 ;  /* 0x0000007623767220 */ /* 0x000fe20000410000 */
[----:B------:R-:W-:Y:S01]  /*412f0*/  F2FP.F16.F32.PACK_AB R38, R206, R127 ;  /* 0x0000007fce26723e */ /* 0x000fe200000000ff */
[----:B------:R-:W-:Y:S01]  /*41300*/  HADD2.F32 R203, -RZ, R54.H0_H0 ;  /* 0x20000036ffcb7230 */ /* 0x000fe20000004100 */
[----:B------:R0:W-:Y:S01]  /*41310*/  @!P1 STG.E desc[UR6][R124.64], R41 ;  /* 0x000000297c009986 */ /* 0x0001e2000c101906 */
[----:B------:R-:W-:Y:S02]  /*41320*/  HADD2.F32 R207, -RZ, R87.H1_H1 ;  /* 0x30000057ffcf7230 */ /* 0x000fe40000004100 */
[----:B------:R-:W-:Y:S01]  /*41330*/  FFMA.FTZ R197, R196, R197, R199 ;  /* 0x000000c5c4c57223 */ /* 0x000fe200000100c7 */
[----:B-1----:R-:W-:Y:S01]  /*41340*/  @!P1 IMAD.WIDE R128, R3, 0x4, R36 ;  /* 0x0000000403809825 */ /* 0x002fe200078e0224 */
[----:B------:R-:W-:-:S03]  /*41350*/  F2FP.F16.F32.PACK_AB R37, R119, R126 ;  /* 0x0000007e7725723e */ /* 0x000fc600000000ff */
[----:B------:R-:W-:Y:S01]  /*41360*/  FFMA.FTZ R184, R136, R201, R203 ;  /* 0x000000c988b87223 */ /* 0x000fe200000100cb */
[----:B------:R-:W-:Y:S01]  /*41370*/  F2FP.F16.F32.PACK_AB R119, R218, R143 ;  /* 0x0000008fda77723e */ /* 0x000fe200000000ff */
[----:B------:R-:W-:Y:S01]  /*41380*/  HADD2.F32 R209, -RZ, R55.H1_H1 ;  /* 0x30000037ffd17230 */ /* 0x000fe20000004100 */
[----:B------:R-:W-:Y:S01]  /*41390*/  F2FP.F16.F32.PACK_AB R36, R117, R116 ;  /* 0x000000747524723e */ /* 0x000fe200000000ff */
[----:B------:R-:W-:Y:S01]  /*413a0*/  @!P1 STG.E desc[UR6][R128.64], R35 ;  /* 0x0000002380009986 */ /* 0x000fe2000c101906 */
[----:B------:R-:W-:Y:S02]  /*413b0*/  HADD2.F32 R199, -RZ, R86.H1_H1 ;  /* 0x30000056ffc77230 */ /* 0x000fe40000004100 */
[----:B------:R-:W-:Y:S01]  /*413c0*/  FMUL.FTZ R198, R35, R198 ;  /* 0x000000c623c67220 */ /* 0x000fe20000410000 */
[----:B0-----:R-:W-:Y:S01]  /*413d0*/  F2FP.F16.F32.PACK_AB R124, R142, R141 ;  /* 0x0000008d8e7c723e */ /* 0x001fe200000000ff */
[----:B--2---:R-:W-:-:S04]  /*413e0*/  IMAD.WIDE.U32 R142, R25, 0x10, R120 ;  /* 0x00000010198e7825 */ /* 0x004fc800078e0078 */
[----:B------:R-:W-:Y:S01]  /*413f0*/  FMUL.FTZ R202, R35, R202 ;  /* 0x000000ca23ca7220 */ /* 0x000fe20000410000 */
[----:B------:R-:W-:Y:S01]  /*41400*/  FFMA.FTZ R207, R118, R207, R209 ;  /* 0x000000cf76cf7223 */ /* 0x000fe200000100d1 */
[----:B------:R-:W-:Y:S01]  /*41410*/  F2FP.F16.F32.PACK_AB R125, R212, R145 ;  /* 0x00000091d47d723e */ /* 0x000fe200000000ff */
[----:B------:R-:W-:Y:S01]  /*41420*/  HADD2.F32 R201, -RZ, R54.H1_H1 ;  /* 0x30000036ffc97230 */ /* 0x000fe20000004100 */
[----:B------:R0:W-:Y:S01]  /*41430*/  STG.E.128 desc[UR6][R142.64], R36 ;  /* 0x000000248e007986 */ /* 0x0001e2000c101d06 */
[----:B------:R-:W-:Y:S01]  /*41440*/  HADD2.F32 R203, -RZ, R87.H0_H0 ;  /* 0x20000057ffcb7230 */ /* 0x000fe20000004100 */
[----:B------:R-:W-:Y:S01]  /*41450*/  F2FP.F16.F32.PACK_AB R118, R204, R139 ;  /* 0x0000008bcc76723e */ /* 0x000fe200000000ff */
[----:B------:R-:W-:Y:S01]  /*41460*/  HADD2.F32 R205, -RZ, R55.H0_H0 ;  /* 0x20000037ffcd7230 */ /* 0x000fe20000004100 */
[----:B------:R-:W-:Y:S01]  /*41470*/  F2FP.F16.F32.PACK_AB R117, R216, R137 ;  /* 0x00000089d875723e */ /* 0x000fe200000000ff */
[----:B------:R-:W-:Y:S01]  /*41480*/  IMAD.WIDE.U32 R144, R122, 0x10, R120 ;  /* 0x000000107a907825 */ /* 0x000fe200078e0078 */
[----:B------:R-:W-:-:S03]  /*41490*/  F2FP.F16.F32.PACK_AB R116, R200, R123 ;  /* 0x0000007bc874723e */ /* 0x000fc600000000ff */
[----:B------:R-:W-:Y:S01]  /*414a0*/  FFMA.FTZ R199, R198, R199, R201 ;  /* 0x000000c7c6c77223 */ /* 0x000fe200000100c9 */
[----:B------:R-:W-:Y:S01]  /*414b0*/  F2FP.F16.F32.PACK_AB R126, R194, R151 ;  /* 0x00000097c27e723e */ /* 0x000fe200000000ff */
[----:B------:R-:W-:Y:S01]  /*414c0*/  IMAD.WIDE.U32 R150, R131, 0x10, R120 ;  /* 0x0000001083967825 */ /* 0x000fe200078e0078 */
[----:B------:R-:W-:-:S03]  /*414d0*/  F2FP.F16.F32.PACK_AB R127, R214, R167 ;  /* 0x000000a7d67f723e */ /* 0x000fc600000000ff */
[----:B------:R-:W-:Y:S01]  /*414e0*/  FFMA.FTZ R202, R202, R203, R205 ;  /* 0x000000cbcaca7223 */ /* 0x000fe200000100cd */
[----:B------:R-:W-:Y:S01]  /*414f0*/  F2FP.F16.F32.PACK_AB R123, R210, R171 ;  /* 0x000000abd27b723e */ /* 0x000fe200000000ff */
[--C-:B------:R-:W-:Y:S01]  /*41500*/  IMAD.WIDE.U32 R40, R149, 0x10, R120.reuse ;  /* 0x0000001095287825 */ /* 0x100fe200078e0078 */
[----:B------:R-:W-:Y:S01]  /*41510*/  F2FP.F16.F32.PACK_AB R122, R165, R148 ;  /* 0x00000094a57a723e */ /* 0x000fe200000000ff */
[----:B------:R1:W-:Y:S01]  /*41520*/  STG.E.128 desc[UR6][R144.64], R116 ;  /* 0x0000007490007986 */ /* 0x0003e2000c101d06 */
[----:B------:R-:W-:Y:S01]  /*41530*/  F2FP.F16.F32.PACK_AB R131, R177, R160 ;  /* 0x000000a0b183723e */ /* 0x000fe200000000ff */
[--C-:B------:R-:W-:Y:S01]  /*41540*/  IMAD.WIDE.U32 R132, R157, 0x10, R120.reuse ;  /* 0x000000109d847825 */ /* 0x100fe200078e0078 */
[----:B0-----:R-:W0:Y:S01]  /*41550*/  LDC.64 R142, c[0x0][0x380] ;  /* 0x0000e000ff8e7b82 */ /* 0x001e220000000a00 */
[----:B------:R-:W-:Y:S01]  /*41560*/  F2FP.F16.F32.PACK_AB R129, R154, R159 ;  /* 0x0000009f9a81723e */ /* 0x000fe200000000ff */
[----:B------:R2:W-:Y:S01]  /*41570*/  STG.E.128 desc[UR6][R150.64], R124 ;  /* 0x0000007c96007986 */ /* 0x0005e2000c101d06 */
[----:B------:R-:W-:Y:S01]  /*41580*/  IMAD.WIDE.U32 R136, R161, 0x10, R120 ;  /* 0x00000010a1887825 */ /* 0x000fe200078e0078 */
[----:B------:R-:W-:-:S02]  /*41590*/  F2FP.F16.F32.PACK_AB R128, R155, R146 ;  /* 0x000000929b80723e */ /* 0x000fc400000000ff */
[----:B------:R-:W-:Y:S01]  /*415a0*/  F2FP.F16.F32.PACK_AB R39, R185, R166 ;  /* 0x000000a6b927723e */ /* 0x000fe200000000ff */
[--C-:B------:R-:W-:Y:S01]  /*415b0*/  IMAD.WIDE.U32 R138, R163, 0x10, R120.reuse ;  /* 0x00000010a38a7825 */ /* 0x100fe200078e0078 */
[----:B------:R-:W-:Y:S02]  /*415c0*/  F2FP.F16.F32.PACK_AB R38, R183, R162 ;  /* 0x000000a2b726723e */ /* 0x000fe400000000ff */
[----:B------:R-:W-:Y:S01]  /*415d0*/  F2FP.F16.F32.PACK_AB R37, R181, R158 ;  /* 0x0000009eb525723e */ /* 0x000fe200000000ff */
[----:B------:R-:W-:Y:S01]  /*415e0*/  IMAD.WIDE.U32 R140, R175, 0x10, R120 ;  /* 0x00000010af8c7825 */ /* 0x000fe200078e0078 */
[----:B------:R-:W-:Y:S02]  /*415f0*/  F2FP.F16.F32.PACK_AB R121, R130, R153 ;  /* 0x000000998279723e */ /* 0x000fe400000000ff */
[----:B------:R-:W-:Y:S02]  /*41600*/  F2FP.F16.F32.PACK_AB R120, R147, R42 ;  /* 0x0000002a9378723e */ /* 0x000fe400000000ff */
[----:B------:R-:W-:-:S02]  /*41610*/  F2FP.F16.F32.PACK_AB R130, R173, R156 ;  /* 0x0000009cad82723e */ /* 0x000fc400000000ff */
[----:B------:R-:W-:Y:S01]  /*41620*/  F2FP.F16.F32.PACK_AB R36, R179, R152 ;  /* 0x00000098b324723e */ /* 0x000fe200000000ff */
[----:B------:R3:W-:Y:S01]  /*41630*/  STG.E.128 desc[UR6][R40.64], R120 ;  /* 0x0000007828007986 */ /* 0x0007e2000c101d06 */
[----:B-1----:R-:W-:Y:S02]  /*41640*/  F2FP.F16.F32.PACK_AB R119, R193, R180 ;  /* 0x000000b4c177723e */ /* 0x002fe400000000ff */
[----:B------:R-:W-:Y:S01]  /*41650*/  F2FP.F16.F32.PACK_AB R118, R191, R176 ;  /* 0x000000b0bf76723e */ /* 0x000fe200000000ff */
[----:B------:R3:W-:Y:S01]  /*41660*/  STG.E.128 desc[UR6][R132.64], R128 ;  /* 0x0000008084007986 */ /* 0x0007e2000c101d06 */
[----:B------:R-:W-:Y:S02]  /*41670*/  F2FP.F16.F32.PACK_AB R117, R189, R172 ;  /* 0x000000acbd75723e */ /* 0x000fe400000000ff */
[----:B------:R-:W-:Y:S01]  /*41680*/  F2FP.F16.F32.PACK_AB R116, R187, R164 ;  /* 0x000000a4bb74723e */ /* 0x000fe200000000ff */
[----:B------:R3:W-:Y:S01]  /*41690*/  STG.E.128 desc[UR6][R136.64], R36 ;  /* 0x0000002488007986 */ /* 0x0007e2000c101d06 */
[----:B--2---:R-:W-:-:S02]  /*416a0*/  F2FP.F16.F32.PACK_AB R127, R207, R202 ;  /* 0x000000cacf7f723e */ /* 0x004fc400000000ff */
        /* <DEDUP_REMOVED lines=9> */
.L_x_8663:
[----:B------:R-:W-:Y:S01]  /*41740*/  HFMA2 R140, -RZ, RZ, 0, 1.847743988037109375e-06 ;  /* 0x0000001fff8c7431 */ /* 0x000fe200000001ff */
[----:B------:R-:W-:Y:S01]  /*41750*/  BSSY B0, `(.L_x_8665) ;  /* 0x0000006000007945 */ /* 0x000fe20003800000 */
[----:B------:R-:W-:Y:S02]  /*41760*/  IMAD.MOV.U32 R139, RZ, RZ, 0x1 ;  /* 0x00000001ff8b7424 */ /* 0x000fe400078e00ff */
[----:B------:R-:W-:-:S07]  /*41770*/  IMAD.MOV.U32 R138, RZ, RZ, -0x1 ;  /* 0xffffffffff8a7424 */ /* 0x000fce00078e00ff */
[----:B0-----:R-:W-:Y:S05]  /*41780*/  WARPSYNC.COLLECTIVE R138, `(.L_x_8666) ;  /* 0x000000008a087348 */ /* 0x001fea0003c00000 */
[----:B------:R1:W2:Y:S02]  /*41790*/  SHFL.BFLY P2, R137, R141, R139, R140 ;  /* 0x0c00008b8d897389 */ /* 0x0002a4000004008c */
[----:B012---:R-:W-:Y:S05]  /*417a0*/  ENDCOLLECTIVE ;  /* 0x000000000000791b */ /* 0x007fea0003800000 */
.L_x_8666:
[----:B------:R-:W-:Y:S05]  /*417b0*/  BSYNC B0 ;  /* 0x0000000000007941 */ /* 0x000fea0003800000 */
.L_x_8665:
[----:B------:R-:W-:Y:S01]  /*417c0*/  MOV R40, R137 ;  /* 0x0000008900287202 */ /* 0x000fe20000000f00 */
[----:B------:R-:W-:Y:S02]  /*417d0*/  HFMA2 R139, -RZ, RZ, 0, 1.1920928955078125e-07 ;  /* 0x00000002ff8b7431 */ /* 0x000fe400000001ff */
[----:B------:R-:W-:Y:S01]  /*417e0*/  IMAD.MOV.U32 R140, RZ, RZ, 0x1f ;  /* 0x0000001fff8c7424 */ /* 0x000fe200078e00ff */
[----:B------:R-:W-:Y:S01]  /*417f0*/  MOV R138, 0xffffffff ;  /* 0xffffffff008a7802 */ /* 0x000fe20000000f00 */
[----:B------:R-:W0:Y:S01]  /*41800*/  LDC R116, c[0x0][0x400] ;  /* 0x00010000ff747b82 */ /* 0x000e220000000800 */
[----:B------:R-:W-:-:S04]  /*41810*/  FADD.FTZ R117, R141, R40 ;  /* 0x000000288d757221 */ /* 0x000fc80000010000 */
[----:B------:R-:W-:-:S07]  /*41820*/  IMAD.MOV.U32 R141, RZ, RZ, R117 ;  /* 0x000000ffff8d7224 */ /* 0x000fce00078e0075 */
[----:B0-----:R-:W-:Y:S05]  /*41830*/  WARPSYNC.COLLECTIVE R138, `(.L_x_8667) ;  /* 0x000000008a087348 */ /* 0x001fea0003c00000 */
[----:B------:R1:W2:Y:S02]  /*41840*/  SHFL.BFLY P2, R137, R141, R139, R140 ;  /* 0x0c00008b8d897389 */ /* 0x0002a4000004008c */
[----:B012---:R-:W-:Y:S05]  /*41850*/  ENDCOLLECTIVE ;  /* 0x000000000000791b */ /* 0x007fea0003800000 */
.L_x_8667:
[----:B------:R-:W-:Y:S02]  /*41860*/  IMAD.MOV.U32 R139, RZ, RZ, 0x4 ;  /* 0x00000004ff8b7424 */ /* 0x000fe400078e00ff */
[----:B------:R-:W-:-:S04]  /*41870*/  IMAD.MOV.U32 R40, RZ, RZ, R137 ;  /* 0x000000ffff287224 */ /* 0x000fc800078e0089 */
[----:B------:R-:W-:-:S05]  /*41880*/  FADD.FTZ R118, R117, R40 ;  /* 0x0000002875767221 */ /* 0x000fca0000010000 */
[----:B------:R-:W-:-:S07]  /*41890*/  MOV R141, R118 ;  /* 0x00000076008d7202 */ /* 0x000fce0000000f00 */
[----:B------:R-:W-:Y:S05]  /*418a0*/  WARPSYNC.COLLECTIVE R138, `(.L_x_8668) ;  /* 0x000000008a087348 */ /* 0x000fea0003c00000 */
[----:B------:R0:W1:Y:S02]  /*418b0*/  SHFL.BFLY P2, R137, R141, R139, R140 ;  /* 0x0c00008b8d897389 */ /* 0x000064000004008c */
[----:B01----:R-:W-:Y:S05]  /*418c0*/  ENDCOLLECTIVE ;  /* 0x000000000000791b */ /* 0x003fea0003800000 */
.L_x_8668:
[----:B------:R-:W-:Y:S01]  /*418d0*/  HFMA2 R139, -RZ, RZ, 0, 4.76837158203125e-07 ;  /* 0x00000008ff8b7431 */ /* 0x000fe200000001ff */
[----:B------:R-:W-:-:S05]  /*418e0*/  MOV R41, R137 ;  /* 0x0000008900297202 */ /* 0x000fca0000000f00 */
[----:B------:R-:W-:-:S04]  /*418f0*/  FADD.FTZ R119, R118, R41 ;  /* 0x0000002976777221 */ /* 0x000fc80000010000 */
[----:B------:R-:W-:-:S07]  /*41900*/  IMAD.MOV.U32 R141, RZ, RZ, R119 ;  /* 0x000000ffff8d7224 */ /* 0x000fce00078e0077 */
[----:B------:R-:W-:Y:S05]  /*41910*/  WARPSYNC.COLLECTIVE R138, `(.L_x_8669) ;  /* 0x000000008a087348 */ /* 0x000fea0003c00000 */
[----:B------:R0:W1:Y:S02]  /*41920*/  SHFL.BFLY P2, R137, R141, R139, R140 ;  /* 0x0c00008b8d897389 */ /* 0x000064000004008c */
[----:B01----:R-:W-:Y:S05]  /*41930*/  ENDCOLLECTIVE ;  /* 0x000000000000791b */ /* 0x003fea0003800000 */
.L_x_8669:
[----:B------:R-:W-:Y:S02]  /*41940*/  IMAD.MOV.U32 R139, RZ, RZ, 0x10 ;  /* 0x00000010ff8b7424 */ /* 0x000fe400078e00ff */
[----:B------:R-:W-:-:S04]  /*41950*/  IMAD.MOV.U32 R40, RZ, RZ, R137 ;  /* 0x000000ffff287224 */ /* 0x000fc800078e0089 */
[----:B------:R-:W-:-:S05]  /*41960*/  FADD.FTZ R136, R119, R40 ;  /* 0x0000002877887221 */ /* 0x000fca0000010000 */
[----:B------:R-:W-:-:S07]  /*41970*/  MOV R141, R136 ;  /* 0x00000088008d7202 */ /* 0x000fce0000000f00 */
[----:B------:R-:W-:Y:S05]  /*41980*/  WARPSYNC.COLLECTIVE R138, `(.L_x_8670) ;  /* 0x000000008a087348 */ /* 0x000fea0003c00000 */
[----:B------:R0:W1:Y:S02]  /*41990*/  SHFL.BFLY P2, R137, R141, R139, R140 ;  /* 0x0c00008b8d897389 */ /* 0x000064000004008c */
[----:B01----:R-:W-:Y:S05]  /*419a0*/  ENDCOLLECTIVE ;  /* 0x000000000000791b */ /* 0x003fea0003800000 */
.L_x_8670:
        /* <DEDUP_REMOVED lines=131> */
[----:B------:R-:W-:-:S04]  /*421e0*/  FFMA.FTZ R40, R117, R117, R40 ;  /* 0x0000007575287223 */ /* 0x000fc80000010028 */
[----:B------:R-:W-:-:S07]  /*421f0*/  IMAD.MOV.U32 R141, RZ, RZ, R40 ;  /* 0x000000ffff8d7224 */ /* 0x000fce00078e0028 */
[----:B------:R-:W-:Y:S05]  /*42200*/  WARPSYNC.COLLECTIVE R138, `(.L_x_8671) ;  /* 0x000000008a087348 */ /* 0x000fea0003c00000 */
[----:B------:R0:W1:Y:S02]  /*42210*/  SHFL.BFLY P2, R137, R141, R139, R140 ;  /* 0x0c00008b8d897389 */ /* 0x000064000004008c */
[----:B01----:R-:W-:Y:S05]  /*42220*/  ENDCOLLECTIVE ;  /* 0x000000000000791b */ /* 0x003fea0003800000 */
.L_x_8671:
[----:B------:R-:W-:Y:S02]  /*42230*/  IMAD.MOV.U32 R139, RZ, RZ, 0x2 ;  /* 0x00000002ff8b7424 */ /* 0x000fe400078e00ff */
[----:B------:R-:W-:-:S04]  /*42240*/  IMAD.MOV.U32 R117, RZ, RZ, R137 ;  /* 0x000000ffff757224 */ /* 0x000fc800078e0089 */
[----:B------:R-:W-:-:S05]  /*42250*/  FADD.FTZ R117, R40, R117 ;  /* 0x0000007528757221 */ /* 0x000fca0000010000 */
[----:B------:R-:W-:-:S07]  /*42260*/  MOV R141, R117 ;  /* 0x00000075008d7202 */ /* 0x000fce0000000f00 */
[----:B------:R-:W-:Y:S05]  /*42270*/  WARPSYNC.COLLECTIVE R138, `(.L_x_8672) ;  /* 0x000000008a087348 */ /* 0x000fea0003c00000 */
[----:B------:R0:W1:Y:S02]  /*42280*/  SHFL.BFLY P2, R137, R141, R139, R140 ;  /* 0x0c00008b8d897389 */ /* 0x000064000004008c */
[----:B01----:R-:W-:Y:S05]  /*42290*/  ENDCOLLECTIVE ;  /* 0x000000000000791b */ /* 0x003fea0003800000 */
.L_x_8672:
[----:B------:R-:W-:Y:S01]  /*422a0*/  HFMA2 R139, -RZ, RZ, 0, 2.384185791015625e-07 ;  /* 0x00000004ff8b7431 */ /* 0x000fe200000001ff */
[----:B------:R-:W-:-:S05]  /*422b0*/  MOV R118, R137 ;  /* 0x0000008900767202 */ /* 0x000fca0000000f00 */
[----:B------:R-:W-:-:S04]  /*422c0*/  FADD.FTZ R118, R117, R118 ;  /* 0x0000007675767221 */ /* 0x000fc80000010000 */
[----:B------:R-:W-:-:S07]  /*422d0*/  IMAD.MOV.U32 R141, RZ, RZ, R118 ;  /* 0x000000ffff8d7224 */ /* 0x000fce00078e0076 */
[----:B------:R-:W-:Y:S05]  /*422e0*/  WARPSYNC.COLLECTIVE R138, `(.L_x_8673) ;  /* 0x000000008a087348 */ /* 0x000fea0003c00000 */
[----:B------:R0:W1:Y:S02]  /*422f0*/  SHFL.BFLY P2, R137, R141, R139, R140 ;  /* 0x0c00008b8d897389 */ /* 0x000064000004008c */
[----:B01----:R-:W-:Y:S05]  /*42300*/  ENDCOLLECTIVE ;  /* 0x000000000000791b */ /* 0x003fea0003800000 */
.L_x_8673:
[----:B------:R-:W-:Y:S02]  /*42310*/  IMAD.MOV.U32 R139, RZ, RZ, 0x8 ;  /* 0x00000008ff8b7424 */ /* 0x000fe400078e00ff */
[----:B------:R-:W-:-:S04]  /*42320*/  IMAD.MOV.U32 R119, RZ, RZ, R137 ;  /* 0x000000ffff777224 */ /* 0x000fc800078e0089 */
[----:B------:R-:W-:-:S05]  /*42330*/  FADD.FTZ R119, R118, R119 ;  /* 0x0000007776777221 */ /* 0x000fca0000010000 */
[----:B------:R-:W-:-:S07]  /*42340*/  MOV R141, R119 ;  /* 0x00000077008d7202 */ /* 0x000fce0000000f00 */
[----:B------:R-:W-:Y:S05]  /*42350*/  WARPSYNC.COLLECTIVE R138, `(.L_x_8674) ;  /* 0x000000008a087348 */ /* 0x000fea0003c00000 */
[----:B------:R0:W1:Y:S02]  /*42360*/  SHFL.BFLY P2, R137, R141, R139, R140 ;  /* 0x0c00008b8d897389 */ /* 0x000064000004008c */
[----:B01----:R-:W-:Y:S05]  /*42370*/  ENDCOLLECTIVE ;  /* 0x000000000000791b */ /* 0x003fea0003800000 */
.L_x_8674:
[----:B------:R-:W-:Y:S01]  /*42380*/  HFMA2 R139, -RZ, RZ, 0, 9.5367431640625e-07 ;  /* 0x00000010ff8b7431 */ /* 0x000fe200000001ff */
[----:B------:R-:W-:-:S05]  /*42390*/  MOV R136, R137 ;  /* 0x0000008900887202 */ /* 0x000fca0000000f00 */
[----:B------:R-:W-:-:S04]  /*423a0*/  FADD.FTZ R136, R119, R136 ;  /* 0x0000008877887221 */ /* 0x000fc80000010000 */
[----:B------:R-:W-:-:S07]  /*423b0*/  IMAD.MOV.U32 R141, RZ, RZ, R136 ;  /* 0x000000ffff8d7224 */ /* 0x000fce00078e0088 */
[----:B------:R-:W-:Y:S05]  /*423c0*/  WARPSYNC.COLLECTIVE R138, `(.L_x_8675) ;  /* 0x000000008a087348 */ /* 0x000fea0003c00000 */
[----:B------:R0:W1:Y:S02]  /*423d0*/  SHFL.BFLY P2, R137, R141, R139, R140 ;  /* 0x0c00008b8d897389 */ /* 0x000064000004008c */
[----:B01----:R-:W-:Y:S05]  /*423e0*/  ENDCOLLECTIVE ;  /* 0x000000000000791b */ /* 0x003fea0003800000 */
.L_x_8675:
[----:B------:R-:W-:Y:S05]  /*423f0*/  BRA `(.L_x_8676) ;  /* 0xffffffd800c07947 */ /* 0x000fea000383ffff */
.L_x_8677:
        /* <DEDUP_REMOVED lines=16> */
.L_x_43867:


//--------------------- .text._ZN10layer_norm31ln_parallel_residual_fwd_kernelINS_13Kernel_traitsIf13__nv_bfloat16S2_S2_fjLj2048ELj1ELj4ELj1ELj16ENS_18Kernel_traits_baseILj2048EfS2_S2_S2_fjLj128EEEEELb0ELb0ELb0EEEvNS_9FwdParamsE --------------------------
	.section	.text._ZN10layer_norm31ln_parallel_residual_fwd_kernelINS_13Kernel_traitsIf13__nv_bfloat16S2_S2_fjLj2048ELj1ELj4ELj1ELj16ENS_18Kernel_traits_baseILj2048EfS2_S2_S2_fjLj128EEEEELb0ELb0ELb0EEEvNS_9FwdParamsE,"ax",@progbits
	.align	128
        .global         _ZN10layer_norm31ln_parallel_residual_fwd_kernelINS_13Kernel_traitsIf13__nv_bfloat16S2_S2_fjLj2048ELj1ELj4ELj1ELj16ENS_18Kernel_traits_baseILj2048EfS2_S2_S2_fjLj128EEEEELb0ELb0ELb0EEEvNS_9FwdParamsE
        .type           _ZN10layer_norm31ln_parallel_residual_fwd_kernelINS_13Kernel_traitsIf13__nv_bfloat16S2_S2_fjLj2048ELj1ELj4ELj1ELj16ENS_18Kernel_traits_baseILj2048EfS2_S2_S2_fjLj128EEEEELb0ELb0ELb0EEEvNS_9FwdParamsE,@function
        .size           _ZN10layer_norm31ln_parallel_residual_fwd_kernelINS_13Kernel_traitsIf13__nv_bfloat16S2_S2_fjLj2048ELj1ELj4ELj1ELj16ENS_18Kernel_traits_baseILj2048EfS2_S2_S2_fjLj128EEEEELb0ELb0ELb0EEEvNS_9FwdParamsE,(.L_x_43868 - _ZN10layer_norm31ln_parallel_residual_fwd_kernelINS_13Kernel_traitsIf13__nv_bfloat16S2_S2_fjLj2048ELj1ELj4ELj1ELj16ENS_18Kernel_traits_baseILj2048EfS2_S2_S2_fjLj128EEEEELb0ELb0ELb0EEEvNS_9FwdParamsE)
        .other          _ZN10layer_norm31ln_parallel_residual_fwd_kernelINS_13Kernel_traitsIf13__nv_bfloat16S2_S2_fjLj2048ELj1ELj4ELj1ELj16ENS_18Kernel_traits_baseILj2048EfS2_S2_S2_fjLj128EEEEELb0ELb0ELb0EEEvNS_9FwdParamsE,@"STO_CUDA_ENTRY STV_DEFAULT"
_ZN10layer_norm31ln_parallel_residual_fwd_kernelINS_13Kernel_traitsIf13__nv_bfloat16S2_S2_fjLj2048ELj1ELj4ELj1ELj16ENS_18Kernel_traits_baseILj2048EfS2_S2_S2_fjLj128EEEEELb0ELb0ELb0EEEvNS_9FwdParamsE:
.text._ZN10layer_norm31ln_parallel_residual_fwd_kernelINS_13Kernel_traitsIf13__nv_bfloat16S2_S2_fjLj2048ELj1ELj4ELj1ELj16ENS_18Kernel_traits_baseILj2048EfS2_S2_S2_fjLj128EEEEELb0ELb0ELb0EEEvNS_9FwdParamsE:
[----:B------:R-:W0:Y:S01]  /*0000*/  LDC R1, c[0x0][0x37c] ;  /* 0x0000df00ff017b82 */ /* 0x000e220000000800 */
[----:B------:R-:W1:Y:S01]  /*0010*/  S2R R0, SR_TID.X ;  /* 0x0000000000007919 */ /* 0x000e620000002100 */
[----:B------:R-:W2:Y:S06]  /*0020*/  LDCU.64 UR4, c[0x0][0x438] ;  /* 0x00008700ff0477ac */ /* 0x000eac0008000a00 */
[----:B------:R-:W3:Y:S01]  /*0030*/  LDC R3, c[0x0][0x388] ;  /* 0x0000e200ff037b82 */ /* 0x000ee20000000800 */
[----:B------:R-:W-:Y:S01]  /*0040*/  BSSY.RECONVERGENT B0, `(.L_x_8678) ;  /* 0x0000857000007945 */ /* 0x000fe20003800200 */
[----:B0-----:R-:W-:Y:S01]  /*0050*/  IADD3 R1, PT, PT, R1, -0x190, RZ ;  /* 0xfffffe7001017810 */ /* 0x001fe20007ffe0ff */
[----:B------:R-:W0:Y:S01]  /*0060*/  LDCU.64 UR6, c[0x0][0x358] ;  /* 0x00006b00ff0677ac */ /* 0x000e220008000a00 */
[----:B--2---:R-:W-:-:S04]  /*0070*/  UISETP.NE.U32.AND UP0, UPT, UR4, URZ, UPT ;  /* 0x000000ff0400728c */ /* 0x004fc8000bf05070 */
[----:B------:R-:W-:Y:S01]  /*0080*/  UISETP.NE.AND.EX UP0, UPT, UR5, URZ, UPT, UP0 ;  /* 0x000000ff0500728c */ /* 0x000fe2000bf05300 */
[----:B---3--:R-:W-:-:S04]  /*0090*/  SHF.R.S32.HI R2, RZ, 0x1f, R3 ;  /* 0x0000001fff027819 */ /* 0x008fc80000011403 */
[----:B------:R-:W-:Y:S02]  /*00a0*/  LEA.HI R2, R2, R3, RZ, 0x3 ;  /* 0x0000000302027211 */ /* 0x000fe400078f18ff */
[C---:B-1----:R-:W-:Y:S02]  /*00b0*/  LOP3.LUT R23, R0.reuse, 0x1f, RZ, 0xc, !PT ;  /* 0x0000001f00177812 */ /* 0x042fe400078e0cff */
[----:B------:R-:W-:Y:S02]  /*00c0*/  LOP3.LUT R4, R0, 0x1f, RZ, 0xc0, !PT ;  /* 0x0000001f00047812 */ /* 0x000fe400078ec0ff */
[----:B------:R-:W-:Y:S01]  /*00d0*/  LEA.HI.SX32 R23, R2, R23, 0x1d ;  /* 0x0000001702177211 */ /* 0x000fe200078feaff */
[----:B0-----:R-:W-:Y:S06]  /*00e0*/  BRA.U UP0, `(.L_x_8679) ;  /* 0x0000003900507547 */ /* 0x001fec000b800000 */
[----:B------:R-:W0:Y:S02]  /*00f0*/  LDCU.64 UR4, c[0x0][0x440] ;  /* 0x00008800ff0477ac */ /* 0x000e240008000a00 */
[----:B0-----:R-:W-:-:S04]  /*0100*/  UISETP.NE.U32.AND UP0, UPT, UR4, URZ, UPT ;  /* 0x000000ff0400728c */ /* 0x001fc8000bf05070 */
[----:B------:R-:W-:-:S09]  /*0110*/  UISETP.NE.AND.EX UP0, UPT, UR5, URZ, UPT, UP0 ;  /* 0x000000ff0500728c */ /* 0x000fd2000bf05300 */
[----:B------:R-:W-:Y:S05]  /*0120*/  BRA.U UP0, `(.L_x_8680) ;  /* 0x0000001100b47547 */ /* 0x000fea000b800000 */
[----:B------:R-:W2:Y:S01]  /*0130*/  LDL.64 R16, [R1+0x170] ;  /* 0x0001700001107983 */ /* 0x000ea20000100a00 */
[----:B------:R-:W0:Y:S03]  /*0140*/  LDC.64 R2, c[0x0][0x3d0] ;  /* 0x0000f400ff027b82 */ /* 0x000e260000000a00 */
[----:B------:R-:W2:Y:S04]  /*0150*/  LDL.64 R18, [R1+0x178] ;  /* 0x0001780001127983 */ /* 0x000ea80000100a00 */
[----:B------:R-:W3:Y:S01]  /*0160*/  LDL.64 R24, [R1+0x110] ;  /* 0x0001100001187983 */ /* 0x000ee20000100a00 */
[----:B------:R-:W1:Y:S03]  /*0170*/  LDC.64 R6, c[0x0][0x3d8] ;  /* 0x0000f600ff067b82 */ /* 0x000e660000000a00 */
[----:B------:R-:W3:Y:S04]  /*0180*/  LDL.64 R26, [R1+0x118] ;  /* 0x00011800011a7983 */ /* 0x000ee80000100a00 */
[----:B------:R-:W4:Y:S01]  /*0190*/  LDL.64 R32, [R1+0x120] ;  /* 0x0001200001207983 */ /* 0x000f220000100a00 */
[----:B------:R-:W1:Y:S03]  /*01a0*/  LDC.64 R10, c[0x0][0x3d8] ;  /* 0x0000f600ff0a7b82 */ /* 0x000e660000000a00 */
[----:B------:R-:W4:Y:S04]  /*01b0*/  LDL.64 R34, [R1+0x128] ;  /* 0x0001280001227983 */ /* 0x000f280000100a00 */
[----:B------:R-:W4:Y:S01]  /*01c0*/  LDL.64 R36, [R1+0x130] ;  /* 0x0001300001247983 */ /* 0x000f220000100a00 */
[----:B------:R-:W1:Y:S03]  /*01d0*/  LDC.64 R8, c[0x0][0x3d0] ;  /* 0x0000f400ff087b82 */ /* 0x000e660000000a00 */
[----:B------:R-:W4:Y:S04]  /*01e0*/  LDL.64 R38, [R1+0x138] ;  /* 0x0001380001267983 */ /* 0x000f280000100a00 */
[----:B------:R-:W4:Y:S04]  /*01f0*/  LDL.64 R40, [R1+0x140] ;  /* 0x0001400001287983 */ /* 0x000f280000100a00 */
[----:B------:R-:W4:Y:S04]  /*0200*/  LDL.64 R42, [R1+0x148] ;  /* 0x00014800012a7983 */ /* 0x000f280000100a00 */
[----:B------:R-:W4:Y:S04]  /*0210*/  LDL.64 R52, [R1+0x180] ;  /* 0x0001800001347983 */ /* 0x000f280000100a00 */
[----:B------:R-:W4:Y:S01]  /*0220*/  LDL.64 R54, [R1+0x188] ;  /* 0x0001880001367983 */ /* 0x000f220000100a00 */
[C---:B------:R-:W-:Y:S01]  /*0230*/  ISETP.GE.U32.AND P5, PT, R23.reuse, 0x20, PT ;  /* 0x000000201700780c */ /* 0x040fe20003fa6070 */
[----:B------:R-:W4:Y:S01]  /*0240*/  LDC.64 R12, c[0x0][0x3d0] ;  /* 0x0000f400ff0c7b82 */ /* 0x000f220000000a00 */
[----:B------:R-:W-:Y:S01]  /*0250*/  ISETP.GE.U32.AND P0, PT, R23, 0x40, PT ;  /* 0x000000401700780c */ /* 0x000fe20003f06070 */
[----:B------:R-:W4:Y:S04]  /*0260*/  LDL.64 R48, [R1+0x160] ;  /* 0x0001600001307983 */ /* 0x000f280000100a00 */
[----:B------:R-:W4:Y:S04]  /*0270*/  LDL.64 R50, [R1+0x168] ;  /* 0x0001680001327983 */ /* 0x000f280000100a00 */
[----:B------:R-:W4:Y:S04]  /*0280*/  LDL.64 R44, [R1+0x150] ;  /* 0x00015000012c7983 */ /* 0x000f280000100a00 */
[----:B------:R-:W4:Y:S01]  /*0290*/  LDL.64 R46, [R1+0x158] ;  /* 0x00015800012e7983 */ /* 0x000f220000100a00 */
[----:B0-----:R-:W-:-:S03]  /*02a0*/  @P5 IMAD.WIDE.U32 R2, R4, 0x20, R2 ;  /* 0x0000002004025825 */ /* 0x001fc600078e0002 */
[----:B------:R-:W4:Y:S01]  /*02b0*/  LDL.64 R28, [R1+0x100] ;  /* 0x00010000011c7983 */ /* 0x000f220000100a00 */
[C---:B-1----:R-:W-:Y:S01]  /*02c0*/  @P5 IMAD.WIDE.U32 R6, R4.reuse, 0x20, R6 ;  /* 0x0000002004065825 */ /* 0x042fe200078e0006 */
[----:B------:R-:W-:Y:S01]  /*02d0*/  @P5 LOP3.LUT R4, R4, 0x20, RZ, 0xfc, !PT ;  /* 0x0000002004045812 */ /* 0x000fe200078efcff */
[----:B------:R-:W0:Y:S01]  /*02e0*/  LDC.64 R14, c[0x0][0x3d8] ;  /* 0x0000f600ff0e7b82 */ /* 0x000e220000000a00 */
[----:B------:R-:W4:Y:S03]  /*02f0*/  LDL.64 R30, [R1+0x108] ;  /* 0x00010800011e7983 */ /* 0x000f260000100a00 */
[----:B------:R-:W-:-:S04]  /*0300*/  @P0 IMAD.WIDE.U32 R10, R4, 0x20, R10 ;  /* 0x00000020040a0825 */ /* 0x000fc800078e000a */
[C---:B------:R-:W-:Y:S01]  /*0310*/  @P0 IMAD.WIDE.U32 R8, R4.reuse, 0x20, R8 ;  /* 0x0000002004080825 */ /* 0x040fe200078e0008 */
[----:B------:R-:W-:Y:S01]  /*0320*/  ISETP.GE.U32.AND P1, PT, R23, 0x60, PT ;  /* 0x000000601700780c */ /* 0x000fe20003f26070 */
[----:B------:R-:W1:Y:S01]  /*0330*/  LDC.64 R20, c[0x0][0x3d0] ;  /* 0x0000f400ff147b82 */ /* 0x000e620000000a00 */
[----:B--2---:R-:W2:Y:S04]  /*0340*/  @P5 LDG.E.128 R16, desc[UR6][R2.64+0x10] ;  /* 0x0000100602105981 */ /* 0x004ea8000c1e1d00 */
[----:B---3--:R-:W3:Y:S04]  /*0350*/  @P0 LDG.E.128 R24, desc[UR6][R10.64+0x10] ;  /* 0x000010060a180981 */ /* 0x008ee8000c1e1d00 */
[----:B----4-:R-:W4:Y:S04]  /*0360*/  @P0 LDG.E.128 R32, desc[UR6][R10.64] ;  /* 0x000000060a200981 */ /* 0x010f28000c1e1d00 */
[----:B------:R-:W4:Y:S04]  /*0370*/  @P0 LDG.E.128 R36, desc[UR6][R8.64+0x10] ;  /* 0x0000100608240981 */ /* 0x000f28000c1e1d00 */
[----:B------:R-:W4:Y:S04]  /*0380*/  @P0 LDG.E.128 R40, desc[UR6][R8.64] ;  /* 0x0000000608280981 */ /* 0x000f28000c1e1d00 */
[----:B------:R0:W4:Y:S04]  /*0390*/  @P5 LDG.E.128 R52, desc[UR6][R2.64] ;  /* 0x0000000602345981 */ /* 0x000128000c1e1d00 */
[----:B------:R-:W4:Y:S04]  /*03a0*/  @P5 LDG.E.128 R48, desc[UR6][R6.64] ;  /* 0x0000000606305981 */ /* 0x000f28000c1e1d00 */
[----:B------:R1:W4:Y:S01]  /*03b0*/  @P5 LDG.E.128 R44, desc[UR6][R6.64+0x10] ;  /* 0x00001006062c5981 */ /* 0x000322000c1e1d00 */
[----:B------:R-:W-:Y:S01]  /*03c0*/  @P0 VIADD R4, R4, 0x20 ;  /* 0x0000002004040836 */ /* 0x000fe20000000000 */
[----:B0-----:R-:W0:Y:S03]  /*03d0*/  LDC.64 R2, c[0x0][0x3d8] ;  /* 0x0000f600ff027b82 */ /* 0x001e260000000a00 */
[----:B------:R-:W-:-:S05]  /*03e0*/  @P1 IMAD.WIDE.U32 R12, R4, 0x20, R12 ;  /* 0x00000020040c1825 */ /* 0x000fca00078e000c */
[----:B------:R-:W4:Y:S04]  /*03f0*/  @P1 LDG.E.128 R28, desc[UR6][R12.64] ;  /* 0x000000060c1c1981 */ /* 0x000f28000c1e1d00 */
[----:B--2---:R2:W-:Y:S01]  /*0400*/  @P5 STL.64 [R1+0x170], R16 ;  /* 0x0001701001005387 */ /* 0x0045e20000100a00 */
[C---:B------:R-:W-:Y:S01]  /*0410*/  ISETP.GE.U32.AND P2, PT, R23.reuse, 0x80, PT ;  /* 0x000000801700780c */ /* 0x040fe20003f46070 */
[----:B-1----:R-:W1:Y:S02]  /*0420*/  LDC.64 R6, c[0x0][0x3d8] ;  /* 0x0000f600ff067b82 */ /* 0x002e640000000a00 */
[----:B------:R0:W-:Y:S04]  /*0430*/  @P5 STL.64 [R1+0x178], R18 ;  /* 0x0001781201005387 */ /* 0x0001e80000100a00 */
[----:B---3--:R3:W-:Y:S04]  /*0440*/  @P0 STL.64 [R1+0x110], R24 ;  /* 0x0001101801000387 */ /* 0x0087e80000100a00 */
[----:B------:R-:W-:Y:S01]  /*0450*/  @P0 STL.64 [R1+0x118], R26 ;  /* 0x0001181a01000387 */ /* 0x000fe20000100a00 */
[----:B------:R-:W-:Y:S01]  /*0460*/  @P1 IMAD.WIDE.U32 R14, R4, 0x20, R14 ;  /* 0x00000020040e1825 */ /* 0x000fe200078e000e */
[----:B--2---:R-:W2:Y:S02]  /*0470*/  LDC.64 R16, c[0x0][0x3d0] ;  /* 0x0000f400ff107b82 */ /* 0x004ea40000000a00 */
[----:B----4-:R-:W-:Y:S04]  /*0480*/  @P0 STL.64 [R1+0x120], R32 ;  /* 0x0001202001000387 */ /* 0x010fe80000100a00 */
[----:B------:R-:W-:Y:S02]  /*0490*/  @P0 STL.64 [R1+0x128], R34 ;  /* 0x0001282201000387 */ /* 0x000fe40000100a00 */
[----:B0-----:R-:W0:Y:S02]  /*04a0*/  LDC.64 R18, c[0x0][0x3d8] ;  /* 0x0000f600ff127b82 */ /* 0x001e240000000a00 */
[----:B------:R-:W-:Y:S04]  /*04b0*/  @P0 STL.64 [R1+0x130], R36 ;  /* 0x0001302401000387 */ /* 0x000fe80000100a00 */
[----:B------:R-:W-:Y:S02]  /*04c0*/  @P0 STL.64 [R1+0x138], R38 ;  /* 0x0001382601000387 */ /* 0x000fe40000100a00 */
[----:B---3--:R-:W3:Y:S02]  /*04d0*/  LDC.64 R24, c[0x0][0x3d0] ;  /* 0x0000f400ff187b82 */ /* 0x008ee40000000a00 */
[----:B------:R-:W-:Y:S04]  /*04e0*/  @P0 STL.64 [R1+0x140], R40 ;  /* 0x0001402801000387 */ /* 0x000fe80000100a00 */
[----:B------:R-:W-:Y:S04]  /*04f0*/  @P0 STL.64 [R1+0x148], R42 ;  /* 0x0001482a01000387 */ /* 0x000fe80000100a00 */
[----:B------:R-:W-:Y:S04]  /*0500*/  @P5 STL.64 [R1+0x180], R52 ;  /* 0x0001803401005387 */ /* 0x000fe80000100a00 */
[----:B------:R-:W-:Y:S04]  /*0510*/  @P5 STL.64 [R1+0x188], R54 ;  /* 0x0001883601005387 */ /* 0x000fe80000100a00 */
[----:B------:R4:W2:Y:S04]  /*0520*/  LDL.64 R8, [R1+0xf0] ;  /* 0x0000f00001087983 */ /* 0x0008a80000100a00 */
[----:B------:R4:W2:Y:S04]  /*0530*/  LDL.64 R10, [R1+0xf8] ;  /* 0x0000f800010a7983 */ /* 0x0008a80000100a00 */
[----:B------:R4:W4:Y:S04]  /*0540*/  LDL.64 R80, [R1+0xd0] ;  /* 0x0000d00001507983 */ /* 0x0009280000100a00 */
[----:B------:R0:W4:Y:S04]  /*0550*/  LDL.64 R82, [R1+0xd8] ;  /* 0x0000d80001527983 */ /* 0x0001280000100a00 */
[----:B------:R0:W3:Y:S04]  /*0560*/  LDL.64 R84, [R1+0xe0] ;  /* 0x0000e00001547983 */ /* 0x0000e80000100a00 */
[----:B------:R0:W3:Y:S04]  /*0570*/  LDL.64 R86, [R1+0xe8] ;  /* 0x0000e80001567983 */ /* 0x0000e80000100a00 */
[----:B------:R1:W-:Y:S04]  /*0580*/  @P5 STL.64 [R1+0x160], R48 ;  /* 0x0001603001005387 */ /* 0x0003e80000100a00 */
[----:B------:R0:W-:Y:S04]  /*0590*/  @P5 STL.64 [R1+0x168], R50 ;  /* 0x0001683201005387 */ /* 0x0001e80000100a00 */
[----:B------:R0:W3:Y:S04]  /*05a0*/  LDL.64 R76, [R1+0xc0] ;  /* 0x0000c000014c7983 */ /* 0x0000e80000100a00 */
[----:B------:R0:W-:Y:S04]  /*05b0*/  @P5 STL.64 [R1+0x150], R44 ;  /* 0x0001502c01005387 */ /* 0x0001e80000100a00 */
[----:B------:R0:W-:Y:S04]  /*05c0*/  @P5 STL.64 [R1+0x158], R46 ;  /* 0x0001582e01005387 */ /* 0x0001e80000100a00 */
[----:B-1----:R1:W3:Y:S04]  /*05d0*/  LDL.64 R48, [R1+0x50] ;  /* 0x0000500001307983 */ /* 0x0022e80000100a00 */
[----:B0-----:R1:W3:Y:S04]  /*05e0*/  LDL.64 R50, [R1+0x58] ;  /* 0x0000580001327983 */ /* 0x0012e80000100a00 */
[----:B------:R1:W3:Y:S04]  /*05f0*/  LDL.64 R52, [R1+0x60] ;  /* 0x0000600001347983 */ /* 0x0002e80000100a00 */
        /* <DEDUP_REMOVED lines=20> */
[----:B------:R0:W-:Y:S04]  /*0740*/  @P1 STL.64 [R1+0x100], R28 ;  /* 0x0001001c01001387 */ /* 0x0001e80000100a00 */
[----:B------:R1:W-:Y:S04]  /*0750*/  @P1 STL.64 [R1+0x108], R30 ;  /* 0x0001081e01001387 */ /* 0x0003e80000100a00 */
[----:B0-----:R0:W3:Y:S04]  /*0760*/  LDL.64 R28, [R1] ;  /* 0x00000000011c7983 */ /* 0x0010e80000100a00 */
[----:B-1----:R0:W3:Y:S04]  /*0770*/  LDL.64 R30, [R1+0x8] ;  /* 0x00000800011e7983 */ /* 0x0020e80000100a00 */
[----:B--2---:R-:W2:Y:S04]  /*0780*/  @P1 LDG.E.128 R8, desc[UR6][R12.64+0x10] ;  /* 0x000010060c081981 */ /* 0x004ea8000c1e1d00 */
[----:B----4-:R-:W4:Y:S04]  /*0790*/  @P1 LDG.E.128 R80, desc[UR6][R14.64+0x10] ;  /* 0x000010060e501981 */ /* 0x010f28000c1e1d00 */
[----:B---3--:R-:W3:Y:S01]  /*07a0*/  @P1 LDG.E.128 R84, desc[UR6][R14.64] ;  /* 0x000000060e541981 */ /* 0x008ee2000c1e1d00 */
[----:B------:R-:W-:-:S02]  /*07b0*/  ISETP.GE.U32.AND P0, PT, R23, 0xa0, PT ;  /* 0x000000a01700780c */ /* 0x000fc40003f06070 */
[----:B------:R-:W-:-:S05]  /*07c0*/  @P1 IADD3 R4, PT, PT, R4, 0x20, RZ ;  /* 0x0000002004041810 */ /* 0x000fca0007ffe0ff */
[----:B------:R-:W-:-:S04]  /*07d0*/  @P2 IMAD.WIDE.U32 R16, R4, 0x20, R16 ;  /* 0x0000002004102825 */ /* 0x000fc800078e0010 */
[----:B------:R-:W-:-:S04]  /*07e0*/  @P2 IMAD.WIDE.U32 R18, R4, 0x20, R18 ;  /* 0x0000002004122825 */ /* 0x000fc800078e0012 */
[----:B------:R-:W-:Y:S01]  /*07f0*/  @P2 VIADD R4, R4, 0x20 ;  /* 0x0000002004042836 */ /* 0x000fe20000000000 */
[----:B------:R-:W-:-:S03]  /*0800*/  ISETP.GE.U32.AND P3, PT, R23, 0xc0, PT ;  /* 0x000000c01700780c */ /* 0x000fc60003f66070 */
[----:B------:R-:W-:-:S04]  /*0810*/  @P0 IMAD.WIDE.U32 R2, R4, 0x20, R2 ;  /* 0x0000002004020825 */ /* 0x000fc800078e0002 */
[C---:B------:R-:W-:Y:S01]  /*0820*/  @P0 IMAD.WIDE.U32 R20, R4.reuse, 0x20, R20 ;  /* 0x0000002004140825 */ /* 0x040fe200078e0014 */
[----:B------:R-:W3:Y:S01]  /*0830*/  @P0 LDG.E.128 R48, desc[UR6][R2.64+0x10] ;  /* 0x0000100602300981 */ /* 0x000ee2000c1e1d00 */
[----:B------:R-:W-:-:S03]  /*0840*/  @P0 IADD3 R4, PT, PT, R4, 0x20, RZ ;  /* 0x0000002004040810 */ /* 0x000fc60007ffe0ff */
[----:B------:R-:W3:Y:S02]  /*0850*/  @P0 LDG.E.128 R52, desc[UR6][R2.64] ;  /* 0x0000000602340981 */ /* 0x000ee4000c1e1d00 */
[C---:B------:R-:W-:Y:S02]  /*0860*/  @P3 IMAD.WIDE.U32 R24, R4.reuse, 0x20, R24 ;  /* 0x0000002004183825 */ /* 0x040fe400078e0018 */
[----:B------:R-:W3:Y:S04]  /*0870*/  @P0 LDG.E.128 R56, desc[UR6][R20.64+0x10] ;  /* 0x0000100614380981 */ /* 0x000ee8000c1e1d00 */
[----:B------:R-:W3:Y:S04]  /*0880*/  @P0 LDG.E.128 R60, desc[UR6][R20.64] ;  /* 0x00000006143c0981 */ /* 0x000ee8000c1e1d00 */
[----:B------:R-:W3:Y:S01]  /*0890*/  @P2 LDG.E.128 R76, desc[UR6][R16.64] ;  /* 0x00000006104c2981 */ /* 0x000ee2000c1e1d00 */
[----:B------:R-:W-:-:S03]  /*08a0*/  @P3 IMAD.WIDE.U32 R6, R4, 0x20, R6 ;  /* 0x0000002004063825 */ /* 0x000fc600078e0006 */
[----:B------:R-:W3:Y:S01]  /*08b0*/  @P2 LDG.E.128 R72, desc[UR6][R16.64+0x10] ;  /* 0x0000100610482981 */ /* 0x000ee2000c1e1d00 */
[----:B------:R-:W-:-:S03]  /*08c0*/  @P3 VIADD R4, R4, 0x20 ;  /* 0x0000002004043836 */ /* 0x000fc60000000000 */
[----:B------:R-:W3:Y:S04]  /*08d0*/  @P2 LDG.E.128 R68, desc[UR6][R18.64] ;  /* 0x0000000612442981 */ /* 0x000ee8000c1e1d00 */
[----:B------:R-:W3:Y:S04]  /*08e0*/  @P2 LDG.E.128 R64, desc[UR6][R18.64+0x10] ;  /* 0x0000100612402981 */ /* 0x000ee8000c1e1d00 */
[----:B------:R-:W3:Y:S04]  /*08f0*/  @P3 LDG.E.128 R44, desc[UR6][R24.64] ;  /* 0x00000006182c3981 */ /* 0x000ee8000c1e1d00 */
[----:B------:R-:W3:Y:S04]  /*0900*/  @P3 LDG.E.128 R40, desc[UR6][R24.64+0x10] ;  /* 0x0000100618283981 */ /* 0x000ee8000c1e1d00 */
[----:B------:R-:W3:Y:S04]  /*0910*/  @P3 LDG.E.128 R36, desc[UR6][R6.64] ;  /* 0x0000000606243981 */ /* 0x000ee8000c1e1d00 */
[----:B------:R-:W3:Y:S04]  /*0920*/  @P3 LDG.E.128 R32, desc[UR6][R6.64+0x10] ;  /* 0x0000100606203981 */ /* 0x000ee8000c1e1d00 */
[----:B--2---:R1:W-:Y:S04]  /*0930*/  @P1 STL.64 [R1+0xf0], R8 ;  /* 0x0000f00801001387 */ /* 0x0043e80000100a00 */
[----:B------:R2:W-:Y:S01]  /*0940*/  @P1 STL.64 [R1+0xf8], R10 ;  /* 0x0000f80a01001387 */ /* 0x0005e20000100a00 */
[----:B-1----:R-:W1:Y:S03]  /*0950*/  LDC.64 R8, c[0x0][0x3d0] ;  /* 0x0000f400ff087b82 */ /* 0x002e660000000a00 */
[----:B----4-:R-:W-:Y:S04]  /*0960*/  @P1 STL.64 [R1+0xd0], R80 ;  /* 0x0000d05001001387 */ /* 0x010fe80000100a00 */
[----:B------:R-:W-:Y:S01]  /*0970*/  @P1 STL.64 [R1+0xd8], R82 ;  /* 0x0000d85201001387 */ /* 0x000fe20000100a00 */
[----:B--2---:R-:W2:Y:S03]  /*0980*/  LDC.64 R10, c[0x0][0x3d8] ;  /* 0x0000f600ff0a7b82 */ /* 0x004ea60000000a00 */
[----:B---3--:R-:W-:Y:S04]  /*0990*/  @P1 STL.64 [R1+0xe0], R84 ;  /* 0x0000e05401001387 */ /* 0x008fe80000100a00 */
[----:B------:R3:W-:Y:S01]  /*09a0*/  @P1 STL.64 [R1+0xe8], R86 ;  /* 0x0000e85601001387 */ /* 0x0007e20000100a00 */
[----:B------:R-:W-:-:S13]  /*09b0*/  ISETP.GE.U32.AND P1, PT, R23, 0xe0, PT ;  /* 0x000000e01700780c */ /* 0x000fda0003f26070 */
[----:B-1----:R-:W-:-:S05]  /*09c0*/  @P1 IMAD.WIDE.U32 R8, R4, 0x20, R8 ;  /* 0x0000002004081825 */ /* 0x002fca00078e0008 */
[----:B------:R-:W4:Y:S01]  /*09d0*/  @P1 LDG.E.128 R28, desc[UR6][R8.64] ;  /* 0x00000006081c1981 */ /* 0x000f22000c1e1d00 */
[----:B--2---:R-:W-:-:S03]  /*09e0*/  @P1 IMAD.WIDE.U32 R10, R4, 0x20, R10 ;  /* 0x00000020040a1825 */ /* 0x004fc600078e000a */
[----:B------:R0:W5:Y:S04]  /*09f0*/  @P1 LDG.E.128 R240, desc[UR6][R8.64+0x10] ;  /* 0x0000100608f01981 */ /* 0x000168000c1e1d00 */
[----:B------:R0:W5:Y:S04]  /*0a00*/  @P1 LDG.E.128 R236, desc[UR6][R10.64] ;  /* 0x000000060aec1981 */ /* 0x000168000c1e1d00 */
[----:B------:R0:W5:Y:S04]  /*0a10*/  @P1 LDG.E.128 R232, desc[UR6][R10.64+0x10] ;  /* 0x000010060ae81981 */ /* 0x000168000c1e1d00 */
[----:B------:R-:W-:Y:S04]  /*0a20*/  @P0 STL.64 [R1+0x50], R48 ;  /* 0x0000503001000387 */ /* 0x000fe80000100a00 */
        /* <DEDUP_REMOVED lines=8> */
[----:B------:R1:W-:Y:S04]  /*0ab0*/  @P2 STL.64 [R1+0xc8], R78 ;  /* 0x0000c84e01002387 */ /* 0x0003e80000100a00 */
[----:B------:R-:W-:Y:S04]  /*0ac0*/  @P2 STL.64 [R1+0xb0], R72 ;  /* 0x0000b04801002387 */ /* 0x000fe80000100a00 */
[----:B------:R2:W-:Y:S04]  /*0ad0*/  @P2 STL.64 [R1+0xb8], R74 ;  /* 0x0000b84a01002387 */ /* 0x0005e80000100a00 */
[----:B------:R-:W-:Y:S04]  /*0ae0*/  @P2 STL.64 [R1+0xa0], R68 ;  /* 0x0000a04401002387 */ /* 0x000fe80000100a00 */
[----:B------:R0:W-:Y:S04]  /*0af0*/  @P2 STL.64 [R1+0xa8], R70 ;  /* 0x0000a84601002387 */ /* 0x0001e80000100a00 */
[----:B------:R-:W-:Y:S04]  /*0b00*/  @P2 STL.64 [R1+0x90], R64 ;  /* 0x0000904001002387 */ /* 0x000fe80000100a00 */
[----:B------:R0:W-:Y:S04]  /*0b10*/  @P2 STL.64 [R1+0x98], R66 ;  /* 0x0000984201002387 */ /* 0x0001e80000100a00 */
[----:B------:R0:W-:Y:S04]  /*0b20*/  @P3 STL.64 [R1+0x40], R44 ;  /* 0x0000402c01003387 */ /* 0x0001e80000100a00 */
[----:B------:R0:W-:Y:S04]  /*0b30*/  @P3 STL.64 [R1+0x48], R46 ;  /* 0x0000482e01003387 */ /* 0x0001e80000100a00 */
[----:B------:R0:W-:Y:S04]  /*0b40*/  @P3 STL.64 [R1+0x30], R40 ;  /* 0x0000302801003387 */ /* 0x0001e80000100a00 */
[----:B------:R0:W-:Y:S04]  /*0b50*/  @P3 STL.64 [R1+0x38], R42 ;  /* 0x0000382a01003387 */ /* 0x0001e80000100a00 */
[----:B------:R0:W-:Y:S04]  /*0b60*/  @P3 STL.64 [R1+0x20], R36 ;  /* 0x0000202401003387 */ /* 0x0001e80000100a00 */
[----:B------:R0:W-:Y:S04]  /*0b70*/  @P3 STL.64 [R1+0x28], R38 ;  /* 0x0000282601003387 */ /* 0x0001e80000100a00 */
[----:B------:R0:W-:Y:S04]  /*0b80*/  @P3 STL.64 [R1+0x10], R32 ;  /* 0x0000102001003387 */ /* 0x0001e80000100a00 */
[----:B------:R0:W-:Y:S01]  /*0b90*/  @P3 STL.64 [R1+0x18], R34 ;  /* 0x0000182201003387 */ /* 0x0001e20000100a00 */
[----:B------:R-:W-:-:S02]  /*0ba0*/  ISETP.GE.U32.AND P0, PT, R23, 0x100, PT ;  /* 0x000001001700780c */ /* 0x000fc40003f06070 */
        /* <DEDUP_REMOVED lines=38> */
[----:B---3--:R-:W-:Y:S02]  /*0e10*/  CS2R R86, SRZ ;  /* 0x0000000000567805 */ /* 0x008fe4000001ff00 */
[----:B------:R-:W-:Y:S02]  /*0e20*/  CS2R R84, SRZ ;  /* 0x0000000000547805 */ /* 0x000fe4000001ff00 */
[----:B------:R-:W-:Y:S02]  /*0e30*/  CS2R R82, SRZ ;  /* 0x0000000000527805 */ /* 0x000fe4000001ff00 */
[----:B------:R-:W-:-:S02]  /*0e40*/  CS2R R80, SRZ ;  /* 0x0000000000507805 */ /* 0x000fc4000001ff00 */
[----:B-1----:R-:W-:Y:S02]  /*0e50*/  CS2R R78, SRZ ;  /* 0x00000000004e7805 */ /* 0x002fe4000001ff00 */
[----:B------:R-:W-:Y:S02]  /*0e60*/  CS2R R76, SRZ ;  /* 0x00000000004c7805 */ /* 0x000fe4000001ff00 */
[----:B--2---:R-:W-:Y:S02]  /*0e70*/  CS2R R74, SRZ ;  /* 0x00000000004a7805 */ /* 0x004fe4000001ff00 */
[----:B------:R-:W-:Y:S02]  /*0e80*/  CS2R R72, SRZ ;  /* 0x0000000000487805 */ /* 0x000fe4000001ff00 */
[----:B0-----:R-:W-:Y:S02]  /*0e90*/  CS2R R70, SRZ ;  /* 0x0000000000467805 */ /* 0x001fe4000001ff00 */
        /* <DEDUP_REMOVED lines=9> */
[----:B------:R-:W-:Y:S01]  /*0f30*/  @P1 IADD3 R4, PT, PT, R4, 0x20, RZ ;  /* 0x0000002004041810 */ /* 0x000fe20007ffe0ff */
[----:B----4-:R0:W-:Y:S04]  /*0f40*/  @P1 STL.64 [R1], R28 ;  /* 0x0000001c01001387 */ /* 0x0101e80000100a00 */
[----:B------:R0:W-:Y:S01]  /*0f50*/  @P1 STL.64 [R1+0x8], R30 ;  /* 0x0000081e01001387 */ /* 0x0001e20000100a00 */
[----:B------:R-:W-:Y:S05]  /*0f60*/  @!P0 BRA `(.L_x_8681) ;  /* 0x0000007400908947 */ /* 0x000fea0003800000 */
[----:B------:R-:W1:Y:S08]  /*0f70*/  LDC.64 R6, c[0x0][0x3d8] ;  /* 0x0000f600ff067b82 */ /* 0x000e700000000a00 */
[----:B------:R-:W2:Y:S01]  /*0f80*/  LDC.64 R2, c[0x0][0x3d0] ;  /* 0x0000f400ff027b82 */ /* 0x000ea20000000a00 */
[----:B-1----:R-:W-:-:S05]  /*0f90*/  IMAD.WIDE.U32 R6, R4, 0x20, R6 ;  /* 0x0000002004067825 */ /* 0x002fca00078e0006 */
[----:B------:R1:W5:Y:S01]  /*0fa0*/  LDG.E.128 R220, desc[UR6][R6.64] ;  /* 0x0000000606dc7981 */ /* 0x000362000c1e1d00 */
[----:B--2---:R-:W-:-:S03]  /*0fb0*/  IMAD.WIDE.U32 R2, R4, 0x20, R2 ;  /* 0x0000002004027825 */ /* 0x004fc600078e0002 */
[----:B------:R1:W5:Y:S04]  /*0fc0*/  LDG.E.128 R216, desc[UR6][R6.64+0x10] ;  /* 0x0000100606d87981 */ /* 0x000368000c1e1d00 */
[----:B------:R1:W5:Y:S04]  /*0fd0*/  LDG.E.128 R228, desc[UR6][R2.64] ;  /* 0x0000000602e47981 */ /* 0x000368000c1e1d00 */
[----:B------:R1:W5:Y:S01]  /*0fe0*/  LDG.E.128 R224, desc[UR6][R2.64+0x10] ;  /* 0x0000100602e07981 */ /* 0x000362000c1e1d00 */
        /* <DEDUP_REMOVED lines=64> */
[----:B-1----:R-:W-:Y:S06]  /*13f0*/  BRA `(.L_x_8681) ;  /* 0x00000070006c7947 */ /* 0x002fec0003800000 */
.L_x_8680:
[----:B------:R-:W2:Y:S01]  /*1400*/  LDL R48, [R1+0x180] ;  /* 0x0001800001307983 */ /* 0x000ea20000100800 */
[----:B------:R-:W0:Y:S03]  /*1410*/  LDC.64 R6, c[0x0][0x3d0] ;  /* 0x0000f400ff067b82 */ /* 0x000e260000000a00 */
[----:B------:R-:W2:Y:S04]  /*1420*/  LDL R49, [R1+0x184] ;  /* 0x0001840001317983 */ /* 0x000ea80000100800 */
[----:B------:R-:W2:Y:S04]  /*1430*/  LDL R50, [R1+0x188] ;  /* 0x0001880001327983 */ /* 0x000ea80000100800 */
[----:B------:R-:W2:Y:S01]  /*1440*/  LDL R51, [R1+0x18c] ;  /* 0x00018c0001337983 */ /* 0x000ea20000100800 */
[----:B------:R-:W-:Y:S01]  /*1450*/  ISETP.GE.U32.AND P5, PT, R23, 0x20, PT ;  /* 0x000000201700780c */ /* 0x000fe20003fa6070 */
[----:B------:R-:W1:Y:S02]  /*1460*/  LDC.64 R8, c[0x0][0x3d8] ;  /* 0x0000f600ff087b82 */ /* 0x000e640000000a00 */
[----:B------:R-:W3:Y:S04]  /*1470*/  LDL R47, [R1+0x170] ;  /* 0x00017000012f7983 */ /* 0x000ee80000100800 */
[----:B------:R-:W4:Y:S02]  /*1480*/  LDL R46, [R1+0x174] ;  /* 0x00017400012e7983 */ /* 0x000f240000100800 */
[----:B------:R-:W4:Y:S02]  /*1490*/  LDC.64 R10, c[0x0][0x3d0] ;  /* 0x0000f400ff0a7b82 */ /* 0x000f240000000a00 */
[----:B------:R-:W4:Y:S02]  /*14a0*/  LDL R45, [R1+0x178] ;  /* 0x00017800012d7983 */ /* 0x000f240000100800 */
[----:B0-----:R-:W-:-:S02]  /*14b0*/  @P5 IMAD.WIDE.U32 R6, R4, 0x20, R6 ;  /* 0x0000002004065825 */ /* 0x001fc400078e0006 */
[----:B------:R-:W4:Y:S02]  /*14c0*/  LDL R44, [R1+0x17c] ;  /* 0x00017c00012c7983 */ /* 0x000f240000100800 */
[----:B------:R-:W0:Y:S02]  /*14d0*/  @P5 LDC.64 R2, c[0x0][0x440] ;  /* 0x00011000ff025b82 */ /* 0x000e240000000a00 */
[----:B------:R-:W4:Y:S04]  /*14e0*/  LDL R20, [R1+0x134] ;  /* 0x0001340001147983 */ /* 0x000f280000100800 */
        /* <DEDUP_REMOVED lines=24> */
[----:B------:R-:W4:Y:S01]  /*1670*/  LDL R29, [R1+0x94] ;  /* 0x00009400011d7983 */ /* 0x000f220000100800 */
[----:B------:R-:W-:Y:S01]  /*1680*/  ISETP.GE.U32.AND P0, PT, R23, 0x40, PT ;  /* 0x000000401700780c */ /* 0x000fe20003f06070 */
[----:B------:R-:W0:Y:S08]  /*1690*/  LDC.64 R12, c[0x0][0x3d8] ;  /* 0x0000f600ff0c7b82 */ /* 0x000e300000000a00 */
[----:B------:R-:W0:Y:S01]  /*16a0*/  LDC.64 R16, c[0x0][0x3d0] ;  /* 0x0000f400ff107b82 */ /* 0x000e220000000a00 */
[----:B--2---:R-:W2:Y:S01]  /*16b0*/  @P5 LDG.E.128 R48, desc[UR6][R6.64] ;  /* 0x0000000606305981 */ /* 0x004ea2000c1e1d00 */
[----:B-1----:R-:W-:-:S06]  /*16c0*/  @P5 IMAD.WIDE.U32 R8, R4, 0x20, R8 ;  /* 0x0000002004085825 */ /* 0x002fcc00078e0008 */
[----:B------:R-:W1:Y:S01]  /*16d0*/  @P0 LDC.64 R14, c[0x0][0x440] ;  /* 0x00011000ff0e0b82 */ /* 0x000e620000000a00 */
[----:B--2---:R3:W-:Y:S04]  /*16e0*/  @P5 STL.64 [R1+0x180], R48 ;  /* 0x0001803001005387 */ /* 0x0047e80000100a00 */
[----:B------:R2:W-:Y:S01]  /*16f0*/  @P5 STL.64 [R1+0x188], R50 ;  /* 0x0001883201005387 */ /* 0x0005e20000100a00 */
[----:B---3--:R-:W-:Y:S01]  /*1700*/  IMAD.MOV.U32 R48, RZ, RZ, R47 ;  /* 0x000000ffff307224 */ /* 0x008fe200078e002f */
[----:B----4-:R-:W-:Y:S01]  /*1710*/  MOV R49, R46 ;  /* 0x0000002e00317202 */ /* 0x010fe20000000f00 */
[----:B--2---:R-:W-:Y:S01]  /*1720*/  IMAD.MOV.U32 R50, RZ, RZ, R45 ;  /* 0x000000ffff327224 */ /* 0x004fe200078e002d */
[----:B------:R-:W-:-:S06]  /*1730*/  MOV R51, R44 ;  /* 0x0000002c00337202 */ /* 0x000fcc0000000f00 */
[----:B------:R2:W3:Y:S01]  /*1740*/  @P5 LDG.E.128 R48, desc[UR6][R6.64+0x10] ;  /* 0x0000100606305981 */ /* 0x0004e2000c1e1d00 */
[----:B------:R-:W-:Y:S01]  /*1750*/  IMAD.MOV.U32 R47, RZ, RZ, R43 ;  /* 0x000000ffff2f7224 */ /* 0x000fe200078e002b */
[----:B------:R-:W-:Y:S01]  /*1760*/  MOV R46, R42 ;  /* 0x0000002a002e7202 */ /* 0x000fe20000000f00 */
        /* <DEDUP_REMOVED lines=14> */
[----:B------:R-:W4:Y:S01]  /*1850*/  LDL R21, [R1+0x124] ;  /* 0x0001240001157983 */ /* 0x000f220000100800 */
[C---:B0-----:R-:W-:Y:S01]  /*1860*/  @P5 IMAD.WIDE.U32 R2, R4.reuse, 0x20, R2 ;  /* 0x0000002004025825 */ /* 0x041fe200078e0002 */
[----:B------:R-:W-:Y:S01]  /*1870*/  ISETP.GE.U32.AND P1, PT, R23, 0x60, PT ;  /* 0x000000601700780c */ /* 0x000fe20003f26070 */
[----:B--2---:R-:W0:Y:S01]  /*1880*/  LDC.64 R6, c[0x0][0x3d0] ;  /* 0x0000f400ff067b82 */ /* 0x004e220000000a00 */
[----:B------:R-:W2:Y:S04]  /*1890*/  LDL R20, [R1+0x128] ;  /* 0x0001280001147983 */ /* 0x000ea80000100800 */
[----:B------:R-:W2:Y:S04]  /*18a0*/  LDL R19, [R1+0x12c] ;  /* 0x00012c0001137983 */ /* 0x000ea80000100800 */
[----:B------:R-:W2:Y:S01]  /*18b0*/  LDL R18, [R1+0x120] ;  /* 0x0001200001127983 */ /* 0x000ea20000100800 */
[----:B------:R-:W-:-:S02]  /*18c0*/  @P5 LOP3.LUT R4, R4, 0x20, RZ, 0xfc, !PT ;  /* 0x0000002004045812 */ /* 0x000fc400078efcff */
[C---:B------:R-:W-:Y:S01]  /*18d0*/  ISETP.GE.U32.AND P2, PT, R23.reuse, 0x80, PT ;  /* 0x000000801700780c */ /* 0x040fe20003f46070 */
[----:B------:R-:W5:Y:S01]  /*18e0*/  @P5 LD.E.128 R52, desc[UR6][R2.64] ;  /* 0x0000000602345980 */ /* 0x000f62000c101d00 */
[----:B------:R-:W-:-:S03]  /*18f0*/  ISETP.GE.U32.AND P3, PT, R23, 0xa0, PT ;  /* 0x000000a01700780c */ /* 0x000fc60003f66070 */
[----:B------:R1:W5:Y:S04]  /*1900*/  @P5 LD.E.128 R56, desc[UR6][R2.64+0x10] ;  /* 0x0000100602385980 */ /* 0x000368000c101d00 */
[----:B---3--:R3:W-:Y:S01]  /*1910*/  @P5 STL.64 [R1+0x170], R48 ;  /* 0x0001703001005387 */ /* 0x0087e20000100a00 */
[----:B------:R-:W-:-:S03]  /*1920*/  @P0 IMAD.WIDE.U32 R10, R4, 0x20, R10 ;  /* 0x00000020040a0825 */ /* 0x000fc600078e000a */
[----:B-1----:R-:W1:Y:S01]  /*1930*/  @P2 LDC.64 R2, c[0x0][0x440] ;  /* 0x00011000ff022b82 */ /* 0x002e620000000a00 */
[----:B------:R0:W-:Y:S01]  /*1940*/  @P5 STL.64 [R1+0x178], R50 ;  /* 0x0001783201005387 */ /* 0x0001e20000100a00 */
[----:B---3--:R-:W-:Y:S01]  /*1950*/  IMAD.MOV.U32 R48, RZ, RZ, R47 ;  /* 0x000000ffff307224 */ /* 0x008fe200078e002f */
[----:B------:R-:W-:Y:S01]  /*1960*/  MOV R49, R46 ;  /* 0x0000002e00317202 */ /* 0x000fe20000000f00 */
[----:B0-----:R-:W-:Y:S01]  /*1970*/  IMAD.MOV.U32 R50, RZ, RZ, R45 ;  /* 0x000000ffff327224 */ /* 0x001fe200078e002d */
[----:B------:R-:W-:-:S06]  /*1980*/  MOV R51, R44 ;  /* 0x0000002c00337202 */ /* 0x000fcc0000000f00 */
[----:B------:R-:W3:Y:S01]  /*1990*/  @P5 LDG.E.128 R48, desc[UR6][R8.64] ;  /* 0x0000000608305981 */ /* 0x000ee2000c1e1d00 */
        /* <DEDUP_REMOVED lines=12> */
[----:B----4-:R-:W-:Y:S01]  /*1a60*/  IMAD.MOV.U32 R35, RZ, RZ, R21 ;  /* 0x000000ffff237224 */ /* 0x010fe200078e0015 */
[----:B--2---:R-:W-:Y:S01]  /*1a70*/  MOV R34, R20 ;  /* 0x0000001400227202 */ /* 0x004fe20000000f00 */
[----:B------:R-:W-:Y:S01]  /*1a80*/  IMAD.MOV.U32 R33, RZ, RZ, R19 ;  /* 0x000000ffff217224 */ /* 0x000fe200078e0013 */
[----:B------:R-:W-:Y:S01]  /*1a90*/  MOV R32, R18 ;  /* 0x0000001200207202 */ /* 0x000fe20000000f00 */
[----:B------:R-:W2:Y:S04]  /*1aa0*/  LDL R21, [R1+0x114] ;  /* 0x0001140001157983 */ /* 0x000ea80000100800 */
[----:B------:R-:W4:Y:S04]  /*1ab0*/  LDL R20, [R1+0x118] ;  /* 0x0001180001147983 */ /* 0x000f280000100800 */
[----:B------:R-:W4:Y:S04]  /*1ac0*/  LDL R19, [R1+0x11c] ;  /* 0x00011c0001137983 */ /* 0x000f280000100800 */
[----:B------:R-:W4:Y:S04]  /*1ad0*/  LDL R18, [R1+0x110] ;  /* 0x0001100001127983 */ /* 0x000f280000100800 */
[----:B---3--:R0:W-:Y:S04]  /*1ae0*/  @P5 STL.64 [R1+0x160], R48 ;  /* 0x0001603001005387 */ /* 0x0081e80000100a00 */
[----:B------:R3:W-:Y:S01]  /*1af0*/  @P5 STL.64 [R1+0x168], R50 ;  /* 0x0001683201005387 */ /* 0x0007e20000100a00 */
[----:B0-----:R-:W-:Y:S01]  /*1b00*/  IMAD.MOV.U32 R48, RZ, RZ, R47 ;  /* 0x000000ffff307224 */ /* 0x001fe200078e002f */
[----:B------:R-:W-:Y:S01]  /*1b10*/  MOV R49, R46 ;  /* 0x0000002e00317202 */ /* 0x000fe20000000f00 */
[----:B------:R-:W-:Y:S01]  /*1b20*/  IMAD.MOV.U32 R47, RZ, RZ, R43 ;  /* 0x000000ffff2f7224 */ /* 0x000fe200078e002b */
[----:B------:R-:W-:Y:S01]  /*1b30*/  MOV R46, R42 ;  /* 0x0000002a002e7202 */ /* 0x000fe20000000f00 */
[----:B---3--:R-:W-:Y:S01]  /*1b40*/  IMAD.MOV.U32 R50, RZ, RZ, R45 ;  /* 0x000000ffff327224 */ /* 0x008fe200078e002d */
[----:B------:R-:W-:Y:S01]  /*1b50*/  MOV R51, R44 ;  /* 0x0000002c00337202 */ /* 0x000fe20000000f00 */
[----:B------:R-:W-:Y:S01]  /*1b60*/  IMAD.MOV.U32 R45, RZ, RZ, R41 ;  /* 0x000000ffff2d7224 */ /* 0x000fe200078e0029 */
[----:B------:R-:W-:Y:S01]  /*1b70*/  MOV R44, R40 ;  /* 0x00000028002c7202 */ /* 0x000fe20000000f00 */
[----:B------:R-:W-:Y:S01]  /*1b80*/  IMAD.MOV.U32 R132, RZ, RZ, R47 ;  /* 0x000000ffff847224 */ /* 0x000fe200078e002f */
[----:B------:R-:W-:Y:S01]  /*1b90*/  MOV R133, R46 ;  /* 0x0000002e00857202 */ /* 0x000fe20000000f00 */
[----:B------:R-:W-:Y:S01]  /*1ba0*/  IMAD.MOV.U32 R134, RZ, RZ, R45 ;  /* 0x000000ffff867224 */ /* 0x000fe200078e002d */
[----:B------:R-:W-:Y:S01]  /*1bb0*/  MOV R135, R44 ;  /* 0x0000002c00877202 */ /* 0x000fe20000000f00 */
[----:B------:R0:W3:Y:S05]  /*1bc0*/  @P5 LDG.E.128 R48, desc[UR6][R8.64+0x10] ;  /* 0x0000100608305981 */ /* 0x0000ea000c1e1d00 */
        /* <DEDUP_REMOVED lines=9> */
[----:B--2---:R-:W-:Y:S01]  /*1c60*/  IMAD.MOV.U32 R35, RZ, RZ, R21 ;  /* 0x000000ffff237224 */ /* 0x004fe200078e0015 */
[----:B----4-:R-:W-:Y:S01]  /*1c70*/  MOV R34, R20 ;  /* 0x0000001400227202 */ /* 0x010fe20000000f00 */
[----:B------:R-:W-:Y:S01]  /*1c80*/  IMAD.MOV.U32 R33, RZ, RZ, R19 ;  /* 0x000000ffff217224 */ /* 0x000fe200078e0013 */
[----:B------:R-:W-:Y:S01]  /*1c90*/  MOV R32, R18 ;  /* 0x0000001200207202 */ /* 0x000fe20000000f00 */
[----:B------:R-:W2:Y:S01]  /*1ca0*/  LDL R21, [R1+0x104] ;  /* 0x0001040001157983 */ /* 0x000ea20000100800 */
[----:B------:R-:W-:Y:S01]  /*1cb0*/  @P0 IMAD.WIDE.U32 R12, R4, 0x20, R12 ;  /* 0x00000020040c0825 */ /* 0x000fe200078e000c */
[----:B0-----:R-:W0:Y:S02]  /*1cc0*/  LDC.64 R8, c[0x0][0x3d8] ;  /* 0x0000f600ff087b82 */ /* 0x001e240000000a00 */
[----:B------:R-:W4:Y:S04]  /*1cd0*/  LDL R20, [R1+0x108] ;  /* 0x0001080001147983 */ /* 0x000f280000100800 */
[----:B------:R-:W4:Y:S04]  /*1ce0*/  LDL R19, [R1+0x10c] ;  /* 0x00010c0001137983 */ /* 0x000f280000100800 */
[----:B------:R-:W4:Y:S04]  /*1cf0*/  LDL R18, [R1+0x100] ;  /* 0x0001000001127983 */ /* 0x000f280000100800 */
[----:B---3--:R3:W-:Y:S04]  /*1d00*/  @P5 STL.64 [R1+0x150], R48 ;  /* 0x0001503001005387 */ /* 0x0087e80000100a00 */
[----:B------:R1:W-:Y:S01]  /*1d10*/  @P5 STL.64 [R1+0x158], R50 ;  /* 0x0001583201005387 */ /* 0x0003e20000100a00 */
[----:B---3--:R-:W-:Y:S01]  /*1d20*/  IMAD.MOV.U32 R49, RZ, RZ, R41 ;  /* 0x000000ffff317224 */ /* 0x008fe200078e0029 */
[----:B------:R-:W-:Y:S01]  /*1d30*/  MOV R48, R40 ;  /* 0x0000002800307202 */ /* 0x000fe20000000f00 */
[----:B------:R-:W-:Y:S01]  /*1d40*/  IMAD.MOV.U32 R40, RZ, RZ, R33 ;  /* 0x000000ffff287224 */ /* 0x000fe200078e0021 */
[----:B------:R-:W-:Y:S01]  /*1d50*/  MOV R41, R34 ;  /* 0x0000002200297202 */ /* 0x000fe20000000f00 */
[----:B-1----:R-:W-:Y:S01]  /*1d60*/  IMAD.MOV.U32 R51, RZ, RZ, R43 ;  /* 0x000000ffff337224 */ /* 0x002fe200078e002b */
[----:B------:R-:W-:Y:S01]  /*1d70*/  MOV R50, R42 ;  /* 0x0000002a00327202 */ /* 0x000fe20000000f00 */
[----:B------:R-:W-:Y:S01]  /*1d80*/  IMAD.MOV.U32 R42, RZ, RZ, R35 ;  /* 0x000000ffff2a7224 */ /* 0x000fe200078e0023 */
[----:B------:R-:W-:Y:S01]  /*1d90*/  MOV R43, R32 ;  /* 0x00000020002b7202 */ /* 0x000fe20000000f00 */
[----:B------:R-:W3:Y:S04]  /*1da0*/  LDL R34, [R1+0xf4] ;  /* 0x0000f40001227983 */ /* 0x000ee80000100800 */
[----:B------:R-:W3:Y:S04]  /*1db0*/  LDL R33, [R1+0xf8] ;  /* 0x0000f80001217983 */ /* 0x000ee80000100800 */
[----:B------:R-:W3:Y:S04]  /*1dc0*/  LDL R32, [R1+0xfc] ;  /* 0x0000fc0001207983 */ /* 0x000ee80000100800 */
[----:B------:R-:W3:Y:S04]  /*1dd0*/  LDL R35, [R1+0xf0] ;  /* 0x0000f00001237983 */ /* 0x000ee80000100800 */
[----:B------:R1:W-:Y:S04]  /*1de0*/  @P0 STL.64 [R1+0x140], R132 ;  /* 0x0001408401000387 */ /* 0x0003e80000100a00 */
[----:B------:R0:W-:Y:S01]  /*1df0*/  @P0 STL.64 [R1+0x148], R134 ;  /* 0x0001488601000387 */ /* 0x0001e20000100a00 */
[----:B-1----:R-:W-:Y:S01]  /*1e00*/  MOV R132, R51 ;  /* 0x0000003300847202 */ /* 0x002fe20000000f00 */
[----:B------:R-:W-:Y:S01]  /*1e10*/  IMAD.MOV.U32 R133, RZ, RZ, R50 ;  /* 0x000000ffff857224 */ /* 0x000fe200078e0032 */
[----:B0-----:R-:W-:Y:S01]  /*1e20*/  MOV R134, R49 ;  /* 0x0000003100867202 */ /* 0x001fe20000000f00 */
[----:B------:R-:W-:-:S06]  /*1e30*/  IMAD.MOV.U32 R135, RZ, RZ, R48 ;  /* 0x000000ffff877224 */ /* 0x000fcc00078e0030 */
[----:B------:R0:W3:Y:S01]  /*1e40*/  @P0 LDG.E.128 R132, desc[UR6][R10.64+0x10] ;  /* 0x000010060a840981 */ /* 0x0000e2000c1e1d00 */
[----:B------:R-:W-:Y:S01]  /*1e50*/  IMAD.MOV.U32 R46, RZ, RZ, R39 ;  /* 0x000000ffff2e7224 */ /* 0x000fe200078e0027 */
[----:B------:R-:W-:Y:S02]  /*1e60*/  MOV R47, R36 ;  /* 0x00000024002f7202 */ /* 0x000fe40000000f00 */
[----:B------:R-:W-:Y:S01]  /*1e70*/  MOV R45, R38 ;  /* 0x00000026002d7202 */ /* 0x000fe20000000f00 */
[----:B--2---:R-:W-:Y:S01]  /*1e80*/  IMAD.MOV.U32 R38, RZ, RZ, R21 ;  /* 0x000000ffff267224 */ /* 0x004fe200078e0015 */
[----:B----4-:R-:W-:Y:S01]  /*1e90*/  MOV R39, R18 ;  /* 0x0000001200277202 */ /* 0x010fe20000000f00 */
        /* <DEDUP_REMOVED lines=15> */
[----:B------:R-:W1:Y:S01]  /*1f90*/  LDC.64 R18, c[0x0][0x3d8] ;  /* 0x0000f600ff127b82 */ /* 0x000e620000000a00 */
[----:B------:R-:W-:-:S07]  /*1fa0*/  @P0 IMAD.WIDE.U32 R14, R4, 0x20, R14 ;  /* 0x00000020040e0825 */ /* 0x000fce00078e000e */
[----:B------:R-:W2:Y:S08]  /*1fb0*/  @P1 LDC.64 R20, c[0x0][0x440] ;  /* 0x00011000ff141b82 */ /* 0x000eb00000000a00 */
[----:B0-----:R-:W0:Y:S01]  /*1fc0*/  LDC.64 R10, c[0x0][0x3d0] ;  /* 0x0000f400ff0a7b82 */ /* 0x001e220000000a00 */
[----:B---3--:R-:W-:Y:S01]  /*1fd0*/  IMAD.MOV.U32 R38, RZ, RZ, R34 ;  /* 0x000000ffff267224 */ /* 0x008fe200078e0022 */
[----:B------:R-:W5:Y:S01]  /*1fe0*/  @P0 LD.E.128 R60, desc[UR6][R14.64] ;  /* 0x000000060e3c0980 */ /* 0x000f62000c101d00 */
[----:B------:R-:W-:-:S03]  /*1ff0*/  IMAD.MOV.U32 R34, RZ, RZ, R30 ;  /* 0x000000ffff227224 */ /* 0x000fc600078e001e */
[----:B------:R-:W3:Y:S01]  /*2000*/  LDL R30, [R1+0xd8] ;  /* 0x0000d800011e7983 */ /* 0x000ee20000100800 */
[----:B------:R-:W-:Y:S02]  /*2010*/  MOV R37, R33 ;  /* 0x0000002100257202 */ /* 0x000fe40000000f00 */
[----:B------:R-:W-:Y:S01]  /*2020*/  MOV R39, R35 ;  /* 0x0000002300277202 */ /* 0x000fe20000000f00 */
[----:B------:R-:W-:Y:S01]  /*2030*/  IMAD.MOV.U32 R36, RZ, RZ, R32 ;  /* 0x000000ffff247224 */ /* 0x000fe200078e0020 */
[----:B------:R-:W-:Y:S01]  /*2040*/  MOV R35, R31 ;  /* 0x0000001f00237202 */ /* 0x000fe20000000f00 */
[----:B------:R-:W-:Y:S01]  /*2050*/  @P0 VIADD R4, R4, 0x20 ;  /* 0x0000002004040836 */ /* 0x000fe20000000000 */
[----:B------:R-:W4:Y:S01]  /*2060*/  LDL R31, [R1+0xd4] ;  /* 0x0000d400011f7983 */ /* 0x000f220000100800 */
[----:B------:R-:W-:Y:S01]  /*2070*/  MOV R33, R25 ;  /* 0x0000001900217202 */ /* 0x000fe20000000f00 */
[----:B------:R-:W-:Y:S02]  /*2080*/  IMAD.MOV.U32 R32, RZ, RZ, R24 ;  /* 0x000000ffff207224 */ /* 0x000fe400078e0018 */
[----:B------:R-:W4:Y:S04]  /*2090*/  LDL R25, [R1+0xdc] ;  /* 0x0000dc0001197983 */ /* 0x000f280000100800 */
[----:B------:R-:W4:Y:S04]  /*20a0*/  LDL R24, [R1+0xd0] ;  /* 0x0000d00001187983 */ /* 0x000f280000100800 */
[----:B------:R0:W5:Y:S01]  /*20b0*/  @P0 LD.E.128 R64, desc[UR6][R14.64+0x10] ;  /* 0x000010060e400980 */ /* 0x000162000c101d00 */
[----:B------:R-:W-:-:S04]  /*20c0*/  @P1 IMAD.WIDE.U32 R16, R4, 0x20, R16 ;  /* 0x0000002004101825 */ /* 0x000fc800078e0010 */
[----:B-1----:R-:W-:-:S04]  /*20d0*/  @P1 IMAD.WIDE.U32 R18, R4, 0x20, R18 ;  /* 0x0000002004121825 */ /* 0x002fc800078e0012 */
[C---:B--2---:R-:W-:Y:S01]  /*20e0*/  @P1 IMAD.WIDE.U32 R20, R4.reuse, 0x20, R20 ;  /* 0x0000002004141825 */ /* 0x044fe200078e0014 */
[----:B------:R1:W-:Y:S01]  /*20f0*/  @P0 STL.64 [R1+0x130], R132 ;  /* 0x0001308401000387 */ /* 0x0003e20000100a00 */
[----:B0-----:R-:W0:Y:S03]  /*2100*/  LDC.64 R14, c[0x0][0x3d0] ;  /* 0x0000f400ff0e7b82 */ /* 0x001e260000000a00 */
[----:B------:R2:W-:Y:S01]  /*2110*/  @P0 STL.64 [R1+0x138], R134 ;  /* 0x0001388601000387 */ /* 0x0005e20000100a00 */
[----:B------:R-:W-:-:S03]  /*2120*/  @P1 IADD3 R4, PT, PT, R4, 0x20, RZ ;  /* 0x0000002004041810 */ /* 0x000fc60007ffe0ff */
[----:B------:R-:W5:Y:S01]  /*2130*/  @P1 LD.E.128 R68, desc[UR6][R20.64] ;  /* 0x0000000614441980 */ /* 0x000f62000c101d00 */
[----:B-1----:R-:W-:Y:S01]  /*2140*/  MOV R132, R51 ;  /* 0x0000003300847202 */ /* 0x002fe20000000f00 */
[----:B------:R-:W-:Y:S02]  /*2150*/  IMAD.MOV.U32 R133, RZ, RZ, R50 ;  /* 0x000000ffff857224 */ /* 0x000fe400078e0032 */
[----:B------:R1:W5:Y:S01]  /*2160*/  @P1 LD.E.128 R72, desc[UR6][R20.64+0x10] ;  /* 0x0000100614481980 */ /* 0x000362000c101d00 */
[----:B--2---:R-:W-:Y:S01]  /*2170*/  MOV R134, R49 ;  /* 0x0000003100867202 */ /* 0x004fe20000000f00 */
[----:B------:R-:W-:-:S06]  /*2180*/  IMAD.MOV.U32 R135, RZ, RZ, R48 ;  /* 0x000000ffff877224 */ /* 0x000fcc00078e0030 */
[----:B------:R-:W2:Y:S01]  /*2190*/  @P0 LDG.E.128 R132, desc[UR6][R12.64] ;  /* 0x000000060c840981 */ /* 0x000ea2000c1e1d00 */
        /* <DEDUP_REMOVED lines=16> */
[----:B-1----:R-:W1:Y:S01]  /*22a0*/  LDC.64 R20, c[0x0][0x3d8] ;  /* 0x0000f600ff147b82 */ /* 0x002e620000000a00 */
[----:B---3--:R-:W-:-:S02]  /*22b0*/  IMAD.MOV.U32 R34, RZ, RZ, R30 ;  /* 0x000000ffff227224 */ /* 0x008fc400078e001e */
[----:B------:R-:W3:Y:S01]  /*22c0*/  LDL R30, [R1+0x80] ;  /* 0x00008000011e7983 */ /* 0x000ee20000100800 */
[----:B----4-:R-:W-:-:S03]  /*22d0*/  MOV R35, R31 ;  /* 0x0000001f00237202 */ /* 0x010fc60000000f00 */
[----:B------:R-:W4:Y:S01]  /*22e0*/  LDL R31, [R1+0x8c] ;  /* 0x00008c00011f7983 */ /* 0x000f220000100800 */
[----:B------:R-:W-:-:S03]  /*22f0*/  MOV R33, R25 ;  /* 0x0000001900217202 */ /* 0x000fc60000000f00 */
[----:B------:R-:W4:Y:S01]  /*2300*/  LDL R25, [R1+0x84] ;  /* 0x0000840001197983 */ /* 0x000f220000100800 */
[----:B------:R-:W-:-:S03]  /*2310*/  IMAD.MOV.U32 R32, RZ, RZ, R24 ;  /* 0x000000ffff207224 */ /* 0x000fc600078e0018 */
[----:B------:R-:W4:Y:S04]  /*2320*/  LDL R24, [R1+0x88] ;  /* 0x0000880001187983 */ /* 0x000f280000100800 */
[----:B--2---:R2:W-:Y:S04]  /*2330*/  @P0 STL.64 [R1+0x120], R132 ;  /* 0x0001208401000387 */ /* 0x0045e80000100a00 */
[----:B------:R0:W-:Y:S01]  /*2340*/  @P0 STL.64 [R1+0x128], R134 ;  /* 0x0001288601000387 */ /* 0x0001e20000100a00 */
[----:B--2---:R-:W-:Y:S01]  /*2350*/  MOV R132, R51 ;  /* 0x0000003300847202 */ /* 0x004fe20000000f00 */
[----:B------:R-:W-:Y:S01]  /*2360*/  IMAD.MOV.U32 R133, RZ, RZ, R50 ;  /* 0x000000ffff857224 */ /* 0x000fe200078e0032 */
[----:B0-----:R-:W-:Y:S01]  /*2370*/  MOV R134, R49 ;  /* 0x0000003100867202 */ /* 0x001fe20000000f00 */
[----:B------:R-:W-:-:S06]  /*2380*/  IMAD.MOV.U32 R135, RZ, RZ, R48 ;  /* 0x000000ffff877224 */ /* 0x000fcc00078e0030 */
[----:B------:R0:W2:Y:S01]  /*2390*/  @P0 LDG.E.128 R132, desc[UR6][R12.64+0x10] ;  /* 0x000010060c840981 */ /* 0x0000a2000c1e1d00 */
        /* <DEDUP_REMOVED lines=16> */
[----:B0-----:R-:W0:Y:S01]  /*24a0*/  @P3 LDC.64 R12, c[0x0][0x440] ;  /* 0x00011000ff0c3b82 */ /* 0x001e220000000a00 */
        /* <DEDUP_REMOVED lines=12> */
[----:B-1----:R-:W-:Y:S01]  /*2570*/  MOV R134, R49 ;  /* 0x0000003100867202 */ /* 0x002fe20000000f00 */
        /* <DEDUP_REMOVED lines=13> */
[----:B------:R-:W-:-:S02]  /*2650*/  IMAD.MOV.U32 R43, RZ, RZ, R36 ;  /* 0x000000ffff2b7224 */ /* 0x000fc400078e0024 */
[----:B---3--:R-:W-:Y:S02]  /*2660*/  IMAD.MOV.U32 R37, RZ, RZ, R30 ;  /* 0x000000ffff257224 */ /* 0x008fe400078e001e */
        /* <DEDUP_REMOVED lines=9> */
[----:B-1----:R-:W-:Y:S01]  /*2700*/  MOV R132, R51 ;  /* 0x0000003300847202 */ /* 0x002fe20000000f00 */
[----:B------:R-:W-:Y:S01]  /*2710*/  IMAD.MOV.U32 R133, RZ, RZ, R50 ;  /* 0x000000ffff857224 */ /* 0x000fe200078e0032 */
[----:B--2---:R-:W-:Y:S01]  /*2720*/  MOV R134, R49 ;  /* 0x0000003100867202 */ /* 0x004fe20000000f00 */
        /* <DEDUP_REMOVED lines=14> */
[----:B------:R-:W-:Y:S01]  /*2810*/  @P2 IMAD.WIDE.U32 R6, R4, 0x20, R6 ;  /* 0x0000002004062825 */ /* 0x000fe200078e0006 */
[----:B------:R-:W2:Y:S01]  /*2820*/  @P1 LDG.E.128 R136, desc[UR6][R18.64] ;  /* 0x0000000612881981 */ /* 0x000ea2000c1e1d00 */
[----:B------:R-:W-:Y:S01]  /*2830*/  MOV R45, R41 ;  /* 0x00000029002d7202 */ /* 0x000fe20000000f00 */
[----:B-1----:R-:W1:Y:S01]  /*2840*/  LDC.64 R16, c[0x0][0x3d8] ;  /* 0x0000f600ff107b82 */ /* 0x002e620000000a00 */
[----:B------:R-:W-:Y:S01]  /*2850*/  IMAD.MOV.U32 R44, RZ, RZ, R40 ;  /* 0x000000ffff2c7224 */ /* 0x000fe200078e0028 */
[----:B------:R-:W-:Y:S01]  /*2860*/  MOV R41, R37 ;  /* 0x0000002500297202 */ /* 0x000fe20000000f00 */
[----:B------:R-:W-:Y:S01]  /*2870*/  IMAD.MOV.U32 R40, RZ, RZ, R36 ;  /* 0x000000ffff287224 */ /* 0x000fe200078e0024 */
[----:B------:R-:W-:Y:S01]  /*2880*/  MOV R51, R45 ;  /* 0x0000002d00337202 */ /* 0x000fe20000000f00 */
[----:B---3--:R-:W-:Y:S02]  /*2890*/  IMAD.MOV.U32 R38, RZ, RZ, R30 ;  /* 0x000000ffff267224 */ /* 0x008fe400078e001e */
[----:B------:R-:W3:Y:S01]  /*28a0*/  LDL R30, [R1+0x28] ;  /* 0x00002800011e7983 */ /* 0x000ee20000100800 */
[----:B----4-:R-:W-:-:S03]  /*28b0*/  MOV R39, R31 ;  /* 0x0000001f00277202 */ /* 0x010fc60000000f00 */
[----:B------:R-:W4:Y:S01]  /*28c0*/  LDL R31, [R1+0x24] ;  /* 0x00002400011f7983 */ /* 0x000f220000100800 */
[----:B------:R-:W-:-:S03]  /*28d0*/  MOV R37, R25 ;  /* 0x0000001900257202 */ /* 0x000fc60000000f00 */
[----:B------:R-:W4:Y:S01]  /*28e0*/  LDL R25, [R1+0x2c] ;  /* 0x00002c0001197983 */ /* 0x000f220000100800 */
[----:B------:R-:W-:-:S03]  /*28f0*/  IMAD.MOV.U32 R36, RZ, RZ, R24 ;  /* 0x000000ffff247224 */ /* 0x000fc600078e0018 */
[----:B------:R-:W4:Y:S01]  /*2900*/  LDL R24, [R1+0x20] ;  /* 0x0000200001187983 */ /* 0x000f220000100800 */
[----:B------:R-:W-:-:S03]  /*2910*/  IMAD.MOV.U32 R45, RZ, RZ, R36 ;  /* 0x000000ffff2d7224 */ /* 0x000fc600078e0024 */
[----:B--2---:R2:W-:Y:S04]  /*2920*/  @P1 STL.64 [R1+0xf0], R132 ;  /* 0x0000f08401001387 */ /* 0x0045e80000100a00 */
[----:B------:R-:W-:Y:S04]  /*2930*/  @P1 STL.64 [R1+0xf8], R134 ;  /* 0x0000f88601001387 */ /* 0x000fe80000100a00 */
[----:B------:R-:W4:Y:S01]  /*2940*/  LDL R36, [R1+0x54] ;  /* 0x0000540001247983 */ /* 0x000f220000100800 */
[----:B--2---:R-:W-:Y:S01]  /*2950*/  MOV R133, R47 ;  /* 0x0000002f00857202 */ /* 0x004fe20000000f00 */
[----:B------:R-:W-:Y:S01]  /*2960*/  IMAD.MOV.U32 R47, RZ, RZ, R42 ;  /* 0x000000ffff2f7224 */ /* 0x000fe200078e002a */
[----:B------:R-:W-:-:S02]  /*2970*/  MOV R42, R37 ;  /* 0x00000025002a7202 */ /* 0x000fc40000000f00 */
[----:B------:R-:W2:Y:S01]  /*2980*/  LDL R37, [R1+0x50] ;  /* 0x0000500001257983 */ /* 0x000ea20000100800 */
[----:B------:R-:W-:Y:S01]  /*2990*/  IMAD.MOV.U32 R132, RZ, RZ, R46 ;  /* 0x000000ffff847224 */ /* 0x000fe200078e002e */
[----:B------:R-:W-:Y:S01]  /*29a0*/  MOV R46, R41 ;  /* 0x00000029002e7202 */ /* 0x000fe20000000f00 */
[----:B------:R-:W-:Y:S01]  /*29b0*/  IMAD.MOV.U32 R50, RZ, RZ, R44 ;  /* 0x000000ffff327224 */ /* 0x000fe200078e002c */
[----:B------:R-:W-:Y:S01]  /*29c0*/  MOV R44, R39 ;  /* 0x00000027002c7202 */ /* 0x000fe20000000f00 */
[----:B------:R-:W-:Y:S01]  /*29d0*/  IMAD.MOV.U32 R49, RZ, RZ, R40 ;  /* 0x000000ffff317224 */ /* 0x000fe200078e0028 */
[----:B------:R-:W-:Y:S01]  /*29e0*/  MOV R48, R43 ;  /* 0x0000002b00307202 */ /* 0x000fe20000000f00 */
[----:B---3--:R-:W-:Y:S02]  /*29f0*/  IMAD.MOV.U32 R39, RZ, RZ, R30 ;  /* 0x000000ffff277224 */ /* 0x008fe400078e001e */
[----:B------:R-:W3:Y:S01]  /*2a00*/  LDL R30, [R1+0x5c] ;  /* 0x00005c00011e7983 */ /* 0x000ee20000100800 */
[----:B----4-:R-:W-:-:S03]  /*2a10*/  MOV R41, R31 ;  /* 0x0000001f00297202 */ /* 0x010fc60000000f00 */
[----:B------:R-:W4:Y:S04]  /*2a20*/  LDL R31, [R1+0x58] ;  /* 0x00005800011f7983 */ /* 0x000f280000100800 */
[----:B------:R0:W-:Y:S04]  /*2a30*/  @P1 STL.64 [R1+0xe0], R136 ;  /* 0x0000e08801001387 */ /* 0x0001e80000100a00 */
[----:B------:R1:W-:Y:S01]  /*2a40*/  @P1 STL.64 [R1+0xe8], R138 ;  /* 0x0000e88a01001387 */ /* 0x0003e20000100a00 */
[----:B0-----:R-:W-:Y:S01]  /*2a50*/  IMAD.MOV.U32 R136, RZ, RZ, R133 ;  /* 0x000000ffff887224 */ /* 0x001fe200078e0085 */
[----:B------:R-:W-:Y:S01]  /*2a60*/  MOV R137, R132 ;  /* 0x0000008400897202 */ /* 0x000fe20000000f00 */
[----:B-1----:R-:W-:Y:S01]  /*2a70*/  IMAD.MOV.U32 R138, RZ, RZ, R51 ;  /* 0x000000ffff8a7224 */ /* 0x002fe200078e0033 */
[----:B------:R-:W-:-:S06]  /*2a80*/  MOV R139, R50 ;  /* 0x00000032008b7202 */ /* 0x000fcc0000000f00 */
[----:B------:R0:W4:Y:S01]  /*2a90*/  @P1 LDG.E.128 R136, desc[UR6][R18.64+0x10] ;  /* 0x0000100612881981 */ /* 0x000122000c1e1d00 */
[----:B------:R-:W-:Y:S01]  /*2aa0*/  IMAD.MOV.U32 R133, RZ, RZ, R49 ;  /* 0x000000ffff857224 */ /* 0x000fe200078e0031 */
[----:B------:R-:W-:Y:S01]  /*2ab0*/  MOV R132, R48 ;  /* 0x0000003000847202 */ /* 0x000fe20000000f00 */
[----:B------:R-:W-:Y:S01]  /*2ac0*/  IMAD.MOV.U32 R49, RZ, RZ, R45 ;  /* 0x000000ffff317224 */ /* 0x000fe200078e002d */
[----:B------:R-:W-:Y:S01]  /*2ad0*/  MOV R48, R44 ;  /* 0x0000002c00307202 */ /* 0x000fe20000000f00 */
[----:B------:R-:W-:Y:S01]  /*2ae0*/  IMAD.MOV.U32 R43, RZ, RZ, R38 ;  /* 0x000000ffff2b7224 */ /* 0x000fe200078e0026 */
[----:B------:R-:W-:Y:S01]  /*2af0*/  MOV R50, R46 ;  /* 0x0000002e00327202 */ /* 0x000fe20000000f00 */
[----:B------:R-:W-:Y:S02]  /*2b00*/  IMAD.MOV.U32 R51, RZ, RZ, R47 ;  /* 0x000000ffff337224 */ /* 0x000fe400078e002f */
[----:B------:R-:W-:Y:S01]  /*2b10*/  @P2 IMAD.WIDE.U32 R8, R4, 0x20, R8 ;  /* 0x0000002004082825 */ /* 0x000fe200078e0008 */
[----:B------:R-:W-:Y:S01]  /*2b20*/  ISETP.GE.U32.AND P0, PT, R23, 0xc0, PT ;  /* 0x000000c01700780c */ /* 0x000fe20003f06070 */
[----:B0-----:R-:W0:Y:S01]  /*2b30*/  LDC.64 R18, c[0x0][0x3d0] ;  /* 0x0000f400ff127b82 */ /* 0x001e220000000a00 */
[----:B------:R-:W-:-:S02]  /*2b40*/  MOV R44, R36 ;  /* 0x00000024002c7202 */ /* 0x000fc40000000f00 */
[----:B------:R-:W4:Y:S01]  /*2b50*/  LDL R36, [R1+0xa4] ;  /* 0x0000a40001247983 */ /* 0x000f220000100800 */
[----:B--2---:R-:W-:-:S03]  /*2b60*/  IMAD.MOV.U32 R45, RZ, RZ, R37 ;  /* 0x000000ffff2d7224 */ /* 0x004fc600078e0025 */
[----:B------:R-:W2:Y:S01]  /*2b70*/  LDL R37, [R1+0xa0] ;  /* 0x0000a00001257983 */ /* 0x000ea20000100800 */
[----:B------:R-:W-:Y:S01]  /*2b80*/  MOV R38, R25 ;  /* 0x0000001900267202 */ /* 0x000fe20000000f00 */
[----:B------:R-:W-:Y:S01]  /*2b90*/  IMAD.MOV.U32 R47, RZ, RZ, R43 ;  /* 0x000000ffff2f7224 */ /* 0x000fe200078e002b */
[----:B------:R-:W-:Y:S01]  /*2ba0*/  MOV R46, R42 ;  /* 0x0000002a002e7202 */ /* 0x000fe20000000f00 */
[----:B------:R-:W-:Y:S01]  /*2bb0*/  IMAD.MOV.U32 R42, RZ, RZ, R39 ;  /* 0x000000ffff2a7224 */ /* 0x000fe200078e0027 */
[----:B------:R-:W-:Y:S02]  /*2bc0*/  MOV R43, R38 ;  /* 0x00000026002b7202 */ /* 0x000fe40000000f00 */
[----:B---3--:R-:W-:Y:S01]  /*2bd0*/  MOV R38, R30 ;  /* 0x0000001e00267202 */ /* 0x008fe20000000f00 */
[----:B------:R-:W-:Y:S02]  /*2be0*/  IMAD.MOV.U32 R30, RZ, RZ, R27 ;  /* 0x000000ffff1e7224 */ /* 0x000fe400078e001b */
[----:B------:R-:W3:Y:S01]  /*2bf0*/  LDL R27, [R1+0xa8] ;  /* 0x0000a800011b7983 */ /* 0x000ee20000100800 */
[----:B----4-:R-:W-:Y:S01]  /*2c00*/  IMAD.MOV.U32 R39, RZ, RZ, R31 ;  /* 0x000000ffff277224 */ /* 0x010fe200078e001f */
[----:B------:R-:W-:-:S02]  /*2c10*/  MOV R31, R26 ;  /* 0x0000001a001f7202 */ /* 0x000fc40000000f00 */
[----:B------:R-:W4:Y:S01]  /*2c20*/  LDL R26, [R1+0xac] ;  /* 0x0000ac00011a7983 */ /* 0x000f220000100800 */
[----:B------:R-:W-:Y:S01]  /*2c30*/  IMAD.MOV.U32 R135, RZ, RZ, R49 ;  /* 0x000000ffff877224 */ /* 0x000fe200078e0031 */
[----:B------:R-:W-:Y:S02]  /*2c40*/  MOV R134, R48 ;  /* 0x0000003000867202 */ /* 0x000fe40000000f00 */
[----:B------:R-:W4:Y:S04]  /*2c50*/  @P2 LDG.E.128 R28, desc[UR6][R8.64+0x10] ;  /* 0x00001006081c2981 */ /* 0x000f28000c1e1d00 */
[----:B------:R1:W-:Y:S04]  /*2c60*/  @P1 STL.64 [R1+0xd0], R136 ;  /* 0x0000d08801001387 */ /* 0x0003e80000100a00 */
[----:B------:R0:W-:Y:S01]  /*2c70*/  @P1 STL.64 [R1+0xd8], R138 ;  /* 0x0000d88a01001387 */ /* 0x0001e20000100a00 */
[----:B-1----:R-:W-:Y:S01]  /*2c80*/  IMAD.MOV.U32 R136, RZ, RZ, R133 ;  /* 0x000000ffff887224 */ /* 0x002fe200078e0085 */
[----:B------:R-:W-:Y:S01]  /*2c90*/  MOV R137, R132 ;  /* 0x0000008400897202 */ /* 0x000fe20000000f00 */
[----:B0-----:R-:W-:Y:S01]  /*2ca0*/  IMAD.MOV.U32 R138, RZ, RZ, R51 ;  /* 0x000000ffff8a7224 */ /* 0x001fe200078e0033 */
[----:B------:R-:W-:-:S06]  /*2cb0*/  MOV R139, R50 ;  /* 0x00000032008b7202 */ /* 0x000fcc0000000f00 */
[----:B------:R-:W4:Y:S01]  /*2cc0*/  @P2 LDG.E.128 R136, desc[UR6][R6.64] ;  /* 0x0000000606882981 */ /* 0x000f22000c1e1d00 */
[----:B------:R-:W-:Y:S01]  /*2cd0*/  IMAD.MOV.U32 R133, RZ, RZ, R47 ;  /* 0x000000ffff857224 */ /* 0x000fe200078e002f */
[----:B------:R-:W-:Y:S02]  /*2ce0*/  MOV R132, R46 ;  /* 0x0000002e00847202 */ /* 0x000fe40000000f00 */
[----:B------:R-:W-:Y:S02]  /*2cf0*/  MOV R46, R36 ;  /* 0x00000024002e7202 */ /* 0x000fe40000000f00 */
[----:B------:R-:W4:Y:S01]  /*2d00*/  LDL R36, [R1+0x6c] ;  /* 0x00006c0001247983 */ /* 0x000f220000100800 */
[----:B--2---:R-:W-:-:S03]  /*2d10*/  IMAD.MOV.U32 R47, RZ, RZ, R37 ;  /* 0x000000ffff2f7224 */ /* 0x004fc600078e0025 */
[----:B------:R-:W2:Y:S01]  /*2d20*/  LDL R37, [R1+0x68] ;  /* 0x0000680001257983 */ /* 0x000ea20000100800 */
[----:B------:R-:W-:Y:S01]  /*2d30*/  IMAD.MOV.U32 R49, RZ, RZ, R39 ;  /* 0x000000ffff317224 */ /* 0x000fe200078e0027 */
[----:B------:R-:W-:Y:S02]  /*2d40*/  MOV R48, R38 ;  /* 0x0000002600307202 */ /* 0x000fe40000000f00 */
[----:B------:R-:W2:Y:S04]  /*2d50*/  LDL R39, [R1+0x60] ;  /* 0x0000600001277983 */ /* 0x000ea80000100800 */
[----:B------:R-:W2:Y:S01]  /*2d60*/  LDL R38, [R1+0x64] ;  /* 0x0000640001267983 */ /* 0x000ea20000100800 */
[----:B------:R-:W-:Y:S01]  /*2d70*/  IMAD.MOV.U32 R51, RZ, RZ, R45 ;  /* 0x000000ffff337224 */ /* 0x000fe200078e002d */
[----:B------:R-:W-:Y:S01]  /*2d80*/  MOV R50, R44 ;  /* 0x0000002c00327202 */ /* 0x000fe20000000f00 */
[----:B---3--:R-:W-:Y:S01]  /*2d90*/  IMAD.MOV.U32 R45, RZ, RZ, R27 ;  /* 0x000000ffff2d7224 */ /* 0x008fe200078e001b */
[----:B----4-:R-:W-:Y:S01]  /*2da0*/  MOV R44, R26 ;  /* 0x0000001a002c7202 */ /* 0x010fe20000000f00 */
[----:B------:R-:W-:Y:S01]  /*2db0*/  IMAD.MOV.U32 R40, RZ, RZ, R24 ;  /* 0x000000ffff287224 */ /* 0x000fe200078e0018 */
[----:B------:R-:W0:Y:S08]  /*2dc0*/  @P0 LDC.64 R26, c[0x0][0x440] ;  /* 0x00011000ff1a0b82 */ /* 0x000e300000000a00 */
[----:B------:R-:W1:Y:S01]  /*2dd0*/  LDC.64 R24, c[0x0][0x3d8] ;  /* 0x0000f600ff187b82 */ /* 0x000e620000000a00 */
[----:B------:R3:W-:Y:S04]  /*2de0*/  @P2 STL.64 [R1+0xc0], R136 ;  /* 0x0000c08801002387 */ /* 0x0007e80000100a00 */
[----:B------:R4:W-:Y:S01]  /*2df0*/  @P2 STL.64 [R1+0xc8], R138 ;  /* 0x0000c88a01002387 */ /* 0x0009e20000100a00 */
[----:B---3--:R-:W-:Y:S01]  /*2e00*/  IMAD.MOV.U32 R136, RZ, RZ, R135 ;  /* 0x000000ffff887224 */ /* 0x008fe200078e0087 */
[----:B------:R-:W-:Y:S01]  /*2e10*/  MOV R137, R134 ;  /* 0x0000008600897202 */ /* 0x000fe20000000f00 */
[----:B----4-:R-:W-:Y:S01]  /*2e20*/  IMAD.MOV.U32 R138, RZ, RZ, R133 ;  /* 0x000000ffff8a7224 */ /* 0x010fe200078e0085 */
[----:B------:R-:W-:-:S06]  /*2e30*/  MOV R139, R132 ;  /* 0x00000084008b7202 */ /* 0x000fcc0000000f00 */
[----:B------:R-:W3:Y:S01]  /*2e40*/  @P2 LDG.E.128 R136, desc[UR6][R6.64+0x10] ;  /* 0x0000100606882981 */ /* 0x000ee2000c1e1d00 */
[----:B------:R-:W-:Y:S01]  /*2e50*/  IMAD.MOV.U32 R134, RZ, RZ, R49 ;  /* 0x000000ffff867224 */ /* 0x000fe200078e0031 */
[----:B------:R-:W-:Y:S01]  /*2e60*/  MOV R135, R48 ;  /* 0x0000003000877202 */ /* 0x000fe20000000f00 */
[----:B------:R-:W-:Y:S01]  /*2e70*/  IMAD.MOV.U32 R49, RZ, RZ, R45 ;  /* 0x000000ffff317224 */ /* 0x000fe200078e002d */
[----:B------:R-:W-:Y:S02]  /*2e80*/  MOV R48, R44 ;  /* 0x0000002c00307202 */ /* 0x000fe40000000f00 */
[----:B------:R-:W-:Y:S02]  /*2e90*/  MOV R44, R36 ;  /* 0x00000024002c7202 */ /* 0x000fe40000000f00 */
[----:B------:R-:W-:Y:S02]  /*2ea0*/  MOV R36, R32 ;  /* 0x0000002000247202 */ /* 0x000fe40000000f00 */
[----:B------:R-:W4:Y:S01]  /*2eb0*/  LDL R32, [R1+0x7c] ;  /* 0x00007c0001207983 */ /* 0x000f220000100800 */
[----:B--2---:R-:W-:-:S02]  /*2ec0*/  IMAD.MOV.U32 R45, RZ, RZ, R37 ;  /* 0x000000ffff2d7224 */ /* 0x004fc400078e0025 */
[----:B------:R-:W-:Y:S02]  /*2ed0*/  IMAD.MOV.U32 R37, RZ, RZ, R33 ;  /* 0x000000ffff257224 */ /* 0x000fe400078e0021 */
[----:B------:R-:W2:Y:S01]  /*2ee0*/  LDL R33, [R1+0x78] ;  /* 0x0000780001217983 */ /* 0x000ea20000100800 */
        /* <DEDUP_REMOVED lines=10> */
[----:B------:R-:W2:Y:S01]  /*2f90*/  LDL R22, [R1+0x30] ;  /* 0x0000300001167983 */ /* 0x000ea20000100800 */
        /* <DEDUP_REMOVED lines=11> */
[----:B------:R-:W-:Y:S01]  /*3050*/  @P2 IMAD.WIDE.U32 R2, R4, 0x20, R2 ;  /* 0x0000002004022825 */ /* 0x000fe200078e0002 */
[----:B------:R-:W-:-:S02]  /*3060*/  ISETP.GE.U32.AND P1, PT, R23, 0xe0, PT ;  /* 0x000000e01700780c */ /* 0x000fc40003f26070 */
[----:B------:R-:W2:Y:S04]  /*3070*/  @P2 LDG.E.128 R148, desc[UR6][R8.64] ;  /* 0x0000000608942981 */ /* 0x000ea8000c1e1d00 */
[----:B---3--:R3:W-:Y:S04]  /*3080*/  @P2 STL.64 [R1+0xb0], R136 ;  /* 0x0000b08801002387 */ /* 0x0087e80000100a00 */
[----:B------:R0:W-:Y:S04]  /*3090*/  @P2 STL.64 [R1+0xb8], R138 ;  /* 0x0000b88a01002387 */ /* 0x0001e80000100a00 */
[----:B------:R0:W2:Y:S04]  /*30a0*/  LDL R36, [R1+0x10] ;  /* 0x0000100001247983 */ /* 0x0000a80000100800 */
[----:B------:R0:W2:Y:S01]  /*30b0*/  LDL R37, [R1+0x14] ;  /* 0x0000140001257983 */ /* 0x0000a20000100800 */
[----:B---3--:R-:W-:-:S03]  /*30c0*/  IMAD.MOV.U32 R136, RZ, RZ, R47 ;  /* 0x000000ffff887224 */ /* 0x008fc600078e002f */
[----:B------:R3:W3:Y:S01]  /*30d0*/  LDL R38, [R1+0x18] ;  /* 0x0000180001267983 */ /* 0x0006e20000100800 */
[----:B------:R-:W-:-:S03]  /*30e0*/  MOV R137, R46 ;  /* 0x0000002e00897202 */ /* 0x000fc60000000f00 */
[----:B------:R0:W3:Y:S04]  /*30f0*/  LDL R39, [R1+0x1c] ;  /* 0x00001c0001277983 */ /* 0x0000e80000100800 */
[----:B------:R0:W3:Y:S04]  /*3100*/  LDL R46, [R1+0x38] ;  /* 0x00003800012e7983 */ /* 0x0000e80000100800 */
[----:B------:R0:W3:Y:S04]  /*3110*/  LDL R47, [R1+0x3c] ;  /* 0x00003c00012f7983 */ /* 0x0000e80000100800 */
[----:B------:R0:W3:Y:S04]  /*3120*/  LDL R48, [R1+0x40] ;  /* 0x0000400001307983 */ /* 0x0000e80000100800 */
[----:B------:R0:W3:Y:S04]  /*3130*/  LDL R49, [R1+0x44] ;  /* 0x0000440001317983 */ /* 0x0000e80000100800 */
[----:B------:R0:W3:Y:S04]  /*3140*/  LDL R50, [R1+0x48] ;  /* 0x0000480001327983 */ /* 0x0000e80000100800 */
[----:B------:R0:W3:Y:S01]  /*3150*/  LDL R51, [R1+0x4c] ;  /* 0x00004c0001337983 */ /* 0x0000e20000100800 */
[----:B----4-:R-:W-:-:S03]  /*3160*/  MOV R143, R32 ;  /* 0x00000020008f7202 */ /* 0x010fc60000000f00 */
[----:B------:R4:W4:Y:S04]  /*3170*/  LDL R34, [R1+0x8] ;  /* 0x0000080001227983 */ /* 0x0009280000100800 */
[----:B------:R0:W4:Y:S01]  /*3180*/  LDL R32, [R1] ;  /* 0x0000000001207983 */ /* 0x0001220000100800 */
[----:B--2---:R-:W-:-:S03]  /*3190*/  IMAD.MOV.U32 R142, RZ, RZ, R33 ;  /* 0x000000ffff8e7224 */ /* 0x004fc600078e0021 */
[----:B------:R2:W4:Y:S04]  /*31a0*/  LDL R35, [R1+0xc] ;  /* 0x00000c0001237983 */ /* 0x0005280000100800 */
[----:B------:R2:W4:Y:S01]  /*31b0*/  LDL R33, [R1+0x4] ;  /* 0x0000040001217983 */ /* 0x0005220000100800 */
[----:B------:R-:W-:-:S03]  /*31c0*/  @P2 VIADD R4, R4, 0x20 ;  /* 0x0000002004042836 */ /* 0x000fc60000000000 */
[----:B------:R2:W5:Y:S01]  /*31d0*/  @P2 LD.E.128 R76, desc[UR6][R2.64] ;  /* 0x00000006024c2980 */ /* 0x000562000c101d00 */
[----:B------:R-:W-:-:S03]  /*31e0*/  @P3 IMAD.WIDE.U32 R10, R4, 0x20, R10 ;  /* 0x00000020040a3825 */ /* 0x000fc600078e000a */
[----:B------:R2:W5:Y:S01]  /*31f0*/  @P2 LD.E.128 R80, desc[UR6][R2.64+0x10] ;  /* 0x0000100602502980 */ /* 0x000562000c101d00 */
[C---:B-1----:R-:W-:Y:S01]  /*3200*/  @P3 IMAD.WIDE.U32 R24, R4.reuse, 0x20, R24 ;  /* 0x0000002004183825 */ /* 0x042fe200078e0018 */
[----:B0-----:R-:W-:Y:S02]  /*3210*/  MOV R139, R44 ;  /* 0x0000002c008b7202 */ /* 0x001fe40000000f00 */
[----:B------:R-:W2:Y:S01]  /*3220*/  @P3 LDG.E.128 R144, desc[UR6][R10.64] ;  /* 0x000000060a903981 */ /* 0x000ea2000c1e1d00 */
[C---:B------:R-:W-:Y:S01]  /*3230*/  @P3 IMAD.WIDE.U32 R12, R4.reuse, 0x20, R12 ;  /* 0x00000020040c3825 */ /* 0x040fe200078e000c */
[----:B------:R-:W-:Y:S02]  /*3240*/  @P3 IADD3 R4, PT, PT, R4, 0x20, RZ ;  /* 0x0000002004043810 */ /* 0x000fe40007ffe0ff */
[----:B------:R-:W2:Y:S01]  /*3250*/  @P3 LDG.E.128 R140, desc[UR6][R10.64+0x10] ;  /* 0x000010060a8c3981 */ /* 0x000ea2000c1e1d00 */
[----:B------:R-:W-:Y:S02]  /*3260*/  IMAD.MOV.U32 R138, RZ, RZ, R45 ;  /* 0x000000ffff8a7224 */ /* 0x000fe400078e002d */
[----:B------:R-:W-:Y:S01]  /*3270*/  @P0 IMAD.WIDE.U32 R16, R4, 0x20, R16 ;  /* 0x0000002004100825 */ /* 0x000fe200078e0010 */
[----:B------:R-:W-:Y:S01]  /*3280*/  MOV R45, R5 ;  /* 0x00000005002d7202 */ /* 0x000fe20000000f00 */
[----:B------:R0:W-:Y:S02]  /*3290*/  @P2 STL.64 [R1+0x90], R28 ;  /* 0x0000901c01002387 */ /* 0x0001e40000100a00 */
[----:B------:R-:W-:-:S02]  /*32a0*/  IMAD.MOV.U32 R44, RZ, RZ, R22 ;  /* 0x000000ffff2c7224 */ /* 0x000fc400078e0016 */
[C---:B------:R-:W-:Y:S01]  /*32b0*/  @P0 IMAD.WIDE.U32 R14, R4.reuse, 0x20, R14 ;  /* 0x00000020040e0825 */ /* 0x040fe200078e000e */
[----:B------:R-:W2:Y:S03]  /*32c0*/  @P0 LDG.E.128 R40, desc[UR6][R16.64] ;  /* 0x0000000610280981 */ /* 0x000ea6000c1e1d00 */
[C---:B------:R-:W-:Y:S01]  /*32d0*/  @P0 IMAD.WIDE.U32 R26, R4.reuse, 0x20, R26 ;  /* 0x00000020041a0825 */ /* 0x040fe200078e001a */
[----:B------:R-:W2:Y:S03]  /*32e0*/  @P3 LDG.E.128 R136, desc[UR6][R24.64] ;  /* 0x0000000618883981 */ /* 0x000ea6000c1e1d00 */
[----:B------:R-:W-:Y:S01]  /*32f0*/  @P0 VIADD R4, R4, 0x20 ;  /* 0x0000002004040836 */ /* 0x000fe20000000000 */
[----:B0-----:R-:W0:Y:S01]  /*3300*/  @P1 LDC.64 R28, c[0x0][0x440] ;  /* 0x00011000ff1c1b82 */ /* 0x001e220000000a00 */
[----:B------:R-:W2:Y:S02]  /*3310*/  @P3 LDG.E.128 R132, desc[UR6][R24.64+0x10] ;  /* 0x0000100618843981 */ /* 0x000ea4000c1e1d00 */
[----:B------:R-:W-:-:S02]  /*3320*/  @P1 IMAD.WIDE.U32 R18, R4, 0x20, R18 ;  /* 0x0000002004121825 */ /* 0x000fc400078e0012 */
[----:B------:R1:W5:Y:S02]  /*3330*/  @P3 LD.E.128 R84, desc[UR6][R12.64] ;  /* 0x000000060c543980 */ /* 0x000364000c101d00 */
[C---:B------:R-:W-:Y:S02]  /*3340*/  @P1 IMAD.WIDE.U32 R20, R4.reuse, 0x20, R20 ;  /* 0x0000002004141825 */ /* 0x040fe400078e0014 */
[----:B------:R1:W5:Y:S04]  /*3350*/  @P3 LD.E.128 R88, desc[UR6][R12.64+0x10] ;  /* 0x000010060c583980 */ /* 0x000368000c101d00 */
[----:B------:R1:W5:Y:S04]  /*3360*/  @P1 LDG.E.128 R240, desc[UR6][R18.64+0x10] ;  /* 0x0000100612f01981 */ /* 0x000368000c1e1d00 */
[----:B------:R1:W5:Y:S04]  /*3370*/  @P1 LDG.E.128 R236, desc[UR6][R20.64] ;  /* 0x0000000614ec1981 */ /* 0x000368000c1e1d00 */
[----:B------:R1:W5:Y:S01]  /*3380*/  @P1 LDG.E.128 R232, desc[UR6][R20.64+0x10] ;  /* 0x0000100614e81981 */ /* 0x000362000c1e1d00 */
[----:B0-----:R-:W-:-:S03]  /*3390*/  @P1 IMAD.WIDE.U32 R28, R4, 0x20, R28 ;  /* 0x00000020041c1825 */ /* 0x001fc600078e001c */
[----:B---3--:R-:W3:Y:S04]  /*33a0*/  @P0 LDG.E.128 R36, desc[UR6][R16.64+0x10] ;  /* 0x0000100610240981 */ /* 0x008ee8000c1e1d00 */
[----:B------:R1:W5:Y:S04]  /*33b0*/  @P1 LD.E.128 R100, desc[UR6][R28.64] ;  /* 0x000000061c641980 */ /* 0x000368000c101d00 */
[----:B------:R-:W2:Y:S04]  /*33c0*/  @P0 LDG.E.128 R44, desc[UR6][R14.64+0x10] ;  /* 0x000010060e2c0981 */ /* 0x000ea8000c1e1d00 */
[----:B------:R1:W5:Y:S04]  /*33d0*/  @P1 LD.E.128 R104, desc[UR6][R28.64+0x10] ;  /* 0x000010061c681980 */ /* 0x000368000c101d00 */
[----:B------:R1:W-:Y:S04]  /*33e0*/  @P2 STL.64 [R1+0x98], R30 ;  /* 0x0000981e01002387 */ /* 0x0003e80000100a00 */
[----:B------:R1:W5:Y:S04]  /*33f0*/  @P0 LD.E.128 R92, desc[UR6][R26.64] ;  /* 0x000000061a5c0980 */ /* 0x000368000c101d00 */
[----:B------:R-:W2:Y:S04]  /*3400*/  @P0 LDG.E.128 R48, desc[UR6][R14.64] ;  /* 0x000000060e300981 */ /* 0x000ea8000c1e1d00 */
[----:B------:R1:W5:Y:S04]  /*3410*/  @P0 LD.E.128 R96, desc[UR6][R26.64+0x10] ;  /* 0x000010061a600980 */ /* 0x000368000c101d00 */
[----:B----4-:R-:W4:Y:S04]  /*3420*/  @P1 LDG.E.128 R32, desc[UR6][R18.64] ;  /* 0x0000000612201981 */ /* 0x010f28000c1e1d00 */
[----:B------:R1:W-:Y:S04]  /*3430*/  @P2 STL.64 [R1+0xa0], R148 ;  /* 0x0000a09401002387 */ /* 0x0003e80000100a00 */
[----:B------:R1:W-:Y:S01]  /*3440*/  @P2 STL.64 [R1+0xa8], R150 ;  /* 0x0000a89601002387 */ /* 0x0003e20000100a00 */
        /* <DEDUP_REMOVED lines=28> */
[----:B------:R-:W-:Y:S01]  /*3610*/  @P1 IADD3 R4, PT, PT, R4, 0x20, RZ ;  /* 0x0000002004041810 */ /* 0x000fe20007ffe0ff */
[----:B---3--:R1:W-:Y:S04]  /*3620*/  @P0 STL.64 [R1+0x10], R36 ;  /* 0x0000102401000387 */ /* 0x0083e80000100a00 */
[----:B------:R1:W-:Y:S04]  /*3630*/  @P0 STL.64 [R1+0x18], R38 ;  /* 0x0000182601000387 */ /* 0x0003e80000100a00 */
[----:B--2---:R1:W-:Y:S04]  /*3640*/  @P0 STL.64 [R1+0x20], R40 ;  /* 0x0000202801000387 */ /* 0x0043e80000100a00 */
        /* <DEDUP_REMOVED lines=13> */
[----:B----4-:R1:W-:Y:S04]  /*3720*/  @P1 STL.64 [R1], R32 ;  /* 0x0000002001001387 */ /* 0x0103e80000100a00 */
[----:B------:R1:W-:Y:S01]  /*3730*/  @P1 STL.64 [R1+0x8], R34 ;  /* 0x0000082201001387 */ /* 0x0003e20000100a00 */
[----:B------:R-:W-:-:S13]  /*3740*/  ISETP.GE.U32.AND P0, PT, R23, 0x100, PT ;  /* 0x000001001700780c */ /* 0x000fda0003f06070 */
[----:B-1----:R-:W-:Y:S05]  /*3750*/  @!P0 BRA `(.L_x_8681) ;  /* 0x0000004c00948947 */ /* 0x002fea0003800000 */
[----:B------:R-:W0:Y:S08]  /*3760*/  LDC.64 R6, c[0x0][0x440] ;  /* 0x00011000ff067b82 */ /* 0x000e300000000a00 */
[----:B------:R-:W1:Y:S08]  /*3770*/  LDC.64 R2, c[0x0][0x3d0] ;  /* 0x0000f400ff027b82 */ /* 0x000e700000000a00 */
[----:B------:R-:W2:Y:S01]  /*3780*/  LDC.64 R8, c[0x0][0x3d8] ;  /* 0x0000f600ff087b82 */ /* 0x000ea20000000a00 */
[----:B0-----:R-:W-:-:S05]  /*3790*/  IMAD.WIDE.U32 R6, R4, 0x20, R6 ;  /* 0x0000002004067825 */ /* 0x001fca00078e0006 */
[----:B------:R3:W5:Y:S01]  /*37a0*/  LD.E.128 R200, desc[UR6][R6.64] ;  /* 0x0000000606c87980 */ /* 0x000762000c101d00 */
[----:B-1----:R-:W-:-:S03]  /*37b0*/  IMAD.WIDE.U32 R2, R4, 0x20, R2 ;  /* 0x0000002004027825 */ /* 0x002fc600078e0002 */
[----:B------:R3:W5:Y:S04]  /*37c0*/  LD.E.128 R204, desc[UR6][R6.64+0x10] ;  /* 0x0000100606cc7980 */ /* 0x000768000c101d00 */
        /* <DEDUP_REMOVED lines=37> */
[----:B---3--:R-:W-:Y:S06]  /*3a20*/  BRA `(.L_x_8681) ;  /* 0x0000004800e07947 */ /* 0x008fec0003800000 */
.L_x_8679:
[----:B------:R-:W0:Y:S02]  /*3a30*/  LDCU.64 UR4, c[0x0][0x440] ;  /* 0x00008800ff0477ac */ /* 0x000e240008000a00 */
[----:B0-----:R-:W-:-:S04]  /*3a40*/  UISETP.NE.U32.AND UP0, UPT, UR4, URZ, UPT ;  /* 0x000000ff0400728c */ /* 0x001fc8000bf05070 */
[----:B------:R-:W-:-:S09]  /*3a50*/  UISETP.NE.AND.EX UP0, UPT, UR5, URZ, UPT, UP0 ;  /* 0x000000ff0500728c */ /* 0x000fd2000bf05300 */
[----:B------:R-:W-:Y:S05]  /*3a60*/  BRA.U !UP0, `(.L_x_8682) ;  /* 0x00000025086c7547 */ /* 0x000fea000b800000 */
        /* <DEDUP_REMOVED lines=8> */
[----:B------:R-:W4:Y:S04]  /*3af0*/  LDL R36, [R1+0x17c] ;  /* 0x00017c0001247983 */ /* 0x000f280000100800 */
[----:B------:R-:W3:Y:S02]  /*3b00*/  LDL R39, [R1+0x170] ;  /* 0x0001700001277983 */ /* 0x000ee40000100800 */
[C---:B0-----:R-:W-:Y:S01]  /*3b10*/  @P5 IMAD.WIDE.U32 R6, R4.reuse, 0x20, R6 ;  /* 0x0000002004065825 */ /* 0x041fe200078e0006 */
[----:B------:R-:W0:Y:S01]  /*3b20*/  @P5 LDC.64 R2, c[0x0][0x438] ;  /* 0x00010e00ff025b82 */ /* 0x000e220000000a00 */
        /* <DEDUP_REMOVED lines=27> */
[----:B--2---:R-:W2:Y:S01]  /*3ce0*/  @P5 LDG.E.128 R40, desc[UR6][R6.64] ;  /* 0x0000000606285981 */ /* 0x004ea2000c1e1d00 */
[----:B-1----:R-:W-:-:S03]  /*3cf0*/  @P5 IMAD.WIDE.U32 R8, R4, 0x20, R8 ;  /* 0x0000002004085825 */ /* 0x002fc600078e0008 */
[----:B--2---:R3:W-:Y:S04]  /*3d00*/  @P5 STL.64 [R1+0x180], R40 ;  /* 0x0001802801005387 */ /* 0x0047e80000100a00 */
[----:B------:R1:W-:Y:S01]  /*3d10*/  @P5 STL.64 [R1+0x188], R42 ;  /* 0x0001882a01005387 */ /* 0x0003e20000100a00 */
[----:B---3--:R-:W-:Y:S01]  /*3d20*/  IMAD.MOV.U32 R40, RZ, RZ, R39 ;  /* 0x000000ffff287224 */ /* 0x008fe200078e0027 */
[----:B----4-:R-:W-:Y:S01]  /*3d30*/  MOV R41, R38 ;  /* 0x0000002600297202 */ /* 0x010fe20000000f00 */
[----:B-1----:R-:W-:Y:S01]  /*3d40*/  IMAD.MOV.U32 R42, RZ, RZ, R37 ;  /* 0x000000ffff2a7224 */ /* 0x002fe200078e0025 */
        /* <DEDUP_REMOVED lines=12> */
[----:B------:R-:W3:Y:S01]  /*3e10*/  LDL R10, [R1+0xd8] ;  /* 0x0000d800010a7983 */ /* 0x000ee20000100800 */
[----:B------:R-:W-:Y:S01]  /*3e20*/  IMAD.MOV.U32 R35, RZ, RZ, R31 ;  /* 0x000000ffff237224 */ /* 0x000fe200078e001f */
[----:B------:R-:W-:Y:S02]  /*3e30*/  MOV R34, R30 ;  /* 0x0000001e00227202 */ /* 0x000fe40000000f00 */
[----:B------:R1:W4:Y:S01]  /*3e40*/  @P5 LDG.E.128 R40, desc[UR6][R6.64+0x10] ;  /* 0x0000100606285981 */ /* 0x000322000c1e1d00 */
[----:B------:R-:W-:Y:S01]  /*3e50*/  IMAD.MOV.U32 R31, RZ, RZ, R27 ;  /* 0x000000ffff1f7224 */ /* 0x000fe200078e001b */
[----:B------:R-:W-:Y:S01]  /*3e60*/  MOV R30, R26 ;  /* 0x0000001a001e7202 */ /* 0x000fe20000000f00 */
[----:B------:R-:W-:Y:S01]  /*3e70*/  IMAD.MOV.U32 R27, RZ, RZ, R13 ;  /* 0x000000ffff1b7224 */ /* 0x000fe200078e000d */
[----:B------:R-:W-:Y:S01]  /*3e80*/  MOV R26, R12 ;  /* 0x0000000c001a7202 */ /* 0x000fe20000000f00 */
[----:B------:R-:W4:Y:S04]  /*3e90*/  LDL R13, [R1+0xdc] ;  /* 0x0000dc00010d7983 */ /* 0x000f280000100800 */
[----:B------:R-:W4:Y:S01]  /*3ea0*/  LDL R12, [R1+0xd0] ;  /* 0x0000d000010c7983 */ /* 0x000f220000100800 */
[----:B------:R-:W-:Y:S01]  /*3eb0*/  IMAD.MOV.U32 R44, RZ, RZ, R39 ;  /* 0x000000ffff2c7224 */ /* 0x000fe200078e0027 */
[----:B------:R-:W-:Y:S01]  /*3ec0*/  MOV R45, R38 ;  /* 0x00000026002d7202 */ /* 0x000fe20000000f00 */
[----:B------:R-:W-:Y:S01]  /*3ed0*/  IMAD.MOV.U32 R46, RZ, RZ, R37 ;  /* 0x000000ffff2e7224 */ /* 0x000fe200078e0025 */
[----:B------:R-:W-:-:S06]  /*3ee0*/  MOV R47, R36 ;  /* 0x00000024002f7202 */ /* 0x000fcc0000000f00 */
[----:B------:R-:W4:Y:S01]  /*3ef0*/  @P5 LDG.E.128 R44, desc[UR6][R8.64] ;  /* 0x00000006082c5981 */ /* 0x000f22000c1e1d00 */
[----:B------:R-:W-:Y:S01]  /*3f00*/  IMAD.MOV.U32 R36, RZ, RZ, R29 ;  /* 0x000000ffff247224 */ /* 0x000fe200078e001d */
[----:B------:R-:W-:Y:S02]  /*3f10*/  MOV R39, R28 ;  /* 0x0000001c00277202 */ /* 0x000fe40000000f00 */
[----:B------:R-:W-:Y:S01]  /*3f20*/  ISETP.GE.U32.AND P0, PT, R23, 0x40, PT ;  /* 0x000000401700780c */ /* 0x000fe20003f06070 */
[----:B------:R-:W-:Y:S01]  /*3f30*/  IMAD.MOV.U32 R38, RZ, RZ, R31 ;  /* 0x000000ffff267224 */ /* 0x000fe200078e001f */
[----:B------:R-:W-:Y:S01]  /*3f40*/  MOV R37, R30 ;  /* 0x0000001e00257202 */ /* 0x000fe20000000f00 */
[----:B0-----:R-:W-:-:S05]  /*3f50*/  @P5 IMAD.WIDE.U32 R2, R4, 0x20, R2 ;  /* 0x0000002004025825 */ /* 0x001fca00078e0002 */
[----:B------:R-:W5:Y:S04]  /*3f60*/  @P5 LD.E.128 R108, desc[UR6][R2.64] ;  /* 0x00000006026c5980 */ /* 0x000f68000c101d00 */
[----:B------:R0:W5:Y:S01]  /*3f70*/  @P5 LD.E.128 R112, desc[UR6][R2.64+0x10] ;  /* 0x0000100602705980 */ /* 0x000162000c101d00 */
[----:B-1----:R-:W1:Y:S08]  /*3f80*/  @P0 LDC.64 R6, c[0x0][0x438] ;  /* 0x00010e00ff060b82 */ /* 0x002e700000000a00 */
[----:B0-----:R-:W0:Y:S01]  /*3f90*/  @P0 LDC.64 R2, c[0x0][0x440] ;  /* 0x00011000ff020b82 */ /* 0x001e220000000a00 */
[----:B--2---:R-:W-:Y:S01]  /*3fa0*/  IMAD.MOV.U32 R29, RZ, RZ, R11 ;  /* 0x000000ffff1d7224 */ /* 0x004fe200078e000b */
[----:B---3--:R-:W-:-:S06]  /*3fb0*/  MOV R28, R10 ;  /* 0x0000000a001c7202 */ /* 0x008fcc0000000f00 */
[----:B------:R-:W2:Y:S01]  /*3fc0*/  @P5 LDC.64 R10, c[0x0][0x440] ;  /* 0x00011000ff0a5b82 */ /* 0x000ea20000000a00 */
[----:B----4-:R3:W-:Y:S04]  /*3fd0*/  @P5 STL.64 [R1+0x170], R40 ;  /* 0x0001702801005387 */ /* 0x0107e80000100a00 */
[----:B------:R4:W-:Y:S04]  /*3fe0*/  @P5 STL.64 [R1+0x178], R42 ;  /* 0x0001782a01005387 */ /* 0x0009e80000100a00 */
[----:B------:R-:W2:Y:S01]  /*3ff0*/  LDL R30, [R1+0x128] ;  /* 0x00012800011e7983 */ /* 0x000ea20000100800 */
[----:B---3--:R-:W-:Y:S01]  /*4000*/  IMAD.MOV.U32 R41, RZ, RZ, R33 ;  /* 0x000000ffff297224 */ /* 0x008fe200078e0021 */
[----:B------:R-:W-:-:S02]  /*4010*/  MOV R33, R26 ;  /* 0x0000001a00217202 */ /* 0x000fc40000000f00 */
[----:B------:R-:W3:Y:S01]  /*4020*/  LDL R31, [R1+0x124] ;  /* 0x00012400011f7983 */ /* 0x000ee20000100800 */
[----:B----4-:R-:W-:Y:S01]  /*4030*/  MOV R42, R34 ;  /* 0x00000022002a7202 */ /* 0x010fe20000000f00 */
[----:B------:R-:W-:Y:S01]  /*4040*/  IMAD.MOV.U32 R34, RZ, RZ, R27 ;  /* 0x000000ffff227224 */ /* 0x000fe200078e001b */
[----:B------:R-:W-:Y:S01]  /*4050*/  MOV R26, R12 ;  /* 0x0000000c001a7202 */ /* 0x000fe20000000f00 */
[----:B------:R-:W-:Y:S02]  /*4060*/  IMAD.MOV.U32 R27, RZ, RZ, R13 ;  /* 0x000000ffff1b7224 */ /* 0x000fe400078e000d */
[----:B------:R-:W4:Y:S01]  /*4070*/  LDC.64 R12, c[0x0][0x3d0] ;  /* 0x0000f400ff0c7b82 */ /* 0x000f220000000a00 */
[----:B------:R-:W-:Y:S01]  /*4080*/  IMAD.MOV.U32 R43, RZ, RZ, R35 ;  /* 0x000000ffff2b7224 */ /* 0x000fe200078e0023 */
[----:B------:R-:W-:Y:S01]  /*4090*/  MOV R40, R32 ;  /* 0x0000002000287202 */ /* 0x000fe20000000f00 */
[----:B------:R-:W-:Y:S01]  /*40a0*/  IMAD.MOV.U32 R32, RZ, RZ, R25 ;  /* 0x000000ffff207224 */ /* 0x000fe200078e0019 */
[----:B------:R-:W-:Y:S01]  /*40b0*/  MOV R35, R24 ;  /* 0x0000001800237202 */ /* 0x000fe20000000f00 */
[----:B------:R-:W3:Y:S04]  /*40c0*/  LDL R25, [R1+0x12c] ;  /* 0x00012c0001197983 */ /* 0x000ee80000100800 */
[----:B------:R-:W3:Y:S01]  /*40d0*/  LDL R24, [R1+0x120] ;  /* 0x0001200001187983 */ /* 0x000ee20000100800 */
[----:B--2---:R-:W-:-:S03]  /*40e0*/  @P5 IMAD.WIDE.U32 R10, R4, 0x20, R10 ;  /* 0x00000020040a5825 */ /* 0x004fc600078e000a */
[----:B------:R2:W-:Y:S01]  /*40f0*/  @P5 STL.64 [R1+0x160], R44 ;  /* 0x0001602c01005387 */ /* 0x0005e20000100a00 */
[----:B------:R-:W-:-:S03]  /*4100*/  @P5 LOP3.LUT R4, R4, 0x20, RZ, 0xfc, !PT ;  /* 0x0000002004045812 */ /* 0x000fc600078efcff */
[----:B------:R1:W-:Y:S01]  /*4110*/  @P5 STL.64 [R1+0x168], R46 ;  /* 0x0001682e01005387 */ /* 0x0003e20000100a00 */
[----:B------:R-:W-:-:S03]  /*4120*/  ISETP.GE.U32.AND P1, PT, R23, 0x60, PT ;  /* 0x000000601700780c */ /* 0x000fc60003f26070 */
[----:B------:R-:W5:Y:S01]  /*4130*/  @P5 LD.E.128 R52, desc[UR6][R10.64] ;  /* 0x000000060a345980 */ /* 0x000f62000c101d00 */
[----:B--2---:R-:W-:Y:S01]  /*4140*/  IMAD.MOV.U32 R44, RZ, RZ, R43 ;  /* 0x000000ffff2c7224 */ /* 0x004fe200078e002b */
[----:B------:R-:W-:Y:S01]  /*4150*/  MOV R45, R42 ;  /* 0x0000002a002d7202 */ /* 0x000fe20000000f00 */
[----:B------:R-:W-:Y:S01]  /*4160*/  IMAD.MOV.U32 R43, RZ, RZ, R39 ;  /* 0x000000ffff2b7224 */ /* 0x000fe200078e0027 */
[----:B------:R-:W-:Y:S01]  /*4170*/  MOV R42, R38 ;  /* 0x00000026002a7202 */ /* 0x000fe20000000f00 */
        /* <DEDUP_REMOVED lines=8> */
[C---:B----4-:R-:W-:Y:S01]  /*4200*/  @P0 IMAD.WIDE.U32 R12, R4.reuse, 0x20, R12 ;  /* 0x00000020040c0825 */ /* 0x050fe200078e000c */
[----:B------:R1:W2:Y:S04]  /*4210*/  @P5 LDG.E.128 R44, desc[UR6][R8.64+0x10] ;  /* 0x00001006082c5981 */ /* 0x0002a8000c1e1d00 */
[----:B------:R-:W4:Y:S01]  /*4220*/  @P0 LDG.E.128 R48, desc[UR6][R12.64] ;  /* 0x000000060c300981 */ /* 0x000f22000c1e1d00 */
[----:B------:R-:W-:Y:S01]  /*4230*/  IMAD.MOV.U32 R37, RZ, RZ, R33 ;  /* 0x000000ffff257224 */ /* 0x000fe200078e0021 */
[----:B------:R-:W-:Y:S01]  /*4240*/  MOV R36, R32 ;  /* 0x0000002000247202 */ /* 0x000fe20000000f00 */
[----:B------:R-:W-:Y:S01]  /*4250*/  IMAD.MOV.U32 R39, RZ, RZ, R35 ;  /* 0x000000ffff277224 */ /* 0x000fe200078e0023 */
[----:B------:R-:W-:Y:S01]  /*4260*/  MOV R38, R34 ;  /* 0x0000002200267202 */ /* 0x000fe20000000f00 */
[----:B------:R-:W-:Y:S01]  /*4270*/  IMAD.MOV.U32 R43, RZ, RZ, R37 ;  /* 0x000000ffff2b7224 */ /* 0x000fe200078e0025 */
[----:B------:R-:W-:Y:S01]  /*4280*/  MOV R42, R36 ;  /* 0x00000024002a7202 */ /* 0x000fe20000000f00 */
[----:B-1----:R-:W1:Y:S01]  /*4290*/  LDC.64 R8, c[0x0][0x3d0] ;  /* 0x0000f400ff087b82 */ /* 0x002e620000000a00 */
[----:B------:R0:W5:Y:S01]  /*42a0*/  @P5 LD.E.128 R56, desc[UR6][R10.64+0x10] ;  /* 0x000010060a385980 */ /* 0x000162000c101d00 */
[----:B------:R-:W-:-:S04]  /*42b0*/  @P0 IMAD.WIDE.U32 R6, R4, 0x20, R6 ;  /* 0x0000002004060825 */ /* 0x000fc800078e0006 */
[----:B0-----:R-:W-:Y:S01]  /*42c0*/  @P0 IMAD.WIDE.U32 R2, R4, 0x20, R2 ;  /* 0x0000002004020825 */ /* 0x001fe200078e0002 */
[----:B------:R-:W5:Y:S04]  /*42d0*/  @P0 LD.E.128 R116, desc[UR6][R6.64] ;  /* 0x0000000606740980 */ /* 0x000f68000c101d00 */
[----:B------:R0:W5:Y:S01]  /*42e0*/  @P0 LD.E.128 R120, desc[UR6][R6.64+0x10] ;  /* 0x0000100606780980 */ /* 0x000162000c101d00 */
[----:B------:R-:W1:Y:S03]  /*42f0*/  @P1 LDC.64 R10, c[0x0][0x438] ;  /* 0x00010e00ff0a1b82 */ /* 0x000e660000000a00 */
[----:B------:R-:W5:Y:S04]  /*4300*/  @P0 LD.E.128 R60, desc[UR6][R2.64] ;  /* 0x00000006023c0980 */ /* 0x000f68000c101d00 */
[----:B------:R0:W5:Y:S02]  /*4310*/  @P0 LD.E.128 R64, desc[UR6][R2.64+0x10] ;  /* 0x0000100602400980 */ /* 0x000164000c101d00 */
[----:B0-----:R-:W0:Y:S08]  /*4320*/  @P1 LDC.64 R6, c[0x0][0x440] ;  /* 0x00011000ff061b82 */ /* 0x001e300000000a00 */
[----:B------:R-:W0:Y:S01]  /*4330*/  LDC.64 R2, c[0x0][0x3d0] ;  /* 0x0000f400ff027b82 */ /* 0x000e220000000a00 */
[----:B------:R-:W-:-:S02]  /*4340*/  MOV R34, R30 ;  /* 0x0000001e00227202 */ /* 0x000fc40000000f00 */
[----:B------:R-:W-:Y:S02]  /*4350*/  MOV R30, R21 ;  /* 0x00000015001e7202 */ /* 0x000fe40000000f00 */
[----:B------:R-:W4:Y:S01]  /*4360*/  LDL R21, [R1+0xb0] ;  /* 0x0000b00001157983 */ /* 0x000f220000100800 */
[----:B---3--:R-:W-:Y:S02]  /*4370*/  IMAD.MOV.U32 R35, RZ, RZ, R31 ;  /* 0x000000ffff237224 */ /* 0x008fe400078e001f */
[----:B------:R-:W-:Y:S02]  /*4380*/  IMAD.MOV.U32 R31, RZ, RZ, R22 ;  /* 0x000000ffff1f7224 */ /* 0x000fe400078e0016 */
[----:B------:R-:W3:Y:S01]  /*4390*/  LDL R22, [R1+0xbc] ;  /* 0x0000bc0001167983 */ /* 0x000ee20000100800 */
[----:B------:R-:W-:Y:S02]  /*43a0*/  IMAD.MOV.U32 R33, RZ, RZ, R25 ;  /* 0x000000ffff217224 */ /* 0x000fe400078e0019 */
[----:B------:R-:W-:Y:S01]  /*43b0*/  IMAD.MOV.U32 R25, RZ, RZ, R15 ;  /* 0x000000ffff197224 */ /* 0x000fe200078e000f */
[----:B------:R-:W-:Y:S01]  /*43c0*/  MOV R32, R24 ;  /* 0x0000001800207202 */ /* 0x000fe20000000f00 */
[----:B------:R-:W3:Y:S01]  /*43d0*/  LDL R15, [R1+0xb4] ;  /* 0x0000b400010f7983 */ /* 0x000ee20000100800 */
[----:B------:R-:W-:-:S03]  /*43e0*/  MOV R24, R14 ;  /* 0x0000000e00187202 */ /* 0x000fc60000000f00 */
[----:B------:R-:W3:Y:S01]  /*43f0*/  LDL R14, [R1+0xb8] ;  /* 0x0000b800010e7983 */ /* 0x000ee20000100800 */
[----:B------:R-:W-:Y:S01]  /*4400*/  IMAD.MOV.U32 R40, RZ, RZ, R35 ;  /* 0x000000ffff287224 */ /* 0x000fe200078e0023 */
[----:B------:R-:W-:Y:S01]  /*4410*/  MOV R41, R32 ;  /* 0x0000002000297202 */ /* 0x000fe20000000f00 */
[----:B------:R-:W-:Y:S01]  /*4420*/  IMAD.MOV.U32 R36, RZ, RZ, R31 ;  /* 0x000000ffff247224 */ /* 0x000fe200078e001f */
[----:B------:R-:W-:Y:S01]  /*4430*/  MOV R35, R30 ;  /* 0x0000001e00237202 */ /* 0x000fe20000000f00 */
[----:B--2---:R2:W-:Y:S04]  /*4440*/  @P5 STL.64 [R1+0x150], R44 ;  /* 0x0001502c01005387 */ /* 0x0045e80000100a00 */
[----:B------:R-:W-:Y:S04]  /*4450*/  @P5 STL.64 [R1+0x158], R46 ;  /* 0x0001582e01005387 */ /* 0x000fe80000100a00 */
[----:B------:R-:W3:Y:S01]  /*4460*/  LDL R32, [R1+0x108] ;  /* 0x0001080001207983 */ /* 0x000ee20000100800 */
[----:B--2---:R-:W-:Y:S01]  /*4470*/  MOV R44, R38 ;  /* 0x00000026002c7202 */ /* 0x004fe20000000f00 */
[----:B------:R-:W-:-:S02]  /*4480*/  IMAD.MOV.U32 R45, RZ, RZ, R39 ;  /* 0x000000ffff2d7224 */ /* 0x000fc400078e0027 */
[----:B------:R-:W2:Y:S01]  /*4490*/  LDL R31, [R1+0x10c] ;  /* 0x00010c00011f7983 */ /* 0x000ea20000100800 */
[----:B------:R-:W-:-:S03]  /*44a0*/  IMAD.MOV.U32 R38, RZ, RZ, R33 ;  /* 0x000000ffff267224 */ /* 0x000fc600078e0021 */
[----:B------:R-:W2:Y:S04]  /*44b0*/  LDL R30, [R1+0x100] ;  /* 0x00010000011e7983 */ /* 0x000ea80000100800 */
[----:B------:R-:W2:Y:S04]  /*44c0*/  LDL R33, [R1+0x104] ;  /* 0x0001040001217983 */ /* 0x000ea80000100800 */
[----:B----4-:R4:W-:Y:S04]  /*44d0*/  @P0 STL.64 [R1+0x140], R48 ;  /* 0x0001403001000387 */ /* 0x0109e80000100a00 */
[----:B------:R1:W-:Y:S01]  /*44e0*/  @P0 STL.64 [R1+0x148], R50 ;  /* 0x0001483201000387 */ /* 0x0003e20000100a00 */
[----:B----4-:R-:W-:Y:S01]  /*44f0*/  IMAD.MOV.U32 R48, RZ, RZ, R45 ;  /* 0x000000ffff307224 */ /* 0x010fe200078e002d */
[----:B------:R-:W-:Y:S01]  /*4500*/  MOV R49, R44 ;  /* 0x0000002c00317202 */ /* 0x000fe20000000f00 */
[----:B-1----:R-:W-:Y:S01]  /*4510*/  IMAD.MOV.U32 R50, RZ, RZ, R43 ;  /* 0x000000ffff327224 */ /* 0x002fe200078e002b */
[----:B------:R-:W-:-:S06]  /*4520*/  MOV R51, R42 ;  /* 0x0000002a00337202 */ /* 0x000fcc0000000f00 */
[----:B------:R1:W4:Y:S01]  /*4530*/  @P0 LDG.E.128 R48, desc[UR6][R12.64+0x10] ;  /* 0x000010060c300981 */ /* 0x000322000c1e1d00 */
        /* <DEDUP_REMOVED lines=11> */
[----:B-1----:R-:W1:Y:S01]  /*45f0*/  LDC.64 R12, c[0x0][0x3d8] ;  /* 0x0000f600ff0c7b82 */ /* 0x002e620000000a00 */
[----:B---3--:R-:W-:Y:S01]  /*4600*/  IMAD.MOV.U32 R25, RZ, RZ, R15 ;  /* 0x000000ffff197224 */ /* 0x008fe200078e000f */
[----:B------:R-:W-:-:S06]  /*4610*/  MOV R24, R14 ;  /* 0x0000000e00187202 */ /* 0x000fcc0000000f00 */
[----:B------:R-:W3:Y:S02]  /*4620*/  LDC.64 R14, c[0x0][0x3d8] ;  /* 0x0000f600ff0e7b82 */ /* 0x000ee40000000a00 */
[----:B---3--:R-:W-:Y:S01]  /*4630*/  @P0 IMAD.WIDE.U32 R14, R4, 0x20, R14 ;  /* 0x00000020040e0825 */ /* 0x008fe200078e000e */
[----:B------:R-:W-:Y:S02]  /*4640*/  MOV R36, R32 ;  /* 0x0000002000247202 */ /* 0x000fe40000000f00 */
[----:B------:R-:W-:Y:S02]  /*4650*/  MOV R32, R18 ;  /* 0x0000001200207202 */ /* 0x000fe40000000f00 */
[----:B------:R-:W3:Y:S01]  /*4660*/  LDL R18, [R1+0x98] ;  /* 0x0000980001127983 */ /* 0x000ee20000100800 */
[----:B--2---:R-:W-:Y:S02]  /*4670*/  IMAD.MOV.U32 R35, RZ, RZ, R31 ;  /* 0x000000ffff237224 */ /* 0x004fe400078e001f */
[----:B------:R-:W-:Y:S01]  /*4680*/  IMAD.MOV.U32 R31, RZ, RZ, R17 ;  /* 0x000000ffff1f7224 */ /* 0x000fe200078e0011 */
[----:B------:R-:W-:Y:S01]  /*4690*/  MOV R34, R30 ;  /* 0x0000001e00227202 */ /* 0x000fe20000000f00 */
[----:B------:R-:W2:Y:S01]  /*46a0*/  LDL R17, [R1+0x9c] ;  /* 0x00009c0001117983 */ /* 0x000ea20000100800 */
[----:B------:R-:W-:Y:S01]  /*46b0*/  MOV R30, R16 ;  /* 0x00000010001e7202 */ /* 0x000fe20000000f00 */
[----:B------:R-:W-:-:S02]  /*46c0*/  IMAD.MOV.U32 R37, RZ, RZ, R33 ;  /* 0x000000ffff257224 */ /* 0x000fc400078e0021 */
[----:B------:R-:W2:Y:S01]  /*46d0*/  LDL R16, [R1+0x90] ;  /* 0x0000900001107983 */ /* 0x000ea20000100800 */
[----:B------:R-:W-:-:S03]  /*46e0*/  IMAD.MOV.U32 R33, RZ, RZ, R19 ;  /* 0x000000ffff217224 */ /* 0x000fc600078e0013 */
[----:B------:R-:W3:Y:S04]  /*46f0*/  LDL R19, [R1+0x94] ;  /* 0x0000940001137983 */ /* 0x000ee80000100800 */
[----:B----4-:R4:W-:Y:S04]  /*4700*/  @P0 STL.64 [R1+0x130], R48 ;  /* 0x0001303001000387 */ /* 0x0109e80000100a00 */
[----:B------:R0:W-:Y:S01]  /*4710*/  @P0 STL.64 [R1+0x138], R50 ;  /* 0x0001383201000387 */ /* 0x0001e20000100a00 */
[----:B----4-:R-:W-:Y:S01]  /*4720*/  IMAD.MOV.U32 R48, RZ, RZ, R45 ;  /* 0x000000ffff307224 */ /* 0x010fe200078e002d */
[----:B------:R-:W-:Y:S01]  /*4730*/  MOV R49, R44 ;  /* 0x0000002c00317202 */ /* 0x000fe20000000f00 */
[----:B0-----:R-:W-:Y:S01]  /*4740*/  IMAD.MOV.U32 R50, RZ, RZ, R43 ;  /* 0x000000ffff327224 */ /* 0x001fe200078e002b */
[----:B------:R-:W-:-:S06]  /*4750*/  MOV R51, R42 ;  /* 0x0000002a00337202 */ /* 0x000fcc0000000f00 */
[----:B------:R-:W4:Y:S01]  /*4760*/  @P0 LDG.E.128 R48, desc[UR6][R14.64] ;  /* 0x000000060e300981 */ /* 0x000f22000c1e1d00 */
        /* <DEDUP_REMOVED lines=12> */
[----:B------:R-:W2:Y:S04]  /*4830*/  LDL R32, [R1+0xe8] ;  /* 0x0000e80001207983 */ /* 0x000ea80000100800 */
[----:B------:R-:W3:Y:S04]  /*4840*/  LDL R31, [R1+0xec] ;  /* 0x0000ec00011f7983 */ /* 0x000ee80000100800 */
[----:B------:R-:W3:Y:S04]  /*4850*/  LDL R30, [R1+0xe0] ;  /* 0x0000e000011e7983 */ /* 0x000ee80000100800 */
[----:B------:R-:W2:Y:S04]  /*4860*/  LDL R33, [R1+0xe4] ;  /* 0x0000e40001217983 */ /* 0x000ea80000100800 */
[----:B----4-:R0:W-:Y:S04]  /*4870*/  @P0 STL.64 [R1+0x120], R48 ;  /* 0x0001203001000387 */ /* 0x0101e80000100a00 */
[----:B------:R4:W-:Y:S01]  /*4880*/  @P0 STL.64 [R1+0x128], R50 ;  /* 0x0001283201000387 */ /* 0x0009e20000100a00 */
[----:B0-----:R-:W-:Y:S01]  /*4890*/  IMAD.MOV.U32 R48, RZ, RZ, R45 ;  /* 0x000000ffff307224 */ /* 0x001fe200078e002d */
[----:B------:R-:W-:Y:S01]  /*48a0*/  MOV R49, R44 ;  /* 0x0000002c00317202 */ /* 0x000fe20000000f00 */
[----:B----4-:R-:W-:Y:S01]  /*48b0*/  IMAD.MOV.U32 R50, RZ, RZ, R43 ;  /* 0x000000ffff327224 */ /* 0x010fe200078e002b */
        /* <DEDUP_REMOVED lines=11> */
[----:B------:R-:W-:Y:S01]  /*4970*/  MOV R36, R32 ;  /* 0x0000002000247202 */ /* 0x000fe20000000f00 */
[----:B---3--:R-:W-:Y:S01]  /*4980*/  IMAD.MOV.U32 R35, RZ, RZ, R31 ;  /* 0x000000ffff237224 */ /* 0x008fe200078e001f */
[----:B------:R-:W-:Y:S01]  /*4990*/  MOV R34, R30 ;  /* 0x0000001e00227202 */ /* 0x000fe20000000f00 */
[----:B------:R-:W-:Y:S01]  /*49a0*/  IMAD.MOV.U32 R33, RZ, RZ, R29 ;  /* 0x000000ffff217224 */ /* 0x000fe200078e001d */
[----:B------:R-:W-:Y:S01]  /*49b0*/  MOV R32, R28 ;  /* 0x0000001c00207202 */ /* 0x000fe20000000f00 */
[----:B------:R-:W-:Y:S01]  /*49c0*/  IMAD.MOV.U32 R31, RZ, RZ, R27 ;  /* 0x000000ffff1f7224 */ /* 0x000fe200078e001b */
[----:B------:R-:W-:Y:S01]  /*49d0*/  MOV R30, R26 ;  /* 0x0000001a001e7202 */ /* 0x000fe20000000f00 */
[----:B------:R-:W2:Y:S01]  /*49e0*/  LDL R27, [R1+0x88] ;  /* 0x00008800011b7983 */ /* 0x000ea20000100800 */
[----:B------:R-:W-:-:S03]  /*49f0*/  @P0 VIADD R4, R4, 0x20 ;  /* 0x0000002004040836 */ /* 0x000fc60000000000 */
[----:B------:R-:W3:Y:S04]  /*4a00*/  LDL R26, [R1+0x8c] ;  /* 0x00008c00011a7983 */ /* 0x000ee80000100800 */
[----:B------:R-:W2:Y:S04]  /*4a10*/  LDL R29, [R1+0x80] ;  /* 0x00008000011d7983 */ /* 0x000ea80000100800 */
[----:B------:R-:W3:Y:S01]  /*4a20*/  LDL R28, [R1+0x84] ;  /* 0x00008400011c7983 */ /* 0x000ee20000100800 */
[----:B------:R-:W-:-:S03]  /*4a30*/  @P1 IMAD.WIDE.U32 R8, R4, 0x20, R8 ;  /* 0x0000002004081825 */ /* 0x000fc600078e0008 */
        /* <DEDUP_REMOVED lines=25> */
[----:B0-----:R-:W-:Y:S01]  /*4bd0*/  MOV R48, R45 ;  /* 0x0000002d00307202 */ /* 0x001fe20000000f00 */
[----:B------:R-:W-:Y:S01]  /*4be0*/  IMAD.MOV.U32 R49, RZ, RZ, R44 ;  /* 0x000000ffff317224 */ /* 0x000fe200078e002c */
[----:B----4-:R-:W-:Y:S01]  /*4bf0*/  MOV R50, R43 ;  /* 0x0000002b00327202 */ /* 0x010fe20000000f00 */
[----:B------:R-:W-:-:S06]  /*4c00*/  IMAD.MOV.U32 R51, RZ, RZ, R42 ;  /* 0x000000ffff337224 */ /* 0x000fcc00078e002a */
        /* <DEDUP_REMOVED lines=9> */
[----:B--2---:R-:W-:Y:S01]  /*4ca0*/  MOV R37, R33 ;  /* 0x0000002100257202 */ /* 0x004fe20000000f00 */
[----:B------:R-:W-:Y:S01]  /*4cb0*/  IMAD.MOV.U32 R36, RZ, RZ, R32 ;  /* 0x000000ffff247224 */ /* 0x000fe200078e0020 */
[----:B---3--:R-:W-:Y:S01]  /*4cc0*/  MOV R35, R31 ;  /* 0x0000001f00237202 */ /* 0x008fe20000000f00 */
[----:B------:R-:W-:Y:S01]  /*4cd0*/  IMAD.MOV.U32 R34, RZ, RZ, R30 ;  /* 0x000000ffff227224 */ /* 0x000fe200078e001e */
[----:B------:R-:W-:Y:S01]  /*4ce0*/  MOV R33, R25 ;  /* 0x0000001900217202 */ /* 0x000fe20000000f00 */
[----:B------:R-:W-:Y:S01]  /*4cf0*/  IMAD.MOV.U32 R32, RZ, RZ, R24 ;  /* 0x000000ffff207224 */ /* 0x000fe200078e0018 */
[----:B------:R-:W-:Y:S01]  /*4d00*/  MOV R31, R22 ;  /* 0x00000016001f7202 */ /* 0x000fe20000000f00 */
[----:B------:R-:W-:Y:S01]  /*4d10*/  IMAD.MOV.U32 R30, RZ, RZ, R21 ;  /* 0x000000ffff1e7224 */ /* 0x000fe200078e0015 */
[----:B------:R-:W2:Y:S01]  /*4d20*/  LDL R25, [R1+0x24] ;  /* 0x0000240001197983 */ /* 0x000ea20000100800 */
[C---:B-1----:R-:W-:Y:S01]  /*4d30*/  @P1 IMAD.WIDE.U32 R12, R4.reuse, 0x20, R12 ;  /* 0x00000020040c1825 */ /* 0x042fe200078e000c */
[----:B------:R-:W-:Y:S01]  /*4d40*/  ISETP.GE.U32.AND P0, PT, R23, 0x80, PT ;  /* 0x000000801700780c */ /* 0x000fe20003f06070 */
[----:B0-----:R-:W0:Y:S01]  /*4d50*/  LDC.64 R8, c[0x0][0x3d8] ;  /* 0x0000f600ff087b82 */ /* 0x001e220000000a00 */
[----:B------:R-:W3:Y:S04]  /*4d60*/  LDL R21, [R1+0x20] ;  /* 0x0000200001157983 */ /* 0x000ee80000100800 */
[----:B------:R-:W3:Y:S04]  /*4d70*/  LDL R24, [R1+0x28] ;  /* 0x0000280001187983 */ /* 0x000ee80000100800 */
[----:B------:R-:W3:Y:S01]  /*4d80*/  LDL R22, [R1+0x2c] ;  /* 0x00002c0001167983 */ /* 0x000ee20000100800 */
[----:B------:R-:W-:-:S02]  /*4d90*/  @P1 IMAD.WIDE.U32 R10, R4, 0x20, R10 ;  /* 0x00000020040a1825 */ /* 0x000fc400078e000a */
[----:B------:R-:W1:Y:S02]  /*4da0*/  @P0 LDC.64 R14, c[0x0][0x438] ;  /* 0x00010e00ff0e0b82 */ /* 0x000e640000000a00 */
[C---:B------:R-:W-:Y:S01]  /*4db0*/  @P1 IMAD.WIDE.U32 R6, R4.reuse, 0x20, R6 ;  /* 0x0000002004061825 */ /* 0x040fe200078e0006 */
[----:B----4-:R4:W-:Y:S04]  /*4dc0*/  @P1 STL.64 [R1+0xf0], R48 ;  /* 0x0000f03001001387 */ /* 0x0109e80000100a00 */
[----:B------:R0:W-:Y:S01]  /*4dd0*/  @P1 STL.64 [R1+0xf8], R50 ;  /* 0x0000f83201001387 */ /* 0x0001e20000100a00 */
[----:B------:R-:W-:-:S03]  /*4de0*/  @P1 IADD3 R4, PT, PT, R4, 0x20, RZ ;  /* 0x0000002004041810 */ /* 0x000fc60007ffe0ff */
[----:B------:R-:W5:Y:S01]  /*4df0*/  @P1 LD.E.128 R124, desc[UR6][R10.64] ;  /* 0x000000060a7c1980 */ /* 0x000f62000c101d00 */
[----:B----4-:R-:W-:Y:S01]  /*4e00*/  MOV R48, R45 ;  /* 0x0000002d00307202 */ /* 0x010fe20000000f00 */
[----:B------:R-:W-:Y:S02]  /*4e10*/  IMAD.MOV.U32 R49, RZ, RZ, R44 ;  /* 0x000000ffff317224 */ /* 0x000fe400078e002c */
[----:B------:R4:W5:Y:S01]  /*4e20*/  @P1 LD.E.128 R128, desc[UR6][R10.64+0x10] ;  /* 0x000010060a801980 */ /* 0x000962000c101d00 */
[----:B0-----:R-:W-:Y:S01]  /*4e30*/  MOV R50, R43 ;  /* 0x0000002b00327202 */ /* 0x001fe20000000f00 */
[----:B------:R-:W-:Y:S02]  /*4e40*/  IMAD.MOV.U32 R51, RZ, RZ, R42 ;  /* 0x000000ffff337224 */ /* 0x000fe400078e002a */
[----:B------:R-:W5:Y:S04]  /*4e50*/  @P1 LD.E.128 R68, desc[UR6][R6.64] ;  /* 0x0000000606441980 */ /* 0x000f68000c101d00 */
[----:B------:R0:W5:Y:S01]  /*4e60*/  @P1 LD.E.128 R72, desc[UR6][R6.64+0x10] ;  /* 0x0000100606481980 */ /* 0x000162000c101d00 */
[----:B------:R-:W-:Y:S01]  /*4e70*/  MOV R45, R41 ;  /* 0x00000029002d7202 */ /* 0x000fe20000000f00 */
[----:B------:R-:W-:Y:S01]  /*4e80*/  IMAD.MOV.U32 R44, RZ, RZ, R40 ;  /* 0x000000ffff2c7224 */ /* 0x000fe200078e0028 */
[----:B----4-:R-:W4:Y:S01]  /*4e90*/  @P0 LDC.64 R10, c[0x0][0x440] ;  /* 0x00011000ff0a0b82 */ /* 0x010f220000000a00 */
        /* <DEDUP_REMOVED lines=11> */
[----:B------:R-:W3:Y:S01]  /*4f50*/  LDL R32, [R1+0xa8] ;  /* 0x0000a80001207983 */ /* 0x000ee20000100800 */
[----:B------:R-:W-:Y:S01]  /*4f60*/  @P0 IMAD.WIDE.U32 R2, R4, 0x20, R2 ;  /* 0x0000002004020825 */ /* 0x000fe200078e0002 */
[----:B0-----:R-:W0:Y:S02]  /*4f70*/  LDC.64 R6, c[0x0][0x3d8] ;  /* 0x0000f600ff067b82 */ /* 0x001e240000000a00 */
[----:B------:R-:W4:Y:S04]  /*4f80*/  LDL R31, [R1+0xac] ;  /* 0x0000ac00011f7983 */ /* 0x000f280000100800 */
[----:B------:R-:W4:Y:S04]  /*4f90*/  LDL R30, [R1+0xa0] ;  /* 0x0000a000011e7983 */ /* 0x000f280000100800 */
[----:B------:R-:W3:Y:S04]  /*4fa0*/  LDL R33, [R1+0xa4] ;  /* 0x0000a40001217983 */ /* 0x000ee80000100800 */
[----:B--2---:R2:W-:Y:S04]  /*4fb0*/  @P1 STL.64 [R1+0xe0], R48 ;  /* 0x0000e03001001387 */ /* 0x0045e80000100a00 */
[----:B------:R1:W-:Y:S01]  /*4fc0*/  @P1 STL.64 [R1+0xe8], R50 ;  /* 0x0000e83201001387 */ /* 0x0003e20000100a00 */
[----:B--2---:R-:W-:Y:S01]  /*4fd0*/  MOV R48, R45 ;  /* 0x0000002d00307202 */ /* 0x004fe20000000f00 */
[----:B------:R-:W-:Y:S01]  /*4fe0*/  IMAD.MOV.U32 R49, RZ, RZ, R44 ;  /* 0x000000ffff317224 */ /* 0x000fe200078e002c */
[----:B-1----:R-:W-:Y:S01]  /*4ff0*/  MOV R50, R43 ;  /* 0x0000002b00327202 */ /* 0x002fe20000000f00 */
        /* <DEDUP_REMOVED lines=10> */
[----:B---3--:R-:W-:Y:S01]  /*50a0*/  MOV R37, R33 ;  /* 0x0000002100257202 */ /* 0x008fe20000000f00 */
[----:B------:R-:W-:Y:S01]  /*50b0*/  IMAD.MOV.U32 R36, RZ, RZ, R32 ;  /* 0x000000ffff247224 */ /* 0x000fe200078e0020 */
[----:B----4-:R-:W-:Y:S01]  /*50c0*/  MOV R35, R31 ;  /* 0x0000001f00237202 */ /* 0x010fe20000000f00 */
[----:B------:R-:W-:Y:S01]  /*50d0*/  IMAD.MOV.U32 R34, RZ, RZ, R30 ;  /* 0x000000ffff227224 */ /* 0x000fe200078e001e */
[----:B------:R-:W-:Y:S01]  /*50e0*/  MOV R33, R19 ;  /* 0x0000001300217202 */ /* 0x000fe20000000f00 */
[----:B------:R-:W-:Y:S01]  /*50f0*/  IMAD.MOV.U32 R32, RZ, RZ, R18 ;  /* 0x000000ffff207224 */ /* 0x000fe200078e0012 */
[----:B------:R-:W-:Y:S01]  /*5100*/  MOV R31, R17 ;  /* 0x00000011001f7202 */ /* 0x000fe20000000f00 */
[----:B------:R-:W-:Y:S01]  /*5110*/  IMAD.MOV.U32 R30, RZ, RZ, R16 ;  /* 0x000000ffff1e7224 */ /* 0x000fe200078e0010 */
[----:B------:R-:W3:Y:S01]  /*5120*/  LDL R17, [R1+0x54] ;  /* 0x0000540001117983 */ /* 0x000ee20000100800 */
[----:B------:R-:W-:Y:S01]  /*5130*/  @P0 IMAD.WIDE.U32 R8, R4, 0x20, R8 ;  /* 0x0000002004080825 */ /* 0x000fe200078e0008 */
[----:B-1----:R-:W1:Y:S02]  /*5140*/  LDC.64 R12, c[0x0][0x3d0] ;  /* 0x0000f400ff0c7b82 */ /* 0x002e640000000a00 */
[----:B------:R-:W3:Y:S04]  /*5150*/  LDL R18, [R1+0x58] ;  /* 0x0000580001127983 */ /* 0x000ee80000100800 */
[----:B------:R-:W3:Y:S04]  /*5160*/  LDL R19, [R1+0x5c] ;  /* 0x00005c0001137983 */ /* 0x000ee80000100800 */
[----:B------:R-:W3:Y:S04]  /*5170*/  LDL R16, [R1+0x50] ;  /* 0x0000500001107983 */ /* 0x000ee80000100800 */
[----:B--2---:R2:W-:Y:S04]  /*5180*/  @P1 STL.64 [R1+0xd0], R48 ;  /* 0x0000d03001001387 */ /* 0x0045e80000100a00 */
[----:B------:R4:W-:Y:S01]  /*5190*/  @P1 STL.64 [R1+0xd8], R50 ;  /* 0x0000d83201001387 */ /* 0x0009e20000100a00 */
[----:B--2---:R-:W-:Y:S01]  /*51a0*/  MOV R48, R45 ;  /* 0x0000002d00307202 */ /* 0x004fe20000000f00 */
[----:B------:R-:W-:Y:S01]  /*51b0*/  IMAD.MOV.U32 R49, RZ, RZ, R44 ;  /* 0x000000ffff317224 */ /* 0x000fe200078e002c */
[----:B----4-:R-:W-:Y:S01]  /*51c0*/  MOV R50, R43 ;  /* 0x0000002b00327202 */ /* 0x010fe20000000f00 */
        /* <DEDUP_REMOVED lines=14> */
[----:B------:R-:W4:Y:S04]  /*52b0*/  LDL R33, [R1+0x74] ;  /* 0x0000740001217983 */ /* 0x000f280000100800 */
[----:B------:R-:W3:Y:S04]  /*52c0*/  LDL R31, [R1+0x78] ;  /* 0x00007800011f7983 */ /* 0x000ee80000100800 */
[----:B------:R-:W4:Y:S04]  /*52d0*/  LDL R30, [R1+0x7c] ;  /* 0x00007c00011e7983 */ /* 0x000f280000100800 */
[----:B------:R-:W4:Y:S04]  /*52e0*/  LDL R32, [R1+0x70] ;  /* 0x0000700001207983 */ /* 0x000f280000100800 */
[----:B--2---:R2:W-:Y:S04]  /*52f0*/  @P0 STL.64 [R1+0xc0], R48 ;  /* 0x0000c03001000387 */ /* 0x0045e80000100a00 */
[----:B------:R0:W-:Y:S01]  /*5300*/  @P0 STL.64 [R1+0xc8], R50 ;  /* 0x0000c83201000387 */ /* 0x0001e20000100a00 */
[----:B--2---:R-:W-:Y:S01]  /*5310*/  IMAD.MOV.U32 R48, RZ, RZ, R45 ;  /* 0x000000ffff307224 */ /* 0x004fe200078e002d */
[----:B------:R-:W-:Y:S01]  /*5320*/  MOV R49, R44 ;  /* 0x0000002c00317202 */ /* 0x000fe20000000f00 */
[----:B0-----:R-:W-:Y:S01]  /*5330*/  IMAD.MOV.U32 R50, RZ, RZ, R43 ;  /* 0x000000ffff327224 */ /* 0x001fe200078e002b */
[----:B------:R-:W-:-:S06]  /*5340*/  MOV R51, R42 ;  /* 0x0000002a00337202 */ /* 0x000fcc0000000f00 */
[----:B------:R-:W2:Y:S01]  /*5350*/  @P0 LDG.E.128 R48, desc[UR6][R2.64+0x10] ;  /* 0x0000100602300981 */ /* 0x000ea2000c1e1d00 */
        /* <DEDUP_REMOVED lines=8> */
[----:B---3--:R-:W-:Y:S01]  /*53e0*/  IMAD.MOV.U32 R34, RZ, RZ, R31 ;  /* 0x000000ffff227224 */ /* 0x008fe200078e001f */
[----:B----4-:R-:W-:Y:S01]  /*53f0*/  MOV R35, R30 ;  /* 0x0000001e00237202 */ /* 0x010fe20000000f00 */
[----:B------:R-:W-:Y:S01]  /*5400*/  IMAD.MOV.U32 R37, RZ, RZ, R29 ;  /* 0x000000ffff257224 */ /* 0x000fe200078e001d */
[----:B------:R-:W-:Y:S01]  /*5410*/  MOV R36, R28 ;  /* 0x0000001c00247202 */ /* 0x000fe20000000f00 */
[----:B------:R-:W-:Y:S01]  /*5420*/  IMAD.MOV.U32 R31, RZ, RZ, R27 ;  /* 0x000000ffff1f7224 */ /* 0x000fe200078e001b */
[----:B------:R-:W-:Y:S01]  /*5430*/  MOV R30, R26 ;  /* 0x0000001a001e7202 */ /* 0x000fe20000000f00 */
[----:B------:R-:W3:Y:S04]  /*5440*/  LDL R29, [R1+0x40] ;  /* 0x00004000011d7983 */ /* 0x000ee80000100800 */
[----:B------:R-:W4:Y:S04]  /*5450*/  LDL R28, [R1+0x44] ;  /* 0x00004400011c7983 */ /* 0x000f280000100800 */
[----:B------:R-:W4:Y:S04]  /*5460*/  LDL R27, [R1+0x48] ;  /* 0x00004800011b7983 */ /* 0x000f280000100800 */
[----:B------:R-:W4:Y:S04]  /*5470*/  LDL R26, [R1+0x4c] ;  /* 0x00004c00011a7983 */ /* 0x000f280000100800 */
[----:B--2---:R0:W-:Y:S04]  /*5480*/  @P0 STL.64 [R1+0xb0], R48 ;  /* 0x0000b03001000387 */ /* 0x0041e80000100a00 */
[----:B------:R2:W-:Y:S01]  /*5490*/  @P0 STL.64 [R1+0xb8], R50 ;  /* 0x0000b83201000387 */ /* 0x0005e20000100a00 */
[----:B0-----:R-:W-:Y:S01]  /*54a0*/  IMAD.MOV.U32 R48, RZ, RZ, R45 ;  /* 0x000000ffff307224 */ /* 0x001fe200078e002d */
[----:B------:R-:W-:Y:S01]  /*54b0*/  MOV R49, R44 ;  /* 0x0000002c00317202 */ /* 0x000fe20000000f00 */
[----:B--2---:R-:W-:Y:S01]  /*54c0*/  IMAD.MOV.U32 R50, RZ, RZ, R43 ;  /* 0x000000ffff327224 */ /* 0x004fe200078e002b */
        /* <DEDUP_REMOVED lines=24> */
[----:B------:R0:W2:Y:S01]  /*5650*/  @P0 LDG.E.128 R48, desc[UR6][R8.64+0x10] ;  /* 0x0000100608300981 */ /* 0x0000a2000c1e1d00 */
        /* <DEDUP_REMOVED lines=18> */
[----:B------:R-:W3:Y:S01]  /*5780*/  LDL R22, [R1+0x1c] ;  /* 0x00001c0001167983 */ /* 0x000ee20000100800 */
[----:B------:R-:W-:Y:S01]  /*5790*/  ISETP.GE.U32.AND P1, PT, R23, 0xa0, PT ;  /* 0x000000a01700780c */ /* 0x000fe20003f26070 */
[C---:B------:R-:W-:Y:S01]  /*57a0*/  @P0 IMAD.WIDE.U32 R14, R4.reuse, 0x20, R14 ;  /* 0x00000020040e0825 */ /* 0x040fe200078e000e */
[----:B0-----:R-:W0:Y:S01]  /*57b0*/  LDC.64 R8, c[0x0][0x3d0] ;  /* 0x0000f400ff087b82 */ /* 0x001e220000000a00 */
[----:B------:R-:W4:Y:S04]  /*57c0*/  LDL R21, [R1+0x10] ;  /* 0x0000100001157983 */ /* 0x000f280000100800 */
[----:B------:R-:W3:Y:S04]  /*57d0*/  LDL R20, [R1+0x4] ;  /* 0x0000040001147983 */ /* 0x000ee80000100800 */
[----:B------:R-:W3:Y:S01]  /*57e0*/  LDL R5, [R1+0x8] ;  /* 0x0000080001057983 */ /* 0x000ee20000100800 */
[C---:B------:R-:W-:Y:S01]  /*57f0*/  @P0 IMAD.WIDE.U32 R10, R4.reuse, 0x20, R10 ;  /* 0x00000020040a0825 */ /* 0x040fe200078e000a */
[----:B------:R-:W0:Y:S02]  /*5800*/  @P1 LDC.64 R2, c[0x0][0x438] ;  /* 0x00010e00ff021b82 */ /* 0x000e240000000a00 */
[----:B------:R-:W5:Y:S04]  /*5810*/  @P0 LD.E.128 R164, desc[UR6][R14.64] ;  /* 0x000000060ea40980 */ /* 0x000f68000c101d00 */
[----:B------:R1:W5:Y:S04]  /*5820*/  @P0 LD.E.128 R168, desc[UR6][R14.64+0x10] ;  /* 0x000010060ea80980 */ /* 0x000368000c101d00 */
[----:B--2---:R2:W-:Y:S01]  /*5830*/  @P0 STL.64 [R1+0x90], R48 ;  /* 0x0000903001000387 */ /* 0x0045e20000100a00 */
[----:B------:R-:W-:Y:S01]  /*5840*/  @P0 VIADD R4, R4, 0x20 ;  /* 0x0000002004040836 */ /* 0x000fe20000000000 */
[----:B-1----:R-:W1:Y:S02]  /*5850*/  @P1 LDC.64 R14, c[0x0][0x440] ;  /* 0x00011000ff0e1b82 */ /* 0x002e640000000a00 */
[----:B------:R0:W-:Y:S04]  /*5860*/  @P0 STL.64 [R1+0x98], R50 ;  /* 0x0000983201000387 */ /* 0x0001e80000100a00 */
[----:B------:R-:W3:Y:S01]  /*5870*/  LDL R46, [R1+0x68] ;  /* 0x00006800012e7983 */ /* 0x000ee20000100800 */
[----:B--2---:R-:W-:Y:S01]  /*5880*/  IMAD.MOV.U32 R48, RZ, RZ, R45 ;  /* 0x000000ffff307224 */ /* 0x004fe200078e002d */
[----:B------:R-:W-:-:S02]  /*5890*/  MOV R49, R44 ;  /* 0x0000002c00317202 */ /* 0x000fc40000000f00 */
[----:B------:R-:W2:Y:S04]  /*58a0*/  LDL R45, [R1+0x64] ;  /* 0x00006400012d7983 */ /* 0x000ea80000100800 */
[----:B------:R-:W2:Y:S04]  /*58b0*/  LDL R44, [R1+0x60] ;  /* 0x00006000012c7983 */ /* 0x000ea80000100800 */
[----:B------:R-:W2:Y:S01]  /*58c0*/  LDL R47, [R1+0x6c] ;  /* 0x00006c00012f7983 */ /* 0x000ea20000100800 */
[----:B------:R-:W-:Y:S01]  /*58d0*/  @P1 IMAD.WIDE.U32 R12, R4, 0x20, R12 ;  /* 0x00000020040c1825 */ /* 0x000fe200078e000c */
[----:B0-----:R-:W-:-:S02]  /*58e0*/  MOV R51, R42 ;  /* 0x0000002a00337202 */ /* 0x001fc40000000f00 */
[----:B------:R-:W5:Y:S01]  /*58f0*/  @P0 LD.E.128 R76, desc[UR6][R10.64] ;  /* 0x000000060a4c0980 */ /* 0x000f62000c101d00 */
[----:B------:R-:W-:Y:S02]  /*5900*/  IMAD.MOV.U32 R50, RZ, RZ, R43 ;  /* 0x000000ffff327224 */ /* 0x000fe400078e002b */
[C---:B------:R-:W-:Y:S01]  /*5910*/  @P1 IMAD.WIDE.U32 R6, R4.reuse, 0x20, R6 ;  /* 0x0000002004061825 */ /* 0x040fe200078e0006 */
[----:B------:R-:W2:Y:S04]  /*5920*/  @P1 LDG.E.128 R32, desc[UR6][R12.64+0x10] ;  /* 0x000010060c201981 */ /* 0x000ea8000c1e1d00 */
[----:B------:R0:W2:Y:S04]  /*5930*/  @P1 LDG.E.128 R48, desc[UR6][R12.64] ;  /* 0x000000060c301981 */ /* 0x0000a8000c1e1d00 */
        /* <DEDUP_REMOVED lines=10> */
[----:B----4-:R-:W-:Y:S01]  /*59e0*/  MOV R27, R21 ;  /* 0x00000015001b7202 */ /* 0x010fe20000000f00 */
[----:B---3--:R-:W-:Y:S01]  /*59f0*/  IMAD.MOV.U32 R21, RZ, RZ, R20 ;  /* 0x000000ffff157224 */ /* 0x008fe200078e0014 */
[----:B------:R-:W-:Y:S01]  /*5a00*/  MOV R25, R24 ;  /* 0x0000001800197202 */ /* 0x000fe20000000f00 */
[----:B------:R-:W-:Y:S01]  /*5a10*/  IMAD.MOV.U32 R24, RZ, RZ, R22 ;  /* 0x000000ffff187224 */ /* 0x000fe200078e0016 */
[----:B------:R-:W-:Y:S01]  /*5a20*/  MOV R20, R5 ;  /* 0x0000000500147202 */ /* 0x000fe20000000f00 */
[----:B------:R-:W3:Y:S01]  /*5a30*/  LDL R22, [R1] ;  /* 0x0000000001167983 */ /* 0x000ee20000100800 */
[----:B0-----:R-:W0:Y:S03]  /*5a40*/  LDC.64 R12, c[0x0][0x3d8] ;  /* 0x0000f600ff0c7b82 */ /* 0x001e260000000a00 */
[----:B------:R-:W4:Y:S04]  /*5a50*/  LDL R5, [R1+0xc] ;  /* 0x00000c0001057983 */ /* 0x000f280000100800 */
[----:B------:R1:W5:Y:S04]  /*5a60*/  @P0 LD.E.128 R80, desc[UR6][R10.64+0x10] ;  /* 0x000010060a500980 */ /* 0x000368000c101d00 */
[----:B--2---:R-:W2:Y:S01]  /*5a70*/  @P1 LDG.E.128 R44, desc[UR6][R6.64] ;  /* 0x00000006062c1981 */ /* 0x004ea2000c1e1d00 */
[----:B------:R-:W-:Y:S01]  /*5a80*/  ISETP.GE.U32.AND P0, PT, R23, 0xc0, PT ;  /* 0x000000c01700780c */ /* 0x000fe20003f06070 */
[----:B------:R-:W-:-:S05]  /*5a90*/  @P1 IMAD.WIDE.U32 R2, R4, 0x20, R2 ;  /* 0x0000002004021825 */ /* 0x000fca00078e0002 */
[----:B------:R-:W5:Y:S04]  /*5aa0*/  @P1 LD.E.128 R172, desc[UR6][R2.64] ;  /* 0x0000000602ac1980 */ /* 0x000f68000c101d00 */
[----:B------:R-:W-:Y:S03]  /*5ab0*/  @P1 STL.64 [R1+0x70], R32 ;  /* 0x0000702001001387 */ /* 0x000fe60000100a00 */
[----:B-1----:R-:W1:Y:S01]  /*5ac0*/  @P0 LDC.64 R10, c[0x0][0x438] ;  /* 0x00010e00ff0a0b82 */ /* 0x002e620000000a00 */
[----:B------:R-:W-:Y:S04]  /*5ad0*/  @P1 STL.64 [R1+0x78], R34 ;  /* 0x0000782201001387 */ /* 0x000fe80000100a00 */
[----:B------:R-:W-:Y:S04]  /*5ae0*/  @P1 STL.64 [R1+0x80], R48 ;  /* 0x0000803001001387 */ /* 0x000fe80000100a00 */
[----:B------:R-:W-:Y:S04]  /*5af0*/  @P1 STL.64 [R1+0x88], R50 ;  /* 0x0000883201001387 */ /* 0x000fe80000100a00 */
[----:B------:R0:W-:Y:S04]  /*5b00*/  @P1 STL.64 [R1+0x50], R16 ;  /* 0x0000501001001387 */ /* 0x0001e80000100a00 */
[----:B------:R3:W5:Y:S01]  /*5b10*/  @P1 LD.E.128 R176, desc[UR6][R2.64+0x10] ;  /* 0x0000100602b01980 */ /* 0x000762000c101d00 */
[----:B0-----:R-:W0:Y:S01]  /*5b20*/  @P0 LDC.64 R16, c[0x0][0x440] ;  /* 0x00011000ff100b82 */ /* 0x001e220000000a00 */
[----:B------:R-:W-:-:S07]  /*5b30*/  @P1 IMAD.WIDE.U32 R14, R4, 0x20, R14 ;  /* 0x00000020040e1825 */ /* 0x000fce00078e000e */
[----:B---3--:R-:W3:Y:S01]  /*5b40*/  LDC.64 R2, c[0x0][0x3d0] ;  /* 0x0000f400ff027b82 */ /* 0x008ee20000000a00 */
[----:B------:R0:W-:Y:S01]  /*5b50*/  @P1 STL.64 [R1+0x58], R18 ;  /* 0x0000581201001387 */ /* 0x0001e20000100a00 */
[----:B------:R-:W-:-:S03]  /*5b60*/  @P1 IADD3 R4, PT, PT, R4, 0x20, RZ ;  /* 0x0000002004041810 */ /* 0x000fc60007ffe0ff */
[----:B------:R-:W5:Y:S04]  /*5b70*/  @P1 LD.E.128 R84, desc[UR6][R14.64] ;  /* 0x000000060e541980 */ /* 0x000f68000c101d00 */
[----:B------:R-:W5:Y:S01]  /*5b80*/  @P1 LD.E.128 R88, desc[UR6][R14.64+0x10] ;  /* 0x000010060e581980 */ /* 0x000f62000c101d00 */
        /* <DEDUP_REMOVED lines=8> */
[----:B------:R-:W-:-:S04]  /*5c10*/  @P0 IMAD.WIDE.U32 R12, R4, 0x20, R12 ;  /* 0x00000020040c0825 */ /* 0x000fc800078e000c */
[C---:B------:R-:W-:Y:S01]  /*5c20*/  @P0 IMAD.WIDE.U32 R8, R4.reuse, 0x20, R8 ;  /* 0x0000002004080825 */ /* 0x040fe200078e0008 */
[----:B------:R-:W3:Y:S03]  /*5c30*/  @P0 LDG.E.128 R28, desc[UR6][R12.64+0x10] ;  /* 0x000010060c1c0981 */ /* 0x000ee6000c1e1d00 */
[----:B-1----:R-:W-:-:S04]  /*5c40*/  @P0 IMAD.WIDE.U32 R10, R4, 0x20, R10 ;  /* 0x00000020040a0825 */ /* 0x002fc800078e000a */
[C---:B0-----:R-:W-:Y:S01]  /*5c50*/  @P0 IMAD.WIDE.U32 R16, R4.reuse, 0x20, R16 ;  /* 0x0000002004100825 */ /* 0x041fe200078e0010 */
[----:B------:R-:W-:Y:S01]  /*5c60*/  MOV R24, R22 ;  /* 0x0000001600187202 */ /* 0x000fe20000000f00 */
[----:B------:R-:W3:Y:S02]  /*5c70*/  @P0 LDG.E.128 R32, desc[UR6][R12.64] ;  /* 0x000000060c200981 */ /* 0x000ee4000c1e1d00 */
[----:B------:R-:W-:Y:S01]  /*5c80*/  @P0 VIADD R4, R4, 0x20 ;  /* 0x0000002004040836 */ /* 0x000fe20000000000 */
[----:B------:R-:W-:Y:S01]  /*5c90*/  MOV R26, R20 ;  /* 0x00000014001a7202 */ /* 0x000fe20000000f00 */
[----:B------:R-:W-:Y:S01]  /*5ca0*/  IMAD.MOV.U32 R25, RZ, RZ, R21 ;  /* 0x000000ffff197224 */ /* 0x000fe200078e0015 */
[----:B------:R-:W3:Y:S01]  /*5cb0*/  @P0 LDG.E.128 R40, desc[UR6][R8.64] ;  /* 0x0000000608280981 */ /* 0x000ee2000c1e1d00 */
[----:B----4-:R-:W-:-:S03]  /*5cc0*/  IMAD.MOV.U32 R27, RZ, RZ, R5 ;  /* 0x000000ffff1b7224 */ /* 0x010fc600078e0005 */
[----:B------:R0:W4:Y:S04]  /*5cd0*/  @P0 LDG.E.128 R36, desc[UR6][R8.64+0x10] ;  /* 0x0000100608240981 */ /* 0x000128000c1e1d00 */
[----:B------:R1:W5:Y:S04]  /*5ce0*/  @P0 LD.E.128 R180, desc[UR6][R10.64] ;  /* 0x000000060ab40980 */ /* 0x000368000c101d00 */
[----:B------:R1:W5:Y:S01]  /*5cf0*/  @P0 LD.E.128 R184, desc[UR6][R10.64+0x10] ;  /* 0x000010060ab80980 */ /* 0x000362000c101d00 */
[----:B0-----:R-:W0:Y:S03]  /*5d00*/  LDC.64 R8, c[0x0][0x3d8] ;  /* 0x0000f600ff087b82 */ /* 0x001e260000000a00 */
[----:B------:R1:W5:Y:S04]  /*5d10*/  @P0 LD.E.128 R92, desc[UR6][R16.64] ;  /* 0x00000006105c0980 */ /* 0x000368000c101d00 */
[----:B------:R1:W5:Y:S04]  /*5d20*/  @P0 LD.E.128 R96, desc[UR6][R16.64+0x10] ;  /* 0x0000100610600980 */ /* 0x000368000c101d00 */
[----:B--2---:R1:W-:Y:S04]  /*5d30*/  @P1 STL.64 [R1+0x60], R44 ;  /* 0x0000602c01001387 */ /* 0x0043e80000100a00 */
[----:B------:R1:W-:Y:S01]  /*5d40*/  @P1 STL.64 [R1+0x68], R46 ;  /* 0x0000682e01001387 */ /* 0x0003e20000100a00 */
[----:B------:R-:W-:-:S13]  /*5d50*/  ISETP.GE.U32.AND P1, PT, R23, 0xe0, PT ;  /* 0x000000e01700780c */ /* 0x000fda0003f26070 */
[C---:B---3--:R-:W-:Y:S01]  /*5d60*/  @P1 IMAD.WIDE.U32 R2, R4.reuse, 0x20, R2 ;  /* 0x0000002004021825 */ /* 0x048fe200078e0002 */
[----:B------:R-:W2:Y:S04]  /*5d70*/  @P1 LDC.64 R6, c[0x0][0x438] ;  /* 0x00010e00ff061b82 */ /* 0x000ea80000000a00 */
[----:B------:R-:W3:Y:S04]  /*5d80*/  @P1 LDG.E.128 R24, desc[UR6][R2.64] ;  /* 0x0000000602181981 */ /* 0x000ee8000c1e1d00 */
[----:B------:R-:W1:Y:S01]  /*5d90*/  @P1 LDC.64 R14, c[0x0][0x440] ;  /* 0x00011000ff0e1b82 */ /* 0x000e620000000a00 */
[C---:B0-----:R-:W-:Y:S01]  /*5da0*/  @P1 IMAD.WIDE.U32 R8, R4.reuse, 0x20, R8 ;  /* 0x0000002004081825 */ /* 0x041fe200078e0008 */
[----:B------:R0:W5:Y:S04]  /*5db0*/  @P1 LDG.E.128 R240, desc[UR6][R2.64+0x10] ;  /* 0x0000100602f01981 */ /* 0x000168000c1e1d00 */
[----:B------:R0:W5:Y:S04]  /*5dc0*/  @P1 LDG.E.128 R236, desc[UR6][R8.64] ;  /* 0x0000000608ec1981 */ /* 0x000168000c1e1d00 */
[----:B------:R0:W5:Y:S01]  /*5dd0*/  @P1 LDG.E.128 R232, desc[UR6][R8.64+0x10] ;  /* 0x0000100608e81981 */ /* 0x000162000c1e1d00 */
[----:B--2---:R-:W-:-:S05]  /*5de0*/  @P1 IMAD.WIDE.U32 R6, R4, 0x20, R6 ;  /* 0x0000002004061825 */ /* 0x004fca00078e0006 */
[----:B------:R0:W5:Y:S01]  /*5df0*/  @P1 LD.E.128 R188, desc[UR6][R6.64] ;  /* 0x0000000606bc1980 */ /* 0x000162000c101d00 */
[----:B-1----:R-:W-:-:S03]  /*5e00*/  @P1 IMAD.WIDE.U32 R14, R4, 0x20, R14 ;  /* 0x00000020040e1825 */ /* 0x002fc600078e000e */
[----:B------:R0:W5:Y:S04]  /*5e10*/  @P1 LD.E.128 R192, desc[UR6][R6.64+0x10] ;  /* 0x0000100606c01980 */ /* 0x000168000c101d00 */
[----:B------:R0:W5:Y:S04]  /*5e20*/  @P1 LD.E.128 R100, desc[UR6][R14.64] ;  /* 0x000000060e641980 */ /* 0x000168000c101d00 */
[----:B------:R0:W5:Y:S04]  /*5e30*/  @P1 LD.E.128 R104, desc[UR6][R14.64+0x10] ;  /* 0x000010060e681980 */ /* 0x000168000c101d00 */
[----:B------:R0:W-:Y:S04]  /*5e40*/  @P0 STL.64 [R1+0x10], R28 ;  /* 0x0000101c01000387 */ /* 0x0001e80000100a00 */
[----:B------:R0:W-:Y:S04]  /*5e50*/  @P0 STL.64 [R1+0x18], R30 ;  /* 0x0000181e01000387 */ /* 0x0001e80000100a00 */
[----:B------:R0:W-:Y:S04]  /*5e60*/  @P0 STL.64 [R1+0x20], R32 ;  /* 0x0000202001000387 */ /* 0x0001e80000100a00 */
[----:B------:R0:W-:Y:S04]  /*5e70*/  @P0 STL.64 [R1+0x40], R40 ;  /* 0x0000402801000387 */ /* 0x0001e80000100a00 */
[----:B------:R0:W-:Y:S04]  /*5e80*/  @P0 STL.64 [R1+0x48], R42 ;  /* 0x0000482a01000387 */ /* 0x0001e80000100a00 */
[----:B------:R0:W-:Y:S04]  /*5e90*/  @P0 STL.64 [R1+0x28], R34 ;  /* 0x0000282201000387 */ /* 0x0001e80000100a00 */
[----:B----4-:R0:W-:Y:S04]  /*5ea0*/  @P0 STL.64 [R1+0x30], R36 ;  /* 0x0000302401000387 */ /* 0x0101e80000100a00 */
[----:B------:R0:W-:Y:S01]  /*5eb0*/  @P0 STL.64 [R1+0x38], R38 ;  /* 0x0000382601000387 */ /* 0x0001e20000100a00 */
[----:B------:R-:W-:-:S02]  /*5ec0*/  ISETP.GE.U32.AND P0, PT, R23, 0x100, PT ;  /* 0x000001001700780c */ /* 0x000fc40003f06070 */
[----:B------:R-:W-:Y:S01]  /*5ed0*/  @P1 IADD3 R4, PT, PT, R4, 0x20, RZ ;  /* 0x0000002004041810 */ /* 0x000fe20007ffe0ff */
[----:B---3--:R0:W-:Y:S04]  /*5ee0*/  @P1 STL.64 [R1], R24 ;  /* 0x0000001801001387 */ /* 0x0081e80000100a00 */
[----:B------:R0:W-:Y:S06]  /*5ef0*/  @P1 STL.64 [R1+0x8], R26 ;  /* 0x0000081a01001387 */ /* 0x0001ec0000100a00 */
[----:B------:R-:W-:Y:S05]  /*5f00*/  @!P0 BRA `(.L_x_8681) ;  /* 0x0000002400a88947 */ /* 0x000fea0003800000 */
[----:B------:R-:W1:Y:S08]  /*5f10*/  LDC.64 R212, c[0x0][0x438] ;  /* 0x00010e00ffd47b82 */ /* 0x000e700000000a00 */
[----:B------:R-:W2:Y:S08]  /*5f20*/  LDC.64 R216, c[0x0][0x3d8] ;  /* 0x0000f600ffd87b82 */ /* 0x000eb00000000a00 */
[----:B0-----:R-:W0:Y:S08]  /*5f30*/  LDC.64 R6, c[0x0][0x440] ;  /* 0x00011000ff067b82 */ /* 0x001e300000000a00 */
[----:B------:R-:W3:Y:S01]  /*5f40*/  LDC.64 R2, c[0x0][0x3d0] ;  /* 0x0000f400ff027b82 */ /* 0x000ee20000000a00 */
[----:B-1----:R-:W-:-:S05]  /*5f50*/  IMAD.WIDE.U32 R212, R4, 0x20, R212 ;  /* 0x0000002004d47825 */ /* 0x002fca00078e00d4 */
[----:B------:R1:W5:Y:S01]  /*5f60*/  LD.E.128 R208, desc[UR6][R212.64] ;  /* 0x00000006d4d07980 */ /* 0x000362000c101d00 */
[----:B--2---:R-:W-:-:S05]  /*5f70*/  IMAD.WIDE.U32 R216, R4, 0x20, R216 ;  /* 0x0000002004d87825 */ /* 0x004fca00078e00d8 */
[----:B------:R1:W5:Y:S01]  /*5f80*/  LDG.E.128 R220, desc[UR6][R216.64] ;  /* 0x00000006d8dc7981 */ /* 0x000362000c1e1d00 */
[----:B0-----:R-:W-:-:S03]  /*5f90*/  IMAD.WIDE.U32 R6, R4, 0x20, R6 ;  /* 0x0000002004067825 */ /* 0x001fc600078e0006 */
[----:B------:R-:W5:Y:S04]  /*5fa0*/  LD.E.128 R212, desc[UR6][R212.64+0x10] ;  /* 0x00001006d4d47980 */ /* 0x000f68000c101d00 */
[----:B------:R1:W5:Y:S01]  /*5fb0*/  LD.E.128 R200, desc[UR6][R6.64] ;  /* 0x0000000606c87980 */ /* 0x000362000c101d00 */
[----:B---3--:R-:W-:-:S03]  /*5fc0*/  IMAD.WIDE.U32 R2, R4, 0x20, R2 ;  /* 0x0000002004027825 */ /* 0x008fc600078e0002 */
[----:B------:R1:W5:Y:S04]  /*5fd0*/  LD.E.128 R204, desc[UR6][R6.64+0x10] ;  /* 0x0000100606cc7980 */ /* 0x000368000c101d00 */
[----:B------:R1:W5:Y:S04]  /*5fe0*/  LDG.E.128 R228, desc[UR6][R2.64] ;  /* 0x0000000602e47981 */ /* 0x000368000c1e1d00 */
[----:B------:R1:W5:Y:S04]  /*5ff0*/  LDG.E.128 R224, desc[UR6][R2.64+0x10] ;  /* 0x0000100602e07981 */ /* 0x000368000c1e1d00 */
[----:B------:R-:W5:Y:S01]  /*6000*/  LDG.E.128 R216, desc[UR6][R216.64+0x10] ;  /* 0x00001006d8d87981 */ /* 0x000f62000c1e1d00 */
[----:B------:R-:W-:Y:S05]  /*6010*/  BRA `(.L_x_8681) ;  /* 0x0000002400647947 */ /* 0x000fea0003800000 */
.L_x_8682:
        /* <DEDUP_REMOVED lines=50> */
[----:B------:R-:W-:Y:S01]  /*6340*/  IMAD.MOV.U32 R47, RZ, RZ, R43 ;  /* 0x000000ffff2f7224 */ /* 0x000fe200078e002b */
[----:B------:R-:W-:Y:S01]  /*6350*/  MOV R46, R42 ;  /* 0x0000002a002e7202 */ /* 0x000fe20000000f00 */
[----:B--2---:R-:W-:Y:S01]  /*6360*/  IMAD.MOV.U32 R50, RZ, RZ, R45 ;  /* 0x000000ffff327224 */ /* 0x004fe200078e002d */
        /* <DEDUP_REMOVED lines=28> */
[----:B------:R-:W-:Y:S01]  /*6530*/  IMAD.MOV.U32 R47, RZ, RZ, R29 ;  /* 0x000000ffff2f7224 */ /* 0x000fe200078e001d */
[----:B------:R-:W-:Y:S01]  /*6540*/  MOV R46, R28 ;  /* 0x0000001c002e7202 */ /* 0x000fe20000000f00 */
[----:B------:R-:W-:Y:S01]  /*6550*/  IMAD.MOV.U32 R45, RZ, RZ, R25 ;  /* 0x000000ffff2d7224 */ /* 0x000fe200078e0019 */
[----:B------:R-:W-:Y:S01]  /*6560*/  MOV R44, R24 ;  /* 0x00000018002c7202 */ /* 0x000fe20000000f00 */
[----:B------:R-:W5:Y:S01]  /*6570*/  @P5 LD.E.128 R108, desc[UR6][R6.64] ;  /* 0x00000006066c5980 */ /* 0x000f62000c101d00 */
[----:B------:R-:W-:-:S02]  /*6580*/  @P5 LOP3.LUT R4, R4, 0x20, RZ, 0xfc, !PT ;  /* 0x0000002004045812 */ /* 0x000fc400078efcff */
[C---:B------:R-:W-:Y:S01]  /*6590*/  ISETP.GE.U32.AND P2, PT, R23.reuse, 0x80, PT ;  /* 0x000000801700780c */ /* 0x040fe20003f46070 */
[----:B------:R1:W5:Y:S04]  /*65a0*/  @P5 LD.E.128 R112, desc[UR6][R6.64+0x10] ;  /* 0x0000100606705980 */ /* 0x000368000c101d00 */
[----:B---3--:R3:W-:Y:S01]  /*65b0*/  @P5 STL.64 [R1+0x170], R48 ;  /* 0x0001703001005387 */ /* 0x0087e20000100a00 */
[----:B------:R-:W-:Y:S01]  /*65c0*/  @P0 IMAD.WIDE.U32 R10, R4, 0x20, R10 ;  /* 0x00000020040a0825 */ /* 0x000fe200078e000a */
[----:B------:R-:W-:-:S06]  /*65d0*/  ISETP.GE.U32.AND P3, PT, R23, 0xa0, PT ;  /* 0x000000a01700780c */ /* 0x000fcc0003f66070 */
[----:B-1----:R-:W1:Y:S01]  /*65e0*/  @P2 LDC.64 R6, c[0x0][0x438] ;  /* 0x00010e00ff062b82 */ /* 0x002e620000000a00 */
[----:B------:R0:W-:Y:S04]  /*65f0*/  @P5 STL.64 [R1+0x178], R50 ;  /* 0x0001783201005387 */ /* 0x0001e80000100a00 */
[----:B------:R-:W2:Y:S01]  /*6600*/  LDL R28, [R1+0xd4] ;  /* 0x0000d400011c7983 */ /* 0x000ea20000100800 */
[----:B---3--:R-:W-:Y:S01]  /*6610*/  IMAD.MOV.U32 R49, RZ, RZ, R41 ;  /* 0x000000ffff317224 */ /* 0x008fe200078e0029 */
[----:B------:R-:W-:Y:S02]  /*6620*/  MOV R48, R40 ;  /* 0x0000002800307202 */ /* 0x000fe40000000f00 */
[----:B------:R-:W3:Y:S01]  /*6630*/  LDL R25, [R1+0xd8] ;  /* 0x0000d80001197983 */ /* 0x000ee20000100800 */
[----:B0-----:R-:W-:Y:S01]  /*6640*/  IMAD.MOV.U32 R51, RZ, RZ, R43 ;  /* 0x000000ffff337224 */ /* 0x001fe200078e002b */
[----:B------:R-:W-:-:S02]  /*6650*/  MOV R50, R42 ;  /* 0x0000002a00327202 */ /* 0x000fc40000000f00 */
[----:B------:R-:W3:Y:S04]  /*6660*/  LDL R24, [R1+0xdc] ;  /* 0x0000dc0001187983 */ /* 0x000ee80000100800 */
[----:B------:R-:W3:Y:S04]  /*6670*/  LDL R29, [R1+0xd0] ;  /* 0x0000d000011d7983 */ /* 0x000ee80000100800 */
[----:B----4-:R0:W-:Y:S04]  /*6680*/  @P5 STL.64 [R1+0x160], R132 ;  /* 0x0001608401005387 */ /* 0x0101e80000100a00 */
[----:B------:R4:W-:Y:S01]  /*6690*/  @P5 STL.64 [R1+0x168], R134 ;  /* 0x0001688601005387 */ /* 0x0009e20000100a00 */
[----:B0-----:R-:W-:Y:S01]  /*66a0*/  MOV R132, R51 ;  /* 0x0000003300847202 */ /* 0x001fe20000000f00 */
[----:B------:R-:W-:Y:S01]  /*66b0*/  IMAD.MOV.U32 R133, RZ, RZ, R50 ;  /* 0x000000ffff857224 */ /* 0x000fe200078e0032 */
[----:B----4-:R-:W-:Y:S01]  /*66c0*/  MOV R134, R49 ;  /* 0x0000003100867202 */ /* 0x010fe20000000f00 */
[----:B------:R-:W-:-:S06]  /*66d0*/  IMAD.MOV.U32 R135, RZ, RZ, R48 ;  /* 0x000000ffff877224 */ /* 0x000fcc00078e0030 */
[----:B------:R0:W4:Y:S01]  /*66e0*/  @P5 LDG.E.128 R132, desc[UR6][R8.64+0x10] ;  /* 0x0000100608845981 */ /* 0x000122000c1e1d00 */
[----:B------:R-:W-:Y:S01]  /*66f0*/  IMAD.MOV.U32 R43, RZ, RZ, R22 ;  /* 0x000000ffff2b7224 */ /* 0x000fe200078e0016 */
[----:B------:R-:W-:Y:S01]  /*6700*/  MOV R42, R21 ;  /* 0x00000015002a7202 */ /* 0x000fe20000000f00 */
[----:B------:R-:W-:Y:S01]  /*6710*/  IMAD.MOV.U32 R41, RZ, RZ, R20 ;  /* 0x000000ffff297224 */ /* 0x000fe200078e0014 */
[----:B--2---:R-:W-:Y:S01]  /*6720*/  MOV R40, R19 ;  /* 0x0000001300287202 */ /* 0x004fe20000000f00 */
        /* <DEDUP_REMOVED lines=17> */
[C---:B------:R-:W-:Y:S01]  /*6840*/  @P0 IMAD.WIDE.U32 R14, R4.reuse, 0x20, R14 ;  /* 0x00000020040e0825 */ /* 0x040fe200078e000e */
[----:B------:R-:W1:Y:S02]  /*6850*/  LDC.64 R20, c[0x0][0x3d8] ;  /* 0x0000f600ff147b82 */ /* 0x000e640000000a00 */
[----:B------:R-:W3:Y:S04]  /*6860*/  LDL R34, [R1+0x104] ;  /* 0x0001040001227983 */ /* 0x000ee80000100800 */
[----:B------:R-:W3:Y:S01]  /*6870*/  LDL R33, [R1+0x108] ;  /* 0x0001080001217983 */ /* 0x000ee20000100800 */
[C---:B------:R-:W-:Y:S01]  /*6880*/  @P0 IMAD.WIDE.U32 R12, R4.reuse, 0x20, R12 ;  /* 0x00000020040c0825 */ /* 0x040fe200078e000c */
[----:B0-----:R-:W0:Y:S02]  /*6890*/  LDC.64 R8, c[0x0][0x3d8] ;  /* 0x0000f600ff087b82 */ /* 0x001e240000000a00 */
[----:B------:R-:W3:Y:S01]  /*68a0*/  LDL R32, [R1+0x10c] ;  /* 0x00010c0001207983 */ /* 0x000ee20000100800 */
[----:B------:R-:W-:Y:S01]  /*68b0*/  @P0 IADD3 R4, PT, PT, R4, 0x20, RZ ;  /* 0x0000002004040810 */ /* 0x000fe20007ffe0ff */
[----:B------:R-:W-:-:S02]  /*68c0*/  IMAD.MOV.U32 R22, RZ, RZ, R18 ;  /* 0x000000ffff167224 */ /* 0x000fc400078e0012 */
[----:B------:R-:W5:Y:S04]  /*68d0*/  @P0 LD.E.128 R116, desc[UR6][R12.64] ;  /* 0x000000060c740980 */ /* 0x000f68000c101d00 */
[----:B------:R1:W5:Y:S04]  /*68e0*/  @P0 LD.E.128 R120, desc[UR6][R12.64+0x10] ;  /* 0x000010060c780980 */ /* 0x000368000c101d00 */
[----:B----4-:R4:W-:Y:S01]  /*68f0*/  @P5 STL.64 [R1+0x150], R132 ;  /* 0x0001508401005387 */ /* 0x0109e20000100a00 */
[C---:B------:R-:W-:Y:S01]  /*6900*/  @P1 IMAD.WIDE.U32 R16, R4.reuse, 0x20, R16 ;  /* 0x0000002004101825 */ /* 0x040fe200078e0010 */
[----:B------:R-:W0:Y:S02]  /*6910*/  @P1 LDC.64 R18, c[0x0][0x438] ;  /* 0x00010e00ff121b82 */ /* 0x000e240000000a00 */
[----:B------:R4:W-:Y:S01]  /*6920*/  @P5 STL.64 [R1+0x158], R134 ;  /* 0x0001588601005387 */ /* 0x0009e20000100a00 */
[----:B-1----:R-:W-:-:S05]  /*6930*/  @P1 IMAD.WIDE.U32 R20, R4, 0x20, R20 ;  /* 0x0000002004141825 */ /* 0x002fca00078e0014 */
[----:B------:R-:W1:Y:S01]  /*6940*/  @P3 LDC.64 R12, c[0x0][0x438] ;  /* 0x00010e00ff0c3b82 */ /* 0x000e620000000a00 */
[----:B----4-:R-:W-:Y:S01]  /*6950*/  MOV R132, R51 ;  /* 0x0000003300847202 */ /* 0x010fe20000000f00 */
[----:B------:R-:W-:Y:S01]  /*6960*/  IMAD.MOV.U32 R133, RZ, RZ, R50 ;  /* 0x000000ffff857224 */ /* 0x000fe200078e0032 */
[----:B------:R-:W-:Y:S01]  /*6970*/  MOV R134, R49 ;  /* 0x0000003100867202 */ /* 0x000fe20000000f00 */
[----:B------:R-:W-:-:S06]  /*6980*/  IMAD.MOV.U32 R135, RZ, RZ, R48 ;  /* 0x000000ffff877224 */ /* 0x000fcc00078e0030 */
[----:B------:R-:W4:Y:S01]  /*6990*/  @P0 LDG.E.128 R132, desc[UR6][R10.64] ;  /* 0x000000060a840981 */ /* 0x000f22000c1e1d00 */
        /* <DEDUP_REMOVED lines=13> */
[----:B---3--:R-:W-:Y:S01]  /*6a70*/  IMAD.MOV.U32 R38, RZ, RZ, R34 ;  /* 0x000000ffff267224 */ /* 0x008fe200078e0022 */
[----:B------:R-:W-:Y:S01]  /*6a80*/  MOV R37, R33 ;  /* 0x0000002100257202 */ /* 0x000fe20000000f00 */
[----:B------:R-:W-:Y:S01]  /*6a90*/  IMAD.MOV.U32 R36, RZ, RZ, R32 ;  /* 0x000000ffff247224 */ /* 0x000fe200078e0020 */
[----:B------:R-:W2:Y:S04]  /*6aa0*/  LDL R35, [R1+0xf0] ;  /* 0x0000f00001237983 */ /* 0x000ea80000100800 */
[----:B------:R-:W3:Y:S04]  /*6ab0*/  LDL R34, [R1+0xf4] ;  /* 0x0000f40001227983 */ /* 0x000ee80000100800 */
[----:B------:R-:W3:Y:S04]  /*6ac0*/  LDL R33, [R1+0xf8] ;  /* 0x0000f80001217983 */ /* 0x000ee80000100800 */
[----:B------:R-:W3:Y:S04]  /*6ad0*/  LDL R32, [R1+0xfc] ;  /* 0x0000fc0001207983 */ /* 0x000ee80000100800 */
[----:B----4-:R4:W-:Y:S04]  /*6ae0*/  @P0 STL.64 [R1+0x140], R132 ;  /* 0x0001408401000387 */ /* 0x0109e80000100a00 */
[----:B------:R0:W-:Y:S01]  /*6af0*/  @P0 STL.64 [R1+0x148], R134 ;  /* 0x0001488601000387 */ /* 0x0001e20000100a00 */
[----:B----4-:R-:W-:Y:S01]  /*6b00*/  IMAD.MOV.U32 R132, RZ, RZ, R51 ;  /* 0x000000ffff847224 */ /* 0x010fe200078e0033 */
[----:B------:R-:W-:Y:S01]  /*6b10*/  MOV R133, R50 ;  /* 0x0000003200857202 */ /* 0x000fe20000000f00 */
[----:B0-----:R-:W-:Y:S01]  /*6b20*/  IMAD.MOV.U32 R134, RZ, RZ, R49 ;  /* 0x000000ffff867224 */ /* 0x001fe200078e0031 */
        /* <DEDUP_REMOVED lines=15> */
[----:B---3--:R-:W-:Y:S01]  /*6c20*/  MOV R38, R34 ;  /* 0x0000002200267202 */ /* 0x008fe20000000f00 */
[----:B------:R-:W-:Y:S01]  /*6c30*/  IMAD.MOV.U32 R37, RZ, RZ, R33 ;  /* 0x000000ffff257224 */ /* 0x000fe200078e0021 */
[----:B------:R-:W-:Y:S01]  /*6c40*/  MOV R36, R32 ;  /* 0x0000002000247202 */ /* 0x000fe20000000f00 */
[----:B------:R-:W-:Y:S01]  /*6c50*/  IMAD.MOV.U32 R35, RZ, RZ, R31 ;  /* 0x000000ffff237224 */ /* 0x000fe200078e001f */
[----:B------:R-:W-:Y:S01]  /*6c60*/  MOV R34, R30 ;  /* 0x0000001e00227202 */ /* 0x000fe20000000f00 */
[----:B------:R-:W2:Y:S01]  /*6c70*/  LDL R33, [R1+0x34] ;  /* 0x0000340001217983 */ /* 0x000ea20000100800 */
[C---:B------:R-:W-:Y:S01]  /*6c80*/  @P1 IMAD.WIDE.U32 R18, R4.reuse, 0x20, R18 ;  /* 0x0000002004121825 */ /* 0x040fe200078e0012 */
[----:B0-----:R-:W0:Y:S02]  /*6c90*/  LDC.64 R10, c[0x0][0x3d0] ;  /* 0x0000f400ff0a7b82 */ /* 0x001e240000000a00 */
[----:B------:R-:W3:Y:S04]  /*6ca0*/  LDL R32, [R1+0x38] ;  /* 0x0000380001207983 */ /* 0x000ee80000100800 */
[----:B------:R-:W3:Y:S04]  /*6cb0*/  LDL R31, [R1+0x3c] ;  /* 0x00003c00011f7983 */ /* 0x000ee80000100800 */
[----:B------:R-:W3:Y:S01]  /*6cc0*/  LDL R30, [R1+0x30] ;  /* 0x00003000011e7983 */ /* 0x000ee20000100800 */
[----:B------:R-:W-:-:S03]  /*6cd0*/  @P1 VIADD R4, R4, 0x20 ;  /* 0x0000002004041836 */ /* 0x000fc60000000000 */
[----:B------:R-:W5:Y:S04]  /*6ce0*/  @P1 LD.E.128 R124, desc[UR6][R18.64] ;  /* 0x00000006127c1980 */ /* 0x000f68000c101d00 */
[----:B------:R1:W5:Y:S04]  /*6cf0*/  @P1 LD.E.128 R128, desc[UR6][R18.64+0x10] ;  /* 0x0000100612801980 */ /* 0x000368000c101d00 */
[----:B----4-:R4:W-:Y:S01]  /*6d00*/  @P0 STL.64 [R1+0x130], R132 ;  /* 0x0001308401000387 */ /* 0x0109e20000100a00 */
[----:B------:R-:W-:Y:S01]  /*6d10*/  @P2 IMAD.WIDE.U32 R2, R4, 0x20, R2 ;  /* 0x0000002004022825 */ /* 0x000fe200078e0002 */
[----:B-1----:R-:W1:Y:S02]  /*6d20*/  LDC.64 R18, c[0x0][0x3d0] ;  /* 0x0000f400ff127b82 */ /* 0x002e640000000a00 */
        /* <DEDUP_REMOVED lines=24> */
[----:B------:R-:W2:Y:S04]  /*6eb0*/  LDL R33, [R1+0xe0] ;  /* 0x0000e00001217983 */ /* 0x000ea80000100800 */
[----:B------:R-:W3:Y:S04]  /*6ec0*/  LDL R32, [R1+0xe4] ;  /* 0x0000e40001207983 */ /* 0x000ee80000100800 */
[----:B------:R-:W2:Y:S04]  /*6ed0*/  LDL R31, [R1+0xe8] ;  /* 0x0000e800011f7983 */ /* 0x000ea80000100800 */
[----:B------:R-:W2:Y:S04]  /*6ee0*/  LDL R30, [R1+0xec] ;  /* 0x0000ec00011e7983 */ /* 0x000ea80000100800 */
[----:B----4-:R0:W-:Y:S04]  /*6ef0*/  @P0 STL.64 [R1+0x120], R132 ;  /* 0x0001208401000387 */ /* 0x0101e80000100a00 */
[----:B------:R4:W-:Y:S01]  /*6f00*/  @P0 STL.64 [R1+0x128], R134 ;  /* 0x0001288601000387 */ /* 0x0009e20000100a00 */
[----:B0-----:R-:W-:Y:S01]  /*6f10*/  IMAD.MOV.U32 R132, RZ, RZ, R51 ;  /* 0x000000ffff847224 */ /* 0x001fe200078e0033 */
[----:B------:R-:W-:Y:S01]  /*6f20*/  MOV R133, R50 ;  /* 0x0000003200857202 */ /* 0x000fe20000000f00 */
[----:B----4-:R-:W-:Y:S01]  /*6f30*/  IMAD.MOV.U32 R134, RZ, RZ, R49 ;  /* 0x000000ffff867224 */ /* 0x010fe200078e0031 */
        /* <DEDUP_REMOVED lines=15> */
[----:B--2---:R-:W-:Y:S01]  /*7030*/  IMAD.MOV.U32 R43, RZ, RZ, R33 ;  /* 0x000000ffff2b7224 */ /* 0x004fe200078e0021 */
[----:B------:R-:W-:Y:S01]  /*7040*/  MOV R34, R30 ;  /* 0x0000001e00227202 */ /* 0x000fe20000000f00 */
[----:B------:R-:W-:Y:S01]  /*7050*/  IMAD.MOV.U32 R35, RZ, RZ, R31 ;  /* 0x000000ffff237224 */ /* 0x000fe200078e001f */
[----:B------:R-:W-:Y:S01]  /*7060*/  MOV R32, R28 ;  /* 0x0000001c00207202 */ /* 0x000fe20000000f00 */
[----:B------:R-:W-:Y:S01]  /*7070*/  IMAD.MOV.U32 R33, RZ, RZ, R29 ;  /* 0x000000ffff217224 */ /* 0x000fe200078e001d */
[----:B------:R-:W-:Y:S01]  /*7080*/  MOV R30, R24 ;  /* 0x00000018001e7202 */ /* 0x000fe20000000f00 */
[----:B------:R-:W-:Y:S01]  /*7090*/  IMAD.MOV.U32 R31, RZ, RZ, R25 ;  /* 0x000000ffff1f7224 */ /* 0x000fe200078e0019 */
[----:B------:R-:W2:Y:S01]  /*70a0*/  LDL R29, [R1+0x84] ;  /* 0x00008400011d7983 */ /* 0x000ea20000100800 */
[----:B0-----:R-:W0:Y:S03]  /*70b0*/  LDC.64 R14, c[0x0][0x3d0] ;  /* 0x0000f400ff0e7b82 */ /* 0x001e260000000a00 */
[----:B------:R-:W3:Y:S04]  /*70c0*/  LDL R28, [R1+0x88] ;  /* 0x00008800011c7983 */ /* 0x000ee80000100800 */
[----:B------:R-:W3:Y:S04]  /*70d0*/  LDL R25, [R1+0x8c] ;  /* 0x00008c0001197983 */ /* 0x000ee80000100800 */
[----:B------:R-:W3:Y:S04]  /*70e0*/  LDL R24, [R1+0x80] ;  /* 0x0000800001187983 */ /* 0x000ee80000100800 */
[----:B----4-:R4:W-:Y:S04]  /*70f0*/  @P0 STL.64 [R1+0x110], R132 ;  /* 0x0001108401000387 */ /* 0x0109e80000100a00 */
[----:B------:R1:W-:Y:S01]  /*7100*/  @P0 STL.64 [R1+0x118], R134 ;  /* 0x0001188601000387 */ /* 0x0003e20000100a00 */
[----:B----4-:R-:W-:Y:S01]  /*7110*/  IMAD.MOV.U32 R132, RZ, RZ, R51 ;  /* 0x000000ffff847224 */ /* 0x010fe200078e0033 */
[----:B------:R-:W-:Y:S01]  /*7120*/  MOV R133, R50 ;  /* 0x0000003200857202 */ /* 0x000fe20000000f00 */
[----:B-1----:R-:W-:Y:S01]  /*7130*/  IMAD.MOV.U32 R134, RZ, RZ, R49 ;  /* 0x000000ffff867224 */ /* 0x002fe200078e0031 */
        /* <DEDUP_REMOVED lines=8> */
[----:B------:R-:W4:Y:S04]  /*71c0*/  LDL R33, [R1+0xc0] ;  /* 0x0000c00001217983 */ /* 0x000f280000100800 */
[----:B------:R-:W4:Y:S01]  /*71d0*/  LDL R32, [R1+0xc4] ;  /* 0x0000c40001207983 */ /* 0x000f220000100800 */
        /* <DEDUP_REMOVED lines=10> */
[----:B------:R-:W2:Y:S04]  /*7280*/  LDL R24, [R1+0xcc] ;  /* 0x0000cc0001187983 */ /* 0x000ea80000100800 */
[----:B------:R-:W3:Y:S04]  /*7290*/  LDL R25, [R1+0xc8] ;  /* 0x0000c80001197983 */ /* 0x000ee80000100800 */
[----:B----4-:R1:W-:Y:S04]  /*72a0*/  @P1 STL.64 [R1+0x100], R132 ;  /* 0x0001008401001387 */ /* 0x0103e80000100a00 */
[----:B------:R4:W-:Y:S01]  /*72b0*/  @P1 STL.64 [R1+0x108], R134 ;  /* 0x0001088601001387 */ /* 0x0009e20000100a00 */
[----:B-1----:R-:W-:Y:S01]  /*72c0*/  IMAD.MOV.U32 R132, RZ, RZ, R51 ;  /* 0x000000ffff847224 */ /* 0x002fe200078e0033 */
[----:B------:R-:W-:Y:S01]  /*72d0*/  MOV R133, R50 ;  /* 0x0000003200857202 */ /* 0x000fe20000000f00 */
[----:B------:R-:W-:Y:S01]  /*72e0*/  IMAD.MOV.U32 R51, RZ, RZ, R47 ;  /* 0x000000ffff337224 */ /* 0x000fe200078e002f */
[----:B------:R-:W-:Y:S01]  /*72f0*/  MOV R50, R46 ;  /* 0x0000002e00327202 */ /* 0x000fe20000000f00 */
[----:B----4-:R-:W-:Y:S01]  /*7300*/  IMAD.MOV.U32 R134, RZ, RZ, R49 ;  /* 0x000000ffff867224 */ /* 0x010fe200078e0031 */
        /* <DEDUP_REMOVED lines=9> */
[----:B------:R-:W4:Y:S01]  /*73a0*/  @P1 LDG.E.128 R132, desc[UR6][R16.64+0x10] ;  /* 0x0000100610841981 */ /* 0x000f22000c1e1d00 */
[----:B------:R-:W-:Y:S01]  /*73b0*/  IMAD.MOV.U32 R43, RZ, RZ, R33 ;  /* 0x000000ffff2b7224 */ /* 0x000fe200078e0021 */
[----:B------:R-:W-:-:S02]  /*73c0*/  MOV R42, R32 ;  /* 0x00000020002a7202 */ /* 0x000fc40000000f00 */
[----:B------:R-:W4:Y:S04]  /*73d0*/  LDL R33, [R1+0xb0] ;  /* 0x0000b00001217983 */ /* 0x000f280000100800 */
[----:B------:R-:W4:Y:S04]  /*73e0*/  LDL R32, [R1+0xb4] ;  /* 0x0000b40001207983 */ /* 0x000f280000100800 */
[----:B------:R-:W4:Y:S01]  /*73f0*/  @P1 LDG.E.128 R136, desc[UR6][R20.64] ;  /* 0x0000000614881981 */ /* 0x000f22000c1e1d00 */
[----:B------:R-:W-:Y:S01]  /*7400*/  IMAD.MOV.U32 R45, RZ, RZ, R35 ;  /* 0x000000ffff2d7224 */ /* 0x000fe200078e0023 */
[----:B------:R-:W-:Y:S01]  /*7410*/  MOV R44, R34 ;  /* 0x00000022002c7202 */ /* 0x000fe20000000f00 */
[----:B---3--:R-:W-:Y:S01]  /*7420*/  IMAD.MOV.U32 R35, RZ, RZ, R25 ;  /* 0x000000ffff237224 */ /* 0x008fe200078e0019 */
[----:B--2---:R-:W-:Y:S01]  /*7430*/  MOV R34, R24 ;  /* 0x0000001800227202 */ /* 0x004fe20000000f00 */
[----:B------:R-:W2:Y:S01]  /*7440*/  LDL R25, [R1+0xb8] ;  /* 0x0000b80001197983 */ /* 0x000ea20000100800 */
[----:B------:R-:W-:Y:S01]  /*7450*/  IMAD.MOV.U32 R51, RZ, RZ, R45 ;  /* 0x000000ffff337224 */ /* 0x000fe200078e002d */
[----:B------:R-:W-:-:S02]  /*7460*/  MOV R50, R44 ;  /* 0x0000002c00327202 */ /* 0x000fc40000000f00 */
[----:B------:R-:W3:Y:S04]  /*7470*/  LDL R24, [R1+0xbc] ;  /* 0x0000bc0001187983 */ /* 0x000ee80000100800 */
[----:B----4-:R1:W-:Y:S04]  /*7480*/  @P1 STL.64 [R1+0xf0], R132 ;  /* 0x0000f08401001387 */ /* 0x0103e80000100a00 */
[----:B------:R-:W-:Y:S01]  /*7490*/  @P1 STL.64 [R1+0xf8], R134 ;  /* 0x0000f88601001387 */ /* 0x000fe20000100a00 */
[----:B------:R-:W-:Y:S01]  /*74a0*/  IMAD.MOV.U32 R45, RZ, RZ, R33 ;  /* 0x000000ffff2d7224 */ /* 0x000fe200078e0021 */
[----:B------:R-:W-:-:S02]  /*74b0*/  MOV R44, R32 ;  /* 0x00000020002c7202 */ /* 0x000fc40000000f00 */
[----:B------:R4:W4:Y:S01]  /*74c0*/  LDL R33, [R1+0x4] ;  /* 0x0000040001217983 */ /* 0x0009220000100800 */
[----:B-1----:R-:W-:Y:S01]  /*74d0*/  IMAD.MOV.U32 R133, RZ, RZ, R47 ;  /* 0x000000ffff857224 */ /* 0x002fe200078e002f */
[----:B------:R-:W-:Y:S01]  /*74e0*/  MOV R132, R46 ;  /* 0x0000002e00847202 */ /* 0x000fe20000000f00 */
[----:B------:R-:W-:Y:S01]  /*74f0*/  IMAD.MOV.U32 R47, RZ, RZ, R35 ;  /* 0x000000ffff2f7224 */ /* 0x000fe200078e0023 */
[----:B------:R-:W-:Y:S01]  /*7500*/  MOV R46, R34 ;  /* 0x00000022002e7202 */ /* 0x000fe20000000f00 */
[----:B------:R1:W4:Y:S04]  /*7510*/  LDL R32, [R1] ;  /* 0x0000000001207983 */ /* 0x0003280000100800 */
[----:B------:R1:W4:Y:S04]  /*7520*/  LDL R34, [R1+0x8] ;  /* 0x0000080001227983 */ /* 0x0003280000100800 */
[----:B------:R1:W4:Y:S04]  /*7530*/  LDL R35, [R1+0xc] ;  /* 0x00000c0001237983 */ /* 0x0003280000100800 */
[----:B------:R0:W-:Y:S04]  /*7540*/  @P1 STL.64 [R1+0xe0], R136 ;  /* 0x0000e08801001387 */ /* 0x0001e80000100a00 */
[----:B------:R2:W-:Y:S01]  /*7550*/  @P1 STL.64 [R1+0xe8], R138 ;  /* 0x0000e88a01001387 */ /* 0x0005e20000100a00 */
[----:B0-----:R-:W-:Y:S01]  /*7560*/  MOV R136, R133 ;  /* 0x0000008500887202 */ /* 0x001fe20000000f00 */
[----:B------:R-:W-:Y:S01]  /*7570*/  IMAD.MOV.U32 R137, RZ, RZ, R132 ;  /* 0x000000ffff897224 */ /* 0x000fe200078e0084 */
[----:B--2---:R-:W-:Y:S01]  /*7580*/  MOV R138, R51 ;  /* 0x00000033008a7202 */ /* 0x004fe20000000f00 */
[----:B------:R-:W-:-:S06]  /*7590*/  IMAD.MOV.U32 R139, RZ, RZ, R50 ;  /* 0x000000ffff8b7224 */ /* 0x000fcc00078e0032 */
[----:B------:R-:W2:Y:S01]  /*75a0*/  @P1 LDG.E.128 R136, desc[UR6][R20.64+0x10] ;  /* 0x0000100614881981 */ /* 0x000ea2000c1e1d00 */
[----:B------:R-:W-:Y:S01]  /*75b0*/  IMAD.MOV.U32 R49, RZ, RZ, R43 ;  /* 0x000000ffff317224 */ /* 0x000fe200078e002b */
[----:B------:R-:W-:Y:S01]  /*75c0*/  MOV R48, R42 ;  /* 0x0000002a00307202 */ /* 0x000fe20000000f00 */
[----:B------:R-:W-:Y:S01]  /*75d0*/  IMAD.MOV.U32 R43, RZ, RZ, R25 ;  /* 0x000000ffff2b7224 */ /* 0x000fe200078e0019 */
[----:B---3--:R-:W-:Y:S01]  /*75e0*/  MOV R42, R24 ;  /* 0x00000018002a7202 */ /* 0x008fe20000000f00 */
        /* <DEDUP_REMOVED lines=17> */
[----:B------:R-:W0:Y:S03]  /*7700*/  LDC.64 R24, c[0x0][0x3d8] ;  /* 0x0000f600ff187b82 */ /* 0x000e260000000a00 */
[----:B------:R-:W4:Y:S04]  /*7710*/  LDL R36, [R1+0x94] ;  /* 0x0000940001247983 */ /* 0x000f280000100800 */
[----:B------:R-:W4:Y:S04]  /*7720*/  LDL R27, [R1+0x98] ;  /* 0x00009800011b7983 */ /* 0x000f280000100800 */
        /* <DEDUP_REMOVED lines=17> */
[----:B----4-:R-:W-:Y:S01]  /*7840*/  IMAD.MOV.U32 R42, RZ, RZ, R36 ;  /* 0x000000ffff2a7224 */ /* 0x010fe200078e0024 */
[----:B------:R-:W3:Y:S04]  /*7850*/  LDL R39, [R1+0xa0] ;  /* 0x0000a00001277983 */ /* 0x000ee80000100800 */
[----:B------:R-:W4:Y:S04]  /*7860*/  LDL R38, [R1+0xa4] ;  /* 0x0000a40001267983 */ /* 0x000f280000100800 */
[----:B------:R-:W4:Y:S04]  /*7870*/  LDL R37, [R1+0xa8] ;  /* 0x0000a80001257983 */ /* 0x000f280000100800 */
[----:B------:R-:W4:Y:S04]  /*7880*/  LDL R36, [R1+0xac] ;  /* 0x0000ac0001247983 */ /* 0x000f280000100800 */
[----:B--2---:R1:W-:Y:S04]  /*7890*/  @P2 STL.64 [R1+0xc0], R136 ;  /* 0x0000c08801002387 */ /* 0x0043e80000100a00 */
[----:B------:R2:W-:Y:S01]  /*78a0*/  @P2 STL.64 [R1+0xc8], R138 ;  /* 0x0000c88a01002387 */ /* 0x0005e20000100a00 */
[----:B-1----:R-:W-:Y:S01]  /*78b0*/  MOV R136, R135 ;  /* 0x0000008700887202 */ /* 0x002fe20000000f00 */
[----:B------:R-:W-:Y:S01]  /*78c0*/  IMAD.MOV.U32 R137, RZ, RZ, R134 ;  /* 0x000000ffff897224 */ /* 0x000fe200078e0086 */
        /* <DEDUP_REMOVED lines=26> */
[----:B------:R-:W-:Y:S01]  /*7a70*/  MOV R144, R39 ;  /* 0x0000002700907202 */ /* 0x000fe20000000f00 */
[----:B------:R-:W-:Y:S01]  /*7a80*/  IMAD.MOV.U32 R145, RZ, RZ, R38 ;  /* 0x000000ffff917224 */ /* 0x000fe200078e0026 */
[----:B------:R-:W1:Y:S01]  /*7a90*/  LDC.64 R26, c[0x0][0x3d8] ;  /* 0x0000f600ff1a7b82 */ /* 0x000e620000000a00 */
[----:B------:R-:W4:Y:S01]  /*7aa0*/  LDL R28, [R1+0x7c] ;  /* 0x00007c00011c7983 */ /* 0x000f220000100800 */
[----:B------:R-:W-:-:S03]  /*7ab0*/  MOV R146, R37 ;  /* 0x0000002500927202 */ /* 0x000fc60000000f00 */
[----:B------:R-:W4:Y:S01]  /*7ac0*/  LDL R22, [R1+0x50] ;  /* 0x0000500001167983 */ /* 0x000f220000100800 */
[----:B------:R-:W-:-:S03]  /*7ad0*/  MOV R147, R36 ;  /* 0x0000002400937202 */ /* 0x000fc60000000f00 */
[----:B------:R-:W4:Y:S01]  /*7ae0*/  LDL R5, [R1+0x54] ;  /* 0x0000540001057983 */ /* 0x000f220000100800 */
[----:B------:R-:W-:Y:S01]  /*7af0*/  MOV R152, R43 ;  /* 0x0000002b00987202 */ /* 0x000fe20000000f00 */
[----:B------:R-:W-:Y:S01]  /*7b00*/  IMAD.MOV.U32 R154, RZ, RZ, R41 ;  /* 0x000000ffff9a7224 */ /* 0x000fe200078e0029 */
[----:B------:R-:W-:Y:S02]  /*7b10*/  MOV R153, R42 ;  /* 0x0000002a00997202 */ /* 0x000fe40000000f00 */
[----:B------:R-:W-:Y:S01]  /*7b20*/  MOV R155, R40 ;  /* 0x00000028009b7202 */ /* 0x000fe20000000f00 */
[----:B------:R-:W-:Y:S01]  /*7b30*/  IMAD.MOV.U32 R149, RZ, RZ, R50 ;  /* 0x000000ffff957224 */ /* 0x000fe200078e0032 */
[----:B------:R-:W-:Y:S01]  /*7b40*/  MOV R148, R51 ;  /* 0x0000003300947202 */ /* 0x000fe20000000f00 */
[----:B------:R-:W-:Y:S01]  /*7b50*/  IMAD.MOV.U32 R151, RZ, RZ, R48 ;  /* 0x000000ffff977224 */ /* 0x000fe200078e0030 */
[----:B------:R-:W-:Y:S01]  /*7b60*/  MOV R150, R49 ;  /* 0x0000003100967202 */ /* 0x000fe20000000f00 */
[----:B--2---:R2:W-:Y:S04]  /*7b70*/  @P2 STL.64 [R1+0xb0], R136 ;  /* 0x0000b08801002387 */ /* 0x0045e80000100a00 */
[----:B------:R1:W-:Y:S04]  /*7b80*/  @P2 STL.64 [R1+0xb8], R138 ;  /* 0x0000b88a01002387 */ /* 0x0003e80000100a00 */
[----:B------:R0:W4:Y:S04]  /*7b90*/  LDL R36, [R1+0x10] ;  /* 0x0000100001247983 */ /* 0x0001280000100800 */
        /* <DEDUP_REMOVED lines=10> */
[----:B------:R0:W4:Y:S01]  /*7c40*/  LDL R51, [R1+0x4c] ;  /* 0x00004c0001337983 */ /* 0x0001220000100800 */
[----:B--2---:R-:W-:Y:S01]  /*7c50*/  MOV R136, R135 ;  /* 0x0000008700887202 */ /* 0x004fe20000000f00 */
[----:B------:R-:W-:-:S02]  /*7c60*/  IMAD.MOV.U32 R137, RZ, RZ, R134 ;  /* 0x000000ffff897224 */ /* 0x000fc400078e0086 */
[----:B------:R2:W2:Y:S04]  /*7c70*/  LDL R134, [R1+0x58] ;  /* 0x0000580001867983 */ /* 0x0004a80000100800 */
[----:B------:R0:W2:Y:S01]  /*7c80*/  LDL R135, [R1+0x5c] ;  /* 0x00005c0001877983 */ /* 0x0000a20000100800 */
[----:B------:R-:W-:Y:S01]  /*7c90*/  ISETP.GE.U32.AND P0, PT, R23, 0xc0, PT ;  /* 0x000000c01700780c */ /* 0x000fe20003f06070 */
[----:B------:R-:W-:-:S04]  /*7ca0*/  @P2 IMAD.WIDE.U32 R6, R4, 0x20, R6 ;  /* 0x0000002004062825 */ /* 0x000fc800078e0006 */
[C---:B------:R-:W-:Y:S01]  /*7cb0*/  @P2 IMAD.WIDE.U32 R8, R4.reuse, 0x20, R8 ;  /* 0x0000002004082825 */ /* 0x040fe200078e0008 */
[----:B------:R-:W-:Y:S01]  /*7cc0*/  ISETP.GE.U32.AND P1, PT, R23, 0xe0, PT ;  /* 0x000000e01700780c */ /* 0x000fe20003f26070 */
[----:B------:R0:W5:Y:S02]  /*7cd0*/  @P2 LD.E.128 R164, desc[UR6][R6.64] ;  /* 0x0000000606a42980 */ /* 0x000164000c101d00 */
[----:B------:R-:W-:Y:S02]  /*7ce0*/  @P2 VIADD R4, R4, 0x20 ;  /* 0x0000002004042836 */ /* 0x000fe40000000000 */
[----:B------:R-:W2:Y:S02]  /*7cf0*/  @P2 LDG.E.128 R152, desc[UR6][R8.64] ;  /* 0x0000000608982981 */ /* 0x000ea4000c1e1d00 */
[----:B------:R-:W1:Y:S01]  /*7d00*/  @P0 LDC.64 R16, c[0x0][0x438] ;  /* 0x00010e00ff100b82 */ /* 0x000e620000000a00 */
[C---:B------:R-:W-:Y:S01]  /*7d10*/  @P3 IMAD.WIDE.U32 R10, R4.reuse, 0x20, R10 ;  /* 0x00000020040a3825 */ /* 0x040fe200078e000a */
[----:B------:R-:W2:Y:S03]  /*7d20*/  @P2 LDG.E.128 R148, desc[UR6][R8.64+0x10] ;  /* 0x0000100608942981 */ /* 0x000ea6000c1e1d00 */
[C---:B------:R-:W-:Y:S01]  /*7d30*/  @P3 IMAD.WIDE.U32 R12, R4.reuse, 0x20, R12 ;  /* 0x00000020040c3825 */ /* 0x040fe200078e000c */
[----:B------:R-:W-:Y:S01]  /*7d40*/  MOV R141, R30 ;  /* 0x0000001e008d7202 */ /* 0x000fe20000000f00 */
[----:B------:R-:W2:Y:S01]  /*7d50*/  @P3 LDG.E.128 R144, desc[UR6][R10.64] ;  /* 0x000000060a903981 */ /* 0x000ea2000c1e1d00 */
[----:B---3--:R-:W-:Y:S01]  /*7d60*/  MOV R142, R29 ;  /* 0x0000001d008e7202 */ /* 0x008fe20000000f00 */
[C---:B0-----:R-:W-:Y:S01]  /*7d70*/  @P3 IMAD.WIDE.U32 R24, R4.reuse, 0x20, R24 ;  /* 0x0000002004183825 */ /* 0x041fe200078e0018 */
[----:B------:R-:W-:Y:S01]  /*7d80*/  @P3 IADD3 R4, PT, PT, R4, 0x20, RZ ;  /* 0x0000002004043810 */ /* 0x000fe20007ffe0ff */
[----:B------:R-:W0:Y:S02]  /*7d90*/  @P1 LDC.64 R20, c[0x0][0x438] ;  /* 0x00010e00ff141b82 */ /* 0x000e240000000a00 */
[----:B------:R-:W-:-:S02]  /*7da0*/  IMAD.MOV.U32 R140, RZ, RZ, R31 ;  /* 0x000000ffff8c7224 */ /* 0x000fc400078e001f */
[----:B----4-:R-:W-:Y:S01]  /*7db0*/  IMAD.MOV.U32 R143, RZ, RZ, R28 ;  /* 0x000000ffff8f7224 */ /* 0x010fe200078e001c */
[----:B-1----:R-:W-:Y:S01]  /*7dc0*/  MOV R138, R133 ;  /* 0x00000085008a7202 */ /* 0x002fe20000000f00 */
[C---:B------:R-:W-:Y:S01]  /*7dd0*/  @P0 IMAD.WIDE.U32 R26, R4.reuse, 0x20, R26 ;  /* 0x00000020041a0825 */ /* 0x040fe200078e001a */
[----:B------:R1:W5:Y:S03]  /*7de0*/  @P2 LD.E.128 R168, desc[UR6][R6.64+0x10] ;  /* 0x0000100606a82980 */ /* 0x000366000c101d00 */
[C---:B------:R-:W-:Y:S01]  /*7df0*/  @P0 IMAD.WIDE.U32 R14, R4.reuse, 0x20, R14 ;  /* 0x00000020040e0825 */ /* 0x040fe200078e000e */
[----:B------:R-:W-:Y:S01]  /*7e00*/  MOV R133, R5 ;  /* 0x0000000500857202 */ /* 0x000fe20000000f00 */
[----:B------:R-:W3:Y:S01]  /*7e10*/  @P3 LDG.E.128 R140, desc[UR6][R10.64+0x10] ;  /* 0x000010060a8c3981 */ /* 0x000ee2000c1e1d00 */
[----:B------:R-:W4:Y:S01]  /*7e20*/  LDC.64 R28, c[0x0][0x3d8] ;  /* 0x0000f600ff1c7b82 */ /* 0x000f220000000a00 */
[----:B------:R-:W-:-:S02]  /*7e30*/  @P0 IMAD.WIDE.U32 R16, R4, 0x20, R16 ;  /* 0x0000002004100825 */ /* 0x000fc400078e0010 */
[----:B------:R-:W3:Y:S01]  /*7e40*/  @P0 LDG.E.128 R44, desc[UR6][R14.64+0x10] ;  /* 0x000010060e2c0981 */ /* 0x000ee2000c1e1d00 */
[----:B------:R-:W-:Y:S01]  /*7e50*/  @P0 IADD3 R4, PT, PT, R4, 0x20, RZ ;  /* 0x0000002004040810 */ /* 0x000fe20007ffe0ff */
[----:B------:R-:W-:Y:S01]  /*7e60*/  IMAD.MOV.U32 R139, RZ, RZ, R132 ;  /* 0x000000ffff8b7224 */ /* 0x000fe200078e0084 */
[----:B------:R-:W-:Y:S01]  /*7e70*/  MOV R132, R22 ;  /* 0x0000001600847202 */ /* 0x000fe20000000f00 */
[----:B------:R1:W5:Y:S02]  /*7e80*/  @P3 LD.E.128 R172, desc[UR6][R12.64] ;  /* 0x000000060cac3980 */ /* 0x000364000c101d00 */
[C---:B------:R-:W-:Y:S02]  /*7e90*/  @P1 IMAD.WIDE.U32 R18, R4.reuse, 0x20, R18 ;  /* 0x0000002004121825 */ /* 0x040fe400078e0012 */
[----:B------:R-:W3:Y:S04]  /*7ea0*/  @P3 LDG.E.128 R136, desc[UR6][R24.64] ;  /* 0x0000000618883981 */ /* 0x000ee8000c1e1d00 */
[----:B------:R-:W3:Y:S01]  /*7eb0*/  @P1 LDG.E.128 R32, desc[UR6][R18.64] ;  /* 0x0000000612201981 */ /* 0x000ee2000c1e1d00 */
[----:B0-----:R-:W-:-:S03]  /*7ec0*/  @P1 IMAD.WIDE.U32 R20, R4, 0x20, R20 ;  /* 0x0000002004141825 */ /* 0x001fc600078e0014 */
[----:B------:R1:W5:Y:S04]  /*7ed0*/  @P3 LD.E.128 R176, desc[UR6][R12.64+0x10] ;  /* 0x000010060cb03980 */ /* 0x000368000c101d00 */
[----:B------:R1:W5:Y:S01]  /*7ee0*/  @P1 LDG.E.128 R240, desc[UR6][R18.64+0x10] ;  /* 0x0000100612f01981 */ /* 0x000362000c1e1d00 */
[----:B----4-:R-:W-:-:S03]  /*7ef0*/  @P1 IMAD.WIDE.U32 R28, R4, 0x20, R28 ;  /* 0x00000020041c1825 */ /* 0x010fc600078e001c */
[----:B------:R1:W5:Y:S04]  /*7f00*/  @P1 LD.E.128 R188, desc[UR6][R20.64] ;  /* 0x0000000614bc1980 */ /* 0x000368000c101d00 */
[----:B------:R1:W5:Y:S04]  /*7f10*/  @P1 LD.E.128 R192, desc[UR6][R20.64+0x10] ;  /* 0x0000100614c01980 */ /* 0x000368000c101d00 */
[----:B------:R1:W5:Y:S04]  /*7f20*/  @P1 LDG.E.128 R236, desc[UR6][R28.64] ;  /* 0x000000061cec1981 */ /* 0x000368000c1e1d00 */
[----:B------:R1:W5:Y:S04]  /*7f30*/  @P1 LDG.E.128 R232, desc[UR6][R28.64+0x10] ;  /* 0x000010061ce81981 */ /* 0x000368000c1e1d00 */
[----:B------:R1:W5:Y:S04]  /*7f40*/  @P0 LD.E.128 R180, desc[UR6][R16.64] ;  /* 0x0000000610b40980 */ /* 0x000368000c101d00 */
[----:B------:R1:W5:Y:S04]  /*7f50*/  @P0 LD.E.128 R184, desc[UR6][R16.64+0x10] ;  /* 0x0000100610b80980 */ /* 0x000368000c101d00 */
[----:B------:R-:W4:Y:S04]  /*7f60*/  @P0 LDG.E.128 R36, desc[UR6][R26.64+0x10] ;  /* 0x000010061a240981 */ /* 0x000f28000c1e1d00 */
[----:B------:R-:W3:Y:S04]  /*7f70*/  @P0 LDG.E.128 R40, desc[UR6][R26.64] ;  /* 0x000000061a280981 */ /* 0x000ee8000c1e1d00 */
[----:B------:R-:W3:Y:S04]  /*7f80*/  @P0 LDG.E.128 R48, desc[UR6][R14.64] ;  /* 0x000000060e300981 */ /* 0x000ee8000c1e1d00 */
[----:B--2---:R-:W2:Y:S01]  /*7f90*/  @P3 LDG.E.128 R132, desc[UR6][R24.64+0x10] ;  /* 0x0000100618843981 */ /* 0x004ea2000c1e1d00 */
        /* <DEDUP_REMOVED lines=28> */
[----:B------:R-:W-:Y:S01]  /*8160*/  @P1 VIADD R4, R4, 0x20 ;  /* 0x0000002004041836 */ /* 0x000fe20000000000 */
[----:B----4-:R1:W-:Y:S04]  /*8170*/  @P0 STL.64 [R1+0x10], R36 ;  /* 0x0000102401000387 */ /* 0x0103e80000100a00 */
[----:B------:R1:W-:Y:S04]  /*8180*/  @P2 STL.64 [R1+0xa0], R152 ;  /* 0x0000a09801002387 */ /* 0x0003e80000100a00 */
[----:B------:R1:W-:Y:S04]  /*8190*/  @P2 STL.64 [R1+0xa8], R154 ;  /* 0x0000a89a01002387 */ /* 0x0003e80000100a00 */
[----:B------:R1:W-:Y:S04]  /*81a0*/  @P0 STL.64 [R1+0x18], R38 ;  /* 0x0000182601000387 */ /* 0x0003e80000100a00 */
[----:B---3--:R1:W-:Y:S04]  /*81b0*/  @P0 STL.64 [R1+0x20], R40 ;  /* 0x0000202801000387 */ /* 0x0083e80000100a00 */
        /* <DEDUP_REMOVED lines=13> */
[----:B--2---:R1:W-:Y:S04]  /*8290*/  @P3 STL.64 [R1+0x50], R132 ;  /* 0x0000508401003387 */ /* 0x0043e80000100a00 */
[----:B------:R1:W-:Y:S04]  /*82a0*/  @P3 STL.64 [R1+0x58], R134 ;  /* 0x0000588601003387 */ /* 0x0003e80000100a00 */
[----:B------:R1:W-:Y:S04]  /*82b0*/  @P1 STL.64 [R1], R32 ;  /* 0x0000002001001387 */ /* 0x0003e80000100a00 */
[----:B------:R1:W-:Y:S01]  /*82c0*/  @P1 STL.64 [R1+0x8], R34 ;  /* 0x0000082201001387 */ /* 0x0003e20000100a00 */
[----:B------:R-:W-:-:S13]  /*82d0*/  ISETP.GE.U32.AND P0, PT, R23, 0x100, PT ;  /* 0x000001001700780c */ /* 0x000fda0003f06070 */
[----:B-1----:R-:W-:Y:S05]  /*82e0*/  @!P0 BRA `(.L_x_8681) ;  /* 0x0000000000b08947 */ /* 0x002fea0003800000 */
        /* <DEDUP_REMOVED lines=10> */
[----:B------:R3:W5:Y:S04]  /*8390*/  LD.E.128 R208, desc[UR6][R4.64] ;  /* 0x0000000604d07980 */ /* 0x000768000c101d00 */
[----:B------:R3:W5:Y:S01]  /*83a0*/  LD.E.128 R212, desc[UR6][R4.64+0x10] ;  /* 0x0000100604d47980 */ /* 0x000762000c101d00 */
        /* <DEDUP_REMOVED lines=31> */
[----:B---3--:R-:W-:-:S07]  /*85a0*/  CS2R R52, SRZ ;  /* 0x0000000000347805 */ /* 0x008fce000001ff00 */
.L_x_8681:
[----:B------:R-:W-:Y:S05]  /*85b0*/  BSYNC.RECONVERGENT B0 ;  /* 0x0000000000007941 */ /* 0x000fea0003800200 */
.L_x_8678:
[----:B------:R-:W2:Y:S01]  /*85c0*/  S2UR UR4, SR_CTAID.X ;  /* 0x00000000000479c3 */ /* 0x000ea20000002500 */
[----:B------:R-:W3:Y:S01]  /*85d0*/  LDCU UR5, c[0x0][0x384] ;  /* 0x00007080ff0577ac */ /* 0x000ee20008000800 */
[----:B------:R-:W-:Y:S01]  /*85e0*/  SHF.R.U32.HI R196, RZ, 0x5, R0 ;  /* 0x00000005ffc47819 */ /* 0x000fe20000011600 */
[----:B--2---:R-:W-:-:S06]  /*85f0*/  USHF.L.U32 UR4, UR4, 0x2, URZ ;  /* 0x0000000204047899 */ /* 0x004fcc00080006ff */
[----:B------:R-:W-:-:S04]  /*8600*/  LOP3.LUT R196, R196, UR4, RZ, 0xfc, !PT ;  /* 0x00000004c4c47c12 */ /* 0x000fc8000f8efcff */
[----:B---3--:R-:W-:-:S13]  /*8610*/  ISETP.GE.AND P0, PT, R196, UR5, PT ;  /* 0x00000005c4007c0c */ /* 0x008fda000bf06270 */
[----:B------:R-:W-:Y:S05]  /*8620*/  @P0 EXIT ;  /* 0x000000000000094d */ /* 0x000fea0003800000 */
[----:B------:R-:W2:Y:S01]  /*8630*/  LDCU.64 UR4, c[0x0][0x3a0] ;  /* 0x00007400ff0477ac */ /* 0x000ea20008000a00 */
[----:B------:R-:W2:Y:S01]  /*8640*/  LDCU.64 UR8, c[0x0][0x398] ;  /* 0x00007300ff0877ac */ /* 0x000ea20008000a00 */
[----:B------:R-:W3:Y:S01]  /*8650*/  LDCU UR12, c[0x0][0x388] ;  /* 0x00007100ff0c77ac */ /* 0x000ee20008000800 */
[----:B------:R-:W4:Y:S01]  /*8660*/  LDCU.U8 UR10, c[0x0][0x410] ;  /* 0x00008200ff0a77ac */ /* 0x000f220008000000 */
[----:B------:R-:W0:Y:S01]  /*8670*/  LDCU UR11, c[0x0][0x448] ;  /* 0x00008900ff0b77ac */ /* 0x000e220008000800 */
[----:B------:R-:W0:Y:S01]  /*8680*/  LDCU.64 UR14, c[0x0][0x398] ;  /* 0x00007300ff0e77ac */ /* 0x000e220008000a00 */
[----:B--2---:R-:W-:Y:S01]  /*8690*/  ULOP3.LUT UP0, URZ, UR4, UR8, URZ, 0xfc, !UPT ;  /* 0x0000000804ff7292 */ /* 0x004fe2000f80fcff */
[----:B------:R-:W2:Y:S03]  /*86a0*/  LDCU.64 UR16, c[0x0][0x3a0] ;  /* 0x00007400ff1077ac */ /* 0x000ea60008000a00 */
[----:B0--34-:R-:W-:-:S11]  /*86b0*/  ULOP3.LUT UP0, URZ, UR5, UR9, URZ, 0xfc, UP0 ;  /* 0x0000000905ff7292 */ /* 0x019fd6000800fcff */
.L_x_8748:
[----:B------:R-:W0:Y:S01]  /*86c0*/  S2R R133, SR_TID.X ;  /* 0x0000000000857919 */ /* 0x000e220000002100 */
[----:B------:R-:W-:Y:S01]  /*86d0*/  IMAD R22, R196, UR12, RZ ;  /* 0x0000000cc4167c24 */ /* 0x000fe2000f8e02ff */
[----:B------:R-:W-:Y:S04]  /*86e0*/  BSSY.RECONVERGENT B0, `(.L_x_8683) ;  /* 0x00000ad000007945 */ /* 0x000fe80003800200 */
[----:B------:R-:W-:-:S04]  /*86f0*/  SHF.R.S32.HI R132, RZ, 0x1f, R22 ;  /* 0x0000001fff847819 */ /* 0x000fc80000011416 */
[----:B------:R-:W-:Y:S02]  /*8700*/  LEA.HI R22, R132, R22, RZ, 0x3 ;  /* 0x0000001684167211 */ /* 0x000fe400078f18ff */
[----:B0-----:R-:W-:-:S04]  /*8710*/  LOP3.LUT R133, R133, 0x1f, RZ, 0xc0, !PT ;  /* 0x0000001f85857812 */ /* 0x001fc800078ec0ff */
[----:B------:R-:W-:-:S04]  /*8720*/  LEA.HI.SX32 R22, R22, R133, 0x1d ;  /* 0x0000008516167211 */ /* 0x000fc800078feaff */
[----:B------:R-:W-:Y:S01]  /*8730*/  MOV R197, R22 ;  /* 0x0000001600c57202 */ /* 0x000fe20000000f00 */
[----:B------:R-:W-:Y:S06]  /*8740*/  @!P5 BRA `(.L_x_8684) ;  /* 0x000000080098d947 */ /* 0x000fec0003800000 */
[----:B------:R-:W-:Y:S01]  /*8750*/  ISETP.NE.U32.AND P0, PT, RZ, UR14, PT ;  /* 0x0000000eff007c0c */ /* 0x000fe2000bf05070 */
[----:B------:R-:W0:Y:S01]  /*8760*/  LDC.64 R20, c[0x0][0x390] ;  /* 0x0000e400ff147b82 */ /* 0x000e220000000a00 */
[----:B--2---:R-:W-:Y:S02]  /*8770*/  ISETP.NE.U32.AND P1, PT, RZ, UR16, PT ;  /* 0x00000010ff007c0c */ /* 0x004fe4000bf25070 */
[----:B------:R-:W-:Y:S02]  /*8780*/  ISETP.NE.AND.EX P0, PT, RZ, UR15, PT, P0 ;  /* 0x0000000fff007c0c */ /* 0x000fe4000bf05300 */
[----:B------:R-:W-:-:S11]  /*8790*/  ISETP.NE.AND.EX P1, PT, RZ, UR17, PT, P1 ;  /* 0x00000011ff007c0c */ /* 0x000fd6000bf25310 */
[----:B------:R-:W2:Y:S02]  /*87a0*/  @P0 LDC.64 R18, c[0x0][0x398] ;  /* 0x0000e600ff120b82 */ /* 0x000ea40000000a00 */
[----:B--2---:R-:W-:-:S05]  /*87b0*/  @P0 IMAD.WIDE.U32 R18, R22, 0x10, R18 ;  /* 0x0000001016120825 */ /* 0x004fca00078e0012 */
[----:B------:R2:W5:Y:S02]  /*87c0*/  @P0 LDG.E.128 R48, desc[UR6][R18.64] ;  /* 0x0000000612300981 */ /* 0x000564000c1e1d00 */
[----:B--2---:R-:W2:Y:S02]  /*87d0*/  @P1 LDC.64 R18, c[0x0][0x3a0] ;  /* 0x0000e800ff121b82 */ /* 0x004ea40000000a00 */
[----:B--2---:R-:W-:-:S05]  /*87e0*/  @P1 IMAD.WIDE.U32 R18, R22, 0x10, R18 ;  /* 0x0000001016121825 */ /* 0x004fca00078e0012 */
[----:B------:R0:W5:Y:S02]  /*87f0*/  @P1 LDG.E.128 R44, desc[UR6][R18.64] ;  /* 0x00000006122c1981 */ /* 0x000164000c1e1d00 */
[----:B0-----:R-:W-:-:S05]  /*8800*/  IMAD.WIDE.U32 R18, R22, 0x10, R20 ;  /* 0x0000001016127825 */ /* 0x001fca00078e0014 */
[----:B------:R0:W5:Y:S01]  /*8810*/  LDG.E.128 R132, desc[UR6][R18.64] ;  /* 0x0000000612847981 */ /* 0x000162000c1e1d00 */
[----:B------:R-:W-:Y:S05]  /*8820*/  @!P0 BRA `(.L_x_8685) ;  /* 0x00000004007c8947 */ /* 0x000fea0003800000 */
[----:B------:R-:W-:Y:S05]  /*8830*/  @!P1 BRA `(.L_x_8686) ;  /* 0x0000000000e49947 */ /* 0x000fea0003800000 */
[----:B0----5:R-:W-:Y:S02]  /*8840*/  PRMT R19, R132, 0x7632, R19 ;  /* 0x0000763284137816 */ /* 0x021fe40000000013 */
[----:B------:R-:W-:Y:S02]  /*8850*/  PRMT R18, R48, 0x7632, R18 ;  /* 0x0000763230127816 */ /* 0x000fe40000000012 */
[----:B------:R-:W-:Y:S02]  /*8860*/  SHF.L.U32 R19, R19, 0x10, RZ ;  /* 0x0000001013137819 */ /* 0x000fe400000006ff */
[----:B------:R-:W-:Y:S01]  /*8870*/  PRMT R20, R133, 0x7632, R20 ;  /* 0x0000763285147816 */ /* 0x000fe20000000014 */
[----:B------:R-:W-:Y:S01]  /*8880*/  IMAD.U32 R18, R18, 0x10000, RZ ;  /* 0x0001000012127824 */ /* 0x000fe200078e00ff */
[----:B------:R-:W-:Y:S02]  /*8890*/  PRMT R40, R50, 0x7632, R40 ;  /* 0x0000763232287816 */ /* 0x000fe40000000028 */
[----:B------:R-:W-:Y:S01]  /*88a0*/  SHF.L.U32 R41, R20, 0x10, RZ ;  /* 0x0000001014297819 */ /* 0x000fe200000006ff */
[----:B------:R-:W-:Y:S01]  /*88b0*/  FADD.FTZ R18, R19, R18 ;  /* 0x0000001213127221 */ /* 0x000fe20000010000 */
[----:B------:R-:W-:-:S02]  /*88c0*/  PRMT R19, R49, 0x7632, R19 ;  /* 0x0000763231137816 */ /* 0x000fc40000000013 */
[----:B------:R-:W-:Y:S02]  /*88d0*/  PRMT R21, R44, 0x7632, R21 ;  /* 0x000076322c157816 */ /* 0x000fe40000000015 */
[----:B------:R-:W-:Y:S02]  /*88e0*/  SHF.L.U32 R20, R19, 0x10, RZ ;  /* 0x0000001013147819 */ /* 0x000fe400000006ff */
[----:B------:R-:W-:Y:S02]  /*88f0*/  PRMT R19, R134, 0x7632, R19 ;  /* 0x0000763286137816 */ /* 0x000fe40000000013 */
[----:B------:R-:W-:Y:S01]  /*8900*/  SHF.L.U32 R40, R40, 0x10, RZ ;  /* 0x0000001028287819 */ /* 0x000fe200000006ff */
[----:B------:R-:W-:Y:S01]  /*8910*/  FADD.FTZ R20, R41, R20 ;  /* 0x0000001429147221 */ /* 0x000fe20000010000 */
[----:B------:R-:W-:Y:S01]  /*8920*/  SHF.L.U32 R21, R21, 0x10, RZ ;  /* 0x0000001015157819 */ /* 0x000fe200000006ff */
[----:B------:R-:W-:Y:S01]  /*8930*/  IMAD.U32 R19, R19, 0x10000, RZ ;  /* 0x0001000013137824 */ /* 0x000fe200078e00ff */
[----:B------:R-:W-:-:S02]  /*8940*/  PRMT R41, R51, 0x7632, R41 ;  /* 0x0000763233297816 */ /* 0x000fc40000000029 */
[----:B------:R-:W-:Y:S01]  /*8950*/  SHF.L.U32 R42, R49, 0x10, RZ ;  /* 0x00000010312a7819 */ /* 0x000fe200000006ff */
[--C-:B------:R-:W-:Y:S01]  /*8960*/  FADD.FTZ R19, R19, R40.reuse ;  /* 0x0000002813137221 */ /* 0x100fe20000010000 */
[----:B------:R-:W-:Y:S01]  /*8970*/  FADD.FTZ R21, R18, R21 ;  /* 0x0000001512157221 */ /* 0x000fe20000010000 */
[----:B------:R-:W-:Y:S02]  /*8980*/  PRMT R40, R45, 0x7632, R40 ;  /* 0x000076322d287816 */ /* 0x000fe40000000028 */
[----:B------:R-:W-:Y:S02]  /*8990*/  PRMT R18, R135, 0x7632, R18 ;  /* 0x0000763287127816 */ /* 0x000fe40000000012 */
[----:B------:R-:W-:Y:S02]  /*89a0*/  SHF.L.U32 R40, R40, 0x10, RZ ;  /* 0x0000001028287819 */ /* 0x000fe400000006ff */
[----:B------:R-:W-:Y:S01]  /*89b0*/  SHF.L.U32 R41, R41, 0x10, RZ ;  /* 0x0000001029297819 */ /* 0x000fe200000006ff */
[----:B------:R-:W-:Y:S01]  /*89c0*/  IMAD.U32 R18, R18, 0x10000, RZ ;  /* 0x0001000012127824 */ /* 0x000fe200078e00ff */
[----:B------:R-:W-:Y:S01]  /*89d0*/  SHF.L.U32 R43, R50, 0x10, RZ ;  /* 0x00000010322b7819 */ /* 0x000fe200000006ff */
[--C-:B------:R-:W-:Y:S01]  /*89e0*/  FADD.FTZ R20, R20, R40.reuse ;  /* 0x0000002814147221 */ /* 0x100fe20000010000 */
[----:B------:R-:W-:Y:S01]  /*89f0*/  PRMT R40, R47, 0x7632, R40 ;  /* 0x000076322f287816 */ /* 0x000fe20000000028 */
[--C-:B------:R-:W-:Y:S01]  /*8a00*/  FADD.FTZ R18, R18, R41.reuse ;  /* 0x0000002912127221 */ /* 0x100fe20000010000 */
[----:B------:R-:W-:-:S02]  /*8a10*/  PRMT R41, R46, 0x7632, R41 ;  /* 0x000076322e297816 */ /* 0x000fc40000000029 */
[----:B------:R-:W-:-:S03]  /*8a20*/  SHF.L.U32 R40, R40, 0x10, RZ ;  /* 0x0000001028287819 */ /* 0x000fc600000006ff */
[----:B------:R-:W-:Y:S02]  /*8a30*/  IMAD.U32 R41, R41, 0x10000, RZ ;  /* 0x0001000029297824 */ /* 0x000fe400078e00ff */
[----:B------:R-:W-:Y:S01]  /*8a40*/  FADD.FTZ R18, R18, R40 ;  /* 0x0000002812127221 */ /* 0x000fe20000010000 */
[----:B------:R-:W-:Y:S01]  /*8a50*/  SHF.L.U32 R40, R132, 0x10, RZ ;  /* 0x0000001084287819 */ /* 0x000fe200000006ff */
[----:B------:R-:W-:Y:S01]  /*8a60*/  FADD.FTZ R19, R19, R41 ;  /* 0x0000002913137221 */ /* 0x000fe20000010000 */
[----:B------:R-:W-:Y:S02]  /*8a70*/  IMAD.U32 R41, R48, 0x10000, RZ ;  /* 0x0001000030297824 */ /* 0x000fe400078e00ff */
[----:B------:R-:W-:Y:S02]  /*8a80*/  IMAD.U32 R132, R51, 0x10000, RZ ;  /* 0x0001000033847824 */ /* 0x000fe400078e00ff */
        /* <DEDUP_REMOVED lines=17> */
[----:B------:R-:W-:-:S04]  /*8ba0*/  F2FP.BF16.F32.PACK_AB R41, R20, R145 ;  /* 0x000000911429723e */ /* 0x000fc800000010ff */
[----:B------:R-:W-:Y:S01]  /*8bb0*/  F2FP.BF16.F32.PACK_AB R40, R21, R144 ;  /* 0x000000901528723e */ /* 0x000fe200000010ff */
[----:B------:R-:W-:Y:S06]  /*8bc0*/  BRA `(.L_x_8687) ;  /* 0x00000004005c7947 */ /* 0x000fec0003800000 */
.L_x_8686:
        /* <DEDUP_REMOVED lines=9> */
[----:B------:R-:W-:Y:S02]  /*8c60*/  PRMT R41, R50, 0x7632, R41 ;  /* 0x0000763232297816 */ /* 0x000fe40000000029 */
[----:B------:R-:W-:Y:S01]  /*8c70*/  PRMT R40, R51, 0x7632, R40 ;  /* 0x0000763233287816 */ /* 0x000fe20000000028 */
[--C-:B------:R-:W-:Y:S01]  /*8c80*/  FADD.FTZ R20, R18, R19.reuse ;  /* 0x0000001312147221 */ /* 0x100fe20000010000 */
[----:B------:R-:W-:Y:S02]  /*8c90*/  PRMT R19, R134, 0x7632, R19 ;  /* 0x0000763286137816 */ /* 0x000fe40000000013 */
[----:B------:R-:W-:Y:S01]  /*8ca0*/  PRMT R18, R135, 0x7632, R18 ;  /* 0x0000763287127816 */ /* 0x000fe20000000012 */
[----:B------:R-:W-:Y:S01]  /*8cb0*/  IMAD.U32 R40, R40, 0x10000, RZ ;  /* 0x0001000028287824 */ /* 0x000fe200078e00ff */
        /* <DEDUP_REMOVED lines=8> */
[----:B------:R-:W-:Y:S01]  /*8d40*/  SHF.L.U32 R41, R50, 0x10, RZ ;  /* 0x0000001032297819 */ /* 0x000fe200000006ff */
[----:B------:R-:W-:-:S04]  /*8d50*/  IMAD.U32 R40, R134, 0x10000, RZ ;  /* 0x0001000086287824 */ /* 0x000fc800078e00ff */
[----:B------:R-:W-:Y:S01]  /*8d60*/  FADD.FTZ R155, R40, R41 ;  /* 0x00000029289b7221 */ /* 0x000fe20000010000 */
[----:B------:R-:W-:Y:S01]  /*8d70*/  SHF.L.U32 R40, R135, 0x10, RZ ;  /* 0x0000001087287819 */ /* 0x000fe200000006ff */
[----:B------:R-:W-:-:S03]  /*8d80*/  IMAD.U32 R41, R51, 0x10000, RZ ;  /* 0x0001000033297824 */ /* 0x000fc600078e00ff */
[----:B------:R-:W-:Y:S01]  /*8d90*/  F2FP.BF16.F32.PACK_AB R42, R19, R155 ;  /* 0x0000009b132a723e */ /* 0x000fe200000010ff */
[----:B------:R-:W-:Y:S01]  /*8da0*/  FADD.FTZ R156, R40, R41 ;  /* 0x00000029289c7221 */ /* 0x000fe20000010000 */
[----:B------:R-:W-:Y:S02]  /*8db0*/  SHF.L.U32 R40, R132, 0x10, RZ ;  /* 0x0000001084287819 */ /* 0x000fe400000006ff */
[----:B------:R-:W-:Y:S02]  /*8dc0*/  SHF.L.U32 R41, R48, 0x10, RZ ;  /* 0x0000001030297819 */ /* 0x000fe400000006ff */
[----:B------:R-:W-:-:S03]  /*8dd0*/  F2FP.BF16.F32.PACK_AB R43, R18, R156 ;  /* 0x0000009c122b723e */ /* 0x000fc600000010ff */
[----:B------:R-:W-:Y:S01]  /*8de0*/  FADD.FTZ R144, R40, R41 ;  /* 0x0000002928907221 */ /* 0x000fe20000010000 */
[----:B------:R-:W-:-:S04]  /*8df0*/  F2FP.BF16.F32.PACK_AB R41, R20, R145 ;  /* 0x000000911429723e */ /* 0x000fc800000010ff */
[----:B------:R-:W-:Y:S01]  /*8e00*/  F2FP.BF16.F32.PACK_AB R40, R21, R144 ;  /* 0x000000901528723e */ /* 0x000fe200000010ff */
[----:B------:R-:W-:Y:S06]  /*8e10*/  BRA `(.L_x_8687) ;  /* 0x0000000000c87947 */ /* 0x000fec0003800000 */
.L_x_8685:
[----:B------:R-:W-:Y:S05]  /*8e20*/  @!P1 BRA `(.L_x_8688) ;  /* 0x0000000000949947 */ /* 0x000fea0003800000 */
[----:B0----5:R-:W-:Y:S02]  /*8e30*/  PRMT R18, R132, 0x7632, R18 ;  /* 0x0000763284127816 */ /* 0x021fe40000000012 */
[----:B------:R-:W-:Y:S02]  /*8e40*/  PRMT R20, R44, 0x7632, R20 ;  /* 0x000076322c147816 */ /* 0x000fe40000000014 */
[----:B------:R-:W-:Y:S01]  /*8e50*/  PRMT R19, R45, 0x7632, R19 ;  /* 0x000076322d137816 */ /* 0x000fe20000000013 */
[----:B------:R-:W-:Y:S01]  /*8e60*/  IMAD.U32 R21, R18, 0x10000, RZ ;  /* 0x0001000012157824 */ /* 0x000fe200078e00ff */
[----:B------:R-:W-:Y:S02]  /*8e70*/  PRMT R18, R133, 0x7632, R18 ;  /* 0x0000763285127816 */ /* 0x000fe40000000012 */
[----:B------:R-:W-:Y:S01]  /*8e80*/  SHF.L.U32 R20, R20, 0x10, RZ ;  /* 0x0000001014147819 */ /* 0x000fe200000006ff */
[----:B------:R-:W-:Y:S01]  /*8e90*/  IMAD.U32 R19, R19, 0x10000, RZ ;  /* 0x0001000013137824 */ /* 0x000fe200078e00ff */
[----:B------:R-:W-:-:S02]  /*8ea0*/  SHF.L.U32 R18, R18, 0x10, RZ ;  /* 0x0000001012127819 */ /* 0x000fc400000006ff */
[----:B------:R-:W-:Y:S01]  /*8eb0*/  PRMT R40, R47, 0x7632, R40 ;  /* 0x000076322f287816 */ /* 0x000fe20000000028 */
[----:B------:R-:W-:Y:S01]  /*8ec0*/  FADD.FTZ R21, R21, R20 ;  /* 0x0000001415157221 */ /* 0x000fe20000010000 */
[----:B------:R-:W-:Y:S01]  /*8ed0*/  PRMT R41, R46, 0x7632, R41 ;  /* 0x000076322e297816 */ /* 0x000fe20000000029 */
[--C-:B------:R-:W-:Y:S01]  /*8ee0*/  FADD.FTZ R20, R18, R19.reuse ;  /* 0x0000001312147221 */ /* 0x100fe20000010000 */
[----:B------:R-:W-:Y:S02]  /*8ef0*/  PRMT R18, R135, 0x7632, R18 ;  /* 0x0000763287127816 */ /* 0x000fe40000000012 */
[----:B------:R-:W-:Y:S02]  /*8f00*/  PRMT R19, R134, 0x7632, R19 ;  /* 0x0000763286137816 */ /* 0x000fe40000000013 */
[----:B------:R-:W-:Y:S01]  /*8f10*/  SHF.L.U32 R40, R40, 0x10, RZ ;  /* 0x0000001028287819 */ /* 0x000fe200000006ff */
[----:B------:R-:W-:Y:S01]  /*8f20*/  IMAD.U32 R18, R18, 0x10000, RZ ;  /* 0x0001000012127824 */ /* 0x000fe200078e00ff */
[----:B------:R-:W-:-:S02]  /*8f30*/  SHF.L.U32 R19, R19, 0x10, RZ ;  /* 0x0000001013137819 */ /* 0x000fc400000006ff */
[----:B------:R-:W-:Y:S01]  /*8f40*/  SHF.L.U32 R41, R41, 0x10, RZ ;  /* 0x0000001029297819 */ /* 0x000fe200000006ff */
[----:B------:R-:W-:Y:S01]  /*8f50*/  FADD.FTZ R18, R18, R40 ;  /* 0x0000002812127221 */ /* 0x000fe20000010000 */
[----:B------:R-:W-:-:S03]  /*8f60*/  SHF.L.U32 R40, R133, 0x10, RZ ;  /* 0x0000001085287819 */ /* 0x000fc600000006ff */
[----:B------:R-:W-:Y:S01]  /*8f70*/  FADD.FTZ R19, R19, R41 ;  /* 0x0000002913137221 */ /* 0x000fe20000010000 */
[----:B------:R-:W-:-:S04]  /*8f80*/  IMAD.U32 R41, R45, 0x10000, RZ ;  /* 0x000100002d297824 */ /* 0x000fc800078e00ff */
[----:B------:R-:W-:Y:S01]  /*8f90*/  FADD.FTZ R145, R40, R41 ;  /* 0x0000002928917221 */ /* 0x000fe20000010000 */
[----:B------:R-:W-:Y:S02]  /*8fa0*/  SHF.L.U32 R40, R134, 0x10, RZ ;  /* 0x0000001086287819 */ /* 0x000fe400000006ff */
[----:B------:R-:W-:-:S05]  /*8fb0*/  SHF.L.U32 R41, R46, 0x10, RZ ;  /* 0x000000102e297819 */ /* 0x000fca00000006ff */
[----:B------:R-:W-:Y:S01]  /*8fc0*/  FADD.FTZ R155, R40, R41 ;  /* 0x00000029289b7221 */ /* 0x000fe20000010000 */
[----:B------:R-:W-:Y:S01]  /*8fd0*/  SHF.L.U32 R41, R47, 0x10, RZ ;  /* 0x000000102f297819 */ /* 0x000fe200000006ff */
[----:B------:R-:W-:-:S03]  /*8fe0*/  IMAD.U32 R40, R135, 0x10000, RZ ;  /* 0x0001000087287824 */ /* 0x000fc600078e00ff */
[----:B------:R-:W-:Y:S01]  /*8ff0*/  F2FP.BF16.F32.PACK_AB R42, R19, R155 ;  /* 0x0000009b132a723e */ /* 0x000fe200000010ff */
[----:B------:R-:W-:Y:S01]  /*9000*/  FADD.FTZ R156, R40, R41 ;  /* 0x00000029289c7221 */ /* 0x000fe20000010000 */
[----:B------:R-:W-:Y:S01]  /*9010*/  SHF.L.U32 R40, R132, 0x10, RZ ;  /* 0x0000001084287819 */ /* 0x000fe200000006ff */
[----:B------:R-:W-:-:S03]  /*9020*/  IMAD.U32 R41, R44, 0x10000, RZ ;  /* 0x000100002c297824 */ /* 0x000fc600078e00ff */
[----:B------:R-:W-:Y:S01]  /*9030*/  F2FP.BF16.F32.PACK_AB R43, R18, R156 ;  /* 0x0000009c122b723e */ /* 0x000fe200000010ff */
[----:B------:R-:W-:Y:S01]  /*9040*/  FADD.FTZ R144, R40, R41 ;  /* 0x0000002928907221 */ /* 0x000fe20000010000 */
[----:B------:R-:W-:-:S04]  /*9050*/  F2FP.BF16.F32.PACK_AB R41, R20, R145 ;  /* 0x000000911429723e */ /* 0x000fc800000010ff */
[----:B------:R-:W-:Y:S01]  /*9060*/  F2FP.BF16.F32.PACK_AB R40, R21, R144 ;  /* 0x000000901528723e */ /* 0x000fe200000010ff */
[----:B------:R-:W-:Y:S06]  /*9070*/  BRA `(.L_x_8687) ;  /* 0x0000000000307947 */ /* 0x000fec0003800000 */
.L_x_8688:
[----:B0----5:R-:W-:Y:S01]  /*9080*/  PRMT R19, R133, 0x7632, R19 ;  /* 0x0000763285137816 */ /* 0x021fe20000000013 */
[----:B------:R-:W-:Y:S01]  /*9090*/  IMAD.U32 R155, R134, 0x10000, RZ ;  /* 0x00010000869b7824 */ /* 0x000fe200078e00ff */
[C---:B------:R-:W-:Y:S02]  /*90a0*/  PRMT R18, R132.reuse, 0x7632, R18 ;  /* 0x0000763284127816 */ /* 0x040fe40000000012 */
[----:B------:R-:W-:Y:S01]  /*90b0*/  SHF.L.U32 R144, R132, 0x10, RZ ;  /* 0x0000001084907819 */ /* 0x000fe200000006ff */
[----:B------:R-:W-:Y:S01]  /*90c0*/  IMAD.U32 R20, R19, 0x10000, RZ ;  /* 0x0001000013147824 */ /* 0x000fe200078e00ff */
[----:B------:R-:W-:Y:S02]  /*90d0*/  SHF.L.U32 R145, R133, 0x10, RZ ;  /* 0x0000001085917819 */ /* 0x000fe400000006ff */
[----:B------:R-:W-:Y:S02]  /*90e0*/  PRMT R132, R134, 0x7632, R132 ;  /* 0x0000763286847816 */ /* 0x000fe40000000084 */
[----:B------:R-:W-:-:S02]  /*90f0*/  PRMT R133, R135, 0x7632, R133 ;  /* 0x0000763287857816 */ /* 0x000fc40000000085 */
[----:B------:R-:W-:Y:S02]  /*9100*/  SHF.L.U32 R21, R18, 0x10, RZ ;  /* 0x0000001012157819 */ /* 0x000fe400000006ff */
[----:B------:R-:W-:Y:S02]  /*9110*/  SHF.L.U32 R156, R135, 0x10, RZ ;  /* 0x00000010879c7819 */ /* 0x000fe400000006ff */
[----:B------:R-:W-:Y:S02]  /*9120*/  SHF.L.U32 R19, R132, 0x10, RZ ;  /* 0x0000001084137819 */ /* 0x000fe400000006ff */
[----:B------:R-:W-:-:S07]  /*9130*/  SHF.L.U32 R18, R133, 0x10, RZ ;  /* 0x0000001085127819 */ /* 0x000fce00000006ff */
.L_x_8687:
[----:B------:R-:W0:Y:S01]  /*9140*/  @UP0 LDCU.64 UR4, c[0x0][0x3a8] ;  /* 0x00007500ff0407ac */ /* 0x000e220008000a00 */
[----:B------:R-:W-:Y:S01]  /*9150*/  PLOP3.LUT P0, PT, PT, PT, UP0, 0x80, 0x8 ;  /* 0x000000000008781c */ /* 0x000fe20003f0f008 */
[----:B------:R-:W-:Y:S01]  /*9160*/  IMAD.MOV.U32 R132, RZ, RZ, 0x10 ;  /* 0x00000010ff847424 */ /* 0x000fe200078e00ff */
[----:B------:R-:W-:Y:S02]  /*9170*/  PLOP3.LUT P1, PT, PT, PT, UP0, 0x80, 0x8 ;  /* 0x000000000008781c */ /* 0x000fe40003f2f008 */
[----:B------:R-:W-:-:S09]  /*9180*/  IADD3 R197, PT, PT, R22, 0x20, RZ ;  /* 0x0000002016c57810 */ /* 0x000fd20007ffe0ff */
[----:B0-----:R-:W-:-:S05]  /*9190*/  @P0 IMAD.WIDE.U32 R132, R22, R132, UR4 ;  /* 0x0000000416840e25 */ /* 0x001fca000f8e0084 */
[----:B------:R0:W-:Y:S02]  /*91a0*/  @P1 STG.E.128 desc[UR6][R132.64], R40 ;  /* 0x0000002884001986 */ /* 0x0001e4000c101d06 */
.L_x_8684:
[----:B--2---:R-:W-:Y:S05]  /*91b0*/  BSYNC.RECONVERGENT B0 ;  /* 0x0000000000007941 */ /* 0x004fea0003800200 */
.L_x_8683:
        /* <DEDUP_REMOVED lines=17> */
[----:B0-----:R0:W5:Y:S01]  /*92d0*/  LDG.E.128 R132, desc[UR6][R14.64] ;  /* 0x000000060e847981 */ /* 0x001162000c1e1d00 */
[----:B------:R-:W-:-:S04]  /*92e0*/  UISETP.NE.U32.AND UP1, UPT, UR14, URZ, UPT ;  /* 0x000000ff0e00728c */ /* 0x000fc8000bf25070 */
[----:B------:R-:W-:-:S09]  /*92f0*/  UISETP.NE.AND.EX UP1, UPT, UR15, URZ, UPT, UP1 ;  /* 0x000000ff0f00728c */ /* 0x000fd2000bf25310 */
[----:B0-----:R-:W-:Y:S05]  /*9300*/  BRA.U UP1, `(.L_x_8691) ;  /* 0x0000000101d47547 */ /* 0x001fea000b800000 */
[----:B------:R-:W-:-:S04]  /*9310*/  UISETP.NE.U32.AND UP1, UPT, UR16, URZ, UPT ;  /* 0x000000ff1000728c */ /* 0x000fc8000bf25070 */
[----:B------:R-:W-:-:S09]  /*9320*/  UISETP.NE.AND.EX UP1, UPT, UR17, URZ, UPT, UP1 ;  /* 0x000000ff1100728c */ /* 0x000fd2000bf25310 */
[----:B------:R-:W-:Y:S05]  /*9330*/  BRA.U UP1, `(.L_x_8692) ;  /* 0x0000000101347547 */ /* 0x000fea000b800000 */
[C---:B-----5:R-:W-:Y:S01]  /*9340*/  PRMT R14, R132.reuse, 0x7632, R14 ;  /* 0x00007632840e7816 */ /* 0x060fe2000000000e */
[C---:B------:R-:W-:Y:S01]  /*9350*/  IMAD.U32 R142, R133.reuse, 0x10000, RZ ;  /* 0x00010000858e7824 */ /* 0x040fe200078e00ff */
[----:B------:R-:W-:Y:S02]  /*9360*/  PRMT R15, R133, 0x7632, R15 ;  /* 0x00007632850f7816 */ /* 0x000fe4000000000f */
[----:B------:R-:W-:Y:S01]  /*9370*/  SHF.L.U32 R143, R132, 0x10, RZ ;  /* 0x00000010848f7819 */ /* 0x000fe200000006ff */
[----:B------:R-:W-:Y:S01]  /*9380*/  IMAD.U32 R17, R14, 0x10000, RZ ;  /* 0x000100000e117824 */ /* 0x000fe200078e00ff */
[----:B------:R-:W-:Y:S02]  /*9390*/  PRMT R133, R135, 0x7632, R133 ;  /* 0x0000763287857816 */ /* 0x000fe40000000085 */
[C---:B------:R-:W-:Y:S02]  /*93a0*/  PRMT R132, R134.reuse, 0x7632, R132 ;  /* 0x0000763286847816 */ /* 0x040fe40000000084 */
[----:B------:R-:W-:Y:S01]  /*93b0*/  SHF.L.U32 R16, R15, 0x10, RZ ;  /* 0x000000100f107819 */ /* 0x000fe200000006ff */
[----:B------:R-:W-:Y:S01]  /*93c0*/  IMAD.U32 R14, R133, 0x10000, RZ ;  /* 0x00010000850e7824 */ /* 0x000fe200078e00ff */
[----:B------:R-:W-:-:S02]  /*93d0*/  SHF.L.U32 R154, R134, 0x10, RZ ;  /* 0x00000010869a7819 */ /* 0x000fc400000006ff */
[----:B------:R-:W-:Y:S02]  /*93e0*/  SHF.L.U32 R157, R135, 0x10, RZ ;  /* 0x00000010879d7819 */ /* 0x000fe400000006ff */
[----:B------:R-:W-:Y:S01]  /*93f0*/  SHF.L.U32 R15, R132, 0x10, RZ ;  /* 0x00000010840f7819 */ /* 0x000fe200000006ff */
[----:B------:R-:W-:Y:S06]  /*9400*/  BRA `(.L_x_8693) ;  /* 0x0000000800147947 */ /* 0x000fec0003800000 */
.L_x_8692:
[----:B-----5:R-:W-:Y:S02]  /*9410*/  PRMT R14, R132, 0x7632, R14 ;  /* 0x00007632840e7816 */ /* 0x020fe4000000000e */
[----:B------:R-:W-:Y:S02]  /*9420*/  PRMT R16, R44, 0x7632, R16 ;  /* 0x000076322c107816 */ /* 0x000fe40000000010 */
[----:B------:R-:W-:Y:S02]  /*9430*/  SHF.L.U32 R17, R14, 0x10, RZ ;  /* 0x000000100e117819 */ /* 0x000fe400000006ff */
[----:B------:R-:W-:Y:S02]  /*9440*/  PRMT R14, R133, 0x7632, R14 ;  /* 0x00007632850e7816 */ /* 0x000fe4000000000e */
        /* <DEDUP_REMOVED lines=8> */
[----:B------:R-:W-:Y:S01]  /*94d0*/  PRMT R15, R134, 0x7632, R15 ;  /* 0x00007632860f7816 */ /* 0x000fe2000000000f */
[----:B------:R-:W-:Y:S01]  /*94e0*/  IMAD.U32 R41, R41, 0x10000, RZ ;  /* 0x0001000029297824 */ /* 0x000fe200078e00ff */
[----:B------:R-:W-:Y:S02]  /*94f0*/  PRMT R14, R135, 0x7632, R14 ;  /* 0x00007632870e7816 */ /* 0x000fe4000000000e */
[----:B------:R-:W-:Y:S02]  /*9500*/  SHF.L.U32 R15, R15, 0x10, RZ ;  /* 0x000000100f0f7819 */ /* 0x000fe400000006ff */
[----:B------:R-:W-:-:S02]  /*9510*/  SHF.L.U32 R14, R14, 0x10, RZ ;  /* 0x000000100e0e7819 */ /* 0x000fc400000006ff */
[----:B------:R-:W-:Y:S01]  /*9520*/  SHF.L.U32 R40, R40, 0x10, RZ ;  /* 0x0000001028287819 */ /* 0x000fe200000006ff */
[----:B------:R-:W-:Y:S01]  /*9530*/  FADD.FTZ R15, R15, R41 ;  /* 0x000000290f0f7221 */ /* 0x000fe20000010000 */
[----:B------:R-:W-:-:S03]  /*9540*/  SHF.L.U32 R41, R45, 0x10, RZ ;  /* 0x000000102d297819 */ /* 0x000fc600000006ff */
[----:B------:R-:W-:Y:S01]  /*9550*/  FADD.FTZ R14, R14, R40 ;  /* 0x000000280e0e7221 */ /* 0x000fe20000010000 */
[----:B------:R-:W-:-:S04]  /*9560*/  IMAD.U32 R40, R133, 0x10000, RZ ;  /* 0x0001000085287824 */ /* 0x000fc800078e00ff */
[----:B------:R-:W-:Y:S01]  /*9570*/  FADD.FTZ R142, R41, R40 ;  /* 0x00000028298e7221 */ /* 0x000fe20000010000 */
[----:B------:R-:W-:Y:S01]  /*9580*/  SHF.L.U32 R40, R134, 0x10, RZ ;  /* 0x0000001086287819 */ /* 0x000fe200000006ff */
[----:B------:R-:W-:-:S04]  /*9590*/  IMAD.U32 R41, R46, 0x10000, RZ ;  /* 0x000100002e297824 */ /* 0x000fc800078e00ff */
[----:B------:R-:W-:Y:S01]  /*95a0*/  FADD.FTZ R154, R41, R40 ;  /* 0x00000028299a7221 */ /* 0x000fe20000010000 */
[----:B------:R-:W-:Y:S02]  /*95b0*/  SHF.L.U32 R40, R135, 0x10, RZ ;  /* 0x0000001087287819 */ /* 0x000fe400000006ff */
[----:B------:R-:W-:Y:S02]  /*95c0*/  SHF.L.U32 R41, R47, 0x10, RZ ;  /* 0x000000102f297819 */ /* 0x000fe400000006ff */
[----:B------:R-:W-:-:S03]  /*95d0*/  F2FP.BF16.F32.PACK_AB R42, R15, R154 ;  /* 0x0000009a0f2a723e */ /* 0x000fc600000010ff */
        /* <DEDUP_REMOVED lines=8> */
.L_x_8691:
[----:B------:R-:W-:-:S04]  /*9660*/  UISETP.NE.U32.AND UP1, UPT, UR16, URZ, UPT ;  /* 0x000000ff1000728c */ /* 0x000fc8000bf25070 */
[----:B------:R-:W-:-:S09]  /*9670*/  UISETP.NE.AND.EX UP1, UPT, UR17, URZ, UPT, UP1 ;  /* 0x000000ff1100728c */ /* 0x000fd2000bf25310 */
[----:B------:R-:W-:Y:S05]  /*9680*/  BRA.U UP1, `(.L_x_8694) ;  /* 0x0000000101947547 */ /* 0x000fea000b800000 */
        /* <DEDUP_REMOVED lines=37> */
.L_x_8694:
[----:B-----5:R-:W-:Y:S01]  /*98e0*/  PRMT R15, R132, 0x7632, R15 ;  /* 0x00007632840f7816 */ /* 0x020fe2000000000f */
        /* <DEDUP_REMOVED lines=13> */
[----:B------:R-:W-:Y:S01]  /*99c0*/  PRMT R15, R134, 0x7632, R15 ;  /* 0x00007632860f7816 */ /* 0x000fe2000000000f */
[----:B------:R-:W-:Y:S01]  /*99d0*/  IMAD.U32 R14, R14, 0x10000, RZ ;  /* 0x000100000e0e7824 */ /* 0x000fe200078e00ff */
[----:B------:R-:W-:Y:S02]  /*99e0*/  PRMT R16, R45, 0x7632, R16 ;  /* 0x000076322d107816 */ /* 0x000fe40000000010 */
[----:B------:R-:W-:Y:S01]  /*99f0*/  SHF.L.U32 R15, R15, 0x10, RZ ;  /* 0x000000100f0f7819 */ /* 0x000fe200000006ff */
[----:B------:R-:W-:Y:S01]  /*9a00*/  FADD.FTZ R14, R41, R14 ;  /* 0x0000000e290e7221 */ /* 0x000fe20000010000 */
[----:B------:R-:W-:Y:S01]  /*9a10*/  PRMT R41, R51, 0x7632, R41 ;  /* 0x0000763233297816 */ /* 0x000fe20000000029 */
[----:B------:R-:W-:Y:S01]  /*9a20*/  IMAD.U32 R16, R16, 0x10000, RZ ;  /* 0x0001000010107824 */ /* 0x000fe200078e00ff */
[----:B------:R-:W-:Y:S01]  /*9a30*/  SHF.L.U32 R43, R50, 0x10, RZ ;  /* 0x00000010322b7819 */ /* 0x000fe200000006ff */
[--C-:B------:R-:W-:Y:S01]  /*9a40*/  FADD.FTZ R15, R15, R40.reuse ;  /* 0x000000280f0f7221 */ /* 0x100fe20000010000 */
[----:B------:R-:W-:Y:S01]  /*9a50*/  PRMT R40, R135, 0x7632, R40 ;  /* 0x0000763287287816 */ /* 0x000fe20000000028 */
[----:B------:R-:W-:Y:S01]  /*9a60*/  FADD.FTZ R16, R14, R16 ;  /* 0x000000100e107221 */ /* 0x000fe20000010000 */
[----:B------:R-:W-:-:S02]  /*9a70*/  SHF.L.U32 R41, R41, 0x10, RZ ;  /* 0x0000001029297819 */ /* 0x000fc400000006ff */
[----:B------:R-:W-:Y:S02]  /*9a80*/  SHF.L.U32 R40, R40, 0x10, RZ ;  /* 0x0000001028287819 */ /* 0x000fe400000006ff */
[----:B------:R-:W-:-:S03]  /*9a90*/  PRMT R14, R47, 0x7632, R14 ;  /* 0x000076322f0e7816 */ /* 0x000fc6000000000e */
[--C-:B------:R-:W-:Y:S01]  /*9aa0*/  FADD.FTZ R40, R40, R41.reuse ;  /* 0x0000002928287221 */ /* 0x100fe20000010000 */
[----:B------:R-:W-:Y:S02]  /*9ab0*/  PRMT R41, R46, 0x7632, R41 ;  /* 0x000076322e297816 */ /* 0x000fe40000000029 */
[----:B------:R-:W-:Y:S02]  /*9ac0*/  SHF.L.U32 R14, R14, 0x10, RZ ;  /* 0x000000100e0e7819 */ /* 0x000fe400000006ff */
[----:B------:R-:W-:-:S03]  /*9ad0*/  SHF.L.U32 R41, R41, 0x10, RZ ;  /* 0x0000001029297819 */ /* 0x000fc600000006ff */
[----:B------:R-:W-:Y:S01]  /*9ae0*/  FADD.FTZ R14, R40, R14 ;  /* 0x0000000e280e7221 */ /* 0x000fe20000010000 */
[----:B------:R-:W-:Y:S02]  /*9af0*/  IMAD.U32 R40, R132, 0x10000, RZ ;  /* 0x0001000084287824 */ /* 0x000fe400078e00ff */
[----:B------:R-:W-:Y:S01]  /*9b00*/  FADD.FTZ R15, R15, R41 ;  /* 0x000000290f0f7221 */ /* 0x000fe20000010000 */
[----:B------:R-:W-:Y:S02]  /*9b10*/  SHF.L.U32 R41, R48, 0x10, RZ ;  /* 0x0000001030297819 */ /* 0x000fe400000006ff */
[----:B------:R-:W-:-:S03]  /*9b20*/  SHF.L.U32 R132, R51, 0x10, RZ ;  /* 0x0000001033847819 */ /* 0x000fc600000006ff */
        /* <DEDUP_REMOVED lines=17> */
[----:B------:R-:W-:-:S04]  /*9c40*/  F2FP.BF16.F32.PACK_AB R41, R16, R142 ;  /* 0x0000008e1029723e */ /* 0x000fc800000010ff */
[----:B------:R-:W-:-:S07]  /*9c50*/  F2FP.BF16.F32.PACK_AB R40, R17, R143 ;  /* 0x0000008f1128723e */ /* 0x000fce00000010ff */
.L_x_8693:
[----:B------:R-:W0:Y:S01]  /*9c60*/  @UP0 LDCU.64 UR4, c[0x0][0x3a8] ;  /* 0x00007500ff0407ac */ /* 0x000e220008000a00 */
[----:B------:R-:W-:Y:S01]  /*9c70*/  PLOP3.LUT P0, PT, PT, PT, UP0, 0x80, 0x8 ;  /* 0x000000000008781c */ /* 0x000fe20003f0f008 */
[----:B------:R-:W-:Y:S01]  /*9c80*/  IMAD.MOV.U32 R132, RZ, RZ, 0x10 ;  /* 0x00000010ff847424 */ /* 0x000fe200078e00ff */
[----:B------:R-:W-:-:S11]  /*9c90*/  PLOP3.LUT P1, PT, PT, PT, UP0, 0x80, 0x8 ;  /* 0x000000000008781c */ /* 0x000fd60003f2f008 */
[C---:B0-----:R-:W-:Y:S01]  /*9ca0*/  @P0 IMAD.WIDE.U32 R132, R197.reuse, R132, UR4 ;  /* 0x00000004c5840e25 */ /* 0x041fe2000f8e0084 */
[----:B------:R-:W-:-:S04]  /*9cb0*/  IADD3 R197, PT, PT, R197, 0x20, RZ ;  /* 0x00000020c5c57810 */ /* 0x000fc80007ffe0ff */
[----:B------:R2:W-:Y:S03]  /*9cc0*/  @P1 STG.E.128 desc[UR6][R132.64], R40 ;  /* 0x0000002884001986 */ /* 0x0005e6000c101d06 */
.L_x_8690:
[----:B------:R-:W-:Y:S05]  /*9cd0*/  BSYNC.RECONVERGENT B0 ;  /* 0x0000000000007941 */ /* 0x000fea0003800200 */
.L_x_8689:
[----:B------:R-:W-:Y:S01]  /*9ce0*/  ISETP.GE.U32.AND P0, PT, R23, 0x60, PT ;  /* 0x000000601700780c */ /* 0x000fe20003f06070 */
[----:B------:R-:W-:Y:S01]  /*9cf0*/  BSSY.RECONVERGENT B0, `(.L_x_8695) ;  /* 0x00000b0000007945 */ /* 0x000fe20003800200 */
[----:B------:R-:W-:-:S11]  /*9d00*/  LOP3.LUT R13, R13, 0xfffffdff, RZ, 0xc0, !PT ;  /* 0xfffffdff0d0d7812 */ /* 0x000fd600078ec0ff */
[----:B------:R-:W-:Y:S01]  /*9d10*/  @P0 LOP3.LUT R13, R13, 0x200, RZ, 0xfc, !PT ;  /* 0x000002000d0d0812 */ /* 0x000fe200078efcff */
[----:B------:R-:W-:Y:S06]  /*9d20*/  @!P0 BRA `(.L_x_8696) ;  /* 0x0000000800b08947 */ /* 0x000fec0003800000 */
[----:B------:R-:W-:Y:S01]  /*9d30*/  ISETP.NE.U32.AND P0, PT, RZ, UR14, PT ;  /* 0x0000000eff007c0c */ /* 0x000fe2000bf05070 */
[----:B0-2---:R-:W0:Y:S01]  /*9d40*/  LDC.64 R132, c[0x0][0x390] ;  /* 0x0000e400ff847b82 */ /* 0x005e220000000a00 */
[----:B------:R-:W-:Y:S02]  /*9d50*/  ISETP.NE.U32.AND P1, PT, RZ, UR16, PT ;  /* 0x00000010ff007c0c */ /* 0x000fe4000bf25070 */
        /* <DEDUP_REMOVED lines=18> */
[----:B------:R-:W-:Y:S02]  /*9e80*/  SHF.L.U32 R141, R132, 0x10, RZ ;  /* 0x00000010848d7819 */ /* 0x000fe400000006ff */
[----:B------:R-:W-:Y:S01]  /*9e90*/  PRMT R132, R135, 0x7632, R132 ;  /* 0x0000763287847816 */ /* 0x000fe20000000084 */
[----:B------:R-:W-:Y:S01]  /*9ea0*/  IMAD.U32 R12, R9, 0x10000, RZ ;  /* 0x00010000090c7824 */ /* 0x000fe200078e00ff */
[----:B------:R-:W-:Y:S02]  /*9eb0*/  PRMT R11, R133, 0x7632, R11 ;  /* 0x00007632850b7816 */ /* 0x000fe4000000000b */
[----:B------:R-:W-:Y:S01]  /*9ec0*/  PRMT R10, R134, 0x7632, R10 ;  /* 0x00007632860a7816 */ /* 0x000fe2000000000a */
[----:B------:R-:W-:Y:S01]  /*9ed0*/  IMAD.U32 R9, R132, 0x10000, RZ ;  /* 0x0001000084097824 */ /* 0x000fe200078e00ff */
[----:B------:R-:W-:-:S02]  /*9ee0*/  SHF.L.U32 R153, R134, 0x10, RZ ;  /* 0x0000001086997819 */ /* 0x000fc400000006ff */
[----:B------:R-:W-:Y:S02]  /*9ef0*/  SHF.L.U32 R158, R135, 0x10, RZ ;  /* 0x00000010879e7819 */ /* 0x000fe400000006ff */
[----:B------:R-:W-:Y:S02]  /*9f00*/  SHF.L.U32 R11, R11, 0x10, RZ ;  /* 0x000000100b0b7819 */ /* 0x000fe400000006ff */
[----:B------:R-:W-:Y:S01]  /*9f10*/  SHF.L.U32 R10, R10, 0x10, RZ ;  /* 0x000000100a0a7819 */ /* 0x000fe200000006ff */
[----:B------:R-:W-:Y:S06]  /*9f20*/  BRA `(.L_x_8699) ;  /* 0x0000000800147947 */ /* 0x000fec0003800000 */
.L_x_8698:
[----:B-----5:R-:W-:Y:S02]  /*9f30*/  PRMT R10, R132, 0x7632, R10 ;  /* 0x00007632840a7816 */ /* 0x020fe4000000000a */
[----:B------:R-:W-:Y:S02]  /*9f40*/  PRMT R12, R44, 0x7632, R12 ;  /* 0x000076322c0c7816 */ /* 0x000fe4000000000c */
[----:B------:R-:W-:Y:S02]  /*9f50*/  PRMT R11, R133, 0x7632, R11 ;  /* 0x00007632850b7816 */ /* 0x000fe4000000000b */
[----:B------:R-:W-:Y:S02]  /*9f60*/  PRMT R9, R45, 0x7632, R9 ;  /* 0x000076322d097816 */ /* 0x000fe40000000009 */
[----:B------:R-:W-:Y:S01]  /*9f70*/  SHF.L.U32 R10, R10, 0x10, RZ ;  /* 0x000000100a0a7819 */ /* 0x000fe200000006ff */
[----:B------:R-:W-:Y:S01]  /*9f80*/  IMAD.U32 R11, R11, 0x10000, RZ ;  /* 0x000100000b0b7824 */ /* 0x000fe200078e00ff */
[----:B------:R-:W-:-:S02]  /*9f90*/  SHF.L.U32 R12, R12, 0x10, RZ ;  /* 0x000000100c0c7819 */ /* 0x000fc400000006ff */
[----:B------:R-:W-:Y:S02]  /*9fa0*/  SHF.L.U32 R9, R9, 0x10, RZ ;  /* 0x0000001009097819 */ /* 0x000fe400000006ff */
[----:B------:R-:W-:Y:S01]  /*9fb0*/  PRMT R41, R46, 0x7632, R41 ;  /* 0x000076322e297816 */ /* 0x000fe20000000029 */
[----:B------:R-:W-:Y:S01]  /*9fc0*/  FADD.FTZ R12, R10, R12 ;  /* 0x0000000c0a0c7221 */ /* 0x000fe20000010000 */
        /* <DEDUP_REMOVED lines=27> */
.L_x_8697:
[----:B------:R-:W-:-:S04]  /*a180*/  UISETP.NE.U32.AND UP1, UPT, UR16, URZ, UPT ;  /* 0x000000ff1000728c */ /* 0x000fc8000bf25070 */
[----:B------:R-:W-:-:S09]  /*a190*/  UISETP.NE.AND.EX UP1, UPT, UR17, URZ, UPT, UP1 ;  /* 0x000000ff1100728c */ /* 0x000fd2000bf25310 */
[----:B------:R-:W-:Y:S05]  /*a1a0*/  BRA.U UP1, `(.L_x_8700) ;  /* 0x0000000101947547 */ /* 0x000fea000b800000 */
[----:B-----5:R-:W-:Y:S02]  /*a1b0*/  PRMT R10, R132, 0x7632, R10 ;  /* 0x00007632840a7816 */ /* 0x020fe4000000000a */
        /* <DEDUP_REMOVED lines=8> */
[----:B------:R-:W-:Y:S02]  /*a240*/  PRMT R10, R134, 0x7632, R10 ;  /* 0x00007632860a7816 */ /* 0x000fe4000000000a */
[----:B------:R-:W-:Y:S01]  /*a250*/  PRMT R41, R50, 0x7632, R41 ;  /* 0x0000763232297816 */ /* 0x000fe20000000029 */
[--C-:B------:R-:W-:Y:S01]  /*a260*/  FADD.FTZ R11, R11, R9.reuse ;  /* 0x000000090b0b7221 */ /* 0x100fe20000010000 */
[----:B------:R-:W-:Y:S01]  /*a270*/  PRMT R9, R135, 0x7632, R9 ;  /* 0x0000763287097816 */ /* 0x000fe20000000009 */
[----:B------:R-:W-:Y:S01]  /*a280*/  IMAD.U32 R10, R10, 0x10000, RZ ;  /* 0x000100000a0a7824 */ /* 0x000fe200078e00ff */
[----:B------:R-:W-:Y:S02]  /*a290*/  PRMT R40, R51, 0x7632, R40 ;  /* 0x0000763233287816 */ /* 0x000fe40000000028 */
[----:B------:R-:W-:-:S02]  /*a2a0*/  SHF.L.U32 R41, R41, 0x10, RZ ;  /* 0x0000001029297819 */ /* 0x000fc400000006ff */
[----:B------:R-:W-:Y:S01]  /*a2b0*/  SHF.L.U32 R9, R9, 0x10, RZ ;  /* 0x0000001009097819 */ /* 0x000fe200000006ff */
[----:B------:R-:W-:Y:S02]  /*a2c0*/  IMAD.U32 R40, R40, 0x10000, RZ ;  /* 0x0001000028287824 */ /* 0x000fe400078e00ff */
        /* <DEDUP_REMOVED lines=19> */
.L_x_8700:
[----:B-----5:R-:W-:Y:S01]  /*a400*/  PRMT R10, R132, 0x7632, R10 ;  /* 0x00007632840a7816 */ /* 0x020fe2000000000a */
[C---:B------:R-:W-:Y:S01]  /*a410*/  IMAD.U32 R42, R49.reuse, 0x10000, RZ ;  /* 0x00010000312a7824 */ /* 0x040fe200078e00ff */
[----:B------:R-:W-:Y:S02]  /*a420*/  PRMT R9, R48, 0x7632, R9 ;  /* 0x0000763230097816 */ /* 0x000fe40000000009 */
[----:B------:R-:W-:Y:S01]  /*a430*/  PRMT R11, R49, 0x7632, R11 ;  /* 0x00007632310b7816 */ /* 0x000fe2000000000b */
[----:B------:R-:W-:Y:S01]  /*a440*/  IMAD.U32 R10, R10, 0x10000, RZ ;  /* 0x000100000a0a7824 */ /* 0x000fe200078e00ff */
[----:B------:R-:W-:Y:S02]  /*a450*/  SHF.L.U32 R9, R9, 0x10, RZ ;  /* 0x0000001009097819 */ /* 0x000fe400000006ff */
[----:B------:R-:W-:Y:S01]  /*a460*/  PRMT R12, R44, 0x7632, R12 ;  /* 0x000076322c0c7816 */ /* 0x000fe2000000000c */
[----:B------:R-:W-:Y:S01]  /*a470*/  IMAD.U32 R11, R11, 0x10000, RZ ;  /* 0x000100000b0b7824 */ /* 0x000fe200078e00ff */
[----:B------:R-:W-:Y:S01]  /*a480*/  PRMT R40, R50, 0x7632, R40 ;  /* 0x0000763232287816 */ /* 0x000fe20000000028 */
[----:B------:R-:W-:Y:S01]  /*a490*/  FADD.FTZ R9, R10, R9 ;  /* 0x000000090a097221 */ /* 0x000fe20000010000 */
[----:B------:R-:W-:Y:S01]  /*a4a0*/  PRMT R10, R133, 0x7632, R10 ;  /* 0x00007632850a7816 */ /* 0x000fe2000000000a */
[----:B------:R-:W-:Y:S01]  /*a4b0*/  IMAD.U32 R12, R12, 0x10000, RZ ;  /* 0x000100000c0c7824 */ /* 0x000fe200078e00ff */
[----:B------:R-:W-:-:S02]  /*a4c0*/  SHF.L.U32 R40, R40, 0x10, RZ ;  /* 0x0000001028287819 */ /* 0x000fc400000006ff */
[----:B------:R-:W-:Y:S01]  /*a4d0*/  SHF.L.U32 R41, R10, 0x10, RZ ;  /* 0x000000100a297819 */ /* 0x000fe200000006ff */
[----:B------:R-:W-:Y:S01]  /*a4e0*/  FADD.FTZ R12, R9, R12 ;  /* 0x0000000c090c7221 */ /* 0x000fe20000010000 */
[----:B------:R-:W-:Y:S02]  /*a4f0*/  PRMT R10, R134, 0x7632, R10 ;  /* 0x00007632860a7816 */ /* 0x000fe4000000000a */
[----:B------:R-:W-:Y:S01]  /*a500*/  PRMT R9, R135, 0x7632, R9 ;  /* 0x0000763287097816 */ /* 0x000fe20000000009 */
[----:B------:R-:W-:Y:S01]  /*a510*/  FADD.FTZ R11, R41, R11 ;  /* 0x0000000b290b7221 */ /* 0x000fe20000010000 */
[----:B------:R-:W-:Y:S02]  /*a520*/  SHF.L.U32 R10, R10, 0x10, RZ ;  /* 0x000000100a0a7819 */ /* 0x000fe400000006ff */
[----:B------:R-:W-:Y:S02]  /*a530*/  PRMT R41, R51, 0x7632, R41 ;  /* 0x0000763233297816 */ /* 0x000fe40000000029 */
[----:B------:R-:W-:Y:S01]  /*a540*/  SHF.L.U32 R9, R9, 0x10, RZ ;  /* 0x0000001009097819 */ /* 0x000fe200000006ff */
[--C-:B------:R-:W-:Y:S01]  /*a550*/  FADD.FTZ R10, R10, R40.reuse ;  /* 0x000000280a0a7221 */ /* 0x100fe20000010000 */
[----:B------:R-:W-:-:S02]  /*a560*/  PRMT R40, R45, 0x7632, R40 ;  /* 0x000076322d287816 */ /* 0x000fc40000000028 */
[----:B------:R-:W-:Y:S02]  /*a570*/  SHF.L.U32 R41, R41, 0x10, RZ ;  /* 0x0000001029297819 */ /* 0x000fe400000006ff */
[----:B------:R-:W-:Y:S01]  /*a580*/  SHF.L.U32 R43, R50, 0x10, RZ ;  /* 0x00000010322b7819 */ /* 0x000fe200000006ff */
[----:B------:R-:W-:Y:S02]  /*a590*/  IMAD.U32 R40, R40, 0x10000, RZ ;  /* 0x0001000028287824 */ /* 0x000fe400078e00ff */
[--C-:B------:R-:W-:Y:S01]  /*a5a0*/  FADD.FTZ R9, R9, R41.reuse ;  /* 0x0000002909097221 */ /* 0x100fe20000010000 */
[----:B------:R-:W-:Y:S01]  /*a5b0*/  PRMT R41, R46, 0x7632, R41 ;  /* 0x000076322e297816 */ /* 0x000fe20000000029 */
[--C-:B------:R-:W-:Y:S01]  /*a5c0*/  FADD.FTZ R11, R11, R40.reuse ;  /* 0x000000280b0b7221 */ /* 0x100fe20000010000 */
[----:B------:R-:W-:Y:S02]  /*a5d0*/  PRMT R40, R47, 0x7632, R40 ;  /* 0x000076322f287816 */ /* 0x000fe40000000028 */
[----:B------:R-:W-:-:S02]  /*a5e0*/  SHF.L.U32 R41, R41, 0x10, RZ ;  /* 0x0000001029297819 */ /* 0x000fc400000006ff */
[----:B------:R-:W-:-:S03]  /*a5f0*/  SHF.L.U32 R40, R40, 0x10, RZ ;  /* 0x0000001028287819 */ /* 0x000fc600000006ff */
[----:B------:R-:W-:Y:S01]  /*a600*/  FADD.FTZ R10, R10, R41 ;  /* 0x000000290a0a7221 */ /* 0x000fe20000010000 */
[----:B------:R-:W-:Y:S01]  /*a610*/  SHF.L.U32 R41, R48, 0x10, RZ ;  /* 0x0000001030297819 */ /* 0x000fe200000006ff */
[----:B------:R-:W-:Y:S01]  /*a620*/  FADD.FTZ R9, R9, R40 ;  /* 0x0000002809097221 */ /* 0x000fe20000010000 */
[----:B------:R-:W-:Y:S01]  /*a630*/  IMAD.U32 R40, R132, 0x10000, RZ ;  /* 0x0001000084287824 */ /* 0x000fe200078e00ff */
        /* <DEDUP_REMOVED lines=20> */
.L_x_8699:
[----:B------:R-:W0:Y:S01]  /*a780*/  @UP0 LDCU.64 UR4, c[0x0][0x3a8] ;  /* 0x00007500ff0407ac */ /* 0x000e220008000a00 */
[----:B------:R-:W-:Y:S01]  /*a790*/  PLOP3.LUT P0, PT, PT, PT, UP0, 0x80, 0x8 ;  /* 0x000000000008781c */ /* 0x000fe20003f0f008 */
[----:B------:R-:W-:Y:S01]  /*a7a0*/  IMAD.MOV.U32 R132, RZ, RZ, 0x10 ;  /* 0x00000010ff847424 */ /* 0x000fe200078e00ff */
[----:B------:R-:W-:-:S11]  /*a7b0*/  PLOP3.LUT P1, PT, PT, PT, UP0, 0x80, 0x8 ;  /* 0x000000000008781c */ /* 0x000fd60003f2f008 */
[C---:B0-----:R-:W-:Y:S01]  /*a7c0*/  @P0 IMAD.WIDE.U32 R132, R197.reuse, R132, UR4 ;  /* 0x00000004c5840e25 */ /* 0x041fe2000f8e0084 */
[----:B------:R-:W-:-:S04]  /*a7d0*/  IADD3 R197, PT, PT, R197, 0x20, RZ ;  /* 0x00000020c5c57810 */ /* 0x000fc80007ffe0ff */
[----:B------:R3:W-:Y:S03]  /*a7e0*/  @P1 STG.E.128 desc[UR6][R132.64], R40 ;  /* 0x0000002884001986 */ /* 0x0007e6000c101d06 */
.L_x_8696:
[----:B------:R-:W-:Y:S05]  /*a7f0*/  BSYNC.RECONVERGENT B0 ;  /* 0x0000000000007941 */ /* 0x000fea0003800200 */
.L_x_8695:
[----:B------:R-:W-:Y:S01]  /*a800*/  ISETP.GE.U32.AND P0, PT, R23, 0x80, PT ;  /* 0x000000801700780c */ /* 0x000fe20003f06070 */
[----:B------:R-:W-:Y:S01]  /*a810*/  BSSY.RECONVERGENT B0, `(.L_x_8701) ;  /* 0x00000b0000007945 */ /* 0x000fe20003800200 */
[----:B------:R-:W-:-:S11]  /*a820*/  LOP3.LUT R13, R13, 0xffffffbf, RZ, 0xc0, !PT ;  /* 0xffffffbf0d0d7812 */ /* 0x000fd600078ec0ff */
[----:B------:R-:W-:Y:S01]  /*a830*/  @P0 LOP3.LUT R13, R13, 0x40, RZ, 0xfc, !PT ;  /* 0x000000400d0d0812 */ /* 0x000fe200078efcff */
[----:B------:R-:W-:Y:S06]  /*a840*/  @!P0 BRA `(.L_x_8702) ;  /* 0x0000000800b08947 */ /* 0x000fec0003800000 */
[----:B------:R-:W-:Y:S01]  /*a850*/  ISETP.NE.U32.AND P0, PT, RZ, UR14, PT ;  /* 0x0000000eff007c0c */ /* 0x000fe2000bf05070 */
[----:B0-23--:R-:W0:Y:S01]  /*a860*/  LDC.64 R132, c[0x0][0x390] ;  /* 0x0000e400ff847b82 */ /* 0x00de220000000a00 */
[----:B------:R-:W-:Y:S02]  /*a870*/  ISETP.NE.U32.AND P1, PT, RZ, UR16, PT ;  /* 0x00000010ff007c0c */ /* 0x000fe4000bf25070 */
[----:B------:R-:W-:Y:S02]  /*a880*/  ISETP.NE.AND.EX P0, PT, RZ, UR15, PT, P0 ;  /* 0x0000000fff007c0c */ /* 0x000fe4000bf05300 */
[----:B------:R-:W-:-:S11]  /*a890*/  ISETP.NE.AND.EX P1, PT, RZ, UR17, PT, P1 ;  /* 0x00000011ff007c0c */ /* 0x000fd6000bf25310 */
[----:B-1----:R-:W1:Y:S02]  /*a8a0*/  @P0 LDC.64 R6, c[0x0][0x398] ;  /* 0x0000e600ff060b82 */ /* 0x002e640000000a00 */
        /* <DEDUP_REMOVED lines=26> */
.L_x_8704:
        /* <DEDUP_REMOVED lines=37> */
.L_x_8703:
        /* <DEDUP_REMOVED lines=40> */
.L_x_8706:
        /* <DEDUP_REMOVED lines=56> */
.L_x_8705:
[----:B------:R-:W0:Y:S01]  /*b2a0*/  @UP0 LDCU.64 UR4, c[0x0][0x3a8] ;  /* 0x00007500ff0407ac */ /* 0x000e220008000a00 */
[----:B------:R-:W-:Y:S01]  /*b2b0*/  PLOP3.LUT P0, PT, PT, PT, UP0, 0x80, 0x8 ;  /* 0x000000000008781c */ /* 0x000fe20003f0f008 */
[----:B------:R-:W-:Y:S01]  /*b2c0*/  IMAD.MOV.U32 R132, RZ, RZ, 0x10 ;  /* 0x00000010ff847424 */ /* 0x000fe200078e00ff */
[----:B------:R-:W-:-:S11]  /*b2d0*/  PLOP3.LUT P1, PT, PT, PT, UP0, 0x80, 0x8 ;  /* 0x000000000008781c */ /* 0x000fd60003f2f008 */
[C---:B0-----:R-:W-:Y:S01]  /*b2e0*/  @P0 IMAD.WIDE.U32 R132, R197.reuse, R132, UR4 ;  /* 0x00000004c5840e25 */ /* 0x041fe2000f8e0084 */
[----:B------:R-:W-:-:S04]  /*b2f0*/  IADD3 R197, PT, PT, R197, 0x20, RZ ;  /* 0x00000020c5c57810 */ /* 0x000fc80007ffe0ff */
[----:B------:R4:W-:Y:S03]  /*b300*/  @P1 STG.E.128 desc[UR6][R132.64], R40 ;  /* 0x0000002884001986 */ /* 0x0009e6000c101d06 */
.L_x_8702:
[----:B------:R-:W-:Y:S05]  /*b310*/  BSYNC.RECONVERGENT B0 ;  /* 0x0000000000007941 */ /* 0x000fea0003800200 */
.L_x_8701:
[----:B------:R-:W-:Y:S01]  /*b320*/  ISETP.GE.U32.AND P0, PT, R23, 0xa0, PT ;  /* 0x000000a01700780c */ /* 0x000fe20003f06070 */
[----:B------:R-:W-:Y:S01]  /*b330*/  BSSY.RECONVERGENT B0, `(.L_x_8707) ;  /* 0x00000b0000007945 */ /* 0x000fe20003800200 */
[----:B------:R-:W-:-:S11]  /*b340*/  LOP3.LUT R13, R13, 0xffffffdf, RZ, 0xc0, !PT ;  /* 0xffffffdf0d0d7812 */ /* 0x000fd600078ec0ff */
[----:B------:R-:W-:Y:S01]  /*b350*/  @P0 LOP3.LUT R13, R13, 0x20, RZ, 0xfc, !PT ;  /* 0x000000200d0d0812 */ /* 0x000fe200078efcff */
[----:B------:R-:W-:Y:S06]  /*b360*/  @!P0 BRA `(.L_x_8708) ;  /* 0x0000000800b08947 */ /* 0x000fec0003800000 */
[----:B------:R-:W-:Y:S01]  /*b370*/  ISETP.NE.U32.AND P0, PT, RZ, UR14, PT ;  /* 0x0000000eff007c0c */ /* 0x000fe2000bf05070 */
[----:B0-234-:R-:W0:Y:S01]  /*b380*/  LDC.64 R132, c[0x0][0x390] ;  /* 0x0000e400ff847b82 */ /* 0x01de220000000a00 */
        /* <DEDUP_REMOVED lines=30> */
.L_x_8710:
        /* <DEDUP_REMOVED lines=37> */
.L_x_8709:
        /* <DEDUP_REMOVED lines=40> */
.L_x_8712:
        /* <DEDUP_REMOVED lines=56> */
.L_x_8711:
[----:B------:R-:W0:Y:S01]  /*bdc0*/  @UP0 LDCU.64 UR4, c[0x0][0x3a8] ;  /* 0x00007500ff0407ac */ /* 0x000e220008000a00 */
[----:B------:R-:W-:Y:S01]  /*bdd0*/  PLOP3.LUT P0, PT, PT, PT, UP0, 0x80, 0x8 ;  /* 0x000000000008781c */ /* 0x000fe20003f0f008 */
[----:B------:R-:W-:Y:S01]  /*bde0*/  IMAD.MOV.U32 R132, RZ, RZ, 0x10 ;  /* 0x00000010ff847424 */ /* 0x000fe200078e00ff */
[----:B------:R-:W-:-:S11]  /*bdf0*/  PLOP3.LUT P1, PT, PT, PT, UP0, 0x80, 0x8 ;  /* 0x000000000008781c */ /* 0x000fd60003f2f008 */
[C---:B0-----:R-:W-:Y:S01]  /*be00*/  @P0 IMAD.WIDE.U32 R132, R197.reuse, R132, UR4 ;  /* 0x00000004c5840e25 */ /* 0x041fe2000f8e0084 */
[----:B------:R-:W-:-:S04]  /*be10*/  IADD3 R197, PT, PT, R197, 0x20, RZ ;  /* 0x00000020c5c57810 */ /* 0x000fc80007ffe0ff */
[----:B------:R0:W-:Y:S03]  /*be20*/  @P1 STG.E.128 desc[UR6][R132.64], R40 ;  /* 0x0000002884001986 */ /* 0x0001e6000c101d06 */
.L_x_8708:
[----:B------:R-:W-:Y:S05]  /*be30*/  BSYNC.RECONVERGENT B0 ;  /* 0x0000000000007941 */ /* 0x000fea0003800200 */
.L_x_8707:
[----:B------:R-:W-:Y:S01]  /*be40*/  ISETP.GE.U32.AND P0, PT, R23, 0xc0, PT ;  /* 0x000000c01700780c */ /* 0x000fe20003f06070 */
[----:B------:R-:W-:Y:S01]  /*be50*/  BSSY.RECONVERGENT B0, `(.L_x_8713) ;  /* 0x00000b0000007945 */ /* 0x000fe20003800200 */
[----:B------:R-:W-:-:S11]  /*be60*/  LOP3.LUT R13, R13, 0xffffffef, RZ, 0xc0, !PT ;  /* 0xffffffef0d0d7812 */ /* 0x000fd600078ec0ff */
[----:B------:R-:W-:Y:S01]  /*be70*/  @P0 LOP3.LUT R13, R13, 0x10, RZ, 0xfc, !PT ;  /* 0x000000100d0d0812 */ /* 0x000fe200078efcff */
        /* <DEDUP_REMOVED lines=13> */
[----:B--234-:R0:W5:Y:S01]  /*bf50*/  LDG.E.128 R132, desc[UR6][R24.64] ;  /* 0x0000000618847981 */ /* 0x01c162000c1e1d00 */
        /* <DEDUP_REMOVED lines=19> */
.L_x_8716:
        /* <DEDUP_REMOVED lines=24> */
[----:B------:R-:W-:-:S04]  /*c210*/  SHF.L.U32 R39, R134, 0x10, RZ ;  /* 0x0000001086277819 */ /* 0x000fc800000006ff */
[----:B------:R-:W-:Y:S01]  /*c220*/  F2FP.BF16.F32.PACK_AB R41, R25, R38 ;  /* 0x000000261929723e */ /* 0x000fe200000010ff */
        /* <DEDUP_REMOVED lines=8> */
[----:B------:R-:W-:-:S05]  /*c2b0*/  FADD.FTZ R39, R40, R39 ;  /* 0x0000002728277221 */ /* 0x000fca0000010000 */
[----:B------:R-:W-:Y:S01]  /*c2c0*/  F2FP.BF16.F32.PACK_AB R40, R24, R39 ;  /* 0x000000271828723e */ /* 0x000fe200000010ff */
[----:B------:R-:W-:Y:S06]  /*c2d0*/  BRA `(.L_x_8717) ;  /* 0x0000000400807947 */ /* 0x000fec0003800000 */
.L_x_8715:
        /* <DEDUP_REMOVED lines=25> */
[----:B------:R-:W-:-:S05]  /*c470*/  SHF.L.U32 R38, R133, 0x10, RZ ;  /* 0x0000001085267819 */ /* 0x000fca00000006ff */
[----:B------:R-:W-:Y:S01]  /*c480*/  FADD.FTZ R38, R39, R38 ;  /* 0x0000002627267221 */ /* 0x000fe20000010000 */
[----:B------:R-:W-:-:S04]  /*c490*/  IMAD.U32 R39, R134, 0x10000, RZ ;  /* 0x0001000086277824 */ /* 0x000fc800078e00ff */
[----:B------:R-:W-:Y:S01]  /*c4a0*/  FADD.FTZ R150, R40, R39 ;  /* 0x0000002728967221 */ /* 0x000fe20000010000 */
[----:B------:R-:W-:Y:S01]  /*c4b0*/  SHF.L.U32 R39, R135, 0x10, RZ ;  /* 0x0000001087277819 */ /* 0x000fe200000006ff */
[----:B------:R-:W-:Y:S01]  /*c4c0*/  IMAD.U32 R40, R51, 0x10000, RZ ;  /* 0x0001000033287824 */ /* 0x000fe200078e00ff */
[----:B------:R-:W-:Y:S02]  /*c4d0*/  F2FP.BF16.F32.PACK_AB R41, R25, R38 ;  /* 0x000000261929723e */ /* 0x000fe400000010ff */
[----:B------:R-:W-:Y:S01]  /*c4e0*/  F2FP.BF16.F32.PACK_AB R42, R26, R150 ;  /* 0x000000961a2a723e */ /* 0x000fe200000010ff */
[----:B------:R-:W-:Y:S01]  /*c4f0*/  FADD.FTZ R161, R40, R39 ;  /* 0x0000002728a17221 */ /* 0x000fe20000010000 */
[----:B------:R-:W-:Y:S02]  /*c500*/  SHF.L.U32 R39, R132, 0x10, RZ ;  /* 0x0000001084277819 */ /* 0x000fe400000006ff */
[----:B------:R-:W-:Y:S02]  /*c510*/  SHF.L.U32 R40, R48, 0x10, RZ ;  /* 0x0000001030287819 */ /* 0x000fe400000006ff */
[----:B------:R-:W-:-:S03]  /*c520*/  F2FP.BF16.F32.PACK_AB R43, R27, R161 ;  /* 0x000000a11b2b723e */ /* 0x000fc600000010ff */
[----:B------:R-:W-:-:S05]  /*c530*/  FADD.FTZ R39, R40, R39 ;  /* 0x0000002728277221 */ /* 0x000fca0000010000 */
[----:B------:R-:W-:Y:S01]  /*c540*/  F2FP.BF16.F32.PACK_AB R40, R24, R39 ;  /* 0x000000271828723e */ /* 0x000fe200000010ff */
[----:B------:R-:W-:Y:S06]  /*c550*/  BRA `(.L_x_8717) ;  /* 0x0000000000e07947 */ /* 0x000fec0003800000 */
.L_x_8718:
[----:B-----5:R-:W-:Y:S01]  /*c560*/  PRMT R25, R132, 0x7632, R25 ;  /* 0x0000763284197816 */ /* 0x020fe20000000019 */
[----:B------:R-:W-:Y:S01]  /*c570*/  IMAD.U32 R40, R49, 0x10000, RZ ;  /* 0x0001000031287824 */ /* 0x000fe200078e00ff */
[----:B------:R-:W-:Y:S02]  /*c580*/  PRMT R24, R48, 0x7632, R24 ;  /* 0x0000763230187816 */ /* 0x000fe40000000018 */
[----:B------:R-:W-:Y:S01]  /*c590*/  PRMT R26, R133, 0x7632, R26 ;  /* 0x00007632851a7816 */ /* 0x000fe2000000001a */
[----:B------:R-:W-:Y:S01]  /*c5a0*/  IMAD.U32 R25, R25, 0x10000, RZ ;  /* 0x0001000019197824 */ /* 0x000fe200078e00ff */
[----:B------:R-:W-:Y:S02]  /*c5b0*/  SHF.L.U32 R24, R24, 0x10, RZ ;  /* 0x0000001018187819 */ /* 0x000fe400000006ff */
[----:B------:R-:W-:Y:S02]  /*c5c0*/  SHF.L.U32 R39, R26, 0x10, RZ ;  /* 0x000000101a277819 */ /* 0x000fe400000006ff */
[----:B------:R-:W-:Y:S01]  /*c5d0*/  PRMT R26, R134, 0x7632, R26 ;  /* 0x00007632861a7816 */ /* 0x000fe2000000001a */
[----:B------:R-:W-:Y:S01]  /*c5e0*/  FADD.FTZ R24, R25, R24 ;  /* 0x0000001819187221 */ /* 0x000fe20000010000 */
[----:B------:R-:W-:-:S02]  /*c5f0*/  PRMT R38, R50, 0x7632, R38 ;  /* 0x0000763232267816 */ /* 0x000fc40000000026 */
        /* <DEDUP_REMOVED lines=8> */
[----:B------:R-:W-:Y:S01]  /*c680*/  PRMT R39, R51, 0x7632, R39 ;  /* 0x0000763233277816 */ /* 0x000fe20000000027 */
[--C-:B------:R-:W-:Y:S01]  /*c690*/  FADD.FTZ R26, R26, R38.reuse ;  /* 0x000000261a1a7221 */ /* 0x100fe20000010000 */
[----:B------:R-:W-:Y:S01]  /*c6a0*/  FADD.FTZ R24, R24, R27 ;  /* 0x0000001b18187221 */ /* 0x000fe20000010000 */
[----:B------:R-:W-:-:S02]  /*c6b0*/  PRMT R38, R45, 0x7632, R38 ;  /* 0x000076322d267816 */ /* 0x000fc40000000026 */
[----:B------:R-:W-:Y:S02]  /*c6c0*/  PRMT R27, R135, 0x7632, R27 ;  /* 0x00007632871b7816 */ /* 0x000fe4000000001b */
[----:B------:R-:W-:Y:S01]  /*c6d0*/  SHF.L.U32 R39, R39, 0x10, RZ ;  /* 0x0000001027277819 */ /* 0x000fe200000006ff */
[----:B------:R-:W-:Y:S01]  /*c6e0*/  IMAD.U32 R38, R38, 0x10000, RZ ;  /* 0x0001000026267824 */ /* 0x000fe200078e00ff */
[----:B------:R-:W-:Y:S02]  /*c6f0*/  SHF.L.U32 R27, R27, 0x10, RZ ;  /* 0x000000101b1b7819 */ /* 0x000fe400000006ff */
[----:B------:R-:W-:Y:S01]  /*c700*/  SHF.L.U32 R42, R51, 0x10, RZ ;  /* 0x00000010332a7819 */ /* 0x000fe200000006ff */
[--C-:B------:R-:W-:Y:S01]  /*c710*/  FADD.FTZ R25, R25, R38.reuse ;  /* 0x0000002619197221 */ /* 0x100fe20000010000 */
[----:B------:R-:W-:Y:S01]  /*c720*/  PRMT R38, R47, 0x7632, R38 ;  /* 0x000076322f267816 */ /* 0x000fe20000000026 */
[--C-:B------:R-:W-:Y:S01]  /*c730*/  FADD.FTZ R27, R27, R39.reuse ;  /* 0x000000271b1b7221 */ /* 0x100fe20000010000 */
[----:B------:R-:W-:-:S02]  /*c740*/  PRMT R39, R46, 0x7632, R39 ;  /* 0x000076322e277816 */ /* 0x000fc40000000027 */
[----:B------:R-:W-:Y:S02]  /*c750*/  SHF.L.U32 R38, R38, 0x10, RZ ;  /* 0x0000001026267819 */ /* 0x000fe400000006ff */
        /* <DEDUP_REMOVED lines=19> */
[----:B------:R-:W-:Y:S02]  /*c890*/  SHF.L.U32 R40, R44, 0x10, RZ ;  /* 0x000000102c287819 */ /* 0x000fe400000006ff */
[----:B------:R-:W-:Y:S02]  /*c8a0*/  F2FP.BF16.F32.PACK_AB R41, R25, R38 ;  /* 0x000000261929723e */ /* 0x000fe400000010ff */
[----:B------:R-:W-:Y:S01]  /*c8b0*/  F2FP.BF16.F32.PACK_AB R43, R27, R161 ;  /* 0x000000a11b2b723e */ /* 0x000fe200000010ff */
[----:B------:R-:W-:-:S05]  /*c8c0*/  FADD.FTZ R39, R40, R39 ;  /* 0x0000002728277221 */ /* 0x000fca0000010000 */
[----:B------:R-:W-:-:S07]  /*c8d0*/  F2FP.BF16.F32.PACK_AB R40, R24, R39 ;  /* 0x000000271828723e */ /* 0x000fce00000010ff */
.L_x_8717:
[----:B------:R-:W0:Y:S01]  /*c8e0*/  @UP0 LDCU.64 UR4, c[0x0][0x3a8] ;  /* 0x00007500ff0407ac */ /* 0x000e220008000a00 */
[----:B------:R-:W-:Y:S01]  /*c8f0*/  PLOP3.LUT P0, PT, PT, PT, UP0, 0x80, 0x8 ;  /* 0x000000000008781c */ /* 0x000fe20003f0f008 */
[----:B------:R-:W-:Y:S01]  /*c900*/  IMAD.MOV.U32 R132, RZ, RZ, 0x10 ;  /* 0x00000010ff847424 */ /* 0x000fe200078e00ff */
[----:B------:R-:W-:-:S11]  /*c910*/  PLOP3.LUT P1, PT, PT, PT, UP0, 0x80, 0x8 ;  /* 0x000000000008781c */ /* 0x000fd60003f2f008 */
[C---:B0-----:R-:W-:Y:S01]  /*c920*/  @P0 IMAD.WIDE.U32 R132, R197.reuse, R132, UR4 ;  /* 0x00000004c5840e25 */ /* 0x041fe2000f8e0084 */
[----:B------:R-:W-:-:S04]  /*c930*/  IADD3 R197, PT, PT, R197, 0x20, RZ ;  /* 0x00000020c5c57810 */ /* 0x000fc80007ffe0ff */
[----:B------:R0:W-:Y:S03]  /*c940*/  @P1 STG.E.128 desc[UR6][R132.64], R40 ;  /* 0x0000002884001986 */ /* 0x0001e6000c101d06 */
.L_x_8714:
[----:B------:R-:W-:Y:S05]  /*c950*/  BSYNC.RECONVERGENT B0 ;  /* 0x0000000000007941 */ /* 0x000fea0003800200 */
.L_x_8713:
[----:B------:R-:W-:Y:S01]  /*c960*/  ISETP.GE.U32.AND P0, PT, R23, 0xe0, PT ;  /* 0x000000e01700780c */ /* 0x000fe20003f06070 */
[----:B------:R-:W-:Y:S01]  /*c970*/  BSSY.RECONVERGENT B0, `(.L_x_8719) ;  /* 0x00000b0000007945 */ /* 0x000fe20003800200 */
[----:B------:R-:W-:-:S11]  /*c980*/  LOP3.LUT R13, R13, 0xfffffff7, RZ, 0xc0, !PT ;  /* 0xfffffff70d0d7812 */ /* 0x000fd600078ec0ff */
[----:B------:R-:W-:Y:S01]  /*c990*/  @P0 LOP3.LUT R13, R13, 0x8, RZ, 0xfc, !PT ;  /* 0x000000080d0d0812 */ /* 0x000fe200078efcff */
[----:B------:R-:W-:Y:S06]  /*c9a0*/  @!P0 BRA `(.L_x_8720) ;  /* 0x0000000800b08947 */ /* 0x000fec0003800000 */
[----:B------:R-:W-:Y:S01]  /*c9b0*/  ISETP.NE.U32.AND P0, PT, RZ, UR14, PT ;  /* 0x0000000eff007c0c */ /* 0x000fe2000bf05070 */
[----:B------:R-:W0:Y:S03]  /*c9c0*/  LDC.64 R30, c[0x0][0x390] ;  /* 0x0000e400ff1e7b82 */ /* 0x000e260000000a00 */
[----:B------:R-:W-:-:S13]  /*c9d0*/  ISETP.NE.AND.EX P0, PT, RZ, UR15, PT, P0 ;  /* 0x0000000fff007c0c */ /* 0x000fda000bf05300 */
[----:B------:R-:W1:Y:S02]  /*c9e0*/  @P0 LDC.64 R28, c[0x0][0x398] ;  /* 0x0000e600ff1c0b82 */ /* 0x000e640000000a00 */
[----:B-1----:R-:W-:-:S05]  /*c9f0*/  @P0 IMAD.WIDE.U32 R28, R197, 0x10, R28 ;  /* 0x00000010c51c0825 */ /* 0x002fca00078e001c */
[----:B------:R1:W5:Y:S01]  /*ca00*/  @P0 LDG.E.128 R48, desc[UR6][R28.64] ;  /* 0x000000061c300981 */ /* 0x000362000c1e1d00 */
[----:B------:R-:W-:-:S04]  /*ca10*/  ISETP.NE.U32.AND P0, PT, RZ, UR16, PT ;  /* 0x00000010ff007c0c */ /* 0x000fc8000bf05070 */
[----:B------:R-:W-:-:S13]  /*ca20*/  ISETP.NE.AND.EX P0, PT, RZ, UR17, PT, P0 ;  /* 0x00000011ff007c0c */ /* 0x000fda000bf05300 */
        /* <DEDUP_REMOVED lines=24> */
.L_x_8722:
        /* <DEDUP_REMOVED lines=37> */
.L_x_8721:
        /* <DEDUP_REMOVED lines=40> */
.L_x_8724:
        /* <DEDUP_REMOVED lines=56> */
.L_x_8723:
[----:B------:R-:W0:Y:S01]  /*d400*/  @UP0 LDCU.64 UR4, c[0x0][0x3a8] ;  /* 0x00007500ff0407ac */ /* 0x000e220008000a00 */
[----:B------:R-:W-:Y:S01]  /*d410*/  PLOP3.LUT P0, PT, PT, PT, UP0, 0x80, 0x8 ;  /* 0x000000000008781c */ /* 0x000fe20003f0f008 */
[----:B------:R-:W-:-:S12]  /*d420*/  IMAD.MOV.U32 R132, RZ, RZ, 0x10 ;  /* 0x00000010ff847424 */ /* 0x000fd800078e00ff */
[C---:B0-----:R-:W-:Y:S01]  /*d430*/  @P0 IMAD.WIDE.U32 R132, R197.reuse, R132, UR4 ;  /* 0x00000004c5840e25 */ /* 0x041fe2000f8e0084 */
[----:B------:R-:W-:Y:S02]  /*d440*/  PLOP3.LUT P0, PT, PT, PT, UP0, 0x80, 0x8 ;  /* 0x000000000008781c */ /* 0x000fe40003f0f008 */
[----:B------:R-:W-:-:S11]  /*d450*/  IADD3 R197, PT, PT, R197, 0x20, RZ ;  /* 0x00000020c5c57810 */ /* 0x000fd60007ffe0ff */
[----:B------:R0:W-:Y:S02]  /*d460*/  @P0 STG.E.128 desc[UR6][R132.64], R40 ;  /* 0x0000002884000986 */ /* 0x0001e4000c101d06 */
.L_x_8720:
[----:B------:R-:W-:Y:S05]  /*d470*/  BSYNC.RECONVERGENT B0 ;  /* 0x0000000000007941 */ /* 0x000fea0003800200 */
.L_x_8719:
[----:B------:R-:W-:Y:S01]  /*d480*/  ISETP.GE.U32.AND P0, PT, R23, 0x100, PT ;  /* 0x000001001700780c */ /* 0x000fe20003f06070 */
[----:B------:R-:W-:Y:S01]  /*d490*/  BSSY.RECONVERGENT B0, `(.L_x_8725) ;  /* 0x00000af000007945 */ /* 0x000fe20003800200 */
[----:B------:R-:W-:-:S11]  /*d4a0*/  LOP3.LUT R13, R13, 0xfffffffb, RZ, 0xc0, !PT ;  /* 0xfffffffb0d0d7812 */ /* 0x000fd600078ec0ff */
[----:B------:R-:W-:Y:S01]  /*d4b0*/  @P0 LOP3.LUT R13, R13, 0x4, RZ, 0xfc, !PT ;  /* 0x000000040d0d0812 */ /* 0x000fe200078efcff */
[----:B------:R-:W-:Y:S06]  /*d4c0*/  @!P0 BRA `(.L_x_8726) ;  /* 0x0000000800ac8947 */ /* 0x000fec0003800000 */
[----:B------:R-:W-:-:S04]  /*d4d0*/  ISETP.NE.U32.AND P0, PT, RZ, UR14, PT ;  /* 0x0000000eff007c0c */ /* 0x000fc8000bf05070 */
[----:B------:R-:W-:-:S13]  /*d4e0*/  ISETP.NE.AND.EX P0, PT, RZ, UR15, PT, P0 ;  /* 0x0000000fff007c0c */ /* 0x000fda000bf05300 */
[----:B------:R-:W0:Y:S02]  /*d4f0*/  @P0 LDC.64 R32, c[0x0][0x398] ;  /* 0x0000e600ff200b82 */ /* 0x000e240000000a00 */
[----:B0-----:R-:W-:-:S05]  /*d500*/  @P0 IMAD.WIDE.U32 R32, R197, 0x10, R32 ;  /* 0x00000010c5200825 */ /* 0x001fca00078e0020 */
[----:B------:R0:W5:Y:S01]  /*d510*/  @P0 LDG.E.128 R48, desc[UR6][R32.64] ;  /* 0x0000000620300981 */ /* 0x000162000c1e1d00 */
[----:B------:R-:W-:-:S04]  /*d520*/  ISETP.NE.U32.AND P0, PT, RZ, UR16, PT ;  /* 0x00000010ff007c0c */ /* 0x000fc8000bf05070 */
[----:B------:R-:W-:-:S13]  /*d530*/  ISETP.NE.AND.EX P0, PT, RZ, UR17, PT, P0 ;  /* 0x00000011ff007c0c */ /* 0x000fda000bf05300 */
[----:B0-----:R-:W0:Y:S02]  /*d540*/  @P0 LDC.64 R32, c[0x0][0x3a0] ;  /* 0x0000e800ff200b82 */ /* 0x001e240000000a00 */
[----:B0-----:R-:W-:-:S05]  /*d550*/  @P0 IMAD.WIDE.U32 R32, R197, 0x10, R32 ;  /* 0x00000010c5200825 */ /* 0x001fca00078e0020 */
[----:B------:R0:W5:Y:S02]  /*d560*/  @P0 LDG.E.128 R44, desc[UR6][R32.64] ;  /* 0x00000006202c0981 */ /* 0x000164000c1e1d00 */
[----:B0-----:R-:W0:Y:S02]  /*d570*/  LDC.64 R32, c[0x0][0x390] ;  /* 0x0000e400ff207b82 */ /* 0x001e240000000a00 */
        /* <DEDUP_REMOVED lines=21> */
.L_x_8728:
[----:B-----5:R-:W-:Y:S02]  /*d6d0*/  PRMT R33, R133, 0x7632, R33 ;  /* 0x0000763285217816 */ /* 0x020fe40000000021 */
        /* <DEDUP_REMOVED lines=36> */
.L_x_8727:
        /* <DEDUP_REMOVED lines=20> */
[----:B------:R-:W-:-:S02]  /*da60*/  IMAD.U32 R40, R40, 0x10000, RZ ;  /* 0x0001000028287824 */ /* 0x000fc400078e00ff */
        /* <DEDUP_REMOVED lines=19> */
.L_x_8730:
        /* <DEDUP_REMOVED lines=10> */
[----:B------:R-:W-:Y:S01]  /*dc40*/  PRMT R34, R134, 0x7632, R34 ;  /* 0x0000763286227816 */ /* 0x000fe20000000022 */
[----:B------:R-:W-:Y:S01]  /*dc50*/  IMAD.U32 R35, R35, 0x10000, RZ ;  /* 0x0001000023237824 */ /* 0x000fe200078e00ff */
[----:B------:R-:W-:Y:S01]  /*dc60*/  PRMT R40, R50, 0x7632, R40 ;  /* 0x0000763232287816 */ /* 0x000fe20000000028 */
[----:B------:R-:W-:Y:S01]  /*dc70*/  IMAD.U32 R33, R33, 0x10000, RZ ;  /* 0x0001000021217824 */ /* 0x000fe200078e00ff */
[----:B------:R-:W-:Y:S01]  /*dc80*/  SHF.L.U32 R34, R34, 0x10, RZ ;  /* 0x0000001022227819 */ /* 0x000fe200000006ff */
[----:B------:R-:W-:Y:S01]  /*dc90*/  FADD.FTZ R32, R32, R35 ;  /* 0x0000002320207221 */ /* 0x000fe20000010000 */
[----:B------:R-:W-:Y:S01]  /*dca0*/  SHF.L.U32 R40, R40, 0x10, RZ ;  /* 0x0000001028287819 */ /* 0x000fe200000006ff */
[----:B------:R-:W-:Y:S01]  /*dcb0*/  FADD.FTZ R33, R41, R33 ;  /* 0x0000002129217221 */ /* 0x000fe20000010000 */
[----:B------:R-:W-:Y:S02]  /*dcc0*/  PRMT R35, R135, 0x7632, R35 ;  /* 0x0000763287237816 */ /* 0x000fe40000000023 */
[----:B------:R-:W-:Y:S01]  /*dcd0*/  PRMT R41, R51, 0x7632, R41 ;  /* 0x0000763233297816 */ /* 0x000fe20000000029 */
[--C-:B------:R-:W-:Y:S01]  /*dce0*/  FADD.FTZ R34, R34, R40.reuse ;  /* 0x0000002822227221 */ /* 0x100fe20000010000 */
[----:B------:R-:W-:-:S02]  /*dcf0*/  PRMT R40, R45, 0x7632, R40 ;  /* 0x000076322d287816 */ /* 0x000fc40000000028 */
[----:B------:R-:W-:Y:S02]  /*dd00*/  SHF.L.U32 R35, R35, 0x10, RZ ;  /* 0x0000001023237819 */ /* 0x000fe400000006ff */
[----:B------:R-:W-:Y:S01]  /*dd10*/  SHF.L.U32 R41, R41, 0x10, RZ ;  /* 0x0000001029297819 */ /* 0x000fe200000006ff */
[----:B------:R-:W-:Y:S01]  /*dd20*/  IMAD.U32 R40, R40, 0x10000, RZ ;  /* 0x0001000028287824 */ /* 0x000fe200078e00ff */
[----:B------:R-:W-:-:S03]  /*dd30*/  SHF.L.U32 R43, R50, 0x10, RZ ;  /* 0x00000010322b7819 */ /* 0x000fc600000006ff */
[--C-:B------:R-:W-:Y:S01]  /*dd40*/  FADD.FTZ R35, R35, R41.reuse ;  /* 0x0000002923237221 */ /* 0x100fe20000010000 */
[--C-:B------:R-:W-:Y:S01]  /*dd50*/  FADD.FTZ R33, R33, R40.reuse ;  /* 0x0000002821217221 */ /* 0x100fe20000010000 */
[----:B------:R-:W-:Y:S02]  /*dd60*/  PRMT R41, R46, 0x7632, R41 ;  /* 0x000076322e297816 */ /* 0x000fe40000000029 */
[----:B------:R-:W-:Y:S02]  /*dd70*/  PRMT R40, R47, 0x7632, R40 ;  /* 0x000076322f287816 */ /* 0x000fe40000000028 */
[----:B------:R-:W-:Y:S02]  /*dd80*/  SHF.L.U32 R41, R41, 0x10, RZ ;  /* 0x0000001029297819 */ /* 0x000fe400000006ff */
        /* <DEDUP_REMOVED lines=25> */
.L_x_8729:
[----:B------:R-:W0:Y:S01]  /*df20*/  @UP0 LDCU.64 UR4, c[0x0][0x3a8] ;  /* 0x00007500ff0407ac */ /* 0x000e220008000a00 */
[----:B------:R-:W-:Y:S01]  /*df30*/  PLOP3.LUT P0, PT, PT, PT, UP0, 0x80, 0x8 ;  /* 0x000000000008781c */ /* 0x000fe20003f0f008 */
[----:B------:R-:W-:-:S12]  /*df40*/  IMAD.MOV.U32 R132, RZ, RZ, 0x10 ;  /* 0x00000010ff847424 */ /* 0x000fd800078e00ff */
[----:B0-----:R-:W-:Y:S01]  /*df50*/  @P0 IMAD.WIDE.U32 R132, R197, R132, UR4 ;  /* 0x00000004c5840e25 */ /* 0x001fe2000f8e0084 */
[----:B------:R-:W-:-:S13]  /*df60*/  PLOP3.LUT P0, PT, PT, PT, UP0, 0x80, 0x8 ;  /* 0x000000000008781c */ /* 0x000fda0003f0f008 */
[----:B------:R0:W-:Y:S02]  /*df70*/  @P0 STG.E.128 desc[UR6][R132.64], R40 ;  /* 0x0000002884000986 */ /* 0x0001e4000c101d06 */
.L_x_8726:
[----:B------:R-:W-:Y:S05]  /*df80*/  BSYNC.RECONVERGENT B0 ;  /* 0x0000000000007941 */ /* 0x000fea0003800200 */
.L_x_8725:
[----:B0-234-:R-:W-:Y:S01]  /*df90*/  FADD.FTZ R132, RZ, R144 ;  /* 0x00000090ff847221 */ /* 0x01dfe20000010000 */
        /* <DEDUP_REMOVED lines=83> */
[----:B------:R-:W2:Y:S01]  /*e4d0*/  LDC R198, c[0x0][0x400] ;  /* 0x00010000ffc67b82 */ /* 0x000ea20000000800 */
        /* <DEDUP_REMOVED lines=10> */
[----:B--2---:R-:W-:-:S04]  /*e580*/  FMUL.FTZ R135, R135, R198 ;  /* 0x000000c687877220 */ /* 0x004fc80000410000 */
        /* <DEDUP_REMOVED lines=138> */
[----:B------:R0:W2:Y:S02]  /*ee30*/  SHFL.BFLY PT, R132, R197, 0x10, 0x1f ;  /* 0x0e001f00c5847f89 */ /* 0x0000a400000e0000 */
.L_x_8760:
[----:B------:R-:W-:Y:S01]  /*ee40*/  LOP3.LUT P1, RZ, R244, 0x1f, RZ, 0xc0, !PT ;  /* 0x0000001ff4ff7812 */ /* 0x000fe2000782c0ff */
[----:B--2---:R-:W-:Y:S01]  /*ee50*/  FADD.FTZ R132, R197, R132 ;  /* 0x00000084c5847221 */ /* 0x004fe20000010000 */
[----:B------:R-:W-:Y:S01]  /*ee60*/  ISETP.NE.AND P0, PT, RZ, UR10, PT ;  /* 0x0000000aff007c0c */ /* 0x000fe2000bf05270 */
[----:B------:R-:W-:Y:S02]  /*ee70*/  BSSY.RECONVERGENT B0, `(.L_x_8732) ;  /* 0x000004d000007945 */ /* 0x000fe40003800200 */
[----:B------:R-:W-:Y:S01]  /*ee80*/  FFMA.FTZ R134, R132, R198, UR11 ;  /* 0x0000000b84867e23 */ /* 0x000fe200080100c6 */
[----:B------:R-:W-:-:S07]  /*ee90*/  FSEL R198, R135, RZ, !P0 ;  /* 0x000000ff87c67208 */ /* 0x000fce0004000000 */
[----:B------:R-:W2:Y:S02]  /*eea0*/  @!P1 LDC.64 R132, c[0x0][0x3c0] ;  /* 0x0000f000ff849b82 */ /* 0x000ea40000000a00 */
[----:B--2---:R-:W-:-:S05]  /*eeb0*/  @!P1 IMAD.WIDE R132, R196, 0x4, R132 ;  /* 0x00000004c4849825 */ /* 0x004fca00078e0284 */
[----:B------:R2:W-:Y:S02]  /*eec0*/  @!P1 STG.E desc[UR6][R132.64], R135 ;  /* 0x0000008784009986 */ /* 0x0005e4000c101906 */
[----:B--2---:R-:W-:-:S05]  /*eed0*/  FMUL.FTZ R132, R135, R135 ;  /* 0x0000008787847220 */ /* 0x004fca0000410000 */
[----:B------:R-:W-:-:S05]  /*eee0*/  FSEL R132, R132, RZ, P0 ;  /* 0x000000ff84847208 */ /* 0x000fca0000000000 */
[----:B------:R-:W-:Y:S02]  /*eef0*/  FADD.FTZ R134, R134, R132 ;  /* 0x0000008486867221 */ /* 0x000fe40000010000 */
[----:B------:R-:W2:Y:S02]  /*ef00*/  @!P1 LDC.64 R132, c[0x0][0x3c8] ;  /* 0x0000f200ff849b82 */ /* 0x000ea40000000a00 */
[----:B0-----:R-:W0:Y:S01]  /*ef10*/  MUFU.RSQ R197, R134 ;  /* 0x0000008600c57308 */ /* 0x001e220000001400 */
[----:B--2---:R-:W-:-:S05]  /*ef20*/  @!P1 IMAD.WIDE R132, R196, 0x4, R132 ;  /* 0x00000004c4849825 */ /* 0x004fca00078e0284 */
[----:B0-----:R0:W-:Y:S01]  /*ef30*/  @!P1 STG.E desc[UR6][R132.64], R197 ;  /* 0x000000c584009986 */ /* 0x0011e2000c101906 */
[----:B------:R-:W-:Y:S05]  /*ef40*/  @!P5 BRA `(.L_x_8733) ;  /* 0x0000000000fcd947 */ /* 0x000fea0003800000 */
[----:B------:R-:W2:Y:S04]  /*ef50*/  LDL R244, [R1+0x180] ;  /* 0x0001800001f47983 */ /* 0x000ea80000100800 */
[----:B------:R-:W3:Y:S04]  /*ef60*/  LDL R252, [R1+0x184] ;  /* 0x0001840001fc7983 */ /* 0x000ee80000100800 */
[----:B------:R-:W4:Y:S04]  /*ef70*/  LDL R250, [R1+0x188] ;  /* 0x0001880001fa7983 */ /* 0x000f280000100800 */
[----:B------:R-:W4:Y:S04]  /*ef80*/  LDL R249, [R1+0x18c] ;  /* 0x00018c0001f97983 */ /* 0x000f280000100800 */
[----:B------:R-:W4:Y:S04]  /*ef90*/  LDL R245, [R1+0x170] ;  /* 0x0001700001f57983 */ /* 0x000f280000100800 */
[----:B------:R-:W4:Y:S01]  /*efa0*/  LDL R251, [R1+0x174] ;  /* 0x0001740001fb7983 */ /* 0x000f220000100800 */
[--C-:B0-----:R-:W-:Y:S01]  /*efb0*/  FADD.FTZ R132, R144, -R198.reuse ;  /* 0x800000c690847221 */ /* 0x101fe20000010000 */
[--C-:B------:R-:W-:Y:S01]  /*efc0*/  FADD.FTZ R134, R21, -R198.reuse ;  /* 0x800000c615867221 */ /* 0x100fe20000010000 */
[----:B------:R-:W-:-:S02]  /*efd0*/  FADD.FTZ R133, R145, -R198 ;  /* 0x800000c691857221 */ /* 0x000fc40000010000 */
[C---:B------:R-:W-:Y:S01]  /*efe0*/  FMUL.FTZ R247, R197.reuse, R132 ;  /* 0x00000084c5f77220 */ /* 0x040fe20000410000 */
[----:B------:R-:W-:Y:S01]  /*eff0*/  FADD.FTZ R132, R20, -R198 ;  /* 0x800000c614847221 */ /* 0x000fe20000010000 */
[C---:B------:R-:W-:Y:S01]  /*f000*/  FMUL.FTZ R246, R197.reuse, R134 ;  /* 0x00000086c5f67220 */ /* 0x040fe20000410000 */
[C---:B------:R-:W-:Y:S02]  /*f010*/  FMUL.FTZ R248, R197.reuse, R133 ;  /* 0x00000085c5f87220 */ /* 0x040fe40000410000 */
[----:B------:R-:W-:Y:S01]  /*f020*/  FMUL.FTZ R199, R197, R132 ;  /* 0x00000084c5c77220 */ /* 0x000fe20000410000 */
[----:B--2--5:R-:W-:Y:S01]  /*f030*/  FFMA.FTZ R132, R247, R244, R108 ;  /* 0x000000f4f7847223 */ /* 0x024fe2000001006c */
[----:B---3--:R-:W-:Y:S01]  /*f040*/  FFMA.FTZ R135, R246, R252, R109 ;  /* 0x000000fcf6877223 */ /* 0x008fe2000001006d */
[----:B----4-:R-:W-:-:S04]  /*f050*/  FFMA.FTZ R133, R248, R250, R110 ;  /* 0x000000faf8857223 */ /* 0x010fc8000001006e */
[----:B------:R-:W-:Y:S01]  /*f060*/  F2FP.BF16.F32.PACK_AB R132, R135, R132 ;  /* 0x000000848784723e */ /* 0x000fe200000010ff */
[----:B------:R-:W-:Y:S01]  /*f070*/  FADD.FTZ R135, R155, -R198 ;  /* 0x800000c69b877221 */ /* 0x000fe20000010000 */
[----:B------:R-:W-:-:S03]  /*f080*/  FFMA.FTZ R134, R199, R249, R111 ;  /* 0x000000f9c7867223 */ /* 0x000fc6000001006f */
[----:B------:R-:W-:Y:S01]  /*f090*/  FMUL.FTZ R249, R197, R135 ;  /* 0x00000087c5f97220 */ /* 0x000fe20000410000 */
[--C-:B------:R-:W-:Y:S01]  /*f0a0*/  FADD.FTZ R135, R156, -R198.reuse ;  /* 0x800000c69c877221 */ /* 0x100fe20000010000 */
[----:B------:R-:W-:Y:S01]  /*f0b0*/  F2FP.BF16.F32.PACK_AB R133, R134, R133 ;  /* 0x000000858685723e */ /* 0x000fe200000010ff */
[----:B------:R-:W-:Y:S01]  /*f0c0*/  FADD.FTZ R134, R19, -R198 ;  /* 0x800000c613867221 */ /* 0x000fe20000010000 */
[----:B------:R-:W-:-:S03]  /*f0d0*/  FFMA.FTZ R245, R249, R245, R112 ;  /* 0x000000f5f9f57223 */ /* 0x000fc60000010070 */
[----:B------:R-:W-:Y:S01]  /*f0e0*/  FMUL.FTZ R250, R197, R134 ;  /* 0x00000086c5fa7220 */ /* 0x000fe20000410000 */
[----:B------:R-:W-:-:S03]  /*f0f0*/  FADD.FTZ R134, R18, -R198 ;  /* 0x800000c612867221 */ /* 0x000fc60000010000 */
[----:B------:R-:W-:Y:S01]  /*f100*/  FFMA.FTZ R244, R250, R251, R113 ;  /* 0x000000fbfaf47223 */ /* 0x000fe20000010071 */
[C---:B------:R-:W-:Y:S01]  /*f110*/  FMUL.FTZ R252, R197.reuse, R134 ;  /* 0x00000086c5fc7220 */ /* 0x040fe20000410000 */
[----:B------:R-:W-:Y:S02]  /*f120*/  FMUL.FTZ R251, R197, R135 ;  /* 0x00000087c5fb7220 */ /* 0x000fe40000410000 */
[----:B------:R-:W2:Y:S01]  /*f130*/  LDL R135, [R1+0x17c] ;  /* 0x00017c0001877983 */ /* 0x000ea20000100800 */
[----:B------:R-:W-:-:S03]  /*f140*/  F2FP.BF16.F32.PACK_AB R134, R244, R245 ;  /* 0x000000f5f486723e */ /* 0x000fc600000010ff */
[----:B------:R-:W3:Y:S01]  /*f150*/  LDL R244, [R1+0x178] ;  /* 0x0001780001f47983 */ /* 0x000ee20000100800 */
[----:B--2---:R-:W-:Y:S01]  /*f160*/  FFMA.FTZ R135, R252, R135, R115 ;  /* 0x00000087fc877223 */ /* 0x004fe20000010073 */
[----:B---3--:R-:W-:-:S05]  /*f170*/  FFMA.FTZ R244, R251, R244, R114 ;  /* 0x000000f4fbf47223 */ /* 0x008fca0000010072 */
[----:B------:R-:W-:Y:S02]  /*f180*/  F2FP.BF16.F32.PACK_AB R135, R135, R244 ;  /* 0x000000f48787723e */ /* 0x000fe400000010ff */
[----:B------:R-:W0:Y:S02]  /*f190*/  LDC.64 R244, c[0x0][0x428] ;  /* 0x00010a00fff47b82 */ /* 0x000e240000000a00 */
[----:B0-----:R-:W-:-:S05]  /*f1a0*/  IMAD.WIDE.U32 R244, R22, 0x10, R244 ;  /* 0x0000001016f47825 */ /* 0x001fca00078e00f4 */
[----:B------:R0:W-:Y:S04]  /*f1b0*/  STG.E.128 desc[UR6][R244.64], R132 ;  /* 0x00000084f4007986 */ /* 0x0001e8000c101d06 */
[----:B0-----:R-:W2:Y:S04]  /*f1c0*/  LDL R135, [R1+0x158] ;  /* 0x0001580001877983 */ /* 0x001ea80000100800 */
[----:B------:R-:W3:Y:S04]  /*f1d0*/  LDL R132, [R1+0x15c] ;  /* 0x00015c0001847983 */ /* 0x000ee80000100800 */
[----:B------:R-:W4:Y:S04]  /*f1e0*/  LDL R133, [R1+0x168] ;  /* 0x0001680001857983 */ /* 0x000f280000100800 */
[----:B------:R-:W4:Y:S04]  /*f1f0*/  LDL R134, [R1+0x150] ;  /* 0x0001500001867983 */ /* 0x000f280000100800 */
[----:B------:R-:W4:Y:S04]  /*f200*/  LDL R244, [R1+0x154] ;  /* 0x0001540001f47983 */ /* 0x000f280000100800 */
[----:B------:R-:W4:Y:S01]  /*f210*/  LDL R245, [R1+0x164] ;  /* 0x0001640001f57983 */ /* 0x000f220000100800 */
[----:B--2---:R-:W-:-:S03]  /*f220*/  FFMA.FTZ R135, R251, R135, R58 ;  /* 0x00000087fb877223 */ /* 0x004fc6000001003a */
[----:B------:R-:W2:Y:S01]  /*f230*/  LDL R251, [R1+0x16c] ;  /* 0x00016c0001fb7983 */ /* 0x000ea20000100800 */
[----:B---3--:R-:W-:-:S03]  /*f240*/  FFMA.FTZ R132, R252, R132, R59 ;  /* 0x00000084fc847223 */ /* 0x008fc6000001003b */
[----:B------:R-:W3:Y:S01]  /*f250*/  LDL R252, [R1+0x160] ;  /* 0x0001600001fc7983 */ /* 0x000ee20000100800 */
[----:B----4-:R-:W-:Y:S01]  /*f260*/  FFMA.FTZ R133, R248, R133, R54 ;  /* 0x00000085f8857223 */ /* 0x010fe20000010036 */
[----:B------:R-:W-:Y:S01]  /*f270*/  F2FP.BF16.F32.PACK_AB R135, R132, R135 ;  /* 0x000000878487723e */ /* 0x000fe200000010ff */
[----:B------:R-:W-:Y:S02]  /*f280*/  FFMA.FTZ R134, R249, R134, R56 ;  /* 0x00000086f9867223 */ /* 0x000fe40000010038 */
[----:B------:R-:W0:Y:S01]  /*f290*/  LDC.64 R248, c[0x0][0x430] ;  /* 0x00010c00fff87b82 */ /* 0x000e220000000a00 */
[----:B------:R-:W-:Y:S01]  /*f2a0*/  FFMA.FTZ R244, R250, R244, R57 ;  /* 0x000000f4faf47223 */ /* 0x000fe20000010039 */
[----:B------:R-:W-:-:S04]  /*f2b0*/  FFMA.FTZ R246, R246, R245, R53 ;  /* 0x000000f5f6f67223 */ /* 0x000fc80000010035 */
[----:B------:R-:W-:Y:S01]  /*f2c0*/  F2FP.BF16.F32.PACK_AB R134, R244, R134 ;  /* 0x00000086f486723e */ /* 0x000fe200000010ff */
[C---:B0-----:R-:W-:Y:S01]  /*f2d0*/  IMAD.WIDE.U32 R244, R22.reuse, 0x10, R248 ;  /* 0x0000001016f47825 */ /* 0x041fe200078e00f8 */
[----:B------:R-:W-:-:S03]  /*f2e0*/  IADD3 R22, PT, PT, R22, 0x20, RZ ;  /* 0x0000002016167810 */ /* 0x000fc60007ffe0ff */
[----:B--2---:R-:W-:Y:S01]  /*f2f0*/  FFMA.FTZ R199, R199, R251, R55 ;  /* 0x000000fbc7c77223 */ /* 0x004fe20000010037 */
[----:B---3--:R-:W-:-:S04]  /*f300*/  FFMA.FTZ R132, R247, R252, R52 ;  /* 0x000000fcf7847223 */ /* 0x008fc80000010034 */
[----:B------:R-:W-:Y:S02]  /*f310*/  F2FP.BF16.F32.PACK_AB R133, R199, R133 ;  /* 0x00000085c785723e */ /* 0x000fe400000010ff */
[----:B------:R-:W-:-:S05]  /*f320*/  F2FP.BF16.F32.PACK_AB R132, R246, R132 ;  /* 0x00000084f684723e */ /* 0x000fca00000010ff */
[----:B------:R2:W-:Y:S02]  /*f330*/  STG.E.128 desc[UR6][R244.64], R132 ;  /* 0x00000084f4007986 */ /* 0x0005e4000c101d06 */
.L_x_8733:
[----:B------:R-:W-:Y:S05]  /*f340*/  BSYNC.RECONVERGENT B0 ;  /* 0x0000000000007941 */ /* 0x000fea0003800200 */
.L_x_8732:
[----:B------:R-:W-:Y:S01]  /*f350*/  ISETP.GE.U32.AND P0, PT, R23, 0x40, PT ;  /* 0x000000401700780c */ /* 0x000fe20003f06070 */
[----:B------:R-:W-:-:S12]  /*f360*/  BSSY.RECONVERGENT B0, `(.L_x_8734) ;  /* 0x0000041000007945 */ /* 0x000fd80003800200 */
[----:B------:R-:W-:Y:S05]  /*f370*/  @!P0 BRA `(.L_x_8735) ;  /* 0x0000000000fc8947 */ /* 0x000fea0003800000 */
[----:B------:R-:W3:Y:S04]  /*f380*/  LDL R251, [R1+0x140] ;  /* 0x0001400001fb7983 */ /* 0x000ee80000100800 */
[----:B--2---:R-:W2:Y:S04]  /*f390*/  LDL R135, [R1+0x144] ;  /* 0x0001440001877983 */ /* 0x004ea80000100800 */
        /* <DEDUP_REMOVED lines=12> */
[----:B---3-5:R-:W-:Y:S01]  /*f460*/  FFMA.FTZ R132, R247, R251, R116 ;  /* 0x000000fbf7847223 */ /* 0x028fe20000010074 */
[----:B--2---:R-:W-:Y:S01]  /*f470*/  FFMA.FTZ R135, R246, R135, R117 ;  /* 0x00000087f6877223 */ /* 0x004fe20000010075 */
        /* <DEDUP_REMOVED lines=8> */
[----:B------:R-:W-:Y:S01]  /*f500*/  FFMA.FTZ R245, R249, R245, R120 ;  /* 0x000000f5f9f57223 */ /* 0x000fe20000010078 */
[C---:B------:R-:W-:Y:S02]  /*f510*/  FMUL.FTZ R251, R197.reuse, R135 ;  /* 0x00000087c5fb7220 */ /* 0x040fe40000410000 */
[C---:B------:R-:W-:Y:S01]  /*f520*/  FMUL.FTZ R250, R197.reuse, R134 ;  /* 0x00000086c5fa7220 */ /* 0x040fe20000410000 */
[----:B------:R-:W-:Y:S01]  /*f530*/  FADD.FTZ R134, R14, -R198 ;  /* 0x800000c60e867221 */ /* 0x000fe20000010000 */
[----:B------:R-:W2:Y:S02]  /*f540*/  LDL R135, [R1+0x13c] ;  /* 0x00013c0001877983 */ /* 0x000ea40000100800 */
[----:B------:R-:W-:Y:S01]  /*f550*/  FFMA.FTZ R244, R250, R244, R121 ;  /* 0x000000f4faf47223 */ /* 0x000fe20000010079 */
[----:B------:R-:W-:-:S04]  /*f560*/  FMUL.FTZ R252, R197, R134 ;  /* 0x00000086c5fc7220 */ /* 0x000fc80000410000 */
[----:B------:R-:W-:Y:S02]  /*f570*/  F2FP.BF16.F32.PACK_AB R134, R244, R245 ;  /* 0x000000f5f486723e */ /* 0x000fe400000010ff */
        /* <DEDUP_REMOVED lines=18> */
[----:B------:R-:W-:Y:S02]  /*f6a0*/  FFMA.FTZ R134, R249, R134, R64 ;  /* 0x00000086f9867223 */ /* 0x000fe40000010040 */
[----:B------:R-:W0:Y:S01]  /*f6b0*/  LDC.64 R248, c[0x0][0x430] ;  /* 0x00010c00fff87b82 */ /* 0x000e220000000a00 */
[----:B------:R-:W-:Y:S01]  /*f6c0*/  F2FP.BF16.F32.PACK_AB R135, R132, R135 ;  /* 0x000000878487723e */ /* 0x000fe200000010ff */
        /* <DEDUP_REMOVED lines=10> */
.L_x_8735:
[----:B------:R-:W-:Y:S05]  /*f770*/  BSYNC.RECONVERGENT B0 ;  /* 0x0000000000007941 */ /* 0x000fea0003800200 */
.L_x_8734:
[----:B------:R-:W-:Y:S01]  /*f780*/  ISETP.GE.U32.AND P0, PT, R23, 0x60, PT ;  /* 0x000000601700780c */ /* 0x000fe20003f06070 */
[----:B------:R-:W-:-:S12]  /*f790*/  BSSY.RECONVERGENT B0, `(.L_x_8736) ;  /* 0x0000041000007945 */ /* 0x000fd80003800200 */
[----:B------:R-:W-:Y:S05]  /*f7a0*/  @!P0 BRA `(.L_x_8737) ;  /* 0x0000000000fc8947 */ /* 0x000fea0003800000 */
[----:B------:R-:W4:Y:S04]  /*f7b0*/  LDL R251, [R1+0x100] ;  /* 0x0001000001fb7983 */ /* 0x000f280000100800 */
[----:B--23--:R-:W2:Y:S04]  /*f7c0*/  LDL R135, [R1+0x104] ;  /* 0x0001040001877983 */ /* 0x00cea80000100800 */
[----:B------:R-:W3:Y:S04]  /*f7d0*/  LDL R250, [R1+0x108] ;  /* 0x0001080001fa7983 */ /* 0x000ee80000100800 */
[----:B------:R-:W3:Y:S04]  /*f7e0*/  LDL R249, [R1+0x10c] ;  /* 0x00010c0001f97983 */ /* 0x000ee80000100800 */
[----:B------:R-:W3:Y:S04]  /*f7f0*/  LDL R245, [R1+0xf0] ;  /* 0x0000f00001f57983 */ /* 0x000ee80000100800 */
[----:B------:R-:W3:Y:S01]  /*f800*/  LDL R244, [R1+0xf4] ;  /* 0x0000f40001f47983 */ /* 0x000ee20000100800 */
[--C-:B0-----:R-:W-:Y:S01]  /*f810*/  FADD.FTZ R132, R141, -R198.reuse ;  /* 0x800000c68d847221 */ /* 0x101fe20000010000 */
[--C-:B------:R-:W-:Y:S01]  /*f820*/  FADD.FTZ R134, R12, -R198.reuse ;  /* 0x800000c60c867221 */ /* 0x100fe20000010000 */
[----:B------:R-:W-:-:S02]  /*f830*/  FADD.FTZ R133, R140, -R198 ;  /* 0x800000c68c857221 */ /* 0x000fc40000010000 */
[----:B------:R-:W-:Y:S01]  /*f840*/  FMUL.FTZ R247, R197, R132 ;  /* 0x00000084c5f77220 */ /* 0x000fe20000410000 */
[----:B------:R-:W-:Y:S01]  /*f850*/  FADD.FTZ R132, R11, -R198 ;  /* 0x800000c60b847221 */ /* 0x000fe20000010000 */
[C---:B------:R-:W-:Y:S01]  /*f860*/  FMUL.FTZ R246, R197.reuse, R134 ;  /* 0x00000086c5f67220 */ /* 0x040fe20000410000 */
[C---:B------:R-:W-:Y:S02]  /*f870*/  FMUL.FTZ R248, R197.reuse, R133 ;  /* 0x00000085c5f87220 */ /* 0x040fe40000410000 */
[----:B------:R-:W-:Y:S01]  /*f880*/  FMUL.FTZ R199, R197, R132 ;  /* 0x00000084c5c77220 */ /* 0x000fe20000410000 */
[----:B----45:R-:W-:Y:S01]  /*f890*/  FFMA.FTZ R132, R247, R251, R124 ;  /* 0x000000fbf7847223 */ /* 0x030fe2000001007c */
[----:B--2---:R-:W-:Y:S01]  /*f8a0*/  FFMA.FTZ R135, R246, R135, R125 ;  /* 0x00000087f6877223 */ /* 0x004fe2000001007d */
[----:B---3--:R-:W-:-:S04]  /*f8b0*/  FFMA.FTZ R133, R248, R250, R126 ;  /* 0x000000faf8857223 */ /* 0x008fc8000001007e */
        /* <DEDUP_REMOVED lines=9> */
[----:B------:R-:W-:Y:S01]  /*f950*/  FMUL.FTZ R250, R197, R134 ;  /* 0x00000086c5fa7220 */ /* 0x000fe20000410000 */
        /* <DEDUP_REMOVED lines=29> */
[----:B0-----:R-:W-:-:S04]  /*fb30*/  IMAD.WIDE.U32 R244, R22, 0x10, R248 ;  /* 0x0000001016f47825 */ /* 0x001fc800078e00f8 */
[----:B------:R-:W-:Y:S02]  /*fb40*/  VIADD R22, R22, 0x20 ;  /* 0x0000002016167836 */ /* 0x000fe40000000000 */
[----:B--2---:R-:W-:Y:S01]  /*fb50*/  FFMA.FTZ R199, R199, R251, R71 ;  /* 0x000000fbc7c77223 */ /* 0x004fe20000010047 */
[----:B---3--:R-:W-:-:S04]  /*fb60*/  FFMA.FTZ R132, R247, R252, R68 ;  /* 0x000000fcf7847223 */ /* 0x008fc80000010044 */
[----:B------:R-:W-:Y:S02]  /*fb70*/  F2FP.BF16.F32.PACK_AB R133, R199, R133 ;  /* 0x00000085c785723e */ /* 0x000fe400000010ff */
[----:B------:R-:W-:-:S05]  /*fb80*/  F2FP.BF16.F32.PACK_AB R132, R246, R132 ;  /* 0x00000084f684723e */ /* 0x000fca00000010ff */
[----:B------:R4:W-:Y:S02]  /*fb90*/  STG.E.128 desc[UR6][R244.64], R132 ;  /* 0x00000084f4007986 */ /* 0x0009e4000c101d06 */
.L_x_8737:
[----:B------:R-:W-:Y:S05]  /*fba0*/  BSYNC.RECONVERGENT B0 ;  /* 0x0000000000007941 */ /* 0x000fea0003800200 */
.L_x_8736:
[----:B------:R-:W-:Y:S01]  /*fbb0*/  ISETP.GE.U32.AND P0, PT, R23, 0x80, PT ;  /* 0x000000801700780c */ /* 0x000fe20003f06070 */
[----:B------:R-:W-:-:S12]  /*fbc0*/  BSSY.RECONVERGENT B0, `(.L_x_8738) ;  /* 0x0000041000007945 */ /* 0x000fd80003800200 */
[----:B------:R-:W-:Y:S05]  /*fbd0*/  @!P0 BRA `(.L_x_8739) ;  /* 0x0000000000fc8947 */ /* 0x000fea0003800000 */
[----:B------:R-:W2:Y:S04]  /*fbe0*/  LDL R251, [R1+0xc0] ;  /* 0x0000c00001fb7983 */ /* 0x000ea80000100800 */
[----:B--234-:R-:W2:Y:S04]  /*fbf0*/  LDL R135, [R1+0xc4] ;  /* 0x0000c40001877983 */ /* 0x01cea80000100800 */
[----:B------:R-:W3:Y:S04]  /*fc00*/  LDL R250, [R1+0xc8] ;  /* 0x0000c80001fa7983 */ /* 0x000ee80000100800 */
[----:B------:R-:W4:Y:S04]  /*fc10*/  LDL R249, [R1+0xcc] ;  /* 0x0000cc0001f97983 */ /* 0x000f280000100800 */
[----:B------:R-:W4:Y:S04]  /*fc20*/  LDL R245, [R1+0xb0] ;  /* 0x0000b00001f57983 */ /* 0x000f280000100800 */
[----:B------:R-:W4:Y:S01]  /*fc30*/  LDL R244, [R1+0xb4] ;  /* 0x0000b40001f47983 */ /* 0x000f220000100800 */
        /* <DEDUP_REMOVED lines=8> */
[----:B-----5:R-:W-:Y:S01]  /*fcc0*/  FFMA.FTZ R132, R247, R251, R164 ;  /* 0x000000fbf7847223 */ /* 0x020fe200000100a4 */
[----:B--2---:R-:W-:Y:S01]  /*fcd0*/  FFMA.FTZ R135, R246, R135, R165 ;  /* 0x00000087f6877223 */ /* 0x004fe200000100a5 */
[----:B---3--:R-:W-:-:S04]  /*fce0*/  FFMA.FTZ R133, R248, R250, R166 ;  /* 0x000000faf8857223 */ /* 0x008fc800000100a6 */
[----:B------:R-:W-:Y:S01]  /*fcf0*/  F2FP.BF16.F32.PACK_AB R132, R135, R132 ;  /* 0x000000848784723e */ /* 0x000fe200000010ff */
[----:B------:R-:W-:Y:S01]  /*fd00*/  FADD.FTZ R135, R152, -R198 ;  /* 0x800000c698877221 */ /* 0x000fe20000010000 */
[----:B----4-:R-:W-:-:S03]  /*fd10*/  FFMA.FTZ R134, R199, R249, R167 ;  /* 0x000000f9c7867223 */ /* 0x010fc600000100a7 */
        /* <DEDUP_REMOVED lines=43> */
.L_x_8739:
[----:B------:R-:W-:Y:S05]  /*ffd0*/  BSYNC.RECONVERGENT B0 ;  /* 0x0000000000007941 */ /* 0x000fea0003800200 */
.L_x_8738:
[----:B------:R-:W-:Y:S01]  /*ffe0*/  ISETP.GE.U32.AND P0, PT, R23, 0xa0, PT ;  /* 0x000000a01700780c */ /* 0x000fe20003f06070 */
[----:B------:R-:W-:-:S12]  /*fff0*/  BSSY.RECONVERGENT B0, `(.L_x_8740) ;  /* 0x0000041000007945 */ /* 0x000fd80003800200 */
[----:B------:R-:W-:Y:S05]  /*10000*/  @!P0 BRA `(.L_x_8741) ;  /* 0x0000000000fc8947 */ /* 0x000fea0003800000 */
[----:B------:R-:W2:Y:S04]  /*10010*/  LDL R251, [R1+0x80] ;  /* 0x0000800001fb7983 */ /* 0x000ea80000100800 */
[----:B0-234-:R-:W2:Y:S04]  /*10020*/  LDL R135, [R1+0x84] ;  /* 0x0000840001877983 */ /* 0x01dea80000100800 */
[----:B------:R-:W3:Y:S04]  /*10030*/  LDL R250, [R1+0x88] ;  /* 0x0000880001fa7983 */ /* 0x000ee80000100800 */
[----:B------:R-:W4:Y:S04]  /*10040*/  LDL R249, [R1+0x8c] ;  /* 0x00008c0001f97983 */ /* 0x000f280000100800 */
[----:B------:R-:W4:Y:S04]  /*10050*/  LDL R245, [R1+0x70] ;  /* 0x0000700001f57983 */ /* 0x000f280000100800 */
[----:B------:R-:W4:Y:S01]  /*10060*/  LDL R244, [R1+0x74] ;  /* 0x0000740001f47983 */ /* 0x000f220000100800 */
[--C-:B------:R-:W-:Y:S01]  /*10070*/  FADD.FTZ R132, R137, -R198.reuse ;  /* 0x800000c689847221 */ /* 0x100fe20000010000 */
        /* <DEDUP_REMOVED lines=56> */
.L_x_8741:
[----:B------:R-:W-:Y:S05]  /*10400*/  BSYNC.RECONVERGENT B0 ;  /* 0x0000000000007941 */ /* 0x000fea0003800200 */
.L_x_8740:
        /* <DEDUP_REMOVED lines=66> */
.L_x_8743:
[----:B------:R-:W-:Y:S05]  /*10830*/  BSYNC.RECONVERGENT B0 ;  /* 0x0000000000007941 */ /* 0x000fea0003800200 */
.L_x_8742:
[----:B------:R-:W-:Y:S01]  /*10840*/  ISETP.GE.U32.AND P0, PT, R23, 0xe0, PT ;  /* 0x000000e01700780c */ /* 0x000fe20003f06070 */
[----:B------:R-:W-:-:S12]  /*10850*/  BSSY.RECONVERGENT B0, `(.L_x_8744) ;  /* 0x0000035000007945 */ /* 0x000fd80003800200 */
[----:B------:R-:W-:Y:S05]  /*10860*/  @!P0 BRA `(.L_x_8745) ;  /* 0x0000000000cc8947 */ /* 0x000fea0003800000 */
[----:B------:R-:W2:Y:S04]  /*10870*/  LDL R249, [R1] ;  /* 0x0000000001f97983 */ /* 0x000ea80000100800 */
[----:B0-234-:R-:W2:Y:S04]  /*10880*/  LDL R135, [R1+0x4] ;  /* 0x0000040001877983 */ /* 0x01dea80000100800 */
[----:B------:R-:W3:Y:S04]  /*10890*/  LDL R245, [R1+0x8] ;  /* 0x0000080001f57983 */ /* 0x000ee80000100800 */
        /* <DEDUP_REMOVED lines=10> */
[C---:B--2---:R-:W-:Y:S01]  /*10940*/  FFMA.FTZ R135, R246.reuse, R135, R189 ;  /* 0x00000087f6877223 */ /* 0x044fe200000100bd */
[----:B------:R-:W-:Y:S01]  /*10950*/  FFMA.FTZ R246, R246, R237, R101 ;  /* 0x000000edf6f67223 */ /* 0x000fe20000010065 */
[----:B---3--:R-:W-:-:S03]  /*10960*/  FFMA.FTZ R133, R248, R245, R190 ;  /* 0x000000f5f8857223 */ /* 0x008fc600000100be */
[----:B------:R-:W-:Y:S01]  /*10970*/  F2FP.BF16.F32.PACK_AB R132, R135, R132 ;  /* 0x000000848784723e */ /* 0x000fe200000010ff */
[--C-:B------:R-:W-:Y:S01]  /*10980*/  FADD.FTZ R135, R149, -R198.reuse ;  /* 0x800000c695877221 */ /* 0x100fe20000010000 */
[C---:B----4-:R-:W-:Y:S01]  /*10990*/  FFMA.FTZ R134, R199.reuse, R244, R191 ;  /* 0x000000f4c7867223 */ /* 0x050fe200000100bf */
[----:B------:R-:W-:Y:S02]  /*109a0*/  FFMA.FTZ R199, R199, R239, R103 ;  /* 0x000000efc7c77223 */ /* 0x000fe40000010067 */
[----:B------:R-:W-:Y:S01]  /*109b0*/  FMUL.FTZ R249, R197, R135 ;  /* 0x00000087c5f97220 */ /* 0x000fe20000410000 */
[--C-:B------:R-:W-:Y:S01]  /*109c0*/  FADD.FTZ R135, R162, -R198.reuse ;  /* 0x800000c6a2877221 */ /* 0x100fe20000010000 */
[----:B------:R-:W-:Y:S01]  /*109d0*/  F2FP.BF16.F32.PACK_AB R133, R134, R133 ;  /* 0x000000858685723e */ /* 0x000fe200000010ff */
[----:B------:R-:W-:Y:S01]  /*109e0*/  FADD.FTZ R134, R30, -R198 ;  /* 0x800000c61e867221 */ /* 0x000fe20000010000 */
[----:B------:R-:W-:Y:S01]  /*109f0*/  FFMA.FTZ R245, R249, R240, R192 ;  /* 0x000000f0f9f57223 */ /* 0x000fe200000100c0 */
[----:B------:R-:W-:-:S02]  /*10a00*/  FMUL.FTZ R251, R197, R135 ;  /* 0x00000087c5fb7220 */ /* 0x000fc40000410000 */
[----:B------:R-:W-:Y:S01]  /*10a10*/  FMUL.FTZ R250, R197, R134 ;  /* 0x00000086c5fa7220 */ /* 0x000fe20000410000 */
[----:B------:R-:W-:-:S03]  /*10a20*/  FADD.FTZ R134, R31, -R198 ;  /* 0x800000c61f867221 */ /* 0x000fc60000010000 */
[----:B------:R-:W-:Y:S01]  /*10a30*/  FFMA.FTZ R244, R250, R241, R193 ;  /* 0x000000f1faf47223 */ /* 0x000fe200000100c1 */
[----:B------:R-:W-:-:S04]  /*10a40*/  FMUL.FTZ R252, R197, R134 ;  /* 0x00000086c5fc7220 */ /* 0x000fc80000410000 */
[----:B------:R-:W-:Y:S01]  /*10a50*/  F2FP.BF16.F32.PACK_AB R134, R244, R245 ;  /* 0x000000f5f486723e */ /* 0x000fe200000010ff */
[----:B------:R-:W-:Y:S01]  /*10a60*/  FFMA.FTZ R244, R251, R242, R194 ;  /* 0x000000f2fbf47223 */ /* 0x000fe200000100c2 */
[----:B------:R-:W-:-:S05]  /*10a70*/  FFMA.FTZ R135, R252, R243, R195 ;  /* 0x000000f3fc877223 */ /* 0x000fca00000100c3 */
[----:B------:R-:W-:Y:S02]  /*10a80*/  F2FP.BF16.F32.PACK_AB R135, R135, R244 ;  /* 0x000000f48787723e */ /* 0x000fe400000010ff */
[----:B------:R-:W0:Y:S02]  /*10a90*/  LDC.64 R244, c[0x0][0x428] ;  /* 0x00010a00fff47b82 */ /* 0x000e240000000a00 */
[----:B0-----:R-:W-:-:S05]  /*10aa0*/  IMAD.WIDE.U32 R244, R22, 0x10, R244 ;  /* 0x0000001016f47825 */ /* 0x001fca00078e00f4 */
[----:B------:R0:W-:Y:S02]  /*10ab0*/  STG.E.128 desc[UR6][R244.64], R132 ;  /* 0x00000084f4007986 */ /* 0x0001e4000c101d06 */
[----:B0-----:R-:W-:Y:S01]  /*10ac0*/  FFMA.FTZ R133, R248, R238, R102 ;  /* 0x000000eef8857223 */ /* 0x001fe20000010066 */
[----:B------:R-:W-:Y:S01]  /*10ad0*/  FFMA.FTZ R134, R249, R232, R104 ;  /* 0x000000e8f9867223 */ /* 0x000fe20000010068 */
[----:B------:R-:W-:Y:S01]  /*10ae0*/  FFMA.FTZ R135, R251, R234, R106 ;  /* 0x000000eafb877223 */ /* 0x000fe2000001006a */
[----:B------:R-:W0:Y:S01]  /*10af0*/  LDC.64 R248, c[0x0][0x430] ;  /* 0x00010c00fff87b82 */ /* 0x000e220000000a00 */
[----:B------:R-:W-:Y:S01]  /*10b00*/  FFMA.FTZ R132, R252, R235, R107 ;  /* 0x000000ebfc847223 */ /* 0x000fe2000001006b */
[----:B------:R-:W-:Y:S01]  /*10b10*/  FFMA.FTZ R244, R250, R233, R105 ;  /* 0x000000e9faf47223 */ /* 0x000fe20000010069 */
[----:B------:R-:W-:-:S03]  /*10b20*/  F2FP.BF16.F32.PACK_AB R133, R199, R133 ;  /* 0x00000085c785723e */ /* 0x000fc600000010ff */
[----:B------:R-:W-:Y:S01]  /*10b30*/  F2FP.BF16.F32.PACK_AB R135, R132, R135 ;  /* 0x000000878487723e */ /* 0x000fe200000010ff */
[----:B------:R-:W-:Y:S01]  /*10b40*/  FFMA.FTZ R132, R247, R236, R100 ;  /* 0x000000ecf7847223 */ /* 0x000fe20000010064 */
[----:B------:R-:W-:-:S04]  /*10b50*/  F2FP.BF16.F32.PACK_AB R134, R244, R134 ;  /* 0x00000086f486723e */ /* 0x000fc800000010ff */
[----:B------:R-:W-:Y:S01]  /*10b60*/  F2FP.BF16.F32.PACK_AB R132, R246, R132 ;  /* 0x00000084f684723e */ /* 0x000fe200000010ff */
[C---:B0-----:R-:W-:Y:S01]  /*10b70*/  IMAD.WIDE.U32 R244, R22.reuse, 0x10, R248 ;  /* 0x0000001016f47825 */ /* 0x041fe200078e00f8 */
[----:B------:R-:W-:-:S04]  /*10b80*/  IADD3 R22, PT, PT, R22, 0x20, RZ ;  /* 0x0000002016167810 */ /* 0x000fc80007ffe0ff */
[----:B------:R0:W-:Y:S03]  /*10b90*/  STG.E.128 desc[UR6][R244.64], R132 ;  /* 0x00000084f4007986 */ /* 0x0001e6000c101d06 */
.L_x_8745:
[----:B------:R-:W-:Y:S05]  /*10ba0*/  BSYNC.RECONVERGENT B0 ;  /* 0x0000000000007941 */ /* 0x000fea0003800200 */
.L_x_8744:
[----:B------:R-:W-:Y:S01]  /*10bb0*/  ISETP.GE.U32.AND P0, PT, R23, 0x100, PT ;  /* 0x000001001700780c */ /* 0x000fe20003f06070 */
[----:B------:R-:W-:-:S12]  /*10bc0*/  BSSY.RECONVERGENT B0, `(.L_x_8746) ;  /* 0x0000030000007945 */ /* 0x000fd80003800200 */
[----:B------:R-:W-:Y:S05]  /*10bd0*/  @!P0 BRA `(.L_x_8747) ;  /* 0x0000000000b88947 */ /* 0x000fea0003800000 */
[--C-:B0-234-:R-:W-:Y:S01]  /*10be0*/  FADD.FTZ R244, R146, -R198.reuse ;  /* 0x800000c692f47221 */ /* 0x11dfe20000010000 */
[--C-:B------:R-:W-:Y:S01]  /*10bf0*/  FADD.FTZ R245, R32, -R198.reuse ;  /* 0x800000c620f57221 */ /* 0x100fe20000010000 */
[--C-:B------:R-:W-:Y:S01]  /*10c00*/  FADD.FTZ R246, R147, -R198.reuse ;  /* 0x800000c693f67221 */ /* 0x100fe20000010000 */
[--C-:B------:R-:W-:Y:S01]  /*10c10*/  FADD.FTZ R199, R33, -R198.reuse ;  /* 0x800000c621c77221 */ /* 0x100fe20000010000 */
[--C-:B------:R-:W-:Y:S01]  /*10c20*/  FADD.FTZ R135, R148, -R198.reuse ;  /* 0x800000c694877221 */ /* 0x100fe20000010000 */
[--C-:B------:R-:W-:Y:S01]  /*10c30*/  FADD.FTZ R134, R34, -R198.reuse ;  /* 0x800000c622867221 */ /* 0x100fe20000010000 */
[--C-:B------:R-:W-:Y:S01]  /*10c40*/  FADD.FTZ R132, R163, -R198.reuse ;  /* 0x800000c6a3847221 */ /* 0x100fe20000010000 */
[----:B------:R-:W-:Y:S01]  /*10c50*/  FADD.FTZ R133, R35, -R198 ;  /* 0x800000c623857221 */ /* 0x000fe20000010000 */
[C---:B------:R-:W-:Y:S01]  /*10c60*/  FMUL.FTZ R244, R197.reuse, R244 ;  /* 0x000000f4c5f47220 */ /* 0x040fe20000410000 */
[C---:B------:R-:W-:Y:S01]  /*10c70*/  FMUL.FTZ R245, R197.reuse, R245 ;  /* 0x000000f5c5f57220 */ /* 0x040fe20000410000 */
[C---:B------:R-:W-:Y:S01]  /*10c80*/  FMUL.FTZ R246, R197.reuse, R246 ;  /* 0x000000f6c5f67220 */ /* 0x040fe20000410000 */
[C---:B------:R-:W-:Y:S01]  /*10c90*/  FMUL.FTZ R247, R197.reuse, R199 ;  /* 0x000000c7c5f77220 */ /* 0x040fe20000410000 */
[C---:B------:R-:W-:Y:S01]  /*10ca0*/  FMUL.FTZ R248, R197.reuse, R135 ;  /* 0x00000087c5f87220 */ /* 0x040fe20000410000 */
[C---:B------:R-:W-:Y:S01]  /*10cb0*/  FMUL.FTZ R249, R197.reuse, R134 ;  /* 0x00000086c5f97220 */ /* 0x040fe20000410000 */
[C---:B------:R-:W-:Y:S01]  /*10cc0*/  FMUL.FTZ R250, R197.reuse, R132 ;  /* 0x00000084c5fa7220 */ /* 0x040fe20000410000 */
[----:B------:R-:W-:Y:S01]  /*10cd0*/  FMUL.FTZ R197, R197, R133 ;  /* 0x00000085c5c57220 */ /* 0x000fe20000410000 */
[----:B-----5:R-:W-:Y:S01]  /*10ce0*/  FFMA.FTZ R132, R244, R228, R208 ;  /* 0x000000e4f4847223 */ /* 0x020fe200000100d0 */
[----:B------:R-:W-:Y:S01]  /*10cf0*/  FFMA.FTZ R135, R245, R229, R209 ;  /* 0x000000e5f5877223 */ /* 0x000fe200000100d1 */
[----:B------:R-:W-:Y:S01]  /*10d00*/  FFMA.FTZ R133, R246, R230, R210 ;  /* 0x000000e6f6857223 */ /* 0x000fe200000100d2 */
[----:B------:R-:W-:Y:S01]  /*10d10*/  FFMA.FTZ R134, R247, R231, R211 ;  /* 0x000000e7f7867223 */ /* 0x000fe200000100d3 */
[----:B------:R-:W-:-:S02]  /*10d20*/  FFMA.FTZ R198, R250, R226, R214 ;  /* 0x000000e2fac67223 */ /* 0x000fc400000100d6 */
[----:B------:R-:W-:Y:S01]  /*10d30*/  F2FP.BF16.F32.PACK_AB R132, R135, R132 ;  /* 0x000000848784723e */ /* 0x000fe200000010ff */
[----:B------:R-:W-:Y:S01]  /*10d40*/  FFMA.FTZ R135, R249, R225, R213 ;  /* 0x000000e1f9877223 */ /* 0x000fe200000100d5 */
[----:B------:R-:W-:Y:S01]  /*10d50*/  F2FP.BF16.F32.PACK_AB R133, R134, R133 ;  /* 0x000000858685723e */ /* 0x000fe200000010ff */
[----:B------:R-:W-:-:S05]  /*10d60*/  FFMA.FTZ R134, R248, R224, R212 ;  /* 0x000000e0f8867223 */ /* 0x000fca00000100d4 */
[----:B------:R-:W-:Y:S01]  /*10d70*/  F2FP.BF16.F32.PACK_AB R134, R135, R134 ;  /* 0x000000868786723e */ /* 0x000fe200000010ff */
[----:B------:R-:W-:-:S05]  /*10d80*/  FFMA.FTZ R135, R197, R227, R215 ;  /* 0x000000e3c5877223 */ /* 0x000fca00000100d7 */
[----:B------:R-:W-:Y:S02]  /*10d90*/  F2FP.BF16.F32.PACK_AB R135, R135, R198 ;  /* 0x000000c68787723e */ /* 0x000fe400000010ff */
[----:B------:R-:W0:Y:S02]  /*10da0*/  LDC.64 R198, c[0x0][0x428] ;  /* 0x00010a00ffc67b82 */ /* 0x000e240000000a00 */
[----:B0-----:R-:W-:-:S05]  /*10db0*/  IMAD.WIDE.U32 R198, R22, 0x10, R198 ;  /* 0x0000001016c67825 */ /* 0x001fca00078e00c6 */
[----:B------:R0:W-:Y:S02]  /*10dc0*/  STG.E.128 desc[UR6][R198.64], R132 ;  /* 0x00000084c6007986 */ /* 0x0001e4000c101d06 */
[----:B0-----:R-:W-:Y:S01]  /*10dd0*/  FFMA.FTZ R135, R250, R218, R206 ;  /* 0x000000dafa877223 */ /* 0x001fe200000100ce */
[----:B------:R-:W-:Y:S01]  /*10de0*/  FFMA.FTZ R132, R197, R219, R207 ;  /* 0x000000dbc5847223 */ /* 0x000fe200000100cf */
[----:B------:R-:W0:Y:S01]  /*10df0*/  LDC.64 R250, c[0x0][0x430] ;  /* 0x00010c00fffa7b82 */ /* 0x000e220000000a00 */
[----:B------:R-:W-:Y:S01]  /*10e00*/  FFMA.FTZ R133, R246, R222, R202 ;  /* 0x000000def6857223 */ /* 0x000fe200000100ca */
[----:B------:R-:W-:Y:S01]  /*10e10*/  FFMA.FTZ R198, R247, R223, R203 ;  /* 0x000000dff7c67223 */ /* 0x000fe200000100cb */
[----:B------:R-:W-:Y:S01]  /*10e20*/  FFMA.FTZ R199, R245, R221, R201 ;  /* 0x000000ddf5c77223 */ /* 0x000fe200000100c9 */
[----:B------:R-:W-:Y:S01]  /*10e30*/  F2FP.BF16.F32.PACK_AB R135, R132, R135 ;  /* 0x000000878487723e */ /* 0x000fe200000010ff */
[----:B------:R-:W-:Y:S01]  /*10e40*/  FFMA.FTZ R132, R244, R220, R200 ;  /* 0x000000dcf4847223 */ /* 0x000fe200000100c8 */
[----:B------:R-:W-:Y:S01]  /*10e50*/  FFMA.FTZ R134, R248, R216, R204 ;  /* 0x000000d8f8867223 */ /* 0x000fe200000100cc */
[----:B------:R-:W-:Y:S01]  /*10e60*/  FFMA.FTZ R197, R249, R217, R205 ;  /* 0x000000d9f9c57223 */ /* 0x000fe200000100cd */
[----:B------:R-:W-:-:S02]  /*10e70*/  F2FP.BF16.F32.PACK_AB R133, R198, R133 ;  /* 0x00000085c685723e */ /* 0x000fc400000010ff */
[----:B------:R-:W-:Y:S02]  /*10e80*/  F2FP.BF16.F32.PACK_AB R132, R199, R132 ;  /* 0x00000084c784723e */ /* 0x000fe400000010ff */
[----:B------:R-:W-:Y:S01]  /*10e90*/  F2FP.BF16.F32.PACK_AB R134, R197, R134 ;  /* 0x00000086c586723e */ /* 0x000fe200000010ff */
[----:B0-----:R-:W-:-:S05]  /*10ea0*/  IMAD.WIDE.U32 R198, R22, 0x10, R250 ;  /* 0x0000001016c67825 */ /* 0x001fca00078e00fa */
[----:B------:R0:W-:Y:S02]  /*10eb0*/  STG.E.128 desc[UR6][R198.64], R132 ;  /* 0x00000084c6007986 */ /* 0x0001e4000c101d06 */
.L_x_8747:
[----:B------:R-:W-:Y:S05]  /*10ec0*/  BSYNC.RECONVERGENT B0 ;  /* 0x0000000000007941 */ /* 0x000fea0003800200 */
.L_x_8746:
[----:B0-234-:R-:W0:Y:S02]  /*10ed0*/  LDC.64 R132, c[0x0][0x380] ;  /* 0x0000e000ff847b82 */ /* 0x01de240000000a00 */
[----:B0-----:R-:W-:-:S04]  /*10ee0*/  LEA R196, R132, R196, 0x2 ;  /* 0x000000c484c47211 */ /* 0x001fc800078e10ff */
[----:B------:R-:W-:-:S13]  /*10ef0*/  ISETP.GE.AND P0, PT, R196, R133, PT ;  /* 0x00000085c400720c */ /* 0x000fda0003f06270 */
[----:B------:R-:W-:Y:S05]  /*10f00*/  @!P0 BRA `(.L_x_8748) ;  /* 0xffffff7400ec8947 */ /* 0x000fea000383ffff */
[----:B------:R-:W-:Y:S05]  /*10f10*/  EXIT ;  /* 0x000000000000794d */ /* 0x000fea0003800000 */
.L_x_8731:
[----:B------:R-:W-:Y:S01]  /*10f20*/  HFMA2 R134, -RZ, RZ, 0, 5.9604644775390625e-08 ;  /* 0x00000001ff867431 */ /* 0x000fe200000001ff */
[----:B------:R-:W-:Y:S01]  /*10f30*/  BSSY B0, `(.L_x_8749) ;  /* 0x0000007000007945 */ /* 0x000fe20003800000 */
[----:B------:R-:W-:Y:S01]  /*10f40*/  IMAD.MOV.U32 R199, RZ, RZ, R135 ;  /* 0x000000ffffc77224 */ /* 0x000fe200078e0087 */
[----:B------:R-:W-:Y:S01]  /*10f50*/  MOV R133, 0x1f ;  /* 0x0000001f00857802 */ /* 0x000fe20000000f00 */
[----:B------:R-:W-:-:S07]  /*10f60*/  IMAD.MOV.U32 R132, RZ, RZ, -0x1 ;  /* 0xffffffffff847424 */ /* 0x000fce00078e00ff */
[----:B-1---5:R-:W-:Y:S05]  /*10f70*/  WARPSYNC.COLLECTIVE R132, `(.L_x_8750) ;  /* 0x0000000084087348 */ /* 0x022fea0003c00000 */
[----:B------:R0:W2:Y:S02]  /*10f80*/  SHFL.BFLY P6, R132, R199, R134, R133 ;  /* 0x0c000086c7847389 */ /* 0x0000a400000c0085 */
[----:B012--5:R-:W-:Y:S05]  /*10f90*/  ENDCOLLECTIVE ;  /* 0x000000000000791b */ /* 0x027fea0003800000 */
.L_x_8750:
[----:B------:R-:W-:Y:S05]  /*10fa0*/  BSYNC B0 ;  /* 0x0000000000007941 */ /* 0x000fea0003800000 */
.L_x_8749:
        /* <DEDUP_REMOVED lines=9> */
.L_x_8751:
[----:B------:R-:W-:Y:S02]  /*11040*/  IMAD.MOV.U32 R134, RZ, RZ, 0x4 ;  /* 0x00000004ff867424 */ /* 0x000fe400078e00ff */
[----:B------:R-:W-:Y:S01]  /*11050*/  FADD.FTZ R135, R135, R132 ;  /* 0x0000008487877221 */ /* 0x000fe20000010000 */
[----:B------:R-:W-:-:S04]  /*11060*/  MOV R132, 0xffffffff ;  /* 0xffffffff00847802 */ /* 0x000fc80000000f00 */
[----:B------:R-:W-:-:S07]  /*11070*/  MOV R199, R135 ;  /* 0x0000008700c77202 */ /* 0x000fce0000000f00 */
[----:B------:R-:W-:Y:S05]  /*11080*/  WARPSYNC.COLLECTIVE R132, `(.L_x_8752) ;  /* 0x0000000084087348 */ /* 0x000fea0003c00000 */
[----:B------:R0:W1:Y:S02]  /*11090*/  SHFL.BFLY P6, R132, R199, R134, R133 ;  /* 0x0c000086c7847389 */ /* 0x00006400000c0085 */
[----:B01----:R-:W-:Y:S05]  /*110a0*/  ENDCOLLECTIVE ;  /* 0x000000000000791b */ /* 0x003fea0003800000 */
.L_x_8752:
[----:B------:R-:W-:Y:S02]  /*110b0*/  IMAD.MOV.U32 R134, RZ, RZ, 0x8 ;  /* 0x00000008ff867424 */ /* 0x000fe400078e00ff */
[----:B------:R-:W-:Y:S01]  /*110c0*/  FADD.FTZ R135, R135, R132 ;  /* 0x0000008487877221 */ /* 0x000fe20000010000 */
[----:B------:R-:W-:-:S04]  /*110d0*/  MOV R132, 0xffffffff ;  /* 0xffffffff00847802 */ /* 0x000fc80000000f00 */
[----:B------:R-:W-:-:S07]  /*110e0*/  MOV R199, R135 ;  /* 0x0000008700c77202 */ /* 0x000fce0000000f00 */
[----:B------:R-:W-:Y:S05]  /*110f0*/  WARPSYNC.COLLECTIVE R132, `(.L_x_8753) ;  /* 0x0000000084087348 */ /* 0x000fea0003c00000 */
[----:B------:R0:W1:Y:S02]  /*11100*/  SHFL.BFLY P6, R132, R199, R134, R133 ;  /* 0x0c000086c7847389 */ /* 0x00006400000c0085 */
[----:B01----:R-:W-:Y:S05]  /*11110*/  ENDCOLLECTIVE ;  /* 0x000000000000791b */ /* 0x003fea0003800000 */
.L_x_8753:
[----:B------:R-:W-:Y:S02]  /*11120*/  IMAD.MOV.U32 R134, RZ, RZ, 0x10 ;  /* 0x00000010ff867424 */ /* 0x000fe400078e00ff */
[----:B------:R-:W-:Y:S01]  /*11130*/  FADD.FTZ R135, R135, R132 ;  /* 0x0000008487877221 */ /* 0x000fe20000010000 */
[----:B------:R-:W-:-:S04]  /*11140*/  MOV R132, 0xffffffff ;  /* 0xffffffff00847802 */ /* 0x000fc80000000f00 */
[----:B------:R-:W-:-:S07]  /*11150*/  MOV R199, R135 ;  /* 0x0000008700c77202 */ /* 0x000fce0000000f00 */
[----:B------:R-:W-:Y:S05]  /*11160*/  WARPSYNC.COLLECTIVE R132, `(.L_x_8754) ;  /* 0x0000000084087348 */ /* 0x000fea0003c00000 */
[----:B------:R0:W1:Y:S02]  /*11170*/  SHFL.BFLY P6, R132, R199, R134, R133 ;  /* 0x0c000086c7847389 */ /* 0x00006400000c0085 */
[----:B01----:R-:W-:Y:S05]  /*11180*/  ENDCOLLECTIVE ;  /* 0x000000000000791b */ /* 0x003fea0003800000 */
.L_x_8754:
        /* <DEDUP_REMOVED lines=140> */
.L_x_8755:
[----:B------:R-:W-:Y:S02]  /*11a50*/  HFMA2 R134, -RZ, RZ, 0, 1.1920928955078125e-07 ;  /* 0x00000002ff867431 */ /* 0x000fe400000001ff */
[----:B------:R-:W-:Y:S01]  /*11a60*/  FADD.FTZ R197, R197, R132 ;  /* 0x00000084c5c57221 */ /* 0x000fe20000010000 */
[----:B------:R-:W-:-:S03]  /*11a70*/  MOV R132, 0xffffffff ;  /* 0xffffffff00847802 */ /* 0x000fc60000000f00 */
[----:B------:R-:W-:-:S07]  /*11a80*/  IMAD.MOV.U32 R199, RZ, RZ, R197 ;  /* 0x000000ffffc77224 */ /* 0x000fce00078e00c5 */
[----:B------:R-:W-:Y:S05]  /*11a90*/  WARPSYNC.COLLECTIVE R132, `(.L_x_8756) ;  /* 0x0000000084087348 */ /* 0x000fea0003c00000 */
[----:B------:R0:W1:Y:S02]  /*11aa0*/  SHFL.BFLY P6, R132, R199, R134, R133 ;  /* 0x0c000086c7847389 */ /* 0x00006400000c0085 */
[----:B01----:R-:W-:Y:S05]  /*11ab0*/  ENDCOLLECTIVE ;  /* 0x000000000000791b */ /* 0x003fea0003800000 */
.L_x_8756:
[----:B------:R-:W-:Y:S02]  /*11ac0*/  HFMA2 R134, -RZ, RZ, 0, 2.384185791015625e-07 ;  /* 0x00000004ff867431 */ /* 0x000fe400000001ff */
[----:B------:R-:W-:Y:S01]  /*11ad0*/  FADD.FTZ R197, R197, R132 ;  /* 0x00000084c5c57221 */ /* 0x000fe20000010000 */
[----:B------:R-:W-:-:S03]  /*11ae0*/  MOV R132, 0xffffffff ;  /* 0xffffffff00847802 */ /* 0x000fc60000000f00 */
[----:B------:R-:W-:-:S07]  /*11af0*/  IMAD.MOV.U32 R199, RZ, RZ, R197 ;  /* 0x000000ffffc77224 */ /* 0x000fce00078e00c5 */
[----:B------:R-:W-:Y:S05]  /*11b00*/  WARPSYNC.COLLECTIVE R132, `(.L_x_8757) ;  /* 0x0000000084087348 */ /* 0x000fea0003c00000 */
[----:B------:R0:W1:Y:S02]  /*11b10*/  SHFL.BFLY P6, R132, R199, R134, R133 ;  /* 0x0c000086c7847389 */ /* 0x00006400000c0085 */
[----:B01----:R-:W-:Y:S05]  /*11b20*/  ENDCOLLECTIVE ;  /* 0x000000000000791b */ /* 0x003fea0003800000 */
.L_x_8757:
[----:B------:R-:W-:Y:S02]  /*11b30*/  HFMA2 R134, -RZ, RZ, 0, 4.76837158203125e-07 ;  /* 0x00000008ff867431 */ /* 0x000fe400000001ff */
[----:B------:R-:W-:Y:S01]  /*11b40*/  FADD.FTZ R197, R197, R132 ;  /* 0x00000084c5c57221 */ /* 0x000fe20000010000 */
[----:B------:R-:W-:-:S03]  /*11b50*/  MOV R132, 0xffffffff ;  /* 0xffffffff00847802 */ /* 0x000fc60000000f00 */
[----:B------:R-:W-:-:S07]  /*11b60*/  IMAD.MOV.U32 R199, RZ, RZ, R197 ;  /* 0x000000ffffc77224 */ /* 0x000fce00078e00c5 */
[----:B------:R-:W-:Y:S05]  /*11b70*/  WARPSYNC.COLLECTIVE R132, `(.L_x_8758) ;  /* 0x0000000084087348 */ /* 0x000fea0003c00000 */
[----:B------:R0:W1:Y:S02]  /*11b80*/  SHFL.BFLY P6, R132, R199, R134, R133 ;  /* 0x0c000086c7847389 */ /* 0x00006400000c0085 */
[----:B01----:R-:W-:Y:S05]  /*11b90*/  ENDCOLLECTIVE ;  /* 0x000000000000791b */ /* 0x003fea0003800000 */
.L_x_8758:
[----:B------:R-:W-:Y:S02]  /*11ba0*/  HFMA2 R134, -RZ, RZ, 0, 9.5367431640625e-07 ;  /* 0x00000010ff867431 */ /* 0x000fe400000001ff */
[----:B------:R-:W-:Y:S01]  /*11bb0*/  FADD.FTZ R197, R197, R132 ;  /* 0x00000084c5c57221 */ /* 0x000fe20000010000 */
[----:B------:R-:W-:-:S03]  /*11bc0*/  MOV R132, 0xffffffff ;  /* 0xffffffff00847802 */ /* 0x000fc60000000f00 */
[----:B------:R-:W-:-:S07]  /*11bd0*/  IMAD.MOV.U32 R199, RZ, RZ, R197 ;  /* 0x000000ffffc77224 */ /* 0x000fce00078e00c5 */
[----:B------:R-:W-:Y:S05]  /*11be0*/  WARPSYNC.COLLECTIVE R132, `(.L_x_8759) ;  /* 0x0000000084087348 */ /* 0x000fea0003c00000 */
[----:B------:R0:W1:Y:S02]  /*11bf0*/  SHFL.BFLY P6, R132, R199, R134, R133 ;  /* 0x0c000086c7847389 */ /* 0x00006400000c0085 */
[----:B01----:R-:W-:Y:S05]  /*11c00*/  ENDCOLLECTIVE ;  /* 0x000000000000791b */ /* 0x003fea0003800000 */
.L_x_8759:
[----:B------:R-:W-:Y:S05]  /*11c10*/  BRA `(.L_x_8760) ;  /* 0xffffffd000887947 */ /* 0x000fea000383ffff */
.L_x_8761:
        /* <DEDUP_REMOVED lines=14> */
.L_x_43868:


//--------------------- .text._ZN10layer_norm31ln_parallel_residual_fwd_kernelINS_13Kernel_traitsIf13__nv_bfloat16S2_S2_fjLj2048ELj1ELj4ELj1ELj16ENS_18Kernel_traits_baseILj2048EfS2_S2_S2_fjLj128EEEEELb0ELb0ELb1EEEvNS_9FwdParamsE --------------------------
	.section	.text._ZN10layer_norm31ln_parallel_residual_fwd_kernelINS_13Kernel_traitsIf13__nv_bfloat16S2_S2_fjLj2048ELj1ELj4ELj1ELj16ENS_18Kernel_traits_baseILj2048EfS2_S2_S2_fjLj128EEEEELb0ELb0ELb1EEEvNS_9FwdParamsE,"ax",@progbits
	.align	128
        .global         _ZN10layer_norm31ln_parallel_residual_fwd_kernelINS_13Kernel_traitsIf13__nv_bfloat16S2_S2_fjLj2048ELj1ELj4ELj1ELj16ENS_18Kernel_traits_baseILj2048EfS2_S2_S2_fjLj128EEEEELb0ELb0ELb1EEEvNS_9FwdParamsE
        .type           _ZN10layer_norm31ln_parallel_residual_fwd_kernelINS_13Kernel_traitsIf13__nv_bfloat16S2_S2_fjLj2048ELj1ELj4ELj1ELj16ENS_18Kernel_traits_baseILj2048EfS2_S2_S2_fjLj128EEEEELb0ELb0ELb1EEEvNS_9FwdParamsE,@function
        .size           _ZN10layer_norm31ln_parallel_residual_fwd_kernelINS_13Kernel_traitsIf13__nv_bfloat16S2_S2_fjLj2048ELj1ELj4ELj1ELj16ENS_18Kernel_traits_baseILj2048EfS2_S2_S2_fjLj128EEEEELb0ELb0ELb1EEEvNS_9FwdParamsE,(.L_x_43869 - _ZN10layer_norm31ln_parallel_residual_fwd_kernelINS_13Kernel_traitsIf13__nv_bfloat16S2_S2_fjLj2048ELj1ELj4ELj1ELj16ENS_18Kernel_traits_baseILj2048EfS2_S2_S2_fjLj128EEEEELb0ELb0ELb1EEEvNS_9FwdParamsE)
        .other          _ZN10layer_norm31ln_parallel_residual_fwd_kernelINS_13Kernel_traitsIf13__nv_bfloat16S2_S2_fjLj2048ELj1ELj4ELj1ELj16ENS_18Kernel_traits_baseILj2048EfS2_S2_S2_fjLj128EEEEELb0ELb0ELb1EEEvNS_9FwdParamsE,@"STO_CUDA_ENTRY STV_DEFAULT"
_ZN10layer_norm31ln_parallel_residual_fwd_kernelINS_13Kernel_traitsIf13__nv_bfloat16S2_S2_fjLj2048ELj1ELj4ELj1ELj16ENS_18Kernel_traits_baseILj2048EfS2_S2_S2_fjLj128EEEEELb0ELb0ELb1EEEvNS_9FwdParamsE:
.text._ZN10layer_norm31ln_parallel_residual_fwd_kernelINS_13Kernel_traitsIf13__nv_bfloat16S2_S2_fjLj2048ELj1ELj4ELj1ELj16ENS_18Kernel_traits_baseILj2048EfS2_S2_S2_fjLj128EEEEELb0ELb0ELb1EEEvNS_9FwdParamsE:
        /* <DEDUP_REMOVED lines=13> */
[----:B------:R0:W-:Y:S01]  /*00d0*/  STL [R1+0x17c], RZ ;  /* 0x00017cff01007387 */ /* 0x0001e20000100800 */
[----:B------:R-:W1:Y:S03]  /*00e0*/  LDCU.64 UR4, c[0x0][0x440] ;  /* 0x00008800ff0477ac */ /* 0x000e660008000a00 */
[----:B------:R0:W-:Y:S04]  /*00f0*/  STL [R1+0x178], RZ ;  /* 0x000178ff01007387 */ /* 0x0001e80000100800 */
[----:B------:R0:W-:Y:S04]  /*0100*/  STL [R1+0x174], RZ ;  /* 0x000174ff01007387 */ /* 0x0001e80000100800 */
[----:B------:R0:W-:Y:S04]  /*0110*/  STL [R1+0x170], RZ ;  /* 0x000170ff01007387 */ /* 0x0001e80000100800 */
[----:B------:R0:W-:Y:S01]  /*0120*/  STL [R1+0x16c], RZ ;  /* 0x00016cff01007387 */ /* 0x0001e20000100800 */
[----:B-1----:R-:W-:-:S03]  /*0130*/  UISETP.NE.U32.AND UP0, UPT, UR4, URZ, UPT ;  /* 0x000000ff0400728c */ /* 0x002fc6000bf05070 */
[----:B------:R0:W-:Y:S01]  /*0140*/  STL [R1+0x168], RZ ;  /* 0x000168ff01007387 */ /* 0x0001e20000100800 */
[----:B------:R-:W-:-:S03]  /*0150*/  UISETP.NE.AND.EX UP0, UPT, UR5, URZ, UPT, UP0 ;  /* 0x000000ff0500728c */ /* 0x000fc6000bf05300 */
[----:B------:R0:W-:Y:S04]  /*0160*/  STL [R1+0x164], RZ ;  /* 0x000164ff01007387 */ /* 0x0001e80000100800 */
        /* <DEDUP_REMOVED lines=56> */
[----:B------:R0:W-:Y:S01]  /*04f0*/  STL [R1+0x80], RZ ;  /* 0x000080ff01007387 */ /* 0x0001e20000100800 */
[----:B------:R-:W-:Y:S05]  /*0500*/  BRA.U UP0, `(.L_x_8763) ;  /* 0x0000000500547547 */ /* 0x000fea000b800000 */
[----:B------:R-:W1:Y:S08]  /*0510*/  LDC.64 R4, c[0x0][0x3d0] ;  /* 0x0000f400ff047b82 */ /* 0x000e700000000a00 */
[----:B------:R-:W2:Y:S01]  /*0520*/  LDC.64 R6, c[0x0][0x3d8] ;  /* 0x0000f600ff067b82 */ /* 0x000ea20000000a00 */
[----:B-1----:R-:W-:-:S05]  /*0530*/  IMAD.WIDE.U32 R4, R12, 0x20, R4 ;  /* 0x000000200c047825 */ /* 0x002fca00078e0004 */
[----:B------:R-:W3:Y:S01]  /*0540*/  LDG.E.128 R36, desc[UR6][R4.64] ;  /* 0x0000000604247981 */ /* 0x000ee2000c1e1d00 */
[----:B--2---:R-:W-:-:S03]  /*0550*/  IMAD.WIDE.U32 R6, R12, 0x20, R6 ;  /* 0x000000200c067825 */ /* 0x004fc600078e0006 */
[----:B------:R-:W2:Y:S04]  /*0560*/  LDG.E.128 R32, desc[UR6][R4.64+0x10] ;  /* 0x0000100604207981 */ /* 0x000ea8000c1e1d00 */
[----:B------:R-:W4:Y:S04]  /*0570*/  LDG.E.128 R28, desc[UR6][R4.64+0x400] ;  /* 0x00040006041c7981 */ /* 0x000f28000c1e1d00 */
[----:B------:R-:W4:Y:S04]  /*0580*/  LDG.E.128 R24, desc[UR6][R4.64+0x410] ;  /* 0x0004100604187981 */ /* 0x000f28000c1e1d00 */
[----:B------:R-:W4:Y:S04]  /*0590*/  LDG.E.128 R20, desc[UR6][R6.64] ;  /* 0x0000000606147981 */ /* 0x000f28000c1e1d00 */
[----:B------:R-:W4:Y:S04]  /*05a0*/  LDG.E.128 R16, desc[UR6][R6.64+0x10] ;  /* 0x0000100606107981 */ /* 0x000f28000c1e1d00 */
[----:B------:R-:W4:Y:S04]  /*05b0*/  LDG.E.128 R12, desc[UR6][R6.64+0x400] ;  /* 0x00040006060c7981 */ /* 0x000f28000c1e1d00 */
[----:B------:R-:W4:Y:S04]  /*05c0*/  LDG.E.128 R8, desc[UR6][R6.64+0x410] ;  /* 0x0004100606087981 */ /* 0x000f28000c1e1d00 */
        /* <DEDUP_REMOVED lines=54> */
[----:B---3--:R-:W-:Y:S04]  /*0930*/  STL.64 [R1+0x70], R36 ;  /* 0x0000702401007387 */ /* 0x008fe80000100a00 */
[----:B------:R3:W-:Y:S04]  /*0940*/  STL.64 [R1+0x78], R38 ;  /* 0x0000782601007387 */ /* 0x0007e80000100a00 */
[----:B--2---:R1:W-:Y:S04]  /*0950*/  STL.64 [R1+0x60], R32 ;  /* 0x0000602001007387 */ /* 0x0043e80000100a00 */
[----:B------:R1:W-:Y:S04]  /*0960*/  STL.64 [R1+0x68], R34 ;  /* 0x0000682201007387 */ /* 0x0003e80000100a00 */
[----:B----4-:R1:W-:Y:S04]  /*0970*/  STL.64 [R1+0x30], R28 ;  /* 0x0000301c01007387 */ /* 0x0103e80000100a00 */
[----:B------:R1:W-:Y:S04]  /*0980*/  STL.64 [R1+0x38], R30 ;  /* 0x0000381e01007387 */ /* 0x0003e80000100a00 */
        /* <DEDUP_REMOVED lines=8> */
[----:B------:R1:W-:Y:S04]  /*0a10*/  STL.64 [R1], R8 ;  /* 0x0000000801007387 */ /* 0x0003e80000100a00 */
[----:B------:R1:W-:Y:S01]  /*0a20*/  STL.64 [R1+0x8], R10 ;  /* 0x0000080a01007387 */ /* 0x0003e20000100a00 */
[----:B---3--:R-:W-:-:S02]  /*0a30*/  CS2R R38, SRZ ;  /* 0x0000000000267805 */ /* 0x008fc4000001ff00 */
[----:B------:R-:W-:Y:S01]  /*0a40*/  CS2R R36, SRZ ;  /* 0x0000000000247805 */ /* 0x000fe2000001ff00 */
[----:B------:R-:W-:Y:S06]  /*0a50*/  BRA `(.L_x_8764) ;  /* 0x0000001400347947 */ /* 0x000fec0003800000 */
.L_x_8763:
[----:B------:R-:W1:Y:S08]  /*0a60*/  LDC.64 R6, c[0x0][0x3d0] ;  /* 0x0000f400ff067b82 */ /* 0x000e700000000a00 */
[----:B------:R-:W2:Y:S08]  /*0a70*/  LDC.64 R8, c[0x0][0x3d8] ;  /* 0x0000f600ff087b82 */ /* 0x000eb00000000a00 */
[----:B------:R-:W3:Y:S01]  /*0a80*/  LDC.64 R4, c[0x0][0x440] ;  /* 0x00011000ff047b82 */ /* 0x000ee20000000a00 */
[----:B-1----:R-:W-:-:S05]  /*0a90*/  IMAD.WIDE.U32 R6, R12, 0x20, R6 ;  /* 0x000000200c067825 */ /* 0x002fca00078e0006 */
[----:B------:R-:W4:Y:S01]  /*0aa0*/  LDG.E.128 R40, desc[UR6][R6.64] ;  /* 0x0000000606287981 */ /* 0x000f22000c1e1d00 */
[----:B--2---:R-:W-:-:S03]  /*0ab0*/  IMAD.WIDE.U32 R8, R12, 0x20, R8 ;  /* 0x000000200c087825 */ /* 0x004fc600078e0008 */
[----:B------:R-:W2:Y:S04]  /*0ac0*/  LDG.E.128 R36, desc[UR6][R6.64+0x10] ;  /* 0x0000100606247981 */ /* 0x000ea8000c1e1d00 */
[----:B------:R-:W2:Y:S01]  /*0ad0*/  LDG.E.128 R32, desc[UR6][R6.64+0x400] ;  /* 0x0004000606207981 */ /* 0x000ea2000c1e1d00 */
[----:B---3--:R-:W-:-:S03]  /*0ae0*/  IMAD.WIDE.U32 R4, R12, 0x20, R4 ;  /* 0x000000200c047825 */ /* 0x008fc600078e0004 */
[----:B------:R-:W3:Y:S04]  /*0af0*/  LDG.E.128 R28, desc[UR6][R6.64+0x410] ;  /* 0x00041006061c7981 */ /* 0x000ee8000c1e1d00 */
[----:B------:R-:W3:Y:S04]  /*0b00*/  LDG.E.128 R24, desc[UR6][R8.64] ;  /* 0x0000000608187981 */ /* 0x000ee8000c1e1d00 */
[----:B------:R-:W3:Y:S04]  /*0b10*/  LDG.E.128 R20, desc[UR6][R8.64+0x10] ;  /* 0x0000100608147981 */ /* 0x000ee8000c1e1d00 */
[----:B------:R-:W3:Y:S04]  /*0b20*/  LDG.E.128 R12, desc[UR6][R8.64+0x410] ;  /* 0x00041006080c7981 */ /* 0x000ee8000c1e1d00 */
[----:B------:R-:W3:Y:S04]  /*0b30*/  LDG.E.128 R16, desc[UR6][R8.64+0x400] ;  /* 0x0004000608107981 */ /* 0x000ee8000c1e1d00 */
        /* <DEDUP_REMOVED lines=38> */
[----:B----4-:R-:W-:Y:S04]  /*0da0*/  STL.64 [R1+0x70], R40 ;  /* 0x0000702801007387 */ /* 0x010fe80000100a00 */
[----:B------:R4:W-:Y:S04]  /*0db0*/  STL.64 [R1+0x78], R42 ;  /* 0x0000782a01007387 */ /* 0x0009e80000100a00 */
[----:B--2---:R-:W-:Y:S04]  /*0dc0*/  STL.64 [R1+0x60], R36 ;  /* 0x0000602401007387 */ /* 0x004fe80000100a00 */
[----:B------:R2:W-:Y:S04]  /*0dd0*/  STL.64 [R1+0x68], R38 ;  /* 0x0000682601007387 */ /* 0x0005e80000100a00 */
[----:B----4-:R1:W5:Y:S04]  /*0de0*/  LDG.E.128 R40, desc[UR6][R4.64+0x10] ;  /* 0x0000100604287981 */ /* 0x010368000c1e1d00 */
[----:B--2---:R1:W5:Y:S04]  /*0df0*/  LDG.E.128 R36, desc[UR6][R4.64] ;  /* 0x0000000604247981 */ /* 0x004368000c1e1d00 */
[----:B------:R1:W-:Y:S04]  /*0e00*/  STL.64 [R1+0x30], R32 ;  /* 0x0000302001007387 */ /* 0x0003e80000100a00 */
[----:B------:R1:W-:Y:S04]  /*0e10*/  STL.64 [R1+0x38], R34 ;  /* 0x0000382201007387 */ /* 0x0003e80000100a00 */
[----:B---3--:R1:W-:Y:S04]  /*0e20*/  STL.64 [R1+0x20], R28 ;  /* 0x0000201c01007387 */ /* 0x0083e80000100a00 */
[----:B------:R1:W-:Y:S04]  /*0e30*/  STL.64 [R1+0x28], R30 ;  /* 0x0000281e01007387 */ /* 0x0003e80000100a00 */
[----:B------:R1:W-:Y:S04]  /*0e40*/  STL.64 [R1+0x50], R24 ;  /* 0x0000501801007387 */ /* 0x0003e80000100a00 */
[----:B------:R1:W-:Y:S04]  /*0e50*/  STL.64 [R1+0x58], R26 ;  /* 0x0000581a01007387 */ /* 0x0003e80000100a00 */
[----:B------:R1:W-:Y:S04]  /*0e60*/  STL.64 [R1+0x40], R20 ;  /* 0x0000401401007387 */ /* 0x0003e80000100a00 */
[----:B------:R1:W-:Y:S04]  /*0e70*/  STL.64 [R1+0x48], R22 ;  /* 0x0000481601007387 */ /* 0x0003e80000100a00 */
[----:B------:R1:W-:Y:S04]  /*0e80*/  STL.64 [R1], R12 ;  /* 0x0000000c01007387 */ /* 0x0003e80000100a00 */
[----:B------:R1:W-:Y:S04]  /*0e90*/  STL.64 [R1+0x10], R16 ;  /* 0x0000101001007387 */ /* 0x0003e80000100a00 */
[----:B------:R1:W-:Y:S04]  /*0ea0*/  STL.64 [R1+0x18], R18 ;  /* 0x0000181201007387 */ /* 0x0003e80000100a00 */
[----:B------:R1:W-:Y:S01]  /*0eb0*/  STL.64 [R1+0x8], R14 ;  /* 0x0000080e01007387 */ /* 0x0003e20000100a00 */
[----:B------:R-:W-:Y:S05]  /*0ec0*/  BRA `(.L_x_8764) ;  /* 0x0000001000187947 */ /* 0x000fea0003800000 */
.L_x_8762:
[----:B------:R-:W0:Y:S02]  /*0ed0*/  LDCU.64 UR4, c[0x0][0x440] ;  /* 0x00008800ff0477ac */ /* 0x000e240008000a00 */
[----:B0-----:R-:W-:-:S04]  /*0ee0*/  UISETP.NE.U32.AND UP0, UPT, UR4, URZ, UPT ;  /* 0x000000ff0400728c */ /* 0x001fc8000bf05070 */
[----:B------:R-:W-:-:S09]  /*0ef0*/  UISETP.NE.AND.EX UP0, UPT, UR5, URZ, UPT, UP0 ;  /* 0x000000ff0500728c */ /* 0x000fd2000bf05300 */
[----:B------:R-:W-:Y:S05]  /*0f00*/  BRA.U !UP0, `(.L_x_8765) ;  /* 0x0000000508f07547 */ /* 0x000fea000b800000 */
[----:B------:R-:W0:Y:S01]  /*0f10*/  LDCU.128 UR12, c[0x0][0x3d0] ;  /* 0x00007a00ff0c77ac */ /* 0x000e220008000c00 */
[----:B------:R-:W-:-:S04]  /*0f20*/  SHF.L.U32 R4, R0, 0x5, RZ ;  /* 0x0000000500047819 */ /* 0x000fc800000006ff */
[----:B------:R-:W-:-:S04]  /*0f30*/  LOP3.LUT R4, R4, 0x3e0, RZ, 0xc0, !PT ;  /* 0x000003e004047812 */ /* 0x000fc800078ec0ff */
[----:B------:R-:W-:-:S04]  /*0f40*/  IADD3 R8, P2, PT, R4, UR8, RZ ;  /* 0x0000000804087c10 */ /* 0x000fc8000ff5e0ff */
[----:B------:R-:W-:Y:S02]  /*0f50*/  IADD3.X R9, PT, PT, RZ, UR9, RZ, P2, !PT ;  /* 0x00000009ff097c10 */ /* 0x000fe400097fe4ff */
[----:B0-----:R-:W-:-:S03]  /*0f60*/  IADD3 R6, P1, PT, R4, UR12, RZ ;  /* 0x0000000c04067c10 */ /* 0x001fc6000ff3e0ff */
[----:B------:R-:W2:Y:S01]  /*0f70*/  LDG.E.128 R88, desc[UR6][R8.64] ;  /* 0x0000000608587981 */ /* 0x000ea2000c1e1d00 */
[C---:B------:R-:W-:Y:S02]  /*0f80*/  IADD3 R10, P3, PT, R4.reuse, UR14, RZ ;  /* 0x0000000e040a7c10 */ /* 0x040fe4000ff7e0ff */
[----:B------:R-:W-:Y:S01]  /*0f90*/  IADD3.X R7, PT, PT, RZ, UR13, RZ, P1, !PT ;  /* 0x0000000dff077c10 */ /* 0x000fe20008ffe4ff */
[----:B------:R-:W3:Y:S01]  /*0fa0*/  LDG.E.128 R36, desc[UR6][R8.64+0x10] ;  /* 0x0000100608247981 */ /* 0x000ee2000c1e1d00 */
[----:B------:R-:W-:Y:S02]  /*0fb0*/  IADD3.X R11, PT, PT, RZ, UR15, RZ, P3, !PT ;  /* 0x0000000fff0b7c10 */ /* 0x000fe40009ffe4ff */
[----:B------:R-:W-:Y:S01]  /*0fc0*/  IADD3 R4, P4, PT, R4, UR4, RZ ;  /* 0x0000000404047c10 */ /* 0x000fe2000ff9e0ff */
[----:B------:R-:W4:Y:S03]  /*0fd0*/  LDG.E.128 R24, desc[UR6][R6.64] ;  /* 0x0000000606187981 */ /* 0x000f26000c1e1d00 */
[----:B------:R-:W-:Y:S01]  /*0fe0*/  IADD3.X R5, PT, PT, RZ, UR5, RZ, P4, !PT ;  /* 0x00000005ff057c10 */ /* 0x000fe2000a7fe4ff */
[----:B------:R-:W2:Y:S04]  /*0ff0*/  LDG.E.128 R20, desc[UR6][R6.64+0x10] ;  /* 0x0000100606147981 */ /* 0x000ea8000c1e1d00 */
[----:B------:R-:W3:Y:S04]  /*1000*/  LDG.E.128 R16, desc[UR6][R6.64+0x400] ;  /* 0x0004000606107981 */ /* 0x000ee8000c1e1d00 */
        /* <DEDUP_REMOVED lines=45> */
[----:B---3--:R-:W-:Y:S04]  /*12e0*/  STL.64 [R1+0x30], R16 ;  /* 0x0000301001007387 */ /* 0x008fe80000100a00 */
[----:B-1----:R-:W3:Y:S04]  /*12f0*/  LDG.E.128 R24, desc[UR6][R10.64] ;  /* 0x000000060a187981 */ /* 0x002ee8000c1e1d00 */
[----:B------:R-:W-:Y:S04]  /*1300*/  STL.64 [R1+0x38], R18 ;  /* 0x0000381201007387 */ /* 0x000fe80000100a00 */
[----:B------:R-:W-:Y:S04]  /*1310*/  STL.64 [R1+0x20], R12 ;  /* 0x0000200c01007387 */ /* 0x000fe80000100a00 */
[----:B--2---:R-:W2:Y:S04]  /*1320*/  LDG.E.128 R20, desc[UR6][R10.64+0x10] ;  /* 0x000010060a147981 */ /* 0x004ea8000c1e1d00 */
[----:B------:R1:W-:Y:S04]  /*1330*/  STL.64 [R1+0x28], R14 ;  /* 0x0000280e01007387 */ /* 0x0003e80000100a00 */
[----:B------:R-:W-:Y:S04]  /*1340*/  STL.64 [R1+0x80], R88 ;  /* 0x0000805801007387 */ /* 0x000fe80000100a00 */
[----:B------:R-:W-:Y:S04]  /*1350*/  STL.64 [R1+0x88], R90 ;  /* 0x0000885a01007387 */ /* 0x000fe80000100a00 */
[----:B-1----:R-:W4:Y:S04]  /*1360*/  LDG.E.128 R12, desc[UR6][R10.64+0x410] ;  /* 0x000410060a0c7981 */ /* 0x002f28000c1e1d00 */
[----:B------:R-:W4:Y:S04]  /*1370*/  LDG.E.128 R16, desc[UR6][R10.64+0x400] ;  /* 0x000400060a107981 */ /* 0x000f28000c1e1d00 */
[----:B------:R-:W-:Y:S04]  /*1380*/  STL.64 [R1+0x90], R36 ;  /* 0x0000902401007387 */ /* 0x000fe80000100a00 */
[----:B------:R1:W-:Y:S04]  /*1390*/  STL.64 [R1+0x98], R38 ;  /* 0x0000982601007387 */ /* 0x0003e80000100a00 */
        /* <DEDUP_REMOVED lines=24> */
[----:B-1----:R1:W5:Y:S04]  /*1520*/  LDG.E.128 R36, desc[UR6][R4.64] ;  /* 0x0000000604247981 */ /* 0x002368000c1e1d00 */
[----:B0-----:R1:W5:Y:S04]  /*1530*/  LDG.E.128 R40, desc[UR6][R4.64+0x10] ;  /* 0x0000100604287981 */ /* 0x001368000c1e1d00 */
        /* <DEDUP_REMOVED lines=12> */
[----:B------:R1:W-:Y:S04]  /*1600*/  STL.64 [R1+0x160], R32 ;  /* 0x0001602001007387 */ /* 0x0003e80000100a00 */
[----:B------:R1:W-:Y:S04]  /*1610*/  STL.64 [R1+0x168], R34 ;  /* 0x0001682201007387 */ /* 0x0003e80000100a00 */
[----:B------:R1:W-:Y:S04]  /*1620*/  STL.64 [R1+0x170], R28 ;  /* 0x0001701c01007387 */ /* 0x0003e80000100a00 */
[----:B------:R1:W-:Y:S04]  /*1630*/  STL.64 [R1+0x178], R30 ;  /* 0x0001781e01007387 */ /* 0x0003e80000100a00 */
[----:B---3--:R1:W-:Y:S04]  /*1640*/  STL.64 [R1+0x50], R24 ;  /* 0x0000501801007387 */ /* 0x0083e80000100a00 */
[----:B------:R1:W-:Y:S04]  /*1650*/  STL.64 [R1+0x58], R26 ;  /* 0x0000581a01007387 */ /* 0x0003e80000100a00 */
[----:B--2---:R1:W-:Y:S04]  /*1660*/  STL.64 [R1+0x40], R20 ;  /* 0x0000401401007387 */ /* 0x0043e80000100a00 */
[----:B------:R1:W-:Y:S04]  /*1670*/  STL.64 [R1+0x48], R22 ;  /* 0x0000481601007387 */ /* 0x0003e80000100a00 */
[----:B----4-:R1:W-:Y:S04]  /*1680*/  STL.64 [R1], R12 ;  /* 0x0000000c01007387 */ /* 0x0103e80000100a00 */
[----:B------:R1:W-:Y:S04]  /*1690*/  STL.64 [R1+0x10], R16 ;  /* 0x0000101001007387 */ /* 0x0003e80000100a00 */
[----:B------:R1:W-:Y:S04]  /*16a0*/  STL.64 [R1+0x18], R18 ;  /* 0x0000181201007387 */ /* 0x0003e80000100a00 */
[----:B------:R1:W-:Y:S01]  /*16b0*/  STL.64 [R1+0x8], R14 ;  /* 0x0000080e01007387 */ /* 0x0003e20000100a00 */
[----:B------:R-:W-:Y:S05]  /*16c0*/  BRA `(.L_x_8764) ;  /* 0x0000000800187947 */ /* 0x000fea0003800000 */
.L_x_8765:
[----:B------:R-:W0:Y:S08]  /*16d0*/  LDC.64 R6, c[0x0][0x3d0] ;  /* 0x0000f400ff067b82 */ /* 0x000e300000000a00 */
[----:B------:R-:W1:Y:S08]  /*16e0*/  LDC.64 R4, c[0x0][0x438] ;  /* 0x00010e00ff047b82 */ /* 0x000e700000000a00 */
[----:B------:R-:W2:Y:S01]  /*16f0*/  LDC.64 R8, c[0x0][0x3d8] ;  /* 0x0000f600ff087b82 */ /* 0x000ea20000000a00 */
[----:B0-----:R-:W-:-:S05]  /*1700*/  IMAD.WIDE.U32 R6, R12, 0x20, R6 ;  /* 0x000000200c067825 */ /* 0x001fca00078e0006 */
[----:B------:R-:W3:Y:S01]  /*1710*/  LDG.E.128 R24, desc[UR6][R6.64] ;  /* 0x0000000606187981 */ /* 0x000ee2000c1e1d00 */
[----:B-1----:R-:W-:-:S03]  /*1720*/  IMAD.WIDE.U32 R4, R12, 0x20, R4 ;  /* 0x000000200c047825 */ /* 0x002fc600078e0004 */
[----:B------:R-:W4:Y:S04]  /*1730*/  LDG.E.128 R20, desc[UR6][R6.64+0x10] ;  /* 0x0000100606147981 */ /* 0x000f28000c1e1d00 */
[----:B------:R-:W4:Y:S01]  /*1740*/  LDG.E.128 R16, desc[UR6][R6.64+0x400] ;  /* 0x0004000606107981 */ /* 0x000f22000c1e1d00 */
[----:B--2---:R-:W-:-:S03]  /*1750*/  IMAD.WIDE.U32 R8, R12, 0x20, R8 ;  /* 0x000000200c087825 */ /* 0x004fc600078e0008 */
[----:B------:R-:W2:Y:S04]  /*1760*/  LDG.E.128 R84, desc[UR6][R4.64] ;  /* 0x0000000604547981 */ /* 0x000ea8000c1e1d00 */
        /* <DEDUP_REMOVED lines=39> */
[----:B---3--:R-:W-:Y:S04]  /*19e0*/  STL.64 [R1+0x70], R24 ;  /* 0x0000701801007387 */ /* 0x008fe80000100a00 */
[----:B------:R1:W-:Y:S04]  /*19f0*/  STL.64 [R1+0x78], R26 ;  /* 0x0000781a01007387 */ /* 0x0003e80000100a00 */
[----:B----4-:R-:W-:Y:S04]  /*1a00*/  STL.64 [R1+0x60], R20 ;  /* 0x0000601401007387 */ /* 0x010fe80000100a00 */
[----:B------:R3:W-:Y:S04]  /*1a10*/  STL.64 [R1+0x68], R22 ;  /* 0x0000681601007387 */ /* 0x0007e80000100a00 */
[----:B-1----:R-:W4:Y:S04]  /*1a20*/  LDG.E.128 R24, desc[UR6][R4.64+0x1c10] ;  /* 0x001c100604187981 */ /* 0x002f28000c1e1d00 */
[----:B------:R-:W-:Y:S04]  /*1a30*/  STL.64 [R1+0x30], R16 ;  /* 0x0000301001007387 */ /* 0x000fe80000100a00 */
[----:B---3--:R-:W3:Y:S04]  /*1a40*/  LDG.E.128 R20, desc[UR6][R8.64] ;  /* 0x0000000608147981 */ /* 0x008ee8000c1e1d00 */
[----:B------:R1:W-:Y:S04]  /*1a50*/  STL.64 [R1+0x38], R18 ;  /* 0x0000381201007387 */ /* 0x0003e80000100a00 */
[----:B--2---:R-:W-:Y:S04]  /*1a60*/  STL.64 [R1+0x20], R12 ;  /* 0x0000200c01007387 */ /* 0x004fe80000100a00 */
[----:B------:R2:W-:Y:S04]  /*1a70*/  STL.64 [R1+0x28], R14 ;  /* 0x0000280e01007387 */ /* 0x0005e80000100a00 */
[----:B-1----:R-:W3:Y:S04]  /*1a80*/  LDG.E.128 R16, desc[UR6][R8.64+0x10] ;  /* 0x0000100608107981 */ /* 0x002ee8000c1e1d00 */
[----:B------:R-:W3:Y:S04]  /*1a90*/  LDG.E.128 R4, desc[UR6][R8.64+0x410] ;  /* 0x0004100608047981 */ /* 0x000ee8000c1e1d00 */
[----:B--2---:R-:W2:Y:S04]  /*1aa0*/  LDG.E.128 R12, desc[UR6][R8.64+0x400] ;  /* 0x00040006080c7981 */ /* 0x004ea8000c1e1d00 */
        /* <DEDUP_REMOVED lines=26> */
[----:B------:R0:W-:Y:S04]  /*1c50*/  STL.64 [R1+0x150], R32 ;  /* 0x0001502001007387 */ /* 0x0001e80000100a00 */
[----:B------:R0:W-:Y:S04]  /*1c60*/  STL.64 [R1+0x158], R34 ;  /* 0x0001582201007387 */ /* 0x0001e80000100a00 */
[----:B------:R0:W-:Y:S04]  /*1c70*/  STL.64 [R1+0x160], R28 ;  /* 0x0001601c01007387 */ /* 0x0001e80000100a00 */
[----:B------:R0:W-:Y:S01]  /*1c80*/  STL.64 [R1+0x168], R30 ;  /* 0x0001681e01007387 */ /* 0x0001e20000100a00 */
[----:B------:R-:W-:-:S02]  /*1c90*/  CS2R R98, SRZ ;  /* 0x0000000000627805 */ /* 0x000fc4000001ff00 */
[----:B------:R-:W-:Y:S02]  /*1ca0*/  CS2R R96, SRZ ;  /* 0x0000000000607805 */ /* 0x000fe4000001ff00 */
[----:B------:R-:W-:Y:S02]  /*1cb0*/  CS2R R94, SRZ ;  /* 0x00000000005e7805 */ /* 0x000fe4000001ff00 */
[----:B------:R-:W-:Y:S02]  /*1cc0*/  CS2R R92, SRZ ;  /* 0x00000000005c7805 */ /* 0x000fe4000001ff00 */
[----:B------:R-:W-:Y:S02]  /*1cd0*/  CS2R R90, SRZ ;  /* 0x00000000005a7805 */ /* 0x000fe4000001ff00 */
[----:B------:R-:W-:Y:S02]  /*1ce0*/  CS2R R88, SRZ ;  /* 0x0000000000587805 */ /* 0x000fe4000001ff00 */
[----:B-1----:R-:W-:-:S02]  /*1cf0*/  CS2R R86, SRZ ;  /* 0x0000000000567805 */ /* 0x002fc4000001ff00 */
[----:B------:R-:W-:Y:S02]  /*1d00*/  CS2R R84, SRZ ;  /* 0x0000000000547805 */ /* 0x000fe4000001ff00 */
[----:B0-----:R-:W-:Y:S02]  /*1d10*/  CS2R R82, SRZ ;  /* 0x0000000000527805 */ /* 0x001fe4000001ff00 */
        /* <DEDUP_REMOVED lines=23> */
[----:B----4-:R4:W-:Y:S04]  /*1e90*/  STL.64 [R1+0x170], R24 ;  /* 0x0001701801007387 */ /* 0x0109e80000100a00 */
[----:B------:R4:W-:Y:S04]  /*1ea0*/  STL.64 [R1+0x178], R26 ;  /* 0x0001781a01007387 */ /* 0x0009e80000100a00 */
[----:B---3--:R4:W-:Y:S04]  /*1eb0*/  STL.64 [R1+0x50], R20 ;  /* 0x0000501401007387 */ /* 0x0089e80000100a00 */
[----:B------:R4:W-:Y:S04]  /*1ec0*/  STL.64 [R1+0x58], R22 ;  /* 0x0000581601007387 */ /* 0x0009e80000100a00 */
[----:B------:R4:W-:Y:S04]  /*1ed0*/  STL.64 [R1+0x40], R16 ;  /* 0x0000401001007387 */ /* 0x0009e80000100a00 */
[----:B------:R4:W-:Y:S04]  /*1ee0*/  STL.64 [R1+0x48], R18 ;  /* 0x0000481201007387 */ /* 0x0009e80000100a00 */
[----:B--2---:R4:W-:Y:S04]  /*1ef0*/  STL.64 [R1+0x10], R12 ;  /* 0x0000100c01007387 */ /* 0x0049e80000100a00 */
[----:B------:R4:W-:Y:S04]  /*1f00*/  STL.64 [R1+0x18], R14 ;  /* 0x0000180e01007387 */ /* 0x0009e80000100a00 */
[----:B------:R4:W-:Y:S04]  /*1f10*/  STL.64 [R1], R4 ;  /* 0x0000000401007387 */ /* 0x0009e80000100a00 */
[----:B------:R4:W-:Y:S02]  /*1f20*/  STL.64 [R1+0x8], R6 ;  /* 0x0000080601007387 */ /* 0x0009e40000100a00 */
.L_x_8764:
[----:B------:R-:W2:Y:S01]  /*1f30*/  S2UR UR4, SR_CTAID.X ;  /* 0x00000000000479c3 */ /* 0x000ea20000002500 */
[----:B------:R-:W3:Y:S01]  /*1f40*/  LDCU UR5, c[0x0][0x384] ;  /* 0x00007080ff0577ac */ /* 0x000ee20008000800 */
[----:B-1--4-:R-:W-:Y:S01]  /*1f50*/  SHF.R.U32.HI R6, RZ, 0x5, R0 ;  /* 0x00000005ff067819 */ /* 0x012fe20000011600 */
[----:B--2---:R-:W-:-:S06]  /*1f60*/  USHF.L.U32 UR4, UR4, 0x2, URZ ;  /* 0x0000000204047899 */ /* 0x004fcc00080006ff */
[----:B------:R-:W-:-:S04]  /*1f70*/  LOP3.LUT R6, R6, UR4, RZ, 0xfc, !PT ;  /* 0x0000000406067c12 */ /* 0x000fc8000f8efcff */
[----:B---3--:R-:W-:-:S13]  /*1f80*/  ISETP.GE.AND P1, PT, R6, UR5, PT ;  /* 0x0000000506007c0c */ /* 0x008fda000bf26270 */
[----:B------:R-:W-:Y:S05]  /*1f90*/  @P1 EXIT ;  /* 0x000000000000194d */ /* 0x000fea0003800000 */
[----:B------:R-:W-:Y:S01]  /*1fa0*/  ISETP.NE.U32.AND P1, PT, R2, RZ, PT ;  /* 0x000000ff0200720c */ /* 0x000fe20003f25070 */
[----:B------:R-:W1:Y:S03]  /*1fb0*/  LDCU UR4, c[0x0][0x388] ;  /* 0x00007100ff0477ac */ /* 0x000e660008000800 */
[----:B------:R-:W-:Y:S01]  /*1fc0*/  ISETP.NE.AND.EX P1, PT, R3, RZ, PT, P1 ;  /* 0x000000ff0300720c */ /* 0x000fe20003f25310 */
[----:B------:R-:W2:Y:S01]  /*1fd0*/  LDCU.U8 UR5, c[0x0][0x410] ;  /* 0x00008200ff0577ac */ /* 0x000ea20008000000 */
[----:B------:R-:W3:Y:S01]  /*1fe0*/  LDCU UR8, c[0x0][0x448] ;  /* 0x00008900ff0877ac */ /* 0x000ee20008000800 */
[----:B------:R-:W4:Y:S01]  /*1ff0*/  LDCU.64 UR10, c[0x0][0x3a0] ;  /* 0x00007400ff0a77ac */ /* 0x000f220008000a00 */
[----:B------:R-:W0:Y:S09]  /*2000*/  LDCU.64 UR12, c[0x0][0x398] ;  /* 0x00007300ff0c77ac */ /* 0x000e320008000a00 */
.L_x_8799:
[----:B----4-:R-:W-:Y:S01]  /*2010*/  ISETP.NE.U32.AND P2, PT, RZ, UR10, PT ;  /* 0x0000000aff007c0c */ /* 0x010fe2000bf45070 */
[----:B------:R-:W4:Y:S01]  /*2020*/  S2R R7, SR_TID.X ;  /* 0x0000000000077919 */ /* 0x000f220000002100 */
[----:B-1----:R-:W-:Y:S01]  /*2030*/  IMAD R0, R6, UR4, RZ ;  /* 0x0000000406007c24 */ /* 0x002fe2000f8e02ff */
[----:B------:R-:W1:Y:S01]  /*2040*/  LDC.64 R214, c[0x0][0x390] ;  /* 0x0000e400ffd67b82 */ /* 0x000e620000000a00 */
[----:B------:R-:W-:-:S03]  /*2050*/  ISETP.NE.AND.EX P2, PT, RZ, UR11, PT, P2 ;  /* 0x0000000bff007c0c */ /* 0x000fc6000bf45320 */
[----:B------:R-:W-:-:S04]  /*2060*/  SHF.R.S32.HI R2, RZ, 0x1f, R0 ;  /* 0x0000001fff027819 */ /* 0x000fc80000011400 */
[----:B------:R-:W-:Y:S01]  /*2070*/  LEA.HI R0, R2, R0, RZ, 0x3 ;  /* 0x0000000002007211 */ /* 0x000fe200078f18ff */
[----:B------:R-:W2:Y:S08]  /*2080*/  @P1 LDC.64 R4, c[0x0][0x398] ;  /* 0x0000e600ff041b82 */ /* 0x000eb00000000a00 */
[----:B------:R-:W3:Y:S01]  /*2090*/  @P2 LDC.64 R2, c[0x0][0x3a0] ;  /* 0x0000e800ff022b82 */ /* 0x000ee20000000a00 */
[----:B----4-:R-:W-:-:S04]  /*20a0*/  LOP3.LUT R7, R7, 0x1f, RZ, 0xc0, !PT ;  /* 0x0000001f07077812 */ /* 0x010fc800078ec0ff */
[----:B------:R-:W-:Y:S01]  /*20b0*/  LEA.HI.SX32 R212, R0, R7, 0x1d ;  /* 0x0000000700d47211 */ /* 0x000fe200078feaff */
[----:B0-----:R-:W-:-:S04]  /*20c0*/  UISETP.NE.U32.AND UP0, UPT, UR12, URZ, UPT ;  /* 0x000000ff0c00728c */ /* 0x001fc8000bf05070 */
[----:B--2---:R-:W-:-:S04]  /*20d0*/  @P1 IMAD.WIDE.U32 R4, R212, 0x10, R4 ;  /* 0x00000010d4041825 */ /* 0x004fc800078e0004 */
[C---:B---3--:R-:W-:Y:S01]  /*20e0*/  @P2 IMAD.WIDE.U32 R2, R212.reuse, 0x10, R2 ;  /* 0x00000010d4022825 */ /* 0x048fe200078e0002 */
[----:B------:R-:W-:Y:S01]  /*20f0*/  UISETP.NE.AND.EX UP0, UPT, UR13, URZ, UPT, UP0 ;  /* 0x000000ff0d00728c */ /* 0x000fe2000bf05300 */
[----:B-----5:R-:W5:Y:S04]  /*2100*/  @P1 LDG.E.128 R32, desc[UR6][R4.64] ;  /* 0x0000000604201981 */ /* 0x020f68000c1e1d00 */
[----:B------:R1:W5:Y:S02]  /*2110*/  @P2 LDG.E.128 R28, desc[UR6][R2.64] ;  /* 0x00000006021c2981 */ /* 0x000364000c1e1d00 */
[----:B-1----:R-:W-:-:S05]  /*2120*/  IMAD.WIDE.U32 R2, R212, 0x10, R214 ;  /* 0x00000010d4027825 */ /* 0x002fca00078e00d6 */
[----:B------:R0:W5:Y:S01]  /*2130*/  LDG.E.128 R228, desc[UR6][R2.64] ;  /* 0x0000000602e47981 */ /* 0x000162000c1e1d00 */
[----:B------:R-:W-:-:S13]  /*2140*/  PLOP3.LUT P1, PT, PT, PT, UP0, 0x80, 0x8 ;  /* 0x000000000008781c */ /* 0x000fda0003f2f008 */
[----:B0-----:R-:W-:Y:S05]  /*2150*/  @!P1 BRA `(.L_x_8766) ;  /* 0x00000004007c9947 */ /* 0x001fea0003800000 */
[----:B------:R-:W-:Y:S05]  /*2160*/  @!P2 BRA `(.L_x_8767) ;  /* 0x0000000000e4a947 */ /* 0x000fea0003800000 */
[----:B-----5:R-:W-:Y:S02]  /*2170*/  PRMT R3, R228, 0x7632, R3 ;  /* 0x00007632e4037816 */ /* 0x020fe40000000003 */
[----:B------:R-:W-:Y:S02]  /*2180*/  PRMT R4, R32, 0x7632, R4 ;  /* 0x0000763220047816 */ /* 0x000fe40000000004 */
        /* <DEDUP_REMOVED lines=13> */
[----:B------:R-:W-:Y:S01]  /*2260*/  FADD.FTZ R226, R3, R4 ;  /* 0x0000000403e27221 */ /* 0x000fe20000010000 */
[----:B------:R-:W-:-:S02]  /*2270*/  SHF.L.U32 R0, R0, 0x10, RZ ;  /* 0x0000001000007819 */ /* 0x000fc400000006ff */
[----:B------:R-:W-:Y:S02]  /*2280*/  PRMT R4, R29, 0x7632, R4 ;  /* 0x000076321d047816 */ /* 0x000fe40000000004 */
[----:B------:R-:W-:Y:S01]  /*2290*/  PRMT R3, R30, 0x7632, R3 ;  /* 0x000076321e037816 */ /* 0x000fe20000000003 */
[----:B------:R-:W-:Y:S02]  /*22a0*/  FADD.FTZ R0, R0, R5 ;  /* 0x0000000500007221 */ /* 0x000fe40000010000 */
[----:B------:R-:W-:Y:S01]  /*22b0*/  IMAD.U32 R4, R4, 0x10000, RZ ;  /* 0x0001000004047824 */ /* 0x000fe200078e00ff */
[----:B------:R-:W-:-:S03]  /*22c0*/  SHF.L.U32 R3, R3, 0x10, RZ ;  /* 0x0000001003037819 */ /* 0x000fc600000006ff */
[----:B------:R-:W-:Y:S01]  /*22d0*/  FADD.FTZ R227, R2, R4 ;  /* 0x0000000402e37221 */ /* 0x000fe20000010000 */
[----:B------:R-:W-:Y:S01]  /*22e0*/  SHF.L.U32 R2, R32, 0x10, RZ ;  /* 0x0000001020027819 */ /* 0x000fe200000006ff */
[----:B------:R-:W-:Y:S01]  /*22f0*/  FADD.FTZ R222, R0, R3 ;  /* 0x0000000300de7221 */ /* 0x000fe20000010000 */
[----:B------:R-:W-:Y:S01]  /*2300*/  SHF.L.U32 R0, R228, 0x10, RZ ;  /* 0x00000010e4007819 */ /* 0x000fe200000006ff */
[----:B------:R-:W-:Y:S01]  /*2310*/  IMAD.U32 R4, R34, 0x10000, RZ ;  /* 0x0001000022047824 */ /* 0x000fe200078e00ff */
[----:B------:R-:W-:-:S03]  /*2320*/  SHF.L.U32 R3, R33, 0x10, RZ ;  /* 0x0000001021037819 */ /* 0x000fc600000006ff */
[----:B------:R-:W-:Y:S01]  /*2330*/  FADD.FTZ R0, R0, R2 ;  /* 0x0000000200007221 */ /* 0x000fe20000010000 */
[----:B------:R-:W-:-:S05]  /*2340*/  SHF.L.U32 R2, R229, 0x10, RZ ;  /* 0x00000010e5027819 */ /* 0x000fca00000006ff */
        /* <DEDUP_REMOVED lines=8> */
[----:B------:R-:W-:Y:S02]  /*23d0*/  SHF.L.U32 R0, R30, 0x10, RZ ;  /* 0x000000101e007819 */ /* 0x000fe400000006ff */
[----:B------:R-:W-:Y:S02]  /*23e0*/  SHF.L.U32 R2, R35, 0x10, RZ ;  /* 0x0000001023027819 */ /* 0x000fe400000006ff */
[----:B------:R-:W-:Y:S01]  /*23f0*/  F2FP.BF16.F32.PACK_AB R25, R227, R229 ;  /* 0x000000e5e319723e */ /* 0x000fe200000010ff */
[----:B------:R-:W-:Y:S01]  /*2400*/  FADD.FTZ R223, R3, R0 ;  /* 0x0000000003df7221 */ /* 0x000fe20000010000 */
[----:B------:R-:W-:-:S04]  /*2410*/  SHF.L.U32 R0, R231, 0x10, RZ ;  /* 0x00000010e7007819 */ /* 0x000fc800000006ff */
[----:B------:R-:W-:Y:S01]  /*2420*/  F2FP.BF16.F32.PACK_AB R26, R222, R223 ;  /* 0x000000dfde1a723e */ /* 0x000fe200000010ff */
[----:B------:R-:W-:Y:S01]  /*2430*/  FADD.FTZ R0, R0, R2 ;  /* 0x0000000200007221 */ /* 0x000fe20000010000 */
[----:B------:R-:W-:-:S05]  /*2440*/  SHF.L.U32 R2, R31, 0x10, RZ ;  /* 0x000000101f027819 */ /* 0x000fca00000006ff */
[--C-:B------:R-:W-:Y:S01]  /*2450*/  FADD.FTZ R225, R0, R2.reuse ;  /* 0x0000000200e17221 */ /* 0x100fe20000010000 */
[----:B------:R-:W-:Y:S02]  /*2460*/  PRMT R2, R231, 0x7632, R2 ;  /* 0x00007632e7027816 */ /* 0x000fe40000000002 */
[----:B------:R-:W-:-:S03]  /*2470*/  PRMT R0, R35, 0x7632, R0 ;  /* 0x0000763223007816 */ /* 0x000fc60000000000 */
[----:B------:R-:W-:Y:S01]  /*2480*/  IMAD.U32 R2, R2, 0x10000, RZ ;  /* 0x0001000002027824 */ /* 0x000fe200078e00ff */
[----:B------:R-:W-:-:S05]  /*2490*/  SHF.L.U32 R0, R0, 0x10, RZ ;  /* 0x0000001000007819 */ /* 0x000fca00000006ff */
[----:B------:R-:W-:Y:S01]  /*24a0*/  FADD.FTZ R0, R2, R0 ;  /* 0x0000000002007221 */ /* 0x000fe20000010000 */
[----:B------:R-:W-:-:S04]  /*24b0*/  PRMT R2, R31, 0x7632, R2 ;  /* 0x000076321f027816 */ /* 0x000fc80000000002 */
[----:B------:R-:W-:-:S05]  /*24c0*/  SHF.L.U32 R2, R2, 0x10, RZ ;  /* 0x0000001002027819 */ /* 0x000fca00000006ff */
[----:B------:R-:W-:-:S05]  /*24d0*/  FADD.FTZ R224, R0, R2 ;  /* 0x0000000200e07221 */ /* 0x000fca0000010000 */
[----:B------:R-:W-:Y:S01]  /*24e0*/  F2FP.BF16.F32.PACK_AB R27, R224, R225 ;  /* 0x000000e1e01b723e */ /* 0x000fe200000010ff */
[----:B------:R-:W-:Y:S06]  /*24f0*/  BRA `(.L_x_8768) ;  /* 0x00000004005c7947 */ /* 0x000fec0003800000 */
.L_x_8767:
[----:B-----5:R-:W-:Y:S02]  /*2500*/  PRMT R2, R228, 0x7632, R2 ;  /* 0x00007632e4027816 */ /* 0x020fe40000000002 */
[----:B------:R-:W-:Y:S02]  /*2510*/  PRMT R0, R32, 0x7632, R0 ;  /* 0x0000763220007816 */ /* 0x000fe40000000000 */
[----:B------:R-:W-:Y:S02]  /*2520*/  SHF.L.U32 R2, R2, 0x10, RZ ;  /* 0x0000001002027819 */ /* 0x000fe400000006ff */
[----:B------:R-:W-:Y:S02]  /*2530*/  SHF.L.U32 R0, R0, 0x10, RZ ;  /* 0x0000001000007819 */ /* 0x000fe400000006ff */
[----:B------:R-:W-:Y:S02]  /*2540*/  PRMT R3, R229, 0x7632, R3 ;  /* 0x00007632e5037816 */ /* 0x000fe40000000003 */
[----:B------:R-:W-:Y:S01]  /*2550*/  PRMT R4, R33, 0x7632, R4 ;  /* 0x0000763221047816 */ /* 0x000fe20000000004 */
[--C-:B------:R-:W-:Y:S01]  /*2560*/  FADD.FTZ R226, R2, R0.reuse ;  /* 0x0000000002e27221 */ /* 0x100fe20000010000 */
[----:B------:R-:W-:-:S02]  /*2570*/  PRMT R0, R230, 0x7632, R0 ;  /* 0x00007632e6007816 */ /* 0x000fc40000000000 */
[----:B------:R-:W-:Y:S02]  /*2580*/  PRMT R2, R34, 0x7632, R2 ;  /* 0x0000763222027816 */ /* 0x000fe40000000002 */
[----:B------:R-:W-:Y:S01]  /*2590*/  SHF.L.U32 R3, R3, 0x10, RZ ;  /* 0x0000001003037819 */ /* 0x000fe200000006ff */
[----:B------:R-:W-:Y:S01]  /*25a0*/  IMAD.U32 R0, R0, 0x10000, RZ ;  /* 0x0001000000007824 */ /* 0x000fe200078e00ff */
[----:B------:R-:W-:Y:S02]  /*25b0*/  SHF.L.U32 R2, R2, 0x10, RZ ;  /* 0x0000001002027819 */ /* 0x000fe400000006ff */
[----:B------:R-:W-:-:S03]  /*25c0*/  SHF.L.U32 R4, R4, 0x10, RZ ;  /* 0x0000001004047819 */ /* 0x000fc600000006ff */
[----:B------:R-:W-:Y:S01]  /*25d0*/  FADD.FTZ R222, R0, R2 ;  /* 0x0000000200de7221 */ /* 0x000fe20000010000 */
[----:B------:R-:W-:Y:S01]  /*25e0*/  SHF.L.U32 R0, R228, 0x10, RZ ;  /* 0x00000010e4007819 */ /* 0x000fe200000006ff */
[----:B------:R-:W-:Y:S01]  /*25f0*/  FADD.FTZ R227, R3, R4 ;  /* 0x0000000403e37221 */ /* 0x000fe20000010000 */
[----:B------:R-:W-:-:S05]  /*2600*/  SHF.L.U32 R2, R32, 0x10, RZ ;  /* 0x0000001020027819 */ /* 0x000fca00000006ff */
        /* <DEDUP_REMOVED lines=12> */
[--C-:B------:R-:W-:Y:S01]  /*26d0*/  FADD.FTZ R225, R0, R2.reuse ;  /* 0x0000000200e17221 */ /* 0x100fe20000010000 */
[----:B------:R-:W-:Y:S02]  /*26e0*/  PRMT R2, R231, 0x7632, R2 ;  /* 0x00007632e7027816 */ /* 0x000fe40000000002 */
[----:B------:R-:W-:Y:S02]  /*26f0*/  PRMT R0, R35, 0x7632, R0 ;  /* 0x0000763223007816 */ /* 0x000fe40000000000 */
[----:B------:R-:W-:Y:S02]  /*2700*/  SHF.L.U32 R2, R2, 0x10, RZ ;  /* 0x0000001002027819 */ /* 0x000fe400000006ff */
[----:B------:R-:W-:-:S05]  /*2710*/  SHF.L.U32 R0, R0, 0x10, RZ ;  /* 0x0000001000007819 */ /* 0x000fca00000006ff */
[----:B------:R-:W-:-:S05]  /*2720*/  FADD.FTZ R224, R2, R0 ;  /* 0x0000000002e07221 */ /* 0x000fca0000010000 */
[----:B------:R-:W-:Y:S01]  /*2730*/  F2FP.BF16.F32.PACK_AB R27, R224, R225 ;  /* 0x000000e1e01b723e */ /* 0x000fe200000010ff */
[----:B------:R-:W-:Y:S06]  /*2740*/  BRA `(.L_x_8768) ;  /* 0x0000000000c87947 */ /* 0x000fec0003800000 */
.L_x_8766:
[----:B------:R-:W-:Y:S05]  /*2750*/  @!P2 BRA `(.L_x_8769) ;  /* 0x000000000094a947 */ /* 0x000fea0003800000 */
[----:B-----5:R-:W-:Y:S02]  /*2760*/  PRMT R2, R228, 0x7632, R2 ;  /* 0x00007632e4027816 */ /* 0x020fe40000000002 */
[----:B------:R-:W-:Y:S02]  /*2770*/  PRMT R0, R28, 0x7632, R0 ;  /* 0x000076321c007816 */ /* 0x000fe40000000000 */
[----:B------:R-:W-:Y:S02]  /*2780*/  SHF.L.U32 R2, R2, 0x10, RZ ;  /* 0x0000001002027819 */ /* 0x000fe400000006ff */
[----:B------:R-:W-:Y:S02]  /*2790*/  SHF.L.U32 R0, R0, 0x10, RZ ;  /* 0x0000001000007819 */ /* 0x000fe400000006ff */
[----:B------:R-:W-:Y:S02]  /*27a0*/  PRMT R3, R229, 0x7632, R3 ;  /* 0x00007632e5037816 */ /* 0x000fe40000000003 */
[----:B------:R-:W-:Y:S01]  /*27b0*/  PRMT R4, R29, 0x7632, R4 ;  /* 0x000076321d047816 */ /* 0x000fe20000000004 */
[--C-:B------:R-:W-:Y:S01]  /*27c0*/  FADD.FTZ R226, R2, R0.reuse ;  /* 0x0000000002e27221 */ /* 0x100fe20000010000 */
[----:B------:R-:W-:Y:S01]  /*27d0*/  PRMT R0, R230, 0x7632, R0 ;  /* 0x00007632e6007816 */ /* 0x000fe20000000000 */
[----:B------:R-:W-:Y:S01]  /*27e0*/  IMAD.U32 R3, R3, 0x10000, RZ ;  /* 0x0001000003037824 */ /* 0x000fe200078e00ff */
[----:B------:R-:W-:-:S02]  /*27f0*/  PRMT R2, R30, 0x7632, R2 ;  /* 0x000076321e027816 */ /* 0x000fc40000000002 */
[----:B------:R-:W-:Y:S02]  /*2800*/  SHF.L.U32 R0, R0, 0x10, RZ ;  /* 0x0000001000007819 */ /* 0x000fe400000006ff */
[----:B------:R-:W-:Y:S02]  /*2810*/  SHF.L.U32 R2, R2, 0x10, RZ ;  /* 0x0000001002027819 */ /* 0x000fe400000006ff */
[----:B------:R-:W-:-:S03]  /*2820*/  SHF.L.U32 R4, R4, 0x10, RZ ;  /* 0x0000001004047819 */ /* 0x000fc600000006ff */
[----:B------:R-:W-:Y:S01]  /*2830*/  FADD.FTZ R222, R0, R2 ;  /* 0x0000000200de7221 */ /* 0x000fe20000010000 */
[----:B------:R-:W-:Y:S01]  /*2840*/  SHF.L.U32 R0, R228, 0x10, RZ ;  /* 0x00000010e4007819 */ /* 0x000fe200000006ff */
[----:B------:R-:W-:Y:S01]  /*2850*/  FADD.FTZ R227, R3, R4 ;  /* 0x0000000403e37221 */ /* 0x000fe20000010000 */
[----:B------:R-:W-:-:S05]  /*2860*/  SHF.L.U32 R2, R28, 0x10, RZ ;  /* 0x000000101c027819 */ /* 0x000fca00000006ff */
        /* <DEDUP_REMOVED lines=20> */
.L_x_8769:
[----:B-----5:R-:W-:Y:S02]  /*29b0*/  PRMT R4, R231, 0x7632, R4 ;  /* 0x00007632e7047816 */ /* 0x020fe40000000004 */
[C---:B------:R-:W-:Y:S01]  /*29c0*/  PRMT R0, R228.reuse, 0x7632, R0 ;  /* 0x00007632e4007816 */ /* 0x040fe20000000000 */
[----:B------:R-:W-:Y:S01]  /*29d0*/  IMAD.U32 R228, R228, 0x10000, RZ ;  /* 0x00010000e4e47824 */ /* 0x000fe200078e00ff */
[C---:B------:R-:W-:Y:S01]  /*29e0*/  PRMT R2, R229.reuse, 0x7632, R2 ;  /* 0x00007632e5027816 */ /* 0x040fe20000000002 */
[----:B------:R-:W-:Y:S01]  /*29f0*/  IMAD.U32 R224, R4, 0x10000, RZ ;  /* 0x0001000004e07824 */ /* 0x000fe200078e00ff */
[C---:B------:R-:W-:Y:S02]  /*2a00*/  PRMT R3, R230.reuse, 0x7632, R3 ;  /* 0x00007632e6037816 */ /* 0x040fe40000000003 */
[----:B------:R-:W-:Y:S02]  /*2a10*/  SHF.L.U32 R229, R229, 0x10, RZ ;  /* 0x00000010e5e57819 */ /* 0x000fe400000006ff */
[----:B------:R-:W-:-:S02]  /*2a20*/  SHF.L.U32 R223, R230, 0x10, RZ ;  /* 0x00000010e6df7819 */ /* 0x000fc400000006ff */
[----:B------:R-:W-:Y:S02]  /*2a30*/  SHF.L.U32 R225, R231, 0x10, RZ ;  /* 0x00000010e7e17819 */ /* 0x000fe400000006ff */
[----:B------:R-:W-:Y:S02]  /*2a40*/  SHF.L.U32 R226, R0, 0x10, RZ ;  /* 0x0000001000e27819 */ /* 0x000fe400000006ff */
[----:B------:R-:W-:Y:S02]  /*2a50*/  SHF.L.U32 R227, R2, 0x10, RZ ;  /* 0x0000001002e37819 */ /* 0x000fe400000006ff */
[----:B------:R-:W-:-:S07]  /*2a60*/  SHF.L.U32 R222, R3, 0x10, RZ ;  /* 0x0000001003de7819 */ /* 0x000fce00000006ff */
.L_x_8768:
[----:B------:R-:W0:Y:S01]  /*2a70*/  @P0 LDC.64 R2, c[0x0][0x3a8] ;  /* 0x0000ea00ff020b82 */ /* 0x000e220000000a00 */
[----:B------:R-:W-:-:S07]  /*2a80*/  IADD3 R194, PT, PT, R212, 0x20, RZ ;  /* 0x00000020d4c27810 */ /* 0x000fce0007ffe0ff */
[----:B------:R-:W1:Y:S01]  /*2a90*/  @P1 LDC.64 R4, c[0x0][0x398] ;  /* 0x0000e600ff041b82 */ /* 0x000e620000000a00 */
[----:B0-----:R-:W-:-:S05]  /*2aa0*/  @P0 IMAD.WIDE.U32 R2, R212, 0x10, R2 ;  /* 0x00000010d4020825 */ /* 0x001fca00078e0002 */
[----:B------:R0:W-:Y:S01]  /*2ab0*/  @P0 STG.E.128 desc[UR6][R2.64], R24 ;  /* 0x0000001802000986 */ /* 0x0001e2000c101d06 */
[----:B-1----:R-:W-:-:S05]  /*2ac0*/  @P1 IMAD.WIDE.U32 R4, R194, 0x10, R4 ;  /* 0x00000010c2041825 */ /* 0x002fca00078e0004 */
[----:B------:R-:W5:Y:S01]  /*2ad0*/  @P1 LDG.E.128 R32, desc[UR6][R4.64] ;  /* 0x0000000604201981 */ /* 0x000f62000c1e1d00 */
[----:B0-----:R-:W0:Y:S02]  /*2ae0*/  @P2 LDC.64 R2, c[0x0][0x3a0] ;  /* 0x0000e800ff022b82 */ /* 0x001e240000000a00 */
[----:B0-----:R-:W-:-:S05]  /*2af0*/  @P2 IMAD.WIDE.U32 R2, R194, 0x10, R2 ;  /* 0x00000010c2022825 */ /* 0x001fca00078e0002 */
        /* <DEDUP_REMOVED lines=22> */
.L_x_8771:
        /* <DEDUP_REMOVED lines=30> */
[----:B------:R-:W-:Y:S02]  /*2e40*/  PRMT R2, R11, 0x7632, R2 ;  /* 0x000076320b027816 */ /* 0x000fe40000000002 */
[----:B------:R-:W-:Y:S02]  /*2e50*/  PRMT R0, R31, 0x7632, R0 ;  /* 0x000076321f007816 */ /* 0x000fe40000000000 */
[----:B------:R-:W-:Y:S02]  /*2e60*/  SHF.L.U32 R2, R2, 0x10, RZ ;  /* 0x0000001002027819 */ /* 0x000fe400000006ff */
[----:B------:R-:W-:-:S05]  /*2e70*/  SHF.L.U32 R0, R0, 0x10, RZ ;  /* 0x0000001000007819 */ /* 0x000fca00000006ff */
[----:B------:R-:W-:-:S05]  /*2e80*/  FADD.FTZ R204, R2, R0 ;  /* 0x0000000002cc7221 */ /* 0x000fca0000010000 */
[----:B------:R-:W-:Y:S01]  /*2e90*/  F2FP.BF16.F32.PACK_AB R27, R204, R206 ;  /* 0x000000cecc1b723e */ /* 0x000fe200000010ff */
[----:B------:R-:W-:Y:S06]  /*2ea0*/  BRA `(.L_x_8772) ;  /* 0x0000000400807947 */ /* 0x000fec0003800000 */
.L_x_8770:
[----:B------:R-:W-:-:S04]  /*2eb0*/  UISETP.NE.U32.AND UP1, UPT, UR10, URZ, UPT ;  /* 0x000000ff0a00728c */ /* 0x000fc8000bf25070 */
[----:B------:R-:W-:-:S09]  /*2ec0*/  UISETP.NE.AND.EX UP1, UPT, UR11, URZ, UPT, UP1 ;  /* 0x000000ff0b00728c */ /* 0x000fd2000bf25310 */
[----:B------:R-:W-:Y:S05]  /*2ed0*/  BRA.U UP1, `(.L_x_8773) ;  /* 0x0000000101947547 */ /* 0x000fea000b800000 */
        /* <DEDUP_REMOVED lines=37> */
.L_x_8773:
        /* <DEDUP_REMOVED lines=46> */
[----:B------:R-:W-:Y:S01]  /*3410*/  FADD.FTZ R206, R2, R0 ;  /* 0x0000000002ce7221 */ /* 0x000fe20000010000 */
        /* <DEDUP_REMOVED lines=8> */
[----:B------:R-:W-:-:S07]  /*34a0*/  F2FP.BF16.F32.PACK_AB R27, R204, R206 ;  /* 0x000000cecc1b723e */ /* 0x000fce00000010ff */
.L_x_8772:
        /* <DEDUP_REMOVED lines=12> */
[----:B------:R-:W-:Y:S05]  /*3570*/  BRA.U UP0, `(.L_x_8774) ;  /* 0x0000000100cc7547 */ /* 0x000fea000b800000 */
[----:B------:R-:W-:Y:S05]  /*3580*/  BRA.U UP1, `(.L_x_8775) ;  /* 0x0000000101347547 */ /* 0x000fea000b800000 */
[----:B-----5:R-:W-:Y:S01]  /*3590*/  PRMT R0, R8, 0x7632, R0 ;  /* 0x0000763208007816 */ /* 0x020fe20000000000 */
[----:B------:R-:W-:Y:S01]  /*35a0*/  IMAD.U32 R186, R11, 0x10000, RZ ;  /* 0x000100000bba7824 */ /* 0x000fe200078e00ff */
[----:B0-----:R-:W-:Y:S02]  /*35b0*/  PRMT R2, R9, 0x7632, R2 ;  /* 0x0000763209027816 */ /* 0x001fe40000000002 */
        /* <DEDUP_REMOVED lines=10> */
.L_x_8775:
[----:B0----5:R-:W-:Y:S02]  /*3660*/  PRMT R2, R8, 0x7632, R2 ;  /* 0x0000763208027816 */ /* 0x021fe40000000002 */
        /* <DEDUP_REMOVED lines=36> */
.L_x_8774:
[----:B------:R-:W-:Y:S05]  /*38b0*/  BRA.U UP1, `(.L_x_8777) ;  /* 0x0000000101947547 */ /* 0x000fea000b800000 */
[----:B0----5:R-:W-:Y:S02]  /*38c0*/  PRMT R2, R8, 0x7632, R2 ;  /* 0x0000763208027816 */ /* 0x021fe40000000002 */
[----:B------:R-:W-:Y:S02]  /*38d0*/  PRMT R0, R32, 0x7632, R0 ;  /* 0x0000763220007816 */ /* 0x000fe40000000000 */
[----:B------:R-:W-:Y:S01]  /*38e0*/  PRMT R3, R9, 0x7632, R3 ;  /* 0x0000763209037816 */ /* 0x000fe20000000003 */
[----:B------:R-:W-:Y:S01]  /*38f0*/  IMAD.U32 R2, R2, 0x10000, RZ ;  /* 0x0001000002027824 */ /* 0x000fe200078e00ff */
[----:B------:R-:W-:Y:S02]  /*3900*/  SHF.L.U32 R0, R0, 0x10, RZ ;  /* 0x0000001000007819 */ /* 0x000fe400000006ff */
[----:B------:R-:W-:Y:S02]  /*3910*/  PRMT R4, R33, 0x7632, R4 ;  /* 0x0000763221047816 */ /* 0x000fe40000000004 */
[----:B------:R-:W-:Y:S01]  /*3920*/  SHF.L.U32 R3, R3, 0x10, RZ ;  /* 0x0000001003037819 */ /* 0x000fe200000006ff */
[--C-:B------:R-:W-:Y:S01]  /*3930*/  FADD.FTZ R191, R2, R0.reuse ;  /* 0x0000000002bf7221 */ /* 0x100fe20000010000 */
[----:B------:R-:W-:-:S02]  /*3940*/  PRMT R0, R10, 0x7632, R0 ;  /* 0x000076320a007816 */ /* 0x000fc40000000000 */
[----:B------:R-:W-:Y:S02]  /*3950*/  PRMT R2, R34, 0x7632, R2 ;  /* 0x0000763222027816 */ /* 0x000fe40000000002 */
[----:B------:R-:W-:Y:S02]  /*3960*/  SHF.L.U32 R0, R0, 0x10, RZ ;  /* 0x0000001000007819 */ /* 0x000fe400000006ff */
[----:B------:R-:W-:Y:S02]  /*3970*/  SHF.L.U32 R2, R2, 0x10, RZ ;  /* 0x0000001002027819 */ /* 0x000fe400000006ff */
[----:B------:R-:W-:-:S03]  /*3980*/  SHF.L.U32 R4, R4, 0x10, RZ ;  /* 0x0000001004047819 */ /* 0x000fc600000006ff */
[----:B------:R-:W-:Y:S01]  /*3990*/  FADD.FTZ R185, R0, R2 ;  /* 0x0000000200b97221 */ /* 0x000fe20000010000 */
[----:B------:R-:W-:Y:S01]  /*39a0*/  SHF.L.U32 R0, R8, 0x10, RZ ;  /* 0x0000001008007819 */ /* 0x000fe200000006ff */
[----:B------:R-:W-:Y:S02]  /*39b0*/  IMAD.U32 R2, R32, 0x10000, RZ ;  /* 0x0001000020027824 */ /* 0x000fe400078e00ff */
[----:B------:R-:W-:Y:S02]  /*39c0*/  FADD.FTZ R190, R3, R4 ;  /* 0x0000000403be7221 */ /* 0x000fe40000010000 */
        /* <DEDUP_REMOVED lines=14> */
[----:B------:R-:W-:-:S03]  /*3ab0*/  PRMT R0, R35, 0x7632, R0 ;  /* 0x0000763223007816 */ /* 0x000fc60000000000 */
[----:B------:R-:W-:Y:S01]  /*3ac0*/  IMAD.U32 R2, R2, 0x10000, RZ ;  /* 0x0001000002027824 */ /* 0x000fe200078e00ff */
[----:B------:R-:W-:-:S05]  /*3ad0*/  SHF.L.U32 R0, R0, 0x10, RZ ;  /* 0x0000001000007819 */ /* 0x000fca00000006ff */
[----:B------:R-:W-:-:S05]  /*3ae0*/  FADD.FTZ R184, R2, R0 ;  /* 0x0000000002b87221 */ /* 0x000fca0000010000 */
[----:B------:R-:W-:Y:S01]  /*3af0*/  F2FP.BF16.F32.PACK_AB R27, R184, R186 ;  /* 0x000000bab81b723e */ /* 0x000fe200000010ff */
[----:B------:R-:W-:Y:S06]  /*3b00*/  BRA `(.L_x_8776) ;  /* 0x0000000000e07947 */ /* 0x000fec0003800000 */
.L_x_8777:
[----:B0----5:R-:W-:Y:S02]  /*3b10*/  PRMT R3, R8, 0x7632, R3 ;  /* 0x0000763208037816 */ /* 0x021fe40000000003 */
[----:B------:R-:W-:Y:S02]  /*3b20*/  PRMT R4, R32, 0x7632, R4 ;  /* 0x0000763220047816 */ /* 0x000fe40000000004 */
[----:B------:R-:W-:Y:S02]  /*3b30*/  SHF.L.U32 R3, R3, 0x10, RZ ;  /* 0x0000001003037819 */ /* 0x000fe400000006ff */
[----:B------:R-:W-:Y:S02]  /*3b40*/  SHF.L.U32 R4, R4, 0x10, RZ ;  /* 0x0000001004047819 */ /* 0x000fe400000006ff */
[----:B------:R-:W-:Y:S02]  /*3b50*/  PRMT R2, R9, 0x7632, R2 ;  /* 0x0000763209027816 */ /* 0x000fe40000000002 */
[----:B------:R-:W-:Y:S01]  /*3b60*/  PRMT R0, R33, 0x7632, R0 ;  /* 0x0000763221007816 */ /* 0x000fe20000000000 */
[----:B------:R-:W-:Y:S01]  /*3b70*/  FADD.FTZ R3, R3, R4 ;  /* 0x0000000403037221 */ /* 0x000fe20000010000 */
[----:B------:R-:W-:-:S02]  /*3b80*/  SHF.L.U32 R2, R2, 0x10, RZ ;  /* 0x0000001002027819 */ /* 0x000fc400000006ff */
[----:B------:R-:W-:Y:S02]  /*3b90*/  SHF.L.U32 R0, R0, 0x10, RZ ;  /* 0x0000001000007819 */ /* 0x000fe400000006ff */
[----:B------:R-:W-:Y:S02]  /*3ba0*/  PRMT R4, R28, 0x7632, R4 ;  /* 0x000076321c047816 */ /* 0x000fe40000000004 */
[----:B------:R-:W-:Y:S01]  /*3bb0*/  PRMT R7, R34, 0x7632, R7 ;  /* 0x0000763222077816 */ /* 0x000fe20000000007 */
[--C-:B------:R-:W-:Y:S01]  /*3bc0*/  FADD.FTZ R2, R2, R0.reuse ;  /* 0x0000000002027221 */ /* 0x100fe20000010000 */
[----:B------:R-:W-:Y:S02]  /*3bd0*/  SHF.L.U32 R4, R4, 0x10, RZ ;  /* 0x0000001004047819 */ /* 0x000fe400000006ff */
[----:B------:R-:W-:Y:S01]  /*3be0*/  PRMT R0, R10, 0x7632, R0 ;  /* 0x000076320a007816 */ /* 0x000fe20000000000 */
[----:B------:R-:W-:Y:S02]  /*3bf0*/  IMAD.U32 R7, R7, 0x10000, RZ ;  /* 0x0001000007077824 */ /* 0x000fe400078e00ff */
[----:B------:R-:W-:Y:S01]  /*3c00*/  FADD.FTZ R191, R3, R4 ;  /* 0x0000000403bf7221 */ /* 0x000fe20000010000 */
[----:B------:R-:W-:-:S02]  /*3c10*/  SHF.L.U32 R0, R0, 0x10, RZ ;  /* 0x0000001000007819 */ /* 0x000fc400000006ff */
[----:B------:R-:W-:Y:S02]  /*3c20*/  PRMT R4, R29, 0x7632, R4 ;  /* 0x000076321d047816 */ /* 0x000fe40000000004 */
[----:B------:R-:W-:Y:S01]  /*3c30*/  PRMT R3, R30, 0x7632, R3 ;  /* 0x000076321e037816 */ /* 0x000fe20000000003 */
[----:B------:R-:W-:Y:S01]  /*3c40*/  FADD.FTZ R0, R0, R7 ;  /* 0x0000000700007221 */ /* 0x000fe20000010000 */
[----:B------:R-:W-:Y:S02]  /*3c50*/  SHF.L.U32 R4, R4, 0x10, RZ ;  /* 0x0000001004047819 */ /* 0x000fe400000006ff */
        /* <DEDUP_REMOVED lines=17> */
[----:B------:R-:W-:Y:S01]  /*3d70*/  SHF.L.U32 R0, R30, 0x10, RZ ;  /* 0x000000101e007819 */ /* 0x000fe200000006ff */
[----:B------:R-:W-:-:S03]  /*3d80*/  IMAD.U32 R2, R35, 0x10000, RZ ;  /* 0x0001000023027824 */ /* 0x000fc600078e00ff */
        /* <DEDUP_REMOVED lines=8> */
[----:B------:R-:W-:Y:S02]  /*3e10*/  PRMT R0, R35, 0x7632, R0 ;  /* 0x0000763223007816 */ /* 0x000fe40000000000 */
[----:B------:R-:W-:Y:S02]  /*3e20*/  SHF.L.U32 R2, R2, 0x10, RZ ;  /* 0x0000001002027819 */ /* 0x000fe400000006ff */
[----:B------:R-:W-:-:S05]  /*3e30*/  SHF.L.U32 R0, R0, 0x10, RZ ;  /* 0x0000001000007819 */ /* 0x000fca00000006ff */
[----:B------:R-:W-:Y:S01]  /*3e40*/  FADD.FTZ R0, R2, R0 ;  /* 0x0000000002007221 */ /* 0x000fe20000010000 */
[----:B------:R-:W-:-:S04]  /*3e50*/  PRMT R2, R31, 0x7632, R2 ;  /* 0x000076321f027816 */ /* 0x000fc80000000002 */
[----:B------:R-:W-:-:S05]  /*3e60*/  SHF.L.U32 R2, R2, 0x10, RZ ;  /* 0x0000001002027819 */ /* 0x000fca00000006ff */
[----:B------:R-:W-:-:S05]  /*3e70*/  FADD.FTZ R184, R0, R2 ;  /* 0x0000000200b87221 */ /* 0x000fca0000010000 */
[----:B------:R-:W-:-:S07]  /*3e80*/  F2FP.BF16.F32.PACK_AB R27, R184, R186 ;  /* 0x000000bab81b723e */ /* 0x000fce00000010ff */
.L_x_8776:
        /* <DEDUP_REMOVED lines=14> */
[----:B0----5:R-:W-:Y:S02]  /*3f70*/  PRMT R3, R8, 0x7632, R3 ;  /* 0x0000763208037816 */ /* 0x021fe40000000003 */
[----:B------:R-:W-:Y:S02]  /*3f80*/  PRMT R2, R9, 0x7632, R2 ;  /* 0x0000763209027816 */ /* 0x000fe40000000002 */
[----:B------:R-:W-:Y:S02]  /*3f90*/  PRMT R0, R10, 0x7632, R0 ;  /* 0x000076320a007816 */ /* 0x000fe40000000000 */
[----:B------:R-:W-:Y:S02]  /*3fa0*/  PRMT R12, R11, 0x7632, R12 ;  /* 0x000076320b0c7816 */ /* 0x000fe4000000000c */
[----:B------:R-:W-:Y:S01]  /*3fb0*/  SHF.L.U32 R7, R8, 0x10, RZ ;  /* 0x0000001008077819 */ /* 0x000fe200000006ff */
[----:B------:R-:W-:Y:S01]  /*3fc0*/  IMAD.U32 R8, R9, 0x10000, RZ ;  /* 0x0001000009087824 */ /* 0x000fe200078e00ff */
[----:B------:R-:W-:-:S02]  /*3fd0*/  SHF.L.U32 R10, R10, 0x10, RZ ;  /* 0x000000100a0a7819 */ /* 0x000fc400000006ff */
[----:B------:R-:W-:Y:S02]  /*3fe0*/  SHF.L.U32 R9, R11, 0x10, RZ ;  /* 0x000000100b097819 */ /* 0x000fe400000006ff */
[----:B------:R-:W-:Y:S02]  /*3ff0*/  SHF.L.U32 R3, R3, 0x10, RZ ;  /* 0x0000001003037819 */ /* 0x000fe400000006ff */
[----:B------:R-:W-:Y:S02]  /*4000*/  SHF.L.U32 R2, R2, 0x10, RZ ;  /* 0x0000001002027819 */ /* 0x000fe400000006ff */
[----:B------:R-:W-:Y:S02]  /*4010*/  SHF.L.U32 R0, R0, 0x10, RZ ;  /* 0x0000001000007819 */ /* 0x000fe400000006ff */
[----:B------:R-:W-:Y:S01]  /*4020*/  SHF.L.U32 R16, R12, 0x10, RZ ;  /* 0x000000100c107819 */ /* 0x000fe200000006ff */
[----:B------:R-:W-:Y:S06]  /*4030*/  BRA `(.L_x_8780) ;  /* 0x00000008000c7947 */ /* 0x000fec0003800000 */
.L_x_8779:
[----:B0----5:R-:W-:Y:S02]  /*4040*/  PRMT R3, R8, 0x7632, R3 ;  /* 0x0000763208037816 */ /* 0x021fe40000000003 */
[----:B------:R-:W-:Y:S02]  /*4050*/  PRMT R0, R28, 0x7632, R0 ;  /* 0x000076321c007816 */ /* 0x000fe40000000000 */
[----:B------:R-:W-:Y:S01]  /*4060*/  PRMT R7, R30, 0x7632, R7 ;  /* 0x000076321e077816 */ /* 0x000fe20000000007 */
[----:B------:R-:W-:Y:S01]  /*4070*/  IMAD.U32 R3, R3, 0x10000, RZ ;  /* 0x0001000003037824 */ /* 0x000fe200078e00ff */
[----:B------:R-:W-:Y:S02]  /*4080*/  SHF.L.U32 R0, R0, 0x10, RZ ;  /* 0x0000001000007819 */ /* 0x000fe400000006ff */
[----:B------:R-:W-:Y:S02]  /*4090*/  SHF.L.U32 R7, R7, 0x10, RZ ;  /* 0x0000001007077819 */ /* 0x000fe400000006ff */
[----:B------:R-:W-:Y:S01]  /*40a0*/  PRMT R2, R9, 0x7632, R2 ;  /* 0x0000763209027816 */ /* 0x000fe20000000002 */
[--C-:B------:R-:W-:Y:S01]  /*40b0*/  FADD.FTZ R3, R3, R0.reuse ;  /* 0x0000000003037221 */ /* 0x100fe20000010000 */
[----:B------:R-:W-:-:S02]  /*40c0*/  PRMT R0, R10, 0x7632, R0 ;  /* 0x000076320a007816 */ /* 0x000fc40000000000 */
[----:B------:R-:W-:Y:S02]  /*40d0*/  PRMT R12, R29, 0x7632, R12 ;  /* 0x000076321d0c7816 */ /* 0x000fe4000000000c */
[----:B------:R-:W-:Y:S02]  /*40e0*/  SHF.L.U32 R0, R0, 0x10, RZ ;  /* 0x0000001000007819 */ /* 0x000fe400000006ff */
[----:B------:R-:W-:Y:S02]  /*40f0*/  SHF.L.U32 R2, R2, 0x10, RZ ;  /* 0x0000001002027819 */ /* 0x000fe400000006ff */
        /* <DEDUP_REMOVED lines=8> */
[----:B------:R-:W-:-:S02]  /*4180*/  SHF.L.U32 R8, R9, 0x10, RZ ;  /* 0x0000001009087819 */ /* 0x000fc400000006ff */
[----:B------:R-:W-:Y:S02]  /*4190*/  SHF.L.U32 R9, R29, 0x10, RZ ;  /* 0x000000101d097819 */ /* 0x000fe400000006ff */
[----:B------:R-:W-:-:S03]  /*41a0*/  F2FP.BF16.F32.PACK_AB R24, R3, R7 ;  /* 0x000000070318723e */ /* 0x000fc600000010ff */
[----:B------:R-:W-:Y:S01]  /*41b0*/  FADD.FTZ R8, R9, R8 ;  /* 0x0000000809087221 */ /* 0x000fe20000010000 */
[----:B------:R-:W-:-:S04]  /*41c0*/  SHF.L.U32 R9, R30, 0x10, RZ ;  /* 0x000000101e097819 */ /* 0x000fc800000006ff */
[----:B------:R-:W-:Y:S01]  /*41d0*/  F2FP.BF16.F32.PACK_AB R25, R2, R8 ;  /* 0x000000080219723e */ /* 0x000fe200000010ff */
[----:B------:R-:W-:Y:S01]  /*41e0*/  FADD.FTZ R10, R9, R10 ;  /* 0x0000000a090a7221 */ /* 0x000fe20000010000 */
[----:B------:R-:W-:-:S04]  /*41f0*/  SHF.L.U32 R9, R11, 0x10, RZ ;  /* 0x000000100b097819 */ /* 0x000fc800000006ff */
[----:B------:R-:W-:Y:S01]  /*4200*/  F2FP.BF16.F32.PACK_AB R26, R0, R10 ;  /* 0x0000000a001a723e */ /* 0x000fe200000010ff */
        /* <DEDUP_REMOVED lines=8> */
.L_x_8778:
[----:B------:R-:W-:Y:S05]  /*4290*/  BRA.U UP1, `(.L_x_8781) ;  /* 0x0000000101947547 */ /* 0x000fea000b800000 */
        /* <DEDUP_REMOVED lines=12> */
[----:B------:R-:W-:Y:S01]  /*4360*/  SHF.L.U32 R12, R12, 0x10, RZ ;  /* 0x000000100c0c7819 */ /* 0x000fe200000006ff */
[----:B------:R-:W-:Y:S01]  /*4370*/  FADD.FTZ R0, R0, R7 ;  /* 0x0000000700007221 */ /* 0x000fe20000010000 */
[----:B------:R-:W-:Y:S02]  /*4380*/  SHF.L.U32 R7, R8, 0x10, RZ ;  /* 0x0000001008077819 */ /* 0x000fe400000006ff */
[----:B------:R-:W-:Y:S01]  /*4390*/  SHF.L.U32 R8, R32, 0x10, RZ ;  /* 0x0000001020087819 */ /* 0x000fe200000006ff */
[----:B------:R-:W-:Y:S01]  /*43a0*/  FADD.FTZ R2, R2, R12 ;  /* 0x0000000c02027221 */ /* 0x000fe20000010000 */
[----:B------:R-:W-:-:S02]  /*43b0*/  SHF.L.U32 R10, R10, 0x10, RZ ;  /* 0x000000100a0a7819 */ /* 0x000fc400000006ff */
[----:B------:R-:W-:Y:S01]  /*43c0*/  SHF.L.U32 R12, R35, 0x10, RZ ;  /* 0x00000010230c7819 */ /* 0x000fe200000006ff */
[----:B------:R-:W-:Y:S01]  /*43d0*/  FADD.FTZ R7, R8, R7 ;  /* 0x0000000708077221 */ /* 0x000fe20000010000 */
[----:B------:R-:W-:Y:S02]  /*43e0*/  SHF.L.U32 R8, R9, 0x10, RZ ;  /* 0x0000001009087819 */ /* 0x000fe400000006ff */
[----:B------:R-:W-:Y:S02]  /*43f0*/  SHF.L.U32 R9, R33, 0x10, RZ ;  /* 0x0000001021097819 */ /* 0x000fe400000006ff */
[----:B------:R-:W-:-:S03]  /*4400*/  F2FP.BF16.F32.PACK_AB R24, R3, R7 ;  /* 0x000000070318723e */ /* 0x000fc600000010ff */
[----:B------:R-:W-:Y:S01]  /*4410*/  FADD.FTZ R8, R9, R8 ;  /* 0x0000000809087221 */ /* 0x000fe20000010000 */
[----:B------:R-:W-:-:S04]  /*4420*/  SHF.L.U32 R9, R34, 0x10, RZ ;  /* 0x0000001022097819 */ /* 0x000fc800000006ff */
[----:B------:R-:W-:Y:S01]  /*4430*/  F2FP.BF16.F32.PACK_AB R25, R2, R8 ;  /* 0x000000080219723e */ /* 0x000fe200000010ff */
[----:B------:R-:W-:Y:S01]  /*4440*/  FADD.FTZ R10, R9, R10 ;  /* 0x0000000a090a7221 */ /* 0x000fe20000010000 */
[----:B------:R-:W-:-:S04]  /*4450*/  IMAD.U32 R9, R11, 0x10000, RZ ;  /* 0x000100000b097824 */ /* 0x000fc800078e00ff */
[----:B------:R-:W-:Y:S01]  /*4460*/  FADD.FTZ R9, R12, R9 ;  /* 0x000000090c097221 */ /* 0x000fe20000010000 */
[----:B------:R-:W-:Y:S02]  /*4470*/  PRMT R12, R11, 0x7632, R12 ;  /* 0x000076320b0c7816 */ /* 0x000fe4000000000c */
[----:B------:R-:W-:Y:S02]  /*4480*/  PRMT R11, R35, 0x7632, R11 ;  /* 0x00007632230b7816 */ /* 0x000fe4000000000b */
[----:B------:R-:W-:Y:S02]  /*4490*/  SHF.L.U32 R12, R12, 0x10, RZ ;  /* 0x000000100c0c7819 */ /* 0x000fe400000006ff */
[----:B------:R-:W-:Y:S02]  /*44a0*/  SHF.L.U32 R11, R11, 0x10, RZ ;  /* 0x000000100b0b7819 */ /* 0x000fe400000006ff */
[----:B------:R-:W-:-:S03]  /*44b0*/  F2FP.BF16.F32.PACK_AB R26, R0, R10 ;  /* 0x0000000a001a723e */ /* 0x000fc600000010ff */
[----:B------:R-:W-:-:S05]  /*44c0*/  FADD.FTZ R16, R12, R11 ;  /* 0x0000000b0c107221 */ /* 0x000fca0000010000 */
[----:B------:R-:W-:Y:S01]  /*44d0*/  F2FP.BF16.F32.PACK_AB R27, R16, R9 ;  /* 0x00000009101b723e */ /* 0x000fe200000010ff */
[----:B------:R-:W-:Y:S06]  /*44e0*/  BRA `(.L_x_8780) ;  /* 0x0000000000e07947 */ /* 0x000fec0003800000 */
.L_x_8781:
        /* <DEDUP_REMOVED lines=13> */
[----:B------:R-:W-:Y:S02]  /*45c0*/  PRMT R0, R10, 0x7632, R0 ;  /* 0x000076320a007816 */ /* 0x000fe40000000000 */
[----:B------:R-:W-:Y:S01]  /*45d0*/  SHF.L.U32 R12, R12, 0x10, RZ ;  /* 0x000000100c0c7819 */ /* 0x000fe200000006ff */
[----:B------:R-:W-:Y:S01]  /*45e0*/  FADD.FTZ R3, R3, R7 ;  /* 0x0000000703037221 */ /* 0x000fe20000010000 */
[----:B------:R-:W-:-:S02]  /*45f0*/  SHF.L.U32 R0, R0, 0x10, RZ ;  /* 0x0000001000007819 */ /* 0x000fc400000006ff */
[----:B------:R-:W-:Y:S02]  /*4600*/  PRMT R7, R30, 0x7632, R7 ;  /* 0x000076321e077816 */ /* 0x000fe40000000007 */
[----:B------:R-:W-:Y:S01]  /*4610*/  SHF.L.U32 R10, R10, 0x10, RZ ;  /* 0x000000100a0a7819 */ /* 0x000fe200000006ff */
[--C-:B------:R-:W-:Y:S01]  /*4620*/  FADD.FTZ R0, R0, R12.reuse ;  /* 0x0000000c00007221 */ /* 0x100fe20000010000 */
[----:B------:R-:W-:Y:S02]  /*4630*/  SHF.L.U32 R7, R7, 0x10, RZ ;  /* 0x0000001007077819 */ /* 0x000fe400000006ff */
[----:B------:R-:W-:-:S03]  /*4640*/  PRMT R12, R29, 0x7632, R12 ;  /* 0x000076321d0c7816 */ /* 0x000fc6000000000c */
[----:B------:R-:W-:Y:S01]  /*4650*/  FADD.FTZ R0, R0, R7 ;  /* 0x0000000700007221 */ /* 0x000fe20000010000 */
[----:B------:R-:W-:Y:S01]  /*4660*/  SHF.L.U32 R7, R8, 0x10, RZ ;  /* 0x0000001008077819 */ /* 0x000fe200000006ff */
[----:B------:R-:W-:Y:S01]  /*4670*/  IMAD.U32 R8, R32, 0x10000, RZ ;  /* 0x0001000020087824 */ /* 0x000fe200078e00ff */
[----:B------:R-:W-:-:S03]  /*4680*/  SHF.L.U32 R12, R12, 0x10, RZ ;  /* 0x000000100c0c7819 */ /* 0x000fc600000006ff */
[----:B------:R-:W-:Y:S01]  /*4690*/  FADD.FTZ R7, R8, R7 ;  /* 0x0000000708077221 */ /* 0x000fe20000010000 */
[----:B------:R-:W-:Y:S01]  /*46a0*/  SHF.L.U32 R8, R9, 0x10, RZ ;  /* 0x0000001009087819 */ /* 0x000fe200000006ff */
        /* <DEDUP_REMOVED lines=28> */
.L_x_8780:
[----:B------:R-:W0:Y:S01]  /*4870*/  @P0 LDC.64 R12, c[0x0][0x3a8] ;  /* 0x0000ea00ff0c0b82 */ /* 0x000e220000000a00 */
[----:B------:R-:W-:-:S07]  /*4880*/  VIADD R15, R212, 0x80 ;  /* 0x00000080d40f7836 */ /* 0x000fce0000000000 */
        /* <DEDUP_REMOVED lines=8> */
[----:B0-----:R-:W-:-:S05]  /*4910*/  IMAD.WIDE.U32 R12, R15, 0x10, R214 ;  /* 0x000000100f0c7825 */ /* 0x001fca00078e00d6 */
[----:B------:R0:W5:Y:S01]  /*4920*/  LDG.E.128 R176, desc[UR6][R12.64] ;  /* 0x000000060cb07981 */ /* 0x000162000c1e1d00 */
[----:B------:R-:W-:Y:S05]  /*4930*/  BRA.U UP0, `(.L_x_8782) ;  /* 0x0000000100cc7547 */ /* 0x000fea000b800000 */
[----:B------:R-:W-:Y:S05]  /*4940*/  BRA.U UP1, `(.L_x_8783) ;  /* 0x0000000101347547 */ /* 0x000fea000b800000 */
[----:B-----5:R-:W-:Y:S02]  /*4950*/  PRMT R11, R176, 0x7632, R11 ;  /* 0x00007632b00b7816 */ /* 0x020fe4000000000b */
[----:B0-----:R-:W-:Y:S02]  /*4960*/  PRMT R12, R178, 0x7632, R12 ;  /* 0x00007632b20c7816 */ /* 0x001fe4000000000c */
[----:B------:R-:W-:Y:S02]  /*4970*/  PRMT R13, R177, 0x7632, R13 ;  /* 0x00007632b10d7816 */ /* 0x000fe4000000000d */
[----:B------:R-:W-:Y:S01]  /*4980*/  PRMT R21, R179, 0x7632, R21 ;  /* 0x00007632b3157816 */ /* 0x000fe20000000015 */
[----:B------:R-:W-:Y:S01]  /*4990*/  IMAD.U32 R12, R12, 0x10000, RZ ;  /* 0x000100000c0c7824 */ /* 0x000fe200078e00ff */
        /* <DEDUP_REMOVED lines=8> */
.L_x_8783:
[----:B-----5:R-:W-:Y:S01]  /*4a20*/  PRMT R11, R176, 0x7632, R11 ;  /* 0x00007632b00b7816 */ /* 0x020fe2000000000b */
[----:B------:R-:W-:Y:S01]  /*4a30*/  IMAD.U32 R20, R31, 0x10000, RZ ;  /* 0x000100001f147824 */ /* 0x000fe200078e00ff */
[----:B0-----:R-:W-:Y:S02]  /*4a40*/  PRMT R13, R29, 0x7632, R13 ;  /* 0x000076321d0d7816 */ /* 0x001fe4000000000d */
[----:B------:R-:W-:Y:S02]  /*4a50*/  SHF.L.U32 R14, R11, 0x10, RZ ;  /* 0x000000100b0e7819 */ /* 0x000fe400000006ff */
[----:B------:R-:W-:Y:S02]  /*4a60*/  PRMT R11, R177, 0x7632, R11 ;  /* 0x00007632b10b7816 */ /* 0x000fe4000000000b */
[----:B------:R-:W-:Y:S02]  /*4a70*/  PRMT R12, R28, 0x7632, R12 ;  /* 0x000076321c0c7816 */ /* 0x000fe4000000000c */
[----:B------:R-:W-:-:S02]  /*4a80*/  SHF.L.U32 R11, R11, 0x10, RZ ;  /* 0x000000100b0b7819 */ /* 0x000fc400000006ff */
[----:B------:R-:W-:Y:S02]  /*4a90*/  SHF.L.U32 R13, R13, 0x10, RZ ;  /* 0x000000100d0d7819 */ /* 0x000fe400000006ff */
[----:B------:R-:W-:Y:S02]  /*4aa0*/  SHF.L.U32 R12, R12, 0x10, RZ ;  /* 0x000000100c0c7819 */ /* 0x000fe400000006ff */
[----:B------:R-:W-:Y:S01]  /*4ab0*/  PRMT R18, R30, 0x7632, R18 ;  /* 0x000076321e127816 */ /* 0x000fe20000000012 */
[----:B------:R-:W-:Y:S01]  /*4ac0*/  FADD.FTZ R13, R11, R13 ;  /* 0x0000000d0b0d7221 */ /* 0x000fe20000010000 */
[----:B------:R-:W-:Y:S01]  /*4ad0*/  PRMT R11, R178, 0x7632, R11 ;  /* 0x00007632b20b7816 */ /* 0x000fe2000000000b */
[----:B------:R-:W-:Y:S01]  /*4ae0*/  FADD.FTZ R14, R14, R12 ;  /* 0x0000000c0e0e7221 */ /* 0x000fe20000010000 */
[----:B------:R-:W-:Y:S01]  /*4af0*/  PRMT R17, R31, 0x7632, R17 ;  /* 0x000076321f117816 */ /* 0x000fe20000000011 */
[----:B------:R-:W-:Y:S01]  /*4b00*/  IMAD.U32 R18, R18, 0x10000, RZ ;  /* 0x0001000012127824 */ /* 0x000fe200078e00ff */
[----:B------:R-:W-:-:S02]  /*4b10*/  SHF.L.U32 R12, R11, 0x10, RZ ;  /* 0x000000100b0c7819 */ /* 0x000fc400000006ff */
[----:B------:R-:W-:Y:S02]  /*4b20*/  PRMT R11, R179, 0x7632, R11 ;  /* 0x00007632b30b7816 */ /* 0x000fe4000000000b */
[----:B------:R-:W-:Y:S01]  /*4b30*/  SHF.L.U32 R17, R17, 0x10, RZ ;  /* 0x0000001011117819 */ /* 0x000fe200000006ff */
[----:B------:R-:W-:Y:S01]  /*4b40*/  FADD.FTZ R12, R12, R18 ;  /* 0x000000120c0c7221 */ /* 0x000fe20000010000 */
[----:B------:R-:W-:Y:S02]  /*4b50*/  SHF.L.U32 R11, R11, 0x10, RZ ;  /* 0x000000100b0b7819 */ /* 0x000fe400000006ff */
[----:B------:R-:W-:Y:S02]  /*4b60*/  SHF.L.U32 R18, R29, 0x10, RZ ;  /* 0x000000101d127819 */ /* 0x000fe400000006ff */
[----:B------:R-:W-:Y:S01]  /*4b70*/  SHF.L.U32 R19, R178, 0x10, RZ ;  /* 0x00000010b2137819 */ /* 0x000fe200000006ff */
[----:B------:R-:W-:Y:S01]  /*4b80*/  FADD.FTZ R11, R11, R17 ;  /* 0x000000110b0b7221 */ /* 0x000fe20000010000 */
[----:B------:R-:W-:-:S02]  /*4b90*/  SHF.L.U32 R17, R177, 0x10, RZ ;  /* 0x00000010b1117819 */ /* 0x000fc400000006ff */
[----:B------:R-:W-:-:S03]  /*4ba0*/  SHF.L.U32 R21, R28, 0x10, RZ ;  /* 0x000000101c157819 */ /* 0x000fc600000006ff */
        /* <DEDUP_REMOVED lines=12> */
.L_x_8782:
[----:B------:R-:W-:Y:S05]  /*4c70*/  BRA.U UP1, `(.L_x_8785) ;  /* 0x0000000101947547 */ /* 0x000fea000b800000 */
        /* <DEDUP_REMOVED lines=37> */
.L_x_8785:
[----:B0----5:R-:W-:Y:S02]  /*4ed0*/  PRMT R12, R176, 0x7632, R12 ;  /* 0x00007632b00c7816 */ /* 0x021fe4000000000c */
[----:B------:R-:W-:Y:S02]  /*4ee0*/  PRMT R11, R32, 0x7632, R11 ;  /* 0x00007632200b7816 */ /* 0x000fe4000000000b */
[----:B------:R-:W-:Y:S02]  /*4ef0*/  SHF.L.U32 R12, R12, 0x10, RZ ;  /* 0x000000100c0c7819 */ /* 0x000fe400000006ff */
[----:B------:R-:W-:Y:S02]  /*4f00*/  SHF.L.U32 R11, R11, 0x10, RZ ;  /* 0x000000100b0b7819 */ /* 0x000fe400000006ff */
[----:B------:R-:W-:Y:S02]  /*4f10*/  PRMT R13, R33, 0x7632, R13 ;  /* 0x00007632210d7816 */ /* 0x000fe4000000000d */
[----:B------:R-:W-:Y:S01]  /*4f20*/  PRMT R14, R28, 0x7632, R14 ;  /* 0x000076321c0e7816 */ /* 0x000fe2000000000e */
[----:B------:R-:W-:Y:S01]  /*4f30*/  FADD.FTZ R11, R12, R11 ;  /* 0x0000000b0c0b7221 */ /* 0x000fe20000010000 */
[----:B------:R-:W-:-:S02]  /*4f40*/  PRMT R12, R177, 0x7632, R12 ;  /* 0x00007632b10c7816 */ /* 0x000fc4000000000c */
[----:B------:R-:W-:Y:S02]  /*4f50*/  PRMT R17, R34, 0x7632, R17 ;  /* 0x0000763222117816 */ /* 0x000fe40000000011 */
[----:B------:R-:W-:Y:S02]  /*4f60*/  SHF.L.U32 R18, R12, 0x10, RZ ;  /* 0x000000100c127819 */ /* 0x000fe400000006ff */
[----:B------:R-:W-:Y:S01]  /*4f70*/  PRMT R12, R178, 0x7632, R12 ;  /* 0x00007632b20c7816 */ /* 0x000fe2000000000c */
[----:B------:R-:W-:Y:S01]  /*4f80*/  IMAD.U32 R17, R17, 0x10000, RZ ;  /* 0x0001000011117824 */ /* 0x000fe200078e00ff */
[----:B------:R-:W-:Y:S02]  /*4f90*/  SHF.L.U32 R13, R13, 0x10, RZ ;  /* 0x000000100d0d7819 */ /* 0x000fe400000006ff */
[----:B------:R-:W-:Y:S02]  /*4fa0*/  SHF.L.U32 R14, R14, 0x10, RZ ;  /* 0x000000100e0e7819 */ /* 0x000fe400000006ff */
[----:B------:R-:W-:Y:S01]  /*4fb0*/  SHF.L.U32 R12, R12, 0x10, RZ ;  /* 0x000000100c0c7819 */ /* 0x000fe200000006ff */
[----:B------:R-:W-:Y:S01]  /*4fc0*/  FADD.FTZ R13, R18, R13 ;  /* 0x0000000d120d7221 */ /* 0x000fe20000010000 */
[----:B------:R-:W-:Y:S01]  /*4fd0*/  PRMT R18, R35, 0x7632, R18 ;  /* 0x0000763223127816 */ /* 0x000fe20000000012 */
[----:B------:R-:W-:Y:S01]  /*4fe0*/  FADD.FTZ R14, R11, R14 ;  /* 0x0000000e0b0e7221 */ /* 0x000fe20000010000 */
[----:B------:R-:W-:Y:S01]  /*4ff0*/  PRMT R11, R179, 0x7632, R11 ;  /* 0x00007632b30b7816 */ /* 0x000fe2000000000b */
[--C-:B------:R-:W-:Y:S01]  /*5000*/  FADD.FTZ R12, R12, R17.reuse ;  /* 0x000000110c0c7221 */ /* 0x100fe20000010000 */
[----:B------:R-:W-:-:S02]  /*5010*/  PRMT R17, R29, 0x7632, R17 ;  /* 0x000076321d117816 */ /* 0x000fc40000000011 */
[----:B------:R-:W-:Y:S02]  /*5020*/  SHF.L.U32 R11, R11, 0x10, RZ ;  /* 0x000000100b0b7819 */ /* 0x000fe400000006ff */
[----:B------:R-:W-:Y:S02]  /*5030*/  SHF.L.U32 R18, R18, 0x10, RZ ;  /* 0x0000001012127819 */ /* 0x000fe400000006ff */
[----:B------:R-:W-:Y:S02]  /*5040*/  SHF.L.U32 R17, R17, 0x10, RZ ;  /* 0x0000001011117819 */ /* 0x000fe400000006ff */
[----:B------:R-:W-:Y:S01]  /*5050*/  SHF.L.U32 R19, R33, 0x10, RZ ;  /* 0x0000001021137819 */ /* 0x000fe200000006ff */
[--C-:B------:R-:W-:Y:S01]  /*5060*/  FADD.FTZ R11, R11, R18.reuse ;  /* 0x000000120b0b7221 */ /* 0x100fe20000010000 */
[----:B------:R-:W-:Y:S01]  /*5070*/  PRMT R18, R30, 0x7632, R18 ;  /* 0x000076321e127816 */ /* 0x000fe20000000012 */
[--C-:B------:R-:W-:Y:S01]  /*5080*/  FADD.FTZ R13, R13, R17.reuse ;  /* 0x000000110d0d7221 */ /* 0x100fe20000010000 */
[----:B------:R-:W-:-:S02]  /*5090*/  PRMT R17, R31, 0x7632, R17 ;  /* 0x000076321f117816 */ /* 0x000fc40000000011 */
[----:B------:R-:W-:Y:S02]  /*50a0*/  SHF.L.U32 R18, R18, 0x10, RZ ;  /* 0x0000001012127819 */ /* 0x000fe400000006ff */
        /* <DEDUP_REMOVED lines=26> */
.L_x_8784:
        /* <DEDUP_REMOVED lines=14> */
[C---:B-----5:R-:W-:Y:S02]  /*5330*/  PRMT R21, R176.reuse, 0x7632, R21 ;  /* 0x00007632b0157816 */ /* 0x060fe40000000015 */
[----:B------:R-:W-:Y:S02]  /*5340*/  SHF.L.U32 R182, R176, 0x10, RZ ;  /* 0x00000010b0b67819 */ /* 0x000fe400000006ff */
[----:B0-----:R-:W-:Y:S01]  /*5350*/  PRMT R23, R177, 0x7632, R23 ;  /* 0x00007632b1177816 */ /* 0x001fe20000000017 */
[----:B------:R-:W-:Y:S01]  /*5360*/  IMAD.U32 R180, R21, 0x10000, RZ ;  /* 0x0001000015b47824 */ /* 0x000fe200078e00ff */
[----:B------:R-:W-:Y:S02]  /*5370*/  PRMT R22, R178, 0x7632, R22 ;  /* 0x00007632b2167816 */ /* 0x000fe40000000016 */
[----:B------:R-:W-:Y:S02]  /*5380*/  PRMT R176, R179, 0x7632, R176 ;  /* 0x00007632b3b07816 */ /* 0x000fe400000000b0 */
[----:B------:R-:W-:-:S02]  /*5390*/  SHF.L.U32 R183, R177, 0x10, RZ ;  /* 0x00000010b1b77819 */ /* 0x000fc400000006ff */
[----:B------:R-:W-:Y:S02]  /*53a0*/  SHF.L.U32 R188, R178, 0x10, RZ ;  /* 0x00000010b2bc7819 */ /* 0x000fe400000006ff */
[----:B------:R-:W-:Y:S02]  /*53b0*/  SHF.L.U32 R189, R179, 0x10, RZ ;  /* 0x00000010b3bd7819 */ /* 0x000fe400000006ff */
[----:B------:R-:W-:Y:S02]  /*53c0*/  SHF.L.U32 R23, R23, 0x10, RZ ;  /* 0x0000001017177819 */ /* 0x000fe400000006ff */
[----:B------:R-:W-:Y:S02]  /*53d0*/  SHF.L.U32 R22, R22, 0x10, RZ ;  /* 0x0000001016167819 */ /* 0x000fe400000006ff */
[----:B------:R-:W-:Y:S01]  /*53e0*/  SHF.L.U32 R21, R176, 0x10, RZ ;  /* 0x00000010b0157819 */ /* 0x000fe200000006ff */
[----:B------:R-:W-:Y:S06]  /*53f0*/  BRA `(.L_x_8788) ;  /* 0x00000008000c7947 */ /* 0x000fec0003800000 */
.L_x_8787:
[----:B0----5:R-:W-:Y:S02]  /*5400*/  PRMT R22, R176, 0x7632, R22 ;  /* 0x00007632b0167816 */ /* 0x021fe40000000016 */
[----:B------:R-:W-:Y:S02]  /*5410*/  PRMT R24, R28, 0x7632, R24 ;  /* 0x000076321c187816 */ /* 0x000fe40000000018 */
[----:B------:R-:W-:Y:S02]  /*5420*/  PRMT R23, R177, 0x7632, R23 ;  /* 0x00007632b1177816 */ /* 0x000fe40000000017 */
[----:B------:R-:W-:Y:S02]  /*5430*/  PRMT R21, R29, 0x7632, R21 ;  /* 0x000076321d157816 */ /* 0x000fe40000000015 */
[----:B------:R-:W-:Y:S02]  /*5440*/  SHF.L.U32 R22, R22, 0x10, RZ ;  /* 0x0000001016167819 */ /* 0x000fe400000006ff */
[----:B------:R-:W-:-:S02]  /*5450*/  SHF.L.U32 R24, R24, 0x10, RZ ;  /* 0x0000001018187819 */ /* 0x000fc400000006ff */
[----:B------:R-:W-:Y:S02]  /*5460*/  SHF.L.U32 R23, R23, 0x10, RZ ;  /* 0x0000001017177819 */ /* 0x000fe400000006ff */
[----:B------:R-:W-:Y:S01]  /*5470*/  SHF.L.U32 R21, R21, 0x10, RZ ;  /* 0x0000001015157819 */ /* 0x000fe200000006ff */
[----:B------:R-:W-:Y:S01]  /*5480*/  FADD.FTZ R180, R22, R24 ;  /* 0x0000001816b47221 */ /* 0x000fe20000010000 */
        /* <DEDUP_REMOVED lines=10> */
[----:B------:R-:W-:-:S03]  /*5530*/  SHF.L.U32 R25, R29, 0x10, RZ ;  /* 0x000000101d197819 */ /* 0x000fc600000006ff */
[----:B------:R-:W-:Y:S01]  /*5540*/  FADD.FTZ R21, R21, R24 ;  /* 0x0000001815157221 */ /* 0x000fe20000010000 */
[----:B------:R-:W-:-:S05]  /*5550*/  SHF.L.U32 R24, R177, 0x10, RZ ;  /* 0x00000010b1187819 */ /* 0x000fca00000006ff */
        /* <DEDUP_REMOVED lines=15> */
.L_x_8786:
[----:B------:R-:W-:Y:S05]  /*5650*/  BRA.U UP1, `(.L_x_8789) ;  /* 0x0000000101947547 */ /* 0x000fea000b800000 */
        /* <DEDUP_REMOVED lines=37> */
.L_x_8789:
        /* <DEDUP_REMOVED lines=8> */
[----:B------:R-:W-:Y:S02]  /*5930*/  SHF.L.U32 R25, R25, 0x10, RZ ;  /* 0x0000001019197819 */ /* 0x000fe400000006ff */
[----:B------:R-:W-:Y:S02]  /*5940*/  SHF.L.U32 R26, R22, 0x10, RZ ;  /* 0x00000010161a7819 */ /* 0x000fe400000006ff */
[----:B------:R-:W-:Y:S02]  /*5950*/  PRMT R22, R178, 0x7632, R22 ;  /* 0x00007632b2167816 */ /* 0x000fe40000000016 */
[----:B------:R-:W-:Y:S02]  /*5960*/  SHF.L.U32 R24, R24, 0x10, RZ ;  /* 0x0000001018187819 */ /* 0x000fe400000006ff */
[----:B------:R-:W-:Y:S01]  /*5970*/  PRMT R23, R177, 0x7632, R23 ;  /* 0x00007632b1177816 */ /* 0x000fe20000000017 */
[----:B------:R-:W-:Y:S01]  /*5980*/  IMAD.U32 R22, R22, 0x10000, RZ ;  /* 0x0001000016167824 */ /* 0x000fe200078e00ff */
[----:B------:R-:W-:Y:S01]  /*5990*/  SHF.L.U32 R27, R34, 0x10, RZ ;  /* 0x00000010221b7819 */ /* 0x000fe200000006ff */
[----:B------:R-:W-:Y:S01]  /*59a0*/  FADD.FTZ R180, R21, R24 ;  /* 0x0000001815b47221 */ /* 0x000fe20000010000 */
[----:B------:R-:W-:Y:S01]  /*59b0*/  PRMT R21, R179, 0x7632, R21 ;  /* 0x00007632b3157816 */ /* 0x000fe20000000015 */
[--C-:B------:R-:W-:Y:S01]  /*59c0*/  FADD.FTZ R22, R22, R25.reuse ;  /* 0x0000001916167221 */ /* 0x100fe20000010000 */
[----:B------:R-:W-:-:S02]  /*59d0*/  PRMT R25, R35, 0x7632, R25 ;  /* 0x0000763223197816 */ /* 0x000fc40000000019 */
[----:B------:R-:W-:Y:S02]  /*59e0*/  SHF.L.U32 R23, R23, 0x10, RZ ;  /* 0x0000001017177819 */ /* 0x000fe400000006ff */
[----:B------:R-:W-:Y:S02]  /*59f0*/  PRMT R24, R29, 0x7632, R24 ;  /* 0x000076321d187816 */ /* 0x000fe40000000018 */
[----:B------:R-:W-:Y:S01]  /*5a00*/  SHF.L.U32 R21, R21, 0x10, RZ ;  /* 0x0000001015157819 */ /* 0x000fe200000006ff */
[----:B------:R-:W-:Y:S01]  /*5a10*/  FADD.FTZ R23, R23, R26 ;  /* 0x0000001a17177221 */ /* 0x000fe20000010000 */
        /* <DEDUP_REMOVED lines=33> */
.L_x_8788:
        /* <DEDUP_REMOVED lines=14> */
[C---:B-----5:R-:W-:Y:S01]  /*5d10*/  PRMT R196, R176.reuse, 0x7632, R196 ;  /* 0x00007632b0c47816 */ /* 0x060fe200000000c4 */
[----:B------:R-:W-:Y:S01]  /*5d20*/  IMAD.U32 R203, R179, 0x10000, RZ ;  /* 0x00010000b3cb7824 */ /* 0x000fe200078e00ff */
[----:B------:R-:W-:Y:S02]  /*5d30*/  SHF.L.U32 R200, R176, 0x10, RZ ;  /* 0x00000010b0c87819 */ /* 0x000fe400000006ff */
[C---:B------:R-:W-:Y:S02]  /*5d40*/  PRMT R176, R177.reuse, 0x7632, R176 ;  /* 0x00007632b1b07816 */ /* 0x040fe400000000b0 */
[----:B------:R-:W-:Y:S02]  /*5d50*/  SHF.L.U32 R201, R177, 0x10, RZ ;  /* 0x00000010b1c97819 */ /* 0x000fe400000006ff */
[C---:B------:R-:W-:Y:S02]  /*5d60*/  PRMT R177, R178.reuse, 0x7632, R177 ;  /* 0x00007632b2b17816 */ /* 0x040fe400000000b1 */
[----:B------:R-:W-:-:S02]  /*5d70*/  SHF.L.U32 R202, R178, 0x10, RZ ;  /* 0x00000010b2ca7819 */ /* 0x000fc400000006ff */
[----:B------:R-:W-:Y:S02]  /*5d80*/  PRMT R178, R179, 0x7632, R178 ;  /* 0x00007632b3b27816 */ /* 0x000fe400000000b2 */
[----:B------:R-:W-:Y:S02]  /*5d90*/  SHF.L.U32 R196, R196, 0x10, RZ ;  /* 0x00000010c4c47819 */ /* 0x000fe400000006ff */
[----:B------:R-:W-:Y:S02]  /*5da0*/  SHF.L.U32 R197, R176, 0x10, RZ ;  /* 0x00000010b0c57819 */ /* 0x000fe400000006ff */
[----:B------:R-:W-:Y:S02]  /*5db0*/  SHF.L.U32 R198, R177, 0x10, RZ ;  /* 0x00000010b1c67819 */ /* 0x000fe400000006ff */
[----:B------:R-:W-:Y:S01]  /*5dc0*/  SHF.L.U32 R199, R178, 0x10, RZ ;  /* 0x00000010b2c77819 */ /* 0x000fe200000006ff */
[----:B------:R-:W-:Y:S06]  /*5dd0*/  BRA `(.L_x_8792) ;  /* 0x00000008000c7947 */ /* 0x000fec0003800000 */
.L_x_8791:
        /* <DEDUP_REMOVED lines=11> */
[----:B------:R-:W-:Y:S02]  /*5e90*/  SHF.L.U32 R25, R25, 0x10, RZ ;  /* 0x0000001019197819 */ /* 0x000fe400000006ff */
[----:B------:R-:W-:-:S03]  /*5ea0*/  SHF.L.U32 R27, R27, 0x10, RZ ;  /* 0x000000101b1b7819 */ /* 0x000fc600000006ff */
[----:B------:R-:W-:Y:S01]  /*5eb0*/  FADD.FTZ R199, R24, R25 ;  /* 0x0000001918c77221 */ /* 0x000fe20000010000 */
[----:B------:R-:W-:Y:S01]  /*5ec0*/  SHF.L.U32 R24, R177, 0x10, RZ ;  /* 0x00000010b1187819 */ /* 0x000fe200000006ff */
[--C-:B------:R-:W-:Y:S01]  /*5ed0*/  FADD.FTZ R196, R26, R27.reuse ;  /* 0x0000001b1ac47221 */ /* 0x100fe20000010000 */
[----:B------:R-:W-:Y:S02]  /*5ee0*/  SHF.L.U32 R25, R29, 0x10, RZ ;  /* 0x000000101d197819 */ /* 0x000fe400000006ff */
        /* <DEDUP_REMOVED lines=8> */
[----:B------:R-:W-:Y:S02]  /*5f70*/  SHF.L.U32 R24, R179, 0x10, RZ ;  /* 0x00000010b3187819 */ /* 0x000fe400000006ff */
[----:B------:R-:W-:Y:S01]  /*5f80*/  SHF.L.U32 R25, R31, 0x10, RZ ;  /* 0x000000101f197819 */ /* 0x000fe200000006ff */
[----:B------:R-:W-:-:S04]  /*5f90*/  FADD.FTZ R198, R26, R27 ;  /* 0x0000001b1ac67221 */ /* 0x000fc80000010000 */
[----:B------:R-:W-:Y:S01]  /*5fa0*/  FADD.FTZ R203, R25, R24 ;  /* 0x0000001819cb7221 */ /* 0x000fe20000010000 */
[----:B------:R-:W-:Y:S02]  /*5fb0*/  SHF.L.U32 R24, R176, 0x10, RZ ;  /* 0x00000010b0187819 */ /* 0x000fe400000006ff */
[----:B------:R-:W-:Y:S02]  /*5fc0*/  SHF.L.U32 R25, R28, 0x10, RZ ;  /* 0x000000101c197819 */ /* 0x000fe400000006ff */
[----:B------:R-:W-:Y:S02]  /*5fd0*/  F2FP.BF16.F32.PACK_AB R27, R199, R203 ;  /* 0x000000cbc71b723e */ /* 0x000fe400000010ff */
[----:B------:R-:W-:Y:S01]  /*5fe0*/  F2FP.BF16.F32.PACK_AB R26, R198, R202 ;  /* 0x000000cac61a723e */ /* 0x000fe200000010ff */
[----:B------:R-:W-:Y:S01]  /*5ff0*/  FADD.FTZ R200, R25, R24 ;  /* 0x0000001819c87221 */ /* 0x000fe20000010000 */
[----:B------:R-:W-:-:S04]  /*6000*/  F2FP.BF16.F32.PACK_AB R25, R197, R201 ;  /* 0x000000c9c519723e */ /* 0x000fc800000010ff */
[----:B------:R-:W-:Y:S01]  /*6010*/  F2FP.BF16.F32.PACK_AB R24, R196, R200 ;  /* 0x000000c8c418723e */ /* 0x000fe200000010ff */
[----:B------:R-:W-:Y:S06]  /*6020*/  BRA `(.L_x_8792) ;  /* 0x0000000400787947 */ /* 0x000fec0003800000 */
.L_x_8790:
        /* <DEDUP_REMOVED lines=38> */
.L_x_8793:
[----:B-----5:R-:W-:Y:S02]  /*6290*/  PRMT R25, R176, 0x7632, R25 ;  /* 0x00007632b0197816 */ /* 0x020fe40000000019 */
[----:B------:R-:W-:Y:S02]  /*62a0*/  PRMT R24, R32, 0x7632, R24 ;  /* 0x0000763220187816 */ /* 0x000fe40000000018 */
[----:B------:R-:W-:Y:S02]  /*62b0*/  SHF.L.U32 R25, R25, 0x10, RZ ;  /* 0x0000001019197819 */ /* 0x000fe400000006ff */
[----:B------:R-:W-:Y:S02]  /*62c0*/  SHF.L.U32 R24, R24, 0x10, RZ ;  /* 0x0000001018187819 */ /* 0x000fe400000006ff */
[----:B------:R-:W-:Y:S02]  /*62d0*/  PRMT R196, R34, 0x7632, R196 ;  /* 0x0000763222c47816 */ /* 0x000fe400000000c4 */
[----:B------:R-:W-:Y:S01]  /*62e0*/  PRMT R26, R33, 0x7632, R26 ;  /* 0x00007632211a7816 */ /* 0x000fe2000000001a */
[----:B------:R-:W-:Y:S01]  /*62f0*/  FADD.FTZ R24, R25, R24 ;  /* 0x0000001819187221 */ /* 0x000fe20000010000 */
[----:B------:R-:W-:-:S02]  /*6300*/  PRMT R25, R177, 0x7632, R25 ;  /* 0x00007632b1197816 */ /* 0x000fc40000000019 */
[----:B------:R-:W-:Y:S01]  /*6310*/  PRMT R27, R28, 0x7632, R27 ;  /* 0x000076321c1b7816 */ /* 0x000fe2000000001b */
[----:B------:R-:W-:Y:S01]  /*6320*/  IMAD.U32 R26, R26, 0x10000, RZ ;  /* 0x000100001a1a7824 */ /* 0x000fe200078e00ff */
[----:B------:R-:W-:Y:S02]  /*6330*/  SHF.L.U32 R197, R25, 0x10, RZ ;  /* 0x0000001019c57819 */ /* 0x000fe400000006ff */
[----:B------:R-:W-:Y:S02]  /*6340*/  PRMT R25, R178, 0x7632, R25 ;  /* 0x00007632b2197816 */ /* 0x000fe40000000019 */
[----:B------:R-:W-:Y:S01]  /*6350*/  SHF.L.U32 R196, R196, 0x10, RZ ;  /* 0x00000010c4c47819 */ /* 0x000fe200000006ff */
[----:B------:R-:W-:Y:S01]  /*6360*/  FADD.FTZ R26, R197, R26 ;  /* 0x0000001ac51a7221 */ /* 0x000fe20000010000 */
[----:B------:R-:W-:Y:S02]  /*6370*/  SHF.L.U32 R25, R25, 0x10, RZ ;  /* 0x0000001019197819 */ /* 0x000fe400000006ff */
[----:B------:R-:W-:-:S02]  /*6380*/  SHF.L.U32 R27, R27, 0x10, RZ ;  /* 0x000000101b1b7819 */ /* 0x000fc400000006ff */
[----:B------:R-:W-:Y:S01]  /*6390*/  PRMT R197, R35, 0x7632, R197 ;  /* 0x0000763223c57816 */ /* 0x000fe200000000c5 */
[----:B------:R-:W-:Y:S02]  /*63a0*/  FADD.FTZ R25, R25, R196 ;  /* 0x000000c419197221 */ /* 0x000fe40000010000 */
[--C-:B------:R-:W-:Y:S01]  /*63b0*/  FADD.FTZ R196, R24, R27.reuse ;  /* 0x0000001b18c47221 */ /* 0x100fe20000010000 */
[----:B------:R-:W-:Y:S02]  /*63c0*/  PRMT R24, R179, 0x7632, R24 ;  /* 0x00007632b3187816 */ /* 0x000fe40000000018 */
[----:B------:R-:W-:Y:S02]  /*63d0*/  PRMT R27, R29, 0x7632, R27 ;  /* 0x000076321d1b7816 */ /* 0x000fe4000000001b */
[----:B------:R-:W-:Y:S02]  /*63e0*/  SHF.L.U32 R24, R24, 0x10, RZ ;  /* 0x0000001018187819 */ /* 0x000fe400000006ff */
[----:B------:R-:W-:-:S02]  /*63f0*/  SHF.L.U32 R197, R197, 0x10, RZ ;  /* 0x00000010c5c57819 */ /* 0x000fc400000006ff */
[----:B------:R-:W-:-:S03]  /*6400*/  SHF.L.U32 R27, R27, 0x10, RZ ;  /* 0x000000101b1b7819 */ /* 0x000fc600000006ff */
[----:B------:R-:W-:Y:S02]  /*6410*/  FADD.FTZ R24, R24, R197 ;  /* 0x000000c518187221 */ /* 0x000fe40000010000 */
[--C-:B------:R-:W-:Y:S01]  /*6420*/  FADD.FTZ R197, R26, R27.reuse ;  /* 0x0000001b1ac57221 */ /* 0x100fe20000010000 */
[----:B------:R-:W-:Y:S02]  /*6430*/  PRMT R27, R30, 0x7632, R27 ;  /* 0x000076321e1b7816 */ /* 0x000fe4000000001b */
[----:B------:R-:W-:Y:S02]  /*6440*/  PRMT R26, R31, 0x7632, R26 ;  /* 0x000076321f1a7816 */ /* 0x000fe4000000001a */
[----:B------:R-:W-:-:S03]  /*6450*/  SHF.L.U32 R27, R27, 0x10, RZ ;  /* 0x000000101b1b7819 */ /* 0x000fc600000006ff */
[----:B------:R-:W-:Y:S02]  /*6460*/  IMAD.U32 R26, R26, 0x10000, RZ ;  /* 0x000100001a1a7824 */ /* 0x000fe400078e00ff */
        /* <DEDUP_REMOVED lines=26> */
.L_x_8792:
[----:B------:R-:W0:Y:S01]  /*6610*/  @P0 LDC.64 R176, c[0x0][0x3a8] ;  /* 0x0000ea00ffb00b82 */ /* 0x000e220000000a00 */
[----:B------:R-:W-:Y:S01]  /*6620*/  IADD3 R213, PT, PT, R212, 0xe0, RZ ;  /* 0x000000e0d4d57810 */ /* 0x000fe20007ffe0ff */
        /* <DEDUP_REMOVED lines=14> */
[----:B------:R-:W-:Y:S02]  /*6710*/  SHF.L.U32 R219, R176, 0x10, RZ ;  /* 0x00000010b0db7819 */ /* 0x000fe400000006ff */
[C---:B------:R-:W-:Y:S02]  /*6720*/  PRMT R176, R177.reuse, 0x7632, R176 ;  /* 0x00007632b1b07816 */ /* 0x040fe400000000b0 */
[----:B------:R-:W-:Y:S02]  /*6730*/  SHF.L.U32 R218, R177, 0x10, RZ ;  /* 0x00000010b1da7819 */ /* 0x000fe400000006ff */
[----:B------:R-:W-:Y:S02]  /*6740*/  PRMT R177, R178, 0x7632, R177 ;  /* 0x00007632b2b17816 */ /* 0x000fe400000000b1 */
[----:B------:R-:W-:-:S02]  /*6750*/  PRMT R178, R179, 0x7632, R178 ;  /* 0x00007632b3b27816 */ /* 0x000fc400000000b2 */
[----:B------:R-:W-:Y:S02]  /*6760*/  SHF.L.U32 R221, R179, 0x10, RZ ;  /* 0x00000010b3dd7819 */ /* 0x000fe400000006ff */
[----:B------:R-:W-:Y:S02]  /*6770*/  SHF.L.U32 R214, R214, 0x10, RZ ;  /* 0x00000010d6d67819 */ /* 0x000fe400000006ff */
[----:B------:R-:W-:Y:S02]  /*6780*/  SHF.L.U32 R215, R176, 0x10, RZ ;  /* 0x00000010b0d77819 */ /* 0x000fe400000006ff */
[----:B------:R-:W-:Y:S02]  /*6790*/  SHF.L.U32 R216, R177, 0x10, RZ ;  /* 0x00000010b1d87819 */ /* 0x000fe400000006ff */
[----:B------:R-:W-:Y:S01]  /*67a0*/  SHF.L.U32 R217, R178, 0x10, RZ ;  /* 0x00000010b2d97819 */ /* 0x000fe200000006ff */
[----:B------:R-:W-:Y:S06]  /*67b0*/  BRA `(.L_x_8796) ;  /* 0x00000008000c7947 */ /* 0x000fec0003800000 */
.L_x_8795:
        /* <DEDUP_REMOVED lines=18> */
[C---:B------:R-:W-:Y:S01]  /*68e0*/  PRMT R27, R30.reuse, 0x7632, R27 ;  /* 0x000076321e1b7816 */ /* 0x040fe2000000001b */
        /* <DEDUP_REMOVED lines=18> */
.L_x_8794:
[----:B------:R-:W-:Y:S05]  /*6a10*/  BRA.U UP1, `(.L_x_8797) ;  /* 0x0000000101947547 */ /* 0x000fea000b800000 */
        /* <DEDUP_REMOVED lines=37> */
.L_x_8797:
        /* <DEDUP_REMOVED lines=11> */
[----:B------:R-:W-:Y:S02]  /*6d20*/  PRMT R24, R178, 0x7632, R24 ;  /* 0x00007632b2187816 */ /* 0x000fe40000000018 */
[----:B------:R-:W-:Y:S02]  /*6d30*/  SHF.L.U32 R25, R25, 0x10, RZ ;  /* 0x0000001019197819 */ /* 0x000fe400000006ff */
[----:B------:R-:W-:Y:S02]  /*6d40*/  SHF.L.U32 R24, R24, 0x10, RZ ;  /* 0x0000001018187819 */ /* 0x000fe400000006ff */
[----:B------:R-:W-:Y:S01]  /*6d50*/  SHF.L.U32 R27, R27, 0x10, RZ ;  /* 0x000000101b1b7819 */ /* 0x000fe200000006ff */
[----:B------:R-:W-:Y:S01]  /*6d60*/  FADD.FTZ R25, R215, R25 ;  /* 0x00000019d7197221 */ /* 0x000fe20000010000 */
[----:B------:R-:W-:Y:S01]  /*6d70*/  PRMT R215, R35, 0x7632, R215 ;  /* 0x0000763223d77816 */ /* 0x000fe200000000d7 */
[----:B------:R-:W-:-:S02]  /*6d80*/  FADD.FTZ R24, R24, R214 ;  /* 0x000000d618187221 */ /* 0x000fc40000010000 */
[--C-:B------:R-:W-:Y:S01]  /*6d90*/  FADD.FTZ R214, R26, R27.reuse ;  /* 0x0000001b1ad67221 */ /* 0x100fe20000010000 */
[----:B------:R-:W-:Y:S02]  /*6da0*/  PRMT R26, R179, 0x7632, R26 ;  /* 0x00007632b31a7816 */ /* 0x000fe4000000001a */
[----:B------:R-:W-:Y:S02]  /*6db0*/  PRMT R27, R29, 0x7632, R27 ;  /* 0x000076321d1b7816 */ /* 0x000fe4000000001b */
[----:B------:R-:W-:Y:S02]  /*6dc0*/  SHF.L.U32 R26, R26, 0x10, RZ ;  /* 0x000000101a1a7819 */ /* 0x000fe400000006ff */
[----:B------:R-:W-:Y:S02]  /*6dd0*/  SHF.L.U32 R215, R215, 0x10, RZ ;  /* 0x00000010d7d77819 */ /* 0x000fe400000006ff */
[----:B------:R-:W-:-:S03]  /*6de0*/  SHF.L.U32 R27, R27, 0x10, RZ ;  /* 0x000000101b1b7819 */ /* 0x000fc600000006ff */
[----:B------:R-:W-:Y:S02]  /*6df0*/  FADD.FTZ R26, R26, R215 ;  /* 0x000000d71a1a7221 */ /* 0x000fe40000010000 */
[--C-:B------:R-:W-:Y:S01]  /*6e00*/  FADD.FTZ R215, R25, R27.reuse ;  /* 0x0000001b19d77221 */ /* 0x100fe20000010000 */
[----:B------:R-:W-:Y:S02]  /*6e10*/  PRMT R27, R30, 0x7632, R27 ;  /* 0x000076321e1b7816 */ /* 0x000fe4000000001b */
[----:B------:R-:W-:-:S03]  /*6e20*/  PRMT R25, R31, 0x7632, R25 ;  /* 0x000076321f197816 */ /* 0x000fc60000000019 */
[----:B------:R-:W-:Y:S01]  /*6e30*/  IMAD.U32 R27, R27, 0x10000, RZ ;  /* 0x000100001b1b7824 */ /* 0x000fe200078e00ff */
[----:B------:R-:W-:-:S03]  /*6e40*/  SHF.L.U32 R25, R25, 0x10, RZ ;  /* 0x0000001019197819 */ /* 0x000fc600000006ff */
[----:B------:R-:W-:Y:S01]  /*6e50*/  FADD.FTZ R216, R24, R27 ;  /* 0x0000001b18d87221 */ /* 0x000fe20000010000 */
[----:B------:R-:W-:Y:S01]  /*6e60*/  SHF.L.U32 R24, R176, 0x10, RZ ;  /* 0x00000010b0187819 */ /* 0x000fe200000006ff */
[----:B------:R-:W-:Y:S01]  /*6e70*/  FADD.FTZ R217, R26, R25 ;  /* 0x000000191ad97221 */ /* 0x000fe20000010000 */
[----:B------:R-:W-:Y:S02]  /*6e80*/  SHF.L.U32 R25, R32, 0x10, RZ ;  /* 0x0000001020197819 */ /* 0x000fe400000006ff */
[----:B------:R-:W-:Y:S02]  /*6e90*/  SHF.L.U32 R26, R33, 0x10, RZ ;  /* 0x00000010211a7819 */ /* 0x000fe400000006ff */
[----:B------:R-:W-:Y:S01]  /*6ea0*/  SHF.L.U32 R27, R34, 0x10, RZ ;  /* 0x00000010221b7819 */ /* 0x000fe200000006ff */
[----:B------:R-:W-:Y:S01]  /*6eb0*/  FADD.FTZ R24, R25, R24 ;  /* 0x0000001819187221 */ /* 0x000fe20000010000 */
[----:B------:R-:W-:Y:S02]  /*6ec0*/  SHF.L.U32 R25, R177, 0x10, RZ ;  /* 0x00000010b1197819 */ /* 0x000fe400000006ff */
[----:B------:R-:W-:-:S03]  /*6ed0*/  SHF.L.U32 R176, R35, 0x10, RZ ;  /* 0x0000001023b07819 */ /* 0x000fc600000006ff */
        /* <DEDUP_REMOVED lines=17> */
.L_x_8796:
[----:B------:R-:W0:Y:S01]  /*6ff0*/  @P0 LDC.64 R176, c[0x0][0x3a8] ;  /* 0x0000ea00ffb00b82 */ /* 0x000e220000000a00 */
[----:B------:R-:W-:Y:S01]  /*7000*/  UMOV UR9, 0xffffffff ;  /* 0xffffffff00097882 */ /* 0x000fe20000000000 */
[----:B0-----:R-:W-:-:S05]  /*7010*/  @P0 IMAD.WIDE.U32 R176, R213, 0x10, R176 ;  /* 0x00000010d5b00825 */ /* 0x001fca00078e00b0 */
[----:B------:R0:W-:Y:S02]  /*7020*/  @P0 STG.E.128 desc[UR6][R176.64], R24 ;  /* 0x00000018b0000986 */ /* 0x0001e4000c101d06 */
[----:B0-----:R-:W0:Y:S02]  /*7030*/  S2R R176, SR_TID.X ;  /* 0x0000000000b07919 */ /* 0x001e240000002100 */
[----:B0-----:R-:W-:Y:S01]  /*7040*/  LOP3.LUT P2, RZ, R176, 0x1f, RZ, 0xc0, !PT ;  /* 0x0000001fb0ff7812 */ /* 0x001fe2000784c0ff */
[----:B------:R-:W-:-:S04]  /*7050*/  FADD.FTZ R176, RZ, R228 ;  /* 0x000000e4ffb07221 */ /* 0x000fc80000010000 */
        /* <DEDUP_REMOVED lines=213> */
.L_x_8811:
[----:B------:R-:W-:Y:S01]  /*7db0*/  FMUL.FTZ R178, R177, R177 ;  /* 0x000000b1b1b27220 */ /* 0x000fe20000410000 */
[----:B------:R-:W-:Y:S01]  /*7dc0*/  ISETP.NE.AND P3, PT, RZ, UR5, PT ;  /* 0x00000005ff007c0c */ /* 0x000fe2000bf65270 */
[----:B-1----:R-:W-:Y:S01]  /*7dd0*/  FADD.FTZ R176, R230, R176 ;  /* 0x000000b0e6b07221 */ /* 0x002fe20000010000 */
[----:B------:R1:W-:Y:S02]  /*7de0*/  STL [R1+0x198], R30 ;  /* 0x0001981e01007387 */ /* 0x0003e40000100800 */
[----:B------:R-:W-:Y:S01]  /*7df0*/  FSEL R178, R178, RZ, P3 ;  /* 0x000000ffb2b27208 */ /* 0x000fe20001800000 */
[----:B------:R-:W-:-:S04]  /*7e00*/  FFMA.FTZ R176, R176, R252, UR8 ;  /* 0x00000008b0b07e23 */ /* 0x000fc800080100fc */
[----:B------:R-:W-:Y:S02]  /*7e10*/  FADD.FTZ R176, R176, R178 ;  /* 0x000000b2b0b07221 */ /* 0x000fe40000010000 */
[----:B------:R-:W2:Y:S01]  /*7e20*/  @!P2 LDC.64 R178, c[0x0][0x3c0] ;  /* 0x0000f000ffb2ab82 */ /* 0x000ea20000000a00 */
[----:B-1----:R-:W3:Y:S01]  /*7e30*/  LDL R30, [R1+0x7c] ;  /* 0x00007c00011e7983 */ /* 0x002ee20000100800 */
[----:B0-----:R-:W0:Y:S03]  /*7e40*/  MUFU.RSQ R230, R176 ;  /* 0x000000b000e67308 */ /* 0x001e260000001400 */
[----:B------:R1:W-:Y:S01]  /*7e50*/  STL [R1+0x194], R29 ;  /* 0x0001941d01007387 */ /* 0x0003e20000100800 */
[----:B------:R-:W-:-:S03]  /*7e60*/  FSEL R231, R177, RZ, !P3 ;  /* 0x000000ffb1e77208 */ /* 0x000fc60005800000 */
[----:B-1----:R-:W3:Y:S04]  /*7e70*/  LDL R29, [R1+0x8c] ;  /* 0x00008c00011d7983 */ /* 0x002ee80000100800 */
[----:B------:R1:W-:Y:S01]  /*7e80*/  STL [R1+0x190], R28 ;  /* 0x0001901c01007387 */ /* 0x0003e20000100800 */
[----:B--2---:R-:W-:-:S05]  /*7e90*/  @!P2 IMAD.WIDE R178, R6, 0x4, R178 ;  /* 0x0000000406b2a825 */ /* 0x004fca00078e02b2 */
[----:B------:R2:W-:Y:S04]  /*7ea0*/  @!P2 STG.E desc[UR6][R178.64], R177 ;  /* 0x000000b1b200a986 */ /* 0x0005e8000c101906 */
[----:B-1----:R-:W4:Y:S04]  /*7eb0*/  LDL R28, [R1+0x78] ;  /* 0x00007800011c7983 */ /* 0x002f280000100800 */
[----:B------:R1:W-:Y:S01]  /*7ec0*/  STL [R1+0x18c], R27 ;  /* 0x00018c1b01007387 */ /* 0x0003e20000100800 */
[----:B--2---:R-:W2:Y:S01]  /*7ed0*/  @!P2 LDC.64 R178, c[0x0][0x3c8] ;  /* 0x0000f200ffb2ab82 */ /* 0x004ea20000000a00 */
[----:B------:R-:W-:-:S02]  /*7ee0*/  FADD.FTZ R177, -R231, R227 ;  /* 0x000000e3e7b17221 */ /* 0x000fc40000010100 */
[----:B-1----:R-:W4:Y:S04]  /*7ef0*/  LDL R27, [R1+0x88] ;  /* 0x00008800011b7983 */ /* 0x002f280000100800 */
[----:B------:R-:W-:Y:S04]  /*7f00*/  STL [R1+0x188], R26 ;  /* 0x0001881a01007387 */ /* 0x000fe80000100800 */
[----:B------:R1:W-:Y:S01]  /*7f10*/  STL [R1+0x184], R25 ;  /* 0x0001841901007387 */ /* 0x0003e20000100800 */
[----:B--2---:R-:W-:-:S03]  /*7f20*/  @!P2 IMAD.WIDE R178, R6, 0x4, R178 ;  /* 0x0000000406b2a825 */ /* 0x004fc600078e02b2 */
[----:B-1----:R-:W2:Y:S04]  /*7f30*/  LDL R25, [R1+0x74] ;  /* 0x0000740001197983 */ /* 0x002ea80000100800 */
[----:B0-----:R0:W-:Y:S04]  /*7f40*/  @!P2 STG.E desc[UR6][R178.64], R230 ;  /* 0x000000e6b200a986 */ /* 0x0011e8000c101906 */
[----:B------:R1:W-:Y:S04]  /*7f50*/  STL [R1+0x180], R24 ;  /* 0x0001801801007387 */ /* 0x0003e80000100800 */
[----:B------:R-:W2:Y:S01]  /*7f60*/  LDL R227, [R1+0x80] ;  /* 0x0000800001e37983 */ /* 0x000ea20000100800 */
[----:B0-----:R-:W-:-:S03]  /*7f70*/  FADD.FTZ R178, -R231, R226 ;  /* 0x000000e2e7b27221 */ /* 0x001fc60000010100 */
[----:B-1----:R-:W2:Y:S01]  /*7f80*/  LDL R24, [R1+0x84] ;  /* 0x0000840001187983 */ /* 0x002ea20000100800 */
[----:B------:R-:W-:-:S03]  /*7f90*/  FADD.FTZ R179, -R231, R228 ;  /* 0x000000e4e7b37221 */ /* 0x000fc60000010100 */
[----:B------:R-:W2:Y:S01]  /*7fa0*/  LDL R226, [R1+0x70] ;  /* 0x0000700001e27983 */ /* 0x000ea20000100800 */
[C---:B------:R-:W-:Y:S01]  /*7fb0*/  FADD.FTZ R176, -R231.reuse, R229 ;  /* 0x000000e5e7b07221 */ /* 0x040fe20000010100 */
[C---:B------:R-:W-:Y:S01]  /*7fc0*/  FMUL.FTZ R26, R230.reuse, R179 ;  /* 0x000000b3e61a7220 */ /* 0x040fe20000410000 */
[C---:B------:R-:W-:Y:S01]  /*7fd0*/  FMUL.FTZ R252, R230.reuse, R178 ;  /* 0x000000b2e6fc7220 */ /* 0x040fe20000410000 */
[C---:B------:R-:W-:Y:S01]  /*7fe0*/  FMUL.FTZ R228, R230.reuse, R177 ;  /* 0x000000b1e6e47220 */ /* 0x040fe20000410000 */
[----:B------:R-:W-:Y:S01]  /*7ff0*/  FMUL.FTZ R229, R230, R176 ;  /* 0x000000b0e6e57220 */ /* 0x000fe20000410000 */
[C---:B------:R-:W-:Y:S01]  /*8000*/  FADD.FTZ R223, -R231.reuse, R223 ;  /* 0x000000dfe7df7221 */ /* 0x040fe20000010100 */
[----:B------:R-:W-:Y:S01]  /*8010*/  FADD.FTZ R222, -R231, R222 ;  /* 0x000000dee7de7221 */ /* 0x000fe20000010100 */
[----:B---3--:R-:W-:Y:S02]  /*8020*/  FFMA.FTZ R178, R228, R30, R29 ;  /* 0x0000001ee4b27223 */ /* 0x008fe4000001001d */
[----:B------:R-:W3:Y:S04]  /*8030*/  LDL R30, [R1+0x90] ;  /* 0x00009000011e7983 */ /* 0x000ee80000100800 */
[----:B------:R-:W3:Y:S01]  /*8040*/  LDL R29, [R1+0x94] ;  /* 0x00009400011d7983 */ /* 0x000ee20000100800 */
[----:B----4-:R-:W-:-:S03]  /*8050*/  FFMA.FTZ R179, R229, R28, R27 ;  /* 0x0000001ce5b37223 */ /* 0x010fc6000001001b */
[----:B------:R-:W4:Y:S04]  /*8060*/  LDL R28, [R1+0x98] ;  /* 0x00009800011c7983 */ /* 0x000f280000100800 */
[----:B------:R-:W4:Y:S01]  /*8070*/  LDL R27, [R1+0x9c] ;  /* 0x00009c00011b7983 */ /* 0x000f220000100800 */
[----:B--2---:R-:W-:-:S03]  /*8080*/  FFMA.FTZ R176, R252, R25, R24 ;  /* 0x00000019fcb07223 */ /* 0x004fc60000010018 */
[----:B------:R-:W2:Y:S01]  /*8090*/  LDL R25, [R1+0x5c] ;  /* 0x00005c0001197983 */ /* 0x000ea20000100800 */
[----:B------:R-:W-:-:S03]  /*80a0*/  FFMA.FTZ R177, R26, R226, R227 ;  /* 0x000000e21ab17223 */ /* 0x000fc600000100e3 */
[----:B------:R-:W2:Y:S02]  /*80b0*/  LDL R24, [R1+0x54] ;  /* 0x0000540001187983 */ /* 0x000ea40000100800 */
[----:B------:R-:W-:Y:S02]  /*80c0*/  F2FP.BF16.F32.PACK_AB R176, R176, R177 ;  /* 0x000000b1b0b0723e */ /* 0x000fe400000010ff */
[----:B------:R-:W-:Y:S01]  /*80d0*/  F2FP.BF16.F32.PACK_AB R177, R178, R179 ;  /* 0x000000b3b2b1723e */ /* 0x000fe200000010ff */
[C---:B------:R-:W-:Y:S01]  /*80e0*/  FADD.FTZ R179, -R231.reuse, R225 ;  /* 0x000000e1e7b37221 */ /* 0x040fe20000010100 */
[----:B------:R-:W-:Y:S01]  /*80f0*/  FADD.FTZ R178, -R231, R224 ;  /* 0x000000e0e7b27221 */ /* 0x000fe20000010100 */
[C---:B------:R-:W-:Y:S01]  /*8100*/  FMUL.FTZ R227, R230.reuse, R223 ;  /* 0x000000dfe6e37220 */ /* 0x040fe20000410000 */
[C---:B------:R-:W-:Y:S01]  /*8110*/  FMUL.FTZ R224, R230.reuse, R222 ;  /* 0x000000dee6e07220 */ /* 0x040fe20000410000 */
[C---:B------:R-:W-:Y:S01]  /*8120*/  FMUL.FTZ R225, R230.reuse, R179 ;  /* 0x000000b3e6e17220 */ /* 0x040fe20000410000 */
[----:B------:R-:W-:Y:S01]  /*8130*/  FMUL.FTZ R226, R230, R178 ;  /* 0x000000b2e6e27220 */ /* 0x000fe20000410000 */
[----:B------:R-:W3:Y:S04]  /*8140*/  LDL R179, [R1+0x60] ;  /* 0x0000600001b37983 */ /* 0x000ee80000100800 */
[----:B------:R-:W4:Y:S04]  /*8150*/  LDL R178, [R1+0x64] ;  /* 0x0000640001b27983 */ /* 0x000f280000100800 */
[----:B------:R-:W2:Y:S04]  /*8160*/  LDL R223, [R1+0x68] ;  /* 0x0000680001df7983 */ /* 0x000ea80000100800 */
[----:B------:R-:W2:Y:S01]  /*8170*/  LDL R222, [R1+0x6c] ;  /* 0x00006c0001de7983 */ /* 0x000ea20000100800 */
[----:B---3--:R-:W-:-:S03]  /*8180*/  FFMA.FTZ R179, R227, R179, R30 ;  /* 0x000000b3e3b37223 */ /* 0x008fc6000001001e */
[----:B------:R0:W5:Y:S01]  /*8190*/  LDL.LU R30, [R1+0x198] ;  /* 0x00019800011e7983 */ /* 0x0001620000300800 */
[----:B----4-:R-:W-:-:S03]  /*81a0*/  FFMA.FTZ R178, R224, R178, R29 ;  /* 0x000000b2e0b27223 */ /* 0x010fc6000001001d */
[----:B------:R0:W5:Y:S01]  /*81b0*/  LDL.LU R29, [R1+0x194] ;  /* 0x00019400011d7983 */ /* 0x0001620000300800 */
[----:B--2---:R-:W-:Y:S01]  /*81c0*/  FFMA.FTZ R223, R225, R223, R28 ;  /* 0x000000dfe1df7223 */ /* 0x004fe2000001001c */
[----:B------:R-:W-:Y:S01]  /*81d0*/  FFMA.FTZ R222, R226, R222, R27 ;  /* 0x000000dee2de7223 */ /* 0x000fe2000001001b */
[----:B------:R-:W-:Y:S01]  /*81e0*/  F2FP.BF16.F32.PACK_AB R178, R178, R179 ;  /* 0x000000b3b2b2723e */ /* 0x000fe200000010ff */
[----:B------:R0:W5:Y:S03]  /*81f0*/  LDL.LU R28, [R1+0x190] ;  /* 0x00019000011c7983 */ /* 0x0001660000300800 */
[----:B------:R-:W-:Y:S01]  /*8200*/  F2FP.BF16.F32.PACK_AB R179, R222, R223 ;  /* 0x000000dfdeb3723e */ /* 0x000fe200000010ff */
[----:B------:R0:W5:Y:S01]  /*8210*/  LDL.LU R27, [R1+0x18c] ;  /* 0x00018c00011b7983 */ /* 0x0001620000300800 */
[----:B------:R-:W1:Y:S02]  /*8220*/  LDC.64 R222, c[0x0][0x428] ;  /* 0x00010a00ffde7b82 */ /* 0x000e640000000a00 */
[----:B-1----:R-:W-:-:S05]  /*8230*/  IMAD.WIDE.U32 R222, R212, 0x10, R222 ;  /* 0x00000010d4de7825 */ /* 0x002fca00078e00de */
[----:B------:R1:W-:Y:S04]  /*8240*/  STG.E.128 desc[UR6][R222.64], R176 ;  /* 0x000000b0de007986 */ /* 0x0003e8000c101d06 */
[----:B-1----:R-:W2:Y:S04]  /*8250*/  LDL R179, [R1+0x48] ;  /* 0x0000480001b37983 */ /* 0x002ea80000100800 */
[----:B------:R-:W3:Y:S04]  /*8260*/  LDL R176, [R1+0x4c] ;  /* 0x00004c0001b07983 */ /* 0x000ee80000100800 */
[----:B------:R-:W4:Y:S04]  /*8270*/  LDL R177, [R1+0x50] ;  /* 0x0000500001b17983 */ /* 0x000f280000100800 */
[----:B------:R-:W4:Y:S04]  /*8280*/  LDL R178, [R1+0x58] ;  /* 0x0000580001b27983 */ /* 0x000f280000100800 */
[----:B------:R-:W4:Y:S04]  /*8290*/  LDL R222, [R1+0x40] ;  /* 0x0000400001de7983 */ /* 0x000f280000100800 */
[----:B------:R-:W4:Y:S01]  /*82a0*/  LDL R223, [R1+0x44] ;  /* 0x0000440001df7983 */ /* 0x000f220000100800 */
[----:B--2---:R-:W-:Y:S01]  /*82b0*/  FFMA.FTZ R179, R225, R179, R42 ;  /* 0x000000b3e1b37223 */ /* 0x004fe2000001002a */
[----:B---3--:R-:W-:-:S05]  /*82c0*/  FFMA.FTZ R176, R226, R176, R43 ;  /* 0x000000b0e2b07223 */ /* 0x008fca000001002b */
[----:B------:R-:W-:Y:S01]  /*82d0*/  F2FP.BF16.F32.PACK_AB R179, R176, R179 ;  /* 0x000000b3b0b3723e */ /* 0x000fe200000010ff */
[----:B----4-:R-:W-:Y:S01]  /*82e0*/  FFMA.FTZ R176, R26, R177, R36 ;  /* 0x000000b11ab07223 */ /* 0x010fe20000010024 */
[----:B------:R-:W-:Y:S01]  /*82f0*/  FFMA.FTZ R177, R229, R178, R38 ;  /* 0x000000b2e5b17223 */ /* 0x000fe20000010026 */
[----:B------:R0:W5:Y:S01]  /*8300*/  LDL.LU R26, [R1+0x188] ;  /* 0x00018800011a7983 */ /* 0x0001620000300800 */
[----:B------:R-:W-:-:S03]  /*8310*/  FFMA.FTZ R178, R227, R222, R40 ;  /* 0x000000dee3b27223 */ /* 0x000fc60000010028 */
[----:B------:R-:W2:Y:S01]  /*8320*/  LDL R229, [R1+0xb8] ;  /* 0x0000b80001e57983 */ /* 0x000ea20000100800 */
[----:B------:R-:W1:Y:S01]  /*8330*/  LDC.64 R226, c[0x0][0x430] ;  /* 0x00010c00ffe27b82 */ /* 0x000e620000000a00 */
[----:B------:R-:W-:Y:S01]  /*8340*/  FFMA.FTZ R222, R224, R223, R41 ;  /* 0x000000dfe0de7223 */ /* 0x000fe20000010029 */
[----:B------:R-:W-:Y:S01]  /*8350*/  FFMA.FTZ R223, R228, R25, R39 ;  /* 0x00000019e4df7223 */ /* 0x000fe20000010027 */
[----:B------:R-:W-:Y:S01]  /*8360*/  FFMA.FTZ R224, R252, R24, R37 ;  /* 0x00000018fce07223 */ /* 0x000fe20000010025 */
[----:B------:R-:W3:Y:S02]  /*8370*/  LDL R25, [R1+0xa0] ;  /* 0x0000a00001197983 */ /* 0x000ee40000100800 */
[----:B------:R-:W-:Y:S02]  /*8380*/  F2FP.BF16.F32.PACK_AB R178, R222, R178 ;  /* 0x000000b2deb2723e */ /* 0x000fe400000010ff */
[----:B------:R-:W-:Y:S01]  /*8390*/  F2FP.BF16.F32.PACK_AB R177, R223, R177 ;  /* 0x000000b1dfb1723e */ /* 0x000fe200000010ff */
[----:B------:R-:W4:Y:S01]  /*83a0*/  LDL R24, [R1+0xa4] ;  /* 0x0000a40001187983 */ /* 0x000f220000100800 */
[----:B------:R-:W-:-:S03]  /*83b0*/  F2FP.BF16.F32.PACK_AB R176, R224, R176 ;  /* 0x000000b0e0b0723e */ /* 0x000fc600000010ff */
[----:B------:R-:W2:Y:S04]  /*83c0*/  LDL R228, [R1+0x28] ;  /* 0x0000280001e47983 */ /* 0x000ea80000100800 */
[----:B------:R-:W2:Y:S04]  /*83d0*/  LDL R252, [R1+0xbc] ;  /* 0x0000bc0001fc7983 */ /* 0x000ea80000100800 */
[----:B------:R-:W2:Y:S01]  /*83e0*/  LDL R225, [R1+0x2c] ;  /* 0x00002c0001e17983 */ /* 0x000ea20000100800 */
[----:B-1----:R-:W-:-:S03]  /*83f0*/  IMAD.WIDE.U32 R222, R212, 0x10, R226 ;  /* 0x00000010d4de7825 */ /* 0x002fc600078e00e2 */
[----:B------:R-:W3:Y:S04]  /*8400*/  LDL R212, [R1+0x3c] ;  /* 0x00003c0001d47983 */ /* 0x000ee80000100800 */
[----:B------:R1:W-:Y:S04]  /*8410*/  STG.E.128 desc[UR6][R222.64], R176 ;  /* 0x000000b0de007986 */ /* 0x0003e8000c101d06 */
[----:B------:R-:W2:Y:S01]  /*8420*/  LDL R224, [R1+0x24] ;  /* 0x0000240001e07983 */ /* 0x000ea20000100800 */
[C---:B-1----:R-:W-:Y:S01]  /*8430*/  FADD.FTZ R177, -R231.reuse, R209 ;  /* 0x000000d1e7b17221 */ /* 0x042fe20000010100 */
[C---:B------:R-:W-:Y:S01]  /*8440*/  FADD.FTZ R178, -R231.reuse, R210 ;  /* 0x000000d2e7b27221 */ /* 0x040fe20000010100 */
[C---:B------:R-:W-:Y:S01]  /*8450*/  FADD.FTZ R176, -R231.reuse, R211 ;  /* 0x000000d3e7b07221 */ /* 0x040fe20000010100 */
[----:B------:R-:W-:Y:S01]  /*8460*/  FADD.FTZ R179, -R231, R208 ;  /* 0x000000d0e7b37221 */ /* 0x000fe20000010100 */
[C---:B------:R-:W-:Y:S01]  /*8470*/  FMUL.FTZ R209, R230.reuse, R177 ;  /* 0x000000b1e6d17220 */ /* 0x040fe20000410000 */
[C---:B------:R-:W-:Y:S01]  /*8480*/  FMUL.FTZ R210, R230.reuse, R178 ;  /* 0x000000b2e6d27220 */ /* 0x040fe20000410000 */
[C---:B------:R-:W-:Y:S01]  /*8490*/  FMUL.FTZ R208, R230.reuse, R176 ;  /* 0x000000b0e6d07220 */ /* 0x040fe20000410000 */
[----:B------:R-:W4:Y:S01]  /*84a0*/  LDL R177, [R1+0x38] ;  /* 0x0000380001b17983 */ /* 0x000f220000100800 */
[----:B------:R-:W-:-:S03]  /*84b0*/  FMUL.FTZ R211, R230, R179 ;  /* 0x000000b3e6d37220 */ /* 0x000fc60000410000 */
[----:B------:R-:W4:Y:S04]  /*84c0*/  LDL R178, [R1+0xa8] ;  /* 0x0000a80001b27983 */ /* 0x000f280000100800 */
[----:B------:R-:W3:Y:S04]  /*84d0*/  LDL R222, [R1+0xac] ;  /* 0x0000ac0001de7983 */ /* 0x000ee80000100800 */
[----:B------:R-:W2:Y:S04]  /*84e0*/  LDL R176, [R1+0x30] ;  /* 0x0000300001b07983 */ /* 0x000ea80000100800 */
[----:B------:R-:W2:Y:S04]  /*84f0*/  LDL R179, [R1+0x34] ;  /* 0x0000340001b37983 */ /* 0x000ea80000100800 */
[----:B------:R-:W2:Y:S01]  /*8500*/  LDL R223, [R1+0xb4] ;  /* 0x0000b40001df7983 */ /* 0x000ea20000100800 */
[----:B----4-:R-:W-:Y:S01]  /*8510*/  FFMA.FTZ R177, R210, R177, R178 ;  /* 0x000000b1d2b17223 */ /* 0x010fe200000100b2 */
[----:B---3--:R-:W-:Y:S01]  /*8520*/  FFMA.FTZ R178, R211, R212, R222 ;  /* 0x000000d4d3b27223 */ /* 0x008fe200000100de */
[----:B--2---:R-:W-:Y:S01]  /*8530*/  FFMA.FTZ R176, R208, R176, R25 ;  /* 0x000000b0d0b07223 */ /* 0x004fe20000010019 */
[----:B------:R-:W-:-:S03]  /*8540*/  FFMA.FTZ R179, R209, R179, R24 ;  /* 0x000000b3d1b37223 */ /* 0x000fc60000010018 */
[----:B------:R-:W-:Y:S01]  /*8550*/  F2FP.BF16.F32.PACK_AB R177, R178, R177 ;  /* 0x000000b1b2b1723e */ /* 0x000fe200000010ff */
[----:B------:R-:W-:Y:S01]  /*8560*/  FADD.FTZ R178, -R231, R207 ;  /* 0x000000cfe7b27221 */ /* 0x000fe20000010100 */
[----:B------:R0:W5:Y:S01]  /*8570*/  LDL.LU R25, [R1+0x184] ;  /* 0x0001840001197983 */ /* 0x0001620000300800 */
[----:B------:R-:W-:Y:S01]  /*8580*/  F2FP.BF16.F32.PACK_AB R176, R179, R176 ;  /* 0x000000b0b3b0723e */ /* 0x000fe200000010ff */
[C---:B------:R-:W-:Y:S01]  /*8590*/  FADD.FTZ R179, -R231.reuse, R205 ;  /* 0x000000cde7b37221 */ /* 0x040fe20000010100 */
[C---:B------:R-:W-:Y:S01]  /*85a0*/  FADD.FTZ R205, -R231.reuse, R206 ;  /* 0x000000cee7cd7221 */ /* 0x040fe20000010100 */
[----:B------:R0:W5:Y:S01]  /*85b0*/  LDL.LU R24, [R1+0x180] ;  /* 0x0001800001187983 */ /* 0x0001620000300800 */
[C---:B------:R-:W-:Y:S01]  /*85c0*/  FMUL.FTZ R206, R230.reuse, R178 ;  /* 0x000000b2e6ce7220 */ /* 0x040fe20000410000 */
[C---:B------:R-:W-:Y:S02]  /*85d0*/  FMUL.FTZ R207, R230.reuse, R179 ;  /* 0x000000b3e6cf7220 */ /* 0x040fe40000410000 */
[----:B------:R-:W2:Y:S04]  /*85e0*/  LDL R178, [R1+0x20] ;  /* 0x0000200001b27983 */ /* 0x000ea80000100800 */
[----:B------:R-:W2:Y:S01]  /*85f0*/  LDL R179, [R1+0xb0] ;  /* 0x0000b00001b37983 */ /* 0x000ea20000100800 */
[----:B------:R-:W-:Y:S01]  /*8600*/  FMUL.FTZ R222, R230, R205 ;  /* 0x000000cde6de7220 */ /* 0x000fe20000410000 */
[----:B------:R-:W-:-:S04]  /*8610*/  FADD.FTZ R204, -R231, R204 ;  /* 0x000000cce7cc7221 */ /* 0x000fc80000010100 */
[----:B------:R-:W-:Y:S01]  /*8620*/  FMUL.FTZ R212, R230, R204 ;  /* 0x000000cce6d47220 */ /* 0x000fe20000410000 */
[----:B------:R-:W-:Y:S02]  /*8630*/  FFMA.FTZ R205, R207, R224, R223 ;  /* 0x000000e0cfcd7223 */ /* 0x000fe400000100df */
[----:B------:R-:W3:Y:S01]  /*8640*/  LDL R224, [R1+0xc8] ;  /* 0x0000c80001e07983 */ /* 0x000ee20000100800 */
[----:B------:R-:W-:-:S03]  /*8650*/  FFMA.FTZ R204, R212, R225, R252 ;  /* 0x000000e1d4cc7223 */ /* 0x000fc600000100fc */
[----:B------:R-:W4:Y:S04]  /*8660*/  LDL R223, [R1+0xcc] ;  /* 0x0000cc0001df7983 */ /* 0x000f280000100800 */
[----:B------:R-:W4:Y:S04]  /*8670*/  LDL R252, [R1+0xc0] ;  /* 0x0000c00001fc7983 */ /* 0x000f280000100800 */
[----:B------:R-:W4:Y:S01]  /*8680*/  LDL R225, [R1+0xc4] ;  /* 0x0000c40001e17983 */ /* 0x000f220000100800 */
[----:B--2---:R-:W-:Y:S01]  /*8690*/  FFMA.FTZ R178, R206, R178, R179 ;  /* 0x000000b2ceb27223 */ /* 0x004fe200000100b3 */
[----:B------:R-:W-:-:S02]  /*86a0*/  FFMA.FTZ R179, R222, R228, R229 ;  /* 0x000000e4deb37223 */ /* 0x000fc400000100e5 */
[----:B------:R-:W1:Y:S02]  /*86b0*/  LDC.64 R228, c[0x0][0x428] ;  /* 0x00010a00ffe47b82 */ /* 0x000e640000000a00 */
[----:B------:R-:W-:Y:S02]  /*86c0*/  F2FP.BF16.F32.PACK_AB R178, R205, R178 ;  /* 0x000000b2cdb2723e */ /* 0x000fe400000010ff */
[----:B------:R-:W-:Y:S01]  /*86d0*/  F2FP.BF16.F32.PACK_AB R179, R204, R179 ;  /* 0x000000b3ccb3723e */ /* 0x000fe200000010ff */
[----:B-1----:R-:W-:-:S05]  /*86e0*/  IMAD.WIDE.U32 R204, R194, 0x10, R228 ;  /* 0x00000010c2cc7825 */ /* 0x002fca00078e00e4 */
[----:B------:R1:W-:Y:S04]  /*86f0*/  STG.E.128 desc[UR6][R204.64], R176 ;  /* 0x000000b0cc007986 */ /* 0x0003e8000c101d06 */
[----:B-1----:R-:W2:Y:S04]  /*8700*/  LDL R176, [R1+0xc] ;  /* 0x00000c0001b07983 */ /* 0x002ea80000100800 */
[----:B------:R-:W3:Y:S04]  /*8710*/  LDL R179, [R1+0x8] ;  /* 0x0000080001b37983 */ /* 0x000ee80000100800 */
[----:B------:R-:W4:Y:S04]  /*8720*/  LDL R178, [R1] ;  /* 0x0000000001b27983 */ /* 0x000f280000100800 */
[----:B------:R-:W4:Y:S04]  /*8730*/  LDL R204, [R1+0x1c] ;  /* 0x00001c0001cc7983 */ /* 0x000f280000100800 */
[----:B------:R-:W4:Y:S04]  /*8740*/  LDL R177, [R1+0x18] ;  /* 0x0000180001b17983 */ /* 0x000f280000100800 */
[----:B------:R-:W4:Y:S01]  /*8750*/  LDL R205, [R1+0x14] ;  /* 0x0000140001cd7983 */ /* 0x000f220000100800 */
[----:B--2---:R-:W-:-:S03]  /*8760*/  FFMA.FTZ R176, R212, R176, R51 ;  /* 0x000000b0d4b07223 */ /* 0x004fc60000010033 */
[----:B------:R-:W2:Y:S01]  /*8770*/  LDL R212, [R1+0x10] ;  /* 0x0000100001d47983 */ /* 0x000ea20000100800 */
[----:B---3--:R-:W-:-:S03]  /*8780*/  FFMA.FTZ R179, R222, R179, R50 ;  /* 0x000000b3deb37223 */ /* 0x008fc60000010032 */
[----:B------:R-:W3:Y:S01]  /*8790*/  LDL R222, [R1+0x4] ;  /* 0x0000040001de7983 */ /* 0x000ee20000100800 */
[----:B----4-:R-:W-:-:S03]  /*87a0*/  FFMA.FTZ R178, R206, R178, R48 ;  /* 0x000000b2ceb27223 */ /* 0x010fc60000010030 */
[----:B------:R-:W4:Y:S01]  /*87b0*/  LDL R206, [R1+0xdc] ;  /* 0x0000dc0001ce7983 */ /* 0x000f220000100800 */
[----:B------:R-:W-:-:S03]  /*87c0*/  FFMA.FTZ R204, R211, R204, R47 ;  /* 0x000000ccd3cc7223 */ /* 0x000fc6000001002f */
[----:B------:R-:W4:Y:S01]  /*87d0*/  LDL R211, [R1+0xd0] ;  /* 0x0000d00001d37983 */ /* 0x000f220000100800 */
[----:B------:R-:W-:-:S03]  /*87e0*/  FFMA.FTZ R177, R210, R177, R46 ;  /* 0x000000b1d2b17223 */ /* 0x000fc6000001002e */
[----:B------:R-:W4:Y:S01]  /*87f0*/  LDL R210, [R1+0xd4] ;  /* 0x0000d40001d27983 */ /* 0x000f220000100800 */
[----:B------:R-:W-:Y:S01]  /*8800*/  F2FP.BF16.F32.PACK_AB R179, R176, R179 ;  /* 0x000000b3b0b3723e */ /* 0x000fe200000010ff */
[----:B------:R-:W-:Y:S01]  /*8810*/  FFMA.FTZ R205, R209, R205, R45 ;  /* 0x000000cdd1cd7223 */ /* 0x000fe2000001002d */
[----:B------:R-:W-:Y:S01]  /*8820*/  F2FP.BF16.F32.PACK_AB R177, R204, R177 ;  /* 0x000000b1ccb1723e */ /* 0x000fe200000010ff */
[----:B------:R-:W4:Y:S01]  /*8830*/  LDL R209, [R1+0xf0] ;  /* 0x0000f00001d17983 */ /* 0x000f220000100800 */
[----:B------:R-:W-:Y:S01]  /*8840*/  FADD.FTZ R184, -R231, R184 ;  /* 0x000000b8e7b87221 */ /* 0x000fe20000010100 */
[----:B--2---:R-:W-:Y:S02]  /*8850*/  FFMA.FTZ R176, R208, R212, R44 ;  /* 0x000000d4d0b07223 */ /* 0x004fe4000001002c */
[----:B------:R-:W2:Y:S01]  /*8860*/  LDL R208, [R1+0xd8] ;  /* 0x0000d80001d07983 */ /* 0x000ea20000100800 */
[----:B---3--:R-:W-:Y:S02]  /*8870*/  FFMA.FTZ R207, R207, R222, R49 ;  /* 0x000000decfcf7223 */ /* 0x008fe40000010031 */
[----:B------:R-:W-:Y:S01]  /*8880*/  F2FP.BF16.F32.PACK_AB R176, R205, R176 ;  /* 0x000000b0cdb0723e */ /* 0x000fe200000010ff */
[----:B------:R-:W-:Y:S01]  /*8890*/  IMAD.WIDE.U32 R204, R194, 0x10, R226 ;  /* 0x00000010c2cc7825 */ /* 0x000fe200078e00e2 */
[----:B------:R-:W3:Y:S01]  /*88a0*/  LDL R222, [R1+0xe0] ;  /* 0x0000e00001de7983 */ /* 0x000ee20000100800 */
[----:B------:R-:W-:-:S03]  /*88b0*/  F2FP.BF16.F32.PACK_AB R178, R207, R178 ;  /* 0x000000b2cfb2723e */ /* 0x000fc600000010ff */
[----:B------:R-:W3:Y:S04]  /*88c0*/  LDL R207, [R1+0xf4] ;  /* 0x0000f40001cf7983 */ /* 0x000ee80000100800 */
[----:B------:R1:W-:Y:S01]  /*88d0*/  STG.E.128 desc[UR6][R204.64], R176 ;  /* 0x000000b0cc007986 */ /* 0x0003e2000c101d06 */
[----:B------:R-:W-:-:S03]  /*88e0*/  FMUL.FTZ R194, R230, R184 ;  /* 0x000000b8e6c27220 */ /* 0x000fc60000410000 */
[----:B------:R-:W3:Y:S01]  /*88f0*/  LDL R212, [R1+0xe4] ;  /* 0x0000e40001d47983 */ /* 0x000ee20000100800 */
[C---:B-1----:R-:W-:Y:S01]  /*8900*/  FADD.FTZ R178, -R231.reuse, R192 ;  /* 0x000000c0e7b27221 */ /* 0x042fe20000010100 */
[C---:B------:R-:W-:Y:S01]  /*8910*/  FADD.FTZ R179, -R231.reuse, R190 ;  /* 0x000000bee7b37221 */ /* 0x040fe20000010100 */
[C---:B------:R-:W-:Y:S01]  /*8920*/  FADD.FTZ R176, -R231.reuse, R193 ;  /* 0x000000c1e7b07221 */ /* 0x040fe20000010100 */
[----:B------:R-:W-:Y:S01]  /*8930*/  FADD.FTZ R177, -R231, R191 ;  /* 0x000000bfe7b17221 */ /* 0x000fe20000010100 */
[C---:B------:R-:W-:Y:S01]  /*8940*/  FMUL.FTZ R193, R230.reuse, R178 ;  /* 0x000000b2e6c17220 */ /* 0x040fe20000410000 */
[C---:B------:R-:W-:Y:S01]  /*8950*/  FMUL.FTZ R190, R230.reuse, R179 ;  /* 0x000000b3e6be7220 */ /* 0x040fe20000410000 */
[C---:B------:R-:W-:Y:S01]  /*8960*/  FMUL.FTZ R192, R230.reuse, R176 ;  /* 0x000000b0e6c07220 */ /* 0x040fe20000410000 */
[----:B------:R-:W-:Y:S01]  /*8970*/  FMUL.FTZ R191, R230, R177 ;  /* 0x000000b1e6bf7220 */ /* 0x000fe20000410000 */
[----:B------:R-:W-:Y:S01]  /*8980*/  FFMA.FTZ R177, R193, R250, R224 ;  /* 0x000000fac1b17223 */ /* 0x000fe200000100e0 */
[----:B------:R-:W-:Y:S01]  /*8990*/  FFMA.FTZ R178, R190, R251, R223 ;  /* 0x000000fbbeb27223 */ /* 0x000fe200000100df */
[----:B------:R-:W-:Y:S01]  /*89a0*/  FFMA.FTZ R176, R192, R248, R252 ;  /* 0x000000f8c0b07223 */ /* 0x000fe200000100fc */
[----:B------:R-:W-:Y:S01]  /*89b0*/  FFMA.FTZ R179, R191, R249, R225 ;  /* 0x000000f9bfb37223 */ /* 0x000fe200000100e1 */
[----:B----4-:R-:W-:Y:S01]  /*89c0*/  FFMA.FTZ R184, R194, R247, R206 ;  /* 0x000000f7c2b87223 */ /* 0x010fe200000100ce */
[----:B------:R-:W4:Y:S01]  /*89d0*/  LDL R205, [R1+0xfc] ;  /* 0x0000fc0001cd7983 */ /* 0x000f220000100800 */
[----:B------:R-:W-:Y:S01]  /*89e0*/  F2FP.BF16.F32.PACK_AB R177, R178, R177 ;  /* 0x000000b1b2b1723e */ /* 0x000fe200000010ff */
[----:B------:R-:W-:Y:S01]  /*89f0*/  FADD.FTZ R178, -R231, R187 ;  /* 0x000000bbe7b27221 */ /* 0x000fe20000010100 */
[----:B------:R-:W-:Y:S01]  /*8a00*/  F2FP.BF16.F32.PACK_AB R176, R179, R176 ;  /* 0x000000b0b3b0723e */ /* 0x000fe200000010ff */
[C---:B------:R-:W-:Y:S01]  /*8a10*/  FADD.FTZ R179, -R231.reuse, R185 ;  /* 0x000000b9e7b37221 */ /* 0x040fe20000010100 */
[C---:B------:R-:W-:Y:S01]  /*8a20*/  FADD.FTZ R185, -R231.reuse, R186 ;  /* 0x000000bae7b97221 */ /* 0x040fe20000010100 */
[C---:B------:R-:W-:Y:S01]  /*8a30*/  FMUL.FTZ R186, R230.reuse, R178 ;  /* 0x000000b2e6ba7220 */ /* 0x040fe20000410000 */
[----:B------:R-:W4:Y:S01]  /*8a40*/  LDL R206, [R1+0xf8] ;  /* 0x0000f80001ce7983 */ /* 0x000f220000100800 */
[C---:B------:R-:W-:Y:S01]  /*8a50*/  FMUL.FTZ R187, R230.reuse, R179 ;  /* 0x000000b3e6bb7220 */ /* 0x040fe20000410000 */
[----:B------:R-:W-:Y:S01]  /*8a60*/  FMUL.FTZ R204, R230, R185 ;  /* 0x000000b9e6cc7220 */ /* 0x000fe20000410000 */
[----:B------:R-:W-:Y:S01]  /*8a70*/  FFMA.FTZ R178, R186, R244, R211 ;  /* 0x000000f4bab27223 */ /* 0x000fe200000100d3 */
[----:B------:R-:W-:Y:S01]  /*8a80*/  FADD.FTZ R16, -R231, R16 ;  /* 0x00000010e7107221 */ /* 0x000fe20000010100 */
[----:B------:R-:W4:Y:S01]  /*8a90*/  LDL R211, [R1+0xe8] ;  /* 0x0000e80001d37983 */ /* 0x000f220000100800 */
[----:B------:R-:W-:-:S03]  /*8aa0*/  FFMA.FTZ R185, R187, R245, R210 ;  /* 0x000000f5bbb97223 */ /* 0x000fc600000100d2 */
[----:B------:R-:W4:Y:S02]  /*8ab0*/  LDL R210, [R1+0xec] ;  /* 0x0000ec0001d27983 */ /* 0x000f240000100800 */
[----:B------:R-:W-:Y:S01]  /*8ac0*/  F2FP.BF16.F32.PACK_AB R178, R185, R178 ;  /* 0x000000b2b9b2723e */ /* 0x000fe200000010ff */
[----:B------:R-:W-:Y:S01]  /*8ad0*/  FFMA.FTZ R187, R187, R237, R57 ;  /* 0x000000edbbbb7223 */ /* 0x000fe20000010039 */
[C---:B------:R-:W-:Y:S01]  /*8ae0*/  FADD.FTZ R8, -R231.reuse, R8 ;  /* 0x00000008e7087221 */ /* 0x040fe20000010100 */
[C---:B------:R-:W-:Y:S01]  /*8af0*/  FADD.FTZ R11, -R231.reuse, R11 ;  /* 0x0000000be70b7221 */ /* 0x040fe20000010100 */
[----:B------:R-:W4:Y:S04]  /*8b00*/  LDL R252, [R1+0x118] ;  /* 0x0001180001fc7983 */ /* 0x000f280000100800 */
[----:B------:R-:W4:Y:S01]  /*8b10*/  LDL R225, [R1+0x11c] ;  /* 0x00011c0001e17983 */ /* 0x000f220000100800 */
[C---:B------:R-:W-:Y:S01]  /*8b20*/  FADD.FTZ R198, -R231.reuse, R198 ;  /* 0x000000c6e7c67221 */ /* 0x040fe20000010100 */
[----:B------:R-:W-:-:S02]  /*8b30*/  FADD.FTZ R199, -R231, R199 ;  /* 0x000000c7e7c77221 */ /* 0x000fc40000010100 */
[----:B------:R-:W4:Y:S04]  /*8b40*/  LDL R224, [R1+0x120] ;  /* 0x0001200001e07983 */ /* 0x000f280000100800 */
[----:B------:R-:W4:Y:S01]  /*8b50*/  LDL R223, [R1+0x124] ;  /* 0x0001240001df7983 */ /* 0x000f220000100800 */
[----:B--2---:R-:W-:-:S05]  /*8b60*/  FFMA.FTZ R179, R204, R246, R208 ;  /* 0x000000f6ccb37223 */ /* 0x004fca00000100d0 */
[----:B------:R-:W-:Y:S01]  /*8b70*/  F2FP.BF16.F32.PACK_AB R179, R184, R179 ;  /* 0x000000b3b8b3723e */ /* 0x000fe200000010ff */
[----:B------:R-:W-:-:S05]  /*8b80*/  IMAD.WIDE.U32 R184, R5, 0x10, R228 ;  /* 0x0000001005b87825 */ /* 0x000fca00078e00e4 */
[----:B------:R1:W-:Y:S02]  /*8b90*/  STG.E.128 desc[UR6][R184.64], R176 ;  /* 0x000000b0b8007986 */ /* 0x0003e4000c101d06 */
[----:B-1----:R-:W-:Y:S01]  /*8ba0*/  FFMA.FTZ R179, R204, R238, R58 ;  /* 0x000000eeccb37223 */ /* 0x002fe2000001003a */
[----:B------:R-:W-:Y:S01]  /*8bb0*/  FFMA.FTZ R176, R194, R239, R59 ;  /* 0x000000efc2b07223 */ /* 0x000fe2000001003b */
[----:B------:R-:W-:Y:S01]  /*8bc0*/  FFMA.FTZ R177, R193, R242, R54 ;  /* 0x000000f2c1b17223 */ /* 0x000fe20000010036 */
[----:B------:R-:W-:Y:S01]  /*8bd0*/  FFMA.FTZ R184, R190, R243, R55 ;  /* 0x000000f3beb87223 */ /* 0x000fe20000010037 */
[----:B------:R-:W-:Y:S02]  /*8be0*/  FFMA.FTZ R185, R191, R241, R53 ;  /* 0x000000f1bfb97223 */ /* 0x000fe40000010035 */
[----:B------:R-:W-:Y:S01]  /*8bf0*/  F2FP.BF16.F32.PACK_AB R179, R176, R179 ;  /* 0x000000b3b0b3723e */ /* 0x000fe200000010ff */
[----:B------:R-:W-:Y:S01]  /*8c00*/  FFMA.FTZ R176, R192, R240, R52 ;  /* 0x000000f0c0b07223 */ /* 0x000fe20000010034 */
[----:B------:R-:W-:Y:S01]  /*8c10*/  FFMA.FTZ R178, R186, R236, R56 ;  /* 0x000000ecbab27223 */ /* 0x000fe20000010038 */
[----:B------:R-:W-:-:S03]  /*8c20*/  F2FP.BF16.F32.PACK_AB R177, R184, R177 ;  /* 0x000000b1b8b1723e */ /* 0x000fc600000010ff */
[----:B------:R-:W-:Y:S01]  /*8c30*/  F2FP.BF16.F32.PACK_AB R176, R185, R176 ;  /* 0x000000b0b9b0723e */ /* 0x000fe200000010ff */
[----:B------:R-:W-:Y:S01]  /*8c40*/  IMAD.WIDE.U32 R184, R5, 0x10, R226 ;  /* 0x0000001005b87825 */ /* 0x000fe200078e00e2 */
[----:B------:R-:W-:-:S05]  /*8c50*/  F2FP.BF16.F32.PACK_AB R178, R187, R178 ;  /* 0x000000b2bbb2723e */ /* 0x000fca00000010ff */
[----:B------:R1:W-:Y:S01]  /*8c60*/  STG.E.128 desc[UR6][R184.64], R176 ;  /* 0x000000b0b8007986 */ /* 0x0003e2000c101d06 */
[C---:B------:R-:W-:Y:S01]  /*8c70*/  FADD.FTZ R187, -R231.reuse, R7 ;  /* 0x00000007e7bb7221 */ /* 0x040fe20000010100 */
[C---:B------:R-:W-:Y:S01]  /*8c80*/  FADD.FTZ R186, -R231.reuse, R3 ;  /* 0x00000003e7ba7221 */ /* 0x040fe20000010100 */
[C---:B------:R-:W-:Y:S01]  /*8c90*/  FADD.FTZ R7, -R231.reuse, R20 ;  /* 0x00000014e7077221 */ /* 0x040fe20000010100 */
[C---:B-1----:R-:W-:Y:S01]  /*8ca0*/  FADD.FTZ R178, -R231.reuse, R10 ;  /* 0x0000000ae7b27221 */ /* 0x042fe20000010100 */
[C---:B------:R-:W-:Y:S01]  /*8cb0*/  FADD.FTZ R179, -R231.reuse, R0 ;  /* 0x00000000e7b37221 */ /* 0x040fe20000010100 */
[C---:B------:R-:W-:Y:S01]  /*8cc0*/  FADD.FTZ R177, -R231.reuse, R2 ;  /* 0x00000002e7b17221 */ /* 0x040fe20000010100 */
[C---:B------:R-:W-:Y:S01]  /*8cd0*/  FADD.FTZ R2, -R231.reuse, R13 ;  /* 0x0000000de7027221 */ /* 0x040fe20000010100 */
[C---:B------:R-:W-:Y:S01]  /*8ce0*/  FMUL.FTZ R178, R230.reuse, R178 ;  /* 0x000000b2e6b27220 */ /* 0x040fe20000410000 */
[C---:B------:R-:W-:Y:S01]  /*8cf0*/  FMUL.FTZ R179, R230.reuse, R179 ;  /* 0x000000b3e6b37220 */ /* 0x040fe20000410000 */
[C---:B------:R-:W-:Y:S01]  /*8d00*/  FADD.FTZ R10, -R231.reuse, R180 ;  /* 0x000000b4e70a7221 */ /* 0x040fe20000010100 */
[C---:B------:R-:W-:Y:S01]  /*8d10*/  FADD.FTZ R13, -R231.reuse, R23 ;  /* 0x00000017e70d7221 */ /* 0x040fe20000010100 */
[C---:B------:R-:W-:Y:S01]  /*8d20*/  FADD.FTZ R180, -R231.reuse, R22 ;  /* 0x00000016e7b47221 */ /* 0x040fe20000010100 */
[----:B------:R-:W-:Y:S01]  /*8d30*/  FMUL.FTZ R23, R230, R177 ;  /* 0x000000b1e6177220 */ /* 0x000fe20000410000 */
[C---:B------:R-:W-:Y:S01]  /*8d40*/  FADD.FTZ R185, -R231.reuse, R18 ;  /* 0x00000012e7b97221 */ /* 0x040fe20000010100 */
[----:B------:R-:W-:Y:S01]  /*8d50*/  FADD.FTZ R0, -R231, R17 ;  /* 0x00000011e7007221 */ /* 0x000fe20000010100 */
[----:B------:R-:W-:Y:S01]  /*8d60*/  FFMA.FTZ R22, R178, R172, R209 ;  /* 0x000000acb2167223 */ /* 0x000fe200000100d1 */
[----:B---3--:R-:W-:Y:S01]  /*8d70*/  FFMA.FTZ R177, R179, R173, R207 ;  /* 0x000000adb3b17223 */ /* 0x008fe200000100cf */
[C---:B------:R-:W-:Y:S01]  /*8d80*/  FMUL.FTZ R17, R230.reuse, R187 ;  /* 0x000000bbe6117220 */ /* 0x040fe20000410000 */
[----:B------:R-:W-:Y:S01]  /*8d90*/  FMUL.FTZ R18, R230, R186 ;  /* 0x000000bae6127220 */ /* 0x000fe20000410000 */
[----:B------:R-:W-:-:S02]  /*8da0*/  FADD.FTZ R176, -R231, R9 ;  /* 0x00000009e7b07221 */ /* 0x000fc40000010100 */
[----:B------:R-:W-:Y:S01]  /*8db0*/  FFMA.FTZ R20, R17, R232, R222 ;  /* 0x000000e811147223 */ /* 0x000fe200000100de */
[----:B------:R-:W-:Y:S01]  /*8dc0*/  FFMA.FTZ R187, R18, R233, R212 ;  /* 0x000000e912bb7223 */ /* 0x000fe200000100d4 */
[----:B------:R-:W-:Y:S01]  /*8dd0*/  F2FP.BF16.F32.PACK_AB R22, R177, R22 ;  /* 0x00000016b116723e */ /* 0x000fe200000010ff */
[C---:B------:R-:W-:Y:S01]  /*8de0*/  FMUL.FTZ R177, R230.reuse, R176 ;  /* 0x000000b0e6b17220 */ /* 0x040fe20000410000 */
[C---:B------:R-:W-:Y:S01]  /*8df0*/  FMUL.FTZ R176, R230.reuse, R16 ;  /* 0x00000010e6b07220 */ /* 0x040fe20000410000 */
[C---:B------:R-:W-:Y:S01]  /*8e00*/  FADD.FTZ R3, -R231.reuse, R19 ;  /* 0x00000013e7037221 */ /* 0x040fe20000010100 */
[C---:B------:R-:W-:Y:S01]  /*8e10*/  FADD.FTZ R184, -R231.reuse, R14 ;  /* 0x0000000ee7b87221 */ /* 0x040fe20000010100 */
[----:B------:R-:W-:Y:S01]  /*8e20*/  FMUL.FTZ R19, R230, R8 ;  /* 0x00000008e6137220 */ /* 0x000fe20000410000 */
[C---:B------:R-:W-:Y:S01]  /*8e30*/  FADD.FTZ R5, -R231.reuse, R12 ;  /* 0x0000000ce7057221 */ /* 0x040fe20000010100 */
[----:B------:R-:W-:Y:S01]  /*8e40*/  FADD.FTZ R14, -R231, R188 ;  /* 0x000000bce70e7221 */ /* 0x000fe20000010100 */
[----:B------:R-:W-:Y:S01]  /*8e50*/  F2FP.BF16.F32.PACK_AB R20, R187, R20 ;  /* 0x00000014bb14723e */ /* 0x000fe200000010ff */
[----:B------:R-:W-:Y:S01]  /*8e60*/  FADD.FTZ R12, -R231, R183 ;  /* 0x000000b7e70c7221 */ /* 0x000fe20000010100 */
[----:B----4-:R-:W-:Y:S01]  /*8e70*/  FFMA.FTZ R187, R177, R174, R206 ;  /* 0x000000aeb1bb7223 */ /* 0x010fe200000100ce */
[----:B------:R-:W-:Y:S01]  /*8e80*/  FFMA.FTZ R188, R176, R175, R205 ;  /* 0x000000afb0bc7223 */ /* 0x000fe200000100cd */
[----:B------:R-:W-:Y:S01]  /*8e90*/  FADD.FTZ R183, -R231, R21 ;  /* 0x00000015e7b77221 */ /* 0x000fe20000010100 */
[----:B------:R-:W-:Y:S01]  /*8ea0*/  FFMA.FTZ R16, R17, R136, R60 ;  /* 0x0000008811107223 */ /* 0x000fe2000001003c */
[C---:B------:R-:W-:Y:S01]  /*8eb0*/  FFMA.FTZ R21, R19.reuse, R234, R211 ;  /* 0x000000ea13157223 */ /* 0x040fe200000100d3 */
[----:B------:R-:W-:Y:S01]  /*8ec0*/  FFMA.FTZ R17, R19, R138, R62 ;  /* 0x0000008a13117223 */ /* 0x000fe2000001003e */
[C---:B------:R-:W-:Y:S01]  /*8ed0*/  FADD.FTZ R191, -R231.reuse, R196 ;  /* 0x000000c4e7bf7221 */ /* 0x040fe20000010100 */
[----:B------:R-:W-:Y:S01]  /*8ee0*/  FADD.FTZ R192, -R231, R201 ;  /* 0x000000c9e7c07221 */ /* 0x000fe20000010100 */
[----:B------:R-:W-:Y:S01]  /*8ef0*/  FFMA.FTZ R19, R177, R134, R66 ;  /* 0x00000086b1137223 */ /* 0x000fe20000010042 */
[C---:B------:R-:W-:Y:S01]  /*8f00*/  FFMA.FTZ R186, R23.reuse, R235, R210 ;  /* 0x000000eb17ba7223 */ /* 0x040fe200000100d2 */
[----:B------:R-:W-:Y:S01]  /*8f10*/  FFMA.FTZ R177, R23, R139, R63 ;  /* 0x0000008b17b17223 */ /* 0x000fe2000001003f */
[----:B------:R-:W-:Y:S01]  /*8f20*/  F2FP.BF16.F32.PACK_AB R23, R188, R187 ;  /* 0x000000bbbc17723e */ /* 0x000fe200000010ff */
[C---:B------:R-:W-:Y:S01]  /*8f30*/  FADD.FTZ R208, -R231.reuse, R216 ;  /* 0x000000d8e7d07221 */ /* 0x040fe20000010100 */
[C---:B------:R-:W-:Y:S01]  /*8f40*/  FMUL.FTZ R188, R230.reuse, R185 ;  /* 0x000000b9e6bc7220 */ /* 0x040fe20000410000 */
[C---:B------:R-:W-:Y:S01]  /*8f50*/  FMUL.FTZ R216, R230.reuse, R11 ;  /* 0x0000000be6d87220 */ /* 0x040fe20000410000 */
[C---:B------:R-:W-:Y:S01]  /*8f60*/  FMUL.FTZ R185, R230.reuse, R10 ;  /* 0x0000000ae6b97220 */ /* 0x040fe20000410000 */
[C---:B------:R-:W-:Y:S01]  /*8f70*/  FMUL.FTZ R10, R230.reuse, R191 ;  /* 0x000000bfe60a7220 */ /* 0x040fe20000410000 */
[C---:B------:R-:W-:Y:S01]  /*8f80*/  FMUL.FTZ R11, R230.reuse, R192 ;  /* 0x000000c0e60b7220 */ /* 0x040fe20000410000 */
[----:B------:R-:W2:Y:S04]  /*8f90*/  LDL R191, [R1+0x104] ;  /* 0x0001040001bf7983 */ /* 0x000ea80000100800 */
[----:B------:R-:W3:Y:S01]  /*8fa0*/  LDL R192, [R1+0x100] ;  /* 0x0001000001c07983 */ /* 0x000ee20000100800 */
[C---:B------:R-:W-:Y:S01]  /*8fb0*/  FADD.FTZ R9, -R231.reuse, R182 ;  /* 0x000000b6e7097221 */ /* 0x040fe20000010100 */
[C---:B------:R-:W-:Y:S01]  /*8fc0*/  FADD.FTZ R182, -R231.reuse, R189 ;  /* 0x000000bde7b67221 */ /* 0x040fe20000010100 */
[C---:B------:R-:W-:Y:S01]  /*8fd0*/  FADD.FTZ R190, -R231.reuse, R200 ;  /* 0x000000c8e7be7221 */ /* 0x040fe20000010100 */
[C---:B------:R-:W-:Y:S01]  /*8fe0*/  FMUL.FTZ R189, R230.reuse, R184 ;  /* 0x000000b8e6bd7220 */ /* 0x040fe20000410000 */
[C---:B------:R-:W-:Y:S01]  /*8ff0*/  FMUL.FTZ R184, R230.reuse, R9 ;  /* 0x00000009e6b87220 */ /* 0x040fe20000410000 */
[C---:B------:R-:W-:Y:S01]  /*9000*/  FMUL.FTZ R206, R230.reuse, R182 ;  /* 0x000000b6e6ce7220 */ /* 0x040fe20000410000 */
[----:B------:R-:W-:Y:S01]  /*9010*/  FMUL.FTZ R9, R230, R190 ;  /* 0x000000bee6097220 */ /* 0x000fe20000410000 */
[C---:B------:R-:W-:Y:S01]  /*9020*/  FADD.FTZ R194, -R231.reuse, R202 ;  /* 0x000000cae7c27221 */ /* 0x040fe20000010100 */
[----:B------:R-:W4:Y:S01]  /*9030*/  LDL R182, [R1+0x10c] ;  /* 0x00010c0001b67983 */ /* 0x000f220000100800 */
[----:B------:R-:W-:-:S03]  /*9040*/  FADD.FTZ R196, -R231, R203 ;  /* 0x000000cbe7c47221 */ /* 0x000fc60000010100 */
[----:B------:R-:W4:Y:S01]  /*9050*/  LDL R190, [R1+0x108] ;  /* 0x0001080001be7983 */ /* 0x000f220000100800 */
[C---:B------:R-:W-:Y:S01]  /*9060*/  FADD.FTZ R193, -R231.reuse, R197 ;  /* 0x000000c5e7c17221 */ /* 0x040fe20000010100 */
[C---:B------:R-:W-:Y:S01]  /*9070*/  FADD.FTZ R203, -R231.reuse, R220 ;  /* 0x000000dce7cb7221 */ /* 0x040fe20000010100 */
[C---:B------:R-:W-:Y:S01]  /*9080*/  FADD.FTZ R209, -R231.reuse, R217 ;  /* 0x000000d9e7d17221 */ /* 0x040fe20000010100 */
[----:B------:R-:W-:Y:S01]  /*9090*/  FMUL.FTZ R187, R230, R13 ;  /* 0x0000000de6bb7220 */ /* 0x000fe20000410000 */
[C---:B------:R-:W-:Y:S01]  /*90a0*/  FADD.FTZ R197, -R231.reuse, R219 ;  /* 0x000000dbe7c57221 */ /* 0x040fe20000010100 */
[C---:B------:R-:W-:Y:S01]  /*90b0*/  FADD.FTZ R200, -R231.reuse, R214 ;  /* 0x000000d6e7c87221 */ /* 0x040fe20000010100 */
[C---:B------:R-:W-:Y:S01]  /*90c0*/  FADD.FTZ R201, -R231.reuse, R218 ;  /* 0x000000dae7c97221 */ /* 0x040fe20000010100 */
[C---:B------:R-:W-:Y:S01]  /*90d0*/  FADD.FTZ R202, -R231.reuse, R215 ;  /* 0x000000d7e7ca7221 */ /* 0x040fe20000010100 */
[----:B------:R-:W-:Y:S01]  /*90e0*/  FADD.FTZ R8, -R231, R221 ;  /* 0x000000dde7087221 */ /* 0x000fe20000010100 */
[----:B------:R-:W4:Y:S01]  /*90f0*/  LDL R220, [R1+0x130] ;  /* 0x0001300001dc7983 */ /* 0x000f220000100800 */
[----:B------:R-:W-:Y:S01]  /*9100*/  FFMA.FTZ R176, R176, R135, R67 ;  /* 0x00000087b0b07223 */ /* 0x000fe20000010043 */
[----:B------:R-:W-:Y:S01]  /*9110*/  FMUL.FTZ R13, R230, R194 ;  /* 0x000000c2e60d7220 */ /* 0x000fe20000410000 */
[----:B------:R-:W-:Y:S01]  /*9120*/  F2FP.BF16.F32.PACK_AB R21, R186, R21 ;  /* 0x00000015ba15723e */ /* 0x000fe200000010ff */
[----:B------:R-:W4:Y:S01]  /*9130*/  LDL R217, [R1+0x13c] ;  /* 0x00013c0001d97983 */ /* 0x000f220000100800 */
[----:B------:R-:W-:Y:S01]  /*9140*/  FFMA.FTZ R178, R178, R132, R64 ;  /* 0x00000084b2b27223 */ /* 0x000fe20000010040 */
[----:B------:R-:W-:Y:S01]  /*9150*/  FFMA.FTZ R179, R179, R133, R65 ;  /* 0x00000085b3b37223 */ /* 0x000fe20000010041 */
[----:B------:R-:W-:Y:S01]  /*9160*/  FFMA.FTZ R186, R18, R137, R61 ;  /* 0x0000008912ba7223 */ /* 0x000fe2000001003d */
[----:B------:R-:W4:Y:S04]  /*9170*/  LDL R231, [R1+0x114] ;  /* 0x0001140001e77983 */ /* 0x000f280000100800 */
[----:B------:R-:W4:Y:S04]  /*9180*/  LDL R222, [R1+0x128] ;  /* 0x0001280001de7983 */ /* 0x000f280000100800 */
[----:B------:R-:W4:Y:S04]  /*9190*/  LDL R221, [R1+0x12c] ;  /* 0x00012c0001dd7983 */ /* 0x000f280000100800 */
[----:B------:R-:W4:Y:S04]  /*91a0*/  LDL R219, [R1+0x134] ;  /* 0x0001340001db7983 */ /* 0x000f280000100800 */
[----:B------:R-:W4:Y:S01]  /*91b0*/  LDL R194, [R1+0x110] ;  /* 0x0001100001c27983 */ /* 0x000f220000100800 */
[----:B------:R-:W-:-:S02]  /*91c0*/  F2FP.BF16.F32.PACK_AB R19, R176, R19 ;  /* 0x00000013b013723e */ /* 0x000fc400000010ff */
[----:B------:R-:W-:Y:S01]  /*91d0*/  F2FP.BF16.F32.PACK_AB R17, R177, R17 ;  /* 0x00000011b111723e */ /* 0x000fe200000010ff */
[----:B------:R-:W-:Y:S01]  /*91e0*/  IMAD.WIDE.U32 R176, R4, 0x10, R228 ;  /* 0x0000001004b07825 */ /* 0x000fe200078e00e4 */
[----:B------:R-:W-:Y:S01]  /*91f0*/  F2FP.BF16.F32.PACK_AB R18, R179, R178 ;  /* 0x000000b2b312723e */ /* 0x000fe200000010ff */
[----:B------:R-:W4:Y:S01]  /*9200*/  LDL R218, [R1+0x138] ;  /* 0x0001380001da7983 */ /* 0x000f220000100800 */
[----:B------:R-:W-:Y:S01]  /*9210*/  F2FP.BF16.F32.PACK_AB R16, R186, R16 ;  /* 0x00000010ba10723e */ /* 0x000fe200000010ff */
[----:B------:R-:W-:-:S04]  /*9220*/  IMAD.WIDE.U32 R178, R4, 0x10, R226 ;  /* 0x0000001004b27825 */ /* 0x000fc800078e00e2 */
[C---:B------:R-:W-:Y:S01]  /*9230*/  FMUL.FTZ R215, R230.reuse, R7 ;  /* 0x00000007e6d77220 */ /* 0x040fe20000410000 */
[C---:B------:R-:W-:Y:S01]  /*9240*/  FMUL.FTZ R186, R230.reuse, R12 ;  /* 0x0000000ce6ba7220 */ /* 0x040fe20000410000 */
[----:B------:R1:W-:Y:S01]  /*9250*/  STG.E.128 desc[UR6][R176.64], R20 ;  /* 0x00000014b0007986 */ /* 0x0003e2000c101d06 */
[----:B------:R-:W-:-:S03]  /*9260*/  FMUL.FTZ R12, R230, R193 ;  /* 0x000000c1e60c7220 */ /* 0x000fc60000410000 */
[----:B------:R0:W-:Y:S01]  /*9270*/  STG.E.128 desc[UR6][R178.64], R16 ;  /* 0x00000010b2007986 */ /* 0x0001e2000c101d06 */
[C---:B------:R-:W-:Y:S01]  /*9280*/  FMUL.FTZ R211, R230.reuse, R2 ;  /* 0x00000002e6d37220 */ /* 0x040fe20000410000 */
[C---:B------:R-:W-:Y:S01]  /*9290*/  FMUL.FTZ R212, R230.reuse, R3 ;  /* 0x00000003e6d47220 */ /* 0x040fe20000410000 */
[----:B------:R-:W-:Y:S01]  /*92a0*/  FMUL.FTZ R2, R230, R200 ;  /* 0x000000c8e6027220 */ /* 0x000fe20000410000 */
[----:B-1----:R-:W-:Y:S01]  /*92b0*/  FFMA.FTZ R20, R216, R167, R225 ;  /* 0x000000a7d8147223 */ /* 0x002fe200000100e1 */
[----:B0-----:R-:W-:-:S05]  /*92c0*/  FFMA.FTZ R19, R215, R166, R252 ;  /* 0x000000a6d7137223 */ /* 0x001fca00000100fc */
[----:B------:R-:W-:Y:S01]  /*92d0*/  F2FP.BF16.F32.PACK_AB R19, R20, R19 ;  /* 0x000000131413723e */ /* 0x000fe200000010ff */
[----:B------:R-:W-:Y:S01]  /*92e0*/  FFMA.FTZ R20, R188, R128, R68 ;  /* 0x00000080bc147223 */ /* 0x000fe20000010044 */
[----:B------:R-:W-:Y:S01]  /*92f0*/  FMUL.FTZ R3, R230, R201 ;  /* 0x000000c9e6037220 */ /* 0x000fe20000410000 */
[----:B------:R-:W-:-:S04]  /*9300*/  IMAD.WIDE.U32 R200, R181, 0x10, R228 ;  /* 0x00000010b5c87825 */ /* 0x000fc800078e00e4 */
[----:B--2---:R-:W-:Y:S01]  /*9310*/  FFMA.FTZ R193, R189, R169, R191 ;  /* 0x000000a9bdc17223 */ /* 0x004fe200000100bf */
[----:B---3--:R-:W-:-:S05]  /*9320*/  FFMA.FTZ R192, R188, R168, R192 ;  /* 0x000000a8bcc07223 */ /* 0x008fca00000100c0 */
[----:B------:R-:W-:Y:S01]  /*9330*/  F2FP.BF16.F32.PACK_AB R16, R193, R192 ;  /* 0x000000c0c110723e */ /* 0x000fe200000010ff */
[----:B------:R-:W-:-:S05]  /*9340*/  FFMA.FTZ R192, R189, R129, R69 ;  /* 0x00000081bdc07223 */ /* 0x000fca0000010045 */
[----:B------:R-:W-:Y:S01]  /*9350*/  F2FP.BF16.F32.PACK_AB R20, R192, R20 ;  /* 0x00000014c014723e */ /* 0x000fe200000010ff */
[----:B------:R-:W-:Y:S02]  /*9360*/  IMAD.WIDE.U32 R192, R181, 0x10, R226 ;  /* 0x00000010b5c07825 */ /* 0x000fe400078e00e2 */
[----:B------:R-:W2:Y:S02]  /*9370*/  LDL R181, [R1+0x14c] ;  /* 0x00014c0001b57983 */ /* 0x000ea40000100800 */
[C---:B------:R-:W-:Y:S01]  /*9380*/  FMUL.FTZ R210, R230.reuse, R0 ;  /* 0x00000000e6d27220 */ /* 0x040fe20000410000 */
[----:B------:R-:W-:Y:S01]  /*9390*/  FMUL.FTZ R214, R230, R5 ;  /* 0x00000005e6d67220 */ /* 0x000fe20000410000 */
[C---:B------:R-:W-:Y:S01]  /*93a0*/  FFMA.FTZ R178, R211.reuse, R131, R71 ;  /* 0x00000083d3b27223 */ /* 0x040fe20000010047 */
[----:B----4-:R-:W-:Y:S01]  /*93b0*/  FFMA.FTZ R191, R211, R171, R182 ;  /* 0x000000abd3bf7223 */ /* 0x010fe200000100b6 */
[C---:B------:R-:W-:Y:S01]  /*93c0*/  FFMA.FTZ R21, R210.reuse, R130, R70 ;  /* 0x00000082d2157223 */ /* 0x040fe20000010046 */
[----:B------:R-:W-:Y:S01]  /*93d0*/  FFMA.FTZ R190, R210, R170, R190 ;  /* 0x000000aad2be7223 */ /* 0x000fe200000100be */
[----:B------:R-:W-:Y:S01]  /*93e0*/  FFMA.FTZ R22, R212, R124, R72 ;  /* 0x0000007cd4167223 */ /* 0x000fe20000010048 */
[----:B------:R-:W-:Y:S01]  /*93f0*/  FFMA.FTZ R177, R214, R125, R73 ;  /* 0x0000007dd6b17223 */ /* 0x000fe20000010049 */
[C---:B------:R-:W-:Y:S01]  /*9400*/  FMUL.FTZ R204, R230.reuse, R14 ;  /* 0x0000000ee6cc7220 */ /* 0x040fe20000410000 */
[C---:B------:R-:W-:Y:S01]  /*9410*/  FMUL.FTZ R207, R230.reuse, R183 ;  /* 0x000000b7e6cf7220 */ /* 0x040fe20000410000 */
[----:B------:R-:W-:Y:S01]  /*9420*/  FMUL.FTZ R205, R230, R180 ;  /* 0x000000b4e6cd7220 */ /* 0x000fe20000410000 */
[----:B------:R-:W-:Y:S01]  /*9430*/  F2FP.BF16.F32.PACK_AB R21, R178, R21 ;  /* 0x00000015b215723e */ /* 0x000fe200000010ff */
[----:B------:R-:W-:Y:S01]  /*9440*/  FFMA.FTZ R178, R204, R156, R220 ;  /* 0x0000009cccb27223 */ /* 0x000fe200000100dc */
[----:B------:R-:W-:Y:S01]  /*9450*/  F2FP.BF16.F32.PACK_AB R17, R191, R190 ;  /* 0x000000bebf11723e */ /* 0x000fe200000010ff */
[----:B------:R-:W-:Y:S01]  /*9460*/  FFMA.FTZ R188, R207, R159, R217 ;  /* 0x0000009fcfbc7223 */ /* 0x000fe200000100d9 */
[----:B------:R-:W-:Y:S01]  /*9470*/  F2FP.BF16.F32.PACK_AB R22, R177, R22 ;  /* 0x00000016b116723e */ /* 0x000fe200000010ff */
[----:B------:R-:W-:Y:S01]  /*9480*/  FFMA.FTZ R179, R214, R165, R231 ;  /* 0x000000a5d6b37223 */ /* 0x000fe200000100e7 */
[----:B------:R-:W-:Y:S01]  /*9490*/  FFMA.FTZ R176, R216, R127, R75 ;  /* 0x0000007fd8b07223 */ /* 0x000fe2000001004b */
[----:B------:R-:W3:Y:S01]  /*94a0*/  LDL R220, [R1+0x150] ;  /* 0x0001500001dc7983 */ /* 0x000ee20000100800 */
[----:B------:R-:W-:-:S03]  /*94b0*/  FFMA.FTZ R177, R186, R162, R222 ;  /* 0x000000a2bab17223 */ /* 0x000fc600000100de */
[----:B------:R-:W4:Y:S01]  /*94c0*/  LDL R217, [R1+0x154] ;  /* 0x0001540001d97983 */ /* 0x000f220000100800 */
[----:B------:R-:W-:-:S03]  /*94d0*/  FFMA.FTZ R190, R187, R163, R221 ;  /* 0x000000a3bbbe7223 */ /* 0x000fc600000100dd */
[----:B------:R-:W4:Y:S01]  /*94e0*/  LDL R222, [R1+0x140] ;  /* 0x0001400001de7983 */ /* 0x000f220000100800 */
[----:B------:R-:W-:-:S03]  /*94f0*/  FFMA.FTZ R189, R205, R157, R219 ;  /* 0x0000009dcdbd7223 */ /* 0x000fc600000100db */
[----:B------:R-:W4:Y:S01]  /*9500*/  LDL R221, [R1+0x144] ;  /* 0x0001440001dd7983 */ /* 0x000f220000100800 */
[----:B------:R-:W-:-:S03]  /*9510*/  FFMA.FTZ R18, R212, R164, R194 ;  /* 0x000000a4d4127223 */ /* 0x000fc600000100c2 */
[----:B------:R-:W4:Y:S04]  /*9520*/  LDL R219, [R1+0x158] ;  /* 0x0001580001db7983 */ /* 0x000f280000100800 */
[----:B------:R-:W4:Y:S01]  /*9530*/  LDL R216, [R1+0x15c] ;  /* 0x00015c0001d87983 */ /* 0x000f220000100800 */
[----:B------:R-:W-:Y:S01]  /*9540*/  F2FP.BF16.F32.PACK_AB R18, R179, R18 ;  /* 0x00000012b312723e */ /* 0x000fe200000010ff */
[----:B------:R-:W-:Y:S01]  /*9550*/  FFMA.FTZ R179, R206, R158, R218 ;  /* 0x0000009eceb37223 */ /* 0x000fe200000100da */
[----:B------:R-:W-:Y:S01]  /*9560*/  FMUL.FTZ R182, R230, R209 ;  /* 0x000000d1e6b67220 */ /* 0x000fe20000410000 */
[----:B------:R-:W4:Y:S01]  /*9570*/  LDL R218, [R1+0x148] ;  /* 0x0001480001da7983 */ /* 0x000f220000100800 */
[----:B------:R-:W-:-:S03]  /*9580*/  FFMA.FTZ R23, R215, R126, R74 ;  /* 0x0000007ed7177223 */ /* 0x000fc6000001004a */
[----:B------:R-:W4:Y:S04]  /*9590*/  LDL R212, [R1+0x168] ;  /* 0x0001680001d47983 */ /* 0x000f280000100800 */
[----:B------:R-:W4:Y:S04]  /*95a0*/  LDL R211, [R1+0x16c] ;  /* 0x00016c0001d37983 */ /* 0x000f280000100800 */
[----:B------:R-:W4:Y:S04]  /*95b0*/  LDL R210, [R1+0x170] ;  /* 0x0001700001d27983 */ /* 0x000f280000100800 */
[----:B------:R-:W4:Y:S01]  /*95c0*/  LDL R209, [R1+0x174] ;  /* 0x0001740001d17983 */ /* 0x000f220000100800 */
[----:B------:R-:W-:Y:S01]  /*95d0*/  F2FP.BF16.F32.PACK_AB R23, R176, R23 ;  /* 0x00000017b017723e */ /* 0x000fe200000010ff */
[----:B------:R-:W-:Y:S01]  /*95e0*/  FFMA.FTZ R176, R184, R160, R224 ;  /* 0x000000a0b8b07223 */ /* 0x000fe200000100e0 */
[----:B------:R-:W-:Y:S01]  /*95f0*/  FFMA.FTZ R191, R185, R161, R223 ;  /* 0x000000a1b9bf7223 */ /* 0x000fe200000100df */
[C---:B------:R-:W-:Y:S01]  /*9600*/  FMUL.FTZ R14, R230.reuse, R198 ;  /* 0x000000c6e60e7220 */ /* 0x040fe20000410000 */
[C---:B------:R-:W-:Y:S01]  /*9610*/  FMUL.FTZ R183, R230.reuse, R199 ;  /* 0x000000c7e6b77220 */ /* 0x040fe20000410000 */
[C---:B------:R-:W-:Y:S01]  /*9620*/  FMUL.FTZ R4, R230.reuse, R202 ;  /* 0x000000cae6047220 */ /* 0x040fe20000410000 */
[----:B------:R-:W-:Y:S01]  /*9630*/  FMUL.FTZ R5, R230, R203 ;  /* 0x000000cbe6057220 */ /* 0x000fe20000410000 */
[----:B------:R-:W-:Y:S01]  /*9640*/  IMAD.WIDE.U32 R198, R15, 0x10, R228 ;  /* 0x000000100fc67825 */ /* 0x000fe200078e00e4 */
[----:B------:R-:W-:Y:S01]  /*9650*/  F2FP.BF16.F32.PACK_AB R176, R191, R176 ;  /* 0x000000b0bfb0723e */ /* 0x000fe200000010ff */
[----:B------:R-:W4:Y:S01]  /*9660*/  LDL R215, [R1+0x160] ;  /* 0x0001600001d77983 */ /* 0x000f220000100800 */
[----:B------:R-:W-:Y:S01]  /*9670*/  F2FP.BF16.F32.PACK_AB R177, R190, R177 ;  /* 0x000000b1beb1723e */ /* 0x000fe200000010ff */
[----:B------:R-:W-:Y:S01]  /*9680*/  IMAD.WIDE.U32 R202, R15, 0x10, R226 ;  /* 0x000000100fca7825 */ /* 0x000fe200078e00e2 */
[----:B------:R-:W-:Y:S01]  /*9690*/  F2FP.BF16.F32.PACK_AB R178, R189, R178 ;  /* 0x000000b2bdb2723e */ /* 0x000fe200000010ff */
[----:B------:R-:W4:Y:S01]  /*96a0*/  LDL R214, [R1+0x164] ;  /* 0x0001640001d67983 */ /* 0x000f220000100800 */
[----:B------:R-:W-:-:S03]  /*96b0*/  F2FP.BF16.F32.PACK_AB R179, R188, R179 ;  /* 0x000000b3bcb3723e */ /* 0x000fc600000010ff */
[----:B------:R-:W-:Y:S01]  /*96c0*/  STG.E.128 desc[UR6][R198.64], R16 ;  /* 0x00000010c6007986 */ /* 0x000fe2000c101d06 */
[----:B------:R-:W-:-:S03]  /*96d0*/  FMUL.FTZ R7, R230, R208 ;  /* 0x000000d0e6077220 */ /* 0x000fc60000410000 */
[----:B------:R-:W-:Y:S04]  /*96e0*/  STG.E.128 desc[UR6][R202.64], R20 ;  /* 0x00000014ca007986 */ /* 0x000fe8000c101d06 */
[----:B------:R2:W-:Y:S04]  /*96f0*/  STG.E.128 desc[UR6][R200.64], R176 ;  /* 0x000000b0c8007986 */ /* 0x0005e8000c101d06 */
[----:B------:R-:W4:Y:S01]  /*9700*/  LDL R208, [R1+0x178] ;  /* 0x0001780001d07983 */ /* 0x000f220000100800 */
[----:B--2---:R-:W-:-:S03]  /*9710*/  FFMA.FTZ R179, R12, R155, R181 ;  /* 0x0000009b0cb37223 */ /* 0x004fc600000100b5 */
[----:B------:R-:W2:Y:S01]  /*9720*/  LDL R181, [R1+0x17c] ;  /* 0x00017c0001b57983 */ /* 0x000ea20000100800 */
[----:B------:R-:W-:Y:S01]  /*9730*/  FFMA.FTZ R19, R206, R118, R82 ;  /* 0x00000076ce137223 */ /* 0x000fe20000010052 */
[----:B------:R-:W-:Y:S01]  /*9740*/  FFMA.FTZ R22, R207, R119, R83 ;  /* 0x00000077cf167223 */ /* 0x000fe20000010053 */
[----:B------:R-:W-:Y:S01]  /*9750*/  FFMA.FTZ R15, R184, R120, R76 ;  /* 0x00000078b80f7223 */ /* 0x000fe2000001004c */
[----:B------:R-:W-:Y:S01]  /*9760*/  FFMA.FTZ R16, R185, R121, R77 ;  /* 0x00000079b9107223 */ /* 0x000fe2000001004d */
[----:B------:R-:W-:Y:S01]  /*9770*/  FFMA.FTZ R17, R186, R122, R78 ;  /* 0x0000007aba117223 */ /* 0x000fe2000001004e */
[----:B------:R-:W-:Y:S01]  /*9780*/  FFMA.FTZ R18, R204, R116, R80 ;  /* 0x00000074cc127223 */ /* 0x000fe20000010050 */
[----:B------:R-:W-:Y:S01]  /*9790*/  FFMA.FTZ R23, R205, R117, R81 ;  /* 0x00000075cd177223 */ /* 0x000fe20000010051 */
[----:B------:R-:W-:Y:S01]  /*97a0*/  FFMA.FTZ R176, R187, R123, R79 ;  /* 0x0000007bbbb07223 */ /* 0x000fe2000001004f */
[----:B------:R-:W-:Y:S01]  /*97b0*/  FMUL.FTZ R180, R230, R196 ;  /* 0x000000c4e6b47220 */ /* 0x000fe20000410000 */
[----:B------:R-:W-:Y:S01]  /*97c0*/  F2FP.BF16.F32.PACK_AB R19, R22, R19 ;  /* 0x000000131613723e */ /* 0x000fe200000010ff */
[----:B------:R-:W-:Y:S01]  /*97d0*/  FFMA.FTZ R177, R183, R111, R91 ;  /* 0x0000006fb7b17223 */ /* 0x000fe2000001005b */
[----:B------:R-:W-:-:S02]  /*97e0*/  F2FP.BF16.F32.PACK_AB R18, R23, R18 ;  /* 0x000000121712723e */ /* 0x000fc400000010ff */
[----:B------:R-:W-:Y:S02]  /*97f0*/  F2FP.BF16.F32.PACK_AB R17, R176, R17 ;  /* 0x00000011b011723e */ /* 0x000fe400000010ff */
[----:B------:R-:W-:Y:S01]  /*9800*/  F2FP.BF16.F32.PACK_AB R16, R16, R15 ;  /* 0x0000000f1010723e */ /* 0x000fe200000010ff */
[C---:B---3--:R-:W-:Y:S01]  /*9810*/  FFMA.FTZ R22, R13.reuse, R148, R220 ;  /* 0x000000940d167223 */ /* 0x048fe200000100dc */
[----:B------:R-:W-:Y:S01]  /*9820*/  FFMA.FTZ R13, R13, R108, R88 ;  /* 0x0000006c0d0d7223 */ /* 0x000fe20000010058 */
[----:B------:R-:W-:Y:S01]  /*9830*/  FFMA.FTZ R15, R180, R110, R90 ;  /* 0x0000006eb40f7223 */ /* 0x000fe2000001005a */
[C---:B----4-:R-:W-:Y:S01]  /*9840*/  FFMA.FTZ R178, R14.reuse, R149, R217 ;  /* 0x000000950eb27223 */ /* 0x050fe200000100d9 */
[----:B------:R-:W-:Y:S01]  /*9850*/  FFMA.FTZ R14, R14, R109, R89 ;  /* 0x0000006d0e0e7223 */ /* 0x000fe20000010059 */
[----:B------:R-:W-:Y:S01]  /*9860*/  FFMA.FTZ R20, R9, R152, R222 ;  /* 0x0000009809147223 */ /* 0x000fe200000100de */
[----:B------:R-:W-:Y:S01]  /*9870*/  FFMA.FTZ R21, R10, R153, R221 ;  /* 0x000000990a157223 */ /* 0x000fe200000100dd */
[----:B------:R-:W-:Y:S01]  /*9880*/  FFMA.FTZ R23, R180, R150, R219 ;  /* 0x00000096b4177223 */ /* 0x000fe200000100db */
[----:B------:R-:W-:-:S03]  /*9890*/  FFMA.FTZ R176, R183, R151, R216 ;  /* 0x00000097b7b07223 */ /* 0x000fc600000100d8 */
[----:B------:R-:W-:Y:S02]  /*98a0*/  F2FP.BF16.F32.PACK_AB R20, R21, R20 ;  /* 0x000000141514723e */ /* 0x000fe400000010ff */
        /* <DEDUP_REMOVED lines=8> */
[----:B------:R-:W-:Y:S01]  /*9930*/  FFMA.FTZ R178, R4, R147, R211 ;  /* 0x0000009304b27223 */ /* 0x000fe200000100d3 */
[----:B------:R-:W-:Y:S01]  /*9940*/  FFMA.FTZ R10, R5, R140, R210 ;  /* 0x0000008c050a7223 */ /* 0x000fe200000100d2 */
[----:B------:R-:W-:-:S03]  /*9950*/  FFMA.FTZ R11, R7, R141, R209 ;  /* 0x0000008d070b7223 */ /* 0x000fc600000100d1 */
[----:B------:R-:W-:Y:S01]  /*9960*/  F2FP.BF16.F32.PACK_AB R177, R178, R177 ;  /* 0x000000b1b2b1723e */ /* 0x000fe200000010ff */
[----:B------:R-:W-:Y:S01]  /*9970*/  FMUL.FTZ R0, R230, R197 ;  /* 0x000000c5e6007220 */ /* 0x000fe20000410000 */
[----:B------:R-:W-:Y:S02]  /*9980*/  F2FP.BF16.F32.PACK_AB R178, R11, R10 ;  /* 0x0000000a0bb2723e */ /* 0x000fe400000010ff */
[----:B------:R-:W0:Y:S01]  /*9990*/  LDC.64 R10, c[0x0][0x380] ;  /* 0x0000e000ff0a7b82 */ /* 0x000e220000000a00 */
[----:B------:R-:W-:Y:S01]  /*99a0*/  FFMA.FTZ R12, R12, R115, R87 ;  /* 0x000000730c0c7223 */ /* 0x000fe20000010057 */
[----:B------:R-:W-:Y:S01]  /*99b0*/  F2FP.BF16.F32.PACK_AB R21, R179, R21 ;  /* 0x00000015b315723e */ /* 0x000fe200000010ff */
[----:B------:R-:W-:Y:S01]  /*99c0*/  FFMA.FTZ R9, R9, R112, R84 ;  /* 0x0000007009097223 */ /* 0x000fe20000010054 */
[----:B------:R-:W-:Y:S01]  /*99d0*/  FFMA.FTZ R179, R0, R144, R215 ;  /* 0x0000009000b37223 */ /* 0x000fe200000100d7 */
[----:B------:R-:W-:Y:S01]  /*99e0*/  FMUL.FTZ R8, R230, R8 ;  /* 0x00000008e6087220 */ /* 0x000fe20000410000 */
[----:B------:R-:W-:Y:S01]  /*99f0*/  FFMA.FTZ R180, R2, R145, R214 ;  /* 0x0000009102b47223 */ /* 0x000fe200000100d6 */
[----:B------:R-:W-:-:S02]  /*9a00*/  F2FP.BF16.F32.PACK_AB R13, R12, R13 ;  /* 0x0000000d0c0d723e */ /* 0x000fc400000010ff */
[----:B------:R-:W-:Y:S02]  /*9a10*/  F2FP.BF16.F32.PACK_AB R12, R176, R9 ;  /* 0x00000009b00c723e */ /* 0x000fe400000010ff */
[----:B------:R-:W-:Y:S01]  /*9a20*/  F2FP.BF16.F32.PACK_AB R176, R180, R179 ;  /* 0x000000b3b4b0723e */ /* 0x000fe200000010ff */
[----:B------:R-:W-:Y:S01]  /*9a30*/  FFMA.FTZ R0, R0, R104, R92 ;  /* 0x0000006800007223 */ /* 0x000fe2000001005c */
[----:B------:R-:W-:Y:S01]  /*9a40*/  FFMA.FTZ R3, R3, R106, R94 ;  /* 0x0000006a03037223 */ /* 0x000fe2000001005e */
[----:B------:R-:W-:Y:S01]  /*9a50*/  FFMA.FTZ R5, R5, R100, R96 ;  /* 0x0000006405057223 */ /* 0x000fe20000010060 */
[----:B------:R-:W-:Y:S01]  /*9a60*/  FFMA.FTZ R183, R182, R103, R99 ;  /* 0x00000067b6b77223 */ /* 0x000fe20000010063 */
[----:B------:R-:W-:Y:S01]  /*9a70*/  FFMA.FTZ R7, R7, R101, R97 ;  /* 0x0000006507077223 */ /* 0x000fe20000010061 */
[----:B------:R-:W-:Y:S01]  /*9a80*/  FFMA.FTZ R4, R4, R107, R95 ;  /* 0x0000006b04047223 */ /* 0x000fe2000001005f */
[----:B------:R-:W-:Y:S01]  /*9a90*/  FFMA.FTZ R2, R2, R105, R93 ;  /* 0x0000006902027223 */ /* 0x000fe2000001005d */
[----:B------:R-:W-:-:S04]  /*9aa0*/  IMAD.WIDE.U32 R190, R195, 0x10, R228 ;  /* 0x00000010c3be7825 */ /* 0x000fc800078e00e4 */
[C---:B------:R-:W-:Y:S01]  /*9ab0*/  FFMA.FTZ R9, R8.reuse, R142, R208 ;  /* 0x0000008e08097223 */ /* 0x040fe200000100d0 */
[----:B------:R-:W-:Y:S01]  /*9ac0*/  FFMA.FTZ R8, R8, R102, R98 ;  /* 0x0000006608087223 */ /* 0x000fe20000010062 */
[----:B------:R-:W-:Y:S01]  /*9ad0*/  IMAD.WIDE.U32 R194, R195, 0x10, R226 ;  /* 0x00000010c3c27825 */ /* 0x000fe200078e00e2 */
[----:B------:R-:W-:Y:S01]  /*9ae0*/  F2FP.BF16.F32.PACK_AB R180, R2, R0 ;  /* 0x0000000002b4723e */ /* 0x000fe200000010ff */
[----:B------:R1:W-:Y:S02]  /*9af0*/  STG.E.128 desc[UR6][R192.64], R16 ;  /* 0x00000010c0007986 */ /* 0x0003e4000c101d06 */
[----:B------:R-:W-:Y:S01]  /*9b00*/  IMAD.WIDE.U32 R188, R213, 0x10, R228 ;  /* 0x00000010d5bc7825 */ /* 0x000fe200078e00e4 */
[----:B------:R-:W-:Y:S01]  /*9b10*/  F2FP.BF16.F32.PACK_AB R183, R183, R8 ;  /* 0x00000008b7b7723e */ /* 0x000fe200000010ff */
[----:B------:R1:W-:Y:S02]  /*9b20*/  STG.E.128 desc[UR6][R190.64], R20 ;  /* 0x00000014be007986 */ /* 0x0003e4000c101d06 */
[----:B------:R-:W-:-:S02]  /*9b30*/  IMAD.WIDE.U32 R196, R213, 0x10, R226 ;  /* 0x00000010d5c47825 */ /* 0x000fc400078e00e2 */
[----:B------:R1:W-:Y:S01]  /*9b40*/  STG.E.128 desc[UR6][R194.64], R12 ;  /* 0x0000000cc2007986 */ /* 0x0003e2000c101d06 */
[----:B0-----:R-:W-:-:S04]  /*9b50*/  LEA R6, R10, R6, 0x2 ;  /* 0x000000060a067211 */ /* 0x001fc800078e10ff */
[----:B------:R-:W-:Y:S01]  /*9b60*/  ISETP.GE.AND P2, PT, R6, R11, PT ;  /* 0x0000000b0600720c */ /* 0x000fe20003f46270 */
[----:B--2---:R-:W-:Y:S01]  /*9b70*/  FFMA.FTZ R179, R182, R143, R181 ;  /* 0x0000008fb6b37223 */ /* 0x004fe200000100b5 */
[----:B------:R-:W-:Y:S02]  /*9b80*/  F2FP.BF16.F32.PACK_AB R182, R7, R5 ;  /* 0x0000000507b6723e */ /* 0x000fe400000010ff */
[----:B------:R-:W-:Y:S02]  /*9b90*/  F2FP.BF16.F32.PACK_AB R181, R4, R3 ;  /* 0x0000000304b5723e */ /* 0x000fe400000010ff */
[----:B------:R-:W-:-:S05]  /*9ba0*/  F2FP.BF16.F32.PACK_AB R179, R179, R9 ;  /* 0x00000009b3b3723e */ /* 0x000fca00000010ff */
[----:B------:R1:W-:Y:S04]  /*9bb0*/  STG.E.128 desc[UR6][R188.64], R176 ;  /* 0x000000b0bc007986 */ /* 0x0003e8000c101d06 */
[----:B------:R1:W-:Y:S01]  /*9bc0*/  STG.E.128 desc[UR6][R196.64], R180 ;  /* 0x000000b4c4007986 */ /* 0x0003e2000c101d06 */
[----:B------:R-:W-:Y:S05]  /*9bd0*/  @!P2 BRA `(.L_x_8799) ;  /* 0xffffff84000ca947 */ /* 0x000fea000383ffff */
[----:B------:R-:W-:Y:S05]  /*9be0*/  EXIT ;  /* 0x000000000000794d */ /* 0x000fea0003800000 */
.L_x_8798:
        /* <DEDUP_REMOVED lines=8> */
.L_x_8801:
[----:B------:R-:W-:Y:S05]  /*9c70*/  BSYNC B0 ;  /* 0x0000000000007941 */ /* 0x000fea0003800000 */
.L_x_8800:
[----:B------:R-:W-:Y:S01]  /*9c80*/  FADD.FTZ R177, R177, R176 ;  /* 0x000000b0b1b17221 */ /* 0x000fe20000010000 */
[----:B------:R-:W-:Y:S01]  /*9c90*/  HFMA2 R179, -RZ, RZ, 0, 1.1920928955078125e-07 ;  /* 0x00000002ffb37431 */ /* 0x000fe200000001ff */
[----:B------:R-:W-:Y:S01]  /*9ca0*/  MOV R176, 0xffffffff ;  /* 0xffffffff00b07802 */ /* 0x000fe20000000f00 */
[----:B------:R-:W0:Y:S01]  /*9cb0*/  LDC R252, c[0x0][0x400] ;  /* 0x00010000fffc7b82 */ /* 0x000e220000000800 */
[----:B------:R-:W-:Y:S02]  /*9cc0*/  MOV R178, 0x1f ;  /* 0x0000001f00b27802 */ /* 0x000fe40000000f00 */
[----:B------:R-:W-:-:S07]  /*9cd0*/  MOV R231, R177 ;  /* 0x000000b100e77202 */ /* 0x000fce0000000f00 */
[----:B0-----:R-:W-:Y:S05]  /*9ce0*/  WARPSYNC.COLLECTIVE R176, `(.L_x_8802) ;  /* 0x00000000b0087348 */ /* 0x001fea0003c00000 */
[----:B------:R1:W2:Y:S02]  /*9cf0*/  SHFL.BFLY P3, R176, R231, R179, R178 ;  /* 0x0c0000b3e7b07389 */ /* 0x0002a400000600b2 */
[----:B012---:R-:W-:Y:S05]  /*9d00*/  ENDCOLLECTIVE ;  /* 0x000000000000791b */ /* 0x007fea0003800000 */
.L_x_8802:
[----:B------:R-:W-:Y:S02]  /*9d10*/  IMAD.MOV.U32 R179, RZ, RZ, 0x4 ;  /* 0x00000004ffb37424 */ /* 0x000fe400078e00ff */
[----:B------:R-:W-:Y:S01]  /*9d20*/  FADD.FTZ R177, R177, R176 ;  /* 0x000000b0b1b17221 */ /* 0x000fe20000010000 */
[----:B------:R-:W-:-:S04]  /*9d30*/  MOV R176, 0xffffffff ;  /* 0xffffffff00b07802 */ /* 0x000fc80000000f00 */
[----:B------:R-:W-:-:S07]  /*9d40*/  MOV R231, R177 ;  /* 0x000000b100e77202 */ /* 0x000fce0000000f00 */
[----:B------:R-:W-:Y:S05]  /*9d50*/  WARPSYNC.COLLECTIVE R176, `(.L_x_8803) ;  /* 0x00000000b0087348 */ /* 0x000fea0003c00000 */
[----:B------:R0:W1:Y:S02]  /*9d60*/  SHFL.BFLY P3, R176, R231, R179, R178 ;  /* 0x0c0000b3e7b07389 */ /* 0x00006400000600b2 */
[----:B01----:R-:W-:Y:S05]  /*9d70*/  ENDCOLLECTIVE ;  /* 0x000000000000791b */ /* 0x003fea0003800000 */
.L_x_8803:
[----:B------:R-:W-:Y:S02]  /*9d80*/  HFMA2 R179, -RZ, RZ, 0, 4.76837158203125e-07 ;  /* 0x00000008ffb37431 */ /* 0x000fe400000001ff */
[----:B------:R-:W-:Y:S01]  /*9d90*/  FADD.FTZ R177, R177, R176 ;  /* 0x000000b0b1b17221 */ /* 0x000fe20000010000 */
[----:B------:R-:W-:-:S04]  /*9da0*/  MOV R176, 0xffffffff ;  /* 0xffffffff00b07802 */ /* 0x000fc80000000f00 */
[----:B------:R-:W-:-:S07]  /*9db0*/  MOV R231, R177 ;  /* 0x000000b100e77202 */ /* 0x000fce0000000f00 */
[----:B------:R-:W-:Y:S05]  /*9dc0*/  WARPSYNC.COLLECTIVE R176, `(.L_x_8804) ;  /* 0x00000000b0087348 */ /* 0x000fea0003c00000 */
[----:B------:R0:W1:Y:S02]  /*9dd0*/  SHFL.BFLY P3, R176, R231, R179, R178 ;  /* 0x0c0000b3e7b07389 */ /* 0x00006400000600b2 */
[----:B01----:R-:W-:Y:S05]  /*9de0*/  ENDCOLLECTIVE ;  /* 0x000000000000791b */ /* 0x003fea0003800000 */
.L_x_8804:
[----:B------:R-:W-:Y:S02]  /*9df0*/  HFMA2 R179, -RZ, RZ, 0, 9.5367431640625e-07 ;  /* 0x00000010ffb37431 */ /* 0x000fe400000001ff */
[----:B------:R-:W-:Y:S01]  /*9e00*/  FADD.FTZ R177, R177, R176 ;  /* 0x000000b0b1b17221 */ /* 0x000fe20000010000 */
[----:B------:R-:W-:-:S04]  /*9e10*/  MOV R176, 0xffffffff ;  /* 0xffffffff00b07802 */ /* 0x000fc80000000f00 */
[----:B------:R-:W-:-:S07]  /*9e20*/  MOV R231, R177 ;  /* 0x000000b100e77202 */ /* 0x000fce0000000f00 */
[----:B------:R-:W-:Y:S05]  /*9e30*/  WARPSYNC.COLLECTIVE R176, `(.L_x_8805) ;  /* 0x00000000b0087348 */ /* 0x000fea0003c00000 */
[----:B------:R0:W1:Y:S02]  /*9e40*/  SHFL.BFLY P3, R176, R231, R179, R178 ;  /* 0x0c0000b3e7b07389 */ /* 0x00006400000600b2 */
[----:B01----:R-:W-:Y:S05]  /*9e50*/  ENDCOLLECTIVE ;  /* 0x000000000000791b */ /* 0x003fea0003800000 */
.L_x_8805:
        /* <DEDUP_REMOVED lines=131> */
[----:B------:R-:W-:Y:S02]  /*a690*/  MOV R176, 0xffffffff ;  /* 0xffffffff00b07802 */ /* 0x000fe40000000f00 */
[----:B------:R-:W-:Y:S01]  /*a6a0*/  MOV R178, 0x1f ;  /* 0x0000001f00b27802 */ /* 0x000fe20000000f00 */
[----:B------:R-:W-:-:S07]  /*a6b0*/  IMAD.MOV.U32 R231, RZ, RZ, R230 ;  /* 0x000000ffffe77224 */ /* 0x000fce00078e00e6 */
[----:B------:R-:W-:Y:S05]  /*a6c0*/  WARPSYNC.COLLECTIVE R176, `(.L_x_8806) ;  /* 0x00000000b0087348 */ /* 0x000fea0003c00000 */
[----:B------:R0:W1:Y:S02]  /*a6d0*/  SHFL.BFLY P3, R176, R231, R179, R178 ;  /* 0x0c0000b3e7b07389 */ /* 0x00006400000600b2 */
[----:B01----:R-:W-:Y:S05]  /*a6e0*/  ENDCOLLECTIVE ;  /* 0x000000000000791b */ /* 0x003fea0003800000 */
.L_x_8806:
[----:B------:R-:W-:Y:S02]  /*a6f0*/  HFMA2 R179, -RZ, RZ, 0, 1.1920928955078125e-07 ;  /* 0x00000002ffb37431 */ /* 0x000fe400000001ff */
[----:B------:R-:W-:Y:S01]  /*a700*/  FADD.FTZ R230, R230, R176 ;  /* 0x000000b0e6e67221 */ /* 0x000fe20000010000 */
[----:B------:R-:W-:-:S04]  /*a710*/  MOV R176, 0xffffffff ;  /* 0xffffffff00b07802 */ /* 0x000fc80000000f00 */
[----:B------:R-:W-:-:S07]  /*a720*/  MOV R231, R230 ;  /* 0x000000e600e77202 */ /* 0x000fce0000000f00 */
[----:B------:R-:W-:Y:S05]  /*a730*/  WARPSYNC.COLLECTIVE R176, `(.L_x_8807) ;  /* 0x00000000b0087348 */ /* 0x000fea0003c00000 */
[----:B------:R0:W1:Y:S02]  /*a740*/  SHFL.BFLY P3, R176, R231, R179, R178 ;  /* 0x0c0000b3e7b07389 */ /* 0x00006400000600b2 */
[----:B01----:R-:W-:Y:S05]  /*a750*/  ENDCOLLECTIVE ;  /* 0x000000000000791b */ /* 0x003fea0003800000 */
.L_x_8807:
[----:B------:R-:W-:Y:S02]  /*a760*/  IMAD.MOV.U32 R179, RZ, RZ, 0x4 ;  /* 0x00000004ffb37424 */ /* 0x000fe400078e00ff */
[----:B------:R-:W-:Y:S01]  /*a770*/  FADD.FTZ R230, R230, R176 ;  /* 0x000000b0e6e67221 */ /* 0x000fe20000010000 */
[----:B------:R-:W-:-:S04]  /*a780*/  MOV R176, 0xffffffff ;  /* 0xffffffff00b07802 */ /* 0x000fc80000000f00 */
[----:B------:R-:W-:-:S07]  /*a790*/  MOV R231, R230 ;  /* 0x000000e600e77202 */ /* 0x000fce0000000f00 */
[----:B------:R-:W-:Y:S05]  /*a7a0*/  WARPSYNC.COLLECTIVE R176, `(.L_x_8808) ;  /* 0x00000000b0087348 */ /* 0x000fea0003c00000 */
[----:B------:R0:W1:Y:S02]  /*a7b0*/  SHFL.BFLY P3, R176, R231, R179, R178 ;  /* 0x0c0000b3e7b07389 */ /* 0x00006400000600b2 */
[----:B01----:R-:W-:Y:S05]  /*a7c0*/  ENDCOLLECTIVE ;  /* 0x000000000000791b */ /* 0x003fea0003800000 */
.L_x_8808:
[----:B------:R-:W-:Y:S02]  /*a7d0*/  HFMA2 R179, -RZ, RZ, 0, 4.76837158203125e-07 ;  /* 0x00000008ffb37431 */ /* 0x000fe400000001ff */
[----:B------:R-:W-:Y:S01]  /*a7e0*/  FADD.FTZ R230, R230, R176 ;  /* 0x000000b0e6e67221 */ /* 0x000fe20000010000 */
[----:B------:R-:W-:-:S04]  /*a7f0*/  MOV R176, 0xffffffff ;  /* 0xffffffff00b07802 */ /* 0x000fc80000000f00 */
[----:B------:R-:W-:-:S07]  /*a800*/  MOV R231, R230 ;  /* 0x000000e600e77202 */ /* 0x000fce0000000f00 */
[----:B------:R-:W-:Y:S05]  /*a810*/  WARPSYNC.COLLECTIVE R176, `(.L_x_8809) ;  /* 0x00000000b0087348 */ /* 0x000fea0003c00000 */
[----:B------:R0:W1:Y:S02]  /*a820*/  SHFL.BFLY P3, R176, R231, R179, R178 ;  /* 0x0c0000b3e7b07389 */ /* 0x00006400000600b2 */
[----:B01----:R-:W-:Y:S05]  /*a830*/  ENDCOLLECTIVE ;  /* 0x000000000000791b */ /* 0x003fea0003800000 */
.L_x_8809:
[----:B------:R-:W-:Y:S02]  /*a840*/  HFMA2 R179, -RZ, RZ, 0, 9.5367431640625e-07 ;  /* 0x00000010ffb37431 */ /* 0x000fe400000001ff */
[----:B------:R-:W-:Y:S01]  /*a850*/  FADD.FTZ R230, R230, R176 ;  /* 0x000000b0e6e67221 */ /* 0x000fe20000010000 */
[----:B------:R-:W-:-:S04]  /*a860*/  MOV R176, 0xffffffff ;  /* 0xffffffff00b07802 */ /* 0x000fc80000000f00 */
[----:B------:R-:W-:-:S07]  /*a870*/  MOV R231, R230 ;  /* 0x000000e600e77202 */ /* 0x000fce0000000f00 */
[----:B------:R-:W-:Y:S05]  /*a880*/  WARPSYNC.COLLECTIVE R176, `(.L_x_8810) ;  /* 0x00000000b0087348 */ /* 0x000fea0003c00000 */
[----:B------:R0:W1:Y:S02]  /*a890*/  SHFL.BFLY P3, R176, R231, R179, R178 ;  /* 0x0c0000b3e7b07389 */ /* 0x00006400000600b2 */
[----:B01----:R-:W-:Y:S05]  /*a8a0*/  ENDCOLLECTIVE ;  /* 0x000000000000791b */ /* 0x003fea0003800000 */
.L_x_8810:
[----:B------:R-:W-:Y:S05]  /*a8b0*/  BRA `(.L_x_8811) ;  /* 0xffffffd4003c7947 */ /* 0x000fea000383ffff */
.L_x_8812:
        /* <DEDUP_REMOVED lines=12> */
.L_x_43869:


//--------------------- .text._ZN10layer_norm31ln_parallel_residual_fwd_kernelINS_13Kernel_traitsIf13__nv_bfloat16S2_S2_fjLj2048ELj1ELj4ELj1ELj16ENS_18Kernel_traits_baseILj2048EfS2_S2_S2_fjLj128EEEEELb0ELb1ELb0EEEvNS_9FwdParamsE --------------------------
	.section	.text._ZN10layer_norm31ln_parallel_residual_fwd_kernelINS_13Kernel_traitsIf13__nv_bfloat16S2_S2_fjLj2048ELj1ELj4ELj1ELj16ENS_18Kernel_traits_baseILj2048EfS2_S2_S2_fjLj128EEEEELb0ELb1ELb0EEEvNS_9FwdParamsE,"ax",@progbits
	.align	128
        .global         _ZN10layer_norm31ln_parallel_residual_fwd_kernelINS_13Kernel_traitsIf13__nv_bfloat16S2_S2_fjLj2048ELj1ELj4ELj1ELj16ENS_18Kernel_traits_baseILj2048EfS2_S2_S2_fjLj128EEEEELb0ELb1ELb0EEEvNS_9FwdParamsE
        .type           _ZN10layer_norm31ln_parallel_residual_fwd_kernelINS_13Kernel_traitsIf13__nv_bfloat16S2_S2_fjLj2048ELj1ELj4ELj1ELj16ENS_18Kernel_traits_baseILj2048EfS2_S2_S2_fjLj128EEEEELb0ELb1ELb0EEEvNS_9FwdParamsE,@function
        .size           _ZN10layer_norm31ln_parallel_residual_fwd_kernelINS_13Kernel_traitsIf13__nv_bfloat16S2_S2_fjLj2048ELj1ELj4ELj1ELj16ENS_18Kernel_traits_baseILj2048EfS2_S2_S2_fjLj128EEEEELb0ELb1ELb0EEEvNS_9FwdParamsE,(.L_x_43870 - _ZN10layer_norm31ln_parallel_residual_fwd_kernelINS_13Kernel_traitsIf13__nv_bfloat16S2_S2_fjLj2048ELj1ELj4ELj1ELj16ENS_18Kernel_traits_baseILj2048EfS2_S2_S2_fjLj128EEEEELb0ELb1ELb0EEEvNS_9FwdParamsE)
        .other          _ZN10layer_norm31ln_parallel_residual_fwd_kernelINS_13Kernel_traitsIf13__nv_bfloat16S2_S2_fjLj2048ELj1ELj4ELj1ELj16ENS_18Kernel_traits_baseILj2048EfS2_S2_S2_fjLj128EEEEELb0ELb1ELb0EEEvNS_9FwdParamsE,@"STO_CUDA_ENTRY STV_DEFAULT"
_ZN10layer_norm31ln_parallel_residual_fwd_kernelINS_13Kernel_traitsIf13__nv_bfloat16S2_S2_fjLj2048ELj1ELj4ELj1ELj16ENS_18Kernel_traits_baseILj2048EfS2_S2_S2_fjLj128EEEEELb0ELb1ELb0EEEvNS_9FwdParamsE:
.text._ZN10layer_norm31ln_parallel_residual_fwd_kernelINS_13Kernel_traitsIf13__nv_bfloat16S2_S2_fjLj2048ELj1ELj4ELj1ELj16ENS_18Kernel_traits_baseILj2048EfS2_S2_S2_fjLj128EEEEELb0ELb1ELb0EEEvNS_9FwdParamsE:
        /* <DEDUP_REMOVED lines=11> */
[C---:B0-----:R-:W-:Y:S01]  /*00b0*/  LOP3.LUT R2, R4.reuse, 0x1f, RZ, 0xc, !PT ;  /* 0x0000001f04027812 */ /* 0x041fe200078e0cff */
        /* <DEDUP_REMOVED lines=14> */
[----:B------:R-:W-:-:S05]  /*01a0*/  MOV R29, R2 ;  /* 0x00000002001d7202 */ /* 0x000fca0000000f00 */
[----:B------:R-:W-:Y:S02]  /*01b0*/  @P4 LOP3.LUT R29, R2, 0x20, RZ, 0xfc, !PT ;  /* 0x00000020021d4812 */ /* 0x000fe400078efcff */
[----:B------:R-:W1:Y:S08]  /*01c0*/  @P1 LDC.64 R6, c[0x0][0x438] ;  /* 0x00010e00ff061b82 */ /* 0x000e700000000a00 */
[----:B------:R-:W2:Y:S08]  /*01d0*/  @P2 LDC.64 R8, c[0x0][0x3d0] ;  /* 0x0000f400ff082b82 */ /* 0x000eb00000000a00 */
[----:B------:R-:W3:Y:S01]  /*01e0*/  @P2 LDC.64 R10, c[0x0][0x438] ;  /* 0x00010e00ff0a2b82 */ /* 0x000ee20000000a00 */
[----:B0-----:R-:W-:-:S05]  /*01f0*/  @P1 IMAD.WIDE.U32 R4, R29, 0x20, R4 ;  /* 0x000000201d041825 */ /* 0x001fca00078e0004 */
[----:B------:R-:W5:Y:S02]  /*0200*/  @P1 LDG.E.128 R164, desc[UR6][R4.64] ;  /* 0x0000000604a41981 */ /* 0x000f64000c1e1d00 */
[----:B------:R-:W0:Y:S01]  /*0210*/  @P3 LDC.64 R12, c[0x0][0x3d0] ;  /* 0x0000f400ff0c3b82 */ /* 0x000e220000000a00 */
[C---:B-1----:R-:W-:Y:S01]  /*0220*/  @P1 IMAD.WIDE.U32 R6, R29.reuse, 0x20, R6 ;  /* 0x000000201d061825 */ /* 0x042fe200078e0006 */
[----:B------:R-:W-:Y:S01]  /*0230*/  @P1 IADD3 R29, PT, PT, R29, 0x20, RZ ;  /* 0x000000201d1d1810 */ /* 0x000fe20007ffe0ff */
[----:B------:R1:W5:Y:S04]  /*0240*/  @P1 LDG.E.128 R160, desc[UR6][R4.64+0x10] ;  /* 0x0000100604a01981 */ /* 0x000368000c1e1d00 */
[----:B------:R-:W5:Y:S01]  /*0250*/  @P1 LD.E.128 R156, desc[UR6][R6.64] ;  /* 0x00000006069c1980 */ /* 0x000f62000c101d00 */
[----:B------:R-:W4:Y:S08]  /*0260*/  @P3 LDC.64 R14, c[0x0][0x438] ;  /* 0x00010e00ff0e3b82 */ /* 0x000f300000000a00 */
[----:B------:R-:W1:Y:S01]  /*0270*/  @P5 LDC.64 R16, c[0x0][0x3d0] ;  /* 0x0000f400ff105b82 */ /* 0x000e620000000a00 */
[----:B------:R1:W5:Y:S07]  /*0280*/  @P1 LD.E.128 R152, desc[UR6][R6.64+0x10] ;  /* 0x0000100606981980 */ /* 0x00036e000c101d00 */
[----:B------:R-:W1:Y:S01]  /*0290*/  @P5 LDC.64 R18, c[0x0][0x438] ;  /* 0x00010e00ff125b82 */ /* 0x000e620000000a00 */
[----:B--2---:R-:W-:-:S07]  /*02a0*/  @P2 IMAD.WIDE.U32 R8, R29, 0x20, R8 ;  /* 0x000000201d082825 */ /* 0x004fce00078e0008 */
[----:B------:R-:W2:Y:S01]  /*02b0*/  @P6 LDC.64 R20, c[0x0][0x3d0] ;  /* 0x0000f400ff146b82 */ /* 0x000ea20000000a00 */
[----:B---3--:R-:W-:-:S07]  /*02c0*/  @P2 IMAD.WIDE.U32 R10, R29, 0x20, R10 ;  /* 0x000000201d0a2825 */ /* 0x008fce00078e000a */
[----:B------:R-:W3:Y:S01]  /*02d0*/  @P6 LDC.64 R22, c[0x0][0x438] ;  /* 0x00010e00ff166b82 */ /* 0x000ee20000000a00 */
[----:B------:R-:W-:Y:S01]  /*02e0*/  @P2 IADD3 R29, PT, PT, R29, 0x20, RZ ;  /* 0x000000201d1d2810 */ /* 0x000fe20007ffe0ff */
[----:B------:R1:W5:Y:S06]  /*02f0*/  @P2 LDG.E.128 R148, desc[UR6][R8.64] ;  /* 0x0000000608942981 */ /* 0x00036c000c1e1d00 */
[----:B------:R-:W3:Y:S01]  /*0300*/  @P0 LDC.64 R24, c[0x0][0x3d0] ;  /* 0x0000f400ff180b82 */ /* 0x000ee20000000a00 */
[C---:B0-----:R-:W-:Y:S01]  /*0310*/  @P3 IMAD.WIDE.U32 R12, R29.reuse, 0x20, R12 ;  /* 0x000000201d0c3825 */ /* 0x041fe200078e000c */
[----:B------:R0:W5:Y:S06]  /*0320*/  @P2 LDG.E.128 R144, desc[UR6][R8.64+0x10] ;  /* 0x0000100608902981 */ /* 0x00016c000c1e1d00 */
[----:B------:R-:W0:Y:S01]  /*0330*/  @P0 LDC.64 R26, c[0x0][0x438] ;  /* 0x00010e00ff1a0b82 */ /* 0x000e220000000a00 */
[----:B----4-:R-:W-:-:S07]  /*0340*/  @P3 IMAD.WIDE.U32 R14, R29, 0x20, R14 ;  /* 0x000000201d0e3825 */ /* 0x010fce00078e000e */
[----:B-1----:R-:W1:Y:S08]  /*0350*/  @P4 LDC.64 R4, c[0x0][0x3d0] ;  /* 0x0000f400ff044b82 */ /* 0x002e700000000a00 */
[----:B------:R-:W4:Y:S01]  /*0360*/  @P4 LDC.64 R6, c[0x0][0x438] ;  /* 0x00010e00ff064b82 */ /* 0x000f220000000a00 */
[----:B------:R-:W-:Y:S01]  /*0370*/  @P3 IADD3 R29, PT, PT, R29, 0x20, RZ ;  /* 0x000000201d1d3810 */ /* 0x000fe20007ffe0ff */
[----:B------:R0:W5:Y:S04]  /*0380*/  @P2 LD.E.128 R140, desc[UR6][R10.64] ;  /* 0x000000060a8c2980 */ /* 0x000168000c101d00 */
[C---:B------:R-:W-:Y:S01]  /*0390*/  @P5 IMAD.WIDE.U32 R16, R29.reuse, 0x20, R16 ;  /* 0x000000201d105825 */ /* 0x040fe200078e0010 */
[----:B------:R0:W5:Y:S03]  /*03a0*/  @P2 LD.E.128 R136, desc[UR6][R10.64+0x10] ;  /* 0x000010060a882980 */ /* 0x000166000c101d00 */
[C---:B------:R-:W-:Y:S01]  /*03b0*/  @P5 IMAD.WIDE.U32 R18, R29.reuse, 0x20, R18 ;  /* 0x000000201d125825 */ /* 0x040fe200078e0012 */
[----:B------:R0:W5:Y:S03]  /*03c0*/  @P3 LDG.E.128 R132, desc[UR6][R12.64] ;  /* 0x000000060c843981 */ /* 0x000166000c1e1d00 */
[----:B------:R-:W-:Y:S01]  /*03d0*/  @P5 VIADD R29, R29, 0x20 ;  /* 0x000000201d1d5836 */ /* 0x000fe20000000000 */
[----:B------:R0:W5:Y:S03]  /*03e0*/  @P3 LDG.E.128 R128, desc[UR6][R12.64+0x10] ;  /* 0x000010060c803981 */ /* 0x000166000c1e1d00 */
[C---:B--2---:R-:W-:Y:S01]  /*03f0*/  @P6 IMAD.WIDE.U32 R20, R29.reuse, 0x20, R20 ;  /* 0x000000201d146825 */ /* 0x044fe200078e0014 */
[----:B------:R2:W5:Y:S03]  /*0400*/  @P3 LD.E.128 R124, desc[UR6][R14.64] ;  /* 0x000000060e7c3980 */ /* 0x000566000c101d00 */
[C---:B---3--:R-:W-:Y:S01]  /*0410*/  @P6 IMAD.WIDE.U32 R22, R29.reuse, 0x20, R22 ;  /* 0x000000201d166825 */ /* 0x048fe200078e0016 */
[----:B------:R-:W-:Y:S01]  /*0420*/  @P6 IADD3 R29, PT, PT, R29, 0x20, RZ ;  /* 0x000000201d1d6810 */ /* 0x000fe20007ffe0ff */
[----:B------:R2:W5:Y:S02]  /*0430*/  @P3 LD.E.128 R120, desc[UR6][R14.64+0x10] ;  /* 0x000010060e783980 */ /* 0x000564000c101d00 */
[----:B-1----:R-:W-:-:S02]  /*0440*/  @P4 IMAD.WIDE.U32 R4, R2, 0x20, R4 ;  /* 0x0000002002044825 */ /* 0x002fc400078e0004 */
[----:B------:R2:W5:Y:S02]  /*0450*/  @P5 LDG.E.128 R116, desc[UR6][R16.64] ;  /* 0x0000000610745981 */ /* 0x000564000c1e1d00 */
[C---:B------:R-:W-:Y:S02]  /*0460*/  @P0 IMAD.WIDE.U32 R24, R29.reuse, 0x20, R24 ;  /* 0x000000201d180825 */ /* 0x040fe400078e0018 */
[----:B------:R2:W5:Y:S02]  /*0470*/  @P5 LDG.E.128 R112, desc[UR6][R16.64+0x10] ;  /* 0x0000100610705981 */ /* 0x000564000c1e1d00 */
[----:B0-----:R-:W-:Y:S02]  /*0480*/  @P0 IMAD.WIDE.U32 R26, R29, 0x20, R26 ;  /* 0x000000201d1a0825 */ /* 0x001fe400078e001a */
[----:B------:R2:W5:Y:S02]  /*0490*/  @P5 LD.E.128 R108, desc[UR6][R18.64] ;  /* 0x00000006126c5980 */ /* 0x000564000c101d00 */
[----:B----4-:R-:W-:-:S02]  /*04a0*/  @P4 IMAD.WIDE.U32 R6, R2, 0x20, R6 ;  /* 0x0000002002064825 */ /* 0x010fc400078e0006 */
[----:B------:R2:W5:Y:S04]  /*04b0*/  @P5 LD.E.128 R104, desc[UR6][R18.64+0x10] ;  /* 0x0000100612685980 */ /* 0x000568000c101d00 */
[----:B------:R2:W5:Y:S04]  /*04c0*/  @P6 LDG.E.128 R100, desc[UR6][R20.64] ;  /* 0x0000000614646981 */ /* 0x000568000c1e1d00 */
[----:B------:R2:W5:Y:S04]  /*04d0*/  @P6 LDG.E.128 R96, desc[UR6][R20.64+0x10] ;  /* 0x0000100614606981 */ /* 0x000568000c1e1d00 */
[----:B------:R2:W5:Y:S04]  /*04e0*/  @P6 LD.E.128 R92, desc[UR6][R22.64] ;  /* 0x00000006165c6980 */ /* 0x000568000c101d00 */
        /* <DEDUP_REMOVED lines=8> */
[----:B------:R2:W5:Y:S01]  /*0570*/  @P4 LD.E.128 R56, desc[UR6][R6.64+0x10] ;  /* 0x0000100606384980 */ /* 0x000562000c101d00 */
[----:B------:R-:W-:-:S02]  /*0580*/  ISETP.GE.U32.AND P1, PT, R3, 0x100, PT ;  /* 0x000001000300780c */ /* 0x000fc40003f26070 */
[----:B------:R-:W-:-:S11]  /*0590*/  @P0 IADD3 R29, PT, PT, R29, 0x20, RZ ;  /* 0x000000201d1d0810 */ /* 0x000fd60007ffe0ff */
[----:B--2---:R-:W-:Y:S05]  /*05a0*/  @!P1 BRA `(.L_x_8815) ;  /* 0x0000000400649947 */ /* 0x004fea0003800000 */
[----:B------:R-:W0:Y:S08]  /*05b0*/  LDC.64 R4, c[0x0][0x3d0] ;  /* 0x0000f400ff047b82 */ /* 0x000e300000000a00 */
[----:B------:R-:W1:Y:S01]  /*05c0*/  LDC.64 R6, c[0x0][0x438] ;  /* 0x00010e00ff067b82 */ /* 0x000e620000000a00 */
[----:B0-----:R-:W-:-:S05]  /*05d0*/  IMAD.WIDE.U32 R4, R29, 0x20, R4 ;  /* 0x000000201d047825 */ /* 0x001fca00078e0004 */
[----:B------:R0:W5:Y:S01]  /*05e0*/  LDG.E.128 R52, desc[UR6][R4.64] ;  /* 0x0000000604347981 */ /* 0x000162000c1e1d00 */
[----:B-1----:R-:W-:-:S03]  /*05f0*/  IMAD.WIDE.U32 R6, R29, 0x20, R6 ;  /* 0x000000201d067825 */ /* 0x002fc600078e0006 */
[----:B------:R0:W5:Y:S04]  /*0600*/  LDG.E.128 R48, desc[UR6][R4.64+0x10] ;  /* 0x0000100604307981 */ /* 0x000168000c1e1d00 */
[----:B------:R0:W5:Y:S04]  /*0610*/  LD.E.128 R44, desc[UR6][R6.64] ;  /* 0x00000006062c7980 */ /* 0x000168000c101d00 */
[----:B------:R0:W5:Y:S01]  /*0620*/  LD.E.128 R40, desc[UR6][R6.64+0x10] ;  /* 0x0000100606287980 */ /* 0x000162000c101d00 */
[----:B------:R-:W-:Y:S05]  /*0630*/  BRA `(.L_x_8815) ;  /* 0x0000000400407947 */ /* 0x000fea0003800000 */
.L_x_8814:
[C---:B------:R-:W-:Y:S02]  /*0640*/  ISETP.GE.U32.AND P6, PT, R3.reuse, 0x40, PT ;  /* 0x000000400300780c */ /* 0x040fe40003fc6070 */
[C---:B------:R-:W-:Y:S02]  /*0650*/  ISETP.GE.U32.AND P5, PT, R3.reuse, 0x60, PT ;  /* 0x000000600300780c */ /* 0x040fe40003fa6070 */
[C---:B------:R-:W-:Y:S02]  /*0660*/  ISETP.GE.U32.AND P4, PT, R3.reuse, 0x20, PT ;  /* 0x000000200300780c */ /* 0x040fe40003f86070 */
[C---:B------:R-:W-:Y:S02]  /*0670*/  ISETP.GE.U32.AND P3, PT, R3.reuse, 0x80, PT ;  /* 0x000000800300780c */ /* 0x040fe40003f66070 */
[----:B------:R-:W-:Y:S02]  /*0680*/  ISETP.GE.U32.AND P2, PT, R3, 0xa0, PT ;  /* 0x000000a00300780c */ /* 0x000fe40003f46070 */
[----:B------:R-:W-:-:S02]  /*0690*/  MOV R21, R2 ;  /* 0x0000000200157202 */ /* 0x000fc40000000f00 */
[C---:B------:R-:W-:Y:S01]  /*06a0*/  ISETP.GE.U32.AND P1, PT, R3.reuse, 0xc0, PT ;  /* 0x000000c00300780c */ /* 0x040fe20003f26070 */
[----:B------:R-:W0:Y:S01]  /*06b0*/  @P6 LDC.64 R4, c[0x0][0x3d0] ;  /* 0x0000f400ff046b82 */ /* 0x000e220000000a00 */
[----:B------:R-:W-:-:S03]  /*06c0*/  ISETP.GE.U32.AND P0, PT, R3, 0xe0, PT ;  /* 0x000000e00300780c */ /* 0x000fc60003f06070 */
[----:B------:R-:W-:-:S04]  /*06d0*/  @P4 LOP3.LUT R21, R2, 0x20, RZ, 0xfc, !PT ;  /* 0x0000002002154812 */ /* 0x000fc800078efcff */
[----:B------:R-:W1:Y:S08]  /*06e0*/  @P5 LDC.64 R6, c[0x0][0x3d0] ;  /* 0x0000f400ff065b82 */ /* 0x000e700000000a00 */
[----:B------:R-:W2:Y:S01]  /*06f0*/  @P3 LDC.64 R10, c[0x0][0x3d0] ;  /* 0x0000f400ff0a3b82 */ /* 0x000ea20000000a00 */
[----:B0-----:R-:W-:-:S07]  /*0700*/  @P6 IMAD.WIDE.U32 R4, R21, 0x20, R4 ;  /* 0x0000002015046825 */ /* 0x001fce00078e0004 */
[----:B------:R-:W0:Y:S01]  /*0710*/  @P2 LDC.64 R12, c[0x0][0x3d0] ;  /* 0x0000f400ff0c2b82 */ /* 0x000e220000000a00 */
[----:B------:R-:W-:Y:S01]  /*0720*/  @P6 IADD3 R21, PT, PT, R21, 0x20, RZ ;  /* 0x0000002015156810 */ /* 0x000fe20007ffe0ff */
[----:B------:R-:W5:Y:S04]  /*0730*/  @P6 LDG.E.128 R164, desc[UR6][R4.64] ;  /* 0x0000000604a46981 */ /* 0x000f68000c1e1d00 */
[----:B------:R3:W5:Y:S01]  /*0740*/  @P6 LDG.E.128 R160, desc[UR6][R4.64+0x10] ;  /* 0x0000100604a06981 */ /* 0x000762000c1e1d00 */
[----:B------:R-:W-:Y:S01]  /*0750*/  ISETP.GE.U32.AND P6, PT, R3, 0x100, PT ;  /* 0x000001000300780c */ /* 0x000fe20003fc6070 */
[----:B------:R-:W4:Y:S01]  /*0760*/  @P1 LDC.64 R14, c[0x0][0x3d0] ;  /* 0x0000f400ff0e1b82 */ /* 0x000f220000000a00 */
[----:B-1----:R-:W-:-:S04]  /*0770*/  @P5 IMAD.WIDE.U32 R8, R21, 0x20, R6 ;  /* 0x0000002015085825 */ /* 0x002fc800078e0006 */
[----:B------:R-:W-:Y:S01]  /*0780*/  @P5 VIADD R21, R21, 0x20 ;  /* 0x0000002015155836 */ /* 0x000fe20000000000 */
[----:B------:R1:W5:Y:S02]  /*0790*/  @P5 LDG.E.128 R148, desc[UR6][R8.64] ;  /* 0x0000000608945981 */ /* 0x000364000c1e1d00 */
[----:B------:R-:W3:Y:S01]  /*07a0*/  @P0 LDC.64 R16, c[0x0][0x3d0] ;  /* 0x0000f400ff100b82 */ /* 0x000ee20000000a00 */
[C---:B--2---:R-:W-:Y:S01]  /*07b0*/  @P3 IMAD.WIDE.U32 R10, R21.reuse, 0x20, R10 ;  /* 0x00000020150a3825 */ /* 0x044fe200078e000a */
[----:B------:R-:W-:Y:S01]  /*07c0*/  @P3 IADD3 R21, PT, PT, R21, 0x20, RZ ;  /* 0x0000002015153810 */ /* 0x000fe20007ffe0ff */
[----:B------:R1:W5:Y:S04]  /*07d0*/  @P5 LDG.E.128 R144, desc[UR6][R8.64+0x10] ;  /* 0x0000100608905981 */ /* 0x000368000c1e1d00 */
[C---:B0-----:R-:W-:Y:S01]  /*07e0*/  @P2 IMAD.WIDE.U32 R12, R21.reuse, 0x20, R12 ;  /* 0x00000020150c2825 */ /* 0x041fe200078e000c */
[----:B------:R-:W0:Y:S01]  /*07f0*/  @P6 LDC.64 R18, c[0x0][0x3d0] ;  /* 0x0000f400ff126b82 */ /* 0x000e220000000a00 */
[----:B------:R-:W-:Y:S01]  /*0800*/  @P2 IADD3 R21, PT, PT, R21, 0x20, RZ ;  /* 0x0000002015152810 */ /* 0x000fe20007ffe0ff */
[----:B------:R1:W5:Y:S04]  /*0810*/  @P3 LDG.E.128 R132, desc[UR6][R10.64] ;  /* 0x000000060a843981 */ /* 0x000368000c1e1d00 */
[----:B------:R1:W5:Y:S02]  /*0820*/  @P3 LDG.E.128 R128, desc[UR6][R10.64+0x10] ;  /* 0x000010060a803981 */ /* 0x000364000c1e1d00 */
[----:B------:R-:W2:Y:S01]  /*0830*/  @P4 LDC.64 R6, c[0x0][0x3d0] ;  /* 0x0000f400ff064b82 */ /* 0x000ea20000000a00 */
[C---:B----4-:R-:W-:Y:S01]  /*0840*/  @P1 IMAD.WIDE.U32 R14, R21.reuse, 0x20, R14 ;  /* 0x00000020150e1825 */ /* 0x050fe200078e000e */
[----:B------:R-:W-:Y:S01]  /*0850*/  @P1 IADD3 R21, PT, PT, R21, 0x20, RZ ;  /* 0x0000002015151810 */ /* 0x000fe20007ffe0ff */
[----:B------:R1:W5:Y:S04]  /*0860*/  @P2 LDG.E.128 R116, desc[UR6][R12.64] ;  /* 0x000000060c742981 */ /* 0x000368000c1e1d00 */
[----:B------:R1:W5:Y:S01]  /*0870*/  @P2 LDG.E.128 R112, desc[UR6][R12.64+0x10] ;  /* 0x000010060c702981 */ /* 0x000362000c1e1d00 */
[C---:B---3--:R-:W-:Y:S01]  /*0880*/  @P0 IMAD.WIDE.U32 R16, R21.reuse, 0x20, R16 ;  /* 0x0000002015100825 */ /* 0x048fe200078e0010 */
[----:B------:R-:W-:-:S02]  /*0890*/  @P0 IADD3 R21, PT, PT, R21, 0x20, RZ ;  /* 0x0000002015150810 */ /* 0x000fc40007ffe0ff */
[----:B------:R1:W5:Y:S04]  /*08a0*/  @P1 LDG.E.128 R100, desc[UR6][R14.64] ;  /* 0x000000060e641981 */ /* 0x000368000c1e1d00 */
[----:B------:R1:W5:Y:S01]  /*08b0*/  @P1 LDG.E.128 R96, desc[UR6][R14.64+0x10] ;  /* 0x000010060e601981 */ /* 0x000362000c1e1d00 */
[----:B0-----:R-:W-:-:S03]  /*08c0*/  @P6 IMAD.WIDE.U32 R4, R21, 0x20, R18 ;  /* 0x0000002015046825 */ /* 0x001fc600078e0012 */
[----:B------:R1:W5:Y:S04]  /*08d0*/  @P0 LDG.E.128 R84, desc[UR6][R16.64] ;  /* 0x0000000610540981 */ /* 0x000368000c1e1d00 */
[----:B------:R1:W5:Y:S01]  /*08e0*/  @P0 LDG.E.128 R80, desc[UR6][R16.64+0x10] ;  /* 0x0000100610500981 */ /* 0x000362000c1e1d00 */
[----:B--2---:R-:W-:-:S03]  /*08f0*/  @P4 IMAD.WIDE.U32 R6, R2, 0x20, R6 ;  /* 0x0000002002064825 */ /* 0x004fc600078e0006 */
[----:B------:R1:W5:Y:S04]  /*0900*/  @P6 LDG.E.128 R52, desc[UR6][R4.64] ;  /* 0x0000000604346981 */ /* 0x000368000c1e1d00 */
[----:B------:R1:W5:Y:S04]  /*0910*/  @P6 LDG.E.128 R48, desc[UR6][R4.64+0x10] ;  /* 0x0000100604306981 */ /* 0x000368000c1e1d00 */
[----:B------:R1:W5:Y:S04]  /*0920*/  @P4 LDG.E.128 R68, desc[UR6][R6.64] ;  /* 0x0000000606444981 */ /* 0x000368000c1e1d00 */
[----:B------:R1:W5:Y:S01]  /*0930*/  @P4 LDG.E.128 R64, desc[UR6][R6.64+0x10] ;  /* 0x0000100606404981 */ /* 0x000362000c1e1d00 */
        /* <DEDUP_REMOVED lines=28> */
[----:B------:R-:W-:Y:S02]  /*0b00*/  @P6 CS2R R42, SRZ ;  /* 0x00000000002a6805 */ /* 0x000fe4000001ff00 */
[----:B------:R-:W-:Y:S02]  /*0b10*/  @P6 CS2R R40, SRZ ;  /* 0x0000000000286805 */ /* 0x000fe4000001ff00 */
[----:B------:R-:W-:-:S02]  /*0b20*/  @P6 CS2R R46, SRZ ;  /* 0x00000000002e6805 */ /* 0x000fc4000001ff00 */
[----:B-1----:R-:W-:-:S07]  /*0b30*/  @P6 CS2R R44, SRZ ;  /* 0x00000000002c6805 */ /* 0x002fce000001ff00 */
.L_x_8815:
[----:B------:R-:W-:Y:S05]  /*0b40*/  BSYNC.RECONVERGENT B0 ;  /* 0x0000000000007941 */ /* 0x000fea0003800200 */
.L_x_8813:
[----:B------:R-:W1:Y:S02]  /*0b50*/  LDCU UR4, c[0x0][0x384] ;  /* 0x00007080ff0477ac */ /* 0x000e640008000800 */
[----:B-1----:R-:W-:-:S13]  /*0b60*/  ISETP.GE.AND P0, PT, R0, UR4, PT ;  /* 0x0000000400007c0c */ /* 0x002fda000bf06270 */
[----:B------:R-:W-:Y:S05]  /*0b70*/  @P0 EXIT ;  /* 0x000000000000094d */ /* 0x000fea0003800000 */
[----:B------:R-:W1:Y:S01]  /*0b80*/  LDCU.U8 UR4, c[0x0][0x410] ;  /* 0x00008200ff0477ac */ /* 0x000e620008000000 */
[----:B0-----:R-:W0:Y:S01]  /*0b90*/  LDC.64 R6, c[0x0][0x398] ;  /* 0x0000e600ff067b82 */ /* 0x001e220000000a00 */
[----:B------:R-:W-:Y:S01]  /*0ba0*/  LOP3.LUT R4, R4, 0xfffff7ff, RZ, 0xc0, !PT ;  /* 0xfffff7ff04047812 */ /* 0x000fe200078ec0ff */
[----:B------:R-:W0:Y:S01]  /*0bb0*/  LDCU.64 UR8, c[0x0][0x3a0] ;  /* 0x00007400ff0877ac */ /* 0x000e220008000a00 */
[----:B------:R-:W2:Y:S01]  /*0bc0*/  LDCU UR10, c[0x0][0x388] ;  /* 0x00007100ff0a77ac */ /* 0x000ea20008000800 */
[----:B------:R-:W3:Y:S01]  /*0bd0*/  LDCU UR5, c[0x0][0x448] ;  /* 0x00008900ff0577ac */ /* 0x000ee20008000800 */
[----:B------:R-:W4:Y:S01]  /*0be0*/  LDCU.64 UR12, c[0x0][0x398] ;  /* 0x00007300ff0c77ac */ /* 0x000f220008000a00 */
[----:B-1----:R-:W-:Y:S01]  /*0bf0*/  ISETP.NE.AND P0, PT, RZ, UR4, PT ;  /* 0x00000004ff007c0c */ /* 0x002fe2000bf05270 */
[----:B------:R-:W1:Y:S01]  /*0c00*/  LDCU.64 UR14, c[0x0][0x3a0] ;  /* 0x00007400ff0e77ac */ /* 0x000e620008000a00 */
[----:B0-----:R-:W-:-:S04]  /*0c10*/  LOP3.LUT P3, RZ, R6, UR8, RZ, 0xfc, !PT ;  /* 0x0000000806ff7c12 */ /* 0x001fc8000f86fcff */
[----:B------:R-:W-:-:S07]  /*0c20*/  LOP3.LUT P3, RZ, R7, UR9, RZ, 0xfc, P3 ;  /* 0x0000000907ff7c12 */ /* 0x000fce000986fcff */
[----:B-1234-:R-:W-:-:S07]  /*0c30*/  @P0 LOP3.LUT R4, R4, 0x800, RZ, 0xfc, !PT ;  /* 0x0000080004040812 */ /* 0x01efce00078efcff */
.L_x_8881:
        /* <DEDUP_REMOVED lines=26> */
[C---:B-----5:R-:W-:Y:S02]  /*0de0*/  PRMT R5, R168.reuse, 0x7632, R5 ;  /* 0x00007632a8057816 */ /* 0x060fe40000000005 */
[----:B------:R-:W-:Y:S02]  /*0df0*/  SHF.L.U32 R168, R168, 0x10, RZ ;  /* 0x00000010a8a87819 */ /* 0x000fe400000006ff */
[----:B------:R-:W-:Y:S02]  /*0e00*/  SHF.L.U32 R13, R32, 0x10, RZ ;  /* 0x00000010200d7819 */ /* 0x000fe400000006ff */
[C---:B------:R-:W-:Y:S02]  /*0e10*/  PRMT R21, R169.reuse, 0x7632, R21 ;  /* 0x00007632a9157816 */ /* 0x040fe40000000015 */
        /* <DEDUP_REMOVED lines=8> */
[C---:B------:R-:W-:Y:S01]  /*0ea0*/  PRMT R192, R170.reuse, 0x7632, R192 ;  /* 0x00007632aac07816 */ /* 0x040fe200000000c0 */
[----:B------:R-:W-:Y:S01]  /*0eb0*/  IMAD.U32 R170, R170, 0x10000, RZ ;  /* 0x00010000aaaa7824 */ /* 0x000fe200078e00ff */
[----:B------:R-:W-:Y:S01]  /*0ec0*/  SHF.L.U32 R31, R34, 0x10, RZ ;  /* 0x00000010221f7819 */ /* 0x000fe200000006ff */
[----:B------:R-:W-:Y:S01]  /*0ed0*/  FADD.FTZ R28, R5, R28 ;  /* 0x0000001c051c7221 */ /* 0x000fe20000010000 */
[----:B------:R-:W-:-:S02]  /*0ee0*/  SHF.L.U32 R21, R21, 0x10, RZ ;  /* 0x0000001015157819 */ /* 0x000fc400000006ff */
        /* <DEDUP_REMOVED lines=36> */
.L_x_8819:
[----:B-----5:R-:W-:Y:S01]  /*1130*/  SHF.L.U32 R13, R169, 0x10, RZ ;  /* 0x00000010a90d7819 */ /* 0x020fe200000006ff */
[----:B------:R-:W-:Y:S01]  /*1140*/  IMAD.U32 R5, R168, 0x10000, RZ ;  /* 0x00010000a8057824 */ /* 0x000fe200078e00ff */
[----:B------:R-:W-:Y:S02]  /*1150*/  SHF.L.U32 R28, R32, 0x10, RZ ;  /* 0x00000010201c7819 */ /* 0x000fe400000006ff */
[----:B------:R-:W-:Y:S02]  /*1160*/  SHF.L.U32 R30, R33, 0x10, RZ ;  /* 0x00000010211e7819 */ /* 0x000fe400000006ff */
[----:B------:R-:W-:Y:S01]  /*1170*/  PRMT R192, R168, 0x7632, R192 ;  /* 0x00007632a8c07816 */ /* 0x000fe200000000c0 */
[----:B------:R-:W-:Y:S01]  /*1180*/  FADD.FTZ R5, R5, R28 ;  /* 0x0000001c05057221 */ /* 0x000fe20000010000 */
[----:B------:R-:W-:Y:S01]  /*1190*/  PRMT R194, R171, 0x7632, R194 ;  /* 0x00007632abc27816 */ /* 0x000fe200000000c2 */
[----:B------:R-:W-:Y:S01]  /*11a0*/  FADD.FTZ R13, R13, R30 ;  /* 0x0000001e0d0d7221 */ /* 0x000fe20000010000 */
[----:B------:R-:W-:-:S02]  /*11b0*/  PRMT R31, R35, 0x7632, R31 ;  /* 0x00007632231f7816 */ /* 0x000fc4000000001f */
[----:B------:R-:W-:Y:S02]  /*11c0*/  PRMT R168, R169, 0x7632, R168 ;  /* 0x00007632a9a87816 */ /* 0x000fe400000000a8 */
[----:B------:R-:W-:Y:S02]  /*11d0*/  PRMT R193, R170, 0x7632, R193 ;  /* 0x00007632aac17816 */ /* 0x000fe400000000c1 */
        /* <DEDUP_REMOVED lines=26> */
.L_x_8818:
[----:B------:R-:W-:Y:S05]  /*1380*/  @!P1 BRA `(.L_x_8821) ;  /* 0x0000000000849947 */ /* 0x000fea0003800000 */
[C---:B-----5:R-:W-:Y:S02]  /*1390*/  PRMT R31, R169.reuse, 0x7632, R31 ;  /* 0x00007632a91f7816 */ /* 0x060fe4000000001f */
[----:B------:R-:W-:Y:S02]  /*13a0*/  SHF.L.U32 R13, R169, 0x10, RZ ;  /* 0x00000010a90d7819 */ /* 0x000fe400000006ff */
[----:B------:R-:W-:Y:S01]  /*13b0*/  PRMT R192, R171, 0x7632, R192 ;  /* 0x00007632abc07816 */ /* 0x000fe200000000c0 */
[----:B------:R-:W-:Y:S01]  /*13c0*/  IMAD.U32 R31, R31, 0x10000, RZ ;  /* 0x000100001f1f7824 */ /* 0x000fe200078e00ff */
[----:B------:R-:W-:Y:S02]  /*13d0*/  PRMT R28, R168, 0x7632, R28 ;  /* 0x00007632a81c7816 */ /* 0x000fe4000000001c */
[----:B------:R-:W-:Y:S02]  /*13e0*/  PRMT R169, R170, 0x7632, R169 ;  /* 0x00007632aaa97816 */ /* 0x000fe400000000a9 */
[----:B------:R-:W-:-:S02]  /*13f0*/  SHF.L.U32 R29, R194, 0x10, RZ ;  /* 0x00000010c21d7819 */ /* 0x000fc400000006ff */
[----:B------:R-:W-:Y:S01]  /*1400*/  SHF.L.U32 R194, R196, 0x10, RZ ;  /* 0x00000010c4c27819 */ /* 0x000fe200000006ff */
[----:B------:R-:W-:Y:S01]  /*1410*/  IMAD.U32 R196, R198, 0x10000, RZ ;  /* 0x00010000c6c47824 */ /* 0x000fe200078e00ff */
[----:B------:R-:W-:Y:S02]  /*1420*/  SHF.L.U32 R21, R170, 0x10, RZ ;  /* 0x00000010aa157819 */ /* 0x000fe400000006ff */
        /* <DEDUP_REMOVED lines=15> */
[----:B------:R-:W-:Y:S02]  /*1520*/  FADD.FTZ R198, R171, R198 ;  /* 0x000000c6abc67221 */ /* 0x000fe40000010000 */
[----:B------:R-:W-:Y:S02]  /*1530*/  FADD.FTZ R196, R169, R196 ;  /* 0x000000c4a9c47221 */ /* 0x000fe40000010000 */
[----:B------:R-:W-:Y:S01]  /*1540*/  FADD.FTZ R192, R28, R29 ;  /* 0x0000001d1cc07221 */ /* 0x000fe20000010000 */
[----:B------:R-:W-:Y:S02]  /*1550*/  F2FP.BF16.F32.PACK_AB R31, R193, R198 ;  /* 0x000000c6c11f723e */ /* 0x000fe400000010ff */
[----:B------:R-:W-:Y:S02]  /*1560*/  F2FP.BF16.F32.PACK_AB R30, R196, R21 ;  /* 0x00000015c41e723e */ /* 0x000fe400000010ff */
[----:B------:R-:W-:-:S02]  /*1570*/  F2FP.BF16.F32.PACK_AB R29, R194, R13 ;  /* 0x0000000dc21d723e */ /* 0x000fc400000010ff */
[----:B------:R-:W-:Y:S01]  /*1580*/  F2FP.BF16.F32.PACK_AB R28, R192, R5 ;  /* 0x00000005c01c723e */ /* 0x000fe200000010ff */
[----:B------:R-:W-:Y:S06]  /*1590*/  BRA `(.L_x_8820) ;  /* 0x0000000000307947 */ /* 0x000fec0003800000 */
.L_x_8821:
        /* <DEDUP_REMOVED lines=12> */
.L_x_8820:
[----:B------:R-:W0:Y:S01]  /*1660*/  @P3 LDC.64 R168, c[0x0][0x3a8] ;  /* 0x0000ea00ffa83b82 */ /* 0x000e220000000a00 */
[C---:B------:R-:W-:Y:S02]  /*1670*/  VIADD R215, R213.reuse, 0x20 ;  /* 0x00000020d5d77836 */ /* 0x040fe40000000000 */
[----:B0-----:R-:W-:-:S05]  /*1680*/  @P3 IMAD.WIDE.U32 R168, R213, 0x10, R168 ;  /* 0x00000010d5a83825 */ /* 0x001fca00078e00a8 */
[----:B------:R0:W-:Y:S02]  /*1690*/  @P3 STG.E.128 desc[UR6][R168.64], R28 ;  /* 0x0000001ca8003986 */ /* 0x0001e4000c101d06 */
.L_x_8817:
[----:B------:R-:W-:Y:S05]  /*16a0*/  BSYNC.RECONVERGENT B0 ;  /* 0x0000000000007941 */ /* 0x000fea0003800200 */
.L_x_8816:
        /* <DEDUP_REMOVED lines=41> */
.L_x_8825:
[C---:B-----5:R-:W-:Y:S01]  /*1940*/  PRMT R28, R168.reuse, 0x7632, R28 ;  /* 0x00007632a81c7816 */ /* 0x060fe2000000001c */
[----:B------:R-:W-:Y:S01]  /*1950*/  IMAD.U32 R14, R169, 0x10000, RZ ;  /* 0x00010000a90e7824 */ /* 0x000fe200078e00ff */
[----:B------:R-:W-:Y:S01]  /*1960*/  SHF.L.U32 R6, R168, 0x10, RZ ;  /* 0x00000010a8067819 */ /* 0x000fe200000006ff */
[----:B------:R-:W-:Y:S01]  /*1970*/  IMAD.U32 R190, R39, 0x10000, RZ ;  /* 0x0001000027be7824 */ /* 0x000fe200078e00ff */
[C---:B------:R-:W-:Y:S02]  /*1980*/  PRMT R168, R170.reuse, 0x7632, R168 ;  /* 0x00007632aaa87816 */ /* 0x040fe400000000a8 */
[----:B------:R-:W-:Y:S02]  /*1990*/  SHF.L.U32 R22, R170, 0x10, RZ ;  /* 0x00000010aa167819 */ /* 0x000fe400000006ff */
[----:B------:R-:W-:Y:S02]  /*19a0*/  PRMT R30, R169, 0x7632, R30 ;  /* 0x00007632a91e7816 */ /* 0x000fe4000000001e */
        /* <DEDUP_REMOVED lines=26> */
.L_x_8824:
[----:B------:R-:W-:-:S04]  /*1b50*/  UISETP.NE.U32.AND UP0, UPT, UR14, URZ, UPT ;  /* 0x000000ff0e00728c */ /* 0x000fc8000bf05070 */
[----:B------:R-:W-:-:S09]  /*1b60*/  UISETP.NE.AND.EX UP0, UPT, UR15, URZ, UPT, UP0 ;  /* 0x000000ff0f00728c */ /* 0x000fd2000bf05300 */
[----:B------:R-:W-:Y:S05]  /*1b70*/  BRA.U UP0, `(.L_x_8827) ;  /* 0x0000000100947547 */ /* 0x000fea000b800000 */
[----:B-----5:R-:W-:Y:S01]  /*1b80*/  SHF.L.U32 R14, R169, 0x10, RZ ;  /* 0x00000010a90e7819 */ /* 0x020fe200000006ff */
        /* <DEDUP_REMOVED lines=8> */
[----:B------:R-:W-:-:S02]  /*1c10*/  PRMT R169, R170, 0x7632, R169 ;  /* 0x00007632aaa97816 */ /* 0x000fc400000000a9 */
[----:B------:R-:W-:Y:S02]  /*1c20*/  SHF.L.U32 R22, R170, 0x10, RZ ;  /* 0x00000010aa167819 */ /* 0x000fe400000006ff */
[----:B------:R-:W-:Y:S01]  /*1c30*/  PRMT R170, R171, 0x7632, R170 ;  /* 0x00007632abaa7816 */ /* 0x000fe200000000aa */
[----:B------:R-:W-:Y:S01]  /*1c40*/  IMAD.U32 R169, R169, 0x10000, RZ ;  /* 0x00010000a9a97824 */ /* 0x000fe200078e00ff */
[----:B------:R-:W-:Y:S01]  /*1c50*/  PRMT R28, R32, 0x7632, R28 ;  /* 0x00007632201c7816 */ /* 0x000fe2000000001c */
[----:B------:R-:W-:Y:S01]  /*1c60*/  FADD.FTZ R22, R187, R22 ;  /* 0x00000016bb167221 */ /* 0x000fe20000010000 */
[----:B------:R-:W-:Y:S02]  /*1c70*/  PRMT R29, R33, 0x7632, R29 ;  /* 0x00007632211d7816 */ /* 0x000fe4000000001d */
[----:B------:R-:W-:Y:S01]  /*1c80*/  PRMT R30, R34, 0x7632, R30 ;  /* 0x00007632221e7816 */ /* 0x000fe2000000001e */
[----:B------:R-:W-:Y:S01]  /*1c90*/  IMAD.U32 R28, R28, 0x10000, RZ ;  /* 0x000100001c1c7824 */ /* 0x000fe200078e00ff */
        /* <DEDUP_REMOVED lines=19> */
.L_x_8827:
        /* <DEDUP_REMOVED lines=10> */
[----:B------:R-:W-:Y:S02]  /*1e70*/  SHF.L.U32 R29, R28, 0x10, RZ ;  /* 0x000000101c1d7819 */ /* 0x000fe400000006ff */
[----:B------:R-:W-:Y:S01]  /*1e80*/  SHF.L.U32 R14, R14, 0x10, RZ ;  /* 0x000000100e0e7819 */ /* 0x000fe200000006ff */
[----:B------:R-:W-:Y:S01]  /*1e90*/  IMAD.U32 R6, R6, 0x10000, RZ ;  /* 0x0001000006067824 */ /* 0x000fe200078e00ff */
[----:B------:R-:W-:Y:S02]  /*1ea0*/  SHF.L.U32 R191, R22, 0x10, RZ ;  /* 0x0000001016bf7819 */ /* 0x000fe400000006ff */
[----:B------:R-:W-:Y:S01]  /*1eb0*/  PRMT R190, R171, 0x7632, R190 ;  /* 0x00007632abbe7816 */ /* 0x000fe200000000be */
[----:B------:R-:W-:Y:S01]  /*1ec0*/  FADD.FTZ R28, R29, R14 ;  /* 0x0000000e1d1c7221 */ /* 0x000fe20000010000 */
[C---:B------:R-:W-:Y:S01]  /*1ed0*/  PRMT R30, R170.reuse, 0x7632, R30 ;  /* 0x00007632aa1e7816 */ /* 0x040fe2000000001e */
[----:B------:R-:W-:Y:S01]  /*1ee0*/  FADD.FTZ R191, R191, R6 ;  /* 0x00000006bfbf7221 */ /* 0x000fe20000010000 */
[----:B------:R-:W-:Y:S01]  /*1ef0*/  SHF.L.U32 R171, R171, 0x10, RZ ;  /* 0x00000010abab7819 */ /* 0x000fe200000006ff */
[----:B------:R-:W-:Y:S01]  /*1f00*/  IMAD.U32 R170, R170, 0x10000, RZ ;  /* 0x00010000aaaa7824 */ /* 0x000fe200078e00ff */
[----:B------:R-:W-:Y:S01]  /*1f10*/  SHF.L.U32 R31, R34, 0x10, RZ ;  /* 0x00000010221f7819 */ /* 0x000fe200000006ff */
[----:B------:R-:W-:Y:S01]  /*1f20*/  IMAD.U32 R217, R190, 0x10000, RZ ;  /* 0x00010000bed97824 */ /* 0x000fe200078e00ff */
[----:B------:R-:W-:-:S02]  /*1f30*/  SHF.L.U32 R216, R35, 0x10, RZ ;  /* 0x0000001023d87819 */ /* 0x000fc400000006ff */
[----:B------:R-:W-:Y:S01]  /*1f40*/  PRMT R14, R35, 0x7632, R14 ;  /* 0x00007632230e7816 */ /* 0x000fe2000000000e */
[----:B------:R-:W-:Y:S01]  /*1f50*/  FADD.FTZ R170, R31, R170 ;  /* 0x000000aa1faa7221 */ /* 0x000fe20000010000 */
[----:B------:R-:W-:Y:S01]  /*1f60*/  PRMT R6, R34, 0x7632, R6 ;  /* 0x0000763222067816 */ /* 0x000fe20000000006 */
[----:B------:R-:W-:Y:S01]  /*1f70*/  FADD.FTZ R216, R216, R171 ;  /* 0x000000abd8d87221 */ /* 0x000fe20000010000 */
        /* <DEDUP_REMOVED lines=25> */
.L_x_8826:
[----:B------:R-:W0:Y:S02]  /*2110*/  @P3 LDC.64 R168, c[0x0][0x3a8] ;  /* 0x0000ea00ffa83b82 */ /* 0x000e240000000a00 */
[----:B0-----:R-:W-:-:S04]  /*2120*/  @P3 IMAD.WIDE.U32 R168, R215, 0x10, R168 ;  /* 0x00000010d7a83825 */ /* 0x001fc800078e00a8 */
[----:B------:R-:W-:Y:S01]  /*2130*/  VIADD R215, R215, 0x20 ;  /* 0x00000020d7d77836 */ /* 0x000fe20000000000 */
[----:B------:R1:W-:Y:S06]  /*2140*/  @P3 STG.E.128 desc[UR6][R168.64], R28 ;  /* 0x0000001ca8003986 */ /* 0x0003ec000c101d06 */
.L_x_8823:
[----:B------:R-:W-:Y:S05]  /*2150*/  BSYNC.RECONVERGENT B0 ;  /* 0x0000000000007941 */ /* 0x000fea0003800200 */
.L_x_8822:
        /* <DEDUP_REMOVED lines=15> */
[----:B------:R-:W3:Y:S01]  /*2250*/  @P0 LDG.E.128 R32, desc[UR6][R216.64] ;  /* 0x00000006d8200981 */ /* 0x000ee2000c1e1d00 */
[----:B--2---:R-:W-:-:S05]  /*2260*/  @P1 IMAD.WIDE.U32 R182, R215, 0x10, R182 ;  /* 0x00000010d7b61825 */ /* 0x004fca00078e00b6 */
[----:B------:R-:W2:Y:S01]  /*2270*/  @P1 LDG.E.128 R36, desc[UR6][R182.64] ;  /* 0x00000006b6241981 */ /* 0x000ea2000c1e1d00 */
[----:B------:R-:W-:-:S04]  /*2280*/  UISETP.NE.U32.AND UP0, UPT, UR12, URZ, UPT ;  /* 0x000000ff0c00728c */ /* 0x000fc8000bf05070 */
[----:B------:R-:W-:Y:S01]  /*2290*/  UISETP.NE.AND.EX UP0, UPT, UR13, URZ, UPT, UP0 ;  /* 0x000000ff0d00728c */ /* 0x000fe2000bf05300 */
[----:B---3--:R-:W-:Y:S02]  /*22a0*/  PRMT R188, R34, 0x7632, R188 ;  /* 0x0000763222bc7816 */ /* 0x008fe400000000bc */
[----:B------:R-:W-:Y:S02]  /*22b0*/  PRMT R214, R33, 0x7632, R214 ;  /* 0x0000763221d67816 */ /* 0x000fe400000000d6 */
[----:B------:R-:W-:Y:S02]  /*22c0*/  PRMT R218, R32, 0x7632, R218 ;  /* 0x0000763220da7816 */ /* 0x000fe400000000da */
[----:B------:R-:W-:Y:S02]  /*22d0*/  PRMT R219, R35, 0x7632, R219 ;  /* 0x0000763223db7816 */ /* 0x000fe400000000db */
[----:B--2---:R-:W-:Y:S02]  /*22e0*/  PRMT R184, R39, 0x7632, R184 ;  /* 0x0000763227b87816 */ /* 0x004fe400000000b8 */
        /* <DEDUP_REMOVED lines=20> */
.L_x_8831:
[C---:B-----5:R-:W-:Y:S01]  /*2430*/  PRMT R30, R169.reuse, 0x7632, R30 ;  /* 0x00007632a91e7816 */ /* 0x060fe2000000001e */
[----:B------:R-:W-:Y:S01]  /*2440*/  IMAD.U32 R15, R169, 0x10000, RZ ;  /* 0x00010000a90f7824 */ /* 0x000fe200078e00ff */
[C---:B------:R-:W-:Y:S02]  /*2450*/  PRMT R29, R168.reuse, 0x7632, R29 ;  /* 0x00007632a81d7816 */ /* 0x040fe4000000001d */
[----:B------:R-:W-:Y:S02]  /*2460*/  SHF.L.U32 R7, R168, 0x10, RZ ;  /* 0x00000010a8077819 */ /* 0x000fe400000006ff */
[----:B------:R-:W-:Y:S02]  /*2470*/  SHF.L.U32 R28, R36, 0x10, RZ ;  /* 0x00000010241c7819 */ /* 0x000fe400000006ff */
[C---:B------:R-:W-:Y:S01]  /*2480*/  PRMT R169, R171.reuse, 0x7632, R169 ;  /* 0x00007632aba97816 */ /* 0x040fe200000000a9 */
        /* <DEDUP_REMOVED lines=8> */
[----:B------:R-:W-:Y:S01]  /*2510*/  IMAD.U32 R168, R39, 0x10000, RZ ;  /* 0x0001000027a87824 */ /* 0x000fe200078e00ff */
[----:B------:R-:W-:Y:S02]  /*2520*/  SHF.L.U32 R186, R186, 0x10, RZ ;  /* 0x00000010baba7819 */ /* 0x000fe400000006ff */
        /* <DEDUP_REMOVED lines=17> */
.L_x_8830:
        /* <DEDUP_REMOVED lines=8> */
[----:B------:R-:W-:Y:S02]  /*26c0*/  PRMT R169, R171, 0x7632, R169 ;  /* 0x00007632aba97816 */ /* 0x000fe400000000a9 */
[----:B------:R-:W-:Y:S01]  /*26d0*/  PRMT R31, R170, 0x7632, R31 ;  /* 0x00007632aa1f7816 */ /* 0x000fe2000000001f */
[----:B------:R-:W-:Y:S01]  /*26e0*/  FADD.FTZ R7, R30, R7 ;  /* 0x000000071e077221 */ /* 0x000fe20000010000 */
[----:B------:R-:W-:-:S02]  /*26f0*/  PRMT R28, R168, 0x7632, R28 ;  /* 0x00007632a81c7816 */ /* 0x000fc4000000001c */
        /* <DEDUP_REMOVED lines=14> */
[----:B------:R-:W-:Y:S01]  /*27e0*/  SHF.L.U32 R31, R29, 0x10, RZ ;  /* 0x000000101d1f7819 */ /* 0x000fe200000006ff */
[----:B------:R-:W-:Y:S02]  /*27f0*/  IMAD.U32 R29, R28, 0x10000, RZ ;  /* 0x000100001c1d7824 */ /* 0x000fe400078e00ff */
[----:B------:R-:W-:Y:S01]  /*2800*/  FADD.FTZ R183, R30, R171 ;  /* 0x000000ab1eb77221 */ /* 0x000fe20000010000 */
[----:B------:R-:W-:Y:S01]  /*2810*/  F2FP.BF16.F32.PACK_AB R30, R184, R23 ;  /* 0x00000017b81e723e */ /* 0x000fe200000010ff */
[----:B------:R-:W-:Y:S01]  /*2820*/  FADD.FTZ R186, R31, R186 ;  /* 0x000000ba1fba7221 */ /* 0x000fe20000010000 */
[----:B------:R-:W-:Y:S02]  /*2830*/  FADD.FTZ R188, R29, R218 ;  /* 0x000000da1dbc7221 */ /* 0x000fe40000010000 */
[----:B------:R-:W-:-:S02]  /*2840*/  F2FP.BF16.F32.PACK_AB R31, R182, R183 ;  /* 0x000000b7b61f723e */ /* 0x000fc400000010ff */
[----:B------:R-:W-:Y:S02]  /*2850*/  F2FP.BF16.F32.PACK_AB R29, R186, R15 ;  /* 0x0000000fba1d723e */ /* 0x000fe400000010ff */
[----:B------:R-:W-:Y:S01]  /*2860*/  F2FP.BF16.F32.PACK_AB R28, R188, R7 ;  /* 0x00000007bc1c723e */ /* 0x000fe200000010ff */
[----:B------:R-:W-:Y:S06]  /*2870*/  BRA `(.L_x_8832) ;  /* 0x0000000000cc7947 */ /* 0x000fec0003800000 */
.L_x_8833:
[C---:B-----5:R-:W-:Y:S01]  /*2880*/  PRMT R15, R168.reuse, 0x7632, R15 ;  /* 0x00007632a80f7816 */ /* 0x060fe2000000000f */
[----:B------:R-:W-:Y:S01]  /*2890*/  IMAD.U32 R217, R39, 0x10000, RZ ;  /* 0x0001000027d97824 */ /* 0x000fe200078e00ff */
[----:B------:R-:W-:Y:S02]  /*28a0*/  SHF.L.U32 R168, R168, 0x10, RZ ;  /* 0x00000010a8a87819 */ /* 0x000fe400000006ff */
[C---:B------:R-:W-:Y:S02]  /*28b0*/  SHF.L.U32 R7, R32.reuse, 0x10, RZ ;  /* 0x0000001020077819 */ /* 0x040fe400000006ff */
[C---:B------:R-:W-:Y:S02]  /*28c0*/  PRMT R23, R169.reuse, 0x7632, R23 ;  /* 0x00007632a9177816 */ /* 0x040fe40000000017 */
[----:B------:R-:W-:Y:S01]  /*28d0*/  SHF.L.U32 R169, R169, 0x10, RZ ;  /* 0x00000010a9a97819 */ /* 0x000fe200000006ff */
[----:B------:R-:W-:Y:S01]  /*28e0*/  FADD.FTZ R168, R7, R168 ;  /* 0x000000a807a87221 */ /* 0x000fe20000010000 */
[----:B------:R-:W-:-:S02]  /*28f0*/  PRMT R7, R32, 0x7632, R7 ;  /* 0x0000763220077816 */ /* 0x000fc40000000007 */
[----:B------:R-:W-:Y:S02]  /*2900*/  SHF.L.U32 R28, R33, 0x10, RZ ;  /* 0x00000010211c7819 */ /* 0x000fe400000006ff */
[----:B------:R-:W-:Y:S01]  /*2910*/  SHF.L.U32 R188, R15, 0x10, RZ ;  /* 0x000000100fbc7819 */ /* 0x000fe200000006ff */
[----:B------:R-:W-:Y:S01]  /*2920*/  IMAD.U32 R7, R7, 0x10000, RZ ;  /* 0x0001000007077824 */ /* 0x000fe200078e00ff */
[C---:B------:R-:W-:Y:S01]  /*2930*/  PRMT R30, R171.reuse, 0x7632, R30 ;  /* 0x00007632ab1e7816 */ /* 0x040fe2000000001e */
[----:B------:R-:W-:Y:S01]  /*2940*/  FADD.FTZ R169, R28, R169 ;  /* 0x000000a91ca97221 */ /* 0x000fe20000010000 */
[----:B------:R-:W-:Y:S01]  /*2950*/  SHF.L.U32 R171, R171, 0x10, RZ ;  /* 0x00000010abab7819 */ /* 0x000fe200000006ff */
[----:B------:R-:W-:Y:S01]  /*2960*/  FADD.FTZ R188, R188, R7 ;  /* 0x00000007bcbc7221 */ /* 0x000fe20000010000 */
[----:B------:R-:W-:Y:S01]  /*2970*/  SHF.L.U32 R28, R35, 0x10, RZ ;  /* 0x00000010231c7819 */ /* 0x000fe200000006ff */
[----:B------:R-:W-:Y:S01]  /*2980*/  IMAD.U32 R218, R30, 0x10000, RZ ;  /* 0x000100001eda7824 */ /* 0x000fe200078e00ff */
[----:B------:R-:W-:-:S02]  /*2990*/  SHF.L.U32 R214, R214, 0x10, RZ ;  /* 0x00000010d6d67819 */ /* 0x000fc400000006ff */
[----:B------:R-:W-:Y:S01]  /*29a0*/  SHF.L.U32 R23, R23, 0x10, RZ ;  /* 0x0000001017177819 */ /* 0x000fe200000006ff */
[----:B------:R-:W-:Y:S01]  /*29b0*/  FADD.FTZ R216, R28, R171 ;  /* 0x000000ab1cd87221 */ /* 0x000fe20000010000 */
[C---:B------:R-:W-:Y:S01]  /*29c0*/  PRMT R29, R170.reuse, 0x7632, R29 ;  /* 0x00007632aa1d7816 */ /* 0x040fe2000000001d */
[----:B------:R-:W-:Y:S01]  /*29d0*/  IMAD.U32 R170, R170, 0x10000, RZ ;  /* 0x00010000aaaa7824 */ /* 0x000fe200078e00ff */
[C---:B------:R-:W-:Y:S01]  /*29e0*/  SHF.L.U32 R31, R34.reuse, 0x10, RZ ;  /* 0x00000010221f7819 */ /* 0x040fe200000006ff */
[----:B------:R-:W-:Y:S01]  /*29f0*/  FADD.FTZ R214, R23, R214 ;  /* 0x000000d617d67221 */ /* 0x000fe20000010000 */
[----:B------:R-:W-:Y:S02]  /*2a00*/  PRMT R7, R34, 0x7632, R7 ;  /* 0x0000763222077816 */ /* 0x000fe40000000007 */
[----:B------:R-:W-:Y:S01]  /*2a10*/  PRMT R15, R35, 0x7632, R15 ;  /* 0x00007632230f7816 */ /* 0x000fe2000000000f */
        /* <DEDUP_REMOVED lines=25> */
.L_x_8832:
[----:B------:R-:W0:Y:S02]  /*2bb0*/  @P3 LDC.64 R168, c[0x0][0x3a8] ;  /* 0x0000ea00ffa83b82 */ /* 0x000e240000000a00 */
[----:B0-----:R-:W-:-:S04]  /*2bc0*/  @P3 IMAD.WIDE.U32 R168, R215, 0x10, R168 ;  /* 0x00000010d7a83825 */ /* 0x001fc800078e00a8 */
[----:B------:R-:W-:Y:S01]  /*2bd0*/  VIADD R215, R215, 0x20 ;  /* 0x00000020d7d77836 */ /* 0x000fe20000000000 */
[----:B------:R2:W-:Y:S06]  /*2be0*/  @P3 STG.E.128 desc[UR6][R168.64], R28 ;  /* 0x0000001ca8003986 */ /* 0x0005ec000c101d06 */
.L_x_8829:
[----:B------:R-:W-:Y:S05]  /*2bf0*/  BSYNC.RECONVERGENT B0 ;  /* 0x0000000000007941 */ /* 0x000fea0003800200 */
.L_x_8828:
        /* <DEDUP_REMOVED lines=41> */
.L_x_8837:
        /* <DEDUP_REMOVED lines=33> */
.L_x_8836:
        /* <DEDUP_REMOVED lines=40> */
.L_x_8839:
        /* <DEDUP_REMOVED lines=52> */
.L_x_8838:
[----:B------:R-:W0:Y:S02]  /*3660*/  @P3 LDC.64 R168, c[0x0][0x3a8] ;  /* 0x0000ea00ffa83b82 */ /* 0x000e240000000a00 */
[----:B0-----:R-:W-:-:S04]  /*3670*/  @P3 IMAD.WIDE.U32 R168, R215, 0x10, R168 ;  /* 0x00000010d7a83825 */ /* 0x001fc800078e00a8 */
[----:B------:R-:W-:Y:S01]  /*3680*/  VIADD R215, R215, 0x20 ;  /* 0x00000020d7d77836 */ /* 0x000fe20000000000 */
[----:B------:R3:W-:Y:S06]  /*3690*/  @P3 STG.E.128 desc[UR6][R168.64], R28 ;  /* 0x0000001ca8003986 */ /* 0x0007ec000c101d06 */
.L_x_8835:
[----:B------:R-:W-:Y:S05]  /*36a0*/  BSYNC.RECONVERGENT B0 ;  /* 0x0000000000007941 */ /* 0x000fea0003800200 */
.L_x_8834:
        /* <DEDUP_REMOVED lines=41> */
.L_x_8843:
[----:B-----5:R-:W-:Y:S01]  /*3940*/  SHF.L.U32 R9, R168, 0x10, RZ ;  /* 0x00000010a8097819 */ /* 0x020fe200000006ff */
[C---:B------:R-:W-:Y:S01]  /*3950*/  IMAD.U32 R17, R169.reuse, 0x10000, RZ ;  /* 0x00010000a9117824 */ /* 0x040fe200078e00ff */
[----:B------:R-:W-:Y:S02]  /*3960*/  PRMT R30, R169, 0x7632, R30 ;  /* 0x00007632a91e7816 */ /* 0x000fe4000000001e */
[----:B------:R-:W-:Y:S02]  /*3970*/  SHF.L.U32 R28, R36, 0x10, RZ ;  /* 0x00000010241c7819 */ /* 0x000fe400000006ff */
[----:B------:R-:W-:Y:S02]  /*3980*/  PRMT R29, R168, 0x7632, R29 ;  /* 0x00007632a81d7816 */ /* 0x000fe4000000001d */
[C---:B------:R-:W-:Y:S01]  /*3990*/  PRMT R169, R171.reuse, 0x7632, R169 ;  /* 0x00007632aba97816 */ /* 0x040fe200000000a9 */
[----:B------:R-:W-:Y:S01]  /*39a0*/  FADD.FTZ R9, R28, R9 ;  /* 0x000000091c097221 */ /* 0x000fe20000010000 */
[----:B------:R-:W-:Y:S01]  /*39b0*/  PRMT R31, R170, 0x7632, R31 ;  /* 0x00007632aa1f7816 */ /* 0x000fe2000000001f */
[----:B------:R-:W-:Y:S01]  /*39c0*/  IMAD.U32 R171, R171, 0x10000, RZ ;  /* 0x00010000abab7824 */ /* 0x000fe200078e00ff */
        /* <DEDUP_REMOVED lines=24> */
.L_x_8842:
[----:B------:R-:W-:-:S04]  /*3b50*/  UISETP.NE.U32.AND UP0, UPT, UR14, URZ, UPT ;  /* 0x000000ff0e00728c */ /* 0x000fc8000bf05070 */
[----:B------:R-:W-:-:S09]  /*3b60*/  UISETP.NE.AND.EX UP0, UPT, UR15, URZ, UPT, UP0 ;  /* 0x000000ff0f00728c */ /* 0x000fd2000bf05300 */
[----:B------:R-:W-:Y:S05]  /*3b70*/  BRA.U UP0, `(.L_x_8845) ;  /* 0x0000000100947547 */ /* 0x000fea000b800000 */
        /* <DEDUP_REMOVED lines=15> */
[----:B------:R-:W-:Y:S01]  /*3c70*/  SHF.L.U32 R178, R171, 0x10, RZ ;  /* 0x00000010abb27819 */ /* 0x000fe200000006ff */
[----:B------:R-:W-:Y:S01]  /*3c80*/  IMAD.U32 R171, R174, 0x10000, RZ ;  /* 0x00010000aeab7824 */ /* 0x000fe200078e00ff */
        /* <DEDUP_REMOVED lines=20> */
.L_x_8845:
        /* <DEDUP_REMOVED lines=15> */
[----:B------:R-:W-:-:S02]  /*3ec0*/  PRMT R200, R171, 0x7632, R200 ;  /* 0x00007632abc87816 */ /* 0x000fc400000000c8 */
[----:B------:R-:W-:Y:S01]  /*3ed0*/  SHF.L.U32 R214, R171, 0x10, RZ ;  /* 0x00000010abd67819 */ /* 0x000fe200000006ff */
[----:B------:R-:W-:Y:S01]  /*3ee0*/  FADD.FTZ R29, R30, R17 ;  /* 0x000000111e1d7221 */ /* 0x000fe20000010000 */
[C---:B------:R-:W-:Y:S01]  /*3ef0*/  PRMT R31, R170.reuse, 0x7632, R31 ;  /* 0x00007632aa1f7816 */ /* 0x040fe2000000001f */
        /* <DEDUP_REMOVED lines=33> */
.L_x_8844:
[----:B------:R-:W0:Y:S02]  /*4110*/  @P3 LDC.64 R168, c[0x0][0x3a8] ;  /* 0x0000ea00ffa83b82 */ /* 0x000e240000000a00 */
[----:B0-----:R-:W-:-:S04]  /*4120*/  @P3 IMAD.WIDE.U32 R168, R215, 0x10, R168 ;  /* 0x00000010d7a83825 */ /* 0x001fc800078e00a8 */
[----:B------:R-:W-:Y:S01]  /*4130*/  VIADD R215, R215, 0x20 ;  /* 0x00000020d7d77836 */ /* 0x000fe20000000000 */
[----:B------:R4:W-:Y:S06]  /*4140*/  @P3 STG.E.128 desc[UR6][R168.64], R28 ;  /* 0x0000001ca8003986 */ /* 0x0009ec000c101d06 */
.L_x_8841:
[----:B------:R-:W-:Y:S05]  /*4150*/  BSYNC.RECONVERGENT B0 ;  /* 0x0000000000007941 */ /* 0x000fea0003800200 */
.L_x_8840:
        /* <DEDUP_REMOVED lines=44> */
.L_x_8849:
[C---:B-----5:R-:W-:Y:S01]  /*4420*/  PRMT R30, R168.reuse, 0x7632, R30 ;  /* 0x00007632a81e7816 */ /* 0x060fe2000000001e */
[----:B------:R-:W-:Y:S01]  /*4430*/  IMAD.U32 R18, R169, 0x10000, RZ ;  /* 0x00010000a9127824 */ /* 0x000fe200078e00ff */
[----:B------:R-:W-:Y:S01]  /*4440*/  SHF.L.U32 R10, R168, 0x10, RZ ;  /* 0x00000010a80a7819 */ /* 0x000fe200000006ff */
[----:B------:R-:W-:Y:S01]  /*4450*/  IMAD.U32 R202, R39, 0x10000, RZ ;  /* 0x0001000027ca7824 */ /* 0x000fe200078e00ff */
[C---:B------:R-:W-:Y:S02]  /*4460*/  PRMT R168, R170.reuse, 0x7632, R168 ;  /* 0x00007632aaa87816 */ /* 0x040fe400000000a8 */
[----:B------:R-:W-:Y:S02]  /*4470*/  SHF.L.U32 R26, R170, 0x10, RZ ;  /* 0x00000010aa1a7819 */ /* 0x000fe400000006ff */
[C---:B------:R-:W-:Y:S01]  /*4480*/  PRMT R170, R171.reuse, 0x7632, R170 ;  /* 0x00007632abaa7816 */ /* 0x040fe200000000aa */
[----:B------:R-:W-:Y:S01]  /*4490*/  IMAD.U32 R171, R171, 0x10000, RZ ;  /* 0x00010000abab7824 */ /* 0x000fe200078e00ff */
[----:B------:R-:W-:-:S02]  /*44a0*/  SHF.L.U32 R29, R36, 0x10, RZ ;  /* 0x00000010241d7819 */ /* 0x000fc400000006ff */
[----:B------:R-:W-:Y:S02]  /*44b0*/  PRMT R31, R169, 0x7632, R31 ;  /* 0x00007632a91f7816 */ /* 0x000fe4000000001f */
[----:B------:R-:W-:Y:S01]  /*44c0*/  SHF.L.U32 R214, R170, 0x10, RZ ;  /* 0x00000010aad67819 */ /* 0x000fe200000006ff */
[----:B------:R-:W-:Y:S01]  /*44d0*/  FADD.FTZ R10, R29, R10 ;  /* 0x0000000a1d0a7221 */ /* 0x000fe20000010000 */
[----:B------:R-:W-:Y:S02]  /*44e0*/  SHF.L.U32 R170, R168, 0x10, RZ ;  /* 0x00000010a8aa7819 */ /* 0x000fe400000006ff */
[----:B------:R-:W-:Y:S02]  /*44f0*/  SHF.L.U32 R197, R197, 0x10, RZ ;  /* 0x00000010c5c57819 */ /* 0x000fe400000006ff */
        /* <DEDUP_REMOVED lines=19> */
.L_x_8848:
[----:B------:R-:W-:-:S04]  /*4630*/  UISETP.NE.U32.AND UP0, UPT, UR14, URZ, UPT ;  /* 0x000000ff0e00728c */ /* 0x000fc8000bf05070 */
[----:B------:R-:W-:-:S09]  /*4640*/  UISETP.NE.AND.EX UP0, UPT, UR15, URZ, UPT, UP0 ;  /* 0x000000ff0f00728c */ /* 0x000fd2000bf05300 */
[----:B------:R-:W-:Y:S05]  /*4650*/  BRA.U UP0, `(.L_x_8851) ;  /* 0x00000001008c7547 */ /* 0x000fea000b800000 */
[----:B------:R-:W-:Y:S01]  /*4660*/  SHF.L.U32 R29, R32, 0x10, RZ ;  /* 0x00000010201d7819 */ /* 0x000fe200000006ff */
[----:B-----5:R-:W-:Y:S01]  /*4670*/  IMAD.U32 R10, R168, 0x10000, RZ ;  /* 0x00010000a80a7824 */ /* 0x020fe200078e00ff */
        /* <DEDUP_REMOVED lines=10> */
[----:B------:R-:W-:Y:S02]  /*4720*/  PRMT R29, R33, 0x7632, R29 ;  /* 0x00007632211d7816 */ /* 0x000fe4000000001d */
[----:B------:R-:W-:Y:S01]  /*4730*/  SHF.L.U32 R18, R169, 0x10, RZ ;  /* 0x00000010a9127819 */ /* 0x000fe200000006ff */
        /* <DEDUP_REMOVED lines=21> */
.L_x_8851:
[C---:B-----5:R-:W-:Y:S01]  /*4890*/  PRMT R26, R168.reuse, 0x7632, R26 ;  /* 0x00007632a81a7816 */ /* 0x060fe2000000001a */
[----:B------:R-:W-:Y:S01]  /*48a0*/  IMAD.U32 R217, R171, 0x10000, RZ ;  /* 0x00010000abd97824 */ /* 0x000fe200078e00ff */
[----:B------:R-:W-:Y:S02]  /*48b0*/  SHF.L.U32 R168, R168, 0x10, RZ ;  /* 0x00000010a8a87819 */ /* 0x000fe400000006ff */
[----:B------:R-:W-:Y:S02]  /*48c0*/  SHF.L.U32 R29, R32, 0x10, RZ ;  /* 0x00000010201d7819 */ /* 0x000fe400000006ff */
        /* <DEDUP_REMOVED lines=45> */
.L_x_8850:
[----:B------:R-:W0:Y:S02]  /*4ba0*/  @P3 LDC.64 R168, c[0x0][0x3a8] ;  /* 0x0000ea00ffa83b82 */ /* 0x000e240000000a00 */
[----:B0-----:R-:W-:-:S04]  /*4bb0*/  @P3 IMAD.WIDE.U32 R168, R215, 0x10, R168 ;  /* 0x00000010d7a83825 */ /* 0x001fc800078e00a8 */
[----:B------:R-:W-:Y:S01]  /*4bc0*/  VIADD R215, R215, 0x20 ;  /* 0x00000020d7d77836 */ /* 0x000fe20000000000 */
[----:B------:R0:W-:Y:S06]  /*4bd0*/  @P3 STG.E.128 desc[UR6][R168.64], R28 ;  /* 0x0000001ca8003986 */ /* 0x0001ec000c101d06 */
.L_x_8847:
[----:B------:R-:W-:Y:S05]  /*4be0*/  BSYNC.RECONVERGENT B0 ;  /* 0x0000000000007941 */ /* 0x000fea0003800200 */
.L_x_8846:
        /* <DEDUP_REMOVED lines=44> */
.L_x_8855:
        /* <DEDUP_REMOVED lines=33> */
.L_x_8854:
[----:B------:R-:W-:-:S04]  /*50c0*/  UISETP.NE.U32.AND UP0, UPT, UR14, URZ, UPT ;  /* 0x000000ff0e00728c */ /* 0x000fc8000bf05070 */
[----:B------:R-:W-:-:S09]  /*50d0*/  UISETP.NE.AND.EX UP0, UPT, UR15, URZ, UPT, UP0 ;  /* 0x000000ff0f00728c */ /* 0x000fd2000bf05300 */
[----:B------:R-:W-:Y:S05]  /*50e0*/  BRA.U UP0, `(.L_x_8857) ;  /* 0x0000000100887547 */ /* 0x000fea000b800000 */
[----:B------:R-:W-:Y:S01]  /*50f0*/  SHF.L.U32 R28, R32, 0x10, RZ ;  /* 0x00000010201c7819 */ /* 0x000fe200000006ff */
[----:B-----5:R-:W-:Y:S01]  /*5100*/  IMAD.U32 R11, R168, 0x10000, RZ ;  /* 0x00010000a80b7824 */ /* 0x020fe200078e00ff */
[C---:B------:R-:W-:Y:S02]  /*5110*/  PRMT R30, R169.reuse, 0x7632, R30 ;  /* 0x00007632a91e7816 */ /* 0x040fe4000000001e */
[----:B------:R-:W-:Y:S01]  /*5120*/  SHF.L.U32 R19, R169, 0x10, RZ ;  /* 0x00000010a9137819 */ /* 0x000fe200000006ff */
[----:B------:R-:W-:Y:S01]  /*5130*/  FADD.FTZ R11, R28, R11 ;  /* 0x0000000b1c0b7221 */ /* 0x000fe20000010000 */
[----:B------:R-:W-:Y:S02]  /*5140*/  PRMT R29, R168, 0x7632, R29 ;  /* 0x00007632a81d7816 */ /* 0x000fe4000000001d */
[----:B------:R-:W-:Y:S02]  /*5150*/  PRMT R169, R171, 0x7632, R169 ;  /* 0x00007632aba97816 */ /* 0x000fe400000000a9 */
[----:B------:R-:W-:Y:S01]  /*5160*/  PRMT R31, R170, 0x7632, R31 ;  /* 0x00007632aa1f7816 */ /* 0x000fe2000000001f */
[----:B------:R-:W-:Y:S01]  /*5170*/  IMAD.U32 R29, R29, 0x10000, RZ ;  /* 0x000100001d1d7824 */ /* 0x000fe200078e00ff */
[----:B------:R-:W-:-:S02]  /*5180*/  SHF.L.U32 R168, R33, 0x10, RZ ;  /* 0x0000001021a87819 */ /* 0x000fc400000006ff */
[----:B------:R-:W-:Y:S02]  /*5190*/  PRMT R28, R35, 0x7632, R28 ;  /* 0x00007632231c7816 */ /* 0x000fe4000000001c */
[----:B------:R-:W-:Y:S01]  /*51a0*/  SHF.L.U32 R217, R169, 0x10, RZ ;  /* 0x00000010a9d97819 */ /* 0x000fe200000006ff */
[----:B------:R-:W-:Y:S01]  /*51b0*/  FADD.FTZ R19, R168, R19 ;  /* 0x00000013a8137221 */ /* 0x000fe20000010000 */
[----:B------:R-:W-:Y:S01]  /*51c0*/  SHF.L.U32 R169, R31, 0x10, RZ ;  /* 0x000000101fa97819 */ /* 0x000fe200000006ff */
        /* <DEDUP_REMOVED lines=13> */
[----:B------:R-:W-:Y:S01]  /*52a0*/  FADD.FTZ R210, R217, R28 ;  /* 0x0000001cd9d27221 */ /* 0x000fe20000010000 */
[----:B------:R-:W-:Y:S01]  /*52b0*/  F2FP.BF16.F32.PACK_AB R28, R204, R11 ;  /* 0x0000000bcc1c723e */ /* 0x000fe200000010ff */
[----:B------:R-:W-:Y:S01]  /*52c0*/  FADD.FTZ R206, R31, R206 ;  /* 0x000000ce1fce7221 */ /* 0x000fe20000010000 */
[----:B------:R-:W-:Y:S02]  /*52d0*/  F2FP.BF16.F32.PACK_AB R30, R208, R27 ;  /* 0x0000001bd01e723e */ /* 0x000fe400000010ff */
[----:B------:R-:W-:Y:S02]  /*52e0*/  F2FP.BF16.F32.PACK_AB R31, R210, R203 ;  /* 0x000000cbd21f723e */ /* 0x000fe400000010ff */
[----:B------:R-:W-:Y:S01]  /*52f0*/  F2FP.BF16.F32.PACK_AB R29, R206, R19 ;  /* 0x00000013ce1d723e */ /* 0x000fe200000010ff */
[----:B------:R-:W-:Y:S06]  /*5300*/  BRA `(.L_x_8856) ;  /* 0x0000000000c87947 */ /* 0x000fec0003800000 */
.L_x_8857:
[C---:B-----5:R-:W-:Y:S02]  /*5310*/  PRMT R11, R168.reuse, 0x7632, R11 ;  /* 0x00007632a80b7816 */ /* 0x060fe4000000000b */
[----:B------:R-:W-:Y:S02]  /*5320*/  SHF.L.U32 R168, R168, 0x10, RZ ;  /* 0x00000010a8a87819 */ /* 0x000fe400000006ff */
[----:B------:R-:W-:Y:S01]  /*5330*/  SHF.L.U32 R19, R32, 0x10, RZ ;  /* 0x0000001020137819 */ /* 0x000fe200000006ff */
[----:B------:R-:W-:Y:S01]  /*5340*/  IMAD.U32 R11, R11, 0x10000, RZ ;  /* 0x000100000b0b7824 */ /* 0x000fe200078e00ff */
[C---:B------:R-:W-:Y:S02]  /*5350*/  PRMT R27, R169.reuse, 0x7632, R27 ;  /* 0x00007632a91b7816 */ /* 0x040fe4000000001b */
[----:B------:R-:W-:Y:S01]  /*5360*/  SHF.L.U32 R169, R169, 0x10, RZ ;  /* 0x00000010a9a97819 */ /* 0x000fe200000006ff */
[----:B------:R-:W-:Y:S01]  /*5370*/  FADD.FTZ R168, R19, R168 ;  /* 0x000000a813a87221 */ /* 0x000fe20000010000 */
[----:B------:R-:W-:-:S02]  /*5380*/  SHF.L.U32 R28, R33, 0x10, RZ ;  /* 0x00000010211c7819 */ /* 0x000fc400000006ff */
[----:B------:R-:W-:Y:S02]  /*5390*/  SHF.L.U32 R214, R214, 0x10, RZ ;  /* 0x00000010d6d67819 */ /* 0x000fe400000006ff */
[C---:B------:R-:W-:Y:S01]  /*53a0*/  PRMT R29, R170.reuse, 0x7632, R29 ;  /* 0x00007632aa1d7816 */ /* 0x040fe2000000001d */
[----:B------:R-:W-:Y:S01]  /*53b0*/  IMAD.U32 R170, R170, 0x10000, RZ ;  /* 0x00010000aaaa7824 */ /* 0x000fe200078e00ff */
        /* <DEDUP_REMOVED lines=39> */
.L_x_8856:
[----:B------:R-:W0:Y:S02]  /*5630*/  @P3 LDC.64 R168, c[0x0][0x3a8] ;  /* 0x0000ea00ffa83b82 */ /* 0x000e240000000a00 */
[----:B0-----:R-:W-:-:S04]  /*5640*/  @P3 IMAD.WIDE.U32 R168, R215, 0x10, R168 ;  /* 0x00000010d7a83825 */ /* 0x001fc800078e00a8 */
[----:B------:R-:W-:Y:S01]  /*5650*/  VIADD R215, R215, 0x20 ;  /* 0x00000020d7d77836 */ /* 0x000fe20000000000 */
[----:B------:R0:W-:Y:S06]  /*5660*/  @P3 STG.E.128 desc[UR6][R168.64], R28 ;  /* 0x0000001ca8003986 */ /* 0x0001ec000c101d06 */
.L_x_8853:
[----:B------:R-:W-:Y:S05]  /*5670*/  BSYNC.RECONVERGENT B0 ;  /* 0x0000000000007941 */ /* 0x000fea0003800200 */
.L_x_8852:
        /* <DEDUP_REMOVED lines=41> */
.L_x_8861:
[C---:B-----5:R-:W-:Y:S02]  /*5910*/  PRMT R30, R168.reuse, 0x7632, R30 ;  /* 0x00007632a81e7816 */ /* 0x060fe4000000001e */
[----:B------:R-:W-:Y:S02]  /*5920*/  SHF.L.U32 R12, R168, 0x10, RZ ;  /* 0x00000010a80c7819 */ /* 0x000fe400000006ff */
[C---:B------:R-:W-:Y:S01]  /*5930*/  PRMT R168, R170.reuse, 0x7632, R168 ;  /* 0x00007632aaa87816 */ /* 0x040fe200000000a8 */
[----:B------:R-:W-:Y:S01]  /*5940*/  IMAD.U32 R170, R170, 0x10000, RZ ;  /* 0x00010000aaaa7824 */ /* 0x000fe200078e00ff */
[----:B------:R-:W-:Y:S02]  /*5950*/  SHF.L.U32 R217, R38, 0x10, RZ ;  /* 0x0000001026d97819 */ /* 0x000fe400000006ff */
[----:B------:R-:W-:Y:S02]  /*5960*/  PRMT R31, R169, 0x7632, R31 ;  /* 0x00007632a91f7816 */ /* 0x000fe4000000001f */
[----:B------:R-:W-:Y:S01]  /*5970*/  SHF.L.U32 R29, R36, 0x10, RZ ;  /* 0x00000010241d7819 */ /* 0x000fe200000006ff */
[----:B------:R-:W-:Y:S01]  /*5980*/  FADD.FTZ R172, R217, R170 ;  /* 0x000000aad9ac7221 */ /* 0x000fe20000010000 */
[----:B------:R-:W-:-:S02]  /*5990*/  PRMT R212, R171, 0x7632, R212 ;  /* 0x00007632abd47816 */ /* 0x000fc400000000d4 */
[----:B------:R-:W-:Y:S01]  /*59a0*/  SHF.L.U32 R170, R168, 0x10, RZ ;  /* 0x00000010a8aa7819 */ /* 0x000fe200000006ff */
[----:B------:R-:W-:Y:S01]  /*59b0*/  IMAD.U32 R168, R31, 0x10000, RZ ;  /* 0x000100001fa87824 */ /* 0x000fe200078e00ff */
        /* <DEDUP_REMOVED lines=22> */
.L_x_8860:
        /* <DEDUP_REMOVED lines=12> */
[----:B------:R-:W-:Y:S02]  /*5be0*/  SHF.L.U32 R170, R170, 0x10, RZ ;  /* 0x00000010aaaa7819 */ /* 0x000fe400000006ff */
[----:B------:R-:W-:Y:S01]  /*5bf0*/  SHF.L.U32 R207, R34, 0x10, RZ ;  /* 0x0000001022cf7819 */ /* 0x000fe200000006ff */
[----:B------:R-:W-:Y:S01]  /*5c00*/  IMAD.U32 R169, R169, 0x10000, RZ ;  /* 0x00010000a9a97824 */ /* 0x000fe200078e00ff */
[----:B------:R-:W-:Y:S02]  /*5c10*/  PRMT R209, R171, 0x7632, R209 ;  /* 0x00007632abd17816 */ /* 0x000fe400000000d1 */
[----:B------:R-:W-:Y:S01]  /*5c20*/  PRMT R28, R32, 0x7632, R28 ;  /* 0x00007632201c7816 */ /* 0x000fe2000000001c */
[----:B------:R-:W-:Y:S01]  /*5c30*/  FADD.FTZ R172, R207, R170 ;  /* 0x000000aacfac7221 */ /* 0x000fe20000010000 */
[----:B------:R-:W-:Y:S02]  /*5c40*/  PRMT R29, R33, 0x7632, R29 ;  /* 0x00007632211d7816 */ /* 0x000fe4000000001d */
[----:B------:R-:W-:-:S02]  /*5c50*/  PRMT R30, R34, 0x7632, R30 ;  /* 0x00007632221e7816 */ /* 0x000fc4000000001e */
[----:B------:R-:W-:Y:S02]  /*5c60*/  PRMT R31, R35, 0x7632, R31 ;  /* 0x00007632231f7816 */ /* 0x000fe4000000001f */
[----:B------:R-:W-:Y:S02]  /*5c70*/  SHF.L.U32 R171, R171, 0x10, RZ ;  /* 0x00000010abab7819 */ /* 0x000fe400000006ff */
[----:B------:R-:W-:Y:S02]  /*5c80*/  SHF.L.U32 R170, R35, 0x10, RZ ;  /* 0x0000001023aa7819 */ /* 0x000fe400000006ff */
[----:B------:R-:W-:Y:S02]  /*5c90*/  SHF.L.U32 R205, R205, 0x10, RZ ;  /* 0x00000010cdcd7819 */ /* 0x000fe400000006ff */
        /* <DEDUP_REMOVED lines=16> */
.L_x_8863:
[C---:B-----5:R-:W-:Y:S02]  /*5da0*/  PRMT R30, R169.reuse, 0x7632, R30 ;  /* 0x00007632a91e7816 */ /* 0x060fe4000000001e */
[----:B------:R-:W-:Y:S02]  /*5db0*/  SHF.L.U32 R169, R169, 0x10, RZ ;  /* 0x00000010a9a97819 */ /* 0x000fe400000006ff */
[----:B------:R-:W-:Y:S02]  /*5dc0*/  SHF.L.U32 R12, R33, 0x10, RZ ;  /* 0x00000010210c7819 */ /* 0x000fe400000006ff */
[C---:B------:R-:W-:Y:S01]  /*5dd0*/  PRMT R28, R168.reuse, 0x7632, R28 ;  /* 0x00007632a81c7816 */ /* 0x040fe2000000001c */
[----:B------:R-:W-:Y:S01]  /*5de0*/  IMAD.U32 R168, R168, 0x10000, RZ ;  /* 0x00010000a8a87824 */ /* 0x000fe200078e00ff */
[----:B------:R-:W-:Y:S01]  /*5df0*/  SHF.L.U32 R29, R32, 0x10, RZ ;  /* 0x00000010201d7819 */ /* 0x000fe200000006ff */
[----:B------:R-:W-:Y:S01]  /*5e00*/  FADD.FTZ R169, R12, R169 ;  /* 0x000000a90ca97221 */ /* 0x000fe20000010000 */
[----:B------:R-:W-:-:S02]  /*5e10*/  PRMT R12, R32, 0x7632, R12 ;  /* 0x00007632200c7816 */ /* 0x000fc4000000000c */
[----:B------:R-:W-:Y:S01]  /*5e20*/  PRMT R20, R33, 0x7632, R20 ;  /* 0x0000763221147816 */ /* 0x000fe20000000014 */
[----:B------:R-:W-:Y:S01]  /*5e30*/  FADD.FTZ R168, R29, R168 ;  /* 0x000000a81da87221 */ /* 0x000fe20000010000 */
[----:B------:R-:W-:Y:S02]  /*5e40*/  SHF.L.U32 R29, R28, 0x10, RZ ;  /* 0x000000101c1d7819 */ /* 0x000fe400000006ff */
[----:B------:R-:W-:Y:S02]  /*5e50*/  SHF.L.U32 R12, R12, 0x10, RZ ;  /* 0x000000100c0c7819 */ /* 0x000fe400000006ff */
[----:B------:R-:W-:Y:S02]  /*5e60*/  SHF.L.U32 R31, R30, 0x10, RZ ;  /* 0x000000101e1f7819 */ /* 0x000fe400000006ff */
[----:B------:R-:W-:Y:S01]  /*5e70*/  SHF.L.U32 R20, R20, 0x10, RZ ;  /* 0x0000001014147819 */ /* 0x000fe200000006ff */
[----:B------:R-:W-:Y:S01]  /*5e80*/  FADD.FTZ R28, R29, R12 ;  /* 0x0000000c1d1c7221 */ /* 0x000fe20000010000 */
[----:B------:R-:W-:-:S02]  /*5e90*/  PRMT R172, R170, 0x7632, R172 ;  /* 0x00007632aaac7816 */ /* 0x000fc400000000ac */
[----:B------:R-:W-:Y:S01]  /*5ea0*/  SHF.L.U32 R170, R170, 0x10, RZ ;  /* 0x00000010aaaa7819 */ /* 0x000fe200000006ff */
[----:B------:R-:W-:Y:S01]  /*5eb0*/  FADD.FTZ R29, R31, R20 ;  /* 0x000000141f1d7221 */ /* 0x000fe20000010000 */
[C---:B------:R-:W-:Y:S02]  /*5ec0*/  PRMT R212, R171.reuse, 0x7632, R212 ;  /* 0x00007632abd47816 */ /* 0x040fe400000000d4 */
[----:B------:R-:W-:Y:S01]  /*5ed0*/  SHF.L.U32 R214, R171, 0x10, RZ ;  /* 0x00000010abd67819 */ /* 0x000fe200000006ff */
[C---:B------:R-:W-:Y:S01]  /*5ee0*/  IMAD.U32 R171, R34.reuse, 0x10000, RZ ;  /* 0x0001000022ab7824 */ /* 0x040fe200078e00ff */
[C---:B------:R-:W-:Y:S02]  /*5ef0*/  SHF.L.U32 R217, R35.reuse, 0x10, RZ ;  /* 0x0000001023d97819 */ /* 0x040fe400000006ff */
        /* <DEDUP_REMOVED lines=30> */
.L_x_8862:
[----:B------:R-:W0:Y:S02]  /*60e0*/  @P3 LDC.64 R168, c[0x0][0x3a8] ;  /* 0x0000ea00ffa83b82 */ /* 0x000e240000000a00 */
[----:B0-----:R-:W-:-:S05]  /*60f0*/  @P3 IMAD.WIDE.U32 R168, R215, 0x10, R168 ;  /* 0x00000010d7a83825 */ /* 0x001fca00078e00a8 */
[----:B------:R0:W-:Y:S02]  /*6100*/  @P3 STG.E.128 desc[UR6][R168.64], R28 ;  /* 0x0000001ca8003986 */ /* 0x0001e4000c101d06 */
.L_x_8859:
[----:B------:R-:W-:Y:S05]  /*6110*/  BSYNC.RECONVERGENT B0 ;  /* 0x0000000000007941 */ /* 0x000fea0003800200 */
.L_x_8858:
        /* <DEDUP_REMOVED lines=238> */
.L_x_8893:
        /* <DEDUP_REMOVED lines=16> */
[----:B0-----:R-:W0:Y:S01]  /*7100*/  LDC.64 R214, c[0x0][0x428] ;  /* 0x00010a00ffd67b82 */ /* 0x001e220000000a00 */
        /* <DEDUP_REMOVED lines=20> */
[----:B------:R-:W-:Y:S01]  /*7250*/  FFMA.FTZ R170, R219, R64, R56 ;  /* 0x00000040dbaa7223 */ /* 0x000fe20000010038 */
[----:B------:R-:W-:Y:S01]  /*7260*/  FFMA.FTZ R219, R224, R65, R57 ;  /* 0x00000041e0db7223 */ /* 0x000fe20000010039 */
[----:B------:R-:W-:Y:S01]  /*7270*/  FFMA.FTZ R221, R221, R66, R58 ;  /* 0x00000042dddd7223 */ /* 0x000fe2000001003a */
[----:B------:R-:W-:Y:S01]  /*7280*/  FFMA.FTZ R228, R228, R67, R59 ;  /* 0x00000043e4e47223 */ /* 0x000fe2000001003b */
[----:B------:R-:W-:Y:S01]  /*7290*/  F2FP.BF16.F32.PACK_AB R168, R169, R168 ;  /* 0x000000a8a9a8723e */ /* 0x000fe200000010ff */
[----:B0-----:R-:W-:Y:S01]  /*72a0*/  IMAD.WIDE.U32 R214, R213, 0x10, R214 ;  /* 0x00000010d5d67825 */ /* 0x001fe200078e00d6 */
[----:B------:R-:W-:-:S02]  /*72b0*/  F2FP.BF16.F32.PACK_AB R169, R220, R171 ;  /* 0x000000abdca9723e */ /* 0x000fc400000010ff */
[----:B------:R-:W-:Y:S01]  /*72c0*/  F2FP.BF16.F32.PACK_AB R170, R219, R170 ;  /* 0x000000aadbaa723e */ /* 0x000fe200000010ff */
[----:B------:R-:W-:Y:S01]  /*72d0*/  VIADD R213, R213, 0x20 ;  /* 0x00000020d5d57836 */ /* 0x000fe20000000000 */
[----:B------:R-:W-:-:S05]  /*72e0*/  F2FP.BF16.F32.PACK_AB R171, R228, R221 ;  /* 0x000000dde4ab723e */ /* 0x000fca00000010ff */
[----:B------:R1:W-:Y:S02]  /*72f0*/  STG.E.128 desc[UR6][R214.64], R168 ;  /* 0x000000a8d6007986 */ /* 0x0003e4000c101d06 */
.L_x_8866:
[----:B------:R-:W-:Y:S05]  /*7300*/  BSYNC.RECONVERGENT B0 ;  /* 0x0000000000007941 */ /* 0x000fea0003800200 */
.L_x_8865:
[----:B------:R-:W-:Y:S01]  /*7310*/  ISETP.GE.U32.AND P0, PT, R3, 0x40, PT ;  /* 0x000000400300780c */ /* 0x000fe20003f06070 */
[----:B------:R-:W-:-:S12]  /*7320*/  BSSY.RECONVERGENT B0, `(.L_x_8867) ;  /* 0x0000022000007945 */ /* 0x000fd80003800200 */
[----:B------:R-:W-:Y:S05]  /*7330*/  @!P0 BRA `(.L_x_8868) ;  /* 0x0000000000808947 */ /* 0x000fea0003800000 */
[----:B01----:R-:W0:Y:S01]  /*7340*/  LDC.64 R214, c[0x0][0x428] ;  /* 0x00010a00ffd67b82 */ /* 0x003e220000000a00 */
        /* <DEDUP_REMOVED lines=27> */
[----:B------:R-:W-:Y:S02]  /*7500*/  F2FP.BF16.F32.PACK_AB R170, R219, R170 ;  /* 0x000000aadbaa723e */ /* 0x000fe400000010ff */
[----:B------:R-:W-:Y:S02]  /*7510*/  F2FP.BF16.F32.PACK_AB R171, R228, R221 ;  /* 0x000000dde4ab723e */ /* 0x000fe400000010ff */
[----:B------:R-:W-:-:S03]  /*7520*/  IADD3 R213, PT, PT, R213, 0x20, RZ ;  /* 0x00000020d5d57810 */ /* 0x000fc60007ffe0ff */
[----:B------:R2:W-:Y:S04]  /*7530*/  STG.E.128 desc[UR6][R214.64], R168 ;  /* 0x000000a8d6007986 */ /* 0x0005e8000c101d06 */
.L_x_8868:
[----:B------:R-:W-:Y:S05]  /*7540*/  BSYNC.RECONVERGENT B0 ;  /* 0x0000000000007941 */ /* 0x000fea0003800200 */
.L_x_8867:
[----:B------:R-:W-:Y:S01]  /*7550*/  ISETP.GE.U32.AND P0, PT, R3, 0x60, PT ;  /* 0x000000600300780c */ /* 0x000fe20003f06070 */
[----:B------:R-:W-:-:S12]  /*7560*/  BSSY.RECONVERGENT B0, `(.L_x_8869) ;  /* 0x0000022000007945 */ /* 0x000fd80003800200 */
[----:B------:R-:W-:Y:S05]  /*7570*/  @!P0 BRA `(.L_x_8870) ;  /* 0x0000000000808947 */ /* 0x000fea0003800000 */
[----:B012---:R-:W0:Y:S01]  /*7580*/  LDC.64 R214, c[0x0][0x428] ;  /* 0x00010a00ffd67b82 */ /* 0x007e220000000a00 */
        /* <DEDUP_REMOVED lines=31> */
.L_x_8870:
[----:B------:R-:W-:Y:S05]  /*7780*/  BSYNC.RECONVERGENT B0 ;  /* 0x0000000000007941 */ /* 0x000fea0003800200 */
.L_x_8869:
[----:B------:R-:W-:Y:S01]  /*7790*/  ISETP.GE.U32.AND P0, PT, R3, 0x80, PT ;  /* 0x000000800300780c */ /* 0x000fe20003f06070 */
[----:B------:R-:W-:-:S12]  /*77a0*/  BSSY.RECONVERGENT B0, `(.L_x_8871) ;  /* 0x0000022000007945 */ /* 0x000fd80003800200 */
[----:B------:R-:W-:Y:S05]  /*77b0*/  @!P0 BRA `(.L_x_8872) ;  /* 0x0000000000808947 */ /* 0x000fea0003800000 */
[----:B0123--:R-:W0:Y:S01]  /*77c0*/  LDC.64 R214, c[0x0][0x428] ;  /* 0x00010a00ffd67b82 */ /* 0x00fe220000000a00 */
        /* <DEDUP_REMOVED lines=31> */
.L_x_8872:
[----:B------:R-:W-:Y:S05]  /*79c0*/  BSYNC.RECONVERGENT B0 ;  /* 0x0000000000007941 */ /* 0x000fea0003800200 */
.L_x_8871:
        /* <DEDUP_REMOVED lines=35> */
.L_x_8874:
[----:B------:R-:W-:Y:S05]  /*7c00*/  BSYNC.RECONVERGENT B0 ;  /* 0x0000000000007941 */ /* 0x000fea0003800200 */
.L_x_8873:
        /* <DEDUP_REMOVED lines=35> */
.L_x_8876:
[----:B------:R-:W-:Y:S05]  /*7e40*/  BSYNC.RECONVERGENT B0 ;  /* 0x0000000000007941 */ /* 0x000fea0003800200 */
.L_x_8875:
        /* <DEDUP_REMOVED lines=35> */
.L_x_8878:
[----:B------:R-:W-:Y:S05]  /*8080*/  BSYNC.RECONVERGENT B0 ;  /* 0x0000000000007941 */ /* 0x000fea0003800200 */
.L_x_8877:
        /* <DEDUP_REMOVED lines=28> */
[----:B0-----:R-:W-:Y:S01]  /*8250*/  IMAD.WIDE.U32 R214, R213, 0x10, R168 ;  /* 0x00000010d5d67825 */ /* 0x001fe200078e00a8 */
[----:B------:R-:W-:-:S02]  /*8260*/  F2FP.BF16.F32.PACK_AB R171, R222, R171 ;  /* 0x000000abdeab723e */ /* 0x000fc400000010ff */
[----:B------:R-:W-:Y:S02]  /*8270*/  F2FP.BF16.F32.PACK_AB R170, R221, R170 ;  /* 0x000000aaddaa723e */ /* 0x000fe400000010ff */
[----:B------:R-:W-:Y:S02]  /*8280*/  F2FP.BF16.F32.PACK_AB R169, R219, R218 ;  /* 0x000000dadba9723e */ /* 0x000fe400000010ff */
[----:B------:R-:W-:-:S05]  /*8290*/  F2FP.BF16.F32.PACK_AB R168, R217, R216 ;  /* 0x000000d8d9a8723e */ /* 0x000fca00000010ff */
[----:B------:R0:W-:Y:S02]  /*82a0*/  STG.E.128 desc[UR6][R214.64], R168 ;  /* 0x000000a8d6007986 */ /* 0x0001e4000c101d06 */
.L_x_8880:
[----:B------:R-:W-:Y:S05]  /*82b0*/  BSYNC.RECONVERGENT B0 ;  /* 0x0000000000007941 */ /* 0x000fea0003800200 */
.L_x_8879:
[----:B01234-:R-:W0:Y:S02]  /*82c0*/  LDC.64 R168, c[0x0][0x380] ;  /* 0x0000e000ffa87b82 */ /* 0x01fe240000000a00 */
[----:B0-----:R-:W-:-:S04]  /*82d0*/  LEA R0, R168, R0, 0x2 ;  /* 0x00000000a8007211 */ /* 0x001fc800078e10ff */
[----:B------:R-:W-:-:S13]  /*82e0*/  ISETP.GE.AND P0, PT, R0, R169, PT ;  /* 0x000000a90000720c */ /* 0x000fda0003f06270 */
[----:B------:R-:W-:Y:S05]  /*82f0*/  @!P0 BRA `(.L_x_8881) ;  /* 0xffffff8800508947 */ /* 0x000fea000383ffff */
[----:B------:R-:W-:Y:S05]  /*8300*/  EXIT ;  /* 0x000000000000794d */ /* 0x000fea0003800000 */
.L_x_8864:
        /* <DEDUP_REMOVED lines=8> */
.L_x_8883:
[----:B------:R-:W-:Y:S05]  /*8390*/  BSYNC B0 ;  /* 0x0000000000007941 */ /* 0x000fea0003800000 */
.L_x_8882:
[----:B------:R-:W-:Y:S02]  /*83a0*/  IMAD.MOV.U32 R168, RZ, RZ, R219 ;  /* 0x000000ffffa87224 */ /* 0x000fe400078e00db */
[----:B------:R-:W-:Y:S01]  /*83b0*/  HFMA2 R220, -RZ, RZ, 0, 1.1920928955078125e-07 ;  /* 0x00000002ffdc7431 */ /* 0x000fe200000001ff */
[----:B------:R-:W-:Y:S01]  /*83c0*/  MOV R223, 0x1f ;  /* 0x0000001f00df7802 */ /* 0x000fe20000000f00 */
[----:B------:R-:W0:Y:S01]  /*83d0*/  LDC R214, c[0x0][0x400] ;  /* 0x00010000ffd67b82 */ /* 0x000e220000000800 */
[----:B------:R-:W-:Y:S01]  /*83e0*/  FADD.FTZ R170, R169, R168 ;  /* 0x000000a8a9aa7221 */ /* 0x000fe20000010000 */
[----:B------:R-:W-:-:S04]  /*83f0*/  MOV R218, 0xffffffff ;  /* 0xffffffff00da7802 */ /* 0x000fc80000000f00 */
[----:B------:R-:W-:-:S07]  /*8400*/  MOV R221, R170 ;  /* 0x000000aa00dd7202 */ /* 0x000fce0000000f00 */
[----:B0-----:R-:W-:Y:S05]  /*8410*/  WARPSYNC.COLLECTIVE R218, `(.L_x_8884) ;  /* 0x00000000da087348 */ /* 0x001fea0003c00000 */
[----:B------:R1:W2:Y:S02]  /*8420*/  SHFL.BFLY P6, R219, R221, R220, R223 ;  /* 0x0c0000dcdddb7389 */ /* 0x0002a400000c00df */
[----:B012---:R-:W-:Y:S05]  /*8430*/  ENDCOLLECTIVE ;  /* 0x000000000000791b */ /* 0x007fea0003800000 */
.L_x_8884:
[----:B------:R-:W-:Y:S01]  /*8440*/  HFMA2 R220, -RZ, RZ, 0, 2.384185791015625e-07 ;  /* 0x00000004ffdc7431 */ /* 0x000fe200000001ff */
[----:B------:R-:W-:-:S05]  /*8450*/  MOV R171, R219 ;  /* 0x000000db00ab7202 */ /* 0x000fca0000000f00 */
[----:B------:R-:W-:-:S04]  /*8460*/  FADD.FTZ R171, R170, R171 ;  /* 0x000000abaaab7221 */ /* 0x000fc80000010000 */
[----:B------:R-:W-:-:S07]  /*8470*/  IMAD.MOV.U32 R221, RZ, RZ, R171 ;  /* 0x000000ffffdd7224 */ /* 0x000fce00078e00ab */
[----:B------:R-:W-:Y:S05]  /*8480*/  WARPSYNC.COLLECTIVE R218, `(.L_x_8885) ;  /* 0x00000000da087348 */ /* 0x000fea0003c00000 */
[----:B------:R0:W1:Y:S02]  /*8490*/  SHFL.BFLY P6, R219, R221, R220, R223 ;  /* 0x0c0000dcdddb7389 */ /* 0x00006400000c00df */
[----:B01----:R-:W-:Y:S05]  /*84a0*/  ENDCOLLECTIVE ;  /* 0x000000000000791b */ /* 0x003fea0003800000 */
.L_x_8885:
[----:B------:R-:W-:Y:S01]  /*84b0*/  HFMA2 R220, -RZ, RZ, 0, 4.76837158203125e-07 ;  /* 0x00000008ffdc7431 */ /* 0x000fe200000001ff */
[----:B------:R-:W-:-:S05]  /*84c0*/  MOV R168, R219 ;  /* 0x000000db00a87202 */ /* 0x000fca0000000f00 */
[----:B------:R-:W-:-:S05]  /*84d0*/  FADD.FTZ R216, R171, R168 ;  /* 0x000000a8abd87221 */ /* 0x000fca0000010000 */
[----:B------:R-:W-:-:S07]  /*84e0*/  MOV R221, R216 ;  /* 0x000000d800dd7202 */ /* 0x000fce0000000f00 */
[----:B------:R-:W-:Y:S05]  /*84f0*/  WARPSYNC.COLLECTIVE R218, `(.L_x_8886) ;  /* 0x00000000da087348 */ /* 0x000fea0003c00000 */
[----:B------:R0:W1:Y:S02]  /*8500*/  SHFL.BFLY P6, R219, R221, R220, R223 ;  /* 0x0c0000dcdddb7389 */ /* 0x00006400000c00df */
[----:B01----:R-:W-:Y:S05]  /*8510*/  ENDCOLLECTIVE ;  /* 0x000000000000791b */ /* 0x003fea0003800000 */
.L_x_8886:
[----:B------:R-:W-:Y:S01]  /*8520*/  HFMA2 R220, -RZ, RZ, 0, 9.5367431640625e-07 ;  /* 0x00000010ffdc7431 */ /* 0x000fe200000001ff */
[----:B------:R-:W-:-:S05]  /*8530*/  MOV R215, R219 ;  /* 0x000000db00d77202 */ /* 0x000fca0000000f00 */
[----:B------:R-:W-:-:S04]  /*8540*/  FADD.FTZ R217, R216, R215 ;  /* 0x000000d7d8d97221 */ /* 0x000fc80000010000 */
[----:B------:R-:W-:-:S07]  /*8550*/  IMAD.MOV.U32 R221, RZ, RZ, R217 ;  /* 0x000000ffffdd7224 */ /* 0x000fce00078e00d9 */
[----:B------:R-:W-:Y:S05]  /*8560*/  WARPSYNC.COLLECTIVE R218, `(.L_x_8887) ;  /* 0x00000000da087348 */ /* 0x000fea0003c00000 */
[----:B------:R0:W1:Y:S02]  /*8570*/  SHFL.BFLY P6, R219, R221, R220, R223 ;  /* 0x0c0000dcdddb7389 */ /* 0x00006400000c00df */
[----:B01----:R-:W-:Y:S05]  /*8580*/  ENDCOLLECTIVE ;  /* 0x000000000000791b */ /* 0x003fea0003800000 */
.L_x_8887:
        /* <DEDUP_REMOVED lines=141> */
.L_x_8888:
[----:B------:R-:W-:Y:S01]  /*8e60*/  HFMA2 R220, -RZ, RZ, 0, 1.1920928955078125e-07 ;  /* 0x00000002ffdc7431 */ /* 0x000fe200000001ff */
[----:B------:R-:W-:-:S05]  /*8e70*/  MOV R169, R219 ;  /* 0x000000db00a97202 */ /* 0x000fca0000000f00 */
[----:B------:R-:W-:-:S04]  /*8e80*/  FADD.FTZ R169, R168, R169 ;  /* 0x000000a9a8a97221 */ /* 0x000fc80000010000 */
[----:B------:R-:W-:-:S07]  /*8e90*/  IMAD.MOV.U32 R221, RZ, RZ, R169 ;  /* 0x000000ffffdd7224 */ /* 0x000fce00078e00a9 */
[----:B------:R-:W-:Y:S05]  /*8ea0*/  WARPSYNC.COLLECTIVE R218, `(.L_x_8889) ;  /* 0x00000000da087348 */ /* 0x000fea0003c00000 */
[----:B------:R0:W1:Y:S02]  /*8eb0*/  SHFL.BFLY P6, R219, R221, R220, R223 ;  /* 0x0c0000dcdddb7389 */ /* 0x00006400000c00df */
[----:B01----:R-:W-:Y:S05]  /*8ec0*/  ENDCOLLECTIVE ;  /* 0x000000000000791b */ /* 0x003fea0003800000 */
.L_x_8889:
[----:B------:R-:W-:Y:S01]  /*8ed0*/  HFMA2 R220, -RZ, RZ, 0, 2.384185791015625e-07 ;  /* 0x00000004ffdc7431 */ /* 0x000fe200000001ff */
[----:B------:R-:W-:-:S05]  /*8ee0*/  MOV R170, R219 ;  /* 0x000000db00aa7202 */ /* 0x000fca0000000f00 */
[----:B------:R-:W-:-:S05]  /*8ef0*/  FADD.FTZ R170, R169, R170 ;  /* 0x000000aaa9aa7221 */ /* 0x000fca0000010000 */
[----:B------:R-:W-:-:S07]  /*8f00*/  MOV R221, R170 ;  /* 0x000000aa00dd7202 */ /* 0x000fce0000000f00 */
[----:B------:R-:W-:Y:S05]  /*8f10*/  WARPSYNC.COLLECTIVE R218, `(.L_x_8890) ;  /* 0x00000000da087348 */ /* 0x000fea0003c00000 */
[----:B------:R0:W1:Y:S02]  /*8f20*/  SHFL.BFLY P6, R219, R221, R220, R223 ;  /* 0x0c0000dcdddb7389 */ /* 0x00006400000c00df */
[----:B01----:R-:W-:Y:S05]  /*8f30*/  ENDCOLLECTIVE ;  /* 0x000000000000791b */ /* 0x003fea0003800000 */
.L_x_8890:
[----:B------:R-:W-:Y:S01]  /*8f40*/  HFMA2 R220, -RZ, RZ, 0, 4.76837158203125e-07 ;  /* 0x00000008ffdc7431 */ /* 0x000fe200000001ff */
[----:B------:R-:W-:-:S05]  /*8f50*/  MOV R171, R219 ;  /* 0x000000db00ab7202 */ /* 0x000fca0000000f00 */
[----:B------:R-:W-:-:S04]  /*8f60*/  FADD.FTZ R171, R170, R171 ;  /* 0x000000abaaab7221 */ /* 0x000fc80000010000 */
[----:B------:R-:W-:-:S07]  /*8f70*/  IMAD.MOV.U32 R221, RZ, RZ, R171 ;  /* 0x000000ffffdd7224 */ /* 0x000fce00078e00ab */
[----:B------:R-:W-:Y:S05]  /*8f80*/  WARPSYNC.COLLECTIVE R218, `(.L_x_8891) ;  /* 0x00000000da087348 */ /* 0x000fea0003c00000 */
[----:B------:R0:W1:Y:S02]  /*8f90*/  SHFL.BFLY P6, R219, R221, R220, R223 ;  /* 0x0c0000dcdddb7389 */ /* 0x00006400000c00df */
[----:B01----:R-:W-:Y:S05]  /*8fa0*/  ENDCOLLECTIVE ;  /* 0x000000000000791b */ /* 0x003fea0003800000 */
.L_x_8891:
[----:B------:R-:W-:Y:S01]  /*8fb0*/  HFMA2 R220, -RZ, RZ, 0, 9.5367431640625e-07 ;  /* 0x00000010ffdc7431 */ /* 0x000fe200000001ff */
[----:B------:R-:W-:-:S05]  /*8fc0*/  MOV R216, R219 ;  /* 0x000000db00d87202 */ /* 0x000fca0000000f00 */
[----:B------:R-:W-:-:S05]  /*8fd0*/  FADD.FTZ R216, R171, R216 ;  /* 0x000000d8abd87221 */ /* 0x000fca0000010000 */
[----:B------:R-:W-:-:S07]  /*8fe0*/  MOV R221, R216 ;  /* 0x000000d800dd7202 */ /* 0x000fce0000000f00 */
[----:B------:R-:W-:Y:S05]  /*8ff0*/  WARPSYNC.COLLECTIVE R218, `(.L_x_8892) ;  /* 0x00000000da087348 */ /* 0x000fea0003c00000 */
[----:B------:R0:W1:Y:S02]  /*9000*/  SHFL.BFLY P6, R219, R221, R220, R223 ;  /* 0x0c0000dcdddb7389 */ /* 0x00006400000c00df */
[----:B01----:R-:W-:Y:S05]  /*9010*/  ENDCOLLECTIVE ;  /* 0x000000000000791b */ /* 0x003fea0003800000 */
.L_x_8892:
[----:B------:R-:W-:Y:S01]  /*9020*/  MOV R217, R219 ;  /* 0x000000db00d97202 */ /* 0x000fe20000000f00 */
[----:B------:R-:W-:Y:S06]  /*9030*/  BRA `(.L_x_8893) ;  /* 0xffffffdc00f07947 */ /* 0x000fec000383ffff */
.L_x_8894:
        /* <DEDUP_REMOVED lines=12> */
.L_x_43870:


//--------------------- .text._ZN10layer_norm31ln_parallel_residual_fwd_kernelINS_13Kernel_traitsIf13__nv_bfloat16S2_S2_fjLj2048ELj1ELj4ELj1ELj16ENS_18Kernel_traits_baseILj2048EfS2_S2_S2_fjLj128EEEEELb0ELb1ELb1EEEvNS_9FwdParamsE --------------------------
	.section	.text._ZN10layer_norm31ln_parallel_residual_fwd_kernelINS_13Kernel_traitsIf13__nv_bfloat16S2_S2_fjLj2048ELj1ELj4ELj1ELj16ENS_18Kernel_traits_baseILj2048EfS2_S2_S2_fjLj128EEEEELb0ELb1ELb1EEEvNS_9FwdParamsE,"ax",@progbits
	.align	128
        .global         _ZN10layer_norm31ln_parallel_residual_fwd_kernelINS_13Kernel_traitsIf13__nv_bfloat16S2_S2_fjLj2048ELj1ELj4ELj1ELj16ENS_18Kernel_traits_baseILj2048EfS2_S2_S2_fjLj128EEEEELb0ELb1ELb1EEEvNS_9FwdParamsE
        .type           _ZN10layer_norm31ln_parallel_residual_fwd_kernelINS_13Kernel_traitsIf13__nv_bfloat16S2_S2_fjLj2048ELj1ELj4ELj1ELj16ENS_18Kernel_traits_baseILj2048EfS2_S2_S2_fjLj128EEEEELb0ELb1ELb1EEEvNS_9FwdParamsE,@function
        .size           _ZN10layer_norm31ln_parallel_residual_fwd_kernelINS_13Kernel_traitsIf13__nv_bfloat16S2_S2_fjLj2048ELj1ELj4ELj1ELj16ENS_18Kernel_traits_baseILj2048EfS2_S2_S2_fjLj128EEEEELb0ELb1ELb1EEEvNS_9FwdParamsE,(.L_x_43871 - _ZN10layer_norm31ln_parallel_residual_fwd_kernelINS_13Kernel_traitsIf13__nv_bfloat16S2_S2_fjLj2048ELj1ELj4ELj1ELj16ENS_18Kernel_traits_baseILj2048EfS2_S2_S2_fjLj128EEEEELb0ELb1ELb1EEEvNS_9FwdParamsE)
        .other          _ZN10layer_norm31ln_parallel_residual_fwd_kernelINS_13Kernel_traitsIf13__nv_bfloat16S2_S2_fjLj2048ELj1ELj4ELj1ELj16ENS_18Kernel_traits_baseILj2048EfS2_S2_S2_fjLj128EEEEELb0ELb1ELb1EEEvNS_9FwdParamsE,@"STO_CUDA_ENTRY STV_DEFAULT"
_ZN10layer_norm31ln_parallel_residual_fwd_kernelINS_13Kernel_traitsIf13__nv_bfloat16S2_S2_fjLj2048ELj1ELj4ELj1ELj16ENS_18Kernel_traits_baseILj2048EfS2_S2_S2_fjLj128EEEEELb0ELb1ELb1EEEvNS_9FwdParamsE:
.text._ZN10layer_norm31ln_parallel_residual_fwd_kernelINS_13Kernel_traitsIf13__nv_bfloat16S2_S2_fjLj2048ELj1ELj4ELj1ELj16ENS_18Kernel_traits_baseILj2048EfS2_S2_S2_fjLj128EEEEELb0ELb1ELb1EEEvNS_9FwdParamsE:
        /* <DEDUP_REMOVED lines=53> */
.L_x_8895:
        /* <DEDUP_REMOVED lines=49> */
[----:B0-----:R-:W-:-:S07]  /*0660*/  CS2R R100, SRZ ;  /* 0x0000000000647805 */ /* 0x001fce000001ff00 */
.L_x_8896:
        /* <DEDUP_REMOVED lines=11> */
.L_x_8930:
[----:B----4-:R-:W-:Y:S01]  /*0720*/  ISETP.NE.U32.AND P2, PT, RZ, UR10, PT ;  /* 0x0000000aff007c0c */ /* 0x010fe2000bf45070 */
[----:B-1----:R-:W1:Y:S01]  /*0730*/  LDC.64 R192, c[0x0][0x390] ;  /* 0x0000e400ffc07b82 */ /* 0x002e620000000a00 */
        /* <DEDUP_REMOVED lines=25> */
[C---:B------:R-:W-:Y:S02]  /*08d0*/  PRMT R14, R5.reuse, 0x7632, R14 ;  /* 0x00007632050e7816 */ /* 0x040fe4000000000e */
[----:B------:R-:W-:Y:S02]  /*08e0*/  SHF.L.U32 R15, R5, 0x10, RZ ;  /* 0x00000010050f7819 */ /* 0x000fe400000006ff */
[----:B------:R-:W-:Y:S01]  /*08f0*/  SHF.L.U32 R4, R4, 0x10, RZ ;  /* 0x0000001004047819 */ /* 0x000fe200000006ff */
[----:B------:R-:W-:Y:S01]  /*0900*/  IMAD.U32 R14, R14, 0x10000, RZ ;  /* 0x000100000e0e7824 */ /* 0x000fe200078e00ff */
[----:B------:R-:W-:Y:S02]  /*0910*/  SHF.L.U32 R5, R32, 0x10, RZ ;  /* 0x0000001020057819 */ /* 0x000fe400000006ff */
[----:B------:R-:W-:-:S02]  /*0920*/  PRMT R16, R6, 0x7632, R16 ;  /* 0x0000763206107816 */ /* 0x000fc40000000010 */
[----:B------:R-:W-:Y:S01]  /*0930*/  PRMT R19, R7, 0x7632, R19 ;  /* 0x0000763207137816 */ /* 0x000fe20000000013 */
[----:B------:R-:W-:Y:S01]  /*0940*/  FADD.FTZ R4, R4, R5 ;  /* 0x0000000504047221 */ /* 0x000fe20000010000 */
[----:B------:R-:W-:Y:S02]  /*0950*/  SHF.L.U32 R3, R3, 0x10, RZ ;  /* 0x0000001003037819 */ /* 0x000fe400000006ff */
[----:B------:R-:W-:Y:S02]  /*0960*/  SHF.L.U32 R17, R6, 0x10, RZ ;  /* 0x0000001006117819 */ /* 0x000fe400000006ff */
        /* <DEDUP_REMOVED lines=37> */
.L_x_8898:
[----:B------:R-:W-:Y:S01]  /*0bc0*/  PRMT R9, R4, 0x7632, R9 ;  /* 0x0000763204097816 */ /* 0x000fe20000000009 */
        /* <DEDUP_REMOVED lines=32> */
.L_x_8897:
[----:B------:R-:W-:Y:S05]  /*0dd0*/  @!P2 BRA `(.L_x_8900) ;  /* 0x000000000084a947 */ /* 0x000fea0003800000 */
        /* <DEDUP_REMOVED lines=33> */
.L_x_8900:
        /* <DEDUP_REMOVED lines=12> */
.L_x_8899:
[----:B------:R-:W0:Y:S01]  /*10b0*/  @P0 LDC.64 R2, c[0x0][0x3a8] ;  /* 0x0000ea00ff020b82 */ /* 0x000e220000000a00 */
[----:B------:R-:W-:-:S07]  /*10c0*/  IADD3 R19, PT, PT, R172, 0x20, RZ ;  /* 0x00000020ac137810 */ /* 0x000fce0007ffe0ff */
[----:B------:R-:W1:Y:S08]  /*10d0*/  @P1 LDC.64 R8, c[0x0][0x398] ;  /* 0x0000e600ff081b82 */ /* 0x000e700000000a00 */
[----:B------:R-:W2:Y:S01]  /*10e0*/  @P2 LDC.64 R10, c[0x0][0x3a0] ;  /* 0x0000e800ff0a2b82 */ /* 0x000ea20000000a00 */
[----:B------:R-:W-:-:S04]  /*10f0*/  IMAD.WIDE.U32 R4, R19, 0x10, R192 ;  /* 0x0000001013047825 */ /* 0x000fc800078e00c0 */
[----:B0-----:R-:W-:-:S05]  /*1100*/  @P0 IMAD.WIDE.U32 R2, R172, 0x10, R2 ;  /* 0x00000010ac020825 */ /* 0x001fca00078e0002 */
[----:B------:R0:W-:Y:S01]  /*1110*/  @P0 STG.E.128 desc[UR6][R2.64], R28 ;  /* 0x0000001c02000986 */ /* 0x0001e2000c101d06 */
[----:B-1----:R-:W-:-:S03]  /*1120*/  @P1 IMAD.WIDE.U32 R8, R19, 0x10, R8 ;  /* 0x0000001013081825 */ /* 0x002fc600078e0008 */
[----:B------:R-:W5:Y:S04]  /*1130*/  LDG.E.128 R4, desc[UR6][R4.64] ;  /* 0x0000000604047981 */ /* 0x000f68000c1e1d00 */
[----:B------:R-:W4:Y:S01]  /*1140*/  @P1 LDG.E.128 R32, desc[UR6][R8.64] ;  /* 0x0000000608201981 */ /* 0x000f22000c1e1d00 */
[----:B--2---:R-:W-:-:S05]  /*1150*/  @P2 IMAD.WIDE.U32 R10, R19, 0x10, R10 ;  /* 0x00000010130a2825 */ /* 0x004fca00078e000a */
[----:B------:R-:W0:Y:S01]  /*1160*/  @P2 LDG.E.128 R36, desc[UR6][R10.64] ;  /* 0x000000060a242981 */ /* 0x000e22000c1e1d00 */
[----:B------:R-:W-:-:S04]  /*1170*/  UISETP.NE.U32.AND UP0, UPT, UR12, URZ, UPT ;  /* 0x000000ff0c00728c */ /* 0x000fc8000bf05070 */
[----:B------:R-:W-:Y:S01]  /*1180*/  UISETP.NE.AND.EX UP0, UPT, UR13, URZ, UPT, UP0 ;  /* 0x000000ff0d00728c */ /* 0x000fe2000bf05300 */
[----:B----4-:R-:W-:Y:S02]  /*1190*/  PRMT R0, R35, 0x7632, R0 ;  /* 0x0000763223007816 */ /* 0x010fe40000000000 */
        /* <DEDUP_REMOVED lines=24> */
.L_x_8902:
[C---:B-----5:R-:W-:Y:S01]  /*1320*/  PRMT R10, R5.reuse, 0x7632, R10 ;  /* 0x00007632050a7816 */ /* 0x060fe2000000000a */
[----:B------:R-:W-:Y:S01]  /*1330*/  IMAD.U32 R2, R2, 0x10000, RZ ;  /* 0x0001000002027824 */ /* 0x000fe200078e00ff */
        /* <DEDUP_REMOVED lines=31> */
.L_x_8901:
[----:B------:R-:W-:-:S04]  /*1530*/  UISETP.NE.U32.AND UP1, UPT, UR10, URZ, UPT ;  /* 0x000000ff0a00728c */ /* 0x000fc8000bf25070 */
[----:B------:R-:W-:-:S09]  /*1540*/  UISETP.NE.AND.EX UP1, UPT, UR11, URZ, UPT, UP1 ;  /* 0x000000ff0b00728c */ /* 0x000fd2000bf25310 */
[----:B------:R-:W-:Y:S05]  /*1550*/  BRA.U UP1, `(.L_x_8904) ;  /* 0x0000000101847547 */ /* 0x000fea000b800000 */
[C---:B-----5:R-:W-:Y:S02]  /*1560*/  PRMT R2, R4.reuse, 0x7632, R2 ;  /* 0x0000763204027816 */ /* 0x060fe40000000002 */
[----:B------:R-:W-:Y:S02]  /*1570*/  SHF.L.U32 R4, R4, 0x10, RZ ;  /* 0x0000001004047819 */ /* 0x000fe400000006ff */
[C---:B------:R-:W-:Y:S02]  /*1580*/  PRMT R3, R5.reuse, 0x7632, R3 ;  /* 0x0000763205037816 */ /* 0x040fe40000000003 */
[----:B------:R-:W-:Y:S02]  /*1590*/  SHF.L.U32 R17, R32, 0x10, RZ ;  /* 0x0000001020117819 */ /* 0x000fe400000006ff */
[----:B------:R-:W-:Y:S02]  /*15a0*/  SHF.L.U32 R5, R5, 0x10, RZ ;  /* 0x0000001005057819 */ /* 0x000fe400000006ff */
[----:B------:R-:W-:Y:S01]  /*15b0*/  SHF.L.U32 R18, R33, 0x10, RZ ;  /* 0x0000001021127819 */ /* 0x000fe200000006ff */
[----:B------:R-:W-:Y:S01]  /*15c0*/  FADD.FTZ R17, R17, R4 ;  /* 0x0000000411117221 */ /* 0x000fe20000010000 */
[----:B------:R-:W-:-:S02]  /*15d0*/  PRMT R8, R6, 0x7632, R8 ;  /* 0x0000763206087816 */ /* 0x000fc40000000008 */
[----:B------:R-:W-:Y:S01]  /*15e0*/  PRMT R9, R7, 0x7632, R9 ;  /* 0x0000763207097816 */ /* 0x000fe20000000009 */
[----:B------:R-:W-:Y:S01]  /*15f0*/  FADD.FTZ R18, R18, R5 ;  /* 0x0000000512127221 */ /* 0x000fe20000010000 */
[----:B------:R-:W-:Y:S01]  /*1600*/  SHF.L.U32 R4, R3, 0x10, RZ ;  /* 0x0000001003047819 */ /* 0x000fe200000006ff */
        /* <DEDUP_REMOVED lines=22> */
.L_x_8904:
[C---:B-----5:R-:W-:Y:S02]  /*1770*/  PRMT R10, R4.reuse, 0x7632, R10 ;  /* 0x00007632040a7816 */ /* 0x060fe4000000000a */
[----:B------:R-:W-:Y:S02]  /*1780*/  SHF.L.U32 R4, R4, 0x10, RZ ;  /* 0x0000001004047819 */ /* 0x000fe400000006ff */
[C---:B------:R-:W-:Y:S02]  /*1790*/  PRMT R11, R5.reuse, 0x7632, R11 ;  /* 0x00007632050b7816 */ /* 0x040fe4000000000b */
[----:B------:R-:W-:Y:S01]  /*17a0*/  SHF.L.U32 R15, R5, 0x10, RZ ;  /* 0x00000010050f7819 */ /* 0x000fe200000006ff */
[----:B------:R-:W-:Y:S01]  /*17b0*/  IMAD.U32 R5, R32, 0x10000, RZ ;  /* 0x0001000020057824 */ /* 0x000fe200078e00ff */
[C---:B------:R-:W-:Y:S02]  /*17c0*/  PRMT R28, R7.reuse, 0x7632, R28 ;  /* 0x00007632071c7816 */ /* 0x040fe4000000001c */
[----:B------:R-:W-:Y:S01]  /*17d0*/  SHF.L.U32 R7, R7, 0x10, RZ ;  /* 0x0000001007077819 */ /* 0x000fe200000006ff */
[----:B------:R-:W-:Y:S01]  /*17e0*/  FADD.FTZ R4, R5, R4 ;  /* 0x0000000405047221 */ /* 0x000fe20000010000 */
[----:B------:R-:W-:-:S02]  /*17f0*/  SHF.L.U32 R5, R14, 0x10, RZ ;  /* 0x000000100e057819 */ /* 0x000fc400000006ff */
[----:B------:R-:W-:Y:S02]  /*1800*/  SHF.L.U32 R14, R13, 0x10, RZ ;  /* 0x000000100d0e7819 */ /* 0x000fe400000006ff */
[----:B------:R-:W-:Y:S02]  /*1810*/  SHF.L.U32 R30, R35, 0x10, RZ ;  /* 0x00000010231e7819 */ /* 0x000fe400000006ff */
        /* <DEDUP_REMOVED lines=37> */
.L_x_8903:
        /* <DEDUP_REMOVED lines=11> */
[----:B------:R-:W2:Y:S01]  /*1b20*/  @P2 LDG.E.128 R36, desc[UR6][R168.64] ;  /* 0x00000006a8242981 */ /* 0x000ea2000c1e1d00 */
[----:B----4-:R-:W-:Y:S02]  /*1b30*/  PRMT R0, R35, 0x7632, R0 ;  /* 0x0000763223007816 */ /* 0x010fe40000000000 */
[----:B------:R-:W-:Y:S02]  /*1b40*/  PRMT R170, R34, 0x7632, R170 ;  /* 0x0000763222aa7816 */ /* 0x000fe400000000aa */
[----:B------:R-:W-:Y:S02]  /*1b50*/  PRMT R171, R33, 0x7632, R171 ;  /* 0x0000763221ab7816 */ /* 0x000fe400000000ab */
[----:B------:R-:W-:Y:S02]  /*1b60*/  PRMT R175, R32, 0x7632, R175 ;  /* 0x0000763220af7816 */ /* 0x000fe400000000af */
[----:B--2---:R-:W-:Y:S02]  /*1b70*/  PRMT R176, R39, 0x7632, R176 ;  /* 0x0000763227b07816 */ /* 0x004fe400000000b0 */
[----:B------:R-:W-:-:S02]  /*1b80*/  PRMT R177, R38, 0x7632, R177 ;  /* 0x0000763226b17816 */ /* 0x000fc400000000b1 */
[----:B0-----:R-:W-:Y:S02]  /*1b90*/  PRMT R2, R37, 0x7632, R2 ;  /* 0x0000763225027816 */ /* 0x001fe40000000002 */
[----:B------:R-:W-:Y:S01]  /*1ba0*/  PRMT R3, R36, 0x7632, R3 ;  /* 0x0000763224037816 */ /* 0x000fe20000000003 */
[----:B------:R-:W-:Y:S06]  /*1bb0*/  BRA.U UP0, `(.L_x_8905) ;  /* 0x0000000100bc7547 */ /* 0x000fec000b800000 */
[----:B------:R-:W-:Y:S05]  /*1bc0*/  BRA.U UP1, `(.L_x_8906) ;  /* 0x0000000101347547 */ /* 0x000fea000b800000 */
[C---:B-----5:R-:W-:Y:S01]  /*1bd0*/  PRMT R0, R4.reuse, 0x7632, R0 ;  /* 0x0000763204007816 */ /* 0x060fe20000000000 */
[C---:B------:R-:W-:Y:S01]  /*1be0*/  IMAD.U32 R9, R5.reuse, 0x10000, RZ ;  /* 0x0001000005097824 */ /* 0x040fe200078e00ff */
[----:B------:R-:W-:Y:S02]  /*1bf0*/  SHF.L.U32 R8, R4, 0x10, RZ ;  /* 0x0000001004087819 */ /* 0x000fe400000006ff */
[----:B------:R-:W-:Y:S02]  /*1c00*/  PRMT R4, R5, 0x7632, R4 ;  /* 0x0000763205047816 */ /* 0x000fe40000000004 */
[C---:B------:R-:W-:Y:S02]  /*1c10*/  PRMT R3, R6.reuse, 0x7632, R3 ;  /* 0x0000763206037816 */ /* 0x040fe40000000003 */
        /* <DEDUP_REMOVED lines=8> */
.L_x_8906:
[----:B-----5:R-:W-:Y:S01]  /*1ca0*/  PRMT R29, R6, 0x7632, R29 ;  /* 0x00007632061d7816 */ /* 0x020fe2000000001d */
[----:B------:R-:W-:Y:S01]  /*1cb0*/  IMAD.U32 R31, R38, 0x10000, RZ ;  /* 0x00010000261f7824 */ /* 0x000fe200078e00ff */
[----:B------:R-:W-:Y:S02]  /*1cc0*/  SHF.L.U32 R30, R6, 0x10, RZ ;  /* 0x00000010061e7819 */ /* 0x000fe400000006ff */
[----:B------:R-:W-:Y:S02]  /*1cd0*/  PRMT R0, R4, 0x7632, R0 ;  /* 0x0000763204007816 */ /* 0x000fe40000000000 */
[C---:B------:R-:W-:Y:S02]  /*1ce0*/  PRMT R28, R5.reuse, 0x7632, R28 ;  /* 0x00007632051c7816 */ /* 0x040fe4000000001c */
[----:B------:R-:W-:Y:S02]  /*1cf0*/  SHF.L.U32 R9, R5, 0x10, RZ ;  /* 0x0000001005097819 */ /* 0x000fe400000006ff */
[----:B------:R-:W-:-:S02]  /*1d00*/  SHF.L.U32 R6, R37, 0x10, RZ ;  /* 0x0000001025067819 */ /* 0x000fc400000006ff */
[----:B------:R-:W-:Y:S02]  /*1d10*/  SHF.L.U32 R4, R4, 0x10, RZ ;  /* 0x0000001004047819 */ /* 0x000fe400000006ff */
[----:B------:R-:W-:Y:S01]  /*1d20*/  SHF.L.U32 R5, R36, 0x10, RZ ;  /* 0x0000001024057819 */ /* 0x000fe200000006ff */
[----:B------:R-:W-:Y:S01]  /*1d30*/  FADD.FTZ R9, R6, R9 ;  /* 0x0000000906097221 */ /* 0x000fe20000010000 */
[----:B------:R-:W-:Y:S01]  /*1d40*/  PRMT R168, R7, 0x7632, R168 ;  /* 0x0000763207a87816 */ /* 0x000fe200000000a8 */
[----:B------:R-:W-:Y:S01]  /*1d50*/  FADD.FTZ R6, R31, R30 ;  /* 0x0000001e1f067221 */ /* 0x000fe20000010000 */
[----:B------:R-:W-:Y:S01]  /*1d60*/  SHF.L.U32 R30, R29, 0x10, RZ ;  /* 0x000000101d1e7819 */ /* 0x000fe200000006ff */
[----:B------:R-:W-:Y:S01]  /*1d70*/  FADD.FTZ R8, R5, R4 ;  /* 0x0000000405087221 */ /* 0x000fe20000010000 */
[----:B------:R-:W-:Y:S02]  /*1d80*/  SHF.L.U32 R5, R3, 0x10, RZ ;  /* 0x0000001003057819 */ /* 0x000fe400000006ff */
[----:B------:R-:W-:-:S02]  /*1d90*/  SHF.L.U32 R4, R2, 0x10, RZ ;  /* 0x0000001002047819 */ /* 0x000fc400000006ff */
[----:B------:R-:W-:Y:S02]  /*1da0*/  SHF.L.U32 R7, R7, 0x10, RZ ;  /* 0x0000001007077819 */ /* 0x000fe400000006ff */
        /* <DEDUP_REMOVED lines=16> */
.L_x_8905:
[----:B------:R-:W-:Y:S05]  /*1eb0*/  BRA.U UP1, `(.L_x_8908) ;  /* 0x0000000101847547 */ /* 0x000fea000b800000 */
        /* <DEDUP_REMOVED lines=8> */
[----:B------:R-:W-:-:S02]  /*1f40*/  SHF.L.U32 R4, R4, 0x10, RZ ;  /* 0x0000001004047819 */ /* 0x000fc400000006ff */
[----:B------:R-:W-:Y:S01]  /*1f50*/  SHF.L.U32 R3, R32, 0x10, RZ ;  /* 0x0000001020037819 */ /* 0x000fe200000006ff */
[----:B------:R-:W-:Y:S01]  /*1f60*/  FADD.FTZ R6, R31, R30 ;  /* 0x0000001e1f067221 */ /* 0x000fe20000010000 */
[----:B------:R-:W-:Y:S01]  /*1f70*/  PRMT R168, R7, 0x7632, R168 ;  /* 0x0000763207a87816 */ /* 0x000fe200000000a8 */
[----:B------:R-:W-:Y:S01]  /*1f80*/  IMAD.U32 R30, R29, 0x10000, RZ ;  /* 0x000100001d1e7824 */ /* 0x000fe200078e00ff */
[----:B------:R-:W-:Y:S01]  /*1f90*/  SHF.L.U32 R29, R28, 0x10, RZ ;  /* 0x000000101c1d7819 */ /* 0x000fe200000006ff */
[----:B------:R-:W-:Y:S01]  /*1fa0*/  FADD.FTZ R8, R3, R4 ;  /* 0x0000000403087221 */ /* 0x000fe20000010000 */
[----:B------:R-:W-:Y:S02]  /*1fb0*/  SHF.L.U32 R3, R170, 0x10, RZ ;  /* 0x00000010aa037819 */ /* 0x000fe400000006ff */
        /* <DEDUP_REMOVED lines=17> */
.L_x_8908:
[C---:B-----5:R-:W-:Y:S01]  /*20d0*/  PRMT R8, R4.reuse, 0x7632, R8 ;  /* 0x0000763204087816 */ /* 0x060fe20000000008 */
[----:B------:R-:W-:Y:S01]  /*20e0*/  IMAD.U32 R178, R35, 0x10000, RZ ;  /* 0x0001000023b27824 */ /* 0x000fe200078e00ff */
[----:B------:R-:W-:Y:S01]  /*20f0*/  PRMT R9, R5, 0x7632, R9 ;  /* 0x0000763205097816 */ /* 0x000fe20000000009 */
[----:B------:R-:W-:Y:S01]  /*2100*/  IMAD.U32 R177, R177, 0x10000, RZ ;  /* 0x00010000b1b17824 */ /* 0x000fe200078e00ff */
[----:B------:R-:W-:Y:S02]  /*2110*/  SHF.L.U32 R28, R5, 0x10, RZ ;  /* 0x00000010051c7819 */ /* 0x000fe400000006ff */
[----:B------:R-:W-:Y:S02]  /*2120*/  SHF.L.U32 R4, R4, 0x10, RZ ;  /* 0x0000001004047819 */ /* 0x000fe400000006ff */
[----:B------:R-:W-:Y:S02]  /*2130*/  SHF.L.U32 R5, R32, 0x10, RZ ;  /* 0x0000001020057819 */ /* 0x000fe400000006ff */
        /* <DEDUP_REMOVED lines=8> */
[----:B------:R-:W-:Y:S02]  /*21c0*/  PRMT R30, R6, 0x7632, R30 ;  /* 0x00007632061e7816 */ /* 0x000fe4000000001e */
        /* <DEDUP_REMOVED lines=32> */
.L_x_8907:
        /* <DEDUP_REMOVED lines=18> */
[----:B------:R-:W-:Y:S02]  /*24f0*/  PRMT R188, R37, 0x7632, R188 ;  /* 0x0000763225bc7816 */ /* 0x000fe400000000bc */
[----:B------:R-:W-:Y:S01]  /*2500*/  PRMT R178, R36, 0x7632, R178 ;  /* 0x0000763224b27816 */ /* 0x000fe200000000b2 */
[----:B0-----:R-:W-:Y:S06]  /*2510*/  BRA.U UP0, `(.L_x_8909) ;  /* 0x0000000100bc7547 */ /* 0x001fec000b800000 */
[----:B------:R-:W-:Y:S05]  /*2520*/  BRA.U UP1, `(.L_x_8910) ;  /* 0x0000000101347547 */ /* 0x000fea000b800000 */
[----:B-----5:R-:W-:Y:S02]  /*2530*/  PRMT R182, R168, 0x7632, R182 ;  /* 0x00007632a8b67816 */ /* 0x020fe400000000b6 */
        /* <DEDUP_REMOVED lines=9> */
[----:B------:R-:W-:Y:S02]  /*25d0*/  SHF.L.U32 R180, R180, 0x10, RZ ;  /* 0x00000010b4b47819 */ /* 0x000fe400000006ff */
[----:B------:R-:W-:Y:S01]  /*25e0*/  SHF.L.U32 R179, R179, 0x10, RZ ;  /* 0x00000010b3b37819 */ /* 0x000fe200000006ff */
[----:B------:R-:W-:Y:S06]  /*25f0*/  BRA `(.L_x_8911) ;  /* 0x0000000400cc7947 */ /* 0x000fec0003800000 */
.L_x_8910:
[C---:B-----5:R-:W-:Y:S01]  /*2600*/  PRMT R28, R168.reuse, 0x7632, R28 ;  /* 0x00007632a81c7816 */ /* 0x060fe2000000001c */
[----:B------:R-:W-:Y:S01]  /*2610*/  IMAD.U32 R168, R168, 0x10000, RZ ;  /* 0x00010000a8a87824 */ /* 0x000fe200078e00ff */
[----:B------:R-:W-:Y:S02]  /*2620*/  SHF.L.U32 R175, R36, 0x10, RZ ;  /* 0x0000001024af7819 */ /* 0x000fe400000006ff */
[----:B------:R-:W-:Y:S02]  /*2630*/  PRMT R31, R171, 0x7632, R31 ;  /* 0x00007632ab1f7816 */ /* 0x000fe4000000001f */
[----:B------:R-:W-:Y:S01]  /*2640*/  PRMT R30, R170, 0x7632, R30 ;  /* 0x00007632aa1e7816 */ /* 0x000fe2000000001e */
[----:B------:R-:W-:Y:S01]  /*2650*/  FADD.FTZ R175, R175, R168 ;  /* 0x000000a8afaf7221 */ /* 0x000fe20000010000 */
[----:B------:R-:W-:Y:S01]  /*2660*/  PRMT R29, R169, 0x7632, R29 ;  /* 0x00007632a91d7816 */ /* 0x000fe2000000001d */
[----:B------:R-:W-:Y:S01]  /*2670*/  IMAD.U32 R168, R31, 0x10000, RZ ;  /* 0x000100001fa87824 */ /* 0x000fe200078e00ff */
[----:B------:R-:W-:-:S02]  /*2680*/  SHF.L.U32 R31, R30, 0x10, RZ ;  /* 0x000000101e1f7819 */ /* 0x000fc400000006ff */
        /* <DEDUP_REMOVED lines=24> */
.L_x_8909:
[----:B------:R-:W-:Y:S05]  /*2810*/  BRA.U UP1, `(.L_x_8912) ;  /* 0x0000000101847547 */ /* 0x000fea000b800000 */
[----:B-----5:R-:W-:Y:S01]  /*2820*/  PRMT R28, R168, 0x7632, R28 ;  /* 0x00007632a81c7816 */ /* 0x020fe2000000001c */
        /* <DEDUP_REMOVED lines=32> */
.L_x_8912:
[C---:B-----5:R-:W-:Y:S01]  /*2a30*/  PRMT R28, R168.reuse, 0x7632, R28 ;  /* 0x00007632a81c7816 */ /* 0x060fe2000000001c */
[----:B------:R-:W-:Y:S01]  /*2a40*/  IMAD.U32 R176, R171, 0x10000, RZ ;  /* 0x00010000abb07824 */ /* 0x000fe200078e00ff */
[----:B------:R-:W-:Y:S02]  /*2a50*/  SHF.L.U32 R168, R168, 0x10, RZ ;  /* 0x00000010a8a87819 */ /* 0x000fe400000006ff */
[----:B------:R-:W-:Y:S02]  /*2a60*/  SHF.L.U32 R29, R32, 0x10, RZ ;  /* 0x00000010201d7819 */ /* 0x000fe400000006ff */
[C---:B------:R-:W-:Y:S02]  /*2a70*/  PRMT R30, R169.reuse, 0x7632, R30 ;  /* 0x00007632a91e7816 */ /* 0x040fe4000000001e */
        /* <DEDUP_REMOVED lines=9> */
[----:B------:R-:W-:Y:S02]  /*2b10*/  SHF.L.U32 R30, R30, 0x10, RZ ;  /* 0x000000101e1e7819 */ /* 0x000fe400000006ff */
[----:B------:R-:W-:-:S02]  /*2b20*/  SHF.L.U32 R185, R185, 0x10, RZ ;  /* 0x00000010b9b97819 */ /* 0x000fc400000006ff */
[----:B------:R-:W-:Y:S01]  /*2b30*/  SHF.L.U32 R28, R28, 0x10, RZ ;  /* 0x000000101c1c7819 */ /* 0x000fe200000006ff */
[----:B------:R-:W-:Y:S01]  /*2b40*/  FADD.FTZ R30, R30, R31 ;  /* 0x0000001f1e1e7221 */ /* 0x000fe20000010000 */
[----:B------:R-:W-:Y:S02]  /*2b50*/  SHF.L.U32 R170, R170, 0x10, RZ ;  /* 0x00000010aaaa7819 */ /* 0x000fe400000006ff */
[----:B------:R-:W-:Y:S01]  /*2b60*/  SHF.L.U32 R171, R34, 0x10, RZ ;  /* 0x0000001022ab7819 */ /* 0x000fe200000006ff */
        /* <DEDUP_REMOVED lines=28> */
.L_x_8911:
        /* <DEDUP_REMOVED lines=35> */
.L_x_8914:
        /* <DEDUP_REMOVED lines=33> */
.L_x_8913:
[----:B------:R-:W-:Y:S05]  /*3170*/  BRA.U UP1, `(.L_x_8916) ;  /* 0x0000000101847547 */ /* 0x000fea000b800000 */
[----:B-----5:R-:W-:Y:S01]  /*3180*/  PRMT R28, R168, 0x7632, R28 ;  /* 0x00007632a81c7816 */ /* 0x020fe2000000001c */
[----:B------:R-:W-:Y:S01]  /*3190*/  IMAD.U32 R183, R32, 0x10000, RZ ;  /* 0x0001000020b77824 */ /* 0x000fe200078e00ff */
[C---:B------:R-:W-:Y:S02]  /*31a0*/  PRMT R29, R169.reuse, 0x7632, R29 ;  /* 0x00007632a91d7816 */ /* 0x040fe4000000001d */
[----:B------:R-:W-:Y:S01]  /*31b0*/  SHF.L.U32 R168, R168, 0x10, RZ ;  /* 0x00000010a8a87819 */ /* 0x000fe200000006ff */
[----:B------:R-:W-:Y:S01]  /*31c0*/  IMAD.U32 R28, R28, 0x10000, RZ ;  /* 0x000100001c1c7824 */ /* 0x000fe200078e00ff */
[----:B------:R-:W-:Y:S02]  /*31d0*/  SHF.L.U32 R169, R169, 0x10, RZ ;  /* 0x00000010a9a97819 */ /* 0x000fe400000006ff */
[----:B------:R-:W-:Y:S01]  /*31e0*/  SHF.L.U32 R30, R33, 0x10, RZ ;  /* 0x00000010211e7819 */ /* 0x000fe200000006ff */
[----:B------:R-:W-:Y:S01]  /*31f0*/  FADD.FTZ R183, R183, R168 ;  /* 0x000000a8b7b77221 */ /* 0x000fe20000010000 */
[----:B------:R-:W-:-:S02]  /*3200*/  PRMT R31, R170, 0x7632, R31 ;  /* 0x00007632aa1f7816 */ /* 0x000fc4000000001f */
[C---:B------:R-:W-:Y:S01]  /*3210*/  PRMT R188, R171.reuse, 0x7632, R188 ;  /* 0x00007632abbc7816 */ /* 0x040fe200000000bc */
[----:B------:R-:W-:Y:S01]  /*3220*/  FADD.FTZ R185, R30, R169 ;  /* 0x000000a91eb97221 */ /* 0x000fe20000010000 */
        /* <DEDUP_REMOVED lines=22> */
.L_x_8916:
[----:B-----5:R-:W-:Y:S01]  /*3390*/  PRMT R28, R168, 0x7632, R28 ;  /* 0x00007632a81c7816 */ /* 0x020fe2000000001c */
        /* <DEDUP_REMOVED lines=41> */
[----:B------:R-:W-:Y:S01]  /*3630*/  FADD.FTZ R189, R28, R189 ;  /* 0x000000bd1cbd7221 */ /* 0x000fe20000010000 */
[----:B------:R-:W-:Y:S01]  /*3640*/  F2FP.BF16.F32.PACK_AB R28, R196, R183 ;  /* 0x000000b7c41c723e */ /* 0x000fe200000010ff */
[----:B------:R-:W-:Y:S02]  /*3650*/  FADD.FTZ R190, R29, R30 ;  /* 0x0000001e1dbe7221 */ /* 0x000fe40000010000 */
[----:B------:R-:W-:Y:S02]  /*3660*/  F2FP.BF16.F32.PACK_AB R31, R194, R187 ;  /* 0x000000bbc21f723e */ /* 0x000fe400000010ff */
[----:B------:R-:W-:Y:S02]  /*3670*/  F2FP.BF16.F32.PACK_AB R30, R189, R186 ;  /* 0x000000babd1e723e */ /* 0x000fe400000010ff */
[----:B------:R-:W-:-:S07]  /*3680*/  F2FP.BF16.F32.PACK_AB R29, R190, R185 ;  /* 0x000000b9be1d723e */ /* 0x000fce00000010ff */
.L_x_8915:
        /* <DEDUP_REMOVED lines=35> */
.L_x_8918:
[----:B-----5:R-:W-:Y:S02]  /*38c0*/  PRMT R28, R168, 0x7632, R28 ;  /* 0x00007632a81c7816 */ /* 0x020fe4000000001c */
[----:B------:R-:W-:Y:S02]  /*38d0*/  PRMT R29, R169, 0x7632, R29 ;  /* 0x00007632a91d7816 */ /* 0x000fe4000000001d */
[C---:B------:R-:W-:Y:S01]  /*38e0*/  PRMT R31, R170.reuse, 0x7632, R31 ;  /* 0x00007632aa1f7816 */ /* 0x040fe2000000001f */
[----:B------:R-:W-:Y:S01]  /*38f0*/  IMAD.U32 R170, R170, 0x10000, RZ ;  /* 0x00010000aaaa7824 */ /* 0x000fe200078e00ff */
[----:B------:R-:W-:Y:S01]  /*3900*/  PRMT R200, R171, 0x7632, R200 ;  /* 0x00007632abc87816 */ /* 0x000fe200000000c8 */
[----:B------:R-:W-:Y:S01]  /*3910*/  IMAD.U32 R29, R29, 0x10000, RZ ;  /* 0x000100001d1d7824 */ /* 0x000fe200078e00ff */
        /* <DEDUP_REMOVED lines=27> */
.L_x_8917:
[----:B------:R-:W-:Y:S05]  /*3ad0*/  BRA.U UP1, `(.L_x_8920) ;  /* 0x0000000101847547 */ /* 0x000fea000b800000 */
        /* <DEDUP_REMOVED lines=33> */
.L_x_8920:
[----:B-----5:R-:W-:Y:S01]  /*3cf0*/  PRMT R28, R168, 0x7632, R28 ;  /* 0x00007632a81c7816 */ /* 0x020fe2000000001c */
        /* <DEDUP_REMOVED lines=14> */
[----:B------:R-:W-:Y:S01]  /*3de0*/  IMAD.U32 R197, R38, 0x10000, RZ ;  /* 0x0001000026c57824 */ /* 0x000fe200078e00ff */
        /* <DEDUP_REMOVED lines=32> */
.L_x_8919:
[----:B------:R-:W0:Y:S01]  /*3ff0*/  @P0 LDC.64 R198, c[0x0][0x3a8] ;  /* 0x0000ea00ffc60b82 */ /* 0x000e220000000a00 */
[----:B------:R-:W-:-:S07]  /*4000*/  IADD3 R205, PT, PT, R172, 0xc0, RZ ;  /* 0x000000c0accd7810 */ /* 0x000fce0007ffe0ff */
[----:B------:R-:W1:Y:S08]  /*4010*/  @P1 LDC.64 R170, c[0x0][0x398] ;  /* 0x0000e600ffaa1b82 */ /* 0x000e700000000a00 */
[----:B------:R-:W2:Y:S01]  /*4020*/  @P2 LDC.64 R168, c[0x0][0x3a0] ;  /* 0x0000e800ffa82b82 */ /* 0x000ea20000000a00 */
[----:B0-----:R-:W-:-:S05]  /*4030*/  @P0 IMAD.WIDE.U32 R198, R188, 0x10, R198 ;  /* 0x00000010bcc60825 */ /* 0x001fca00078e00c6 */
[----:B------:R0:W-:Y:S01]  /*4040*/  @P0 STG.E.128 desc[UR6][R198.64], R28 ;  /* 0x0000001cc6000986 */ /* 0x0001e2000c101d06 */
[----:B-1----:R-:W-:-:S05]  /*4050*/  @P1 IMAD.WIDE.U32 R200, R205, 0x10, R170 ;  /* 0x00000010cdc81825 */ /* 0x002fca00078e00aa */
[----:B------:R-:W4:Y:S01]  /*4060*/  @P1 LDG.E.128 R32, desc[UR6][R200.64] ;  /* 0x00000006c8201981 */ /* 0x000f22000c1e1d00 */
[----:B--2---:R-:W-:-:S04]  /*4070*/  @P2 IMAD.WIDE.U32 R202, R205, 0x10, R168 ;  /* 0x00000010cdca2825 */ /* 0x004fc800078e00a8 */
[----:B------:R-:W-:Y:S01]  /*4080*/  IMAD.WIDE.U32 R168, R205, 0x10, R192 ;  /* 0x00000010cda87825 */ /* 0x000fe200078e00c0 */
[----:B------:R-:W2:Y:S05]  /*4090*/  @P2 LDG.E.128 R36, desc[UR6][R202.64] ;  /* 0x00000006ca242981 */ /* 0x000eaa000c1e1d00 */
[----:B------:R-:W5:Y:S01]  /*40a0*/  LDG.E.128 R168, desc[UR6][R168.64] ;  /* 0x00000006a8a87981 */ /* 0x000f62000c1e1d00 */
[----:B----4-:R-:W-:Y:S02]  /*40b0*/  PRMT R215, R35, 0x7632, R215 ;  /* 0x0000763223d77816 */ /* 0x010fe400000000d7 */
        /* <DEDUP_REMOVED lines=22> */
.L_x_8922:
        /* <DEDUP_REMOVED lines=33> */
.L_x_8921:
[----:B------:R-:W-:Y:S05]  /*4430*/  BRA.U UP1, `(.L_x_8924) ;  /* 0x0000000101847547 */ /* 0x000fea000b800000 */
[----:B-----5:R-:W-:Y:S01]  /*4440*/  PRMT R29, R168, 0x7632, R29 ;  /* 0x00007632a81d7816 */ /* 0x020fe2000000001d */
[----:B------:R-:W-:Y:S01]  /*4450*/  IMAD.U32 R199, R34, 0x10000, RZ ;  /* 0x0001000022c77824 */ /* 0x000fe200078e00ff */
[C---:B------:R-:W-:Y:S02]  /*4460*/  PRMT R30, R169.reuse, 0x7632, R30 ;  /* 0x00007632a91e7816 */ /* 0x040fe4000000001e */
[----:B------:R-:W-:Y:S02]  /*4470*/  PRMT R31, R170, 0x7632, R31 ;  /* 0x00007632aa1f7816 */ /* 0x000fe4000000001f */
[----:B------:R-:W-:Y:S02]  /*4480*/  SHF.L.U32 R168, R168, 0x10, RZ ;  /* 0x00000010a8a87819 */ /* 0x000fe400000006ff */
        /* <DEDUP_REMOVED lines=28> */
.L_x_8924:
[C---:B-----5:R-:W-:Y:S02]  /*4650*/  PRMT R30, R168.reuse, 0x7632, R30 ;  /* 0x00007632a81e7816 */ /* 0x060fe4000000001e */
[----:B------:R-:W-:Y:S02]  /*4660*/  SHF.L.U32 R168, R168, 0x10, RZ ;  /* 0x00000010a8a87819 */ /* 0x000fe400000006ff */
[----:B------:R-:W-:Y:S02]  /*4670*/  SHF.L.U32 R29, R32, 0x10, RZ ;  /* 0x00000010201d7819 */ /* 0x000fe400000006ff */
[C---:B------:R-:W-:Y:S01]  /*4680*/  PRMT R200, R169.reuse, 0x7632, R200 ;  /* 0x00007632a9c87816 */ /* 0x040fe200000000c8 */
[----:B------:R-:W-:Y:S01]  /*4690*/  IMAD.U32 R169, R169, 0x10000, RZ ;  /* 0x00010000a9a97824 */ /* 0x000fe200078e00ff */
[----:B------:R-:W-:Y:S01]  /*46a0*/  PRMT R201, R170, 0x7632, R201 ;  /* 0x00007632aac97816 */ /* 0x000fe200000000c9 */
[----:B------:R-:W-:Y:S01]  /*46b0*/  FADD.FTZ R168, R29, R168 ;  /* 0x000000a81da87221 */ /* 0x000fe20000010000 */
[----:B------:R-:W-:-:S02]  /*46c0*/  PRMT R29, R33, 0x7632, R29 ;  /* 0x00007632211d7816 */ /* 0x000fc4000000001d */
[----:B------:R-:W-:Y:S02]  /*46d0*/  SHF.L.U32 R202, R170, 0x10, RZ ;  /* 0x00000010aaca7819 */ /* 0x000fe400000006ff */
[----:B------:R-:W-:Y:S02]  /*46e0*/  PRMT R28, R32, 0x7632, R28 ;  /* 0x00007632201c7816 */ /* 0x000fe4000000001c */
[----:B------:R-:W-:Y:S02]  /*46f0*/  SHF.L.U32 R170, R33, 0x10, RZ ;  /* 0x0000001021aa7819 */ /* 0x000fe400000006ff */
[----:B------:R-:W-:Y:S02]  /*4700*/  SHF.L.U32 R200, R200, 0x10, RZ ;  /* 0x00000010c8c87819 */ /* 0x000fe400000006ff */
[----:B------:R-:W-:Y:S01]  /*4710*/  SHF.L.U32 R29, R29, 0x10, RZ ;  /* 0x000000101d1d7819 */ /* 0x000fe200000006ff */
[----:B------:R-:W-:Y:S01]  /*4720*/  FADD.FTZ R169, R170, R169 ;  /* 0x000000a9aaa97221 */ /* 0x000fe20000010000 */
[----:B------:R-:W-:-:S02]  /*4730*/  PRMT R203, R171, 0x7632, R203 ;  /* 0x00007632abcb7816 */ /* 0x000fc400000000cb */
[----:B------:R-:W-:Y:S01]  /*4740*/  SHF.L.U32 R31, R30, 0x10, RZ ;  /* 0x000000101e1f7819 */ /* 0x000fe200000006ff */
[----:B------:R-:W-:Y:S01]  /*4750*/  FADD.FTZ R29, R200, R29 ;  /* 0x0000001dc81d7221 */ /* 0x000fe20000010000 */
        /* <DEDUP_REMOVED lines=33> */
.L_x_8923:
        /* <DEDUP_REMOVED lines=15> */
[----:B--2---:R-:W-:Y:S02]  /*4a60*/  PRMT R219, R39, 0x7632, R219 ;  /* 0x0000763227db7816 */ /* 0x004fe400000000db */
[----:B------:R-:W-:Y:S02]  /*4a70*/  PRMT R220, R38, 0x7632, R220 ;  /* 0x0000763226dc7816 */ /* 0x000fe400000000dc */
[----:B------:R-:W-:Y:S02]  /*4a80*/  PRMT R221, R37, 0x7632, R221 ;  /* 0x0000763225dd7816 */ /* 0x000fe400000000dd */
[----:B0-----:R-:W-:Y:S01]  /*4a90*/  PRMT R199, R36, 0x7632, R199 ;  /* 0x0000763224c77816 */ /* 0x001fe200000000c7 */
[----:B------:R-:W-:Y:S06]  /*4aa0*/  BRA.U UP0, `(.L_x_8925) ;  /* 0x0000000100bc7547 */ /* 0x000fec000b800000 */
[----:B------:R-:W-:Y:S05]  /*4ab0*/  BRA.U UP1, `(.L_x_8926) ;  /* 0x0000000101347547 */ /* 0x000fea000b800000 */
[C---:B-----5:R-:W-:Y:S01]  /*4ac0*/  PRMT R203, R168.reuse, 0x7632, R203 ;  /* 0x00007632a8cb7816 */ /* 0x060fe200000000cb */
[----:B------:R-:W-:Y:S01]  /*4ad0*/  IMAD.U32 R192, R168, 0x10000, RZ ;  /* 0x00010000a8c07824 */ /* 0x000fe200078e00ff */
[----:B------:R-:W-:Y:S02]  /*4ae0*/  PRMT R200, R169, 0x7632, R200 ;  /* 0x00007632a9c87816 */ /* 0x000fe400000000c8 */
[C---:B------:R-:W-:Y:S02]  /*4af0*/  PRMT R199, R170.reuse, 0x7632, R199 ;  /* 0x00007632aac77816 */ /* 0x040fe400000000c7 */
        /* <DEDUP_REMOVED lines=9> */
.L_x_8926:
[C---:B-----5:R-:W-:Y:S02]  /*4b90*/  PRMT R28, R168.reuse, 0x7632, R28 ;  /* 0x00007632a81c7816 */ /* 0x060fe4000000001c */
[C---:B------:R-:W-:Y:S02]  /*4ba0*/  PRMT R30, R169.reuse, 0x7632, R30 ;  /* 0x00007632a91e7816 */ /* 0x040fe4000000001e */
[----:B------:R-:W-:Y:S02]  /*4bb0*/  SHF.L.U32 R168, R168, 0x10, RZ ;  /* 0x00000010a8a87819 */ /* 0x000fe400000006ff */
[----:B------:R-:W-:Y:S02]  /*4bc0*/  SHF.L.U32 R169, R169, 0x10, RZ ;  /* 0x00000010a9a97819 */ /* 0x000fe400000006ff */
[C---:B------:R-:W-:Y:S02]  /*4bd0*/  PRMT R31, R170.reuse, 0x7632, R31 ;  /* 0x00007632aa1f7816 */ /* 0x040fe4000000001f */
[----:B------:R-:W-:Y:S01]  /*4be0*/  SHF.L.U32 R198, R170, 0x10, RZ ;  /* 0x00000010aac67819 */ /* 0x000fe200000006ff */
[----:B------:R-:W-:Y:S01]  /*4bf0*/  IMAD.U32 R170, R37, 0x10000, RZ ;  /* 0x0001000025aa7824 */ /* 0x000fe200078e00ff */
[----:B------:R-:W-:-:S02]  /*4c00*/  SHF.L.U32 R29, R36, 0x10, RZ ;  /* 0x00000010241d7819 */ /* 0x000fc400000006ff */
[----:B------:R-:W-:Y:S01]  /*4c10*/  PRMT R222, R171, 0x7632, R222 ;  /* 0x00007632abde7816 */ /* 0x000fe200000000de */
[----:B------:R-:W-:Y:S01]  /*4c20*/  FADD.FTZ R193, R170, R169 ;  /* 0x000000a9aac17221 */ /* 0x000fe20000010000 */
        /* <DEDUP_REMOVED lines=23> */
.L_x_8925:
[----:B------:R-:W-:Y:S05]  /*4da0*/  BRA.U UP1, `(.L_x_8928) ;  /* 0x00000001018c7547 */ /* 0x000fea000b800000 */
[C---:B-----5:R-:W-:Y:S01]  /*4db0*/  PRMT R30, R168.reuse, 0x7632, R30 ;  /* 0x00007632a81e7816 */ /* 0x060fe2000000001e */
[----:B------:R-:W-:Y:S01]  /*4dc0*/  IMAD.U32 R168, R168, 0x10000, RZ ;  /* 0x00010000a8a87824 */ /* 0x000fe200078e00ff */
        /* <DEDUP_REMOVED lines=8> */
[----:B------:R-:W-:Y:S02]  /*4e50*/  PRMT R199, R170, 0x7632, R199 ;  /* 0x00007632aac77816 */ /* 0x000fe400000000c7 */
[----:B------:R-:W-:Y:S01]  /*4e60*/  PRMT R28, R34, 0x7632, R28 ;  /* 0x00007632221c7816 */ /* 0x000fe2000000001c */
        /* <DEDUP_REMOVED lines=23> */
.L_x_8928:
[----:B-----5:R-:W-:Y:S01]  /*4fe0*/  PRMT R193, R169, 0x7632, R193 ;  /* 0x00007632a9c17816 */ /* 0x020fe200000000c1 */
        /* <DEDUP_REMOVED lines=8> */
[----:B------:R-:W-:-:S02]  /*5070*/  PRMT R28, R32, 0x7632, R28 ;  /* 0x00007632201c7816 */ /* 0x000fc4000000001c */
[----:B------:R-:W-:Y:S01]  /*5080*/  PRMT R201, R171, 0x7632, R201 ;  /* 0x00007632abc97816 */ /* 0x000fe200000000c9 */
[----:B------:R-:W-:Y:S01]  /*5090*/  FADD.FTZ R168, R29, R168 ;  /* 0x000000a81da87221 */ /* 0x000fe20000010000 */
[----:B------:R-:W-:Y:S02]  /*50a0*/  SHF.L.U32 R28, R28, 0x10, RZ ;  /* 0x000000101c1c7819 */ /* 0x000fe400000006ff */
[----:B------:R-:W-:Y:S02]  /*50b0*/  PRMT R29, R33, 0x7632, R29 ;  /* 0x00007632211d7816 */ /* 0x000fe4000000001d */
[----:B------:R-:W-:Y:S01]  /*50c0*/  PRMT R198, R170, 0x7632, R198 ;  /* 0x00007632aac67816 */ /* 0x000fe200000000c6 */
[----:B------:R-:W-:Y:S01]  /*50d0*/  FADD.FTZ R28, R31, R28 ;  /* 0x0000001c1f1c7221 */ /* 0x000fe20000010000 */
[----:B------:R-:W-:Y:S02]  /*50e0*/  SHF.L.U32 R202, R171, 0x10, RZ ;  /* 0x00000010abca7819 */ /* 0x000fe400000006ff */
[----:B------:R-:W-:-:S02]  /*50f0*/  SHF.L.U32 R203, R35, 0x10, RZ ;  /* 0x0000001023cb7819 */ /* 0x000fc400000006ff */
[----:B------:R-:W-:Y:S02]  /*5100*/  PRMT R30, R34, 0x7632, R30 ;  /* 0x00007632221e7816 */ /* 0x000fe4000000001e */
        /* <DEDUP_REMOVED lines=31> */
[----:B------:R-:W-:-:S07]  /*5300*/  F2FP.BF16.F32.PACK_AB R28, R203, R192 ;  /* 0x000000c0cb1c723e */ /* 0x000fce00000010ff */
.L_x_8927:
        /* <DEDUP_REMOVED lines=219> */
.L_x_8942:
[----:B------:R-:W-:Y:S01]  /*60c0*/  FMUL.FTZ R168, R220, R220 ;  /* 0x000000dcdca87220 */ /* 0x000fe20000410000 */
[----:B01----:R-:W-:Y:S01]  /*60d0*/  FADD.FTZ R222, R222, R221 ;  /* 0x000000dddede7221 */ /* 0x003fe20000010000 */
[----:B------:R-:W-:-:S03]  /*60e0*/  FSEL R221, R220, RZ, !P3 ;  /* 0x000000ffdcdd7208 */ /* 0x000fc60005800000 */
[----:B------:R-:W-:Y:S01]  /*60f0*/  FSEL R170, R168, RZ, P3 ;  /* 0x000000ffa8aa7208 */ /* 0x000fe20001800000 */
[----:B---3--:R-:W-:Y:S01]  /*6100*/  FFMA.FTZ R219, R222, R169, UR8 ;  /* 0x00000008dedb7e23 */ /* 0x008fe200080100a9 */
[C---:B------:R-:W-:Y:S01]  /*6110*/  FADD.FTZ R26, -R221.reuse, R26 ;  /* 0x0000001add1a7221 */ /* 0x040fe20000010100 */
[----:B------:R-:W0:Y:S01]  /*6120*/  @!P2 LDC.64 R168, c[0x0][0x3c0] ;  /* 0x0000f000ffa8ab82 */ /* 0x000e220000000a00 */
[----:B------:R-:W-:Y:S01]  /*6130*/  FADD.FTZ R21, -R221, R21 ;  /* 0x00000015dd157221 */ /* 0x000fe20000010100 */
[----:B------:R-:W-:Y:S01]  /*6140*/  FADD.FTZ R219, R219, R170 ;  /* 0x000000aadbdb7221 */ /* 0x000fe20000010000 */
[C---:B------:R-:W-:Y:S01]  /*6150*/  FADD.FTZ R24, -R221.reuse, R24 ;  /* 0x00000018dd187221 */ /* 0x040fe20000010100 */
[C---:B------:R-:W-:Y:S01]  /*6160*/  FADD.FTZ R25, -R221.reuse, R25 ;  /* 0x00000019dd197221 */ /* 0x040fe20000010100 */
[C---:B------:R-:W-:Y:S01]  /*6170*/  FADD.FTZ R22, -R221.reuse, R22 ;  /* 0x00000016dd167221 */ /* 0x040fe20000010100 */
[C---:B------:R-:W-:Y:S01]  /*6180*/  FADD.FTZ R23, -R221.reuse, R23 ;  /* 0x00000017dd177221 */ /* 0x040fe20000010100 */
[C---:B------:R-:W-:Y:S01]  /*6190*/  FADD.FTZ R228, -R221.reuse, R193 ;  /* 0x000000c1dde47221 */ /* 0x040fe20000010100 */
[----:B------:R-:W1:Y:S01]  /*61a0*/  MUFU.RSQ R219, R219 ;  /* 0x000000db00db7308 */ /* 0x000e620000001400 */
[C---:B------:R-:W-:Y:S01]  /*61b0*/  FADD.FTZ R184, -R221.reuse, R184 ;  /* 0x000000b8ddb87221 */ /* 0x040fe20000010100 */
[C---:B------:R-:W-:Y:S01]  /*61c0*/  FADD.FTZ R179, -R221.reuse, R179 ;  /* 0x000000b3ddb37221 */ /* 0x040fe20000010100 */
[C---:B------:R-:W-:Y:S01]  /*61d0*/  FADD.FTZ R182, -R221.reuse, R182 ;  /* 0x000000b6ddb67221 */ /* 0x040fe20000010100 */
[C---:B------:R-:W-:Y:S01]  /*61e0*/  FADD.FTZ R183, -R221.reuse, R183 ;  /* 0x000000b7ddb77221 */ /* 0x040fe20000010100 */
[----:B------:R-:W2:Y:S01]  /*61f0*/  @!P2 LDC.64 R170, c[0x0][0x3c8] ;  /* 0x0000f200ffaaab82 */ /* 0x000ea20000000a00 */
        /* <DEDUP_REMOVED lines=11> */
[C---:B-1----:R-:W-:Y:S01]  /*62b0*/  FMUL.FTZ R193, R219.reuse, R26 ;  /* 0x0000001adbc17220 */ /* 0x042fe20000410000 */
[C---:B------:R-:W-:Y:S01]  /*62c0*/  FMUL.FTZ R26, R219.reuse, R21 ;  /* 0x00000015db1a7220 */ /* 0x040fe20000410000 */
        /* <DEDUP_REMOVED lines=8> */
[----:B------:R0:W-:Y:S01]  /*6350*/  @!P2 STG.E desc[UR6][R168.64], R220 ;  /* 0x000000dca800a986 */ /* 0x0001e2000c101906 */
[C---:B------:R-:W-:Y:S01]  /*6360*/  FMUL.FTZ R23, R219.reuse, R18 ;  /* 0x00000012db177220 */ /* 0x040fe20000410000 */
[C---:B------:R-:W-:Y:S01]  /*6370*/  FMUL.FTZ R18, R219.reuse, R13 ;  /* 0x0000000ddb127220 */ /* 0x040fe20000410000 */
[C---:B------:R-:W-:Y:S01]  /*6380*/  FMUL.FTZ R15, R219.reuse, R15 ;  /* 0x0000000fdb0f7220 */ /* 0x040fe20000410000 */
[C---:B------:R-:W-:Y:S01]  /*6390*/  FMUL.FTZ R12, R219.reuse, R12 ;  /* 0x0000000cdb0c7220 */ /* 0x040fe20000410000 */
[----:B------:R-:W-:Y:S01]  /*63a0*/  FMUL.FTZ R13, R219, R16 ;  /* 0x00000010db0d7220 */ /* 0x000fe20000410000 */
[----:B------:R-:W-:Y:S01]  /*63b0*/  FADD.FTZ R2, -R221, R2 ;  /* 0x00000002dd027221 */ /* 0x000fe20000010100 */
[----:B------:R-:W-:Y:S01]  /*63c0*/  FMUL.FTZ R16, R219, R11 ;  /* 0x0000000bdb107220 */ /* 0x000fe20000410000 */
[C---:B------:R-:W-:Y:S01]  /*63d0*/  FADD.FTZ R9, -R221.reuse, R9 ;  /* 0x00000009dd097221 */ /* 0x040fe20000010100 */
[----:B------:R-:W-:Y:S01]  /*63e0*/  FADD.FTZ R4, -R221, R4 ;  /* 0x00000004dd047221 */ /* 0x000fe20000010100 */
[----:B------:R-:W-:Y:S01]  /*63f0*/  FMUL.FTZ R11, R219, R8 ;  /* 0x00000008db0b7220 */ /* 0x000fe20000410000 */
[----:B------:R-:W-:Y:S01]  /*6400*/  FADD.FTZ R27, -R221, R27 ;  /* 0x0000001bdd1b7221 */ /* 0x000fe20000010100 */
[C---:B0-----:R-:W-:Y:S01]  /*6410*/  FMUL.FTZ R169, R219.reuse, R184 ;  /* 0x000000b8dba97220 */ /* 0x041fe20000410000 */
[C---:B------:R-:W-:Y:S01]  /*6420*/  FMUL.FTZ R184, R219.reuse, R179 ;  /* 0x000000b3dbb87220 */ /* 0x040fe20000410000 */
[C---:B------:R-:W-:Y:S01]  /*6430*/  FMUL.FTZ R168, R219.reuse, R182 ;  /* 0x000000b6dba87220 */ /* 0x040fe20000410000 */
[----:B------:R-:W-:Y:S01]  /*6440*/  FMUL.FTZ R179, R219, R183 ;  /* 0x000000b7dbb37220 */ /* 0x000fe20000410000 */
[----:B------:R-:W-:Y:S01]  /*6450*/  F2FP.BF16.F32.PACK_AB R183, R24, R21 ;  /* 0x0000001518b7723e */ /* 0x000fe200000010ff */
[----:B------:R-:W-:Y:S01]  /*6460*/  FADD.FTZ R20, -R221, R20 ;  /* 0x00000014dd147221 */ /* 0x000fe20000010100 */
[----:B------:R-:W-:Y:S01]  /*6470*/  F2FP.BF16.F32.PACK_AB R182, R22, R25 ;  /* 0x0000001916b6723e */ /* 0x000fe200000010ff */
[----:B------:R-:W-:Y:S01]  /*6480*/  FMUL.FTZ R8, R219, R5 ;  /* 0x00000005db087220 */ /* 0x000fe20000410000 */
[----:B------:R-:W0:Y:S01]  /*6490*/  LDC.64 R24, c[0x0][0x428] ;  /* 0x00010a00ff187b82 */ /* 0x000e220000000a00 */
[----:B------:R-:W-:Y:S01]  /*64a0*/  FFMA.FTZ R15, R15, R152, R88 ;  /* 0x000000980f0f7223 */ /* 0x000fe20000010058 */
[----:B------:R-:W-:Y:S01]  /*64b0*/  FFMA.FTZ R12, R12, R153, R89 ;  /* 0x000000990c0c7223 */ /* 0x000fe20000010059 */
[C---:B------:R-:W-:Y:S01]  /*64c0*/  FADD.FTZ R17, -R221.reuse, R17 ;  /* 0x00000011dd117221 */ /* 0x040fe20000010100 */
[----:B------:R-:W-:Y:S01]  /*64d0*/  FADD.FTZ R14, -R221, R14 ;  /* 0x0000000edd0e7221 */ /* 0x000fe20000010100 */
[----:B------:R-:W-:Y:S01]  /*64e0*/  FMUL.FTZ R5, R219, R6 ;  /* 0x00000006db057220 */ /* 0x000fe20000410000 */
[C---:B------:R-:W-:Y:S01]  /*64f0*/  FADD.FTZ R7, -R221.reuse, R7 ;  /* 0x00000007dd077221 */ /* 0x040fe20000010100 */
[----:B------:R-:W-:Y:S01]  /*6500*/  FADD.FTZ R176, -R221, R176 ;  /* 0x000000b0ddb07221 */ /* 0x000fe20000010100 */
[C---:B------:R-:W-:Y:S01]  /*6510*/  FMUL.FTZ R6, R219.reuse, R3 ;  /* 0x00000003db067220 */ /* 0x040fe20000410000 */
[----:B------:R-:W-:Y:S01]  /*6520*/  FMUL.FTZ R2, R219, R2 ;  /* 0x00000002db027220 */ /* 0x000fe20000410000 */
[----:B------:R-:W-:Y:S01]  /*6530*/  FADD.FTZ R181, -R221, R181 ;  /* 0x000000b5ddb57221 */ /* 0x000fe20000010100 */
[C---:B------:R-:W-:Y:S01]  /*6540*/  FMUL.FTZ R9, R219.reuse, R9 ;  /* 0x00000009db097220 */ /* 0x040fe20000410000 */
[C---:B------:R-:W-:Y:S01]  /*6550*/  FMUL.FTZ R4, R219.reuse, R4 ;  /* 0x00000004db047220 */ /* 0x040fe20000410000 */
[C---:B------:R-:W-:Y:S01]  /*6560*/  FMUL.FTZ R27, R219.reuse, R27 ;  /* 0x0000001bdb1b7220 */ /* 0x040fe20000410000 */
[C---:B------:R-:W-:Y:S01]  /*6570*/  FMUL.FTZ R20, R219.reuse, R20 ;  /* 0x00000014db147220 */ /* 0x040fe20000410000 */
[C---:B------:R-:W-:Y:S01]  /*6580*/  FMUL.FTZ R17, R219.reuse, R17 ;  /* 0x00000011db117220 */ /* 0x040fe20000410000 */
[C---:B------:R-:W-:Y:S01]  /*6590*/  FMUL.FTZ R14, R219.reuse, R14 ;  /* 0x0000000edb0e7220 */ /* 0x040fe20000410000 */
[----:B------:R-:W-:Y:S01]  /*65a0*/  F2FP.BF16.F32.PACK_AB R22, R12, R15 ;  /* 0x0000000f0c16723e */ /* 0x000fe200000010ff */
[C---:B------:R-:W-:Y:S01]  /*65b0*/  FMUL.FTZ R7, R219.reuse, R7 ;  /* 0x00000007db077220 */ /* 0x040fe20000410000 */
[----:B------:R-:W-:Y:S01]  /*65c0*/  FMUL.FTZ R3, R219, R176 ;  /* 0x000000b0db037220 */ /* 0x000fe20000410000 */
[----:B------:R-:W-:Y:S01]  /*65d0*/  FFMA.FTZ R5, R5, R144, R80 ;  /* 0x0000009005057223 */ /* 0x000fe20000010050 */
[----:B------:R-:W-:Y:S01]  /*65e0*/  FFMA.FTZ R12, R2, R147, R83 ;  /* 0x00000093020c7223 */ /* 0x000fe20000010053 */
[----:B------:R-:W-:Y:S01]  /*65f0*/  FFMA.FTZ R6, R6, R145, R81 ;  /* 0x0000009106067223 */ /* 0x000fe20000010051 */
[----:B------:R-:W-:Y:S01]  /*6600*/  FMUL.FTZ R176, R219, R181 ;  /* 0x000000b5dbb07220 */ /* 0x000fe20000410000 */
[----:B------:R-:W-:Y:S01]  /*6610*/  FFMA.FTZ R9, R9, R150, R86 ;  /* 0x0000009609097223 */ /* 0x000fe20000010056 */
[----:B------:R-:W-:Y:S01]  /*6620*/  FFMA.FTZ R2, R4, R151, R87 ;  /* 0x0000009704027223 */ /* 0x000fe20000010057 */
[----:B------:R-:W-:Y:S01]  /*6630*/  FADD.FTZ R180, -R221, R180 ;  /* 0x000000b4ddb47221 */ /* 0x000fe20000010100 */
        /* <DEDUP_REMOVED lines=14> */
[----:B------:R-:W-:Y:S01]  /*6720*/  FADD.FTZ R186, -R221, R186 ;  /* 0x000000baddba7221 */ /* 0x000fe20000010100 */
[----:B--2---:R-:W-:-:S04]  /*6730*/  @!P2 IMAD.WIDE R170, R173, 0x4, R170 ;  /* 0x00000004adaaa825 */ /* 0x004fc800078e02aa */
[----:B------:R-:W-:Y:S01]  /*6740*/  FMUL.FTZ R220, R219, R180 ;  /* 0x000000b4dbdc7220 */ /* 0x000fe20000410000 */
[----:B------:R-:W-:Y:S01]  /*6750*/  F2FP.BF16.F32.PACK_AB R5, R2, R9 ;  /* 0x000000090205723e */ /* 0x000fe200000010ff */
[----:B------:R-:W-:Y:S01]  /*6760*/  FADD.FTZ R189, -R221, R189 ;  /* 0x000000bdddbd7221 */ /* 0x000fe20000010100 */
[----:B------:R-:W-:Y:S01]  /*6770*/  F2FP.BF16.F32.PACK_AB R181, R26, R181 ;  /* 0x000000b51ab5723e */ /* 0x000fe200000010ff */
[----:B0-----:R-:W-:Y:S01]  /*6780*/  IMAD.WIDE.U32 R8, R172, 0x10, R24 ;  /* 0x00000010ac087825 */ /* 0x001fe200078e0018 */
[----:B------:R-:W-:-:S03]  /*6790*/  F2FP.BF16.F32.PACK_AB R180, R20, R27 ;  /* 0x0000001b14b4723e */ /* 0x000fc600000010ff */
[----:B------:R-:W-:Y:S01]  /*67a0*/  FADD.FTZ R230, -R221, R199 ;  /* 0x000000c7dde67221 */ /* 0x000fe20000010100 */
[----:B------:R-:W-:Y:S01]  /*67b0*/  F2FP.BF16.F32.PACK_AB R21, R18, R21 ;  /* 0x000000151215723e */ /* 0x000fe200000010ff */
[----:B------:R-:W-:Y:S01]  /*67c0*/  IMAD.WIDE.U32 R18, R19, 0x10, R24 ;  /* 0x0000001013127825 */ /* 0x000fe200078e0018 */
[----:B------:R-:W-:-:S03]  /*67d0*/  F2FP.BF16.F32.PACK_AB R23, R16, R13 ;  /* 0x0000000d1017723e */ /* 0x000fc600000010ff */
[C---:B------:R-:W-:Y:S01]  /*67e0*/  FMUL.FTZ R199, R219.reuse, R186 ;  /* 0x000000badbc77220 */ /* 0x040fe20000410000 */
[----:B------:R-:W-:Y:S01]  /*67f0*/  F2FP.BF16.F32.PACK_AB R20, R14, R17 ;  /* 0x000000110e14723e */ /* 0x000fe200000010ff */
[----:B------:R-:W-:Y:S01]  /*6800*/  FMUL.FTZ R186, R219, R189 ;  /* 0x000000bddbba7220 */ /* 0x000fe20000410000 */
[----:B------:R-:W-:Y:S01]  /*6810*/  F2FP.BF16.F32.PACK_AB R4, R4, R11 ;  /* 0x0000000b0404723e */ /* 0x000fe200000010ff */
[----:B------:R-:W-:Y:S01]  /*6820*/  IMAD.WIDE.U32 R10, R10, 0x10, R24 ;  /* 0x000000100a0a7825 */ /* 0x000fe200078e0018 */
[----:B------:R-:W-:Y:S01]  /*6830*/  F2FP.BF16.F32.PACK_AB R7, R12, R7 ;  /* 0x000000070c07723e */ /* 0x000fe200000010ff */
[----:B------:R0:W-:Y:S02]  /*6840*/  @!P2 STG.E desc[UR6][R170.64], R219 ;  /* 0x000000dbaa00a986 */ /* 0x0001e4000c101906 */
[C---:B------:R-:W-:Y:S01]  /*6850*/  FADD.FTZ R212, -R221.reuse, R212 ;  /* 0x000000d4ddd47221 */ /* 0x040fe20000010100 */
[C---:B------:R-:W-:Y:S01]  /*6860*/  FADD.FTZ R222, -R221.reuse, R213 ;  /* 0x000000d5ddde7221 */ /* 0x040fe20000010100 */
[----:B------:R-:W-:Y:S01]  /*6870*/  FADD.FTZ R232, -R221, R201 ;  /* 0x000000c9dde87221 */ /* 0x000fe20000010100 */
[----:B------:R1:W-:Y:S01]  /*6880*/  STG.E.128 desc[UR6][R8.64], R180 ;  /* 0x000000b408007986 */ /* 0x0003e2000c101d06 */
[C---:B------:R-:W-:Y:S01]  /*6890*/  FMUL.FTZ R201, R219.reuse, R212 ;  /* 0x000000d4dbc97220 */ /* 0x040fe20000410000 */
[----:B------:R-:W-:Y:S01]  /*68a0*/  FMUL.FTZ R222, R219, R222 ;  /* 0x000000dedbde7220 */ /* 0x000fe20000410000 */
[----:B------:R-:W-:Y:S01]  /*68b0*/  FADD.FTZ R196, -R221, R196 ;  /* 0x000000c4ddc47221 */ /* 0x000fe20000010100 */
[----:B------:R2:W-:Y:S01]  /*68c0*/  STG.E.128 desc[UR6][R18.64], R20 ;  /* 0x0000001412007986 */ /* 0x0005e2000c101d06 */
[----:B------:R-:W-:Y:S01]  /*68d0*/  FFMA.FTZ R3, R3, R142, R78 ;  /* 0x0000008e03037223 */ /* 0x000fe2000001004e */
[----:B------:R-:W-:Y:S01]  /*68e0*/  FFMA.FTZ R176, R176, R143, R79 ;  /* 0x0000008fb0b07223 */ /* 0x000fe2000001004f */
[----:B------:R-:W-:Y:S01]  /*68f0*/  FMUL.FTZ R196, R219, R196 ;  /* 0x000000c4dbc47220 */ /* 0x000fe20000410000 */
[----:B------:R3:W-:Y:S01]  /*6900*/  STG.E.128 desc[UR6][R10.64], R4 ;  /* 0x000000040a007986 */ /* 0x0007e2000c101d06 */
[----:B0-----:R-:W-:Y:S01]  /*6910*/  FFMA.FTZ R170, R201, R112, R48 ;  /* 0x00000070c9aa7223 */ /* 0x001fe20000010030 */
[C---:B------:R-:W-:Y:S01]  /*6920*/  FADD.FTZ R197, -R221.reuse, R197 ;  /* 0x000000c5ddc57221 */ /* 0x040fe20000010100 */
[C---:B------:R-:W-:Y:S01]  /*6930*/  FADD.FTZ R208, -R221.reuse, R208 ;  /* 0x000000d0ddd07221 */ /* 0x040fe20000010100 */
[C---:B------:R-:W-:Y:S01]  /*6940*/  FADD.FTZ R175, -R221.reuse, R175 ;  /* 0x000000afddaf7221 */ /* 0x040fe20000010100 */
[C---:B------:R-:W-:Y:S01]  /*6950*/  FADD.FTZ R191, -R221.reuse, R191 ;  /* 0x000000bfddbf7221 */ /* 0x040fe20000010100 */
[C---:B------:R-:W-:Y:S01]  /*6960*/  FADD.FTZ R210, -R221.reuse, R210 ;  /* 0x000000d2ddd27221 */ /* 0x040fe20000010100 */
[----:B------:R-:W-:Y:S01]  /*6970*/  FADD.FTZ R177, -R221, R177 ;  /* 0x000000b1ddb17221 */ /* 0x000fe20000010100 */
[C---:B------:R-:W-:Y:S01]  /*6980*/  FMUL.FTZ R197, R219.reuse, R197 ;  /* 0x000000c5dbc57220 */ /* 0x040fe20000410000 */
[----:B------:R-:W-:Y:S01]  /*6990*/  FMUL.FTZ R208, R219, R208 ;  /* 0x000000d0dbd07220 */ /* 0x000fe20000410000 */
[----:B-1----:R-:W-:Y:S01]  /*69a0*/  FFMA.FTZ R8, R179, R132, R68 ;  /* 0x00000084b3087223 */ /* 0x002fe20000010044 */
[C---:B------:R-:W-:Y:S01]  /*69b0*/  FADD.FTZ R185, -R221.reuse, R185 ;  /* 0x000000b9ddb97221 */ /* 0x040fe20000010100 */
[C---:B------:R-:W-:Y:S01]  /*69c0*/  FADD.FTZ R190, -R221.reuse, R190 ;  /* 0x000000beddbe7221 */ /* 0x040fe20000010100 */
[C---:B------:R-:W-:Y:S01]  /*69d0*/  FADD.FTZ R187, -R221.reuse, R187 ;  /* 0x000000bbddbb7221 */ /* 0x040fe20000010100 */
[----:B--2---:R-:W-:Y:S01]  /*69e0*/  FFMA.FTZ R19, R186, R129, R65 ;  /* 0x00000081ba137223 */ /* 0x004fe20000010041 */
[C---:B------:R-:W-:Y:S01]  /*69f0*/  FADD.FTZ R194, -R221.reuse, R194 ;  /* 0x000000c2ddc27221 */ /* 0x040fe20000010100 */
[----:B------:R-:W-:Y:S01]  /*6a00*/  FADD.FTZ R204, -R221, R204 ;  /* 0x000000ccddcc7221 */ /* 0x000fe20000010100 */
[----:B------:R-:W-:Y:S01]  /*6a10*/  FMUL.FTZ R175, R219, R175 ;  /* 0x000000afdbaf7220 */ /* 0x000fe20000410000 */
[----:B---3--:R-:W-:Y:S01]  /*6a20*/  FFMA.FTZ R10, R199, R128, R64 ;  /* 0x00000080c70a7223 */ /* 0x008fe20000010040 */
[----:B------:R-:W-:Y:S01]  /*6a30*/  F2FP.BF16.F32.PACK_AB R5, R176, R3 ;  /* 0x00000003b005723e */ /* 0x000fe200000010ff */
[----:B------:R-:W-:Y:S01]  /*6a40*/  FFMA.FTZ R3, R196, R133, R69 ;  /* 0x00000085c4037223 */ /* 0x000fe20000010045 */
[C---:B------:R-:W-:Y:S01]  /*6a50*/  FMUL.FTZ R191, R219.reuse, R191 ;  /* 0x000000bfdbbf7220 */ /* 0x040fe20000410000 */
[----:B------:R-:W-:Y:S01]  /*6a60*/  FMUL.FTZ R210, R219, R210 ;  /* 0x000000d2dbd27220 */ /* 0x000fe20000410000 */
[----:B------:R-:W-:Y:S01]  /*6a70*/  F2FP.BF16.F32.PACK_AB R10, R19, R10 ;  /* 0x0000000a130a723e */ /* 0x000fe200000010ff */
[----:B------:R-:W-:Y:S01]  /*6a80*/  FFMA.FTZ R19, R222, R113, R49 ;  /* 0x00000071de137223 */ /* 0x000fe20000010031 */
[C---:B------:R-:W-:Y:S01]  /*6a90*/  FADD.FTZ R195, -R221.reuse, R195 ;  /* 0x000000c3ddc37221 */ /* 0x040fe20000010100 */
[C---:B------:R-:W-:Y:S01]  /*6aa0*/  FADD.FTZ R206, -R221.reuse, R206 ;  /* 0x000000ceddce7221 */ /* 0x040fe20000010100 */
[C---:B------:R-:W-:Y:S01]  /*6ab0*/  FADD.FTZ R207, -R221.reuse, R207 ;  /* 0x000000cfddcf7221 */ /* 0x040fe20000010100 */
[----:B------:R-:W-:Y:S01]  /*6ac0*/  FADD.FTZ R209, -R221, R209 ;  /* 0x000000d1ddd17221 */ /* 0x000fe20000010100 */
[----:B------:R-:W-:Y:S01]  /*6ad0*/  F2FP.BF16.F32.PACK_AB R170, R19, R170 ;  /* 0x000000aa13aa723e */ /* 0x000fe200000010ff */
[C---:B------:R-:W-:Y:S01]  /*6ae0*/  FADD.FTZ R216, -R221.reuse, R216 ;  /* 0x000000d8ddd87221 */ /* 0x040fe20000010100 */
[----:B------:R-:W0:Y:S01]  /*6af0*/  LDC.64 R18, c[0x0][0x380] ;  /* 0x0000e000ff127b82 */ /* 0x000e220000000a00 */
        /* <DEDUP_REMOVED lines=9> */
[----:B------:R-:W-:Y:S01]  /*6b90*/  FMUL.FTZ R177, R219, R177 ;  /* 0x000000b1dbb17220 */ /* 0x000fe20000410000 */
[----:B------:R-:W-:Y:S01]  /*6ba0*/  FFMA.FTZ R22, R197, R120, R56 ;  /* 0x00000078c5167223 */ /* 0x000fe20000010038 */
[----:B------:R-:W-:Y:S01]  /*6bb0*/  FFMA.FTZ R21, R208, R121, R57 ;  /* 0x00000079d0157223 */ /* 0x000fe20000010039 */
[----:B------:R-:W-:Y:S01]  /*6bc0*/  F2FP.BF16.F32.PACK_AB R8, R3, R8 ;  /* 0x000000080308723e */ /* 0x000fe200000010ff */
        /* <DEDUP_REMOVED lines=9> */
[----:B------:R-:W-:Y:S01]  /*6c60*/  FFMA.FTZ R20, R191, R124, R60 ;  /* 0x0000007cbf147223 */ /* 0x000fe2000001003c */
[----:B------:R-:W-:Y:S01]  /*6c70*/  FFMA.FTZ R3, R210, R125, R61 ;  /* 0x0000007dd2037223 */ /* 0x000fe2000001003d */
[C---:B------:R-:W-:Y:S01]  /*6c80*/  FMUL.FTZ R195, R219.reuse, R195 ;  /* 0x000000c3dbc37220 */ /* 0x040fe20000410000 */
        /* <DEDUP_REMOVED lines=44> */
[----:B------:R-:W-:Y:S01]  /*6f50*/  IMAD.WIDE.U32 R12, R0, 0x10, R24 ;  /* 0x00000010000c7825 */ /* 0x000fe200078e0018 */
        /* <DEDUP_REMOVED lines=25> */
.L_x_8929:
        /* <DEDUP_REMOVED lines=8> */
.L_x_8932:
[----:B------:R-:W-:Y:S05]  /*7170*/  BSYNC B0 ;  /* 0x0000000000007941 */ /* 0x000fea0003800000 */
.L_x_8931:
[----:B------:R-:W-:Y:S01]  /*7180*/  MOV R168, R223 ;  /* 0x000000df00a87202 */ /* 0x000fe20000000f00 */
[----:B------:R-:W-:Y:S02]  /*7190*/  HFMA2 R226, -RZ, RZ, 0, 1.1920928955078125e-07 ;  /* 0x00000002ffe27431 */ /* 0x000fe400000001ff */
[----:B------:R-:W-:Y:S01]  /*71a0*/  IMAD.MOV.U32 R227, RZ, RZ, 0x1f ;  /* 0x0000001fffe37424 */ /* 0x000fe200078e00ff */
[----:B------:R-:W-:Y:S01]  /*71b0*/  MOV R224, 0xffffffff ;  /* 0xffffffff00e07802 */ /* 0x000fe20000000f00 */
[----:B------:R-:W-:-:S05]  /*71c0*/  FADD.FTZ R170, R171, R168 ;  /* 0x000000a8abaa7221 */ /* 0x000fca0000010000 */
[----:B------:R-:W-:-:S07]  /*71d0*/  MOV R225, R170 ;  /* 0x000000aa00e17202 */ /* 0x000fce0000000f00 */
[----:B------:R-:W-:Y:S05]  /*71e0*/  WARPSYNC.COLLECTIVE R224, `(.L_x_8933) ;  /* 0x00000000e0087348 */ /* 0x000fea0003c00000 */
[----:B------:R0:W1:Y:S02]  /*71f0*/  SHFL.BFLY P4, R223, R225, R226, R227 ;  /* 0x0c0000e2e1df7389 */ /* 0x00006400000800e3 */
[----:B01----:R-:W-:Y:S05]  /*7200*/  ENDCOLLECTIVE ;  /* 0x000000000000791b */ /* 0x003fea0003800000 */
.L_x_8933:
[----:B------:R-:W-:Y:S01]  /*7210*/  HFMA2 R226, -RZ, RZ, 0, 2.384185791015625e-07 ;  /* 0x00000004ffe27431 */ /* 0x000fe200000001ff */
[----:B------:R-:W-:-:S05]  /*7220*/  MOV R169, R223 ;  /* 0x000000df00a97202 */ /* 0x000fca0000000f00 */
[----:B------:R-:W-:Y:S02]  /*7230*/  FADD.FTZ R219, R170, R169 ;  /* 0x000000a9aadb7221 */ /* 0x000fe40000010000 */
[----:B------:R-:W0:Y:S03]  /*7240*/  LDC R169, c[0x0][0x400] ;  /* 0x00010000ffa97b82 */ /* 0x000e260000000800 */
[----:B------:R-:W-:-:S07]  /*7250*/  MOV R225, R219 ;  /* 0x000000db00e17202 */ /* 0x000fce0000000f00 */
[----:B0-----:R-:W-:Y:S05]  /*7260*/  WARPSYNC.COLLECTIVE R224, `(.L_x_8934) ;  /* 0x00000000e0087348 */ /* 0x001fea0003c00000 */
[----:B------:R1:W2:Y:S02]  /*7270*/  SHFL.BFLY P4, R223, R225, R226, R227 ;  /* 0x0c0000e2e1df7389 */ /* 0x0002a400000800e3 */
[----:B012---:R-:W-:Y:S05]  /*7280*/  ENDCOLLECTIVE ;  /* 0x000000000000791b */ /* 0x007fea0003800000 */
.L_x_8934:
[----:B------:R-:W-:Y:S01]  /*7290*/  HFMA2 R226, -RZ, RZ, 0, 4.76837158203125e-07 ;  /* 0x00000008ffe27431 */ /* 0x000fe200000001ff */
[----:B------:R-:W-:-:S05]  /*72a0*/  MOV R168, R223 ;  /* 0x000000df00a87202 */ /* 0x000fca0000000f00 */
[----:B------:R-:W-:-:S05]  /*72b0*/  FADD.FTZ R221, R219, R168 ;  /* 0x000000a8dbdd7221 */ /* 0x000fca0000010000 */
[----:B------:R-:W-:-:S07]  /*72c0*/  MOV R225, R221 ;  /* 0x000000dd00e17202 */ /* 0x000fce0000000f00 */
[----:B------:R-:W-:Y:S05]  /*72d0*/  WARPSYNC.COLLECTIVE R224, `(.L_x_8935) ;  /* 0x00000000e0087348 */ /* 0x000fea0003c00000 */
[----:B------:R0:W1:Y:S02]  /*72e0*/  SHFL.BFLY P4, R223, R225, R226, R227 ;  /* 0x0c0000e2e1df7389 */ /* 0x00006400000800e3 */
[----:B01----:R-:W-:Y:S05]  /*72f0*/  ENDCOLLECTIVE ;  /* 0x000000000000791b */ /* 0x003fea0003800000 */
.L_x_8935:
[----:B------:R-:W-:Y:S01]  /*7300*/  HFMA2 R226, -RZ, RZ, 0, 9.5367431640625e-07 ;  /* 0x00000010ffe27431 */ /* 0x000fe200000001ff */
[----:B------:R-:W-:-:S05]  /*7310*/  MOV R168, R223 ;  /* 0x000000df00a87202 */ /* 0x000fca0000000f00 */
[----:B------:R-:W-:-:S05]  /*7320*/  FADD.FTZ R222, R221, R168 ;  /* 0x000000a8ddde7221 */ /* 0x000fca0000010000 */
[----:B------:R-:W-:-:S07]  /*7330*/  MOV R225, R222 ;  /* 0x000000de00e17202 */ /* 0x000fce0000000f00 */
[----:B------:R-:W-:Y:S05]  /*7340*/  WARPSYNC.COLLECTIVE R224, `(.L_x_8936) ;  /* 0x00000000e0087348 */ /* 0x000fea0003c00000 */
[----:B------:R0:W1:Y:S02]  /*7350*/  SHFL.BFLY P4, R223, R225, R226, R227 ;  /* 0x0c0000e2e1df7389 */ /* 0x00006400000800e3 */
[----:B01----:R-:W-:Y:S05]  /*7360*/  ENDCOLLECTIVE ;  /* 0x000000000000791b */ /* 0x003fea0003800000 */
.L_x_8936:
        /* <DEDUP_REMOVED lines=135> */
.L_x_8937:
[----:B------:R-:W-:Y:S02]  /*7be0*/  HFMA2 R226, -RZ, RZ, 0, 1.1920928955078125e-07 ;  /* 0x00000002ffe27431 */ /* 0x000fe400000001ff */
[----:B------:R-:W-:-:S04]  /*7bf0*/  IMAD.MOV.U32 R171, RZ, RZ, R223 ;  /* 0x000000ffffab7224 */ /* 0x000fc800078e00df */
[----:B------:R-:W-:-:S05]  /*7c00*/  FADD.FTZ R171, R168, R171 ;  /* 0x000000aba8ab7221 */ /* 0x000fca0000010000 */
[----:B------:R-:W-:-:S07]  /*7c10*/  MOV R225, R171 ;  /* 0x000000ab00e17202 */ /* 0x000fce0000000f00 */
[----:B------:R-:W-:Y:S05]  /*7c20*/  WARPSYNC.COLLECTIVE R224, `(.L_x_8938) ;  /* 0x00000000e0087348 */ /* 0x000fea0003c00000 */
[----:B------:R0:W1:Y:S02]  /*7c30*/  SHFL.BFLY P4, R223, R225, R226, R227 ;  /* 0x0c0000e2e1df7389 */ /* 0x00006400000800e3 */
[----:B01----:R-:W-:Y:S05]  /*7c40*/  ENDCOLLECTIVE ;  /* 0x000000000000791b */ /* 0x003fea0003800000 */
.L_x_8938:
[----:B------:R-:W-:Y:S01]  /*7c50*/  HFMA2 R226, -RZ, RZ, 0, 2.384185791015625e-07 ;  /* 0x00000004ffe27431 */ /* 0x000fe200000001ff */
[----:B------:R-:W-:-:S05]  /*7c60*/  MOV R170, R223 ;  /* 0x000000df00aa7202 */ /* 0x000fca0000000f00 */
[----:B------:R-:W-:-:S05]  /*7c70*/  FADD.FTZ R170, R171, R170 ;  /* 0x000000aaabaa7221 */ /* 0x000fca0000010000 */
[----:B------:R-:W-:-:S07]  /*7c80*/  MOV R225, R170 ;  /* 0x000000aa00e17202 */ /* 0x000fce0000000f00 */
[----:B------:R-:W-:Y:S05]  /*7c90*/  WARPSYNC.COLLECTIVE R224, `(.L_x_8939) ;  /* 0x00000000e0087348 */ /* 0x000fea0003c00000 */
[----:B------:R0:W1:Y:S02]  /*7ca0*/  SHFL.BFLY P4, R223, R225, R226, R227 ;  /* 0x0c0000e2e1df7389 */ /* 0x00006400000800e3 */
[----:B01----:R-:W-:Y:S05]  /*7cb0*/  ENDCOLLECTIVE ;  /* 0x000000000000791b */ /* 0x003fea0003800000 */
.L_x_8939:
[----:B------:R-:W-:Y:S01]  /*7cc0*/  HFMA2 R226, -RZ, RZ, 0, 4.76837158203125e-07 ;  /* 0x00000008ffe27431 */ /* 0x000fe200000001ff */
[----:B------:R-:W-:-:S05]  /*7cd0*/  MOV R219, R223 ;  /* 0x000000df00db7202 */ /* 0x000fca0000000f00 */
[----:B------:R-:W-:-:S05]  /*7ce0*/  FADD.FTZ R219, R170, R219 ;  /* 0x000000dbaadb7221 */ /* 0x000fca0000010000 */
[----:B------:R-:W-:-:S07]  /*7cf0*/  MOV R225, R219 ;  /* 0x000000db00e17202 */ /* 0x000fce0000000f00 */
[----:B------:R-:W-:Y:S05]  /*7d00*/  WARPSYNC.COLLECTIVE R224, `(.L_x_8940) ;  /* 0x00000000e0087348 */ /* 0x000fea0003c00000 */
[----:B------:R0:W1:Y:S02]  /*7d10*/  SHFL.BFLY P4, R223, R225, R226, R227 ;  /* 0x0c0000e2e1df7389 */ /* 0x00006400000800e3 */
[----:B01----:R-:W-:Y:S05]  /*7d20*/  ENDCOLLECTIVE ;  /* 0x000000000000791b */ /* 0x003fea0003800000 */
.L_x_8940:
[----:B------:R-:W-:Y:S01]  /*7d30*/  HFMA2 R226, -RZ, RZ, 0, 9.5367431640625e-07 ;  /* 0x00000010ffe27431 */ /* 0x000fe200000001ff */
[----:B------:R-:W-:-:S05]  /*7d40*/  MOV R222, R223 ;  /* 0x000000df00de7202 */ /* 0x000fca0000000f00 */
[----:B------:R-:W-:-:S05]  /*7d50*/  FADD.FTZ R222, R219, R222 ;  /* 0x000000dedbde7221 */ /* 0x000fca0000010000 */
[----:B------:R-:W-:-:S07]  /*7d60*/  MOV R225, R222 ;  /* 0x000000de00e17202 */ /* 0x000fce0000000f00 */
[----:B------:R-:W-:Y:S05]  /*7d70*/  WARPSYNC.COLLECTIVE R224, `(.L_x_8941) ;  /* 0x00000000e0087348 */ /* 0x000fea0003c00000 */
[----:B------:R0:W1:Y:S02]  /*7d80*/  SHFL.BFLY P4, R223, R225, R226, R227 ;  /* 0x0c0000e2e1df7389 */ /* 0x00006400000800e3 */
[----:B01----:R-:W-:Y:S05]  /*7d90*/  ENDCOLLECTIVE ;  /* 0x000000000000791b */ /* 0x003fea0003800000 */
.L_x_8941:
[----:B------:R-:W-:Y:S01]  /*7da0*/  MOV R221, R223 ;  /* 0x000000df00dd7202 */ /* 0x000fe20000000f00 */
[----:B------:R-:W-:Y:S06]  /*7db0*/  BRA `(.L_x_8942) ;  /* 0xffffffe000c07947 */ /* 0x000fec000383ffff */
.L_x_8943:
        /* <DEDUP_REMOVED lines=12> */
.L_x_43871:


//--------------------- .text._ZN10layer_norm31ln_parallel_residual_fwd_kernelINS_13Kernel_traitsIf13__nv_bfloat16S2_S2_fjLj2048ELj1ELj4ELj1ELj16ENS_18Kernel_traits_baseILj2048EfS2_S2_S2_fjLj128EEEEELb1ELb0ELb0EEEvNS_9FwdParamsE --------------------------
	.section	.text._ZN10layer_norm31ln_parallel_residual_fwd_kernelINS_13Kernel_traitsIf13__nv_bfloat16S2_S2_fjLj2048ELj1ELj4ELj1ELj16ENS_18Kernel_traits_baseILj2048EfS2_S2_S2_fjLj128EEEEELb1ELb0ELb0EEEvNS_9FwdParamsE,"ax",@progbits
	.align	128
        .global         _ZN10layer_norm31ln_parallel_residual_fwd_kernelINS_13Kernel_traitsIf13__nv_bfloat16S2_S2_fjLj2048ELj1ELj4ELj1ELj16ENS_18Kernel_traits_baseILj2048EfS2_S2_S2_fjLj128EEEEELb1ELb0ELb0EEEvNS_9FwdParamsE
        .type           _ZN10layer_norm31ln_parallel_residual_fwd_kernelINS_13Kernel_traitsIf13__nv_bfloat16S2_S2_fjLj2048ELj1ELj4ELj1ELj16ENS_18Kernel_traits_baseILj2048EfS2_S2_S2_fjLj128EEEEELb1ELb0ELb0EEEvNS_9FwdParamsE,@function
        .size           _ZN10layer_norm31ln_parallel_residual_fwd_kernelINS_13Kernel_traitsIf13__nv_bfloat16S2_S2_fjLj2048ELj1ELj4ELj1ELj16ENS_18Kernel_traits_baseILj2048EfS2_S2_S2_fjLj128EEEEELb1ELb0ELb0EEEvNS_9FwdParamsE,(.L_x_43872 - _ZN10layer_norm31ln_parallel_residual_fwd_kernelINS_13Kernel_traitsIf13__nv_bfloat16S2_S2_fjLj2048ELj1ELj4ELj1ELj16ENS_18Kernel_traits_baseILj2048EfS2_S2_S2_fjLj128EEEEELb1ELb0ELb0EEEvNS_9FwdParamsE)
        .other          _ZN10layer_norm31ln_parallel_residual_fwd_kernelINS_13Kernel_traitsIf13__nv_bfloat16S2_S2_fjLj2048ELj1ELj4ELj1ELj16ENS_18Kernel_traits_baseILj2048EfS2_S2_S2_fjLj128EEEEELb1ELb0ELb0EEEvNS_9FwdParamsE,@"STO_CUDA_ENTRY STV_DEFAULT"
_ZN10layer_norm31ln_parallel_residual_fwd_kernelINS_13Kernel_traitsIf13__nv_bfloat16S2_S2_fjLj2048ELj1ELj4ELj1ELj16ENS_18Kernel_traits_baseILj2048EfS2_S2_S2_fjLj128EEEEELb1ELb0ELb0EEEvNS_9FwdParamsE:
.text._ZN10layer_norm31ln_parallel_residual_fwd_kernelINS_13Kernel_traitsIf13__nv_bfloat16S2_S2_fjLj2048ELj1ELj4ELj1ELj16ENS_18Kernel_traits_baseILj2048EfS2_S2_S2_fjLj128EEEEELb1ELb0ELb0EEEvNS_9FwdParamsE:
        /* <DEDUP_REMOVED lines=20> */
[----:B------:R-:W-:-:S02]  /*0140*/  SHF.R.S32.HI R0, RZ, 0x1f, R9 ;  /* 0x0000001fff007819 */ /* 0x000fc40000011409 */
[----:B------:R-:W-:Y:S02]  /*0150*/  MOV R13, R211 ;  /* 0x000000d3000d7202 */ /* 0x000fe40000000f00 */
[----:B------:R-:W-:Y:S02]  /*0160*/  LEA.HI R0, R0, R9, RZ, 0x3 ;  /* 0x0000000900007211 */ /* 0x000fe400078f18ff */
[----:B------:R-:W-:Y:S01]  /*0170*/  LOP3.LUT R27, R13, 0x1f, RZ, 0x3c, !PT ;  /* 0x0000001f0d1b7812 */ /* 0x000fe200078e3cff */
[----:B0-----:R-:W-:-:S03]  /*0180*/  UISETP.NE.U32.AND UP0, UPT, UR4, URZ, UPT ;  /* 0x000000ff0400728c */ /* 0x001fc6000bf05070 */
[----:B------:R-:W-:Y:S01]  /*0190*/  LEA.HI.SX32 R27, R0, R27, 0x1d ;  /* 0x0000001b001b7211 */ /* 0x000fe200078feaff */
[----:B------:R-:W-:Y:S01]  /*01a0*/  UISETP.NE.AND.EX UP0, UPT, UR5, URZ, UPT, UP0 ;  /* 0x000000ff0500728c */ /* 0x000fe2000bf05300 */
[----:B--2---:R-:W-:-:S05]  /*01b0*/  @P0 IADD3 R5, P1, PT, R2, R7, RZ ;  /* 0x0000000702050210 */ /* 0x004fca0007f3e0ff */
        /* <DEDUP_REMOVED lines=26> */
[----:B------:R-:W4:Y:S01]  /*0360*/  LDL.64 R50, [R1+0x198] ;  /* 0x0001980001327983 */ /* 0x000f220000100a00 */
[C---:B------:R-:W-:Y:S01]  /*0370*/  ISETP.GE.U32.AND P2, PT, R27.reuse, 0x20, PT ;  /* 0x000000201b00780c */ /* 0x040fe20003f46070 */
[----:B------:R-:W1:Y:S01]  /*0380*/  LDC.64 R14, c[0x0][0x3d8] ;  /* 0x0000f600ff0e7b82 */ /* 0x000e620000000a00 */
[----:B------:R-:W-:Y:S01]  /*0390*/  ISETP.GE.U32.AND P0, PT, R27, 0x40, PT ;  /* 0x000000401b00780c */ /* 0x000fe20003f06070 */
[----:B------:R-:W4:Y:S04]  /*03a0*/  LDL.64 R36, [R1+0x150] ;  /* 0x0001500001247983 */ /* 0x000f280000100a00 */
[----:B------:R-:W4:Y:S02]  /*03b0*/  LDL.64 R38, [R1+0x158] ;  /* 0x0001580001267983 */ /* 0x000f240000100a00 */
[----:B------:R-:W4:Y:S02]  /*03c0*/  LDC.64 R16, c[0x0][0x3d0] ;  /* 0x0000f400ff107b82 */ /* 0x000f240000000a00 */
[----:B------:R-:W4:Y:S02]  /*03d0*/  LDL.64 R32, [R1+0x140] ;  /* 0x0001400001207983 */ /* 0x000f240000100a00 */
[----:B0-----:R-:W-:-:S02]  /*03e0*/  @P2 IMAD.WIDE.U32 R6, R13, 0x20, R6 ;  /* 0x000000200d062825 */ /* 0x001fc400078e0006 */
[----:B------:R-:W4:Y:S02]  /*03f0*/  LDL.64 R34, [R1+0x148] ;  /* 0x0001480001227983 */ /* 0x000f240000100a00 */
[C---:B-1----:R-:W-:Y:S01]  /*0400*/  @P2 IMAD.WIDE.U32 R8, R13.reuse, 0x20, R8 ;  /* 0x000000200d082825 */ /* 0x042fe200078e0008 */
[----:B------:R-:W-:Y:S01]  /*0410*/  @P2 LOP3.LUT R13, R13, 0x20, RZ, 0xfc, !PT ;  /* 0x000000200d0d2812 */ /* 0x000fe200078efcff */
[----:B------:R-:W0:Y:S04]  /*0420*/  LDC.64 R18, c[0x0][0x3d8] ;  /* 0x0000f600ff127b82 */ /* 0x000e280000000a00 */
[----:B------:R-:W-:-:S04]  /*0430*/  @P0 IMAD.WIDE.U32 R10, R13, 0x20, R10 ;  /* 0x000000200d0a0825 */ /* 0x000fc800078e000a */
[----:B------:R-:W-:Y:S01]  /*0440*/  @P0 IMAD.WIDE.U32 R14, R13, 0x20, R14 ;  /* 0x000000200d0e0825 */ /* 0x000fe200078e000e */
[----:B--2---:R-:W2:Y:S04]  /*0450*/  @P2 LDG.E.128 R20, desc[UR6][R6.64+0x10] ;  /* 0x0000100606142981 */ /* 0x004ea8000c1e1d00 */
[----:B---3--:R-:W3:Y:S04]  /*0460*/  @P0 LDG.E.128 R28, desc[UR6][R10.64+0x10] ;  /* 0x000010060a1c0981 */ /* 0x008ee8000c1e1d00 */
[----:B----4-:R-:W4:Y:S04]  /*0470*/  @P2 LDG.E.128 R56, desc[UR6][R8.64+0x10] ;  /* 0x0000100608382981 */ /* 0x010f28000c1e1d00 */
[----:B------:R-:W4:Y:S04]  /*0480*/  @P2 LDG.E.128 R60, desc[UR6][R8.64] ;  /* 0x00000006083c2981 */ /* 0x000f28000c1e1d00 */
[----:B------:R1:W4:Y:S04]  /*0490*/  @P2 LDG.E.128 R64, desc[UR6][R6.64] ;  /* 0x0000000606402981 */ /* 0x000328000c1e1d00 */
[----:B------:R0:W4:Y:S01]  /*04a0*/  @P0 LDG.E.128 R48, desc[UR6][R10.64] ;  /* 0x000000060a300981 */ /* 0x000122000c1e1d00 */
[----:B------:R-:W-:Y:S01]  /*04b0*/  ISETP.GE.U32.AND P1, PT, R27, 0x60, PT ;  /* 0x000000601b00780c */ /* 0x000fe20003f26070 */
[----:B------:R-:W-:Y:S01]  /*04c0*/  @P0 VIADD R13, R13, 0x20 ;  /* 0x000000200d0d0836 */ /* 0x000fe20000000000 */
[----:B-1----:R-:W1:Y:S01]  /*04d0*/  LDC.64 R6, c[0x0][0x3d8] ;  /* 0x0000f600ff067b82 */ /* 0x002e620000000a00 */
[----:B------:R-:W4:Y:S04]  /*04e0*/  @P0 LDG.E.128 R40, desc[UR6][R14.64+0x10] ;  /* 0x000010060e280981 */ /* 0x000f28000c1e1d00 */
[----:B------:R3:W4:Y:S01]  /*04f0*/  @P0 LDG.E.128 R44, desc[UR6][R14.64] ;  /* 0x000000060e2c0981 */ /* 0x000722000c1e1d00 */
[----:B------:R-:W-:-:S02]  /*0500*/  LOP3.LUT R25, R25, 0xfffffbff, RZ, 0xc0, !PT ;  /* 0xfffffbff19197812 */ /* 0x000fc400078ec0ff */
[----:B------:R-:W1:Y:S03]  /*0510*/  LDC.64 R8, c[0x0][0x3d8] ;  /* 0x0000f600ff087b82 */ /* 0x000e660000000a00 */
[----:B------:R-:W-:-:S05]  /*0520*/  @P1 IMAD.WIDE.U32 R16, R13, 0x20, R16 ;  /* 0x000000200d101825 */ /* 0x000fca00078e0010 */
[----:B------:R-:W4:Y:S04]  /*0530*/  @P1 LDG.E.128 R36, desc[UR6][R16.64] ;  /* 0x0000000610241981 */ /* 0x000f28000c1e1d00 */
[----:B--2---:R2:W-:Y:S01]  /*0540*/  @P2 STL.64 [R1+0x1c0], R20 ;  /* 0x0001c01401002387 */ /* 0x0045e20000100a00 */
[----:B0-----:R-:W-:Y:S01]  /*0550*/  @P1 IMAD.WIDE.U32 R18, R13, 0x20, R18 ;  /* 0x000000200d121825 */ /* 0x001fe200078e0012 */
[----:B------:R-:W0:Y:S02]  /*0560*/  LDC.64 R10, c[0x0][0x3d0] ;  /* 0x0000f400ff0a7b82 */ /* 0x000e240000000a00 */
[----:B------:R1:W-:Y:S04]  /*0570*/  @P2 STL.64 [R1+0x1c8], R22 ;  /* 0x0001c81601002387 */ /* 0x0003e80000100a00 */
[----:B---3--:R3:W-:Y:S01]  /*0580*/  @P0 STL.64 [R1+0x180], R28 ;  /* 0x0001801c01000387 */ /* 0x0087e20000100a00 */
[----:B------:R-:W-:Y:S01]  /*0590*/  ISETP.GE.U32.AND P3, PT, R27, 0xc0, PT ;  /* 0x000000c01b00780c */ /* 0x000fe20003f66070 */
[----:B------:R-:W0:Y:S02]  /*05a0*/  LDC.64 R14, c[0x0][0x3d8] ;  /* 0x0000f600ff0e7b82 */ /* 0x000e240000000a00 */
[----:B------:R3:W-:Y:S04]  /*05b0*/  @P0 STL.64 [R1+0x188], R30 ;  /* 0x0001881e01000387 */ /* 0x0007e80000100a00 */
[----:B----4-:R-:W-:Y:S02]  /*05c0*/  @P2 STL.64 [R1+0x1a0], R56 ;  /* 0x0001a03801002387 */ /* 0x010fe40000100a00 */
[----:B--2---:R-:W2:Y:S02]  /*05d0*/  LDC.64 R20, c[0x0][0x3d0] ;  /* 0x0000f400ff147b82 */ /* 0x004ea40000000a00 */
[----:B------:R-:W-:Y:S04]  /*05e0*/  @P2 STL.64 [R1+0x1a8], R58 ;  /* 0x0001a83a01002387 */ /* 0x000fe80000100a00 */
[----:B------:R-:W-:Y:S02]  /*05f0*/  @P2 STL.64 [R1+0x1b0], R60 ;  /* 0x0001b03c01002387 */ /* 0x000fe40000100a00 */
[----:B-1----:R-:W1:Y:S02]  /*0600*/  LDC.64 R22, c[0x0][0x3d8] ;  /* 0x0000f600ff167b82 */ /* 0x002e640000000a00 */
[----:B------:R-:W-:Y:S04]  /*0610*/  @P2 STL.64 [R1+0x1b8], R62 ;  /* 0x0001b83e01002387 */ /* 0x000fe80000100a00 */
[----:B------:R4:W-:Y:S01]  /*0620*/  @P2 STL.64 [R1+0x1d0], R64 ;  /* 0x0001d04001002387 */ /* 0x0009e20000100a00 */
[----:B------:R-:W-:Y:S01]  /*0630*/  @P2 LOP3.LUT R25, R25, 0x400, RZ, 0xfc, !PT ;  /* 0x0000040019192812 */ /* 0x000fe200078efcff */
[----:B---3--:R-:W3:Y:S02]  /*0640*/  LDC.64 R28, c[0x0][0x3d0] ;  /* 0x0000f400ff1c7b82 */ /* 0x008ee40000000a00 */
[----:B------:R4:W-:Y:S04]  /*0650*/  @P2 STL.64 [R1+0x1d8], R66 ;  /* 0x0001d84201002387 */ /* 0x0009e80000100a00 */
[----:B------:R-:W2:Y:S01]  /*0660*/  @P1 LDG.E.128 R32, desc[UR6][R16.64+0x10] ;  /* 0x0000100610201981 */ /* 0x000ea2000c1e1d00 */
[----:B------:R-:W-:Y:S01]  /*0670*/  @P1 IADD3 R13, PT, PT, R13, 0x20, RZ ;  /* 0x000000200d0d1810 */ /* 0x000fe20007ffe0ff */
[----:B------:R-:W0:Y:S02]  /*0680*/  LDC.64 R30, c[0x0][0x3d0] ;  /* 0x0000f400ff1e7b82 */ /* 0x000e240000000a00 */
[----:B------:R-:W-:Y:S04]  /*0690*/  @P0 STL.64 [R1+0x160], R40 ;  /* 0x0001602801000387 */ /* 0x000fe80000100a00 */
[----:B------:R-:W-:Y:S04]  /*06a0*/  @P0 STL.64 [R1+0x168], R42 ;  /* 0x0001682a01000387 */ /* 0x000fe80000100a00 */
[----:B------:R-:W-:Y:S04]  /*06b0*/  @P0 STL.64 [R1+0x170], R44 ;  /* 0x0001702c01000387 */ /* 0x000fe80000100a00 */
[----:B------:R-:W-:Y:S04]  /*06c0*/  @P0 STL.64 [R1+0x178], R46 ;  /* 0x0001782e01000387 */ /* 0x000fe80000100a00 */
[----:B------:R1:W-:Y:S04]  /*06d0*/  @P0 STL.64 [R1+0x190], R48 ;  /* 0x0001903001000387 */ /* 0x0003e80000100a00 */
[----:B------:R3:W-:Y:S04]  /*06e0*/  @P0 STL.64 [R1+0x198], R50 ;  /* 0x0001983201000387 */ /* 0x0007e80000100a00 */
[----:B------:R0:W2:Y:S04]  /*06f0*/  LDL.64 R100, [R1+0x120] ;  /* 0x0001200001647983 */ /* 0x0000a80000100a00 */
        /* <DEDUP_REMOVED lines=19> */
[----:B----4-:R4:W4:Y:S04]  /*0830*/  LDL.64 R64, [R1+0x90] ;  /* 0x0000900001407983 */ /* 0x0109280000100a00 */
[----:B------:R0:W4:Y:S04]  /*0840*/  LDL.64 R66, [R1+0x98] ;  /* 0x0000980001427983 */ /* 0x0001280000100a00 */
[----:B------:R0:W4:Y:S04]  /*0850*/  LDL.64 R60, [R1+0x80] ;  /* 0x00008000013c7983 */ /* 0x0001280000100a00 */
[----:B------:R0:W4:Y:S04]  /*0860*/  LDL.64 R62, [R1+0x88] ;  /* 0x00008800013e7983 */ /* 0x0001280000100a00 */
[----:B------:R0:W4:Y:S04]  /*0870*/  LDL.64 R56, [R1+0x70] ;  /* 0x0000700001387983 */ /* 0x0001280000100a00 */
[----:B------:R0:W4:Y:S04]  /*0880*/  LDL.64 R58, [R1+0x78] ;  /* 0x00007800013a7983 */ /* 0x0001280000100a00 */
[----:B-1----:R1:W4:Y:S04]  /*0890*/  LDL.64 R48, [R1+0x60] ;  /* 0x0000600001307983 */ /* 0x0023280000100a00 */
[----:B---3--:R1:W3:Y:S04]  /*08a0*/  LDL.64 R50, [R1+0x68] ;  /* 0x0000680001327983 */ /* 0x0082e80000100a00 */
[----:B------:R1:W3:Y:S04]  /*08b0*/  LDL.64 R44, [R1+0x50] ;  /* 0x00005000012c7983 */ /* 0x0002e80000100a00 */
[----:B------:R1:W3:Y:S04]  /*08c0*/  LDL.64 R46, [R1+0x58] ;  /* 0x00005800012e7983 */ /* 0x0002e80000100a00 */
[----:B------:R0:W-:Y:S04]  /*08d0*/  @P1 STL.64 [R1+0x150], R36 ;  /* 0x0001502401001387 */ /* 0x0001e80000100a00 */
[----:B------:R1:W-:Y:S04]  /*08e0*/  @P1 STL.64 [R1+0x158], R38 ;  /* 0x0001582601001387 */ /* 0x0003e80000100a00 */
[----:B------:R0:W3:Y:S04]  /*08f0*/  LDL.64 R40, [R1+0x40] ;  /* 0x0000400001287983 */ /* 0x0000e80000100a00 */
[----:B--2---:R2:W-:Y:S04]  /*0900*/  @P1 STL.64 [R1+0x140], R32 ;  /* 0x0001402001001387 */ /* 0x0045e80000100a00 */
[----:B------:R2:W-:Y:S04]  /*0910*/  @P1 STL.64 [R1+0x148], R34 ;  /* 0x0001482201001387 */ /* 0x0005e80000100a00 */
[----:B------:R1:W3:Y:S04]  /*0920*/  LDL.64 R42, [R1+0x48] ;  /* 0x00004800012a7983 */ /* 0x0002e80000100a00 */
[----:B0-----:R0:W3:Y:S04]  /*0930*/  LDL.64 R36, [R1+0x30] ;  /* 0x0000300001247983 */ /* 0x0010e80000100a00 */
[----:B-1----:R0:W3:Y:S04]  /*0940*/  LDL.64 R38, [R1+0x38] ;  /* 0x0000380001267983 */ /* 0x0020e80000100a00 */
[----:B--2---:R0:W2:Y:S04]  /*0950*/  LDL.64 R32, [R1+0x20] ;  /* 0x0000200001207983 */ /* 0x0040a80000100a00 */
[----:B------:R0:W2:Y:S04]  /*0960*/  LDL.64 R34, [R1+0x28] ;  /* 0x0000280001227983 */ /* 0x0000a80000100a00 */
[----:B------:R-:W2:Y:S04]  /*0970*/  @P1 LDG.E.128 R100, desc[UR6][R18.64+0x10] ;  /* 0x0000100612641981 */ /* 0x000ea8000c1e1d00 */
[----:B------:R-:W2:Y:S01]  /*0980*/  @P1 LDG.E.128 R104, desc[UR6][R18.64] ;  /* 0x0000000612681981 */ /* 0x000ea2000c1e1d00 */
[----:B------:R-:W-:-:S02]  /*0990*/  ISETP.GE.U32.AND P2, PT, R27, 0x80, PT ;  /* 0x000000801b00780c */ /* 0x000fc40003f46070 */
[----:B------:R-:W-:-:S11]  /*09a0*/  ISETP.GE.U32.AND P0, PT, R27, 0xa0, PT ;  /* 0x000000a01b00780c */ /* 0x000fd60003f06070 */
[----:B------:R-:W-:-:S04]  /*09b0*/  @P2 IMAD.WIDE.U32 R20, R13, 0x20, R20 ;  /* 0x000000200d142825 */ /* 0x000fc800078e0014 */
[----:B------:R-:W-:-:S04]  /*09c0*/  @P2 IMAD.WIDE.U32 R22, R13, 0x20, R22 ;  /* 0x000000200d162825 */ /* 0x000fc800078e0016 */
[----:B------:R-:W-:-:S04]  /*09d0*/  @P2 VIADD R13, R13, 0x20 ;  /* 0x000000200d0d2836 */ /* 0x000fc80000000000 */
[----:B------:R-:W-:-:S04]  /*09e0*/  @P0 IMAD.WIDE.U32 R6, R13, 0x20, R6 ;  /* 0x000000200d060825 */ /* 0x000fc800078e0006 */
[C---:B------:R-:W-:Y:S01]  /*09f0*/  @P0 IMAD.WIDE.U32 R28, R13.reuse, 0x20, R28 ;  /* 0x000000200d1c0825 */ /* 0x040fe200078e001c */
[----:B------:R-:W2:Y:S04]  /*0a00*/  @P0 LDG.E.128 R68, desc[UR6][R6.64+0x10] ;  /* 0x0000100606440981 */ /* 0x000ea8000c1e1d00 */
[----:B------:R-:W2:Y:S01]  /*0a10*/  @P0 LDG.E.128 R72, desc[UR6][R6.64] ;  /* 0x0000000606480981 */ /* 0x000ea2000c1e1d00 */
[----:B------:R-:W-:-:S03]  /*0a20*/  @P0 VIADD R13, R13, 0x20 ;  /* 0x000000200d0d0836 */ /* 0x000fc60000000000 */
[----:B------:R-:W2:Y:S04]  /*0a30*/  @P0 LDG.E.128 R76, desc[UR6][R28.64+0x10] ;  /* 0x000010061c4c0981 */ /* 0x000ea8000c1e1d00 */
[----:B------:R-:W2:Y:S01]  /*0a40*/  @P0 LDG.E.128 R80, desc[UR6][R28.64] ;  /* 0x000000061c500981 */ /* 0x000ea2000c1e1d00 */
[----:B------:R-:W-:-:S03]  /*0a50*/  @P3 IMAD.WIDE.U32 R30, R13, 0x20, R30 ;  /* 0x000000200d1e3825 */ /* 0x000fc600078e001e */
[----:B------:R-:W2:Y:S01]  /*0a60*/  @P2 LDG.E.128 R96, desc[UR6][R20.64] ;  /* 0x0000000614602981 */ /* 0x000ea2000c1e1d00 */
[----:B------:R-:W-:-:S03]  /*0a70*/  @P3 IMAD.WIDE.U32 R8, R13, 0x20, R8 ;  /* 0x000000200d083825 */ /* 0x000fc600078e0008 */
[----:B------:R-:W2:Y:S01]  /*0a80*/  @P2 LDG.E.128 R92, desc[UR6][R20.64+0x10] ;  /* 0x00001006145c2981 */ /* 0x000ea2000c1e1d00 */
[----:B------:R-:W-:-:S03]  /*0a90*/  @P3 IADD3 R13, PT, PT, R13, 0x20, RZ ;  /* 0x000000200d0d3810 */ /* 0x000fc60007ffe0ff */
[----:B------:R-:W2:Y:S04]  /*0aa0*/  @P2 LDG.E.128 R88, desc[UR6][R22.64] ;  /* 0x0000000616582981 */ /* 0x000ea8000c1e1d00 */
[----:B------:R-:W2:Y:S04]  /*0ab0*/  @P2 LDG.E.128 R84, desc[UR6][R22.64+0x10] ;  /* 0x0000100616542981 */ /* 0x000ea8000c1e1d00 */
[----:B----4-:R-:W4:Y:S04]  /*0ac0*/  @P3 LDG.E.128 R64, desc[UR6][R30.64] ;  /* 0x000000061e403981 */ /* 0x010f28000c1e1d00 */
[----:B------:R-:W4:Y:S04]  /*0ad0*/  @P3 LDG.E.128 R60, desc[UR6][R30.64+0x10] ;  /* 0x000010061e3c3981 */ /* 0x000f28000c1e1d00 */
[----:B------:R-:W4:Y:S04]  /*0ae0*/  @P3 LDG.E.128 R56, desc[UR6][R8.64] ;  /* 0x0000000608383981 */ /* 0x000f28000c1e1d00 */
[----:B---3--:R-:W3:Y:S04]  /*0af0*/  @P3 LDG.E.128 R48, desc[UR6][R8.64+0x10] ;  /* 0x0000100608303981 */ /* 0x008ee8000c1e1d00 */
[----:B--2---:R-:W-:Y:S04]  /*0b00*/  @P1 STL.64 [R1+0x120], R100 ;  /* 0x0001206401001387 */ /* 0x004fe80000100a00 */
[----:B------:R-:W-:Y:S04]  /*0b10*/  @P1 STL.64 [R1+0x128], R102 ;  /* 0x0001286601001387 */ /* 0x000fe80000100a00 */
[----:B------:R-:W-:Y:S04]  /*0b20*/  @P1 STL.64 [R1+0x130], R104 ;  /* 0x0001306801001387 */ /* 0x000fe80000100a00 */
[----:B------:R-:W-:Y:S01]  /*0b30*/  @P1 STL.64 [R1+0x138], R106 ;  /* 0x0001386a01001387 */ /* 0x000fe20000100a00 */
[----:B------:R-:W-:-:S13]  /*0b40*/  ISETP.GE.U32.AND P1, PT, R27, 0xe0, PT ;  /* 0x000000e01b00780c */ /* 0x000fda0003f26070 */
[----:B------:R-:W-:-:S04]  /*0b50*/  @P1 IMAD.WIDE.U32 R10, R13, 0x20, R10 ;  /* 0x000000200d0a1825 */ /* 0x000fc800078e000a */
[----:B------:R-:W-:Y:S01]  /*0b60*/  @P1 IMAD.WIDE.U32 R14, R13, 0x20, R14 ;  /* 0x000000200d0e1825 */ /* 0x000fe200078e000e */
[----:B------:R-:W2:Y:S04]  /*0b70*/  @P1 LDG.E.128 R44, desc[UR6][R10.64] ;  /* 0x000000060a2c1981 */ /* 0x000ea8000c1e1d00 */
[----:B------:R-:W2:Y:S04]  /*0b80*/  @P1 LDG.E.128 R40, desc[UR6][R10.64+0x10] ;  /* 0x000010060a281981 */ /* 0x000ea8000c1e1d00 */
[----:B------:R-:W2:Y:S04]  /*0b90*/  @P1 LDG.E.128 R36, desc[UR6][R14.64] ;  /* 0x000000060e241981 */ /* 0x000ea8000c1e1d00 */
[----:B------:R-:W2:Y:S04]  /*0ba0*/  @P1 LDG.E.128 R32, desc[UR6][R14.64+0x10] ;  /* 0x000010060e201981 */ /* 0x000ea8000c1e1d00 */
        /* <DEDUP_REMOVED lines=16> */
[----:B----4-:R-:W-:Y:S04]  /*0cb0*/  @P3 STL.64 [R1+0x90], R64 ;  /* 0x0000904001003387 */ /* 0x010fe80000100a00 */
[----:B------:R4:W-:Y:S04]  /*0cc0*/  @P3 STL.64 [R1+0x98], R66 ;  /* 0x0000984201003387 */ /* 0x0009e80000100a00 */
[----:B------:R0:W-:Y:S04]  /*0cd0*/  @P3 STL.64 [R1+0x80], R60 ;  /* 0x0000803c01003387 */ /* 0x0001e80000100a00 */
[----:B------:R0:W-:Y:S04]  /*0ce0*/  @P3 STL.64 [R1+0x88], R62 ;  /* 0x0000883e01003387 */ /* 0x0001e80000100a00 */
[----:B------:R0:W-:Y:S04]  /*0cf0*/  @P3 STL.64 [R1+0x70], R56 ;  /* 0x0000703801003387 */ /* 0x0001e80000100a00 */
[----:B------:R0:W-:Y:S04]  /*0d00*/  @P3 STL.64 [R1+0x78], R58 ;  /* 0x0000783a01003387 */ /* 0x0001e80000100a00 */
[----:B---3--:R3:W-:Y:S04]  /*0d10*/  @P3 STL.64 [R1+0x60], R48 ;  /* 0x0000603001003387 */ /* 0x0087e80000100a00 */
        /* <DEDUP_REMOVED lines=42> */
[----:B-1----:R-:W-:Y:S02]  /*0fc0*/  CS2R R94, SRZ ;  /* 0x00000000005e7805 */ /* 0x002fe4000001ff00 */
[----:B------:R-:W-:-:S02]  /*0fd0*/  CS2R R92, SRZ ;  /* 0x00000000005c7805 */ /* 0x000fc4000001ff00 */
[----:B0-----:R-:W-:Y:S02]  /*0fe0*/  CS2R R90, SRZ ;  /* 0x00000000005a7805 */ /* 0x001fe4000001ff00 */
        /* <DEDUP_REMOVED lines=11> */
[----:B----4-:R-:W-:Y:S02]  /*10a0*/  CS2R R66, SRZ ;  /* 0x0000000000427805 */ /* 0x010fe4000001ff00 */
[----:B------:R-:W-:Y:S01]  /*10b0*/  CS2R R64, SRZ ;  /* 0x0000000000407805 */ /* 0x000fe2000001ff00 */
[----:B------:R-:W-:Y:S01]  /*10c0*/  @P1 VIADD R13, R13, 0x20 ;  /* 0x000000200d0d1836 */ /* 0x000fe20000000000 */
[----:B--2---:R3:W-:Y:S04]  /*10d0*/  @P1 STL.64 [R1+0x50], R44 ;  /* 0x0000502c01001387 */ /* 0x0047e80000100a00 */
[----:B------:R3:W-:Y:S04]  /*10e0*/  @P1 STL.64 [R1+0x58], R46 ;  /* 0x0000582e01001387 */ /* 0x0007e80000100a00 */
[----:B------:R3:W-:Y:S04]  /*10f0*/  @P1 STL.64 [R1+0x40], R40 ;  /* 0x0000402801001387 */ /* 0x0007e80000100a00 */
[----:B------:R3:W-:Y:S04]  /*1100*/  @P1 STL.64 [R1+0x48], R42 ;  /* 0x0000482a01001387 */ /* 0x0007e80000100a00 */
[----:B------:R3:W-:Y:S04]  /*1110*/  @P1 STL.64 [R1+0x30], R36 ;  /* 0x0000302401001387 */ /* 0x0007e80000100a00 */
[----:B------:R3:W-:Y:S04]  /*1120*/  @P1 STL.64 [R1+0x38], R38 ;  /* 0x0000382601001387 */ /* 0x0007e80000100a00 */
[----:B------:R3:W-:Y:S04]  /*1130*/  @P1 STL.64 [R1+0x20], R32 ;  /* 0x0000202001001387 */ /* 0x0007e80000100a00 */
[----:B------:R3:W-:Y:S01]  /*1140*/  @P1 STL.64 [R1+0x28], R34 ;  /* 0x0000282201001387 */ /* 0x0007e20000100a00 */
[----:B------:R-:W-:Y:S05]  /*1150*/  @!P0 BRA `(.L_x_8947) ;  /* 0x0000008000608947 */ /* 0x000fea0003800000 */
[----:B------:R-:W0:Y:S08]  /*1160*/  LDC.64 R6, c[0x0][0x3d0] ;  /* 0x0000f400ff067b82 */ /* 0x000e300000000a00 */
[----:B------:R-:W1:Y:S01]  /*1170*/  LDC.64 R8, c[0x0][0x3d8] ;  /* 0x0000f600ff087b82 */ /* 0x000e620000000a00 */
[----:B0-----:R-:W-:-:S04]  /*1180*/  IMAD.WIDE.U32 R6, R13, 0x20, R6 ;  /* 0x000000200d067825 */ /* 0x001fc800078e0006 */
[----:B-1----:R-:W-:Y:S02]  /*1190*/  IMAD.WIDE.U32 R8, R13, 0x20, R8 ;  /* 0x000000200d087825 */ /* 0x002fe400078e0008 */
[----:B------:R-:W2:Y:S04]  /*11a0*/  LDG.E.128 R12, desc[UR6][R6.64] ;  /* 0x00000006060c7981 */ /* 0x000ea8000c1e1d00 */
[----:B------:R0:W5:Y:S04]  /*11b0*/  LDG.E.128 R248, desc[UR6][R8.64] ;  /* 0x0000000608f87981 */ /* 0x000168000c1e1d00 */
[----:B------:R0:W5:Y:S04]  /*11c0*/  LDG.E.128 R244, desc[UR6][R8.64+0x10] ;  /* 0x0000100608f47981 */ /* 0x000168000c1e1d00 */
[----:B------:R-:W4:Y:S01]  /*11d0*/  LDG.E.128 R8, desc[UR6][R6.64+0x10] ;  /* 0x0000100606087981 */ /* 0x000f22000c1e1d00 */
        /* <DEDUP_REMOVED lines=64> */
[----:B--2---:R0:W-:Y:S04]  /*15e0*/  STL.64 [R1+0x10], R12 ;  /* 0x0000100c01007387 */ /* 0x0041e80000100a00 */
[----:B------:R0:W-:Y:S04]  /*15f0*/  STL.64 [R1+0x18], R14 ;  /* 0x0000180e01007387 */ /* 0x0001e80000100a00 */
[----:B----4-:R0:W-:Y:S04]  /*1600*/  STL.64 [R1], R8 ;  /* 0x0000000801007387 */ /* 0x0101e80000100a00 */
[----:B------:R0:W-:Y:S01]  /*1610*/  STL.64 [R1+0x8], R10 ;  /* 0x0000080a01007387 */ /* 0x0001e20000100a00 */
[----:B------:R-:W-:Y:S05]  /*1620*/  BRA `(.L_x_8947) ;  /* 0x0000007c002c7947 */ /* 0x000fea0003800000 */
.L_x_8946:
        /* <DEDUP_REMOVED lines=50> */
[----:B--2---:R-:W-:Y:S02]  /*1950*/  IMAD.MOV.U32 R58, RZ, RZ, R49 ;  /* 0x000000ffff3a7224 */ /* 0x004fe400078e0031 */
[----:B------:R-:W-:-:S06]  /*1960*/  IMAD.MOV.U32 R59, RZ, RZ, R48 ;  /* 0x000000ffff3b7224 */ /* 0x000fcc00078e0030 */
[----:B------:R2:W3:Y:S01]  /*1970*/  @P2 LDG.E.128 R56, desc[UR6][R8.64+0x10] ;  /* 0x0000100608382981 */ /* 0x0004e2000c1e1d00 */
[----:B------:R-:W-:Y:S01]  /*1980*/  MOV R51, R47 ;  /* 0x0000002f00337202 */ /* 0x000fe20000000f00 */
[----:B------:R-:W-:Y:S01]  /*1990*/  IMAD.MOV.U32 R50, RZ, RZ, R46 ;  /* 0x000000ffff327224 */ /* 0x000fe200078e002e */
[----:B------:R-:W-:Y:S01]  /*19a0*/  MOV R48, R44 ;  /* 0x0000002c00307202 */ /* 0x000fe20000000f00 */
[----:B------:R-:W-:Y:S01]  /*19b0*/  IMAD.MOV.U32 R49, RZ, RZ, R45 ;  /* 0x000000ffff317224 */ /* 0x000fe200078e002d */
[----:B------:R-:W-:Y:S01]  /*19c0*/  MOV R45, R41 ;  /* 0x00000029002d7202 */ /* 0x000fe20000000f00 */
[----:B------:R-:W-:Y:S02]  /*19d0*/  IMAD.MOV.U32 R47, RZ, RZ, R43 ;  /* 0x000000ffff2f7224 */ /* 0x000fe400078e002b */
[----:B------:R-:W-:Y:S01]  /*19e0*/  IMAD.MOV.U32 R46, RZ, RZ, R42 ;  /* 0x000000ffff2e7224 */ /* 0x000fe200078e002a */
[----:B------:R-:W-:Y:S01]  /*19f0*/  MOV R42, R38 ;  /* 0x00000026002a7202 */ /* 0x000fe20000000f00 */
[----:B------:R-:W-:Y:S01]  /*1a00*/  IMAD.MOV.U32 R44, RZ, RZ, R40 ;  /* 0x000000ffff2c7224 */ /* 0x000fe200078e0028 */
[----:B------:R-:W-:Y:S01]  /*1a10*/  ISETP.GE.U32.AND P1, PT, R27, 0x60, PT ;  /* 0x000000601b00780c */ /* 0x000fe20003f26070 */
[----:B------:R-:W-:Y:S01]  /*1a20*/  IMAD.MOV.U32 R43, RZ, RZ, R39 ;  /* 0x000000ffff2b7224 */ /* 0x000fe200078e0027 */
[----:B------:R-:W-:Y:S01]  /*1a30*/  MOV R39, R29 ;  /* 0x0000001d00277202 */ /* 0x000fe20000000f00 */
[----:B------:R-:W-:Y:S01]  /*1a40*/  IMAD.MOV.U32 R41, RZ, RZ, R37 ;  /* 0x000000ffff297224 */ /* 0x000fe200078e0025 */
[----:B------:R-:W4:Y:S01]  /*1a50*/  LDL R29, [R1+0x174] ;  /* 0x00017400011d7983 */ /* 0x000f220000100800 */
[----:B------:R-:W-:Y:S01]  /*1a60*/  IMAD.MOV.U32 R40, RZ, RZ, R36 ;  /* 0x000000ffff287224 */ /* 0x000fe200078e0024 */
[----:B------:R-:W-:Y:S01]  /*1a70*/  MOV R36, R22 ;  /* 0x0000001600247202 */ /* 0x000fe20000000f00 */
[----:B------:R-:W-:Y:S01]  /*1a80*/  IMAD.MOV.U32 R38, RZ, RZ, R28 ;  /* 0x000000ffff267224 */ /* 0x000fe200078e001c */
[----:B------:R-:W4:Y:S01]  /*1a90*/  LDL R22, [R1+0x170] ;  /* 0x0001700001167983 */ /* 0x000f220000100800 */
[----:B------:R-:W-:Y:S01]  /*1aa0*/  IMAD.MOV.U32 R37, RZ, RZ, R23 ;  /* 0x000000ffff257224 */ /* 0x000fe200078e0017 */
[----:B--2---:R-:W2:Y:S02]  /*1ab0*/  LDC.64 R8, c[0x0][0x3d0] ;  /* 0x0000f400ff087b82 */ /* 0x004ea40000000a00 */
[----:B------:R-:W2:Y:S04]  /*1ac0*/  LDL R28, [R1+0x178] ;  /* 0x00017800011c7983 */ /* 0x000ea80000100800 */
[----:B------:R-:W4:Y:S04]  /*1ad0*/  LDL R23, [R1+0x17c] ;  /* 0x00017c0001177983 */ /* 0x000f280000100800 */
[----:B---3--:R3:W-:Y:S04]  /*1ae0*/  @P2 STL.64 [R1+0x1c0], R56 ;  /* 0x0001c03801002387 */ /* 0x0087e80000100a00 */
[----:B------:R0:W-:Y:S01]  /*1af0*/  @P2 STL.64 [R1+0x1c8], R58 ;  /* 0x0001c83a01002387 */ /* 0x0001e20000100a00 */
[----:B---3--:R-:W-:-:S02]  /*1b00*/  IMAD.MOV.U32 R56, RZ, RZ, R51 ;  /* 0x000000ffff387224 */ /* 0x008fc400078e0033 */
[----:B------:R-:W-:Y:S01]  /*1b10*/  IMAD.MOV.U32 R57, RZ, RZ, R50 ;  /* 0x000000ffff397224 */ /* 0x000fe200078e0032 */
[----:B0-----:R-:W-:Y:S01]  /*1b20*/  MOV R58, R49 ;  /* 0x00000031003a7202 */ /* 0x001fe20000000f00 */
[----:B------:R-:W-:-:S06]  /*1b30*/  IMAD.MOV.U32 R59, RZ, RZ, R48 ;  /* 0x000000ffff3b7224 */ /* 0x000fcc00078e0030 */
[----:B------:R-:W3:Y:S01]  /*1b40*/  @P2 LDG.E.128 R56, desc[UR6][R10.64] ;  /* 0x000000060a382981 */ /* 0x000ee2000c1e1d00 */
[----:B------:R-:W-:Y:S01]  /*1b50*/  IMAD.MOV.U32 R51, RZ, RZ, R47 ;  /* 0x000000ffff337224 */ /* 0x000fe200078e002f */
        /* <DEDUP_REMOVED lines=8> */
[----:B------:R-:W-:-:S02]  /*1be0*/  IMAD.MOV.U32 R43, RZ, RZ, R39 ;  /* 0x000000ffff2b7224 */ /* 0x000fc400078e0027 */
[----:B------:R-:W-:Y:S01]  /*1bf0*/  IMAD.MOV.U32 R42, RZ, RZ, R38 ;  /* 0x000000ffff2a7224 */ /* 0x000fe200078e0026 */
[----:B--2---:R-:W-:Y:S01]  /*1c00*/  MOV R38, R28 ;  /* 0x0000001c00267202 */ /* 0x004fe20000000f00 */
[----:B------:R-:W-:Y:S01]  /*1c10*/  IMAD.MOV.U32 R40, RZ, RZ, R36 ;  /* 0x000000ffff287224 */ /* 0x000fe200078e0024 */
[----:B------:R-:W2:Y:S01]  /*1c20*/  LDL R28, [R1+0x168] ;  /* 0x00016800011c7983 */ /* 0x000ea20000100800 */
[----:B----4-:R-:W-:Y:S02]  /*1c30*/  IMAD.MOV.U32 R39, RZ, RZ, R29 ;  /* 0x000000ffff277224 */ /* 0x010fe400078e001d */
[----:B------:R-:W-:Y:S01]  /*1c40*/  IMAD.MOV.U32 R37, RZ, RZ, R23 ;  /* 0x000000ffff257224 */ /* 0x000fe200078e0017 */
[----:B------:R-:W4:Y:S01]  /*1c50*/  LDL R29, [R1+0x164] ;  /* 0x00016400011d7983 */ /* 0x000f220000100800 */
[----:B------:R-:W-:-:S03]  /*1c60*/  IMAD.MOV.U32 R36, RZ, RZ, R22 ;  /* 0x000000ffff247224 */ /* 0x000fc600078e0016 */
[----:B------:R-:W2:Y:S04]  /*1c70*/  LDL R23, [R1+0x16c] ;  /* 0x00016c0001177983 */ /* 0x000ea80000100800 */
[----:B------:R-:W4:Y:S01]  /*1c80*/  LDL R22, [R1+0x160] ;  /* 0x0001600001167983 */ /* 0x000f220000100800 */
[C---:B------:R-:W-:Y:S01]  /*1c90*/  @P2 IMAD.WIDE.U32 R6, R13.reuse, 0x20, R6 ;  /* 0x000000200d062825 */ /* 0x040fe200078e0006 */
[----:B------:R-:W-:Y:S02]  /*1ca0*/  @P2 LOP3.LUT R13, R13, 0x20, RZ, 0xfc, !PT ;  /* 0x000000200d0d2812 */ /* 0x000fe400078efcff */
[----:B------:R-:W-:Y:S02]  /*1cb0*/  LOP3.LUT R25, R25, 0xfffffbff, RZ, 0xc0, !PT ;  /* 0xfffffbff19197812 */ /* 0x000fe400078ec0ff */
[----:B------:R-:W5:Y:S01]  /*1cc0*/  @P2 LD.E.128 R64, desc[UR6][R6.64] ;  /* 0x0000000606402980 */ /* 0x000f62000c101d00 */
[----:B------:R-:W-:-:S03]  /*1cd0*/  @P0 IMAD.WIDE.U32 R14, R13, 0x20, R14 ;  /* 0x000000200d0e0825 */ /* 0x000fc600078e000e */
[----:B------:R-:W5:Y:S04]  /*1ce0*/  @P2 LD.E.128 R68, desc[UR6][R6.64+0x10] ;  /* 0x0000100606442980 */ /* 0x000f68000c101d00 */
[----:B---3--:R0:W-:Y:S04]  /*1cf0*/  @P2 STL.64 [R1+0x1b0], R56 ;  /* 0x0001b03801002387 */ /* 0x0081e80000100a00 */
[----:B------:R3:W-:Y:S01]  /*1d00*/  @P2 STL.64 [R1+0x1b8], R58 ;  /* 0x0001b83a01002387 */ /* 0x0007e20000100a00 */
[----:B0-----:R-:W-:Y:S01]  /*1d10*/  IMAD.MOV.U32 R57, RZ, RZ, R50 ;  /* 0x000000ffff397224 */ /* 0x001fe200078e0032 */
[----:B------:R-:W-:Y:S01]  /*1d20*/  MOV R56, R51 ;  /* 0x0000003300387202 */ /* 0x000fe20000000f00 */
[----:B------:R-:W-:-:S02]  /*1d30*/  IMAD.MOV.U32 R50, RZ, RZ, R46 ;  /* 0x000000ffff327224 */ /* 0x000fc400078e002e */
[----:B---3--:R-:W-:Y:S01]  /*1d40*/  IMAD.MOV.U32 R58, RZ, RZ, R49 ;  /* 0x000000ffff3a7224 */ /* 0x008fe200078e0031 */
[----:B------:R-:W-:Y:S01]  /*1d50*/  MOV R59, R48 ;  /* 0x00000030003b7202 */ /* 0x000fe20000000f00 */
[----:B------:R-:W-:Y:S01]  /*1d60*/  IMAD.MOV.U32 R51, RZ, RZ, R47 ;  /* 0x000000ffff337224 */ /* 0x000fe200078e002f */
[----:B------:R-:W-:Y:S01]  /*1d70*/  MOV R49, R45 ;  /* 0x0000002d00317202 */ /* 0x000fe20000000f00 */
[----:B------:R-:W-:Y:S01]  /*1d80*/  IMAD.MOV.U32 R48, RZ, RZ, R44 ;  /* 0x000000ffff307224 */ /* 0x000fe200078e002c */
[----:B------:R-:W-:Y:S01]  /*1d90*/  MOV R61, R50 ;  /* 0x00000032003d7202 */ /* 0x000fe20000000f00 */
[----:B------:R-:W-:Y:S01]  /*1da0*/  IMAD.MOV.U32 R60, RZ, RZ, R51 ;  /* 0x000000ffff3c7224 */ /* 0x000fe200078e0033 */
[----:B------:R0:W3:Y:S01]  /*1db0*/  @P2 LDG.E.128 R56, desc[UR6][R10.64+0x10] ;  /* 0x000010060a382981 */ /* 0x0000e2000c1e1d00 */
[----:B------:R-:W-:Y:S02]  /*1dc0*/  IMAD.MOV.U32 R62, RZ, RZ, R49 ;  /* 0x000000ffff3e7224 */ /* 0x000fe400078e0031 */
        /* <DEDUP_REMOVED lines=9> */
[----:B------:R-:W-:-:S04]  /*1e60*/  @P0 IMAD.WIDE.U32 R16, R13, 0x20, R16 ;  /* 0x000000200d100825 */ /* 0x000fc800078e0010 */
[----:B-1----:R-:W-:Y:S01]  /*1e70*/  @P0 IMAD.WIDE.U32 R18, R13, 0x20, R18 ;  /* 0x000000200d120825 */ /* 0x002fe200078e0012 */
[----:B------:R-:W-:Y:S01]  /*1e80*/  @P2 LOP3.LUT R25, R25, 0x400, RZ, 0xfc, !PT ;  /* 0x0000040019192812 */ /* 0x000fe200078efcff */
[----:B0-----:R-:W0:Y:S02]  /*1e90*/  LDC.64 R10, c[0x0][0x3d8] ;  /* 0x0000f600ff0a7b82 */ /* 0x001e240000000a00 */
[----:B------:R-:W-:Y:S01]  /*1ea0*/  IMAD.MOV.U32 R41, RZ, RZ, R37 ;  /* 0x000000ffff297224 */ /* 0x000fe200078e0025 */
[----:B--2---:R-:W-:Y:S01]  /*1eb0*/  MOV R37, R23 ;  /* 0x0000001700257202 */ /* 0x004fe20000000f00 */
[----:B----4-:R-:W-:Y:S01]  /*1ec0*/  IMAD.MOV.U32 R39, RZ, RZ, R29 ;  /* 0x000000ffff277224 */ /* 0x010fe200078e001d */
[----:B------:R-:W2:Y:S01]  /*1ed0*/  LDL R23, [R1+0x15c] ;  /* 0x00015c0001177983 */ /* 0x000ea20000100800 */
[----:B------:R-:W-:Y:S02]  /*1ee0*/  IMAD.MOV.U32 R38, RZ, RZ, R28 ;  /* 0x000000ffff267224 */ /* 0x000fe400078e001c */
[----:B------:R-:W-:Y:S01]  /*1ef0*/  IMAD.MOV.U32 R36, RZ, RZ, R22 ;  /* 0x000000ffff247224 */ /* 0x000fe200078e0016 */
[----:B------:R-:W4:Y:S01]  /*1f00*/  LDL R29, [R1+0x154] ;  /* 0x00015400011d7983 */ /* 0x000f220000100800 */
[----:B------:R-:W-:Y:S01]  /*1f10*/  IMAD.MOV.U32 R55, RZ, RZ, R45 ;  /* 0x000000ffff377224 */ /* 0x000fe200078e002d */
[----:B------:R-:W-:-:S02]  /*1f20*/  MOV R54, R44 ;  /* 0x0000002c00367202 */ /* 0x000fc40000000f00 */
[----:B------:R-:W4:Y:S01]  /*1f30*/  LDL R28, [R1+0x158] ;  /* 0x00015800011c7983 */ /* 0x000f220000100800 */
[----:B------:R-:W-:-:S03]  /*1f40*/  MOV R45, R38 ;  /* 0x00000026002d7202 */ /* 0x000fc60000000f00 */
[----:B------:R-:W4:Y:S01]  /*1f50*/  LDL R22, [R1+0x150] ;  /* 0x0001500001167983 */ /* 0x000f220000100800 */
[----:B------:R-:W-:Y:S02]  /*1f60*/  IMAD.MOV.U32 R44, RZ, RZ, R37 ;  /* 0x000000ffff2c7224 */ /* 0x000fe400078e0025 */
[----:B------:R-:W-:Y:S01]  /*1f70*/  IMAD.MOV.U32 R51, RZ, RZ, R40 ;  /* 0x000000ffff337224 */ /* 0x000fe200078e0028 */
[----:B------:R-:W-:Y:S01]  /*1f80*/  ISETP.GE.U32.AND P3, PT, R27, 0xa0, PT ;  /* 0x000000a01b00780c */ /* 0x000fe20003f66070 */
[----:B------:R-:W-:Y:S01]  /*1f90*/  IMAD.MOV.U32 R50, RZ, RZ, R43 ;  /* 0x000000ffff327224 */ /* 0x000fe200078e002b */
[----:B------:R-:W5:Y:S01]  /*1fa0*/  @P0 LD.E.128 R72, desc[UR6][R18.64] ;  /* 0x0000000612480980 */ /* 0x000f62000c101d00 */
[----:B------:R-:W-:Y:S02]  /*1fb0*/  IMAD.MOV.U32 R49, RZ, RZ, R42 ;  /* 0x000000ffff317224 */ /* 0x000fe400078e002a */
[----:B------:R-:W-:Y:S01]  /*1fc0*/  @P0 VIADD R13, R13, 0x20 ;  /* 0x000000200d0d0836 */ /* 0x000fe20000000000 */
[----:B------:R1:W5:Y:S04]  /*1fd0*/  @P0 LD.E.128 R76, desc[UR6][R18.64+0x10] ;  /* 0x00001006124c0980 */ /* 0x000368000c101d00 */
[----:B---3--:R3:W-:Y:S01]  /*1fe0*/  @P2 STL.64 [R1+0x1a0], R56 ;  /* 0x0001a03801002387 */ /* 0x0087e20000100a00 */
[----:B------:R-:W-:Y:S01]  /*1ff0*/  MOV R48, R41 ;  /* 0x0000002900307202 */ /* 0x000fe20000000f00 */
[----:B--2---:R-:W-:Y:S01]  /*2000*/  IMAD.MOV.U32 R40, RZ, RZ, R23 ;  /* 0x000000ffff287224 */ /* 0x004fe200078e0017 */
[----:B---3--:R-:W-:Y:S01]  /*2010*/  MOV R57, R47 ;  /* 0x0000002f00397202 */ /* 0x008fe20000000f00 */
[----:B------:R-:W-:Y:S01]  /*2020*/  IMAD.MOV.U32 R56, RZ, RZ, R46 ;  /* 0x000000ffff387224 */ /* 0x000fe200078e002e */
[----:B------:R-:W-:Y:S01]  /*2030*/  @P2 STL.64 [R1+0x1a8], R58 ;  /* 0x0001a83a01002387 */ /* 0x000fe20000100a00 */
[----:B------:R-:W-:Y:S01]  /*2040*/  IMAD.MOV.U32 R46, RZ, RZ, R39 ;  /* 0x000000ffff2e7224 */ /* 0x000fe200078e0027 */
[----:B----4-:R-:W-:Y:S01]  /*2050*/  MOV R42, R29 ;  /* 0x0000001d002a7202 */ /* 0x010fe20000000f00 */
[----:B------:R-:W-:Y:S01]  /*2060*/  IMAD.MOV.U32 R47, RZ, RZ, R36 ;  /* 0x000000ffff2f7224 */ /* 0x000fe200078e0024 */
[----:B------:R-:W2:Y:S01]  /*2070*/  LDL R38, [R1+0x144] ;  /* 0x0001440001267983 */ /* 0x000ea20000100800 */
[----:B------:R-:W-:-:S03]  /*2080*/  MOV R43, R22 ;  /* 0x00000016002b7202 */ /* 0x000fc60000000f00 */
[----:B------:R-:W3:Y:S01]  /*2090*/  LDL R37, [R1+0x148] ;  /* 0x0001480001257983 */ /* 0x000ee20000100800 */
[----:B------:R-:W-:Y:S01]  /*20a0*/  IMAD.MOV.U32 R41, RZ, RZ, R28 ;  /* 0x000000ffff297224 */ /* 0x000fe200078e001c */
[----:B------:R-:W4:Y:S02]  /*20b0*/  LDC.64 R22, c[0x0][0x3d8] ;  /* 0x0000f600ff167b82 */ /* 0x000f240000000a00 */
[----:B------:R-:W3:Y:S04]  /*20c0*/  LDL R36, [R1+0x14c] ;  /* 0x00014c0001247983 */ /* 0x000ee80000100800 */
[----:B------:R-:W3:Y:S01]  /*20d0*/  LDL R39, [R1+0x140] ;  /* 0x0001400001277983 */ /* 0x000ee20000100800 */
[----:B------:R-:W-:Y:S01]  /*20e0*/  @P1 IMAD.WIDE.U32 R20, R13, 0x20, R20 ;  /* 0x000000200d141825 */ /* 0x000fe200078e0014 */
[----:B------:R-:W0:Y:S02]  /*20f0*/  @P1 LDC.64 R28, c[0x0][0x440] ;  /* 0x00011000ff1c1b82 */ /* 0x000e240000000a00 */
[----:B------:R1:W-:Y:S04]  /*2100*/  @P0 STL.64 [R1+0x190], R60 ;  /* 0x0001903c01000387 */ /* 0x0003e80000100a00 */
[----:B------:R1:W-:Y:S02]  /*2110*/  @P0 STL.64 [R1+0x198], R62 ;  /* 0x0001983e01000387 */ /* 0x0003e40000100a00 */
[----:B-1----:R-:W1:Y:S01]  /*2120*/  LDC.64 R18, c[0x0][0x3d0] ;  /* 0x0000f400ff127b82 */ /* 0x002e620000000a00 */
[----:B------:R-:W-:Y:S01]  /*2130*/  IMAD.MOV.U32 R60, RZ, RZ, R57 ;  /* 0x000000ffff3c7224 */ /* 0x000fe200078e0039 */
[----:B------:R-:W-:Y:S01]  /*2140*/  MOV R61, R56 ;  /* 0x00000038003d7202 */ /* 0x000fe20000000f00 */
[----:B------:R-:W-:-:S02]  /*2150*/  IMAD.MOV.U32 R62, RZ, RZ, R55 ;  /* 0x000000ffff3e7224 */ /* 0x000fc400078e0037 */
        /* <DEDUP_REMOVED lines=13> */
[----:B----4-:R-:W4:Y:S01]  /*2230*/  LDC.64 R14, c[0x0][0x3d0] ;  /* 0x0000f400ff0e7b82 */ /* 0x010f220000000a00 */
[----:B------:R-:W-:-:S02]  /*2240*/  IMAD.MOV.U32 R45, RZ, RZ, R41 ;  /* 0x000000ffff2d7224 */ /* 0x000fc400078e0029 */
[----:B------:R-:W-:Y:S02]  /*2250*/  IMAD.MOV.U32 R44, RZ, RZ, R40 ;  /* 0x000000ffff2c7224 */ /* 0x000fe400078e0028 */
[----:B------:R-:W-:-:S04]  /*2260*/  @P1 IMAD.WIDE.U32 R22, R13, 0x20, R22 ;  /* 0x000000200d161825 */ /* 0x000fc800078e0016 */
[----:B0-----:R-:W-:Y:S02]  /*2270*/  @P1 IMAD.WIDE.U32 R28, R13, 0x20, R28 ;  /* 0x000000200d1c1825 */ /* 0x001fe400078e001c */
[----:B------:R-:W0:Y:S02]  /*2280*/  @P2 LDC.64 R6, c[0x0][0x440] ;  /* 0x00011000ff062b82 */ /* 0x000e240000000a00 */
[----:B--2---:R-:W-:Y:S02]  /*2290*/  IMAD.MOV.U32 R42, RZ, RZ, R38 ;  /* 0x000000ffff2a7224 */ /* 0x004fe400078e0026 */
[----:B---3--:R-:W-:Y:S01]  /*22a0*/  IMAD.MOV.U32 R41, RZ, RZ, R37 ;  /* 0x000000ffff297224 */ /* 0x008fe200078e0025 */
[----:B------:R-:W-:Y:S01]  /*22b0*/  MOV R37, R31 ;  /* 0x0000001f00257202 */ /* 0x000fe20000000f00 */
[----:B------:R-:W-:Y:S01]  /*22c0*/  IMAD.MOV.U32 R38, RZ, RZ, R34 ;  /* 0x000000ffff267224 */ /* 0x000fe200078e0022 */
[----:B------:R-:W-:Y:S01]  /*22d0*/  MOV R34, R4 ;  /* 0x0000000400227202 */ /* 0x000fe20000000f00 */
[----:B------:R-:W2:Y:S01]  /*22e0*/  LDL R31, [R1+0x124] ;  /* 0x00012400011f7983 */ /* 0x000ea20000100800 */
[----:B------:R-:W-:Y:S01]  /*22f0*/  MOV R40, R36 ;  /* 0x0000002400287202 */ /* 0x000fe20000000f00 */
[----:B------:R-:W-:Y:S01]  /*2300*/  IMAD.MOV.U32 R36, RZ, RZ, R30 ;  /* 0x000000ffff247224 */ /* 0x000fe200078e001e */
[----:B------:R-:W-:Y:S01]  /*2310*/  MOV R43, R39 ;  /* 0x00000027002b7202 */ /* 0x000fe20000000f00 */
[----:B------:R-:W-:Y:S01]  /*2320*/  IMAD.MOV.U32 R39, RZ, RZ, R35 ;  /* 0x000000ffff277224 */ /* 0x000fe200078e0023 */
[----:B------:R-:W3:Y:S01]  /*2330*/  LDL R30, [R1+0x128] ;  /* 0x00012800011e7983 */ /* 0x000ee20000100800 */
[----:B------:R-:W-:-:S03]  /*2340*/  IMAD.MOV.U32 R35, RZ, RZ, R12 ;  /* 0x000000ffff237224 */ /* 0x000fc600078e000c */
[----:B------:R-:W4:Y:S04]  /*2350*/  LDL R12, [R1+0x12c] ;  /* 0x00012c00010c7983 */ /* 0x000f280000100800 */
[----:B------:R-:W4:Y:S01]  /*2360*/  LDL R4, [R1+0x120] ;  /* 0x0001200001047983 */ /* 0x000f220000100800 */
[----:B------:R-:W-:-:S03]  /*2370*/  @P1 IADD3 R13, PT, PT, R13, 0x20, RZ ;  /* 0x000000200d0d1810 */ /* 0x000fc60007ffe0ff */
[----:B------:R-:W5:Y:S04]  /*2380*/  @P1 LD.E.128 R80, desc[UR6][R28.64] ;  /* 0x000000061c501980 */ /* 0x000f68000c101d00 */
[----:B------:R1:W5:Y:S04]  /*2390*/  @P1 LD.E.128 R84, desc[UR6][R28.64+0x10] ;  /* 0x000010061c541980 */ /* 0x000368000c101d00 */
[----:B------:R0:W-:Y:S01]  /*23a0*/  @P0 STL.64 [R1+0x180], R60 ;  /* 0x0001803c01000387 */ /* 0x0001e20000100a00 */
[----:B------:R-:W-:Y:S01]  /*23b0*/  @P2 IMAD.WIDE.U32 R8, R13, 0x20, R8 ;  /* 0x000000200d082825 */ /* 0x000fe200078e0008 */
[----:B-1----:R-:W1:Y:S02]  /*23c0*/  LDC.64 R28, c[0x0][0x3d8] ;  /* 0x0000f600ff1c7b82 */ /* 0x002e640000000a00 */
[----:B------:R0:W-:Y:S02]  /*23d0*/  @P0 STL.64 [R1+0x188], R62 ;  /* 0x0001883e01000387 */ /* 0x0001e40000100a00 */
[----:B0-----:R-:W-:-:S02]  /*23e0*/  IMAD.MOV.U32 R60, RZ, RZ, R57 ;  /* 0x000000ffff3c7224 */ /* 0x001fc400078e0039 */
[----:B------:R-:W-:Y:S01]  /*23f0*/  IMAD.MOV.U32 R61, RZ, RZ, R56 ;  /* 0x000000ffff3d7224 */ /* 0x000fe200078e0038 */
[----:B------:R-:W-:Y:S01]  /*2400*/  MOV R62, R55 ;  /* 0x00000037003e7202 */ /* 0x000fe20000000f00 */
[----:B------:R-:W-:-:S06]  /*2410*/  IMAD.MOV.U32 R63, RZ, RZ, R54 ;  /* 0x000000ffff3f7224 */ /* 0x000fcc00078e0036 */
        /* <DEDUP_REMOVED lines=12> */
[----:B------:R-:W-:Y:S02]  /*24e0*/  IMAD.MOV.U32 R47, RZ, RZ, R43 ;  /* 0x000000ffff2f7224 */ /* 0x000fe400078e002b */
[----:B------:R-:W-:Y:S02]  /*24f0*/  IMAD.MOV.U32 R46, RZ, RZ, R42 ;  /* 0x000000ffff2e7224 */ /* 0x000fe400078e002a */
[----:B------:R-:W-:Y:S01]  /*2500*/  IMAD.MOV.U32 R40, RZ, RZ, R39 ;  /* 0x000000ffff287224 */ /* 0x000fe200078e0027 */
[----:B------:R-:W-:Y:S01]  /*2510*/  MOV R39, R35 ;  /* 0x0000002300277202 */ /* 0x000fe20000000f00 */
[----:B------:R-:W-:Y:S02]  /*2520*/  IMAD.MOV.U32 R43, RZ, RZ, R37 ;  /* 0x000000ffff2b7224 */ /* 0x000fe400078e0025 */
[----:B------:R-:W-:Y:S02]  /*2530*/  IMAD.MOV.U32 R42, RZ, RZ, R36 ;  /* 0x000000ffff2a7224 */ /* 0x000fe400078e0024 */
[----:B------:R-:W-:-:S02]  /*2540*/  IMAD.MOV.U32 R38, RZ, RZ, R34 ;  /* 0x000000ffff267224 */ /* 0x000fc400078e0022 */
[----:B--2---:R-:W-:Y:S02]  /*2550*/  IMAD.MOV.U32 R37, RZ, RZ, R31 ;  /* 0x000000ffff257224 */ /* 0x004fe400078e001f */
[----:B------:R-:W2:Y:S01]  /*2560*/  LDL R31, [R1+0xa0] ;  /* 0x0000a000011f7983 */ /* 0x000ea20000100800 */
[----:B---3--:R-:W-:-:S03]  /*2570*/  MOV R36, R30 ;  /* 0x0000001e00247202 */ /* 0x008fc60000000f00 */
[----:B------:R-:W3:Y:S01]  /*2580*/  LDL R30, [R1+0xa4] ;  /* 0x0000a400011e7983 */ /* 0x000ee20000100800 */
[----:B----4-:R-:W-:-:S03]  /*2590*/  IMAD.MOV.U32 R35, RZ, RZ, R12 ;  /* 0x000000ffff237224 */ /* 0x010fc600078e000c */
[----:B------:R-:W4:Y:S01]  /*25a0*/  LDL R12, [R1+0xa8] ;  /* 0x0000a800010c7983 */ /* 0x000f220000100800 */
[----:B------:R-:W-:-:S03]  /*25b0*/  IMAD.MOV.U32 R34, RZ, RZ, R4 ;  /* 0x000000ffff227224 */ /* 0x000fc600078e0004 */
[----:B------:R-:W4:Y:S04]  /*25c0*/  LDL R4, [R1+0xac] ;  /* 0x0000ac0001047983 */ /* 0x000f280000100800 */
[----:B------:R0:W-:Y:S04]  /*25d0*/  @P0 STL.64 [R1+0x170], R60 ;  /* 0x0001703c01000387 */ /* 0x0001e80000100a00 */
[----:B------:R1:W-:Y:S01]  /*25e0*/  @P0 STL.64 [R1+0x178], R62 ;  /* 0x0001783e01000387 */ /* 0x0003e20000100a00 */
[----:B0-----:R-:W-:Y:S01]  /*25f0*/  MOV R60, R57 ;  /* 0x00000039003c7202 */ /* 0x001fe20000000f00 */
[----:B------:R-:W-:-:S02]  /*2600*/  IMAD.MOV.U32 R61, RZ, RZ, R56 ;  /* 0x000000ffff3d7224 */ /* 0x000fc400078e0038 */
[----:B-1----:R-:W-:Y:S01]  /*2610*/  IMAD.MOV.U32 R62, RZ, RZ, R55 ;  /* 0x000000ffff3e7224 */ /* 0x002fe200078e0037 */
[----:B------:R-:W-:-:S06]  /*2620*/  MOV R63, R54 ;  /* 0x00000036003f7202 */ /* 0x000fcc0000000f00 */
[----:B------:R0:W4:Y:S01]  /*2630*/  @P0 LDG.E.128 R60, desc[UR6][R16.64+0x10] ;  /* 0x00001006103c0981 */ /* 0x000122000c1e1d00 */
[----:B------:R-:W-:Y:S01]  /*2640*/  MOV R55, R49 ;  /* 0x0000003100377202 */ /* 0x000fe20000000f00 */
[----:B------:R-:W-:Y:S02]  /*2650*/  IMAD.MOV.U32 R54, RZ, RZ, R48 ;  /* 0x000000ffff367224 */ /* 0x000fe400078e0030 */
[----:B------:R-:W-:Y:S02]  /*2660*/  IMAD.MOV.U32 R57, RZ, RZ, R51 ;  /* 0x000000ffff397224 */ /* 0x000fe400078e0033 */
[----:B------:R-:W-:Y:S01]  /*2670*/  IMAD.MOV.U32 R56, RZ, RZ, R50 ;  /* 0x000000ffff387224 */ /* 0x000fe200078e0032 */
[----:B------:R-:W-:Y:S01]  /*2680*/  MOV R50, R46 ;  /* 0x0000002e00327202 */ /* 0x000fe20000000f00 */
[----:B------:R-:W-:Y:S02]  /*2690*/  IMAD.MOV.U32 R49, RZ, RZ, R45 ;  /* 0x000000ffff317224 */ /* 0x000fe400078e002d */
        /* <DEDUP_REMOVED lines=8> */
[----:B------:R-:W-:-:S02]  /*2720*/  IMAD.MOV.U32 R38, RZ, RZ, R34 ;  /* 0x000000ffff267224 */ /* 0x000fc400078e0022 */
[----:B------:R-:W-:Y:S02]  /*2730*/  IMAD.MOV.U32 R43, RZ, RZ, R37 ;  /* 0x000000ffff2b7224 */ /* 0x000fe400078e0025 */
[----:B------:R-:W-:Y:S01]  /*2740*/  IMAD.MOV.U32 R42, RZ, RZ, R36 ;  /* 0x000000ffff2a7224 */ /* 0x000fe200078e0024 */
[----:B------:R-:W4:Y:S04]  /*2750*/  LDL R37, [R1+0x78] ;  /* 0x0000780001257983 */ /* 0x000f280000100800 */
[----:B------:R-:W4:Y:S01]  /*2760*/  LDL R36, [R1+0x7c] ;  /* 0x00007c0001247983 */ /* 0x000f220000100800 */
[----:B--2---:R-:W-:-:S03]  /*2770*/  IMAD.MOV.U32 R35, RZ, RZ, R31 ;  /* 0x000000ffff237224 */ /* 0x004fc600078e001f */
[----:B------:R-:W2:Y:S01]  /*2780*/  LDL R31, [R1+0x70] ;  /* 0x00007000011f7983 */ /* 0x000ea20000100800 */
[----:B---3--:R-:W-:-:S03]  /*2790*/  MOV R34, R30 ;  /* 0x0000001e00227202 */ /* 0x008fc60000000f00 */
[----:B------:R-:W3:Y:S04]  /*27a0*/  LDL R30, [R1+0x74] ;  /* 0x00007400011e7983 */ /* 0x000ee80000100800 */
[----:B----4-:R1:W-:Y:S04]  /*27b0*/  @P0 STL.64 [R1+0x160], R60 ;  /* 0x0001603c01000387 */ /* 0x0103e80000100a00 */
[----:B------:R4:W-:Y:S01]  /*27c0*/  @P0 STL.64 [R1+0x168], R62 ;  /* 0x0001683e01000387 */ /* 0x0009e20000100a00 */
[----:B-1----:R-:W-:Y:S02]  /*27d0*/  IMAD.MOV.U32 R60, RZ, RZ, R57 ;  /* 0x000000ffff3c7224 */ /* 0x002fe400078e0039 */
[----:B------:R-:W-:Y:S01]  /*27e0*/  IMAD.MOV.U32 R61, RZ, RZ, R56 ;  /* 0x000000ffff3d7224 */ /* 0x000fe200078e0038 */
[----:B----4-:R-:W-:Y:S01]  /*27f0*/  MOV R62, R55 ;  /* 0x00000037003e7202 */ /* 0x010fe20000000f00 */
        /* <DEDUP_REMOVED lines=10> */
[----:B------:R-:W-:Y:S02]  /*28a0*/  IMAD.MOV.U32 R48, RZ, RZ, R45 ;  /* 0x000000ffff307224 */ /* 0x000fe400078e002d */
        /* <DEDUP_REMOVED lines=23> */
[----:B------:R-:W-:Y:S02]  /*2a20*/  IMAD.MOV.U32 R49, RZ, RZ, R45 ;  /* 0x000000ffff317224 */ /* 0x000fe400078e002d */
[----:B------:R-:W-:Y:S01]  /*2a30*/  @P2 IMAD.WIDE.U32 R10, R13, 0x20, R10 ;  /* 0x000000200d0a2825 */ /* 0x000fe200078e000a */
[----:B------:R-:W-:Y:S01]  /*2a40*/  ISETP.GE.U32.AND P0, PT, R27, 0xc0, PT ;  /* 0x000000c01b00780c */ /* 0x000fe20003f06070 */
[----:B-1----:R-:W1:Y:S02]  /*2a50*/  LDC.64 R20, c[0x0][0x3d8] ;  /* 0x0000f600ff147b82 */ /* 0x002e640000000a00 */
[----:B------:R-:W-:-:S02]  /*2a60*/  IMAD.MOV.U32 R47, RZ, RZ, R43 ;  /* 0x000000ffff2f7224 */ /* 0x000fc400078e002b */
[----:B------:R-:W-:Y:S01]  /*2a70*/  IMAD.MOV.U32 R46, RZ, RZ, R42 ;  /* 0x000000ffff2e7224 */ /* 0x000fe200078e002a */
[----:B------:R-:W4:Y:S04]  /*2a80*/  LDL R43, [R1+0x100] ;  /* 0x00010000012b7983 */ /* 0x000f280000100800 */
[----:B------:R-:W4:Y:S01]  /*2a90*/  LDL R42, [R1+0x104] ;  /* 0x00010400012a7983 */ /* 0x000f220000100800 */
[----:B--2---:R-:W-:-:S03]  /*2aa0*/  MOV R45, R31 ;  /* 0x0000001f002d7202 */ /* 0x004fc60000000f00 */
[----:B------:R-:W2:Y:S01]  /*2ab0*/  LDL R31, [R1+0x108] ;  /* 0x00010800011f7983 */ /* 0x000ea20000100800 */
[----:B---3--:R-:W-:-:S03]  /*2ac0*/  IMAD.MOV.U32 R44, RZ, RZ, R30 ;  /* 0x000000ffff2c7224 */ /* 0x008fc600078e001e */
[----:B------:R-:W3:Y:S04]  /*2ad0*/  LDL R30, [R1+0x10c] ;  /* 0x00010c00011e7983 */ /* 0x000ee80000100800 */
[----:B----4-:R4:W-:Y:S04]  /*2ae0*/  @P1 STL.64 [R1+0x140], R60 ;  /* 0x0001403c01001387 */ /* 0x0109e80000100a00 */
[----:B------:R0:W-:Y:S01]  /*2af0*/  @P1 STL.64 [R1+0x148], R62 ;  /* 0x0001483e01001387 */ /* 0x0001e20000100a00 */
[----:B----4-:R-:W-:Y:S01]  /*2b00*/  IMAD.MOV.U32 R60, RZ, RZ, R57 ;  /* 0x000000ffff3c7224 */ /* 0x010fe200078e0039 */
[----:B------:R-:W-:Y:S01]  /*2b10*/  MOV R61, R56 ;  /* 0x00000038003d7202 */ /* 0x000fe20000000f00 */
[----:B0-----:R-:W-:-:S02]  /*2b20*/  IMAD.MOV.U32 R62, RZ, RZ, R55 ;  /* 0x000000ffff3e7224 */ /* 0x001fc400078e0037 */
        /* <DEDUP_REMOVED lines=10> */
[----:B------:R-:W2:Y:S01]  /*2bd0*/  LDL R42, [R1+0xfc] ;  /* 0x0000fc00012a7983 */ /* 0x000ea20000100800 */
[----:B------:R-:W-:-:S02]  /*2be0*/  IMAD.MOV.U32 R49, RZ, RZ, R43 ;  /* 0x000000ffff317224 */ /* 0x000fc400078e002b */
[----:B------:R-:W-:Y:S01]  /*2bf0*/  IMAD.MOV.U32 R55, RZ, RZ, R47 ;  /* 0x000000ffff377224 */ /* 0x000fe200078e002f */
[----:B------:R-:W2:Y:S04]  /*2c00*/  LDL R44, [R1+0xf4] ;  /* 0x0000f400012c7983 */ /* 0x000ea80000100800 */
[----:B------:R-:W2:Y:S04]  /*2c10*/  LDL R43, [R1+0xf8] ;  /* 0x0000f800012b7983 */ /* 0x000ea80000100800 */
[----:B------:R-:W2:Y:S04]  /*2c20*/  LDL R45, [R1+0xf0] ;  /* 0x0000f000012d7983 */ /* 0x000ea80000100800 */
[----:B----4-:R0:W-:Y:S04]  /*2c30*/  @P1 STL.64 [R1+0x130], R60 ;  /* 0x0001303c01001387 */ /* 0x0101e80000100a00 */
[----:B------:R4:W-:Y:S01]  /*2c40*/  @P1 STL.64 [R1+0x138], R62 ;  /* 0x0001383e01001387 */ /* 0x0009e20000100a00 */
[----:B0-----:R-:W-:-:S02]  /*2c50*/  IMAD.MOV.U32 R60, RZ, RZ, R59 ;  /* 0x000000ffff3c7224 */ /* 0x001fc400078e003b */
[----:B------:R-:W-:Y:S01]  /*2c60*/  IMAD.MOV.U32 R61, RZ, RZ, R58 ;  /* 0x000000ffff3d7224 */ /* 0x000fe200078e003a */
[----:B------:R-:W-:Y:S01]  /*2c70*/  MOV R58, R54 ;  /* 0x00000036003a7202 */ /* 0x000fe20000000f00 */
[----:B----4-:R-:W-:Y:S01]  /*2c80*/  IMAD.MOV.U32 R63, RZ, RZ, R56 ;  /* 0x000000ffff3f7224 */ /* 0x010fe200078e0038 */
[----:B------:R-:W-:Y:S01]  /*2c90*/  MOV R62, R57 ;  /* 0x00000039003e7202 */ /* 0x000fe20000000f00 */
[----:B------:R-:W-:Y:S02]  /*2ca0*/  IMAD.MOV.U32 R59, RZ, RZ, R55 ;  /* 0x000000ffff3b7224 */ /* 0x000fe400078e0037 */
[----:B------:R-:W-:Y:S02]  /*2cb0*/  IMAD.MOV.U32 R56, RZ, RZ, R50 ;  /* 0x000000ffff387224 */ /* 0x000fe400078e0032 */
[----:B------:R-:W-:Y:S01]  /*2cc0*/  IMAD.MOV.U32 R57, RZ, RZ, R51 ;  /* 0x000000ffff397224 */ /* 0x000fe200078e0033 */
[----:B------:R-:W-:Y:S01]  /*2cd0*/  MOV R96, R59 ;  /* 0x0000003b00607202 */ /* 0x000fe20000000f00 */
[----:B------:R-:W-:Y:S01]  /*2ce0*/  IMAD.MOV.U32 R97, RZ, RZ, R58 ;  /* 0x000000ffff617224 */ /* 0x000fe200078e003a */
[----:B------:R-:W-:Y:S01]  /*2cf0*/  MOV R99, R56 ;  /* 0x0000003800637202 */ /* 0x000fe20000000f00 */
[----:B------:R-:W-:Y:S01]  /*2d00*/  IMAD.MOV.U32 R98, RZ, RZ, R57 ;  /* 0x000000ffff627224 */ /* 0x000fe200078e0039 */
[----:B------:R0:W4:Y:S05]  /*2d10*/  @P1 LDG.E.128 R60, desc[UR6][R22.64+0x10] ;  /* 0x00001006163c1981 */ /* 0x00012a000c1e1d00 */
[----:B------:R-:W4:Y:S01]  /*2d20*/  @P2 LDG.E.128 R96, desc[UR6][R8.64] ;  /* 0x0000000608602981 */ /* 0x000f22000c1e1d00 */
[----:B---3--:R-:W-:-:S02]  /*2d30*/  IMAD.MOV.U32 R46, RZ, RZ, R30 ;  /* 0x000000ffff2e7224 */ /* 0x008fc400078e001e */
[----:B--2---:R-:W-:Y:S01]  /*2d40*/  IMAD.MOV.U32 R47, RZ, RZ, R31 ;  /* 0x000000ffff2f7224 */ /* 0x004fe200078e001f */
[----:B------:R-:W-:Y:S01]  /*2d50*/  MOV R55, R49 ;  /* 0x0000003100377202 */ /* 0x000fe20000000f00 */
[----:B------:R-:W-:Y:S01]  /*2d60*/  IMAD.MOV.U32 R54, RZ, RZ, R48 ;  /* 0x000000ffff367224 */ /* 0x000fe200078e0030 */
[----:B------:R-:W-:Y:S01]  /*2d70*/  MOV R50, R46 ;  /* 0x0000002e00327202 */ /* 0x000fe20000000f00 */
[----:B------:R-:W-:Y:S01]  /*2d80*/  IMAD.MOV.U32 R51, RZ, RZ, R47 ;  /* 0x000000ffff337224 */ /* 0x000fe200078e002f */
[----:B------:R-:W-:Y:S01]  /*2d90*/  MOV R47, R43 ;  /* 0x0000002b002f7202 */ /* 0x000fe20000000f00 */
[----:B------:R-:W-:Y:S01]  /*2da0*/  IMAD.MOV.U32 R49, RZ, RZ, R45 ;  /* 0x000000ffff317224 */ /* 0x000fe200078e002d */
[----:B------:R-:W2:Y:S01]  /*2db0*/  LDC.64 R30, c[0x0][0x3d8] ;  /* 0x0000f600ff1e7b82 */ /* 0x000ea20000000a00 */
[----:B------:R-:W-:Y:S01]  /*2dc0*/  IMAD.MOV.U32 R48, RZ, RZ, R44 ;  /* 0x000000ffff307224 */ /* 0x000fe200078e002c */
[----:B------:R-:W-:Y:S01]  /*2dd0*/  MOV R44, R40 ;  /* 0x00000028002c7202 */ /* 0x000fe20000000f00 */
[----:B------:R-:W-:Y:S01]  /*2de0*/  IMAD.MOV.U32 R46, RZ, RZ, R42 ;  /* 0x000000ffff2e7224 */ /* 0x000fe200078e002a */
[----:B------:R3:W3:Y:S01]  /*2df0*/  LDL R40, [R1+0x30] ;  /* 0x0000300001287983 */ /* 0x0006e20000100800 */
[----:B------:R-:W-:-:S02]  /*2e00*/  IMAD.MOV.U32 R45, RZ, RZ, R41 ;  /* 0x000000ffff2d7224 */ /* 0x000fc400078e0029 */
[----:B------:R-:W-:Y:S01]  /*2e10*/  IMAD.MOV.U32 R43, RZ, RZ, R33 ;  /* 0x000000ffff2b7224 */ /* 0x000fe200078e0021 */
[----:B------:R1:W3:Y:S01]  /*2e20*/  LDL R41, [R1+0x34] ;  /* 0x0000340001297983 */ /* 0x0002e20000100800 */
[----:B------:R-:W-:Y:S01]  /*2e30*/  IMAD.MOV.U32 R42, RZ, RZ, R32 ;  /* 0x000000ffff2a7224 */ /* 0x000fe200078e0020 */
[----:B------:R-:W-:Y:S01]  /*2e40*/  MOV R59, R51 ;  /* 0x00000033003b7202 */ /* 0x000fe20000000f00 */
[----:B------:R-:W-:Y:S01]  /*2e50*/  @P2 IMAD.WIDE.U32 R6, R13, 0x20, R6 ;  /* 0x000000200d062825 */ /* 0x000fe200078e0006 */
[----:B------:R-:W2:Y:S01]  /*2e60*/  LDL R33, [R1+0x38] ;  /* 0x0000380001217983 */ /* 0x000ea20000100800 */
[----:B------:R-:W-:Y:S01]  /*2e70*/  MOV R51, R45 ;  /* 0x0000002d00337202 */ /* 0x000fe20000000f00 */
[----:B0-----:R-:W0:Y:S02]  /*2e80*/  LDC.64 R22, c[0x0][0x3d0] ;  /* 0x0000f400ff167b82 */ /* 0x001e240000000a00 */
[----:B------:R-:W3:Y:S01]  /*2e90*/  LDL R32, [R1+0x3c] ;  /* 0x00003c0001207983 */ /* 0x000ee20000100800 */
[----:B------:R-:W-:-:S02]  /*2ea0*/  IMAD.MOV.U32 R58, RZ, RZ, R50 ;  /* 0x000000ffff3a7224 */ /* 0x000fc400078e0032 */
[----:B------:R-:W-:Y:S01]  /*2eb0*/  IMAD.MOV.U32 R50, RZ, RZ, R44 ;  /* 0x000000ffff327224 */ /* 0x000fe200078e002c */
[----:B------:R-:W-:Y:S01]  /*2ec0*/  MOV R56, R48 ;  /* 0x0000003000387202 */ /* 0x000fe20000000f00 */
[----:B------:R-:W-:Y:S01]  /*2ed0*/  IMAD.MOV.U32 R57, RZ, RZ, R49 ;  /* 0x000000ffff397224 */ /* 0x000fe200078e0031 */
[----:B------:R-:W-:Y:S01]  /*2ee0*/  @P2 IADD3 R13, PT, PT, R13, 0x20, RZ ;  /* 0x000000200d0d2810 */ /* 0x000fe20007ffe0ff */
[----:B------:R0:W5:Y:S04]  /*2ef0*/  @P2 LD.E.128 R88, desc[UR6][R6.64] ;  /* 0x0000000606582980 */ /* 0x000168000c101d00 */
[----:B------:R0:W5:Y:S04]  /*2f00*/  @P2 LD.E.128 R92, desc[UR6][R6.64+0x10] ;  /* 0x00001006065c2980 */ /* 0x000168000c101d00 */
[----:B----4-:R4:W-:Y:S04]  /*2f10*/  @P1 STL.64 [R1+0x120], R60 ;  /* 0x0001203c01001387 */ /* 0x0109e80000100a00 */
[----:B------:R-:W-:Y:S04]  /*2f20*/  @P1 STL.64 [R1+0x128], R62 ;  /* 0x0001283e01001387 */ /* 0x000fe80000100a00 */
[----:B------:R-:W2:Y:S01]  /*2f30*/  LDL R45, [R1+0x68] ;  /* 0x00006800012d7983 */ /* 0x000ea20000100800 */
[----:B----4-:R-:W-:-:S03]  /*2f40*/  IMAD.MOV.U32 R61, RZ, RZ, R55 ;  /* 0x000000ffff3d7224 */ /* 0x010fc600078e0037 */
[----:B------:R-:W4:Y:S01]  /*2f50*/  LDL R44, [R1+0x6c] ;  /* 0x00006c00012c7983 */ /* 0x000f220000100800 */
[----:B------:R-:W-:Y:S02]  /*2f60*/  IMAD.MOV.U32 R60, RZ, RZ, R54 ;  /* 0x000000ffff3c7224 */ /* 0x000fe400078e0036 */
[----:B------:R-:W-:Y:S02]  /*2f70*/  IMAD.MOV.U32 R55, RZ, RZ, R47 ;  /* 0x000000ffff377224 */ /* 0x000fe400078e002f */
[----:B------:R-:W-:Y:S01]  /*2f80*/  IMAD.MOV.U32 R54, RZ, RZ, R46 ;  /* 0x000000ffff367224 */ /* 0x000fe200078e002e */
[----:B------:R-:W3:Y:S04]  /*2f90*/  LDL R47, [R1+0x60] ;  /* 0x00006000012f7983 */ /* 0x000ee80000100800 */
[----:B------:R-:W3:Y:S04]  /*2fa0*/  LDL R46, [R1+0x64] ;  /* 0x00006400012e7983 */ /* 0x000ee80000100800 */
[----:B------:R1:W-:Y:S04]  /*2fb0*/  @P2 STL.64 [R1+0x110], R96 ;  /* 0x0001106001002387 */ /* 0x0003e80000100a00 */
[----:B------:R0:W-:Y:S01]  /*2fc0*/  @P2 STL.64 [R1+0x118], R98 ;  /* 0x0001186201002387 */ /* 0x0001e20000100a00 */
[----:B-1----:R-:W-:Y:S01]  /*2fd0*/  MOV R96, R61 ;  /* 0x0000003d00607202 */ /* 0x002fe20000000f00 */
[----:B------:R-:W-:-:S02]  /*2fe0*/  IMAD.MOV.U32 R97, RZ, RZ, R60 ;  /* 0x000000ffff617224 */ /* 0x000fc400078e003c */
[----:B0-----:R-:W-:Y:S01]  /*2ff0*/  IMAD.MOV.U32 R98, RZ, RZ, R59 ;  /* 0x000000ffff627224 */ /* 0x001fe200078e003b */
[----:B------:R-:W-:-:S06]  /*3000*/  MOV R99, R58 ;  /* 0x0000003a00637202 */ /* 0x000fcc0000000f00 */
[----:B------:R-:W3:Y:S01]  /*3010*/  @P2 LDG.E.128 R96, desc[UR6][R8.64+0x10] ;  /* 0x0000100608602981 */ /* 0x000ee2000c1e1d00 */
[----:B------:R-:W-:Y:S01]  /*3020*/  MOV R48, R42 ;  /* 0x0000002a00307202 */ /* 0x000fe20000000f00 */
[----:B------:R-:W-:Y:S01]  /*3030*/  IMAD.MOV.U32 R49, RZ, RZ, R43 ;  /* 0x000000ffff317224 */ /* 0x000fe200078e002b */
[----:B------:R-:W-:Y:S01]  /*3040*/  MOV R59, R55 ;  /* 0x00000037003b7202 */ /* 0x000fe20000000f00 */
[----:B------:R-:W-:Y:S02]  /*3050*/  IMAD.MOV.U32 R61, RZ, RZ, R57 ;  /* 0x000000ffff3d7224 */ /* 0x000fe400078e0039 */
[----:B------:R-:W-:Y:S01]  /*3060*/  IMAD.MOV.U32 R60, RZ, RZ, R56 ;  /* 0x000000ffff3c7224 */ /* 0x000fe200078e0038 */
[----:B------:R-:W-:Y:S01]  /*3070*/  MOV R56, R50 ;  /* 0x0000003200387202 */ /* 0x000fe20000000f00 */
[----:B------:R-:W-:Y:S02]  /*3080*/  IMAD.MOV.U32 R58, RZ, RZ, R54 ;  /* 0x000000ffff3a7224 */ /* 0x000fe400078e0036 */
[----:B------:R-:W-:-:S02]  /*3090*/  IMAD.MOV.U32 R57, RZ, RZ, R51 ;  /* 0x000000ffff397224 */ /* 0x000fc400078e0033 */
[----:B------:R-:W-:Y:S02]  /*30a0*/  IMAD.MOV.U32 R55, RZ, RZ, R49 ;  /* 0x000000ffff377224 */ /* 0x000fe400078e0031 */
[----:B------:R-:W-:Y:S02]  /*30b0*/  IMAD.MOV.U32 R54, RZ, RZ, R48 ;  /* 0x000000ffff367224 */ /* 0x000fe400078e0030 */
[----:B--2---:R-:W-:Y:S01]  /*30c0*/  IMAD.MOV.U32 R49, RZ, RZ, R45 ;  /* 0x000000ffff317224 */ /* 0x004fe200078e002d */
[----:B------:R-:W-:Y:S01]  /*30d0*/  MOV R45, R37 ;  /* 0x00000025002d7202 */ /* 0x000fe20000000f00 */
[----:B------:R-:W-:Y:S02]  /*30e0*/  IMAD.MOV.U32 R37, RZ, RZ, R12 ;  /* 0x000000ffff257224 */ /* 0x000fe400078e000c */
[----:B------:R-:W2:Y:S01]  /*30f0*/  LDL R12, [R1+0xc8] ;  /* 0x0000c800010c7983 */ /* 0x000ea20000100800 */
[----:B----4-:R-:W-:Y:S01]  /*3100*/  MOV R48, R44 ;  /* 0x0000002c00307202 */ /* 0x010fe20000000f00 */
[----:B------:R-:W-:-:S02]  /*3110*/  IMAD.MOV.U32 R44, RZ, RZ, R36 ;  /* 0x000000ffff2c7224 */ /* 0x000fc400078e0024 */
[----:B------:R-:W-:Y:S02]  /*3120*/  IMAD.MOV.U32 R36, RZ, RZ, R4 ;  /* 0x000000ffff247224 */ /* 0x000fe400078e0004 */
[----:B------:R-:W4:Y:S01]  /*3130*/  LDL R4, [R1+0xcc] ;  /* 0x0000cc0001047983 */ /* 0x000f220000100800 */
[----:B---3--:R-:W-:Y:S01]  /*3140*/  MOV R51, R47 ;  /* 0x0000002f00337202 */ /* 0x008fe20000000f00 */
[----:B------:R-:W-:Y:S02]  /*3150*/  IMAD.MOV.U32 R47, RZ, RZ, R39 ;  /* 0x000000ffff2f7224 */ /* 0x000fe400078e0027 */
[----:B------:R-:W-:Y:S02]  /*3160*/  IMAD.MOV.U32 R50, RZ, RZ, R46 ;  /* 0x000000ffff327224 */ /* 0x000fe400078e002e */
[----:B------:R-:W-:Y:S01]  /*3170*/  IMAD.MOV.U32 R46, RZ, RZ, R38 ;  /* 0x000000ffff2e7224 */ /* 0x000fe200078e0026 */
[----:B------:R-:W-:Y:S01]  /*3180*/  MOV R38, R34 ;  /* 0x0000002200267202 */ /* 0x000fe20000000f00 */
[----:B------:R-:W-:Y:S01]  /*3190*/  IMAD.MOV.U32 R39, RZ, RZ, R35 ;  /* 0x000000ffff277224 */ /* 0x000fe200078e0023 */
[----:B------:R-:W3:Y:S04]  /*31a0*/  LDL R34, [R1+0xc4] ;  /* 0x0000c40001227983 */ /* 0x000ee80000100800 */
[----:B------:R-:W3:Y:S04]  /*31b0*/  LDL R35, [R1+0xc0] ;  /* 0x0000c00001237983 */ /* 0x000ee80000100800 */
[----:B------:R0:W-:Y:S04]  /*31c0*/  @P2 STL.64 [R1+0x100], R96 ;  /* 0x0001006001002387 */ /* 0x0001e80000100a00 */
[----:B------:R1:W-:Y:S01]  /*31d0*/  @P2 STL.64 [R1+0x108], R98 ;  /* 0x0001086201002387 */ /* 0x0003e20000100a00 */
[----:B0-----:R-:W-:Y:S01]  /*31e0*/  MOV R96, R61 ;  /* 0x0000003d00607202 */ /* 0x001fe20000000f00 */
[----:B------:R-:W-:-:S02]  /*31f0*/  IMAD.MOV.U32 R97, RZ, RZ, R60 ;  /* 0x000000ffff617224 */ /* 0x000fc400078e003c */
[----:B-1----:R-:W-:Y:S01]  /*3200*/  IMAD.MOV.U32 R98, RZ, RZ, R59 ;  /* 0x000000ffff627224 */ /* 0x002fe200078e003b */
[----:B------:R-:W-:-:S06]  /*3210*/  MOV R99, R58 ;  /* 0x0000003a00637202 */ /* 0x000fcc0000000f00 */
[----:B------:R-:W3:Y:S01]  /*3220*/  @P2 LDG.E.128 R96, desc[UR6][R10.64] ;  /* 0x000000060a602981 */ /* 0x000ee2000c1e1d00 */
[----:B------:R-:W-:Y:S01]  /*3230*/  IMAD.MOV.U32 R61, RZ, RZ, R57 ;  /* 0x000000ffff3d7224 */ /* 0x000fe200078e0039 */
[----:B------:R-:W-:Y:S01]  /*3240*/  MOV R59, R55 ;  /* 0x00000037003b7202 */ /* 0x000fe20000000f00 */
[----:B------:R-:W-:Y:S01]  /*3250*/  IMAD.MOV.U32 R60, RZ, RZ, R56 ;  /* 0x000000ffff3c7224 */ /* 0x000fe200078e0038 */
[----:B------:R-:W-:Y:S01]  /*3260*/  MOV R57, R50 ;  /* 0x0000003200397202 */ /* 0x000fe20000000f00 */
[----:B------:R-:W-:Y:S02]  /*3270*/  IMAD.MOV.U32 R58, RZ, RZ, R54 ;  /* 0x000000ffff3a7224 */ /* 0x000fe400078e0036 */
[----:B------:R-:W-:Y:S01]  /*3280*/  IMAD.MOV.U32 R56, RZ, RZ, R51 ;  /* 0x000000ffff387224 */ /* 0x000fe200078e0033 */
[----:B------:R-:W-:Y:S01]  /*3290*/  MOV R51, R47 ;  /* 0x0000002f00337202 */ /* 0x000fe20000000f00 */
[----:B------:R-:W-:Y:S02]  /*32a0*/  IMAD.MOV.U32 R55, RZ, RZ, R49 ;  /* 0x000000ffff377224 */ /* 0x000fe400078e0031 */
[----:B------:R-:W-:Y:S01]  /*32b0*/  IMAD.MOV.U32 R54, RZ, RZ, R48 ;  /* 0x000000ffff367224 */ /* 0x000fe200078e0030 */
[----:B------:R-:W-:Y:S01]  /*32c0*/  MOV R48, R44 ;  /* 0x0000002c00307202 */ /* 0x000fe20000000f00 */
[----:B------:R-:W-:-:S02]  /*32d0*/  IMAD.MOV.U32 R50, RZ, RZ, R46 ;  /* 0x000000ffff327224 */ /* 0x000fc400078e002e */
[----:B------:R-:W-:Y:S01]  /*32e0*/  IMAD.MOV.U32 R49, RZ, RZ, R45 ;  /* 0x000000ffff317224 */ /* 0x000fe200078e002d */
[----:B------:R-:W-:Y:S01]  /*32f0*/  MOV R45, R37 ;  /* 0x00000025002d7202 */ /* 0x000fe20000000f00 */
[----:B------:R-:W-:Y:S02]  /*3300*/  IMAD.MOV.U32 R47, RZ, RZ, R39 ;  /* 0x000000ffff2f7224 */ /* 0x000fe400078e0027 */
[----:B------:R-:W-:Y:S02]  /*3310*/  IMAD.MOV.U32 R46, RZ, RZ, R38 ;  /* 0x000000ffff2e7224 */ /* 0x000fe400078e0026 */
[----:B------:R-:W-:Y:S02]  /*3320*/  IMAD.MOV.U32 R44, RZ, RZ, R36 ;  /* 0x000000ffff2c7224 */ /* 0x000fe400078e0024 */
[----:B--2---:R-:W-:Y:S02]  /*3330*/  IMAD.MOV.U32 R37, RZ, RZ, R12 ;  /* 0x000000ffff257224 */ /* 0x004fe400078e000c */
[----:B------:R-:W2:Y:S01]  /*3340*/  LDL R12, [R1+0xd8] ;  /* 0x0000d800010c7983 */ /* 0x000ea20000100800 */
[----:B----4-:R-:W-:-:S03]  /*3350*/  IMAD.MOV.U32 R36, RZ, RZ, R4 ;  /* 0x000000ffff247224 */ /* 0x010fc600078e0004 */
[----:B------:R-:W4:Y:S01]  /*3360*/  LDL R4, [R1+0xdc] ;  /* 0x0000dc0001047983 */ /* 0x000f220000100800 */
[----:B---3--:R-:W-:-:S03]  /*3370*/  MOV R38, R34 ;  /* 0x0000002200267202 */ /* 0x008fc60000000f00 */
[----:B------:R-:W3:Y:S01]  /*3380*/  LDL R34, [R1+0xd4] ;  /* 0x0000d40001227983 */ /* 0x000ee20000100800 */
[----:B------:R-:W-:-:S03]  /*3390*/  IMAD.MOV.U32 R39, RZ, RZ, R35 ;  /* 0x000000ffff277224 */ /* 0x000fc600078e0023 */
[----:B------:R-:W3:Y:S04]  /*33a0*/  LDL R35, [R1+0xd0] ;  /* 0x0000d00001237983 */ /* 0x000ee80000100800 */
[----:B------:R0:W-:Y:S04]  /*33b0*/  @P2 STL.64 [R1+0xf0], R96 ;  /* 0x0000f06001002387 */ /* 0x0001e80000100a00 */
[----:B------:R1:W-:Y:S01]  /*33c0*/  @P2 STL.64 [R1+0xf8], R98 ;  /* 0x0000f86201002387 */ /* 0x0003e20000100a00 */
[----:B0-----:R-:W-:Y:S02]  /*33d0*/  IMAD.MOV.U32 R96, RZ, RZ, R61 ;  /* 0x000000ffff607224 */ /* 0x001fe400078e003d */
[----:B------:R-:W-:Y:S01]  /*33e0*/  IMAD.MOV.U32 R97, RZ, RZ, R60 ;  /* 0x000000ffff617224 */ /* 0x000fe200078e003c */
[----:B-1----:R-:W-:Y:S01]  /*33f0*/  MOV R98, R59 ;  /* 0x0000003b00627202 */ /* 0x002fe20000000f00 */
[----:B------:R-:W-:-:S06]  /*3400*/  IMAD.MOV.U32 R99, RZ, RZ, R58 ;  /* 0x000000ffff637224 */ /* 0x000fcc00078e003a */
[----:B------:R-:W3:Y:S01]  /*3410*/  @P2 LDG.E.128 R96, desc[UR6][R10.64+0x10] ;  /* 0x000010060a602981 */ /* 0x000ee2000c1e1d00 */
        /* <DEDUP_REMOVED lines=22> */
[----:B--2---:R-:W-:Y:S02]  /*3580*/  MOV R37, R12 ;  /* 0x0000000c00257202 */ /* 0x004fe40000000f00 */
[----:B------:R-:W2:Y:S01]  /*3590*/  LDL R12, [R1+0xb8] ;  /* 0x0000b800010c7983 */ /* 0x000ea20000100800 */
[----:B----4-:R-:W-:-:S03]  /*35a0*/  IMAD.MOV.U32 R36, RZ, RZ, R4 ;  /* 0x000000ffff247224 */ /* 0x010fc600078e0004 */
[----:B------:R-:W4:Y:S01]  /*35b0*/  LDL R4, [R1+0xbc] ;  /* 0x0000bc0001047983 */ /* 0x000f220000100800 */
[----:B---3--:R-:W-:Y:S01]  /*35c0*/  IMAD.MOV.U32 R38, RZ, RZ, R34 ;  /* 0x000000ffff267224 */ /* 0x008fe200078e0022 */
[----:B------:R-:W-:Y:S02]  /*35d0*/  MOV R34, R0 ;  /* 0x0000000000227202 */ /* 0x000fe40000000f00 */
[----:B------:R-:W3:Y:S01]  /*35e0*/  LDL R0, [R1+0x84] ;  /* 0x0000840001007983 */ /* 0x000ee20000100800 */
[----:B------:R-:W-:Y:S02]  /*35f0*/  IMAD.MOV.U32 R39, RZ, RZ, R35 ;  /* 0x000000ffff277224 */ /* 0x000fe400078e0023 */
[----:B------:R-:W-:Y:S02]  /*3600*/  IMAD.MOV.U32 R35, RZ, RZ, R2 ;  /* 0x000000ffff237224 */ /* 0x000fe400078e0002 */
[----:B------:R-:W3:Y:S01]  /*3610*/  LDL R2, [R1+0x80] ;  /* 0x0000800001027983 */ /* 0x000ee20000100800 */
[----:B------:R-:W-:Y:S01]  /*3620*/  IMAD.MOV.U32 R116, RZ, RZ, R39 ;  /* 0x000000ffff747224 */ /* 0x000fe200078e0027 */
[----:B------:R-:W-:Y:S01]  /*3630*/  MOV R117, R38 ;  /* 0x0000002600757202 */ /* 0x000fe20000000f00 */
[----:B------:R-:W-:-:S02]  /*3640*/  IMAD.MOV.U32 R118, RZ, RZ, R37 ;  /* 0x000000ffff767224 */ /* 0x000fc400078e0025 */
[----:B------:R-:W-:Y:S01]  /*3650*/  IMAD.MOV.U32 R119, RZ, RZ, R36 ;  /* 0x000000ffff777224 */ /* 0x000fe200078e0024 */
[----:B------:R-:W-:Y:S04]  /*3660*/  @P2 STL.64 [R1+0xe0], R96 ;  /* 0x0000e06001002387 */ /* 0x000fe80000100a00 */
[----:B------:R0:W-:Y:S04]  /*3670*/  @P2 STL.64 [R1+0xe8], R98 ;  /* 0x0000e86201002387 */ /* 0x0001e80000100a00 */
[----:B------:R1:W3:Y:S04]  /*3680*/  LDL R100, [R1+0x90] ;  /* 0x0000900001647983 */ /* 0x0002e80000100800 */
[----:B------:R1:W3:Y:S04]  /*3690*/  LDL R101, [R1+0x94] ;  /* 0x0000940001657983 */ /* 0x0002e80000100800 */
[----:B0-----:R1:W3:Y:S04]  /*36a0*/  LDL R98, [R1+0x88] ;  /* 0x0000880001627983 */ /* 0x0012e80000100800 */
[----:B------:R1:W3:Y:S04]  /*36b0*/  LDL R99, [R1+0x8c] ;  /* 0x00008c0001637983 */ /* 0x0002e80000100800 */
        /* <DEDUP_REMOVED lines=13> */
[----:B------:R1:W3:Y:S01]  /*3790*/  LDL R39, [R1+0x2c] ;  /* 0x00002c0001277983 */ /* 0x0002e20000100800 */
[----:B------:R-:W-:-:S02]  /*37a0*/  IMAD.MOV.U32 R42, RZ, RZ, R33 ;  /* 0x000000ffff2a7224 */ /* 0x000fc400078e0021 */
[----:B------:R-:W-:Y:S02]  /*37b0*/  IMAD.MOV.U32 R43, RZ, RZ, R32 ;  /* 0x000000ffff2b7224 */ /* 0x000fe400078e0020 */
[----:B------:R-:W0:Y:S01]  /*37c0*/  @P0 LDC.64 R32, c[0x0][0x440] ;  /* 0x00011000ff200b82 */ /* 0x000e220000000a00 */
[----:B------:R-:W-:-:S04]  /*37d0*/  @P3 IMAD.WIDE.U32 R14, R13, 0x20, R14 ;  /* 0x000000200d0e3825 */ /* 0x000fc800078e000e */
[----:B------:R-:W-:-:S04]  /*37e0*/  @P3 IMAD.WIDE.U32 R30, R13, 0x20, R30 ;  /* 0x000000200d1e3825 */ /* 0x000fc800078e001e */
[C---:B------:R-:W-:Y:S01]  /*37f0*/  @P3 IMAD.WIDE.U32 R16, R13.reuse, 0x20, R16 ;  /* 0x000000200d103825 */ /* 0x040fe200078e0010 */
[----:B------:R-:W-:Y:S01]  /*3800*/  @P3 IADD3 R13, PT, PT, R13, 0x20, RZ ;  /* 0x000000200d0d3810 */ /* 0x000fe20007ffe0ff */
[----:B------:R-:W3:Y:S02]  /*3810*/  @P3 LDG.E.128 R116, desc[UR6][R14.64] ;  /* 0x000000060e743981 */ /* 0x000ee4000c1e1d00 */
[----:B------:R-:W-:Y:S02]  /*3820*/  IMAD.MOV.U32 R62, RZ, RZ, R55 ;  /* 0x000000ffff3e7224 */ /* 0x000fe400078e0037 */
[----:B------:R-:W-:Y:S01]  /*3830*/  @P0 IMAD.WIDE.U32 R20, R13, 0x20, R20 ;  /* 0x000000200d140825 */ /* 0x000fe200078e0014 */
[----:B------:R-:W-:Y:S01]  /*3840*/  ISETP.GE.U32.AND P1, PT, R27, 0xe0, PT ;  /* 0x000000e01b00780c */ /* 0x000fe20003f26070 */
[----:B------:R-:W3:Y:S02]  /*3850*/  @P3 LDG.E.128 R112, desc[UR6][R14.64+0x10] ;  /* 0x000010060e703981 */ /* 0x000ee4000c1e1d00 */
[----:B------:R-:W-:-:S02]  /*3860*/  IMAD.MOV.U32 R63, RZ, RZ, R54 ;  /* 0x000000ffff3f7224 */ /* 0x000fc400078e0036 */
[C---:B------:R-:W-:Y:S01]  /*3870*/  @P0 IMAD.WIDE.U32 R18, R13.reuse, 0x20, R18 ;  /* 0x000000200d120825 */ /* 0x040fe200078e0012 */
[----:B------:R-:W3:Y:S04]  /*3880*/  @P0 LDG.E.128 R56, desc[UR6][R20.64+0x10] ;  /* 0x0000100614380981 */ /* 0x000ee8000c1e1d00 */
[----:B------:R-:W3:Y:S01]  /*3890*/  @P0 LDG.E.128 R60, desc[UR6][R20.64] ;  /* 0x00000006143c0981 */ /* 0x000ee2000c1e1d00 */
[----:B------:R-:W-:Y:S01]  /*38a0*/  MOV R108, R35 ;  /* 0x00000023006c7202 */ /* 0x000fe20000000f00 */
[----:B------:R-:W-:Y:S02]  /*38b0*/  IMAD.MOV.U32 R109, RZ, RZ, R34 ;  /* 0x000000ffff6d7224 */ /* 0x000fe400078e0022 */
[C---:B0-----:R-:W-:Y:S01]  /*38c0*/  @P0 IMAD.WIDE.U32 R32, R13.reuse, 0x20, R32 ;  /* 0x000000200d200825 */ /* 0x041fe200078e0020 */
[----:B------:R-:W3:Y:S01]  /*38d0*/  @P3 LDG.E.128 R104, desc[UR6][R30.64+0x10] ;  /* 0x000010061e683981 */ /* 0x000ee2000c1e1d00 */
[----:B------:R-:W0:Y:S02]  /*38e0*/  @P1 LDC.64 R34, c[0x0][0x440] ;  /* 0x00011000ff221b82 */ /* 0x000e240000000a00 */
[----:B------:R-:W-:Y:S01]  /*38f0*/  @P0 VIADD R13, R13, 0x20 ;  /* 0x000000200d0d0836 */ /* 0x000fe20000000000 */
[----:B------:R1:W5:Y:S03]  /*3900*/  @P3 LD.E.128 R132, desc[UR6][R16.64] ;  /* 0x0000000610843980 */ /* 0x000366000c101d00 */
[C---:B------:R-:W-:Y:S01]  /*3910*/  @P1 IMAD.WIDE.U32 R22, R13.reuse, 0x20, R22 ;  /* 0x000000200d161825 */ /* 0x040fe200078e0016 */
[----:B------:R1:W5:Y:S03]  /*3920*/  @P3 LD.E.128 R136, desc[UR6][R16.64+0x10] ;  /* 0x0000100610883980 */ /* 0x000366000c101d00 */
[C---:B------:R-:W-:Y:S01]  /*3930*/  @P1 IMAD.WIDE.U32 R28, R13.reuse, 0x20, R28 ;  /* 0x000000200d1c1825 */ /* 0x040fe200078e001c */
[----:B------:R1:W5:Y:S04]  /*3940*/  @P0 LD.E.128 R140, desc[UR6][R32.64] ;  /* 0x00000006208c0980 */ /* 0x000368000c101d00 */
[----:B------:R-:W3:Y:S04]  /*3950*/  @P1 LDG.E.128 R40, desc[UR6][R28.64] ;  /* 0x000000061c281981 */ /* 0x000ee8000c1e1d00 */
[----:B------:R1:W5:Y:S01]  /*3960*/  @P0 LD.E.128 R144, desc[UR6][R32.64+0x10] ;  /* 0x0000100620900980 */ /* 0x000362000c101d00 */
[----:B0-----:R-:W-:-:S05]  /*3970*/  @P1 IMAD.WIDE.U32 R34, R13, 0x20, R34 ;  /* 0x000000200d221825 */ /* 0x001fca00078e0022 */
[----:B------:R1:W5:Y:S04]  /*3980*/  @P1 LD.E.128 R148, desc[UR6][R34.64] ;  /* 0x0000000622941980 */ /* 0x000368000c101d00 */
[----:B------:R1:W5:Y:S01]  /*3990*/  @P1 LD.E.128 R152, desc[UR6][R34.64+0x10] ;  /* 0x0000100622981980 */ /* 0x000362000c101d00 */
[----:B--2---:R-:W-:Y:S01]  /*39a0*/  IMAD.MOV.U32 R110, RZ, RZ, R12 ;  /* 0x000000ffff6e7224 */ /* 0x004fe200078e000c */
[----:B----4-:R-:W-:-:S06]  /*39b0*/  MOV R111, R4 ;  /* 0x00000004006f7202 */ /* 0x010fcc0000000f00 */
[----:B------:R-:W2:Y:S01]  /*39c0*/  @P3 LDG.E.128 R108, desc[UR6][R30.64] ;  /* 0x000000061e6c3981 */ /* 0x000ea2000c1e1d00 */
[----:B---3--:R-:W-:Y:S02]  /*39d0*/  IMAD.MOV.U32 R97, RZ, RZ, R0 ;  /* 0x000000ffff617224 */ /* 0x008fe400078e0000 */
[----:B------:R-:W-:-:S06]  /*39e0*/  IMAD.MOV.U32 R96, RZ, RZ, R2 ;  /* 0x000000ffff607224 */ /* 0x000fcc00078e0002 */
[----:B------:R-:W3:Y:S04]  /*39f0*/  @P0 LDG.E.128 R96, desc[UR6][R18.64+0x10] ;  /* 0x0000100612600981 */ /* 0x000ee8000c1e1d00 */
[----:B------:R-:W4:Y:S04]  /*3a00*/  @P0 LDG.E.128 R100, desc[UR6][R18.64] ;  /* 0x0000000612640981 */ /* 0x000f28000c1e1d00 */
[----:B------:R-:W2:Y:S04]  /*3a10*/  @P1 LDG.E.128 R48, desc[UR6][R22.64] ;  /* 0x0000000616301981 */ /* 0x000ea8000c1e1d00 */
[----:B------:R-:W2:Y:S04]  /*3a20*/  @P1 LDG.E.128 R44, desc[UR6][R22.64+0x10] ;  /* 0x00001006162c1981 */ /* 0x000ea8000c1e1d00 */
[----:B------:R-:W2:Y:S04]  /*3a30*/  @P1 LDG.E.128 R36, desc[UR6][R28.64+0x10] ;  /* 0x000010061c241981 */ /* 0x000ea8000c1e1d00 */
[----:B------:R1:W-:Y:S04]  /*3a40*/  @P0 STL.64 [R1+0x60], R56 ;  /* 0x0000603801000387 */ /* 0x0003e80000100a00 */
[----:B------:R1:W-:Y:S04]  /*3a50*/  @P0 STL.64 [R1+0x68], R58 ;  /* 0x0000683a01000387 */ /* 0x0003e80000100a00 */
        /* <DEDUP_REMOVED lines=31> */
[----:B---3--:R1:W-:Y:S04]  /*3c50*/  @P0 STL.64 [R1+0x80], R96 ;  /* 0x0000806001000387 */ /* 0x0083e80000100a00 */
[----:B------:R1:W-:Y:S04]  /*3c60*/  @P0 STL.64 [R1+0x88], R98 ;  /* 0x0000886201000387 */ /* 0x0003e80000100a00 */
[----:B----4-:R1:W-:Y:S04]  /*3c70*/  @P0 STL.64 [R1+0x90], R100 ;  /* 0x0000906401000387 */ /* 0x0103e80000100a00 */
[----:B------:R1:W-:Y:S04]  /*3c80*/  @P3 STL.64 [R1+0xd0], R116 ;  /* 0x0000d07401003387 */ /* 0x0003e80000100a00 */
[----:B------:R1:W-:Y:S04]  /*3c90*/  @P3 STL.64 [R1+0xd8], R118 ;  /* 0x0000d87601003387 */ /* 0x0003e80000100a00 */
[----:B------:R1:W-:Y:S04]  /*3ca0*/  @P0 STL.64 [R1+0x98], R102 ;  /* 0x0000986601000387 */ /* 0x0003e80000100a00 */
[----:B------:R1:W-:Y:S04]  /*3cb0*/  @P3 STL.64 [R1+0xc0], R112 ;  /* 0x0000c07001003387 */ /* 0x0003e80000100a00 */
        /* <DEDUP_REMOVED lines=13> */
[----:B------:R-:W-:-:S13]  /*3d90*/  ISETP.GE.U32.AND P0, PT, R27, 0x100, PT ;  /* 0x000001001b00780c */ /* 0x000fda0003f06070 */
[----:B-1----:R-:W-:Y:S05]  /*3da0*/  @!P0 BRA `(.L_x_8947) ;  /* 0x00000054004c8947 */ /* 0x002fea0003800000 */
[----:B------:R-:W0:Y:S08]  /*3db0*/  LDC.64 R6, c[0x0][0x3d0] ;  /* 0x0000f400ff067b82 */ /* 0x000e300000000a00 */
[----:B------:R-:W1:Y:S08]  /*3dc0*/  LDC.64 R10, c[0x0][0x440] ;  /* 0x00011000ff0a7b82 */ /* 0x000e700000000a00 */
[----:B------:R-:W2:Y:S01]  /*3dd0*/  LDC.64 R8, c[0x0][0x3d8] ;  /* 0x0000f600ff087b82 */ /* 0x000ea20000000a00 */
[----:B0-----:R-:W-:-:S05]  /*3de0*/  IMAD.WIDE.U32 R6, R13, 0x20, R6 ;  /* 0x000000200d067825 */ /* 0x001fca00078e0006 */
[----:B------:R-:W3:Y:S01]  /*3df0*/  LDG.E.128 R16, desc[UR6][R6.64] ;  /* 0x0000000606107981 */ /* 0x000ee2000c1e1d00 */
[----:B-1----:R-:W-:-:S05]  /*3e00*/  IMAD.WIDE.U32 R10, R13, 0x20, R10 ;  /* 0x000000200d0a7825 */ /* 0x002fca00078e000a */
[----:B------:R1:W5:Y:S01]  /*3e10*/  LD.E.128 R228, desc[UR6][R10.64] ;  /* 0x000000060ae47980 */ /* 0x000362000c101d00 */
[----:B--2---:R-:W-:-:S03]  /*3e20*/  IMAD.WIDE.U32 R8, R13, 0x20, R8 ;  /* 0x000000200d087825 */ /* 0x004fc600078e0008 */
[----:B------:R1:W5:Y:S04]  /*3e30*/  LD.E.128 R232, desc[UR6][R10.64+0x10] ;  /* 0x000010060ae87980 */ /* 0x000368000c101d00 */
[----:B------:R-:W2:Y:S04]  /*3e40*/  LDG.E.128 R12, desc[UR6][R6.64+0x10] ;  /* 0x00001006060c7981 */ /* 0x000ea8000c1e1d00 */
        /* <DEDUP_REMOVED lines=34> */
[----:B---3--:R1:W-:Y:S04]  /*4070*/  STL.64 [R1+0x10], R16 ;  /* 0x0000101001007387 */ /* 0x0083e80000100a00 */
[----:B------:R1:W-:Y:S04]  /*4080*/  STL.64 [R1+0x18], R18 ;  /* 0x0000181201007387 */ /* 0x0003e80000100a00 */
[----:B--2---:R1:W-:Y:S04]  /*4090*/  STL.64 [R1], R12 ;  /* 0x0000000c01007387 */ /* 0x0043e80000100a00 */
[----:B------:R1:W-:Y:S01]  /*40a0*/  STL.64 [R1+0x8], R14 ;  /* 0x0000080e01007387 */ /* 0x0003e20000100a00 */
[----:B------:R-:W-:Y:S05]  /*40b0*/  BRA `(.L_x_8947) ;  /* 0x0000005000887947 */ /* 0x000fea0003800000 */
.L_x_8945:
        /* <DEDUP_REMOVED lines=13> */
[----:B------:R-:W4:Y:S02]  /*4190*/  LDL R43, [R1+0x1c8] ;  /* 0x0001c800012b7983 */ /* 0x000f240000100800 */
[----:B0-----:R-:W-:Y:S01]  /*41a0*/  @P1 IMAD.WIDE.U32 R14, R13, 0x20, R6 ;  /* 0x000000200d0e1825 */ /* 0x001fe200078e0006 */
[----:B------:R-:W0:Y:S01]  /*41b0*/  @P1 LDC.64 R10, c[0x0][0x438] ;  /* 0x00010e00ff0a1b82 */ /* 0x000e220000000a00 */
[----:B------:R-:W4:Y:S04]  /*41c0*/  LDL R42, [R1+0x1cc] ;  /* 0x0001cc00012a7983 */ /* 0x000f280000100800 */
[----:B------:R-:W4:Y:S03]  /*41d0*/  LDL R41, [R1+0x1b0] ;  /* 0x0001b00001297983 */ /* 0x000f260000100800 */
        /* <DEDUP_REMOVED lines=26> */
[----:B--2---:R-:W2:Y:S04]  /*4380*/  @P1 LDG.E.128 R48, desc[UR6][R14.64] ;  /* 0x000000060e301981 */ /* 0x004ea8000c1e1d00 */
[----:B--2---:R3:W-:Y:S04]  /*4390*/  @P1 STL.64 [R1+0x1d0], R48 ;  /* 0x0001d03001001387 */ /* 0x0047e80000100a00 */
[----:B------:R2:W-:Y:S01]  /*43a0*/  @P1 STL.64 [R1+0x1d8], R50 ;  /* 0x0001d83201001387 */ /* 0x0005e20000100a00 */
[----:B---3--:R-:W-:Y:S01]  /*43b0*/  MOV R48, R45 ;  /* 0x0000002d00307202 */ /* 0x008fe20000000f00 */
[----:B----4-:R-:W-:-:S02]  /*43c0*/  IMAD.MOV.U32 R49, RZ, RZ, R44 ;  /* 0x000000ffff317224 */ /* 0x010fc400078e002c */
[----:B--2---:R-:W-:Y:S01]  /*43d0*/  IMAD.MOV.U32 R50, RZ, RZ, R43 ;  /* 0x000000ffff327224 */ /* 0x004fe200078e002b */
[----:B------:R-:W-:Y:S01]  /*43e0*/  MOV R51, R42 ;  /* 0x0000002a00337202 */ /* 0x000fe20000000f00 */
[----:B------:R-:W-:Y:S02]  /*43f0*/  IMAD.MOV.U32 R45, RZ, RZ, R41 ;  /* 0x000000ffff2d7224 */ /* 0x000fe400078e0029 */
[----:B------:R-:W-:Y:S01]  /*4400*/  IMAD.MOV.U32 R44, RZ, RZ, R40 ;  /* 0x000000ffff2c7224 */ /* 0x000fe200078e0028 */
[----:B------:R-:W-:Y:S01]  /*4410*/  MOV R40, R36 ;  /* 0x0000002400287202 */ /* 0x000fe20000000f00 */
[----:B------:R-:W-:Y:S01]  /*4420*/  IMAD.MOV.U32 R41, RZ, RZ, R37 ;  /* 0x000000ffff297224 */ /* 0x000fe200078e0025 */
[----:B------:R-:W2:Y:S01]  /*4430*/  @P1 LDG.E.128 R48, desc[UR6][R14.64+0x10] ;  /* 0x000010060e301981 */ /* 0x000ea2000c1e1d00 */
[----:B------:R-:W-:Y:S01]  /*4440*/  MOV R36, R33 ;  /* 0x0000002100247202 */ /* 0x000fe20000000f00 */
[----:B------:R-:W-:Y:S02]  /*4450*/  IMAD.MOV.U32 R37, RZ, RZ, R32 ;  /* 0x000000ffff257224 */ /* 0x000fe400078e0020 */
[----:B------:R-:W-:-:S02]  /*4460*/  IMAD.MOV.U32 R33, RZ, RZ, R17 ;  /* 0x000000ffff217224 */ /* 0x000fc400078e0011 */
[----:B------:R-:W-:Y:S01]  /*4470*/  IMAD.MOV.U32 R32, RZ, RZ, R16 ;  /* 0x000000ffff207224 */ /* 0x000fe200078e0010 */
[----:B------:R-:W3:Y:S04]  /*4480*/  LDL R17, [R1+0x188] ;  /* 0x0001880001117983 */ /* 0x000ee80000100800 */
[----:B------:R-:W4:Y:S01]  /*4490*/  LDL R16, [R1+0x18c] ;  /* 0x00018c0001107983 */ /* 0x000f220000100800 */
        /* <DEDUP_REMOVED lines=8> */
[----:B------:R-:W4:Y:S04]  /*4520*/  LDL R2, [R1+0x120] ;  /* 0x0001200001027983 */ /* 0x000f280000100800 */
[----:B------:R-:W4:Y:S04]  /*4530*/  LDL R0, [R1+0x124] ;  /* 0x0001240001007983 */ /* 0x000f280000100800 */
[----:B--2---:R2:W-:Y:S04]  /*4540*/  @P1 STL.64 [R1+0x1c0], R48 ;  /* 0x0001c03001001387 */ /* 0x0045e80000100a00 */
[----:B------:R1:W-:Y:S01]  /*4550*/  @P1 STL.64 [R1+0x1c8], R50 ;  /* 0x0001c83201001387 */ /* 0x0003e20000100a00 */
[----:B--2---:R-:W-:Y:S01]  /*4560*/  IMAD.MOV.U32 R48, RZ, RZ, R45 ;  /* 0x000000ffff307224 */ /* 0x004fe200078e002d */
[----:B------:R-:W-:Y:S01]  /*4570*/  MOV R49, R44 ;  /* 0x0000002c00317202 */ /* 0x000fe20000000f00 */
[----:B-1----:R-:W-:-:S02]  /*4580*/  IMAD.MOV.U32 R50, RZ, RZ, R43 ;  /* 0x000000ffff327224 */ /* 0x002fc400078e002b */
[----:B------:R-:W-:Y:S02]  /*4590*/  IMAD.MOV.U32 R51, RZ, RZ, R42 ;  /* 0x000000ffff337224 */ /* 0x000fe400078e002a */
[----:B------:R-:W-:Y:S02]  /*45a0*/  IMAD.MOV.U32 R43, RZ, RZ, R35 ;  /* 0x000000ffff2b7224 */ /* 0x000fe400078e0023 */
[----:B------:R-:W-:Y:S02]  /*45b0*/  IMAD.MOV.U32 R42, RZ, RZ, R34 ;  /* 0x000000ffff2a7224 */ /* 0x000fe400078e0022 */
[----:B---3--:R-:W-:Y:S02]  /*45c0*/  IMAD.MOV.U32 R35, RZ, RZ, R17 ;  /* 0x000000ffff237224 */ /* 0x008fe400078e0011 */
[----:B----4-:R-:W-:Y:S02]  /*45d0*/  IMAD.MOV.U32 R34, RZ, RZ, R16 ;  /* 0x000000ffff227224 */ /* 0x010fe400078e0010 */
[----:B------:R-:W-:Y:S01]  /*45e0*/  @P1 IMAD.WIDE.U32 R16, R13, 0x20, R8 ;  /* 0x000000200d101825 */ /* 0x000fe200078e0008 */
[----:B------:R-:W-:Y:S01]  /*45f0*/  MOV R44, R38 ;  /* 0x00000026002c7202 */ /* 0x000fe20000000f00 */
[----:B------:R-:W1:Y:S03]  /*4600*/  LDC.64 R8, c[0x0][0x3d0] ;  /* 0x0000f400ff087b82 */ /* 0x000e660000000a00 */
[----:B------:R-:W2:Y:S01]  /*4610*/  @P1 LDG.E.128 R48, desc[UR6][R16.64] ;  /* 0x0000000610301981 */ /* 0x000ea2000c1e1d00 */
[----:B------:R-:W-:Y:S01]  /*4620*/  IMAD.MOV.U32 R45, RZ, RZ, R39 ;  /* 0x000000ffff2d7224 */ /* 0x000fe200078e0027 */
[----:B------:R-:W-:Y:S01]  /*4630*/  MOV R38, R30 ;  /* 0x0000001e00267202 */ /* 0x000fe20000000f00 */
[----:B------:R-:W-:Y:S01]  /*4640*/  IMAD.MOV.U32 R39, RZ, RZ, R31 ;  /* 0x000000ffff277224 */ /* 0x000fe200078e001f */
[----:B------:R-:W3:Y:S04]  /*4650*/  LDL R30, [R1+0x17c] ;  /* 0x00017c00011e7983 */ /* 0x000ee80000100800 */
[----:B------:R-:W4:Y:S01]  /*4660*/  LDL R31, [R1+0x178] ;  /* 0x00017800011f7983 */ /* 0x000f220000100800 */
[----:B------:R-:W-:Y:S01]  /*4670*/  MOV R47, R41 ;  /* 0x00000029002f7202 */ /* 0x000fe20000000f00 */
[----:B------:R-:W-:Y:S01]  /*4680*/  IMAD.MOV.U32 R46, RZ, RZ, R40 ;  /* 0x000000ffff2e7224 */ /* 0x000fe200078e0028 */
[----:B------:R-:W-:Y:S01]  /*4690*/  MOV R41, R33 ;  /* 0x0000002100297202 */ /* 0x000fe20000000f00 */
[----:B------:R-:W-:Y:S01]  /*46a0*/  IMAD.MOV.U32 R40, RZ, RZ, R32 ;  /* 0x000000ffff287224 */ /* 0x000fe200078e0020 */
[----:B------:R-:W4:Y:S04]  /*46b0*/  LDL R33, [R1+0x170] ;  /* 0x0001700001217983 */ /* 0x000f280000100800 */
[----:B------:R-:W4:Y:S04]  /*46c0*/  LDL R32, [R1+0x174] ;  /* 0x0001740001207983 */ /* 0x000f280000100800 */
[----:B--2---:R-:W-:Y:S04]  /*46d0*/  @P1 STL.64 [R1+0x1b0], R48 ;  /* 0x0001b03001001387 */ /* 0x004fe80000100a00 */
[----:B------:R2:W-:Y:S02]  /*46e0*/  @P1 STL.64 [R1+0x1b8], R50 ;  /* 0x0001b83201001387 */ /* 0x0005e40000100a00 */
[----:B--2---:R-:W-:Y:S01]  /*46f0*/  IMAD.MOV.U32 R50, RZ, RZ, R45 ;  /* 0x000000ffff327224 */ /* 0x004fe200078e002d */
[----:B------:R-:W-:Y:S01]  /*4700*/  MOV R51, R44 ;  /* 0x0000002c00337202 */ /* 0x000fe20000000f00 */
[----:B------:R-:W-:Y:S01]  /*4710*/  IMAD.MOV.U32 R44, RZ, RZ, R40 ;  /* 0x000000ffff2c7224 */ /* 0x000fe200078e0028 */
[----:B------:R-:W-:Y:S01]  /*4720*/  MOV R45, R41 ;  /* 0x00000029002d7202 */ /* 0x000fe20000000f00 */
[----:B------:R-:W-:-:S02]  /*4730*/  IMAD.MOV.U32 R41, RZ, RZ, R35 ;  /* 0x000000ffff297224 */ /* 0x000fc400078e0023 */
[----:B------:R-:W-:Y:S01]  /*4740*/  IMAD.MOV.U32 R40, RZ, RZ, R34 ;  /* 0x000000ffff287224 */ /* 0x000fe200078e0022 */
[----:B---3--:R-:W-:Y:S01]  /*4750*/  MOV R34, R30 ;  /* 0x0000001e00227202 */ /* 0x008fe20000000f00 */
[----:B----4-:R-:W-:Y:S01]  /*4760*/  IMAD.MOV.U32 R35, RZ, RZ, R31 ;  /* 0x000000ffff237224 */ /* 0x010fe200078e001f */
[----:B------:R-:W-:Y:S01]  /*4770*/  MOV R31, R19 ;  /* 0x00000013001f7202 */ /* 0x000fe20000000f00 */
[----:B------:R-:W-:Y:S01]  /*4780*/  IMAD.MOV.U32 R30, RZ, RZ, R18 ;  /* 0x000000ffff1e7224 */ /* 0x000fe200078e0012 */
[----:B------:R-:W2:Y:S04]  /*4790*/  LDL R19, [R1+0x104] ;  /* 0x0001040001137983 */ /* 0x000ea80000100800 */
[----:B------:R-:W3:Y:S01]  /*47a0*/  LDL R18, [R1+0x108] ;  /* 0x0001080001127983 */ /* 0x000ee20000100800 */
        /* <DEDUP_REMOVED lines=8> */
[----:B------:R-:W-:Y:S01]  /*4830*/  ISETP.GE.U32.AND P0, PT, R27, 0x40, PT ;  /* 0x000000401b00780c */ /* 0x000fe20003f06070 */
[----:B------:R-:W-:Y:S01]  /*4840*/  IMAD.MOV.U32 R58, RZ, RZ, R45 ;  /* 0x000000ffff3a7224 */ /* 0x000fe200078e002d */
[----:B------:R-:W4:Y:S01]  /*4850*/  @P1 LDG.E.128 R48, desc[UR6][R16.64+0x10] ;  /* 0x0000100610301981 */ /* 0x000f22000c1e1d00 */
[----:B------:R-:W-:-:S02]  /*4860*/  IMAD.MOV.U32 R59, RZ, RZ, R44 ;  /* 0x000000ffff3b7224 */ /* 0x000fc400078e002c */
[----:B------:R-:W-:Y:S02]  /*4870*/  IMAD.MOV.U32 R45, RZ, RZ, R39 ;  /* 0x000000ffff2d7224 */ /* 0x000fe400078e0027 */
[----:B------:R-:W-:Y:S02]  /*4880*/  IMAD.MOV.U32 R44, RZ, RZ, R38 ;  /* 0x000000ffff2c7224 */ /* 0x000fe400078e0026 */
[----:B------:R-:W-:Y:S02]  /*4890*/  IMAD.MOV.U32 R39, RZ, RZ, R31 ;  /* 0x000000ffff277224 */ /* 0x000fe400078e001f */
[----:B------:R-:W-:Y:S02]  /*48a0*/  IMAD.MOV.U32 R38, RZ, RZ, R30 ;  /* 0x000000ffff267224 */ /* 0x000fe400078e001e */
[----:B0-----:R-:W-:Y:S01]  /*48b0*/  @P1 IMAD.WIDE.U32 R10, R13, 0x20, R10 ;  /* 0x000000200d0a1825 */ /* 0x001fe200078e000a */
[----:B------:R-:W-:-:S03]  /*48c0*/  MOV R57, R46 ;  /* 0x0000002e00397202 */ /* 0x000fc60000000f00 */
[----:B------:R-:W-:Y:S01]  /*48d0*/  IMAD.MOV.U32 R56, RZ, RZ, R47 ;  /* 0x000000ffff387224 */ /* 0x000fe200078e002f */
[----:B--2---:R-:W-:Y:S01]  /*48e0*/  MOV R31, R19 ;  /* 0x00000013001f7202 */ /* 0x004fe20000000f00 */
[----:B---3--:R-:W-:Y:S01]  /*48f0*/  IMAD.MOV.U32 R30, RZ, RZ, R18 ;  /* 0x000000ffff1e7224 */ /* 0x008fe200078e0012 */
[----:B------:R-:W5:Y:S01]  /*4900*/  @P1 LD.E.128 R156, desc[UR6][R10.64] ;  /* 0x000000060a9c1980 */ /* 0x000f62000c101d00 */
[C---:B------:R-:W-:Y:S01]  /*4910*/  @P1 IMAD.WIDE.U32 R18, R13.reuse, 0x20, R6 ;  /* 0x000000200d121825 */ /* 0x040fe200078e0006 */
[----:B------:R-:W-:Y:S01]  /*4920*/  @P1 LOP3.LUT R13, R13, 0x20, RZ, 0xfc, !PT ;  /* 0x000000200d0d1812 */ /* 0x000fe200078efcff */
[----:B------:R-:W0:Y:S02]  /*4930*/  @P0 LDC.64 R6, c[0x0][0x438] ;  /* 0x00010e00ff060b82 */ /* 0x000e240000000a00 */
[----:B------:R-:W-:Y:S02]  /*4940*/  IMAD.MOV.U32 R33, RZ, RZ, R29 ;  /* 0x000000ffff217224 */ /* 0x000fe400078e001d */
[----:B------:R-:W-:Y:S01]  /*4950*/  IMAD.MOV.U32 R32, RZ, RZ, R28 ;  /* 0x000000ffff207224 */ /* 0x000fe200078e001c */
[----:B------:R-:W2:Y:S01]  /*4960*/  LDL R29, [R1+0x10c] ;  /* 0x00010c00011d7983 */ /* 0x000ea20000100800 */
[----:B-1----:R-:W-:Y:S01]  /*4970*/  @P0 IMAD.WIDE.U32 R14, R13, 0x20, R8 ;  /* 0x000000200d0e0825 */ /* 0x002fe200078e0008 */
[----:B------:R-:W-:Y:S01]  /*4980*/  MOV R46, R40 ;  /* 0x00000028002e7202 */ /* 0x000fe20000000f00 */
[----:B------:R-:W1:Y:S01]  /*4990*/  @P0 LDC.64 R8, c[0x0][0x440] ;  /* 0x00011000ff080b82 */ /* 0x000e620000000a00 */
[----:B------:R-:W3:Y:S04]  /*49a0*/  LDL R28, [R1+0x100] ;  /* 0x00010000011c7983 */ /* 0x000ee80000100800 */
[----:B------:R-:W2:Y:S01]  /*49b0*/  @P0 LDG.E.128 R56, desc[UR6][R14.64] ;  /* 0x000000060e380981 */ /* 0x000ea2000c1e1d00 */
[----:B------:R-:W-:Y:S01]  /*49c0*/  IMAD.MOV.U32 R47, RZ, RZ, R41 ;  /* 0x000000ffff2f7224 */ /* 0x000fe200078e0029 */
[----:B------:R-:W-:-:S02]  /*49d0*/  MOV R40, R32 ;  /* 0x0000002000287202 */ /* 0x000fc40000000f00 */
[----:B----4-:R4:W-:Y:S01]  /*49e0*/  @P1 STL.64 [R1+0x1a0], R48 ;  /* 0x0001a03001001387 */ /* 0x0109e20000100a00 */
[----:B------:R-:W-:-:S03]  /*49f0*/  IMAD.MOV.U32 R41, RZ, RZ, R33 ;  /* 0x000000ffff297224 */ /* 0x000fc600078e0021 */
[----:B------:R-:W-:Y:S04]  /*4a00*/  @P1 STL.64 [R1+0x1a8], R50 ;  /* 0x0001a83201001387 */ /* 0x000fe80000100a00 */
[----:B------:R-:W3:Y:S01]  /*4a10*/  LDL R33, [R1+0x118] ;  /* 0x0001180001217983 */ /* 0x000ee20000100800 */
[----:B----4-:R-:W-:Y:S01]  /*4a20*/  MOV R49, R43 ;  /* 0x0000002b00317202 */ /* 0x010fe20000000f00 */
[----:B------:R-:W-:Y:S01]  /*4a30*/  IMAD.MOV.U32 R48, RZ, RZ, R42 ;  /* 0x000000ffff307224 */ /* 0x000fe200078e002a */
[----:B------:R-:W-:Y:S01]  /*4a40*/  MOV R43, R35 ;  /* 0x00000023002b7202 */ /* 0x000fe20000000f00 */
[----:B------:R-:W-:Y:S01]  /*4a50*/  IMAD.MOV.U32 R42, RZ, RZ, R34 ;  /* 0x000000ffff2a7224 */ /* 0x000fe200078e0022 */
[----:B------:R-:W4:Y:S04]  /*4a60*/  LDL R32, [R1+0x11c] ;  /* 0x00011c0001207983 */ /* 0x000f280000100800 */
[----:B------:R-:W3:Y:S04]  /*4a70*/  LDL R35, [R1+0x110] ;  /* 0x0001100001237983 */ /* 0x000ee80000100800 */
[----:B------:R-:W4:Y:S04]  /*4a80*/  LDL R34, [R1+0x114] ;  /* 0x0001140001227983 */ /* 0x000f280000100800 */
[----:B------:R0:W5:Y:S04]  /*4a90*/  @P1 LD.E.128 R172, desc[UR6][R10.64+0x10] ;  /* 0x000010060aac1980 */ /* 0x000168000c101d00 */
[----:B------:R-:W5:Y:S04]  /*4aa0*/  @P1 LD.E.128 R64, desc[UR6][R18.64] ;  /* 0x0000000612401980 */ /* 0x000f68000c101d00 */
[----:B------:R1:W5:Y:S01]  /*4ab0*/  @P1 LD.E.128 R68, desc[UR6][R18.64+0x10] ;  /* 0x0000100612441980 */ /* 0x000362000c101d00 */
[----:B0-----:R-:W1:Y:S03]  /*4ac0*/  LDC.64 R10, c[0x0][0x3d8] ;  /* 0x0000f600ff0a7b82 */ /* 0x001e660000000a00 */
[----:B--2---:R0:W-:Y:S04]  /*4ad0*/  @P0 STL.64 [R1+0x190], R56 ;  /* 0x0001903801000387 */ /* 0x0041e80000100a00 */
[----:B------:R2:W-:Y:S01]  /*4ae0*/  @P0 STL.64 [R1+0x198], R58 ;  /* 0x0001983a01000387 */ /* 0x0005e20000100a00 */
[----:B0-----:R-:W-:Y:S01]  /*4af0*/  IMAD.MOV.U32 R56, RZ, RZ, R49 ;  /* 0x000000ffff387224 */ /* 0x001fe200078e0031 */
[----:B------:R-:W-:Y:S01]  /*4b00*/  MOV R57, R48 ;  /* 0x0000003000397202 */ /* 0x000fe20000000f00 */
[----:B--2---:R-:W-:-:S02]  /*4b10*/  IMAD.MOV.U32 R58, RZ, RZ, R47 ;  /* 0x000000ffff3a7224 */ /* 0x004fc400078e002f */
[----:B------:R-:W-:-:S06]  /*4b20*/  IMAD.MOV.U32 R59, RZ, RZ, R46 ;  /* 0x000000ffff3b7224 */ /* 0x000fcc00078e002e */
[----:B------:R-:W2:Y:S01]  /*4b30*/  @P0 LDG.E.128 R56, desc[UR6][R14.64+0x10] ;  /* 0x000010060e380981 */ /* 0x000ea2000c1e1d00 */
        /* <DEDUP_REMOVED lines=8> */
[----:B------:R-:W3:Y:S04]  /*4bc0*/  LDL R21, [R1+0xe4] ;  /* 0x0000e40001157983 */ /* 0x000ee80000100800 */
[----:B------:R-:W4:Y:S01]  /*4bd0*/  LDL R20, [R1+0xe8] ;  /* 0x0000e80001147983 */ /* 0x000f220000100800 */
[----:B------:R-:W-:Y:S01]  /*4be0*/  IMAD.MOV.U32 R47, RZ, RZ, R43 ;  /* 0x000000ffff2f7224 */ /* 0x000fe200078e002b */
[----:B------:R-:W-:Y:S01]  /*4bf0*/  MOV R46, R42 ;  /* 0x0000002a002e7202 */ /* 0x000fe20000000f00 */
[----:B------:R-:W-:Y:S01]  /*4c00*/  IMAD.MOV.U32 R42, RZ, RZ, R38 ;  /* 0x000000ffff2a7224 */ /* 0x000fe200078e0026 */
[----:B------:R-:W-:Y:S01]  /*4c10*/  MOV R43, R39 ;  /* 0x00000027002b7202 */ /* 0x000fe20000000f00 */
[----:B------:R-:W-:-:S02]  /*4c20*/  IMAD.MOV.U32 R39, RZ, RZ, R23 ;  /* 0x000000ffff277224 */ /* 0x000fc400078e0017 */
[----:B------:R-:W-:Y:S01]  /*4c30*/  IMAD.MOV.U32 R38, RZ, RZ, R22 ;  /* 0x000000ffff267224 */ /* 0x000fe200078e0016 */
[----:B------:R-:W-:Y:S01]  /*4c40*/  MOV R22, R4 ;  /* 0x0000000400167202 */ /* 0x000fe20000000f00 */
[----:B------:R-:W-:Y:S01]  /*4c50*/  IMAD.MOV.U32 R23, RZ, RZ, R12 ;  /* 0x000000ffff177224 */ /* 0x000fe200078e000c */
[----:B------:R-:W4:Y:S04]  /*4c60*/  LDL R4, [R1+0xe0] ;  /* 0x0000e00001047983 */ /* 0x000f280000100800 */
[----:B------:R-:W4:Y:S01]  /*4c70*/  LDL R12, [R1+0xec] ;  /* 0x0000ec00010c7983 */ /* 0x000f220000100800 */
[----:B-1----:R-:W-:Y:S01]  /*4c80*/  @P0 IMAD.WIDE.U32 R18, R13, 0x20, R10 ;  /* 0x000000200d120825 */ /* 0x002fe200078e000a */
[----:B------:R-:W-:Y:S01]  /*4c90*/  LOP3.LUT R25, R25, 0xfffffbff, RZ, 0xc0, !PT ;  /* 0xfffffbff19197812 */ /* 0x000fe200078ec0ff */
[----:B------:R-:W0:Y:S01]  /*4ca0*/  LDC.64 R10, c[0x0][0x3d8] ;  /* 0x0000f600ff0a7b82 */ /* 0x000e220000000a00 */
[----:B--2---:R1:W-:Y:S04]  /*4cb0*/  @P0 STL.64 [R1+0x180], R56 ;  /* 0x0001803801000387 */ /* 0x0043e80000100a00 */
[----:B------:R2:W-:Y:S01]  /*4cc0*/  @P0 STL.64 [R1+0x188], R58 ;  /* 0x0001883a01000387 */ /* 0x0005e20000100a00 */
[----:B-1----:R-:W-:-:S02]  /*4cd0*/  IMAD.MOV.U32 R56, RZ, RZ, R49 ;  /* 0x000000ffff387224 */ /* 0x002fc400078e0031 */
[----:B------:R-:W-:Y:S01]  /*4ce0*/  IMAD.MOV.U32 R57, RZ, RZ, R48 ;  /* 0x000000ffff397224 */ /* 0x000fe200078e0030 */
[----:B--2---:R-:W-:Y:S01]  /*4cf0*/  MOV R58, R47 ;  /* 0x0000002f003a7202 */ /* 0x004fe20000000f00 */
[----:B------:R-:W-:-:S06]  /*4d00*/  IMAD.MOV.U32 R59, RZ, RZ, R46 ;  /* 0x000000ffff3b7224 */ /* 0x000fcc00078e002e */
[----:B------:R-:W2:Y:S01]  /*4d10*/  @P0 LDG.E.128 R56, desc[UR6][R18.64] ;  /* 0x0000000612380981 */ /* 0x000ea2000c1e1d00 */
[----:B------:R-:W-:Y:S01]  /*4d20*/  IMAD.MOV.U32 R48, RZ, RZ, R45 ;  /* 0x000000ffff307224 */ /* 0x000fe200078e002d */
[----:B------:R-:W-:Y:S02]  /*4d30*/  MOV R47, R44 ;  /* 0x0000002c002f7202 */ /* 0x000fe40000000f00 */
[----:B------:R-:W-:Y:S01]  /*4d40*/  MOV R44, R41 ;  /* 0x00000029002c7202 */ /* 0x000fe20000000f00 */
[----:B------:R-:W-:Y:S01]  /*4d50*/  IMAD.MOV.U32 R41, RZ, RZ, R22 ;  /* 0x000000ffff297224 */ /* 0x000fe200078e0016 */
[----:B------:R-:W-:Y:S02]  /*4d60*/  MOV R45, R38 ;  /* 0x00000026002d7202 */ /* 0x000fe40000000f00 */
[----:B------:R-:W-:Y:S01]  /*4d70*/  MOV R38, R23 ;  /* 0x0000001700267202 */ /* 0x000fe20000000f00 */
[----:B---3--:R-:W-:Y:S01]  /*4d80*/  IMAD.MOV.U32 R23, RZ, RZ, R21 ;  /* 0x000000ffff177224 */ /* 0x008fe200078e0015 */
[----:B----4-:R-:W-:Y:S01]  /*4d90*/  MOV R22, R20 ;  /* 0x0000001400167202 */ /* 0x010fe20000000f00 */
[----:B------:R-:W3:Y:S04]  /*4da0*/  LDL R21, [R1+0x138] ;  /* 0x0001380001157983 */ /* 0x000ee80000100800 */
[----:B------:R-:W4:Y:S01]  /*4db0*/  LDL R20, [R1+0x13c] ;  /* 0x00013c0001147983 */ /* 0x000f220000100800 */
[----:B------:R-:W-:-:S02]  /*4dc0*/  IMAD.MOV.U32 R46, RZ, RZ, R43 ;  /* 0x000000ffff2e7224 */ /* 0x000fc400078e002b */
[----:B------:R-:W-:Y:S02]  /*4dd0*/  IMAD.MOV.U32 R49, RZ, RZ, R42 ;  /* 0x000000ffff317224 */ /* 0x000fe400078e002a */
[----:B------:R-:W-:Y:S02]  /*4de0*/  IMAD.MOV.U32 R43, RZ, RZ, R40 ;  /* 0x000000ffff2b7224 */ /* 0x000fe400078e0028 */
[----:B------:R-:W-:Y:S02]  /*4df0*/  IMAD.MOV.U32 R42, RZ, RZ, R39 ;  /* 0x000000ffff2a7224 */ /* 0x000fe400078e0027 */
[----:B------:R-:W-:Y:S02]  /*4e00*/  IMAD.MOV.U32 R40, RZ, RZ, R37 ;  /* 0x000000ffff287224 */ /* 0x000fe400078e0025 */
[----:B------:R-:W-:Y:S01]  /*4e10*/  IMAD.MOV.U32 R39, RZ, RZ, R36 ;  /* 0x000000ffff277224 */ /* 0x000fe200078e0024 */
[----:B------:R-:W3:Y:S04]  /*4e20*/  LDL R37, [R1+0x130] ;  /* 0x0001300001257983 */ /* 0x000ee80000100800 */
[----:B------:R-:W3:Y:S04]  /*4e30*/  LDL R36, [R1+0x134] ;  /* 0x0001340001247983 */ /* 0x000ee80000100800 */
[----:B--2---:R1:W-:Y:S04]  /*4e40*/  @P0 STL.64 [R1+0x170], R56 ;  /* 0x0001703801000387 */ /* 0x0043e80000100a00 */
[----:B------:R2:W-:Y:S01]  /*4e50*/  @P0 STL.64 [R1+0x178], R58 ;  /* 0x0001783a01000387 */ /* 0x0005e20000100a00 */
[----:B-1----:R-:W-:-:S02]  /*4e60*/  IMAD.MOV.U32 R56, RZ, RZ, R49 ;  /* 0x000000ffff387224 */ /* 0x002fc400078e0031 */
[----:B------:R-:W-:Y:S01]  /*4e70*/  IMAD.MOV.U32 R57, RZ, RZ, R48 ;  /* 0x000000ffff397224 */ /* 0x000fe200078e0030 */
[----:B--2---:R-:W-:Y:S01]  /*4e80*/  MOV R58, R47 ;  /* 0x0000002f003a7202 */ /* 0x004fe20000000f00 */
[----:B------:R-:W-:Y:S02]  /*4e90*/  IMAD.MOV.U32 R59, RZ, RZ, R46 ;  /* 0x000000ffff3b7224 */ /* 0x000fe400078e002e */
[----:B------:R-:W-:Y:S02]  /*4ea0*/  IMAD.MOV.U32 R47, RZ, RZ, R43 ;  /* 0x000000ffff2f7224 */ /* 0x000fe400078e002b */
[----:B------:R-:W-:Y:S02]  /*4eb0*/  IMAD.MOV.U32 R46, RZ, RZ, R42 ;  /* 0x000000ffff2e7224 */ /* 0x000fe400078e002a */
[----:B------:R-:W2:Y:S01]  /*4ec0*/  @P0 LDG.E.128 R56, desc[UR6][R18.64+0x10] ;  /* 0x0000100612380981 */ /* 0x000ea2000c1e1d00 */
[----:B------:R-:W-:Y:S01]  /*4ed0*/  IMAD.MOV.U32 R43, RZ, RZ, R39 ;  /* 0x000000ffff2b7224 */ /* 0x000fe200078e0027 */
[----:B------:R-:W-:Y:S01]  /*4ee0*/  MOV R42, R38 ;  /* 0x00000026002a7202 */ /* 0x000fe20000000f00 */
[----:B----4-:R-:W-:Y:S01]  /*4ef0*/  IMAD.MOV.U32 R38, RZ, RZ, R20 ;  /* 0x000000ffff267224 */ /* 0x010fe200078e0014 */
[----:B---3--:R-:W-:Y:S01]  /*4f00*/  MOV R39, R21 ;  /* 0x0000001500277202 */ /* 0x008fe20000000f00 */
[----:B------:R-:W3:Y:S04]  /*4f10*/  LDL R20, [R1+0x12c] ;  /* 0x00012c0001147983 */ /* 0x000ee80000100800 */
[----:B------:R-:W4:Y:S01]  /*4f20*/  LDL R21, [R1+0x128] ;  /* 0x0001280001157983 */ /* 0x000f220000100800 */
[----:B------:R-:W-:-:S02]  /*4f30*/  @P0 IMAD.WIDE.U32 R16, R13, 0x20, R6 ;  /* 0x000000200d100825 */ /* 0x000fc400078e0006 */
[----:B------:R-:W1:Y:S01]  /*4f40*/  LDC.64 R6, c[0x0][0x3d0] ;  /* 0x0000f400ff067b82 */ /* 0x000e620000000a00 */
[----:B------:R-:W-:Y:S01]  /*4f50*/  MOV R48, R44 ;  /* 0x0000002c00307202 */ /* 0x000fe20000000f00 */
[----:B------:R-:W-:Y:S01]  /*4f60*/  IMAD.MOV.U32 R49, RZ, RZ, R45 ;  /* 0x000000ffff317224 */ /* 0x000fe200078e002d */
[----:B------:R-:W-:Y:S01]  /*4f70*/  @P1 LOP3.LUT R25, R25, 0x400, RZ, 0xfc, !PT ;  /* 0x0000040019191812 */ /* 0x000fe200078efcff */
[----:B------:R-:W-:Y:S01]  /*4f80*/  IMAD.MOV.U32 R44, RZ, RZ, R40 ;  /* 0x000000ffff2c7224 */ /* 0x000fe200078e0028 */
[----:B------:R-:W-:Y:S01]  /*4f90*/  MOV R45, R41 ;  /* 0x00000029002d7202 */ /* 0x000fe20000000f00 */
[----:B------:R-:W-:Y:S01]  /*4fa0*/  IMAD.MOV.U32 R41, RZ, RZ, R37 ;  /* 0x000000ffff297224 */ /* 0x000fe200078e0025 */
[----:B------:R-:W-:Y:S01]  /*4fb0*/  ISETP.GE.U32.AND P1, PT, R27, 0x60, PT ;  /* 0x000000601b00780c */ /* 0x000fe20003f26070 */
[----:B------:R-:W-:Y:S01]  /*4fc0*/  IMAD.MOV.U32 R40, RZ, RZ, R36 ;  /* 0x000000ffff287224 */ /* 0x000fe200078e0024 */
[----:B------:R-:W-:Y:S01]  /*4fd0*/  MOV R36, R0 ;  /* 0x0000000000247202 */ /* 0x000fe20000000f00 */
[----:B------:R-:W-:Y:S01]  /*4fe0*/  IMAD.MOV.U32 R37, RZ, RZ, R2 ;  /* 0x000000ffff257224 */ /* 0x000fe200078e0002 */
[----:B------:R-:W3:Y:S04]  /*4ff0*/  LDL R0, [R1+0xc4] ;  /* 0x0000c40001007983 */ /* 0x000ee80000100800 */
[----:B------:R-:W3:Y:S04]  /*5000*/  LDL R2, [R1+0xc0] ;  /* 0x0000c00001027983 */ /* 0x000ee80000100800 */
[----:B------:R-:W5:Y:S04]  /*5010*/  @P0 LD.E.128 R176, desc[UR6][R16.64] ;  /* 0x0000000610b00980 */ /* 0x000f68000c101d00 */
[----:B------:R0:W5:Y:S04]  /*5020*/  @P0 LD.E.128 R180, desc[UR6][R16.64+0x10] ;  /* 0x0000100610b40980 */ /* 0x000168000c101d00 */
[----:B--2---:R-:W-:Y:S04]  /*5030*/  @P0 STL.64 [R1+0x160], R56 ;  /* 0x0001603801000387 */ /* 0x004fe80000100a00 */
[----:B------:R2:W-:Y:S02]  /*5040*/  @P0 STL.64 [R1+0x168], R58 ;  /* 0x0001683a01000387 */ /* 0x0005e40000100a00 */
[----:B--2---:R-:W-:Y:S01]  /*5050*/  MOV R58, R47 ;  /* 0x0000002f003a7202 */ /* 0x004fe20000000f00 */
[----:B------:R-:W-:Y:S01]  /*5060*/  IMAD.MOV.U32 R59, RZ, RZ, R46 ;  /* 0x000000ffff3b7224 */ /* 0x000fe200078e002e */
[----:B------:R-:W-:Y:S01]  /*5070*/  MOV R47, R41 ;  /* 0x00000029002f7202 */ /* 0x000fe20000000f00 */
[----:B------:R-:W-:Y:S01]  /*5080*/  IMAD.MOV.U32 R46, RZ, RZ, R40 ;  /* 0x000000ffff2e7224 */ /* 0x000fe200078e0028 */
[----:B----4-:R-:W-:Y:S01]  /*5090*/  MOV R41, R21 ;  /* 0x0000001500297202 */ /* 0x010fe20000000f00 */
[----:B---3--:R-:W-:-:S02]  /*50a0*/  IMAD.MOV.U32 R40, RZ, RZ, R20 ;  /* 0x000000ffff287224 */ /* 0x008fc400078e0014 */
[C---:B------:R-:W-:Y:S01]  /*50b0*/  @P0 IMAD.WIDE.U32 R20, R13.reuse, 0x20, R8 ;  /* 0x000000200d140825 */ /* 0x040fe200078e0008 */
[----:B------:R-:W-:Y:S01]  /*50c0*/  MOV R50, R44 ;  /* 0x0000002c00327202 */ /* 0x000fe20000000f00 */
[----:B------:R-:W2:Y:S02]  /*50d0*/  @P1 LDC.64 R8, c[0x0][0x438] ;  /* 0x00010e00ff081b82 */ /* 0x000ea40000000a00 */
[----:B------:R-:W-:Y:S01]  /*50e0*/  @P0 VIADD R13, R13, 0x20 ;  /* 0x000000200d0d0836 */ /* 0x000fe20000000000 */
[----:B------:R-:W5:Y:S01]  /*50f0*/  @P0 LD.E.128 R72, desc[UR6][R20.64] ;  /* 0x0000000614480980 */ /* 0x000f62000c101d00 */
[----:B------:R-:W-:Y:S02]  /*5100*/  IMAD.MOV.U32 R56, RZ, RZ, R49 ;  /* 0x000000ffff387224 */ /* 0x000fe400078e0031 */
[----:B------:R-:W-:Y:S01]  /*5110*/  IMAD.MOV.U32 R57, RZ, RZ, R48 ;  /* 0x000000ffff397224 */ /* 0x000fe200078e0030 */
[----:B------:R3:W5:Y:S01]  /*5120*/  @P0 LD.E.128 R76, desc[UR6][R20.64+0x10] ;  /* 0x00001006144c0980 */ /* 0x000762000c101d00 */
[----:B-1----:R-:W-:Y:S01]  /*5130*/  @P1 IMAD.WIDE.U32 R14, R13, 0x20, R6 ;  /* 0x000000200d0e1825 */ /* 0x002fe200078e0006 */
[----:B------:R-:W-:Y:S01]  /*5140*/  MOV R44, R38 ;  /* 0x00000026002c7202 */ /* 0x000fe20000000f00 */
[----:B------:R-:W3:Y:S01]  /*5150*/  @P1 LDC.64 R6, c[0x0][0x440] ;  /* 0x00011000ff061b82 */ /* 0x000ee20000000a00 */
[----:B------:R-:W4:Y:S04]  /*5160*/  LDL R38, [R1+0xd4] ;  /* 0x0000d40001267983 */ /* 0x000f280000100800 */
[----:B------:R-:W2:Y:S01]  /*5170*/  @P1 LDG.E.128 R56, desc[UR6][R14.64] ;  /* 0x000000060e381981 */ /* 0x000ea2000c1e1d00 */
[----:B------:R-:W-:-:S02]  /*5180*/  IMAD.MOV.U32 R51, RZ, RZ, R45 ;  /* 0x000000ffff337224 */ /* 0x000fc400078e002d */
[----:B------:R-:W-:Y:S02]  /*5190*/  IMAD.MOV.U32 R49, RZ, RZ, R43 ;  /* 0x000000ffff317224 */ /* 0x000fe400078e002b */
[----:B------:R-:W-:Y:S02]  /*51a0*/  IMAD.MOV.U32 R48, RZ, RZ, R42 ;  /* 0x000000ffff307224 */ /* 0x000fe400078e002a */
[----:B------:R-:W-:Y:S02]  /*51b0*/  IMAD.MOV.U32 R45, RZ, RZ, R39 ;  /* 0x000000ffff2d7224 */ /* 0x000fe400078e0027 */
[----:B------:R-:W-:Y:S01]  /*51c0*/  IMAD.MOV.U32 R43, RZ, RZ, R37 ;  /* 0x000000ffff2b7224 */ /* 0x000fe200078e0025 */
[----:B------:R-:W4:Y:S01]  /*51d0*/  LDL R39, [R1+0xd0] ;  /* 0x0000d00001277983 */ /* 0x000f220000100800 */
[----:B------:R-:W-:-:S03]  /*51e0*/  IMAD.MOV.U32 R42, RZ, RZ, R36 ;  /* 0x000000ffff2a7224 */ /* 0x000fc600078e0024 */
[----:B------:R-:W4:Y:S04]  /*51f0*/  LDL R37, [R1+0xd8] ;  /* 0x0000d80001257983 */ /* 0x000f280000100800 */
[----:B------:R-:W4:Y:S04]  /*5200*/  LDL R36, [R1+0xdc] ;  /* 0x0000dc0001247983 */ /* 0x000f280000100800 */
[----:B--2---:R1:W-:Y:S04]  /*5210*/  @P1 STL.64 [R1+0x150], R56 ;  /* 0x0001503801001387 */ /* 0x0043e80000100a00 */
[----:B------:R2:W-:Y:S01]  /*5220*/  @P1 STL.64 [R1+0x158], R58 ;  /* 0x0001583a01001387 */ /* 0x0005e20000100a00 */
[----:B-1----:R-:W-:Y:S01]  /*5230*/  MOV R56, R51 ;  /* 0x0000003300387202 */ /* 0x002fe20000000f00 */
[----:B------:R-:W-:-:S02]  /*5240*/  IMAD.MOV.U32 R57, RZ, RZ, R50 ;  /* 0x000000ffff397224 */ /* 0x000fc400078e0032 */
[----:B--2---:R-:W-:Y:S01]  /*5250*/  IMAD.MOV.U32 R58, RZ, RZ, R49 ;  /* 0x000000ffff3a7224 */ /* 0x004fe200078e0031 */
[----:B------:R-:W-:-:S06]  /*5260*/  MOV R59, R48 ;  /* 0x00000030003b7202 */ /* 0x000fcc0000000f00 */
[----:B------:R-:W2:Y:S01]  /*5270*/  @P1 LDG.E.128 R56, desc[UR6][R14.64+0x10] ;  /* 0x000010060e381981 */ /* 0x000ea2000c1e1d00 */
        /* <DEDUP_REMOVED lines=13> */
[----:B------:R-:W-:Y:S01]  /*5350*/  IMAD.MOV.U32 R35, RZ, RZ, R31 ;  /* 0x000000ffff237224 */ /* 0x000fe200078e001f */
[----:B------:R-:W4:Y:S01]  /*5360*/  LDL R29, [R1+0xa4] ;  /* 0x0000a400011d7983 */ /* 0x000f220000100800 */
[----:B------:R-:W-:Y:S02]  /*5370*/  IMAD.MOV.U32 R34, RZ, RZ, R30 ;  /* 0x000000ffff227224 */ /* 0x000fe400078e001e */
[----:B------:R-:W-:Y:S01]  /*5380*/  IMAD.MOV.U32 R32, RZ, RZ, R28 ;  /* 0x000000ffff207224 */ /* 0x000fe200078e001c */
[----:B------:R-:W4:Y:S04]  /*5390*/  LDL R31, [R1+0xac] ;  /* 0x0000ac00011f7983 */ /* 0x000f280000100800 */
[----:B------:R-:W4:Y:S04]  /*53a0*/  LDL R30, [R1+0xa0] ;  /* 0x0000a000011e7983 */ /* 0x000f280000100800 */
[----:B------:R-:W4:Y:S01]  /*53b0*/  LDL R28, [R1+0xa8] ;  /* 0x0000a800011c7983 */ /* 0x000f220000100800 */
[----:B0-----:R-:W-:-:S04]  /*53c0*/  @P1 IMAD.WIDE.U32 R18, R13, 0x20, R10 ;  /* 0x000000200d121825 */ /* 0x001fc800078e000a */
[----:B------:R-:W-:Y:S01]  /*53d0*/  @P1 IMAD.WIDE.U32 R16, R13, 0x20, R8 ;  /* 0x000000200d101825 */ /* 0x000fe200078e0008 */
[----:B------:R-:W-:Y:S01]  /*53e0*/  ISETP.GE.U32.AND P0, PT, R27, 0x80, PT ;  /* 0x000000801b00780c */ /* 0x000fe20003f06070 */
[----:B------:R-:W0:Y:S02]  /*53f0*/  LDC.64 R8, c[0x0][0x3d0] ;  /* 0x0000f400ff087b82 */ /* 0x000e240000000a00 */
[C---:B---3--:R-:W-:Y:S01]  /*5400*/  @P1 IMAD.WIDE.U32 R20, R13.reuse, 0x20, R6 ;  /* 0x000000200d141825 */ /* 0x048fe200078e0006 */
[----:B------:R-:W5:Y:S04]  /*5410*/  @P1 LD.E.128 R184, desc[UR6][R16.64] ;  /* 0x0000000610b81980 */ /* 0x000f68000c101d00 */
[----:B--2---:R1:W-:Y:S01]  /*5420*/  @P1 STL.64 [R1+0x140], R56 ;  /* 0x0001403801001387 */ /* 0x0043e20000100a00 */
[----:B------:R-:W-:Y:S01]  /*5430*/  @P1 VIADD R13, R13, 0x20 ;  /* 0x000000200d0d1836 */ /* 0x000fe20000000000 */
[----:B------:R-:W2:Y:S02]  /*5440*/  LDC.64 R10, c[0x0][0x3d8] ;  /* 0x0000f600ff0a7b82 */ /* 0x000ea40000000a00 */
[----:B------:R3:W-:Y:S04]  /*5450*/  @P1 STL.64 [R1+0x148], R58 ;  /* 0x0001483a01001387 */ /* 0x0007e80000100a00 */
[----:B------:R2:W5:Y:S02]  /*5460*/  @P1 LD.E.128 R188, desc[UR6][R16.64+0x10] ;  /* 0x0000100610bc1980 */ /* 0x000564000c101d00 */
[----:B------:R-:W2:Y:S01]  /*5470*/  @P0 LDC.64 R6, c[0x0][0x438] ;  /* 0x00010e00ff060b82 */ /* 0x000ea20000000a00 */
[----:B-1----:R-:W-:Y:S01]  /*5480*/  IMAD.MOV.U32 R56, RZ, RZ, R51 ;  /* 0x000000ffff387224 */ /* 0x002fe200078e0033 */
[----:B------:R-:W-:Y:S01]  /*5490*/  MOV R57, R50 ;  /* 0x0000003200397202 */ /* 0x000fe20000000f00 */
[----:B------:R-:W5:Y:S01]  /*54a0*/  @P1 LD.E.128 R80, desc[UR6][R20.64] ;  /* 0x0000000614501980 */ /* 0x000f62000c101d00 */
[----:B---3--:R-:W-:-:S02]  /*54b0*/  IMAD.MOV.U32 R58, RZ, RZ, R49 ;  /* 0x000000ffff3a7224 */ /* 0x008fc400078e0031 */
[----:B------:R-:W-:Y:S01]  /*54c0*/  IMAD.MOV.U32 R59, RZ, RZ, R48 ;  /* 0x000000ffff3b7224 */ /* 0x000fe200078e0030 */
[----:B------:R1:W5:Y:S05]  /*54d0*/  @P1 LD.E.128 R84, desc[UR6][R20.64+0x10] ;  /* 0x0000100614541980 */ /* 0x00036a000c101d00 */
[----:B------:R-:W3:Y:S01]  /*54e0*/  @P1 LDG.E.128 R56, desc[UR6][R18.64] ;  /* 0x0000000612381981 */ /* 0x000ee2000c1e1d00 */
[----:B------:R-:W-:Y:S01]  /*54f0*/  MOV R51, R47 ;  /* 0x0000002f00337202 */ /* 0x000fe20000000f00 */
        /* <DEDUP_REMOVED lines=8> */
[----:B----4-:R-:W-:Y:S01]  /*5580*/  MOV R34, R28 ;  /* 0x0000001c00227202 */ /* 0x010fe20000000f00 */
[----:B------:R-:W-:Y:S01]  /*5590*/  IMAD.MOV.U32 R43, RZ, RZ, R35 ;  /* 0x000000ffff2b7224 */ /* 0x000fe200078e0023 */
[----:B------:R-:W4:Y:S01]  /*55a0*/  LDL R28, [R1+0xf0] ;  /* 0x0000f000011c7983 */ /* 0x000f220000100800 */
[----:B------:R-:W-:Y:S01]  /*55b0*/  IMAD.MOV.U32 R41, RZ, RZ, R33 ;  /* 0x000000ffff297224 */ /* 0x000fe200078e0021 */
[----:B------:R-:W-:Y:S01]  /*55c0*/  MOV R33, R31 ;  /* 0x0000001f00217202 */ /* 0x000fe20000000f00 */
[----:B------:R-:W-:Y:S01]  /*55d0*/  IMAD.MOV.U32 R40, RZ, RZ, R32 ;  /* 0x000000ffff287224 */ /* 0x000fe200078e0020 */
[----:B------:R-:W2:Y:S01]  /*55e0*/  LDL R31, [R1+0xf4] ;  /* 0x0000f400011f7983 */ /* 0x000ea20000100800 */
[----:B------:R-:W-:-:S02]  /*55f0*/  IMAD.MOV.U32 R32, RZ, RZ, R30 ;  /* 0x000000ffff207224 */ /* 0x000fc400078e001e */
[----:B------:R-:W-:Y:S01]  /*5600*/  IMAD.MOV.U32 R35, RZ, RZ, R29 ;  /* 0x000000ffff237224 */ /* 0x000fe200078e001d */
[----:B------:R-:W4:Y:S04]  /*5610*/  LDL R30, [R1+0xf8] ;  /* 0x0000f800011e7983 */ /* 0x000f280000100800 */
[----:B------:R-:W2:Y:S04]  /*5620*/  LDL R29, [R1+0xfc] ;  /* 0x0000fc00011d7983 */ /* 0x000ea80000100800 */
        /* <DEDUP_REMOVED lines=15> */
[----:B--2---:R-:W-:Y:S01]  /*5720*/  MOV R41, R29 ;  /* 0x0000001d00297202 */ /* 0x004fe20000000f00 */
[----:B------:R-:W-:-:S02]  /*5730*/  IMAD.MOV.U32 R43, RZ, RZ, R31 ;  /* 0x000000ffff2b7224 */ /* 0x000fc400078e001f */
[----:B----4-:R-:W-:Y:S01]  /*5740*/  IMAD.MOV.U32 R42, RZ, RZ, R30 ;  /* 0x000000ffff2a7224 */ /* 0x010fe200078e001e */
[----:B------:R-:W-:Y:S01]  /*5750*/  MOV R30, R22 ;  /* 0x00000016001e7202 */ /* 0x000fe20000000f00 */
[----:B------:R-:W-:Y:S01]  /*5760*/  IMAD.MOV.U32 R40, RZ, RZ, R28 ;  /* 0x000000ffff287224 */ /* 0x000fe200078e001c */
[----:B------:R-:W2:Y:S01]  /*5770*/  LDL R22, [R1+0x78] ;  /* 0x0000780001167983 */ /* 0x000ea20000100800 */
[----:B------:R-:W-:Y:S02]  /*5780*/  IMAD.MOV.U32 R31, RZ, RZ, R23 ;  /* 0x000000ffff1f7224 */ /* 0x000fe400078e0017 */
[----:B------:R-:W-:Y:S01]  /*5790*/  IMAD.MOV.U32 R29, RZ, RZ, R12 ;  /* 0x000000ffff1d7224 */ /* 0x000fe200078e000c */
[----:B------:R-:W4:Y:S01]  /*57a0*/  LDL R23, [R1+0x74] ;  /* 0x0000740001177983 */ /* 0x000f220000100800 */
[----:B------:R-:W-:-:S03]  /*57b0*/  IMAD.MOV.U32 R28, RZ, RZ, R4 ;  /* 0x000000ffff1c7224 */ /* 0x000fc600078e0004 */
[----:B------:R-:W4:Y:S04]  /*57c0*/  LDL R12, [R1+0x7c] ;  /* 0x00007c00010c7983 */ /* 0x000f280000100800 */
[----:B------:R-:W4:Y:S01]  /*57d0*/  LDL R4, [R1+0x70] ;  /* 0x0000700001047983 */ /* 0x000f220000100800 */
[----:B------:R-:W-:Y:S02]  /*57e0*/  @P0 IMAD.WIDE.U32 R14, R13, 0x20, R8 ;  /* 0x000000200d0e0825 */ /* 0x000fe400078e0008 */
[----:B------:R-:W1:Y:S01]  /*57f0*/  @P0 LDC.64 R8, c[0x0][0x440] ;  /* 0x00011000ff080b82 */ /* 0x000e620000000a00 */
[----:B---3--:R0:W-:Y:S04]  /*5800*/  @P1 STL.64 [R1+0x120], R56 ;  /* 0x0001203801001387 */ /* 0x0081e80000100a00 */
[----:B------:R3:W-:Y:S01]  /*5810*/  @P1 STL.64 [R1+0x128], R58 ;  /* 0x0001283a01001387 */ /* 0x0007e20000100a00 */
[----:B0-----:R-:W-:Y:S01]  /*5820*/  MOV R56, R51 ;  /* 0x0000003300387202 */ /* 0x001fe20000000f00 */
[----:B------:R-:W-:-:S02]  /*5830*/  IMAD.MOV.U32 R57, RZ, RZ, R50 ;  /* 0x000000ffff397224 */ /* 0x000fc400078e0032 */
[----:B---3--:R-:W-:Y:S01]  /*5840*/  IMAD.MOV.U32 R58, RZ, RZ, R49 ;  /* 0x000000ffff3a7224 */ /* 0x008fe200078e0031 */
        /* <DEDUP_REMOVED lines=11> */
[----:B------:R-:W4:Y:S01]  /*5900*/  LDL R28, [R1+0x80] ;  /* 0x00008000011c7983 */ /* 0x000f220000100800 */
[----:B------:R-:W-:-:S02]  /*5910*/  IMAD.MOV.U32 R47, RZ, RZ, R40 ;  /* 0x000000ffff2f7224 */ /* 0x000fc400078e0028 */
[----:B------:R-:W-:Y:S01]  /*5920*/  IMAD.MOV.U32 R41, RZ, RZ, R30 ;  /* 0x000000ffff297224 */ /* 0x000fe200078e001e */
[----:B------:R-:W2:Y:S01]  /*5930*/  LDL R31, [R1+0x84] ;  /* 0x00008400011f7983 */ /* 0x000ea20000100800 */
[----:B------:R-:W-:-:S03]  /*5940*/  IMAD.MOV.U32 R40, RZ, RZ, R29 ;  /* 0x000000ffff287224 */ /* 0x000fc600078e001d */
[----:B------:R-:W4:Y:S04]  /*5950*/  LDL R29, [R1+0x8c] ;  /* 0x00008c00011d7983 */ /* 0x000f280000100800 */
[----:B------:R-:W2:Y:S04]  /*5960*/  LDL R30, [R1+0x88] ;  /* 0x00008800011e7983 */ /* 0x000ea80000100800 */
[----:B---3--:R0:W-:Y:S04]  /*5970*/  @P0 STL.64 [R1+0x110], R56 ;  /* 0x0001103801000387 */ /* 0x0081e80000100a00 */
[----:B------:R3:W-:Y:S01]  /*5980*/  @P0 STL.64 [R1+0x118], R58 ;  /* 0x0001183a01000387 */ /* 0x0007e20000100a00 */
[----:B0-----:R-:W-:Y:S01]  /*5990*/  IMAD.MOV.U32 R56, RZ, RZ, R51 ;  /* 0x000000ffff387224 */ /* 0x001fe200078e0033 */
[----:B------:R-:W-:Y:S01]  /*59a0*/  MOV R57, R50 ;  /* 0x0000003200397202 */ /* 0x000fe20000000f00 */
[----:B---3--:R-:W-:-:S02]  /*59b0*/  IMAD.MOV.U32 R58, RZ, RZ, R49 ;  /* 0x000000ffff3a7224 */ /* 0x008fc400078e0031 */
[----:B------:R-:W-:-:S06]  /*59c0*/  IMAD.MOV.U32 R59, RZ, RZ, R48 ;  /* 0x000000ffff3b7224 */ /* 0x000fcc00078e0030 */
[----:B------:R-:W3:Y:S01]  /*59d0*/  @P0 LDG.E.128 R56, desc[UR6][R14.64+0x10] ;  /* 0x000010060e380981 */ /* 0x000ee2000c1e1d00 */
        /* <DEDUP_REMOVED lines=12> */
[----:B------:R-:W2:Y:S01]  /*5aa0*/  LDL R2, [R1+0x50] ;  /* 0x0000500001027983 */ /* 0x000ea20000100800 */
[----:B------:R-:W-:Y:S02]  /*5ab0*/  IMAD.MOV.U32 R40, RZ, RZ, R36 ;  /* 0x000000ffff287224 */ /* 0x000fe400078e0024 */
[----:B------:R-:W-:Y:S01]  /*5ac0*/  IMAD.MOV.U32 R38, RZ, RZ, R0 ;  /* 0x000000ffff267224 */ /* 0x000fe200078e0000 */
[----:B------:R-:W4:Y:S04]  /*5ad0*/  LDL R37, [R1+0xc8] ;  /* 0x0000c80001257983 */ /* 0x000f280000100800 */
[----:B------:R-:W2:Y:S04]  /*5ae0*/  LDL R36, [R1+0xcc] ;  /* 0x0000cc0001247983 */ /* 0x000ea80000100800 */
[----:B------:R-:W2:Y:S01]  /*5af0*/  LDL R0, [R1+0x54] ;  /* 0x0000540001007983 */ /* 0x000ea20000100800 */
[----:B------:R-:W-:-:S04]  /*5b00*/  @P0 IMAD.WIDE.U32 R18, R13, 0x20, R10 ;  /* 0x000000200d120825 */ /* 0x000fc800078e000a */
[----:B------:R-:W-:Y:S01]  /*5b10*/  @P0 IMAD.WIDE.U32 R16, R13, 0x20, R6 ;  /* 0x000000200d100825 */ /* 0x000fe200078e0006 */
[----:B------:R-:W-:Y:S01]  /*5b20*/  ISETP.GE.U32.AND P1, PT, R27, 0xa0, PT ;  /* 0x000000a01b00780c */ /* 0x000fe20003f26070 */
[----:B------:R-:W0:Y:S02]  /*5b30*/  LDC.64 R6, c[0x0][0x3d0] ;  /* 0x0000f400ff067b82 */ /* 0x000e240000000a00 */
[C---:B-1----:R-:W-:Y:S01]  /*5b40*/  @P0 IMAD.WIDE.U32 R20, R13.reuse, 0x20, R8 ;  /* 0x000000200d140825 */ /* 0x042fe200078e0008 */
[----:B------:R-:W5:Y:S04]  /*5b50*/  @P0 LD.E.128 R192, desc[UR6][R16.64] ;  /* 0x0000000610c00980 */ /* 0x000f68000c101d00 */
[----:B---3--:R1:W-:Y:S01]  /*5b60*/  @P0 STL.64 [R1+0x100], R56 ;  /* 0x0001003801000387 */ /* 0x0083e20000100a00 */
[----:B------:R-:W-:Y:S01]  /*5b70*/  @P0 VIADD R13, R13, 0x20 ;  /* 0x000000200d0d0836 */ /* 0x000fe20000000000 */
[----:B------:R-:W3:Y:S02]  /*5b80*/  LDC.64 R10, c[0x0][0x3d8] ;  /* 0x0000f600ff0a7b82 */ /* 0x000ee40000000a00 */
[----:B------:R0:W-:Y:S04]  /*5b90*/  @P0 STL.64 [R1+0x108], R58 ;  /* 0x0001083a01000387 */ /* 0x0001e80000100a00 */
[----:B------:R3:W5:Y:S02]  /*5ba0*/  @P0 LD.E.128 R196, desc[UR6][R16.64+0x10] ;  /* 0x0000100610c40980 */ /* 0x000764000c101d00 */
[----:B------:R-:W3:Y:S01]  /*5bb0*/  @P1 LDC.64 R8, c[0x0][0x438] ;  /* 0x00010e00ff081b82 */ /* 0x000ee20000000a00 */
[----:B-1----:R-:W-:Y:S01]  /*5bc0*/  IMAD.MOV.U32 R56, RZ, RZ, R51 ;  /* 0x000000ffff387224 */ /* 0x002fe200078e0033 */
[----:B------:R-:W-:Y:S01]  /*5bd0*/  MOV R57, R50 ;  /* 0x0000003200397202 */ /* 0x000fe20000000f00 */
[----:B------:R-:W5:Y:S01]  /*5be0*/  @P0 LD.E.128 R88, desc[UR6][R20.64] ;  /* 0x0000000614580980 */ /* 0x000f62000c101d00 */
[----:B0-----:R-:W-:-:S02]  /*5bf0*/  IMAD.MOV.U32 R58, RZ, RZ, R49 ;  /* 0x000000ffff3a7224 */ /* 0x001fc400078e0031 */
        /* <DEDUP_REMOVED lines=12> */
[----:B------:R-:W3:Y:S01]  /*5cc0*/  LDL R38, [R1+0xb4] ;  /* 0x0000b40001267983 */ /* 0x000ee20000100800 */
[----:B------:R-:W-:Y:S02]  /*5cd0*/  IMAD.MOV.U32 R43, RZ, RZ, R39 ;  /* 0x000000ffff2b7224 */ /* 0x000fe400078e0027 */
[----:B----4-:R-:W-:Y:S01]  /*5ce0*/  IMAD.MOV.U32 R41, RZ, RZ, R37 ;  /* 0x000000ffff297224 */ /* 0x010fe200078e0025 */
[----:B------:R-:W4:Y:S01]  /*5cf0*/  LDL R39, [R1+0xb0] ;  /* 0x0000b00001277983 */ /* 0x000f220000100800 */
[----:B--2---:R-:W-:-:S03]  /*5d00*/  IMAD.MOV.U32 R40, RZ, RZ, R36 ;  /* 0x000000ffff287224 */ /* 0x004fc600078e0024 */
[----:B------:R-:W2:Y:S04]  /*5d10*/  LDL R37, [R1+0xb8] ;  /* 0x0000b80001257983 */ /* 0x000ea80000100800 */
[----:B------:R-:W2:Y:S04]  /*5d20*/  LDL R36, [R1+0xbc] ;  /* 0x0000bc0001247983 */ /* 0x000ea80000100800 */
[----:B---3--:R1:W-:Y:S04]  /*5d30*/  @P0 STL.64 [R1+0xf0], R56 ;  /* 0x0000f03801000387 */ /* 0x0083e80000100a00 */
[----:B------:R3:W-:Y:S01]  /*5d40*/  @P0 STL.64 [R1+0xf8], R58 ;  /* 0x0000f83a01000387 */ /* 0x0007e20000100a00 */
[----:B-1----:R-:W-:Y:S01]  /*5d50*/  MOV R56, R51 ;  /* 0x0000003300387202 */ /* 0x002fe20000000f00 */
        /* <DEDUP_REMOVED lines=10> */
[----:B----4-:R-:W-:Y:S01]  /*5e00*/  MOV R43, R39 ;  /* 0x00000027002b7202 */ /* 0x010fe20000000f00 */
[----:B------:R-:W-:Y:S02]  /*5e10*/  IMAD.MOV.U32 R45, RZ, RZ, R41 ;  /* 0x000000ffff2d7224 */ /* 0x000fe400078e0029 */
[----:B------:R-:W-:Y:S01]  /*5e20*/  IMAD.MOV.U32 R44, RZ, RZ, R40 ;  /* 0x000000ffff2c7224 */ /* 0x000fe200078e0028 */
[----:B--2---:R-:W-:Y:S01]  /*5e30*/  MOV R40, R36 ;  /* 0x0000002400287202 */ /* 0x004fe20000000f00 */
        /* <DEDUP_REMOVED lines=10> */
[----:B------:R-:W-:-:S02]  /*5ee0*/  @P1 IMAD.WIDE.U32 R14, R13, 0x20, R6 ;  /* 0x000000200d0e1825 */ /* 0x000fc400078e0006 */
[----:B------:R-:W0:Y:S01]  /*5ef0*/  @P1 LDC.64 R6, c[0x0][0x440] ;  /* 0x00011000ff061b82 */ /* 0x000e220000000a00 */
[----:B---3--:R1:W-:Y:S04]  /*5f00*/  @P0 STL.64 [R1+0xe0], R56 ;  /* 0x0000e03801000387 */ /* 0x0083e80000100a00 */
[----:B------:R3:W-:Y:S01]  /*5f10*/  @P0 STL.64 [R1+0xe8], R58 ;  /* 0x0000e83a01000387 */ /* 0x0007e20000100a00 */
[----:B-1----:R-:W-:Y:S01]  /*5f20*/  IMAD.MOV.U32 R56, RZ, RZ, R51 ;  /* 0x000000ffff387224 */ /* 0x002fe200078e0033 */
[----:B------:R-:W-:Y:S01]  /*5f30*/  MOV R57, R50 ;  /* 0x0000003200397202 */ /* 0x000fe20000000f00 */
[----:B---3--:R-:W-:Y:S02]  /*5f40*/  IMAD.MOV.U32 R58, RZ, RZ, R49 ;  /* 0x000000ffff3a7224 */ /* 0x008fe400078e0031 */
        /* <DEDUP_REMOVED lines=12> */
[----:B----4-:R-:W-:Y:S01]  /*6010*/  MOV R39, R35 ;  /* 0x0000002300277202 */ /* 0x010fe20000000f00 */
[----:B------:R-:W-:Y:S01]  /*6020*/  IMAD.MOV.U32 R41, RZ, RZ, R37 ;  /* 0x000000ffff297224 */ /* 0x000fe200078e0025 */
[----:B------:R-:W4:Y:S01]  /*6030*/  LDL R35, [R1+0x94] ;  /* 0x0000940001237983 */ /* 0x000f220000100800 */
[----:B------:R-:W-:Y:S01]  /*6040*/  IMAD.MOV.U32 R40, RZ, RZ, R36 ;  /* 0x000000ffff287224 */ /* 0x000fe200078e0024 */
[----:B--2---:R-:W-:Y:S01]  /*6050*/  MOV R36, R32 ;  /* 0x0000002000247202 */ /* 0x004fe20000000f00 */
[----:B------:R-:W-:Y:S01]  /*6060*/  IMAD.MOV.U32 R38, RZ, RZ, R34 ;  /* 0x000000ffff267224 */ /* 0x000fe200078e0022 */
[----:B------:R-:W2:Y:S01]  /*6070*/  LDL R32, [R1+0x90] ;  /* 0x0000900001207983 */ /* 0x000ea20000100800 */
[----:B------:R-:W-:-:S03]  /*6080*/  IMAD.MOV.U32 R37, RZ, RZ, R33 ;  /* 0x000000ffff257224 */ /* 0x000fc600078e0021 */
[----:B------:R-:W2:Y:S04]  /*6090*/  LDL R34, [R1+0x98] ;  /* 0x0000980001227983 */ /* 0x000ea80000100800 */
[----:B------:R-:W2:Y:S04]  /*60a0*/  LDL R33, [R1+0x9c] ;  /* 0x00009c0001217983 */ /* 0x000ea80000100800 */
[----:B---3--:R1:W-:Y:S04]  /*60b0*/  @P1 STL.64 [R1+0xd0], R56 ;  /* 0x0000d03801001387 */ /* 0x0083e80000100a00 */
[----:B------:R3:W-:Y:S01]  /*60c0*/  @P1 STL.64 [R1+0xd8], R58 ;  /* 0x0000d83a01001387 */ /* 0x0007e20000100a00 */
[----:B-1----:R-:W-:Y:S01]  /*60d0*/  IMAD.MOV.U32 R56, RZ, RZ, R51 ;  /* 0x000000ffff387224 */ /* 0x002fe200078e0033 */
        /* <DEDUP_REMOVED lines=15> */
[----:B------:R-:W-:Y:S02]  /*61d0*/  IMAD.MOV.U32 R41, RZ, RZ, R37 ;  /* 0x000000ffff297224 */ /* 0x000fe400078e0025 */
[----:B------:R-:W-:Y:S01]  /*61e0*/  IMAD.MOV.U32 R40, RZ, RZ, R36 ;  /* 0x000000ffff287224 */ /* 0x000fe200078e0024 */
[----:B--2---:R-:W-:Y:S01]  /*61f0*/  MOV R36, R32 ;  /* 0x0000002000247202 */ /* 0x004fe20000000f00 */
        /* <DEDUP_REMOVED lines=10> */
[----:B------:R-:W4:Y:S01]  /*62a0*/  LDL R23, [R1+0x24] ;  /* 0x0000240001177983 */ /* 0x000f220000100800 */
[----:B------:R-:W-:-:S03]  /*62b0*/  IMAD.MOV.U32 R28, RZ, RZ, R4 ;  /* 0x000000ffff1c7224 */ /* 0x000fc600078e0004 */
[----:B------:R-:W2:Y:S04]  /*62c0*/  LDL R12, [R1+0x2c] ;  /* 0x00002c00010c7983 */ /* 0x000ea80000100800 */
[----:B------:R-:W2:Y:S01]  /*62d0*/  LDL R4, [R1+0x20] ;  /* 0x0000200001047983 */ /* 0x000ea20000100800 */
[----:B------:R-:W-:-:S04]  /*62e0*/  @P1 IMAD.WIDE.U32 R18, R13, 0x20, R10 ;  /* 0x000000200d121825 */ /* 0x000fc800078e000a */
[----:B------:R-:W-:Y:S01]  /*62f0*/  @P1 IMAD.WIDE.U32 R16, R13, 0x20, R8 ;  /* 0x000000200d101825 */ /* 0x000fe200078e0008 */
[----:B------:R-:W-:Y:S01]  /*6300*/  ISETP.GE.U32.AND P0, PT, R27, 0xc0, PT ;  /* 0x000000c01b00780c */ /* 0x000fe20003f06070 */
[----:B------:R-:W1:Y:S02]  /*6310*/  LDC.64 R8, c[0x0][0x3d0] ;  /* 0x0000f400ff087b82 */ /* 0x000e640000000a00 */
[C---:B0-----:R-:W-:Y:S01]  /*6320*/  @P1 IMAD.WIDE.U32 R20, R13.reuse, 0x20, R6 ;  /* 0x000000200d141825 */ /* 0x041fe200078e0006 */
[----:B---3--:R0:W-:Y:S01]  /*6330*/  @P1 STL.64 [R1+0xc0], R56 ;  /* 0x0000c03801001387 */ /* 0x0081e20000100a00 */
[----:B------:R-:W-:-:S08]  /*6340*/  @P1 IADD3 R13, PT, PT, R13, 0x20, RZ ;  /* 0x000000200d0d1810 */ /* 0x000fd00007ffe0ff */
[----:B------:R-:W3:Y:S01]  /*6350*/  @P0 LDC.64 R6, c[0x0][0x438] ;  /* 0x00010e00ff060b82 */ /* 0x000ee20000000a00 */
[----:B------:R1:W-:Y:S04]  /*6360*/  @P1 STL.64 [R1+0xc8], R58 ;  /* 0x0000c83a01001387 */ /* 0x0003e80000100a00 */
[----:B------:R-:W5:Y:S03]  /*6370*/  @P1 LD.E.128 R132, desc[UR6][R20.64] ;  /* 0x0000000614841980 */ /* 0x000f66000c101d00 */
[----:B------:R-:W3:Y:S01]  /*6380*/  LDC.64 R10, c[0x0][0x3d8] ;  /* 0x0000f600ff0a7b82 */ /* 0x000ee20000000a00 */
[----:B0-----:R-:W-:Y:S01]  /*6390*/  MOV R56, R51 ;  /* 0x0000003300387202 */ /* 0x001fe20000000f00 */
[----:B------:R-:W-:Y:S01]  /*63a0*/  IMAD.MOV.U32 R57, RZ, RZ, R50 ;  /* 0x000000ffff397224 */ /* 0x000fe200078e0032 */
[----:B------:R0:W5:Y:S01]  /*63b0*/  @P1 LD.E.128 R136, desc[UR6][R20.64+0x10] ;  /* 0x0000100614881980 */ /* 0x000162000c101d00 */
[----:B-1----:R-:W-:Y:S01]  /*63c0*/  IMAD.MOV.U32 R58, RZ, RZ, R49 ;  /* 0x000000ffff3a7224 */ /* 0x002fe200078e0031 */
[----:B------:R-:W-:-:S02]  /*63d0*/  MOV R59, R48 ;  /* 0x00000030003b7202 */ /* 0x000fc40000000f00 */
[----:B------:R-:W5:Y:S04]  /*63e0*/  @P1 LD.E.128 R200, desc[UR6][R16.64] ;  /* 0x0000000610c81980 */ /* 0x000f68000c101d00 */
[----:B------:R3:W5:Y:S04]  /*63f0*/  @P1 LD.E.128 R204, desc[UR6][R16.64+0x10] ;  /* 0x0000100610cc1980 */ /* 0x000768000c101d00 */
        /* <DEDUP_REMOVED lines=12> */
[----:B------:R-:W-:Y:S02]  /*64c0*/  IMAD.MOV.U32 R41, RZ, RZ, R38 ;  /* 0x000000ffff297224 */ /* 0x000fe400078e0026 */
[----:B------:R-:W-:Y:S01]  /*64d0*/  IMAD.MOV.U32 R40, RZ, RZ, R37 ;  /* 0x000000ffff287224 */ /* 0x000fe200078e0025 */
[----:B------:R-:W-:Y:S01]  /*64e0*/  MOV R33, R30 ;  /* 0x0000001e00217202 */ /* 0x000fe20000000f00 */
[----:B------:R-:W-:Y:S02]  /*64f0*/  IMAD.MOV.U32 R38, RZ, RZ, R35 ;  /* 0x000000ffff267224 */ /* 0x000fe400078e0023 */
[----:B------:R-:W-:Y:S02]  /*6500*/  IMAD.MOV.U32 R37, RZ, RZ, R34 ;  /* 0x000000ffff257224 */ /* 0x000fe400078e0022 */
[----:B------:R-:W-:-:S02]  /*6510*/  IMAD.MOV.U32 R39, RZ, RZ, R32 ;  /* 0x000000ffff277224 */ /* 0x000fc400078e0020 */
[----:B------:R-:W-:Y:S02]  /*6520*/  IMAD.MOV.U32 R34, RZ, RZ, R31 ;  /* 0x000000ffff227224 */ /* 0x000fe400078e001f */
[----:B------:R-:W-:Y:S01]  /*6530*/  IMAD.MOV.U32 R32, RZ, RZ, R29 ;  /* 0x000000ffff207224 */ /* 0x000fe200078e001d */
[----:B----4-:R-:W-:Y:S01]  /*6540*/  MOV R29, R23 ;  /* 0x00000017001d7202 */ /* 0x010fe20000000f00 */
[----:B------:R-:W-:Y:S01]  /*6550*/  IMAD.MOV.U32 R35, RZ, RZ, R28 ;  /* 0x000000ffff237224 */ /* 0x000fe200078e001c */
[----:B--2---:R-:W-:Y:S01]  /*6560*/  MOV R28, R4 ;  /* 0x00000004001c7202 */ /* 0x004fe20000000f00 */
[----:B------:R-:W-:Y:S01]  /*6570*/  IMAD.MOV.U32 R30, RZ, RZ, R22 ;  /* 0x000000ffff1e7224 */ /* 0x000fe200078e0016 */
[----:B------:R-:W2:Y:S01]  /*6580*/  LDL R4, [R1+0x4c] ;  /* 0x00004c0001047983 */ /* 0x000ea20000100800 */
[----:B------:R-:W-:-:S03]  /*6590*/  IMAD.MOV.U32 R31, RZ, RZ, R12 ;  /* 0x000000ffff1f7224 */ /* 0x000fc600078e000c */
[----:B------:R-:W4:Y:S04]  /*65a0*/  LDL R22, [R1+0x44] ;  /* 0x0000440001167983 */ /* 0x000f280000100800 */
[----:B------:R-:W2:Y:S04]  /*65b0*/  LDL R12, [R1+0x48] ;  /* 0x00004800010c7983 */ /* 0x000ea80000100800 */
[----:B------:R-:W2:Y:S04]  /*65c0*/  LDL R23, [R1+0x40] ;  /* 0x0000400001177983 */ /* 0x000ea80000100800 */
[----:B---3--:R1:W-:Y:S04]  /*65d0*/  @P1 STL.64 [R1+0xb0], R56 ;  /* 0x0000b03801001387 */ /* 0x0083e80000100a00 */
[----:B------:R3:W-:Y:S01]  /*65e0*/  @P1 STL.64 [R1+0xb8], R58 ;  /* 0x0000b83a01001387 */ /* 0x0007e20000100a00 */
[----:B-1----:R-:W-:-:S02]  /*65f0*/  IMAD.MOV.U32 R56, RZ, RZ, R51 ;  /* 0x000000ffff387224 */ /* 0x002fc400078e0033 */
[----:B------:R-:W-:Y:S01]  /*6600*/  IMAD.MOV.U32 R57, RZ, RZ, R50 ;  /* 0x000000ffff397224 */ /* 0x000fe200078e0032 */
[----:B---3--:R-:W-:Y:S01]  /*6610*/  MOV R58, R49 ;  /* 0x00000031003a7202 */ /* 0x008fe20000000f00 */
[----:B------:R-:W-:-:S06]  /*6620*/  IMAD.MOV.U32 R59, RZ, RZ, R48 ;  /* 0x000000ffff3b7224 */ /* 0x000fcc00078e0030 */
[----:B------:R-:W3:Y:S01]  /*6630*/  @P1 LDG.E.128 R56, desc[UR6][R18.64+0x10] ;  /* 0x0000100612381981 */ /* 0x000ee2000c1e1d00 */
[----:B------:R-:W-:Y:S01]  /*6640*/  IMAD.MOV.U32 R51, RZ, RZ, R43 ;  /* 0x000000ffff337224 */ /* 0x000fe200078e002b */
[----:B------:R-:W-:Y:S01]  /*6650*/  MOV R50, R42 ;  /* 0x0000002a00327202 */ /* 0x000fe20000000f00 */
[----:B------:R-:W-:Y:S01]  /*6660*/  IMAD.MOV.U32 R42, RZ, RZ, R38 ;  /* 0x000000ffff2a7224 */ /* 0x000fe200078e0026 */
[----:B------:R-:W-:Y:S01]  /*6670*/  MOV R43, R39 ;  /* 0x00000027002b7202 */ /* 0x000fe20000000f00 */
[----:B------:R-:W-:Y:S02]  /*6680*/  IMAD.MOV.U32 R39, RZ, RZ, R35 ;  /* 0x000000ffff277224 */ /* 0x000fe400078e0023 */
[----:B------:R-:W-:Y:S02]  /*6690*/  IMAD.MOV.U32 R38, RZ, RZ, R34 ;  /* 0x000000ffff267224 */ /* 0x000fe400078e0022 */
[----:B------:R-:W-:Y:S02]  /*66a0*/  IMAD.MOV.U32 R49, RZ, RZ, R41 ;  /* 0x000000ffff317224 */ /* 0x000fe400078e0029 */
[----:B------:R-:W-:Y:S01]  /*66b0*/  IMAD.MOV.U32 R48, RZ, RZ, R40 ;  /* 0x000000ffff307224 */ /* 0x000fe200078e0028 */
[----:B----4-:R-:W-:Y:S01]  /*66c0*/  MOV R34, R22 ;  /* 0x0000001600227202 */ /* 0x010fe20000000f00 */
[----:B------:R-:W-:Y:S01]  /*66d0*/  IMAD.MOV.U32 R41, RZ, RZ, R37 ;  /* 0x000000ffff297224 */ /* 0x000fe200078e0025 */
[----:B------:R-:W-:Y:S01]  /*66e0*/  MOV R40, R36 ;  /* 0x0000002400287202 */ /* 0x000fe20000000f00 */
[----:B------:R-:W-:Y:S01]  /*66f0*/  IMAD.MOV.U32 R22, RZ, RZ, R0 ;  /* 0x000000ffff167224 */ /* 0x000fe200078e0000 */
[----:B------:R-:W-:Y:S01]  /*6700*/  MOV R37, R33 ;  /* 0x0000002100257202 */ /* 0x000fe20000000f00 */
[----:B------:R-:W-:Y:S01]  /*6710*/  IMAD.MOV.U32 R36, RZ, RZ, R32 ;  /* 0x000000ffff247224 */ /* 0x000fe200078e0020 */
[----:B------:R-:W4:Y:S01]  /*6720*/  LDL R0, [R1+0x34] ;  /* 0x0000340001007983 */ /* 0x000f220000100800 */
[----:B--2---:R-:W-:Y:S01]  /*6730*/  IMAD.MOV.U32 R35, RZ, RZ, R23 ;  /* 0x000000ffff237224 */ /* 0x004fe200078e0017 */
[----:B------:R-:W-:-:S02]  /*6740*/  MOV R23, R2 ;  /* 0x0000000200177202 */ /* 0x000fc40000000f00 */
[----:B------:R-:W2:Y:S01]  /*6750*/  LDL R2, [R1+0x30] ;  /* 0x0000300001027983 */ /* 0x000ea20000100800 */
        /* <DEDUP_REMOVED lines=9> */
[----:B------:R-:W-:Y:S01]  /*67f0*/  MOV R37, R34 ;  /* 0x0000002200257202 */ /* 0x000fe20000000f00 */
[----:B------:R-:W-:-:S02]  /*6800*/  @P0 IMAD.WIDE.U32 R14, R13, 0x20, R8 ;  /* 0x000000200d0e0825 */ /* 0x000fc400078e0008 */
[----:B------:R-:W0:Y:S01]  /*6810*/  @P0 LDC.64 R8, c[0x0][0x440] ;  /* 0x00011000ff080b82 */ /* 0x000e220000000a00 */
[----:B---3--:R1:W-:Y:S04]  /*6820*/  @P1 STL.64 [R1+0xa0], R56 ;  /* 0x0000a03801001387 */ /* 0x0083e80000100a00 */
[----:B------:R3:W-:Y:S04]  /*6830*/  @P1 STL.64 [R1+0xa8], R58 ;  /* 0x0000a83a01001387 */ /* 0x0007e80000100a00 */
[----:B------:R-:W4:Y:S04]  /*6840*/  LDL R34, [R1+0x38] ;  /* 0x0000380001227983 */ /* 0x000f280000100800 */
[----:B------:R-:W4:Y:S01]  /*6850*/  LDL R35, [R1+0x3c] ;  /* 0x00003c0001237983 */ /* 0x000f220000100800 */
[----:B0-----:R-:W-:-:S02]  /*6860*/  @P0 IMAD.WIDE.U32 R20, R13, 0x20, R8 ;  /* 0x000000200d140825 */ /* 0x001fc400078e0008 */
[----:B------:R-:W0:Y:S02]  /*6870*/  LDC.64 R8, c[0x0][0x3d8] ;  /* 0x0000f600ff087b82 */ /* 0x000e240000000a00 */
[----:B------:R-:W-:Y:S01]  /*6880*/  @P0 IMAD.WIDE.U32 R16, R13, 0x20, R6 ;  /* 0x000000200d100825 */ /* 0x000fe200078e0006 */
[----:B------:R-:W-:Y:S01]  /*6890*/  ISETP.GE.U32.AND P1, PT, R27, 0xe0, PT ;  /* 0x000000e01b00780c */ /* 0x000fe20003f26070 */
[----:B------:R-:W5:Y:S04]  /*68a0*/  @P0 LD.E.128 R140, desc[UR6][R20.64] ;  /* 0x00000006148c0980 */ /* 0x000f68000c101d00 */
[----:B------:R-:W4:Y:S01]  /*68b0*/  LDC.64 R6, c[0x0][0x3d0] ;  /* 0x0000f400ff067b82 */ /* 0x000f220000000a00 */
[----:B------:R-:W-:Y:S01]  /*68c0*/  @P0 IMAD.WIDE.U32 R18, R13, 0x20, R10 ;  /* 0x000000200d120825 */ /* 0x000fe200078e000a */
[----:B-1----:R-:W-:Y:S01]  /*68d0*/  MOV R56, R43 ;  /* 0x0000002b00387202 */ /* 0x002fe20000000f00 */
[----:B------:R-:W5:Y:S02]  /*68e0*/  @P0 LD.E.128 R212, desc[UR6][R16.64] ;  /* 0x0000000610d40980 */ /* 0x000f64000c101d00 */
[----:B------:R-:W-:-:S02]  /*68f0*/  IMAD.MOV.U32 R62, RZ, RZ, R49 ;  /* 0x000000ffff3e7224 */ /* 0x000fc400078e0031 */
[----:B------:R-:W-:Y:S01]  /*6900*/  IMAD.MOV.U32 R63, RZ, RZ, R48 ;  /* 0x000000ffff3f7224 */ /* 0x000fe200078e0030 */
[----:B---3--:R-:W-:Y:S01]  /*6910*/  MOV R59, R40 ;  /* 0x00000028003b7202 */ /* 0x008fe20000000f00 */
[----:B------:R-:W-:Y:S01]  /*6920*/  IMAD.MOV.U32 R48, RZ, RZ, R39 ;  /* 0x000000ffff307224 */ /* 0x000fe200078e0027 */
[----:B------:R-:W3:Y:S01]  /*6930*/  @P0 LDG.E.128 R44, desc[UR6][R18.64+0x10] ;  /* 0x00001006122c0981 */ /* 0x000ee2000c1e1d00 */
[----:B------:R-:W-:Y:S01]  /*6940*/  IMAD.MOV.U32 R49, RZ, RZ, R38 ;  /* 0x000000ffff317224 */ /* 0x000fe200078e0026 */
[----:B------:R-:W1:Y:S01]  /*6950*/  @P1 LDC.64 R10, c[0x0][0x438] ;  /* 0x00010e00ff0a1b82 */ /* 0x000e620000000a00 */
[----:B------:R-:W-:Y:S01]  /*6960*/  IMAD.MOV.U32 R57, RZ, RZ, R42 ;  /* 0x000000ffff397224 */ /* 0x000fe200078e002a */
[----:B------:R-:W3:Y:S01]  /*6970*/  @P0 LDG.E.128 R60, desc[UR6][R14.64] ;  /* 0x000000060e3c0981 */ /* 0x000ee2000c1e1d00 */
[----:B------:R-:W-:Y:S02]  /*6980*/  IMAD.MOV.U32 R58, RZ, RZ, R41 ;  /* 0x000000ffff3a7224 */ /* 0x000fe400078e0029 */
[----:B------:R-:W-:Y:S01]  /*6990*/  @P0 VIADD R13, R13, 0x20 ;  /* 0x000000200d0d0836 */ /* 0x000fe20000000000 */
[----:B------:R-:W3:Y:S01]  /*69a0*/  @P0 LDG.E.128 R48, desc[UR6][R18.64] ;  /* 0x0000000612300981 */ /* 0x000ee2000c1e1d00 */
[----:B------:R-:W-:-:S02]  /*69b0*/  IMAD.MOV.U32 R38, RZ, RZ, R33 ;  /* 0x000000ffff267224 */ /* 0x000fc400078e0021 */
[----:B------:R-:W-:Y:S01]  /*69c0*/  IMAD.MOV.U32 R39, RZ, RZ, R32 ;  /* 0x000000ffff277224 */ /* 0x000fe200078e0020 */
[----:B------:R4:W3:Y:S01]  /*69d0*/  @P0 LDG.E.128 R56, desc[UR6][R14.64+0x10] ;  /* 0x000010060e380981 */ /* 0x0008e2000c1e1d00 */
[----:B0-----:R-:W-:-:S03]  /*69e0*/  @P1 IMAD.WIDE.U32 R8, R13, 0x20, R8 ;  /* 0x000000200d081825 */ /* 0x001fc600078e0008 */
[----:B------:R0:W5:Y:S01]  /*69f0*/  @P0 LD.E.128 R216, desc[UR6][R16.64+0x10] ;  /* 0x0000100610d80980 */ /* 0x000162000c101d00 */
[----:B--2---:R-:W-:Y:S02]  /*6a00*/  IMAD.MOV.U32 R32, RZ, RZ, R2 ;  /* 0x000000ffff207224 */ /* 0x004fe400078e0002 */
[----:B----4-:R-:W-:Y:S01]  /*6a10*/  IMAD.MOV.U32 R33, RZ, RZ, R0 ;  /* 0x000000ffff217224 */ /* 0x010fe200078e0000 */
[----:B------:R-:W-:Y:S01]  /*6a20*/  MOV R40, R23 ;  /* 0x0000001700287202 */ /* 0x000fe20000000f00 */
[----:B------:R-:W-:Y:S01]  /*6a30*/  IMAD.MOV.U32 R41, RZ, RZ, R22 ;  /* 0x000000ffff297224 */ /* 0x000fe200078e0016 */
[----:B------:R-:W-:Y:S01]  /*6a40*/  MOV R43, R4 ;  /* 0x00000004002b7202 */ /* 0x000fe20000000f00 */
[C---:B------:R-:W-:Y:S01]  /*6a50*/  @P1 IMAD.WIDE.U32 R14, R13.reuse, 0x20, R6 ;  /* 0x000000200d0e1825 */ /* 0x040fe200078e0006 */
[----:B------:R-:W2:Y:S01]  /*6a60*/  @P1 LDG.E.128 R28, desc[UR6][R8.64+0x10] ;  /* 0x00001006081c1981 */ /* 0x000ea2000c1e1d00 */
[----:B------:R-:W4:Y:S02]  /*6a70*/  @P1 LDC.64 R6, c[0x0][0x440] ;  /* 0x00011000ff061b82 */ /* 0x000f240000000a00 */
[----:B------:R-:W-:Y:S01]  /*6a80*/  IMAD.MOV.U32 R42, RZ, RZ, R12 ;  /* 0x000000ffff2a7224 */ /* 0x000fe200078e000c */
[----:B------:R-:W2:Y:S04]  /*6a90*/  @P1 LDG.E.128 R36, desc[UR6][R14.64+0x10] ;  /* 0x000010060e241981 */ /* 0x000ea8000c1e1d00 */
[----:B------:R0:W5:Y:S04]  /*6aa0*/  @P0 LD.E.128 R144, desc[UR6][R20.64+0x10] ;  /* 0x0000100614900980 */ /* 0x000168000c101d00 */
[----:B------:R-:W2:Y:S01]  /*6ab0*/  @P1 LDG.E.128 R40, desc[UR6][R14.64] ;  /* 0x000000060e281981 */ /* 0x000ea2000c1e1d00 */
[----:B-1----:R-:W-:-:S05]  /*6ac0*/  @P1 IMAD.WIDE.U32 R10, R13, 0x20, R10 ;  /* 0x000000200d0a1825 */ /* 0x002fca00078e000a */
[----:B------:R0:W5:Y:S04]  /*6ad0*/  @P1 LD.E.128 R220, desc[UR6][R10.64] ;  /* 0x000000060adc1980 */ /* 0x000168000c101d00 */
[----:B------:R0:W5:Y:S01]  /*6ae0*/  @P1 LD.E.128 R224, desc[UR6][R10.64+0x10] ;  /* 0x000010060ae01980 */ /* 0x000162000c101d00 */
[----:B----4-:R-:W-:-:S05]  /*6af0*/  @P1 IMAD.WIDE.U32 R6, R13, 0x20, R6 ;  /* 0x000000200d061825 */ /* 0x010fca00078e0006 */
[----:B------:R0:W5:Y:S04]  /*6b00*/  @P1 LD.E.128 R148, desc[UR6][R6.64] ;  /* 0x0000000606941980 */ /* 0x000168000c101d00 */
[----:B------:R0:W5:Y:S04]  /*6b10*/  @P1 LD.E.128 R152, desc[UR6][R6.64+0x10] ;  /* 0x0000100606981980 */ /* 0x000168000c101d00 */
[----:B------:R-:W4:Y:S04]  /*6b20*/  @P1 LDG.E.128 R32, desc[UR6][R8.64] ;  /* 0x0000000608201981 */ /* 0x000f28000c1e1d00 */
        /* <DEDUP_REMOVED lines=9> */
[----:B------:R0:W-:Y:S01]  /*6bc0*/  @P1 STL.64 [R1+0x28], R30 ;  /* 0x0000281e01001387 */ /* 0x0001e20000100a00 */
[----:B------:R-:W-:Y:S01]  /*6bd0*/  ISETP.GE.U32.AND P0, PT, R27, 0x100, PT ;  /* 0x000001001b00780c */ /* 0x000fe20003f06070 */
[----:B------:R-:W-:-:S02]  /*6be0*/  @P1 VIADD R13, R13, 0x20 ;  /* 0x000000200d0d1836 */ /* 0x000fc40000000000 */
[----:B----4-:R0:W-:Y:S04]  /*6bf0*/  @P1 STL.64 [R1+0x30], R32 ;  /* 0x0000302001001387 */ /* 0x0101e80000100a00 */
[----:B------:R0:W-:Y:S04]  /*6c00*/  @P1 STL.64 [R1+0x38], R34 ;  /* 0x0000382201001387 */ /* 0x0001e80000100a00 */
[----:B------:R0:W-:Y:S04]  /*6c10*/  @P1 STL.64 [R1+0x40], R36 ;  /* 0x0000402401001387 */ /* 0x0001e80000100a00 */
[----:B------:R0:W-:Y:S04]  /*6c20*/  @P1 STL.64 [R1+0x48], R38 ;  /* 0x0000482601001387 */ /* 0x0001e80000100a00 */
[----:B------:R0:W-:Y:S04]  /*6c30*/  @P1 STL.64 [R1+0x50], R40 ;  /* 0x0000502801001387 */ /* 0x0001e80000100a00 */
[----:B------:R0:W-:Y:S01]  /*6c40*/  @P1 STL.64 [R1+0x58], R42 ;  /* 0x0000582a01001387 */ /* 0x0001e20000100a00 */
[----:B------:R-:W-:Y:S05]  /*6c50*/  @!P0 BRA `(.L_x_8947) ;  /* 0x0000002400a08947 */ /* 0x000fea0003800000 */
[----:B0-----:R-:W0:Y:S08]  /*6c60*/  LDC.64 R10, c[0x0][0x3d0] ;  /* 0x0000f400ff0a7b82 */ /* 0x001e300000000a00 */
[----:B------:R-:W1:Y:S08]  /*6c70*/  LDC.64 R232, c[0x0][0x440] ;  /* 0x00011000ffe87b82 */ /* 0x000e700000000a00 */
[----:B------:R-:W2:Y:S08]  /*6c80*/  LDC.64 R8, c[0x0][0x438] ;  /* 0x00010e00ff087b82 */ /* 0x000eb00000000a00 */
[----:B------:R-:W3:Y:S01]  /*6c90*/  LDC.64 R6, c[0x0][0x3d8] ;  /* 0x0000f600ff067b82 */ /* 0x000ee20000000a00 */
[----:B0-----:R-:W-:-:S05]  /*6ca0*/  IMAD.WIDE.U32 R10, R13, 0x20, R10 ;  /* 0x000000200d0a7825 */ /* 0x001fca00078e000a */
[----:B------:R-:W4:Y:S01]  /*6cb0*/  LDG.E.128 R16, desc[UR6][R10.64] ;  /* 0x000000060a107981 */ /* 0x000f22000c1e1d00 */
[----:B-1----:R-:W-:-:S05]  /*6cc0*/  IMAD.WIDE.U32 R232, R13, 0x20, R232 ;  /* 0x000000200de87825 */ /* 0x002fca00078e00e8 */
[----:B------:R0:W5:Y:S01]  /*6cd0*/  LD.E.128 R228, desc[UR6][R232.64] ;  /* 0x00000006e8e47980 */ /* 0x000162000c101d00 */
[----:B--2---:R-:W-:-:S05]  /*6ce0*/  IMAD.WIDE.U32 R8, R13, 0x20, R8 ;  /* 0x000000200d087825 */ /* 0x004fca00078e0008 */
[----:B------:R0:W5:Y:S01]  /*6cf0*/  LD.E.128 R236, desc[UR6][R8.64] ;  /* 0x0000000608ec7980 */ /* 0x000162000c101d00 */
[----:B---3--:R-:W-:-:S03]  /*6d00*/  IMAD.WIDE.U32 R6, R13, 0x20, R6 ;  /* 0x000000200d067825 */ /* 0x008fc600078e0006 */
[----:B------:R-:W5:Y:S04]  /*6d10*/  LD.E.128 R232, desc[UR6][R232.64+0x10] ;  /* 0x00001006e8e87980 */ /* 0x000f68000c101d00 */
[----:B------:R-:W2:Y:S04]  /*6d20*/  LDG.E.128 R12, desc[UR6][R10.64+0x10] ;  /* 0x000010060a0c7981 */ /* 0x000ea8000c1e1d00 */
[----:B------:R0:W5:Y:S04]  /*6d30*/  LD.E.128 R240, desc[UR6][R8.64+0x10] ;  /* 0x0000100608f07980 */ /* 0x000168000c101d00 */
[----:B------:R0:W5:Y:S04]  /*6d40*/  LDG.E.128 R248, desc[UR6][R6.64] ;  /* 0x0000000606f87981 */ /* 0x000168000c1e1d00 */
[----:B------:R0:W5:Y:S04]  /*6d50*/  LDG.E.128 R244, desc[UR6][R6.64+0x10] ;  /* 0x0000100606f47981 */ /* 0x000168000c1e1d00 */
[----:B--2---:R0:W-:Y:S04]  /*6d60*/  STL.64 [R1], R12 ;  /* 0x0000000c01007387 */ /* 0x0041e80000100a00 */
[----:B------:R0:W-:Y:S04]  /*6d70*/  STL.64 [R1+0x8], R14 ;  /* 0x0000080e01007387 */ /* 0x0001e80000100a00 */
[----:B----4-:R0:W-:Y:S04]  /*6d80*/  STL.64 [R1+0x10], R16 ;  /* 0x0000101001007387 */ /* 0x0101e80000100a00 */
[----:B------:R0:W-:Y:S01]  /*6d90*/  STL.64 [R1+0x18], R18 ;  /* 0x0000181201007387 */ /* 0x0001e20000100a00 */
[----:B------:R-:W-:Y:S05]  /*6da0*/  BRA `(.L_x_8947) ;  /* 0x00000024004c7947 */ /* 0x000fea0003800000 */
.L_x_8948:
        /* <DEDUP_REMOVED lines=12> */
[----:B------:R-:W3:Y:S02]  /*6e70*/  LDL R51, [R1+0x1c0] ;  /* 0x0001c00001337983 */ /* 0x000ee40000100800 */
        /* <DEDUP_REMOVED lines=35> */
[----:B---3--:R-:W-:Y:S01]  /*70b0*/  MOV R56, R51 ;  /* 0x0000003300387202 */ /* 0x008fe20000000f00 */
[----:B------:R-:W-:Y:S02]  /*70c0*/  IMAD.MOV.U32 R57, RZ, RZ, R50 ;  /* 0x000000ffff397224 */ /* 0x000fe400078e0032 */
[----:B----4-:R-:W-:Y:S01]  /*70d0*/  IMAD.MOV.U32 R51, RZ, RZ, R47 ;  /* 0x000000ffff337224 */ /* 0x010fe200078e002f */
[----:B--2---:R-:W-:Y:S01]  /*70e0*/  MOV R59, R48 ;  /* 0x00000030003b7202 */ /* 0x004fe20000000f00 */
[----:B------:R-:W-:Y:S01]  /*70f0*/  IMAD.MOV.U32 R58, RZ, RZ, R49 ;  /* 0x000000ffff3a7224 */ /* 0x000fe200078e0031 */
[----:B------:R-:W-:Y:S01]  /*7100*/  MOV R49, R45 ;  /* 0x0000002d00317202 */ /* 0x000fe20000000f00 */
[----:B------:R-:W-:-:S02]  /*7110*/  IMAD.MOV.U32 R50, RZ, RZ, R46 ;  /* 0x000000ffff327224 */ /* 0x000fc400078e002e */
[----:B------:R-:W-:Y:S01]  /*7120*/  IMAD.MOV.U32 R48, RZ, RZ, R44 ;  /* 0x000000ffff307224 */ /* 0x000fe200078e002c */
[----:B------:R-:W-:Y:S01]  /*7130*/  MOV R62, R49 ;  /* 0x00000031003e7202 */ /* 0x000fe20000000f00 */
[----:B------:R-:W-:Y:S01]  /*7140*/  IMAD.MOV.U32 R60, RZ, RZ, R51 ;  /* 0x000000ffff3c7224 */ /* 0x000fe200078e0033 */
[----:B------:R-:W-:Y:S01]  /*7150*/  MOV R46, R34 ;  /* 0x00000022002e7202 */ /* 0x000fe20000000f00 */
[----:B------:R-:W-:Y:S01]  /*7160*/  IMAD.MOV.U32 R61, RZ, RZ, R50 ;  /* 0x000000ffff3d7224 */ /* 0x000fe200078e0032 */
[----:B------:R2:W3:Y:S01]  /*7170*/  @P3 LDG.E.128 R56, desc[UR6][R6.64+0x10] ;  /* 0x0000100606383981 */ /* 0x0004e2000c1e1d00 */
[----:B------:R-:W-:Y:S02]  /*7180*/  IMAD.MOV.U32 R63, RZ, RZ, R48 ;  /* 0x000000ffff3f7224 */ /* 0x000fe400078e0030 */
[----:B------:R-:W-:Y:S01]  /*7190*/  IMAD.MOV.U32 R47, RZ, RZ, R35 ;  /* 0x000000ffff2f7224 */ /* 0x000fe200078e0023 */
[----:B------:R-:W-:Y:S01]  /*71a0*/  MOV R35, R28 ;  /* 0x0000001c00237202 */ /* 0x000fe20000000f00 */
[----:B------:R-:W-:Y:S01]  /*71b0*/  IMAD.MOV.U32 R34, RZ, RZ, R29 ;  /* 0x000000ffff227224 */ /* 0x000fe200078e001d */
[----:B------:R-:W-:Y:S01]  /*71c0*/  MOV R29, R12 ;  /* 0x0000000c001d7202 */ /* 0x000fe20000000f00 */
[----:B------:R-:W-:Y:S01]  /*71d0*/  IMAD.MOV.U32 R28, RZ, RZ, R4 ;  /* 0x000000ffff1c7224 */ /* 0x000fe200078e0004 */
[----:B------:R-:W4:Y:S01]  /*71e0*/  LDL R12, [R1+0x188] ;  /* 0x00018800010c7983 */ /* 0x000f220000100800 */
[----:B------:R-:W-:Y:S01]  /*71f0*/  IMAD.MOV.U32 R45, RZ, RZ, R33 ;  /* 0x000000ffff2d7224 */ /* 0x000fe200078e0021 */
[----:B------:R-:W-:Y:S01]  /*7200*/  ISETP.GE.U32.AND P1, PT, R27, 0x60, PT ;  /* 0x000000601b00780c */ /* 0x000fe20003f26070 */
[----:B------:R-:W-:Y:S01]  /*7210*/  IMAD.MOV.U32 R44, RZ, RZ, R32 ;  /* 0x000000ffff2c7224 */ /* 0x000fe200078e0020 */
[----:B------:R-:W4:Y:S01]  /*7220*/  LDL R4, [R1+0x18c] ;  /* 0x00018c0001047983 */ /* 0x000f220000100800 */
[----:B0-----:R-:W-:Y:S01]  /*7230*/  @P3 IMAD.WIDE.U32 R8, R13, 0x20, R8 ;  /* 0x000000200d083825 */ /* 0x001fe200078e0008 */
[----:B--2---:R-:W0:Y:S02]  /*7240*/  LDC.64 R6, c[0x0][0x3d0] ;  /* 0x0000f400ff067b82 */ /* 0x004e240000000a00 */
[----:B------:R-:W2:Y:S01]  /*7250*/  @P3 LDG.E.128 R60, desc[UR6][R10.64] ;  /* 0x000000060a3c3981 */ /* 0x000ea2000c1e1d00 */
[----:B------:R-:W-:Y:S01]  /*7260*/  MOV R33, R31 ;  /* 0x0000001f00217202 */ /* 0x000fe20000000f00 */
[----:B------:R-:W-:-:S02]  /*7270*/  IMAD.MOV.U32 R32, RZ, RZ, R30 ;  /* 0x000000ffff207224 */ /* 0x000fc400078e001e */
[----:B------:R-:W-:Y:S02]  /*7280*/  IMAD.MOV.U32 R31, RZ, RZ, R23 ;  /* 0x000000ffff1f7224 */ /* 0x000fe400078e0017 */
[----:B------:R-:W-:Y:S02]  /*7290*/  IMAD.MOV.U32 R55, RZ, RZ, R45 ;  /* 0x000000ffff377224 */ /* 0x000fe400078e002d */
[----:B------:R-:W-:Y:S01]  /*72a0*/  IMAD.MOV.U32 R54, RZ, RZ, R44 ;  /* 0x000000ffff367224 */ /* 0x000fe200078e002c */
[----:B------:R-:W-:Y:S01]  /*72b0*/  MOV R48, R28 ;  /* 0x0000001c00307202 */ /* 0x000fe20000000f00 */
[----:B------:R-:W-:Y:S01]  /*72c0*/  IMAD.MOV.U32 R30, RZ, RZ, R22 ;  /* 0x000000ffff1e7224 */ /* 0x000fe200078e0016 */
[----:B------:R-:W-:Y:S01]  /*72d0*/  MOV R22, R0 ;  /* 0x0000000000167202 */ /* 0x000fe20000000f00 */
[----:B------:R-:W-:Y:S01]  /*72e0*/  IMAD.MOV.U32 R23, RZ, RZ, R2 ;  /* 0x000000ffff177224 */ /* 0x000fe200078e0002 */
[----:B------:R-:W2:Y:S01]  /*72f0*/  LDL R0, [R1+0xe4] ;  /* 0x0000e40001007983 */ /* 0x000ea20000100800 */
[----:B------:R-:W-:Y:S01]  /*7300*/  MOV R51, R31 ;  /* 0x0000001f00337202 */ /* 0x000fe20000000f00 */
[----:B------:R-:W-:-:S02]  /*7310*/  IMAD.MOV.U32 R50, RZ, RZ, R30 ;  /* 0x000000ffff327224 */ /* 0x000fc400078e001e */
[----:B------:R-:W2:Y:S01]  /*7320*/  LDL R2, [R1+0xe0] ;  /* 0x0000e00001027983 */ /* 0x000ea20000100800 */
[----:B------:R-:W-:Y:S01]  /*7330*/  IMAD.MOV.U32 R49, RZ, RZ, R29 ;  /* 0x000000ffff317224 */ /* 0x000fe200078e001d */
[----:B------:R-:W-:Y:S01]  /*7340*/  @P3 LOP3.LUT R13, R13, 0x20, RZ, 0xfc, !PT ;  /* 0x000000200d0d3812 */ /* 0x000fe200078efcff */
[----:B------:R-:W0:Y:S01]  /*7350*/  LDC.64 R28, c[0x0][0x3d8] ;  /* 0x0000f600ff1c7b82 */ /* 0x000e220000000a00 */
[----:B------:R-:W-:Y:S01]  /*7360*/  ISETP.GE.U32.AND P2, PT, R27, 0x80, PT ;  /* 0x000000801b00780c */ /* 0x000fe20003f46070 */
[----:B------:R-:W5:Y:S01]  /*7370*/  @P3 LD.E.128 R156, desc[UR6][R8.64] ;  /* 0x00000006089c3980 */ /* 0x000f62000c101d00 */
[----:B------:R-:W-:-:S03]  /*7380*/  LOP3.LUT R25, R25, 0xfffffbff, RZ, 0xc0, !PT ;  /* 0xfffffbff19197812 */ /* 0x000fc600078ec0ff */
[----:B------:R1:W5:Y:S04]  /*7390*/  @P3 LD.E.128 R172, desc[UR6][R8.64+0x10] ;  /* 0x0000100608ac3980 */ /* 0x000368000c101d00 */
[----:B---3--:R3:W-:Y:S01]  /*73a0*/  @P3 STL.64 [R1+0x1c0], R56 ;  /* 0x0001c03801003387 */ /* 0x0087e20000100a00 */
[----:B----4-:R-:W-:-:S03]  /*73b0*/  MOV R45, R12 ;  /* 0x0000000c002d7202 */ /* 0x010fc60000000f00 */
[----:B------:R-:W-:Y:S01]  /*73c0*/  @P3 STL.64 [R1+0x1c8], R58 ;  /* 0x0001c83a01003387 */ /* 0x000fe20000100a00 */
[----:B------:R-:W-:Y:S01]  /*73d0*/  IMAD.MOV.U32 R44, RZ, RZ, R4 ;  /* 0x000000ffff2c7224 */ /* 0x000fe200078e0004 */
[----:B---3--:R-:W-:Y:S01]  /*73e0*/  MOV R56, R46 ;  /* 0x0000002e00387202 */ /* 0x008fe20000000f00 */
[----:B------:R-:W-:Y:S01]  /*73f0*/  IMAD.MOV.U32 R57, RZ, RZ, R47 ;  /* 0x000000ffff397224 */ /* 0x000fe200078e002f */
[----:B------:R-:W3:Y:S01]  /*7400*/  LDL R30, [R1+0x124] ;  /* 0x00012400011e7983 */ /* 0x000ee20000100800 */
[----:B------:R-:W-:-:S04]  /*7410*/  @P0 IMAD.WIDE.U32 R14, R13, 0x20, R14 ;  /* 0x000000200d0e0825 */ /* 0x000fc800078e000e */
[C---:B------:R-:W-:Y:S01]  /*7420*/  @P0 IMAD.WIDE.U32 R18, R13.reuse, 0x20, R18 ;  /* 0x000000200d120825 */ /* 0x040fe200078e0012 */
[----:B------:R-:W4:Y:S03]  /*7430*/  LDL R12, [R1+0x128] ;  /* 0x00012800010c7983 */ /* 0x000f260000100800 */
[----:B-1----:R-:W-:Y:S01]  /*7440*/  @P0 IMAD.WIDE.U32 R16, R13, 0x20, R16 ;  /* 0x000000200d100825 */ /* 0x002fe200078e0010 */
[----:B------:R-:W3:Y:S01]  /*7450*/  LDL R4, [R1+0x12c] ;  /* 0x00012c0001047983 */ /* 0x000ee20000100800 */
[----:B------:R-:W-:Y:S01]  /*7460*/  @P3 LOP3.LUT R25, R25, 0x400, RZ, 0xfc, !PT ;  /* 0x0000040019193812 */ /* 0x000fe200078efcff */
[----:B------:R-:W1:Y:S02]  /*7470*/  @P2 LDC.64 R8, c[0x0][0x438] ;  /* 0x00010e00ff082b82 */ /* 0x000e640000000a00 */
[----:B------:R-:W4:Y:S04]  /*7480*/  LDL R31, [R1+0x120] ;  /* 0x00012000011f7983 */ /* 0x000f280000100800 */
[----:B--2---:R2:W-:Y:S04]  /*7490*/  @P3 STL.64 [R1+0x1b0], R60 ;  /* 0x0001b03c01003387 */ /* 0x0045e80000100a00 */
[----:B------:R0:W-:Y:S01]  /*74a0*/  @P3 STL.64 [R1+0x1b8], R62 ;  /* 0x0001b83e01003387 */ /* 0x0001e20000100a00 */
[----:B------:R-:W-:-:S02]  /*74b0*/  IMAD.MOV.U32 R47, RZ, RZ, R23 ;  /* 0x000000ffff2f7224 */ /* 0x000fc400078e0017 */
[----:B------:R-:W-:Y:S01]  /*74c0*/  IMAD.MOV.U32 R46, RZ, RZ, R22 ;  /* 0x000000ffff2e7224 */ /* 0x000fe200078e0016 */
[----:B------:R-:W-:Y:S01]  /*74d0*/  @P0 IADD3 R13, PT, PT, R13, 0x20, RZ ;  /* 0x000000200d0d0810 */ /* 0x000fe20007ffe0ff */
[----:B------:R-:W1:Y:S01]  /*74e0*/  @P1 LDC.64 R22, c[0x0][0x438] ;  /* 0x00010e00ff161b82 */ /* 0x000e620000000a00 */
[----:B------:R-:W5:Y:S01]  /*74f0*/  @P0 LD.E.128 R176, desc[UR6][R16.64] ;  /* 0x0000000610b00980 */ /* 0x000f62000c101d00 */
[----:B--2---:R-:W-:Y:S01]  /*7500*/  IMAD.MOV.U32 R60, RZ, RZ, R57 ;  /* 0x000000ffff3c7224 */ /* 0x004fe200078e0039 */
[----:B------:R-:W-:Y:S02]  /*7510*/  MOV R61, R56 ;  /* 0x00000038003d7202 */ /* 0x000fe40000000f00 */
[----:B------:R-:W5:Y:S01]  /*7520*/  @P0 LD.E.128 R180, desc[UR6][R16.64+0x10] ;  /* 0x0000100610b40980 */ /* 0x000f62000c101d00 */
[----:B0-----:R-:W-:Y:S02]  /*7530*/  IMAD.MOV.U32 R62, RZ, RZ, R55 ;  /* 0x000000ffff3e7224 */ /* 0x001fe400078e0037 */
[----:B------:R-:W-:-:S06]  /*7540*/  IMAD.MOV.U32 R63, RZ, RZ, R54 ;  /* 0x000000ffff3f7224 */ /* 0x000fcc00078e0036 */
[----:B------:R0:W2:Y:S01]  /*7550*/  @P3 LDG.E.128 R60, desc[UR6][R10.64+0x10] ;  /* 0x000010060a3c3981 */ /* 0x0000a2000c1e1d00 */
        /* <DEDUP_REMOVED lines=9> */
[----:B0-----:R-:W0:Y:S01]  /*75f0*/  LDC.64 R10, c[0x0][0x3d8] ;  /* 0x0000f600ff0a7b82 */ /* 0x001e220000000a00 */
[----:B------:R-:W-:Y:S01]  /*7600*/  IMAD.MOV.U32 R47, RZ, RZ, R43 ;  /* 0x000000ffff2f7224 */ /* 0x000fe200078e002b */
[----:B------:R-:W-:Y:S01]  /*7610*/  MOV R43, R39 ;  /* 0x00000027002b7202 */ /* 0x000fe20000000f00 */
[----:B------:R-:W-:Y:S01]  /*7620*/  IMAD.MOV.U32 R45, RZ, RZ, R41 ;  /* 0x000000ffff2d7224 */ /* 0x000fe200078e0029 */
[----:B------:R-:W3:Y:S01]  /*7630*/  LDL R39, [R1+0x150] ;  /* 0x0001500001277983 */ /* 0x000ee20000100800 */
[----:B------:R-:W-:Y:S01]  /*7640*/  IMAD.MOV.U32 R44, RZ, RZ, R40 ;  /* 0x000000ffff2c7224 */ /* 0x000fe200078e0028 */
[----:B------:R-:W-:Y:S01]  /*7650*/  MOV R40, R36 ;  /* 0x0000002400287202 */ /* 0x000fe20000000f00 */
[----:B------:R-:W-:Y:S01]  /*7660*/  IMAD.MOV.U32 R42, RZ, RZ, R38 ;  /* 0x000000ffff2a7224 */ /* 0x000fe200078e0026 */
[----:B------:R-:W4:Y:S01]  /*7670*/  LDL R36, [R1+0x15c] ;  /* 0x00015c0001247983 */ /* 0x000f220000100800 */
[----:B------:R-:W-:-:S03]  /*7680*/  IMAD.MOV.U32 R41, RZ, RZ, R37 ;  /* 0x000000ffff297224 */ /* 0x000fc600078e0025 */
[----:B------:R-:W3:Y:S04]  /*7690*/  LDL R38, [R1+0x154] ;  /* 0x0001540001267983 */ /* 0x000ee80000100800 */
[----:B------:R-:W4:Y:S04]  /*76a0*/  LDL R37, [R1+0x158] ;  /* 0x0001580001257983 */ /* 0x000f280000100800 */
[----:B--2---:R2:W-:Y:S04]  /*76b0*/  @P3 STL.64 [R1+0x1a0], R60 ;  /* 0x0001a03c01003387 */ /* 0x0045e80000100a00 */
[----:B------:R1:W-:Y:S01]  /*76c0*/  @P3 STL.64 [R1+0x1a8], R62 ;  /* 0x0001a83e01003387 */ /* 0x0003e20000100a00 */
[----:B--2---:R-:W-:-:S02]  /*76d0*/  IMAD.MOV.U32 R60, RZ, RZ, R57 ;  /* 0x000000ffff3c7224 */ /* 0x004fc400078e0039 */
[----:B------:R-:W-:Y:S01]  /*76e0*/  IMAD.MOV.U32 R61, RZ, RZ, R56 ;  /* 0x000000ffff3d7224 */ /* 0x000fe200078e0038 */
[----:B-1----:R-:W-:Y:S01]  /*76f0*/  MOV R62, R55 ;  /* 0x00000037003e7202 */ /* 0x002fe20000000f00 */
[----:B------:R-:W-:-:S06]  /*7700*/  IMAD.MOV.U32 R63, RZ, RZ, R54 ;  /* 0x000000ffff3f7224 */ /* 0x000fcc00078e0036 */
[----:B------:R-:W2:Y:S01]  /*7710*/  @P0 LDG.E.128 R60, desc[UR6][R14.64] ;  /* 0x000000060e3c0981 */ /* 0x000ea2000c1e1d00 */
        /* <DEDUP_REMOVED lines=11> */
[----:B---3--:R-:W-:Y:S01]  /*77d0*/  MOV R42, R38 ;  /* 0x00000026002a7202 */ /* 0x008fe20000000f00 */
[----:B------:R-:W-:Y:S01]  /*77e0*/  IMAD.MOV.U32 R44, RZ, RZ, R40 ;  /* 0x000000ffff2c7224 */ /* 0x000fe200078e0028 */
[----:B------:R-:W3:Y:S01]  /*77f0*/  LDL R38, [R1+0x144] ;  /* 0x0001440001267983 */ /* 0x000ee20000100800 */
[----:B------:R-:W-:Y:S02]  /*7800*/  IMAD.MOV.U32 R43, RZ, RZ, R39 ;  /* 0x000000ffff2b7224 */ /* 0x000fe400078e0027 */
[----:B----4-:R-:W-:Y:S01]  /*7810*/  IMAD.MOV.U32 R41, RZ, RZ, R37 ;  /* 0x000000ffff297224 */ /* 0x010fe200078e0025 */
[----:B------:R-:W4:Y:S01]  /*7820*/  LDL R39, [R1+0x140] ;  /* 0x0001400001277983 */ /* 0x000f220000100800 */
[----:B------:R-:W-:-:S03]  /*7830*/  IMAD.MOV.U32 R40, RZ, RZ, R36 ;  /* 0x000000ffff287224 */ /* 0x000fc600078e0024 */
[----:B------:R-:W4:Y:S04]  /*7840*/  LDL R37, [R1+0x148] ;  /* 0x0001480001257983 */ /* 0x000f280000100800 */
[----:B------:R-:W4:Y:S04]  /*7850*/  LDL R36, [R1+0x14c] ;  /* 0x00014c0001247983 */ /* 0x000f280000100800 */
[----:B--2---:R1:W-:Y:S04]  /*7860*/  @P0 STL.64 [R1+0x190], R60 ;  /* 0x0001903c01000387 */ /* 0x0043e80000100a00 */
[----:B------:R2:W-:Y:S01]  /*7870*/  @P0 STL.64 [R1+0x198], R62 ;  /* 0x0001983e01000387 */ /* 0x0005e20000100a00 */
[----:B-1----:R-:W-:-:S02]  /*7880*/  IMAD.MOV.U32 R60, RZ, RZ, R57 ;  /* 0x000000ffff3c7224 */ /* 0x002fc400078e0039 */
[----:B------:R-:W-:Y:S01]  /*7890*/  IMAD.MOV.U32 R61, RZ, RZ, R56 ;  /* 0x000000ffff3d7224 */ /* 0x000fe200078e0038 */
[----:B--2---:R-:W-:Y:S01]  /*78a0*/  MOV R62, R55 ;  /* 0x00000037003e7202 */ /* 0x004fe20000000f00 */
[----:B------:R-:W-:-:S06]  /*78b0*/  IMAD.MOV.U32 R63, RZ, RZ, R54 ;  /* 0x000000ffff3f7224 */ /* 0x000fcc00078e0036 */
[----:B------:R1:W2:Y:S01]  /*78c0*/  @P0 LDG.E.128 R60, desc[UR6][R14.64+0x10] ;  /* 0x000010060e3c0981 */ /* 0x0002a2000c1e1d00 */
        /* <DEDUP_REMOVED lines=10> */
[----:B------:R-:W-:-:S04]  /*7970*/  @P1 IMAD.WIDE.U32 R20, R13, 0x20, R20 ;  /* 0x000000200d141825 */ /* 0x000fc800078e0014 */
[----:B------:R-:W-:-:S04]  /*7980*/  @P1 IMAD.WIDE.U32 R28, R13, 0x20, R28 ;  /* 0x000000200d1c1825 */ /* 0x000fc800078e001c */
[----:B------:R-:W-:Y:S01]  /*7990*/  @P1 IMAD.WIDE.U32 R22, R13, 0x20, R22 ;  /* 0x000000200d161825 */ /* 0x000fe200078e0016 */
[----:B------:R-:W-:Y:S01]  /*79a0*/  ISETP.GE.U32.AND P3, PT, R27, 0xa0, PT ;  /* 0x000000a01b00780c */ /* 0x000fe20003f66070 */
[----:B-1----:R-:W1:Y:S02]  /*79b0*/  LDC.64 R14, c[0x0][0x3d0] ;  /* 0x0000f400ff0e7b82 */ /* 0x002e640000000a00 */
[----:B------:R-:W-:Y:S01]  /*79c0*/  IMAD.MOV.U32 R46, RZ, RZ, R42 ;  /* 0x000000ffff2e7224 */ /* 0x000fe200078e002a */
[----:B---3--:R-:W-:Y:S01]  /*79d0*/  MOV R42, R38 ;  /* 0x00000026002a7202 */ /* 0x008fe20000000f00 */
[----:B------:R-:W-:Y:S02]  /*79e0*/  IMAD.MOV.U32 R44, RZ, RZ, R40 ;  /* 0x000000ffff2c7224 */ /* 0x000fe400078e0028 */
[----:B----4-:R-:W-:Y:S01]  /*79f0*/  IMAD.MOV.U32 R43, RZ, RZ, R39 ;  /* 0x000000ffff2b7224 */ /* 0x010fe200078e0027 */
[----:B------:R-:W-:Y:S01]  /*7a00*/  MOV R39, R35 ;  /* 0x0000002300277202 */ /* 0x000fe20000000f00 */
[----:B------:R-:W-:Y:S01]  /*7a10*/  IMAD.MOV.U32 R41, RZ, RZ, R37 ;  /* 0x000000ffff297224 */ /* 0x000fe200078e0025 */
[----:B------:R-:W3:Y:S01]  /*7a20*/  LDL R35, [R1+0x3c] ;  /* 0x00003c0001237983 */ /* 0x000ee20000100800 */
[----:B------:R-:W-:-:S02]  /*7a30*/  IMAD.MOV.U32 R40, RZ, RZ, R36 ;  /* 0x000000ffff287224 */ /* 0x000fc400078e0024 */
[----:B------:R-:W-:Y:S01]  /*7a40*/  IMAD.MOV.U32 R38, RZ, RZ, R34 ;  /* 0x000000ffff267224 */ /* 0x000fe200078e0022 */
[----:B------:R-:W4:Y:S01]  /*7a50*/  LDL R37, [R1+0x34] ;  /* 0x0000340001257983 */ /* 0x000f220000100800 */
[----:B------:R-:W-:Y:S01]  /*7a60*/  @P1 IADD3 R13, PT, PT, R13, 0x20, RZ ;  /* 0x000000200d0d1810 */ /* 0x000fe20007ffe0ff */
[----:B------:R-:W1:Y:S02]  /*7a70*/  @P3 LDC.64 R16, c[0x0][0x438] ;  /* 0x00010e00ff103b82 */ /* 0x000e640000000a00 */
[----:B------:R-:W3:Y:S04]  /*7a80*/  LDL R36, [R1+0x38] ;  /* 0x0000380001247983 */ /* 0x000ee80000100800 */
[----:B------:R-:W4:Y:S04]  /*7a90*/  LDL R34, [R1+0x30] ;  /* 0x0000300001227983 */ /* 0x000f280000100800 */
[----:B------:R-:W5:Y:S04]  /*7aa0*/  @P1 LD.E.128 R184, desc[UR6][R22.64] ;  /* 0x0000000616b81980 */ /* 0x000f68000c101d00 */
[----:B------:R0:W5:Y:S01]  /*7ab0*/  @P1 LD.E.128 R188, desc[UR6][R22.64+0x10] ;  /* 0x0000100616bc1980 */ /* 0x000162000c101d00 */
[----:B------:R-:W-:-:S04]  /*7ac0*/  @P2 IMAD.WIDE.U32 R6, R13, 0x20, R6 ;  /* 0x000000200d062825 */ /* 0x000fc800078e0006 */
[----:B------:R-:W-:-:S04]  /*7ad0*/  @P2 IMAD.WIDE.U32 R8, R13, 0x20, R8 ;  /* 0x000000200d082825 */ /* 0x000fc800078e0008 */
[----:B0-----:R-:W-:Y:S01]  /*7ae0*/  @P2 IMAD.WIDE.U32 R10, R13, 0x20, R10 ;  /* 0x000000200d0a2825 */ /* 0x001fe200078e000a */
[----:B------:R-:W0:Y:S01]  /*7af0*/  LDC.64 R22, c[0x0][0x3d0] ;  /* 0x0000f400ff167b82 */ /* 0x000e220000000a00 */
[----:B------:R-:W5:Y:S04]  /*7b00*/  @P2 LD.E.128 R192, desc[UR6][R8.64] ;  /* 0x0000000608c02980 */ /* 0x000f68000c101d00 */
[----:B--2---:R2:W-:Y:S04]  /*7b10*/  @P0 STL.64 [R1+0x180], R60 ;  /* 0x0001803c01000387 */ /* 0x0045e80000100a00 */
[----:B------:R1:W-:Y:S04]  /*7b20*/  @P0 STL.64 [R1+0x188], R62 ;  /* 0x0001883e01000387 */ /* 0x0003e80000100a00 */
[----:B------:R-:W5:Y:S01]  /*7b30*/  @P2 LD.E.128 R196, desc[UR6][R8.64+0x10] ;  /* 0x0000100608c42980 */ /* 0x000f62000c101d00 */
[----:B--2---:R-:W-:Y:S01]  /*7b40*/  IMAD.MOV.U32 R60, RZ, RZ, R57 ;  /* 0x000000ffff3c7224 */ /* 0x004fe200078e0039 */
[----:B------:R-:W-:Y:S01]  /*7b50*/  MOV R61, R56 ;  /* 0x00000038003d7202 */ /* 0x000fe20000000f00 */
[----:B-1----:R-:W-:-:S02]  /*7b60*/  IMAD.MOV.U32 R62, RZ, RZ, R55 ;  /* 0x000000ffff3e7224 */ /* 0x002fc400078e0037 */
[----:B------:R-:W-:-:S06]  /*7b70*/  IMAD.MOV.U32 R63, RZ, RZ, R54 ;  /* 0x000000ffff3f7224 */ /* 0x000fcc00078e0036 */
[----:B------:R-:W2:Y:S01]  /*7b80*/  @P0 LDG.E.128 R60, desc[UR6][R18.64] ;  /* 0x00000006123c0981 */ /* 0x000ea2000c1e1d00 */
        /* <DEDUP_REMOVED lines=12> */
[----:B------:R-:W-:Y:S01]  /*7c50*/  IMAD.MOV.U32 R44, RZ, RZ, R40 ;  /* 0x000000ffff2c7224 */ /* 0x000fe200078e0028 */
[----:B---3--:R-:W-:Y:S01]  /*7c60*/  MOV R40, R36 ;  /* 0x0000002400287202 */ /* 0x008fe20000000f00 */
[----:B------:R-:W-:Y:S01]  /*7c70*/  IMAD.MOV.U32 R42, RZ, RZ, R38 ;  /* 0x000000ffff2a7224 */ /* 0x000fe200078e0026 */
[----:B------:R-:W3:Y:S01]  /*7c80*/  LDL R36, [R1+0x134] ;  /* 0x0001340001247983 */ /* 0x000ee20000100800 */
[----:B----4-:R-:W-:Y:S02]  /*7c90*/  IMAD.MOV.U32 R41, RZ, RZ, R37 ;  /* 0x000000ffff297224 */ /* 0x010fe400078e0025 */
        /* <DEDUP_REMOVED lines=11> */
[----:B------:R1:W2:Y:S01]  /*7d50*/  @P0 LDG.E.128 R60, desc[UR6][R18.64+0x10] ;  /* 0x00001006123c0981 */ /* 0x0002a2000c1e1d00 */
        /* <DEDUP_REMOVED lines=8> */
[----:B-1----:R-:W1:Y:S01]  /*7de0*/  LDC.64 R18, c[0x0][0x3d0] ;  /* 0x0000f400ff127b82 */ /* 0x002e620000000a00 */
[----:B------:R-:W-:Y:S01]  /*7df0*/  IMAD.MOV.U32 R56, RZ, RZ, R50 ;  /* 0x000000ffff387224 */ /* 0x000fe200078e0032 */
[----:B------:R-:W-:Y:S01]  /*7e00*/  MOV R50, R46 ;  /* 0x0000002e00327202 */ /* 0x000fe20000000f00 */
[----:B------:R-:W-:Y:S01]  /*7e10*/  IMAD.MOV.U32 R42, RZ, RZ, R40 ;  /* 0x000000ffff2a7224 */ /* 0x000fe200078e0028 */
[----:B---3--:R-:W-:Y:S01]  /*7e20*/  MOV R46, R36 ;  /* 0x00000024002e7202 */ /* 0x008fe20000000f00 */
[----:B------:R-:W-:-:S02]  /*7e30*/  IMAD.MOV.U32 R51, RZ, RZ, R47 ;  /* 0x000000ffff337224 */ /* 0x000fc400078e002f */
[----:B------:R-:W-:Y:S02]  /*7e40*/  IMAD.MOV.U32 R40, RZ, RZ, R38 ;  /* 0x000000ffff287224 */ /* 0x000fe400078e0026 */
[----:B----4-:R-:W-:Y:S01]  /*7e50*/  IMAD.MOV.U32 R47, RZ, RZ, R37 ;  /* 0x000000ffff2f7224 */ /* 0x010fe200078e0025 */
        /* <DEDUP_REMOVED lines=8> */
[----:B------:R-:W4:Y:S04]  /*7ee0*/  LDL R12, [R1+0xb8] ;  /* 0x0000b800010c7983 */ /* 0x000f280000100800 */
[----:B------:R-:W3:Y:S04]  /*7ef0*/  LDL R30, [R1+0xb0] ;  /* 0x0000b000011e7983 */ /* 0x000ee80000100800 */
[----:B--2---:R2:W-:Y:S04]  /*7f00*/  @P0 STL.64 [R1+0x160], R60 ;  /* 0x0001603c01000387 */ /* 0x0045e80000100a00 */
[----:B------:R0:W-:Y:S01]  /*7f10*/  @P0 STL.64 [R1+0x168], R62 ;  /* 0x0001683e01000387 */ /* 0x0001e20000100a00 */
[----:B--2---:R-:W-:-:S02]  /*7f20*/  IMAD.MOV.U32 R60, RZ, RZ, R57 ;  /* 0x000000ffff3c7224 */ /* 0x004fc400078e0039 */
[----:B------:R-:W-:Y:S01]  /*7f30*/  IMAD.MOV.U32 R61, RZ, RZ, R56 ;  /* 0x000000ffff3d7224 */ /* 0x000fe200078e0038 */
[----:B0-----:R-:W-:Y:S01]  /*7f40*/  MOV R62, R55 ;  /* 0x00000037003e7202 */ /* 0x001fe20000000f00 */
        /* <DEDUP_REMOVED lines=12> */
[----:B---3--:R-:W-:Y:S01]  /*8010*/  MOV R35, R30 ;  /* 0x0000001e00237202 */ /* 0x008fe20000000f00 */
[----:B------:R-:W-:Y:S01]  /*8020*/  IMAD.MOV.U32 R47, RZ, RZ, R37 ;  /* 0x000000ffff2f7224 */ /* 0x000fe200078e0025 */
[----:B------:R-:W3:Y:S01]  /*8030*/  LDL R30, [R1+0x11c] ;  /* 0x00011c00011e7983 */ /* 0x000ee20000100800 */
[----:B------:R-:W-:-:S02]  /*8040*/  IMAD.MOV.U32 R46, RZ, RZ, R36 ;  /* 0x000000ffff2e7224 */ /* 0x000fc400078e0024 */
[----:B------:R-:W-:Y:S01]  /*8050*/  IMAD.MOV.U32 R34, RZ, RZ, R31 ;  /* 0x000000ffff227224 */ /* 0x000fe200078e001f */
[----:B------:R-:W4:Y:S04]  /*8060*/  LDL R37, [R1+0x110] ;  /* 0x0001100001257983 */ /* 0x000f280000100800 */
[----:B------:R-:W3:Y:S04]  /*8070*/  LDL R36, [R1+0x114] ;  /* 0x0001140001247983 */ /* 0x000ee80000100800 */
[----:B------:R-:W4:Y:S04]  /*8080*/  LDL R31, [R1+0x118] ;  /* 0x00011800011f7983 */ /* 0x000f280000100800 */
[----:B--2---:R0:W-:Y:S04]  /*8090*/  @P1 STL.64 [R1+0x150], R60 ;  /* 0x0001503c01001387 */ /* 0x0041e80000100a00 */
[----:B------:R2:W-:Y:S01]  /*80a0*/  @P1 STL.64 [R1+0x158], R62 ;  /* 0x0001583e01001387 */ /* 0x0005e20000100a00 */
[----:B0-----:R-:W-:-:S02]  /*80b0*/  IMAD.MOV.U32 R60, RZ, RZ, R57 ;  /* 0x000000ffff3c7224 */ /* 0x001fc400078e0039 */
[----:B------:R-:W-:Y:S01]  /*80c0*/  IMAD.MOV.U32 R61, RZ, RZ, R56 ;  /* 0x000000ffff3d7224 */ /* 0x000fe200078e0038 */
[----:B--2---:R-:W-:Y:S01]  /*80d0*/  MOV R62, R55 ;  /* 0x00000037003e7202 */ /* 0x004fe20000000f00 */
        /* <DEDUP_REMOVED lines=10> */
[----:B----4-:R-:W-:Y:S01]  /*8180*/  MOV R39, R31 ;  /* 0x0000001f00277202 */ /* 0x010fe20000000f00 */
[----:B------:R-:W-:Y:S01]  /*8190*/  IMAD.MOV.U32 R47, RZ, RZ, R37 ;  /* 0x000000ffff2f7224 */ /* 0x000fe200078e0025 */
[----:B------:R-:W4:Y:S01]  /*81a0*/  LDL R31, [R1+0x108] ;  /* 0x00010800011f7983 */ /* 0x000f220000100800 */
[----:B---3--:R-:W-:-:S02]  /*81b0*/  IMAD.MOV.U32 R46, RZ, RZ, R36 ;  /* 0x000000ffff2e7224 */ /* 0x008fc400078e0024 */
[----:B------:R-:W-:Y:S01]  /*81c0*/  IMAD.MOV.U32 R38, RZ, RZ, R30 ;  /* 0x000000ffff267224 */ /* 0x000fe200078e001e */
[----:B------:R-:W3:Y:S04]  /*81d0*/  LDL R37, [R1+0x100] ;  /* 0x0001000001257983 */ /* 0x000ee80000100800 */
[----:B------:R-:W4:Y:S04]  /*81e0*/  LDL R36, [R1+0x104] ;  /* 0x0001040001247983 */ /* 0x000f280000100800 */
[----:B------:R-:W3:Y:S04]  /*81f0*/  LDL R30, [R1+0x10c] ;  /* 0x00010c00011e7983 */ /* 0x000ee80000100800 */
        /* <DEDUP_REMOVED lines=13> */
[----:B----4-:R-:W-:Y:S01]  /*82d0*/  MOV R48, R36 ;  /* 0x0000002400307202 */ /* 0x010fe20000000f00 */
[----:B------:R-:W-:Y:S01]  /*82e0*/  IMAD.MOV.U32 R50, RZ, RZ, R38 ;  /* 0x000000ffff327224 */ /* 0x000fe200078e0026 */
[----:B------:R4:W4:Y:S01]  /*82f0*/  LDL R36, [R1+0x20] ;  /* 0x0000200001247983 */ /* 0x0009220000100800 */
[----:B---3--:R-:W-:-:S02]  /*8300*/  IMAD.MOV.U32 R49, RZ, RZ, R37 ;  /* 0x000000ffff317224 */ /* 0x008fc400078e0025 */
[----:B------:R-:W-:Y:S01]  /*8310*/  IMAD.MOV.U32 R55, RZ, RZ, R47 ;  /* 0x000000ffff377224 */ /* 0x000fe200078e002f */
[----:B------:R0:W4:Y:S04]  /*8320*/  LDL R37, [R1+0x24] ;  /* 0x0000240001257983 */ /* 0x0001280000100800 */
[----:B------:R0:W4:Y:S04]  /*8330*/  LDL R38, [R1+0x28] ;  /* 0x0000280001267983 */ /* 0x0001280000100800 */
[----:B------:R0:W4:Y:S04]  /*8340*/  LDL R39, [R1+0x2c] ;  /* 0x00002c0001277983 */ /* 0x0001280000100800 */
[----:B--2---:R2:W-:Y:S04]  /*8350*/  @P1 STL.64 [R1+0x130], R60 ;  /* 0x0001303c01001387 */ /* 0x0045e80000100a00 */
[----:B------:R3:W-:Y:S01]  /*8360*/  @P1 STL.64 [R1+0x138], R62 ;  /* 0x0001383e01001387 */ /* 0x0007e20000100a00 */
[----:B--2---:R-:W-:-:S02]  /*8370*/  IMAD.MOV.U32 R60, RZ, RZ, R59 ;  /* 0x000000ffff3c7224 */ /* 0x004fc400078e003b */
[----:B------:R-:W-:Y:S01]  /*8380*/  IMAD.MOV.U32 R61, RZ, RZ, R58 ;  /* 0x000000ffff3d7224 */ /* 0x000fe200078e003a */
[----:B------:R-:W-:Y:S01]  /*8390*/  MOV R58, R54 ;  /* 0x00000036003a7202 */ /* 0x000fe20000000f00 */
[----:B---3--:R-:W-:Y:S01]  /*83a0*/  IMAD.MOV.U32 R63, RZ, RZ, R56 ;  /* 0x000000ffff3f7224 */ /* 0x008fe200078e0038 */
        /* <DEDUP_REMOVED lines=8> */
[----:B------:R-:W2:Y:S05]  /*8430*/  @P1 LDG.E.128 R60, desc[UR6][R28.64+0x10] ;  /* 0x000010061c3c1981 */ /* 0x000eaa000c1e1d00 */
[----:B------:R-:W3:Y:S01]  /*8440*/  @P2 LDG.E.128 R96, desc[UR6][R6.64] ;  /* 0x0000000606602981 */ /* 0x000ee2000c1e1d00 */
[----:B------:R-:W-:-:S02]  /*8450*/  IMAD.MOV.U32 R46, RZ, RZ, R30 ;  /* 0x000000ffff2e7224 */ /* 0x000fc400078e001e */
[----:B------:R-:W-:Y:S01]  /*8460*/  IMAD.MOV.U32 R47, RZ, RZ, R31 ;  /* 0x000000ffff2f7224 */ /* 0x000fe200078e001f */
[----:B------:R-:W-:Y:S01]  /*8470*/  MOV R55, R49 ;  /* 0x0000003100377202 */ /* 0x000fe20000000f00 */
[----:B------:R-:W-:Y:S01]  /*8480*/  IMAD.MOV.U32 R54, RZ, RZ, R48 ;  /* 0x000000ffff367224 */ /* 0x000fe200078e0030 */
[----:B------:R-:W-:Y:S01]  /*8490*/  MOV R50, R46 ;  /* 0x0000002e00327202 */ /* 0x000fe20000000f00 */
[----:B------:R-:W-:Y:S01]  /*84a0*/  IMAD.MOV.U32 R51, RZ, RZ, R47 ;  /* 0x000000ffff337224 */ /* 0x000fe200078e002f */
[----:B------:R0:W4:Y:S01]  /*84b0*/  LDL R48, [R1+0x50] ;  /* 0x0000500001307983 */ /* 0x0001220000100800 */
[----:B------:R-:W-:Y:S01]  /*84c0*/  IMAD.MOV.U32 R46, RZ, RZ, R33 ;  /* 0x000000ffff2e7224 */ /* 0x000fe200078e0021 */
[----:B------:R-:W1:Y:S01]  /*84d0*/  LDC.64 R30, c[0x0][0x3d8] ;  /* 0x0000f600ff1e7b82 */ /* 0x000e620000000a00 */
[----:B------:R-:W-:Y:S01]  /*84e0*/  IMAD.MOV.U32 R47, RZ, RZ, R32 ;  /* 0x000000ffff2f7224 */ /* 0x000fe200078e0020 */
[----:B------:R0:W4:Y:S01]  /*84f0*/  LDL R49, [R1+0x54] ;  /* 0x0000540001317983 */ /* 0x0001220000100800 */
[----:B------:R-:W-:Y:S01]  /*8500*/  MOV R59, R51 ;  /* 0x00000033003b7202 */ /* 0x000fe20000000f00 */
[----:B------:R-:W-:-:S02]  /*8510*/  IMAD.MOV.U32 R58, RZ, RZ, R50 ;  /* 0x000000ffff3a7224 */ /* 0x000fc400078e0032 */
[----:B------:R-:W4:Y:S04]  /*8520*/  LDL R33, [R1+0x58] ;  /* 0x0000580001217983 */ /* 0x000f280000100800 */
[----:B------:R-:W4:Y:S04]  /*8530*/  LDL R32, [R1+0x5c] ;  /* 0x00005c0001207983 */ /* 0x000f280000100800 */
[----:B--2---:R2:W-:Y:S04]  /*8540*/  @P1 STL.64 [R1+0x120], R60 ;  /* 0x0001203c01001387 */ /* 0x0045e80000100a00 */
[----:B------:R-:W-:Y:S04]  /*8550*/  @P1 STL.64 [R1+0x128], R62 ;  /* 0x0001283e01001387 */ /* 0x000fe80000100a00 */
[----:B------:R-:W4:Y:S01]  /*8560*/  LDL R57, [R1+0x80] ;  /* 0x0000800001397983 */ /* 0x000f220000100800 */
[----:B--2---:R-:W-:-:S03]  /*8570*/  IMAD.MOV.U32 R61, RZ, RZ, R55 ;  /* 0x000000ffff3d7224 */ /* 0x004fc600078e0037 */
[----:B------:R-:W2:Y:S01]  /*8580*/  LDL R56, [R1+0x84] ;  /* 0x0000840001387983 */ /* 0x000ea20000100800 */
[----:B------:R-:W-:-:S03]  /*8590*/  IMAD.MOV.U32 R60, RZ, RZ, R54 ;  /* 0x000000ffff3c7224 */ /* 0x000fc600078e0036 */
[----:B------:R-:W2:Y:S04]  /*85a0*/  LDL R55, [R1+0x88] ;  /* 0x0000880001377983 */ /* 0x000ea80000100800 */
        /* <DEDUP_REMOVED lines=8> */
[----:B----4-:R-:W-:Y:S01]  /*8630*/  IMAD.MOV.U32 R61, RZ, RZ, R57 ;  /* 0x000000ffff3d7224 */ /* 0x010fe200078e0039 */
[----:B------:R-:W-:Y:S01]  /*8640*/  MOV R57, R35 ;  /* 0x0000002300397202 */ /* 0x000fe20000000f00 */
[----:B------:R-:W-:Y:S02]  /*8650*/  IMAD.MOV.U32 R35, RZ, RZ, R2 ;  /* 0x000000ffff237224 */ /* 0x000fe400078e0002 */
[----:B------:R-:W4:Y:S01]  /*8660*/  LDL R2, [R1+0xf0] ;  /* 0x0000f00001027983 */ /* 0x000f220000100800 */
[----:B--2---:R-:W-:Y:S01]  /*8670*/  MOV R60, R56 ;  /* 0x00000038003c7202 */ /* 0x004fe20000000f00 */
[----:B------:R-:W-:Y:S02]  /*8680*/  IMAD.MOV.U32 R56, RZ, RZ, R34 ;  /* 0x000000ffff387224 */ /* 0x000fe400078e0022 */
[----:B------:R-:W-:Y:S02]  /*8690*/  IMAD.MOV.U32 R34, RZ, RZ, R0 ;  /* 0x000000ffff227224 */ /* 0x000fe400078e0000 */
[----:B------:R-:W-:Y:S01]  /*86a0*/  IMAD.MOV.U32 R59, RZ, RZ, R55 ;  /* 0x000000ffff3b7224 */ /* 0x000fe200078e0037 */
[----:B------:R-:W2:Y:S01]  /*86b0*/  LDL R0, [R1+0xf4] ;  /* 0x0000f40001007983 */ /* 0x000ea20000100800 */
[----:B------:R-:W-:-:S02]  /*86c0*/  IMAD.MOV.U32 R55, RZ, RZ, R12 ;  /* 0x000000ffff377224 */ /* 0x000fc400078e000c */
[----:B------:R-:W-:Y:S01]  /*86d0*/  IMAD.MOV.U32 R58, RZ, RZ, R54 ;  /* 0x000000ffff3a7224 */ /* 0x000fe200078e0036 */
[----:B------:R-:W-:Y:S01]  /*86e0*/  MOV R54, R4 ;  /* 0x0000000400367202 */ /* 0x000fe20000000f00 */
[----:B------:R-:W2:Y:S01]  /*86f0*/  LDL R12, [R1+0xe8] ;  /* 0x0000e800010c7983 */ /* 0x000ea20000100800 */
[----:B------:R-:W-:-:S03]  /*8700*/  IMAD.MOV.U32 R108, RZ, RZ, R57 ;  /* 0x000000ffff6c7224 */ /* 0x000fc600078e0039 */
[----:B------:R-:W2:Y:S01]  /*8710*/  LDL R4, [R1+0xec] ;  /* 0x0000ec0001047983 */ /* 0x000ea20000100800 */
[----:B------:R-:W-:-:S03]  /*8720*/  IMAD.MOV.U32 R109, RZ, RZ, R56 ;  /* 0x000000ffff6d7224 */ /* 0x000fc600078e0038 */
[----:B---3--:R-:W-:Y:S04]  /*8730*/  @P2 STL.64 [R1+0x100], R96 ;  /* 0x0001006001002387 */ /* 0x008fe80000100a00 */
[----:B------:R0:W-:Y:S04]  /*8740*/  @P2 STL.64 [R1+0x108], R98 ;  /* 0x0001086201002387 */ /* 0x0001e80000100a00 */
[----:B------:R3:W3:Y:S04]  /*8750*/  LDL R56, [R1+0x60] ;  /* 0x0000600001387983 */ /* 0x0006e80000100800 */
[----:B------:R1:W3:Y:S01]  /*8760*/  LDL R57, [R1+0x64] ;  /* 0x0000640001397983 */ /* 0x0002e20000100800 */
[----:B0-----:R-:W-:Y:S01]  /*8770*/  IMAD.MOV.U32 R98, RZ, RZ, R59 ;  /* 0x000000ffff627224 */ /* 0x001fe200078e003b */
[----:B------:R-:W-:-:S02]  /*8780*/  MOV R99, R58 ;  /* 0x0000003a00637202 */ /* 0x000fc40000000f00 */
[----:B------:R0:W3:Y:S01]  /*8790*/  LDL R59, [R1+0x6c] ;  /* 0x00006c00013b7983 */ /* 0x0000e20000100800 */
[----:B------:R-:W-:-:S03]  /*87a0*/  MOV R96, R61 ;  /* 0x0000003d00607202 */ /* 0x000fc60000000f00 */
[----:B------:R0:W3:Y:S01]  /*87b0*/  LDL R58, [R1+0x68] ;  /* 0x00006800013a7983 */ /* 0x0000e20000100800 */
[----:B------:R-:W-:-:S03]  /*87c0*/  IMAD.MOV.U32 R97, RZ, RZ, R60 ;  /* 0x000000ffff617224 */ /* 0x000fc600078e003c */
        /* <DEDUP_REMOVED lines=22> */
[----:B------:R-:W-:Y:S01]  /*8930*/  IMAD.MOV.U32 R50, RZ, RZ, R33 ;  /* 0x000000ffff327224 */ /* 0x000fe200078e0021 */
[----:B------:R-:W-:-:S02]  /*8940*/  MOV R51, R32 ;  /* 0x0000002000337202 */ /* 0x000fc40000000f00 */
[----:B------:R-:W0:Y:S01]  /*8950*/  LDC.64 R32, c[0x0][0x3d8] ;  /* 0x0000f600ff207b82 */ /* 0x000e220000000a00 */
[----:B------:R-:W-:Y:S01]  /*8960*/  ISETP.GE.U32.AND P0, PT, R27, 0xc0, PT ;  /* 0x000000c01b00780c */ /* 0x000fe20003f06070 */
[----:B------:R-:W-:-:S04]  /*8970*/  @P2 VIADD R13, R13, 0x20 ;  /* 0x000000200d0d2836 */ /* 0x000fc80000000000 */
[----:B------:R-:W-:-:S04]  /*8980*/  @P3 IMAD.WIDE.U32 R14, R13, 0x20, R14 ;  /* 0x000000200d0e3825 */ /* 0x000fc800078e000e */
[----:B------:R-:W-:-:S04]  /*8990*/  @P3 IMAD.WIDE.U32 R16, R13, 0x20, R16 ;  /* 0x000000200d103825 */ /* 0x000fc800078e0010 */
[----:B------:R-:W0:Y:S01]  /*89a0*/  @P0 LDC.64 R20, c[0x0][0x438] ;  /* 0x00010e00ff140b82 */ /* 0x000e220000000a00 */
[C---:B-1----:R-:W-:Y:S01]  /*89b0*/  @P3 IMAD.WIDE.U32 R30, R13.reuse, 0x20, R30 ;  /* 0x000000200d1e3825 */ /* 0x042fe200078e001e */
[----:B------:R-:W-:Y:S01]  /*89c0*/  @P3 IADD3 R13, PT, PT, R13, 0x20, RZ ;  /* 0x000000200d0d3810 */ /* 0x000fe20007ffe0ff */
[----:B------:R1:W5:Y:S01]  /*89d0*/  @P3 LD.E.128 R200, desc[UR6][R16.64] ;  /* 0x0000000610c83980 */ /* 0x000362000c101d00 */
[----:B------:R-:W-:Y:S01]  /*89e0*/  MOV R121, R34 ;  /* 0x0000002200797202 */ /* 0x000fe20000000f00 */
[----:B------:R-:W-:Y:S01]  /*89f0*/  IMAD.MOV.U32 R120, RZ, RZ, R35 ;  /* 0x000000ffff787224 */ /* 0x000fe200078e0023 */
[----:B------:R-:W-:Y:S01]  /*8a00*/  ISETP.GE.U32.AND P1, PT, R27, 0xe0, PT ;  /* 0x000000e01b00780c */ /* 0x000fe20003f26070 */
[----:B------:R-:W-:Y:S01]  /*8a10*/  IMAD.MOV.U32 R111, RZ, RZ, R54 ;  /* 0x000000ffff6f7224 */ /* 0x000fe200078e0036 */
[----:B------:R-:W1:Y:S01]  /*8a20*/  LDC.64 R34, c[0x0][0x3d8] ;  /* 0x0000f600ff227b82 */ /* 0x000e620000000a00 */
[----:B------:R-:W-:Y:S01]  /*8a30*/  MOV R110, R55 ;  /* 0x00000037006e7202 */ /* 0x000fe20000000f00 */
[C---:B0-----:R-:W-:Y:S01]  /*8a40*/  @P0 IMAD.WIDE.U32 R32, R13.reuse, 0x20, R32 ;  /* 0x000000200d200825 */ /* 0x041fe200078e0020 */
[----:B------:R0:W5:Y:S03]  /*8a50*/  @P3 LD.E.128 R204, desc[UR6][R16.64+0x10] ;  /* 0x0000100610cc3980 */ /* 0x000166000c101d00 */
[C---:B------:R-:W-:Y:S01]  /*8a60*/  @P0 IMAD.WIDE.U32 R18, R13.reuse, 0x20, R18 ;  /* 0x000000200d120825 */ /* 0x040fe200078e0012 */
[----:B------:R-:W3:Y:S04]  /*8a70*/  @P3 LDG.E.128 R108, desc[UR6][R30.64] ;  /* 0x000000061e6c3981 */ /* 0x000ee8000c1e1d00 */
[----:B------:R-:W3:Y:S01]  /*8a80*/  @P0 LDG.E.128 R96, desc[UR6][R18.64+0x10] ;  /* 0x0000100612600981 */ /* 0x000ee2000c1e1d00 */
[----:B------:R-:W0:Y:S01]  /*8a90*/  @P1 LDC.64 R28, c[0x0][0x438] ;  /* 0x00010e00ff1c1b82 */ /* 0x000e220000000a00 */
[----:B------:R-:W-:-:S04]  /*8aa0*/  @P0 IMAD.WIDE.U32 R20, R13, 0x20, R20 ;  /* 0x000000200d140825 */ /* 0x000fc800078e0014 */
[----:B------:R-:W-:Y:S01]  /*8ab0*/  @P0 VIADD R13, R13, 0x20 ;  /* 0x000000200d0d0836 */ /* 0x000fe20000000000 */
[----:B------:R0:W5:Y:S03]  /*8ac0*/  @P0 LD.E.128 R212, desc[UR6][R20.64] ;  /* 0x0000000614d40980 */ /* 0x000166000c101d00 */
[C---:B------:R-:W-:Y:S01]  /*8ad0*/  @P1 IMAD.WIDE.U32 R22, R13.reuse, 0x20, R22 ;  /* 0x000000200d161825 */ /* 0x040fe200078e0016 */
[----:B------:R0:W5:Y:S03]  /*8ae0*/  @P0 LD.E.128 R216, desc[UR6][R20.64+0x10] ;  /* 0x0000100614d80980 */ /* 0x000166000c101d00 */
[C---:B-1----:R-:W-:Y:S01]  /*8af0*/  @P1 IMAD.WIDE.U32 R34, R13.reuse, 0x20, R34 ;  /* 0x000000200d221825 */ /* 0x042fe200078e0022 */
[----:B------:R-:W3:Y:S04]  /*8b00*/  @P1 LDG.E.128 R48, desc[UR6][R22.64] ;  /* 0x0000000616301981 */ /* 0x000ee8000c1e1d00 */
[----:B------:R-:W3:Y:S04]  /*8b10*/  @P1 LDG.E.128 R44, desc[UR6][R22.64+0x10] ;  /* 0x00001006162c1981 */ /* 0x000ee8000c1e1d00 */
[----:B------:R-:W3:Y:S04]  /*8b20*/  @P1 LDG.E.128 R40, desc[UR6][R34.64] ;  /* 0x0000000622281981 */ /* 0x000ee8000c1e1d00 */
[----:B------:R-:W3:Y:S01]  /*8b30*/  @P1 LDG.E.128 R36, desc[UR6][R34.64+0x10] ;  /* 0x0000100622241981 */ /* 0x000ee2000c1e1d00 */
[----:B0-----:R-:W-:-:S05]  /*8b40*/  @P1 IMAD.WIDE.U32 R28, R13, 0x20, R28 ;  /* 0x000000200d1c1825 */ /* 0x001fca00078e001c */
[----:B------:R0:W5:Y:S04]  /*8b50*/  @P1 LD.E.128 R220, desc[UR6][R28.64] ;  /* 0x000000061cdc1980 */ /* 0x000168000c101d00 */
[----:B------:R0:W5:Y:S01]  /*8b60*/  @P1 LD.E.128 R224, desc[UR6][R28.64+0x10] ;  /* 0x000010061ce01980 */ /* 0x000162000c101d00 */
[----:B----4-:R-:W-:Y:S01]  /*8b70*/  MOV R124, R2 ;  /* 0x00000002007c7202 */ /* 0x010fe20000000f00 */
[----:B--2---:R-:W-:Y:S02]  /*8b80*/  IMAD.MOV.U32 R125, RZ, RZ, R0 ;  /* 0x000000ffff7d7224 */ /* 0x004fe400078e0000 */
[----:B------:R-:W-:Y:S02]  /*8b90*/  IMAD.MOV.U32 R122, RZ, RZ, R12 ;  /* 0x000000ffff7a7224 */ /* 0x000fe400078e000c */
[----:B------:R-:W-:-:S06]  /*8ba0*/  IMAD.MOV.U32 R123, RZ, RZ, R4 ;  /* 0x000000ffff7b7224 */ /* 0x000fcc00078e0004 */
[----:B------:R-:W2:Y:S04]  /*8bb0*/  @P2 LDG.E.128 R120, desc[UR6][R10.64+0x10] ;  /* 0x000010060a782981 */ /* 0x000ea8000c1e1d00 */
[----:B---3--:R-:W3:Y:S04]  /*8bc0*/  @P0 LDG.E.128 R56, desc[UR6][R32.64+0x10] ;  /* 0x0000100620380981 */ /* 0x008ee8000c1e1d00 */
[----:B------:R-:W4:Y:S04]  /*8bd0*/  @P2 LDG.E.128 R124, desc[UR6][R10.64] ;  /* 0x000000060a7c2981 */ /* 0x000f28000c1e1d00 */
[----:B------:R-:W2:Y:S04]  /*8be0*/  @P0 LDG.E.128 R60, desc[UR6][R32.64] ;  /* 0x00000006203c0981 */ /* 0x000ea8000c1e1d00 */
[----:B------:R-:W2:Y:S04]  /*8bf0*/  @P0 LDG.E.128 R100, desc[UR6][R18.64] ;  /* 0x0000000612640981 */ /* 0x000ea8000c1e1d00 */
[----:B------:R-:W2:Y:S04]  /*8c00*/  @P3 LDG.E.128 R116, desc[UR6][R14.64] ;  /* 0x000000060e743981 */ /* 0x000ea8000c1e1d00 */
[----:B------:R-:W2:Y:S04]  /*8c10*/  @P3 LDG.E.128 R112, desc[UR6][R14.64+0x10] ;  /* 0x000010060e703981 */ /* 0x000ea8000c1e1d00 */
[----:B------:R-:W2:Y:S01]  /*8c20*/  @P3 LDG.E.128 R104, desc[UR6][R30.64+0x10] ;  /* 0x000010061e683981 */ /* 0x000ea2000c1e1d00 */
        /* <DEDUP_REMOVED lines=30> */
[----:B----4-:R0:W-:Y:S04]  /*8e10*/  @P2 STL.64 [R1+0xf0], R124 ;  /* 0x0000f07c01002387 */ /* 0x0101e80000100a00 */
        /* <DEDUP_REMOVED lines=27> */
[----:B0-----:R-:W-:Y:S05]  /*8fd0*/  @!P0 BRA `(.L_x_8947) ;  /* 0x0000000000c08947 */ /* 0x001fea0003800000 */
[----:B------:R-:W0:Y:S08]  /*8fe0*/  LDC.64 R6, c[0x0][0x3d0] ;  /* 0x0000f400ff067b82 */ /* 0x000e300000000a00 */
[----:B------:R-:W1:Y:S08]  /*8ff0*/  LDC.64 R10, c[0x0][0x3d8] ;  /* 0x0000f600ff0a7b82 */ /* 0x000e700000000a00 */
[----:B------:R-:W2:Y:S01]  /*9000*/  LDC.64 R8, c[0x0][0x438] ;  /* 0x00010e00ff087b82 */ /* 0x000ea20000000a00 */
[----:B0-----:R-:W-:-:S05]  /*9010*/  IMAD.WIDE.U32 R6, R13, 0x20, R6 ;  /* 0x000000200d067825 */ /* 0x001fca00078e0006 */
[----:B------:R-:W3:Y:S01]  /*9020*/  LDG.E.128 R16, desc[UR6][R6.64] ;  /* 0x0000000606107981 */ /* 0x000ee2000c1e1d00 */
[----:B-1----:R-:W-:-:S05]  /*9030*/  IMAD.WIDE.U32 R10, R13, 0x20, R10 ;  /* 0x000000200d0a7825 */ /* 0x002fca00078e000a */
[----:B------:R4:W5:Y:S01]  /*9040*/  LDG.E.128 R248, desc[UR6][R10.64] ;  /* 0x000000060af87981 */ /* 0x000962000c1e1d00 */
[----:B--2---:R-:W-:-:S03]  /*9050*/  IMAD.WIDE.U32 R8, R13, 0x20, R8 ;  /* 0x000000200d087825 */ /* 0x004fc600078e0008 */
[----:B------:R4:W5:Y:S04]  /*9060*/  LDG.E.128 R244, desc[UR6][R10.64+0x10] ;  /* 0x000010060af47981 */ /* 0x000968000c1e1d00 */
[----:B------:R-:W2:Y:S04]  /*9070*/  LDG.E.128 R12, desc[UR6][R6.64+0x10] ;  /* 0x00001006060c7981 */ /* 0x000ea8000c1e1d00 */
[----:B------:R4:W5:Y:S04]  /*9080*/  LD.E.128 R236, desc[UR6][R8.64] ;  /* 0x0000000608ec7980 */ /* 0x000968000c101d00 */
[----:B------:R4:W5:Y:S01]  /*9090*/  LD.E.128 R240, desc[UR6][R8.64+0x10] ;  /* 0x0000100608f07980 */ /* 0x000962000c101d00 */
        /* <DEDUP_REMOVED lines=35> */
[----:B------:R4:W-:Y:S02]  /*92d0*/  STL.64 [R1+0x8], R14 ;  /* 0x0000080e01007387 */ /* 0x0009e40000100a00 */
.L_x_8947:
[----:B------:R-:W-:Y:S05]  /*92e0*/  BSYNC.RECONVERGENT B0 ;  /* 0x0000000000007941 */ /* 0x000fea0003800200 */
.L_x_8944:
[----:B------:R-:W2:Y:S01]  /*92f0*/  S2UR UR5, SR_CTAID.X ;  /* 0x00000000000579c3 */ /* 0x000ea20000002500 */
[----:B------:R-:W0:Y:S01]  /*9300*/  LDCU UR8, c[0x0][0x384] ;  /* 0x00007080ff0877ac */ /* 0x000e220008000800 */
[----:B------:R-:W-:Y:S01]  /*9310*/  SHF.R.U32.HI R4, RZ, 0x5, R24 ;  /* 0x00000005ff047819 */ /* 0x000fe20000011618 */
[----:B--2---:R-:W-:-:S06]  /*9320*/  USHF.L.U32 UR4, UR5, 0x2, URZ ;  /* 0x0000000205047899 */ /* 0x004fcc00080006ff */
[----:B------:R-:W-:-:S04]  /*9330*/  LOP3.LUT R4, R4, UR4, RZ, 0xfc, !PT ;  /* 0x0000000404047c12 */ /* 0x000fc8000f8efcff */
[----:B0-----:R-:W-:-:S13]  /*9340*/  ISETP.GE.AND P0, PT, R4, UR8, PT ;  /* 0x0000000804007c0c */ /* 0x001fda000bf06270 */
[----:B------:R-:W-:Y:S05]  /*9350*/  @P0 EXIT ;  /* 0x000000000000094d */ /* 0x000fea0003800000 */
[----:B------:R-:W0:Y:S01]  /*9360*/  LDC R0, c[0x0][0x360] ;  /* 0x0000d800ff007b82 */ /* 0x000e220000000800 */
[----:B------:R-:W-:Y:S01]  /*9370*/  IMAD.HI.U32 R2, R26, -0x2daee0ad, RZ ;  /* 0xd2511f531a027827 */ /* 0x000fe200078e00ff */
[----:B-----5:R-:W-:Y:S01]  /*9380*/  IADD3 R7, PT, PT, R52, -0x61c88647, RZ ;  /* 0x9e3779b934077810 */ /* 0x020fe20007ffe0ff */
[----:B------:R-:W2:Y:S01]  /*9390*/  LDCU UR12, c[0x0][0x388] ;  /* 0x00007100ff0c77ac */ /* 0x000ea20008000800 */
[----:B------:R-:W-:Y:S01]  /*93a0*/  LOP3.LUT R21, R5, 0x3, RZ, 0xc0, !PT ;  /* 0x0000000305157812 */ /* 0x000fe200078ec0ff */
[----:B-1--4-:R-:W-:Y:S01]  /*93b0*/  VIADD R9, R53, 0xbb67ae85 ;  /* 0xbb67ae8535097836 */ /* 0x012fe20000000000 */
[----:B------:R-:W-:Y:S01]  /*93c0*/  LOP3.LUT R2, R2, R53, RZ, 0x3c, !PT ;  /* 0x0000003502027212 */ /* 0x000fe200078e3cff */
[----:B------:R-:W-:Y:S01]  /*93d0*/  IMAD.MOV.U32 R19, RZ, RZ, R3 ;  /* 0x000000ffff137224 */ /* 0x000fe200078e0003 */
[----:B------:R-:W-:Y:S01]  /*93e0*/  MOV R20, R4 ;  /* 0x0000000400147202 */ /* 0x000fe20000000f00 */
[----:B------:R-:W-:Y:S01]  /*93f0*/  IMAD.MOV.U32 R17, RZ, RZ, RZ ;  /* 0x000000ffff117224 */ /* 0x000fe200078e00ff */
[----:B------:R-:W1:Y:S01]  /*9400*/  LDCU.U8 UR10, c[0x0][0x410] ;  /* 0x00008200ff0a77ac */ /* 0x000e620008000000 */
[----:B------:R-:W4:Y:S01]  /*9410*/  LDCU UR11, c[0x0][0x448] ;  /* 0x00008900ff0b77ac */ /* 0x000f220008000800 */
[----:B------:R-:W0:Y:S02]  /*9420*/  LDCU.64 UR8, c[0x0][0x3a0] ;  /* 0x00007400ff0877ac */ /* 0x000e240008000a00 */
[----:B0-----:R-:W-:Y:S01]  /*9430*/  IMAD R24, R0, UR5, R24 ;  /* 0x0000000500187c24 */ /* 0x001fe2000f8e0218 */
[----:B------:R-:W0:Y:S01]  /*9440*/  LDCU.64 UR4, c[0x0][0x398] ;  /* 0x00007300ff0477ac */ /* 0x000e220008000a00 */
[----:B------:R-:W-:-:S04]  /*9450*/  IMAD.HI.U32 R0, R2, -0x326172a9, RZ ;  /* 0xcd9e8d5702007827 */ /* 0x000fc800078e00ff */
[----:B------:R-:W-:Y:S02]  /*9460*/  IMAD R6, R24, -0x326172a9, RZ ;  /* 0xcd9e8d5718067824 */ /* 0x000fe400078e02ff */
[----:B------:R-:W-:-:S03]  /*9470*/  IMAD R2, R2, -0x326172a9, RZ ;  /* 0xcd9e8d5702027824 */ /* 0x000fc600078e02ff */
[----:B------:R-:W-:Y:S01]  /*9480*/  LOP3.LUT R6, R7, R6, R0, 0x96, !PT ;  /* 0x0000000607067212 */ /* 0x000fe200078e9600 */
[----:B------:R-:W-:-:S04]  /*9490*/  IMAD.HI.U32 R0, R24, -0x326172a9, RZ ;  /* 0xcd9e8d5718007827 */ /* 0x000fc800078e00ff */
[----:B------:R-:W-:Y:S01]  /*94a0*/  IMAD R7, R26, -0x2daee0ad, RZ ;  /* 0xd2511f531a077824 */ /* 0x000fe200078e02ff */
[----:B------:R-:W-:-:S05]  /*94b0*/  LOP3.LUT R0, R3, R0, R52, 0x96, !PT ;  /* 0x0000000003007212 */ /* 0x000fca00078e9634 */
[----:B------:R-:W-:-:S04]  /*94c0*/  IMAD.HI.U32 R8, R0, -0x2daee0ad, RZ ;  /* 0xd2511f5300087827 */ /* 0x000fc800078e00ff */
[----:B------:R-:W-:Y:S01]  /*94d0*/  IMAD R0, R0, -0x2daee0ad, RZ ;  /* 0xd2511f5300007824 */ /* 0x000fe200078e02ff */
[----:B------:R-:W-:Y:S01]  /*94e0*/  LOP3.LUT R7, R9, R7, R8, 0x96, !PT ;  /* 0x0000000709077212 */ /* 0x000fe200078e9608 */
[----:B------:R-:W-:-:S04]  /*94f0*/  VIADD R9, R52, 0x3c6ef372 ;  /* 0x3c6ef37234097836 */ /* 0x000fc80000000000 */
[----:B------:R-:W-:-:S04]  /*9500*/  IMAD.HI.U32 R8, R7, -0x326172a9, RZ ;  /* 0xcd9e8d5707087827 */ /* 0x000fc800078e00ff */
[----:B------:R-:W-:Y:S01]  /*9510*/  IMAD R7, R7, -0x326172a9, RZ ;  /* 0xcd9e8d5707077824 */ /* 0x000fe200078e02ff */
[----:B------:R-:W-:Y:S01]  /*9520*/  LOP3.LUT R2, R9, R2, R8, 0x96, !PT ;  /* 0x0000000209027212 */ /* 0x000fe200078e9608 */
[----:B------:R-:W-:Y:S01]  /*9530*/  IMAD.HI.U32 R8, R6, -0x2daee0ad, RZ ;  /* 0xd2511f5306087827 */ /* 0x000fe200078e00ff */
[----:B------:R-:W-:-:S03]  /*9540*/  IADD3 R9, PT, PT, R53, 0x76cf5d0a, RZ ;  /* 0x76cf5d0a35097810 */ /* 0x000fc60007ffe0ff */
[----:B------:R-:W-:Y:S01]  /*9550*/  IMAD R6, R6, -0x2daee0ad, RZ ;  /* 0xd2511f5306067824 */ /* 0x000fe200078e02ff */
[----:B------:R-:W-:Y:S01]  /*9560*/  LOP3.LUT R0, R9, R0, R8, 0x96, !PT ;  /* 0x0000000009007212 */ /* 0x000fe200078e9608 */
[----:B------:R-:W-:-:S04]  /*9570*/  VIADD R9, R52, 0xdaa66d2b ;  /* 0xdaa66d2b34097836 */ /* 0x000fc80000000000 */
[----:B------:R-:W-:-:S04]  /*9580*/  IMAD.HI.U32 R8, R0, -0x326172a9, RZ ;  /* 0xcd9e8d5700087827 */ /* 0x000fc800078e00ff */
[----:B------:R-:W-:Y:S01]  /*9590*/  IMAD R0, R0, -0x326172a9, RZ ;  /* 0xcd9e8d5700007824 */ /* 0x000fe200078e02ff */
[----:B------:R-:W-:Y:S01]  /*95a0*/  LOP3.LUT R7, R9, R7, R8, 0x96, !PT ;  /* 0x0000000709077212 */ /* 0x000fe200078e9608 */
[----:B------:R-:W-:-:S04]  /*95b0*/  IMAD.HI.U32 R8, R2, -0x2daee0ad, RZ ;  /* 0xd2511f5302087827 */ /* 0x000fc800078e00ff */
[----:B------:R-:W-:Y:S02]  /*95c0*/  VIADD R9, R53, 0x32370b8f ;  /* 0x32370b8f35097836 */ /* 0x000fe40000000000 */
[----:B------:R-:W-:-:S03]  /*95d0*/  IMAD R2, R2, -0x2daee0ad, RZ ;  /* 0xd2511f5302027824 */ /* 0x000fc600078e02ff */
[----:B------:R-:W-:Y:S02]  /*95e0*/  LOP3.LUT R6, R9, R6, R8, 0x96, !PT ;  /* 0x0000000609067212 */ /* 0x000fe400078e9608 */
[----:B------:R-:W-:-:S03]  /*95f0*/  IADD3 R9, PT, PT, R52, 0x78dde6e4, RZ ;  /* 0x78dde6e434097810 */ /* 0x000fc60007ffe0ff */
[----:B------:R-:W-:-:S04]  /*9600*/  IMAD.HI.U32 R8, R6, -0x326172a9, RZ ;  /* 0xcd9e8d5706087827 */ /* 0x000fc800078e00ff */
[----:B------:R-:W-:Y:S01]  /*9610*/  IMAD R6, R6, -0x326172a9, RZ ;  /* 0xcd9e8d5706067824 */ /* 0x000fe200078e02ff */
[----:B------:R-:W-:Y:S01]  /*9620*/  LOP3.LUT R0, R9, R0, R8, 0x96, !PT ;  /* 0x0000000009007212 */ /* 0x000fe200078e9608 */
[----:B------:R-:W-:-:S04]  /*9630*/  IMAD.HI.U32 R8, R7, -0x2daee0ad, RZ ;  /* 0xd2511f5307087827 */ /* 0x000fc800078e00ff */
[----:B------:R-:W-:Y:S02]  /*9640*/  VIADD R9, R53, 0xed9eba14 ;  /* 0xed9eba1435097836 */ /* 0x000fe40000000000 */
[----:B------:R-:W-:-:S03]  /*9650*/  IMAD R7, R7, -0x2daee0ad, RZ ;  /* 0xd2511f5307077824 */ /* 0x000fc600078e02ff */
[----:B------:R-:W-:Y:S01]  /*9660*/  LOP3.LUT R2, R9, R2, R8, 0x96, !PT ;  /* 0x0000000209027212 */ /* 0x000fe200078e9608 */
[----:B------:R-:W-:-:S04]  /*9670*/  VIADD R9, R52, 0x1715609d ;  /* 0x1715609d34097836 */ /* 0x000fc80000000000 */
[----:B------:R-:W-:-:S04]  /*9680*/  IMAD.HI.U32 R8, R2, -0x326172a9, RZ ;  /* 0xcd9e8d5702087827 */ /* 0x000fc800078e00ff */
[----:B------:R-:W-:Y:S01]  /*9690*/  IMAD R2, R2, -0x326172a9, RZ ;  /* 0xcd9e8d5702027824 */ /* 0x000fe200078e02ff */
[----:B------:R-:W-:Y:S01]  /*96a0*/  LOP3.LUT R6, R9, R6, R8, 0x96, !PT ;  /* 0x0000000609067212 */ /* 0x000fe200078e9608 */
[----:B------:R-:W-:Y:S01]  /*96b0*/  IMAD.HI.U32 R8, R0, -0x2daee0ad, RZ ;  /* 0xd2511f5300087827 */ /* 0x000fe200078e00ff */
[----:B------:R-:W-:-:S03]  /*96c0*/  IADD3 R9, PT, PT, R53, -0x56f99767, RZ ;  /* 0xa906689935097810 */ /* 0x000fc60007ffe0ff */
        /* <DEDUP_REMOVED lines=26> */
[----:B------:R-:W-:-:S04]  /*9870*/  IMAD.HI.U32 R8, R0, -0x2daee0ad, RZ ;  /* 0xd2511f5300087827 */ /* 0x000fc800078e00ff */
[----:B------:R-:W-:Y:S02]  /*9880*/  VIADD R9, R53, 0x96a522ad ;  /* 0x96a522ad35097836 */ /* 0x000fe40000000000 */
[----:B------:R-:W-:Y:S02]  /*9890*/  IMAD R18, R2, -0x326172a9, RZ ;  /* 0xcd9e8d5702127824 */ /* 0x000fe400078e02ff */
[----:B------:R-:W-:Y:S01]  /*98a0*/  IMAD R131, R0, -0x2daee0ad, RZ ;  /* 0xd2511f5300837824 */ /* 0x000fe200078e02ff */
[----:B------:R-:W-:Y:S01]  /*98b0*/  LOP3.LUT R23, R9, R7, R8, 0x96, !PT ;  /* 0x0000000709177212 */ /* 0x000fe200078e9608 */
[----:B------:R-:W-:-:S04]  /*98c0*/  IMAD.HI.U32 R7, R2, -0x326172a9, RZ ;  /* 0xcd9e8d5702077827 */ /* 0x000fc800078e00ff */
[----:B------:R-:W-:-:S05]  /*98d0*/  VIADD R8, R52, 0x8ff34781 ;  /* 0x8ff3478134087836 */ /* 0x000fca0000000000 */
[----:B012-4-:R-:W-:-:S07]  /*98e0*/  LOP3.LUT R22, R8, R6, R7, 0x96, !PT ;  /* 0x0000000608167212 */ /* 0x017fce00078e9607 */
.L_x_9965:
[----:B------:R-:W-:Y:S01]  /*98f0*/  IMAD R16, R20, UR12, RZ ;  /* 0x0000000c14107c24 */ /* 0x000fe2000f8e02ff */
[----:B------:R-:W-:Y:S01]  /*9900*/  LOP3.LUT P0, RZ, R25, 0x400, RZ, 0xc0, !PT ;  /* 0x0000040019ff7812 */ /* 0x000fe2000780c0ff */
[----:B------:R-:W-:Y:S03]  /*9910*/  BSSY.RECONVERGENT B0, `(.L_x_8949) ;  /* 0x00009c6000007945 */ /* 0x000fe60003800200 */
[----:B------:R-:W-:-:S04]  /*9920*/  SHF.R.S32.HI R96, RZ, 0x1f, R16 ;  /* 0x0000001fff607819 */ /* 0x000fc80000011410 */
[----:B------:R-:W-:-:S04]  /*9930*/  LEA.HI R16, R96, R16, RZ, 0x3 ;  /* 0x0000001060107211 */ /* 0x000fc800078f18ff */
[----:B------:R-:W-:-:S04]  /*9940*/  LEA.HI.SX32 R16, R16, R211, 0x1d ;  /* 0x000000d310107211 */ /* 0x000fc800078feaff */
[----:B------:R-:W-:Y:S01]  /*9950*/  MOV R160, R16 ;  /* 0x0000001000a07202 */ /* 0x000fe20000000f00 */
[----:B------:R-:W-:Y:S06]  /*9960*/  @!P0 BRA `(.L_x_8950) ;  /* 0x0000009c00008947 */ /* 0x000fec0003800000 */
[----:B------:R-:W-:Y:S01]  /*9970*/  ISETP.NE.U32.AND P0, PT, RZ, UR4, PT ;  /* 0x00000004ff007c0c */ /* 0x000fe2000bf05070 */
[----:B------:R-:W0:Y:S01]  /*9980*/  LDC.64 R96, c[0x0][0x390] ;  /* 0x0000e400ff607b82 */ /* 0x000e220000000a00 */
[----:B------:R-:W-:Y:S02]  /*9990*/  ISETP.NE.U32.AND P1, PT, RZ, UR8, PT ;  /* 0x00000008ff007c0c */ /* 0x000fe4000bf25070 */
[----:B------:R-:W-:Y:S02]  /*99a0*/  ISETP.NE.AND.EX P0, PT, RZ, UR5, PT, P0 ;  /* 0x00000005ff007c0c */ /* 0x000fe4000bf05300 */
[----:B------:R-:W-:-:S11]  /*99b0*/  ISETP.NE.AND.EX P1, PT, RZ, UR9, PT, P1 ;  /* 0x00000009ff007c0c */ /* 0x000fd6000bf25310 */
[----:B---3--:R-:W1:Y:S02]  /*99c0*/  @P0 LDC.64 R44, c[0x0][0x398] ;  /* 0x0000e600ff2c0b82 */ /* 0x008e640000000a00 */
        /* <DEDUP_REMOVED lines=26> */
.L_x_8954:
        /* <DEDUP_REMOVED lines=13> */
.L_x_8956:
[----:B------:R-:W-:Y:S05]  /*9c40*/  BSYNC.RECONVERGENT B2 ;  /* 0x0000000000027941 */ /* 0x000fea0003800200 */
.L_x_8955:
[----:B------:R-:W-:Y:S01]  /*9c50*/  LOP3.LUT R15, R17, R161, R53, 0x96, !PT ;  /* 0x000000a1110f7212 */ /* 0x000fe200078e9635 */
[----:B------:R-:W-:-:S04]  /*9c60*/  IMAD.WIDE.U32 R22, R24, -0x326172a9, RZ ;  /* 0xcd9e8d5718167825 */ /* 0x000fc800078e00ff */
[----:B------:R-:W-:Y:S02]  /*9c70*/  VIADD R18, R52, 0x9e3779b9 ;  /* 0x9e3779b934127836 */ /* 0x000fe40000000000 */
[----:B------:R-:W-:Y:S01]  /*9c80*/  IMAD.WIDE.U32 R44, R15, -0x326172a9, RZ ;  /* 0xcd9e8d570f2c7825 */ /* 0x000fe200078e00ff */
[----:B------:R-:W-:-:S04]  /*9c90*/  LOP3.LUT R15, R19, R23, R52, 0x96, !PT ;  /* 0x00000017130f7212 */ /* 0x000fc800078e9634 */
        /* <DEDUP_REMOVED lines=16> */
[----:B------:R-:W-:-:S04]  /*9da0*/  IMAD.WIDE.U32 R160, R15, -0x326172a9, RZ ;  /* 0xcd9e8d570fa07825 */ /* 0x000fc800078e00ff */
[----:B------:R-:W-:-:S05]  /*9db0*/  VIADD R15, R52, 0x78dde6e4 ;  /* 0x78dde6e4340f7836 */ /* 0x000fca0000000000 */
[----:B------:R-:W-:Y:S01]  /*9dc0*/  LOP3.LUT R15, R15, R44, R161, 0x96, !PT ;  /* 0x0000002c0f0f7212 */ /* 0x000fe200078e96a1 */
[----:B------:R-:W-:Y:S01]  /*9dd0*/  IMAD.WIDE.U32 R44, R18, -0x2daee0ad, RZ ;  /* 0xd2511f53122c7825 */ /* 0x000fe200078e00ff */
[----:B------:R-:W-:-:S04]  /*9de0*/  IADD3 R18, PT, PT, R53, -0x126145ec, RZ ;  /* 0xed9eba1435127810 */ /* 0x000fc80007ffe0ff */
[----:B------:R-:W-:-:S05]  /*9df0*/  LOP3.LUT R18, R18, R22, R45, 0x96, !PT ;  /* 0x0000001612127212 */ /* 0x000fca00078e962d */
[----:B------:R-:W-:-:S04]  /*9e00*/  IMAD.WIDE.U32 R22, R18, -0x326172a9, RZ ;  /* 0xcd9e8d5712167825 */ /* 0x000fc800078e00ff */
[----:B------:R-:W-:-:S05]  /*9e10*/  VIADD R18, R52, 0x1715609d ;  /* 0x1715609d34127836 */ /* 0x000fca0000000000 */
[----:B------:R-:W-:Y:S01]  /*9e20*/  LOP3.LUT R18, R18, R160, R23, 0x96, !PT ;  /* 0x000000a012127212 */ /* 0x000fe200078e9617 */
[----:B------:R-:W-:-:S04]  /*9e30*/  IMAD.WIDE.U32 R160, R15, -0x2daee0ad, RZ ;  /* 0xd2511f530fa07825 */ /* 0x000fc800078e00ff */
[----:B------:R-:W-:-:S05]  /*9e40*/  VIADD R15, R53, 0xa9066899 ;  /* 0xa9066899350f7836 */ /* 0x000fca0000000000 */
[----:B------:R-:W-:-:S05]  /*9e50*/  LOP3.LUT R15, R15, R44, R161, 0x96, !PT ;  /* 0x0000002c0f0f7212 */ /* 0x000fca00078e96a1 */
        /* <DEDUP_REMOVED lines=10> */
[----:B------:R-:W-:-:S03]  /*9f00*/  IADD3 R15, PT, PT, R53, 0x1fd5c5a3, RZ ;  /* 0x1fd5c5a3350f7810 */ /* 0x000fc60007ffe0ff */
[----:B------:R-:W-:Y:S01]  /*9f10*/  IMAD.WIDE.U32 R162, R18, -0x2daee0ad, RZ ;  /* 0xd2511f5312a27825 */ /* 0x000fe200078e00ff */
[----:B------:R-:W-:-:S03]  /*9f20*/  LOP3.LUT R15, R15, R22, R45, 0x96, !PT ;  /* 0x000000160f0f7212 */ /* 0x000fc600078e962d */
[----:B------:R-:W-:Y:S02]  /*9f30*/  VIADD R18, R53, 0xdb3d7428 ;  /* 0xdb3d742835127836 */ /* 0x000fe40000000000 */
[----:B------:R-:W-:-:S03]  /*9f40*/  IMAD.WIDE.U32 R22, R15, -0x326172a9, RZ ;  /* 0xcd9e8d570f167825 */ /* 0x000fc600078e00ff */
[----:B------:R-:W-:Y:S01]  /*9f50*/  LOP3.LUT R18, R18, R44, R163, 0x96, !PT ;  /* 0x0000002c12127212 */ /* 0x000fe200078e96a3 */
[----:B------:R-:W-:-:S05]  /*9f60*/  VIADD R15, R52, 0xf1bbcdc8 ;  /* 0xf1bbcdc8340f7836 */ /* 0x000fca0000000000 */
[----:B------:R-:W-:Y:S01]  /*9f70*/  LOP3.LUT R15, R15, R160, R23, 0x96, !PT ;  /* 0x000000a00f0f7212 */ /* 0x000fe200078e9617 */
[----:B------:R-:W-:Y:S01]  /*9f80*/  IMAD.WIDE.U32 R160, R18, -0x326172a9, RZ ;  /* 0xcd9e8d5712a07825 */ /* 0x000fe200078e00ff */
[----:B------:R-:W-:-:S03]  /*9f90*/  IADD3 R18, PT, PT, R52, -0x700cb87f, RZ ;  /* 0x8ff3478134127810 */ /* 0x000fc60007ffe0ff */
[----:B------:R-:W-:Y:S01]  /*9fa0*/  IMAD.WIDE.U32 R44, R15, -0x2daee0ad, RZ ;  /* 0xd2511f530f2c7825 */ /* 0x000fe200078e00ff */
[----:B------:R-:W-:-:S03]  /*9fb0*/  LOP3.LUT R22, R18, R22, R161, 0x96, !PT ;  /* 0x0000001612167212 */ /* 0x000fc600078e96a1 */
[----:B------:R-:W-:Y:S02]  /*9fc0*/  VIADD R15, R53, 0x96a522ad ;  /* 0x96a522ad350f7836 */ /* 0x000fe40000000000 */
[----:B------:R-:W-:Y:S01]  /*9fd0*/  IMAD.MOV.U32 R18, RZ, RZ, R160 ;  /* 0x000000ffff127224 */ /* 0x000fe200078e00a0 */
[----:B------:R-:W-:Y:S01]  /*9fe0*/  MOV R160, R44 ;  /* 0x0000002c00a07202 */ /* 0x000fe20000000f00 */
[----:B------:R-:W-:Y:S01]  /*9ff0*/  IMAD.MOV.U32 R44, RZ, RZ, RZ ;  /* 0x000000ffff2c7224 */ /* 0x000fe200078e00ff */
[----:B------:R-:W-:Y:S01]  /*a000*/  LOP3.LUT R23, R15, R162, R45, 0x96, !PT ;  /* 0x000000a20f177212 */ /* 0x000fe200078e962d */
[----:B------:R-:W-:-:S07]  /*a010*/  IMAD.MOV.U32 R15, RZ, RZ, R131 ;  /* 0x000000ffff0f7224 */ /* 0x000fce00078e0083 */
.L_x_8953:
[----:B------:R-:W-:Y:S05]  /*a020*/  BSYNC.RECONVERGENT B1 ;  /* 0x0000000000017941 */ /* 0x000fea0003800200 */
.L_x_8952:
[----:B------:R-:W0:Y:S01]  /*a030*/  LDC R171, c[0x0][0x404] ;  /* 0x00010100ffab7b82 */ /* 0x000e220000000800 */
[----:B------:R-:W-:Y:S01]  /*a040*/  HFMA2 R208, -RZ, RZ, 0.1171875, 0 ;  /* 0x2f800000ffd07431 */ /* 0x000fe200000001ff */
[----:B------:R-:W-:Y:S01]  /*a050*/  I2FP.F32.U32 R15, R15 ;  /* 0x0000000f000f7245 */ /* 0x000fe20000201000 */
[----:B-----5:R-:W-:Y:S01]  /*a060*/  IMAD.U32 R21, R96, 0x10000, RZ ;  /* 0x0001000060157824 */ /* 0x020fe200078e00ff */
[----:B------:R-:W-:Y:S01]  /*a070*/  ISETP.NE.AND P3, PT, R44, 0x1, PT ;  /* 0x000000012c00780c */ /* 0x000fe20003f65270 */
[----:B------:R-:W-:Y:S01]  /*a080*/  BSSY.RECONVERGENT B1, `(.L_x_8957) ;  /* 0x0000063000017945 */ /* 0x000fe20003800200 */
[----:B------:R-:W-:Y:S01]  /*a090*/  LOP3.LUT R25, R25, 0xffffffef, RZ, 0xc0, !PT ;  /* 0xffffffef19197812 */ /* 0x000fe200078ec0ff */
[----:B------:R-:W-:Y:S01]  /*a0a0*/  HFMA2 R43, -RZ, RZ, 0, 1.1920928955078125e-07 ;  /* 0x00000002ff2b7431 */ /* 0x000fe200000001ff */
[----:B------:R-:W1:Y:S01]  /*a0b0*/  LDC R170, c[0x0][0x408] ;  /* 0x00010200ffaa7b82 */ /* 0x000e620000000800 */
[----:B------:R-:W-:Y:S02]  /*a0c0*/  IMAD.MOV.U32 R45, RZ, RZ, R18 ;  /* 0x000000ffff2d7224 */ /* 0x000fe400078e0012 */
[----:B------:R-:W-:-:S05]  /*a0d0*/  FFMA.FTZ R15, R15, R208, 1.1641532182693481445e-10 ;  /* 0x2f0000000f0f7423 */ /* 0x000fca00000100d0 */
[----:B0-----:R-:W-:Y:S01]  /*a0e0*/  FSETP.GTU.FTZ.AND P2, PT, R15, R171, PT ;  /* 0x000000ab0f00720b */ /* 0x001fe20003f5c000 */
[----:B-1----:R-:W-:Y:S01]  /*a0f0*/  FMUL.FTZ R15, R21, R170 ;  /* 0x000000aa150f7220 */ /* 0x002fe20000410000 */
[----:B------:R-:W-:-:S04]  /*a100*/  @P1 IMAD.U32 R21, R56, 0x10000, RZ ;  /* 0x0001000038151824 */ /* 0x000fc800078e00ff */
[----:B------:R-:W-:Y:S02]  /*a110*/  FSEL R15, R15, RZ, !P2 ;  /* 0x000000ff0f0f7208 */ /* 0x000fe40005000000 */
        /* <DEDUP_REMOVED lines=14> */
.L_x_8959:
        /* <DEDUP_REMOVED lines=13> */
.L_x_8961:
[----:B------:R-:W-:Y:S05]  /*a2d0*/  BSYNC.RECONVERGENT B2 ;  /* 0x0000000000027941 */ /* 0x000fea0003800200 */
.L_x_8960:
[----:B------:R-:W-:Y:S01]  /*a2e0*/  LOP3.LUT R18, R17, R163, R53, 0x96, !PT ;  /* 0x000000a311127212 */ /* 0x000fe200078e9635 */
[----:B------:R-:W-:-:S04]  /*a2f0*/  IMAD.WIDE.U32 R22, R24, -0x326172a9, RZ ;  /* 0xcd9e8d5718167825 */ /* 0x000fc800078e00ff */
[----:B------:R-:W-:Y:S02]  /*a300*/  VIADD R43, R52, 0x9e3779b9 ;  /* 0x9e3779b9342b7836 */ /* 0x000fe40000000000 */
        /* <DEDUP_REMOVED lines=28> */
[----:B------:R-:W-:-:S03]  /*a4d0*/  IADD3 R43, PT, PT, R53, 0x646e171e, RZ ;  /* 0x646e171e352b7810 */ /* 0x000fc60007ffe0ff */
[----:B------:R-:W-:-:S05]  /*a4e0*/  VIADD R18, R53, 0xa9066899 ;  /* 0xa906689935127836 */ /* 0x000fca0000000000 */
[----:B------:R-:W-:-:S05]  /*a4f0*/  LOP3.LUT R18, R18, R44, R163, 0x96, !PT ;  /* 0x0000002c12127212 */ /* 0x000fca00078e96a3 */
[----:B------:R-:W-:-:S04]  /*a500*/  IMAD.WIDE.U32 R44, R18, -0x326172a9, RZ ;  /* 0xcd9e8d57122c7825 */ /* 0x000fc800078e00ff */
[----:B------:R-:W-:-:S05]  /*a510*/  VIADD R18, R52, 0xb54cda56 ;  /* 0xb54cda5634127836 */ /* 0x000fca0000000000 */
[----:B------:R-:W-:Y:S01]  /*a520*/  LOP3.LUT R18, R18, R22, R45, 0x96, !PT ;  /* 0x0000001612127212 */ /* 0x000fe200078e962d */
[----:B------:R-:W-:-:S05]  /*a530*/  IMAD.WIDE.U32 R22, R23, -0x2daee0ad, RZ ;  /* 0xd2511f5317167825 */ /* 0x000fca00078e00ff */
[----:B------:R-:W-:-:S05]  /*a540*/  LOP3.LUT R23, R43, R162, R23, 0x96, !PT ;  /* 0x000000a22b177212 */ /* 0x000fca00078e9617 */
[----:B------:R-:W-:-:S04]  /*a550*/  IMAD.WIDE.U32 R162, R23, -0x326172a9, RZ ;  /* 0xcd9e8d5717a27825 */ /* 0x000fc800078e00ff */
[----:B------:R-:W-:-:S05]  /*a560*/  VIADD R23, R52, 0x5384540f ;  /* 0x5384540f34177836 */ /* 0x000fca0000000000 */
[----:B------:R-:W-:Y:S01]  /*a570*/  LOP3.LUT R43, R23, R44, R163, 0x96, !PT ;  /* 0x0000002c172b7212 */ /* 0x000fe200078e96a3 */
[----:B------:R-:W-:-:S04]  /*a580*/  IMAD.WIDE.U32 R44, R18, -0x2daee0ad, RZ ;  /* 0xd2511f53122c7825 */ /* 0x000fc800078e00ff */
[----:B------:R-:W-:Y:S02]  /*a590*/  VIADD R18, R53, 0x1fd5c5a3 ;  /* 0x1fd5c5a335127836 */ /* 0x000fe40000000000 */
[----:B------:R-:W-:-:S03]  /*a5a0*/  IMAD.WIDE.U32 R164, R43, -0x2daee0ad, RZ ;  /* 0xd2511f532ba47825 */ /* 0x000fc600078e00ff */
[----:B------:R-:W-:Y:S01]  /*a5b0*/  LOP3.LUT R18, R18, R22, R45, 0x96, !PT ;  /* 0x0000001612127212 */ /* 0x000fe200078e962d */
[----:B------:R-:W-:-:S04]  /*a5c0*/  IMAD.MOV.U32 R43, RZ, RZ, RZ ;  /* 0x000000ffff2b7224 */ /* 0x000fc800078e00ff */
[----:B------:R-:W-:Y:S01]  /*a5d0*/  IMAD.WIDE.U32 R22, R18, -0x326172a9, RZ ;  /* 0xcd9e8d5712167825 */ /* 0x000fe200078e00ff */
[----:B------:R-:W-:-:S04]  /*a5e0*/  IADD3 R18, PT, PT, R52, -0xe443238, RZ ;  /* 0xf1bbcdc834127810 */ /* 0x000fc80007ffe0ff */
[----:B------:R-:W-:Y:S01]  /*a5f0*/  LOP3.LUT R18, R18, R162, R23, 0x96, !PT ;  /* 0x000000a212127212 */ /* 0x000fe200078e9617 */
[----:B------:R-:W-:-:S05]  /*a600*/  VIADD R23, R53, 0xdb3d7428 ;  /* 0xdb3d742835177836 */ /* 0x000fca0000000000 */
[----:B------:R-:W-:Y:S01]  /*a610*/  LOP3.LUT R23, R23, R44, R165, 0x96, !PT ;  /* 0x0000002c17177212 */ /* 0x000fe200078e96a5 */
[----:B------:R-:W-:Y:S01]  /*a620*/  IMAD.WIDE.U32 R44, R18, -0x2daee0ad, RZ ;  /* 0xd2511f53122c7825 */ /* 0x000fe200078e00ff */
[----:B------:R-:W-:-:S03]  /*a630*/  IADD3 R18, PT, PT, R53, -0x695add53, RZ ;  /* 0x96a522ad35127810 */ /* 0x000fc60007ffe0ff */
[----:B------:R-:W-:-:S04]  /*a640*/  IMAD.WIDE.U32 R162, R23, -0x326172a9, RZ ;  /* 0xcd9e8d5717a27825 */ /* 0x000fc800078e00ff */
[----:B------:R-:W-:-:S05]  /*a650*/  VIADD R23, R52, 0x8ff34781 ;  /* 0x8ff3478134177836 */ /* 0x000fca0000000000 */
[----:B------:R-:W-:Y:S02]  /*a660*/  LOP3.LUT R22, R23, R22, R163, 0x96, !PT ;  /* 0x0000001617167212 */ /* 0x000fe400078e96a3 */
[----:B------:R-:W-:Y:S01]  /*a670*/  LOP3.LUT R23, R18, R164, R45, 0x96, !PT ;  /* 0x000000a412177212 */ /* 0x000fe200078e962d */
[----:B------:R-:W-:Y:S01]  /*a680*/  IMAD.MOV.U32 R45, RZ, RZ, R160 ;  /* 0x000000ffff2d7224 */ /* 0x000fe200078e00a0 */
[----:B------:R-:W-:Y:S01]  /*a690*/  MOV R160, R44 ;  /* 0x0000002c00a07202 */ /* 0x000fe20000000f00 */
[----:B------:R-:W-:-:S07]  /*a6a0*/  IMAD.MOV.U32 R18, RZ, RZ, R162 ;  /* 0x000000ffff127224 */ /* 0x000fce00078e00a2 */
.L_x_8958:
[----:B------:R-:W-:Y:S05]  /*a6b0*/  BSYNC.RECONVERGENT B1 ;  /* 0x0000000000017941 */ /* 0x000fea0003800200 */
.L_x_8957:
[----:B------:R-:W-:Y:S01]  /*a6c0*/  I2FP.F32.U32 R44, R45 ;  /* 0x0000002d002c7245 */ /* 0x000fe20000201000 */
[----:B------:R-:W-:Y:S01]  /*a6d0*/  IMAD.U32 R21, R21, 0x10000, RZ ;  /* 0x0001000015157824 */ /* 0x000fe200078e00ff */
[----:B------:R-:W-:Y:S01]  /*a6e0*/  ISETP.NE.AND P3, PT, R43, 0x1, PT ;  /* 0x000000012b00780c */ /* 0x000fe20003f65270 */
[----:B------:R-:W-:Y:S01]  /*a6f0*/  BSSY.RECONVERGENT B1, `(.L_x_8962) ;  /* 0x0000062000017945 */ /* 0x000fe20003800200 */
[----:B------:R-:W-:Y:S01]  /*a700*/  LOP3.LUT R25, R25, 0xfffffff7, RZ, 0xc0, !PT ;  /* 0xfffffff719197812 */ /* 0x000fe200078ec0ff */
[----:B------:R-:W-:Y:S01]  /*a710*/  FFMA.FTZ R44, R44, R208, 1.1641532182693481445e-10 ;  /* 0x2f0000002c2c7423 */ /* 0x000fe200000100d0 */
[----:B------:R-:W-:-:S04]  /*a720*/  IMAD.MOV.U32 R107, RZ, RZ, 0x2 ;  /* 0x00000002ff6b7424 */ /* 0x000fc800078e00ff */
[----:B------:R-:W-:Y:S01]  /*a730*/  FSETP.GTU.FTZ.AND P2, PT, R44, R171, PT ;  /* 0x000000ab2c00720b */ /* 0x000fe20003f5c000 */
[----:B------:R-:W-:Y:S01]  /*a740*/  FMUL.FTZ R44, R21, R170 ;  /* 0x000000aa152c7220 */ /* 0x000fe20000410000 */
[----:B------:R-:W-:-:S04]  /*a750*/  @P1 PRMT R21, R56, 0x7632, R21 ;  /* 0x0000763238151816 */ /* 0x000fc80000000015 */
        /* <DEDUP_REMOVED lines=16> */
.L_x_8964:
        /* <DEDUP_REMOVED lines=13> */
.L_x_8966:
[----:B------:R-:W-:Y:S05]  /*a930*/  BSYNC.RECONVERGENT B2 ;  /* 0x0000000000027941 */ /* 0x000fea0003800200 */
.L_x_8965:
[----:B------:R-:W-:Y:S01]  /*a940*/  LOP3.LUT R18, R17, R165, R53, 0x96, !PT ;  /* 0x000000a511127212 */ /* 0x000fe200078e9635 */
[----:B------:R-:W-:-:S04]  /*a950*/  IMAD.WIDE.U32 R22, R24, -0x326172a9, RZ ;  /* 0xcd9e8d5718167825 */ /* 0x000fc800078e00ff */
[----:B------:R-:W-:Y:S02]  /*a960*/  VIADD R21, R52, 0x9e3779b9 ;  /* 0x9e3779b934157836 */ /* 0x000fe40000000000 */
[----:B------:R-:W-:Y:S01]  /*a970*/  IMAD.WIDE.U32 R162, R18, -0x326172a9, RZ ;  /* 0xcd9e8d5712a27825 */ /* 0x000fe200078e00ff */
[----:B------:R-:W-:-:S03]  /*a980*/  LOP3.LUT R18, R19, R23, R52, 0x96, !PT ;  /* 0x0000001713127212 */ /* 0x000fc600078e9634 */
[----:B------:R-:W-:Y:S01]  /*a990*/  IMAD.MOV.U32 R107, RZ, RZ, RZ ;  /* 0x000000ffff6b7224 */ /* 0x000fe200078e00ff */
        /* <DEDUP_REMOVED lines=26> */
[C---:B------:R-:W-:Y:S02]  /*ab40*/  VIADD R18, R53.reuse, 0xa9066899 ;  /* 0xa906689935127836 */ /* 0x040fe40000000000 */
[----:B------:R-:W-:-:S03]  /*ab50*/  VIADD R21, R53, 0x646e171e ;  /* 0x646e171e35157836 */ /* 0x000fc60000000000 */
[----:B------:R-:W-:-:S05]  /*ab60*/  LOP3.LUT R18, R18, R162, R165, 0x96, !PT ;  /* 0x000000a212127212 */ /* 0x000fca00078e96a5 */
[----:B------:R-:W-:Y:S01]  /*ab70*/  IMAD.WIDE.U32 R162, R18, -0x326172a9, RZ ;  /* 0xcd9e8d5712a27825 */ /* 0x000fe200078e00ff */
[----:B------:R-:W-:-:S04]  /*ab80*/  IADD3 R18, PT, PT, R52, -0x4ab325aa, RZ ;  /* 0xb54cda5634127810 */ /* 0x000fc80007ffe0ff */
[----:B------:R-:W-:Y:S01]  /*ab90*/  LOP3.LUT R18, R18, R22, R163, 0x96, !PT ;  /* 0x0000001612127212 */ /* 0x000fe200078e96a3 */
[----:B------:R-:W-:-:S05]  /*aba0*/  IMAD.WIDE.U32 R22, R23, -0x2daee0ad, RZ ;  /* 0xd2511f5317167825 */ /* 0x000fca00078e00ff */
        /* <DEDUP_REMOVED lines=16> */
[----:B------:R-:W-:Y:S02]  /*acb0*/  LOP3.LUT R22, R21, R22, R165, 0x96, !PT ;  /* 0x0000001615167212 */ /* 0x000fe400078e96a5 */
[----:B------:R-:W-:Y:S01]  /*acc0*/  MOV R21, R160 ;  /* 0x000000a000157202 */ /* 0x000fe20000000f00 */
[----:B------:R-:W-:Y:S02]  /*acd0*/  VIADD R18, R53, 0x96a522ad ;  /* 0x96a522ad35127836 */ /* 0x000fe40000000000 */
[----:B------:R-:W-:-:S03]  /*ace0*/  IMAD.MOV.U32 R160, RZ, RZ, R162 ;  /* 0x000000ffffa07224 */ /* 0x000fc600078e00a2 */
[----:B------:R-:W-:Y:S01]  /*acf0*/  LOP3.LUT R23, R18, R166, R163, 0x96, !PT ;  /* 0x000000a612177212 */ /* 0x000fe200078e96a3 */
[----:B------:R-:W-:-:S07]  /*ad00*/  IMAD.MOV.U32 R18, RZ, RZ, R164 ;  /* 0x000000ffff127224 */ /* 0x000fce00078e00a4 */
.L_x_8963:
[----:B------:R-:W-:Y:S05]  /*ad10*/  BSYNC.RECONVERGENT B1 ;  /* 0x0000000000017941 */ /* 0x000fea0003800200 */
.L_x_8962:
[----:B------:R-:W-:Y:S01]  /*ad20*/  I2FP.F32.U32 R21, R21 ;  /* 0x0000001500157245 */ /* 0x000fe20000201000 */
[----:B------:R-:W-:Y:S01]  /*ad30*/  BSSY.RECONVERGENT B1, `(.L_x_8967) ;  /* 0x0000064000017945 */ /* 0x000fe20003800200 */
[----:B------:R-:W-:Y:S01]  /*ad40*/  ISETP.NE.AND P2, PT, R107, 0x1, PT ;  /* 0x000000016b00780c */ /* 0x000fe20003f45270 */
[----:B------:R-:W-:Y:S01]  /*ad50*/  IMAD.MOV.U32 R46, RZ, RZ, 0x2 ;  /* 0x00000002ff2e7424 */ /* 0x000fe200078e00ff */
[----:B------:R-:W-:Y:S01]  /*ad60*/  LOP3.LUT R25, R25, 0xfffffffb, RZ, 0xc0, !PT ;  /* 0xfffffffb19197812 */ /* 0x000fe200078ec0ff */
[----:B------:R-:W-:Y:S01]  /*ad70*/  FFMA.FTZ R21, R21, R208, 1.1641532182693481445e-10 ;  /* 0x2f00000015157423 */ /* 0x000fe200000100d0 */
[----:B------:R-:W-:-:S04]  /*ad80*/  MOV R45, R18 ;  /* 0x00000012002d7202 */ /* 0x000fc80000000f00 */
        /* <DEDUP_REMOVED lines=19> */
.L_x_8969:
        /* <DEDUP_REMOVED lines=13> */
.L_x_8971:
[----:B------:R-:W-:Y:S05]  /*af90*/  BSYNC.RECONVERGENT B2 ;  /* 0x0000000000027941 */ /* 0x000fea0003800200 */
.L_x_8970:
[----:B------:R-:W-:Y:S01]  /*afa0*/  LOP3.LUT R18, R17, R165, R53, 0x96, !PT ;  /* 0x000000a511127212 */ /* 0x000fe200078e9635 */
[----:B------:R-:W-:Y:S01]  /*afb0*/  IMAD.WIDE.U32 R22, R24, -0x326172a9, RZ ;  /* 0xcd9e8d5718167825 */ /* 0x000fe200078e00ff */
[----:B------:R-:W-:-:S03]  /*afc0*/  IADD3 R45, PT, PT, R52, -0x61c88647, RZ ;  /* 0x9e3779b9342d7810 */ /* 0x000fc60007ffe0ff */
[----:B------:R-:W-:Y:S02]  /*afd0*/  HFMA2 R46, -RZ, RZ, 0, 0 ;  /* 0x00000000ff2e7431 */ /* 0x000fe400000001ff */
        /* <DEDUP_REMOVED lines=18> */
[----:B------:R-:W-:-:S04]  /*b100*/  VIADD R23, R53, 0xed9eba14 ;  /* 0xed9eba1435177836 */ /* 0x000fc80000000000 */
[----:B------:R-:W-:Y:S01]  /*b110*/  IMAD.WIDE.U32 R164, R18, -0x326172a9, RZ ;  /* 0xcd9e8d5712a47825 */ /* 0x000fe200078e00ff */
[----:B------:R-:W-:-:S04]  /*b120*/  IADD3 R18, PT, PT, R52, 0x78dde6e4, RZ ;  /* 0x78dde6e434127810 */ /* 0x000fc80007ffe0ff */
[----:B------:R-:W-:Y:S01]  /*b130*/  LOP3.LUT R18, R18, R162, R165, 0x96, !PT ;  /* 0x000000a212127212 */ /* 0x000fe200078e96a5 */
[----:B------:R-:W-:-:S04]  /*b140*/  IMAD.WIDE.U32 R162, R45, -0x2daee0ad, RZ ;  /* 0xd2511f532da27825 */ /* 0x000fc800078e00ff */
[----:B------:R-:W-:Y:S01]  /*b150*/  VIADD R45, R52, 0x1715609d ;  /* 0x1715609d342d7836 */ /* 0x000fe20000000000 */
[----:B------:R-:W-:-:S05]  /*b160*/  LOP3.LUT R23, R23, R22, R163, 0x96, !PT ;  /* 0x0000001617177212 */ /* 0x000fca00078e96a3 */
[----:B------:R-:W-:-:S05]  /*b170*/  IMAD.WIDE.U32 R22, R23, -0x326172a9, RZ ;  /* 0xcd9e8d5717167825 */ /* 0x000fca00078e00ff */
[----:B------:R-:W-:Y:S01]  /*b180*/  LOP3.LUT R23, R45, R164, R23, 0x96, !PT ;  /* 0x000000a42d177212 */ /* 0x000fe200078e9617 */
[----:B------:R-:W-:Y:S01]  /*b190*/  IMAD.WIDE.U32 R164, R18, -0x2daee0ad, RZ ;  /* 0xd2511f5312a47825 */ /* 0x000fe200078e00ff */
[----:B------:R-:W-:-:S03]  /*b1a0*/  IADD3 R18, PT, PT, R53, -0x56f99767, RZ ;  /* 0xa906689935127810 */ /* 0x000fc60007ffe0ff */
[----:B------:R-:W-:Y:S01]  /*b1b0*/  VIADD R45, R53, 0x646e171e ;  /* 0x646e171e352d7836 */ /* 0x000fe20000000000 */
[----:B------:R-:W-:-:S05]  /*b1c0*/  LOP3.LUT R18, R18, R162, R165, 0x96, !PT ;  /* 0x000000a212127212 */ /* 0x000fca00078e96a5 */
[----:B------:R-:W-:-:S04]  /*b1d0*/  IMAD.WIDE.U32 R162, R18, -0x326172a9, RZ ;  /* 0xcd9e8d5712a27825 */ /* 0x000fc800078e00ff */
[----:B------:R-:W-:-:S05]  /*b1e0*/  VIADD R18, R52, 0xb54cda56 ;  /* 0xb54cda5634127836 */ /* 0x000fca0000000000 */
[----:B------:R-:W-:Y:S01]  /*b1f0*/  LOP3.LUT R18, R18, R22, R163, 0x96, !PT ;  /* 0x0000001612127212 */ /* 0x000fe200078e96a3 */
[----:B------:R-:W-:-:S05]  /*b200*/  IMAD.WIDE.U32 R22, R23, -0x2daee0ad, RZ ;  /* 0xd2511f5317167825 */ /* 0x000fca00078e00ff */
[----:B------:R-:W-:-:S05]  /*b210*/  LOP3.LUT R23, R45, R164, R23, 0x96, !PT ;  /* 0x000000a42d177212 */ /* 0x000fca00078e9617 */
[----:B------:R-:W-:Y:S01]  /*b220*/  IMAD.WIDE.U32 R164, R23, -0x326172a9, RZ ;  /* 0xcd9e8d5717a47825 */ /* 0x000fe200078e00ff */
[----:B------:R-:W-:-:S04]  /*b230*/  IADD3 R23, PT, PT, R52, 0x5384540f, RZ ;  /* 0x5384540f34177810 */ /* 0x000fc80007ffe0ff */
[----:B------:R-:W-:Y:S01]  /*b240*/  LOP3.LUT R45, R23, R162, R165, 0x96, !PT ;  /* 0x000000a2172d7212 */ /* 0x000fe200078e96a5 */
[----:B------:R-:W-:-:S04]  /*b250*/  IMAD.WIDE.U32 R162, R18, -0x2daee0ad, RZ ;  /* 0xd2511f5312a27825 */ /* 0x000fc800078e00ff */
[----:B------:R-:W-:Y:S02]  /*b260*/  VIADD R18, R53, 0x1fd5c5a3 ;  /* 0x1fd5c5a335127836 */ /* 0x000fe40000000000 */
[----:B------:R-:W-:-:S03]  /*b270*/  IMAD.WIDE.U32 R166, R45, -0x2daee0ad, RZ ;  /* 0xd2511f532da67825 */ /* 0x000fc600078e00ff */
[----:B------:R-:W-:Y:S01]  /*b280*/  LOP3.LUT R18, R18, R22, R163, 0x96, !PT ;  /* 0x0000001612127212 */ /* 0x000fe200078e96a3 */
[----:B------:R-:W-:-:S04]  /*b290*/  IMAD.MOV.U32 R45, RZ, RZ, R160 ;  /* 0x000000ffff2d7224 */ /* 0x000fc800078e00a0 */
[----:B------:R-:W-:-:S04]  /*b2a0*/  IMAD.WIDE.U32 R22, R18, -0x326172a9, RZ ;  /* 0xcd9e8d5712167825 */ /* 0x000fc800078e00ff */
[----:B------:R-:W-:-:S05]  /*b2b0*/  VIADD R18, R52, 0xf1bbcdc8 ;  /* 0xf1bbcdc834127836 */ /* 0x000fca0000000000 */
[----:B------:R-:W-:Y:S02]  /*b2c0*/  LOP3.LUT R18, R18, R164, R23, 0x96, !PT ;  /* 0x000000a412127212 */ /* 0x000fe400078e9617 */
[----:B------:R-:W-:-:S04]  /*b2d0*/  IADD3 R23, PT, PT, R53, -0x24c28bd8, RZ ;  /* 0xdb3d742835177810 */ /* 0x000fc80007ffe0ff */
[----:B------:R-:W-:Y:S01]  /*b2e0*/  LOP3.LUT R23, R23, R162, R167, 0x96, !PT ;  /* 0x000000a217177212 */ /* 0x000fe200078e96a7 */
[----:B------:R-:W-:-:S04]  /*b2f0*/  IMAD.WIDE.U32 R162, R18, -0x2daee0ad, RZ ;  /* 0xd2511f5312a27825 */ /* 0x000fc800078e00ff */
[----:B------:R-:W-:-:S04]  /*b300*/  IMAD.WIDE.U32 R164, R23, -0x326172a9, RZ ;  /* 0xcd9e8d5717a47825 */ /* 0x000fc800078e00ff */
[----:B------:R-:W-:Y:S02]  /*b310*/  VIADD R23, R52, 0x8ff34781 ;  /* 0x8ff3478134177836 */ /* 0x000fe40000000000 */
[----:B------:R-:W-:Y:S02]  /*b320*/  VIADD R18, R53, 0x96a522ad ;  /* 0x96a522ad35127836 */ /* 0x000fe40000000000 */
[----:B------:R-:W-:Y:S01]  /*b330*/  IMAD.MOV.U32 R160, RZ, RZ, R162 ;  /* 0x000000ffffa07224 */ /* 0x000fe200078e00a2 */
[----:B------:R-:W-:Y:S02]  /*b340*/  LOP3.LUT R22, R23, R22, R165, 0x96, !PT ;  /* 0x0000001617167212 */ /* 0x000fe400078e96a5 */
[----:B------:R-:W-:Y:S02]  /*b350*/  LOP3.LUT R23, R18, R166, R163, 0x96, !PT ;  /* 0x000000a612177212 */ /* 0x000fe400078e96a3 */
[----:B------:R-:W-:-:S07]  /*b360*/  MOV R18, R164 ;  /* 0x000000a400127202 */ /* 0x000fce0000000f00 */
.L_x_8968:
[----:B------:R-:W-:Y:S05]  /*b370*/  BSYNC.RECONVERGENT B1 ;  /* 0x0000000000017941 */ /* 0x000fea0003800200 */
.L_x_8967:
[----:B------:R-:W-:Y:S01]  /*b380*/  I2FP.F32.U32 R45, R45 ;  /* 0x0000002d002d7245 */ /* 0x000fe20000201000 */
[----:B------:R-:W-:Y:S01]  /*b390*/  IMAD.U32 R21, R21, 0x10000, RZ ;  /* 0x0001000015157824 */ /* 0x000fe200078e00ff */
[----:B------:R-:W-:Y:S01]  /*b3a0*/  LOP3.LUT R25, R25, 0xfffffffd, RZ, 0xc0, !PT ;  /* 0xfffffffd19197812 */ /* 0x000fe200078ec0ff */
[----:B------:R-:W-:Y:S01]  /*b3b0*/  BSSY.RECONVERGENT B1, `(.L_x_8972) ;  /* 0x0000062000017945 */ /* 0x000fe20003800200 */
[----:B------:R-:W-:Y:S02]  /*b3c0*/  HFMA2 R107, -RZ, RZ, 0, 1.1920928955078125e-07 ;  /* 0x00000002ff6b7431 */ /* 0x000fe400000001ff */
[----:B------:R-:W-:-:S05]  /*b3d0*/  FFMA.FTZ R45, R45, R208, 1.1641532182693481445e-10 ;  /* 0x2f0000002d2d7423 */ /* 0x000fca00000100d0 */
[----:B------:R-:W-:Y:S01]  /*b3e0*/  FSETP.GTU.FTZ.AND P2, PT, R45, R171, PT ;  /* 0x000000ab2d00720b */ /* 0x000fe20003f5c000 */
[----:B------:R-:W-:Y:S01]  /*b3f0*/  FMUL.FTZ R45, R21, R170 ;  /* 0x000000aa152d7220 */ /* 0x000fe20000410000 */
[----:B------:R-:W-:-:S04]  /*b400*/  @P1 PRMT R21, R57, 0x7632, R21 ;  /* 0x0000763239151816 */ /* 0x000fc80000000015 */
        /* <DEDUP_REMOVED lines=17> */
.L_x_8974:
        /* <DEDUP_REMOVED lines=13> */
.L_x_8976:
[----:B------:R-:W-:Y:S05]  /*b5f0*/  BSYNC.RECONVERGENT B2 ;  /* 0x0000000000027941 */ /* 0x000fea0003800200 */
.L_x_8975:
[----:B------:R-:W-:Y:S01]  /*b600*/  LOP3.LUT R18, R17, R165, R53, 0x96, !PT ;  /* 0x000000a511127212 */ /* 0x000fe200078e9635 */
[----:B------:R-:W-:-:S04]  /*b610*/  IMAD.WIDE.U32 R22, R24, -0x326172a9, RZ ;  /* 0xcd9e8d5718167825 */ /* 0x000fc800078e00ff */
[----:B------:R-:W-:Y:S02]  /*b620*/  VIADD R21, R52, 0x9e3779b9 ;  /* 0x9e3779b934157836 */ /* 0x000fe40000000000 */
[----:B------:R-:W-:Y:S01]  /*b630*/  IMAD.WIDE.U32 R162, R18, -0x326172a9, RZ ;  /* 0xcd9e8d5712a27825 */ /* 0x000fe200078e00ff */
[----:B------:R-:W-:-:S03]  /*b640*/  LOP3.LUT R18, R19, R23, R52, 0x96, !PT ;  /* 0x0000001713127212 */ /* 0x000fc600078e9634 */
[----:B------:R-:W-:Y:S01]  /*b650*/  IMAD.MOV.U32 R107, RZ, RZ, RZ ;  /* 0x000000ffff6b7224 */ /* 0x000fe200078e00ff */
        /* <DEDUP_REMOVED lines=41> */
[----:B------:R-:W-:-:S04]  /*b8f0*/  VIADD R21, R53, 0xdb3d7428 ;  /* 0xdb3d742835157836 */ /* 0x000fc80000000000 */
[----:B------:R-:W-:Y:S01]  /*b900*/  IMAD.WIDE.U32 R22, R18, -0x326172a9, RZ ;  /* 0xcd9e8d5712167825 */ /* 0x000fe200078e00ff */
[----:B------:R-:W-:Y:S02]  /*b910*/  IADD3 R18, PT, PT, R52, -0xe443238, RZ ;  /* 0xf1bbcdc834127810 */ /* 0x000fe40007ffe0ff */
[----:B------:R-:W-:Y:S02]  /*b920*/  LOP3.LUT R21, R21, R162, R167, 0x96, !PT ;  /* 0x000000a215157212 */ /* 0x000fe400078e96a7 */
[----:B------:R-:W-:-:S03]  /*b930*/  LOP3.LUT R18, R18, R164, R23, 0x96, !PT ;  /* 0x000000a412127212 */ /* 0x000fc600078e9617 */
[----:B------:R-:W-:-:S04]  /*b940*/  IMAD.WIDE.U32 R164, R21, -0x326172a9, RZ ;  /* 0xcd9e8d5715a47825 */ /* 0x000fc800078e00ff */
[----:B------:R-:W-:Y:S02]  /*b950*/  VIADD R21, R52, 0x8ff34781 ;  /* 0x8ff3478134157836 */ /* 0x000fe40000000000 */
[----:B------:R-:W-:Y:S01]  /*b960*/  IMAD.WIDE.U32 R162, R18, -0x2daee0ad, RZ ;  /* 0xd2511f5312a27825 */ /* 0x000fe200078e00ff */
[----:B------:R-:W-:Y:S02]  /*b970*/  IADD3 R18, PT, PT, R53, -0x695add53, RZ ;  /* 0x96a522ad35127810 */ /* 0x000fe40007ffe0ff */
[----:B------:R-:W-:Y:S01]  /*b980*/  LOP3.LUT R22, R21, R22, R165, 0x96, !PT ;  /* 0x0000001615167212 */ /* 0x000fe200078e96a5 */
[----:B------:R-:W-:Y:S01]  /*b990*/  IMAD.MOV.U32 R21, RZ, RZ, R160 ;  /* 0x000000ffff157224 */ /* 0x000fe200078e00a0 */
[----:B------:R-:W-:Y:S01]  /*b9a0*/  LOP3.LUT R23, R18, R166, R163, 0x96, !PT ;  /* 0x000000a612177212 */ /* 0x000fe200078e96a3 */
[----:B------:R-:W-:Y:S01]  /*b9b0*/  IMAD.MOV.U32 R18, RZ, RZ, R164 ;  /* 0x000000ffff127224 */ /* 0x000fe200078e00a4 */
[----:B------:R-:W-:-:S07]  /*b9c0*/  MOV R160, R162 ;  /* 0x000000a200a07202 */ /* 0x000fce0000000f00 */
.L_x_8973:
[----:B------:R-:W-:Y:S05]  /*b9d0*/  BSYNC.RECONVERGENT B1 ;  /* 0x0000000000017941 */ /* 0x000fea0003800200 */
.L_x_8972:
        /* <DEDUP_REMOVED lines=9> */
[----:B------:R-:W-:Y:S02]  /*ba70*/  FSEL R46, R46, RZ, !P2 ;  /* 0x000000ff2e2e7208 */ /* 0x000fe40005000000 */
[----:B------:R-:W-:-:S03]  /*ba80*/  PLOP3.LUT P2, PT, P2, PT, PT, 0x8, 0x80 ;  /* 0x000000000080781c */ /* 0x000fc6000174e170 */
[----:B------:R-:W-:Y:S01]  /*ba90*/  @P1 FADD.FTZ R46, R21, R46 ;  /* 0x0000002e152e1221 */ /* 0x000fe20000010000 */
[----:B------:R-:W-:Y:S01]  /*baa0*/  PRMT R21, R98, 0x7632, R21 ;  /* 0x0000763262157816 */ /* 0x000fe20000000015 */
        /* <DEDUP_REMOVED lines=11> */
.L_x_8979:
        /* <DEDUP_REMOVED lines=13> */
.L_x_8981:
[----:B------:R-:W-:Y:S05]  /*bc30*/  BSYNC.RECONVERGENT B2 ;  /* 0x0000000000027941 */ /* 0x000fea0003800200 */
.L_x_8980:
        /* <DEDUP_REMOVED lines=22> */
[----:B------:R-:W-:-:S03]  /*bda0*/  IADD3 R23, PT, PT, R53, -0x126145ec, RZ ;  /* 0xed9eba1435177810 */ /* 0x000fc60007ffe0ff */
[----:B------:R-:W-:-:S04]  /*bdb0*/  IMAD.WIDE.U32 R164, R18, -0x326172a9, RZ ;  /* 0xcd9e8d5712a47825 */ /* 0x000fc800078e00ff */
[----:B------:R-:W-:-:S05]  /*bdc0*/  VIADD R18, R52, 0x78dde6e4 ;  /* 0x78dde6e434127836 */ /* 0x000fca0000000000 */
[----:B------:R-:W-:Y:S01]  /*bdd0*/  LOP3.LUT R18, R18, R162, R165, 0x96, !PT ;  /* 0x000000a212127212 */ /* 0x000fe200078e96a5 */
[----:B------:R-:W-:-:S04]  /*bde0*/  IMAD.WIDE.U32 R162, R98, -0x2daee0ad, RZ ;  /* 0xd2511f5362a27825 */ /* 0x000fc800078e00ff */
[----:B------:R-:W-:Y:S01]  /*bdf0*/  VIADD R98, R52, 0x1715609d ;  /* 0x1715609d34627836 */ /* 0x000fe20000000000 */
[----:B------:R-:W-:-:S05]  /*be00*/  LOP3.LUT R23, R23, R22, R163, 0x96, !PT ;  /* 0x0000001617177212 */ /* 0x000fca00078e96a3 */
        /* <DEDUP_REMOVED lines=17> */
[----:B------:R-:W-:Y:S02]  /*bf20*/  LOP3.LUT R18, R18, R22, R163, 0x96, !PT ;  /* 0x0000001612127212 */ /* 0x000fe400078e96a3 */
[----:B------:R-:W-:-:S03]  /*bf30*/  MOV R98, R160 ;  /* 0x000000a000627202 */ /* 0x000fc60000000f00 */
[----:B------:R-:W-:-:S04]  /*bf40*/  IMAD.WIDE.U32 R22, R18, -0x326172a9, RZ ;  /* 0xcd9e8d5712167825 */ /* 0x000fc800078e00ff */
[----:B------:R-:W-:-:S05]  /*bf50*/  VIADD R18, R52, 0xf1bbcdc8 ;  /* 0xf1bbcdc834127836 */ /* 0x000fca0000000000 */
[----:B------:R-:W-:Y:S01]  /*bf60*/  LOP3.LUT R18, R18, R164, R23, 0x96, !PT ;  /* 0x000000a412127212 */ /* 0x000fe200078e9617 */
[----:B------:R-:W-:-:S05]  /*bf70*/  VIADD R23, R53, 0xdb3d7428 ;  /* 0xdb3d742835177836 */ /* 0x000fca0000000000 */
[----:B------:R-:W-:Y:S01]  /*bf80*/  LOP3.LUT R23, R23, R162, R167, 0x96, !PT ;  /* 0x000000a217177212 */ /* 0x000fe200078e96a7 */
[----:B------:R-:W-:-:S04]  /*bf90*/  IMAD.WIDE.U32 R162, R18, -0x2daee0ad, RZ ;  /* 0xd2511f5312a27825 */ /* 0x000fc800078e00ff */
[----:B------:R-:W-:Y:S01]  /*bfa0*/  IMAD.WIDE.U32 R164, R23, -0x326172a9, RZ ;  /* 0xcd9e8d5717a47825 */ /* 0x000fe200078e00ff */
[----:B------:R-:W-:-:S03]  /*bfb0*/  IADD3 R23, PT, PT, R52, -0x700cb87f, RZ ;  /* 0x8ff3478134177810 */ /* 0x000fc60007ffe0ff */
[----:B------:R-:W-:Y:S01]  /*bfc0*/  VIADD R18, R53, 0x96a522ad ;  /* 0x96a522ad35127836 */ /* 0x000fe20000000000 */
[----:B------:R-:W-:Y:S01]  /*bfd0*/  LOP3.LUT R22, R23, R22, R165, 0x96, !PT ;  /* 0x0000001617167212 */ /* 0x000fe200078e96a5 */
[----:B------:R-:W-:-:S03]  /*bfe0*/  IMAD.MOV.U32 R160, RZ, RZ, R162 ;  /* 0x000000ffffa07224 */ /* 0x000fc600078e00a2 */
[----:B------:R-:W-:Y:S01]  /*bff0*/  LOP3.LUT R23, R18, R166, R163, 0x96, !PT ;  /* 0x000000a612177212 */ /* 0x000fe200078e96a3 */
[----:B------:R-:W-:-:S07]  /*c000*/  IMAD.MOV.U32 R18, RZ, RZ, R164 ;  /* 0x000000ffff127224 */ /* 0x000fce00078e00a4 */
.L_x_8978:
[----:B------:R-:W-:Y:S05]  /*c010*/  BSYNC.RECONVERGENT B1 ;  /* 0x0000000000017941 */ /* 0x000fea0003800200 */
.L_x_8977:
[----:B------:R-:W-:Y:S01]  /*c020*/  I2FP.F32.U32 R98, R98 ;  /* 0x0000006200627245 */ /* 0x000fe20000201000 */
[----:B------:R-:W-:Y:S01]  /*c030*/  BSSY.RECONVERGENT B1, `(.L_x_8982) ;  /* 0x0000062000017945 */ /* 0x000fe20003800200 */
[----:B------:R-:W-:Y:S02]  /*c040*/  SHF.L.U32 R21, R21, 0x10, RZ ;  /* 0x0000001015157819 */ /* 0x000fe400000006ff */
[----:B------:R-:W-:Y:S01]  /*c050*/  ISETP.NE.AND P4, PT, R108, 0x1, PT ;  /* 0x000000016c00780c */ /* 0x000fe20003f85270 */
[----:B------:R-:W-:-:S05]  /*c060*/  FFMA.FTZ R98, R98, R208, 1.1641532182693481445e-10 ;  /* 0x2f00000062627423 */ /* 0x000fca00000100d0 */
[----:B------:R-:W-:Y:S01]  /*c070*/  FSETP.GTU.FTZ.AND P3, PT, R98, R171, PT ;  /* 0x000000ab6200720b */ /* 0x000fe20003f7c000 */
[----:B------:R-:W-:Y:S01]  /*c080*/  FMUL.FTZ R98, R21, R170 ;  /* 0x000000aa15627220 */ /* 0x000fe20000410000 */
[----:B------:R-:W-:-:S04]  /*c090*/  @P1 PRMT R21, R58, 0x7632, R21 ;  /* 0x000076323a151816 */ /* 0x000fc80000000015 */
[----:B------:R-:W-:Y:S01]  /*c0a0*/  FSEL R107, R98, RZ, !P3 ;  /* 0x000000ff626b7208 */ /* 0x000fe20005800000 */
[----:B------:R-:W-:Y:S01]  /*c0b0*/  @P1 IMAD.U32 R21, R21, 0x10000, RZ ;  /* 0x0001000015151824 */ /* 0x000fe200078e00ff */
[----:B------:R-:W-:Y:S01]  /*c0c0*/  PLOP3.LUT P3, PT, P3, PT, PT, 0x8, 0x80 ;  /* 0x000000000080781c */ /* 0x000fe20001f6e170 */
[----:B------:R-:W-:Y:S02]  /*c0d0*/  IMAD.MOV.U32 R98, RZ, RZ, 0x2 ;  /* 0x00000002ff627424 */ /* 0x000fe400078e00ff */
        /* <DEDUP_REMOVED lines=12> */
.L_x_8984:
        /* <DEDUP_REMOVED lines=13> */
.L_x_8986:
[----:B------:R-:W-:Y:S05]  /*c270*/  BSYNC.RECONVERGENT B2 ;  /* 0x0000000000027941 */ /* 0x000fea0003800200 */
.L_x_8985:
        /* <DEDUP_REMOVED lines=22> */
[----:B------:R-:W-:Y:S01]  /*c3e0*/  IMAD.WIDE.U32 R164, R18, -0x326172a9, RZ ;  /* 0xcd9e8d5712a47825 */ /* 0x000fe200078e00ff */
[----:B------:R-:W-:-:S04]  /*c3f0*/  IADD3 R18, PT, PT, R52, 0x78dde6e4, RZ ;  /* 0x78dde6e434127810 */ /* 0x000fc80007ffe0ff */
        /* <DEDUP_REMOVED lines=21> */
[----:B------:R-:W-:Y:S01]  /*c550*/  IMAD.WIDE.U32 R166, R21, -0x2daee0ad, RZ ;  /* 0xd2511f5315a67825 */ /* 0x000fe200078e00ff */
[----:B------:R-:W-:Y:S02]  /*c560*/  IADD3 R21, PT, PT, R53, -0x24c28bd8, RZ ;  /* 0xdb3d742835157810 */ /* 0x000fe40007ffe0ff */
[----:B------:R-:W-:Y:S02]  /*c570*/  LOP3.LUT R18, R18, R22, R163, 0x96, !PT ;  /* 0x0000001612127212 */ /* 0x000fe400078e96a3 */
[----:B------:R-:W-:-:S03]  /*c580*/  LOP3.LUT R21, R21, R162, R167, 0x96, !PT ;  /* 0x000000a215157212 */ /* 0x000fc600078e96a7 */
[----:B------:R-:W-:-:S04]  /*c590*/  IMAD.WIDE.U32 R22, R18, -0x326172a9, RZ ;  /* 0xcd9e8d5712167825 */ /* 0x000fc800078e00ff */
[----:B------:R-:W-:-:S05]  /*c5a0*/  VIADD R18, R52, 0xf1bbcdc8 ;  /* 0xf1bbcdc834127836 */ /* 0x000fca0000000000 */
[----:B------:R-:W-:Y:S01]  /*c5b0*/  LOP3.LUT R18, R18, R164, R23, 0x96, !PT ;  /* 0x000000a412127212 */ /* 0x000fe200078e9617 */
[----:B------:R-:W-:-:S04]  /*c5c0*/  IMAD.WIDE.U32 R164, R21, -0x326172a9, RZ ;  /* 0xcd9e8d5715a47825 */ /* 0x000fc800078e00ff */
[----:B------:R-:W-:Y:S02]  /*c5d0*/  VIADD R21, R52, 0x8ff34781 ;  /* 0x8ff3478134157836 */ /* 0x000fe40000000000 */
[----:B------:R-:W-:-:S03]  /*c5e0*/  IMAD.WIDE.U32 R162, R18, -0x2daee0ad, RZ ;  /* 0xd2511f5312a27825 */ /* 0x000fc600078e00ff */
[----:B------:R-:W-:Y:S01]  /*c5f0*/  LOP3.LUT R22, R21, R22, R165, 0x96, !PT ;  /* 0x0000001615167212 */ /* 0x000fe200078e96a5 */
[----:B------:R-:W-:Y:S02]  /*c600*/  VIADD R18, R53, 0x96a522ad ;  /* 0x96a522ad35127836 */ /* 0x000fe40000000000 */
[----:B------:R-:W-:Y:S02]  /*c610*/  IMAD.MOV.U32 R21, RZ, RZ, R160 ;  /* 0x000000ffff157224 */ /* 0x000fe400078e00a0 */
[----:B------:R-:W-:Y:S01]  /*c620*/  IMAD.MOV.U32 R160, RZ, RZ, R162 ;  /* 0x000000ffffa07224 */ /* 0x000fe200078e00a2 */
[----:B------:R-:W-:Y:S02]  /*c630*/  LOP3.LUT R23, R18, R166, R163, 0x96, !PT ;  /* 0x000000a612177212 */ /* 0x000fe400078e96a3 */
[----:B------:R-:W-:-:S07]  /*c640*/  MOV R18, R164 ;  /* 0x000000a400127202 */ /* 0x000fce0000000f00 */
.L_x_8983:
[----:B------:R-:W-:Y:S05]  /*c650*/  BSYNC.RECONVERGENT B1 ;  /* 0x0000000000017941 */ /* 0x000fea0003800200 */
.L_x_8982:
        /* <DEDUP_REMOVED lines=24> */
.L_x_8989:
        /* <DEDUP_REMOVED lines=13> */
.L_x_8991:
[----:B------:R-:W-:Y:S05]  /*c8b0*/  BSYNC.RECONVERGENT B2 ;  /* 0x0000000000027941 */ /* 0x000fea0003800200 */
.L_x_8990:
        /* <DEDUP_REMOVED lines=52> */
[----:B------:R-:W-:Y:S01]  /*cc00*/  IMAD.WIDE.U32 R98, R18, -0x2daee0ad, RZ ;  /* 0xd2511f5312627825 */ /* 0x000fe200078e00ff */
[----:B------:R-:W-:-:S03]  /*cc10*/  IADD3 R18, PT, PT, R53, -0x695add53, RZ ;  /* 0x96a522ad35127810 */ /* 0x000fc60007ffe0ff */
[----:B------:R-:W-:Y:S01]  /*cc20*/  VIADD R21, R52, 0x8ff34781 ;  /* 0x8ff3478134157836 */ /* 0x000fe20000000000 */
[----:B------:R-:W-:Y:S01]  /*cc30*/  LOP3.LUT R23, R18, R164, R99, 0x96, !PT ;  /* 0x000000a412177212 */ /* 0x000fe200078e9663 */
[----:B------:R-:W-:Y:S01]  /*cc40*/  IMAD.MOV.U32 R99, RZ, RZ, R160 ;  /* 0x000000ffff637224 */ /* 0x000fe200078e00a0 */
[----:B------:R-:W-:Y:S01]  /*cc50*/  MOV R160, R98 ;  /* 0x0000006200a07202 */ /* 0x000fe20000000f00 */
[----:B------:R-:W-:Y:S01]  /*cc60*/  IMAD.MOV.U32 R18, RZ, RZ, R162 ;  /* 0x000000ffff127224 */ /* 0x000fe200078e00a2 */
[----:B------:R-:W-:Y:S01]  /*cc70*/  LOP3.LUT R22, R21, R22, R163, 0x96, !PT ;  /* 0x0000001615167212 */ /* 0x000fe200078e96a3 */
[----:B------:R-:W-:-:S07]  /*cc80*/  IMAD.MOV.U32 R21, RZ, RZ, RZ ;  /* 0x000000ffff157224 */ /* 0x000fce00078e00ff */
.L_x_8988:
[----:B------:R-:W-:Y:S05]  /*cc90*/  BSYNC.RECONVERGENT B1 ;  /* 0x0000000000017941 */ /* 0x000fea0003800200 */
.L_x_8987:
        /* <DEDUP_REMOVED lines=16> */
.L_x_8951:
        /* <DEDUP_REMOVED lines=16> */
.L_x_8995:
        /* <DEDUP_REMOVED lines=13> */
.L_x_8997:
[----:B------:R-:W-:Y:S05]  /*cf70*/  BSYNC.RECONVERGENT B2 ;  /* 0x0000000000027941 */ /* 0x000fea0003800200 */
.L_x_8996:
        /* <DEDUP_REMOVED lines=25> */
[----:B------:R-:W-:-:S05]  /*d110*/  IMAD.WIDE.U32 R10, R11, -0x2daee0ad, RZ ;  /* 0xd2511f530b0a7825 */ /* 0x000fca00078e00ff */
[----:B------:R-:W-:Y:S01]  /*d120*/  LOP3.LUT R9, R9, R8, R11, 0x96, !PT ;  /* 0x0000000809097212 */ /* 0x000fe200078e960b */
[----:B------:R-:W-:-:S04]  /*d130*/  VIADD R11, R52, 0x1715609d ;  /* 0x1715609d340b7836 */ /* 0x000fc80000000000 */
[----:B------:R-:W-:-:S05]  /*d140*/  IMAD.WIDE.U32 R8, R9, -0x326172a9, RZ ;  /* 0xcd9e8d5709087825 */ /* 0x000fca00078e00ff */
        /* <DEDUP_REMOVED lines=22> */
[----:B------:R-:W-:-:S03]  /*d2b0*/  IADD3 R9, PT, PT, R52, -0x700cb87f, RZ ;  /* 0x8ff3478134097810 */ /* 0x000fc60007ffe0ff */
[----:B------:R-:W-:-:S04]  /*d2c0*/  IMAD.WIDE.U32 R10, R10, -0x326172a9, RZ ;  /* 0xcd9e8d570a0a7825 */ /* 0x000fc800078e00ff */
[----:B------:R-:W-:Y:S01]  /*d2d0*/  IMAD.MOV.U32 R18, RZ, RZ, R10 ;  /* 0x000000ffff127224 */ /* 0x000fe200078e000a */
[----:B------:R-:W-:Y:S01]  /*d2e0*/  LOP3.LUT R22, R9, R8, R11, 0x96, !PT ;  /* 0x0000000809167212 */ /* 0x000fe200078e960b */
[----:B------:R-:W-:-:S04]  /*d2f0*/  IMAD.WIDE.U32 R8, R7, -0x2daee0ad, RZ ;  /* 0xd2511f5307087825 */ /* 0x000fc800078e00ff */
[----:B------:R-:W-:Y:S01]  /*d300*/  VIADD R7, R53, 0x96a522ad ;  /* 0x96a522ad35077836 */ /* 0x000fe20000000000 */
[----:B------:R-:W-:-:S04]  /*d310*/  MOV R160, R8 ;  /* 0x0000000800a07202 */ /* 0x000fc80000000f00 */
[----:B------:R-:W-:Y:S01]  /*d320*/  LOP3.LUT R23, R7, R12, R9, 0x96, !PT ;  /* 0x0000000c07177212 */ /* 0x000fe200078e9609 */
[----:B------:R-:W-:Y:S02]  /*d330*/  IMAD.MOV.U32 R7, RZ, RZ, R131 ;  /* 0x000000ffff077224 */ /* 0x000fe400078e0083 */
[----:B------:R-:W-:-:S07]  /*d340*/  IMAD.MOV.U32 R9, RZ, RZ, RZ ;  /* 0x000000ffff097224 */ /* 0x000fce00078e00ff */
.L_x_8994:
[----:B------:R-:W-:Y:S05]  /*d350*/  BSYNC.RECONVERGENT B1 ;  /* 0x0000000000017941 */ /* 0x000fea0003800200 */
.L_x_8993:
[----:B------:R-:W0:Y:S01]  /*d360*/  LDC R169, c[0x0][0x404] ;  /* 0x00010100ffa97b82 */ /* 0x000e220000000800 */
[----:B------:R-:W-:Y:S01]  /*d370*/  HFMA2 R170, -RZ, RZ, 0.1171875, 0 ;  /* 0x2f800000ffaa7431 */ /* 0x000fe200000001ff */
[----:B------:R-:W-:Y:S01]  /*d380*/  I2FP.F32.U32 R7, R7 ;  /* 0x0000000700077245 */ /* 0x000fe20000201000 */
[----:B------:R-:W-:Y:S01]  /*d390*/  BSSY.RECONVERGENT B1, `(.L_x_8998) ;  /* 0x0000062000017945 */ /* 0x000fe20003800200 */
[----:B------:R-:W-:Y:S02]  /*d3a0*/  ISETP.NE.AND P3, PT, R9, 0x1, PT ;  /* 0x000000010900780c */ /* 0x000fe40003f65270 */
[----:B------:R-:W-:Y:S02]  /*d3b0*/  LOP3.LUT R25, R25, 0xffffffef, RZ, 0xc0, !PT ;  /* 0xffffffef19197812 */ /* 0x000fe400078ec0ff */
[----:B------:R-:W1:Y:S01]  /*d3c0*/  LDC R123, c[0x0][0x408] ;  /* 0x00010200ff7b7b82 */ /* 0x000e620000000800 */
[----:B------:R-:W-:Y:S01]  /*d3d0*/  MOV R10, R18 ;  /* 0x00000012000a7202 */ /* 0x000fe20000000f00 */
[----:B------:R-:W-:-:S05]  /*d3e0*/  FFMA.FTZ R7, R7, R170, 1.1641532182693481445e-10 ;  /* 0x2f00000007077423 */ /* 0x000fca00000100aa */
[----:B0-----:R-:W-:Y:S01]  /*d3f0*/  FSETP.GTU.FTZ.AND P2, PT, R7, R169, PT ;  /* 0x000000a90700720b */ /* 0x001fe20003f5c000 */
[----:B-----5:R-:W-:-:S03]  /*d400*/  IMAD.U32 R7, R96, 0x10000, RZ ;  /* 0x0001000060077824 */ /* 0x020fc600078e00ff */
[----:B------:R-:W-:Y:S01]  /*d410*/  PLOP3.LUT P4, PT, P2, PT, PT, 0x8, 0x80 ;  /* 0x000000000080781c */ /* 0x000fe2000178e170 */
[----:B-1----:R-:W-:Y:S01]  /*d420*/  FMUL.FTZ R8, R7, R123 ;  /* 0x0000007b07087220 */ /* 0x002fe20000410000 */
[----:B------:R-:W-:-:S04]  /*d430*/  PRMT R7, R96, 0x7632, R7 ;  /* 0x0000763260077816 */ /* 0x000fc80000000007 */
[----:B------:R-:W-:Y:S01]  /*d440*/  FSEL R14, R8, RZ, !P2 ;  /* 0x000000ff080e7208 */ /* 0x000fe20005000000 */
[----:B------:R-:W-:-:S06]  /*d450*/  IMAD.MOV.U32 R8, RZ, RZ, 0x2 ;  /* 0x00000002ff087424 */ /* 0x000fcc00078e00ff */
        /* <DEDUP_REMOVED lines=10> */
.L_x_9000:
        /* <DEDUP_REMOVED lines=13> */
.L_x_9002:
[----:B------:R-:W-:Y:S05]  /*d5d0*/  BSYNC.RECONVERGENT B2 ;  /* 0x0000000000027941 */ /* 0x000fea0003800200 */
.L_x_9001:
        /* <DEDUP_REMOVED lines=55> */
[----:B------:R-:W-:-:S03]  /*d950*/  MOV R18, R10 ;  /* 0x0000000a00127202 */ /* 0x000fc60000000f00 */
[----:B------:R-:W-:Y:S02]  /*d960*/  VIADD R11, R53, 0x96a522ad ;  /* 0x96a522ad350b7836 */ /* 0x000fe40000000000 */
[----:B------:R-:W-:Y:S02]  /*d970*/  IMAD.MOV.U32 R10, RZ, RZ, R160 ;  /* 0x000000ffff0a7224 */ /* 0x000fe400078e00a0 */
[----:B------:R-:W-:Y:S02]  /*d980*/  IMAD.MOV.U32 R160, RZ, RZ, R8 ;  /* 0x000000ffffa07224 */ /* 0x000fe400078e0008 */
[----:B------:R-:W-:Y:S01]  /*d990*/  HFMA2 R8, -RZ, RZ, 0, 0 ;  /* 0x00000000ff087431 */ /* 0x000fe200000001ff */
[----:B------:R-:W-:-:S07]  /*d9a0*/  LOP3.LUT R23, R11, R12, R9, 0x96, !PT ;  /* 0x0000000c0b177212 */ /* 0x000fce00078e9609 */
.L_x_8999:
[----:B------:R-:W-:Y:S05]  /*d9b0*/  BSYNC.RECONVERGENT B1 ;  /* 0x0000000000017941 */ /* 0x000fea0003800200 */
.L_x_8998:
[----:B------:R-:W-:Y:S01]  /*d9c0*/  I2FP.F32.U32 R9, R10 ;  /* 0x0000000a00097245 */ /* 0x000fe20000201000 */
[----:B------:R-:W-:Y:S01]  /*d9d0*/  @P1 IMAD.U32 R10, R56, 0x10000, RZ ;  /* 0x00010000380a1824 */ /* 0x000fe200078e00ff */
[----:B------:R-:W-:Y:S01]  /*d9e0*/  ISETP.NE.AND P3, PT, R8, 0x1, PT ;  /* 0x000000010800780c */ /* 0x000fe20003f65270 */
[----:B------:R-:W-:Y:S02]  /*d9f0*/  BSSY.RECONVERGENT B1, `(.L_x_9003) ;  /* 0x0000062000017945 */ /* 0x000fe40003800200 */
[----:B------:R-:W-:-:S05]  /*da00*/  FFMA.FTZ R9, R9, R170, 1.1641532182693481445e-10 ;  /* 0x2f00000009097423 */ /* 0x000fca00000100aa */
[----:B------:R-:W-:Y:S01]  /*da10*/  FSETP.GTU.FTZ.AND P2, PT, R9, R169, PT ;  /* 0x000000a90900720b */ /* 0x000fe20003f5c000 */
[----:B------:R-:W-:-:S04]  /*da20*/  IMAD.U32 R9, R60, 0x10000, RZ ;  /* 0x000100003c097824 */ /* 0x000fc800078e00ff */
[----:B------:R-:W-:-:S05]  /*da30*/  FMUL.FTZ R9, R9, R123 ;  /* 0x0000007b09097220 */ /* 0x000fca0000410000 */
[----:B------:R-:W-:-:S05]  /*da40*/  FSEL R9, R9, RZ, !P2 ;  /* 0x000000ff09097208 */ /* 0x000fca0005000000 */
[----:B------:R-:W-:-:S04]  /*da50*/  FADD.FTZ R9, R14, R9 ;  /* 0x000000090e097221 */ /* 0x000fc80000010000 */
[----:B------:R-:W-:Y:S01]  /*da60*/  @P1 FADD.FTZ R15, R10, R9 ;  /* 0x000000090a0f1221 */ /* 0x000fe20000010000 */
[----:B------:R-:W-:Y:S01]  /*da70*/  @!P1 MOV R15, R9 ;  /* 0x00000009000f9202 */ /* 0x000fe20000000f00 */
[----:B------:R-:W-:Y:S01]  /*da80*/  IMAD.MOV.U32 R10, RZ, RZ, 0x2 ;  /* 0x00000002ff0a7424 */ /* 0x000fe200078e00ff */
[----:B------:R-:W-:Y:S02]  /*da90*/  SEL R9, RZ, 0x1, P2 ;  /* 0x00000001ff097807 */ /* 0x000fe40001000000 */
[----:B------:R-:W-:Y:S02]  /*daa0*/  F2FP.BF16.F32.PACK_AB R96, RZ, R15 ;  /* 0x0000000fff60723e */ /* 0x000fe400000010ff */
[----:B------:R-:W-:Y:S01]  /*dab0*/  PRMT R14, R9, 0x7610, R14 ;  /* 0x00007610090e7816 */ /* 0x000fe2000000000e */
[----:B------:R-:W-:Y:S01]  /*dac0*/  IMAD.MOV.U32 R9, RZ, RZ, R18 ;  /* 0x000000ffff097224 */ /* 0x000fe200078e0012 */
        /* <DEDUP_REMOVED lines=9> */
.L_x_9005:
        /* <DEDUP_REMOVED lines=13> */
.L_x_9007:
[----:B------:R-:W-:Y:S05]  /*dc30*/  BSYNC.RECONVERGENT B2 ;  /* 0x0000000000027941 */ /* 0x000fea0003800200 */
.L_x_9006:
        /* <DEDUP_REMOVED lines=61> */
.L_x_9004:
[----:B------:R-:W-:Y:S05]  /*e010*/  BSYNC.RECONVERGENT B1 ;  /* 0x0000000000017941 */ /* 0x000fea0003800200 */
.L_x_9003:
[----:B------:R-:W-:Y:S01]  /*e020*/  I2FP.F32.U32 R8, R9 ;  /* 0x0000000900087245 */ /* 0x000fe20000201000 */
[----:B------:R-:W-:Y:S01]  /*e030*/  BSSY.RECONVERGENT B1, `(.L_x_9008) ;  /* 0x0000060000017945 */ /* 0x000fe20003800200 */
[----:B------:R-:W-:Y:S01]  /*e040*/  ISETP.NE.AND P3, PT, R10, 0x1, PT ;  /* 0x000000010a00780c */ /* 0x000fe20003f65270 */
[----:B------:R-:W-:Y:S01]  /*e050*/  IMAD.MOV.U32 R9, RZ, RZ, R18 ;  /* 0x000000ffff097224 */ /* 0x000fe200078e0012 */
[----:B------:R-:W-:Y:S01]  /*e060*/  SHF.L.U32 R7, R7, 0x10, RZ ;  /* 0x0000001007077819 */ /* 0x000fe200000006ff */
[----:B------:R-:W-:Y:S01]  /*e070*/  FFMA.FTZ R8, R8, R170, 1.1641532182693481445e-10 ;  /* 0x2f00000008087423 */ /* 0x000fe200000100aa */
[----:B------:R-:W-:-:S03]  /*e080*/  LOP3.LUT R25, R25, 0xfffffff7, RZ, 0xc0, !PT ;  /* 0xfffffff719197812 */ /* 0x000fc600078ec0ff */
[----:B------:R-:W-:Y:S01]  /*e090*/  FMUL.FTZ R7, R7, R123 ;  /* 0x0000007b07077220 */ /* 0x000fe20000410000 */
[----:B------:R-:W-:Y:S01]  /*e0a0*/  FSETP.GTU.FTZ.AND P2, PT, R8, R169, PT ;  /* 0x000000a90800720b */ /* 0x000fe20003f5c000 */
[----:B------:R-:W-:-:S03]  /*e0b0*/  IMAD.MOV.U32 R8, RZ, RZ, 0x2 ;  /* 0x00000002ff087424 */ /* 0x000fc600078e00ff */
        /* <DEDUP_REMOVED lines=12> */
.L_x_9010:
        /* <DEDUP_REMOVED lines=13> */
.L_x_9012:
[----:B------:R-:W-:Y:S05]  /*e250*/  BSYNC.RECONVERGENT B2 ;  /* 0x0000000000027941 */ /* 0x000fea0003800200 */
.L_x_9011:
        /* <DEDUP_REMOVED lines=61> */
.L_x_9009:
[----:B------:R-:W-:Y:S05]  /*e630*/  BSYNC.RECONVERGENT B1 ;  /* 0x0000000000017941 */ /* 0x000fea0003800200 */
.L_x_9008:
[----:B------:R-:W-:Y:S01]  /*e640*/  I2FP.F32.U32 R9, R9 ;  /* 0x0000000900097245 */ /* 0x000fe20000201000 */
[----:B------:R-:W-:Y:S01]  /*e650*/  BSSY.RECONVERGENT B1, `(.L_x_9013) ;  /* 0x0000066000017945 */ /* 0x000fe20003800200 */
[----:B------:R-:W-:Y:S01]  /*e660*/  ISETP.NE.AND P3, PT, R8, 0x1, PT ;  /* 0x000000010800780c */ /* 0x000fe20003f65270 */
[----:B------:R-:W-:Y:S02]  /*e670*/  HFMA2 R10, -RZ, RZ, 0, 1.1920928955078125e-07 ;  /* 0x00000002ff0a7431 */ /* 0x000fe400000001ff */
        /* <DEDUP_REMOVED lines=12> */
[----:B------:R-:W-:Y:S01]  /*e740*/  PRMT R13, R7, 0x7610, R13 ;  /* 0x00007610070d7816 */ /* 0x000fe2000000000d */
        /* <DEDUP_REMOVED lines=11> */
.L_x_9015:
        /* <DEDUP_REMOVED lines=13> */
.L_x_9017:
[----:B------:R-:W-:Y:S05]  /*e8d0*/  BSYNC.RECONVERGENT B2 ;  /* 0x0000000000027941 */ /* 0x000fea0003800200 */
.L_x_9016:
        /* <DEDUP_REMOVED lines=25> */
[----:B------:R-:W-:-:S05]  /*ea70*/  IMAD.WIDE.U32 R10, R11, -0x2daee0ad, RZ ;  /* 0xd2511f530b0a7825 */ /* 0x000fca00078e00ff */
[----:B------:R-:W-:Y:S02]  /*ea80*/  LOP3.LUT R9, R9, R8, R11, 0x96, !PT ;  /* 0x0000000809097212 */ /* 0x000fe400078e960b */
[----:B------:R-:W-:-:S03]  /*ea90*/  IADD3 R11, PT, PT, R52, 0x1715609d, RZ ;  /* 0x1715609d340b7810 */ /* 0x000fc60007ffe0ff */
        /* <DEDUP_REMOVED lines=15> */
[----:B------:R-:W-:Y:S02]  /*eb90*/  VIADD R7, R53, 0x1fd5c5a3 ;  /* 0x1fd5c5a335077836 */ /* 0x000fe40000000000 */
[----:B------:R-:W-:-:S03]  /*eba0*/  IMAD.WIDE.U32 R162, R12, -0x2daee0ad, RZ ;  /* 0xd2511f530ca27825 */ /* 0x000fc600078e00ff */
[----:B------:R-:W-:-:S05]  /*ebb0*/  LOP3.LUT R7, R7, R8, R11, 0x96, !PT ;  /* 0x0000000807077212 */ /* 0x000fca00078e960b */
[----:B------:R-:W-:Y:S01]  /*ebc0*/  IMAD.WIDE.U32 R8, R7, -0x326172a9, RZ ;  /* 0xcd9e8d5707087825 */ /* 0x000fe200078e00ff */
[----:B------:R-:W-:-:S04]  /*ebd0*/  IADD3 R7, PT, PT, R52, -0xe443238, RZ ;  /* 0xf1bbcdc834077810 */ /* 0x000fc80007ffe0ff */
        /* <DEDUP_REMOVED lines=13> */
.L_x_9014:
[----:B------:R-:W-:Y:S05]  /*ecb0*/  BSYNC.RECONVERGENT B1 ;  /* 0x0000000000017941 */ /* 0x000fea0003800200 */
.L_x_9013:
        /* <DEDUP_REMOVED lines=10> */
[----:B------:R-:W-:Y:S02]  /*ed60*/  FSEL R12, R7, RZ, !P3 ;  /* 0x000000ff070c7208 */ /* 0x000fe40005800000 */
[----:B------:R-:W-:Y:S02]  /*ed70*/  PLOP3.LUT P3, PT, P3, PT, PT, 0x8, 0x80 ;  /* 0x000000000080781c */ /* 0x000fe40001f6e170 */
[----:B------:R-:W-:-:S11]  /*ed80*/  PRMT R7, R97, 0x7632, R7 ;  /* 0x0000763261077816 */ /* 0x000fd60000000007 */
        /* <DEDUP_REMOVED lines=10> */
.L_x_9020:
        /* <DEDUP_REMOVED lines=13> */
.L_x_9022:
[----:B------:R-:W-:Y:S05]  /*ef00*/  BSYNC.RECONVERGENT B2 ;  /* 0x0000000000027941 */ /* 0x000fea0003800200 */
.L_x_9021:
        /* <DEDUP_REMOVED lines=10> */
[----:B------:R-:W-:-:S03]  /*efb0*/  IADD3 R11, PT, PT, R53, 0x76cf5d0a, RZ ;  /* 0x76cf5d0a350b7810 */ /* 0x000fc60007ffe0ff */
        /* <DEDUP_REMOVED lines=20> */
[----:B------:R-:W-:Y:S02]  /*f100*/  VIADD R11, R53, 0xa9066899 ;  /* 0xa9066899350b7836 */ /* 0x000fe40000000000 */
[----:B------:R-:W-:-:S03]  /*f110*/  VIADD R18, R52, 0xb54cda56 ;  /* 0xb54cda5634127836 */ /* 0x000fc60000000000 */
[----:B------:R-:W-:-:S05]  /*f120*/  LOP3.LUT R11, R11, R10, R23, 0x96, !PT ;  /* 0x0000000a0b0b7212 */ /* 0x000fca00078e9617 */
        /* <DEDUP_REMOVED lines=12> */
[C---:B------:R-:W-:Y:S01]  /*f1f0*/  VIADD R18, R52.reuse, 0x8ff34781 ;  /* 0x8ff3478134127836 */ /* 0x040fe20000000000 */
[----:B------:R-:W-:-:S03]  /*f200*/  IADD3 R11, PT, PT, R52, -0xe443238, RZ ;  /* 0xf1bbcdc8340b7810 */ /* 0x000fc60007ffe0ff */
[----:B------:R-:W-:-:S05]  /*f210*/  IMAD.WIDE.U32 R8, R9, -0x326172a9, RZ ;  /* 0xcd9e8d5709087825 */ /* 0x000fca00078e00ff */
[----:B------:R-:W-:Y:S01]  /*f220*/  LOP3.LUT R9, R11, R22, R9, 0x96, !PT ;  /* 0x000000160b097212 */ /* 0x000fe200078e9609 */
[----:B------:R-:W-:-:S05]  /*f230*/  VIADD R11, R53, 0xdb3d7428 ;  /* 0xdb3d7428350b7836 */ /* 0x000fca0000000000 */
[----:B------:R-:W-:-:S05]  /*f240*/  LOP3.LUT R11, R11, R10, R163, 0x96, !PT ;  /* 0x0000000a0b0b7212 */ /* 0x000fca00078e96a3 */
[----:B------:R-:W-:-:S05]  /*f250*/  IMAD.WIDE.U32 R10, R11, -0x326172a9, RZ ;  /* 0xcd9e8d570b0a7825 */ /* 0x000fca00078e00ff */
[----:B------:R-:W-:Y:S01]  /*f260*/  LOP3.LUT R22, R18, R8, R11, 0x96, !PT ;  /* 0x0000000812167212 */ /* 0x000fe200078e960b */
[----:B------:R-:W-:Y:S01]  /*f270*/  IMAD.WIDE.U32 R8, R9, -0x2daee0ad, RZ ;  /* 0xd2511f5309087825 */ /* 0x000fe200078e00ff */
[----:B------:R-:W-:-:S03]  /*f280*/  IADD3 R11, PT, PT, R53, -0x695add53, RZ ;  /* 0x96a522ad350b7810 */ /* 0x000fc60007ffe0ff */
[----:B------:R-:W-:Y:S01]  /*f290*/  IMAD.MOV.U32 R18, RZ, RZ, R10 ;  /* 0x000000ffff127224 */ /* 0x000fe200078e000a */
[----:B------:R-:W-:Y:S01]  /*f2a0*/  LOP3.LUT R23, R11, R162, R9, 0x96, !PT ;  /* 0x000000a20b177212 */ /* 0x000fe200078e9609 */
[----:B------:R-:W-:Y:S01]  /*f2b0*/  IMAD.MOV.U32 R9, RZ, RZ, R160 ;  /* 0x000000ffff097224 */ /* 0x000fe200078e00a0 */
[----:B------:R-:W-:Y:S01]  /*f2c0*/  MOV R160, R8 ;  /* 0x0000000800a07202 */ /* 0x000fe20000000f00 */
[----:B------:R-:W-:-:S07]  /*f2d0*/  IMAD.MOV.U32 R8, RZ, RZ, RZ ;  /* 0x000000ffff087224 */ /* 0x000fce00078e00ff */
.L_x_9019:
[----:B------:R-:W-:Y:S05]  /*f2e0*/  BSYNC.RECONVERGENT B1 ;  /* 0x0000000000017941 */ /* 0x000fea0003800200 */
.L_x_9018:
[----:B------:R-:W-:Y:S01]  /*f2f0*/  I2FP.F32.U32 R9, R9 ;  /* 0x0000000900097245 */ /* 0x000fe20000201000 */
[----:B------:R-:W-:Y:S01]  /*f300*/  BSSY.RECONVERGENT B1, `(.L_x_9023) ;  /* 0x0000064000017945 */ /* 0x000fe20003800200 */
[----:B------:R-:W-:-:S03]  /*f310*/  @P1 SHF.L.U32 R10, R57, 0x10, RZ ;  /* 0x00000010390a1819 */ /* 0x000fc600000006ff */
[----:B------:R-:W-:-:S05]  /*f320*/  FFMA.FTZ R9, R9, R170, 1.1641532182693481445e-10 ;  /* 0x2f00000009097423 */ /* 0x000fca00000100aa */
[----:B------:R-:W-:Y:S01]  /*f330*/  FSETP.GTU.FTZ.AND P2, PT, R9, R169, PT ;  /* 0x000000a90900720b */ /* 0x000fe20003f5c000 */
[----:B------:R-:W-:-:S04]  /*f340*/  IMAD.U32 R9, R61, 0x10000, RZ ;  /* 0x000100003d097824 */ /* 0x000fc800078e00ff */
[----:B------:R-:W-:-:S05]  /*f350*/  FMUL.FTZ R9, R9, R123 ;  /* 0x0000007b09097220 */ /* 0x000fca0000410000 */
[----:B------:R-:W-:-:S05]  /*f360*/  FSEL R9, R9, RZ, !P2 ;  /* 0x000000ff09097208 */ /* 0x000fca0005000000 */
[----:B------:R-:W-:-:S04]  /*f370*/  FADD.FTZ R9, R12, R9 ;  /* 0x000000090c097221 */ /* 0x000fc80000010000 */
[--C-:B------:R-:W-:Y:S01]  /*f380*/  @P1 FADD.FTZ R43, R10, R9.reuse ;  /* 0x000000090a2b1221 */ /* 0x100fe20000010000 */
[----:B------:R-:W-:Y:S01]  /*f390*/  @!P1 IMAD.MOV.U32 R43, RZ, RZ, R9 ;  /* 0x000000ffff2b9224 */ /* 0x000fe200078e0009 */
[----:B------:R-:W-:Y:S01]  /*f3a0*/  SEL R9, RZ, 0x1, P2 ;  /* 0x00000001ff097807 */ /* 0x000fe20001000000 */
[----:B------:R-:W-:Y:S01]  /*f3b0*/  IMAD.MOV.U32 R10, RZ, RZ, 0x2 ;  /* 0x00000002ff0a7424 */ /* 0x000fe200078e00ff */
[----:B------:R-:W-:Y:S02]  /*f3c0*/  ISETP.NE.AND P2, PT, R8, 0x1, PT ;  /* 0x000000010800780c */ /* 0x000fe40003f45270 */
[----:B------:R-:W-:Y:S02]  /*f3d0*/  PRMT R12, R9, 0x7610, R12 ;  /* 0x00007610090c7816 */ /* 0x000fe4000000000c */
[----:B------:R-:W-:Y:S02]  /*f3e0*/  F2FP.BF16.F32.PACK_AB R97, RZ, R43 ;  /* 0x0000002bff61723e */ /* 0x000fe400000010ff */
[----:B------:R-:W-:-:S07]  /*f3f0*/  MOV R9, R18 ;  /* 0x0000001200097202 */ /* 0x000fce0000000f00 */
        /* <DEDUP_REMOVED lines=9> */
.L_x_9025:
        /* <DEDUP_REMOVED lines=13> */
.L_x_9027:
[----:B------:R-:W-:Y:S05]  /*f560*/  BSYNC.RECONVERGENT B2 ;  /* 0x0000000000027941 */ /* 0x000fea0003800200 */
.L_x_9026:
        /* <DEDUP_REMOVED lines=10> */
[----:B------:R-:W-:-:S03]  /*f610*/  IADD3 R18, PT, PT, R52, 0x3c6ef372, RZ ;  /* 0x3c6ef37234127810 */ /* 0x000fc60007ffe0ff */
        /* <DEDUP_REMOVED lines=35> */
[C---:B------:R-:W-:Y:S02]  /*f850*/  VIADD R11, R52.reuse, 0xf1bbcdc8 ;  /* 0xf1bbcdc8340b7836 */ /* 0x040fe40000000000 */
[----:B------:R-:W-:Y:S02]  /*f860*/  VIADD R18, R52, 0x8ff34781 ;  /* 0x8ff3478134127836 */ /* 0x000fe40000000000 */
[----:B------:R-:W-:-:S05]  /*f870*/  IMAD.WIDE.U32 R8, R9, -0x326172a9, RZ ;  /* 0xcd9e8d5709087825 */ /* 0x000fca00078e00ff */
[----:B------:R-:W-:Y:S02]  /*f880*/  LOP3.LUT R9, R11, R22, R9, 0x96, !PT ;  /* 0x000000160b097212 */ /* 0x000fe400078e9609 */
[----:B------:R-:W-:-:S04]  /*f890*/  IADD3 R11, PT, PT, R53, -0x24c28bd8, RZ ;  /* 0xdb3d7428350b7810 */ /* 0x000fc80007ffe0ff */
[----:B------:R-:W-:-:S05]  /*f8a0*/  LOP3.LUT R11, R11, R10, R163, 0x96, !PT ;  /* 0x0000000a0b0b7212 */ /* 0x000fca00078e96a3 */
        /* <DEDUP_REMOVED lines=9> */
.L_x_9024:
[----:B------:R-:W-:Y:S05]  /*f940*/  BSYNC.RECONVERGENT B1 ;  /* 0x0000000000017941 */ /* 0x000fea0003800200 */
.L_x_9023:
        /* <DEDUP_REMOVED lines=22> */
.L_x_9030:
        /* <DEDUP_REMOVED lines=13> */
.L_x_9032:
[----:B------:R-:W-:Y:S05]  /*fb80*/  BSYNC.RECONVERGENT B2 ;  /* 0x0000000000027941 */ /* 0x000fea0003800200 */
.L_x_9031:
        /* <DEDUP_REMOVED lines=61> */
.L_x_9029:
[----:B------:R-:W-:Y:S05]  /*ff60*/  BSYNC.RECONVERGENT B1 ;  /* 0x0000000000017941 */ /* 0x000fea0003800200 */
.L_x_9028:
        /* <DEDUP_REMOVED lines=15> */
[----:B------:R-:W-:Y:S02]  /*10060*/  ISETP.NE.AND P2, PT, R8, 0x1, PT ;  /* 0x000000010800780c */ /* 0x000fe40003f45270 */
[----:B------:R-:W-:Y:S01]  /*10070*/  PRMT R11, R7, 0x7610, R11 ;  /* 0x00007610070b7816 */ /* 0x000fe2000000000b */
[----:B------:R-:W-:Y:S01]  /*10080*/  IMAD.MOV.U32 R7, RZ, RZ, R18 ;  /* 0x000000ffff077224 */ /* 0x000fe200078e0012 */
[----:B------:R-:W-:-:S09]  /*10090*/  F2FP.BF16.F32.PACK_AB R161, RZ, R45 ;  /* 0x0000002dffa1723e */ /* 0x000fd200000010ff */
        /* <DEDUP_REMOVED lines=9> */
.L_x_9035:
        /* <DEDUP_REMOVED lines=13> */
.L_x_9037:
[----:B------:R-:W-:Y:S05]  /*10200*/  BSYNC.RECONVERGENT B2 ;  /* 0x0000000000027941 */ /* 0x000fea0003800200 */
.L_x_9036:
        /* <DEDUP_REMOVED lines=46> */
[----:B------:R-:W-:-:S05]  /*104f0*/  LOP3.LUT R7, R7, R8, R23, 0x96, !PT ;  /* 0x0000000807077212 */ /* 0x000fca00078e9617 */
[----:B------:R-:W-:-:S04]  /*10500*/  IMAD.WIDE.U32 R8, R7, -0x326172a9, RZ ;  /* 0xcd9e8d5707087825 */ /* 0x000fc800078e00ff */
[----:B------:R-:W-:-:S05]  /*10510*/  VIADD R7, R52, 0xf1bbcdc8 ;  /* 0xf1bbcdc834077836 */ /* 0x000fca0000000000 */
[----:B------:R-:W-:Y:S01]  /*10520*/  LOP3.LUT R7, R7, R162, R9, 0x96, !PT ;  /* 0x000000a207077212 */ /* 0x000fe200078e9609 */
[----:B------:R-:W-:-:S05]  /*10530*/  VIADD R9, R53, 0xdb3d7428 ;  /* 0xdb3d742835097836 */ /* 0x000fca0000000000 */
[----:B------:R-:W-:-:S05]  /*10540*/  LOP3.LUT R9, R9, R22, R165, 0x96, !PT ;  /* 0x0000001609097212 */ /* 0x000fca00078e96a5 */
[----:B------:R-:W-:Y:S01]  /*10550*/  IMAD.WIDE.U32 R162, R9, -0x326172a9, RZ ;  /* 0xcd9e8d5709a27825 */ /* 0x000fe200078e00ff */
[----:B------:R-:W-:-:S03]  /*10560*/  IADD3 R9, PT, PT, R52, -0x700cb87f, RZ ;  /* 0x8ff3478134097810 */ /* 0x000fc60007ffe0ff */
[----:B------:R-:W-:Y:S01]  /*10570*/  IMAD.MOV.U32 R18, RZ, RZ, R162 ;  /* 0x000000ffff127224 */ /* 0x000fe200078e00a2 */
[----:B------:R-:W-:Y:S01]  /*10580*/  LOP3.LUT R22, R9, R8, R163, 0x96, !PT ;  /* 0x0000000809167212 */ /* 0x000fe200078e96a3 */
[----:B------:R-:W-:-:S04]  /*10590*/  IMAD.WIDE.U32 R8, R7, -0x2daee0ad, RZ ;  /* 0xd2511f5307087825 */ /* 0x000fc800078e00ff */
[----:B------:R-:W-:-:S05]  /*105a0*/  VIADD R7, R53, 0x96a522ad ;  /* 0x96a522ad35077836 */ /* 0x000fca0000000000 */
[----:B------:R-:W-:Y:S02]  /*105b0*/  LOP3.LUT R23, R7, R164, R9, 0x96, !PT ;  /* 0x000000a407177212 */ /* 0x000fe400078e9609 */
[----:B------:R-:W-:Y:S01]  /*105c0*/  MOV R7, R160 ;  /* 0x000000a000077202 */ /* 0x000fe20000000f00 */
[----:B------:R-:W-:-:S07]  /*105d0*/  IMAD.MOV.U32 R160, RZ, RZ, R8 ;  /* 0x000000ffffa07224 */ /* 0x000fce00078e0008 */
.L_x_9034:
[----:B------:R-:W-:Y:S05]  /*105e0*/  BSYNC.RECONVERGENT B1 ;  /* 0x0000000000017941 */ /* 0x000fea0003800200 */
.L_x_9033:
        /* <DEDUP_REMOVED lines=8> */
[----:B------:R-:W-:Y:S01]  /*10670*/  FMUL.FTZ R10, R7, R123 ;  /* 0x0000007b070a7220 */ /* 0x000fe20000410000 */
[----:B------:R-:W-:-:S04]  /*10680*/  PRMT R7, R98, 0x7632, R7 ;  /* 0x0000763262077816 */ /* 0x000fc80000000007 */
        /* <DEDUP_REMOVED lines=11> */
.L_x_9040:
        /* <DEDUP_REMOVED lines=13> */
.L_x_9042:
[----:B------:R-:W-:Y:S05]  /*10810*/  BSYNC.RECONVERGENT B2 ;  /* 0x0000000000027941 */ /* 0x000fea0003800200 */
.L_x_9041:
[----:B------:R-:W-:Y:S01]  /*10820*/  LOP3.LUT R22, R17, R163, R53, 0x96, !PT ;  /* 0x000000a311167212 */ /* 0x000fe200078e9635 */
[----:B------:R-:W-:Y:S01]  /*10830*/  IMAD.WIDE.U32 R8, R24, -0x326172a9, RZ ;  /* 0xcd9e8d5718087825 */ /* 0x000fe200078e00ff */
[----:B------:R-:W-:-:S03]  /*10840*/  IADD3 R21, PT, PT, R53, -0x4498517b, RZ ;  /* 0xbb67ae8535157810 */ /* 0x000fc60007ffe0ff */
[----:B------:R-:W-:Y:S01]  /*10850*/  VIADD R18, R52, 0x9e3779b9 ;  /* 0x9e3779b934127836 */ /* 0x000fe20000000000 */
[----:B------:R-:W-:Y:S01]  /*10860*/  LOP3.LUT R9, R19, R9, R52, 0x96, !PT ;  /* 0x0000000913097212 */ /* 0x000fe200078e9634 */
[----:B------:R-:W-:-:S05]  /*10870*/  IMAD.WIDE.U32 R22, R22, -0x326172a9, RZ ;  /* 0xcd9e8d5716167825 */ /* 0x000fca00078e00ff */
[----:B------:R-:W-:Y:S01]  /*10880*/  LOP3.LUT R18, R18, R8, R23, 0x96, !PT ;  /* 0x0000000812127212 */ /* 0x000fe200078e9617 */
[----:B------:R-:W-:-:S05]  /*10890*/  IMAD.WIDE.U32 R8, R9, -0x2daee0ad, RZ ;  /* 0xd2511f5309087825 */ /* 0x000fca00078e00ff */
[----:B------:R-:W-:Y:S01]  /*108a0*/  LOP3.LUT R9, R21, R162, R9, 0x96, !PT ;  /* 0x000000a215097212 */ /* 0x000fe200078e9609 */
[----:B------:R-:W-:-:S04]  /*108b0*/  IMAD.WIDE.U32 R162, R18, -0x2daee0ad, RZ ;  /* 0xd2511f5312a27825 */ /* 0x000fc800078e00ff */
[----:B------:R-:W-:Y:S02]  /*108c0*/  VIADD R18, R53, 0x76cf5d0a ;  /* 0x76cf5d0a35127836 */ /* 0x000fe40000000000 */
[----:B------:R-:W-:-:S03]  /*108d0*/  VIADD R21, R52, 0x3c6ef372 ;  /* 0x3c6ef37234157836 */ /* 0x000fc60000000000 */
[----:B------:R-:W-:Y:S01]  /*108e0*/  LOP3.LUT R18, R18, R8, R163, 0x96, !PT ;  /* 0x0000000812127212 */ /* 0x000fe200078e96a3 */
[----:B------:R-:W-:-:S05]  /*108f0*/  IMAD.WIDE.U32 R8, R9, -0x326172a9, RZ ;  /* 0xcd9e8d5709087825 */ /* 0x000fca00078e00ff */
[----:B------:R-:W-:Y:S01]  /*10900*/  LOP3.LUT R9, R21, R22, R9, 0x96, !PT ;  /* 0x0000001615097212 */ /* 0x000fe200078e9609 */
[----:B------:R-:W-:Y:S01]  /*10910*/  IMAD.WIDE.U32 R22, R18, -0x326172a9, RZ ;  /* 0xcd9e8d5712167825 */ /* 0x000fe200078e00ff */
[----:B------:R-:W-:-:S03]  /*10920*/  IADD3 R18, PT, PT, R52, -0x255992d5, RZ ;  /* 0xdaa66d2b34127810 */ /* 0x000fc60007ffe0ff */
[----:B------:R-:W-:Y:S01]  /*10930*/  VIADD R21, R52, 0x1715609d ;  /* 0x1715609d34157836 */ /* 0x000fe20000000000 */
        /* <DEDUP_REMOVED lines=10> */
[----:B------:R-:W-:-:S05]  /*109e0*/  IMAD.WIDE.U32 R8, R9, -0x326172a9, RZ ;  /* 0xcd9e8d5709087825 */ /* 0x000fca00078e00ff */
[----:B------:R-:W-:Y:S01]  /*109f0*/  LOP3.LUT R9, R21, R162, R9, 0x96, !PT ;  /* 0x000000a215097212 */ /* 0x000fe200078e9609 */
[----:B------:R-:W-:-:S04]  /*10a00*/  IMAD.WIDE.U32 R162, R18, -0x2daee0ad, RZ ;  /* 0xd2511f5312a27825 */ /* 0x000fc800078e00ff */
[----:B------:R-:W-:Y:S02]  /*10a10*/  VIADD R18, R53, 0xa9066899 ;  /* 0xa906689935127836 */ /* 0x000fe40000000000 */
[----:B------:R-:W-:-:S03]  /*10a20*/  VIADD R21, R52, 0xf1bbcdc8 ;  /* 0xf1bbcdc834157836 */ /* 0x000fc60000000000 */
        /* <DEDUP_REMOVED lines=16> */
[----:B------:R-:W-:Y:S02]  /*10b30*/  LOP3.LUT R18, R18, R22, R165, 0x96, !PT ;  /* 0x0000001612127212 */ /* 0x000fe400078e96a5 */
[----:B------:R-:W-:-:S03]  /*10b40*/  LOP3.LUT R9, R21, R162, R9, 0x96, !PT ;  /* 0x000000a215097212 */ /* 0x000fc600078e9609 */
[----:B------:R-:W-:Y:S01]  /*10b50*/  IMAD.WIDE.U32 R162, R18, -0x326172a9, RZ ;  /* 0xcd9e8d5712a27825 */ /* 0x000fe200078e00ff */
[----:B------:R-:W-:-:S04]  /*10b60*/  IADD3 R18, PT, PT, R52, -0x700cb87f, RZ ;  /* 0x8ff3478134127810 */ /* 0x000fc80007ffe0ff */
[----:B------:R-:W-:Y:S01]  /*10b70*/  LOP3.LUT R22, R18, R8, R163, 0x96, !PT ;  /* 0x0000000812167212 */ /* 0x000fe200078e96a3 */
[----:B------:R-:W-:-:S04]  /*10b80*/  IMAD.WIDE.U32 R8, R9, -0x2daee0ad, RZ ;  /* 0xd2511f5309087825 */ /* 0x000fc800078e00ff */
[----:B------:R-:W-:-:S05]  /*10b90*/  VIADD R18, R53, 0x96a522ad ;  /* 0x96a522ad35127836 */ /* 0x000fca0000000000 */
[----:B------:R-:W-:Y:S01]  /*10ba0*/  LOP3.LUT R23, R18, R164, R9, 0x96, !PT ;  /* 0x000000a412177212 */ /* 0x000fe200078e9609 */
[----:B------:R-:W-:Y:S01]  /*10bb0*/  IMAD.MOV.U32 R18, RZ, RZ, R162 ;  /* 0x000000ffff127224 */ /* 0x000fe200078e00a2 */
[----:B------:R-:W-:Y:S01]  /*10bc0*/  MOV R9, R160 ;  /* 0x000000a000097202 */ /* 0x000fe20000000f00 */
[----:B------:R-:W-:Y:S02]  /*10bd0*/  IMAD.MOV.U32 R160, RZ, RZ, R8 ;  /* 0x000000ffffa07224 */ /* 0x000fe400078e0008 */
[----:B------:R-:W-:-:S07]  /*10be0*/  IMAD.MOV.U32 R8, RZ, RZ, RZ ;  /* 0x000000ffff087224 */ /* 0x000fce00078e00ff */
.L_x_9039:
[----:B------:R-:W-:Y:S05]  /*10bf0*/  BSYNC.RECONVERGENT B1 ;  /* 0x0000000000017941 */ /* 0x000fea0003800200 */
.L_x_9038:
[----:B------:R-:W-:Y:S01]  /*10c00*/  I2FP.F32.U32 R9, R9 ;  /* 0x0000000900097245 */ /* 0x000fe20000201000 */
[----:B------:R-:W-:Y:S01]  /*10c10*/  BSSY.RECONVERGENT B1, `(.L_x_9043) ;  /* 0x0000064000017945 */ /* 0x000fe20003800200 */
[----:B------:R-:W-:-:S03]  /*10c20*/  SHF.L.U32 R21, R62, 0x10, RZ ;  /* 0x000000103e157819 */ /* 0x000fc600000006ff */
        /* <DEDUP_REMOVED lines=9> */
[--C-:B------:R-:W-:Y:S02]  /*10cc0*/  @!P1 IMAD.MOV.U32 R46, RZ, RZ, R10.reuse ;  /* 0x000000ffff2e9224 */ /* 0x100fe400078e000a */
[----:B------:R-:W-:Y:S01]  /*10cd0*/  HFMA2 R21, -RZ, RZ, 0, 1.1920928955078125e-07 ;  /* 0x00000002ff157431 */ /* 0x000fe200000001ff */
        /* <DEDUP_REMOVED lines=12> */
.L_x_9045:
        /* <DEDUP_REMOVED lines=13> */
.L_x_9047:
[----:B------:R-:W-:Y:S05]  /*10e70*/  BSYNC.RECONVERGENT B2 ;  /* 0x0000000000027941 */ /* 0x000fea0003800200 */
.L_x_9046:
        /* <DEDUP_REMOVED lines=10> */
[----:B------:R-:W-:-:S03]  /*10f20*/  IADD3 R18, PT, PT, R53, 0x76cf5d0a, RZ ;  /* 0x76cf5d0a35127810 */ /* 0x000fc60007ffe0ff */
[----:B------:R-:W-:Y:S01]  /*10f30*/  VIADD R21, R52, 0x3c6ef372 ;  /* 0x3c6ef37234157836 */ /* 0x000fe20000000000 */
[----:B------:R-:W-:Y:S01]  /*10f40*/  LOP3.LUT R18, R18, R8, R163, 0x96, !PT ;  /* 0x0000000812127212 */ /* 0x000fe200078e96a3 */
[----:B------:R-:W-:-:S05]  /*10f50*/  IMAD.WIDE.U32 R8, R9, -0x326172a9, RZ ;  /* 0xcd9e8d5709087825 */ /* 0x000fca00078e00ff */
[----:B------:R-:W-:Y:S01]  /*10f60*/  LOP3.LUT R9, R21, R22, R9, 0x96, !PT ;  /* 0x0000001615097212 */ /* 0x000fe200078e9609 */
[----:B------:R-:W-:Y:S01]  /*10f70*/  IMAD.WIDE.U32 R22, R18, -0x326172a9, RZ ;  /* 0xcd9e8d5712167825 */ /* 0x000fe200078e00ff */
[----:B------:R-:W-:-:S03]  /*10f80*/  IADD3 R21, PT, PT, R52, 0x1715609d, RZ ;  /* 0x1715609d34157810 */ /* 0x000fc60007ffe0ff */
        /* <DEDUP_REMOVED lines=13> */
[----:B------:R-:W-:Y:S01]  /*11060*/  IMAD.WIDE.U32 R162, R18, -0x2daee0ad, RZ ;  /* 0xd2511f5312a27825 */ /* 0x000fe200078e00ff */
[----:B------:R-:W-:-:S03]  /*11070*/  IADD3 R21, PT, PT, R52, -0xe443238, RZ ;  /* 0xf1bbcdc834157810 */ /* 0x000fc60007ffe0ff */
[----:B------:R-:W-:-:S05]  /*11080*/  VIADD R18, R53, 0xa9066899 ;  /* 0xa906689935127836 */ /* 0x000fca0000000000 */
[----:B------:R-:W-:-:S05]  /*11090*/  LOP3.LUT R18, R18, R22, R163, 0x96, !PT ;  /* 0x0000001612127212 */ /* 0x000fca00078e96a3 */
        /* <DEDUP_REMOVED lines=15> */
[----:B------:R-:W-:-:S04]  /*11190*/  LOP3.LUT R18, R18, R22, R165, 0x96, !PT ;  /* 0x0000001612127212 */ /* 0x000fc800078e96a5 */
[----:B------:R-:W-:Y:S01]  /*111a0*/  LOP3.LUT R9, R21, R162, R9, 0x96, !PT ;  /* 0x000000a215097212 */ /* 0x000fe200078e9609 */
[----:B------:R-:W-:-:S04]  /*111b0*/  IMAD.WIDE.U32 R162, R18, -0x326172a9, RZ ;  /* 0xcd9e8d5712a27825 */ /* 0x000fc800078e00ff */
[----:B------:R-:W-:Y:S02]  /*111c0*/  VIADD R18, R52, 0x8ff34781 ;  /* 0x8ff3478134127836 */ /* 0x000fe40000000000 */
[----:B------:R-:W-:-:S03]  /*111d0*/  IMAD.MOV.U32 R21, RZ, RZ, RZ ;  /* 0x000000ffff157224 */ /* 0x000fc600078e00ff */
[----:B------:R-:W-:Y:S01]  /*111e0*/  LOP3.LUT R22, R18, R8, R163, 0x96, !PT ;  /* 0x0000000812167212 */ /* 0x000fe200078e96a3 */
[----:B------:R-:W-:Y:S01]  /*111f0*/  IMAD.WIDE.U32 R8, R9, -0x2daee0ad, RZ ;  /* 0xd2511f5309087825 */ /* 0x000fe200078e00ff */
[----:B------:R-:W-:-:S04]  /*11200*/  IADD3 R18, PT, PT, R53, -0x695add53, RZ ;  /* 0x96a522ad35127810 */ /* 0x000fc80007ffe0ff */
[----:B------:R-:W-:Y:S01]  /*11210*/  LOP3.LUT R23, R18, R164, R9, 0x96, !PT ;  /* 0x000000a412177212 */ /* 0x000fe200078e9609 */
[----:B------:R-:W-:Y:S01]  /*11220*/  IMAD.MOV.U32 R9, RZ, RZ, R160 ;  /* 0x000000ffff097224 */ /* 0x000fe200078e00a0 */
[----:B------:R-:W-:Y:S01]  /*11230*/  MOV R160, R8 ;  /* 0x0000000800a07202 */ /* 0x000fe20000000f00 */
[----:B------:R-:W-:-:S07]  /*11240*/  IMAD.MOV.U32 R18, RZ, RZ, R162 ;  /* 0x000000ffff127224 */ /* 0x000fce00078e00a2 */
.L_x_9044:
[----:B------:R-:W-:Y:S05]  /*11250*/  BSYNC.RECONVERGENT B1 ;  /* 0x0000000000017941 */ /* 0x000fea0003800200 */
.L_x_9043:
        /* <DEDUP_REMOVED lines=20> */
.L_x_9050:
        /* <DEDUP_REMOVED lines=13> */
.L_x_9052:
[----:B------:R-:W-:Y:S05]  /*11470*/  BSYNC.RECONVERGENT B2 ;  /* 0x0000000000027941 */ /* 0x000fea0003800200 */
.L_x_9051:
        /* <DEDUP_REMOVED lines=52> */
[----:B------:R-:W-:-:S05]  /*117c0*/  VIADD R18, R52, 0x8ff34781 ;  /* 0x8ff3478134127836 */ /* 0x000fca0000000000 */
[----:B------:R-:W-:Y:S01]  /*117d0*/  LOP3.LUT R22, R18, R8, R163, 0x96, !PT ;  /* 0x0000000812167212 */ /* 0x000fe200078e96a3 */
[----:B------:R-:W-:Y:S01]  /*117e0*/  IMAD.WIDE.U32 R8, R9, -0x2daee0ad, RZ ;  /* 0xd2511f5309087825 */ /* 0x000fe200078e00ff */
[----:B------:R-:W-:-:S04]  /*117f0*/  IADD3 R18, PT, PT, R53, -0x695add53, RZ ;  /* 0x96a522ad35127810 */ /* 0x000fc80007ffe0ff */
[----:B------:R-:W-:Y:S01]  /*11800*/  LOP3.LUT R23, R18, R164, R9, 0x96, !PT ;  /* 0x000000a412177212 */ /* 0x000fe200078e9609 */
[----:B------:R-:W-:Y:S01]  /*11810*/  IMAD.MOV.U32 R9, RZ, RZ, R160 ;  /* 0x000000ffff097224 */ /* 0x000fe200078e00a0 */
[----:B------:R-:W-:Y:S01]  /*11820*/  MOV R160, R8 ;  /* 0x0000000800a07202 */ /* 0x000fe20000000f00 */
[----:B------:R-:W-:Y:S02]  /*11830*/  IMAD.MOV.U32 R18, RZ, RZ, R162 ;  /* 0x000000ffff127224 */ /* 0x000fe400078e00a2 */
[----:B------:R-:W-:-:S07]  /*11840*/  IMAD.MOV.U32 R8, RZ, RZ, RZ ;  /* 0x000000ffff087224 */ /* 0x000fce00078e00ff */
.L_x_9049:
[----:B------:R-:W-:Y:S05]  /*11850*/  BSYNC.RECONVERGENT B1 ;  /* 0x0000000000017941 */ /* 0x000fea0003800200 */
.L_x_9048:
        /* <DEDUP_REMOVED lines=14> */
[----:B------:R-:W-:Y:S02]  /*11940*/  SEL R7, RZ, 0x1, P4 ;  /* 0x00000001ff077807 */ /* 0x000fe40002000000 */
        /* <DEDUP_REMOVED lines=13> */
.L_x_9055:
        /* <DEDUP_REMOVED lines=13> */
.L_x_9057:
[----:B------:R-:W-:Y:S05]  /*11af0*/  BSYNC.RECONVERGENT B2 ;  /* 0x0000000000027941 */ /* 0x000fea0003800200 */
.L_x_9056:
        /* <DEDUP_REMOVED lines=44> */
[C---:B------:R-:W-:Y:S02]  /*11dc0*/  VIADD R7, R53.reuse, 0x1fd5c5a3 ;  /* 0x1fd5c5a335077836 */ /* 0x040fe40000000000 */
        /* <DEDUP_REMOVED lines=8> */
[----:B------:R-:W-:Y:S01]  /*11e50*/  IMAD.WIDE.U32 R162, R7, -0x2daee0ad, RZ ;  /* 0xd2511f5307a27825 */ /* 0x000fe200078e00ff */
[----:B------:R-:W-:-:S03]  /*11e60*/  MOV R18, R164 ;  /* 0x000000a400127202 */ /* 0x000fc60000000f00 */
[----:B------:R-:W-:Y:S02]  /*11e70*/  VIADD R7, R53, 0x96a522ad ;  /* 0x96a522ad35077836 */ /* 0x000fe40000000000 */
[----:B------:R-:W-:-:S03]  /*11e80*/  VIADD R8, R52, 0x8ff34781 ;  /* 0x8ff3478134087836 */ /* 0x000fc60000000000 */
[----:B------:R-:W-:Y:S01]  /*11e90*/  LOP3.LUT R23, R7, R166, R163, 0x96, !PT ;  /* 0x000000a607177212 */ /* 0x000fe200078e96a3 */
[----:B------:R-:W-:Y:S01]  /*11ea0*/  IMAD.MOV.U32 R7, RZ, RZ, R160 ;  /* 0x000000ffff077224 */ /* 0x000fe200078e00a0 */
[----:B------:R-:W-:Y:S01]  /*11eb0*/  LOP3.LUT R22, R8, R22, R165, 0x96, !PT ;  /* 0x0000001608167212 */ /* 0x000fe200078e96a5 */
[----:B------:R-:W-:-:S07]  /*11ec0*/  IMAD.MOV.U32 R160, RZ, RZ, R162 ;  /* 0x000000ffffa07224 */ /* 0x000fce00078e00a2 */
.L_x_9054:
[----:B------:R-:W-:Y:S05]  /*11ed0*/  BSYNC.RECONVERGENT B1 ;  /* 0x0000000000017941 */ /* 0x000fea0003800200 */
.L_x_9053:
[----:B------:R-:W-:Y:S01]  /*11ee0*/  I2FP.F32.U32 R7, R7 ;  /* 0x0000000700077245 */ /* 0x000fe20000201000 */
[----:B------:R-:W-:Y:S01]  /*11ef0*/  BSSY.RECONVERGENT B1, `(.L_x_9058) ;  /* 0x000005f000017945 */ /* 0x000fe20003800200 */
[----:B------:R-:W-:Y:S01]  /*11f00*/  ISETP.NE.AND P5, PT, R108, 0x1, PT ;  /* 0x000000016c00780c */ /* 0x000fe20003fa5270 */
[----:B------:R-:W-:Y:S01]  /*11f10*/  IMAD.MOV.U32 R163, RZ, RZ, 0x2 ;  /* 0x00000002ffa37424 */ /* 0x000fe200078e00ff */
[----:B------:R-:W-:Y:S01]  /*11f20*/  MOV R21, R18 ;  /* 0x0000001200157202 */ /* 0x000fe20000000f00 */
[----:B------:R-:W-:-:S05]  /*11f30*/  FFMA.FTZ R7, R7, R170, 1.1641532182693481445e-10 ;  /* 0x2f00000007077423 */ /* 0x000fca00000100aa */
[----:B------:R-:W-:Y:S01]  /*11f40*/  FSETP.GTU.FTZ.AND P4, PT, R7, R169, PT ;  /* 0x000000a90700720b */ /* 0x000fe20003f9c000 */
[----:B------:R-:W-:-:S04]  /*11f50*/  IMAD.U32 R7, R99, 0x10000, RZ ;  /* 0x0001000063077824 */ /* 0x000fc800078e00ff */
        /* <DEDUP_REMOVED lines=13> */
.L_x_9060:
        /* <DEDUP_REMOVED lines=13> */
.L_x_9062:
[----:B------:R-:W-:Y:S05]  /*12100*/  BSYNC.RECONVERGENT B2 ;  /* 0x0000000000027941 */ /* 0x000fea0003800200 */
.L_x_9061:
        /* <DEDUP_REMOVED lines=52> */
[----:B------:R-:W-:-:S04]  /*12450*/  IMAD.WIDE.U32 R162, R18, -0x2daee0ad, RZ ;  /* 0xd2511f5312a27825 */ /* 0x000fc800078e00ff */
[----:B------:R-:W-:Y:S02]  /*12460*/  VIADD R18, R53, 0x96a522ad ;  /* 0x96a522ad35127836 */ /* 0x000fe40000000000 */
[----:B------:R-:W-:-:S03]  /*12470*/  VIADD R21, R52, 0x8ff34781 ;  /* 0x8ff3478134157836 */ /* 0x000fc60000000000 */
[----:B------:R-:W-:Y:S01]  /*12480*/  LOP3.LUT R23, R18, R166, R163, 0x96, !PT ;  /* 0x000000a612177212 */ /* 0x000fe200078e96a3 */
[----:B------:R-:W-:Y:S01]  /*12490*/  HFMA2 R163, -RZ, RZ, 0, 0 ;  /* 0x00000000ffa37431 */ /* 0x000fe200000001ff */
[----:B------:R-:W-:Y:S01]  /*124a0*/  LOP3.LUT R22, R21, R22, R165, 0x96, !PT ;  /* 0x0000001615167212 */ /* 0x000fe200078e96a5 */
[----:B------:R-:W-:Y:S01]  /*124b0*/  IMAD.MOV.U32 R21, RZ, RZ, R160 ;  /* 0x000000ffff157224 */ /* 0x000fe200078e00a0 */
[----:B------:R-:W-:Y:S01]  /*124c0*/  MOV R18, R164 ;  /* 0x000000a400127202 */ /* 0x000fe20000000f00 */
[----:B------:R-:W-:-:S07]  /*124d0*/  IMAD.MOV.U32 R160, RZ, RZ, R162 ;  /* 0x000000ffffa07224 */ /* 0x000fce00078e00a2 */
.L_x_9059:
[----:B------:R-:W-:Y:S05]  /*124e0*/  BSYNC.RECONVERGENT B1 ;  /* 0x0000000000017941 */ /* 0x000fea0003800200 */
.L_x_9058:
        /* <DEDUP_REMOVED lines=12> */
[--C-:B------:R-:W-:Y:S01]  /*125b0*/  @P1 FADD.FTZ R108, R99, R8.reuse ;  /* 0x00000008636c1221 */ /* 0x100fe20000010000 */
[----:B------:R-:W-:Y:S02]  /*125c0*/  @!P1 MOV R108, R8 ;  /* 0x00000008006c9202 */ /* 0x000fe40000000f00 */
[----:B------:R-:W-:Y:S01]  /*125d0*/  PRMT R8, R21, 0x7610, R8 ;  /* 0x0000761015087816 */ /* 0x000fe20000000008 */
[----:B------:R-:W-:Y:S01]  /*125e0*/  IMAD.MOV.U32 R21, RZ, RZ, R18 ;  /* 0x000000ffff157224 */ /* 0x000fe200078e0012 */
        /* <DEDUP_REMOVED lines=10> */
.L_x_9065:
        /* <DEDUP_REMOVED lines=13> */
.L_x_9067:
[----:B------:R-:W-:Y:S05]  /*12760*/  BSYNC.RECONVERGENT B2 ;  /* 0x0000000000027941 */ /* 0x000fea0003800200 */
.L_x_9066:
        /* <DEDUP_REMOVED lines=57> */
[----:B------:R-:W-:Y:S02]  /*12b00*/  IMAD.MOV.U32 R160, RZ, RZ, R162 ;  /* 0x000000ffffa07224 */ /* 0x000fe400078e00a2 */
[----:B------:R-:W-:Y:S01]  /*12b10*/  IMAD.MOV.U32 R162, RZ, RZ, RZ ;  /* 0x000000ffffa27224 */ /* 0x000fe200078e00ff */
[----:B------:R-:W-:Y:S01]  /*12b20*/  LOP3.LUT R23, R18, R166, R163, 0x96, !PT ;  /* 0x000000a612177212 */ /* 0x000fe200078e96a3 */
[----:B------:R-:W-:-:S07]  /*12b30*/  IMAD.MOV.U32 R18, RZ, RZ, R164 ;  /* 0x000000ffff127224 */ /* 0x000fce00078e00a4 */
.L_x_9064:
[----:B------:R-:W-:Y:S05]  /*12b40*/  BSYNC.RECONVERGENT B1 ;  /* 0x0000000000017941 */ /* 0x000fea0003800200 */
.L_x_9063:
        /* <DEDUP_REMOVED lines=20> */
.L_x_9070:
        /* <DEDUP_REMOVED lines=16> */
.L_x_9072:
[----:B------:R-:W-:Y:S05]  /*12d90*/  BSYNC.RECONVERGENT B2 ;  /* 0x0000000000027941 */ /* 0x000fea0003800200 */
.L_x_9071:
        /* <DEDUP_REMOVED lines=56> */
[----:B------:R-:W-:-:S03]  /*13120*/  IMAD.MOV.U32 R21, RZ, RZ, RZ ;  /* 0x000000ffff157224 */ /* 0x000fc600078e00ff */
[----:B------:R-:W-:Y:S01]  /*13130*/  LOP3.LUT R23, R18, R166, R163, 0x96, !PT ;  /* 0x000000a612177212 */ /* 0x000fe200078e96a3 */
[----:B------:R-:W-:Y:S01]  /*13140*/  IMAD.MOV.U32 R18, RZ, RZ, R164 ;  /* 0x000000ffff127224 */ /* 0x000fe200078e00a4 */
[----:B------:R-:W-:Y:S01]  /*13150*/  MOV R163, R160 ;  /* 0x000000a000a37202 */ /* 0x000fe20000000f00 */
[----:B------:R-:W-:-:S07]  /*13160*/  IMAD.MOV.U32 R160, RZ, RZ, R162 ;  /* 0x000000ffffa07224 */ /* 0x000fce00078e00a2 */
.L_x_9069:
[----:B------:R-:W-:Y:S05]  /*13170*/  BSYNC.RECONVERGENT B1 ;  /* 0x0000000000017941 */ /* 0x000fea0003800200 */
.L_x_9068:
        /* <DEDUP_REMOVED lines=18> */
.L_x_8992:
        /* <DEDUP_REMOVED lines=26> */
[----:B------:R-:W-:Y:S02]  /*13440*/  LOP3.LUT R98, R12, 0xff, RZ, 0xc0, !PT ;  /* 0x000000ff0c627812 */ /* 0x000fe400078ec0ff */
[----:B------:R-:W-:Y:S02]  /*13450*/  PRMT R97, R96, 0x4210, R97 ;  /* 0x0000421060617816 */ /* 0x000fe40000000061 */
[----:B------:R-:W-:Y:S01]  /*13460*/  PRMT R96, R9, 0x7104, RZ ;  /* 0x0000710409607816 */ /* 0x000fe200000000ff */
[----:B------:R-:W-:Y:S01]  /*13470*/  IMAD.WIDE.U32 R98, R98, 0x10000, RZ ;  /* 0x0001000062627825 */ /* 0x000fe200078e00ff */
[----:B------:R-:W-:-:S02]  /*13480*/  LOP3.LUT R162, R13, 0xff, RZ, 0xc0, !PT ;  /* 0x000000ff0da27812 */ /* 0x000fc400078ec0ff */
[----:B------:R-:W-:Y:S02]  /*13490*/  LOP3.LUT R97, R97, 0xff00, R96, 0xf8, !PT ;  /* 0x0000ff0061617812 */ /* 0x000fe400078ef860 */
        /* <DEDUP_REMOVED lines=11> */
.L_x_9073:
[----:B------:R-:W-:Y:S02]  /*13550*/  IMAD.MOV.U32 R131, RZ, RZ, R160 ;  /* 0x000000ffff837224 */ /* 0x000fe400078e00a0 */
[----:B------:R-:W-:-:S07]  /*13560*/  VIADD R160, R16, 0x20 ;  /* 0x0000002010a07836 */ /* 0x000fce0000000000 */
.L_x_8950:
[----:B------:R-:W-:Y:S05]  /*13570*/  BSYNC.RECONVERGENT B0 ;  /* 0x0000000000007941 */ /* 0x000fea0003800200 */
.L_x_8949:
        /* <DEDUP_REMOVED lines=16> */
[----:B0-----:R-:W-:-:S06]  /*13680*/  IMAD.WIDE.U32 R96, R160, 0x10, R98 ;  /* 0x00000010a0607825 */ /* 0x001fcc00078e0062 */
        /* <DEDUP_REMOVED lines=18> */
.L_x_9079:
        /* <DEDUP_REMOVED lines=13> */
.L_x_9081:
[----:B------:R-:W-:Y:S05]  /*13880*/  BSYNC.RECONVERGENT B2 ;  /* 0x0000000000027941 */ /* 0x000fea0003800200 */
.L_x_9080:
        /* <DEDUP_REMOVED lines=57> */
[----:B------:R-:W-:Y:S01]  /*13c20*/  IMAD.MOV.U32 R161, RZ, RZ, R6 ;  /* 0x000000ffffa17224 */ /* 0x000fe200078e0006 */
[----:B------:R-:W-:Y:S01]  /*13c30*/  LOP3.LUT R23, R9, R10, R7, 0x96, !PT ;  /* 0x0000000a09177212 */ /* 0x000fe200078e9607 */
[----:B------:R-:W-:Y:S01]  /*13c40*/  IMAD.MOV.U32 R6, RZ, RZ, RZ ;  /* 0x000000ffff067224 */ /* 0x000fe200078e00ff */
[----:B------:R-:W-:-:S07]  /*13c50*/  MOV R7, R131 ;  /* 0x0000008300077202 */ /* 0x000fce0000000f00 */
.L_x_9078:
[----:B------:R-:W-:Y:S05]  /*13c60*/  BSYNC.RECONVERGENT B1 ;  /* 0x0000000000017941 */ /* 0x000fea0003800200 */
.L_x_9077:
[----:B------:R-:W0:Y:S01]  /*13c70*/  LDC R170, c[0x0][0x404] ;  /* 0x00010100ffaa7b82 */ /* 0x000e220000000800 */
[----:B------:R-:W-:Y:S01]  /*13c80*/  I2FP.F32.U32 R7, R7 ;  /* 0x0000000700077245 */ /* 0x000fe20000201000 */
[----:B------:R-:W-:Y:S01]  /*13c90*/  IMAD.MOV.U32 R171, RZ, RZ, 0x2f800000 ;  /* 0x2f800000ffab7424 */ /* 0x000fe200078e00ff */
[----:B------:R-:W-:Y:S01]  /*13ca0*/  ISETP.NE.AND P3, PT, R6, 0x1, PT ;  /* 0x000000010600780c */ /* 0x000fe20003f65270 */
[----:B------:R-:W-:Y:S01]  /*13cb0*/  BSSY.RECONVERGENT B1, `(.L_x_9082) ;  /* 0x0000061000017945 */ /* 0x000fe20003800200 */
[----:B------:R-:W-:Y:S01]  /*13cc0*/  LOP3.LUT R25, R25, 0xffffffef, RZ, 0xc0, !PT ;  /* 0xffffffef19197812 */ /* 0x000fe200078ec0ff */
[----:B------:R-:W-:Y:S01]  /*13cd0*/  FFMA.FTZ R7, R7, R171, 1.1641532182693481445e-10 ;  /* 0x2f00000007077423 */ /* 0x000fe200000100ab */
[----:B-----5:R-:W-:Y:S01]  /*13ce0*/  PRMT R21, R96, 0x7632, R21 ;  /* 0x0000763260157816 */ /* 0x020fe20000000015 */
[----:B------:R-:W1:Y:S01]  /*13cf0*/  LDC R124, c[0x0][0x408] ;  /* 0x00010200ff7c7b82 */ /* 0x000e620000000800 */
[----:B------:R-:W-:Y:S02]  /*13d00*/  IMAD.MOV.U32 R9, RZ, RZ, 0x2 ;  /* 0x00000002ff097424 */ /* 0x000fe400078e00ff */
[----:B0-----:R-:W-:-:S02]  /*13d10*/  FSETP.GTU.FTZ.AND P2, PT, R7, R170, PT ;  /* 0x000000aa0700720b */ /* 0x001fc40003f5c000 */
[----:B------:R-:W-:Y:S02]  /*13d20*/  SHF.L.U32 R7, R96, 0x10, RZ ;  /* 0x0000001060077819 */ /* 0x000fe400000006ff */
[----:B------:R-:W-:-:S03]  /*13d30*/  PLOP3.LUT P4, PT, P2, PT, PT, 0x8, 0x80 ;  /* 0x000000000080781c */ /* 0x000fc6000178e170 */
[----:B-1----:R-:W-:-:S05]  /*13d40*/  FMUL.FTZ R7, R7, R124 ;  /* 0x0000007c07077220 */ /* 0x002fca0000410000 */
[----:B------:R-:W-:Y:S01]  /*13d50*/  FSEL R12, R7, RZ, !P2 ;  /* 0x000000ff070c7208 */ /* 0x000fe20005000000 */
[----:B------:R-:W-:-:S04]  /*13d60*/  IMAD.MOV.U32 R7, RZ, RZ, R18 ;  /* 0x000000ffff077224 */ /* 0x000fc800078e0012 */
        /* <DEDUP_REMOVED lines=10> */
.L_x_9084:
        /* <DEDUP_REMOVED lines=13> */
.L_x_9086:
[----:B------:R-:W-:Y:S05]  /*13ee0*/  BSYNC.RECONVERGENT B2 ;  /* 0x0000000000027941 */ /* 0x000fea0003800200 */
.L_x_9085:
        /* <DEDUP_REMOVED lines=57> */
[----:B------:R-:W-:Y:S01]  /*14280*/  LOP3.LUT R23, R9, R10, R7, 0x96, !PT ;  /* 0x0000000a09177212 */ /* 0x000fe200078e9607 */
[----:B------:R-:W-:Y:S01]  /*14290*/  IMAD.MOV.U32 R9, RZ, RZ, RZ ;  /* 0x000000ffff097224 */ /* 0x000fe200078e00ff */
[----:B------:R-:W-:Y:S01]  /*142a0*/  MOV R7, R161 ;  /* 0x000000a100077202 */ /* 0x000fe20000000f00 */
[----:B------:R-:W-:-:S07]  /*142b0*/  IMAD.MOV.U32 R161, RZ, RZ, R6 ;  /* 0x000000ffffa17224 */ /* 0x000fce00078e0006 */
.L_x_9083:
[----:B------:R-:W-:Y:S05]  /*142c0*/  BSYNC.RECONVERGENT B1 ;  /* 0x0000000000017941 */ /* 0x000fea0003800200 */
.L_x_9082:
[----:B------:R-:W-:Y:S01]  /*142d0*/  I2FP.F32.U32 R6, R7 ;  /* 0x0000000700067245 */ /* 0x000fe20000201000 */
[----:B------:R-:W-:Y:S01]  /*142e0*/  BSSY.RECONVERGENT B1, `(.L_x_9087) ;  /* 0x0000064000017945 */ /* 0x000fe20003800200 */
[----:B------:R-:W-:Y:S01]  /*142f0*/  ISETP.NE.AND P3, PT, R9, 0x1, PT ;  /* 0x000000010900780c */ /* 0x000fe20003f65270 */
[----:B------:R-:W-:Y:S02]  /*14300*/  HFMA2 R8, -RZ, RZ, 0, 1.1920928955078125e-07 ;  /* 0x00000002ff087431 */ /* 0x000fe400000001ff */
        /* <DEDUP_REMOVED lines=22> */
.L_x_9089:
        /* <DEDUP_REMOVED lines=13> */
.L_x_9091:
[----:B------:R-:W-:Y:S05]  /*14540*/  BSYNC.RECONVERGENT B2 ;  /* 0x0000000000027941 */ /* 0x000fea0003800200 */
.L_x_9090:
        /* <DEDUP_REMOVED lines=56> */
[----:B------:R-:W-:-:S04]  /*148d0*/  IADD3 R7, PT, PT, R53, -0x695add53, RZ ;  /* 0x96a522ad35077810 */ /* 0x000fc80007ffe0ff */
[----:B------:R-:W-:Y:S01]  /*148e0*/  LOP3.LUT R23, R7, R12, R9, 0x96, !PT ;  /* 0x0000000c07177212 */ /* 0x000fe200078e9609 */
[----:B------:R-:W-:Y:S01]  /*148f0*/  IMAD.MOV.U32 R7, RZ, RZ, R161 ;  /* 0x000000ffff077224 */ /* 0x000fe200078e00a1 */
[----:B------:R-:W-:Y:S01]  /*14900*/  MOV R161, R8 ;  /* 0x0000000800a17202 */ /* 0x000fe20000000f00 */
[----:B------:R-:W-:-:S07]  /*14910*/  IMAD.MOV.U32 R8, RZ, RZ, RZ ;  /* 0x000000ffff087224 */ /* 0x000fce00078e00ff */
.L_x_9088:
[----:B------:R-:W-:Y:S05]  /*14920*/  BSYNC.RECONVERGENT B1 ;  /* 0x0000000000017941 */ /* 0x000fea0003800200 */
.L_x_9087:
        /* <DEDUP_REMOVED lines=22> */
.L_x_9094:
        /* <DEDUP_REMOVED lines=13> */
.L_x_9096:
[----:B------:R-:W-:Y:S05]  /*14b60*/  BSYNC.RECONVERGENT B2 ;  /* 0x0000000000027941 */ /* 0x000fea0003800200 */
.L_x_9095:
        /* <DEDUP_REMOVED lines=61> */
.L_x_9093:
[----:B------:R-:W-:Y:S05]  /*14f40*/  BSYNC.RECONVERGENT B1 ;  /* 0x0000000000017941 */ /* 0x000fea0003800200 */
.L_x_9092:
[----:B------:R-:W-:Y:S01]  /*14f50*/  I2FP.F32.U32 R8, R10 ;  /* 0x0000000a00087245 */ /* 0x000fe20000201000 */
[----:B------:R-:W-:Y:S04]  /*14f60*/  BSSY.RECONVERGENT B1, `(.L_x_9097) ;  /* 0x0000066000017945 */ /* 0x000fe80003800200 */
        /* <DEDUP_REMOVED lines=9> */
[----:B---3--:R-:W-:Y:S01]  /*15000*/  @P1 FADD.FTZ R42, R7, R8 ;  /* 0x00000008072a1221 */ /* 0x008fe20000010000 */
        /* <DEDUP_REMOVED lines=16> */
.L_x_9099:
        /* <DEDUP_REMOVED lines=13> */
.L_x_9101:
[----:B------:R-:W-:Y:S05]  /*151e0*/  BSYNC.RECONVERGENT B2 ;  /* 0x0000000000027941 */ /* 0x000fea0003800200 */
.L_x_9100:
        /* <DEDUP_REMOVED lines=25> */
[----:B------:R-:W-:-:S05]  /*15380*/  IMAD.WIDE.U32 R10, R11, -0x2daee0ad, RZ ;  /* 0xd2511f530b0a7825 */ /* 0x000fca00078e00ff */
        /* <DEDUP_REMOVED lines=18> */
[----:B------:R-:W-:-:S03]  /*154b0*/  IMAD.WIDE.U32 R162, R12, -0x2daee0ad, RZ ;  /* 0xd2511f530ca27825 */ /* 0x000fc600078e00ff */
[----:B------:R-:W-:-:S05]  /*154c0*/  LOP3.LUT R7, R7, R8, R11, 0x96, !PT ;  /* 0x0000000807077212 */ /* 0x000fca00078e960b */
[----:B------:R-:W-:-:S04]  /*154d0*/  IMAD.WIDE.U32 R8, R7, -0x326172a9, RZ ;  /* 0xcd9e8d5707087825 */ /* 0x000fc800078e00ff */
[----:B------:R-:W-:-:S05]  /*154e0*/  VIADD R7, R52, 0xf1bbcdc8 ;  /* 0xf1bbcdc834077836 */ /* 0x000fca0000000000 */
        /* <DEDUP_REMOVED lines=13> */
.L_x_9098:
[----:B------:R-:W-:Y:S05]  /*155c0*/  BSYNC.RECONVERGENT B1 ;  /* 0x0000000000017941 */ /* 0x000fea0003800200 */
.L_x_9097:
        /* <DEDUP_REMOVED lines=23> */
.L_x_9104:
        /* <DEDUP_REMOVED lines=13> */
.L_x_9106:
[----:B------:R-:W-:Y:S05]  /*15810*/  BSYNC.RECONVERGENT B2 ;  /* 0x0000000000027941 */ /* 0x000fea0003800200 */
.L_x_9105:
        /* <DEDUP_REMOVED lines=61> */
.L_x_9103:
[----:B------:R-:W-:Y:S05]  /*15bf0*/  BSYNC.RECONVERGENT B1 ;  /* 0x0000000000017941 */ /* 0x000fea0003800200 */
.L_x_9102:
        /* <DEDUP_REMOVED lines=10> */
[----:B------:R-:W-:Y:S01]  /*15ca0*/  @P1 IMAD.U32 R9, R57, 0x10000, RZ ;  /* 0x0001000039091824 */ /* 0x000fe200078e00ff */
[----:B------:R-:W-:Y:S01]  /*15cb0*/  PRMT R12, R8, 0x7610, R12 ;  /* 0x00007610080c7816 */ /* 0x000fe2000000000c */
[----:B------:R-:W-:Y:S02]  /*15cc0*/  IMAD.MOV.U32 R8, RZ, RZ, 0x2 ;  /* 0x00000002ff087424 */ /* 0x000fe400078e00ff */
        /* <DEDUP_REMOVED lines=13> */
.L_x_9109:
        /* <DEDUP_REMOVED lines=13> */
.L_x_9111:
[----:B------:R-:W-:Y:S05]  /*15e70*/  BSYNC.RECONVERGENT B2 ;  /* 0x0000000000027941 */ /* 0x000fea0003800200 */
.L_x_9110:
        /* <DEDUP_REMOVED lines=31> */
[----:B------:R-:W-:-:S03]  /*16070*/  IADD3 R18, PT, PT, R52, -0x4ab325aa, RZ ;  /* 0xb54cda5634127810 */ /* 0x000fc60007ffe0ff */
[----:B------:R-:W-:-:S05]  /*16080*/  VIADD R11, R53, 0xa9066899 ;  /* 0xa9066899350b7836 */ /* 0x000fca0000000000 */
[----:B------:R-:W-:-:S05]  /*16090*/  LOP3.LUT R11, R11, R10, R23, 0x96, !PT ;  /* 0x0000000a0b0b7212 */ /* 0x000fca00078e9617 */
        /* <DEDUP_REMOVED lines=12> */
[C---:B------:R-:W-:Y:S01]  /*16160*/  IADD3 R18, PT, PT, R52.reuse, -0x700cb87f, RZ ;  /* 0x8ff3478134127810 */ /* 0x040fe20007ffe0ff */
[----:B------:R-:W-:Y:S02]  /*16170*/  VIADD R11, R52, 0xf1bbcdc8 ;  /* 0xf1bbcdc8340b7836 */ /* 0x000fe40000000000 */
[----:B------:R-:W-:-:S05]  /*16180*/  IMAD.WIDE.U32 R8, R9, -0x326172a9, RZ ;  /* 0xcd9e8d5709087825 */ /* 0x000fca00078e00ff */
[----:B------:R-:W-:Y:S01]  /*16190*/  LOP3.LUT R9, R11, R22, R9, 0x96, !PT ;  /* 0x000000160b097212 */ /* 0x000fe200078e9609 */
[----:B------:R-:W-:-:S05]  /*161a0*/  VIADD R11, R53, 0xdb3d7428 ;  /* 0xdb3d7428350b7836 */ /* 0x000fca0000000000 */
[----:B------:R-:W-:-:S05]  /*161b0*/  LOP3.LUT R11, R11, R10, R163, 0x96, !PT ;  /* 0x0000000a0b0b7212 */ /* 0x000fca00078e96a3 */
[----:B------:R-:W-:-:S05]  /*161c0*/  IMAD.WIDE.U32 R10, R11, -0x326172a9, RZ ;  /* 0xcd9e8d570b0a7825 */ /* 0x000fca00078e00ff */
[----:B------:R-:W-:Y:S01]  /*161d0*/  LOP3.LUT R22, R18, R8, R11, 0x96, !PT ;  /* 0x0000000812167212 */ /* 0x000fe200078e960b */
[----:B------:R-:W-:-:S04]  /*161e0*/  IMAD.WIDE.U32 R8, R9, -0x2daee0ad, RZ ;  /* 0xd2511f5309087825 */ /* 0x000fc800078e00ff */
[----:B------:R-:W-:Y:S02]  /*161f0*/  VIADD R11, R53, 0x96a522ad ;  /* 0x96a522ad350b7836 */ /* 0x000fe40000000000 */
[----:B------:R-:W-:-:S03]  /*16200*/  IMAD.MOV.U32 R18, RZ, RZ, R10 ;  /* 0x000000ffff127224 */ /* 0x000fc600078e000a */
[----:B------:R-:W-:Y:S02]  /*16210*/  LOP3.LUT R23, R11, R162, R9, 0x96, !PT ;  /* 0x000000a20b177212 */ /* 0x000fe400078e9609 */
[----:B------:R-:W-:Y:S01]  /*16220*/  MOV R9, R161 ;  /* 0x000000a100097202 */ /* 0x000fe20000000f00 */
[----:B------:R-:W-:Y:S02]  /*16230*/  IMAD.MOV.U32 R161, RZ, RZ, R8 ;  /* 0x000000ffffa17224 */ /* 0x000fe400078e0008 */
[----:B------:R-:W-:-:S07]  /*16240*/  IMAD.MOV.U32 R8, RZ, RZ, RZ ;  /* 0x000000ffff087224 */ /* 0x000fce00078e00ff */
.L_x_9108:
[----:B------:R-:W-:Y:S05]  /*16250*/  BSYNC.RECONVERGENT B1 ;  /* 0x0000000000017941 */ /* 0x000fea0003800200 */
.L_x_9107:
[----:B------:R-:W-:Y:S01]  /*16260*/  I2FP.F32.U32 R9, R9 ;  /* 0x0000000900097245 */ /* 0x000fe20000201000 */
[----:B------:R-:W-:Y:S01]  /*16270*/  BSSY.RECONVERGENT B1, `(.L_x_9112) ;  /* 0x0000060000017945 */ /* 0x000fe20003800200 */
[----:B------:R-:W-:Y:S01]  /*16280*/  LOP3.LUT R25, R25, 0xfffffffd, RZ, 0xc0, !PT ;  /* 0xfffffffd19197812 */ /* 0x000fe200078ec0ff */
[----:B------:R-:W-:Y:S02]  /*16290*/  IMAD.MOV.U32 R10, RZ, RZ, 0x2 ;  /* 0x00000002ff0a7424 */ /* 0x000fe400078e00ff */
[----:B------:R-:W-:-:S05]  /*162a0*/  FFMA.FTZ R9, R9, R171, 1.1641532182693481445e-10 ;  /* 0x2f00000009097423 */ /* 0x000fca00000100ab */
[----:B------:R-:W-:Y:S02]  /*162b0*/  FSETP.GTU.FTZ.AND P2, PT, R9, R170, PT ;  /* 0x000000aa0900720b */ /* 0x000fe40003f5c000 */
[----:B------:R-:W-:-:S05]  /*162c0*/  SHF.L.U32 R9, R21, 0x10, RZ ;  /* 0x0000001015097819 */ /* 0x000fca00000006ff */
[----:B------:R-:W-:-:S05]  /*162d0*/  FMUL.FTZ R9, R9, R124 ;  /* 0x0000007c09097220 */ /* 0x000fca0000410000 */
[----:B------:R-:W-:Y:S01]  /*162e0*/  FSEL R21, R9, RZ, !P2 ;  /* 0x000000ff09157208 */ /* 0x000fe20005000000 */
[----:B------:R-:W-:Y:S01]  /*162f0*/  IMAD.MOV.U32 R9, RZ, RZ, R18 ;  /* 0x000000ffff097224 */ /* 0x000fe200078e0012 */
        /* <DEDUP_REMOVED lines=12> */
.L_x_9114:
        /* <DEDUP_REMOVED lines=13> */
.L_x_9116:
[----:B------:R-:W-:Y:S05]  /*16490*/  BSYNC.RECONVERGENT B2 ;  /* 0x0000000000027941 */ /* 0x000fea0003800200 */
.L_x_9115:
        /* <DEDUP_REMOVED lines=56> */
[----:B------:R-:W-:Y:S02]  /*16820*/  IMAD.MOV.U32 R18, RZ, RZ, R10 ;  /* 0x000000ffff127224 */ /* 0x000fe400078e000a */
[----:B------:R-:W-:Y:S01]  /*16830*/  IMAD.MOV.U32 R10, RZ, RZ, RZ ;  /* 0x000000ffff0a7224 */ /* 0x000fe200078e00ff */
[----:B------:R-:W-:Y:S02]  /*16840*/  LOP3.LUT R23, R11, R162, R9, 0x96, !PT ;  /* 0x000000a20b177212 */ /* 0x000fe400078e9609 */
[----:B------:R-:W-:Y:S01]  /*16850*/  MOV R9, R161 ;  /* 0x000000a100097202 */ /* 0x000fe20000000f00 */
[----:B------:R-:W-:-:S07]  /*16860*/  IMAD.MOV.U32 R161, RZ, RZ, R8 ;  /* 0x000000ffffa17224 */ /* 0x000fce00078e0008 */
.L_x_9113:
[----:B------:R-:W-:Y:S05]  /*16870*/  BSYNC.RECONVERGENT B1 ;  /* 0x0000000000017941 */ /* 0x000fea0003800200 */
.L_x_9112:
[----:B------:R-:W-:Y:S01]  /*16880*/  I2FP.F32.U32 R8, R9 ;  /* 0x0000000900087245 */ /* 0x000fe20000201000 */
[----:B------:R-:W-:Y:S01]  /*16890*/  BSSY.RECONVERGENT B1, `(.L_x_9117) ;  /* 0x0000065000017945 */ /* 0x000fe20003800200 */
[----:B------:R-:W-:-:S03]  /*168a0*/  @P1 PRMT R9, R57, 0x7632, R9 ;  /* 0x0000763239091816 */ /* 0x000fc60000000009 */
[----:B------:R-:W-:Y:S02]  /*168b0*/  FFMA.FTZ R8, R8, R171, 1.1641532182693481445e-10 ;  /* 0x2f00000008087423 */ /* 0x000fe400000100ab */
[----:B------:R-:W-:-:S03]  /*168c0*/  @P1 IMAD.U32 R9, R9, 0x10000, RZ ;  /* 0x0001000009091824 */ /* 0x000fc600078e00ff */
[----:B------:R-:W-:Y:S02]  /*168d0*/  FSETP.GTU.FTZ.AND P2, PT, R8, R170, PT ;  /* 0x000000aa0800720b */ /* 0x000fe40003f5c000 */
[----:B------:R-:W-:Y:S02]  /*168e0*/  PRMT R8, R61, 0x7632, R8 ;  /* 0x000076323d087816 */ /* 0x000fe40000000008 */
[----:B------:R-:W-:Y:S02]  /*168f0*/  SEL R11, RZ, 0x1, P2 ;  /* 0x00000001ff0b7807 */ /* 0x000fe40001000000 */
[----:B------:R-:W-:-:S05]  /*16900*/  SHF.L.U32 R8, R8, 0x10, RZ ;  /* 0x0000001008087819 */ /* 0x000fca00000006ff */
[----:B------:R-:W-:-:S05]  /*16910*/  FMUL.FTZ R8, R8, R124 ;  /* 0x0000007c08087220 */ /* 0x000fca0000410000 */
[----:B------:R-:W-:Y:S02]  /*16920*/  FSEL R8, R8, RZ, !P2 ;  /* 0x000000ff08087208 */ /* 0x000fe40005000000 */
[----:B------:R-:W-:-:S03]  /*16930*/  ISETP.NE.AND P2, PT, R10, 0x1, PT ;  /* 0x000000010a00780c */ /* 0x000fc60003f45270 */
[----:B------:R-:W-:-:S04]  /*16940*/  FADD.FTZ R8, R21, R8 ;  /* 0x0000000815087221 */ /* 0x000fc80000010000 */
        /* <DEDUP_REMOVED lines=14> */
.L_x_9119:
        /* <DEDUP_REMOVED lines=13> */
.L_x_9121:
[----:B------:R-:W-:Y:S05]  /*16b00*/  BSYNC.RECONVERGENT B2 ;  /* 0x0000000000027941 */ /* 0x000fea0003800200 */
.L_x_9120:
        /* <DEDUP_REMOVED lines=44> */
[----:B------:R-:W-:-:S03]  /*16dd0*/  IADD3 R18, PT, PT, R52, -0xe443238, RZ ;  /* 0xf1bbcdc834127810 */ /* 0x000fc60007ffe0ff */
[----:B------:R-:W-:Y:S01]  /*16de0*/  IMAD.WIDE.U32 R164, R10, -0x2daee0ad, RZ ;  /* 0xd2511f530aa47825 */ /* 0x000fe200078e00ff */
[----:B------:R-:W-:-:S03]  /*16df0*/  LOP3.LUT R9, R9, R8, R23, 0x96, !PT ;  /* 0x0000000809097212 */ /* 0x000fc600078e9617 */
[----:B------:R-:W-:Y:S02]  /*16e00*/  VIADD R10, R53, 0xdb3d7428 ;  /* 0xdb3d7428350a7836 */ /* 0x000fe40000000000 */
[----:B------:R-:W-:-:S03]  /*16e10*/  IMAD.WIDE.U32 R8, R9, -0x326172a9, RZ ;  /* 0xcd9e8d5709087825 */ /* 0x000fc600078e00ff */
[----:B------:R-:W-:Y:S02]  /*16e20*/  LOP3.LUT R10, R10, R22, R165, 0x96, !PT ;  /* 0x000000160a0a7212 */ /* 0x000fe400078e96a5 */
[----:B------:R-:W-:-:S03]  /*16e30*/  LOP3.LUT R9, R18, R162, R9, 0x96, !PT ;  /* 0x000000a212097212 */ /* 0x000fc600078e9609 */
[----:B------:R-:W-:-:S04]  /*16e40*/  IMAD.WIDE.U32 R162, R10, -0x326172a9, RZ ;  /* 0xcd9e8d570aa27825 */ /* 0x000fc800078e00ff */
[----:B------:R-:W-:Y:S02]  /*16e50*/  VIADD R10, R52, 0x8ff34781 ;  /* 0x8ff34781340a7836 */ /* 0x000fe40000000000 */
[----:B------:R-:W-:-:S03]  /*16e60*/  IMAD.MOV.U32 R18, RZ, RZ, R162 ;  /* 0x000000ffff127224 */ /* 0x000fc600078e00a2 */
[----:B------:R-:W-:Y:S01]  /*16e70*/  LOP3.LUT R22, R10, R8, R163, 0x96, !PT ;  /* 0x000000080a167212 */ /* 0x000fe200078e96a3 */
[----:B------:R-:W-:Y:S01]  /*16e80*/  IMAD.WIDE.U32 R8, R9, -0x2daee0ad, RZ ;  /* 0xd2511f5309087825 */ /* 0x000fe200078e00ff */
[----:B------:R-:W-:-:S04]  /*16e90*/  IADD3 R10, PT, PT, R53, -0x695add53, RZ ;  /* 0x96a522ad350a7810 */ /* 0x000fc80007ffe0ff */
[----:B------:R-:W-:Y:S01]  /*16ea0*/  LOP3.LUT R23, R10, R164, R9, 0x96, !PT ;  /* 0x000000a40a177212 */ /* 0x000fe200078e9609 */
[----:B------:R-:W-:Y:S01]  /*16eb0*/  IMAD.MOV.U32 R9, RZ, RZ, R161 ;  /* 0x000000ffff097224 */ /* 0x000fe200078e00a1 */
[----:B------:R-:W-:Y:S01]  /*16ec0*/  MOV R161, R8 ;  /* 0x0000000800a17202 */ /* 0x000fe20000000f00 */
[----:B------:R-:W-:-:S07]  /*16ed0*/  IMAD.MOV.U32 R8, RZ, RZ, RZ ;  /* 0x000000ffff087224 */ /* 0x000fce00078e00ff */
.L_x_9118:
[----:B------:R-:W-:Y:S05]  /*16ee0*/  BSYNC.RECONVERGENT B1 ;  /* 0x0000000000017941 */ /* 0x000fea0003800200 */
.L_x_9117:
        /* <DEDUP_REMOVED lines=21> */
.L_x_9124:
        /* <DEDUP_REMOVED lines=13> */
.L_x_9126:
[----:B------:R-:W-:Y:S05]  /*17110*/  BSYNC.RECONVERGENT B2 ;  /* 0x0000000000027941 */ /* 0x000fea0003800200 */
.L_x_9125:
[----:B------:R-:W-:Y:S01]  /*17120*/  LOP3.LUT R22, R17, R163, R53, 0x96, !PT ;  /* 0x000000a311167212 */ /* 0x000fe200078e9635 */
[----:B------:R-:W-:-:S04]  /*17130*/  IMAD.WIDE.U32 R8, R24, -0x326172a9, RZ ;  /* 0xcd9e8d5718087825 */ /* 0x000fc800078e00ff */
[----:B------:R-:W-:Y:S01]  /*17140*/  VIADD R18, R52, 0x9e3779b9 ;  /* 0x9e3779b934127836 */ /* 0x000fe20000000000 */
[----:B------:R-:W-:Y:S01]  /*17150*/  LOP3.LUT R9, R19, R9, R52, 0x96, !PT ;  /* 0x0000000913097212 */ /* 0x000fe200078e9634 */
[----:B------:R-:W-:-:S04]  /*17160*/  IMAD.WIDE.U32 R22, R22, -0x326172a9, RZ ;  /* 0xcd9e8d5716167825 */ /* 0x000fc800078e00ff */
[----:B------:R-:W-:Y:S01]  /*17170*/  IMAD.MOV.U32 R109, RZ, RZ, RZ ;  /* 0x000000ffff6d7224 */ /* 0x000fe200078e00ff */
        /* <DEDUP_REMOVED lines=41> */
[----:B------:R-:W-:Y:S01]  /*17410*/  VIADD R18, R53, 0xdb3d7428 ;  /* 0xdb3d742835127836 */ /* 0x000fe20000000000 */
        /* <DEDUP_REMOVED lines=12> */
[----:B------:R-:W-:-:S07]  /*174e0*/  IMAD.MOV.U32 R18, RZ, RZ, R162 ;  /* 0x000000ffff127224 */ /* 0x000fce00078e00a2 */
.L_x_9123:
[----:B------:R-:W-:Y:S05]  /*174f0*/  BSYNC.RECONVERGENT B1 ;  /* 0x0000000000017941 */ /* 0x000fea0003800200 */
.L_x_9122:
        /* <DEDUP_REMOVED lines=13> */
[----:B------:R-:W-:Y:S01]  /*175d0*/  PRMT R10, R8, 0x7610, R10 ;  /* 0x00007610080a7816 */ /* 0x000fe2000000000a */
[----:B------:R-:W-:Y:S01]  /*175e0*/  IMAD.MOV.U32 R8, RZ, RZ, 0x2 ;  /* 0x00000002ff087424 */ /* 0x000fe200078e00ff */
[----:B------:R-:W-:Y:S02]  /*175f0*/  MOV R9, R18 ;  /* 0x0000001200097202 */ /* 0x000fe40000000f00 */
        /* <DEDUP_REMOVED lines=10> */
.L_x_9129:
        /* <DEDUP_REMOVED lines=13> */
.L_x_9131:
[----:B------:R-:W-:Y:S05]  /*17770*/  BSYNC.RECONVERGENT B2 ;  /* 0x0000000000027941 */ /* 0x000fea0003800200 */
.L_x_9130:
        /* <DEDUP_REMOVED lines=46> */
[----:B------:R-:W-:Y:S01]  /*17a60*/  LOP3.LUT R9, R9, R8, R23, 0x96, !PT ;  /* 0x0000000809097212 */ /* 0x000fe200078e9617 */
[----:B------:R-:W-:Y:S01]  /*17a70*/  VIADD R23, R52, 0xf1bbcdc8 ;  /* 0xf1bbcdc834177836 */ /* 0x000fe20000000000 */
[----:B------:R-:W-:-:S03]  /*17a80*/  LOP3.LUT R18, R18, R22, R165, 0x96, !PT ;  /* 0x0000001612127212 */ /* 0x000fc600078e96a5 */
        /* <DEDUP_REMOVED lines=8> */
[----:B------:R-:W-:Y:S01]  /*17b10*/  IMAD.MOV.U32 R9, RZ, RZ, R161 ;  /* 0x000000ffff097224 */ /* 0x000fe200078e00a1 */
[----:B------:R-:W-:Y:S01]  /*17b20*/  MOV R18, R162 ;  /* 0x000000a200127202 */ /* 0x000fe20000000f00 */
[----:B------:R-:W-:Y:S02]  /*17b30*/  IMAD.MOV.U32 R161, RZ, RZ, R8 ;  /* 0x000000ffffa17224 */ /* 0x000fe400078e0008 */
[----:B------:R-:W-:-:S07]  /*17b40*/  HFMA2 R8, -RZ, RZ, 0, 0 ;  /* 0x00000000ff087431 */ /* 0x000fce00000001ff */
.L_x_9128:
[----:B------:R-:W-:Y:S05]  /*17b50*/  BSYNC.RECONVERGENT B1 ;  /* 0x0000000000017941 */ /* 0x000fea0003800200 */
.L_x_9127:
[----:B------:R-:W-:Y:S01]  /*17b60*/  I2FP.F32.U32 R9, R9 ;  /* 0x0000000900097245 */ /* 0x000fe20000201000 */
[----:B------:R-:W-:Y:S01]  /*17b70*/  BSSY.RECONVERGENT B1, `(.L_x_9132) ;  /* 0x000005e000017945 */ /* 0x000fe20003800200 */
[----:B------:R-:W-:Y:S01]  /*17b80*/  ISETP.NE.AND P4, PT, R8, 0x1, PT ;  /* 0x000000010800780c */ /* 0x000fe20003f85270 */
[----:B------:R-:W-:Y:S02]  /*17b90*/  IMAD.MOV.U32 R163, RZ, RZ, 0x2 ;  /* 0x00000002ffa37424 */ /* 0x000fe400078e00ff */
        /* <DEDUP_REMOVED lines=16> */
.L_x_9134:
        /* <DEDUP_REMOVED lines=13> */
.L_x_9136:
[----:B------:R-:W-:Y:S05]  /*17d70*/  BSYNC.RECONVERGENT B2 ;  /* 0x0000000000027941 */ /* 0x000fea0003800200 */
.L_x_9135:
        /* <DEDUP_REMOVED lines=55> */
[----:B------:R-:W-:Y:S02]  /*180f0*/  HFMA2 R163, -RZ, RZ, 0, 0 ;  /* 0x00000000ffa37431 */ /* 0x000fe400000001ff */
[----:B------:R-:W-:-:S05]  /*18100*/  VIADD R18, R53, 0x96a522ad ;  /* 0x96a522ad35127836 */ /* 0x000fca0000000000 */
[----:B------:R-:W-:Y:S01]  /*18110*/  LOP3.LUT R23, R18, R164, R9, 0x96, !PT ;  /* 0x000000a412177212 */ /* 0x000fe200078e9609 */
[----:B------:R-:W-:Y:S01]  /*18120*/  IMAD.MOV.U32 R9, RZ, RZ, R161 ;  /* 0x000000ffff097224 */ /* 0x000fe200078e00a1 */
[----:B------:R-:W-:Y:S01]  /*18130*/  MOV R18, R162 ;  /* 0x000000a200127202 */ /* 0x000fe20000000f00 */
[----:B------:R-:W-:-:S07]  /*18140*/  IMAD.MOV.U32 R161, RZ, RZ, R8 ;  /* 0x000000ffffa17224 */ /* 0x000fce00078e0008 */
.L_x_9133:
[----:B------:R-:W-:Y:S05]  /*18150*/  BSYNC.RECONVERGENT B1 ;  /* 0x0000000000017941 */ /* 0x000fea0003800200 */
.L_x_9132:
        /* <DEDUP_REMOVED lines=27> */
.L_x_9139:
        /* <DEDUP_REMOVED lines=13> */
.L_x_9141:
[----:B------:R-:W-:Y:S05]  /*183e0*/  BSYNC.RECONVERGENT B2 ;  /* 0x0000000000027941 */ /* 0x000fea0003800200 */
.L_x_9140:
        /* <DEDUP_REMOVED lines=57> */
[----:B------:R-:W-:-:S03]  /*18780*/  IMAD.MOV.U32 R18, RZ, RZ, R166 ;  /* 0x000000ffff127224 */ /* 0x000fc600078e00a6 */
[----:B------:R-:W-:Y:S02]  /*18790*/  LOP3.LUT R23, R8, R168, R165, 0x96, !PT ;  /* 0x000000a808177212 */ /* 0x000fe400078e96a5 */
[----:B------:R-:W-:Y:S01]  /*187a0*/  MOV R8, R161 ;  /* 0x000000a100087202 */ /* 0x000fe20000000f00 */
[----:B------:R-:W-:-:S07]  /*187b0*/  IMAD.MOV.U32 R161, RZ, RZ, R164 ;  /* 0x000000ffffa17224 */ /* 0x000fce00078e00a4 */
.L_x_9138:
[----:B------:R-:W-:Y:S05]  /*187c0*/  BSYNC.RECONVERGENT B1 ;  /* 0x0000000000017941 */ /* 0x000fea0003800200 */
.L_x_9137:
        /* <DEDUP_REMOVED lines=21> */
.L_x_9144:
        /* <DEDUP_REMOVED lines=13> */
.L_x_9146:
[----:B------:R-:W-:Y:S05]  /*189f0*/  BSYNC.RECONVERGENT B2 ;  /* 0x0000000000027941 */ /* 0x000fea0003800200 */
.L_x_9145:
        /* <DEDUP_REMOVED lines=59> */
[----:B------:R-:W-:Y:S02]  /*18db0*/  IMAD.MOV.U32 R18, RZ, RZ, R166 ;  /* 0x000000ffff127224 */ /* 0x000fe400078e00a6 */
[----:B------:R-:W-:-:S07]  /*18dc0*/  IMAD.MOV.U32 R165, RZ, RZ, RZ ;  /* 0x000000ffffa57224 */ /* 0x000fce00078e00ff */
.L_x_9143:
[----:B------:R-:W-:Y:S05]  /*18dd0*/  BSYNC.RECONVERGENT B1 ;  /* 0x0000000000017941 */ /* 0x000fea0003800200 */
.L_x_9142:
[----:B------:R-:W-:Y:S01]  /*18de0*/  I2FP.F32.U32 R99, R99 ;  /* 0x0000006300637245 */ /* 0x000fe20000201000 */
[----:B------:R-:W-:Y:S01]  /*18df0*/  BSSY.RECONVERGENT B1, `(.L_x_9147) ;  /* 0x0000064000017945 */ /* 0x000fe20003800200 */
[----:B------:R-:W-:Y:S01]  /*18e00*/  SHF.L.U32 R110, R63, 0x10, RZ ;  /* 0x000000103f6e7819 */ /* 0x000fe200000006ff */
[----:B------:R-:W-:Y:S02]  /*18e10*/  HFMA2 R164, -RZ, RZ, 0, 1.1920928955078125e-07 ;  /* 0x00000002ffa47431 */ /* 0x000fe400000001ff */
[----:B------:R-:W-:Y:S02]  /*18e20*/  IMAD.MOV.U32 R163, RZ, RZ, R18 ;  /* 0x000000ffffa37224 */ /* 0x000fe400078e0012 */
        /* <DEDUP_REMOVED lines=21> */
.L_x_9149:
        /* <DEDUP_REMOVED lines=13> */
.L_x_9151:
[----:B------:R-:W-:Y:S05]  /*19050*/  BSYNC.RECONVERGENT B2 ;  /* 0x0000000000027941 */ /* 0x000fea0003800200 */
.L_x_9150:
        /* <DEDUP_REMOVED lines=46> */
[----:B------:R-:W-:-:S04]  /*19340*/  IMAD.MOV.U32 R163, RZ, RZ, R161 ;  /* 0x000000ffffa37224 */ /* 0x000fc800078e00a1 */
[----:B------:R-:W-:Y:S01]  /*19350*/  IMAD.WIDE.U32 R22, R18, -0x326172a9, RZ ;  /* 0xcd9e8d5712167825 */ /* 0x000fe200078e00ff */
[----:B------:R-:W-:-:S04]  /*19360*/  IADD3 R18, PT, PT, R52, -0xe443238, RZ ;  /* 0xf1bbcdc834127810 */ /* 0x000fc80007ffe0ff */
[----:B------:R-:W-:Y:S01]  /*19370*/  LOP3.LUT R18, R18, R166, R23, 0x96, !PT ;  /* 0x000000a612127212 */ /* 0x000fe200078e9617 */
[----:B------:R-:W-:-:S05]  /*19380*/  VIADD R23, R53, 0xdb3d7428 ;  /* 0xdb3d742835177836 */ /* 0x000fca0000000000 */
[----:B------:R-:W-:Y:S01]  /*19390*/  LOP3.LUT R23, R23, R164, R169, 0x96, !PT ;  /* 0x000000a417177212 */ /* 0x000fe200078e96a9 */
[----:B------:R-:W-:Y:S01]  /*193a0*/  IMAD.WIDE.U32 R164, R18, -0x2daee0ad, RZ ;  /* 0xd2511f5312a47825 */ /* 0x000fe200078e00ff */
[----:B------:R-:W-:-:S03]  /*193b0*/  IADD3 R18, PT, PT, R53, -0x695add53, RZ ;  /* 0x96a522ad35127810 */ /* 0x000fc60007ffe0ff */
[----:B------:R-:W-:Y:S01]  /*193c0*/  IMAD.WIDE.U32 R166, R23, -0x326172a9, RZ ;  /* 0xcd9e8d5717a67825 */ /* 0x000fe200078e00ff */
[----:B------:R-:W-:-:S03]  /*193d0*/  MOV R161, R164 ;  /* 0x000000a400a17202 */ /* 0x000fc60000000f00 */
[----:B------:R-:W-:Y:S02]  /*193e0*/  VIADD R23, R52, 0x8ff34781 ;  /* 0x8ff3478134177836 */ /* 0x000fe40000000000 */
[----:B------:R-:W-:-:S03]  /*193f0*/  IMAD.MOV.U32 R164, RZ, RZ, RZ ;  /* 0x000000ffffa47224 */ /* 0x000fc600078e00ff */
[----:B------:R-:W-:Y:S02]  /*19400*/  LOP3.LUT R22, R23, R22, R167, 0x96, !PT ;  /* 0x0000001617167212 */ /* 0x000fe400078e96a7 */
[----:B------:R-:W-:Y:S01]  /*19410*/  LOP3.LUT R23, R18, R168, R165, 0x96, !PT ;  /* 0x000000a812177212 */ /* 0x000fe200078e96a5 */
[----:B------:R-:W-:-:S07]  /*19420*/  IMAD.MOV.U32 R18, RZ, RZ, R166 ;  /* 0x000000ffff127224 */ /* 0x000fce00078e00a6 */
.L_x_9148:
[----:B------:R-:W-:Y:S05]  /*19430*/  BSYNC.RECONVERGENT B1 ;  /* 0x0000000000017941 */ /* 0x000fea0003800200 */
.L_x_9147:
[----:B------:R-:W-:Y:S01]  /*19440*/  I2FP.F32.U32 R163, R163 ;  /* 0x000000a300a37245 */ /* 0x000fe20000201000 */
[----:B------:R-:W-:Y:S01]  /*19450*/  IMAD.U32 R21, R21, 0x10000, RZ ;  /* 0x0001000015157824 */ /* 0x000fe200078e00ff */
[----:B------:R-:W-:Y:S01]  /*19460*/  ISETP.NE.AND P6, PT, R164, 0x1, PT ;  /* 0x00000001a400780c */ /* 0x000fe20003fc5270 */
[----:B------:R-:W-:Y:S01]  /*19470*/  BSSY.RECONVERGENT B1, `(.L_x_9152) ;  /* 0x000005f000017945 */ /* 0x000fe20003800200 */
[----:B------:R-:W-:Y:S02]  /*19480*/  IMAD.MOV.U32 R165, RZ, RZ, R18 ;  /* 0x000000ffffa57224 */ /* 0x000fe400078e0012 */
[----:B------:R-:W-:Y:S01]  /*19490*/  FFMA.FTZ R163, R163, R171, 1.1641532182693481445e-10 ;  /* 0x2f000000a3a37423 */ /* 0x000fe200000100ab */
[----:B------:R-:W-:-:S04]  /*194a0*/  FMUL.FTZ R21, R21, R124 ;  /* 0x0000007c15157220 */ /* 0x000fc80000410000 */
[----:B------:R-:W-:-:S04]  /*194b0*/  FSETP.GTU.FTZ.AND P5, PT, R163, R170, PT ;  /* 0x000000aaa300720b */ /* 0x000fc80003fbc000 */
[----:B------:R-:W-:Y:S01]  /*194c0*/  FSEL R163, R21, RZ, !P5 ;  /* 0x000000ff15a37208 */ /* 0x000fe20006800000 */
[----:B------:R-:W-:Y:S01]  /*194d0*/  HFMA2 R21, -RZ, RZ, 0, 1.1920928955078125e-07 ;  /* 0x00000002ff157431 */ /* 0x000fe200000001ff */
        /* <DEDUP_REMOVED lines=10> */
.L_x_9154:
        /* <DEDUP_REMOVED lines=16> */
.L_x_9156:
[----:B------:R-:W-:Y:S05]  /*19680*/  BSYNC.RECONVERGENT B2 ;  /* 0x0000000000027941 */ /* 0x000fea0003800200 */
.L_x_9155:
        /* <DEDUP_REMOVED lines=61> */
.L_x_9153:
[----:B------:R-:W-:Y:S05]  /*19a60*/  BSYNC.RECONVERGENT B1 ;  /* 0x0000000000017941 */ /* 0x000fea0003800200 */
.L_x_9152:
        /* <DEDUP_REMOVED lines=8> */
[----:B------:R-:W-:Y:S01]  /*19af0*/  FMUL.FTZ R124, R164, R124 ;  /* 0x0000007ca47c7220 */ /* 0x000fe20000410000 */
[----:B------:R-:W-:-:S04]  /*19b00*/  SEL R164, RZ, 0x1, P6 ;  /* 0x00000001ffa47807 */ /* 0x000fc80003000000 */
[----:B------:R-:W-:Y:S02]  /*19b10*/  FSEL R124, R124, RZ, !P6 ;  /* 0x000000ff7c7c7208 */ /* 0x000fe40007000000 */
[----:B------:R-:W-:-:S03]  /*19b20*/  PRMT R7, R164, 0x7610, R7 ;  /* 0x00007610a4077816 */ /* 0x000fc60000000007 */
[--C-:B------:R-:W-:Y:S01]  /*19b30*/  FADD.FTZ R163, R163, R124.reuse ;  /* 0x0000007ca3a37221 */ /* 0x100fe20000010000 */
[----:B------:R-:W-:-:S04]  /*19b40*/  @P1 PRMT R124, R59, 0x7632, R124 ;  /* 0x000076323b7c1816 */ /* 0x000fc8000000007c */
[----:B------:R-:W-:-:S05]  /*19b50*/  @P1 SHF.L.U32 R124, R124, 0x10, RZ ;  /* 0x000000107c7c1819 */ /* 0x000fca00000006ff */
[----:B------:R-:W-:Y:S01]  /*19b60*/  @P1 FADD.FTZ R124, R163, R124 ;  /* 0x0000007ca37c1221 */ /* 0x000fe20000010000 */
[----:B------:R-:W-:-:S05]  /*19b70*/  @!P1 IMAD.MOV.U32 R124, RZ, RZ, R163 ;  /* 0x000000ffff7c9224 */ /* 0x000fca00078e00a3 */
[----:B------:R-:W-:-:S04]  /*19b80*/  F2FP.BF16.F32.PACK_AB R163, RZ, R124 ;  /* 0x0000007cffa3723e */ /* 0x000fc800000010ff */
[----:B------:R-:W-:Y:S01]  /*19b90*/  PRMT R99, R99, 0x5410, R163 ;  /* 0x0000541063637816 */ /* 0x000fe200000000a3 */
[----:B------:R-:W-:Y:S06]  /*19ba0*/  BRA `(.L_x_9157) ;  /* 0x0000003000c87947 */ /* 0x000fec0003800000 */
.L_x_9076:
[----:B------:R-:W-:Y:S01]  /*19bb0*/  ISETP.NE.AND P2, PT, R21, 0x1, PT ;  /* 0x000000011500780c */ /* 0x000fe20003f45270 */
[----:B------:R-:W-:Y:S01]  /*19bc0*/  BSSY.RECONVERGENT B1, `(.L_x_9158) ;  /* 0x000005a000017945 */ /* 0x000fe20003800200 */
[----:B---3--:R-:W-:Y:S01]  /*19bd0*/  IMAD.MOV.U32 R42, RZ, RZ, 0x2 ;  /* 0x00000002ff2a7424 */ /* 0x008fe200078e00ff */
        /* <DEDUP_REMOVED lines=13> */
.L_x_9160:
        /* <DEDUP_REMOVED lines=13> */
.L_x_9162:
[----:B------:R-:W-:Y:S05]  /*19d80*/  BSYNC.RECONVERGENT B2 ;  /* 0x0000000000027941 */ /* 0x000fea0003800200 */
.L_x_9161:
        /* <DEDUP_REMOVED lines=55> */
[----:B------:R-:W-:Y:S02]  /*1a100*/  VIADD R6, R53, 0x96a522ad ;  /* 0x96a522ad35067836 */ /* 0x000fe40000000000 */
[----:B------:R-:W-:Y:S01]  /*1a110*/  IMAD.MOV.U32 R161, RZ, RZ, R162 ;  /* 0x000000ffffa17224 */ /* 0x000fe200078e00a2 */
[----:B------:R-:W-:Y:S02]  /*1a120*/  LOP3.LUT R22, R18, R22, R165, 0x96, !PT ;  /* 0x0000001612167212 */ /* 0x000fe400078e96a5 */
[----:B------:R-:W-:Y:S01]  /*1a130*/  LOP3.LUT R23, R6, R166, R163, 0x96, !PT ;  /* 0x000000a606177212 */ /* 0x000fe200078e96a3 */
[----:B------:R-:W-:Y:S01]  /*1a140*/  IMAD.MOV.U32 R6, RZ, RZ, R131 ;  /* 0x000000ffff067224 */ /* 0x000fe200078e0083 */
[----:B------:R-:W-:-:S07]  /*1a150*/  MOV R18, R164 ;  /* 0x000000a400127202 */ /* 0x000fce0000000f00 */
.L_x_9159:
[----:B------:R-:W-:Y:S05]  /*1a160*/  BSYNC.RECONVERGENT B1 ;  /* 0x0000000000017941 */ /* 0x000fea0003800200 */
.L_x_9158:
        /* <DEDUP_REMOVED lines=9> */
[----:B------:R-:W-:Y:S02]  /*1a200*/  IMAD.MOV.U32 R41, RZ, RZ, 0x2 ;  /* 0x00000002ff297424 */ /* 0x000fe400078e00ff */
[----:B------:R-:W-:Y:S01]  /*1a210*/  IMAD.MOV.U32 R47, RZ, RZ, R18 ;  /* 0x000000ffff2f7224 */ /* 0x000fe200078e0012 */
[----:B0-----:R-:W-:Y:S01]  /*1a220*/  FSETP.GTU.FTZ.AND P2, PT, R6, R171, PT ;  /* 0x000000ab0600720b */ /* 0x001fe20003f5c000 */
[----:B-1----:R-:W-:Y:S01]  /*1a230*/  FMUL.FTZ R6, R21, R170 ;  /* 0x000000aa15067220 */ /* 0x002fe20000410000 */
[----:B------:R-:W-:-:S04]  /*1a240*/  @P1 SHF.L.U32 R21, R56, 0x10, RZ ;  /* 0x0000001038151819 */ /* 0x000fc800000006ff */
        /* <DEDUP_REMOVED lines=15> */
.L_x_9165:
        /* <DEDUP_REMOVED lines=13> */
.L_x_9167:
[----:B------:R-:W-:Y:S05]  /*1a410*/  BSYNC.RECONVERGENT B2 ;  /* 0x0000000000027941 */ /* 0x000fea0003800200 */
.L_x_9166:
[----:B------:R-:W-:Y:S01]  /*1a420*/  LOP3.LUT R18, R17, R165, R53, 0x96, !PT ;  /* 0x000000a511127212 */ /* 0x000fe200078e9635 */
[----:B------:R-:W-:Y:S01]  /*1a430*/  IMAD.WIDE.U32 R22, R24, -0x326172a9, RZ ;  /* 0xcd9e8d5718167825 */ /* 0x000fe200078e00ff */
[----:B------:R-:W-:-:S03]  /*1a440*/  MOV R47, R161 ;  /* 0x000000a1002f7202 */ /* 0x000fc60000000f00 */
        /* <DEDUP_REMOVED lines=44> */
[----:B------:R-:W-:Y:S02]  /*1a710*/  IMAD.MOV.U32 R41, RZ, RZ, RZ ;  /* 0x000000ffff297224 */ /* 0x000fe400078e00ff */
        /* <DEDUP_REMOVED lines=13> */
.L_x_9164:
[----:B------:R-:W-:Y:S05]  /*1a7f0*/  BSYNC.RECONVERGENT B1 ;  /* 0x0000000000017941 */ /* 0x000fea0003800200 */
.L_x_9163:
        /* <DEDUP_REMOVED lines=26> */
.L_x_9170:
        /* <DEDUP_REMOVED lines=13> */
.L_x_9172:
[----:B------:R-:W-:Y:S05]  /*1aa70*/  BSYNC.RECONVERGENT B2 ;  /* 0x0000000000027941 */ /* 0x000fea0003800200 */
.L_x_9171:
        /* <DEDUP_REMOVED lines=61> */
.L_x_9169:
[----:B------:R-:W-:Y:S05]  /*1ae50*/  BSYNC.RECONVERGENT B1 ;  /* 0x0000000000017941 */ /* 0x000fea0003800200 */
.L_x_9168:
[----:B------:R-:W-:Y:S01]  /*1ae60*/  I2FP.F32.U32 R21, R21 ;  /* 0x0000001500157245 */ /* 0x000fe20000201000 */
[----:B------:R-:W-:Y:S01]  /*1ae70*/  BSSY.RECONVERGENT B1, `(.L_x_9173) ;  /* 0x0000064000017945 */ /* 0x000fe20003800200 */
[----:B------:R-:W-:Y:S01]  /*1ae80*/  LOP3.LUT R25, R25, 0xfffffffb, RZ, 0xc0, !PT ;  /* 0xfffffffb19197812 */ /* 0x000fe200078ec0ff */
[----:B------:R-:W-:Y:S02]  /*1ae90*/  HFMA2 R48, -RZ, RZ, 0, 1.1920928955078125e-07 ;  /* 0x00000002ff307431 */ /* 0x000fe400000001ff */
[----:B------:R-:W-:Y:S02]  /*1aea0*/  IMAD.MOV.U32 R47, RZ, RZ, R18 ;  /* 0x000000ffff2f7224 */ /* 0x000fe400078e0012 */
        /* <DEDUP_REMOVED lines=21> */
.L_x_9175:
        /* <DEDUP_REMOVED lines=13> */
.L_x_9177:
[----:B------:R-:W-:Y:S05]  /*1b0d0*/  BSYNC.RECONVERGENT B2 ;  /* 0x0000000000027941 */ /* 0x000fea0003800200 */
.L_x_9176:
        /* <DEDUP_REMOVED lines=57> */
[----:B------:R-:W-:-:S05]  /*1b470*/  VIADD R23, R52, 0x8ff34781 ;  /* 0x8ff3478134177836 */ /* 0x000fca0000000000 */
[----:B------:R-:W-:Y:S02]  /*1b480*/  LOP3.LUT R22, R23, R22, R165, 0x96, !PT ;  /* 0x0000001617167212 */ /* 0x000fe400078e96a5 */
[----:B------:R-:W-:Y:S01]  /*1b490*/  LOP3.LUT R23, R18, R166, R163, 0x96, !PT ;  /* 0x000000a612177212 */ /* 0x000fe200078e96a3 */
[----:B------:R-:W-:-:S07]  /*1b4a0*/  IMAD.MOV.U32 R18, RZ, RZ, R164 ;  /* 0x000000ffff127224 */ /* 0x000fce00078e00a4 */
.L_x_9174:
[----:B------:R-:W-:Y:S05]  /*1b4b0*/  BSYNC.RECONVERGENT B1 ;  /* 0x0000000000017941 */ /* 0x000fea0003800200 */
.L_x_9173:
[----:B------:R-:W-:Y:S01]  /*1b4c0*/  I2FP.F32.U32 R47, R47 ;  /* 0x0000002f002f7245 */ /* 0x000fe20000201000 */
[----:B------:R-:W-:Y:S01]  /*1b4d0*/  IMAD.U32 R21, R21, 0x10000, RZ ;  /* 0x0001000015157824 */ /* 0x000fe200078e00ff */
[----:B------:R-:W-:Y:S01]  /*1b4e0*/  LOP3.LUT R25, R25, 0xfffffffd, RZ, 0xc0, !PT ;  /* 0xfffffffd19197812 */ /* 0x000fe200078ec0ff */
[----:B------:R-:W-:Y:S01]  /*1b4f0*/  BSSY.RECONVERGENT B1, `(.L_x_9178) ;  /* 0x0000062000017945 */ /* 0x000fe20003800200 */
[----:B------:R-:W-:Y:S02]  /*1b500*/  IMAD.MOV.U32 R124, RZ, RZ, 0x2 ;  /* 0x00000002ff7c7424 */ /* 0x000fe400078e00ff */
[----:B------:R-:W-:-:S05]  /*1b510*/  FFMA.FTZ R47, R47, R208, 1.1641532182693481445e-10 ;  /* 0x2f0000002f2f7423 */ /* 0x000fca00000100d0 */
        /* <DEDUP_REMOVED lines=20> */
.L_x_9180:
        /* <DEDUP_REMOVED lines=13> */
.L_x_9182:
[----:B------:R-:W-:Y:S05]  /*1b730*/  BSYNC.RECONVERGENT B2 ;  /* 0x0000000000027941 */ /* 0x000fea0003800200 */
.L_x_9181:
        /* <DEDUP_REMOVED lines=61> */
.L_x_9179:
[----:B------:R-:W-:Y:S05]  /*1bb10*/  BSYNC.RECONVERGENT B1 ;  /* 0x0000000000017941 */ /* 0x000fea0003800200 */
.L_x_9178:
[----:B------:R-:W-:Y:S01]  /*1bb20*/  I2FP.F32.U32 R21, R21 ;  /* 0x0000001500157245 */ /* 0x000fe20000201000 */
[----:B------:R-:W-:Y:S01]  /*1bb30*/  BSSY.RECONVERGENT B1, `(.L_x_9183) ;  /* 0x0000062000017945 */ /* 0x000fe20003800200 */
[----:B------:R-:W-:Y:S01]  /*1bb40*/  SHF.L.U32 R48, R98, 0x10, RZ ;  /* 0x0000001062307819 */ /* 0x000fe200000006ff */
[----:B------:R-:W-:Y:S01]  /*1bb50*/  IMAD.MOV.U32 R110, RZ, RZ, 0x2 ;  /* 0x00000002ff6e7424 */ /* 0x000fe200078e00ff */
[----:B------:R-:W-:Y:S01]  /*1bb60*/  ISETP.NE.AND P3, PT, R124, 0x1, PT ;  /* 0x000000017c00780c */ /* 0x000fe20003f65270 */
[----:B------:R-:W-:Y:S01]  /*1bb70*/  FFMA.FTZ R21, R21, R208, 1.1641532182693481445e-10 ;  /* 0x2f00000015157423 */ /* 0x000fe200000100d0 */
[----:B------:R-:W-:Y:S01]  /*1bb80*/  MOV R109, R18 ;  /* 0x00000012006d7202 */ /* 0x000fe20000000f00 */
[----:B------:R-:W-:-:S03]  /*1bb90*/  FMUL.FTZ R48, R48, R170 ;  /* 0x000000aa30307220 */ /* 0x000fc60000410000 */
[----:B------:R-:W-:Y:S01]  /*1bba0*/  FSETP.GTU.FTZ.AND P2, PT, R21, R171, PT ;  /* 0x000000ab1500720b */ /* 0x000fe20003f5c000 */
[----:B------:R-:W-:-:S03]  /*1bbb0*/  @P1 IMAD.U32 R21, R58, 0x10000, RZ ;  /* 0x000100003a151824 */ /* 0x000fc600078e00ff */
        /* <DEDUP_REMOVED lines=14> */
.L_x_9185:
        /* <DEDUP_REMOVED lines=13> */
.L_x_9187:
[----:B------:R-:W-:Y:S05]  /*1bd70*/  BSYNC.RECONVERGENT B2 ;  /* 0x0000000000027941 */ /* 0x000fea0003800200 */
.L_x_9186:
        /* <DEDUP_REMOVED lines=61> */
.L_x_9184:
[----:B------:R-:W-:Y:S05]  /*1c150*/  BSYNC.RECONVERGENT B1 ;  /* 0x0000000000017941 */ /* 0x000fea0003800200 */
.L_x_9183:
[----:B------:R-:W-:Y:S01]  /*1c160*/  I2FP.F32.U32 R109, R109 ;  /* 0x0000006d006d7245 */ /* 0x000fe20000201000 */
[----:B------:R-:W-:Y:S01]  /*1c170*/  IMAD.U32 R21, R21, 0x10000, RZ ;  /* 0x0001000015157824 */ /* 0x000fe200078e00ff */
[----:B------:R-:W-:Y:S01]  /*1c180*/  ISETP.NE.AND P4, PT, R110, 0x1, PT ;  /* 0x000000016e00780c */ /* 0x000fe20003f85270 */
        /* <DEDUP_REMOVED lines=21> */
.L_x_9190:
        /* <DEDUP_REMOVED lines=13> */
.L_x_9192:
[----:B------:R-:W-:Y:S05]  /*1c3b0*/  BSYNC.RECONVERGENT B2 ;  /* 0x0000000000027941 */ /* 0x000fea0003800200 */
.L_x_9191:
        /* <DEDUP_REMOVED lines=59> */
[----:B------:R-:W-:Y:S01]  /*1c770*/  MOV R161, R164 ;  /* 0x000000a400a17202 */ /* 0x000fe20000000f00 */
[----:B------:R-:W-:-:S07]  /*1c780*/  IMAD.MOV.U32 R164, RZ, RZ, RZ ;  /* 0x000000ffffa47224 */ /* 0x000fce00078e00ff */
.L_x_9189:
[----:B------:R-:W-:Y:S05]  /*1c790*/  BSYNC.RECONVERGENT B1 ;  /* 0x0000000000017941 */ /* 0x000fea0003800200 */
.L_x_9188:
        /* <DEDUP_REMOVED lines=24> */
.L_x_9195:
        /* <DEDUP_REMOVED lines=13> */
.L_x_9197:
[----:B------:R-:W-:Y:S05]  /*1c9f0*/  BSYNC.RECONVERGENT B2 ;  /* 0x0000000000027941 */ /* 0x000fea0003800200 */
.L_x_9196:
        /* <DEDUP_REMOVED lines=61> */
.L_x_9194:
[----:B------:R-:W-:Y:S05]  /*1cdd0*/  BSYNC.RECONVERGENT B1 ;  /* 0x0000000000017941 */ /* 0x000fea0003800200 */
.L_x_9193:
        /* <DEDUP_REMOVED lines=15> */
.L_x_9157:
        /* <DEDUP_REMOVED lines=43> */
.L_x_9198:
[----:B------:R-:W-:Y:S01]  /*1d180*/  MOV R131, R161 ;  /* 0x000000a100837202 */ /* 0x000fe20000000f00 */
[----:B------:R-:W-:-:S07]  /*1d190*/  VIADD R160, R160, 0x20 ;  /* 0x00000020a0a07836 */ /* 0x000fce0000000000 */
.L_x_9075:
[----:B------:R-:W-:Y:S05]  /*1d1a0*/  BSYNC.RECONVERGENT B0 ;  /* 0x0000000000007941 */ /* 0x000fea0003800200 */
.L_x_9074:
        /* <DEDUP_REMOVED lines=35> */
.L_x_9204:
        /* <DEDUP_REMOVED lines=13> */
.L_x_9206:
[----:B------:R-:W-:Y:S05]  /*1d4b0*/  BSYNC.RECONVERGENT B2 ;  /* 0x0000000000027941 */ /* 0x000fea0003800200 */
.L_x_9205:
        /* <DEDUP_REMOVED lines=52> */
[----:B------:R-:W-:Y:S01]  /*1d800*/  VIADD R7, R52, 0x8ff34781 ;  /* 0x8ff3478134077836 */ /* 0x000fe20000000000 */
[----:B------:R-:W-:-:S04]  /*1d810*/  MOV R18, R10 ;  /* 0x0000000a00127202 */ /* 0x000fc80000000f00 */
[----:B------:R-:W-:Y:S01]  /*1d820*/  LOP3.LUT R22, R7, R8, R11, 0x96, !PT ;  /* 0x0000000807167212 */ /* 0x000fe200078e960b */
[----:B------:R-:W-:-:S04]  /*1d830*/  IMAD.WIDE.U32 R8, R5, -0x2daee0ad, RZ ;  /* 0xd2511f5305087825 */ /* 0x000fc800078e00ff */
[----:B------:R-:W-:Y:S02]  /*1d840*/  VIADD R5, R53, 0x96a522ad ;  /* 0x96a522ad35057836 */ /* 0x000fe40000000000 */
[----:B------:R-:W-:Y:S02]  /*1d850*/  IMAD.MOV.U32 R161, RZ, RZ, R8 ;  /* 0x000000ffffa17224 */ /* 0x000fe400078e0008 */
[----:B------:R-:W-:Y:S01]  /*1d860*/  HFMA2 R8, -RZ, RZ, 0, 0 ;  /* 0x00000000ff087431 */ /* 0x000fe200000001ff */
[----:B------:R-:W-:Y:S01]  /*1d870*/  LOP3.LUT R23, R5, R12, R9, 0x96, !PT ;  /* 0x0000000c05177212 */ /* 0x000fe200078e9609 */
[----:B------:R-:W-:-:S07]  /*1d880*/  IMAD.MOV.U32 R5, RZ, RZ, R131 ;  /* 0x000000ffff057224 */ /* 0x000fce00078e0083 */
.L_x_9203:
[----:B------:R-:W-:Y:S05]  /*1d890*/  BSYNC.RECONVERGENT B1 ;  /* 0x0000000000017941 */ /* 0x000fea0003800200 */
.L_x_9202:
[----:B------:R-:W0:Y:S01]  /*1d8a0*/  LDC R170, c[0x0][0x404] ;  /* 0x00010100ffaa7b82 */ /* 0x000e220000000800 */
[----:B------:R-:W-:Y:S01]  /*1d8b0*/  I2FP.F32.U32 R5, R5 ;  /* 0x0000000500057245 */ /* 0x000fe20000201000 */
[----:B------:R-:W-:Y:S01]  /*1d8c0*/  IMAD.MOV.U32 R171, RZ, RZ, 0x2f800000 ;  /* 0x2f800000ffab7424 */ /* 0x000fe200078e00ff */
[----:B------:R-:W-:Y:S01]  /*1d8d0*/  ISETP.NE.AND P2, PT, R8, 0x1, PT ;  /* 0x000000010800780c */ /* 0x000fe20003f45270 */
[----:B------:R-:W-:Y:S01]  /*1d8e0*/  BSSY.RECONVERGENT B1, `(.L_x_9207) ;  /* 0x0000061000017945 */ /* 0x000fe20003800200 */
[----:B------:R-:W-:Y:S01]  /*1d8f0*/  LOP3.LUT R25, R25, 0xffffffef, RZ, 0xc0, !PT ;  /* 0xffffffef19197812 */ /* 0x000fe200078ec0ff */
[----:B------:R-:W-:Y:S01]  /*1d900*/  FFMA.FTZ R5, R5, R171, 1.1641532182693481445e-10 ;  /* 0x2f00000005057423 */ /* 0x000fe200000100ab */
[----:B------:R-:W-:Y:S01]  /*1d910*/  HFMA2 R10, -RZ, RZ, 0, 1.1920928955078125e-07 ;  /* 0x00000002ff0a7431 */ /* 0x000fe200000001ff */
[----:B------:R-:W1:Y:S01]  /*1d920*/  LDC R125, c[0x0][0x408] ;  /* 0x00010200ff7d7b82 */ /* 0x000e620000000800 */
[C---:B-----5:R-:W-:Y:S01]  /*1d930*/  PRMT R7, R96.reuse, 0x7632, R7 ;  /* 0x0000763260077816 */ /* 0x060fe20000000007 */
[----:B------:R-:W-:Y:S01]  /*1d940*/  IMAD.MOV.U32 R9, RZ, RZ, R18 ;  /* 0x000000ffff097224 */ /* 0x000fe200078e0012 */
[----:B0-----:R-:W-:Y:S01]  /*1d950*/  FSETP.GTU.FTZ.AND P3, PT, R5, R170, PT ;  /* 0x000000aa0500720b */ /* 0x001fe20003f7c000 */
[----:B------:R-:W-:-:S04]  /*1d960*/  IMAD.U32 R5, R96, 0x10000, RZ ;  /* 0x0001000060057824 */ /* 0x000fc800078e00ff */
[----:B-1----:R-:W-:-:S05]  /*1d970*/  FMUL.FTZ R5, R5, R125 ;  /* 0x0000007d05057220 */ /* 0x002fca0000410000 */
        /* <DEDUP_REMOVED lines=12> */
.L_x_9209:
        /* <DEDUP_REMOVED lines=13> */
.L_x_9211:
[----:B------:R-:W-:Y:S05]  /*1db10*/  BSYNC.RECONVERGENT B2 ;  /* 0x0000000000027941 */ /* 0x000fea0003800200 */
.L_x_9210:
        /* <DEDUP_REMOVED lines=61> */
.L_x_9208:
[----:B------:R-:W-:Y:S05]  /*1def0*/  BSYNC.RECONVERGENT B1 ;  /* 0x0000000000017941 */ /* 0x000fea0003800200 */
.L_x_9207:
[----:B------:R-:W-:Y:S01]  /*1df00*/  I2FP.F32.U32 R8, R9 ;  /* 0x0000000900087245 */ /* 0x000fe20000201000 */
[----:B------:R-:W-:Y:S01]  /*1df10*/  BSSY.RECONVERGENT B1, `(.L_x_9212) ;  /* 0x0000064000017945 */ /* 0x000fe20003800200 */
[----:B------:R-:W-:-:S03]  /*1df20*/  MOV R9, R18 ;  /* 0x0000001200097202 */ /* 0x000fc60000000f00 */
[----:B------:R-:W-:-:S05]  /*1df30*/  FFMA.FTZ R8, R8, R171, 1.1641532182693481445e-10 ;  /* 0x2f00000008087423 */ /* 0x000fca00000100ab */
[----:B------:R-:W-:Y:S01]  /*1df40*/  FSETP.GTU.FTZ.AND P2, PT, R8, R170, PT ;  /* 0x000000aa0800720b */ /* 0x000fe20003f5c000 */
[----:B------:R-:W-:-:S04]  /*1df50*/  IMAD.U32 R8, R60, 0x10000, RZ ;  /* 0x000100003c087824 */ /* 0x000fc800078e00ff */
[----:B------:R-:W-:-:S05]  /*1df60*/  FMUL.FTZ R8, R8, R125 ;  /* 0x0000007d08087220 */ /* 0x000fca0000410000 */
[----:B------:R-:W-:-:S05]  /*1df70*/  FSEL R8, R8, RZ, !P2 ;  /* 0x000000ff08087208 */ /* 0x000fca0005000000 */
[----:B------:R-:W-:Y:S01]  /*1df80*/  FADD.FTZ R8, R5, R8 ;  /* 0x0000000805087221 */ /* 0x000fe20000010000 */
[----:B------:R-:W-:-:S05]  /*1df90*/  @P1 SHF.L.U32 R5, R56, 0x10, RZ ;  /* 0x0000001038051819 */ /* 0x000fca00000006ff */
[--C-:B------:R-:W-:Y:S01]  /*1dfa0*/  @P1 FADD.FTZ R5, R5, R8.reuse ;  /* 0x0000000805051221 */ /* 0x100fe20000010000 */
[----:B------:R-:W-:Y:S01]  /*1dfb0*/  @!P1 IMAD.MOV.U32 R5, RZ, RZ, R8 ;  /* 0x000000ffff059224 */ /* 0x000fe200078e0008 */
[----:B------:R-:W-:Y:S02]  /*1dfc0*/  SEL R8, RZ, 0x1, P2 ;  /* 0x00000001ff087807 */ /* 0x000fe40001000000 */
[----:B------:R-:W-:Y:S02]  /*1dfd0*/  ISETP.NE.AND P2, PT, R10, 0x1, PT ;  /* 0x000000010a00780c */ /* 0x000fe40003f45270 */
[----:B------:R-:W-:Y:S01]  /*1dfe0*/  PRMT R14, R8, 0x7610, R14 ;  /* 0x00007610080e7816 */ /* 0x000fe2000000000e */
[----:B------:R-:W-:Y:S01]  /*1dff0*/  IMAD.MOV.U32 R8, RZ, RZ, 0x2 ;  /* 0x00000002ff087424 */ /* 0x000fe200078e00ff */
        /* <DEDUP_REMOVED lines=10> */
.L_x_9214:
        /* <DEDUP_REMOVED lines=13> */
.L_x_9216:
[----:B------:R-:W-:Y:S05]  /*1e170*/  BSYNC.RECONVERGENT B2 ;  /* 0x0000000000027941 */ /* 0x000fea0003800200 */
.L_x_9215:
        /* <DEDUP_REMOVED lines=61> */
.L_x_9213:
[----:B------:R-:W-:Y:S05]  /*1e550*/  BSYNC.RECONVERGENT B1 ;  /* 0x0000000000017941 */ /* 0x000fea0003800200 */
.L_x_9212:
        /* <DEDUP_REMOVED lines=22> */
.L_x_9219:
        /* <DEDUP_REMOVED lines=13> */
.L_x_9221:
[----:B------:R-:W-:Y:S05]  /*1e790*/  BSYNC.RECONVERGENT B2 ;  /* 0x0000000000027941 */ /* 0x000fea0003800200 */
.L_x_9220:
        /* <DEDUP_REMOVED lines=58> */
[----:B------:R-:W-:Y:S01]  /*1eb40*/  IMAD.MOV.U32 R161, RZ, RZ, R8 ;  /* 0x000000ffffa17224 */ /* 0x000fe200078e0008 */
[----:B------:R-:W-:Y:S01]  /*1eb50*/  LOP3.LUT R23, R11, R12, R9, 0x96, !PT ;  /* 0x0000000c0b177212 */ /* 0x000fe200078e9609 */
[----:B------:R-:W-:-:S07]  /*1eb60*/  HFMA2 R9, -RZ, RZ, 0, 0 ;  /* 0x00000000ff097431 */ /* 0x000fce00000001ff */
.L_x_9218:
[----:B------:R-:W-:Y:S05]  /*1eb70*/  BSYNC.RECONVERGENT B1 ;  /* 0x0000000000017941 */ /* 0x000fea0003800200 */
.L_x_9217:
        /* <DEDUP_REMOVED lines=11> */
[----:B---3--:R-:W-:Y:S01]  /*1ec30*/  @P1 FADD.FTZ R40, R7, R8 ;  /* 0x0000000807281221 */ /* 0x008fe20000010000 */
[----:B------:R-:W-:Y:S01]  /*1ec40*/  @!P1 MOV R40, R7 ;  /* 0x0000000700289202 */ /* 0x000fe20000000f00 */
[----:B------:R-:W-:Y:S01]  /*1ec50*/  IMAD.MOV.U32 R8, RZ, RZ, 0x2 ;  /* 0x00000002ff087424 */ /* 0x000fe200078e00ff */
        /* <DEDUP_REMOVED lines=14> */
.L_x_9224:
        /* <DEDUP_REMOVED lines=13> */
.L_x_9226:
[----:B------:R-:W-:Y:S05]  /*1ee10*/  BSYNC.RECONVERGENT B2 ;  /* 0x0000000000027941 */ /* 0x000fea0003800200 */
.L_x_9225:
        /* <DEDUP_REMOVED lines=61> */
.L_x_9223:
[----:B------:R-:W-:Y:S05]  /*1f1f0*/  BSYNC.RECONVERGENT B1 ;  /* 0x0000000000017941 */ /* 0x000fea0003800200 */
.L_x_9222:
        /* <DEDUP_REMOVED lines=23> */
.L_x_9229:
        /* <DEDUP_REMOVED lines=13> */
.L_x_9231:
[----:B------:R-:W-:Y:S05]  /*1f440*/  BSYNC.RECONVERGENT B2 ;  /* 0x0000000000027941 */ /* 0x000fea0003800200 */
.L_x_9230:
        /* <DEDUP_REMOVED lines=61> */
.L_x_9228:
[----:B------:R-:W-:Y:S05]  /*1f820*/  BSYNC.RECONVERGENT B1 ;  /* 0x0000000000017941 */ /* 0x000fea0003800200 */
.L_x_9227:
        /* <DEDUP_REMOVED lines=10> */
[----:B------:R-:W-:Y:S01]  /*1f8d0*/  @P1 IMAD.U32 R9, R57, 0x10000, RZ ;  /* 0x0001000039091824 */ /* 0x000fe200078e00ff */
[----:B------:R-:W-:Y:S01]  /*1f8e0*/  PRMT R12, R8, 0x7610, R12 ;  /* 0x00007610080c7816 */ /* 0x000fe2000000000c */
[----:B------:R-:W-:Y:S02]  /*1f8f0*/  HFMA2 R8, -RZ, RZ, 0, 1.1920928955078125e-07 ;  /* 0x00000002ff087431 */ /* 0x000fe400000001ff */
[--C-:B------:R-:W-:Y:S01]  /*1f900*/  @P1 FADD.FTZ R39, R9, R7.reuse ;  /* 0x0000000709271221 */ /* 0x100fe20000010000 */
[----:B------:R-:W-:-:S02]  /*1f910*/  @!P1 IMAD.MOV.U32 R39, RZ, RZ, R7 ;  /* 0x000000ffff279224 */ /* 0x000fc400078e0007 */
        /* <DEDUP_REMOVED lines=11> */
.L_x_9234:
        /* <DEDUP_REMOVED lines=13> */
.L_x_9236:
[----:B------:R-:W-:Y:S05]  /*1faa0*/  BSYNC.RECONVERGENT B2 ;  /* 0x0000000000027941 */ /* 0x000fea0003800200 */
.L_x_9235:
        /* <DEDUP_REMOVED lines=61> */
.L_x_9233:
[----:B------:R-:W-:Y:S05]  /*1fe80*/  BSYNC.RECONVERGENT B1 ;  /* 0x0000000000017941 */ /* 0x000fea0003800200 */
.L_x_9232:
[----:B------:R-:W-:Y:S01]  /*1fe90*/  I2FP.F32.U32 R9, R9 ;  /* 0x0000000900097245 */ /* 0x000fe20000201000 */
[----:B------:R-:W-:Y:S01]  /*1fea0*/  BSSY.RECONVERGENT B1, `(.L_x_9237) ;  /* 0x0000060000017945 */ /* 0x000fe20003800200 */
[----:B------:R-:W-:Y:S01]  /*1feb0*/  LOP3.LUT R25, R25, 0xfffffffd, RZ, 0xc0, !PT ;  /* 0xfffffffd19197812 */ /* 0x000fe200078ec0ff */
[----:B------:R-:W-:Y:S02]  /*1fec0*/  HFMA2 R10, -RZ, RZ, 0, 1.1920928955078125e-07 ;  /* 0x00000002ff0a7431 */ /* 0x000fe400000001ff */
[----:B------:R-:W-:-:S05]  /*1fed0*/  FFMA.FTZ R9, R9, R171, 1.1641532182693481445e-10 ;  /* 0x2f00000009097423 */ /* 0x000fca00000100ab */
[----:B------:R-:W-:Y:S01]  /*1fee0*/  FSETP.GTU.FTZ.AND P2, PT, R9, R170, PT ;  /* 0x000000aa0900720b */ /* 0x000fe20003f5c000 */
[----:B------:R-:W-:-:S04]  /*1fef0*/  IMAD.U32 R9, R21, 0x10000, RZ ;  /* 0x0001000015097824 */ /* 0x000fc800078e00ff */
        /* <DEDUP_REMOVED lines=15> */
.L_x_9239:
        /* <DEDUP_REMOVED lines=13> */
.L_x_9241:
[----:B------:R-:W-:Y:S05]  /*200c0*/  BSYNC.RECONVERGENT B2 ;  /* 0x0000000000027941 */ /* 0x000fea0003800200 */
.L_x_9240:
        /* <DEDUP_REMOVED lines=61> */
.L_x_9238:
[----:B------:R-:W-:Y:S05]  /*204a0*/  BSYNC.RECONVERGENT B1 ;  /* 0x0000000000017941 */ /* 0x000fea0003800200 */
.L_x_9237:
[----:B------:R-:W-:Y:S01]  /*204b0*/  I2FP.F32.U32 R8, R9 ;  /* 0x0000000900087245 */ /* 0x000fe20000201000 */
[----:B------:R-:W-:Y:S01]  /*204c0*/  BSSY.RECONVERGENT B1, `(.L_x_9242) ;  /* 0x0000065000017945 */ /* 0x000fe20003800200 */
[----:B------:R-:W-:-:S03]  /*204d0*/  @P1 PRMT R9, R57, 0x7632, R9 ;  /* 0x0000763239091816 */ /* 0x000fc60000000009 */
[----:B------:R-:W-:Y:S01]  /*204e0*/  FFMA.FTZ R8, R8, R171, 1.1641532182693481445e-10 ;  /* 0x2f00000008087423 */ /* 0x000fe200000100ab */
[----:B------:R-:W-:-:S04]  /*204f0*/  @P1 SHF.L.U32 R9, R9, 0x10, RZ ;  /* 0x0000001009091819 */ /* 0x000fc800000006ff */
[----:B------:R-:W-:Y:S02]  /*20500*/  FSETP.GTU.FTZ.AND P2, PT, R8, R170, PT ;  /* 0x000000aa0800720b */ /* 0x000fe40003f5c000 */
[----:B------:R-:W-:Y:S02]  /*20510*/  PRMT R8, R61, 0x7632, R8 ;  /* 0x000076323d087816 */ /* 0x000fe40000000008 */
[----:B------:R-:W-:-:S03]  /*20520*/  SEL R11, RZ, 0x1, P2 ;  /* 0x00000001ff0b7807 */ /* 0x000fc60001000000 */
[----:B------:R-:W-:-:S04]  /*20530*/  IMAD.U32 R8, R8, 0x10000, RZ ;  /* 0x0001000008087824 */ /* 0x000fc800078e00ff */
[----:B------:R-:W-:-:S05]  /*20540*/  FMUL.FTZ R8, R8, R125 ;  /* 0x0000007d08087220 */ /* 0x000fca0000410000 */
[----:B------:R-:W-:Y:S02]  /*20550*/  FSEL R8, R8, RZ, !P2 ;  /* 0x000000ff08087208 */ /* 0x000fe40005000000 */
[----:B------:R-:W-:-:S03]  /*20560*/  ISETP.NE.AND P2, PT, R10, 0x1, PT ;  /* 0x000000010a00780c */ /* 0x000fc60003f45270 */
[----:B------:R-:W-:-:S04]  /*20570*/  FADD.FTZ R8, R21, R8 ;  /* 0x0000000815087221 */ /* 0x000fc80000010000 */
        /* <DEDUP_REMOVED lines=14> */
.L_x_9244:
        /* <DEDUP_REMOVED lines=13> */
.L_x_9246:
[----:B------:R-:W-:Y:S05]  /*20730*/  BSYNC.RECONVERGENT B2 ;  /* 0x0000000000027941 */ /* 0x000fea0003800200 */
.L_x_9245:
[----:B------:R-:W-:Y:S01]  /*20740*/  LOP3.LUT R18, R17, R163, R53, 0x96, !PT ;  /* 0x000000a311127212 */ /* 0x000fe200078e9635 */
[----:B------:R-:W-:Y:S01]  /*20750*/  IMAD.WIDE.U32 R8, R24, -0x326172a9, RZ ;  /* 0xcd9e8d5718087825 */ /* 0x000fe200078e00ff */
[----:B------:R-:W-:-:S03]  /*20760*/  IADD3 R10, PT, PT, R52, -0x61c88647, RZ ;  /* 0x9e3779b9340a7810 */ /* 0x000fc60007ffe0ff */
[----:B------:R-:W-:Y:S01]  /*20770*/  IMAD.WIDE.U32 R22, R18, -0x326172a9, RZ ;  /* 0xcd9e8d5712167825 */ /* 0x000fe200078e00ff */
[----:B------:R-:W-:-:S03]  /*20780*/  LOP3.LUT R9, R19, R9, R52, 0x96, !PT ;  /* 0x0000000913097212 */ /* 0x000fc600078e9634 */
        /* <DEDUP_REMOVED lines=39> */
[----:B------:R-:W-:Y:S01]  /*20a00*/  IMAD.WIDE.U32 R164, R10, -0x2daee0ad, RZ ;  /* 0xd2511f530aa47825 */ /* 0x000fe200078e00ff */
[----:B------:R-:W-:Y:S02]  /*20a10*/  LOP3.LUT R9, R9, R8, R23, 0x96, !PT ;  /* 0x0000000809097212 */ /* 0x000fe400078e9617 */
[----:B------:R-:W-:Y:S01]  /*20a20*/  IADD3 R10, PT, PT, R53, -0x24c28bd8, RZ ;  /* 0xdb3d7428350a7810 */ /* 0x000fe20007ffe0ff */
[----:B------:R-:W-:Y:S02]  /*20a30*/  VIADD R18, R52, 0xf1bbcdc8 ;  /* 0xf1bbcdc834127836 */ /* 0x000fe40000000000 */
[----:B------:R-:W-:Y:S01]  /*20a40*/  IMAD.WIDE.U32 R8, R9, -0x326172a9, RZ ;  /* 0xcd9e8d5709087825 */ /* 0x000fe200078e00ff */
[----:B------:R-:W-:-:S04]  /*20a50*/  LOP3.LUT R10, R10, R22, R165, 0x96, !PT ;  /* 0x000000160a0a7212 */ /* 0x000fc800078e96a5 */
[----:B------:R-:W-:Y:S01]  /*20a60*/  LOP3.LUT R9, R18, R162, R9, 0x96, !PT ;  /* 0x000000a212097212 */ /* 0x000fe200078e9609 */
[----:B------:R-:W-:-:S04]  /*20a70*/  IMAD.WIDE.U32 R162, R10, -0x326172a9, RZ ;  /* 0xcd9e8d570aa27825 */ /* 0x000fc800078e00ff */
[----:B------:R-:W-:Y:S01]  /*20a80*/  VIADD R10, R52, 0x8ff34781 ;  /* 0x8ff34781340a7836 */ /* 0x000fe20000000000 */
[----:B------:R-:W-:-:S04]  /*20a90*/  MOV R18, R162 ;  /* 0x000000a200127202 */ /* 0x000fc80000000f00 */
[----:B------:R-:W-:Y:S01]  /*20aa0*/  LOP3.LUT R22, R10, R8, R163, 0x96, !PT ;  /* 0x000000080a167212 */ /* 0x000fe200078e96a3 */
[----:B------:R-:W-:-:S04]  /*20ab0*/  IMAD.WIDE.U32 R8, R9, -0x2daee0ad, RZ ;  /* 0xd2511f5309087825 */ /* 0x000fc800078e00ff */
[----:B------:R-:W-:-:S05]  /*20ac0*/  VIADD R10, R53, 0x96a522ad ;  /* 0x96a522ad350a7836 */ /* 0x000fca0000000000 */
[----:B------:R-:W-:Y:S01]  /*20ad0*/  LOP3.LUT R23, R10, R164, R9, 0x96, !PT ;  /* 0x000000a40a177212 */ /* 0x000fe200078e9609 */
[----:B------:R-:W-:Y:S02]  /*20ae0*/  IMAD.MOV.U32 R9, RZ, RZ, R161 ;  /* 0x000000ffff097224 */ /* 0x000fe400078e00a1 */
[----:B------:R-:W-:Y:S02]  /*20af0*/  IMAD.MOV.U32 R161, RZ, RZ, R8 ;  /* 0x000000ffffa17224 */ /* 0x000fe400078e0008 */
[----:B------:R-:W-:-:S07]  /*20b00*/  HFMA2 R8, -RZ, RZ, 0, 0 ;  /* 0x00000000ff087431 */ /* 0x000fce00000001ff */
.L_x_9243:
[----:B------:R-:W-:Y:S05]  /*20b10*/  BSYNC.RECONVERGENT B1 ;  /* 0x0000000000017941 */ /* 0x000fea0003800200 */
.L_x_9242:
        /* <DEDUP_REMOVED lines=21> */
.L_x_9249:
        /* <DEDUP_REMOVED lines=13> */
.L_x_9251:
[----:B------:R-:W-:Y:S05]  /*20d40*/  BSYNC.RECONVERGENT B2 ;  /* 0x0000000000027941 */ /* 0x000fea0003800200 */
.L_x_9250:
        /* <DEDUP_REMOVED lines=60> */
[----:B------:R-:W-:-:S07]  /*21110*/  IMAD.MOV.U32 R161, RZ, RZ, R8 ;  /* 0x000000ffffa17224 */ /* 0x000fce00078e0008 */
.L_x_9248:
[----:B------:R-:W-:Y:S05]  /*21120*/  BSYNC.RECONVERGENT B1 ;  /* 0x0000000000017941 */ /* 0x000fea0003800200 */
.L_x_9247:
        /* <DEDUP_REMOVED lines=13> */
[----:B------:R-:W-:Y:S01]  /*21200*/  IMAD.MOV.U32 R9, RZ, RZ, R18 ;  /* 0x000000ffff097224 */ /* 0x000fe200078e0012 */
[----:B------:R-:W-:Y:S01]  /*21210*/  PRMT R10, R8, 0x7610, R10 ;  /* 0x00007610080a7816 */ /* 0x000fe2000000000a */
[----:B------:R-:W-:Y:S01]  /*21220*/  IMAD.MOV.U32 R8, RZ, RZ, 0x2 ;  /* 0x00000002ff087424 */ /* 0x000fe200078e00ff */
        /* <DEDUP_REMOVED lines=10> */
.L_x_9254:
        /* <DEDUP_REMOVED lines=13> */
.L_x_9256:
[----:B------:R-:W-:Y:S05]  /*213a0*/  BSYNC.RECONVERGENT B2 ;  /* 0x0000000000027941 */ /* 0x000fea0003800200 */
.L_x_9255:
        /* <DEDUP_REMOVED lines=61> */
.L_x_9253:
[----:B------:R-:W-:Y:S05]  /*21780*/  BSYNC.RECONVERGENT B1 ;  /* 0x0000000000017941 */ /* 0x000fea0003800200 */
.L_x_9252:
[----:B------:R-:W-:Y:S01]  /*21790*/  I2FP.F32.U32 R9, R9 ;  /* 0x0000000900097245 */ /* 0x000fe20000201000 */
[----:B------:R-:W-:Y:S01]  /*217a0*/  BSSY.RECONVERGENT B1, `(.L_x_9257) ;  /* 0x000005e000017945 */ /* 0x000fe20003800200 */
[----:B------:R-:W-:Y:S01]  /*217b0*/  ISETP.NE.AND P4, PT, R8, 0x1, PT ;  /* 0x000000010800780c */ /* 0x000fe20003f85270 */
[----:B------:R-:W-:Y:S02]  /*217c0*/  IMAD.MOV.U32 R163, RZ, RZ, 0x2 ;  /* 0x00000002ffa37424 */ /* 0x000fe400078e00ff */
[----:B------:R-:W-:-:S05]  /*217d0*/  FFMA.FTZ R9, R9, R171, 1.1641532182693481445e-10 ;  /* 0x2f00000009097423 */ /* 0x000fca00000100ab */
[----:B------:R-:W-:Y:S02]  /*217e0*/  FSETP.GTU.FTZ.AND P3, PT, R9, R170, PT ;  /* 0x000000aa0900720b */ /* 0x000fe40003f7c000 */
[----:B------:R-:W-:-:S05]  /*217f0*/  SHF.L.U32 R9, R21, 0x10, RZ ;  /* 0x0000001015097819 */ /* 0x000fca00000006ff */
[----:B------:R-:W-:-:S05]  /*21800*/  FMUL.FTZ R9, R9, R125 ;  /* 0x0000007d09097220 */ /* 0x000fca0000410000 */
        /* <DEDUP_REMOVED lines=12> */
.L_x_9259:
        /* <DEDUP_REMOVED lines=13> */
.L_x_9261:
[----:B------:R-:W-:Y:S05]  /*219a0*/  BSYNC.RECONVERGENT B2 ;  /* 0x0000000000027941 */ /* 0x000fea0003800200 */
.L_x_9260:
        /* <DEDUP_REMOVED lines=55> */
[----:B------:R-:W-:Y:S02]  /*21d20*/  VIADD R18, R53, 0x96a522ad ;  /* 0x96a522ad35127836 */ /* 0x000fe40000000000 */
[----:B------:R-:W-:-:S03]  /*21d30*/  IMAD.MOV.U32 R163, RZ, RZ, RZ ;  /* 0x000000ffffa37224 */ /* 0x000fc600078e00ff */
[----:B------:R-:W-:Y:S01]  /*21d40*/  LOP3.LUT R23, R18, R164, R9, 0x96, !PT ;  /* 0x000000a412177212 */ /* 0x000fe200078e9609 */
[----:B------:R-:W-:Y:S01]  /*21d50*/  IMAD.MOV.U32 R18, RZ, RZ, R162 ;  /* 0x000000ffff127224 */ /* 0x000fe200078e00a2 */
[----:B------:R-:W-:Y:S01]  /*21d60*/  MOV R9, R161 ;  /* 0x000000a100097202 */ /* 0x000fe20000000f00 */
[----:B------:R-:W-:-:S07]  /*21d70*/  IMAD.MOV.U32 R161, RZ, RZ, R8 ;  /* 0x000000ffffa17224 */ /* 0x000fce00078e0008 */
.L_x_9258:
[----:B------:R-:W-:Y:S05]  /*21d80*/  BSYNC.RECONVERGENT B1 ;  /* 0x0000000000017941 */ /* 0x000fea0003800200 */
.L_x_9257:
        /* <DEDUP_REMOVED lines=27> */
.L_x_9264:
        /* <DEDUP_REMOVED lines=13> */
.L_x_9266:
[----:B------:R-:W-:Y:S05]  /*22010*/  BSYNC.RECONVERGENT B2 ;  /* 0x0000000000027941 */ /* 0x000fea0003800200 */
.L_x_9265:
        /* <DEDUP_REMOVED lines=58> */
[----:B------:R-:W-:Y:S02]  /*223c0*/  MOV R161, R164 ;  /* 0x000000a400a17202 */ /* 0x000fe40000000f00 */
[----:B------:R-:W-:Y:S01]  /*223d0*/  LOP3.LUT R22, R18, R22, R167, 0x96, !PT ;  /* 0x0000001612167212 */ /* 0x000fe200078e96a7 */
[----:B------:R-:W-:-:S07]  /*223e0*/  IMAD.MOV.U32 R18, RZ, RZ, R166 ;  /* 0x000000ffff127224 */ /* 0x000fce00078e00a6 */
.L_x_9263:
[----:B------:R-:W-:Y:S05]  /*223f0*/  BSYNC.RECONVERGENT B1 ;  /* 0x0000000000017941 */ /* 0x000fea0003800200 */
.L_x_9262:
        /* <DEDUP_REMOVED lines=21> */
.L_x_9269:
        /* <DEDUP_REMOVED lines=13> */
.L_x_9271:
[----:B------:R-:W-:Y:S05]  /*22620*/  BSYNC.RECONVERGENT B2 ;  /* 0x0000000000027941 */ /* 0x000fea0003800200 */
.L_x_9270:
        /* <DEDUP_REMOVED lines=59> */
[----:B------:R-:W-:Y:S02]  /*229e0*/  IMAD.MOV.U32 R18, RZ, RZ, R166 ;  /* 0x000000ffff127224 */ /* 0x000fe400078e00a6 */
[----:B------:R-:W-:-:S07]  /*229f0*/  IMAD.MOV.U32 R165, RZ, RZ, RZ ;  /* 0x000000ffffa57224 */ /* 0x000fce00078e00ff */
.L_x_9268:
[----:B------:R-:W-:Y:S05]  /*22a00*/  BSYNC.RECONVERGENT B1 ;  /* 0x0000000000017941 */ /* 0x000fea0003800200 */
.L_x_9267:
        /* <DEDUP_REMOVED lines=26> */
.L_x_9274:
        /* <DEDUP_REMOVED lines=13> */
.L_x_9276:
[----:B------:R-:W-:Y:S05]  /*22c80*/  BSYNC.RECONVERGENT B2 ;  /* 0x0000000000027941 */ /* 0x000fea0003800200 */
.L_x_9275:
        /* <DEDUP_REMOVED lines=57> */
[----:B------:R-:W-:Y:S01]  /*23020*/  LOP3.LUT R22, R23, R22, R167, 0x96, !PT ;  /* 0x0000001617167212 */ /* 0x000fe200078e96a7 */
[----:B------:R-:W-:Y:S01]  /*23030*/  HFMA2 R164, -RZ, RZ, 0, 0 ;  /* 0x00000000ffa47431 */ /* 0x000fe200000001ff */
[----:B------:R-:W-:Y:S02]  /*23040*/  LOP3.LUT R23, R18, R168, R165, 0x96, !PT ;  /* 0x000000a812177212 */ /* 0x000fe400078e96a5 */
[----:B------:R-:W-:-:S07]  /*23050*/  MOV R18, R166 ;  /* 0x000000a600127202 */ /* 0x000fce0000000f00 */
.L_x_9273:
[----:B------:R-:W-:Y:S05]  /*23060*/  BSYNC.RECONVERGENT B1 ;  /* 0x0000000000017941 */ /* 0x000fea0003800200 */
.L_x_9272:
[----:B------:R-:W-:Y:S01]  /*23070*/  I2FP.F32.U32 R163, R163 ;  /* 0x000000a300a37245 */ /* 0x000fe20000201000 */
[----:B------:R-:W-:Y:S01]  /*23080*/  IMAD.U32 R21, R21, 0x10000, RZ ;  /* 0x0001000015157824 */ /* 0x000fe200078e00ff */
[----:B------:R-:W-:Y:S01]  /*23090*/  ISETP.NE.AND P6, PT, R164, 0x1, PT ;  /* 0x00000001a400780c */ /* 0x000fe20003fc5270 */
[----:B------:R-:W-:Y:S01]  /*230a0*/  BSSY.RECONVERGENT B1, `(.L_x_9277) ;  /* 0x000005f000017945 */ /* 0x000fe20003800200 */
[----:B------:R-:W-:Y:S01]  /*230b0*/  MOV R165, R18 ;  /* 0x0000001200a57202 */ /* 0x000fe20000000f00 */
[----:B------:R-:W-:Y:S01]  /*230c0*/  FFMA.FTZ R163, R163, R171, 1.1641532182693481445e-10 ;  /* 0x2f000000a3a37423 */ /* 0x000fe200000100ab */
[----:B------:R-:W-:-:S04]  /*230d0*/  FMUL.FTZ R21, R21, R125 ;  /* 0x0000007d15157220 */ /* 0x000fc80000410000 */
[----:B------:R-:W-:-:S04]  /*230e0*/  FSETP.GTU.FTZ.AND P5, PT, R163, R170, PT ;  /* 0x000000aaa300720b */ /* 0x000fc80003fbc000 */
[----:B------:R-:W-:Y:S01]  /*230f0*/  FSEL R163, R21, RZ, !P5 ;  /* 0x000000ff15a37208 */ /* 0x000fe20006800000 */
[----:B------:R-:W-:Y:S01]  /*23100*/  IMAD.MOV.U32 R21, RZ, RZ, 0x2 ;  /* 0x00000002ff157424 */ /* 0x000fe200078e00ff */
        /* <DEDUP_REMOVED lines=10> */
.L_x_9279:
        /* <DEDUP_REMOVED lines=16> */
.L_x_9281:
[----:B------:R-:W-:Y:S05]  /*232b0*/  BSYNC.RECONVERGENT B2 ;  /* 0x0000000000027941 */ /* 0x000fea0003800200 */
.L_x_9280:
        /* <DEDUP_REMOVED lines=56> */
[----:B------:R-:W-:-:S03]  /*23640*/  HFMA2 R21, -RZ, RZ, 0, 0 ;  /* 0x00000000ff157431 */ /* 0x000fc600000001ff */
[----:B------:R-:W-:Y:S01]  /*23650*/  LOP3.LUT R23, R18, R168, R165, 0x96, !PT ;  /* 0x000000a812177212 */ /* 0x000fe200078e96a5 */
[----:B------:R-:W-:Y:S01]  /*23660*/  IMAD.MOV.U32 R165, RZ, RZ, R161 ;  /* 0x000000ffffa57224 */ /* 0x000fe200078e00a1 */
[----:B------:R-:W-:Y:S01]  /*23670*/  MOV R18, R166 ;  /* 0x000000a600127202 */ /* 0x000fe20000000f00 */
[----:B------:R-:W-:-:S07]  /*23680*/  IMAD.MOV.U32 R161, RZ, RZ, R164 ;  /* 0x000000ffffa17224 */ /* 0x000fce00078e00a4 */
.L_x_9278:
[----:B------:R-:W-:Y:S05]  /*23690*/  BSYNC.RECONVERGENT B1 ;  /* 0x0000000000017941 */ /* 0x000fea0003800200 */
.L_x_9277:
        /* <DEDUP_REMOVED lines=13> */
[----:B------:R-:W-:-:S05]  /*23770*/  @P1 PRMT R125, R59, 0x7632, R125 ;  /* 0x000076323b7d1816 */ /* 0x000fca000000007d */
[----:B------:R-:W-:-:S04]  /*23780*/  @P1 IMAD.U32 R125, R125, 0x10000, RZ ;  /* 0x000100007d7d1824 */ /* 0x000fc800078e00ff */
[----:B------:R-:W-:Y:S01]  /*23790*/  @P1 FADD.FTZ R125, R163, R125 ;  /* 0x0000007da37d1221 */ /* 0x000fe20000010000 */
[----:B------:R-:W-:-:S04]  /*237a0*/  @!P1 MOV R125, R163 ;  /* 0x000000a3007d9202 */ /* 0x000fc80000000f00 */
[----:B------:R-:W-:-:S04]  /*237b0*/  F2FP.BF16.F32.PACK_AB R163, RZ, R125 ;  /* 0x0000007dffa3723e */ /* 0x000fc800000010ff */
[----:B------:R-:W-:Y:S01]  /*237c0*/  PRMT R99, R99, 0x5410, R163 ;  /* 0x0000541063637816 */ /* 0x000fe200000000a3 */
[----:B------:R-:W-:Y:S06]  /*237d0*/  BRA `(.L_x_9282) ;  /* 0x0000003000c87947 */ /* 0x000fec0003800000 */
.L_x_9201:
        /* <DEDUP_REMOVED lines=16> */
.L_x_9285:
        /* <DEDUP_REMOVED lines=13> */
.L_x_9287:
[----:B------:R-:W-:Y:S05]  /*239b0*/  BSYNC.RECONVERGENT B2 ;  /* 0x0000000000027941 */ /* 0x000fea0003800200 */
.L_x_9286:
        /* <DEDUP_REMOVED lines=56> */
[----:B------:R-:W-:Y:S01]  /*23d40*/  VIADD R5, R53, 0x96a522ad ;  /* 0x96a522ad35057836 */ /* 0x000fe20000000000 */
[----:B------:R-:W-:Y:S01]  /*23d50*/  MOV R161, R162 ;  /* 0x000000a200a17202 */ /* 0x000fe20000000f00 */
[----:B------:R-:W-:-:S03]  /*23d60*/  IMAD.MOV.U32 R18, RZ, RZ, R164 ;  /* 0x000000ffff127224 */ /* 0x000fc600078e00a4 */
[----:B------:R-:W-:Y:S01]  /*23d70*/  LOP3.LUT R23, R5, R166, R163, 0x96, !PT ;  /* 0x000000a605177212 */ /* 0x000fe200078e96a3 */
[----:B------:R-:W-:-:S07]  /*23d80*/  IMAD.MOV.U32 R5, RZ, RZ, R131 ;  /* 0x000000ffff057224 */ /* 0x000fce00078e0083 */
.L_x_9284:
[----:B------:R-:W-:Y:S05]  /*23d90*/  BSYNC.RECONVERGENT B1 ;  /* 0x0000000000017941 */ /* 0x000fea0003800200 */
.L_x_9283:
        /* <DEDUP_REMOVED lines=29> */
.L_x_9290:
        /* <DEDUP_REMOVED lines=13> */
.L_x_9292:
[----:B------:R-:W-:Y:S05]  /*24040*/  BSYNC.RECONVERGENT B2 ;  /* 0x0000000000027941 */ /* 0x000fea0003800200 */
.L_x_9291:
[----:B------:R-:W-:Y:S01]  /*24050*/  LOP3.LUT R18, R17, R165, R53, 0x96, !PT ;  /* 0x000000a511127212 */ /* 0x000fe200078e9635 */
[----:B------:R-:W-:-:S04]  /*24060*/  IMAD.WIDE.U32 R22, R24, -0x326172a9, RZ ;  /* 0xcd9e8d5718167825 */ /* 0x000fc800078e00ff */
[----:B------:R-:W-:Y:S02]  /*24070*/  VIADD R39, R52, 0x9e3779b9 ;  /* 0x9e3779b934277836 */ /* 0x000fe40000000000 */
[----:B------:R-:W-:Y:S01]  /*24080*/  IMAD.WIDE.U32 R162, R18, -0x326172a9, RZ ;  /* 0xcd9e8d5712a27825 */ /* 0x000fe200078e00ff */
[----:B------:R-:W-:-:S03]  /*24090*/  LOP3.LUT R18, R19, R23, R52, 0x96, !PT ;  /* 0x0000001713127212 */ /* 0x000fc600078e9634 */
[----:B------:R-:W-:Y:S01]  /*240a0*/  IMAD.MOV.U32 R49, RZ, RZ, R161 ;  /* 0x000000ffff317224 */ /* 0x000fe200078e00a1 */
        /* <DEDUP_REMOVED lines=55> */
.L_x_9289:
[----:B------:R-:W-:Y:S05]  /*24420*/  BSYNC.RECONVERGENT B1 ;  /* 0x0000000000017941 */ /* 0x000fea0003800200 */
.L_x_9288:
        /* <DEDUP_REMOVED lines=26> */
.L_x_9295:
        /* <DEDUP_REMOVED lines=13> */
.L_x_9297:
[----:B------:R-:W-:Y:S05]  /*246a0*/  BSYNC.RECONVERGENT B2 ;  /* 0x0000000000027941 */ /* 0x000fea0003800200 */
.L_x_9296:
        /* <DEDUP_REMOVED lines=61> */
.L_x_9294:
[----:B------:R-:W-:Y:S05]  /*24a80*/  BSYNC.RECONVERGENT B1 ;  /* 0x0000000000017941 */ /* 0x000fea0003800200 */
.L_x_9293:
[----:B------:R-:W-:Y:S01]  /*24a90*/  I2FP.F32.U32 R21, R21 ;  /* 0x0000001500157245 */ /* 0x000fe20000201000 */
[----:B------:R-:W-:Y:S01]  /*24aa0*/  BSSY.RECONVERGENT B1, `(.L_x_9298) ;  /* 0x0000064000017945 */ /* 0x000fe20003800200 */
[----:B------:R-:W-:Y:S01]  /*24ab0*/  SHF.L.U32 R39, R97, 0x10, RZ ;  /* 0x0000001061277819 */ /* 0x000fe200000006ff */
[----:B------:R-:W-:Y:S01]  /*24ac0*/  IMAD.MOV.U32 R50, RZ, RZ, 0x2 ;  /* 0x00000002ff327424 */ /* 0x000fe200078e00ff */
[----:B------:R-:W-:Y:S01]  /*24ad0*/  LOP3.LUT R25, R25, 0xfffffffb, RZ, 0xc0, !PT ;  /* 0xfffffffb19197812 */ /* 0x000fe200078ec0ff */
        /* <DEDUP_REMOVED lines=21> */
.L_x_9300:
        /* <DEDUP_REMOVED lines=13> */
.L_x_9302:
[----:B------:R-:W-:Y:S05]  /*24d00*/  BSYNC.RECONVERGENT B2 ;  /* 0x0000000000027941 */ /* 0x000fea0003800200 */
.L_x_9301:
        /* <DEDUP_REMOVED lines=61> */
.L_x_9299:
[----:B------:R-:W-:Y:S05]  /*250e0*/  BSYNC.RECONVERGENT B1 ;  /* 0x0000000000017941 */ /* 0x000fea0003800200 */
.L_x_9298:
        /* <DEDUP_REMOVED lines=26> */
.L_x_9305:
        /* <DEDUP_REMOVED lines=13> */
.L_x_9307:
[----:B------:R-:W-:Y:S05]  /*25360*/  BSYNC.RECONVERGENT B2 ;  /* 0x0000000000027941 */ /* 0x000fea0003800200 */
.L_x_9306:
        /* <DEDUP_REMOVED lines=61> */
.L_x_9304:
[----:B------:R-:W-:Y:S05]  /*25740*/  BSYNC.RECONVERGENT B1 ;  /* 0x0000000000017941 */ /* 0x000fea0003800200 */
.L_x_9303:
        /* <DEDUP_REMOVED lines=24> */
.L_x_9310:
        /* <DEDUP_REMOVED lines=13> */
.L_x_9312:
[----:B------:R-:W-:Y:S05]  /*259a0*/  BSYNC.RECONVERGENT B2 ;  /* 0x0000000000027941 */ /* 0x000fea0003800200 */
.L_x_9311:
        /* <DEDUP_REMOVED lines=61> */
.L_x_9309:
[----:B------:R-:W-:Y:S05]  /*25d80*/  BSYNC.RECONVERGENT B1 ;  /* 0x0000000000017941 */ /* 0x000fea0003800200 */
.L_x_9308:
[----:B------:R-:W-:Y:S01]  /*25d90*/  I2FP.F32.U32 R111, R111 ;  /* 0x0000006f006f7245 */ /* 0x000fe20000201000 */
[----:B------:R-:W-:Y:S01]  /*25da0*/  BSSY.RECONVERGENT B1, `(.L_x_9313) ;  /* 0x0000062000017945 */ /* 0x000fe20003800200 */
[----:B------:R-:W-:Y:S01]  /*25db0*/  SHF.L.U32 R21, R21, 0x10, RZ ;  /* 0x0000001015157819 */ /* 0x000fe200000006ff */
[----:B------:R-:W-:Y:S01]  /*25dc0*/  IMAD.MOV.U32 R164, RZ, RZ, 0x2 ;  /* 0x00000002ffa47424 */ /* 0x000fe200078e00ff */
[----:B------:R-:W-:Y:S01]  /*25dd0*/  ISETP.NE.AND P4, PT, R112, 0x1, PT ;  /* 0x000000017000780c */ /* 0x000fe20003f85270 */
        /* <DEDUP_REMOVED lines=19> */
.L_x_9315:
        /* <DEDUP_REMOVED lines=13> */
.L_x_9317:
[----:B------:R-:W-:Y:S05]  /*25fe0*/  BSYNC.RECONVERGENT B2 ;  /* 0x0000000000027941 */ /* 0x000fea0003800200 */
.L_x_9316:
        /* <DEDUP_REMOVED lines=57> */
[----:B------:R-:W-:Y:S02]  /*26380*/  IMAD.MOV.U32 R161, RZ, RZ, R164 ;  /* 0x000000ffffa17224 */ /* 0x000fe400078e00a4 */
[----:B------:R-:W-:Y:S01]  /*26390*/  HFMA2 R164, -RZ, RZ, 0, 0 ;  /* 0x00000000ffa47431 */ /* 0x000fe200000001ff */
[----:B------:R-:W-:Y:S02]  /*263a0*/  LOP3.LUT R23, R18, R168, R165, 0x96, !PT ;  /* 0x000000a812177212 */ /* 0x000fe400078e96a5 */
[----:B------:R-:W-:-:S07]  /*263b0*/  MOV R18, R166 ;  /* 0x000000a600127202 */ /* 0x000fce0000000f00 */
.L_x_9314:
[----:B------:R-:W-:Y:S05]  /*263c0*/  BSYNC.RECONVERGENT B1 ;  /* 0x0000000000017941 */ /* 0x000fea0003800200 */
.L_x_9313:
        /* <DEDUP_REMOVED lines=24> */
.L_x_9320:
        /* <DEDUP_REMOVED lines=13> */
.L_x_9322:
[----:B------:R-:W-:Y:S05]  /*26620*/  BSYNC.RECONVERGENT B2 ;  /* 0x0000000000027941 */ /* 0x000fea0003800200 */
.L_x_9321:
        /* <DEDUP_REMOVED lines=61> */
.L_x_9319:
[----:B------:R-:W-:Y:S05]  /*26a00*/  BSYNC.RECONVERGENT B1 ;  /* 0x0000000000017941 */ /* 0x000fea0003800200 */
.L_x_9318:
        /* <DEDUP_REMOVED lines=15> */
.L_x_9282:
        /* <DEDUP_REMOVED lines=43> */
.L_x_9323:
[----:B------:R-:W-:Y:S01]  /*26db0*/  IMAD.MOV.U32 R131, RZ, RZ, R161 ;  /* 0x000000ffff837224 */ /* 0x000fe200078e00a1 */
[----:B------:R-:W-:-:S07]  /*26dc0*/  IADD3 R160, PT, PT, R160, 0x20, RZ ;  /* 0x00000020a0a07810 */ /* 0x000fce0007ffe0ff */
.L_x_9200:
[----:B------:R-:W-:Y:S05]  /*26dd0*/  BSYNC.RECONVERGENT B0 ;  /* 0x0000000000007941 */ /* 0x000fea0003800200 */
.L_x_9199:
        /* <DEDUP_REMOVED lines=35> */
.L_x_9329:
        /* <DEDUP_REMOVED lines=13> */
.L_x_9331:
[----:B------:R-:W-:Y:S05]  /*270e0*/  BSYNC.RECONVERGENT B2 ;  /* 0x0000000000027941 */ /* 0x000fea0003800200 */
.L_x_9330:
        /* <DEDUP_REMOVED lines=52> */
[----:B------:R-:W-:-:S03]  /*27430*/  IADD3 R7, PT, PT, R52, -0x700cb87f, RZ ;  /* 0x8ff3478134077810 */ /* 0x000fc60007ffe0ff */
[----:B------:R-:W-:Y:S01]  /*27440*/  IMAD.MOV.U32 R18, RZ, RZ, R10 ;  /* 0x000000ffff127224 */ /* 0x000fe200078e000a */
[----:B------:R-:W-:Y:S01]  /*27450*/  LOP3.LUT R22, R7, R8, R11, 0x96, !PT ;  /* 0x0000000807167212 */ /* 0x000fe200078e960b */
[----:B------:R-:W-:-:S04]  /*27460*/  IMAD.WIDE.U32 R8, R4, -0x2daee0ad, RZ ;  /* 0xd2511f5304087825 */ /* 0x000fc800078e00ff */
[----:B------:R-:W-:Y:S01]  /*27470*/  VIADD R4, R53, 0x96a522ad ;  /* 0x96a522ad35047836 */ /* 0x000fe20000000000 */
[----:B------:R-:W-:Y:S01]  /*27480*/  MOV R161, R8 ;  /* 0x0000000800a17202 */ /* 0x000fe20000000f00 */
[----:B------:R-:W-:-:S03]  /*27490*/  IMAD.MOV.U32 R8, RZ, RZ, RZ ;  /* 0x000000ffff087224 */ /* 0x000fc600078e00ff */
[----:B------:R-:W-:Y:S01]  /*274a0*/  LOP3.LUT R23, R4, R12, R9, 0x96, !PT ;  /* 0x0000000c04177212 */ /* 0x000fe200078e9609 */
[----:B------:R-:W-:-:S07]  /*274b0*/  IMAD.MOV.U32 R4, RZ, RZ, R131 ;  /* 0x000000ffff047224 */ /* 0x000fce00078e0083 */
.L_x_9328:
[----:B------:R-:W-:Y:S05]  /*274c0*/  BSYNC.RECONVERGENT B1 ;  /* 0x0000000000017941 */ /* 0x000fea0003800200 */
.L_x_9327:
[----:B------:R-:W0:Y:S01]  /*274d0*/  LDC R170, c[0x0][0x404] ;  /* 0x00010100ffaa7b82 */ /* 0x000e220000000800 */
[----:B------:R-:W-:Y:S01]  /*274e0*/  HFMA2 R171, -RZ, RZ, 0.1171875, 0 ;  /* 0x2f800000ffab7431 */ /* 0x000fe200000001ff */
[----:B------:R-:W-:Y:S01]  /*274f0*/  I2FP.F32.U32 R4, R4 ;  /* 0x0000000400047245 */ /* 0x000fe20000201000 */
[----:B------:R-:W-:Y:S01]  /*27500*/  BSSY.RECONVERGENT B1, `(.L_x_9332) ;  /* 0x0000062000017945 */ /* 0x000fe20003800200 */
[----:B------:R-:W-:Y:S01]  /*27510*/  LOP3.LUT R25, R25, 0xffffffef, RZ, 0xc0, !PT ;  /* 0xffffffef19197812 */ /* 0x000fe200078ec0ff */
[----:B------:R-:W-:Y:S01]  /*27520*/  IMAD.MOV.U32 R10, RZ, RZ, 0x2 ;  /* 0x00000002ff0a7424 */ /* 0x000fe200078e00ff */
[----:B-----5:R-:W-:Y:S02]  /*27530*/  PRMT R7, R96, 0x7632, R7 ;  /* 0x0000763260077816 */ /* 0x020fe40000000007 */
[----:B------:R-:W1:Y:S01]  /*27540*/  LDC R126, c[0x0][0x408] ;  /* 0x00010200ff7e7b82 */ /* 0x000e620000000800 */
[----:B------:R-:W-:Y:S01]  /*27550*/  MOV R9, R18 ;  /* 0x0000001200097202 */ /* 0x000fe20000000f00 */
[----:B------:R-:W-:-:S05]  /*27560*/  FFMA.FTZ R4, R4, R171, 1.1641532182693481445e-10 ;  /* 0x2f00000004047423 */ /* 0x000fca00000100ab */
[----:B0-----:R-:W-:Y:S01]  /*27570*/  FSETP.GTU.FTZ.AND P2, PT, R4, R170, PT ;  /* 0x000000aa0400720b */ /* 0x001fe20003f5c000 */
[----:B------:R-:W-:-:S04]  /*27580*/  IMAD.U32 R4, R96, 0x10000, RZ ;  /* 0x0001000060047824 */ /* 0x000fc800078e00ff */
[----:B-1----:R-:W-:-:S05]  /*27590*/  FMUL.FTZ R4, R4, R126 ;  /* 0x0000007e04047220 */ /* 0x002fca0000410000 */
        /* <DEDUP_REMOVED lines=13> */
.L_x_9334:
        /* <DEDUP_REMOVED lines=13> */
.L_x_9336:
[----:B------:R-:W-:Y:S05]  /*27740*/  BSYNC.RECONVERGENT B2 ;  /* 0x0000000000027941 */ /* 0x000fea0003800200 */
.L_x_9335:
        /* <DEDUP_REMOVED lines=61> */
.L_x_9333:
[----:B------:R-:W-:Y:S05]  /*27b20*/  BSYNC.RECONVERGENT B1 ;  /* 0x0000000000017941 */ /* 0x000fea0003800200 */
.L_x_9332:
        /* <DEDUP_REMOVED lines=26> */
.L_x_9339:
        /* <DEDUP_REMOVED lines=13> */
.L_x_9341:
[----:B------:R-:W-:Y:S05]  /*27da0*/  BSYNC.RECONVERGENT B2 ;  /* 0x0000000000027941 */ /* 0x000fea0003800200 */
.L_x_9340:
        /* <DEDUP_REMOVED lines=61> */
.L_x_9338:
[----:B------:R-:W-:Y:S05]  /*28180*/  BSYNC.RECONVERGENT B1 ;  /* 0x0000000000017941 */ /* 0x000fea0003800200 */
.L_x_9337:
        /* <DEDUP_REMOVED lines=22> */
.L_x_9344:
        /* <DEDUP_REMOVED lines=13> */
.L_x_9346:
[----:B------:R-:W-:Y:S05]  /*283c0*/  BSYNC.RECONVERGENT B2 ;  /* 0x0000000000027941 */ /* 0x000fea0003800200 */
.L_x_9345:
        /* <DEDUP_REMOVED lines=55> */
[----:B------:R-:W-:Y:S01]  /*28740*/  IMAD.WIDE.U32 R8, R9, -0x2daee0ad, RZ ;  /* 0xd2511f5309087825 */ /* 0x000fe200078e00ff */
[----:B------:R-:W-:-:S03]  /*28750*/  MOV R10, R161 ;  /* 0x000000a1000a7202 */ /* 0x000fc60000000f00 */
[----:B------:R-:W-:Y:S02]  /*28760*/  VIADD R11, R53, 0x96a522ad ;  /* 0x96a522ad350b7836 */ /* 0x000fe40000000000 */
[----:B------:R-:W-:-:S03]  /*28770*/  IMAD.MOV.U32 R161, RZ, RZ, R8 ;  /* 0x000000ffffa17224 */ /* 0x000fc600078e0008 */
[----:B------:R-:W-:Y:S01]  /*28780*/  LOP3.LUT R23, R11, R12, R9, 0x96, !PT ;  /* 0x0000000c0b177212 */ /* 0x000fe200078e9609 */
[----:B------:R-:W-:-:S07]  /*28790*/  IMAD.MOV.U32 R9, RZ, RZ, RZ ;  /* 0x000000ffff097224 */ /* 0x000fce00078e00ff */
.L_x_9343:
[----:B------:R-:W-:Y:S05]  /*287a0*/  BSYNC.RECONVERGENT B1 ;  /* 0x0000000000017941 */ /* 0x000fea0003800200 */
.L_x_9342:
[----:B------:R-:W-:Y:S01]  /*287b0*/  I2FP.F32.U32 R8, R10 ;  /* 0x0000000a00087245 */ /* 0x000fe20000201000 */
[----:B------:R-:W-:Y:S04]  /*287c0*/  BSSY.RECONVERGENT B1, `(.L_x_9347) ;  /* 0x0000066000017945 */ /* 0x000fe80003800200 */
        /* <DEDUP_REMOVED lines=9> */
[----:B---3--:R-:W-:Y:S01]  /*28860*/  @P1 FADD.FTZ R38, R7, R8 ;  /* 0x0000000807261221 */ /* 0x008fe20000010000 */
[----:B------:R-:W-:Y:S01]  /*28870*/  @!P1 IMAD.MOV.U32 R38, RZ, RZ, R7 ;  /* 0x000000ffff269224 */ /* 0x000fe200078e0007 */
[----:B------:R-:W-:Y:S01]  /*28880*/  SEL R7, RZ, 0x1, P2 ;  /* 0x00000001ff077807 */ /* 0x000fe20001000000 */
[----:B------:R-:W-:Y:S01]  /*28890*/  HFMA2 R8, -RZ, RZ, 0, 1.1920928955078125e-07 ;  /* 0x00000002ff087431 */ /* 0x000fe200000001ff */
        /* <DEDUP_REMOVED lines=13> */
.L_x_9349:
        /* <DEDUP_REMOVED lines=13> */
.L_x_9351:
[----:B------:R-:W-:Y:S05]  /*28a40*/  BSYNC.RECONVERGENT B2 ;  /* 0x0000000000027941 */ /* 0x000fea0003800200 */
.L_x_9350:
        /* <DEDUP_REMOVED lines=61> */
.L_x_9348:
[----:B------:R-:W-:Y:S05]  /*28e20*/  BSYNC.RECONVERGENT B1 ;  /* 0x0000000000017941 */ /* 0x000fea0003800200 */
.L_x_9347:
        /* <DEDUP_REMOVED lines=23> */
.L_x_9354:
        /* <DEDUP_REMOVED lines=13> */
.L_x_9356:
[----:B------:R-:W-:Y:S05]  /*29070*/  BSYNC.RECONVERGENT B2 ;  /* 0x0000000000027941 */ /* 0x000fea0003800200 */
.L_x_9355:
        /* <DEDUP_REMOVED lines=61> */
.L_x_9353:
[----:B------:R-:W-:Y:S05]  /*29450*/  BSYNC.RECONVERGENT B1 ;  /* 0x0000000000017941 */ /* 0x000fea0003800200 */
.L_x_9352:
        /* <DEDUP_REMOVED lines=11> */
[----:B------:R-:W-:Y:S01]  /*29510*/  PRMT R12, R8, 0x7610, R12 ;  /* 0x00007610080c7816 */ /* 0x000fe2000000000c */
[----:B------:R-:W-:Y:S02]  /*29520*/  IMAD.MOV.U32 R8, RZ, RZ, 0x2 ;  /* 0x00000002ff087424 */ /* 0x000fe400078e00ff */
        /* <DEDUP_REMOVED lines=13> */
.L_x_9359:
        /* <DEDUP_REMOVED lines=13> */
.L_x_9361:
[----:B------:R-:W-:Y:S05]  /*296d0*/  BSYNC.RECONVERGENT B2 ;  /* 0x0000000000027941 */ /* 0x000fea0003800200 */
.L_x_9360:
        /* <DEDUP_REMOVED lines=61> */
.L_x_9358:
[----:B------:R-:W-:Y:S05]  /*29ab0*/  BSYNC.RECONVERGENT B1 ;  /* 0x0000000000017941 */ /* 0x000fea0003800200 */
.L_x_9357:
[----:B------:R-:W-:Y:S01]  /*29ac0*/  I2FP.F32.U32 R9, R9 ;  /* 0x0000000900097245 */ /* 0x000fe20000201000 */
[----:B------:R-:W-:Y:S01]  /*29ad0*/  BSSY.RECONVERGENT B1, `(.L_x_9362) ;  /* 0x0000060000017945 */ /* 0x000fe20003800200 */
[----:B------:R-:W-:Y:S01]  /*29ae0*/  LOP3.LUT R25, R25, 0xfffffffd, RZ, 0xc0, !PT ;  /* 0xfffffffd19197812 */ /* 0x000fe200078ec0ff */
[----:B------:R-:W-:Y:S02]  /*29af0*/  IMAD.MOV.U32 R10, RZ, RZ, 0x2 ;  /* 0x00000002ff0a7424 */ /* 0x000fe400078e00ff */
[----:B------:R-:W-:-:S05]  /*29b00*/  FFMA.FTZ R9, R9, R171, 1.1641532182693481445e-10 ;  /* 0x2f00000009097423 */ /* 0x000fca00000100ab */
[----:B------:R-:W-:Y:S01]  /*29b10*/  FSETP.GTU.FTZ.AND P2, PT, R9, R170, PT ;  /* 0x000000aa0900720b */ /* 0x000fe20003f5c000 */
[----:B------:R-:W-:-:S04]  /*29b20*/  IMAD.U32 R9, R21, 0x10000, RZ ;  /* 0x0001000015097824 */ /* 0x000fc800078e00ff */
[----:B------:R-:W-:-:S05]  /*29b30*/  FMUL.FTZ R9, R9, R126 ;  /* 0x0000007e09097220 */ /* 0x000fca0000410000 */
[----:B------:R-:W-:Y:S02]  /*29b40*/  FSEL R21, R9, RZ, !P2 ;  /* 0x000000ff09157208 */ /* 0x000fe40005000000 */
[----:B------:R-:W-:Y:S02]  /*29b50*/  PLOP3.LUT P2, PT, P2, PT, PT, 0x8, 0x80 ;  /* 0x000000000080781c */ /* 0x000fe4000174e170 */
[----:B------:R-:W-:-:S11]  /*29b60*/  MOV R9, R18 ;  /* 0x0000001200097202 */ /* 0x000fd60000000f00 */
        /* <DEDUP_REMOVED lines=11> */
.L_x_9364:
        /* <DEDUP_REMOVED lines=13> */
.L_x_9366:
[----:B------:R-:W-:Y:S05]  /*29cf0*/  BSYNC.RECONVERGENT B2 ;  /* 0x0000000000027941 */ /* 0x000fea0003800200 */
.L_x_9365:
        /* <DEDUP_REMOVED lines=61> */
.L_x_9363:
[----:B------:R-:W-:Y:S05]  /*2a0d0*/  BSYNC.RECONVERGENT B1 ;  /* 0x0000000000017941 */ /* 0x000fea0003800200 */
.L_x_9362:
[----:B------:R-:W-:Y:S01]  /*2a0e0*/  I2FP.F32.U32 R8, R9 ;  /* 0x0000000900087245 */ /* 0x000fe20000201000 */
[----:B------:R-:W-:Y:S01]  /*2a0f0*/  BSSY.RECONVERGENT B1, `(.L_x_9367) ;  /* 0x0000065000017945 */ /* 0x000fe20003800200 */
[----:B------:R-:W-:-:S03]  /*2a100*/  @P1 PRMT R9, R57, 0x7632, R9 ;  /* 0x0000763239091816 */ /* 0x000fc60000000009 */
[----:B------:R-:W-:Y:S02]  /*2a110*/  FFMA.FTZ R8, R8, R171, 1.1641532182693481445e-10 ;  /* 0x2f00000008087423 */ /* 0x000fe400000100ab */
[----:B------:R-:W-:-:S03]  /*2a120*/  @P1 IMAD.U32 R9, R9, 0x10000, RZ ;  /* 0x0001000009091824 */ /* 0x000fc600078e00ff */
        /* <DEDUP_REMOVED lines=22> */
.L_x_9369:
        /* <DEDUP_REMOVED lines=13> */
.L_x_9371:
[----:B------:R-:W-:Y:S05]  /*2a360*/  BSYNC.RECONVERGENT B2 ;  /* 0x0000000000027941 */ /* 0x000fea0003800200 */
.L_x_9370:
[----:B------:R-:W-:Y:S01]  /*2a370*/  LOP3.LUT R18, R17, R163, R53, 0x96, !PT ;  /* 0x000000a311127212 */ /* 0x000fe200078e9635 */
[----:B------:R-:W-:-:S04]  /*2a380*/  IMAD.WIDE.U32 R8, R24, -0x326172a9, RZ ;  /* 0xcd9e8d5718087825 */ /* 0x000fc800078e00ff */
[----:B------:R-:W-:Y:S01]  /*2a390*/  VIADD R10, R52, 0x9e3779b9 ;  /* 0x9e3779b9340a7836 */ /* 0x000fe20000000000 */
[----:B------:R-:W-:Y:S01]  /*2a3a0*/  LOP3.LUT R9, R19, R9, R52, 0x96, !PT ;  /* 0x0000000913097212 */ /* 0x000fe200078e9634 */
[----:B------:R-:W-:Y:S01]  /*2a3b0*/  IMAD.WIDE.U32 R22, R18, -0x326172a9, RZ ;  /* 0xcd9e8d5712167825 */ /* 0x000fe200078e00ff */
[----:B------:R-:W-:-:S04]  /*2a3c0*/  IADD3 R18, PT, PT, R53, -0x4498517b, RZ ;  /* 0xbb67ae8535127810 */ /* 0x000fc80007ffe0ff */
        /* <DEDUP_REMOVED lines=32> */
[----:B------:R-:W-:Y:S02]  /*2a5d0*/  LOP3.LUT R10, R10, R162, R9, 0x96, !PT ;  /* 0x000000a20a0a7212 */ /* 0x000fe400078e9609 */
[----:B------:R-:W-:-:S03]  /*2a5e0*/  IADD3 R9, PT, PT, R53, 0x1fd5c5a3, RZ ;  /* 0x1fd5c5a335097810 */ /* 0x000fc60007ffe0ff */
[----:B------:R-:W-:-:S04]  /*2a5f0*/  IMAD.WIDE.U32 R162, R10, -0x326172a9, RZ ;  /* 0xcd9e8d570aa27825 */ /* 0x000fc800078e00ff */
[----:B------:R-:W-:-:S05]  /*2a600*/  VIADD R10, R52, 0x5384540f ;  /* 0x5384540f340a7836 */ /* 0x000fca0000000000 */
[----:B------:R-:W-:Y:S01]  /*2a610*/  LOP3.LUT R10, R10, R22, R163, 0x96, !PT ;  /* 0x000000160a0a7212 */ /* 0x000fe200078e96a3 */
[----:B------:R-:W-:-:S04]  /*2a620*/  IMAD.WIDE.U32 R22, R18, -0x2daee0ad, RZ ;  /* 0xd2511f5312167825 */ /* 0x000fc800078e00ff */
        /* <DEDUP_REMOVED lines=17> */
.L_x_9368:
[----:B------:R-:W-:Y:S05]  /*2a740*/  BSYNC.RECONVERGENT B1 ;  /* 0x0000000000017941 */ /* 0x000fea0003800200 */
.L_x_9367:
        /* <DEDUP_REMOVED lines=21> */
.L_x_9374:
        /* <DEDUP_REMOVED lines=13> */
.L_x_9376:
[----:B------:R-:W-:Y:S05]  /*2a970*/  BSYNC.RECONVERGENT B2 ;  /* 0x0000000000027941 */ /* 0x000fea0003800200 */
.L_x_9375:
[----:B------:R-:W-:Y:S01]  /*2a980*/  LOP3.LUT R22, R17, R163, R53, 0x96, !PT ;  /* 0x000000a311167212 */ /* 0x000fe200078e9635 */
[----:B------:R-:W-:-:S04]  /*2a990*/  IMAD.WIDE.U32 R8, R24, -0x326172a9, RZ ;  /* 0xcd9e8d5718087825 */ /* 0x000fc800078e00ff */
[----:B------:R-:W-:Y:S01]  /*2a9a0*/  VIADD R18, R52, 0x9e3779b9 ;  /* 0x9e3779b934127836 */ /* 0x000fe20000000000 */
[----:B------:R-:W-:Y:S01]  /*2a9b0*/  LOP3.LUT R9, R19, R9, R52, 0x96, !PT ;  /* 0x0000000913097212 */ /* 0x000fe200078e9634 */
[----:B------:R-:W-:-:S04]  /*2a9c0*/  IMAD.WIDE.U32 R22, R22, -0x326172a9, RZ ;  /* 0xcd9e8d5716167825 */ /* 0x000fc800078e00ff */
[----:B------:R-:W-:Y:S01]  /*2a9d0*/  IMAD.MOV.U32 R113, RZ, RZ, RZ ;  /* 0x000000ffff717224 */ /* 0x000fe200078e00ff */
        /* <DEDUP_REMOVED lines=54> */
[----:B------:R-:W-:-:S07]  /*2ad40*/  IMAD.MOV.U32 R161, RZ, RZ, R8 ;  /* 0x000000ffffa17224 */ /* 0x000fce00078e0008 */
.L_x_9373:
[----:B------:R-:W-:Y:S05]  /*2ad50*/  BSYNC.RECONVERGENT B1 ;  /* 0x0000000000017941 */ /* 0x000fea0003800200 */
.L_x_9372:
        /* <DEDUP_REMOVED lines=13> */
[----:B------:R-:W-:Y:S01]  /*2ae30*/  PRMT R10, R8, 0x7610, R10 ;  /* 0x00007610080a7816 */ /* 0x000fe2000000000a */
        /* <DEDUP_REMOVED lines=12> */
.L_x_9379:
        /* <DEDUP_REMOVED lines=13> */
.L_x_9381:
[----:B------:R-:W-:Y:S05]  /*2afd0*/  BSYNC.RECONVERGENT B2 ;  /* 0x0000000000027941 */ /* 0x000fea0003800200 */
.L_x_9380:
        /* <DEDUP_REMOVED lines=61> */
.L_x_9378:
[----:B------:R-:W-:Y:S05]  /*2b3b0*/  BSYNC.RECONVERGENT B1 ;  /* 0x0000000000017941 */ /* 0x000fea0003800200 */
.L_x_9377:
[----:B------:R-:W-:Y:S01]  /*2b3c0*/  I2FP.F32.U32 R9, R9 ;  /* 0x0000000900097245 */ /* 0x000fe20000201000 */
[----:B------:R-:W-:Y:S01]  /*2b3d0*/  BSSY.RECONVERGENT B1, `(.L_x_9382) ;  /* 0x000005e000017945 */ /* 0x000fe20003800200 */
[----:B------:R-:W-:Y:S01]  /*2b3e0*/  ISETP.NE.AND P4, PT, R8, 0x1, PT ;  /* 0x000000010800780c */ /* 0x000fe20003f85270 */
[----:B------:R-:W-:Y:S02]  /*2b3f0*/  HFMA2 R163, -RZ, RZ, 0, 1.1920928955078125e-07 ;  /* 0x00000002ffa37431 */ /* 0x000fe400000001ff */
[----:B------:R-:W-:-:S05]  /*2b400*/  FFMA.FTZ R9, R9, R171, 1.1641532182693481445e-10 ;  /* 0x2f00000009097423 */ /* 0x000fca00000100ab */
[----:B------:R-:W-:Y:S01]  /*2b410*/  FSETP.GTU.FTZ.AND P3, PT, R9, R170, PT ;  /* 0x000000aa0900720b */ /* 0x000fe20003f7c000 */
[----:B------:R-:W-:-:S04]  /*2b420*/  IMAD.U32 R9, R21, 0x10000, RZ ;  /* 0x0001000015097824 */ /* 0x000fc800078e00ff */
        /* <DEDUP_REMOVED lines=13> */
.L_x_9384:
        /* <DEDUP_REMOVED lines=13> */
.L_x_9386:
[----:B------:R-:W-:Y:S05]  /*2b5d0*/  BSYNC.RECONVERGENT B2 ;  /* 0x0000000000027941 */ /* 0x000fea0003800200 */
.L_x_9385:
        /* <DEDUP_REMOVED lines=55> */
[----:B------:R-:W-:-:S03]  /*2b950*/  IADD3 R18, PT, PT, R53, -0x695add53, RZ ;  /* 0x96a522ad35127810 */ /* 0x000fc60007ffe0ff */
[----:B------:R-:W-:Y:S01]  /*2b960*/  IMAD.MOV.U32 R163, RZ, RZ, RZ ;  /* 0x000000ffffa37224 */ /* 0x000fe200078e00ff */
[----:B------:R-:W-:Y:S01]  /*2b970*/  LOP3.LUT R23, R18, R164, R9, 0x96, !PT ;  /* 0x000000a412177212 */ /* 0x000fe200078e9609 */
[----:B------:R-:W-:Y:S01]  /*2b980*/  IMAD.MOV.U32 R9, RZ, RZ, R161 ;  /* 0x000000ffff097224 */ /* 0x000fe200078e00a1 */
[----:B------:R-:W-:Y:S01]  /*2b990*/  MOV R161, R8 ;  /* 0x0000000800a17202 */ /* 0x000fe20000000f00 */
[----:B------:R-:W-:-:S07]  /*2b9a0*/  IMAD.MOV.U32 R18, RZ, RZ, R162 ;  /* 0x000000ffff127224 */ /* 0x000fce00078e00a2 */
.L_x_9383:
[----:B------:R-:W-:Y:S05]  /*2b9b0*/  BSYNC.RECONVERGENT B1 ;  /* 0x0000000000017941 */ /* 0x000fea0003800200 */
.L_x_9382:
        /* <DEDUP_REMOVED lines=27> */
.L_x_9389:
        /* <DEDUP_REMOVED lines=13> */
.L_x_9391:
[----:B------:R-:W-:Y:S05]  /*2bc40*/  BSYNC.RECONVERGENT B2 ;  /* 0x0000000000027941 */ /* 0x000fea0003800200 */
.L_x_9390:
        /* <DEDUP_REMOVED lines=57> */
[----:B------:R-:W-:Y:S01]  /*2bfe0*/  IMAD.MOV.U32 R8, RZ, RZ, R161 ;  /* 0x000000ffff087224 */ /* 0x000fe200078e00a1 */
[----:B------:R-:W-:Y:S01]  /*2bff0*/  LOP3.LUT R22, R18, R22, R167, 0x96, !PT ;  /* 0x0000001612167212 */ /* 0x000fe200078e96a7 */
[----:B------:R-:W-:Y:S01]  /*2c000*/  IMAD.MOV.U32 R161, RZ, RZ, R164 ;  /* 0x000000ffffa17224 */ /* 0x000fe200078e00a4 */
[----:B------:R-:W-:-:S07]  /*2c010*/  MOV R18, R166 ;  /* 0x000000a600127202 */ /* 0x000fce0000000f00 */
.L_x_9388:
[----:B------:R-:W-:Y:S05]  /*2c020*/  BSYNC.RECONVERGENT B1 ;  /* 0x0000000000017941 */ /* 0x000fea0003800200 */
.L_x_9387:
        /* <DEDUP_REMOVED lines=21> */
.L_x_9394:
        /* <DEDUP_REMOVED lines=13> */
.L_x_9396:
[----:B------:R-:W-:Y:S05]  /*2c250*/  BSYNC.RECONVERGENT B2 ;  /* 0x0000000000027941 */ /* 0x000fea0003800200 */
.L_x_9395:
        /* <DEDUP_REMOVED lines=59> */
[----:B------:R-:W-:Y:S01]  /*2c610*/  HFMA2 R165, -RZ, RZ, 0, 0 ;  /* 0x00000000ffa57431 */ /* 0x000fe200000001ff */
[----:B------:R-:W-:-:S07]  /*2c620*/  MOV R18, R166 ;  /* 0x000000a600127202 */ /* 0x000fce0000000f00 */
.L_x_9393:
[----:B------:R-:W-:Y:S05]  /*2c630*/  BSYNC.RECONVERGENT B1 ;  /* 0x0000000000017941 */ /* 0x000fea0003800200 */
.L_x_9392:
[----:B------:R-:W-:Y:S01]  /*2c640*/  I2FP.F32.U32 R99, R99 ;  /* 0x0000006300637245 */ /* 0x000fe20000201000 */
[----:B------:R-:W-:Y:S01]  /*2c650*/  IMAD.U32 R114, R63, 0x10000, RZ ;  /* 0x000100003f727824 */ /* 0x000fe200078e00ff */
[----:B------:R-:W-:Y:S01]  /*2c660*/  BSSY.RECONVERGENT B1, `(.L_x_9397) ;  /* 0x0000063000017945 */ /* 0x000fe20003800200 */
[----:B------:R-:W-:Y:S02]  /*2c670*/  IMAD.MOV.U32 R164, RZ, RZ, 0x2 ;  /* 0x00000002ffa47424 */ /* 0x000fe400078e00ff */
        /* <DEDUP_REMOVED lines=11> */
[----:B------:R-:W-:Y:S02]  /*2c730*/  PRMT R8, R99, 0x7610, R8 ;  /* 0x0000761063087816 */ /* 0x000fe40000000008 */
        /* <DEDUP_REMOVED lines=10> */
.L_x_9399:
        /* <DEDUP_REMOVED lines=13> */
.L_x_9401:
[----:B------:R-:W-:Y:S05]  /*2c8b0*/  BSYNC.RECONVERGENT B2 ;  /* 0x0000000000027941 */ /* 0x000fea0003800200 */
.L_x_9400:
        /* <DEDUP_REMOVED lines=57> */
[----:B------:R-:W-:Y:S02]  /*2cc50*/  IMAD.MOV.U32 R161, RZ, RZ, R164 ;  /* 0x000000ffffa17224 */ /* 0x000fe400078e00a4 */
[----:B------:R-:W-:Y:S01]  /*2cc60*/  IMAD.MOV.U32 R164, RZ, RZ, RZ ;  /* 0x000000ffffa47224 */ /* 0x000fe200078e00ff */
[----:B------:R-:W-:Y:S01]  /*2cc70*/  LOP3.LUT R23, R18, R168, R165, 0x96, !PT ;  /* 0x000000a812177212 */ /* 0x000fe200078e96a5 */
[----:B------:R-:W-:-:S07]  /*2cc80*/  IMAD.MOV.U32 R18, RZ, RZ, R166 ;  /* 0x000000ffff127224 */ /* 0x000fce00078e00a6 */
.L_x_9398:
[----:B------:R-:W-:Y:S05]  /*2cc90*/  BSYNC.RECONVERGENT B1 ;  /* 0x0000000000017941 */ /* 0x000fea0003800200 */
.L_x_9397:
[----:B------:R-:W-:Y:S01]  /*2cca0*/  I2FP.F32.U32 R163, R163 ;  /* 0x000000a300a37245 */ /* 0x000fe20000201000 */
[----:B------:R-:W-:Y:S01]  /*2ccb0*/  BSSY.RECONVERGENT B1, `(.L_x_9402) ;  /* 0x0000061000017945 */ /* 0x000fe20003800200 */
[----:B------:R-:W-:Y:S01]  /*2ccc0*/  ISETP.NE.AND P6, PT, R164, 0x1, PT ;  /* 0x00000001a400780c */ /* 0x000fe20003fc5270 */
[----:B------:R-:W-:Y:S01]  /*2ccd0*/  IMAD.MOV.U32 R165, RZ, RZ, R18 ;  /* 0x000000ffffa57224 */ /* 0x000fe200078e0012 */
[----:B------:R-:W-:Y:S01]  /*2cce0*/  SHF.L.U32 R21, R21, 0x10, RZ ;  /* 0x0000001015157819 */ /* 0x000fe200000006ff */
[----:B------:R-:W-:-:S04]  /*2ccf0*/  FFMA.FTZ R163, R163, R171, 1.1641532182693481445e-10 ;  /* 0x2f000000a3a37423 */ /* 0x000fc800000100ab */
[----:B------:R-:W-:Y:S01]  /*2cd00*/  FMUL.FTZ R21, R21, R126 ;  /* 0x0000007e15157220 */ /* 0x000fe20000410000 */
        /* <DEDUP_REMOVED lines=13> */
.L_x_9404:
        /* <DEDUP_REMOVED lines=16> */
.L_x_9406:
[----:B------:R-:W-:Y:S05]  /*2cee0*/  BSYNC.RECONVERGENT B2 ;  /* 0x0000000000027941 */ /* 0x000fea0003800200 */
.L_x_9405:
        /* <DEDUP_REMOVED lines=61> */
.L_x_9403:
[----:B------:R-:W-:Y:S05]  /*2d2c0*/  BSYNC.RECONVERGENT B1 ;  /* 0x0000000000017941 */ /* 0x000fea0003800200 */
.L_x_9402:
        /* <DEDUP_REMOVED lines=16> */
[----:B------:R-:W-:-:S05]  /*2d3d0*/  @!P1 IMAD.MOV.U32 R126, RZ, RZ, R163 ;  /* 0x000000ffff7e9224 */ /* 0x000fca00078e00a3 */
[----:B------:R-:W-:-:S04]  /*2d3e0*/  F2FP.BF16.F32.PACK_AB R163, RZ, R126 ;  /* 0x0000007effa3723e */ /* 0x000fc800000010ff */
[----:B------:R-:W-:Y:S01]  /*2d3f0*/  PRMT R99, R99, 0x5410, R163 ;  /* 0x0000541063637816 */ /* 0x000fe200000000a3 */
[----:B------:R-:W-:Y:S06]  /*2d400*/  BRA `(.L_x_9407) ;  /* 0x0000003000c87947 */ /* 0x000fec0003800000 */
.L_x_9326:
[----:B------:R-:W-:Y:S01]  /*2d410*/  ISETP.NE.AND P2, PT, R21, 0x1, PT ;  /* 0x000000011500780c */ /* 0x000fe20003f45270 */
[----:B------:R-:W-:Y:S01]  /*2d420*/  BSSY.RECONVERGENT B1, `(.L_x_9408) ;  /* 0x000005a000017945 */ /* 0x000fe20003800200 */
[----:B---3--:R-:W-:Y:S02]  /*2d430*/  HFMA2 R38, -RZ, RZ, 0, 1.1920928955078125e-07 ;  /* 0x00000002ff267431 */ /* 0x008fe400000001ff */
        /* <DEDUP_REMOVED lines=8> */
[----:B------:R-:W-:Y:S01]  /*2d4c0*/  @!P2 MOV R161, R131 ;  /* 0x0000008300a1a202 */ /* 0x000fe20000000f00 */
[----:B------:R-:W-:Y:S02]  /*2d4d0*/  @P2 VIADD R38, R21, 0x1 ;  /* 0x0000000115262836 */ /* 0x000fe40000000000 */
[----:B------:R-:W-:Y:S02]  /*2d4e0*/  @P2 IMAD.MOV.U32 R4, RZ, RZ, R22 ;  /* 0x000000ffff042224 */ /* 0x000fe400078e0016 */
[----:B------:R-:W-:Y:S01]  /*2d4f0*/  @P2 IMAD.MOV.U32 R161, RZ, RZ, R131 ;  /* 0x000000ffffa12224 */ /* 0x000fe200078e0083 */
[----:B------:R-:W-:Y:S06]  /*2d500*/  BRA `(.L_x_9409) ;  /* 0x00000004002c7947 */ /* 0x000fec0003800000 */
.L_x_9410:
        /* <DEDUP_REMOVED lines=13> */
.L_x_9412:
[----:B------:R-:W-:Y:S05]  /*2d5e0*/  BSYNC.RECONVERGENT B2 ;  /* 0x0000000000027941 */ /* 0x000fea0003800200 */
.L_x_9411:
        /* <DEDUP_REMOVED lines=61> */
.L_x_9409:
[----:B------:R-:W-:Y:S05]  /*2d9c0*/  BSYNC.RECONVERGENT B1 ;  /* 0x0000000000017941 */ /* 0x000fea0003800200 */
.L_x_9408:
[----:B------:R-:W0:Y:S01]  /*2d9d0*/  LDC R171, c[0x0][0x404] ;  /* 0x00010100ffab7b82 */ /* 0x000e220000000800 */
[----:B------:R-:W-:Y:S01]  /*2d9e0*/  I2FP.F32.U32 R4, R4 ;  /* 0x0000000400047245 */ /* 0x000fe20000201000 */
[----:B------:R-:W-:Y:S01]  /*2d9f0*/  IMAD.MOV.U32 R208, RZ, RZ, 0x2f800000 ;  /* 0x2f800000ffd07424 */ /* 0x000fe200078e00ff */
[----:B-----5:R-:W-:Y:S01]  /*2da00*/  SHF.L.U32 R21, R96, 0x10, RZ ;  /* 0x0000001060157819 */ /* 0x020fe200000006ff */
[----:B------:R-:W-:Y:S01]  /*2da10*/  BSSY.RECONVERGENT B1, `(.L_x_9413) ;  /* 0x0000064000017945 */ /* 0x000fe20003800200 */
[----:B------:R-:W-:Y:S01]  /*2da20*/  LOP3.LUT R25, R25, 0xffffffef, RZ, 0xc0, !PT ;  /* 0xffffffef19197812 */ /* 0x000fe200078ec0ff */
[----:B------:R-:W-:Y:S01]  /*2da30*/  FFMA.FTZ R4, R4, R208, 1.1641532182693481445e-10 ;  /* 0x2f00000004047423 */ /* 0x000fe200000100d0 */
[----:B------:R-:W-:Y:S01]  /*2da40*/  IMAD.MOV.U32 R37, RZ, RZ, 0x2 ;  /* 0x00000002ff257424 */ /* 0x000fe200078e00ff */
[----:B------:R-:W1:Y:S01]  /*2da50*/  LDC R170, c[0x0][0x408] ;  /* 0x00010200ffaa7b82 */ /* 0x000e620000000800 */
[----:B------:R-:W-:Y:S02]  /*2da60*/  MOV R51, R18 ;  /* 0x0000001200337202 */ /* 0x000fe40000000f00 */
        /* <DEDUP_REMOVED lines=19> */
.L_x_9415:
        /* <DEDUP_REMOVED lines=13> */
.L_x_9417:
[----:B------:R-:W-:Y:S05]  /*2dc70*/  BSYNC.RECONVERGENT B2 ;  /* 0x0000000000027941 */ /* 0x000fea0003800200 */
.L_x_9416:
[----:B------:R-:W-:Y:S01]  /*2dc80*/  LOP3.LUT R18, R17, R165, R53, 0x96, !PT ;  /* 0x000000a511127212 */ /* 0x000fe200078e9635 */
[----:B------:R-:W-:Y:S01]  /*2dc90*/  IMAD.WIDE.U32 R22, R24, -0x326172a9, RZ ;  /* 0xcd9e8d5718167825 */ /* 0x000fe200078e00ff */
[----:B------:R-:W-:-:S03]  /*2dca0*/  IADD3 R37, PT, PT, R52, -0x61c88647, RZ ;  /* 0x9e3779b934257810 */ /* 0x000fc60007ffe0ff */
[----:B------:R-:W-:Y:S01]  /*2dcb0*/  IMAD.WIDE.U32 R162, R18, -0x326172a9, RZ ;  /* 0xcd9e8d5712a27825 */ /* 0x000fe200078e00ff */
[----:B------:R-:W-:-:S03]  /*2dcc0*/  LOP3.LUT R18, R19, R23, R52, 0x96, !PT ;  /* 0x0000001713127212 */ /* 0x000fc600078e9634 */
[----:B------:R-:W-:Y:S01]  /*2dcd0*/  IMAD.MOV.U32 R51, RZ, RZ, R161 ;  /* 0x000000ffff337224 */ /* 0x000fe200078e00a1 */
        /* <DEDUP_REMOVED lines=39> */
[----:B------:R-:W-:-:S04]  /*2df50*/  IMAD.WIDE.U32 R166, R37, -0x2daee0ad, RZ ;  /* 0xd2511f5325a67825 */ /* 0x000fc800078e00ff */
[----:B------:R-:W-:Y:S01]  /*2df60*/  HFMA2 R37, -RZ, RZ, 0, 0 ;  /* 0x00000000ff257431 */ /* 0x000fe200000001ff */
[----:B------:R-:W-:-:S05]  /*2df70*/  LOP3.LUT R18, R18, R22, R163, 0x96, !PT ;  /* 0x0000001612127212 */ /* 0x000fca00078e96a3 */
        /* <DEDUP_REMOVED lines=13> */
.L_x_9414:
[----:B------:R-:W-:Y:S05]  /*2e050*/  BSYNC.RECONVERGENT B1 ;  /* 0x0000000000017941 */ /* 0x000fea0003800200 */
.L_x_9413:
        /* <DEDUP_REMOVED lines=26> */
.L_x_9420:
        /* <DEDUP_REMOVED lines=13> */
.L_x_9422:
[----:B------:R-:W-:Y:S05]  /*2e2d0*/  BSYNC.RECONVERGENT B2 ;  /* 0x0000000000027941 */ /* 0x000fea0003800200 */
.L_x_9421:
        /* <DEDUP_REMOVED lines=61> */
.L_x_9419:
[----:B------:R-:W-:Y:S05]  /*2e6b0*/  BSYNC.RECONVERGENT B1 ;  /* 0x0000000000017941 */ /* 0x000fea0003800200 */
.L_x_9418:
        /* <DEDUP_REMOVED lines=26> */
.L_x_9425:
        /* <DEDUP_REMOVED lines=13> */
.L_x_9427:
[----:B------:R-:W-:Y:S05]  /*2e930*/  BSYNC.RECONVERGENT B2 ;  /* 0x0000000000027941 */ /* 0x000fea0003800200 */
.L_x_9426:
        /* <DEDUP_REMOVED lines=61> */
.L_x_9424:
[----:B------:R-:W-:Y:S05]  /*2ed10*/  BSYNC.RECONVERGENT B1 ;  /* 0x0000000000017941 */ /* 0x000fea0003800200 */
.L_x_9423:
[----:B------:R-:W-:Y:S01]  /*2ed20*/  I2FP.F32.U32 R51, R51 ;  /* 0x0000003300337245 */ /* 0x000fe20000201000 */
[----:B------:R-:W-:Y:S01]  /*2ed30*/  BSSY.RECONVERGENT B1, `(.L_x_9428) ;  /* 0x0000064000017945 */ /* 0x000fe20003800200 */
[----:B------:R-:W-:Y:S01]  /*2ed40*/  SHF.L.U32 R21, R21, 0x10, RZ ;  /* 0x0000001015157819 */ /* 0x000fe200000006ff */
[----:B------:R-:W-:Y:S01]  /*2ed50*/  IMAD.MOV.U32 R126, RZ, RZ, 0x2 ;  /* 0x00000002ff7e7424 */ /* 0x000fe200078e00ff */
[----:B------:R-:W-:Y:S01]  /*2ed60*/  LOP3.LUT R25, R25, 0xfffffffd, RZ, 0xc0, !PT ;  /* 0xfffffffd19197812 */ /* 0x000fe200078ec0ff */
        /* <DEDUP_REMOVED lines=21> */
.L_x_9430:
        /* <DEDUP_REMOVED lines=13> */
.L_x_9432:
[----:B------:R-:W-:Y:S05]  /*2ef90*/  BSYNC.RECONVERGENT B2 ;  /* 0x0000000000027941 */ /* 0x000fea0003800200 */
.L_x_9431:
        /* <DEDUP_REMOVED lines=61> */
.L_x_9429:
[----:B------:R-:W-:Y:S05]  /*2f370*/  BSYNC.RECONVERGENT B1 ;  /* 0x0000000000017941 */ /* 0x000fea0003800200 */
.L_x_9428:
        /* <DEDUP_REMOVED lines=24> */
.L_x_9435:
        /* <DEDUP_REMOVED lines=13> */
.L_x_9437:
[----:B------:R-:W-:Y:S05]  /*2f5d0*/  BSYNC.RECONVERGENT B2 ;  /* 0x0000000000027941 */ /* 0x000fea0003800200 */
.L_x_9436:
        /* <DEDUP_REMOVED lines=61> */
.L_x_9434:
[----:B------:R-:W-:Y:S05]  /*2f9b0*/  BSYNC.RECONVERGENT B1 ;  /* 0x0000000000017941 */ /* 0x000fea0003800200 */
.L_x_9433:
        /* <DEDUP_REMOVED lines=24> */
.L_x_9440:
        /* <DEDUP_REMOVED lines=13> */
.L_x_9442:
[----:B------:R-:W-:Y:S05]  /*2fc10*/  BSYNC.RECONVERGENT B2 ;  /* 0x0000000000027941 */ /* 0x000fea0003800200 */
.L_x_9441:
        /* <DEDUP_REMOVED lines=61> */
.L_x_9439:
[----:B------:R-:W-:Y:S05]  /*2fff0*/  BSYNC.RECONVERGENT B1 ;  /* 0x0000000000017941 */ /* 0x000fea0003800200 */
.L_x_9438:
        /* <DEDUP_REMOVED lines=24> */
.L_x_9445:
        /* <DEDUP_REMOVED lines=13> */
.L_x_9447:
[----:B------:R-:W-:Y:S05]  /*30250*/  BSYNC.RECONVERGENT B2 ;  /* 0x0000000000027941 */ /* 0x000fea0003800200 */
.L_x_9446:
        /* <DEDUP_REMOVED lines=61> */
.L_x_9444:
[----:B------:R-:W-:Y:S05]  /*30630*/  BSYNC.RECONVERGENT B1 ;  /* 0x0000000000017941 */ /* 0x000fea0003800200 */
.L_x_9443:
        /* <DEDUP_REMOVED lines=15> */
.L_x_9407:
        /* <DEDUP_REMOVED lines=43> */
.L_x_9448:
[----:B------:R-:W-:Y:S02]  /*309e0*/  IMAD.MOV.U32 R131, RZ, RZ, R161 ;  /* 0x000000ffff837224 */ /* 0x000fe400078e00a1 */
[----:B------:R-:W-:-:S07]  /*309f0*/  VIADD R160, R160, 0x20 ;  /* 0x00000020a0a07836 */ /* 0x000fce0000000000 */
.L_x_9325:
[----:B------:R-:W-:Y:S05]  /*30a00*/  BSYNC.RECONVERGENT B0 ;  /* 0x0000000000007941 */ /* 0x000fea0003800200 */
.L_x_9324:
        /* <DEDUP_REMOVED lines=35> */
.L_x_9454:
        /* <DEDUP_REMOVED lines=13> */
.L_x_9456:
[----:B------:R-:W-:Y:S05]  /*30d10*/  BSYNC.RECONVERGENT B2 ;  /* 0x0000000000027941 */ /* 0x000fea0003800200 */
.L_x_9455:
        /* <DEDUP_REMOVED lines=52> */
[----:B------:R-:W-:Y:S02]  /*31060*/  VIADD R7, R52, 0x8ff34781 ;  /* 0x8ff3478134077836 */ /* 0x000fe40000000000 */
[----:B------:R-:W-:-:S03]  /*31070*/  IMAD.MOV.U32 R18, RZ, RZ, R10 ;  /* 0x000000ffff127224 */ /* 0x000fc600078e000a */
[----:B------:R-:W-:Y:S01]  /*31080*/  LOP3.LUT R22, R7, R8, R11, 0x96, !PT ;  /* 0x0000000807167212 */ /* 0x000fe200078e960b */
[----:B------:R-:W-:Y:S01]  /*31090*/  IMAD.WIDE.U32 R8, R3, -0x2daee0ad, RZ ;  /* 0xd2511f5303087825 */ /* 0x000fe200078e00ff */
[----:B------:R-:W-:-:S03]  /*310a0*/  IADD3 R3, PT, PT, R53, -0x695add53, RZ ;  /* 0x96a522ad35037810 */ /* 0x000fc60007ffe0ff */
[----:B------:R-:W-:Y:S01]  /*310b0*/  IMAD.MOV.U32 R161, RZ, RZ, R8 ;  /* 0x000000ffffa17224 */ /* 0x000fe200078e0008 */
[----:B------:R-:W-:Y:S01]  /*310c0*/  LOP3.LUT R23, R3, R12, R9, 0x96, !PT ;  /* 0x0000000c03177212 */ /* 0x000fe200078e9609 */
[----:B------:R-:W-:Y:S01]  /*310d0*/  IMAD.MOV.U32 R8, RZ, RZ, RZ ;  /* 0x000000ffff087224 */ /* 0x000fe200078e00ff */
[----:B------:R-:W-:-:S07]  /*310e0*/  MOV R3, R131 ;  /* 0x0000008300037202 */ /* 0x000fce0000000f00 */
.L_x_9453:
[----:B------:R-:W-:Y:S05]  /*310f0*/  BSYNC.RECONVERGENT B1 ;  /* 0x0000000000017941 */ /* 0x000fea0003800200 */
.L_x_9452:
[----:B------:R-:W0:Y:S01]  /*31100*/  LDC R170, c[0x0][0x404] ;  /* 0x00010100ffaa7b82 */ /* 0x000e220000000800 */
[----:B------:R-:W-:Y:S01]  /*31110*/  I2FP.F32.U32 R3, R3 ;  /* 0x0000000300037245 */ /* 0x000fe20000201000 */
[----:B------:R-:W-:Y:S01]  /*31120*/  IMAD.MOV.U32 R171, RZ, RZ, 0x2f800000 ;  /* 0x2f800000ffab7424 */ /* 0x000fe200078e00ff */
[C---:B-----5:R-:W-:Y:S01]  /*31130*/  SHF.L.U32 R7, R96.reuse, 0x10, RZ ;  /* 0x0000001060077819 */ /* 0x060fe200000006ff */
[----:B------:R-:W-:Y:S01]  /*31140*/  BSSY.RECONVERGENT B1, `(.L_x_9457) ;  /* 0x0000061000017945 */ /* 0x000fe20003800200 */
[----:B------:R-:W-:Y:S01]  /*31150*/  LOP3.LUT R25, R25, 0xffffffef, RZ, 0xc0, !PT ;  /* 0xffffffef19197812 */ /* 0x000fe200078ec0ff */
[----:B------:R-:W-:Y:S01]  /*31160*/  FFMA.FTZ R3, R3, R171, 1.1641532182693481445e-10 ;  /* 0x2f00000003037423 */ /* 0x000fe200000100ab */
[----:B------:R-:W-:Y:S01]  /*31170*/  IMAD.MOV.U32 R10, RZ, RZ, 0x2 ;  /* 0x00000002ff0a7424 */ /* 0x000fe200078e00ff */
[----:B------:R-:W1:Y:S01]  /*31180*/  LDC R127, c[0x0][0x408] ;  /* 0x00010200ff7f7b82 */ /* 0x000e620000000800 */
[----:B------:R-:W-:Y:S02]  /*31190*/  IMAD.MOV.U32 R9, RZ, RZ, R18 ;  /* 0x000000ffff097224 */ /* 0x000fe400078e0012 */
[----:B0-----:R-:W-:Y:S01]  /*311a0*/  FSETP.GTU.FTZ.AND P2, PT, R3, R170, PT ;  /* 0x000000aa0300720b */ /* 0x001fe20003f5c000 */
[----:B-1----:R-:W-:Y:S01]  /*311b0*/  FMUL.FTZ R3, R7, R127 ;  /* 0x0000007f07037220 */ /* 0x002fe20000410000 */
        /* <DEDUP_REMOVED lines=14> */
.L_x_9459:
        /* <DEDUP_REMOVED lines=13> */
.L_x_9461:
[----:B------:R-:W-:Y:S05]  /*31370*/  BSYNC.RECONVERGENT B2 ;  /* 0x0000000000027941 */ /* 0x000fea0003800200 */
.L_x_9460:
        /* <DEDUP_REMOVED lines=61> */
.L_x_9458:
[----:B------:R-:W-:Y:S05]  /*31750*/  BSYNC.RECONVERGENT B1 ;  /* 0x0000000000017941 */ /* 0x000fea0003800200 */
.L_x_9457:
        /* <DEDUP_REMOVED lines=26> */
.L_x_9464:
        /* <DEDUP_REMOVED lines=13> */
.L_x_9466:
[----:B------:R-:W-:Y:S05]  /*319d0*/  BSYNC.RECONVERGENT B2 ;  /* 0x0000000000027941 */ /* 0x000fea0003800200 */
.L_x_9465:
        /* <DEDUP_REMOVED lines=61> */
.L_x_9463:
[----:B------:R-:W-:Y:S05]  /*31db0*/  BSYNC.RECONVERGENT B1 ;  /* 0x0000000000017941 */ /* 0x000fea0003800200 */
.L_x_9462:
        /* <DEDUP_REMOVED lines=22> */
.L_x_9469:
        /* <DEDUP_REMOVED lines=13> */
.L_x_9471:
[----:B------:R-:W-:Y:S05]  /*31ff0*/  BSYNC.RECONVERGENT B2 ;  /* 0x0000000000027941 */ /* 0x000fea0003800200 */
.L_x_9470:
        /* <DEDUP_REMOVED lines=61> */
.L_x_9468:
[----:B------:R-:W-:Y:S05]  /*323d0*/  BSYNC.RECONVERGENT B1 ;  /* 0x0000000000017941 */ /* 0x000fea0003800200 */
.L_x_9467:
        /* <DEDUP_REMOVED lines=28> */
.L_x_9474:
        /* <DEDUP_REMOVED lines=13> */
.L_x_9476:
[----:B------:R-:W-:Y:S05]  /*32670*/  BSYNC.RECONVERGENT B2 ;  /* 0x0000000000027941 */ /* 0x000fea0003800200 */
.L_x_9475:
        /* <DEDUP_REMOVED lines=61> */
.L_x_9473:
[----:B------:R-:W-:Y:S05]  /*32a50*/  BSYNC.RECONVERGENT B1 ;  /* 0x0000000000017941 */ /* 0x000fea0003800200 */
.L_x_9472:
        /* <DEDUP_REMOVED lines=23> */
.L_x_9479:
        /* <DEDUP_REMOVED lines=13> */
.L_x_9481:
[----:B------:R-:W-:Y:S05]  /*32ca0*/  BSYNC.RECONVERGENT B2 ;  /* 0x0000000000027941 */ /* 0x000fea0003800200 */
.L_x_9480:
        /* <DEDUP_REMOVED lines=61> */
.L_x_9478:
[----:B------:R-:W-:Y:S05]  /*33080*/  BSYNC.RECONVERGENT B1 ;  /* 0x0000000000017941 */ /* 0x000fea0003800200 */
.L_x_9477:
        /* <DEDUP_REMOVED lines=26> */
.L_x_9484:
        /* <DEDUP_REMOVED lines=13> */
.L_x_9486:
[----:B------:R-:W-:Y:S05]  /*33300*/  BSYNC.RECONVERGENT B2 ;  /* 0x0000000000027941 */ /* 0x000fea0003800200 */
.L_x_9485:
        /* <DEDUP_REMOVED lines=61> */
.L_x_9483:
[----:B------:R-:W-:Y:S05]  /*336e0*/  BSYNC.RECONVERGENT B1 ;  /* 0x0000000000017941 */ /* 0x000fea0003800200 */
.L_x_9482:
        /* <DEDUP_REMOVED lines=22> */
.L_x_9489:
        /* <DEDUP_REMOVED lines=13> */
.L_x_9491:
[----:B------:R-:W-:Y:S05]  /*33920*/  BSYNC.RECONVERGENT B2 ;  /* 0x0000000000027941 */ /* 0x000fea0003800200 */
.L_x_9490:
        /* <DEDUP_REMOVED lines=61> */
.L_x_9488:
[----:B------:R-:W-:Y:S05]  /*33d00*/  BSYNC.RECONVERGENT B1 ;  /* 0x0000000000017941 */ /* 0x000fea0003800200 */
.L_x_9487:
        /* <DEDUP_REMOVED lines=27> */
.L_x_9494:
        /* <DEDUP_REMOVED lines=13> */
.L_x_9496:
[----:B------:R-:W-:Y:S05]  /*33f90*/  BSYNC.RECONVERGENT B2 ;  /* 0x0000000000027941 */ /* 0x000fea0003800200 */
.L_x_9495:
        /* <DEDUP_REMOVED lines=61> */
.L_x_9493:
[----:B------:R-:W-:Y:S05]  /*34370*/  BSYNC.RECONVERGENT B1 ;  /* 0x0000000000017941 */ /* 0x000fea0003800200 */
.L_x_9492:
        /* <DEDUP_REMOVED lines=21> */
.L_x_9499:
        /* <DEDUP_REMOVED lines=13> */
.L_x_9501:
[----:B------:R-:W-:Y:S05]  /*345a0*/  BSYNC.RECONVERGENT B2 ;  /* 0x0000000000027941 */ /* 0x000fea0003800200 */
.L_x_9500:
        /* <DEDUP_REMOVED lines=61> */
.L_x_9498:
[----:B------:R-:W-:Y:S05]  /*34980*/  BSYNC.RECONVERGENT B1 ;  /* 0x0000000000017941 */ /* 0x000fea0003800200 */
.L_x_9497:
        /* <DEDUP_REMOVED lines=26> */
.L_x_9504:
        /* <DEDUP_REMOVED lines=13> */
.L_x_9506:
[----:B------:R-:W-:Y:S05]  /*34c00*/  BSYNC.RECONVERGENT B2 ;  /* 0x0000000000027941 */ /* 0x000fea0003800200 */
.L_x_9505:
        /* <DEDUP_REMOVED lines=61> */
.L_x_9503:
[----:B------:R-:W-:Y:S05]  /*34fe0*/  BSYNC.RECONVERGENT B1 ;  /* 0x0000000000017941 */ /* 0x000fea0003800200 */
.L_x_9502:
        /* <DEDUP_REMOVED lines=20> */
.L_x_9509:
        /* <DEDUP_REMOVED lines=13> */
.L_x_9511:
[----:B------:R-:W-:Y:S05]  /*35200*/  BSYNC.RECONVERGENT B2 ;  /* 0x0000000000027941 */ /* 0x000fea0003800200 */
.L_x_9510:
        /* <DEDUP_REMOVED lines=61> */
.L_x_9508:
[----:B------:R-:W-:Y:S05]  /*355e0*/  BSYNC.RECONVERGENT B1 ;  /* 0x0000000000017941 */ /* 0x000fea0003800200 */
.L_x_9507:
        /* <DEDUP_REMOVED lines=27> */
.L_x_9514:
        /* <DEDUP_REMOVED lines=13> */
.L_x_9516:
[----:B------:R-:W-:Y:S05]  /*35870*/  BSYNC.RECONVERGENT B2 ;  /* 0x0000000000027941 */ /* 0x000fea0003800200 */
.L_x_9515:
        /* <DEDUP_REMOVED lines=61> */
.L_x_9513:
[----:B------:R-:W-:Y:S05]  /*35c50*/  BSYNC.RECONVERGENT B1 ;  /* 0x0000000000017941 */ /* 0x000fea0003800200 */
.L_x_9512:
        /* <DEDUP_REMOVED lines=21> */
.L_x_9519:
        /* <DEDUP_REMOVED lines=13> */
.L_x_9521:
[----:B------:R-:W-:Y:S05]  /*35e80*/  BSYNC.RECONVERGENT B2 ;  /* 0x0000000000027941 */ /* 0x000fea0003800200 */
.L_x_9520:
        /* <DEDUP_REMOVED lines=61> */
.L_x_9518:
[----:B------:R-:W-:Y:S05]  /*36260*/  BSYNC.RECONVERGENT B1 ;  /* 0x0000000000017941 */ /* 0x000fea0003800200 */
.L_x_9517:
        /* <DEDUP_REMOVED lines=26> */
.L_x_9524:
        /* <DEDUP_REMOVED lines=13> */
.L_x_9526:
[----:B------:R-:W-:Y:S05]  /*364e0*/  BSYNC.RECONVERGENT B2 ;  /* 0x0000000000027941 */ /* 0x000fea0003800200 */
.L_x_9525:
        /* <DEDUP_REMOVED lines=61> */
.L_x_9523:
[----:B------:R-:W-:Y:S05]  /*368c0*/  BSYNC.RECONVERGENT B1 ;  /* 0x0000000000017941 */ /* 0x000fea0003800200 */
.L_x_9522:
        /* <DEDUP_REMOVED lines=20> */
.L_x_9529:
        /* <DEDUP_REMOVED lines=16> */
.L_x_9531:
[----:B------:R-:W-:Y:S05]  /*36b10*/  BSYNC.RECONVERGENT B2 ;  /* 0x0000000000027941 */ /* 0x000fea0003800200 */
.L_x_9530:
        /* <DEDUP_REMOVED lines=61> */
.L_x_9528:
[----:B------:R-:W-:Y:S05]  /*36ef0*/  BSYNC.RECONVERGENT B1 ;  /* 0x0000000000017941 */ /* 0x000fea0003800200 */
.L_x_9527:
        /* <DEDUP_REMOVED lines=20> */
.L_x_9451:
        /* <DEDUP_REMOVED lines=16> */
.L_x_9535:
        /* <DEDUP_REMOVED lines=13> */
.L_x_9537:
[----:B------:R-:W-:Y:S05]  /*37210*/  BSYNC.RECONVERGENT B2 ;  /* 0x0000000000027941 */ /* 0x000fea0003800200 */
.L_x_9536:
        /* <DEDUP_REMOVED lines=61> */
.L_x_9534:
[----:B------:R-:W-:Y:S05]  /*375f0*/  BSYNC.RECONVERGENT B1 ;  /* 0x0000000000017941 */ /* 0x000fea0003800200 */
.L_x_9533:
[----:B------:R-:W0:Y:S01]  /*37600*/  LDC R170, c[0x0][0x408] ;  /* 0x00010200ffaa7b82 */ /* 0x000e220000000800 */
[----:B------:R-:W-:Y:S01]  /*37610*/  I2FP.F32.U32 R3, R3 ;  /* 0x0000000300037245 */ /* 0x000fe20000201000 */
[----:B------:R-:W-:Y:S01]  /*37620*/  IMAD.MOV.U32 R208, RZ, RZ, 0x2f800000 ;  /* 0x2f800000ffd07424 */ /* 0x000fe200078e00ff */
[----:B------:R-:W-:Y:S01]  /*37630*/  LOP3.LUT R25, R25, 0xffffffef, RZ, 0xc0, !PT ;  /* 0xffffffef19197812 */ /* 0x000fe200078ec0ff */
[----:B-----5:R-:W-:Y:S01]  /*37640*/  IMAD.U32 R21, R96, 0x10000, RZ ;  /* 0x0001000060157824 */ /* 0x020fe200078e00ff */
[----:B------:R-:W-:Y:S01]  /*37650*/  BSSY.RECONVERGENT B1, `(.L_x_9538) ;  /* 0x0000063000017945 */ /* 0x000fe20003800200 */
[----:B------:R-:W-:Y:S01]  /*37660*/  FFMA.FTZ R3, R3, R208, 1.1641532182693481445e-10 ;  /* 0x2f00000003037423 */ /* 0x000fe200000100d0 */
[----:B------:R-:W-:Y:S01]  /*37670*/  IMAD.MOV.U32 R35, RZ, RZ, 0x2 ;  /* 0x00000002ff237424 */ /* 0x000fe200078e00ff */
[----:B------:R-:W1:Y:S01]  /*37680*/  LDC R171, c[0x0][0x404] ;  /* 0x00010100ffab7b82 */ /* 0x000e620000000800 */
[----:B------:R-:W-:Y:S02]  /*37690*/  IMAD.MOV.U32 R55, RZ, RZ, R18 ;  /* 0x000000ffff377224 */ /* 0x000fe400078e0012 */
[----:B0-----:R-:W-:Y:S01]  /*376a0*/  FMUL.FTZ R21, R21, R170 ;  /* 0x000000aa15157220 */ /* 0x001fe20000410000 */
[----:B-1----:R-:W-:-:S04]  /*376b0*/  FSETP.GTU.FTZ.AND P2, PT, R3, R171, PT ;  /* 0x000000ab0300720b */ /* 0x002fc80003f5c000 */
[----:B------:R-:W-:Y:S02]  /*376c0*/  FSEL R3, R21, RZ, !P2 ;  /* 0x000000ff15037208 */ /* 0x000fe40005000000 */
[----:B------:R-:W-:Y:S02]  /*376d0*/  PLOP3.LUT P2, PT, P2, PT, PT, 0x8, 0x80 ;  /* 0x000000000080781c */ /* 0x000fe4000174e170 */
[----:B------:R-:W-:-:S05]  /*376e0*/  @P1 SHF.L.U32 R21, R56, 0x10, RZ ;  /* 0x0000001038151819 */ /* 0x000fca00000006ff */
[----:B------:R-:W-:Y:S01]  /*376f0*/  @P1 FADD.FTZ R3, R21, R3 ;  /* 0x0000000315031221 */ /* 0x000fe20000010000 */
[----:B------:R-:W-:-:S04]  /*37700*/  PRMT R21, R96, 0x7632, R21 ;  /* 0x0000763260157816 */ /* 0x000fc80000000015 */
        /* <DEDUP_REMOVED lines=12> */
.L_x_9540:
        /* <DEDUP_REMOVED lines=13> */
.L_x_9542:
[----:B------:R-:W-:Y:S05]  /*378a0*/  BSYNC.RECONVERGENT B2 ;  /* 0x0000000000027941 */ /* 0x000fea0003800200 */
.L_x_9541:
        /* <DEDUP_REMOVED lines=61> */
.L_x_9539:
[----:B------:R-:W-:Y:S05]  /*37c80*/  BSYNC.RECONVERGENT B1 ;  /* 0x0000000000017941 */ /* 0x000fea0003800200 */
.L_x_9538:
        /* <DEDUP_REMOVED lines=26> */
.L_x_9545:
        /* <DEDUP_REMOVED lines=11> */
[----:B------:R-:W-:-:S05]  /*37ee0*/  @P3 IADD3 R18, PT, PT, R17, RZ, RZ ;  /* 0x000000ff11123210 */ /* 0x000fca0007ffe0ff */
[----:B------:R-:W-:-:S07]  /*37ef0*/  @!P2 IMAD.MOV.U32 R17, RZ, RZ, R18 ;  /* 0x000000ffff11a224 */ /* 0x000fce00078e0012 */
.L_x_9547:
[----:B------:R-:W-:Y:S05]  /*37f00*/  BSYNC.RECONVERGENT B2 ;  /* 0x0000000000027941 */ /* 0x000fea0003800200 */
.L_x_9546:
[----:B------:R-:W-:Y:S01]  /*37f10*/  LOP3.LUT R18, R17, R165, R53, 0x96, !PT ;  /* 0x000000a511127212 */ /* 0x000fe200078e9635 */
[----:B------:R-:W-:-:S04]  /*37f20*/  IMAD.WIDE.U32 R22, R24, -0x326172a9, RZ ;  /* 0xcd9e8d5718167825 */ /* 0x000fc800078e00ff */
[----:B------:R-:W-:Y:S02]  /*37f30*/  HFMA2 R115, -RZ, RZ, 0, 0 ;  /* 0x00000000ff737431 */ /* 0x000fe400000001ff */
        /* <DEDUP_REMOVED lines=29> */
[C---:B------:R-:W-:Y:S02]  /*38110*/  IADD3 R18, PT, PT, R53.reuse, -0x56f99767, RZ ;  /* 0xa906689935127810 */ /* 0x040fe40007ffe0ff */
[----:B------:R-:W-:Y:S02]  /*38120*/  IADD3 R21, PT, PT, R53, 0x646e171e, RZ ;  /* 0x646e171e35157810 */ /* 0x000fe40007ffe0ff */
        /* <DEDUP_REMOVED lines=13> */
[----:B------:R-:W-:-:S03]  /*38200*/  IADD3 R21, PT, PT, R53, -0x24c28bd8, RZ ;  /* 0xdb3d742835157810 */ /* 0x000fc60007ffe0ff */
[----:B------:R-:W-:Y:S01]  /*38210*/  IMAD.WIDE.U32 R22, R18, -0x326172a9, RZ ;  /* 0xcd9e8d5712167825 */ /* 0x000fe200078e00ff */
[----:B------:R-:W-:-:S03]  /*38220*/  LOP3.LUT R21, R21, R162, R167, 0x96, !PT ;  /* 0x000000a215157212 */ /* 0x000fc600078e96a7 */
[----:B------:R-:W-:-:S05]  /*38230*/  VIADD R18, R52, 0xf1bbcdc8 ;  /* 0xf1bbcdc834127836 */ /* 0x000fca0000000000 */
[----:B------:R-:W-:Y:S01]  /*38240*/  LOP3.LUT R18, R18, R164, R23, 0x96, !PT ;  /* 0x000000a412127212 */ /* 0x000fe200078e9617 */
[----:B------:R-:W-:-:S04]  /*38250*/  IMAD.WIDE.U32 R164, R21, -0x326172a9, RZ ;  /* 0xcd9e8d5715a47825 */ /* 0x000fc800078e00ff */
[----:B------:R-:W-:Y:S02]  /*38260*/  VIADD R21, R52, 0x8ff34781 ;  /* 0x8ff3478134157836 */ /* 0x000fe40000000000 */
[----:B------:R-:W-:Y:S01]  /*38270*/  IMAD.WIDE.U32 R162, R18, -0x2daee0ad, RZ ;  /* 0xd2511f5312a27825 */ /* 0x000fe200078e00ff */
[----:B------:R-:W-:Y:S02]  /*38280*/  IADD3 R18, PT, PT, R53, -0x695add53, RZ ;  /* 0x96a522ad35127810 */ /* 0x000fe40007ffe0ff */
[----:B------:R-:W-:Y:S02]  /*38290*/  LOP3.LUT R22, R21, R22, R165, 0x96, !PT ;  /* 0x0000001615167212 */ /* 0x000fe400078e96a5 */
[----:B------:R-:W-:Y:S01]  /*382a0*/  LOP3.LUT R23, R18, R166, R163, 0x96, !PT ;  /* 0x000000a612177212 */ /* 0x000fe200078e96a3 */
[----:B------:R-:W-:Y:S01]  /*382b0*/  IMAD.MOV.U32 R18, RZ, RZ, R164 ;  /* 0x000000ffff127224 */ /* 0x000fe200078e00a4 */
[----:B------:R-:W-:Y:S01]  /*382c0*/  MOV R21, R161 ;  /* 0x000000a100157202 */ /* 0x000fe20000000f00 */
[----:B------:R-:W-:-:S07]  /*382d0*/  IMAD.MOV.U32 R161, RZ, RZ, R162 ;  /* 0x000000ffffa17224 */ /* 0x000fce00078e00a2 */
.L_x_9544:
[----:B------:R-:W-:Y:S05]  /*382e0*/  BSYNC.RECONVERGENT B1 ;  /* 0x0000000000017941 */ /* 0x000fea0003800200 */
.L_x_9543:
        /* <DEDUP_REMOVED lines=26> */
.L_x_9550:
        /* <DEDUP_REMOVED lines=13> */
.L_x_9552:
[----:B------:R-:W-:Y:S05]  /*38560*/  BSYNC.RECONVERGENT B2 ;  /* 0x0000000000027941 */ /* 0x000fea0003800200 */
.L_x_9551:
[----:B------:R-:W-:Y:S01]  /*38570*/  LOP3.LUT R18, R17, R165, R53, 0x96, !PT ;  /* 0x000000a511127212 */ /* 0x000fe200078e9635 */
[----:B------:R-:W-:Y:S01]  /*38580*/  IMAD.WIDE.U32 R22, R24, -0x326172a9, RZ ;  /* 0xcd9e8d5718167825 */ /* 0x000fe200078e00ff */
[----:B------:R-:W-:-:S03]  /*38590*/  IADD3 R55, PT, PT, R52, -0x61c88647, RZ ;  /* 0x9e3779b934377810 */ /* 0x000fc60007ffe0ff */
        /* <DEDUP_REMOVED lines=23> */
[----:B------:R-:W-:Y:S01]  /*38710*/  IMAD.WIDE.U32 R162, R55, -0x2daee0ad, RZ ;  /* 0xd2511f5337a27825 */ /* 0x000fe200078e00ff */
[----:B------:R-:W-:-:S04]  /*38720*/  IADD3 R55, PT, PT, R52, 0x1715609d, RZ ;  /* 0x1715609d34377810 */ /* 0x000fc80007ffe0ff */
        /* <DEDUP_REMOVED lines=25> */
[----:B------:R-:W-:-:S04]  /*388c0*/  IMAD.WIDE.U32 R162, R18, -0x2daee0ad, RZ ;  /* 0xd2511f5312a27825 */ /* 0x000fc800078e00ff */
[----:B------:R-:W-:Y:S01]  /*388d0*/  IMAD.WIDE.U32 R164, R23, -0x326172a9, RZ ;  /* 0xcd9e8d5717a47825 */ /* 0x000fe200078e00ff */
[----:B------:R-:W-:Y:S02]  /*388e0*/  IADD3 R23, PT, PT, R52, -0x700cb87f, RZ ;  /* 0x8ff3478134177810 */ /* 0x000fe40007ffe0ff */
[----:B------:R-:W-:Y:S01]  /*388f0*/  MOV R161, R162 ;  /* 0x000000a200a17202 */ /* 0x000fe20000000f00 */
[----:B------:R-:W-:Y:S01]  /*38900*/  VIADD R18, R53, 0x96a522ad ;  /* 0x96a522ad35127836 */ /* 0x000fe20000000000 */
[----:B------:R-:W-:-:S04]  /*38910*/  LOP3.LUT R22, R23, R22, R165, 0x96, !PT ;  /* 0x0000001617167212 */ /* 0x000fc800078e96a5 */
[----:B------:R-:W-:Y:S02]  /*38920*/  LOP3.LUT R23, R18, R166, R163, 0x96, !PT ;  /* 0x000000a612177212 */ /* 0x000fe400078e96a3 */
[----:B------:R-:W-:-:S07]  /*38930*/  MOV R18, R164 ;  /* 0x000000a400127202 */ /* 0x000fce0000000f00 */
.L_x_9549:
[----:B------:R-:W-:Y:S05]  /*38940*/  BSYNC.RECONVERGENT B1 ;  /* 0x0000000000017941 */ /* 0x000fea0003800200 */
.L_x_9548:
[----:B------:R-:W-:Y:S01]  /*38950*/  I2FP.F32.U32 R55, R55 ;  /* 0x0000003700377245 */ /* 0x000fe20000201000 */
[----:B------:R-:W-:Y:S01]  /*38960*/  BSSY.RECONVERGENT B1, `(.L_x_9553) ;  /* 0x0000064000017945 */ /* 0x000fe20003800200 */
[----:B------:R-:W-:Y:S01]  /*38970*/  SHF.L.U32 R21, R21, 0x10, RZ ;  /* 0x0000001015157819 */ /* 0x000fe200000006ff */
[----:B------:R-:W-:Y:S01]  /*38980*/  HFMA2 R127, -RZ, RZ, 0, 1.1920928955078125e-07 ;  /* 0x00000002ff7f7431 */ /* 0x000fe200000001ff */
        /* <DEDUP_REMOVED lines=22> */
.L_x_9555:
        /* <DEDUP_REMOVED lines=13> */
.L_x_9557:
[----:B------:R-:W-:Y:S05]  /*38bc0*/  BSYNC.RECONVERGENT B2 ;  /* 0x0000000000027941 */ /* 0x000fea0003800200 */
.L_x_9556:
        /* <DEDUP_REMOVED lines=61> */
.L_x_9554:
[----:B------:R-:W-:Y:S05]  /*38fa0*/  BSYNC.RECONVERGENT B1 ;  /* 0x0000000000017941 */ /* 0x000fea0003800200 */
.L_x_9553:
        /* <DEDUP_REMOVED lines=24> */
.L_x_9560:
        /* <DEDUP_REMOVED lines=13> */
.L_x_9562:
[----:B------:R-:W-:Y:S05]  /*39200*/  BSYNC.RECONVERGENT B2 ;  /* 0x0000000000027941 */ /* 0x000fea0003800200 */
.L_x_9561:
        /* <DEDUP_REMOVED lines=61> */
.L_x_9559:
[----:B------:R-:W-:Y:S05]  /*395e0*/  BSYNC.RECONVERGENT B1 ;  /* 0x0000000000017941 */ /* 0x000fea0003800200 */
.L_x_9558:
[----:B------:R-:W-:Y:S01]  /*395f0*/  I2FP.F32.U32 R115, R115 ;  /* 0x0000007300737245 */ /* 0x000fe20000201000 */
[----:B------:R-:W-:Y:S01]  /*39600*/  BSSY.RECONVERGENT B1, `(.L_x_9563) ;  /* 0x0000062000017945 */ /* 0x000fe20003800200 */
[----:B------:R-:W-:Y:S01]  /*39610*/  SHF.L.U32 R21, R21, 0x10, RZ ;  /* 0x0000001015157819 */ /* 0x000fe200000006ff */
[----:B------:R-:W-:Y:S01]  /*39620*/  HFMA2 R164, -RZ, RZ, 0, 1.1920928955078125e-07 ;  /* 0x00000002ffa47431 */ /* 0x000fe200000001ff */
        /* <DEDUP_REMOVED lines=20> */
.L_x_9565:
        /* <DEDUP_REMOVED lines=13> */
.L_x_9567:
[----:B------:R-:W-:Y:S05]  /*39840*/  BSYNC.RECONVERGENT B2 ;  /* 0x0000000000027941 */ /* 0x000fea0003800200 */
.L_x_9566:
        /* <DEDUP_REMOVED lines=56> */
[----:B------:R-:W-:Y:S01]  /*39bd0*/  MOV R21, R161 ;  /* 0x000000a100157202 */ /* 0x000fe20000000f00 */
[----:B------:R-:W-:Y:S02]  /*39be0*/  IMAD.MOV.U32 R161, RZ, RZ, R164 ;  /* 0x000000ffffa17224 */ /* 0x000fe400078e00a4 */
[----:B------:R-:W-:Y:S01]  /*39bf0*/  HFMA2 R164, -RZ, RZ, 0, 0 ;  /* 0x00000000ffa47431 */ /* 0x000fe200000001ff */
[----:B------:R-:W-:Y:S01]  /*39c00*/  LOP3.LUT R23, R18, R168, R165, 0x96, !PT ;  /* 0x000000a812177212 */ /* 0x000fe200078e96a5 */
[----:B------:R-:W-:-:S07]  /*39c10*/  IMAD.MOV.U32 R18, RZ, RZ, R166 ;  /* 0x000000ffff127224 */ /* 0x000fce00078e00a6 */
.L_x_9564:
[----:B------:R-:W-:Y:S05]  /*39c20*/  BSYNC.RECONVERGENT B1 ;  /* 0x0000000000017941 */ /* 0x000fea0003800200 */
.L_x_9563:
        /* <DEDUP_REMOVED lines=24> */
.L_x_9570:
        /* <DEDUP_REMOVED lines=13> */
.L_x_9572:
[----:B------:R-:W-:Y:S05]  /*39e80*/  BSYNC.RECONVERGENT B2 ;  /* 0x0000000000027941 */ /* 0x000fea0003800200 */
.L_x_9571:
        /* <DEDUP_REMOVED lines=59> */
[----:B------:R-:W-:Y:S02]  /*3a240*/  MOV R18, R166 ;  /* 0x000000a600127202 */ /* 0x000fe40000000f00 */
[----:B------:R-:W-:-:S07]  /*3a250*/  MOV R161, R164 ;  /* 0x000000a400a17202 */ /* 0x000fce0000000f00 */
.L_x_9569:
[----:B------:R-:W-:Y:S05]  /*3a260*/  BSYNC.RECONVERGENT B1 ;  /* 0x0000000000017941 */ /* 0x000fea0003800200 */
.L_x_9568:
        /* <DEDUP_REMOVED lines=15> */
.L_x_9532:
        /* <DEDUP_REMOVED lines=43> */
.L_x_9573:
[----:B------:R-:W-:Y:S01]  /*3a610*/  IMAD.MOV.U32 R131, RZ, RZ, R161 ;  /* 0x000000ffff837224 */ /* 0x000fe200078e00a1 */
[----:B------:R-:W-:-:S07]  /*3a620*/  IADD3 R160, PT, PT, R160, 0x20, RZ ;  /* 0x00000020a0a07810 */ /* 0x000fce0007ffe0ff */
.L_x_9450:
[----:B------:R-:W-:Y:S05]  /*3a630*/  BSYNC.RECONVERGENT B0 ;  /* 0x0000000000007941 */ /* 0x000fea0003800200 */
.L_x_9449:
        /* <DEDUP_REMOVED lines=35> */
.L_x_9579:
        /* <DEDUP_REMOVED lines=13> */
.L_x_9581:
[----:B------:R-:W-:Y:S05]  /*3a940*/  BSYNC.RECONVERGENT B2 ;  /* 0x0000000000027941 */ /* 0x000fea0003800200 */
.L_x_9580:
        /* <DEDUP_REMOVED lines=52> */
[----:B------:R-:W-:Y:S02]  /*3ac90*/  VIADD R7, R52, 0x8ff34781 ;  /* 0x8ff3478134077836 */ /* 0x000fe40000000000 */
[----:B------:R-:W-:-:S03]  /*3aca0*/  IMAD.MOV.U32 R18, RZ, RZ, R10 ;  /* 0x000000ffff127224 */ /* 0x000fc600078e000a */
[----:B------:R-:W-:Y:S01]  /*3acb0*/  LOP3.LUT R22, R7, R8, R11, 0x96, !PT ;  /* 0x0000000807167212 */ /* 0x000fe200078e960b */
[----:B------:R-:W-:Y:S01]  /*3acc0*/  IMAD.WIDE.U32 R8, R2, -0x2daee0ad, RZ ;  /* 0xd2511f5302087825 */ /* 0x000fe200078e00ff */
[----:B------:R-:W-:Y:S02]  /*3acd0*/  IADD3 R2, PT, PT, R53, -0x695add53, RZ ;  /* 0x96a522ad35027810 */ /* 0x000fe40007ffe0ff */
[----:B------:R-:W-:Y:S01]  /*3ace0*/  MOV R161, R8 ;  /* 0x0000000800a17202 */ /* 0x000fe20000000f00 */
[----:B------:R-:W-:Y:S01]  /*3acf0*/  HFMA2 R8, -RZ, RZ, 0, 0 ;  /* 0x00000000ff087431 */ /* 0x000fe200000001ff */
[----:B------:R-:W-:Y:S01]  /*3ad00*/  LOP3.LUT R23, R2, R12, R9, 0x96, !PT ;  /* 0x0000000c02177212 */ /* 0x000fe200078e9609 */
[----:B------:R-:W-:-:S07]  /*3ad10*/  IMAD.MOV.U32 R2, RZ, RZ, R131 ;  /* 0x000000ffff027224 */ /* 0x000fce00078e0083 */
.L_x_9578:
[----:B------:R-:W-:Y:S05]  /*3ad20*/  BSYNC.RECONVERGENT B1 ;  /* 0x0000000000017941 */ /* 0x000fea0003800200 */
.L_x_9577:
        /* <DEDUP_REMOVED lines=26> */
.L_x_9584:
        /* <DEDUP_REMOVED lines=13> */
.L_x_9586:
[----:B------:R-:W-:Y:S05]  /*3afa0*/  BSYNC.RECONVERGENT B2 ;  /* 0x0000000000027941 */ /* 0x000fea0003800200 */
.L_x_9585:
        /* <DEDUP_REMOVED lines=54> */
[----:B------:R-:W-:Y:S01]  /*3b310*/  IMAD.WIDE.U32 R8, R9, -0x2daee0ad, RZ ;  /* 0xd2511f5309087825 */ /* 0x000fe200078e00ff */
[----:B------:R-:W-:-:S03]  /*3b320*/  MOV R18, R10 ;  /* 0x0000000a00127202 */ /* 0x000fc60000000f00 */
[----:B------:R-:W-:Y:S02]  /*3b330*/  VIADD R11, R53, 0x96a522ad ;  /* 0x96a522ad350b7836 */ /* 0x000fe40000000000 */
[----:B------:R-:W-:-:S03]  /*3b340*/  IMAD.MOV.U32 R10, RZ, RZ, RZ ;  /* 0x000000ffff0a7224 */ /* 0x000fc600078e00ff */
[----:B------:R-:W-:Y:S01]  /*3b350*/  LOP3.LUT R23, R11, R12, R9, 0x96, !PT ;  /* 0x0000000c0b177212 */ /* 0x000fe200078e9609 */
[----:B------:R-:W-:Y:S01]  /*3b360*/  IMAD.MOV.U32 R9, RZ, RZ, R161 ;  /* 0x000000ffff097224 */ /* 0x000fe200078e00a1 */
[----:B------:R-:W-:-:S07]  /*3b370*/  MOV R161, R8 ;  /* 0x0000000800a17202 */ /* 0x000fce0000000f00 */
.L_x_9583:
[----:B------:R-:W-:Y:S05]  /*3b380*/  BSYNC.RECONVERGENT B1 ;  /* 0x0000000000017941 */ /* 0x000fea0003800200 */
.L_x_9582:
        /* <DEDUP_REMOVED lines=14> */
[----:B------:R-:W-:-:S02]  /*3b470*/  @!P1 MOV R2, R9 ;  /* 0x0000000900029202 */ /* 0x000fc40000000f00 */
[----:B------:R-:W-:Y:S02]  /*3b480*/  MOV R9, R18 ;  /* 0x0000001200097202 */ /* 0x000fe40000000f00 */
[----:B------:R-:W-:Y:S02]  /*3b490*/  F2FP.BF16.F32.PACK_AB R96, RZ, R2 ;  /* 0x00000002ff60723e */ /* 0x000fe400000010ff */
        /* <DEDUP_REMOVED lines=9> */
.L_x_9589:
        /* <DEDUP_REMOVED lines=13> */
.L_x_9591:
[----:B------:R-:W-:Y:S05]  /*3b600*/  BSYNC.RECONVERGENT B2 ;  /* 0x0000000000027941 */ /* 0x000fea0003800200 */
.L_x_9590:
        /* <DEDUP_REMOVED lines=56> */
[----:B------:R-:W-:-:S05]  /*3b990*/  VIADD R11, R53, 0x96a522ad ;  /* 0x96a522ad350b7836 */ /* 0x000fca0000000000 */
[----:B------:R-:W-:Y:S01]  /*3b9a0*/  LOP3.LUT R23, R11, R12, R9, 0x96, !PT ;  /* 0x0000000c0b177212 */ /* 0x000fe200078e9609 */
[----:B------:R-:W-:Y:S01]  /*3b9b0*/  IMAD.MOV.U32 R9, RZ, RZ, R161 ;  /* 0x000000ffff097224 */ /* 0x000fe200078e00a1 */
[----:B------:R-:W-:Y:S01]  /*3b9c0*/  MOV R161, R8 ;  /* 0x0000000800a17202 */ /* 0x000fe20000000f00 */
[----:B------:R-:W-:-:S07]  /*3b9d0*/  IMAD.MOV.U32 R8, RZ, RZ, RZ ;  /* 0x000000ffff087224 */ /* 0x000fce00078e00ff */
.L_x_9588:
[----:B------:R-:W-:Y:S05]  /*3b9e0*/  BSYNC.RECONVERGENT B1 ;  /* 0x0000000000017941 */ /* 0x000fea0003800200 */
.L_x_9587:
        /* <DEDUP_REMOVED lines=22> */
.L_x_9594:
        /* <DEDUP_REMOVED lines=13> */
.L_x_9596:
[----:B------:R-:W-:Y:S05]  /*3bc20*/  BSYNC.RECONVERGENT B2 ;  /* 0x0000000000027941 */ /* 0x000fea0003800200 */
.L_x_9595:
        /* <DEDUP_REMOVED lines=57> */
[----:B------:R-:W-:Y:S01]  /*3bfc0*/  IMAD.MOV.U32 R10, RZ, RZ, R161 ;  /* 0x000000ffff0a7224 */ /* 0x000fe200078e00a1 */
[----:B------:R-:W-:Y:S02]  /*3bfd0*/  MOV R161, R8 ;  /* 0x0000000800a17202 */ /* 0x000fe40000000f00 */
[----:B------:R-:W-:Y:S01]  /*3bfe0*/  LOP3.LUT R23, R11, R12, R9, 0x96, !PT ;  /* 0x0000000c0b177212 */ /* 0x000fe200078e9609 */
[----:B------:R-:W-:-:S07]  /*3bff0*/  IMAD.MOV.U32 R9, RZ, RZ, RZ ;  /* 0x000000ffff097224 */ /* 0x000fce00078e00ff */
.L_x_9593:
[----:B------:R-:W-:Y:S05]  /*3c000*/  BSYNC.RECONVERGENT B1 ;  /* 0x0000000000017941 */ /* 0x000fea0003800200 */
.L_x_9592:
        /* <DEDUP_REMOVED lines=28> */
.L_x_9599:
        /* <DEDUP_REMOVED lines=13> */
.L_x_9601:
[----:B------:R-:W-:Y:S05]  /*3c2a0*/  BSYNC.RECONVERGENT B2 ;  /* 0x0000000000027941 */ /* 0x000fea0003800200 */
.L_x_9600:
        /* <DEDUP_REMOVED lines=61> */
.L_x_9598:
[----:B------:R-:W-:Y:S05]  /*3c680*/  BSYNC.RECONVERGENT B1 ;  /* 0x0000000000017941 */ /* 0x000fea0003800200 */
.L_x_9597:
[----:B------:R-:W-:Y:S01]  /*3c690*/  I2FP.F32.U32 R7, R7 ;  /* 0x0000000700077245 */ /* 0x000fe20000201000 */
[----:B------:R-:W-:Y:S01]  /*3c6a0*/  BSSY.RECONVERGENT B1, `(.L_x_9602) ;  /* 0x0000061000017945 */ /* 0x000fe20003800200 */
[----:B------:R-:W-:Y:S01]  /*3c6b0*/  LOP3.LUT R25, R25, 0xfffffffb, RZ, 0xc0, !PT ;  /* 0xfffffffb19197812 */ /* 0x000fe200078ec0ff */
        /* <DEDUP_REMOVED lines=20> */
.L_x_9604:
        /* <DEDUP_REMOVED lines=13> */
.L_x_9606:
[----:B------:R-:W-:Y:S05]  /*3c8d0*/  BSYNC.RECONVERGENT B2 ;  /* 0x0000000000027941 */ /* 0x000fea0003800200 */
.L_x_9605:
        /* <DEDUP_REMOVED lines=44> */
[----:B------:R-:W-:Y:S01]  /*3cba0*/  IMAD.WIDE.U32 R162, R12, -0x2daee0ad, RZ ;  /* 0xd2511f530ca27825 */ /* 0x000fe200078e00ff */
[C---:B------:R-:W-:Y:S02]  /*3cbb0*/  IADD3 R12, PT, PT, R52.reuse, -0x700cb87f, RZ ;  /* 0x8ff34781340c7810 */ /* 0x040fe40007ffe0ff */
[----:B------:R-:W-:Y:S02]  /*3cbc0*/  LOP3.LUT R9, R9, R8, R11, 0x96, !PT ;  /* 0x0000000809097212 */ /* 0x000fe400078e960b */
        /* <DEDUP_REMOVED lines=14> */
.L_x_9603:
[----:B------:R-:W-:Y:S05]  /*3ccb0*/  BSYNC.RECONVERGENT B1 ;  /* 0x0000000000017941 */ /* 0x000fea0003800200 */
.L_x_9602:
        /* <DEDUP_REMOVED lines=26> */
.L_x_9609:
        /* <DEDUP_REMOVED lines=13> */
.L_x_9611:
[----:B------:R-:W-:Y:S05]  /*3cf30*/  BSYNC.RECONVERGENT B2 ;  /* 0x0000000000027941 */ /* 0x000fea0003800200 */
.L_x_9610:
        /* <DEDUP_REMOVED lines=61> */
.L_x_9608:
[----:B------:R-:W-:Y:S05]  /*3d310*/  BSYNC.RECONVERGENT B1 ;  /* 0x0000000000017941 */ /* 0x000fea0003800200 */
.L_x_9607:
        /* <DEDUP_REMOVED lines=22> */
.L_x_9614:
        /* <DEDUP_REMOVED lines=13> */
.L_x_9616:
[----:B------:R-:W-:Y:S05]  /*3d550*/  BSYNC.RECONVERGENT B2 ;  /* 0x0000000000027941 */ /* 0x000fea0003800200 */
.L_x_9615:
        /* <DEDUP_REMOVED lines=61> */
.L_x_9613:
[----:B------:R-:W-:Y:S05]  /*3d930*/  BSYNC.RECONVERGENT B1 ;  /* 0x0000000000017941 */ /* 0x000fea0003800200 */
.L_x_9612:
        /* <DEDUP_REMOVED lines=14> */
[----:B------:R-:W-:Y:S01]  /*3da20*/  @!P1 MOV R101, R8 ;  /* 0x0000000800659202 */ /* 0x000fe20000000f00 */
        /* <DEDUP_REMOVED lines=12> */
.L_x_9619:
        /* <DEDUP_REMOVED lines=13> */
.L_x_9621:
[----:B------:R-:W-:Y:S05]  /*3dbc0*/  BSYNC.RECONVERGENT B2 ;  /* 0x0000000000027941 */ /* 0x000fea0003800200 */
.L_x_9620:
        /* <DEDUP_REMOVED lines=61> */
.L_x_9618:
[----:B------:R-:W-:Y:S05]  /*3dfa0*/  BSYNC.RECONVERGENT B1 ;  /* 0x0000000000017941 */ /* 0x000fea0003800200 */
.L_x_9617:
        /* <DEDUP_REMOVED lines=21> */
.L_x_9624:
        /* <DEDUP_REMOVED lines=13> */
.L_x_9626:
[----:B------:R-:W-:Y:S05]  /*3e1d0*/  BSYNC.RECONVERGENT B2 ;  /* 0x0000000000027941 */ /* 0x000fea0003800200 */
.L_x_9625:
        /* <DEDUP_REMOVED lines=59> */
[----:B------:R-:W-:Y:S02]  /*3e590*/  MOV R18, R162 ;  /* 0x000000a200127202 */ /* 0x000fe40000000f00 */
[----:B------:R-:W-:-:S07]  /*3e5a0*/  MOV R161, R8 ;  /* 0x0000000800a17202 */ /* 0x000fce0000000f00 */
.L_x_9623:
[----:B------:R-:W-:Y:S05]  /*3e5b0*/  BSYNC.RECONVERGENT B1 ;  /* 0x0000000000017941 */ /* 0x000fea0003800200 */
.L_x_9622:
        /* <DEDUP_REMOVED lines=14> */
[----:B------:R-:W-:Y:S01]  /*3e6a0*/  IMAD.MOV.U32 R8, RZ, RZ, 0x2 ;  /* 0x00000002ff087424 */ /* 0x000fe200078e00ff */
[----:B------:R-:W-:Y:S02]  /*3e6b0*/  F2FP.BF16.F32.PACK_AB R98, RZ, R102 ;  /* 0x00000066ff62723e */ /* 0x000fe400000010ff */
[----:B------:R-:W-:Y:S01]  /*3e6c0*/  MOV R9, R18 ;  /* 0x0000001200097202 */ /* 0x000fe20000000f00 */
        /* <DEDUP_REMOVED lines=9> */
.L_x_9629:
        /* <DEDUP_REMOVED lines=13> */
.L_x_9631:
[----:B------:R-:W-:Y:S05]  /*3e830*/  BSYNC.RECONVERGENT B2 ;  /* 0x0000000000027941 */ /* 0x000fea0003800200 */
.L_x_9630:
        /* <DEDUP_REMOVED lines=59> */
[----:B------:R-:W-:Y:S01]  /*3ebf0*/  IMAD.MOV.U32 R8, RZ, RZ, RZ ;  /* 0x000000ffff087224 */ /* 0x000fe200078e00ff */
[----:B------:R-:W-:-:S07]  /*3ec00*/  MOV R18, R162 ;  /* 0x000000a200127202 */ /* 0x000fce0000000f00 */
.L_x_9628:
[----:B------:R-:W-:Y:S05]  /*3ec10*/  BSYNC.RECONVERGENT B1 ;  /* 0x0000000000017941 */ /* 0x000fea0003800200 */
.L_x_9627:
        /* <DEDUP_REMOVED lines=20> */
.L_x_9634:
        /* <DEDUP_REMOVED lines=13> */
.L_x_9636:
[----:B------:R-:W-:Y:S05]  /*3ee30*/  BSYNC.RECONVERGENT B2 ;  /* 0x0000000000027941 */ /* 0x000fea0003800200 */
.L_x_9635:
        /* <DEDUP_REMOVED lines=59> */
[----:B------:R-:W-:Y:S02]  /*3f1f0*/  MOV R18, R162 ;  /* 0x000000a200127202 */ /* 0x000fe40000000f00 */
[----:B------:R-:W-:-:S07]  /*3f200*/  MOV R161, R8 ;  /* 0x0000000800a17202 */ /* 0x000fce0000000f00 */
.L_x_9633:
[----:B------:R-:W-:Y:S05]  /*3f210*/  BSYNC.RECONVERGENT B1 ;  /* 0x0000000000017941 */ /* 0x000fea0003800200 */
.L_x_9632:
        /* <DEDUP_REMOVED lines=13> */
[----:B------:R-:W-:Y:S02]  /*3f2f0*/  SEL R9, RZ, 0x1, P4 ;  /* 0x00000001ff097807 */ /* 0x000fe40002000000 */
[----:B------:R-:W-:Y:S02]  /*3f300*/  ISETP.NE.AND P4, PT, R163, 0x1, PT ;  /* 0x00000001a300780c */ /* 0x000fe40003f85270 */
[----:B------:R-:W-:Y:S02]  /*3f310*/  @!P1 MOV R117, R8 ;  /* 0x0000000800759202 */ /* 0x000fe40000000f00 */
[----:B------:R-:W-:Y:S02]  /*3f320*/  MOV R8, R18 ;  /* 0x0000001200087202 */ /* 0x000fe40000000f00 */
[----:B------:R-:W-:-:S07]  /*3f330*/  F2FP.BF16.F32.PACK_AB R162, RZ, R117 ;  /* 0x00000075ffa2723e */ /* 0x000fce00000010ff */
        /* <DEDUP_REMOVED lines=9> */
.L_x_9639:
        /* <DEDUP_REMOVED lines=13> */
.L_x_9641:
[----:B------:R-:W-:Y:S05]  /*3f4a0*/  BSYNC.RECONVERGENT B2 ;  /* 0x0000000000027941 */ /* 0x000fea0003800200 */
.L_x_9640:
        /* <DEDUP_REMOVED lines=55> */
[----:B------:R-:W-:Y:S02]  /*3f820*/  LOP3.LUT R22, R18, R22, R167, 0x96, !PT ;  /* 0x0000001612167212 */ /* 0x000fe400078e96a7 */
[----:B------:R-:W-:Y:S01]  /*3f830*/  MOV R18, R166 ;  /* 0x000000a600127202 */ /* 0x000fe20000000f00 */
[----:B------:R-:W-:-:S05]  /*3f840*/  VIADD R8, R53, 0x96a522ad ;  /* 0x96a522ad35087836 */ /* 0x000fca0000000000 */
[----:B------:R-:W-:Y:S01]  /*3f850*/  LOP3.LUT R23, R8, R168, R165, 0x96, !PT ;  /* 0x000000a808177212 */ /* 0x000fe200078e96a5 */
[----:B------:R-:W-:Y:S01]  /*3f860*/  IMAD.MOV.U32 R8, RZ, RZ, R161 ;  /* 0x000000ffff087224 */ /* 0x000fe200078e00a1 */
[----:B------:R-:W-:-:S07]  /*3f870*/  MOV R161, R164 ;  /* 0x000000a400a17202 */ /* 0x000fce0000000f00 */
.L_x_9638:
[----:B------:R-:W-:Y:S05]  /*3f880*/  BSYNC.RECONVERGENT B1 ;  /* 0x0000000000017941 */ /* 0x000fea0003800200 */
.L_x_9637:
[----:B------:R-:W-:Y:S01]  /*3f890*/  I2FP.F32.U32 R8, R8 ;  /* 0x0000000800087245 */ /* 0x000fe20000201000 */
[----:B------:R-:W-:Y:S01]  /*3f8a0*/  BSSY.RECONVERGENT B1, `(.L_x_9642) ;  /* 0x000005f000017945 */ /* 0x000fe20003800200 */
[----:B------:R-:W-:Y:S01]  /*3f8b0*/  ISETP.NE.AND P5, PT, R118, 0x1, PT ;  /* 0x000000017600780c */ /* 0x000fe20003fa5270 */
[----:B------:R-:W-:Y:S01]  /*3f8c0*/  IMAD.MOV.U32 R165, RZ, RZ, 0x2 ;  /* 0x00000002ffa57424 */ /* 0x000fe200078e00ff */
[----:B------:R-:W-:Y:S01]  /*3f8d0*/  PRMT R21, R99, 0x7632, R21 ;  /* 0x0000763263157816 */ /* 0x000fe20000000015 */
[----:B------:R-:W-:-:S05]  /*3f8e0*/  FFMA.FTZ R8, R8, R171, 1.1641532182693481445e-10 ;  /* 0x2f00000008087423 */ /* 0x000fca00000100ab */
[----:B------:R-:W-:Y:S02]  /*3f8f0*/  FSETP.GTU.FTZ.AND P4, PT, R8, R170, PT ;  /* 0x000000aa0800720b */ /* 0x000fe40003f9c000 */
[----:B------:R-:W-:Y:S02]  /*3f900*/  SHF.L.U32 R8, R99, 0x10, RZ ;  /* 0x0000001063087819 */ /* 0x000fe400000006ff */
        /* <DEDUP_REMOVED lines=13> */
.L_x_9644:
        /* <DEDUP_REMOVED lines=13> */
.L_x_9646:
[----:B------:R-:W-:Y:S05]  /*3fab0*/  BSYNC.RECONVERGENT B2 ;  /* 0x0000000000027941 */ /* 0x000fea0003800200 */
.L_x_9645:
        /* <DEDUP_REMOVED lines=58> */
[----:B------:R-:W-:Y:S01]  /*3fe60*/  LOP3.LUT R23, R18, R168, R165, 0x96, !PT ;  /* 0x000000a812177212 */ /* 0x000fe200078e96a5 */
[----:B------:R-:W-:Y:S01]  /*3fe70*/  IMAD.MOV.U32 R165, RZ, RZ, RZ ;  /* 0x000000ffffa57224 */ /* 0x000fe200078e00ff */
[----:B------:R-:W-:-:S07]  /*3fe80*/  MOV R18, R166 ;  /* 0x000000a600127202 */ /* 0x000fce0000000f00 */
.L_x_9643:
[----:B------:R-:W-:Y:S05]  /*3fe90*/  BSYNC.RECONVERGENT B1 ;  /* 0x0000000000017941 */ /* 0x000fea0003800200 */
.L_x_9642:
[----:B------:R-:W-:Y:S01]  /*3fea0*/  I2FP.F32.U32 R99, R99 ;  /* 0x0000006300637245 */ /* 0x000fe20000201000 */
[----:B------:R-:W-:Y:S01]  /*3feb0*/  BSSY.RECONVERGENT B1, `(.L_x_9647) ;  /* 0x0000064000017945 */ /* 0x000fe20003800200 */
[----:B------:R-:W-:Y:S01]  /*3fec0*/  SHF.L.U32 R118, R63, 0x10, RZ ;  /* 0x000000103f767819 */ /* 0x000fe200000006ff */
[----:B------:R-:W-:Y:S01]  /*3fed0*/  IMAD.MOV.U32 R164, RZ, RZ, 0x2 ;  /* 0x00000002ffa47424 */ /* 0x000fe200078e00ff */
[----:B------:R-:W-:Y:S01]  /*3fee0*/  MOV R163, R18 ;  /* 0x0000001200a37202 */ /* 0x000fe20000000f00 */
        /* <DEDUP_REMOVED lines=21> */
.L_x_9649:
        /* <DEDUP_REMOVED lines=13> */
.L_x_9651:
[----:B------:R-:W-:Y:S05]  /*40110*/  BSYNC.RECONVERGENT B2 ;  /* 0x0000000000027941 */ /* 0x000fea0003800200 */
.L_x_9650:
        /* <DEDUP_REMOVED lines=57> */
[----:B------:R-:W-:Y:S01]  /*404b0*/  LOP3.LUT R22, R23, R22, R167, 0x96, !PT ;  /* 0x0000001617167212 */ /* 0x000fe200078e96a7 */
[----:B------:R-:W-:-:S03]  /*404c0*/  IMAD.MOV.U32 R164, RZ, RZ, RZ ;  /* 0x000000ffffa47224 */ /* 0x000fc600078e00ff */
[----:B------:R-:W-:Y:S02]  /*404d0*/  LOP3.LUT R23, R18, R168, R165, 0x96, !PT ;  /* 0x000000a812177212 */ /* 0x000fe400078e96a5 */
[----:B------:R-:W-:-:S07]  /*404e0*/  MOV R18, R166 ;  /* 0x000000a600127202 */ /* 0x000fce0000000f00 */
.L_x_9648:
[----:B------:R-:W-:Y:S05]  /*404f0*/  BSYNC.RECONVERGENT B1 ;  /* 0x0000000000017941 */ /* 0x000fea0003800200 */
.L_x_9647:
[----:B------:R-:W-:Y:S01]  /*40500*/  I2FP.F32.U32 R163, R163 ;  /* 0x000000a300a37245 */ /* 0x000fe20000201000 */
[----:B------:R-:W-:Y:S01]  /*40510*/  BSSY.RECONVERGENT B1, `(.L_x_9652) ;  /* 0x0000061000017945 */ /* 0x000fe20003800200 */
[----:B------:R-:W-:Y:S02]  /*40520*/  ISETP.NE.AND P6, PT, R164, 0x1, PT ;  /* 0x00000001a400780c */ /* 0x000fe40003fc5270 */
[----:B------:R-:W-:Y:S01]  /*40530*/  SHF.L.U32 R21, R21, 0x10, RZ ;  /* 0x0000001015157819 */ /* 0x000fe200000006ff */
[----:B------:R-:W-:Y:S01]  /*40540*/  FFMA.FTZ R163, R163, R171, 1.1641532182693481445e-10 ;  /* 0x2f000000a3a37423 */ /* 0x000fe200000100ab */
[----:B------:R-:W-:-:S03]  /*40550*/  MOV R165, R18 ;  /* 0x0000001200a57202 */ /* 0x000fc60000000f00 */
        /* <DEDUP_REMOVED lines=14> */
.L_x_9654:
        /* <DEDUP_REMOVED lines=16> */
.L_x_9656:
[----:B------:R-:W-:Y:S05]  /*40740*/  BSYNC.RECONVERGENT B2 ;  /* 0x0000000000027941 */ /* 0x000fea0003800200 */
.L_x_9655:
        /* <DEDUP_REMOVED lines=61> */
.L_x_9653:
[----:B------:R-:W-:Y:S05]  /*40b20*/  BSYNC.RECONVERGENT B1 ;  /* 0x0000000000017941 */ /* 0x000fea0003800200 */
.L_x_9652:
        /* <DEDUP_REMOVED lines=20> */
.L_x_9576:
        /* <DEDUP_REMOVED lines=16> */
.L_x_9660:
        /* <DEDUP_REMOVED lines=13> */
.L_x_9662:
[----:B------:R-:W-:Y:S05]  /*40e40*/  BSYNC.RECONVERGENT B2 ;  /* 0x0000000000027941 */ /* 0x000fea0003800200 */
.L_x_9661:
        /* <DEDUP_REMOVED lines=61> */
.L_x_9659:
[----:B------:R-:W-:Y:S05]  /*41220*/  BSYNC.RECONVERGENT B1 ;  /* 0x0000000000017941 */ /* 0x000fea0003800200 */
.L_x_9658:
        /* <DEDUP_REMOVED lines=9> */
[----:B------:R-:W-:Y:S02]  /*412c0*/  IMAD.MOV.U32 R101, RZ, RZ, R18 ;  /* 0x000000ffff657224 */ /* 0x000fe400078e0012 */
[----:B0-----:R-:W-:Y:S01]  /*412d0*/  FMUL.FTZ R21, R21, R170 ;  /* 0x000000aa15157220 */ /* 0x001fe20000410000 */
[----:B-1----:R-:W-:-:S04]  /*412e0*/  FSETP.GTU.FTZ.AND P2, PT, R2, R171, PT ;  /* 0x000000ab0200720b */ /* 0x002fc80003f5c000 */
        /* <DEDUP_REMOVED lines=17> */
.L_x_9665:
        /* <DEDUP_REMOVED lines=13> */
.L_x_9667:
[----:B------:R-:W-:Y:S05]  /*414d0*/  BSYNC.RECONVERGENT B2 ;  /* 0x0000000000027941 */ /* 0x000fea0003800200 */
.L_x_9666:
        /* <DEDUP_REMOVED lines=47> */
[----:B------:R-:W-:Y:S02]  /*417d0*/  HFMA2 R33, -RZ, RZ, 0, 0 ;  /* 0x00000000ff217431 */ /* 0x000fe400000001ff */
[----:B------:R-:W-:-:S04]  /*417e0*/  IMAD.WIDE.U32 R22, R18, -0x326172a9, RZ ;  /* 0xcd9e8d5712167825 */ /* 0x000fc800078e00ff */
[----:B------:R-:W-:-:S05]  /*417f0*/  VIADD R18, R52, 0xf1bbcdc8 ;  /* 0xf1bbcdc834127836 */ /* 0x000fca0000000000 */
[----:B------:R-:W-:Y:S02]  /*41800*/  LOP3.LUT R18, R18, R164, R23, 0x96, !PT ;  /* 0x000000a412127212 */ /* 0x000fe400078e9617 */
[----:B------:R-:W-:-:S04]  /*41810*/  IADD3 R23, PT, PT, R53, -0x24c28bd8, RZ ;  /* 0xdb3d742835177810 */ /* 0x000fc80007ffe0ff */
[----:B------:R-:W-:Y:S01]  /*41820*/  LOP3.LUT R23, R23, R162, R167, 0x96, !PT ;  /* 0x000000a217177212 */ /* 0x000fe200078e96a7 */
[----:B------:R-:W-:Y:S01]  /*41830*/  IMAD.WIDE.U32 R162, R18, -0x2daee0ad, RZ ;  /* 0xd2511f5312a27825 */ /* 0x000fe200078e00ff */
[----:B------:R-:W-:-:S03]  /*41840*/  IADD3 R18, PT, PT, R53, -0x695add53, RZ ;  /* 0x96a522ad35127810 */ /* 0x000fc60007ffe0ff */
[----:B------:R-:W-:-:S04]  /*41850*/  IMAD.WIDE.U32 R164, R23, -0x326172a9, RZ ;  /* 0xcd9e8d5717a47825 */ /* 0x000fc800078e00ff */
[----:B------:R-:W-:Y:S02]  /*41860*/  VIADD R23, R52, 0x8ff34781 ;  /* 0x8ff3478134177836 */ /* 0x000fe40000000000 */
[----:B------:R-:W-:-:S03]  /*41870*/  IMAD.MOV.U32 R161, RZ, RZ, R162 ;  /* 0x000000ffffa17224 */ /* 0x000fc600078e00a2 */
[----:B------:R-:W-:Y:S02]  /*41880*/  LOP3.LUT R22, R23, R22, R165, 0x96, !PT ;  /* 0x0000001617167212 */ /* 0x000fe400078e96a5 */
[----:B------:R-:W-:Y:S01]  /*41890*/  LOP3.LUT R23, R18, R166, R163, 0x96, !PT ;  /* 0x000000a612177212 */ /* 0x000fe200078e96a3 */
[----:B------:R-:W-:-:S07]  /*418a0*/  IMAD.MOV.U32 R18, RZ, RZ, R164 ;  /* 0x000000ffff127224 */ /* 0x000fce00078e00a4 */
.L_x_9664:
[----:B------:R-:W-:Y:S05]  /*418b0*/  BSYNC.RECONVERGENT B1 ;  /* 0x0000000000017941 */ /* 0x000fea0003800200 */
.L_x_9663:
        /* <DEDUP_REMOVED lines=26> */
.L_x_9670:
        /* <DEDUP_REMOVED lines=13> */
.L_x_9672:
[----:B------:R-:W-:Y:S05]  /*41b30*/  BSYNC.RECONVERGENT B2 ;  /* 0x0000000000027941 */ /* 0x000fea0003800200 */
.L_x_9671:
        /* <DEDUP_REMOVED lines=57> */
[----:B------:R-:W-:Y:S01]  /*41ed0*/  IMAD.MOV.U32 R21, RZ, RZ, R161 ;  /* 0x000000ffff157224 */ /* 0x000fe200078e00a1 */
[----:B------:R-:W-:Y:S02]  /*41ee0*/  MOV R161, R162 ;  /* 0x000000a200a17202 */ /* 0x000fe40000000f00 */
[----:B------:R-:W-:Y:S02]  /*41ef0*/  LOP3.LUT R23, R18, R166, R163, 0x96, !PT ;  /* 0x000000a612177212 */ /* 0x000fe400078e96a3 */
[----:B------:R-:W-:-:S07]  /*41f00*/  MOV R18, R164 ;  /* 0x000000a400127202 */ /* 0x000fce0000000f00 */
.L_x_9669:
[----:B------:R-:W-:Y:S05]  /*41f10*/  BSYNC.RECONVERGENT B1 ;  /* 0x0000000000017941 */ /* 0x000fea0003800200 */
.L_x_9668:
[----:B------:R-:W-:Y:S01]  /*41f20*/  I2FP.F32.U32 R21, R21 ;  /* 0x0000001500157245 */ /* 0x000fe20000201000 */
[----:B------:R-:W-:Y:S01]  /*41f30*/  BSSY.RECONVERGENT B1, `(.L_x_9673) ;  /* 0x0000064000017945 */ /* 0x000fe20003800200 */
[----:B------:R-:W-:Y:S01]  /*41f40*/  SHF.L.U32 R33, R97, 0x10, RZ ;  /* 0x0000001061217819 */ /* 0x000fe200000006ff */
[----:B------:R-:W-:Y:S01]  /*41f50*/  HFMA2 R102, -RZ, RZ, 0, 1.1920928955078125e-07 ;  /* 0x00000002ff667431 */ /* 0x000fe200000001ff */
[----:B------:R-:W-:Y:S01]  /*41f60*/  LOP3.LUT R25, R25, 0xfffffffb, RZ, 0xc0, !PT ;  /* 0xfffffffb19197812 */ /* 0x000fe200078ec0ff */
[----:B------:R-:W-:Y:S01]  /*41f70*/  FFMA.FTZ R21, R21, R208, 1.1641532182693481445e-10 ;  /* 0x2f00000015157423 */ /* 0x000fe200000100d0 */
[----:B------:R-:W-:Y:S02]  /*41f80*/  IMAD.MOV.U32 R101, RZ, RZ, R18 ;  /* 0x000000ffff657224 */ /* 0x000fe400078e0012 */
[----:B------:R-:W-:Y:S02]  /*41f90*/  FMUL.FTZ R33, R33, R170 ;  /* 0x000000aa21217220 */ /* 0x000fe40000410000 */
        /* <DEDUP_REMOVED lines=18> */
.L_x_9675:
        /* <DEDUP_REMOVED lines=13> */
.L_x_9677:
[----:B------:R-:W-:Y:S05]  /*42190*/  BSYNC.RECONVERGENT B2 ;  /* 0x0000000000027941 */ /* 0x000fea0003800200 */
.L_x_9676:
        /* <DEDUP_REMOVED lines=61> */
.L_x_9674:
[----:B------:R-:W-:Y:S05]  /*42570*/  BSYNC.RECONVERGENT B1 ;  /* 0x0000000000017941 */ /* 0x000fea0003800200 */
.L_x_9673:
        /* <DEDUP_REMOVED lines=26> */
.L_x_9680:
        /* <DEDUP_REMOVED lines=13> */
.L_x_9682:
[----:B------:R-:W-:Y:S05]  /*427f0*/  BSYNC.RECONVERGENT B2 ;  /* 0x0000000000027941 */ /* 0x000fea0003800200 */
.L_x_9681:
        /* <DEDUP_REMOVED lines=61> */
.L_x_9679:
[----:B------:R-:W-:Y:S05]  /*42bd0*/  BSYNC.RECONVERGENT B1 ;  /* 0x0000000000017941 */ /* 0x000fea0003800200 */
.L_x_9678:
[----:B------:R-:W-:Y:S01]  /*42be0*/  I2FP.F32.U32 R21, R21 ;  /* 0x0000001500157245 */ /* 0x000fe20000201000 */
[----:B------:R-:W-:Y:S01]  /*42bf0*/  BSSY.RECONVERGENT B1, `(.L_x_9683) ;  /* 0x0000062000017945 */ /* 0x000fe20003800200 */
[----:B------:R-:W-:Y:S01]  /*42c00*/  SHF.L.U32 R102, R98, 0x10, RZ ;  /* 0x0000001062667819 */ /* 0x000fe200000006ff */
[----:B------:R-:W-:Y:S01]  /*42c10*/  HFMA2 R118, -RZ, RZ, 0, 1.1920928955078125e-07 ;  /* 0x00000002ff767431 */ /* 0x000fe200000001ff */
[----:B------:R-:W-:Y:S01]  /*42c20*/  ISETP.NE.AND P3, PT, R128, 0x1, PT ;  /* 0x000000018000780c */ /* 0x000fe20003f65270 */
        /* <DEDUP_REMOVED lines=19> */
.L_x_9685:
        /* <DEDUP_REMOVED lines=13> */
.L_x_9687:
[----:B------:R-:W-:Y:S05]  /*42e30*/  BSYNC.RECONVERGENT B2 ;  /* 0x0000000000027941 */ /* 0x000fea0003800200 */
.L_x_9686:
        /* <DEDUP_REMOVED lines=61> */
.L_x_9684:
[----:B------:R-:W-:Y:S05]  /*43210*/  BSYNC.RECONVERGENT B1 ;  /* 0x0000000000017941 */ /* 0x000fea0003800200 */
.L_x_9683:
        /* <DEDUP_REMOVED lines=24> */
.L_x_9690:
        /* <DEDUP_REMOVED lines=13> */
.L_x_9692:
[----:B------:R-:W-:Y:S05]  /*43470*/  BSYNC.RECONVERGENT B2 ;  /* 0x0000000000027941 */ /* 0x000fea0003800200 */
.L_x_9691:
        /* <DEDUP_REMOVED lines=59> */
[----:B------:R-:W-:Y:S02]  /*43830*/  LOP3.LUT R23, R18, R168, R165, 0x96, !PT ;  /* 0x000000a812177212 */ /* 0x000fe400078e96a5 */
[----:B------:R-:W-:-:S07]  /*43840*/  MOV R18, R166 ;  /* 0x000000a600127202 */ /* 0x000fce0000000f00 */
.L_x_9689:
[----:B------:R-:W-:Y:S05]  /*43850*/  BSYNC.RECONVERGENT B1 ;  /* 0x0000000000017941 */ /* 0x000fea0003800200 */
.L_x_9688:
        /* <DEDUP_REMOVED lines=24> */
.L_x_9695:
        /* <DEDUP_REMOVED lines=13> */
.L_x_9697:
[----:B------:R-:W-:Y:S05]  /*43ab0*/  BSYNC.RECONVERGENT B2 ;  /* 0x0000000000027941 */ /* 0x000fea0003800200 */
.L_x_9696:
        /* <DEDUP_REMOVED lines=56> */
[----:B------:R-:W-:Y:S01]  /*43e40*/  HFMA2 R21, -RZ, RZ, 0, 0 ;  /* 0x00000000ff157431 */ /* 0x000fe200000001ff */
[----:B------:R-:W-:Y:S01]  /*43e50*/  LOP3.LUT R23, R18, R168, R165, 0x96, !PT ;  /* 0x000000a812177212 */ /* 0x000fe200078e96a5 */
[----:B------:R-:W-:Y:S01]  /*43e60*/  IMAD.MOV.U32 R18, RZ, RZ, R166 ;  /* 0x000000ffff127224 */ /* 0x000fe200078e00a6 */
[----:B------:R-:W-:Y:S01]  /*43e70*/  MOV R165, R161 ;  /* 0x000000a100a57202 */ /* 0x000fe20000000f00 */
[----:B------:R-:W-:-:S07]  /*43e80*/  IMAD.MOV.U32 R161, RZ, RZ, R164 ;  /* 0x000000ffffa17224 */ /* 0x000fce00078e00a4 */
.L_x_9694:
[----:B------:R-:W-:Y:S05]  /*43e90*/  BSYNC.RECONVERGENT B1 ;  /* 0x0000000000017941 */ /* 0x000fea0003800200 */
.L_x_9693:
        /* <DEDUP_REMOVED lines=15> */
.L_x_9657:
        /* <DEDUP_REMOVED lines=43> */
.L_x_9698:
[----:B------:R-:W-:Y:S01]  /*44240*/  MOV R131, R161 ;  /* 0x000000a100837202 */ /* 0x000fe20000000f00 */
[----:B------:R-:W-:-:S07]  /*44250*/  VIADD R160, R160, 0x20 ;  /* 0x00000020a0a07836 */ /* 0x000fce0000000000 */
.L_x_9575:
[----:B------:R-:W-:Y:S05]  /*44260*/  BSYNC.RECONVERGENT B0 ;  /* 0x0000000000007941 */ /* 0x000fea0003800200 */
.L_x_9574:
        /* <DEDUP_REMOVED lines=35> */
.L_x_9704:
        /* <DEDUP_REMOVED lines=13> */
.L_x_9706:
[----:B------:R-:W-:Y:S05]  /*44570*/  BSYNC.RECONVERGENT B2 ;  /* 0x0000000000027941 */ /* 0x000fea0003800200 */
.L_x_9705:
        /* <DEDUP_REMOVED lines=52> */
[----:B------:R-:W-:-:S04]  /*448c0*/  IADD3 R7, PT, PT, R52, -0x700cb87f, RZ ;  /* 0x8ff3478134077810 */ /* 0x000fc80007ffe0ff */
[----:B------:R-:W-:Y:S01]  /*448d0*/  LOP3.LUT R22, R7, R8, R11, 0x96, !PT ;  /* 0x0000000807167212 */ /* 0x000fe200078e960b */
[----:B------:R-:W-:Y:S01]  /*448e0*/  IMAD.WIDE.U32 R8, R0, -0x2daee0ad, RZ ;  /* 0xd2511f5300087825 */ /* 0x000fe200078e00ff */
[----:B------:R-:W-:-:S03]  /*448f0*/  MOV R18, R10 ;  /* 0x0000000a00127202 */ /* 0x000fc60000000f00 */
[----:B------:R-:W-:Y:S02]  /*44900*/  VIADD R0, R53, 0x96a522ad ;  /* 0x96a522ad35007836 */ /* 0x000fe40000000000 */
[----:B------:R-:W-:Y:S02]  /*44910*/  IMAD.MOV.U32 R161, RZ, RZ, R8 ;  /* 0x000000ffffa17224 */ /* 0x000fe400078e0008 */
[----:B------:R-:W-:Y:S01]  /*44920*/  IMAD.MOV.U32 R8, RZ, RZ, RZ ;  /* 0x000000ffff087224 */ /* 0x000fe200078e00ff */
[----:B------:R-:W-:Y:S02]  /*44930*/  LOP3.LUT R23, R0, R12, R9, 0x96, !PT ;  /* 0x0000000c00177212 */ /* 0x000fe400078e9609 */
[----:B------:R-:W-:-:S07]  /*44940*/  MOV R0, R131 ;  /* 0x0000008300007202 */ /* 0x000fce0000000f00 */
.L_x_9703:
[----:B------:R-:W-:Y:S05]  /*44950*/  BSYNC.RECONVERGENT B1 ;  /* 0x0000000000017941 */ /* 0x000fea0003800200 */
.L_x_9702:
[----:B------:R-:W0:Y:S01]  /*44960*/  LDC R170, c[0x0][0x404] ;  /* 0x00010100ffaa7b82 */ /* 0x000e220000000800 */
[----:B------:R-:W-:Y:S01]  /*44970*/  HFMA2 R171, -RZ, RZ, 0.1171875, 0 ;  /* 0x2f800000ffab7431 */ /* 0x000fe200000001ff */
[----:B------:R-:W-:Y:S01]  /*44980*/  I2FP.F32.U32 R0, R0 ;  /* 0x0000000000007245 */ /* 0x000fe20000201000 */
[----:B-----5:R-:W-:Y:S01]  /*44990*/  IMAD.U32 R7, R96, 0x10000, RZ ;  /* 0x0001000060077824 */ /* 0x020fe200078e00ff */
[----:B------:R-:W-:Y:S01]  /*449a0*/  LOP3.LUT R25, R25, 0xffffffef, RZ, 0xc0, !PT ;  /* 0xffffffef19197812 */ /* 0x000fe200078ec0ff */
[----:B------:R-:W-:Y:S01]  /*449b0*/  BSSY.RECONVERGENT B1, `(.L_x_9707) ;  /* 0x0000060000017945 */ /* 0x000fe20003800200 */
[----:B------:R-:W-:Y:S02]  /*449c0*/  HFMA2 R10, -RZ, RZ, 0, 1.1920928955078125e-07 ;  /* 0x00000002ff0a7431 */ /* 0x000fe400000001ff */
[----:B------:R-:W-:Y:S01]  /*449d0*/  IMAD.MOV.U32 R9, RZ, RZ, R18 ;  /* 0x000000ffff097224 */ /* 0x000fe200078e0012 */
[----:B------:R-:W1:Y:S01]  /*449e0*/  LDC R129, c[0x0][0x408] ;  /* 0x00010200ff817b82 */ /* 0x000e620000000800 */
[----:B------:R-:W-:-:S05]  /*449f0*/  FFMA.FTZ R0, R0, R171, 1.1641532182693481445e-10 ;  /* 0x2f00000000007423 */ /* 0x000fca00000100ab */
        /* <DEDUP_REMOVED lines=16> */
.L_x_9709:
        /* <DEDUP_REMOVED lines=13> */
.L_x_9711:
[----:B------:R-:W-:Y:S05]  /*44bd0*/  BSYNC.RECONVERGENT B2 ;  /* 0x0000000000027941 */ /* 0x000fea0003800200 */
.L_x_9710:
        /* <DEDUP_REMOVED lines=61> */
.L_x_9708:
[----:B------:R-:W-:Y:S05]  /*44fb0*/  BSYNC.RECONVERGENT B1 ;  /* 0x0000000000017941 */ /* 0x000fea0003800200 */
.L_x_9707:
        /* <DEDUP_REMOVED lines=11> */
[----:B------:R-:W-:Y:S02]  /*45070*/  PRMT R14, R8, 0x7610, R14 ;  /* 0x00007610080e7816 */ /* 0x000fe4000000000e */
[----:B------:R-:W-:Y:S01]  /*45080*/  MOV R8, 0x2 ;  /* 0x0000000200087802 */ /* 0x000fe20000000f00 */
        /* <DEDUP_REMOVED lines=13> */
.L_x_9714:
        /* <DEDUP_REMOVED lines=13> */
.L_x_9716:
[----:B------:R-:W-:Y:S05]  /*45230*/  BSYNC.RECONVERGENT B2 ;  /* 0x0000000000027941 */ /* 0x000fea0003800200 */
.L_x_9715:
        /* <DEDUP_REMOVED lines=61> */
.L_x_9713:
[----:B------:R-:W-:Y:S05]  /*45610*/  BSYNC.RECONVERGENT B1 ;  /* 0x0000000000017941 */ /* 0x000fea0003800200 */
.L_x_9712:
        /* <DEDUP_REMOVED lines=22> */
.L_x_9719:
        /* <DEDUP_REMOVED lines=13> */
.L_x_9721:
[----:B------:R-:W-:Y:S05]  /*45850*/  BSYNC.RECONVERGENT B2 ;  /* 0x0000000000027941 */ /* 0x000fea0003800200 */
.L_x_9720:
        /* <DEDUP_REMOVED lines=61> */
.L_x_9718:
[----:B------:R-:W-:Y:S05]  /*45c30*/  BSYNC.RECONVERGENT B1 ;  /* 0x0000000000017941 */ /* 0x000fea0003800200 */
.L_x_9717:
        /* <DEDUP_REMOVED lines=13> */
[----:B------:R-:W-:Y:S02]  /*45d10*/  SEL R7, RZ, 0x1, P2 ;  /* 0x00000001ff077807 */ /* 0x000fe40001000000 */
[----:B------:R-:W-:Y:S02]  /*45d20*/  ISETP.NE.AND P2, PT, R9, 0x1, PT ;  /* 0x000000010900780c */ /* 0x000fe40003f45270 */
[----:B------:R-:W-:Y:S01]  /*45d30*/  PRMT R13, R7, 0x7610, R13 ;  /* 0x00007610070d7816 */ /* 0x000fe2000000000d */
[----:B------:R-:W-:Y:S01]  /*45d40*/  IMAD.MOV.U32 R7, RZ, RZ, R18 ;  /* 0x000000ffff077224 */ /* 0x000fe200078e0012 */
[----:B------:R-:W-:Y:S02]  /*45d50*/  F2FP.BF16.F32.PACK_AB R131, RZ, R32 ;  /* 0x00000020ff83723e */ /* 0x000fe400000010ff */
[----:B------:R-:W-:-:S07]  /*45d60*/  MOV R8, 0x2 ;  /* 0x0000000200087802 */ /* 0x000fce0000000f00 */
        /* <DEDUP_REMOVED lines=9> */
.L_x_9724:
        /* <DEDUP_REMOVED lines=13> */
.L_x_9726:
[----:B------:R-:W-:Y:S05]  /*45ed0*/  BSYNC.RECONVERGENT B2 ;  /* 0x0000000000027941 */ /* 0x000fea0003800200 */
.L_x_9725:
        /* <DEDUP_REMOVED lines=61> */
.L_x_9723:
[----:B------:R-:W-:Y:S05]  /*462b0*/  BSYNC.RECONVERGENT B1 ;  /* 0x0000000000017941 */ /* 0x000fea0003800200 */
.L_x_9722:
        /* <DEDUP_REMOVED lines=23> */
.L_x_9729:
        /* <DEDUP_REMOVED lines=13> */
.L_x_9731:
[----:B------:R-:W-:Y:S05]  /*46500*/  BSYNC.RECONVERGENT B2 ;  /* 0x0000000000027941 */ /* 0x000fea0003800200 */
.L_x_9730:
        /* <DEDUP_REMOVED lines=47> */
[----:B------:R-:W-:-:S04]  /*46800*/  IMAD.WIDE.U32 R8, R9, -0x326172a9, RZ ;  /* 0xcd9e8d5709087825 */ /* 0x000fc800078e00ff */
[----:B------:R-:W-:Y:S01]  /*46810*/  VIADD R12, R52, 0x8ff34781 ;  /* 0x8ff34781340c7836 */ /* 0x000fe20000000000 */
[----:B------:R-:W-:Y:S02]  /*46820*/  LOP3.LUT R9, R11, R22, R9, 0x96, !PT ;  /* 0x000000160b097212 */ /* 0x000fe400078e9609 */
[----:B------:R-:W-:-:S04]  /*46830*/  IADD3 R11, PT, PT, R53, -0x24c28bd8, RZ ;  /* 0xdb3d7428350b7810 */ /* 0x000fc80007ffe0ff */
[----:B------:R-:W-:-:S05]  /*46840*/  LOP3.LUT R11, R11, R10, R163, 0x96, !PT ;  /* 0x0000000a0b0b7212 */ /* 0x000fca00078e96a3 */
        /* <DEDUP_REMOVED lines=9> */
.L_x_9728:
[----:B------:R-:W-:Y:S05]  /*468e0*/  BSYNC.RECONVERGENT B1 ;  /* 0x0000000000017941 */ /* 0x000fea0003800200 */
.L_x_9727:
        /* <DEDUP_REMOVED lines=26> */
.L_x_9734:
        /* <DEDUP_REMOVED lines=13> */
.L_x_9736:
[----:B------:R-:W-:Y:S05]  /*46b60*/  BSYNC.RECONVERGENT B2 ;  /* 0x0000000000027941 */ /* 0x000fea0003800200 */
.L_x_9735:
        /* <DEDUP_REMOVED lines=52> */
[----:B------:R-:W-:-:S05]  /*46eb0*/  IMAD.WIDE.U32 R10, R11, -0x326172a9, RZ ;  /* 0xcd9e8d570b0a7825 */ /* 0x000fca00078e00ff */
[----:B------:R-:W-:Y:S01]  /*46ec0*/  LOP3.LUT R22, R18, R8, R11, 0x96, !PT ;  /* 0x0000000812167212 */ /* 0x000fe200078e960b */
[----:B------:R-:W-:Y:S01]  /*46ed0*/  IMAD.WIDE.U32 R8, R9, -0x2daee0ad, RZ ;  /* 0xd2511f5309087825 */ /* 0x000fe200078e00ff */
[----:B------:R-:W-:-:S03]  /*46ee0*/  IADD3 R11, PT, PT, R53, -0x695add53, RZ ;  /* 0x96a522ad350b7810 */ /* 0x000fc60007ffe0ff */
[----:B------:R-:W-:Y:S01]  /*46ef0*/  IMAD.MOV.U32 R18, RZ, RZ, R10 ;  /* 0x000000ffff127224 */ /* 0x000fe200078e000a */
[----:B------:R-:W-:Y:S02]  /*46f00*/  LOP3.LUT R23, R11, R162, R9, 0x96, !PT ;  /* 0x000000a20b177212 */ /* 0x000fe400078e9609 */
[----:B------:R-:W-:Y:S01]  /*46f10*/  MOV R9, R161 ;  /* 0x000000a100097202 */ /* 0x000fe20000000f00 */
[----:B------:R-:W-:Y:S02]  /*46f20*/  IMAD.MOV.U32 R161, RZ, RZ, R8 ;  /* 0x000000ffffa17224 */ /* 0x000fe400078e0008 */
[----:B------:R-:W-:-:S07]  /*46f30*/  HFMA2 R8, -RZ, RZ, 0, 0 ;  /* 0x00000000ff087431 */ /* 0x000fce00000001ff */
.L_x_9733:
[----:B------:R-:W-:Y:S05]  /*46f40*/  BSYNC.RECONVERGENT B1 ;  /* 0x0000000000017941 */ /* 0x000fea0003800200 */
.L_x_9732:
        /* <DEDUP_REMOVED lines=22> */
.L_x_9739:
        /* <DEDUP_REMOVED lines=13> */
.L_x_9741:
[----:B------:R-:W-:Y:S05]  /*47180*/  BSYNC.RECONVERGENT B2 ;  /* 0x0000000000027941 */ /* 0x000fea0003800200 */
.L_x_9740:
        /* <DEDUP_REMOVED lines=57> */
[----:B------:R-:W-:Y:S01]  /*47520*/  LOP3.LUT R23, R11, R162, R9, 0x96, !PT ;  /* 0x000000a20b177212 */ /* 0x000fe200078e9609 */
[----:B------:R-:W-:Y:S01]  /*47530*/  HFMA2 R10, -RZ, RZ, 0, 0 ;  /* 0x00000000ff0a7431 */ /* 0x000fe200000001ff */
[----:B------:R-:W-:Y:S01]  /*47540*/  MOV R9, R161 ;  /* 0x000000a100097202 */ /* 0x000fe20000000f00 */
[----:B------:R-:W-:-:S07]  /*47550*/  IMAD.MOV.U32 R161, RZ, RZ, R8 ;  /* 0x000000ffffa17224 */ /* 0x000fce00078e0008 */
.L_x_9738:
[----:B------:R-:W-:Y:S05]  /*47560*/  BSYNC.RECONVERGENT B1 ;  /* 0x0000000000017941 */ /* 0x000fea0003800200 */
.L_x_9737:
        /* <DEDUP_REMOVED lines=27> */
.L_x_9744:
        /* <DEDUP_REMOVED lines=13> */
.L_x_9746:
[----:B------:R-:W-:Y:S05]  /*477f0*/  BSYNC.RECONVERGENT B2 ;  /* 0x0000000000027941 */ /* 0x000fea0003800200 */
.L_x_9745:
        /* <DEDUP_REMOVED lines=38> */
[----:B------:R-:W-:Y:S02]  /*47a60*/  LOP3.LUT R10, R10, R162, R9, 0x96, !PT ;  /* 0x000000a20a0a7212 */ /* 0x000fe400078e9609 */
[----:B------:R-:W-:-:S03]  /*47a70*/  IADD3 R9, PT, PT, R53, 0x1fd5c5a3, RZ ;  /* 0x1fd5c5a335097810 */ /* 0x000fc60007ffe0ff */
[----:B------:R-:W-:-:S04]  /*47a80*/  IMAD.WIDE.U32 R162, R10, -0x326172a9, RZ ;  /* 0xcd9e8d570aa27825 */ /* 0x000fc800078e00ff */
[----:B------:R-:W-:-:S05]  /*47a90*/  VIADD R10, R52, 0x5384540f ;  /* 0x5384540f340a7836 */ /* 0x000fca0000000000 */
        /* <DEDUP_REMOVED lines=10> */
[----:B------:R-:W-:Y:S02]  /*47b40*/  VIADD R10, R52, 0x8ff34781 ;  /* 0x8ff34781340a7836 */ /* 0x000fe40000000000 */
[----:B------:R-:W-:-:S03]  /*47b50*/  IMAD.MOV.U32 R18, RZ, RZ, R162 ;  /* 0x000000ffff127224 */ /* 0x000fc600078e00a2 */
[----:B------:R-:W-:Y:S01]  /*47b60*/  LOP3.LUT R22, R10, R8, R163, 0x96, !PT ;  /* 0x000000080a167212 */ /* 0x000fe200078e96a3 */
[----:B------:R-:W-:Y:S01]  /*47b70*/  IMAD.WIDE.U32 R8, R9, -0x2daee0ad, RZ ;  /* 0xd2511f5309087825 */ /* 0x000fe200078e00ff */
[----:B------:R-:W-:-:S04]  /*47b80*/  IADD3 R10, PT, PT, R53, -0x695add53, RZ ;  /* 0x96a522ad350a7810 */ /* 0x000fc80007ffe0ff */
[----:B------:R-:W-:Y:S02]  /*47b90*/  LOP3.LUT R23, R10, R164, R9, 0x96, !PT ;  /* 0x000000a40a177212 */ /* 0x000fe400078e9609 */
[----:B------:R-:W-:Y:S01]  /*47ba0*/  MOV R9, R161 ;  /* 0x000000a100097202 */ /* 0x000fe20000000f00 */
[----:B------:R-:W-:Y:S02]  /*47bb0*/  IMAD.MOV.U32 R161, RZ, RZ, R8 ;  /* 0x000000ffffa17224 */ /* 0x000fe400078e0008 */
[----:B------:R-:W-:-:S07]  /*47bc0*/  HFMA2 R8, -RZ, RZ, 0, 0 ;  /* 0x00000000ff087431 */ /* 0x000fce00000001ff */
.L_x_9743:
[----:B------:R-:W-:Y:S05]  /*47bd0*/  BSYNC.RECONVERGENT B1 ;  /* 0x0000000000017941 */ /* 0x000fea0003800200 */
.L_x_9742:
        /* <DEDUP_REMOVED lines=21> */
.L_x_9749:
        /* <DEDUP_REMOVED lines=13> */
.L_x_9751:
[----:B------:R-:W-:Y:S05]  /*47e00*/  BSYNC.RECONVERGENT B2 ;  /* 0x0000000000027941 */ /* 0x000fea0003800200 */
.L_x_9750:
[----:B------:R-:W-:Y:S01]  /*47e10*/  LOP3.LUT R22, R17, R163, R53, 0x96, !PT ;  /* 0x000000a311167212 */ /* 0x000fe200078e9635 */
[----:B------:R-:W-:-:S04]  /*47e20*/  IMAD.WIDE.U32 R8, R24, -0x326172a9, RZ ;  /* 0xcd9e8d5718087825 */ /* 0x000fc800078e00ff */
[----:B------:R-:W-:Y:S02]  /*47e30*/  HFMA2 R119, -RZ, RZ, 0, 0 ;  /* 0x00000000ff777431 */ /* 0x000fe400000001ff */
        /* <DEDUP_REMOVED lines=58> */
.L_x_9748:
[----:B------:R-:W-:Y:S05]  /*481e0*/  BSYNC.RECONVERGENT B1 ;  /* 0x0000000000017941 */ /* 0x000fea0003800200 */
.L_x_9747:
        /* <DEDUP_REMOVED lines=14> */
[----:B------:R-:W-:Y:S01]  /*482d0*/  IMAD.MOV.U32 R9, RZ, RZ, R18 ;  /* 0x000000ffff097224 */ /* 0x000fe200078e0012 */
[----:B------:R-:W-:Y:S02]  /*482e0*/  MOV R8, 0x2 ;  /* 0x0000000200087802 */ /* 0x000fe40000000f00 */
        /* <DEDUP_REMOVED lines=10> */
.L_x_9754:
        /* <DEDUP_REMOVED lines=13> */
.L_x_9756:
[----:B------:R-:W-:Y:S05]  /*48460*/  BSYNC.RECONVERGENT B2 ;  /* 0x0000000000027941 */ /* 0x000fea0003800200 */
.L_x_9755:
        /* <DEDUP_REMOVED lines=60> */
[----:B------:R-:W-:-:S07]  /*48830*/  HFMA2 R8, -RZ, RZ, 0, 0 ;  /* 0x00000000ff087431 */ /* 0x000fce00000001ff */
.L_x_9753:
[----:B------:R-:W-:Y:S05]  /*48840*/  BSYNC.RECONVERGENT B1 ;  /* 0x0000000000017941 */ /* 0x000fea0003800200 */
.L_x_9752:
        /* <DEDUP_REMOVED lines=20> */
.L_x_9759:
        /* <DEDUP_REMOVED lines=13> */
.L_x_9761:
[----:B------:R-:W-:Y:S05]  /*48a60*/  BSYNC.RECONVERGENT B2 ;  /* 0x0000000000027941 */ /* 0x000fea0003800200 */
.L_x_9760:
        /* <DEDUP_REMOVED lines=56> */
[----:B------:R-:W-:Y:S01]  /*48df0*/  HFMA2 R163, -RZ, RZ, 0, 0 ;  /* 0x00000000ffa37431 */ /* 0x000fe200000001ff */
[----:B------:R-:W-:Y:S01]  /*48e00*/  LOP3.LUT R23, R18, R164, R9, 0x96, !PT ;  /* 0x000000a412177212 */ /* 0x000fe200078e9609 */
[----:B------:R-:W-:Y:S01]  /*48e10*/  IMAD.MOV.U32 R18, RZ, RZ, R162 ;  /* 0x000000ffff127224 */ /* 0x000fe200078e00a2 */
[----:B------:R-:W-:Y:S01]  /*48e20*/  MOV R9, R161 ;  /* 0x000000a100097202 */ /* 0x000fe20000000f00 */
[----:B------:R-:W-:-:S07]  /*48e30*/  IMAD.MOV.U32 R161, RZ, RZ, R8 ;  /* 0x000000ffffa17224 */ /* 0x000fce00078e0008 */
.L_x_9758:
[----:B------:R-:W-:Y:S05]  /*48e40*/  BSYNC.RECONVERGENT B1 ;  /* 0x0000000000017941 */ /* 0x000fea0003800200 */
.L_x_9757:
[----:B------:R-:W-:Y:S01]  /*48e50*/  I2FP.F32.U32 R8, R9 ;  /* 0x0000000900087245 */ /* 0x000fe20000201000 */
[----:B------:R-:W-:Y:S01]  /*48e60*/  BSSY.RECONVERGENT B1, `(.L_x_9762) ;  /* 0x0000065000017945 */ /* 0x000fe20003800200 */
[----:B------:R-:W-:Y:S02]  /*48e70*/  @P1 PRMT R9, R58, 0x7632, R9 ;  /* 0x000076323a091816 */ /* 0x000fe40000000009 */
[----:B------:R-:W-:Y:S01]  /*48e80*/  MOV R120, 0x2 ;  /* 0x0000000200787802 */ /* 0x000fe20000000f00 */
        /* <DEDUP_REMOVED lines=23> */
.L_x_9764:
        /* <DEDUP_REMOVED lines=13> */
.L_x_9766:
[----:B------:R-:W-:Y:S05]  /*490d0*/  BSYNC.RECONVERGENT B2 ;  /* 0x0000000000027941 */ /* 0x000fea0003800200 */
.L_x_9765:
        /* <DEDUP_REMOVED lines=53> */
[----:B------:R-:W-:Y:S01]  /*49430*/  IMAD.WIDE.U32 R164, R8, -0x2daee0ad, RZ ;  /* 0xd2511f5308a47825 */ /* 0x000fe200078e00ff */
[----:B------:R-:W-:-:S03]  /*49440*/  IADD3 R8, PT, PT, R53, -0x695add53, RZ ;  /* 0x96a522ad35087810 */ /* 0x000fc60007ffe0ff */
[----:B------:R-:W-:Y:S01]  /*49450*/  VIADD R18, R52, 0x8ff34781 ;  /* 0x8ff3478134127836 */ /* 0x000fe20000000000 */
[----:B------:R-:W-:Y:S02]  /*49460*/  LOP3.LUT R23, R8, R168, R165, 0x96, !PT ;  /* 0x000000a808177212 */ /* 0x000fe400078e96a5 */
[----:B------:R-:W-:Y:S01]  /*49470*/  MOV R8, R161 ;  /* 0x000000a100087202 */ /* 0x000fe20000000f00 */
[----:B------:R-:W-:Y:S01]  /*49480*/  IMAD.MOV.U32 R161, RZ, RZ, R164 ;  /* 0x000000ffffa17224 */ /* 0x000fe200078e00a4 */
[----:B------:R-:W-:Y:S01]  /*49490*/  LOP3.LUT R22, R18, R22, R167, 0x96, !PT ;  /* 0x0000001612167212 */ /* 0x000fe200078e96a7 */
[----:B------:R-:W-:-:S07]  /*494a0*/  IMAD.MOV.U32 R18, RZ, RZ, R166 ;  /* 0x000000ffff127224 */ /* 0x000fce00078e00a6 */
.L_x_9763:
[----:B------:R-:W-:Y:S05]  /*494b0*/  BSYNC.RECONVERGENT B1 ;  /* 0x0000000000017941 */ /* 0x000fea0003800200 */
.L_x_9762:
        /* <DEDUP_REMOVED lines=21> */
.L_x_9769:
        /* <DEDUP_REMOVED lines=13> */
.L_x_9771:
[----:B------:R-:W-:Y:S05]  /*496e0*/  BSYNC.RECONVERGENT B2 ;  /* 0x0000000000027941 */ /* 0x000fea0003800200 */
.L_x_9770:
        /* <DEDUP_REMOVED lines=59> */
[----:B------:R-:W-:Y:S02]  /*49aa0*/  HFMA2 R165, -RZ, RZ, 0, 0 ;  /* 0x00000000ffa57431 */ /* 0x000fe400000001ff */
[----:B------:R-:W-:-:S07]  /*49ab0*/  IMAD.MOV.U32 R18, RZ, RZ, R166 ;  /* 0x000000ffff127224 */ /* 0x000fce00078e00a6 */
.L_x_9768:
[----:B------:R-:W-:Y:S05]  /*49ac0*/  BSYNC.RECONVERGENT B1 ;  /* 0x0000000000017941 */ /* 0x000fea0003800200 */
.L_x_9767:
[----:B------:R-:W-:Y:S01]  /*49ad0*/  I2FP.F32.U32 R99, R99 ;  /* 0x0000006300637245 */ /* 0x000fe20000201000 */
[----:B------:R-:W-:Y:S01]  /*49ae0*/  IMAD.U32 R120, R63, 0x10000, RZ ;  /* 0x000100003f787824 */ /* 0x000fe200078e00ff */
[----:B------:R-:W-:Y:S01]  /*49af0*/  BSSY.RECONVERGENT B1, `(.L_x_9772) ;  /* 0x0000063000017945 */ /* 0x000fe20003800200 */
[----:B------:R-:W-:Y:S01]  /*49b00*/  MOV R164, 0x2 ;  /* 0x0000000200a47802 */ /* 0x000fe20000000f00 */
        /* <DEDUP_REMOVED lines=22> */
.L_x_9774:
        /* <DEDUP_REMOVED lines=13> */
.L_x_9776:
[----:B------:R-:W-:Y:S05]  /*49d40*/  BSYNC.RECONVERGENT B2 ;  /* 0x0000000000027941 */ /* 0x000fea0003800200 */
.L_x_9775:
        /* <DEDUP_REMOVED lines=56> */
[----:B------:R-:W-:Y:S02]  /*4a0d0*/  IMAD.MOV.U32 R161, RZ, RZ, R164 ;  /* 0x000000ffffa17224 */ /* 0x000fe400078e00a4 */
[----:B------:R-:W-:Y:S01]  /*4a0e0*/  HFMA2 R164, -RZ, RZ, 0, 0 ;  /* 0x00000000ffa47431 */ /* 0x000fe200000001ff */
[----:B------:R-:W-:Y:S02]  /*4a0f0*/  LOP3.LUT R22, R23, R22, R167, 0x96, !PT ;  /* 0x0000001617167212 */ /* 0x000fe400078e96a7 */
[----:B------:R-:W-:Y:S01]  /*4a100*/  LOP3.LUT R23, R18, R168, R165, 0x96, !PT ;  /* 0x000000a812177212 */ /* 0x000fe200078e96a5 */
[----:B------:R-:W-:-:S07]  /*4a110*/  IMAD.MOV.U32 R18, RZ, RZ, R166 ;  /* 0x000000ffff127224 */ /* 0x000fce00078e00a6 */
.L_x_9773:
[----:B------:R-:W-:Y:S05]  /*4a120*/  BSYNC.RECONVERGENT B1 ;  /* 0x0000000000017941 */ /* 0x000fea0003800200 */
.L_x_9772:
        /* <DEDUP_REMOVED lines=20> */
.L_x_9779:
        /* <DEDUP_REMOVED lines=9> */
[----:B------:R-:W-:Y:S01]  /*4a300*/  @!P6 IADD3 R24, PT, PT, R24, 0x1, RZ ;  /* 0x000000011818e810 */ /* 0x000fe20007ffe0ff */
[----:B------:R-:W-:Y:S01]  /*4a310*/  @!P6 VIADD R18, R17, 0x1 ;  /* 0x000000011112e836 */ /* 0x000fe20000000000 */
[----:B------:R-:W-:Y:S02]  /*4a320*/  @!P6 MOV R19, RZ ;  /* 0x000000ff0013e202 */ /* 0x000fe40000000f00 */
[----:B------:R-:W-:-:S13]  /*4a330*/  ISETP.NE.AND P0, PT, R24, RZ, !P6 ;  /* 0x000000ff1800720c */ /* 0x000fda0007705270 */
[----:B------:R-:W-:Y:S02]  /*4a340*/  @P0 IADD3 R18, PT, PT, R17, RZ, RZ ;  /* 0x000000ff11120210 */ /* 0x000fe40007ffe0ff */
[----:B------:R-:W-:-:S03]  /*4a350*/  LOP3.LUT P0, RZ, R25, 0x2000, RZ, 0xc0, !PT ;  /* 0x0000200019ff7812 */ /* 0x000fc6000780c0ff */
[----:B------:R-:W-:-:S10]  /*4a360*/  @!P6 IMAD.MOV.U32 R17, RZ, RZ, R18 ;  /* 0x000000ffff11e224 */ /* 0x000fd400078e0012 */
.L_x_9781:
[----:B------:R-:W-:Y:S05]  /*4a370*/  BSYNC.RECONVERGENT B2 ;  /* 0x0000000000027941 */ /* 0x000fea0003800200 */
.L_x_9780:
        /* <DEDUP_REMOVED lines=61> */
.L_x_9778:
[----:B------:R-:W-:Y:S05]  /*4a750*/  BSYNC.RECONVERGENT B1 ;  /* 0x0000000000017941 */ /* 0x000fea0003800200 */
.L_x_9777:
        /* <DEDUP_REMOVED lines=20> */
.L_x_9701:
[----:B------:R-:W-:Y:S01]  /*4a8a0*/  ISETP.NE.AND P2, PT, R21, 0x1, PT ;  /* 0x000000011500780c */ /* 0x000fe20003f45270 */
[----:B------:R-:W-:Y:S01]  /*4a8b0*/  BSSY.RECONVERGENT B1, `(.L_x_9783) ;  /* 0x000005a000017945 */ /* 0x000fe20003800200 */
[----:B---3--:R-:W-:Y:S01]  /*4a8c0*/  MOV R32, 0x2 ;  /* 0x0000000200207802 */ /* 0x008fe20000000f00 */
        /* <DEDUP_REMOVED lines=13> */
.L_x_9785:
        /* <DEDUP_REMOVED lines=13> */
.L_x_9787:
[----:B------:R-:W-:Y:S05]  /*4aa70*/  BSYNC.RECONVERGENT B2 ;  /* 0x0000000000027941 */ /* 0x000fea0003800200 */
.L_x_9786:
        /* <DEDUP_REMOVED lines=57> */
[----:B------:R-:W-:Y:S02]  /*4ae10*/  VIADD R0, R53, 0x96a522ad ;  /* 0x96a522ad35007836 */ /* 0x000fe40000000000 */
[----:B------:R-:W-:-:S03]  /*4ae20*/  IMAD.MOV.U32 R161, RZ, RZ, R162 ;  /* 0x000000ffffa17224 */ /* 0x000fc600078e00a2 */
[----:B------:R-:W-:Y:S02]  /*4ae30*/  LOP3.LUT R23, R0, R166, R163, 0x96, !PT ;  /* 0x000000a600177212 */ /* 0x000fe400078e96a3 */
[----:B------:R-:W-:-:S07]  /*4ae40*/  MOV R0, R131 ;  /* 0x0000008300007202 */ /* 0x000fce0000000f00 */
.L_x_9784:
[----:B------:R-:W-:Y:S05]  /*4ae50*/  BSYNC.RECONVERGENT B1 ;  /* 0x0000000000017941 */ /* 0x000fea0003800200 */
.L_x_9783:
[----:B------:R-:W0:Y:S01]  /*4ae60*/  LDC R170, c[0x0][0x408] ;  /* 0x00010200ffaa7b82 */ /* 0x000e220000000800 */
[----:B------:R-:W-:Y:S01]  /*4ae70*/  HFMA2 R208, -RZ, RZ, 0.1171875, 0 ;  /* 0x2f800000ffd07431 */ /* 0x000fe200000001ff */
[----:B------:R-:W-:Y:S01]  /*4ae80*/  I2FP.F32.U32 R0, R0 ;  /* 0x0000000000007245 */ /* 0x000fe20000201000 */
[----:B-----5:R-:W-:Y:S01]  /*4ae90*/  IMAD.U32 R21, R96, 0x10000, RZ ;  /* 0x0001000060157824 */ /* 0x020fe200078e00ff */
        /* <DEDUP_REMOVED lines=25> */
.L_x_9790:
        /* <DEDUP_REMOVED lines=13> */
.L_x_9792:
[----:B------:R-:W-:Y:S05]  /*4b100*/  BSYNC.RECONVERGENT B2 ;  /* 0x0000000000027941 */ /* 0x000fea0003800200 */
.L_x_9791:
        /* <DEDUP_REMOVED lines=61> */
.L_x_9789:
[----:B------:R-:W-:Y:S05]  /*4b4e0*/  BSYNC.RECONVERGENT B1 ;  /* 0x0000000000017941 */ /* 0x000fea0003800200 */
.L_x_9788:
        /* <DEDUP_REMOVED lines=26> */
.L_x_9795:
        /* <DEDUP_REMOVED lines=13> */
.L_x_9797:
[----:B------:R-:W-:Y:S05]  /*4b760*/  BSYNC.RECONVERGENT B2 ;  /* 0x0000000000027941 */ /* 0x000fea0003800200 */
.L_x_9796:
        /* <DEDUP_REMOVED lines=61> */
.L_x_9794:
[----:B------:R-:W-:Y:S05]  /*4bb40*/  BSYNC.RECONVERGENT B1 ;  /* 0x0000000000017941 */ /* 0x000fea0003800200 */
.L_x_9793:
        /* <DEDUP_REMOVED lines=26> */
.L_x_9800:
        /* <DEDUP_REMOVED lines=13> */
.L_x_9802:
[----:B------:R-:W-:Y:S05]  /*4bdc0*/  BSYNC.RECONVERGENT B2 ;  /* 0x0000000000027941 */ /* 0x000fea0003800200 */
.L_x_9801:
        /* <DEDUP_REMOVED lines=61> */
.L_x_9799:
[----:B------:R-:W-:Y:S05]  /*4c1a0*/  BSYNC.RECONVERGENT B1 ;  /* 0x0000000000017941 */ /* 0x000fea0003800200 */
.L_x_9798:
        /* <DEDUP_REMOVED lines=26> */
.L_x_9805:
        /* <DEDUP_REMOVED lines=13> */
.L_x_9807:
[----:B------:R-:W-:Y:S05]  /*4c420*/  BSYNC.RECONVERGENT B2 ;  /* 0x0000000000027941 */ /* 0x000fea0003800200 */
.L_x_9806:
        /* <DEDUP_REMOVED lines=61> */
.L_x_9804:
[----:B------:R-:W-:Y:S05]  /*4c800*/  BSYNC.RECONVERGENT B1 ;  /* 0x0000000000017941 */ /* 0x000fea0003800200 */
.L_x_9803:
        /* <DEDUP_REMOVED lines=24> */
.L_x_9810:
        /* <DEDUP_REMOVED lines=13> */
.L_x_9812:
[----:B------:R-:W-:Y:S05]  /*4ca60*/  BSYNC.RECONVERGENT B2 ;  /* 0x0000000000027941 */ /* 0x000fea0003800200 */
.L_x_9811:
        /* <DEDUP_REMOVED lines=61> */
.L_x_9809:
[----:B------:R-:W-:Y:S05]  /*4ce40*/  BSYNC.RECONVERGENT B1 ;  /* 0x0000000000017941 */ /* 0x000fea0003800200 */
.L_x_9808:
        /* <DEDUP_REMOVED lines=24> */
.L_x_9815:
        /* <DEDUP_REMOVED lines=13> */
.L_x_9817:
[----:B------:R-:W-:Y:S05]  /*4d0a0*/  BSYNC.RECONVERGENT B2 ;  /* 0x0000000000027941 */ /* 0x000fea0003800200 */
.L_x_9816:
        /* <DEDUP_REMOVED lines=61> */
.L_x_9814:
[----:B------:R-:W-:Y:S05]  /*4d480*/  BSYNC.RECONVERGENT B1 ;  /* 0x0000000000017941 */ /* 0x000fea0003800200 */
.L_x_9813:
        /* <DEDUP_REMOVED lines=24> */
.L_x_9820:
        /* <DEDUP_REMOVED lines=13> */
.L_x_9822:
[----:B------:R-:W-:Y:S05]  /*4d6e0*/  BSYNC.RECONVERGENT B2 ;  /* 0x0000000000027941 */ /* 0x000fea0003800200 */
.L_x_9821:
        /* <DEDUP_REMOVED lines=61> */
.L_x_9819:
[----:B------:R-:W-:Y:S05]  /*4dac0*/  BSYNC.RECONVERGENT B1 ;  /* 0x0000000000017941 */ /* 0x000fea0003800200 */
.L_x_9818:
        /* <DEDUP_REMOVED lines=15> */
.L_x_9782:
        /* <DEDUP_REMOVED lines=43> */
.L_x_9823:
[----:B------:R-:W-:Y:S01]  /*4de70*/  IMAD.MOV.U32 R131, RZ, RZ, R161 ;  /* 0x000000ffff837224 */ /* 0x000fe200078e00a1 */
[----:B------:R-:W-:-:S07]  /*4de80*/  IADD3 R160, PT, PT, R160, 0x20, RZ ;  /* 0x00000020a0a07810 */ /* 0x000fce0007ffe0ff */
.L_x_9700:
[----:B------:R-:W-:Y:S05]  /*4de90*/  BSYNC.RECONVERGENT B0 ;  /* 0x0000000000007941 */ /* 0x000fea0003800200 */
.L_x_9699:
        /* <DEDUP_REMOVED lines=35> */
.L_x_9829:
        /* <DEDUP_REMOVED lines=13> */
.L_x_9831:
[----:B------:R-:W-:Y:S05]  /*4e1a0*/  BSYNC.RECONVERGENT B2 ;  /* 0x0000000000027941 */ /* 0x000fea0003800200 */
.L_x_9830:
        /* <DEDUP_REMOVED lines=60> */
[----:B------:R-:W-:-:S07]  /*4e570*/  HFMA2 R8, -RZ, RZ, 0, 0 ;  /* 0x00000000ff087431 */ /* 0x000fce00000001ff */
.L_x_9828:
[----:B------:R-:W-:Y:S05]  /*4e580*/  BSYNC.RECONVERGENT B1 ;  /* 0x0000000000017941 */ /* 0x000fea0003800200 */
.L_x_9827:
[----:B------:R-:W1:Y:S01]  /*4e590*/  LDC R170, c[0x0][0x408] ;  /* 0x00010200ffaa7b82 */ /* 0x000e620000000800 */
[----:B------:R-:W-:Y:S01]  /*4e5a0*/  I2FP.F32.U32 R9, R9 ;  /* 0x0000000900097245 */ /* 0x000fe20000201000 */
[----:B------:R-:W-:Y:S01]  /*4e5b0*/  IMAD.MOV.U32 R208, RZ, RZ, 0x2f800000 ;  /* 0x2f800000ffd07424 */ /* 0x000fe200078e00ff */
[C---:B-----5:R-:W-:Y:S01]  /*4e5c0*/  SHF.L.U32 R10, R96.reuse, 0x10, RZ ;  /* 0x00000010600a7819 */ /* 0x060fe200000006ff */
[----:B------:R-:W-:Y:S01]  /*4e5d0*/  BSSY.RECONVERGENT B1, `(.L_x_9832) ;  /* 0x0000061000017945 */ /* 0x000fe20003800200 */
[----:B------:R-:W-:Y:S01]  /*4e5e0*/  LOP3.LUT R25, R25, 0xffffffef, RZ, 0xc0, !PT ;  /* 0xffffffef19197812 */ /* 0x000fe200078ec0ff */
[----:B------:R-:W-:Y:S01]  /*4e5f0*/  FFMA.FTZ R9, R9, R208, 1.1641532182693481445e-10 ;  /* 0x2f00000009097423 */ /* 0x000fe200000100d0 */
[----:B------:R-:W-:Y:S01]  /*4e600*/  PRMT R21, R96, 0x7632, R21 ;  /* 0x0000763260157816 */ /* 0x000fe20000000015 */
[----:B------:R-:W2:Y:S01]  /*4e610*/  LDC R171, c[0x0][0x404] ;  /* 0x00010100ffab7b82 */ /* 0x000ea20000000800 */
[----:B-1----:R-:W-:Y:S02]  /*4e620*/  FMUL.FTZ R10, R10, R170 ;  /* 0x000000aa0a0a7220 */ /* 0x002fe40000410000 */
[----:B--2---:R-:W-:-:S02]  /*4e630*/  FSETP.GTU.FTZ.AND P2, PT, R9, R171, PT ;  /* 0x000000ab0900720b */ /* 0x004fc40003f5c000 */
[----:B------:R-:W-:Y:S02]  /*4e640*/  MOV R9, R18 ;  /* 0x0000001200097202 */ /* 0x000fe40000000f00 */
[----:B------:R-:W-:Y:S01]  /*4e650*/  FSEL R14, R10, RZ, !P2 ;  /* 0x000000ff0a0e7208 */ /* 0x000fe20005000000 */
[----:B------:R-:W-:Y:S01]  /*4e660*/  IMAD.MOV.U32 R10, RZ, RZ, 0x2 ;  /* 0x00000002ff0a7424 */ /* 0x000fe200078e00ff */
        /* <DEDUP_REMOVED lines=12> */
.L_x_9834:
        /* <DEDUP_REMOVED lines=13> */
.L_x_9836:
[----:B------:R-:W-:Y:S05]  /*4e800*/  BSYNC.RECONVERGENT B2 ;  /* 0x0000000000027941 */ /* 0x000fea0003800200 */
.L_x_9835:
        /* <DEDUP_REMOVED lines=61> */
.L_x_9833:
[----:B------:R-:W-:Y:S05]  /*4ebe0*/  BSYNC.RECONVERGENT B1 ;  /* 0x0000000000017941 */ /* 0x000fea0003800200 */
.L_x_9832:
        /* <DEDUP_REMOVED lines=11> */
[----:B------:R-:W-:Y:S01]  /*4eca0*/  PRMT R14, R8, 0x7610, R14 ;  /* 0x00007610080e7816 */ /* 0x000fe2000000000e */
[----:B------:R-:W-:Y:S02]  /*4ecb0*/  IMAD.MOV.U32 R8, RZ, RZ, 0x2 ;  /* 0x00000002ff087424 */ /* 0x000fe400078e00ff */
[----:B0-----:R-:W-:Y:S01]  /*4ecc0*/  @P1 FADD.FTZ R28, R11, R9 ;  /* 0x000000090b1c1221 */ /* 0x001fe20000010000 */
[----:B------:R-:W-:-:S02]  /*4ecd0*/  @!P1 MOV R28, R9 ;  /* 0x00000009001c9202 */ /* 0x000fc40000000f00 */
[----:B------:R-:W-:Y:S02]  /*4ece0*/  MOV R9, R18 ;  /* 0x0000001200097202 */ /* 0x000fe40000000f00 */
[----:B------:R-:W-:-:S03]  /*4ecf0*/  F2FP.BF16.F32.PACK_AB R96, RZ, R28 ;  /* 0x0000001cff60723e */ /* 0x000fc600000010ff */
        /* <DEDUP_REMOVED lines=9> */
.L_x_9839:
        /* <DEDUP_REMOVED lines=13> */
.L_x_9841:
[----:B------:R-:W-:Y:S05]  /*4ee60*/  BSYNC.RECONVERGENT B2 ;  /* 0x0000000000027941 */ /* 0x000fea0003800200 */
.L_x_9840:
        /* <DEDUP_REMOVED lines=61> */
.L_x_9838:
[----:B------:R-:W-:Y:S05]  /*4f240*/  BSYNC.RECONVERGENT B1 ;  /* 0x0000000000017941 */ /* 0x000fea0003800200 */
.L_x_9837:
        /* <DEDUP_REMOVED lines=22> */
.L_x_9844:
        /* <DEDUP_REMOVED lines=13> */
.L_x_9846:
[----:B------:R-:W-:Y:S05]  /*4f480*/  BSYNC.RECONVERGENT B2 ;  /* 0x0000000000027941 */ /* 0x000fea0003800200 */
.L_x_9845:
        /* <DEDUP_REMOVED lines=61> */
.L_x_9843:
[----:B------:R-:W-:Y:S05]  /*4f860*/  BSYNC.RECONVERGENT B1 ;  /* 0x0000000000017941 */ /* 0x000fea0003800200 */
.L_x_9842:
[----:B------:R-:W-:Y:S01]  /*4f870*/  I2FP.F32.U32 R8, R9 ;  /* 0x0000000900087245 */ /* 0x000fe20000201000 */
[----:B------:R-:W-:Y:S01]  /*4f880*/  BSSY.RECONVERGENT B1, `(.L_x_9847) ;  /* 0x0000066000017945 */ /* 0x000fe20003800200 */
[----:B------:R-:W-:-:S03]  /*4f890*/  @P1 PRMT R9, R56, 0x7632, R9 ;  /* 0x0000763238091816 */ /* 0x000fc60000000009 */
        /* <DEDUP_REMOVED lines=9> */
[----:B------:R-:W-:Y:S02]  /*4f930*/  @!P1 MOV R30, R8 ;  /* 0x00000008001e9202 */ /* 0x000fe40000000f00 */
[----:B------:R-:W-:Y:S02]  /*4f940*/  SEL R8, RZ, 0x1, P2 ;  /* 0x00000001ff087807 */ /* 0x000fe40001000000 */
[----:B------:R-:W-:Y:S02]  /*4f950*/  ISETP.NE.AND P2, PT, R10, 0x1, PT ;  /* 0x000000010a00780c */ /* 0x000fe40003f45270 */
[----:B------:R-:W-:Y:S01]  /*4f960*/  PRMT R13, R8, 0x7610, R13 ;  /* 0x00007610080d7816 */ /* 0x000fe2000000000d */
[----:B------:R-:W-:Y:S01]  /*4f970*/  IMAD.MOV.U32 R8, RZ, RZ, 0x2 ;  /* 0x00000002ff087424 */ /* 0x000fe200078e00ff */
        /* <DEDUP_REMOVED lines=11> */
.L_x_9849:
        /* <DEDUP_REMOVED lines=13> */
.L_x_9851:
[----:B------:R-:W-:Y:S05]  /*4fb00*/  BSYNC.RECONVERGENT B2 ;  /* 0x0000000000027941 */ /* 0x000fea0003800200 */
.L_x_9850:
        /* <DEDUP_REMOVED lines=61> */
.L_x_9848:
[----:B------:R-:W-:Y:S05]  /*4fee0*/  BSYNC.RECONVERGENT B1 ;  /* 0x0000000000017941 */ /* 0x000fea0003800200 */
.L_x_9847:
        /* <DEDUP_REMOVED lines=23> */
.L_x_9854:
        /* <DEDUP_REMOVED lines=13> */
.L_x_9856:
[----:B------:R-:W-:Y:S05]  /*50130*/  BSYNC.RECONVERGENT B2 ;  /* 0x0000000000027941 */ /* 0x000fea0003800200 */
.L_x_9855:
        /* <DEDUP_REMOVED lines=61> */
.L_x_9853:
[----:B------:R-:W-:Y:S05]  /*50510*/  BSYNC.RECONVERGENT B1 ;  /* 0x0000000000017941 */ /* 0x000fea0003800200 */
.L_x_9852:
        /* <DEDUP_REMOVED lines=13> */
[----:B------:R-:W-:Y:S01]  /*505f0*/  @P1 FADD.FTZ R29, R11, R9 ;  /* 0x000000090b1d1221 */ /* 0x000fe20000010000 */
        /* <DEDUP_REMOVED lines=12> */
.L_x_9859:
        /* <DEDUP_REMOVED lines=13> */
.L_x_9861:
[----:B------:R-:W-:Y:S05]  /*50790*/  BSYNC.RECONVERGENT B2 ;  /* 0x0000000000027941 */ /* 0x000fea0003800200 */
.L_x_9860:
        /* <DEDUP_REMOVED lines=61> */
.L_x_9858:
[----:B------:R-:W-:Y:S05]  /*50b70*/  BSYNC.RECONVERGENT B1 ;  /* 0x0000000000017941 */ /* 0x000fea0003800200 */
.L_x_9857:
        /* <DEDUP_REMOVED lines=22> */
.L_x_9864:
        /* <DEDUP_REMOVED lines=13> */
.L_x_9866:
[----:B------:R-:W-:Y:S05]  /*50db0*/  BSYNC.RECONVERGENT B2 ;  /* 0x0000000000027941 */ /* 0x000fea0003800200 */
.L_x_9865:
        /* <DEDUP_REMOVED lines=61> */
.L_x_9863:
[----:B------:R-:W-:Y:S05]  /*51190*/  BSYNC.RECONVERGENT B1 ;  /* 0x0000000000017941 */ /* 0x000fea0003800200 */
.L_x_9862:
        /* <DEDUP_REMOVED lines=27> */
.L_x_9869:
        /* <DEDUP_REMOVED lines=13> */
.L_x_9871:
[----:B------:R-:W-:Y:S05]  /*51420*/  BSYNC.RECONVERGENT B2 ;  /* 0x0000000000027941 */ /* 0x000fea0003800200 */
.L_x_9870:
        /* <DEDUP_REMOVED lines=61> */
.L_x_9868:
[----:B------:R-:W-:Y:S05]  /*51800*/  BSYNC.RECONVERGENT B1 ;  /* 0x0000000000017941 */ /* 0x000fea0003800200 */
.L_x_9867:
        /* <DEDUP_REMOVED lines=21> */
.L_x_9874:
        /* <DEDUP_REMOVED lines=13> */
.L_x_9876:
[----:B------:R-:W-:Y:S05]  /*51a30*/  BSYNC.RECONVERGENT B2 ;  /* 0x0000000000027941 */ /* 0x000fea0003800200 */
.L_x_9875:
        /* <DEDUP_REMOVED lines=61> */
.L_x_9873:
[----:B------:R-:W-:Y:S05]  /*51e10*/  BSYNC.RECONVERGENT B1 ;  /* 0x0000000000017941 */ /* 0x000fea0003800200 */
.L_x_9872:
        /* <DEDUP_REMOVED lines=26> */
.L_x_9879:
        /* <DEDUP_REMOVED lines=13> */
.L_x_9881:
[----:B------:R-:W-:Y:S05]  /*52090*/  BSYNC.RECONVERGENT B2 ;  /* 0x0000000000027941 */ /* 0x000fea0003800200 */
.L_x_9880:
        /* <DEDUP_REMOVED lines=61> */
.L_x_9878:
[----:B------:R-:W-:Y:S05]  /*52470*/  BSYNC.RECONVERGENT B1 ;  /* 0x0000000000017941 */ /* 0x000fea0003800200 */
.L_x_9877:
        /* <DEDUP_REMOVED lines=20> */
.L_x_9884:
        /* <DEDUP_REMOVED lines=13> */
.L_x_9886:
[----:B------:R-:W-:Y:S05]  /*52690*/  BSYNC.RECONVERGENT B2 ;  /* 0x0000000000027941 */ /* 0x000fea0003800200 */
.L_x_9885:
        /* <DEDUP_REMOVED lines=61> */
.L_x_9883:
[----:B------:R-:W-:Y:S05]  /*52a70*/  BSYNC.RECONVERGENT B1 ;  /* 0x0000000000017941 */ /* 0x000fea0003800200 */
.L_x_9882:
        /* <DEDUP_REMOVED lines=27> */
.L_x_9889:
        /* <DEDUP_REMOVED lines=13> */
.L_x_9891:
[----:B------:R-:W-:Y:S05]  /*52d00*/  BSYNC.RECONVERGENT B2 ;  /* 0x0000000000027941 */ /* 0x000fea0003800200 */
.L_x_9890:
        /* <DEDUP_REMOVED lines=61> */
.L_x_9888:
[----:B------:R-:W-:Y:S05]  /*530e0*/  BSYNC.RECONVERGENT B1 ;  /* 0x0000000000017941 */ /* 0x000fea0003800200 */
.L_x_9887:
        /* <DEDUP_REMOVED lines=21> */
.L_x_9894:
        /* <DEDUP_REMOVED lines=13> */
.L_x_9896:
[----:B------:R-:W-:Y:S05]  /*53310*/  BSYNC.RECONVERGENT B2 ;  /* 0x0000000000027941 */ /* 0x000fea0003800200 */
.L_x_9895:
        /* <DEDUP_REMOVED lines=61> */
.L_x_9893:
[----:B------:R-:W-:Y:S05]  /*536f0*/  BSYNC.RECONVERGENT B1 ;  /* 0x0000000000017941 */ /* 0x000fea0003800200 */
.L_x_9892:
        /* <DEDUP_REMOVED lines=26> */
.L_x_9899:
        /* <DEDUP_REMOVED lines=13> */
.L_x_9901:
[----:B------:R-:W-:Y:S05]  /*53970*/  BSYNC.RECONVERGENT B2 ;  /* 0x0000000000027941 */ /* 0x000fea0003800200 */
.L_x_9900:
        /* <DEDUP_REMOVED lines=61> */
.L_x_9898:
[----:B------:R-:W-:Y:S05]  /*53d50*/  BSYNC.RECONVERGENT B1 ;  /* 0x0000000000017941 */ /* 0x000fea0003800200 */
.L_x_9897:
        /* <DEDUP_REMOVED lines=20> */
.L_x_9904:
        /* <DEDUP_REMOVED lines=16> */
.L_x_9906:
[----:B------:R-:W-:Y:S05]  /*53fa0*/  BSYNC.RECONVERGENT B2 ;  /* 0x0000000000027941 */ /* 0x000fea0003800200 */
.L_x_9905:
        /* <DEDUP_REMOVED lines=56> */
[----:B------:R-:W-:Y:S01]  /*54330*/  VIADD R18, R53, 0x96a522ad ;  /* 0x96a522ad35127836 */ /* 0x000fe20000000000 */
[----:B------:R-:W-:Y:S01]  /*54340*/  MOV R7, R164 ;  /* 0x000000a400077202 */ /* 0x000fe20000000f00 */
[----:B------:R-:W-:-:S03]  /*54350*/  IMAD.MOV.U32 R21, RZ, RZ, RZ ;  /* 0x000000ffff157224 */ /* 0x000fc600078e00ff */
[----:B------:R-:W-:Y:S02]  /*54360*/  LOP3.LUT R23, R18, R168, R165, 0x96, !PT ;  /* 0x000000a812177212 */ /* 0x000fe400078e96a5 */
[----:B------:R-:W-:-:S07]  /*54370*/  MOV R18, R166 ;  /* 0x000000a600127202 */ /* 0x000fce0000000f00 */
.L_x_9903:
[----:B------:R-:W-:Y:S05]  /*54380*/  BSYNC.RECONVERGENT B1 ;  /* 0x0000000000017941 */ /* 0x000fea0003800200 */
.L_x_9902:
[----:B------:R-:W-:Y:S02]  /*54390*/  I2FP.F32.U32 R163, R163 ;  /* 0x000000a300a37245 */ /* 0x000fe40000201000 */
[----:B------:R-:W-:Y:S01]  /*543a0*/  PRMT R97, R97, 0x5410, R131 ;  /* 0x0000541061617816 */ /* 0x000fe20000000083 */
[----:B------:R-:W-:Y:S01]  /*543b0*/  IMAD.MOV.U32 R131, RZ, RZ, R7 ;  /* 0x000000ffff837224 */ /* 0x000fe200078e0007 */
        /* <DEDUP_REMOVED lines=18> */
.L_x_9826:
[----:B------:R-:W-:Y:S01]  /*544e0*/  ISETP.NE.AND P2, PT, R21, 0x1, PT ;  /* 0x000000011500780c */ /* 0x000fe20003f45270 */
[----:B------:R-:W-:Y:S01]  /*544f0*/  BSSY.RECONVERGENT B1, `(.L_x_9908) ;  /* 0x000005a000017945 */ /* 0x000fe20003800200 */
[----:B------:R-:W-:Y:S02]  /*54500*/  HFMA2 R30, -RZ, RZ, 0, 1.1920928955078125e-07 ;  /* 0x00000002ff1e7431 */ /* 0x000fe400000001ff */
[----:B0-----:R-:W-:Y:S01]  /*54510*/  IMAD.MOV.U32 R28, RZ, RZ, R18 ;  /* 0x000000ffff1c7224 */ /* 0x001fe200078e0012 */
        /* <DEDUP_REMOVED lines=12> */
.L_x_9910:
        /* <DEDUP_REMOVED lines=13> */
.L_x_9912:
[----:B------:R-:W-:Y:S05]  /*546b0*/  BSYNC.RECONVERGENT B2 ;  /* 0x0000000000027941 */ /* 0x000fea0003800200 */
.L_x_9911:
        /* <DEDUP_REMOVED lines=56> */
[----:B------:R-:W-:-:S05]  /*54a40*/  VIADD R18, R53, 0x96a522ad ;  /* 0x96a522ad35127836 */ /* 0x000fca0000000000 */
[----:B------:R-:W-:Y:S02]  /*54a50*/  LOP3.LUT R23, R18, R164, R29, 0x96, !PT ;  /* 0x000000a412177212 */ /* 0x000fe400078e961d */
[----:B------:R-:W-:Y:S01]  /*54a60*/  MOV R18, R162 ;  /* 0x000000a200127202 */ /* 0x000fe20000000f00 */
[----:B------:R-:W-:Y:S01]  /*54a70*/  IMAD.MOV.U32 R162, RZ, RZ, R28 ;  /* 0x000000ffffa27224 */ /* 0x000fe200078e001c */
[----:B------:R-:W-:-:S07]  /*54a80*/  MOV R28, R131 ;  /* 0x00000083001c7202 */ /* 0x000fce0000000f00 */
.L_x_9909:
[----:B------:R-:W-:Y:S05]  /*54a90*/  BSYNC.RECONVERGENT B1 ;  /* 0x0000000000017941 */ /* 0x000fea0003800200 */
.L_x_9908:
        /* <DEDUP_REMOVED lines=11> */
[----:B-1----:R-:W-:Y:S02]  /*54b50*/  FSETP.GTU.FTZ.AND P2, PT, R21, R171, PT ;  /* 0x000000ab1500720b */ /* 0x002fe40003f5c000 */
        /* <DEDUP_REMOVED lines=17> */
.L_x_9915:
        /* <DEDUP_REMOVED lines=13> */
.L_x_9917:
[----:B------:R-:W-:Y:S05]  /*54d40*/  BSYNC.RECONVERGENT B2 ;  /* 0x0000000000027941 */ /* 0x000fea0003800200 */
.L_x_9916:
        /* <DEDUP_REMOVED lines=61> */
.L_x_9914:
[----:B------:R-:W-:Y:S05]  /*55120*/  BSYNC.RECONVERGENT B1 ;  /* 0x0000000000017941 */ /* 0x000fea0003800200 */
.L_x_9913:
        /* <DEDUP_REMOVED lines=26> */
.L_x_9920:
        /* <DEDUP_REMOVED lines=13> */
.L_x_9922:
[----:B------:R-:W-:Y:S05]  /*553a0*/  BSYNC.RECONVERGENT B2 ;  /* 0x0000000000027941 */ /* 0x000fea0003800200 */
.L_x_9921:
        /* <DEDUP_REMOVED lines=61> */
.L_x_9919:
[----:B------:R-:W-:Y:S05]  /*55780*/  BSYNC.RECONVERGENT B1 ;  /* 0x0000000000017941 */ /* 0x000fea0003800200 */
.L_x_9918:
        /* <DEDUP_REMOVED lines=26> */
.L_x_9925:
        /* <DEDUP_REMOVED lines=13> */
.L_x_9927:
[----:B------:R-:W-:Y:S05]  /*55a00*/  BSYNC.RECONVERGENT B2 ;  /* 0x0000000000027941 */ /* 0x000fea0003800200 */
.L_x_9926:
        /* <DEDUP_REMOVED lines=61> */
.L_x_9924:
[----:B------:R-:W-:Y:S05]  /*55de0*/  BSYNC.RECONVERGENT B1 ;  /* 0x0000000000017941 */ /* 0x000fea0003800200 */
.L_x_9923:
        /* <DEDUP_REMOVED lines=26> */
.L_x_9930:
        /* <DEDUP_REMOVED lines=13> */
.L_x_9932:
[----:B------:R-:W-:Y:S05]  /*56060*/  BSYNC.RECONVERGENT B2 ;  /* 0x0000000000027941 */ /* 0x000fea0003800200 */
.L_x_9931:
        /* <DEDUP_REMOVED lines=61> */
.L_x_9929:
[----:B------:R-:W-:Y:S05]  /*56440*/  BSYNC.RECONVERGENT B1 ;  /* 0x0000000000017941 */ /* 0x000fea0003800200 */
.L_x_9928:
        /* <DEDUP_REMOVED lines=24> */
.L_x_9935:
        /* <DEDUP_REMOVED lines=13> */
.L_x_9937:
[----:B------:R-:W-:Y:S05]  /*566a0*/  BSYNC.RECONVERGENT B2 ;  /* 0x0000000000027941 */ /* 0x000fea0003800200 */
.L_x_9936:
        /* <DEDUP_REMOVED lines=61> */
.L_x_9934:
[----:B------:R-:W-:Y:S05]  /*56a80*/  BSYNC.RECONVERGENT B1 ;  /* 0x0000000000017941 */ /* 0x000fea0003800200 */
.L_x_9933:
        /* <DEDUP_REMOVED lines=24> */
.L_x_9940:
        /* <DEDUP_REMOVED lines=13> */
.L_x_9942:
[----:B------:R-:W-:Y:S05]  /*56ce0*/  BSYNC.RECONVERGENT B2 ;  /* 0x0000000000027941 */ /* 0x000fea0003800200 */
.L_x_9941:
        /* <DEDUP_REMOVED lines=61> */
.L_x_9939:
[----:B------:R-:W-:Y:S05]  /*570c0*/  BSYNC.RECONVERGENT B1 ;  /* 0x0000000000017941 */ /* 0x000fea0003800200 */
.L_x_9938:
        /* <DEDUP_REMOVED lines=24> */
.L_x_9945:
        /* <DEDUP_REMOVED lines=13> */
.L_x_9947:
[----:B------:R-:W-:Y:S05]  /*57320*/  BSYNC.RECONVERGENT B2 ;  /* 0x0000000000027941 */ /* 0x000fea0003800200 */
.L_x_9946:
        /* <DEDUP_REMOVED lines=61> */
.L_x_9944:
[----:B------:R-:W-:Y:S05]  /*57700*/  BSYNC.RECONVERGENT B1 ;  /* 0x0000000000017941 */ /* 0x000fea0003800200 */
.L_x_9943:
        /* <DEDUP_REMOVED lines=8> */
[----:B------:R-:W-:-:S05]  /*57790*/  @P1 PRMT R130, R59, 0x7632, R130 ;  /* 0x000076323b821816 */ /* 0x000fca0000000082 */
[----:B------:R-:W-:Y:S01]  /*577a0*/  @P1 IMAD.U32 R164, R130, 0x10000, RZ ;  /* 0x0001000082a41824 */ /* 0x000fe200078e00ff */
[----:B------:R-:W-:Y:S02]  /*577b0*/  FSEL R130, R131, RZ, !P5 ;  /* 0x000000ff83827208 */ /* 0x000fe40006800000 */
[----:B------:R-:W-:Y:S02]  /*577c0*/  PLOP3.LUT P5, PT, P5, PT, PT, 0x8, 0x80 ;  /* 0x000000000080781c */ /* 0x000fe40002fae170 */
[----:B------:R-:W-:Y:S01]  /*577d0*/  MOV R131, R162 ;  /* 0x000000a200837202 */ /* 0x000fe20000000f00 */
[----:B------:R-:W-:-:S05]  /*577e0*/  @P1 FADD.FTZ R130, R164, R130 ;  /* 0x00000082a4821221 */ /* 0x000fca0000010000 */
[----:B------:R-:W-:-:S04]  /*577f0*/  F2FP.BF16.F32.PACK_AB R164, RZ, R130 ;  /* 0x00000082ffa4723e */ /* 0x000fc800000010ff */
[----:B------:R-:W-:-:S07]  /*57800*/  PRMT R99, R99, 0x5410, R164 ;  /* 0x0000541063637816 */ /* 0x000fce00000000a4 */
.L_x_9907:
        /* <DEDUP_REMOVED lines=23> */
[----:B--2---:R-:W-:Y:S01]  /*57980*/  IMAD.U32 R96, R8, 0x10000, RZ ;  /* 0x0001000008607824 */ /* 0x004fe200078e00ff */
        /* <DEDUP_REMOVED lines=19> */
.L_x_9825:
[----:B------:R-:W-:Y:S05]  /*57ac0*/  BSYNC.RECONVERGENT B0 ;  /* 0x0000000000007941 */ /* 0x000fea0003800200 */
.L_x_9824:
[----:B012-4-:R-:W-:Y:S01]  /*57ad0*/  FADD.FTZ R96, RZ, R15 ;  /* 0x0000000fff607221 */ /* 0x017fe20000010000 */
        /* <DEDUP_REMOVED lines=234> */
.L_x_9977:
        /* <DEDUP_REMOVED lines=18> */
[----:B------:R-:W4:Y:S04]  /*58aa0*/  LDL R169, [R1+0x1d4] ;  /* 0x0001d40001a97983 */ /* 0x000f280000100800 */
[----:B------:R-:W5:Y:S04]  /*58ab0*/  LDL R168, [R1+0x1d8] ;  /* 0x0001d80001a87983 */ /* 0x000f680000100800 */
[----:B------:R-:W3:Y:S01]  /*58ac0*/  LDL R161, [R1+0x1dc] ;  /* 0x0001dc0001a17983 */ /* 0x000ee20000100800 */
[----:B-1----:R-:W-:-:S03]  /*58ad0*/  FADD.FTZ R96, R15, -R163 ;  /* 0x800000a30f607221 */ /* 0x002fc60000010000 */
[----:B------:R-:W3:Y:S01]  /*58ae0*/  LDL R171, [R1+0x1c0] ;  /* 0x0001c00001ab7983 */ /* 0x000ee20000100800 */
[----:B------:R-:W-:Y:S01]  /*58af0*/  FMUL.FTZ R166, R162, R96 ;  /* 0x00000060a2a67220 */ /* 0x000fe20000410000 */
[--C-:B------:R-:W-:Y:S02]  /*58b00*/  FADD.FTZ R96, R45, -R163.reuse ;  /* 0x800000a32d607221 */ /* 0x100fe40000010000 */
[----:B------:R-:W3:Y:S01]  /*58b10*/  LDL R170, [R1+0x1c4] ;  /* 0x0001c40001aa7983 */ /* 0x000ee20000100800 */
[--C-:B------:R-:W-:Y:S01]  /*58b20*/  FADD.FTZ R98, R44, -R163.reuse ;  /* 0x800000a32c627221 */ /* 0x100fe20000010000 */
[C---:B------:R-:W-:Y:S01]  /*58b30*/  FMUL.FTZ R164, R162.reuse, R96 ;  /* 0x00000060a2a47220 */ /* 0x040fe20000410000 */
[----:B------:R-:W-:Y:S01]  /*58b40*/  FADD.FTZ R97, R43, -R163 ;  /* 0x800000a32b617221 */ /* 0x000fe20000010000 */
[----:B------:R-:W3:Y:S01]  /*58b50*/  LDL R209, [R1+0x1c8] ;  /* 0x0001c80001d17983 */ /* 0x000ee20000100800 */
[C---:B------:R-:W-:Y:S02]  /*58b60*/  FMUL.FTZ R165, R162.reuse, R98 ;  /* 0x00000062a2a57220 */ /* 0x040fe40000410000 */
[----:B------:R-:W-:Y:S01]  /*58b70*/  FMUL.FTZ R167, R162, R97 ;  /* 0x00000061a2a77220 */ /* 0x000fe20000410000 */
[----:B------:R-:W3:Y:S04]  /*58b80*/  LDL R252, [R1+0x1bc] ;  /* 0x0001bc0001fc7983 */ /* 0x000ee80000100800 */
[----:B------:R-:W3:Y:S01]  /*58b90*/  LDL R210, [R1+0x1b4] ;  /* 0x0001b40001d27983 */ /* 0x000ee20000100800 */
[----:B--2---:R-:W-:-:S03]  /*58ba0*/  FFMA.FTZ R96, R166, R208, R156 ;  /* 0x000000d0a6607223 */ /* 0x004fc6000001009c */
[----:B------:R-:W2:Y:S01]  /*58bb0*/  LDL R208, [R1+0x1cc] ;  /* 0x0001cc0001d07983 */ /* 0x000ea20000100800 */
[----:B----4-:R-:W-:Y:S01]  /*58bc0*/  FFMA.FTZ R99, R165, R169, R157 ;  /* 0x000000a9a5637223 */ /* 0x010fe2000001009d */
[----:B-----5:R-:W-:Y:S01]  /*58bd0*/  FFMA.FTZ R97, R167, R168, R158 ;  /* 0x000000a8a7617223 */ /* 0x020fe2000001009e */
[----:B---3--:R-:W-:-:S03]  /*58be0*/  FFMA.FTZ R98, R164, R161, R159 ;  /* 0x000000a1a4627223 */ /* 0x008fc6000001009f */
[----:B------:R-:W-:Y:S01]  /*58bf0*/  F2FP.BF16.F32.PACK_AB R96, R99, R96 ;  /* 0x000000606360723e */ /* 0x000fe200000010ff */
[--C-:B------:R-:W-:Y:S01]  /*58c00*/  FADD.FTZ R99, R46, -R163.reuse ;  /* 0x800000a32e637221 */ /* 0x100fe20000010000 */
[----:B------:R-:W-:Y:S01]  /*58c10*/  F2FP.BF16.F32.PACK_AB R97, R98, R97 ;  /* 0x000000616261723e */ /* 0x000fe200000010ff */
[--C-:B------:R-:W-:Y:S02]  /*58c20*/  FADD.FTZ R98, R107, -R163.reuse ;  /* 0x800000a36b627221 */ /* 0x100fe40000010000 */
[----:B------:R-:W-:Y:S01]  /*58c30*/  FMUL.FTZ R168, R162, R99 ;  /* 0x00000063a2a87220 */ /* 0x000fe20000410000 */
[--C-:B------:R-:W-:Y:S01]  /*58c40*/  FADD.FTZ R161, R108, -R163.reuse ;  /* 0x800000a36ca17221 */ /* 0x100fe20000010000 */
[----:B------:R-:W-:Y:S01]  /*58c50*/  FMUL.FTZ R169, R162, R98 ;  /* 0x00000062a2a97220 */ /* 0x000fe20000410000 */
[----:B0-----:R-:W-:Y:S01]  /*58c60*/  FADD.FTZ R160, R123, -R163 ;  /* 0x800000a37ba07221 */ /* 0x001fe20000010000 */
[----:B------:R-:W-:Y:S02]  /*58c70*/  FFMA.FTZ R98, R168, R171, R172 ;  /* 0x000000aba8627223 */ /* 0x000fe400000100ac */
[----:B------:R-:W-:Y:S01]  /*58c80*/  FFMA.FTZ R99, R169, R170, R173 ;  /* 0x000000aaa9637223 */ /* 0x000fe200000100ad */
[C---:B------:R-:W-:Y:S01]  /*58c90*/  FMUL.FTZ R170, R162.reuse, R161 ;  /* 0x000000a1a2aa7220 */ /* 0x040fe20000410000 */
[----:B------:R-:W-:-:S03]  /*58ca0*/  FMUL.FTZ R171, R162, R160 ;  /* 0x000000a0a2ab7220 */ /* 0x000fc60000410000 */
[----:B------:R-:W-:Y:S01]  /*58cb0*/  F2FP.BF16.F32.PACK_AB R98, R99, R98 ;  /* 0x000000626362723e */ /* 0x000fe200000010ff */
[----:B------:R-:W-:Y:S01]  /*58cc0*/  FFMA.FTZ R99, R170, R209, R174 ;  /* 0x000000d1aa637223 */ /* 0x000fe200000100ae */
[----:B--2---:R-:W-:Y:S02]  /*58cd0*/  FFMA.FTZ R160, R171, R208, R175 ;  /* 0x000000d0aba07223 */ /* 0x004fe400000100af */
[----:B------:R-:W0:Y:S03]  /*58ce0*/  LDC.64 R208, c[0x0][0x430] ;  /* 0x00010c00ffd07b82 */ /* 0x000e260000000a00 */
[----:B------:R-:W-:-:S05]  /*58cf0*/  F2FP.BF16.F32.PACK_AB R99, R160, R99 ;  /* 0x00000063a063723e */ /* 0x000fca00000010ff */
[----:B------:R-:W1:Y:S02]  /*58d00*/  LDC.64 R160, c[0x0][0x428] ;  /* 0x00010a00ffa07b82 */ /* 0x000e640000000a00 */
[----:B-1----:R-:W-:-:S05]  /*58d10*/  IMAD.WIDE.U32 R160, R16, 0x10, R160 ;  /* 0x0000001010a07825 */ /* 0x002fca00078e00a0 */
[----:B------:R1:W-:Y:S04]  /*58d20*/  STG.E.128 desc[UR6][R160.64], R96 ;  /* 0x00000060a0007986 */ /* 0x0003e8000c101d06 */
[----:B-1----:R-:W2:Y:S04]  /*58d30*/  LDL R99, [R1+0x1a8] ;  /* 0x0001a80001637983 */ /* 0x002ea80000100800 */
[----:B------:R-:W3:Y:S04]  /*58d40*/  LDL R96, [R1+0x1ac] ;  /* 0x0001ac0001607983 */ /* 0x000ee80000100800 */
[----:B------:R-:W4:Y:S04]  /*58d50*/  LDL R97, [R1+0x1b0] ;  /* 0x0001b00001617983 */ /* 0x000f280000100800 */
[----:B------:R-:W5:Y:S04]  /*58d60*/  LDL R98, [R1+0x1b8] ;  /* 0x0001b80001627983 */ /* 0x000f680000100800 */
[----:B------:R-:W5:Y:S04]  /*58d70*/  LDL R160, [R1+0x1a0] ;  /* 0x0001a00001a07983 */ /* 0x000f680000100800 */
[----:B------:R-:W5:Y:S01]  /*58d80*/  LDL R161, [R1+0x1a4] ;  /* 0x0001a40001a17983 */ /* 0x000f620000100800 */
[----:B------:R-:W-:Y:S01]  /*58d90*/  FFMA.FTZ R165, R165, R210, R65 ;  /* 0x000000d2a5a57223 */ /* 0x000fe20000010041 */
[----:B--2---:R-:W-:Y:S01]  /*58da0*/  FFMA.FTZ R99, R170, R99, R70 ;  /* 0x00000063aa637223 */ /* 0x004fe20000010046 */
[----:B---3--:R-:W-:-:S05]  /*58db0*/  FFMA.FTZ R96, R171, R96, R71 ;  /* 0x00000060ab607223 */ /* 0x008fca0000010047 */
[----:B------:R-:W-:Y:S01]  /*58dc0*/  F2FP.BF16.F32.PACK_AB R99, R96, R99 ;  /* 0x000000636063723e */ /* 0x000fe200000010ff */
[----:B----4-:R-:W-:Y:S01]  /*58dd0*/  FFMA.FTZ R96, R166, R97, R64 ;  /* 0x00000061a6607223 */ /* 0x010fe20000010040 */
[----:B-----5:R-:W-:Y:S01]  /*58de0*/  FFMA.FTZ R97, R167, R98, R66 ;  /* 0x00000062a7617223 */ /* 0x020fe20000010042 */
[----:B------:R-:W-:Y:S01]  /*58df0*/  FFMA.FTZ R98, R168, R160, R68 ;  /* 0x000000a0a8627223 */ /* 0x000fe20000010044 */
[----:B------:R-:W-:Y:S01]  /*58e00*/  FFMA.FTZ R160, R169, R161, R69 ;  /* 0x000000a1a9a07223 */ /* 0x000fe20000010045 */
[----:B------:R-:W-:Y:S01]  /*58e10*/  FFMA.FTZ R161, R164, R252, R67 ;  /* 0x000000fca4a17223 */ /* 0x000fe20000010043 */
[----:B------:R-:W-:-:S03]  /*58e20*/  F2FP.BF16.F32.PACK_AB R96, R165, R96 ;  /* 0x00000060a560723e */ /* 0x000fc600000010ff */
[----:B------:R-:W-:Y:S02]  /*58e30*/  F2FP.BF16.F32.PACK_AB R98, R160, R98 ;  /* 0x00000062a062723e */ /* 0x000fe400000010ff */
[----:B------:R-:W-:Y:S01]  /*58e40*/  F2FP.BF16.F32.PACK_AB R97, R161, R97 ;  /* 0x00000061a161723e */ /* 0x000fe200000010ff */
[----:B0-----:R-:W-:-:S05]  /*58e50*/  IMAD.WIDE.U32 R160, R16, 0x10, R208 ;  /* 0x0000001010a07825 */ /* 0x001fca00078e00d0 */
[----:B------:R2:W-:Y:S01]  /*58e60*/  STG.E.128 desc[UR6][R160.64], R96 ;  /* 0x00000060a0007986 */ /* 0x0005e2000c101d06 */
[----:B------:R-:W-:-:S07]  /*58e70*/  IADD3 R16, PT, PT, R16, 0x20, RZ ;  /* 0x0000002010107810 */ /* 0x000fce0007ffe0ff */
.L_x_9950:
[----:B------:R-:W-:Y:S05]  /*58e80*/  BSYNC.RECONVERGENT B0 ;  /* 0x0000000000007941 */ /* 0x000fea0003800200 */
.L_x_9949:
[----:B------:R-:W-:Y:S01]  /*58e90*/  LOP3.LUT P0, RZ, R25, 0x1000, RZ, 0xc0, !PT ;  /* 0x0000100019ff7812 */ /* 0x000fe2000780c0ff */
[----:B------:R-:W-:-:S12]  /*58ea0*/  BSSY.RECONVERGENT B0, `(.L_x_9951) ;  /* 0x0000041000007945 */ /* 0x000fd80003800200 */
[----:B------:R-:W-:Y:S05]  /*58eb0*/  @!P0 BRA `(.L_x_9952) ;  /* 0x0000000000fc8947 */ /* 0x000fea0003800000 */
[----:B------:R-:W4:Y:S04]  /*58ec0*/  LDL R168, [R1+0x190] ;  /* 0x0001900001a87983 */ /* 0x000f280000100800 */
[----:B--2---:R-:W2:Y:S04]  /*58ed0*/  LDL R99, [R1+0x194] ;  /* 0x0001940001637983 */ /* 0x004ea80000100800 */
[----:B------:R-:W5:Y:S04]  /*58ee0*/  LDL R161, [R1+0x198] ;  /* 0x0001980001a17983 */ /* 0x000f680000100800 */
[----:B0-----:R-:W3:Y:S04]  /*58ef0*/  LDL R160, [R1+0x19c] ;  /* 0x00019c0001a07983 */ /* 0x001ee80000100800 */
[----:B------:R-:W3:Y:S04]  /*58f00*/  LDL R171, [R1+0x180] ;  /* 0x0001800001ab7983 */ /* 0x000ee80000100800 */
[----:B------:R-:W3:Y:S01]  /*58f10*/  LDL R170, [R1+0x184] ;  /* 0x0001840001aa7983 */ /* 0x000ee20000100800 */
[--C-:B-1----:R-:W-:Y:S01]  /*58f20*/  FADD.FTZ R96, R6, -R163.reuse ;  /* 0x800000a306607221 */ /* 0x102fe20000010000 */
[--C-:B------:R-:W-:Y:S01]  /*58f30*/  FADD.FTZ R98, R42, -R163.reuse ;  /* 0x800000a32a627221 */ /* 0x100fe20000010000 */
[--C-:B------:R-:W-:Y:S01]  /*58f40*/  FADD.FTZ R97, R41, -R163.reuse ;  /* 0x800000a329617221 */ /* 0x100fe20000010000 */
[----:B------:R-:W3:Y:S01]  /*58f50*/  LDL R209, [R1+0x188] ;  /* 0x0001880001d17983 */ /* 0x000ee20000100800 */
[C---:B------:R-:W-:Y:S01]  /*58f60*/  FMUL.FTZ R166, R162.reuse, R96 ;  /* 0x00000060a2a67220 */ /* 0x040fe20000410000 */
[----:B------:R-:W-:Y:S01]  /*58f70*/  FADD.FTZ R96, R47, -R163 ;  /* 0x800000a32f607221 */ /* 0x000fe20000010000 */
[C---:B------:R-:W-:Y:S01]  /*58f80*/  FMUL.FTZ R165, R162.reuse, R98 ;  /* 0x00000062a2a57220 */ /* 0x040fe20000410000 */
[----:B------:R-:W3:Y:S01]  /*58f90*/  LDL R208, [R1+0x18c] ;  /* 0x00018c0001d07983 */ /* 0x000ee20000100800 */
[C---:B------:R-:W-:Y:S01]  /*58fa0*/  FMUL.FTZ R167, R162.reuse, R97 ;  /* 0x00000061a2a77220 */ /* 0x040fe20000410000 */
[----:B------:R-:W-:-:S02]  /*58fb0*/  FMUL.FTZ R164, R162, R96 ;  /* 0x00000060a2a47220 */ /* 0x000fc40000410000 */
[----:B------:R-:W3:Y:S04]  /*58fc0*/  LDL R252, [R1+0x17c] ;  /* 0x00017c0001fc7983 */ /* 0x000ee80000100800 */
[----:B------:R-:W3:Y:S01]  /*58fd0*/  LDL R210, [R1+0x174] ;  /* 0x0001740001d27983 */ /* 0x000ee20000100800 */
[----:B----4-:R-:W-:Y:S01]  /*58fe0*/  FFMA.FTZ R96, R166, R168, R176 ;  /* 0x000000a8a6607223 */ /* 0x010fe200000100b0 */
[----:B--2---:R-:W-:Y:S01]  /*58ff0*/  FFMA.FTZ R99, R165, R99, R177 ;  /* 0x00000063a5637223 */ /* 0x004fe200000100b1 */
        /* <DEDUP_REMOVED lines=9> */
[----:B------:R-:W-:Y:S01]  /*59090*/  FADD.FTZ R160, R124, -R163 ;  /* 0x800000a37ca07221 */ /* 0x000fe20000010000 */
[----:B------:R-:W-:Y:S02]  /*590a0*/  FFMA.FTZ R98, R168, R171, R180 ;  /* 0x000000aba8627223 */ /* 0x000fe400000100b4 */
[----:B------:R-:W-:Y:S01]  /*590b0*/  FFMA.FTZ R99, R169, R170, R181 ;  /* 0x000000aaa9637223 */ /* 0x000fe200000100b5 */
[C---:B------:R-:W-:Y:S01]  /*590c0*/  FMUL.FTZ R170, R162.reuse, R161 ;  /* 0x000000a1a2aa7220 */ /* 0x040fe20000410000 */
[----:B------:R-:W-:-:S03]  /*590d0*/  FMUL.FTZ R171, R162, R160 ;  /* 0x000000a0a2ab7220 */ /* 0x000fc60000410000 */
[----:B------:R-:W-:Y:S01]  /*590e0*/  F2FP.BF16.F32.PACK_AB R98, R99, R98 ;  /* 0x000000626362723e */ /* 0x000fe200000010ff */
[----:B------:R-:W-:Y:S01]  /*590f0*/  FFMA.FTZ R99, R170, R209, R182 ;  /* 0x000000d1aa637223 */ /* 0x000fe200000100b6 */
[----:B------:R-:W-:Y:S02]  /*59100*/  FFMA.FTZ R160, R171, R208, R183 ;  /* 0x000000d0aba07223 */ /* 0x000fe400000100b7 */
        /* <DEDUP_REMOVED lines=25> */
[----:B------:R-:W-:-:S07]  /*592a0*/  VIADD R16, R16, 0x20 ;  /* 0x0000002010107836 */ /* 0x000fce0000000000 */
.L_x_9952:
[----:B------:R-:W-:Y:S05]  /*592b0*/  BSYNC.RECONVERGENT B0 ;  /* 0x0000000000007941 */ /* 0x000fea0003800200 */
.L_x_9951:
[----:B------:R-:W-:Y:S01]  /*592c0*/  LOP3.LUT P0, RZ, R25, 0x800, RZ, 0xc0, !PT ;  /* 0x0000080019ff7812 */ /* 0x000fe2000780c0ff */
[----:B------:R-:W-:-:S12]  /*592d0*/  BSSY.RECONVERGENT B0, `(.L_x_9953) ;  /* 0x0000041000007945 */ /* 0x000fd80003800200 */
[----:B------:R-:W-:Y:S05]  /*592e0*/  @!P0 BRA `(.L_x_9954) ;  /* 0x0000000000fc8947 */ /* 0x000fea0003800000 */
[----:B------:R-:W5:Y:S04]  /*592f0*/  LDL R168, [R1+0x150] ;  /* 0x0001500001a87983 */ /* 0x000f680000100800 */
[----:B--2-4-:R-:W2:Y:S04]  /*59300*/  LDL R99, [R1+0x154] ;  /* 0x0001540001637983 */ /* 0x014ea80000100800 */
[----:B------:R-:W4:Y:S04]  /*59310*/  LDL R161, [R1+0x158] ;  /* 0x0001580001a17983 */ /* 0x000f280000100800 */
        /* <DEDUP_REMOVED lines=15> */
[----:B-----5:R-:W-:Y:S01]  /*59410*/  FFMA.FTZ R96, R166, R168, R184 ;  /* 0x000000a8a6607223 */ /* 0x020fe200000100b8 */
[----:B--2---:R-:W-:Y:S01]  /*59420*/  FFMA.FTZ R99, R165, R99, R185 ;  /* 0x00000063a5637223 */ /* 0x004fe200000100b9 */
[----:B----4-:R-:W-:Y:S01]  /*59430*/  FFMA.FTZ R97, R167, R161, R186 ;  /* 0x000000a1a7617223 */ /* 0x010fe200000100ba */
        /* <DEDUP_REMOVED lines=42> */
.L_x_9954:
[----:B------:R-:W-:Y:S05]  /*596e0*/  BSYNC.RECONVERGENT B0 ;  /* 0x0000000000007941 */ /* 0x000fea0003800200 */
.L_x_9953:
[----:B------:R-:W-:Y:S01]  /*596f0*/  LOP3.LUT P0, RZ, R25, 0x200, RZ, 0xc0, !PT ;  /* 0x0000020019ff7812 */ /* 0x000fe2000780c0ff */
[----:B------:R-:W-:-:S12]  /*59700*/  BSSY.RECONVERGENT B0, `(.L_x_9955) ;  /* 0x0000041000007945 */ /* 0x000fd80003800200 */
[----:B------:R-:W-:Y:S05]  /*59710*/  @!P0 BRA `(.L_x_9956) ;  /* 0x0000000000fc8947 */ /* 0x000fea0003800000 */
[----:B------:R-:W5:Y:S04]  /*59720*/  LDL R168, [R1+0x110] ;  /* 0x0001100001a87983 */ /* 0x000f680000100800 */
[----:B0-2-4-:R-:W2:Y:S04]  /*59730*/  LDL R99, [R1+0x114] ;  /* 0x0001140001637983 */ /* 0x015ea80000100800 */
[----:B------:R-:W4:Y:S04]  /*59740*/  LDL R161, [R1+0x118] ;  /* 0x0001180001a17983 */ /* 0x000f280000100800 */
[----:B------:R-:W3:Y:S04]  /*59750*/  LDL R160, [R1+0x11c] ;  /* 0x00011c0001a07983 */ /* 0x000ee80000100800 */
        /* <DEDUP_REMOVED lines=59> */
.L_x_9956:
[----:B------:R-:W-:Y:S05]  /*59b10*/  BSYNC.RECONVERGENT B0 ;  /* 0x0000000000007941 */ /* 0x000fea0003800200 */
.L_x_9955:
        /* <DEDUP_REMOVED lines=66> */
.L_x_9958:
[----:B------:R-:W-:Y:S05]  /*59f40*/  BSYNC.RECONVERGENT B0 ;  /* 0x0000000000007941 */ /* 0x000fea0003800200 */
.L_x_9957:
        /* <DEDUP_REMOVED lines=66> */
.L_x_9960:
[----:B------:R-:W-:Y:S05]  /*5a370*/  BSYNC.RECONVERGENT B0 ;  /* 0x0000000000007941 */ /* 0x000fea0003800200 */
.L_x_9959:
        /* <DEDUP_REMOVED lines=66> */
.L_x_9962:
[----:B------:R-:W-:Y:S05]  /*5a7a0*/  BSYNC.RECONVERGENT B0 ;  /* 0x0000000000007941 */ /* 0x000fea0003800200 */
.L_x_9961:
[----:B------:R-:W-:Y:S01]  /*5a7b0*/  LOP3.LUT P0, RZ, R25, 0x20, RZ, 0xc0, !PT ;  /* 0x0000002019ff7812 */ /* 0x000fe2000780c0ff */
[----:B------:R-:W-:-:S12]  /*5a7c0*/  BSSY.RECONVERGENT B0, `(.L_x_9963) ;  /* 0x0000038000007945 */ /* 0x000fd80003800200 */
[----:B------:R-:W-:Y:S05]  /*5a7d0*/  @!P0 BRA `(.L_x_9964) ;  /* 0x0000000000d88947 */ /* 0x000fea0003800000 */
[--C-:B------:R-:W-:Y:S01]  /*5a7e0*/  FADD.FTZ R165, R28, -R163.reuse ;  /* 0x800000a31ca57221 */ /* 0x100fe20000010000 */
[--C-:B0-2-4-:R-:W-:Y:S01]  /*5a7f0*/  FADD.FTZ R161, R29, -R163.reuse ;  /* 0x800000a31da17221 */ /* 0x115fe20000010000 */
[--C-:B------:R-:W-:Y:S01]  /*5a800*/  FADD.FTZ R160, R105, -R163.reuse ;  /* 0x800000a369a07221 */ /* 0x100fe20000010000 */
[--C-:B------:R-:W-:Y:S01]  /*5a810*/  FADD.FTZ R164, R30, -R163.reuse ;  /* 0x800000a31ea47221 */ /* 0x100fe20000010000 */
[--C-:B------:R-:W-:Y:S01]  /*5a820*/  FADD.FTZ R99, R106, -R163.reuse ;  /* 0x800000a36a637221 */ /* 0x100fe20000010000 */
[--C-:B------:R-:W-:Y:S01]  /*5a830*/  FADD.FTZ R98, R121, -R163.reuse ;  /* 0x800000a379627221 */ /* 0x100fe20000010000 */
[--C-:B-1----:R-:W-:Y:S01]  /*5a840*/  FADD.FTZ R96, R122, -R163.reuse ;  /* 0x800000a37a607221 */ /* 0x102fe20000010000 */
[----:B------:R-:W-:Y:S01]  /*5a850*/  FADD.FTZ R97, R130, -R163 ;  /* 0x800000a382617221 */ /* 0x000fe20000010000 */
[C---:B------:R-:W-:Y:S01]  /*5a860*/  FMUL.FTZ R163, R162.reuse, R165 ;  /* 0x000000a5a2a37220 */ /* 0x040fe20000410000 */
[C---:B------:R-:W-:Y:S01]  /*5a870*/  FMUL.FTZ R165, R162.reuse, R161 ;  /* 0x000000a1a2a57220 */ /* 0x040fe20000410000 */
[C---:B------:R-:W-:Y:S01]  /*5a880*/  FMUL.FTZ R166, R162.reuse, R160 ;  /* 0x000000a0a2a67220 */ /* 0x040fe20000410000 */
[----:B------:R-:W2:Y:S04]  /*5a890*/  LDL R252, [R1+0x18] ;  /* 0x0000180001fc7983 */ /* 0x000ea80000100800 */
[----:B------:R-:W4:Y:S04]  /*5a8a0*/  LDL R210, [R1+0x1c] ;  /* 0x00001c0001d27983 */ /* 0x000f280000100800 */
[----:B------:R-:W5:Y:S04]  /*5a8b0*/  LDL R161, [R1+0x14] ;  /* 0x0000140001a17983 */ /* 0x000f680000100800 */
[----:B------:R-:W3:Y:S04]  /*5a8c0*/  LDL R160, [R1+0x10] ;  /* 0x0000100001a07983 */ /* 0x000ee80000100800 */
[----:B------:R-:W3:Y:S04]  /*5a8d0*/  LDL R209, [R1] ;  /* 0x0000000001d17983 */ /* 0x000ee80000100800 */
[----:B------:R-:W3:Y:S04]  /*5a8e0*/  LDL R208, [R1+0x4] ;  /* 0x0000040001d07983 */ /* 0x000ee80000100800 */
[----:B------:R-:W3:Y:S04]  /*5a8f0*/  LDL R171, [R1+0x8] ;  /* 0x0000080001ab7983 */ /* 0x000ee80000100800 */
[----:B------:R-:W3:Y:S01]  /*5a900*/  LDL R170, [R1+0xc] ;  /* 0x00000c0001aa7983 */ /* 0x000ee20000100800 */
[C---:B------:R-:W-:Y:S01]  /*5a910*/  FMUL.FTZ R164, R162.reuse, R164 ;  /* 0x000000a4a2a47220 */ /* 0x040fe20000410000 */
[C---:B------:R-:W-:Y:S01]  /*5a920*/  FMUL.FTZ R167, R162.reuse, R99 ;  /* 0x00000063a2a77220 */ /* 0x040fe20000410000 */
[C---:B------:R-:W-:Y:S01]  /*5a930*/  FMUL.FTZ R168, R162.reuse, R98 ;  /* 0x00000062a2a87220 */ /* 0x040fe20000410000 */
[C---:B------:R-:W-:Y:S01]  /*5a940*/  FMUL.FTZ R169, R162.reuse, R96 ;  /* 0x00000060a2a97220 */ /* 0x040fe20000410000 */
[----:B------:R-:W-:Y:S01]  /*5a950*/  FMUL.FTZ R162, R162, R97 ;  /* 0x00000061a2a27220 */ /* 0x000fe20000410000 */
[----:B--2---:R-:W-:Y:S01]  /*5a960*/  FFMA.FTZ R97, R165, R252, R238 ;  /* 0x000000fca5617223 */ /* 0x004fe200000100ee */
[----:B----4-:R-:W-:Y:S01]  /*5a970*/  FFMA.FTZ R98, R166, R210, R239 ;  /* 0x000000d2a6627223 */ /* 0x010fe200000100ef */
[----:B-----5:R-:W-:Y:S01]  /*5a980*/  FFMA.FTZ R99, R164, R161, R237 ;  /* 0x000000a1a4637223 */ /* 0x020fe200000100ed */
[----:B---3--:R-:W-:-:S03]  /*5a990*/  FFMA.FTZ R96, R163, R160, R236 ;  /* 0x000000a0a3607223 */ /* 0x008fc600000100ec */
[----:B------:R-:W-:Y:S01]  /*5a9a0*/  F2FP.BF16.F32.PACK_AB R97, R98, R97 ;  /* 0x000000616261723e */ /* 0x000fe200000010ff */
[----:B------:R-:W-:Y:S01]  /*5a9b0*/  FFMA.FTZ R98, R167, R209, R240 ;  /* 0x000000d1a7627223 */ /* 0x000fe200000100f0 */
[----:B------:R-:W-:Y:S01]  /*5a9c0*/  F2FP.BF16.F32.PACK_AB R96, R99, R96 ;  /* 0x000000606360723e */ /* 0x000fe200000010ff */
[----:B------:R-:W-:-:S05]  /*5a9d0*/  FFMA.FTZ R99, R168, R208, R241 ;  /* 0x000000d0a8637223 */ /* 0x000fca00000100f1 */
[----:B------:R-:W-:Y:S01]  /*5a9e0*/  F2FP.BF16.F32.PACK_AB R98, R99, R98 ;  /* 0x000000626362723e */ /* 0x000fe200000010ff */
[----:B------:R-:W-:Y:S01]  /*5a9f0*/  FFMA.FTZ R99, R169, R171, R242 ;  /* 0x000000aba9637223 */ /* 0x000fe200000100f2 */
[----:B------:R-:W-:Y:S02]  /*5aa00*/  FFMA.FTZ R160, R162, R170, R243 ;  /* 0x000000aaa2a07223 */ /* 0x000fe400000100f3 */
[----:B------:R-:W0:Y:S03]  /*5aa10*/  LDC.64 R170, c[0x0][0x430] ;  /* 0x00010c00ffaa7b82 */ /* 0x000e260000000a00 */
[----:B------:R-:W-:-:S05]  /*5aa20*/  F2FP.BF16.F32.PACK_AB R99, R160, R99 ;  /* 0x00000063a063723e */ /* 0x000fca00000010ff */
[----:B------:R-:W1:Y:S02]  /*5aa30*/  LDC.64 R160, c[0x0][0x428] ;  /* 0x00010a00ffa07b82 */ /* 0x000e640000000a00 */
[----:B-1----:R-:W-:-:S05]  /*5aa40*/  IMAD.WIDE.U32 R160, R16, 0x10, R160 ;  /* 0x0000001010a07825 */ /* 0x002fca00078e00a0 */
[----:B------:R1:W-:Y:S02]  /*5aa50*/  STG.E.128 desc[UR6][R160.64], R96 ;  /* 0x00000060a0007986 */ /* 0x0003e4000c101d06 */
[----:B-1----:R-:W-:Y:S01]  /*5aa60*/  FFMA.FTZ R99, R169, R246, R234 ;  /* 0x000000f6a9637223 */ /* 0x002fe200000100ea */
[----:B------:R-:W-:Y:S01]  /*5aa70*/  FFMA.FTZ R96, R162, R247, R235 ;  /* 0x000000f7a2607223 */ /* 0x000fe200000100eb */
[----:B------:R-:W-:Y:S01]  /*5aa80*/  FFMA.FTZ R97, R165, R250, R230 ;  /* 0x000000faa5617223 */ /* 0x000fe200000100e6 */
[----:B------:R-:W-:Y:S01]  /*5aa90*/  FFMA.FTZ R98, R167, R244, R232 ;  /* 0x000000f4a7627223 */ /* 0x000fe200000100e8 */
[----:B------:R-:W-:Y:S01]  /*5aaa0*/  FFMA.FTZ R160, R168, R245, R233 ;  /* 0x000000f5a8a07223 */ /* 0x000fe200000100e9 */
[----:B------:R-:W-:Y:S01]  /*5aab0*/  FFMA.FTZ R161, R166, R251, R231 ;  /* 0x000000fba6a17223 */ /* 0x000fe200000100e7 */
[----:B------:R-:W-:Y:S01]  /*5aac0*/  F2FP.BF16.F32.PACK_AB R99, R96, R99 ;  /* 0x000000636063723e */ /* 0x000fe200000010ff */
[----:B------:R-:W-:Y:S01]  /*5aad0*/  FFMA.FTZ R96, R163, R248, R228 ;  /* 0x000000f8a3607223 */ /* 0x000fe200000100e4 */
[----:B------:R-:W-:Y:S01]  /*5aae0*/  FFMA.FTZ R162, R164, R249, R229 ;  /* 0x000000f9a4a27223 */ /* 0x000fe200000100e5 */
[----:B------:R-:W-:-:S02]  /*5aaf0*/  F2FP.BF16.F32.PACK_AB R98, R160, R98 ;  /* 0x00000062a062723e */ /* 0x000fc400000010ff */
[----:B------:R-:W-:Y:S01]  /*5ab00*/  F2FP.BF16.F32.PACK_AB R97, R161, R97 ;  /* 0x00000061a161723e */ /* 0x000fe200000010ff */
[----:B0-----:R-:W-:Y:S01]  /*5ab10*/  IMAD.WIDE.U32 R160, R16, 0x10, R170 ;  /* 0x0000001010a07825 */ /* 0x001fe200078e00aa */
[----:B------:R-:W-:-:S05]  /*5ab20*/  F2FP.BF16.F32.PACK_AB R96, R162, R96 ;  /* 0x00000060a260723e */ /* 0x000fca00000010ff */
[----:B------:R0:W-:Y:S02]  /*5ab30*/  STG.E.128 desc[UR6][R160.64], R96 ;  /* 0x00000060a0007986 */ /* 0x0001e4000c101d06 */
.L_x_9964:
[----:B------:R-:W-:Y:S05]  /*5ab40*/  BSYNC.RECONVERGENT B0 ;  /* 0x0000000000007941 */ /* 0x000fea0003800200 */
.L_x_9963:
[----:B012-4-:R-:W0:Y:S02]  /*5ab50*/  LDC.64 R96, c[0x0][0x380] ;  /* 0x0000e000ff607b82 */ /* 0x017e240000000a00 */
[----:B0-----:R-:W-:-:S05]  /*5ab60*/  IMAD R20, R96, 0x4, R20 ;  /* 0x0000000460147824 */ /* 0x001fca00078e0214 */
[----:B------:R-:W-:-:S13]  /*5ab70*/  ISETP.GE.AND P0, PT, R20, R97, PT ;  /* 0x000000611400720c */ /* 0x000fda0003f06270 */
[----:B------:R-:W-:Y:S05]  /*5ab80*/  @!P0 BRA `(.L_x_9965) ;  /* 0xfffffaec00588947 */ /* 0x000fea000383ffff */
[----:B------:R-:W-:Y:S05]  /*5ab90*/  EXIT ;  /* 0x000000000000794d */ /* 0x000fea0003800000 */
.L_x_9948:
[----:B------:R-:W-:Y:S01]  /*5aba0*/  HFMA2 R97, -RZ, RZ, 0, 1.847743988037109375e-06 ;  /* 0x0000001fff617431 */ /* 0x000fe200000001ff */
[----:B------:R-:W-:Y:S01]  /*5abb0*/  BSSY B0, `(.L_x_9966) ;  /* 0x0000007000007945 */ /* 0x000fe20003800000 */
[----:B------:R-:W-:Y:S01]  /*5abc0*/  MOV R161, R99 ;  /* 0x0000006300a17202 */ /* 0x000fe20000000f00 */
[----:B------:R-:W-:Y:S02]  /*5abd0*/  IMAD.MOV.U32 R96, RZ, RZ, 0x1 ;  /* 0x00000001ff607424 */ /* 0x000fe400078e00ff */
[----:B------:R-:W-:-:S07]  /*5abe0*/  IMAD.MOV.U32 R98, RZ, RZ, -0x1 ;  /* 0xffffffffff627424 */ /* 0x000fce00078e00ff */
[----:B---3--:R-:W-:Y:S05]  /*5abf0*/  WARPSYNC.COLLECTIVE R98, `(.L_x_9967) ;  /* 0x0000000062087348 */ /* 0x008fea0003c00000 */
[----:B------:R0:W1:Y:S02]  /*5ac00*/  SHFL.BFLY P6, R96, R161, R96, R97 ;  /* 0x0c000060a1607389 */ /* 0x00006400000c0061 */
[----:B01-3--:R-:W-:Y:S05]  /*5ac10*/  ENDCOLLECTIVE ;  /* 0x000000000000791b */ /* 0x00bfea0003800000 */
.L_x_9967:
[----:B------:R-:W-:Y:S05]  /*5ac20*/  BSYNC B0 ;  /* 0x0000000000007941 */ /* 0x000fea0003800000 */
.L_x_9966:
[----:B------:R-:W-:Y:S01]  /*5ac30*/  FADD.FTZ R99, R99, R96 ;  /* 0x0000006063637221 */ /* 0x000fe20000010000 */
[----:B------:R-:W-:Y:S02]  /*5ac40*/  HFMA2 R97, -RZ, RZ, 0, 1.847743988037109375e-06 ;  /* 0x0000001fff617431 */ /* 0x000fe400000001ff */
[----:B------:R-:W-:Y:S01]  /*5ac50*/  IMAD.MOV.U32 R96, RZ, RZ, 0x2 ;  /* 0x00000002ff607424 */ /* 0x000fe200078e00ff */
[----:B------:R-:W0:Y:S01]  /*5ac60*/  LDC R162, c[0x0][0x400] ;  /* 0x00010000ffa27b82 */ /* 0x000e220000000800 */
[----:B------:R-:W-:Y:S01]  /*5ac70*/  IMAD.MOV.U32 R98, RZ, RZ, -0x1 ;  /* 0xffffffffff627424 */ /* 0x000fe200078e00ff */
[----:B------:R-:W-:-:S07]  /*5ac80*/  MOV R161, R99 ;  /* 0x0000006300a17202 */ /* 0x000fce0000000f00 */
[----:B0-----:R-:W-:Y:S05]  /*5ac90*/  WARPSYNC.COLLECTIVE R98, `(.L_x_9968) ;  /* 0x0000000062087348 */ /* 0x001fea0003c00000 */
[----:B------:R1:W2:Y:S02]  /*5aca0*/  SHFL.BFLY P6, R96, R161, R96, R97 ;  /* 0x0c000060a1607389 */ /* 0x0002a400000c0061 */
[----:B012---:R-:W-:Y:S05]  /*5acb0*/  ENDCOLLECTIVE ;  /* 0x000000000000791b */ /* 0x007fea0003800000 */
.L_x_9968:
[----:B------:R-:W-:Y:S01]  /*5acc0*/  FADD.FTZ R99, R99, R96 ;  /* 0x0000006063637221 */ /* 0x000fe20000010000 */
[----:B------:R-:W-:-:S04]  /*5acd0*/  IMAD.MOV.U32 R96, RZ, RZ, 0x4 ;  /* 0x00000004ff607424 */ /* 0x000fc800078e00ff */
[----:B------:R-:W-:-:S07]  /*5ace0*/  MOV R161, R99 ;  /* 0x0000006300a17202 */ /* 0x000fce0000000f00 */
[----:B------:R-:W-:Y:S05]  /*5acf0*/  WARPSYNC.COLLECTIVE R98, `(.L_x_9969) ;  /* 0x0000000062087348 */ /* 0x000fea0003c00000 */
[----:B------:R0:W1:Y:S02]  /*5ad00*/  SHFL.BFLY P6, R96, R161, R96, R97 ;  /* 0x0c000060a1607389 */ /* 0x00006400000c0061 */
[----:B01----:R-:W-:Y:S05]  /*5ad10*/  ENDCOLLECTIVE ;  /* 0x000000000000791b */ /* 0x003fea0003800000 */
.L_x_9969:
[----:B------:R-:W-:Y:S01]  /*5ad20*/  FADD.FTZ R99, R99, R96 ;  /* 0x0000006063637221 */ /* 0x000fe20000010000 */
[----:B------:R-:W-:-:S04]  /*5ad30*/  IMAD.MOV.U32 R96, RZ, RZ, 0x8 ;  /* 0x00000008ff607424 */ /* 0x000fc800078e00ff */
[----:B------:R-:W-:-:S07]  /*5ad40*/  MOV R161, R99 ;  /* 0x0000006300a17202 */ /* 0x000fce0000000f00 */
[----:B------:R-:W-:Y:S05]  /*5ad50*/  WARPSYNC.COLLECTIVE R98, `(.L_x_9970) ;  /* 0x0000000062087348 */ /* 0x000fea0003c00000 */
[----:B------:R0:W1:Y:S02]  /*5ad60*/  SHFL.BFLY P6, R96, R161, R96, R97 ;  /* 0x0c000060a1607389 */ /* 0x00006400000c0061 */
[----:B01----:R-:W-:Y:S05]  /*5ad70*/  ENDCOLLECTIVE ;  /* 0x000000000000791b */ /* 0x003fea0003800000 */
.L_x_9970:
[----:B------:R-:W-:Y:S01]  /*5ad80*/  FADD.FTZ R99, R99, R96 ;  /* 0x0000006063637221 */ /* 0x000fe20000010000 */
[----:B------:R-:W-:-:S04]  /*5ad90*/  IMAD.MOV.U32 R96, RZ, RZ, 0x10 ;  /* 0x00000010ff607424 */ /* 0x000fc800078e00ff */
[----:B------:R-:W-:-:S07]  /*5ada0*/  MOV R161, R99 ;  /* 0x0000006300a17202 */ /* 0x000fce0000000f00 */
[----:B------:R-:W-:Y:S05]  /*5adb0*/  WARPSYNC.COLLECTIVE R98, `(.L_x_9971) ;  /* 0x0000000062087348 */ /* 0x000fea0003c00000 */
[----:B------:R0:W1:Y:S02]  /*5adc0*/  SHFL.BFLY P6, R96, R161, R96, R97 ;  /* 0x0c000060a1607389 */ /* 0x00006400000c0061 */
[----:B01----:R-:W-:Y:S05]  /*5add0*/  ENDCOLLECTIVE ;  /* 0x000000000000791b */ /* 0x003fea0003800000 */
.L_x_9971:
        /* <DEDUP_REMOVED lines=133> */
[----:B------:R-:W-:Y:S02]  /*5b630*/  HFMA2 R97, -RZ, RZ, 0, 1.847743988037109375e-06 ;  /* 0x0000001fff617431 */ /* 0x000fe400000001ff */
[----:B------:R-:W-:Y:S02]  /*5b640*/  IMAD.MOV.U32 R96, RZ, RZ, 0x1 ;  /* 0x00000001ff607424 */ /* 0x000fe400078e00ff */
[----:B------:R-:W-:-:S07]  /*5b650*/  MOV R161, R160 ;  /* 0x000000a000a17202 */ /* 0x000fce0000000f00 */
[----:B------:R-:W-:Y:S05]  /*5b660*/  WARPSYNC.COLLECTIVE R98, `(.L_x_9972) ;  /* 0x0000000062087348 */ /* 0x000fea0003c00000 */
[----:B------:R0:W1:Y:S02]  /*5b670*/  SHFL.BFLY P6, R96, R161, R96, R97 ;  /* 0x0c000060a1607389 */ /* 0x00006400000c0061 */
[----:B01----:R-:W-:Y:S05]  /*5b680*/  ENDCOLLECTIVE ;  /* 0x000000000000791b */ /* 0x003fea0003800000 */
.L_x_9972:
[----:B------:R-:W-:Y:S01]  /*5b690*/  FADD.FTZ R160, R160, R96 ;  /* 0x00000060a0a07221 */ /* 0x000fe20000010000 */
[----:B------:R-:W-:-:S03]  /*5b6a0*/  MOV R96, 0x2 ;  /* 0x0000000200607802 */ /* 0x000fc60000000f00 */
[----:B------:R-:W-:-:S07]  /*5b6b0*/  IMAD.MOV.U32 R161, RZ, RZ, R160 ;  /* 0x000000ffffa17224 */ /* 0x000fce00078e00a0 */
[----:B------:R-:W-:Y:S05]  /*5b6c0*/  WARPSYNC.COLLECTIVE R98, `(.L_x_9973) ;  /* 0x0000000062087348 */ /* 0x000fea0003c00000 */
[----:B------:R0:W1:Y:S02]  /*5b6d0*/  SHFL.BFLY P6, R96, R161, R96, R97 ;  /* 0x0c000060a1607389 */ /* 0x00006400000c0061 */
[----:B01----:R-:W-:Y:S05]  /*5b6e0*/  ENDCOLLECTIVE ;  /* 0x000000000000791b */ /* 0x003fea0003800000 */
.L_x_9973:
[----:B------:R-:W-:Y:S01]  /*5b6f0*/  FADD.FTZ R160, R160, R96 ;  /* 0x00000060a0a07221 */ /* 0x000fe20000010000 */
[----:B------:R-:W-:-:S03]  /*5b700*/  HFMA2 R96, -RZ, RZ, 0, 2.384185791015625e-07 ;  /* 0x00000004ff607431 */ /* 0x000fc600000001ff */
[----:B------:R-:W-:-:S07]  /*5b710*/  IMAD.MOV.U32 R161, RZ, RZ, R160 ;  /* 0x000000ffffa17224 */ /* 0x000fce00078e00a0 */
[----:B------:R-:W-:Y:S05]  /*5b720*/  WARPSYNC.COLLECTIVE R98, `(.L_x_9974) ;  /* 0x0000000062087348 */ /* 0x000fea0003c00000 */
[----:B------:R0:W1:Y:S02]  /*5b730*/  SHFL.BFLY P6, R96, R161, R96, R97 ;  /* 0x0c000060a1607389 */ /* 0x00006400000c0061 */
[----:B01----:R-:W-:Y:S05]  /*5b740*/  ENDCOLLECTIVE ;  /* 0x000000000000791b */ /* 0x003fea0003800000 */
.L_x_9974:
[----:B------:R-:W-:Y:S01]  /*5b750*/  FADD.FTZ R160, R160, R96 ;  /* 0x00000060a0a07221 */ /* 0x000fe20000010000 */
[----:B------:R-:W-:-:S03]  /*5b760*/  MOV R96, 0x8 ;  /* 0x0000000800607802 */ /* 0x000fc60000000f00 */
[----:B------:R-:W-:-:S07]  /*5b770*/  IMAD.MOV.U32 R161, RZ, RZ, R160 ;  /* 0x000000ffffa17224 */ /* 0x000fce00078e00a0 */
[----:B------:R-:W-:Y:S05]  /*5b780*/  WARPSYNC.COLLECTIVE R98, `(.L_x_9975) ;  /* 0x0000000062087348 */ /* 0x000fea0003c00000 */
[----:B------:R0:W1:Y:S02]  /*5b790*/  SHFL.BFLY P6, R96, R161, R96, R97 ;  /* 0x0c000060a1607389 */ /* 0x00006400000c0061 */
[----:B01----:R-:W-:Y:S05]  /*5b7a0*/  ENDCOLLECTIVE ;  /* 0x000000000000791b */ /* 0x003fea0003800000 */
.L_x_9975:
[----:B------:R-:W-:Y:S01]  /*5b7b0*/  FADD.FTZ R160, R160, R96 ;  /* 0x00000060a0a07221 */ /* 0x000fe20000010000 */
[----:B------:R-:W-:-:S03]  /*5b7c0*/  HFMA2 R96, -RZ, RZ, 0, 9.5367431640625e-07 ;  /* 0x00000010ff607431 */ /* 0x000fc600000001ff */
[----:B------:R-:W-:-:S07]  /*5b7d0*/  IMAD.MOV.U32 R161, RZ, RZ, R160 ;  /* 0x000000ffffa17224 */ /* 0x000fce00078e00a0 */
[----:B------:R-:W-:Y:S05]  /*5b7e0*/  WARPSYNC.COLLECTIVE R98, `(.L_x_9976) ;  /* 0x0000000062087348 */ /* 0x000fea0003c00000 */
[----:B------:R0:W1:Y:S02]  /*5b7f0*/  SHFL.BFLY P6, R96, R161, R96, R97 ;  /* 0x0c000060a1607389 */ /* 0x00006400000c0061 */
[----:B01----:R-:W-:Y:S05]  /*5b800*/  ENDCOLLECTIVE ;  /* 0x000000000000791b */ /* 0x003fea0003800000 */
.L_x_9976:
[----:B------:R-:W-:Y:S05]  /*5b810*/  BRA `(.L_x_9977) ;  /* 0xffffffd000587947 */ /* 0x000fea000383ffff */
.L_x_9978:
        /* <DEDUP_REMOVED lines=14> */
.L_x_43872:


//--------------------- .text._ZN10layer_norm31ln_parallel_residual_fwd_kernelINS_13Kernel_traitsIf13__nv_bfloat16S2_S2_fjLj2048ELj1ELj4ELj1ELj16ENS_18Kernel_traits_baseILj2048EfS2_S2_S2_fjLj128EEEEELb1ELb0ELb1EEEvNS_9FwdParamsE --------------------------
	.section	.text._ZN10layer_norm31ln_parallel_residual_fwd_kernelINS_13Kernel_traitsIf13__nv_bfloat16S2_S2_fjLj2048ELj1ELj4ELj1ELj16ENS_18Kernel_traits_baseILj2048EfS2_S2_S2_fjLj128EEEEELb1ELb0ELb1EEEvNS_9FwdParamsE,"ax",@progbits
	.align	128
        .global         _ZN10layer_norm31ln_parallel_residual_fwd_kernelINS_13Kernel_traitsIf13__nv_bfloat16S2_S2_fjLj2048ELj1ELj4ELj1ELj16ENS_18Kernel_traits_baseILj2048EfS2_S2_S2_fjLj128EEEEELb1ELb0ELb1EEEvNS_9FwdParamsE
        .type           _ZN10layer_norm31ln_parallel_residual_fwd_kernelINS_13Kernel_traitsIf13__nv_bfloat16S2_S2_fjLj2048ELj1ELj4ELj1ELj16ENS_18Kernel_traits_baseILj2048EfS2_S2_S2_fjLj128EEEEELb1ELb0ELb1EEEvNS_9FwdParamsE,@function
        .size           _ZN10layer_norm31ln_parallel_residual_fwd_kernelINS_13Kernel_traitsIf13__nv_bfloat16S2_S2_fjLj2048ELj1ELj4ELj1ELj16ENS_18Kernel_traits_baseILj2048EfS2_S2_S2_fjLj128EEEEELb1ELb0ELb1EEEvNS_9FwdParamsE,(.L_x_43873 - _ZN10layer_norm31ln_parallel_residual_fwd_kernelINS_13Kernel_traitsIf13__nv_bfloat16S2_S2_fjLj2048ELj1ELj4ELj1ELj16ENS_18Kernel_traits_baseILj2048EfS2_S2_S2_fjLj128EEEEELb1ELb0ELb1EEEvNS_9FwdParamsE)
        .other          _ZN10layer_norm31ln_parallel_residual_fwd_kernelINS_13Kernel_traitsIf13__nv_bfloat16S2_S2_fjLj2048ELj1ELj4ELj1ELj16ENS_18Kernel_traits_baseILj2048EfS2_S2_S2_fjLj128EEEEELb1ELb0ELb1EEEvNS_9FwdParamsE,@"STO_CUDA_ENTRY STV_DEFAULT"
_ZN10layer_norm31ln_parallel_residual_fwd_kernelINS_13Kernel_traitsIf13__nv_bfloat16S2_S2_fjLj2048ELj1ELj4ELj1ELj16ENS_18Kernel_traits_baseILj2048EfS2_S2_S2_fjLj128EEEEELb1ELb0ELb1EEEvNS_9FwdParamsE:
.text._ZN10layer_norm31ln_parallel_residual_fwd_kernelINS_13Kernel_traitsIf13__nv_bfloat16S2_S2_fjLj2048ELj1ELj4ELj1ELj16ENS_18Kernel_traits_baseILj2048EfS2_S2_S2_fjLj128EEEEELb1ELb0ELb1EEEvNS_9FwdParamsE:
[----:B------:R-:W0:Y:S01]  /*0000*/  LDC R1, c[0x0][0x37c] ;  /* 0x0000df00ff017b82 */ /* 0x000e220000000800 */
[----:B------:R-:W1:Y:S01]  /*0010*/  LDCU.U8 UR4, c[0x0][0x464] ;  /* 0x00008c80ff0477ac */ /* 0x000e620008000000 */
[----:B0-----:R-:W-:Y:S01]  /*0020*/  VIADD R1, R1, 0xfffffe20 ;  /* 0xfffffe2001017836 */ /* 0x001fe20000000000 */
[----:B------:R-:W0:Y:S01]  /*0030*/  LDCU.64 UR8, c[0x0][0x358] ;  /* 0x00006b00ff0877ac */ /* 0x000e220008000a00 */
[----:B------:R-:W2:Y:S01]  /*0040*/  LDCU.64 UR10, c[0x0][0x450] ;  /* 0x00008a00ff0a77ac */ /* 0x000ea20008000a00 */
[----:B------:R-:W3:Y:S01]  /*0050*/  S2R R4, SR_TID.X ;  /* 0x0000000000047919 */ /* 0x000ee20000002100 */
[----:B------:R-:W4:Y:S01]  /*0060*/  LDCU.64 UR14, c[0x0][0x438] ;  /* 0x00008700ff0e77ac */ /* 0x000f220008000a00 */
[----:B-1----:R-:W-:Y:S01]  /*0070*/  UISETP.NE.AND UP0, UPT, UR4, URZ, UPT ;  /* 0x000000ff0400728c */ /* 0x002fe2000bf05270 */
[----:B------:R-:W1:Y:S05]  /*0080*/  LDCU.64 UR4, c[0x0][0x458] ;  /* 0x00008b00ff0477ac */ /* 0x000e6a0008000a00 */
[----:B------:R-:W-:-:S02]  /*0090*/  PLOP3.LUT P0, PT, PT, PT, UP0, 0x80, 0x8 ;  /* 0x000000000008781c */ /* 0x000fc40003f0f008 */
[----:B--2---:R-:W-:Y:S01]  /*00a0*/  MOV R2, UR10 ;  /* 0x0000000a00027c02 */ /* 0x004fe20008000f00 */
[----:B------:R-:W-:Y:S02]  /*00b0*/  IMAD.U32 R3, RZ, RZ, UR11 ;  /* 0x0000000bff037e24 */ /* 0x000fe4000f8e00ff */
[----:B------:R-:W2:Y:S08]  /*00c0*/  @UP0 LDCU UR12, c[0x0][0x460] ;  /* 0x00008c00ff0c07ac */ /* 0x000eb00008000800 */
[----:B0-----:R-:W5:Y:S01]  /*00d0*/  @P0 LDG.E.64 R2, desc[UR8][R2.64] ;  /* 0x0000000802020981 */ /* 0x001f62000c1e1b00 */
[----:B-1----:R-:W-:Y:S01]  /*00e0*/  @UP0 UMOV UR6, UR4 ;  /* 0x0000000400060c82 */ /* 0x002fe20008000000 */
[----:B------:R-:W-:Y:S01]  /*00f0*/  @UP0 UMOV UR7, UR5 ;  /* 0x0000000500070c82 */ /* 0x000fe20008000000 */
[----:B------:R-:W-:-:S02]  /*0100*/  IMAD.U32 R6, RZ, RZ, UR6 ;  /* 0x00000006ff067e24 */ /* 0x000fc4000f8e00ff */
[----:B------:R-:W-:-:S06]  /*0110*/  IMAD.U32 R7, RZ, RZ, UR7 ;  /* 0x00000007ff077e24 */ /* 0x000fcc000f8e00ff */
[----:B------:R-:W4:Y:S01]  /*0120*/  @P0 LDG.E.64 R6, desc[UR8][R6.64] ;  /* 0x0000000806060981 */ /* 0x000f22000c1e1b00 */
[----:B---3--:R-:W-:Y:S02]  /*0130*/  LOP3.LUT R183, R4, 0x1f, RZ, 0xc0, !PT ;  /* 0x0000001f04b77812 */ /* 0x008fe400078ec0ff */
[----:B----4-:R-:W-:Y:S02]  /*0140*/  @P0 R2UR UR6, R6 ;  /* 0x00000000060602ca */ /* 0x010fe400000e0000 */
[----:B------:R-:W-:-:S11]  /*0150*/  @P0 R2UR UR7, R7 ;  /* 0x00000000070702ca */ /* 0x000fd600000e0000 */
[----:B--2---:R-:W-:-:S04]  /*0160*/  @UP0 UIADD3 UR4, UP1, UPT, UR6, UR12, URZ ;  /* 0x0000000c06040290 */ /* 0x004fc8000ff3e0ff */
[----:B------:R-:W-:Y:S02]  /*0170*/  @UP0 UIADD3.X UR5, UPT, UPT, URZ, UR7, URZ, UP1, !UPT ;  /* 0x00000007ff050290 */ /* 0x000fe40008ffe4ff */
[----:B------:R-:W-:Y:S01]  /*0180*/  UISETP.NE.U32.AND UP0, UPT, UR14, URZ, UPT ;  /* 0x000000ff0e00728c */ /* 0x000fe2000bf05070 */
[----:B-----5:R-:W-:-:S03]  /*0190*/  @P0 R2UR UR10, R2 ;  /* 0x00000000020a02ca */ /* 0x020fc600000e0000 */
[----:B------:R-:W-:Y:S01]  /*01a0*/  UISETP.NE.AND.EX UP0, UPT, UR15, URZ, UPT, UP0 ;  /* 0x000000ff0f00728c */ /* 0x000fe2000bf05300 */
[----:B------:R-:W-:Y:S01]  /*01b0*/  @P0 R2UR UR11, R3 ;  /* 0x00000000030b02ca */ /* 0x000fe200000e0000 */
[----:B------:R-:W-:Y:S02]  /*01c0*/  USHF.R.U64 UR6, UR4, 0x2, UR5 ;  /* 0x0000000204067899 */ /* 0x000fe40008001205 */
[----:B------:R-:W-:-:S04]  /*01d0*/  USHF.R.U32.HI UR5, URZ, 0x2, UR5 ;  /* 0x00000002ff057899 */ /* 0x000fc80008011605 */
[----:B------:R-:W-:Y:S01]  /*01e0*/  IMAD.U32 R0, RZ, RZ, UR6 ;  /* 0x00000006ff007e24 */ /* 0x000fe2000f8e00ff */
[----:B------:R-:W-:Y:S07]  /*01f0*/  BRA.U UP0, `(.L_x_9979) ;  /* 0x0000000d00e07547 */ /* 0x000fee000b800000 */
        /* <DEDUP_REMOVED lines=132> */
[----:B---3--:R-:W-:Y:S04]  /*0a40*/  STL.64 [R1+0xd0], R60 ;  /* 0x0000d03c01007387 */ /* 0x008fe80000100a00 */
[----:B------:R3:W-:Y:S04]  /*0a50*/  STL.64 [R1+0xd8], R62 ;  /* 0x0000d83e01007387 */ /* 0x0007e80000100a00 */
[----:B--2---:R-:W-:Y:S04]  /*0a60*/  STL.64 [R1+0xc0], R56 ;  /* 0x0000c03801007387 */ /* 0x004fe80000100a00 */
        /* <DEDUP_REMOVED lines=24> */
[----:B------:R1:W-:Y:S01]  /*0bf0*/  STL.64 [R1+0x28], R10 ;  /* 0x0000280a01007387 */ /* 0x0003e20000100a00 */
[----:B---3--:R-:W-:-:S02]  /*0c00*/  CS2R R62, SRZ ;  /* 0x00000000003e7805 */ /* 0x008fc4000001ff00 */
[----:B------:R-:W-:Y:S02]  /*0c10*/  CS2R R60, SRZ ;  /* 0x00000000003c7805 */ /* 0x000fe4000001ff00 */
[----:B--2---:R-:W-:Y:S02]  /*0c20*/  CS2R R58, SRZ ;  /* 0x00000000003a7805 */ /* 0x004fe4000001ff00 */
[----:B------:R-:W-:Y:S01]  /*0c30*/  CS2R R56, SRZ ;  /* 0x0000000000387805 */ /* 0x000fe2000001ff00 */
[----:B------:R-:W-:Y:S06]  /*0c40*/  BRA `(.L_x_9981) ;  /* 0x0000001400c47947 */ /* 0x000fec0003800000 */
.L_x_9980:
        /* <DEDUP_REMOVED lines=52> */
[----:B------:R-:W-:Y:S04]  /*0f90*/  STL.64 [R1+0xd8], R66 ;  /* 0x0000d84201007387 */ /* 0x000fe80000100a00 */
[----:B--2---:R-:W-:Y:S04]  /*0fa0*/  STL.64 [R1+0xc0], R56 ;  /* 0x0000c03801007387 */ /* 0x004fe80000100a00 */
[----:B------:R2:W-:Y:S04]  /*0fb0*/  STL.64 [R1+0xc8], R58 ;  /* 0x0000c83a01007387 */ /* 0x0005e80000100a00 */
[----:B------:R-:W-:Y:S04]  /*0fc0*/  STL.64 [R1+0x90], R60 ;  /* 0x0000903c01007387 */ /* 0x000fe80000100a00 */
[----:B------:R4:W-:Y:S04]  /*0fd0*/  STL.64 [R1+0x98], R62 ;  /* 0x0000983e01007387 */ /* 0x0009e80000100a00 */
[----:B--2---:R1:W5:Y:S04]  /*0fe0*/  LDG.E.128 R56, desc[UR8][R2.64] ;  /* 0x0000000802387981 */ /* 0x004368000c1e1d00 */
[----:B------:R1:W5:Y:S04]  /*0ff0*/  LDG.E.128 R64, desc[UR8][R2.64+0x400] ;  /* 0x0004000802407981 */ /* 0x000368000c1e1d00 */
[----:B----4-:R1:W5:Y:S04]  /*1000*/  LDG.E.128 R60, desc[UR8][R2.64+0x10] ;  /* 0x00001008023c7981 */ /* 0x010368000c1e1d00 */
[----:B---3--:R1:W-:Y:S04]  /*1010*/  STL.64 [R1+0x80], R52 ;  /* 0x0000803401007387 */ /* 0x0083e80000100a00 */
        /* <DEDUP_REMOVED lines=21> */
[----:B------:R-:W-:Y:S05]  /*1170*/  BRA `(.L_x_9981) ;  /* 0x0000001000787947 */ /* 0x000fea0003800000 */
.L_x_9979:
[----:B------:R-:W0:Y:S02]  /*1180*/  LDCU.64 UR6, c[0x0][0x440] ;  /* 0x00008800ff0677ac */ /* 0x000e240008000a00 */
[----:B0-----:R-:W-:-:S04]  /*1190*/  UISETP.NE.U32.AND UP0, UPT, UR6, URZ, UPT ;  /* 0x000000ff0600728c */ /* 0x001fc8000bf05070 */
[----:B------:R-:W-:-:S09]  /*11a0*/  UISETP.NE.AND.EX UP0, UPT, UR7, URZ, UPT, UP0 ;  /* 0x000000ff0700728c */ /* 0x000fd2000bf05300 */
[----:B------:R-:W-:Y:S05]  /*11b0*/  BRA.U !UP0, `(.L_x_9982) ;  /* 0x0000000908207547 */ /* 0x000fea000b800000 */
[----:B------:R-:W0:Y:S01]  /*11c0*/  LDCU.128 UR16, c[0x0][0x3d0] ;  /* 0x00007a00ff1077ac */ /* 0x000e220008000c00 */
[----:B------:R-:W-:-:S05]  /*11d0*/  IMAD.SHL.U32 R2, R4, 0x20, RZ ;  /* 0x0000002004027824 */ /* 0x000fca00078e00ff */
[----:B------:R-:W-:-:S04]  /*11e0*/  LOP3.LUT R2, R2, 0x3e0, RZ, 0xc0, !PT ;  /* 0x000003e002027812 */ /* 0x000fc800078ec0ff */
[----:B------:R-:W-:-:S05]  /*11f0*/  IADD3 R8, P1, PT, R2, UR14, RZ ;  /* 0x0000000e02087c10 */ /* 0x000fca000ff3e0ff */
[----:B------:R-:W-:Y:S01]  /*1200*/  IMAD.X R9, RZ, RZ, UR15, P1 ;  /* 0x0000000fff097e24 */ /* 0x000fe200088e06ff */
[----:B0-----:R-:W-:-:S04]  /*1210*/  IADD3 R6, P0, PT, R2, UR16, RZ ;  /* 0x0000001002067c10 */ /* 0x001fc8000ff1e0ff */
[----:B------:R-:W2:Y:S01]  /*1220*/  LDG.E.128 R96, desc[UR8][R8.64] ;  /* 0x0000000808607981 */ /* 0x000ea2000c1e1d00 */
[C---:B------:R-:W-:Y:S02]  /*1230*/  IADD3 R10, P2, PT, R2.reuse, UR18, RZ ;  /* 0x00000012020a7c10 */ /* 0x040fe4000ff5e0ff */
[----:B------:R-:W-:Y:S01]  /*1240*/  IADD3.X R7, PT, PT, RZ, UR17, RZ, P0, !PT ;  /* 0x00000011ff077c10 */ /* 0x000fe200087fe4ff */
[----:B------:R-:W3:Y:S01]  /*1250*/  LDG.E.128 R56, desc[UR8][R8.64+0x10] ;  /* 0x0000100808387981 */ /* 0x000ee2000c1e1d00 */
[----:B------:R-:W-:Y:S01]  /*1260*/  IADD3 R2, P3, PT, R2, UR6, RZ ;  /* 0x0000000602027c10 */ /* 0x000fe2000ff7e0ff */
[----:B------:R-:W-:Y:S02]  /*1270*/  IMAD.X R11, RZ, RZ, UR19, P2 ;  /* 0x00000013ff0b7e24 */ /* 0x000fe400090e06ff */
[----:B------:R-:W4:Y:S02]  /*1280*/  LDG.E.128 R36, desc[UR8][R6.64] ;  /* 0x0000000806247981 */ /* 0x000f24000c1e1d00 */
[----:B------:R-:W-:-:S02]  /*1290*/  IMAD.X R3, RZ, RZ, UR7, P3 ;  /* 0x00000007ff037e24 */ /* 0x000fc400098e06ff */
        /* <DEDUP_REMOVED lines=47> */
[----:B------:R3:W-:Y:S04]  /*1590*/  STL.64 [R1+0x98], R30 ;  /* 0x0000981e01007387 */ /* 0x0007e80000100a00 */
[----:B------:R-:W-:Y:S04]  /*15a0*/  STL.64 [R1+0x80], R24 ;  /* 0x0000801801007387 */ /* 0x000fe80000100a00 */
[----:B------:R4:W-:Y:S04]  /*15b0*/  STL.64 [R1+0x88], R26 ;  /* 0x0000881a01007387 */ /* 0x0009e80000100a00 */
[----:B-1----:R-:W4:Y:S04]  /*15c0*/  LDG.E.128 R36, desc[UR8][R8.64+0x1c10] ;  /* 0x001c100808247981 */ /* 0x002f28000c1e1d00 */
[----:B------:R-:W-:Y:S04]  /*15d0*/  STL.64 [R1+0x50], R20 ;  /* 0x0000501401007387 */ /* 0x000fe80000100a00 */
[----:B------:R1:W-:Y:S04]  /*15e0*/  STL.64 [R1+0x58], R22 ;  /* 0x0000581601007387 */ /* 0x0003e80000100a00 */
[----:B--2---:R-:W2:Y:S04]  /*15f0*/  LDG.E.128 R32, desc[UR8][R10.64] ;  /* 0x000000080a207981 */ /* 0x004ea8000c1e1d00 */
[----:B------:R-:W-:Y:S04]  /*1600*/  STL.64 [R1+0x40], R16 ;  /* 0x0000401001007387 */ /* 0x000fe80000100a00 */
[----:B------:R-:W-:Y:S04]  /*1610*/  STL.64 [R1+0x48], R18 ;  /* 0x0000481201007387 */ /* 0x000fe80000100a00 */
[----:B---3--:R-:W3:Y:S04]  /*1620*/  LDG.E.128 R28, desc[UR8][R10.64+0x10] ;  /* 0x000010080a1c7981 */ /* 0x008ee8000c1e1d00 */
[----:B------:R-:W-:Y:S04]  /*1630*/  STL.64 [R1+0x10], R12 ;  /* 0x0000100c01007387 */ /* 0x000fe80000100a00 */
[----:B------:R0:W-:Y:S04]  /*1640*/  STL.64 [R1+0x18], R14 ;  /* 0x0000180e01007387 */ /* 0x0001e80000100a00 */
[----:B----4-:R-:W4:Y:S04]  /*1650*/  LDG.E.128 R24, desc[UR8][R10.64+0x400] ;  /* 0x000400080a187981 */ /* 0x010f28000c1e1d00 */
[----:B-1----:R-:W4:Y:S04]  /*1660*/  LDG.E.128 R20, desc[UR8][R10.64+0x410] ;  /* 0x000410080a147981 */ /* 0x002f28000c1e1d00 */
[----:B0-----:R-:W4:Y:S04]  /*1670*/  LDG.E.128 R12, desc[UR8][R10.64+0x810] ;  /* 0x000810080a0c7981 */ /* 0x001f28000c1e1d00 */
[----:B------:R-:W4:Y:S04]  /*1680*/  LDG.E.128 R16, desc[UR8][R10.64+0x800] ;  /* 0x000800080a107981 */ /* 0x000f28000c1e1d00 */
[----:B------:R-:W-:Y:S04]  /*1690*/  STL.64 [R1], R100 ;  /* 0x0000006401007387 */ /* 0x000fe80000100a00 */
[----:B------:R-:W-:Y:S04]  /*16a0*/  STL.64 [R1+0x8], R102 ;  /* 0x0000086601007387 */ /* 0x000fe80000100a00 */
[----:B------:R-:W-:Y:S04]  /*16b0*/  STL.64 [R1+0xe0], R96 ;  /* 0x0000e06001007387 */ /* 0x000fe80000100a00 */
[----:B------:R-:W-:Y:S04]  /*16c0*/  STL.64 [R1+0xe8], R98 ;  /* 0x0000e86201007387 */ /* 0x000fe80000100a00 */
        /* <DEDUP_REMOVED lines=20> */
[----:B0-----:R0:W5:Y:S04]  /*1810*/  LDG.E.128 R56, desc[UR8][R2.64] ;  /* 0x0000000802387981 */ /* 0x001168000c1e1d00 */
[----:B-1----:R0:W5:Y:S04]  /*1820*/  LDG.E.128 R60, desc[UR8][R2.64+0x10] ;  /* 0x00001008023c7981 */ /* 0x002168000c1e1d00 */
        /* <DEDUP_REMOVED lines=20> */
[----:B--2---:R0:W-:Y:S04]  /*1970*/  STL.64 [R1+0xb0], R32 ;  /* 0x0000b02001007387 */ /* 0x0041e80000100a00 */
[----:B------:R0:W-:Y:S04]  /*1980*/  STL.64 [R1+0xb8], R34 ;  /* 0x0000b82201007387 */ /* 0x0001e80000100a00 */
[----:B---3--:R0:W-:Y:S04]  /*1990*/  STL.64 [R1+0xa0], R28 ;  /* 0x0000a01c01007387 */ /* 0x0081e80000100a00 */
        /* <DEDUP_REMOVED lines=10> */
.L_x_9982:
        /* <DEDUP_REMOVED lines=58> */
[----:B------:R-:W-:Y:S04]  /*1de0*/  STL.64 [R1+0x50], R20 ;  /* 0x0000501401007387 */ /* 0x000fe80000100a00 */
[----:B--2---:R-:W2:Y:S04]  /*1df0*/  LDG.E.128 R24, desc[UR8][R8.64+0x400] ;  /* 0x0004000808187981 */ /* 0x004ea8000c1e1d00 */
[----:B------:R1:W-:Y:S04]  /*1e00*/  STL.64 [R1+0x58], R22 ;  /* 0x0000581601007387 */ /* 0x0003e80000100a00 */
[----:B------:R-:W-:Y:S04]  /*1e10*/  STL.64 [R1+0x40], R16 ;  /* 0x0000401001007387 */ /* 0x000fe80000100a00 */
[----:B------:R0:W-:Y:S04]  /*1e20*/  STL.64 [R1+0x48], R18 ;  /* 0x0000481201007387 */ /* 0x0001e80000100a00 */
[----:B-1----:R-:W2:Y:S04]  /*1e30*/  LDG.E.128 R20, desc[UR8][R8.64+0x410] ;  /* 0x0004100808147981 */ /* 0x002ea8000c1e1d00 */
[----:B------:R-:W-:Y:S04]  /*1e40*/  STL.64 [R1+0x10], R12 ;  /* 0x0000100c01007387 */ /* 0x000fe80000100a00 */
[----:B0-----:R-:W2:Y:S04]  /*1e50*/  LDG.E.128 R16, desc[UR8][R8.64+0x800] ;  /* 0x0008000808107981 */ /* 0x001ea8000c1e1d00 */
[----:B------:R0:W-:Y:S04]  /*1e60*/  STL.64 [R1+0x18], R14 ;  /* 0x0000180e01007387 */ /* 0x0001e80000100a00 */
[----:B0-----:R-:W2:Y:S04]  /*1e70*/  LDG.E.128 R12, desc[UR8][R8.64+0x810] ;  /* 0x00081008080c7981 */ /* 0x001ea8000c1e1d00 */
[----:B------:R-:W-:Y:S04]  /*1e80*/  STL.64 [R1], R100 ;  /* 0x0000006401007387 */ /* 0x000fe80000100a00 */
        /* <DEDUP_REMOVED lines=39> */
[----:B0-----:R-:W-:Y:S02]  /*2100*/  CS2R R102, SRZ ;  /* 0x0000000000667805 */ /* 0x001fe4000001ff00 */
[----:B------:R-:W-:Y:S02]  /*2110*/  CS2R R100, SRZ ;  /* 0x0000000000647805 */ /* 0x000fe4000001ff00 */
[----:B-1----:R-:W-:Y:S02]  /*2120*/  CS2R R98, SRZ ;  /* 0x0000000000627805 */ /* 0x002fe4000001ff00 */
        /* <DEDUP_REMOVED lines=29> */
[----:B------:R4:W-:Y:S04]  /*2300*/  STL.64 [R1+0x60], R20 ;  /* 0x0000601401007387 */ /* 0x0009e80000100a00 */
[----:B------:R4:W-:Y:S04]  /*2310*/  STL.64 [R1+0x68], R22 ;  /* 0x0000681601007387 */ /* 0x0009e80000100a00 */
[----:B------:R4:W-:Y:S04]  /*2320*/  STL.64 [R1+0x30], R16 ;  /* 0x0000301001007387 */ /* 0x0009e80000100a00 */
[----:B------:R4:W-:Y:S04]  /*2330*/  STL.64 [R1+0x38], R18 ;  /* 0x0000381201007387 */ /* 0x0009e80000100a00 */
[----:B------:R4:W-:Y:S04]  /*2340*/  STL.64 [R1+0x20], R12 ;  /* 0x0000200c01007387 */ /* 0x0009e80000100a00 */
[----:B------:R4:W-:Y:S02]  /*2350*/  STL.64 [R1+0x28], R14 ;  /* 0x0000280e01007387 */ /* 0x0009e40000100a00 */
.L_x_9981:
[----:B------:R-:W2:Y:S01]  /*2360*/  S2UR UR7, SR_CTAID.X ;  /* 0x00000000000779c3 */ /* 0x000ea20000002500 */
[----:B------:R-:W3:Y:S01]  /*2370*/  LDCU UR12, c[0x0][0x384] ;  /* 0x00007080ff0c77ac */ /* 0x000ee20008000800 */
[----:B01----:R-:W-:Y:S01]  /*2380*/  SHF.R.U32.HI R3, RZ, 0x5, R4 ;  /* 0x00000005ff037819 */ /* 0x003fe20000011604 */
[----:B--2---:R-:W-:-:S06]  /*2390*/  USHF.L.U32 UR6, UR7, 0x2, URZ ;  /* 0x0000000207067899 */ /* 0x004fcc00080006ff */
[----:B------:R-:W-:-:S04]  /*23a0*/  LOP3.LUT R3, R3, UR6, RZ, 0xfc, !PT ;  /* 0x0000000603037c12 */ /* 0x000fc8000f8efcff */
[----:B---3--:R-:W-:-:S13]  /*23b0*/  ISETP.GE.AND P0, PT, R3, UR12, PT ;  /* 0x0000000c03007c0c */ /* 0x008fda000bf06270 */
[----:B------:R-:W-:Y:S05]  /*23c0*/  @P0 EXIT ;  /* 0x000000000000094d */ /* 0x000fea0003800000 */
[----:B------:R-:W0:Y:S01]  /*23d0*/  LDC R2, c[0x0][0x360] ;  /* 0x0000d800ff027b82 */ /* 0x000e220000000800 */
[----:B------:R-:W-:Y:S01]  /*23e0*/  IMAD.HI.U32 R5, R0, -0x2daee0ad, RZ ;  /* 0xd2511f5300057827 */ /* 0x000fe200078e00ff */
[----:B------:R-:W-:Y:S01]  /*23f0*/  MOV R6, UR10 ;  /* 0x0000000a00067c02 */ /* 0x000fe20008000f00 */
[----:B------:R-:W-:Y:S01]  /*2400*/  UIADD3 UR6, UPT, UPT, UR10, -0x61c88647, URZ ;  /* 0x9e3779b90a067890 */ /* 0x000fe2000fffe0ff */
[----:B------:R-:W1:Y:S02]  /*2410*/  LDCU.64 UR12, c[0x0][0x398] ;  /* 0x00007300ff0c77ac */ /* 0x000e640008000a00 */
[----:B------:R-:W-:Y:S01]  /*2420*/  LOP3.LUT R5, R5, UR11, RZ, 0x3c, !PT ;  /* 0x0000000b05057c12 */ /* 0x000fe2000f8e3cff */
[----:B------:R-:W-:Y:S02]  /*2430*/  UIADD3 UR16, UPT, UPT, UR11, -0x695add53, URZ ;  /* 0x96a522ad0b107890 */ /* 0x000fe4000fffe0ff */
[----:B------:R-:W-:Y:S02]  /*2440*/  UIADD3 UR17, UPT, UPT, UR10, -0x700cb87f, URZ ;  /* 0x8ff347810a117890 */ /* 0x000fe4000fffe0ff */
[----:B------:R-:W-:Y:S01]  /*2450*/  ULOP3.LUT UR4, UR4, 0x3, URZ, 0xc0, !UPT ;  /* 0x0000000304047892 */ /* 0x000fe2000f8ec0ff */
[----:B------:R-:W2:Y:S05]  /*2460*/  LDCU UR14, c[0x0][0x388] ;  /* 0x00007100ff0e77ac */ /* 0x000eaa0008000800 */
[----:B------:R-:W-:Y:S01]  /*2470*/  IMAD.U32 R164, RZ, RZ, UR4 ;  /* 0x00000004ffa47e24 */ /* 0x000fe2000f8e00ff */
[----:B------:R-:W3:Y:S01]  /*2480*/  LDCU.U8 UR15, c[0x0][0x410] ;  /* 0x00008200ff0f77ac */ /* 0x000ee20008000000 */
[----:B0-----:R-:W-:Y:S01]  /*2490*/  IMAD R2, R2, UR7, R4 ;  /* 0x0000000702027c24 */ /* 0x001fe2000f8e0204 */
[----:B------:R-:W-:-:S02]  /*24a0*/  UIADD3 UR7, UPT, UPT, UR11, -0x24c28bd8, URZ ;  /* 0xdb3d74280b077890 */ /* 0x000fc4000fffe0ff */
[----:B-1----:R-:W-:Y:S01]  /*24b0*/  UISETP.NE.U32.AND UP0, UPT, UR12, URZ, UPT ;  /* 0x000000ff0c00728c */ /* 0x002fe2000bf05070 */
[C---:B------:R-:W-:Y:S01]  /*24c0*/  IMAD.HI.U32 R4, R2.reuse, -0x326172a9, RZ ;  /* 0xcd9e8d5702047827 */ /* 0x040fe200078e00ff */
[----:B------:R-:W0:Y:S03]  /*24d0*/  LDCU UR12, c[0x0][0x404] ;  /* 0x00008080ff0c77ac */ /* 0x000e260008000800 */
[----:B------:R-:W-:Y:S01]  /*24e0*/  IMAD R7, R2, -0x326172a9, RZ ;  /* 0xcd9e8d5702077824 */ /* 0x000fe200078e02ff */
[----:B------:R-:W-:Y:S01]  /*24f0*/  LOP3.LUT R4, R4, UR5, R6, 0x96, !PT ;  /* 0x0000000504047c12 */ /* 0x000fe2000f8e9606 */
[----:B------:R-:W-:Y:S01]  /*2500*/  IMAD.HI.U32 R6, R5, -0x326172a9, RZ ;  /* 0xcd9e8d5705067827 */ /* 0x000fe200078e00ff */
[----:B------:R-:W-:Y:S01]  /*2510*/  UISETP.NE.AND.EX UP0, UPT, UR13, URZ, UPT, UP0 ;  /* 0x000000ff0d00728c */ /* 0x000fe2000bf05300 */
[----:B------:R-:W1:Y:S02]  /*2520*/  LDCU UR13, c[0x0][0x408] ;  /* 0x00008100ff0d77ac */ /* 0x000e640008000800 */
[----:B------:R-:W-:Y:S01]  /*2530*/  IMAD.HI.U32 R8, R4, -0x2daee0ad, RZ ;  /* 0xd2511f5304087827 */ /* 0x000fe200078e00ff */
[----:B------:R-:W-:Y:S01]  /*2540*/  LOP3.LUT R6, R7, UR6, R6, 0x96, !PT ;  /* 0x0000000607067c12 */ /* 0x000fe2000f8e9606 */
[----:B------:R-:W-:-:S02]  /*2550*/  UIADD3 UR6, UPT, UPT, UR11, -0x4498517b, URZ ;  /* 0xbb67ae850b067890 */ /* 0x000fc4000fffe0ff */
[----:B------:R-:W-:Y:S01]  /*2560*/  IMAD R7, R0, -0x2daee0ad, RZ ;  /* 0xd2511f5300077824 */ /* 0x000fe200078e02ff */
[----:B------:R-:W-:Y:S01]  /*2570*/  PLOP3.LUT P0, PT, PT, PT, UP0, 0x80, 0x8 ;  /* 0x000000000008781c */ /* 0x000fe20003f0f008 */
[----:B------:R-:W-:Y:S02]  /*2580*/  IMAD R5, R5, -0x326172a9, RZ ;  /* 0xcd9e8d5705057824 */ /* 0x000fe400078e02ff */
[----:B------:R-:W-:Y:S01]  /*2590*/  IMAD R4, R4, -0x2daee0ad, RZ ;  /* 0xd2511f5304047824 */ /* 0x000fe200078e02ff */
[----:B------:R-:W-:Y:S01]  /*25a0*/  LOP3.LUT R7, R7, UR6, R8, 0x96, !PT ;  /* 0x0000000607077c12 */ /* 0x000fe2000f8e9608 */
[----:B------:R-:W-:-:S04]  /*25b0*/  UIADD3 UR6, UPT, UPT, UR10, 0x3c6ef372, URZ ;  /* 0x3c6ef3720a067890 */ /* 0x000fc8000fffe0ff */
[----:B------:R-:W-:-:S04]  /*25c0*/  IMAD.HI.U32 R8, R7, -0x326172a9, RZ ;  /* 0xcd9e8d5707087827 */ /* 0x000fc800078e00ff */
[----:B------:R-:W-:Y:S01]  /*25d0*/  IMAD R7, R7, -0x326172a9, RZ ;  /* 0xcd9e8d5707077824 */ /* 0x000fe200078e02ff */
[----:B------:R-:W-:Y:S01]  /*25e0*/  LOP3.LUT R5, R5, UR6, R8, 0x96, !PT ;  /* 0x0000000605057c12 */ /* 0x000fe2000f8e9608 */
[----:B------:R-:W-:Y:S01]  /*25f0*/  UIADD3 UR6, UPT, UPT, UR11, 0x76cf5d0a, URZ ;  /* 0x76cf5d0a0b067890 */ /* 0x000fe2000fffe0ff */
[----:B------:R-:W-:-:S04]  /*2600*/  IMAD.HI.U32 R8, R6, -0x2daee0ad, RZ ;  /* 0xd2511f5306087827 */ /* 0x000fc800078e00ff */
[----:B------:R-:W-:Y:S01]  /*2610*/  IMAD R6, R6, -0x2daee0ad, RZ ;  /* 0xd2511f5306067824 */ /* 0x000fe200078e02ff */
[----:B------:R-:W-:Y:S01]  /*2620*/  LOP3.LUT R4, R4, UR6, R8, 0x96, !PT ;  /* 0x0000000604047c12 */ /* 0x000fe2000f8e9608 */
[----:B------:R-:W-:-:S04]  /*2630*/  UIADD3 UR6, UPT, UPT, UR10, -0x255992d5, URZ ;  /* 0xdaa66d2b0a067890 */ /* 0x000fc8000fffe0ff */
[----:B------:R-:W-:-:S04]  /*2640*/  IMAD.HI.U32 R8, R4, -0x326172a9, RZ ;  /* 0xcd9e8d5704087827 */ /* 0x000fc800078e00ff */
[----:B------:R-:W-:Y:S01]  /*2650*/  IMAD R4, R4, -0x326172a9, RZ ;  /* 0xcd9e8d5704047824 */ /* 0x000fe200078e02ff */
[----:B------:R-:W-:Y:S01]  /*2660*/  LOP3.LUT R7, R7, UR6, R8, 0x96, !PT ;  /* 0x0000000607077c12 */ /* 0x000fe2000f8e9608 */
[----:B------:R-:W-:Y:S01]  /*2670*/  UIADD3 UR6, UPT, UPT, UR11, 0x32370b8f, URZ ;  /* 0x32370b8f0b067890 */ /* 0x000fe2000fffe0ff */
[----:B------:R-:W-:-:S04]  /*2680*/  IMAD.HI.U32 R8, R5, -0x2daee0ad, RZ ;  /* 0xd2511f5305087827 */ /* 0x000fc800078e00ff */
[----:B------:R-:W-:Y:S01]  /*2690*/  IMAD R5, R5, -0x2daee0ad, RZ ;  /* 0xd2511f5305057824 */ /* 0x000fe200078e02ff */
[----:B------:R-:W-:Y:S01]  /*26a0*/  LOP3.LUT R6, R6, UR6, R8, 0x96, !PT ;  /* 0x0000000606067c12 */ /* 0x000fe2000f8e9608 */
[----:B------:R-:W-:-:S04]  /*26b0*/  UIADD3 UR6, UPT, UPT, UR10, 0x78dde6e4, URZ ;  /* 0x78dde6e40a067890 */ /* 0x000fc8000fffe0ff */
[----:B------:R-:W-:-:S04]  /*26c0*/  IMAD.HI.U32 R8, R6, -0x326172a9, RZ ;  /* 0xcd9e8d5706087827 */ /* 0x000fc800078e00ff */
[----:B------:R-:W-:Y:S01]  /*26d0*/  IMAD R6, R6, -0x326172a9, RZ ;  /* 0xcd9e8d5706067824 */ /* 0x000fe200078e02ff */
[----:B------:R-:W-:Y:S01]  /*26e0*/  LOP3.LUT R4, R4, UR6, R8, 0x96, !PT ;  /* 0x0000000604047c12 */ /* 0x000fe2000f8e9608 */
[----:B------:R-:W-:Y:S01]  /*26f0*/  UIADD3 UR6, UPT, UPT, UR11, -0x126145ec, URZ ;  /* 0xed9eba140b067890 */ /* 0x000fe2000fffe0ff */
        /* <DEDUP_REMOVED lines=31> */
[----:B------:R-:W-:-:S04]  /*28f0*/  IMAD.HI.U32 R8, R7, -0x2daee0ad, RZ ;  /* 0xd2511f5307087827 */ /* 0x000fc800078e00ff */
[----:B------:R-:W-:Y:S01]  /*2900*/  IMAD R7, R7, -0x2daee0ad, RZ ;  /* 0xd2511f5307077824 */ /* 0x000fe200078e02ff */
[----:B------:R-:W-:Y:S01]  /*2910*/  LOP3.LUT R5, R5, UR7, R8, 0x96, !PT ;  /* 0x0000000705057c12 */ /* 0x000fe2000f8e9608 */
[C---:B------:R-:W-:Y:S01]  /*2920*/  IMAD.HI.U32 R8, R4.reuse, -0x2daee0ad, RZ ;  /* 0xd2511f5304087827 */ /* 0x040fe200078e00ff */
[----:B------:R-:W0:Y:S03]  /*2930*/  LDCU.64 UR6, c[0x0][0x3a0] ;  /* 0x00007400ff0677ac */ /* 0x000e260008000a00 */
[----:B------:R-:W-:Y:S01]  /*2940*/  IMAD R46, R5, -0x326172a9, RZ ;  /* 0xcd9e8d57052e7824 */ /* 0x000fe200078e02ff */
[----:B------:R-:W-:Y:S01]  /*2950*/  LOP3.LUT R43, R7, UR16, R8, 0x96, !PT ;  /* 0x00000010072b7c12 */ /* 0x000fe2000f8e9608 */
[----:B------:R-:W-:Y:S01]  /*2960*/  IMAD.HI.U32 R7, R5, -0x326172a9, RZ ;  /* 0xcd9e8d5705077827 */ /* 0x000fe200078e00ff */
[----:B------:R-:W0:Y:S03]  /*2970*/  LDCU UR16, c[0x0][0x448] ;  /* 0x00008900ff1077ac */ /* 0x000e260008000800 */
[----:B------:R-:W-:Y:S01]  /*2980*/  IMAD R156, R4, -0x2daee0ad, RZ ;  /* 0xd2511f53049c7824 */ /* 0x000fe200078e02ff */
[----:B------:R-:W-:Y:S01]  /*2990*/  LOP3.LUT R44, R6, UR17, R7, 0x96, !PT ;  /* 0x00000011062c7c12 */ /* 0x000fe2000f8e9607 */
[----:B------:R-:W-:-:S02]  /*29a0*/  IMAD.MOV.U32 R4, RZ, RZ, RZ ;  /* 0x000000ffff047224 */ /* 0x000fc400078e00ff */
[----:B-123--:R-:W-:-:S07]  /*29b0*/  IMAD.U32 R5, RZ, RZ, UR5 ;  /* 0x00000005ff057e24 */ /* 0x00efce000f8e00ff */
.L_x_10968:
[----:B0-----:R-:W-:Y:S01]  /*29c0*/  ISETP.NE.U32.AND P1, PT, RZ, UR6, PT ;  /* 0x00000006ff007c0c */ /* 0x001fe2000bf25070 */
[----:B----4-:R-:W-:Y:S01]  /*29d0*/  IMAD R15, R3, UR14, RZ ;  /* 0x0000000e030f7c24 */ /* 0x010fe2000f8e02ff */
[----:B-1----:R-:W0:Y:S02]  /*29e0*/  @P0 LDC.64 R18, c[0x0][0x398] ;  /* 0x0000e600ff120b82 */ /* 0x002e240000000a00 */
[----:B------:R-:W-:Y:S02]  /*29f0*/  ISETP.NE.AND.EX P1, PT, RZ, UR7, PT, P1 ;  /* 0x00000007ff007c0c */ /* 0x000fe4000bf25310 */
[----:B------:R-:W-:-:S04]  /*2a00*/  SHF.R.S32.HI R16, RZ, 0x1f, R15 ;  /* 0x0000001fff107819 */ /* 0x000fc8000001140f */
[----:B------:R-:W-:Y:S01]  /*2a10*/  LEA.HI R15, R16, R15, RZ, 0x3 ;  /* 0x0000000f100f7211 */ /* 0x000fe200078f18ff */
[----:B------:R-:W1:Y:S03]  /*2a20*/  LDC.64 R166, c[0x0][0x390] ;  /* 0x0000e400ffa67b82 */ /* 0x000e660000000a00 */
[----:B------:R-:W-:-:S05]  /*2a30*/  LEA.HI.SX32 R38, R15, R183, 0x1d ;  /* 0x000000b70f267211 */ /* 0x000fca00078feaff */
[----:B------:R-:W2:Y:S01]  /*2a40*/  @P1 LDC.64 R16, c[0x0][0x3a0] ;  /* 0x0000e800ff101b82 */ /* 0x000ea20000000a00 */
[----:B0-----:R-:W-:-:S07]  /*2a50*/  @P0 IMAD.WIDE.U32 R18, R38, 0x10, R18 ;  /* 0x0000001026120825 */ /* 0x001fce00078e0012 */
[----:B------:R-:W0:Y:S01]  /*2a60*/  LDC.64 R20, c[0x0][0x398] ;  /* 0x0000e600ff147b82 */ /* 0x000e220000000a00 */
[----:B-----5:R-:W5:Y:S01]  /*2a70*/  @P0 LDG.E.128 R52, desc[UR8][R18.64] ;  /* 0x0000000812340981 */ /* 0x020f62000c1e1d00 */
[----:B--2---:R-:W-:-:S05]  /*2a80*/  @P1 IMAD.WIDE.U32 R16, R38, 0x10, R16 ;  /* 0x0000001026101825 */ /* 0x004fca00078e0010 */
[----:B------:R1:W5:Y:S02]  /*2a90*/  @P1 LDG.E.128 R48, desc[UR8][R16.64] ;  /* 0x0000000810301981 */ /* 0x000364000c1e1d00 */
[----:B-1----:R-:W-:-:S06]  /*2aa0*/  IMAD.WIDE.U32 R16, R38, 0x10, R166 ;  /* 0x0000001026107825 */ /* 0x002fcc00078e00a6 */
[----:B------:R-:W5:Y:S01]  /*2ab0*/  LDG.E.128 R16, desc[UR8][R16.64] ;  /* 0x0000000810107981 */ /* 0x000f62000c1e1d00 */
[----:B0-----:R-:W-:Y:S01]  /*2ac0*/  ISETP.NE.U32.AND P0, PT, R20, RZ, PT ;  /* 0x000000ff1400720c */ /* 0x001fe20003f05070 */
[----:B------:R-:W-:-:S03]  /*2ad0*/  HFMA2 R135, -RZ, RZ, 0.1171875, 0 ;  /* 0x2f800000ff877431 */ /* 0x000fc600000001ff */
[----:B------:R-:W-:-:S13]  /*2ae0*/  ISETP.NE.AND.EX P0, PT, R21, RZ, PT, P0 ;  /* 0x000000ff1500720c */ /* 0x000fda0003f05300 */
[----:B------:R-:W-:Y:S05]  /*2af0*/  @P0 BRA `(.L_x_9983) ;  /* 0x0000003000c00947 */ /* 0x000fea0003800000 */
        /* <DEDUP_REMOVED lines=16> */
.L_x_9986:
        /* <DEDUP_REMOVED lines=12> */
.L_x_9988:
[----:B------:R-:W-:Y:S05]  /*2cc0*/  BSYNC.RECONVERGENT B1 ;  /* 0x0000000000017941 */ /* 0x000fea0003800200 */
.L_x_9987:
        /* <DEDUP_REMOVED lines=56> */
[----:B------:R-:W-:Y:S01]  /*3050*/  UIADD3 UR4, UPT, UPT, UR10, -0x700cb87f, URZ ;  /* 0x8ff347810a047890 */ /* 0x000fe2000fffe0ff */
[----:B------:R-:W-:-:S04]  /*3060*/  IMAD.WIDE.U32 R22, R15, -0x326172a9, RZ ;  /* 0xcd9e8d570f167825 */ /* 0x000fc800078e00ff */
[----:B------:R-:W-:Y:S01]  /*3070*/  IMAD.MOV.U32 R46, RZ, RZ, R22 ;  /* 0x000000ffff2e7224 */ /* 0x000fe200078e0016 */
[----:B------:R-:W-:Y:S01]  /*3080*/  LOP3.LUT R44, R26, UR4, R23, 0x96, !PT ;  /* 0x000000041a2c7c12 */ /* 0x000fe2000f8e9617 */
[----:B------:R-:W-:Y:S02]  /*3090*/  HFMA2 R23, -RZ, RZ, 0, 0 ;  /* 0x00000000ff177431 */ /* 0x000fe400000001ff */
[----:B------:R-:W-:-:S07]  /*30a0*/  IMAD.MOV.U32 R15, RZ, RZ, R156 ;  /* 0x000000ffff0f7224 */ /* 0x000fce00078e009c */
.L_x_9985:
[----:B------:R-:W-:Y:S05]  /*30b0*/  BSYNC.RECONVERGENT B0 ;  /* 0x0000000000007941 */ /* 0x000fea0003800200 */
.L_x_9984:
[----:B------:R-:W-:Y:S01]  /*30c0*/  I2FP.F32.U32 R15, R15 ;  /* 0x0000000f000f7245 */ /* 0x000fe20000201000 */
[----:B------:R-:W-:Y:S01]  /*30d0*/  IMAD.U32 R136, RZ, RZ, UR12 ;  /* 0x0000000cff887e24 */ /* 0x000fe2000f8e00ff */
[----:B------:R-:W-:Y:S01]  /*30e0*/  ISETP.NE.AND P2, PT, R23, 0x1, PT ;  /* 0x000000011700780c */ /* 0x000fe20003f45270 */
[----:B------:R-:W-:Y:S01]  /*30f0*/  IMAD.U32 R137, RZ, RZ, UR13 ;  /* 0x0000000dff897e24 */ /* 0x000fe2000f8e00ff */
[----:B------:R-:W-:Y:S01]  /*3100*/  LOP3.LUT R6, R6, 0xfffffff7, RZ, 0xc0, !PT ;  /* 0xfffffff706067812 */ /* 0x000fe200078ec0ff */
[----:B------:R-:W-:Y:S01]  /*3110*/  FFMA.FTZ R15, R15, R135, 1.1641532182693481445e-10 ;  /* 0x2f0000000f0f7423 */ /* 0x000fe20000010087 */
[----:B------:R-:W-:Y:S01]  /*3120*/  BSSY.RECONVERGENT B0, `(.L_x_9989) ;  /* 0x0000061000007945 */ /* 0x000fe20003800200 */
[----:B------:R-:W-:Y:S02]  /*3130*/  IMAD.MOV.U32 R22, RZ, RZ, 0x2 ;  /* 0x00000002ff167424 */ /* 0x000fe400078e00ff */
[----:B------:R-:W-:Y:S01]  /*3140*/  IMAD.MOV.U32 R27, RZ, RZ, R46 ;  /* 0x000000ffff1b7224 */ /* 0x000fe200078e002e */
[----:B------:R-:W-:Y:S01]  /*3150*/  FSETP.GTU.FTZ.AND P0, PT, R15, R136, PT ;  /* 0x000000880f00720b */ /* 0x000fe20003f1c000 */
[C---:B-----5:R-:W-:Y:S01]  /*3160*/  IMAD.U32 R15, R16.reuse, 0x10000, RZ ;  /* 0x00010000100f7824 */ /* 0x060fe200078e00ff */
[----:B------:R-:W-:-:S03]  /*3170*/  PRMT R16, R16, 0x7632, R16 ;  /* 0x0000763210107816 */ /* 0x000fc60000000010 */
[----:B------:R-:W-:-:S05]  /*3180*/  FMUL.FTZ R15, R15, R137 ;  /* 0x000000890f0f7220 */ /* 0x000fca0000410000 */
        /* <DEDUP_REMOVED lines=15> */
.L_x_9991:
        /* <DEDUP_REMOVED lines=12> */
.L_x_9993:
[----:B------:R-:W-:Y:S05]  /*3340*/  BSYNC.RECONVERGENT B1 ;  /* 0x0000000000017941 */ /* 0x000fea0003800200 */
.L_x_9992:
        /* <DEDUP_REMOVED lines=62> */
.L_x_9990:
[----:B------:R-:W-:Y:S05]  /*3730*/  BSYNC.RECONVERGENT B0 ;  /* 0x0000000000007941 */ /* 0x000fea0003800200 */
.L_x_9989:
        /* <DEDUP_REMOVED lines=26> */
.L_x_9996:
        /* <DEDUP_REMOVED lines=12> */
.L_x_9998:
[----:B------:R-:W-:Y:S05]  /*39a0*/  BSYNC.RECONVERGENT B1 ;  /* 0x0000000000017941 */ /* 0x000fea0003800200 */
.L_x_9997:
        /* <DEDUP_REMOVED lines=38> */
[----:B------:R-:W-:-:S04]  /*3c10*/  IMAD.WIDE.U32 R28, R25, -0x326172a9, RZ ;  /* 0xcd9e8d57191c7825 */ /* 0x000fc800078e00ff */
[----:B------:R-:W-:Y:S01]  /*3c20*/  IMAD.MOV.U32 R25, RZ, RZ, R24 ;  /* 0x000000ffff197224 */ /* 0x000fe200078e0018 */
        /* <DEDUP_REMOVED lines=14> */
[----:B------:R-:W-:-:S03]  /*3d10*/  HFMA2 R27, -RZ, RZ, 0, 0 ;  /* 0x00000000ff1b7431 */ /* 0x000fc600000001ff */
[----:B------:R-:W-:-:S04]  /*3d20*/  IMAD.WIDE.U32 R22, R22, -0x2daee0ad, RZ ;  /* 0xd2511f5316167825 */ /* 0x000fc800078e00ff */
[----:B------:R-:W-:Y:S01]  /*3d30*/  IMAD.MOV.U32 R24, RZ, RZ, R22 ;  /* 0x000000ffff187224 */ /* 0x000fe200078e0016 */
[----:B------:R-:W-:Y:S01]  /*3d40*/  LOP3.LUT R43, R28, UR4, R23, 0x96, !PT ;  /* 0x000000041c2b7c12 */ /* 0x000fe2000f8e9617 */
[----:B------:R-:W-:Y:S01]  /*3d50*/  UIADD3 UR4, UPT, UPT, UR10, -0x700cb87f, URZ ;  /* 0x8ff347810a047890 */ /* 0x000fe2000fffe0ff */
[----:B------:R-:W-:-:S04]  /*3d60*/  IMAD.WIDE.U32 R22, R29, -0x326172a9, RZ ;  /* 0xcd9e8d571d167825 */ /* 0x000fc800078e00ff */
[----:B------:R-:W-:Y:S01]  /*3d70*/  IMAD.MOV.U32 R46, RZ, RZ, R22 ;  /* 0x000000ffff2e7224 */ /* 0x000fe200078e0016 */
[----:B------:R-:W-:-:S07]  /*3d80*/  LOP3.LUT R44, R26, UR4, R23, 0x96, !PT ;  /* 0x000000041a2c7c12 */ /* 0x000fce000f8e9617 */
.L_x_9995:
[----:B------:R-:W-:Y:S05]  /*3d90*/  BSYNC.RECONVERGENT B0 ;  /* 0x0000000000007941 */ /* 0x000fea0003800200 */
.L_x_9994:
        /* <DEDUP_REMOVED lines=24> */
.L_x_10001:
        /* <DEDUP_REMOVED lines=12> */
.L_x_10003:
[----:B------:R-:W-:Y:S05]  /*3fe0*/  BSYNC.RECONVERGENT B1 ;  /* 0x0000000000017941 */ /* 0x000fea0003800200 */
.L_x_10002:
[----:B------:R-:W-:Y:S01]  /*3ff0*/  IMAD.WIDE.U32 R30, R0, -0x2daee0ad, RZ ;  /* 0xd2511f53001e7825 */ /* 0x000fe200078e00ff */
[----:B------:R-:W-:-:S03]  /*4000*/  UIADD3 UR4, UPT, UPT, UR10, -0x61c88647, URZ ;  /* 0x9e3779b90a047890 */ /* 0x000fc6000fffe0ff */
[----:B------:R-:W-:Y:S01]  /*4010*/  IMAD.WIDE.U32 R28, R2, -0x326172a9, RZ ;  /* 0xcd9e8d57021c7825 */ /* 0x000fe200078e00ff */
[----:B------:R-:W-:-:S05]  /*4020*/  LOP3.LUT R23, R4, UR11, R31, 0x96, !PT ;  /* 0x0000000b04177c12 */ /* 0x000fca000f8e961f */
        /* <DEDUP_REMOVED lines=49> */
[----:B------:R-:W-:Y:S01]  /*4340*/  IMAD.WIDE.U32 R26, R23, -0x2daee0ad, RZ ;  /* 0xd2511f53171a7825 */ /* 0x000fe200078e00ff */
[----:B------:R-:W-:-:S03]  /*4350*/  MOV R23, R24 ;  /* 0x0000001800177202 */ /* 0x000fc60000000f00 */
[----:B------:R-:W-:Y:S01]  /*4360*/  IMAD.MOV.U32 R24, RZ, RZ, R26 ;  /* 0x000000ffff187224 */ /* 0x000fe200078e001a */
[----:B------:R-:W-:Y:S01]  /*4370*/  LOP3.LUT R43, R30, UR4, R27, 0x96, !PT ;  /* 0x000000041e2b7c12 */ /* 0x000fe2000f8e961b */
[----:B------:R-:W-:Y:S01]  /*4380*/  UIADD3 UR4, UPT, UPT, UR10, -0x700cb87f, URZ ;  /* 0x8ff347810a047890 */ /* 0x000fe2000fffe0ff */
[----:B------:R-:W-:-:S04]  /*4390*/  IMAD.WIDE.U32 R26, R25, -0x326172a9, RZ ;  /* 0xcd9e8d57191a7825 */ /* 0x000fc800078e00ff */
[----:B------:R-:W-:Y:S01]  /*43a0*/  IMAD.MOV.U32 R46, RZ, RZ, R26 ;  /* 0x000000ffff2e7224 */ /* 0x000fe200078e001a */
[----:B------:R-:W-:Y:S01]  /*43b0*/  LOP3.LUT R44, R28, UR4, R27, 0x96, !PT ;  /* 0x000000041c2c7c12 */ /* 0x000fe2000f8e961b */
[----:B------:R-:W-:-:S07]  /*43c0*/  IMAD.MOV.U32 R26, RZ, RZ, RZ ;  /* 0x000000ffff1a7224 */ /* 0x000fce00078e00ff */
.L_x_10000:
[----:B------:R-:W-:Y:S05]  /*43d0*/  BSYNC.RECONVERGENT B0 ;  /* 0x0000000000007941 */ /* 0x000fea0003800200 */
.L_x_9999:
        /* <DEDUP_REMOVED lines=12> */
[----:B------:R-:W-:Y:S02]  /*44a0*/  IMAD.MOV.U32 R23, RZ, RZ, R46 ;  /* 0x000000ffff177224 */ /* 0x000fe400078e002e */
        /* <DEDUP_REMOVED lines=11> */
.L_x_10006:
        /* <DEDUP_REMOVED lines=12> */
.L_x_10008:
[----:B------:R-:W-:Y:S05]  /*4620*/  BSYNC.RECONVERGENT B1 ;  /* 0x0000000000017941 */ /* 0x000fea0003800200 */
.L_x_10007:
        /* <DEDUP_REMOVED lines=57> */
[----:B------:R-:W-:Y:S01]  /*49c0*/  MOV R24, R26 ;  /* 0x0000001a00187202 */ /* 0x000fe20000000f00 */
[----:B------:R-:W-:-:S04]  /*49d0*/  IMAD.WIDE.U32 R26, R25, -0x326172a9, RZ ;  /* 0xcd9e8d57191a7825 */ /* 0x000fc800078e00ff */
[----:B------:R-:W-:Y:S01]  /*49e0*/  IMAD.MOV.U32 R46, RZ, RZ, R26 ;  /* 0x000000ffff2e7224 */ /* 0x000fe200078e001a */
[----:B------:R-:W-:Y:S01]  /*49f0*/  LOP3.LUT R44, R28, UR4, R27, 0x96, !PT ;  /* 0x000000041c2c7c12 */ /* 0x000fe2000f8e961b */
[----:B------:R-:W-:-:S07]  /*4a00*/  IMAD.MOV.U32 R25, RZ, RZ, RZ ;  /* 0x000000ffff197224 */ /* 0x000fce00078e00ff */
.L_x_10005:
[----:B------:R-:W-:Y:S05]  /*4a10*/  BSYNC.RECONVERGENT B0 ;  /* 0x0000000000007941 */ /* 0x000fea0003800200 */
.L_x_10004:
[----:B------:R-:W-:Y:S01]  /*4a20*/  I2FP.F32.U32 R23, R23 ;  /* 0x0000001700177245 */ /* 0x000fe20000201000 */
[----:B------:R-:W-:Y:S01]  /*4a30*/  BSSY.RECONVERGENT B0, `(.L_x_10009) ;  /* 0x0000064000007945 */ /* 0x000fe20003800200 */
[----:B------:R-:W-:Y:S01]  /*4a40*/  ISETP.NE.AND P3, PT, R25, 0x1, PT ;  /* 0x000000011900780c */ /* 0x000fe20003f65270 */
[----:B------:R-:W-:Y:S01]  /*4a50*/  IMAD.MOV.U32 R26, RZ, RZ, 0x2 ;  /* 0x00000002ff1a7424 */ /* 0x000fe200078e00ff */
[----:B------:R-:W-:Y:S01]  /*4a60*/  LOP3.LUT R6, R6, 0xfffffffb, RZ, 0xc0, !PT ;  /* 0xfffffffb06067812 */ /* 0x000fe200078ec0ff */
[----:B------:R-:W-:Y:S01]  /*4a70*/  FFMA.FTZ R23, R23, R135, 1.1641532182693481445e-10 ;  /* 0x2f00000017177423 */ /* 0x000fe20000010087 */
[----:B------:R-:W-:-:S04]  /*4a80*/  IMAD.MOV.U32 R29, RZ, RZ, R46 ;  /* 0x000000ffff1d7224 */ /* 0x000fc800078e002e */
[----:B------:R-:W-:Y:S01]  /*4a90*/  FSETP.GTU.FTZ.AND P4, PT, R23, R136, PT ;  /* 0x000000881700720b */ /* 0x000fe20003f9c000 */
[C---:B------:R-:W-:Y:S01]  /*4aa0*/  IMAD.U32 R23, R18.reuse, 0x10000, RZ ;  /* 0x0001000012177824 */ /* 0x040fe200078e00ff */
        /* <DEDUP_REMOVED lines=17> */
.L_x_10011:
        /* <DEDUP_REMOVED lines=12> */
.L_x_10013:
[----:B------:R-:W-:Y:S05]  /*4c80*/  BSYNC.RECONVERGENT B1 ;  /* 0x0000000000017941 */ /* 0x000fea0003800200 */
.L_x_10012:
        /* <DEDUP_REMOVED lines=62> */
.L_x_10010:
[----:B------:R-:W-:Y:S05]  /*5070*/  BSYNC.RECONVERGENT B0 ;  /* 0x0000000000007941 */ /* 0x000fea0003800200 */
.L_x_10009:
        /* <DEDUP_REMOVED lines=24> */
.L_x_10016:
        /* <DEDUP_REMOVED lines=12> */
.L_x_10018:
[----:B------:R-:W-:Y:S05]  /*52c0*/  BSYNC.RECONVERGENT B1 ;  /* 0x0000000000017941 */ /* 0x000fea0003800200 */
.L_x_10017:
        /* <DEDUP_REMOVED lines=62> */
.L_x_10015:
[----:B------:R-:W-:Y:S05]  /*56b0*/  BSYNC.RECONVERGENT B0 ;  /* 0x0000000000007941 */ /* 0x000fea0003800200 */
.L_x_10014:
        /* <DEDUP_REMOVED lines=8> */
[----:B------:R-:W-:-:S05]  /*5740*/  FMUL.FTZ R25, R25, R137 ;  /* 0x0000008919197220 */ /* 0x000fca0000410000 */
[----:B------:R-:W-:Y:S01]  /*5750*/  FSEL R129, R25, RZ, !P4 ;  /* 0x000000ff19817208 */ /* 0x000fe20006000000 */
[----:B------:R-:W-:Y:S01]  /*5760*/  @P1 IMAD.U32 R25, R51, 0x10000, RZ ;  /* 0x0001000033191824 */ /* 0x000fe200078e00ff */
        /* <DEDUP_REMOVED lines=13> */
.L_x_10021:
        /* <DEDUP_REMOVED lines=12> */
.L_x_10023:
[----:B------:R-:W-:Y:S05]  /*5900*/  BSYNC.RECONVERGENT B1 ;  /* 0x0000000000017941 */ /* 0x000fea0003800200 */
.L_x_10022:
        /* <DEDUP_REMOVED lines=62> */
.L_x_10020:
[----:B------:R-:W-:Y:S05]  /*5cf0*/  BSYNC.RECONVERGENT B0 ;  /* 0x0000000000007941 */ /* 0x000fea0003800200 */
.L_x_10019:
[----:B------:R-:W-:Y:S02]  /*5d00*/  I2FP.F32.U32 R27, R29 ;  /* 0x0000001d001b7245 */ /* 0x000fe40000201000 */
[----:B------:R-:W-:Y:S02]  /*5d10*/  SHF.L.U32 R25, R25, 0x10, RZ ;  /* 0x0000001019197819 */ /* 0x000fe400000006ff */
[----:B------:R-:W-:Y:S01]  /*5d20*/  PRMT R18, R23, 0x5410, R18 ;  /* 0x0000541017127816 */ /* 0x000fe20000000012 */
[----:B------:R-:W-:Y:S01]  /*5d30*/  FFMA.FTZ R27, R27, R135, 1.1641532182693481445e-10 ;  /* 0x2f0000001b1b7423 */ /* 0x000fe20000010087 */
[----:B------:R-:W-:Y:S02]  /*5d40*/  PRMT R17, R22, 0x5410, R17 ;  /* 0x0000541016117816 */ /* 0x000fe40000000011 */
[----:B------:R-:W-:Y:S02]  /*5d50*/  PRMT R16, R15, 0x5410, R16 ;  /* 0x000054100f107816 */ /* 0x000fe40000000010 */
        /* <DEDUP_REMOVED lines=8> */
[----:B------:R-:W-:Y:S01]  /*5de0*/  PRMT R19, R19, 0x5410, R25 ;  /* 0x0000541013137816 */ /* 0x000fe20000000019 */
[----:B------:R-:W-:Y:S06]  /*5df0*/  BRA `(.L_x_10024) ;  /* 0x0000006400187947 */ /* 0x000fec0003800000 */
.L_x_9983:
        /* <DEDUP_REMOVED lines=16> */
.L_x_10027:
        /* <DEDUP_REMOVED lines=12> */
.L_x_10029:
[----:B------:R-:W-:Y:S05]  /*5fc0*/  BSYNC.RECONVERGENT B1 ;  /* 0x0000000000017941 */ /* 0x000fea0003800200 */
.L_x_10028:
        /* <DEDUP_REMOVED lines=62> */
.L_x_10026:
[----:B------:R-:W-:Y:S05]  /*63b0*/  BSYNC.RECONVERGENT B0 ;  /* 0x0000000000007941 */ /* 0x000fea0003800200 */
.L_x_10025:
[----:B------:R-:W-:Y:S01]  /*63c0*/  I2FP.F32.U32 R7, R7 ;  /* 0x0000000700077245 */ /* 0x000fe20000201000 */
[----:B------:R-:W-:Y:S01]  /*63d0*/  IMAD.U32 R136, RZ, RZ, UR12 ;  /* 0x0000000cff887e24 */ /* 0x000fe2000f8e00ff */
[----:B------:R-:W-:Y:S01]  /*63e0*/  ISETP.NE.AND P2, PT, R11, 0x1, PT ;  /* 0x000000010b00780c */ /* 0x000fe20003f45270 */
[----:B------:R-:W-:Y:S01]  /*63f0*/  BSSY.RECONVERGENT B0, `(.L_x_10030) ;  /* 0x0000061000007945 */ /* 0x000fe20003800200 */
[----:B------:R-:W-:Y:S01]  /*6400*/  MOV R137, UR13 ;  /* 0x0000000d00897c02 */ /* 0x000fe20008000f00 */
[----:B------:R-:W-:Y:S01]  /*6410*/  FFMA.FTZ R7, R7, R135, 1.1641532182693481445e-10 ;  /* 0x2f00000007077423 */ /* 0x000fe20000010087 */
[----:B------:R-:W-:Y:S01]  /*6420*/  LOP3.LUT R6, R6, 0xfffffff7, RZ, 0xc0, !PT ;  /* 0xfffffff706067812 */ /* 0x000fe200078ec0ff */
[----:B------:R-:W-:Y:S01]  /*6430*/  IMAD.MOV.U32 R10, RZ, RZ, 0x2 ;  /* 0x00000002ff0a7424 */ /* 0x000fe200078e00ff */
[C---:B-----5:R-:W-:Y:S01]  /*6440*/  PRMT R8, R16.reuse, 0x7632, R8 ;  /* 0x0000763210087816 */ /* 0x060fe20000000008 */
[----:B------:R-:W-:Y:S01]  /*6450*/  IMAD.MOV.U32 R9, RZ, RZ, R46 ;  /* 0x000000ffff097224 */ /* 0x000fe200078e002e */
        /* <DEDUP_REMOVED lines=15> */
.L_x_10032:
        /* <DEDUP_REMOVED lines=12> */
.L_x_10034:
[----:B------:R-:W-:Y:S05]  /*6610*/  BSYNC.RECONVERGENT B1 ;  /* 0x0000000000017941 */ /* 0x000fea0003800200 */
.L_x_10033:
        /* <DEDUP_REMOVED lines=62> */
.L_x_10031:
[----:B------:R-:W-:Y:S05]  /*6a00*/  BSYNC.RECONVERGENT B0 ;  /* 0x0000000000007941 */ /* 0x000fea0003800200 */
.L_x_10030:
[----:B------:R-:W-:Y:S01]  /*6a10*/  I2FP.F32.U32 R9, R9 ;  /* 0x0000000900097245 */ /* 0x000fe20000201000 */
[----:B------:R-:W-:Y:S01]  /*6a20*/  BSSY.RECONVERGENT B0, `(.L_x_10035) ;  /* 0x0000063000007945 */ /* 0x000fe20003800200 */
[----:B------:R-:W-:Y:S01]  /*6a30*/  ISETP.NE.AND P2, PT, R10, 0x1, PT ;  /* 0x000000010a00780c */ /* 0x000fe20003f45270 */
[----:B------:R-:W-:Y:S02]  /*6a40*/  IMAD.MOV.U32 R11, RZ, RZ, 0x2 ;  /* 0x00000002ff0b7424 */ /* 0x000fe400078e00ff */
[----:B------:R-:W-:Y:S01]  /*6a50*/  FFMA.FTZ R9, R9, R135, 1.1641532182693481445e-10 ;  /* 0x2f00000009097423 */ /* 0x000fe20000010087 */
[----:B------:R-:W-:-:S04]  /*6a60*/  IMAD.MOV.U32 R13, RZ, RZ, R46 ;  /* 0x000000ffff0d7224 */ /* 0x000fc800078e002e */
        /* <DEDUP_REMOVED lines=19> */
.L_x_10037:
        /* <DEDUP_REMOVED lines=12> */
.L_x_10039:
[----:B------:R-:W-:Y:S05]  /*6c60*/  BSYNC.RECONVERGENT B1 ;  /* 0x0000000000017941 */ /* 0x000fea0003800200 */
.L_x_10038:
        /* <DEDUP_REMOVED lines=62> */
.L_x_10036:
[----:B------:R-:W-:Y:S05]  /*7050*/  BSYNC.RECONVERGENT B0 ;  /* 0x0000000000007941 */ /* 0x000fea0003800200 */
.L_x_10035:
        /* <DEDUP_REMOVED lines=22> */
.L_x_10042:
        /* <DEDUP_REMOVED lines=12> */
.L_x_10044:
[----:B------:R-:W-:Y:S05]  /*7280*/  BSYNC.RECONVERGENT B1 ;  /* 0x0000000000017941 */ /* 0x000fea0003800200 */
.L_x_10043:
        /* <DEDUP_REMOVED lines=50> */
[----:B------:R-:W-:Y:S01]  /*75b0*/  IMAD.WIDE.U32 R12, R9, -0x326172a9, RZ ;  /* 0xcd9e8d57090c7825 */ /* 0x000fe200078e00ff */
[----:B------:R-:W-:-:S04]  /*75c0*/  MOV R9, R24 ;  /* 0x0000001800097202 */ /* 0x000fc80000000f00 */
        /* <DEDUP_REMOVED lines=10> */
.L_x_10041:
[----:B------:R-:W-:Y:S05]  /*7670*/  BSYNC.RECONVERGENT B0 ;  /* 0x0000000000007941 */ /* 0x000fea0003800200 */
.L_x_10040:
[----:B------:R-:W-:Y:S01]  /*7680*/  I2FP.F32.U32 R9, R9 ;  /* 0x0000000900097245 */ /* 0x000fe20000201000 */
[----:B------:R-:W-:Y:S01]  /*7690*/  BSSY.RECONVERGENT B0, `(.L_x_10045) ;  /* 0x0000065000007945 */ /* 0x000fe20003800200 */
[----:B------:R-:W-:Y:S01]  /*76a0*/  ISETP.NE.AND P2, PT, R10, 0x1, PT ;  /* 0x000000010a00780c */ /* 0x000fe20003f45270 */
[----:B------:R-:W-:Y:S02]  /*76b0*/  IMAD.MOV.U32 R13, RZ, RZ, 0x2 ;  /* 0x00000002ff0d7424 */ /* 0x000fe400078e00ff */
        /* <DEDUP_REMOVED lines=11> */
[----:B------:R-:W-:Y:S02]  /*7770*/  SEL R8, RZ, 0x1, P0 ;  /* 0x00000001ff087807 */ /* 0x000fe40000000000 */
[----:B------:R-:W-:Y:S02]  /*7780*/  MOV R9, R46 ;  /* 0x0000002e00097202 */ /* 0x000fe40000000f00 */
        /* <DEDUP_REMOVED lines=10> */
.L_x_10047:
        /* <DEDUP_REMOVED lines=12> */
.L_x_10049:
[----:B------:R-:W-:Y:S05]  /*78f0*/  BSYNC.RECONVERGENT B1 ;  /* 0x0000000000017941 */ /* 0x000fea0003800200 */
.L_x_10048:
        /* <DEDUP_REMOVED lines=61> */
[----:B------:R-:W-:-:S07]  /*7cd0*/  LOP3.LUT R44, R12, UR4, R11, 0x96, !PT ;  /* 0x000000040c2c7c12 */ /* 0x000fce000f8e960b */
.L_x_10046:
[----:B------:R-:W-:Y:S05]  /*7ce0*/  BSYNC.RECONVERGENT B0 ;  /* 0x0000000000007941 */ /* 0x000fea0003800200 */
.L_x_10045:
        /* <DEDUP_REMOVED lines=8> */
[----:B------:R-:W-:Y:S02]  /*7d70*/  SHF.L.U32 R9, R17, 0x10, RZ ;  /* 0x0000001011097819 */ /* 0x000fe400000006ff */
[----:B------:R-:W-:-:S03]  /*7d80*/  PLOP3.LUT P0, PT, P2, PT, PT, 0x8, 0x80 ;  /* 0x000000000080781c */ /* 0x000fc6000170e170 */
[----:B------:R-:W-:-:S05]  /*7d90*/  FMUL.FTZ R9, R9, R137 ;  /* 0x0000008909097220 */ /* 0x000fca0000410000 */
[----:B------:R-:W-:Y:S01]  /*7da0*/  FSEL R9, R9, RZ, !P2 ;  /* 0x000000ff09097208 */ /* 0x000fe20005000000 */
        /* <DEDUP_REMOVED lines=9> */
.L_x_10052:
        /* <DEDUP_REMOVED lines=12> */
.L_x_10054:
[----:B------:R-:W-:Y:S05]  /*7f00*/  BSYNC.RECONVERGENT B1 ;  /* 0x0000000000017941 */ /* 0x000fea0003800200 */
.L_x_10053:
        /* <DEDUP_REMOVED lines=56> */
[----:B------:R-:W-:Y:S01]  /*8290*/  IMAD.MOV.U32 R24, RZ, RZ, R12 ;  /* 0x000000ffff187224 */ /* 0x000fe200078e000c */
[----:B------:R-:W-:Y:S01]  /*82a0*/  UIADD3 UR4, UPT, UPT, UR10, -0x700cb87f, URZ ;  /* 0x8ff347810a047890 */ /* 0x000fe2000fffe0ff */
[----:B------:R-:W-:-:S03]  /*82b0*/  IMAD.WIDE.U32 R12, R14, -0x326172a9, RZ ;  /* 0xcd9e8d570e0c7825 */ /* 0x000fc600078e00ff */
[----:B------:R-:W-:Y:S01]  /*82c0*/  MOV R46, R12 ;  /* 0x0000000c002e7202 */ /* 0x000fe20000000f00 */
[----:B------:R-:W-:Y:S01]  /*82d0*/  IMAD.MOV.U32 R12, RZ, RZ, RZ ;  /* 0x000000ffff0c7224 */ /* 0x000fe200078e00ff */
[----:B------:R-:W-:-:S07]  /*82e0*/  LOP3.LUT R44, R22, UR4, R13, 0x96, !PT ;  /* 0x00000004162c7c12 */ /* 0x000fce000f8e960d */
.L_x_10051:
[----:B------:R-:W-:Y:S05]  /*82f0*/  BSYNC.RECONVERGENT B0 ;  /* 0x0000000000007941 */ /* 0x000fea0003800200 */
.L_x_10050:
        /* <DEDUP_REMOVED lines=25> */
.L_x_10057:
        /* <DEDUP_REMOVED lines=12> */
.L_x_10059:
[----:B------:R-:W-:Y:S05]  /*8550*/  BSYNC.RECONVERGENT B1 ;  /* 0x0000000000017941 */ /* 0x000fea0003800200 */
.L_x_10058:
        /* <DEDUP_REMOVED lines=62> */
.L_x_10056:
[----:B------:R-:W-:Y:S05]  /*8940*/  BSYNC.RECONVERGENT B0 ;  /* 0x0000000000007941 */ /* 0x000fea0003800200 */
.L_x_10055:
        /* <DEDUP_REMOVED lines=20> */
.L_x_10062:
        /* <DEDUP_REMOVED lines=12> */
.L_x_10064:
[----:B------:R-:W-:Y:S05]  /*8b50*/  BSYNC.RECONVERGENT B1 ;  /* 0x0000000000017941 */ /* 0x000fea0003800200 */
.L_x_10063:
        /* <DEDUP_REMOVED lines=62> */
.L_x_10061:
[----:B------:R-:W-:Y:S05]  /*8f40*/  BSYNC.RECONVERGENT B0 ;  /* 0x0000000000007941 */ /* 0x000fea0003800200 */
.L_x_10060:
        /* <DEDUP_REMOVED lines=27> */
.L_x_10067:
        /* <DEDUP_REMOVED lines=12> */
.L_x_10069:
[----:B------:R-:W-:Y:S05]  /*91c0*/  BSYNC.RECONVERGENT B1 ;  /* 0x0000000000017941 */ /* 0x000fea0003800200 */
.L_x_10068:
        /* <DEDUP_REMOVED lines=62> */
.L_x_10066:
[----:B------:R-:W-:Y:S05]  /*95b0*/  BSYNC.RECONVERGENT B0 ;  /* 0x0000000000007941 */ /* 0x000fea0003800200 */
.L_x_10065:
[----:B------:R-:W-:Y:S01]  /*95c0*/  I2FP.F32.U32 R11, R14 ;  /* 0x0000000e000b7245 */ /* 0x000fe20000201000 */
[----:B------:R-:W-:Y:S01]  /*95d0*/  BSSY.RECONVERGENT B0, `(.L_x_10070) ;  /* 0x0000061000007945 */ /* 0x000fe20003800200 */
[----:B------:R-:W-:Y:S01]  /*95e0*/  ISETP.NE.AND P3, PT, R23, 0x1, PT ;  /* 0x000000011700780c */ /* 0x000fe20003f65270 */
[----:B------:R-:W-:Y:S01]  /*95f0*/  IMAD.MOV.U32 R14, RZ, RZ, 0x2 ;  /* 0x00000002ff0e7424 */ /* 0x000fe200078e00ff */
[----:B------:R-:W-:Y:S01]  /*9600*/  LOP3.LUT R6, R6, 0xfffffffb, RZ, 0xc0, !PT ;  /* 0xfffffffb06067812 */ /* 0x000fe200078ec0ff */
[----:B------:R-:W-:Y:S01]  /*9610*/  FFMA.FTZ R11, R11, R135, 1.1641532182693481445e-10 ;  /* 0x2f0000000b0b7423 */ /* 0x000fe20000010087 */
[----:B------:R-:W-:Y:S01]  /*9620*/  PRMT R12, R18, 0x7632, R12 ;  /* 0x00007632120c7816 */ /* 0x000fe2000000000c */
[----:B------:R-:W-:-:S03]  /*9630*/  IMAD.MOV.U32 R13, RZ, RZ, R46 ;  /* 0x000000ffff0d7224 */ /* 0x000fc600078e002e */
[----:B------:R-:W-:Y:S02]  /*9640*/  FSETP.GTU.FTZ.AND P4, PT, R11, R136, PT ;  /* 0x000000880b00720b */ /* 0x000fe40003f9c000 */
[----:B------:R-:W-:-:S05]  /*9650*/  SHF.L.U32 R11, R18, 0x10, RZ ;  /* 0x00000010120b7819 */ /* 0x000fca00000006ff */
        /* <DEDUP_REMOVED lines=13> */
.L_x_10072:
        /* <DEDUP_REMOVED lines=12> */
.L_x_10074:
[----:B------:R-:W-:Y:S05]  /*97f0*/  BSYNC.RECONVERGENT B1 ;  /* 0x0000000000017941 */ /* 0x000fea0003800200 */
.L_x_10073:
        /* <DEDUP_REMOVED lines=58> */
[----:B------:R-:W-:-:S04]  /*9ba0*/  IMAD.WIDE.U32 R26, R14, -0x326172a9, RZ ;  /* 0xcd9e8d570e1a7825 */ /* 0x000fc800078e00ff */
[----:B------:R-:W-:Y:S01]  /*9bb0*/  IMAD.MOV.U32 R14, RZ, RZ, RZ ;  /* 0x000000ffff0e7224 */ /* 0x000fe200078e00ff */
[----:B------:R-:W-:Y:S02]  /*9bc0*/  LOP3.LUT R44, R28, UR4, R27, 0x96, !PT ;  /* 0x000000041c2c7c12 */ /* 0x000fe4000f8e961b */
[----:B------:R-:W-:-:S07]  /*9bd0*/  MOV R46, R26 ;  /* 0x0000001a002e7202 */ /* 0x000fce0000000f00 */
.L_x_10071:
[----:B------:R-:W-:Y:S05]  /*9be0*/  BSYNC.RECONVERGENT B0 ;  /* 0x0000000000007941 */ /* 0x000fea0003800200 */
.L_x_10070:
[----:B------:R-:W-:Y:S01]  /*9bf0*/  I2FP.F32.U32 R13, R13 ;  /* 0x0000000d000d7245 */ /* 0x000fe20000201000 */
[----:B------:R-:W-:Y:S01]  /*9c00*/  BSSY.RECONVERGENT B0, `(.L_x_10075) ;  /* 0x0000063000007945 */ /* 0x000fe20003800200 */
[----:B------:R-:W-:-:S03]  /*9c10*/  IMAD.MOV.U32 R23, RZ, RZ, 0x2 ;  /* 0x00000002ff177424 */ /* 0x000fc600078e00ff */
        /* <DEDUP_REMOVED lines=22> */
.L_x_10077:
        /* <DEDUP_REMOVED lines=12> */
.L_x_10079:
[----:B------:R-:W-:Y:S05]  /*9e40*/  BSYNC.RECONVERGENT B1 ;  /* 0x0000000000017941 */ /* 0x000fea0003800200 */
.L_x_10078:
[----:B------:R-:W-:Y:S01]  /*9e50*/  IMAD.WIDE.U32 R30, R0, -0x2daee0ad, RZ ;  /* 0xd2511f53001e7825 */ /* 0x000fe200078e00ff */
[----:B------:R-:W-:-:S03]  /*9e60*/  UIADD3 UR4, UPT, UPT, UR10, -0x61c88647, URZ ;  /* 0x9e3779b90a047890 */ /* 0x000fc6000fffe0ff */
[----:B------:R-:W-:Y:S01]  /*9e70*/  IMAD.WIDE.U32 R28, R2, -0x326172a9, RZ ;  /* 0xcd9e8d57021c7825 */ /* 0x000fe200078e00ff */
[----:B------:R-:W-:-:S03]  /*9e80*/  LOP3.LUT R13, R4, UR11, R31, 0x96, !PT ;  /* 0x0000000b040d7c12 */ /* 0x000fc6000f8e961f */
[----:B------:R-:W-:Y:S02]  /*9e90*/  IMAD.MOV.U32 R23, RZ, RZ, RZ ;  /* 0x000000ffff177224 */ /* 0x000fe400078e00ff */
        /* <DEDUP_REMOVED lines=54> */
[----:B------:R-:W-:-:S05]  /*a200*/  IMAD.WIDE.U32 R26, R14, -0x326172a9, RZ ;  /* 0xcd9e8d570e1a7825 */ /* 0x000fca00078e00ff */
[----:B------:R-:W-:Y:S02]  /*a210*/  LOP3.LUT R44, R28, UR4, R27, 0x96, !PT ;  /* 0x000000041c2c7c12 */ /* 0x000fe4000f8e961b */
[----:B------:R-:W-:-:S07]  /*a220*/  MOV R46, R26 ;  /* 0x0000001a002e7202 */ /* 0x000fce0000000f00 */
.L_x_10076:
[----:B------:R-:W-:Y:S05]  /*a230*/  BSYNC.RECONVERGENT B0 ;  /* 0x0000000000007941 */ /* 0x000fea0003800200 */
.L_x_10075:
        /* <DEDUP_REMOVED lines=20> */
.L_x_10082:
        /* <DEDUP_REMOVED lines=12> */
.L_x_10084:
[----:B------:R-:W-:Y:S05]  /*a440*/  BSYNC.RECONVERGENT B1 ;  /* 0x0000000000017941 */ /* 0x000fea0003800200 */
.L_x_10083:
        /* <DEDUP_REMOVED lines=62> */
.L_x_10081:
[----:B------:R-:W-:Y:S05]  /*a830*/  BSYNC.RECONVERGENT B0 ;  /* 0x0000000000007941 */ /* 0x000fea0003800200 */
.L_x_10080:
[----:B------:R-:W-:Y:S01]  /*a840*/  I2FP.F32.U32 R13, R13 ;  /* 0x0000000d000d7245 */ /* 0x000fe20000201000 */
[----:B------:R-:W-:Y:S01]  /*a850*/  BSSY.RECONVERGENT B0, `(.L_x_10085) ;  /* 0x0000065000007945 */ /* 0x000fe20003800200 */
[----:B------:R-:W-:-:S03]  /*a860*/  IMAD.MOV.U32 R26, RZ, RZ, 0x2 ;  /* 0x00000002ff1a7424 */ /* 0x000fc600078e00ff */
        /* <DEDUP_REMOVED lines=24> */
.L_x_10087:
        /* <DEDUP_REMOVED lines=12> */
.L_x_10089:
[----:B------:R-:W-:Y:S05]  /*aab0*/  BSYNC.RECONVERGENT B1 ;  /* 0x0000000000017941 */ /* 0x000fea0003800200 */
.L_x_10088:
        /* <DEDUP_REMOVED lines=62> */
.L_x_10086:
[----:B------:R-:W-:Y:S05]  /*aea0*/  BSYNC.RECONVERGENT B0 ;  /* 0x0000000000007941 */ /* 0x000fea0003800200 */
.L_x_10085:
        /* <DEDUP_REMOVED lines=21> */
.L_x_10092:
        /* <DEDUP_REMOVED lines=12> */
.L_x_10094:
[----:B------:R-:W-:Y:S05]  /*b0c0*/  BSYNC.RECONVERGENT B1 ;  /* 0x0000000000017941 */ /* 0x000fea0003800200 */
.L_x_10093:
        /* <DEDUP_REMOVED lines=62> */
.L_x_10091:
[----:B------:R-:W-:Y:S05]  /*b4b0*/  BSYNC.RECONVERGENT B0 ;  /* 0x0000000000007941 */ /* 0x000fea0003800200 */
.L_x_10090:
        /* <DEDUP_REMOVED lines=25> */
.L_x_10097:
        /* <DEDUP_REMOVED lines=12> */
.L_x_10099:
[----:B------:R-:W-:Y:S05]  /*b710*/  BSYNC.RECONVERGENT B1 ;  /* 0x0000000000017941 */ /* 0x000fea0003800200 */
.L_x_10098:
        /* <DEDUP_REMOVED lines=62> */
.L_x_10096:
[----:B------:R-:W-:Y:S05]  /*bb00*/  BSYNC.RECONVERGENT B0 ;  /* 0x0000000000007941 */ /* 0x000fea0003800200 */
.L_x_10095:
        /* <DEDUP_REMOVED lines=20> */
.L_x_10102:
        /* <DEDUP_REMOVED lines=15> */
.L_x_10104:
[----:B------:R-:W-:Y:S05]  /*bd40*/  BSYNC.RECONVERGENT B1 ;  /* 0x0000000000017941 */ /* 0x000fea0003800200 */
.L_x_10103:
        /* <DEDUP_REMOVED lines=62> */
.L_x_10101:
[----:B------:R-:W-:Y:S05]  /*c130*/  BSYNC.RECONVERGENT B0 ;  /* 0x0000000000007941 */ /* 0x000fea0003800200 */
.L_x_10100:
        /* <DEDUP_REMOVED lines=18> */
.L_x_10024:
        /* <DEDUP_REMOVED lines=8> */
[----:B------:R-:W-:Y:S01]  /*c2e0*/  ISETP.NE.U32.AND P3, PT, R20, RZ, PT ;  /* 0x000000ff1400720c */ /* 0x000fe20003f65070 */
[----:B0-----:R-:W-:-:S05]  /*c2f0*/  IMAD.WIDE.U32 R22, R38, 0x10, R174 ;  /* 0x0000001026167825 */ /* 0x001fca00078e00ae */
[----:B------:R0:W-:Y:S02]  /*c300*/  STG.E.128 desc[UR8][R22.64], R16 ;  /* 0x0000001016007986 */ /* 0x0001e4000c101d08 */
[----:B0-----:R-:W-:Y:S02]  /*c310*/  LOP3.LUT R16, R27, R15, R25, 0xfe, !PT ;  /* 0x0000000f1b107212 */ /* 0x001fe400078efe19 */
[----:B------:R-:W-:Y:S02]  /*c320*/  SEL R15, RZ, 0x1000000, !P2 ;  /* 0x01000000ff0f7807 */ /* 0x000fe40005000000 */
[----:B------:R-:W-:Y:S02]  /*c330*/  SEL R17, RZ, 0x10000, !P0 ;  /* 0x00010000ff117807 */ /* 0x000fe40004000000 */
[----:B------:R-:W-:Y:S02]  /*c340*/  SEL R18, RZ, 0x100, !P4 ;  /* 0x00000100ff127807 */ /* 0x000fe40006000000 */
[----:B------:R-:W-:-:S02]  /*c350*/  ISETP.NE.AND.EX P0, PT, R21, RZ, PT, P3 ;  /* 0x000000ff1500720c */ /* 0x000fc40003f05330 */
        /* <DEDUP_REMOVED lines=28> */
.L_x_10105:
[----:B01----:R-:W0:Y:S01]  /*c520*/  @P1 LDC.64 R18, c[0x0][0x3a0] ;  /* 0x0000e800ff121b82 */ /* 0x003e220000000a00 */
[----:B------:R-:W-:-:S07]  /*c530*/  IADD3 R16, PT, PT, R38, 0x20, RZ ;  /* 0x0000002026107810 */ /* 0x000fce0007ffe0ff */
[----:B------:R-:W1:Y:S01]  /*c540*/  @P0 LDC.64 R20, c[0x0][0x398] ;  /* 0x0000e600ff140b82 */ /* 0x000e620000000a00 */
[----:B0-----:R-:W-:-:S05]  /*c550*/  @P1 IMAD.WIDE.U32 R18, R16, 0x10, R18 ;  /* 0x0000001010121825 */ /* 0x001fca00078e0012 */
[----:B------:R0:W5:Y:S01]  /*c560*/  @P1 LDG.E.128 R48, desc[UR8][R18.64] ;  /* 0x0000000812301981 */ /* 0x000162000c1e1d00 */
[----:B-1----:R-:W-:-:S05]  /*c570*/  @P0 IMAD.WIDE.U32 R20, R16, 0x10, R20 ;  /* 0x0000001010140825 */ /* 0x002fca00078e0014 */
[----:B------:R1:W5:Y:S01]  /*c580*/  @P0 LDG.E.128 R52, desc[UR8][R20.64] ;  /* 0x0000000814340981 */ /* 0x000362000c1e1d00 */
[----:B0-----:R-:W-:-:S05]  /*c590*/  IMAD.WIDE.U32 R18, R16, 0x10, R166 ;  /* 0x0000001010127825 */ /* 0x001fca00078e00a6 */
[----:B------:R1:W5:Y:S01]  /*c5a0*/  LDG.E.128 R20, desc[UR8][R18.64] ;  /* 0x0000000812147981 */ /* 0x000362000c1e1d00 */
        /* <DEDUP_REMOVED lines=17> */
.L_x_10109:
        /* <DEDUP_REMOVED lines=12> */
.L_x_10111:
[----:B------:R-:W-:Y:S05]  /*c780*/  BSYNC.RECONVERGENT B1 ;  /* 0x0000000000017941 */ /* 0x000fea0003800200 */
.L_x_10110:
        /* <DEDUP_REMOVED lines=60> */
[----:B------:R-:W-:Y:S01]  /*cb50*/  LOP3.LUT R44, R10, UR4, R9, 0x96, !PT ;  /* 0x000000040a2c7c12 */ /* 0x000fe2000f8e9609 */
[----:B------:R-:W-:-:S07]  /*cb60*/  IMAD.MOV.U32 R7, RZ, RZ, R24 ;  /* 0x000000ffff077224 */ /* 0x000fce00078e0018 */
.L_x_10108:
[----:B------:R-:W-:Y:S05]  /*cb70*/  BSYNC.RECONVERGENT B0 ;  /* 0x0000000000007941 */ /* 0x000fea0003800200 */
.L_x_10107:
        /* <DEDUP_REMOVED lines=23> */
.L_x_10114:
        /* <DEDUP_REMOVED lines=12> */
.L_x_10116:
[----:B------:R-:W-:Y:S05]  /*cdb0*/  BSYNC.RECONVERGENT B1 ;  /* 0x0000000000017941 */ /* 0x000fea0003800200 */
.L_x_10115:
        /* <DEDUP_REMOVED lines=62> */
.L_x_10113:
[----:B------:R-:W-:Y:S05]  /*d1a0*/  BSYNC.RECONVERGENT B0 ;  /* 0x0000000000007941 */ /* 0x000fea0003800200 */
.L_x_10112:
        /* <DEDUP_REMOVED lines=25> */
.L_x_10119:
        /* <DEDUP_REMOVED lines=12> */
.L_x_10121:
[----:B------:R-:W-:Y:S05]  /*d400*/  BSYNC.RECONVERGENT B1 ;  /* 0x0000000000017941 */ /* 0x000fea0003800200 */
.L_x_10120:
[----:B-1----:R-:W-:Y:S01]  /*d410*/  IMAD.WIDE.U32 R18, R0, -0x2daee0ad, RZ ;  /* 0xd2511f5300127825 */ /* 0x002fe200078e00ff */
        /* <DEDUP_REMOVED lines=61> */
.L_x_10118:
[----:B------:R-:W-:Y:S05]  /*d7f0*/  BSYNC.RECONVERGENT B0 ;  /* 0x0000000000007941 */ /* 0x000fea0003800200 */
.L_x_10117:
        /* <DEDUP_REMOVED lines=22> */
.L_x_10124:
        /* <DEDUP_REMOVED lines=12> */
.L_x_10126:
[----:B------:R-:W-:Y:S05]  /*da20*/  BSYNC.RECONVERGENT B1 ;  /* 0x0000000000017941 */ /* 0x000fea0003800200 */
.L_x_10125:
        /* <DEDUP_REMOVED lines=62> */
.L_x_10123:
[----:B------:R-:W-:Y:S05]  /*de10*/  BSYNC.RECONVERGENT B0 ;  /* 0x0000000000007941 */ /* 0x000fea0003800200 */
.L_x_10122:
[----:B------:R-:W-:Y:S01]  /*de20*/  I2FP.F32.U32 R9, R9 ;  /* 0x0000000900097245 */ /* 0x000fe20000201000 */
[----:B------:R-:W-:Y:S01]  /*de30*/  BSSY.RECONVERGENT B0, `(.L_x_10127) ;  /* 0x0000065000007945 */ /* 0x000fe20003800200 */
[----:B------:R-:W-:Y:S01]  /*de40*/  ISETP.NE.AND P3, PT, R10, 0x1, PT ;  /* 0x000000010a00780c */ /* 0x000fe20003f65270 */
[----:B------:R-:W-:Y:S01]  /*de50*/  IMAD.MOV.U32 R13, RZ, RZ, R46 ;  /* 0x000000ffff0d7224 */ /* 0x000fe200078e002e */
[----:B------:R-:W-:Y:S01]  /*de60*/  MOV R12, 0x2 ;  /* 0x00000002000c7802 */ /* 0x000fe20000000f00 */
        /* <DEDUP_REMOVED lines=12> */
[----:B-1----:R-:W-:Y:S01]  /*df30*/  F2FP.BF16.F32.PACK_AB R18, RZ, R40 ;  /* 0x00000028ff12723e */ /* 0x002fe200000010ff */
        /* <DEDUP_REMOVED lines=9> */
.L_x_10129:
        /* <DEDUP_REMOVED lines=12> */
.L_x_10131:
[----:B------:R-:W-:Y:S05]  /*e090*/  BSYNC.RECONVERGENT B1 ;  /* 0x0000000000017941 */ /* 0x000fea0003800200 */
.L_x_10130:
        /* <DEDUP_REMOVED lines=62> */
.L_x_10128:
[----:B------:R-:W-:Y:S05]  /*e480*/  BSYNC.RECONVERGENT B0 ;  /* 0x0000000000007941 */ /* 0x000fea0003800200 */
.L_x_10127:
        /* <DEDUP_REMOVED lines=23> */
.L_x_10134:
        /* <DEDUP_REMOVED lines=12> */
.L_x_10136:
[----:B------:R-:W-:Y:S05]  /*e6c0*/  BSYNC.RECONVERGENT B1 ;  /* 0x0000000000017941 */ /* 0x000fea0003800200 */
.L_x_10135:
        /* <DEDUP_REMOVED lines=62> */
.L_x_10133:
[----:B------:R-:W-:Y:S05]  /*eab0*/  BSYNC.RECONVERGENT B0 ;  /* 0x0000000000007941 */ /* 0x000fea0003800200 */
.L_x_10132:
        /* <DEDUP_REMOVED lines=25> */
.L_x_10139:
        /* <DEDUP_REMOVED lines=12> */
.L_x_10141:
[----:B------:R-:W-:Y:S05]  /*ed10*/  BSYNC.RECONVERGENT B1 ;  /* 0x0000000000017941 */ /* 0x000fea0003800200 */
.L_x_10140:
        /* <DEDUP_REMOVED lines=62> */
.L_x_10138:
[----:B------:R-:W-:Y:S05]  /*f100*/  BSYNC.RECONVERGENT B0 ;  /* 0x0000000000007941 */ /* 0x000fea0003800200 */
.L_x_10137:
        /* <DEDUP_REMOVED lines=22> */
.L_x_10144:
        /* <DEDUP_REMOVED lines=12> */
.L_x_10146:
[----:B------:R-:W-:Y:S05]  /*f330*/  BSYNC.RECONVERGENT B1 ;  /* 0x0000000000017941 */ /* 0x000fea0003800200 */
.L_x_10145:
        /* <DEDUP_REMOVED lines=59> */
[----:B------:R-:W-:Y:S01]  /*f6f0*/  IMAD.MOV.U32 R46, RZ, RZ, R12 ;  /* 0x000000ffff2e7224 */ /* 0x000fe200078e000c */
[----:B------:R-:W-:Y:S01]  /*f700*/  LOP3.LUT R44, R20, UR4, R13, 0x96, !PT ;  /* 0x00000004142c7c12 */ /* 0x000fe2000f8e960d */
[----:B------:R-:W-:-:S07]  /*f710*/  HFMA2 R13, -RZ, RZ, 0, 0 ;  /* 0x00000000ff0d7431 */ /* 0x000fce00000001ff */
.L_x_10143:
[----:B------:R-:W-:Y:S05]  /*f720*/  BSYNC.RECONVERGENT B0 ;  /* 0x0000000000007941 */ /* 0x000fea0003800200 */
.L_x_10142:
        /* <DEDUP_REMOVED lines=27> */
.L_x_10149:
        /* <DEDUP_REMOVED lines=12> */
.L_x_10151:
[----:B------:R-:W-:Y:S05]  /*f9a0*/  BSYNC.RECONVERGENT B1 ;  /* 0x0000000000017941 */ /* 0x000fea0003800200 */
.L_x_10150:
        /* <DEDUP_REMOVED lines=59> */
[----:B------:R-:W-:Y:S02]  /*fd60*/  IMAD.MOV.U32 R46, RZ, RZ, R12 ;  /* 0x000000ffff2e7224 */ /* 0x000fe400078e000c */
[----:B------:R-:W-:Y:S01]  /*fd70*/  HFMA2 R12, -RZ, RZ, 0, 0 ;  /* 0x00000000ff0c7431 */ /* 0x000fe200000001ff */
[----:B------:R-:W-:-:S07]  /*fd80*/  LOP3.LUT R44, R24, UR4, R13, 0x96, !PT ;  /* 0x00000004182c7c12 */ /* 0x000fce000f8e960d */
.L_x_10148:
[----:B------:R-:W-:Y:S05]  /*fd90*/  BSYNC.RECONVERGENT B0 ;  /* 0x0000000000007941 */ /* 0x000fea0003800200 */
.L_x_10147:
[----:B------:R-:W-:Y:S01]  /*fda0*/  I2FP.F32.U32 R11, R11 ;  /* 0x0000000b000b7245 */ /* 0x000fe20000201000 */
[----:B------:R-:W-:Y:S01]  /*fdb0*/  BSSY.RECONVERGENT B0, `(.L_x_10152) ;  /* 0x000005f000007945 */ /* 0x000fe20003800200 */
[----:B------:R-:W-:Y:S01]  /*fdc0*/  ISETP.NE.AND P3, PT, R12, 0x1, PT ;  /* 0x000000010c00780c */ /* 0x000fe20003f65270 */
[----:B------:R-:W-:Y:S01]  /*fdd0*/  IMAD.MOV.U32 R13, RZ, RZ, 0x2 ;  /* 0x00000002ff0d7424 */ /* 0x000fe200078e00ff */
        /* <DEDUP_REMOVED lines=17> */
.L_x_10154:
        /* <DEDUP_REMOVED lines=12> */
.L_x_10156:
[----:B------:R-:W-:Y:S05]  /*ffb0*/  BSYNC.RECONVERGENT B1 ;  /* 0x0000000000017941 */ /* 0x000fea0003800200 */
.L_x_10155:
        /* <DEDUP_REMOVED lines=62> */
.L_x_10153:
[----:B------:R-:W-:Y:S05]  /*103a0*/  BSYNC.RECONVERGENT B0 ;  /* 0x0000000000007941 */ /* 0x000fea0003800200 */
.L_x_10152:
[----:B------:R-:W-:Y:S01]  /*103b0*/  I2FP.F32.U32 R12, R20 ;  /* 0x00000014000c7245 */ /* 0x000fe20000201000 */
[----:B------:R-:W-:Y:S01]  /*103c0*/  BSSY.RECONVERGENT B0, `(.L_x_10157) ;  /* 0x0000063000007945 */ /* 0x000fe20003800200 */
[----:B------:R-:W-:-:S03]  /*103d0*/  IMAD.MOV.U32 R25, RZ, RZ, R46 ;  /* 0x000000ffff197224 */ /* 0x000fc600078e002e */
        /* <DEDUP_REMOVED lines=9> */
[----:B------:R-:W-:Y:S01]  /*10470*/  SEL R11, RZ, 0x1, P3 ;  /* 0x00000001ff0b7807 */ /* 0x000fe20001800000 */
[----:B------:R-:W-:Y:S01]  /*10480*/  IMAD.MOV.U32 R12, RZ, RZ, 0x2 ;  /* 0x00000002ff0c7424 */ /* 0x000fe200078e00ff */
        /* <DEDUP_REMOVED lines=11> */
.L_x_10159:
        /* <DEDUP_REMOVED lines=12> */
.L_x_10161:
[----:B------:R-:W-:Y:S05]  /*10600*/  BSYNC.RECONVERGENT B1 ;  /* 0x0000000000017941 */ /* 0x000fea0003800200 */
.L_x_10160:
        /* <DEDUP_REMOVED lines=62> */
.L_x_10158:
[----:B------:R-:W-:Y:S05]  /*109f0*/  BSYNC.RECONVERGENT B0 ;  /* 0x0000000000007941 */ /* 0x000fea0003800200 */
.L_x_10157:
[----:B------:R-:W-:Y:S01]  /*10a00*/  I2FP.F32.U32 R13, R25 ;  /* 0x00000019000d7245 */ /* 0x000fe20000201000 */
[----:B------:R-:W-:Y:S01]  /*10a10*/  BSSY.RECONVERGENT B0, `(.L_x_10162) ;  /* 0x000005e000007945 */ /* 0x000fe20003800200 */
[----:B------:R-:W-:Y:S01]  /*10a20*/  ISETP.NE.AND P4, PT, R12, 0x1, PT ;  /* 0x000000010c00780c */ /* 0x000fe20003f85270 */
[----:B------:R-:W-:Y:S02]  /*10a30*/  IMAD.MOV.U32 R20, RZ, RZ, R46 ;  /* 0x000000ffff147224 */ /* 0x000fe400078e002e */
[----:B------:R-:W-:-:S05]  /*10a40*/  FFMA.FTZ R13, R13, R135, 1.1641532182693481445e-10 ;  /* 0x2f0000000d0d7423 */ /* 0x000fca0000010087 */
[----:B------:R-:W-:Y:S01]  /*10a50*/  FSETP.GTU.FTZ.AND P3, PT, R13, R136, PT ;  /* 0x000000880d00720b */ /* 0x000fe20003f7c000 */
[----:B------:R-:W-:-:S04]  /*10a60*/  IMAD.U32 R13, R19, 0x10000, RZ ;  /* 0x00010000130d7824 */ /* 0x000fc800078e00ff */
[----:B------:R-:W-:-:S05]  /*10a70*/  FMUL.FTZ R13, R13, R137 ;  /* 0x000000890d0d7220 */ /* 0x000fca0000410000 */
        /* <DEDUP_REMOVED lines=12> */
.L_x_10164:
        /* <DEDUP_REMOVED lines=12> */
.L_x_10166:
[----:B------:R-:W-:Y:S05]  /*10c00*/  BSYNC.RECONVERGENT B1 ;  /* 0x0000000000017941 */ /* 0x000fea0003800200 */
.L_x_10165:
        /* <DEDUP_REMOVED lines=62> */
.L_x_10163:
[----:B------:R-:W-:Y:S05]  /*10ff0*/  BSYNC.RECONVERGENT B0 ;  /* 0x0000000000007941 */ /* 0x000fea0003800200 */
.L_x_10162:
        /* <DEDUP_REMOVED lines=9> */
[----:B------:R-:W-:Y:S01]  /*11090*/  FADD.FTZ R12, R19, R12 ;  /* 0x0000000c130c7221 */ /* 0x000fe20000010000 */
        /* <DEDUP_REMOVED lines=17> */
.L_x_10169:
        /* <DEDUP_REMOVED lines=12> */
.L_x_10171:
[----:B------:R-:W-:Y:S05]  /*11270*/  BSYNC.RECONVERGENT B1 ;  /* 0x0000000000017941 */ /* 0x000fea0003800200 */
.L_x_10170:
        /* <DEDUP_REMOVED lines=62> */
.L_x_10168:
[----:B------:R-:W-:Y:S05]  /*11660*/  BSYNC.RECONVERGENT B0 ;  /* 0x0000000000007941 */ /* 0x000fea0003800200 */
.L_x_10167:
[----:B------:R-:W-:Y:S01]  /*11670*/  I2FP.F32.U32 R13, R19 ;  /* 0x00000013000d7245 */ /* 0x000fe20000201000 */
[----:B------:R-:W-:Y:S01]  /*11680*/  BSSY.RECONVERGENT B0, `(.L_x_10172) ;  /* 0x000005f000007945 */ /* 0x000fe20003800200 */
[----:B------:R-:W-:Y:S01]  /*11690*/  ISETP.NE.AND P5, PT, R24, 0x1, PT ;  /* 0x000000011800780c */ /* 0x000fe20003fa5270 */
[----:B------:R-:W-:Y:S02]  /*116a0*/  IMAD.MOV.U32 R25, RZ, RZ, 0x2 ;  /* 0x00000002ff197424 */ /* 0x000fe400078e00ff */
[----:B------:R-:W-:Y:S01]  /*116b0*/  FFMA.FTZ R13, R13, R135, 1.1641532182693481445e-10 ;  /* 0x2f0000000d0d7423 */ /* 0x000fe20000010087 */
[----:B------:R-:W-:-:S04]  /*116c0*/  IMAD.MOV.U32 R19, RZ, RZ, R46 ;  /* 0x000000ffff137224 */ /* 0x000fc800078e002e */
        /* <DEDUP_REMOVED lines=15> */
.L_x_10174:
        /* <DEDUP_REMOVED lines=12> */
.L_x_10176:
[----:B------:R-:W-:Y:S05]  /*11880*/  BSYNC.RECONVERGENT B1 ;  /* 0x0000000000017941 */ /* 0x000fea0003800200 */
.L_x_10175:
        /* <DEDUP_REMOVED lines=62> */
.L_x_10173:
[----:B------:R-:W-:Y:S05]  /*11c70*/  BSYNC.RECONVERGENT B0 ;  /* 0x0000000000007941 */ /* 0x000fea0003800200 */
.L_x_10172:
        /* <DEDUP_REMOVED lines=25> */
.L_x_10179:
        /* <DEDUP_REMOVED lines=12> */
.L_x_10181:
[----:B------:R-:W-:Y:S05]  /*11ed0*/  BSYNC.RECONVERGENT B1 ;  /* 0x0000000000017941 */ /* 0x000fea0003800200 */
.L_x_10180:
        /* <DEDUP_REMOVED lines=62> */
.L_x_10178:
[----:B------:R-:W-:Y:S05]  /*122c0*/  BSYNC.RECONVERGENT B0 ;  /* 0x0000000000007941 */ /* 0x000fea0003800200 */
.L_x_10177:
        /* <DEDUP_REMOVED lines=20> */
.L_x_10184:
        /* <DEDUP_REMOVED lines=12> */
[----:B------:R-:W-:Y:S01]  /*124d0*/  @P0 IMAD.MOV R24, RZ, RZ, R4 ;  /* 0x000000ffff180224 */ /* 0x000fe200078e0204 */
[----:B------:R-:W-:-:S03]  /*124e0*/  LOP3.LUT P0, RZ, R6, 0x20, RZ, 0xc0, !PT ;  /* 0x0000002006ff7812 */ /* 0x000fc6000780c0ff */
[----:B------:R-:W-:-:S10]  /*124f0*/  @!P6 IMAD.MOV.U32 R4, RZ, RZ, R24 ;  /* 0x000000ffff04e224 */ /* 0x000fd400078e0018 */
.L_x_10186:
[----:B------:R-:W-:Y:S05]  /*12500*/  BSYNC.RECONVERGENT B1 ;  /* 0x0000000000017941 */ /* 0x000fea0003800200 */
.L_x_10185:
        /* <DEDUP_REMOVED lines=62> */
.L_x_10183:
[----:B------:R-:W-:Y:S05]  /*128f0*/  BSYNC.RECONVERGENT B0 ;  /* 0x0000000000007941 */ /* 0x000fea0003800200 */
.L_x_10182:
        /* <DEDUP_REMOVED lines=18> */
[----:B------:R-:W-:Y:S01]  /*12a20*/  PRMT R23, R19, 0x5410, R23 ;  /* 0x0000541013177816 */ /* 0x000fe20000000017 */
[----:B------:R-:W-:Y:S06]  /*12a30*/  BRA `(.L_x_10187) ;  /* 0x0000003000bc7947 */ /* 0x000fec0003800000 */
.L_x_10106:
        /* <DEDUP_REMOVED lines=16> */
.L_x_10190:
        /* <DEDUP_REMOVED lines=12> */
.L_x_10192:
[----:B------:R-:W-:Y:S05]  /*12c00*/  BSYNC.RECONVERGENT B1 ;  /* 0x0000000000017941 */ /* 0x000fea0003800200 */
.L_x_10191:
[----:B------:R-:W-:Y:S01]  /*12c10*/  IMAD.WIDE.U32 R28, R0, -0x2daee0ad, RZ ;  /* 0xd2511f53001c7825 */ /* 0x000fe200078e00ff */
[----:B------:R-:W-:-:S03]  /*12c20*/  UIADD3 UR4, UPT, UPT, UR10, -0x61c88647, URZ ;  /* 0x9e3779b90a047890 */ /* 0x000fc6000fffe0ff */
[----:B------:R-:W-:Y:S01]  /*12c30*/  IMAD.WIDE.U32 R26, R2, -0x326172a9, RZ ;  /* 0xcd9e8d57021a7825 */ /* 0x000fe200078e00ff */
[----:B------:R-:W-:-:S03]  /*12c40*/  LOP3.LUT R15, R4, UR11, R29, 0x96, !PT ;  /* 0x0000000b040f7c12 */ /* 0x000fc6000f8e961d */
[----:B------:R-:W-:Y:S01]  /*12c50*/  IMAD.MOV.U32 R25, RZ, RZ, RZ ;  /* 0x000000ffff197224 */ /* 0x000fe200078e00ff */
[----:B------:R-:W-:Y:S01]  /*12c60*/  LOP3.LUT R17, R5, UR10, R27, 0x96, !PT ;  /* 0x0000000a05117c12 */ /* 0x000fe2000f8e961b */
[----:B-1----:R-:W-:-:S05]  /*12c70*/  IMAD.WIDE.U32 R18, R15, -0x326172a9, RZ ;  /* 0xcd9e8d570f127825 */ /* 0x002fca00078e00ff */
        /* <DEDUP_REMOVED lines=54> */
[----:B------:R-:W-:-:S07]  /*12fe0*/  IMAD.MOV.U32 R15, RZ, RZ, R24 ;  /* 0x000000ffff0f7224 */ /* 0x000fce00078e0018 */
.L_x_10189:
[----:B------:R-:W-:Y:S05]  /*12ff0*/  BSYNC.RECONVERGENT B0 ;  /* 0x0000000000007941 */ /* 0x000fea0003800200 */
.L_x_10188:
[----:B------:R-:W-:Y:S01]  /*13000*/  I2FP.F32.U32 R15, R15 ;  /* 0x0000000f000f7245 */ /* 0x000fe20000201000 */
[----:B------:R-:W-:Y:S01]  /*13010*/  BSSY.RECONVERGENT B0, `(.L_x_10193) ;  /* 0x0000064000007945 */ /* 0x000fe20003800200 */
[----:B------:R-:W-:Y:S01]  /*13020*/  ISETP.NE.AND P3, PT, R25, 0x1, PT ;  /* 0x000000011900780c */ /* 0x000fe20003f65270 */
[----:B------:R-:W-:Y:S01]  /*13030*/  IMAD.MOV.U32 R24, RZ, RZ, 0x2 ;  /* 0x00000002ff187424 */ /* 0x000fe200078e00ff */
[----:B------:R-:W-:Y:S01]  /*13040*/  LOP3.LUT R6, R6, 0xffffffef, RZ, 0xc0, !PT ;  /* 0xffffffef06067812 */ /* 0x000fe200078ec0ff */
[----:B------:R-:W-:Y:S01]  /*13050*/  FFMA.FTZ R15, R15, R135, 1.1641532182693481445e-10 ;  /* 0x2f0000000f0f7423 */ /* 0x000fe20000010087 */
[----:B-1---5:R-:W-:Y:S01]  /*13060*/  PRMT R18, R20, 0x7632, R18 ;  /* 0x0000763214127816 */ /* 0x022fe20000000012 */
[----:B------:R-:W-:-:S03]  /*13070*/  IMAD.MOV.U32 R19, RZ, RZ, R46 ;  /* 0x000000ffff137224 */ /* 0x000fc600078e002e */
[----:B------:R-:W-:Y:S02]  /*13080*/  FSETP.GTU.FTZ.AND P2, PT, R15, R136, PT ;  /* 0x000000880f00720b */ /* 0x000fe40003f5c000 */
[----:B------:R-:W-:-:S05]  /*13090*/  SHF.L.U32 R15, R20, 0x10, RZ ;  /* 0x00000010140f7819 */ /* 0x000fca00000006ff */
        /* <DEDUP_REMOVED lines=16> */
.L_x_10195:
        /* <DEDUP_REMOVED lines=12> */
.L_x_10197:
[----:B------:R-:W-:Y:S05]  /*13260*/  BSYNC.RECONVERGENT B1 ;  /* 0x0000000000017941 */ /* 0x000fea0003800200 */
.L_x_10196:
        /* <DEDUP_REMOVED lines=62> */
.L_x_10194:
[----:B------:R-:W-:Y:S05]  /*13650*/  BSYNC.RECONVERGENT B0 ;  /* 0x0000000000007941 */ /* 0x000fea0003800200 */
.L_x_10193:
        /* <DEDUP_REMOVED lines=10> */
[----:B------:R-:W-:Y:S01]  /*13700*/  FSEL R40, R19, RZ, !P2 ;  /* 0x000000ff13287208 */ /* 0x000fe20005000000 */
[----:B------:R-:W-:Y:S01]  /*13710*/  IMAD.MOV.U32 R19, RZ, RZ, R46 ;  /* 0x000000ffff137224 */ /* 0x000fe200078e002e */
        /* <DEDUP_REMOVED lines=14> */
.L_x_10200:
        /* <DEDUP_REMOVED lines=12> */
.L_x_10202:
[----:B------:R-:W-:Y:S05]  /*138c0*/  BSYNC.RECONVERGENT B1 ;  /* 0x0000000000017941 */ /* 0x000fea0003800200 */
.L_x_10201:
        /* <DEDUP_REMOVED lines=62> */
.L_x_10199:
[----:B------:R-:W-:Y:S05]  /*13cb0*/  BSYNC.RECONVERGENT B0 ;  /* 0x0000000000007941 */ /* 0x000fea0003800200 */
.L_x_10198:
        /* <DEDUP_REMOVED lines=26> */
.L_x_10205:
        /* <DEDUP_REMOVED lines=12> */
.L_x_10207:
[----:B------:R-:W-:Y:S05]  /*13f20*/  BSYNC.RECONVERGENT B1 ;  /* 0x0000000000017941 */ /* 0x000fea0003800200 */
.L_x_10206:
        /* <DEDUP_REMOVED lines=62> */
.L_x_10204:
[----:B------:R-:W-:Y:S05]  /*14310*/  BSYNC.RECONVERGENT B0 ;  /* 0x0000000000007941 */ /* 0x000fea0003800200 */
.L_x_10203:
        /* <DEDUP_REMOVED lines=26> */
.L_x_10210:
        /* <DEDUP_REMOVED lines=12> */
.L_x_10212:
[----:B------:R-:W-:Y:S05]  /*14580*/  BSYNC.RECONVERGENT B1 ;  /* 0x0000000000017941 */ /* 0x000fea0003800200 */
.L_x_10211:
        /* <DEDUP_REMOVED lines=62> */
.L_x_10209:
[----:B------:R-:W-:Y:S05]  /*14970*/  BSYNC.RECONVERGENT B0 ;  /* 0x0000000000007941 */ /* 0x000fea0003800200 */
.L_x_10208:
        /* <DEDUP_REMOVED lines=24> */
.L_x_10215:
        /* <DEDUP_REMOVED lines=12> */
.L_x_10217:
[----:B------:R-:W-:Y:S05]  /*14bc0*/  BSYNC.RECONVERGENT B1 ;  /* 0x0000000000017941 */ /* 0x000fea0003800200 */
.L_x_10216:
        /* <DEDUP_REMOVED lines=62> */
.L_x_10214:
[----:B------:R-:W-:Y:S05]  /*14fb0*/  BSYNC.RECONVERGENT B0 ;  /* 0x0000000000007941 */ /* 0x000fea0003800200 */
.L_x_10213:
[----:B------:R-:W-:Y:S01]  /*14fc0*/  I2FP.F32.U32 R24, R27 ;  /* 0x0000001b00187245 */ /* 0x000fe20000201000 */
[----:B------:R-:W-:Y:S01]  /*14fd0*/  IMAD.U32 R20, R20, 0x10000, RZ ;  /* 0x0001000014147824 */ /* 0x000fe200078e00ff */
[----:B------:R-:W-:Y:S01]  /*14fe0*/  ISETP.NE.AND P4, PT, R25, 0x1, PT ;  /* 0x000000011900780c */ /* 0x000fe20003f85270 */
[----:B------:R-:W-:Y:S01]  /*14ff0*/  BSSY.RECONVERGENT B0, `(.L_x_10218) ;  /* 0x0000060000007945 */ /* 0x000fe20003800200 */
[----:B------:R-:W-:Y:S02]  /*15000*/  IMAD.MOV.U32 R27, RZ, RZ, R46 ;  /* 0x000000ffff1b7224 */ /* 0x000fe400078e002e */
[----:B------:R-:W-:-:S05]  /*15010*/  FFMA.FTZ R24, R24, R135, 1.1641532182693481445e-10 ;  /* 0x2f00000018187423 */ /* 0x000fca0000010087 */
[----:B------:R-:W-:Y:S01]  /*15020*/  FSETP.GTU.FTZ.AND P3, PT, R24, R136, PT ;  /* 0x000000881800720b */ /* 0x000fe20003f7c000 */
[----:B------:R-:W-:Y:S01]  /*15030*/  FMUL.FTZ R24, R20, R137 ;  /* 0x0000008914187220 */ /* 0x000fe20000410000 */
[----:B------:R-:W-:-:S04]  /*15040*/  @P1 PRMT R20, R50, 0x7632, R20 ;  /* 0x0000763232141816 */ /* 0x000fc80000000014 */
[----:B------:R-:W-:Y:S02]  /*15050*/  @P1 SHF.L.U32 R20, R20, 0x10, RZ ;  /* 0x0000001014141819 */ /* 0x000fe400000006ff */
        /* <DEDUP_REMOVED lines=14> */
.L_x_10220:
        /* <DEDUP_REMOVED lines=12> */
.L_x_10222:
[----:B------:R-:W-:Y:S05]  /*15200*/  BSYNC.RECONVERGENT B1 ;  /* 0x0000000000017941 */ /* 0x000fea0003800200 */
.L_x_10221:
        /* <DEDUP_REMOVED lines=62> */
.L_x_10219:
[----:B------:R-:W-:Y:S05]  /*155f0*/  BSYNC.RECONVERGENT B0 ;  /* 0x0000000000007941 */ /* 0x000fea0003800200 */
.L_x_10218:
        /* <DEDUP_REMOVED lines=24> */
.L_x_10225:
        /* <DEDUP_REMOVED lines=12> */
.L_x_10227:
[----:B------:R-:W-:Y:S05]  /*15840*/  BSYNC.RECONVERGENT B1 ;  /* 0x0000000000017941 */ /* 0x000fea0003800200 */
.L_x_10226:
        /* <DEDUP_REMOVED lines=62> */
.L_x_10224:
[----:B------:R-:W-:Y:S05]  /*15c30*/  BSYNC.RECONVERGENT B0 ;  /* 0x0000000000007941 */ /* 0x000fea0003800200 */
.L_x_10223:
        /* <DEDUP_REMOVED lines=15> */
.L_x_10187:
        /* <DEDUP_REMOVED lines=41> */
.L_x_10228:
        /* <DEDUP_REMOVED lines=26> */
.L_x_10232:
        /* <DEDUP_REMOVED lines=12> */
.L_x_10234:
[----:B------:R-:W-:Y:S05]  /*16220*/  BSYNC.RECONVERGENT B1 ;  /* 0x0000000000017941 */ /* 0x000fea0003800200 */
.L_x_10233:
        /* <DEDUP_REMOVED lines=60> */
[----:B------:R-:W-:Y:S02]  /*165f0*/  HFMA2 R10, -RZ, RZ, 0, 0 ;  /* 0x00000000ff0a7431 */ /* 0x000fe400000001ff */
[----:B------:R-:W-:-:S07]  /*16600*/  IMAD.MOV.U32 R7, RZ, RZ, R17 ;  /* 0x000000ffff077224 */ /* 0x000fce00078e0011 */
.L_x_10231:
[----:B------:R-:W-:Y:S05]  /*16610*/  BSYNC.RECONVERGENT B0 ;  /* 0x0000000000007941 */ /* 0x000fea0003800200 */
.L_x_10230:
        /* <DEDUP_REMOVED lines=23> */
.L_x_10237:
        /* <DEDUP_REMOVED lines=12> */
.L_x_10239:
[----:B------:R-:W-:Y:S05]  /*16850*/  BSYNC.RECONVERGENT B1 ;  /* 0x0000000000017941 */ /* 0x000fea0003800200 */
.L_x_10238:
        /* <DEDUP_REMOVED lines=62> */
.L_x_10236:
[----:B------:R-:W-:Y:S05]  /*16c40*/  BSYNC.RECONVERGENT B0 ;  /* 0x0000000000007941 */ /* 0x000fea0003800200 */
.L_x_10235:
        /* <DEDUP_REMOVED lines=25> */
.L_x_10242:
        /* <DEDUP_REMOVED lines=12> */
.L_x_10244:
[----:B------:R-:W-:Y:S05]  /*16ea0*/  BSYNC.RECONVERGENT B1 ;  /* 0x0000000000017941 */ /* 0x000fea0003800200 */
.L_x_10243:
        /* <DEDUP_REMOVED lines=62> */
.L_x_10241:
[----:B------:R-:W-:Y:S05]  /*17290*/  BSYNC.RECONVERGENT B0 ;  /* 0x0000000000007941 */ /* 0x000fea0003800200 */
.L_x_10240:
        /* <DEDUP_REMOVED lines=22> */
.L_x_10247:
        /* <DEDUP_REMOVED lines=12> */
.L_x_10249:
[----:B------:R-:W-:Y:S05]  /*174c0*/  BSYNC.RECONVERGENT B1 ;  /* 0x0000000000017941 */ /* 0x000fea0003800200 */
.L_x_10248:
        /* <DEDUP_REMOVED lines=62> */
.L_x_10246:
[----:B------:R-:W-:Y:S05]  /*178b0*/  BSYNC.RECONVERGENT B0 ;  /* 0x0000000000007941 */ /* 0x000fea0003800200 */
.L_x_10245:
[----:B------:R-:W-:Y:S01]  /*178c0*/  I2FP.F32.U32 R9, R9 ;  /* 0x0000000900097245 */ /* 0x000fe20000201000 */
[----:B------:R-:W-:Y:S01]  /*178d0*/  BSSY.RECONVERGENT B0, `(.L_x_10250) ;  /* 0x0000065000007945 */ /* 0x000fe20003800200 */
[----:B------:R-:W-:Y:S02]  /*178e0*/  ISETP.NE.AND P3, PT, R11, 0x1, PT ;  /* 0x000000010b00780c */ /* 0x000fe40003f65270 */
        /* <DEDUP_REMOVED lines=10> */
[----:B-1----:R-:W-:Y:S01]  /*17990*/  @P1 FADD.FTZ R18, R8, R9 ;  /* 0x0000000908121221 */ /* 0x002fe20000010000 */
        /* <DEDUP_REMOVED lines=13> */
.L_x_10252:
        /* <DEDUP_REMOVED lines=12> */
.L_x_10254:
[----:B------:R-:W-:Y:S05]  /*17b30*/  BSYNC.RECONVERGENT B1 ;  /* 0x0000000000017941 */ /* 0x000fea0003800200 */
.L_x_10253:
        /* <DEDUP_REMOVED lines=62> */
.L_x_10251:
[----:B------:R-:W-:Y:S05]  /*17f20*/  BSYNC.RECONVERGENT B0 ;  /* 0x0000000000007941 */ /* 0x000fea0003800200 */
.L_x_10250:
        /* <DEDUP_REMOVED lines=23> */
.L_x_10257:
        /* <DEDUP_REMOVED lines=12> */
.L_x_10259:
[----:B------:R-:W-:Y:S05]  /*18160*/  BSYNC.RECONVERGENT B1 ;  /* 0x0000000000017941 */ /* 0x000fea0003800200 */
.L_x_10258:
        /* <DEDUP_REMOVED lines=62> */
.L_x_10256:
[----:B------:R-:W-:Y:S05]  /*18550*/  BSYNC.RECONVERGENT B0 ;  /* 0x0000000000007941 */ /* 0x000fea0003800200 */
.L_x_10255:
        /* <DEDUP_REMOVED lines=25> */
.L_x_10262:
        /* <DEDUP_REMOVED lines=12> */
.L_x_10264:
[----:B------:R-:W-:Y:S05]  /*187b0*/  BSYNC.RECONVERGENT B1 ;  /* 0x0000000000017941 */ /* 0x000fea0003800200 */
.L_x_10263:
        /* <DEDUP_REMOVED lines=62> */
.L_x_10261:
[----:B------:R-:W-:Y:S05]  /*18ba0*/  BSYNC.RECONVERGENT B0 ;  /* 0x0000000000007941 */ /* 0x000fea0003800200 */
.L_x_10260:
[----:B------:R-:W-:Y:S01]  /*18bb0*/  I2FP.F32.U32 R11, R13 ;  /* 0x0000000d000b7245 */ /* 0x000fe20000201000 */
[----:B------:R-:W-:Y:S01]  /*18bc0*/  BSSY.RECONVERGENT B0, `(.L_x_10265) ;  /* 0x0000060000007945 */ /* 0x000fe20003800200 */
[----:B------:R-:W-:Y:S01]  /*18bd0*/  ISETP.NE.AND P2, PT, R10, 0x1, PT ;  /* 0x000000010a00780c */ /* 0x000fe20003f45270 */
[----:B------:R-:W-:Y:S01]  /*18be0*/  IMAD.MOV.U32 R13, RZ, RZ, R46 ;  /* 0x000000ffff0d7224 */ /* 0x000fe200078e002e */
[----:B------:R-:W-:Y:S01]  /*18bf0*/  LOP3.LUT R6, R6, 0xfffffffd, RZ, 0xc0, !PT ;  /* 0xfffffffd06067812 */ /* 0x000fe200078ec0ff */
[----:B------:R-:W-:-:S05]  /*18c00*/  FFMA.FTZ R11, R11, R135, 1.1641532182693481445e-10 ;  /* 0x2f0000000b0b7423 */ /* 0x000fca0000010087 */
[----:B------:R-:W-:Y:S01]  /*18c10*/  FSETP.GTU.FTZ.AND P3, PT, R11, R136, PT ;  /* 0x000000880b00720b */ /* 0x000fe20003f7c000 */
[----:B------:R-:W-:-:S04]  /*18c20*/  IMAD.U32 R11, R27, 0x10000, RZ ;  /* 0x000100001b0b7824 */ /* 0x000fc800078e00ff */
[----:B------:R-:W-:-:S05]  /*18c30*/  FMUL.FTZ R11, R11, R137 ;  /* 0x000000890b0b7220 */ /* 0x000fca0000410000 */
[----:B------:R-:W-:Y:S01]  /*18c40*/  FSEL R27, R11, RZ, !P3 ;  /* 0x000000ff0b1b7208 */ /* 0x000fe20005800000 */
[----:B------:R-:W-:Y:S01]  /*18c50*/  HFMA2 R11, -RZ, RZ, 0, 1.1920928955078125e-07 ;  /* 0x00000002ff0b7431 */ /* 0x000fe200000001ff */
        /* <DEDUP_REMOVED lines=11> */
.L_x_10267:
        /* <DEDUP_REMOVED lines=12> */
.L_x_10269:
[----:B------:R-:W-:Y:S05]  /*18dd0*/  BSYNC.RECONVERGENT B1 ;  /* 0x0000000000017941 */ /* 0x000fea0003800200 */
.L_x_10268:
        /* <DEDUP_REMOVED lines=62> */
.L_x_10266:
[----:B------:R-:W-:Y:S05]  /*191c0*/  BSYNC.RECONVERGENT B0 ;  /* 0x0000000000007941 */ /* 0x000fea0003800200 */
.L_x_10265:
[----:B------:R-:W-:Y:S01]  /*191d0*/  I2FP.F32.U32 R10, R13 ;  /* 0x0000000d000a7245 */ /* 0x000fe20000201000 */
[----:B------:R-:W-:Y:S01]  /*191e0*/  BSSY.RECONVERGENT B0, `(.L_x_10270) ;  /* 0x0000065000007945 */ /* 0x000fe20003800200 */
[----:B------:R-:W-:Y:S01]  /*191f0*/  @P1 PRMT R12, R49, 0x7632, R12 ;  /* 0x00007632310c1816 */ /* 0x000fe2000000000c */
[----:B------:R-:W-:Y:S02]  /*19200*/  IMAD.MOV.U32 R21, RZ, RZ, R46 ;  /* 0x000000ffff157224 */ /* 0x000fe400078e002e */
        /* <DEDUP_REMOVED lines=13> */
[----:B------:R-:W-:-:S09]  /*192e0*/  MOV R12, 0x2 ;  /* 0x00000002000c7802 */ /* 0x000fd20000000f00 */
        /* <DEDUP_REMOVED lines=9> */
.L_x_10272:
        /* <DEDUP_REMOVED lines=12> */
.L_x_10274:
[----:B------:R-:W-:Y:S05]  /*19440*/  BSYNC.RECONVERGENT B1 ;  /* 0x0000000000017941 */ /* 0x000fea0003800200 */
.L_x_10273:
        /* <DEDUP_REMOVED lines=62> */
.L_x_10271:
[----:B------:R-:W-:Y:S05]  /*19830*/  BSYNC.RECONVERGENT B0 ;  /* 0x0000000000007941 */ /* 0x000fea0003800200 */
.L_x_10270:
        /* <DEDUP_REMOVED lines=21> */
.L_x_10277:
        /* <DEDUP_REMOVED lines=12> */
.L_x_10279:
[----:B------:R-:W-:Y:S05]  /*19a50*/  BSYNC.RECONVERGENT B1 ;  /* 0x0000000000017941 */ /* 0x000fea0003800200 */
.L_x_10278:
        /* <DEDUP_REMOVED lines=62> */
.L_x_10276:
[----:B------:R-:W-:Y:S05]  /*19e40*/  BSYNC.RECONVERGENT B0 ;  /* 0x0000000000007941 */ /* 0x000fea0003800200 */
.L_x_10275:
[----:B------:R-:W-:Y:S01]  /*19e50*/  I2FP.F32.U32 R12, R21 ;  /* 0x00000015000c7245 */ /* 0x000fe20000201000 */
[----:B------:R-:W-:Y:S01]  /*19e60*/  IMAD.U32 R20, R54, 0x10000, RZ ;  /* 0x0001000036147824 */ /* 0x000fe200078e00ff */
        /* <DEDUP_REMOVED lines=24> */
.L_x_10282:
        /* <DEDUP_REMOVED lines=12> */
.L_x_10284:
[----:B------:R-:W-:Y:S05]  /*1a0b0*/  BSYNC.RECONVERGENT B1 ;  /* 0x0000000000017941 */ /* 0x000fea0003800200 */
.L_x_10283:
        /* <DEDUP_REMOVED lines=62> */
.L_x_10281:
[----:B------:R-:W-:Y:S05]  /*1a4a0*/  BSYNC.RECONVERGENT B0 ;  /* 0x0000000000007941 */ /* 0x000fea0003800200 */
.L_x_10280:
[----:B------:R-:W-:Y:S01]  /*1a4b0*/  I2FP.F32.U32 R13, R21 ;  /* 0x00000015000d7245 */ /* 0x000fe20000201000 */
[----:B------:R-:W-:Y:S01]  /*1a4c0*/  BSSY.RECONVERGENT B0, `(.L_x_10285) ;  /* 0x000005e000007945 */ /* 0x000fe20003800200 */
[----:B------:R-:W-:Y:S01]  /*1a4d0*/  ISETP.NE.AND P4, PT, R12, 0x1, PT ;  /* 0x000000010c00780c */ /* 0x000fe20003f85270 */
[----:B------:R-:W-:Y:S02]  /*1a4e0*/  HFMA2 R28, -RZ, RZ, 0, 1.1920928955078125e-07 ;  /* 0x00000002ff1c7431 */ /* 0x000fe400000001ff */
        /* <DEDUP_REMOVED lines=16> */
.L_x_10287:
        /* <DEDUP_REMOVED lines=12> */
.L_x_10289:
[----:B------:R-:W-:Y:S05]  /*1a6b0*/  BSYNC.RECONVERGENT B1 ;  /* 0x0000000000017941 */ /* 0x000fea0003800200 */
.L_x_10288:
        /* <DEDUP_REMOVED lines=62> */
.L_x_10286:
[----:B------:R-:W-:Y:S05]  /*1aaa0*/  BSYNC.RECONVERGENT B0 ;  /* 0x0000000000007941 */ /* 0x000fea0003800200 */
.L_x_10285:
[----:B------:R-:W-:Y:S01]  /*1aab0*/  I2FP.F32.U32 R12, R22 ;  /* 0x00000016000c7245 */ /* 0x000fe20000201000 */
[----:B------:R-:W-:Y:S01]  /*1aac0*/  BSSY.RECONVERGENT B0, `(.L_x_10290) ;  /* 0x0000065000007945 */ /* 0x000fe20003800200 */
[----:B------:R-:W-:Y:S02]  /*1aad0*/  @P1 PRMT R13, R50, 0x7632, R13 ;  /* 0x00007632320d1816 */ /* 0x000fe4000000000d */
[----:B------:R-:W-:Y:S01]  /*1aae0*/  MOV R22, 0x2 ;  /* 0x0000000200167802 */ /* 0x000fe20000000f00 */
        /* <DEDUP_REMOVED lines=23> */
.L_x_10292:
        /* <DEDUP_REMOVED lines=12> */
.L_x_10294:
[----:B------:R-:W-:Y:S05]  /*1ad20*/  BSYNC.RECONVERGENT B1 ;  /* 0x0000000000017941 */ /* 0x000fea0003800200 */
.L_x_10293:
        /* <DEDUP_REMOVED lines=59> */
[----:B------:R-:W-:Y:S02]  /*1b0e0*/  HFMA2 R22, -RZ, RZ, 0, 0 ;  /* 0x00000000ff167431 */ /* 0x000fe400000001ff */
[----:B------:R-:W-:Y:S01]  /*1b0f0*/  IMAD.MOV.U32 R46, RZ, RZ, R32 ;  /* 0x000000ffff2e7224 */ /* 0x000fe200078e0020 */
[----:B------:R-:W-:-:S07]  /*1b100*/  LOP3.LUT R44, R44, UR4, R33, 0x96, !PT ;  /* 0x000000042c2c7c12 */ /* 0x000fce000f8e9621 */
.L_x_10291:
[----:B------:R-:W-:Y:S05]  /*1b110*/  BSYNC.RECONVERGENT B0 ;  /* 0x0000000000007941 */ /* 0x000fea0003800200 */
.L_x_10290:
        /* <DEDUP_REMOVED lines=21> */
.L_x_10297:
        /* <DEDUP_REMOVED lines=12> */
.L_x_10299:
[----:B------:R-:W-:Y:S05]  /*1b330*/  BSYNC.RECONVERGENT B1 ;  /* 0x0000000000017941 */ /* 0x000fea0003800200 */
.L_x_10298:
        /* <DEDUP_REMOVED lines=62> */
.L_x_10296:
[----:B------:R-:W-:Y:S05]  /*1b720*/  BSYNC.RECONVERGENT B0 ;  /* 0x0000000000007941 */ /* 0x000fea0003800200 */
.L_x_10295:
        /* <DEDUP_REMOVED lines=26> */
.L_x_10302:
        /* <DEDUP_REMOVED lines=12> */
.L_x_10304:
[----:B------:R-:W-:Y:S05]  /*1b990*/  BSYNC.RECONVERGENT B1 ;  /* 0x0000000000017941 */ /* 0x000fea0003800200 */
.L_x_10303:
        /* <DEDUP_REMOVED lines=62> */
.L_x_10301:
[----:B------:R-:W-:Y:S05]  /*1bd80*/  BSYNC.RECONVERGENT B0 ;  /* 0x0000000000007941 */ /* 0x000fea0003800200 */
.L_x_10300:
        /* <DEDUP_REMOVED lines=20> */
.L_x_10307:
        /* <DEDUP_REMOVED lines=15> */
.L_x_10309:
[----:B------:R-:W-:Y:S05]  /*1bfc0*/  BSYNC.RECONVERGENT B1 ;  /* 0x0000000000017941 */ /* 0x000fea0003800200 */
.L_x_10308:
        /* <DEDUP_REMOVED lines=62> */
.L_x_10306:
[----:B------:R-:W-:Y:S05]  /*1c3b0*/  BSYNC.RECONVERGENT B0 ;  /* 0x0000000000007941 */ /* 0x000fea0003800200 */
.L_x_10305:
        /* <DEDUP_REMOVED lines=20> */
.L_x_10229:
[----:B------:R-:W-:Y:S01]  /*1c500*/  ISETP.NE.AND P2, PT, R25, 0x1, PT ;  /* 0x000000011900780c */ /* 0x000fe20003f45270 */
[----:B------:R-:W-:Y:S01]  /*1c510*/  BSSY.RECONVERGENT B0, `(.L_x_10311) ;  /* 0x000005a000007945 */ /* 0x000fe20003800200 */
[----:B-1----:R-:W-:Y:S01]  /*1c520*/  MOV R18, 0x2 ;  /* 0x0000000200127802 */ /* 0x002fe20000000f00 */
        /* <DEDUP_REMOVED lines=8> */
[----:B------:R-:W-:Y:S02]  /*1c5b0*/  @!P2 IMAD.MOV.U32 R24, RZ, RZ, R17 ;  /* 0x000000ffff18a224 */ /* 0x000fe400078e0011 */
[----:B------:R-:W-:Y:S01]  /*1c5c0*/  @!P2 IMAD.MOV.U32 R19, RZ, RZ, R43 ;  /* 0x000000ffff13a224 */ /* 0x000fe200078e002b */
[----:B------:R-:W-:Y:S01]  /*1c5d0*/  @P2 MOV R19, R44 ;  /* 0x0000002c00132202 */ /* 0x000fe20000000f00 */
[----:B------:R-:W-:Y:S01]  /*1c5e0*/  @P2 IMAD.MOV.U32 R24, RZ, RZ, R17 ;  /* 0x000000ffff182224 */ /* 0x000fe200078e0011 */
[----:B------:R-:W-:Y:S06]  /*1c5f0*/  BRA `(.L_x_10312) ;  /* 0x00000004002c7947 */ /* 0x000fec0003800000 */
.L_x_10313:
        /* <DEDUP_REMOVED lines=12> */
.L_x_10315:
[----:B------:R-:W-:Y:S05]  /*1c6c0*/  BSYNC.RECONVERGENT B1 ;  /* 0x0000000000017941 */ /* 0x000fea0003800200 */
.L_x_10314:
        /* <DEDUP_REMOVED lines=60> */
[----:B------:R-:W-:Y:S02]  /*1ca90*/  IMAD.MOV.U32 R19, RZ, RZ, R17 ;  /* 0x000000ffff137224 */ /* 0x000fe400078e0011 */
[----:B------:R-:W-:-:S07]  /*1caa0*/  IMAD.MOV.U32 R18, RZ, RZ, RZ ;  /* 0x000000ffff127224 */ /* 0x000fce00078e00ff */
.L_x_10312:
[----:B------:R-:W-:Y:S05]  /*1cab0*/  BSYNC.RECONVERGENT B0 ;  /* 0x0000000000007941 */ /* 0x000fea0003800200 */
.L_x_10311:
[----:B------:R-:W-:Y:S01]  /*1cac0*/  I2FP.F32.U32 R17, R19 ;  /* 0x0000001300117245 */ /* 0x000fe20000201000 */
[----:B-----5:R-:W-:Y:S01]  /*1cad0*/  @P1 IMAD.U32 R19, R48, 0x10000, RZ ;  /* 0x0001000030131824 */ /* 0x020fe200078e00ff */
[----:B------:R-:W-:Y:S01]  /*1cae0*/  ISETP.NE.AND P3, PT, R18, 0x1, PT ;  /* 0x000000011200780c */ /* 0x000fe20003f65270 */
[----:B------:R-:W-:Y:S01]  /*1caf0*/  BSSY.RECONVERGENT B0, `(.L_x_10316) ;  /* 0x0000062000007945 */ /* 0x000fe20003800200 */
[----:B------:R-:W-:Y:S01]  /*1cb00*/  LOP3.LUT R6, R6, 0xffffffef, RZ, 0xc0, !PT ;  /* 0xffffffef06067812 */ /* 0x000fe200078ec0ff */
[----:B------:R-:W-:Y:S01]  /*1cb10*/  FFMA.FTZ R17, R17, R135, 1.1641532182693481445e-10 ;  /* 0x2f00000011117423 */ /* 0x000fe20000010087 */
[----:B------:R-:W-:Y:S02]  /*1cb20*/  IMAD.MOV.U32 R28, RZ, RZ, 0x2 ;  /* 0x00000002ff1c7424 */ /* 0x000fe400078e00ff */
[----:B------:R-:W-:Y:S02]  /*1cb30*/  IMAD.MOV.U32 R27, RZ, RZ, R46 ;  /* 0x000000ffff1b7224 */ /* 0x000fe400078e002e */
[----:B------:R-:W-:-:S02]  /*1cb40*/  FSETP.GTU.FTZ.AND P2, PT, R17, R136, PT ;  /* 0x000000881100720b */ /* 0x000fc40003f5c000 */
        /* <DEDUP_REMOVED lines=17> */
.L_x_10318:
        /* <DEDUP_REMOVED lines=12> */
.L_x_10320:
[----:B------:R-:W-:Y:S05]  /*1cd20*/  BSYNC.RECONVERGENT B1 ;  /* 0x0000000000017941 */ /* 0x000fea0003800200 */
.L_x_10319:
        /* <DEDUP_REMOVED lines=62> */
.L_x_10317:
[----:B------:R-:W-:Y:S05]  /*1d110*/  BSYNC.RECONVERGENT B0 ;  /* 0x0000000000007941 */ /* 0x000fea0003800200 */
.L_x_10316:
[----:B------:R-:W-:Y:S01]  /*1d120*/  I2FP.F32.U32 R18, R27 ;  /* 0x0000001b00127245 */ /* 0x000fe20000201000 */
[----:B------:R-:W-:Y:S01]  /*1d130*/  BSSY.RECONVERGENT B0, `(.L_x_10321) ;  /* 0x0000064000007945 */ /* 0x000fe20003800200 */
[----:B------:R-:W-:Y:S01]  /*1d140*/  ISETP.NE.AND P3, PT, R28, 0x1, PT ;  /* 0x000000011c00780c */ /* 0x000fe20003f65270 */
[----:B------:R-:W-:Y:S01]  /*1d150*/  IMAD.MOV.U32 R30, RZ, RZ, 0x2 ;  /* 0x00000002ff1e7424 */ /* 0x000fe200078e00ff */
[----:B------:R-:W-:Y:S01]  /*1d160*/  @P1 PRMT R19, R48, 0x7632, R19 ;  /* 0x0000763230131816 */ /* 0x000fe20000000013 */
[----:B------:R-:W-:Y:S01]  /*1d170*/  FFMA.FTZ R18, R18, R135, 1.1641532182693481445e-10 ;  /* 0x2f00000012127423 */ /* 0x000fe20000010087 */
[----:B------:R-:W-:Y:S02]  /*1d180*/  LOP3.LUT R6, R6, 0xfffffff7, RZ, 0xc0, !PT ;  /* 0xfffffff706067812 */ /* 0x000fe400078ec0ff */
        /* <DEDUP_REMOVED lines=19> */
.L_x_10323:
        /* <DEDUP_REMOVED lines=12> */
.L_x_10325:
[----:B------:R-:W-:Y:S05]  /*1d380*/  BSYNC.RECONVERGENT B1 ;  /* 0x0000000000017941 */ /* 0x000fea0003800200 */
.L_x_10324:
        /* <DEDUP_REMOVED lines=59> */
[----:B------:R-:W-:Y:S01]  /*1d740*/  LOP3.LUT R44, R30, UR4, R29, 0x96, !PT ;  /* 0x000000041e2c7c12 */ /* 0x000fe2000f8e961d */
[----:B------:R-:W-:Y:S01]  /*1d750*/  IMAD.MOV.U32 R30, RZ, RZ, RZ ;  /* 0x000000ffff1e7224 */ /* 0x000fe200078e00ff */
[----:B------:R-:W-:-:S07]  /*1d760*/  MOV R46, R28 ;  /* 0x0000001c002e7202 */ /* 0x000fce0000000f00 */
.L_x_10322:
[----:B------:R-:W-:Y:S05]  /*1d770*/  BSYNC.RECONVERGENT B0 ;  /* 0x0000000000007941 */ /* 0x000fea0003800200 */
.L_x_10321:
[----:B------:R-:W-:Y:S01]  /*1d780*/  I2FP.F32.U32 R19, R19 ;  /* 0x0000001300137245 */ /* 0x000fe20000201000 */
[----:B------:R-:W-:Y:S01]  /*1d790*/  @P1 IMAD.U32 R20, R49, 0x10000, RZ ;  /* 0x0001000031141824 */ /* 0x000fe200078e00ff */
[----:B------:R-:W-:Y:S01]  /*1d7a0*/  ISETP.NE.AND P3, PT, R30, 0x1, PT ;  /* 0x000000011e00780c */ /* 0x000fe20003f65270 */
[----:B------:R-:W-:Y:S01]  /*1d7b0*/  BSSY.RECONVERGENT B0, `(.L_x_10326) ;  /* 0x0000062000007945 */ /* 0x000fe20003800200 */
[----:B------:R-:W-:Y:S01]  /*1d7c0*/  LOP3.LUT R6, R6, 0xfffffffb, RZ, 0xc0, !PT ;  /* 0xfffffffb06067812 */ /* 0x000fe200078ec0ff */
        /* <DEDUP_REMOVED lines=8> */
[----:B------:R-:W-:Y:S01]  /*1d850*/  @P1 FADD.FTZ R19, R20, R19 ;  /* 0x0000001314131221 */ /* 0x000fe20000010000 */
[----:B------:R-:W-:-:S04]  /*1d860*/  HFMA2 R20, -RZ, RZ, 0, 1.1920928955078125e-07 ;  /* 0x00000002ff147431 */ /* 0x000fc800000001ff */
        /* <DEDUP_REMOVED lines=11> */
.L_x_10328:
        /* <DEDUP_REMOVED lines=12> */
.L_x_10330:
[----:B------:R-:W-:Y:S05]  /*1d9e0*/  BSYNC.RECONVERGENT B1 ;  /* 0x0000000000017941 */ /* 0x000fea0003800200 */
.L_x_10329:
        /* <DEDUP_REMOVED lines=62> */
.L_x_10327:
[----:B------:R-:W-:Y:S05]  /*1ddd0*/  BSYNC.RECONVERGENT B0 ;  /* 0x0000000000007941 */ /* 0x000fea0003800200 */
.L_x_10326:
[----:B------:R-:W-:Y:S01]  /*1dde0*/  I2FP.F32.U32 R21, R28 ;  /* 0x0000001c00157245 */ /* 0x000fe20000201000 */
[----:B------:R-:W-:Y:S01]  /*1ddf0*/  BSSY.RECONVERGENT B0, `(.L_x_10331) ;  /* 0x0000064000007945 */ /* 0x000fe20003800200 */
[----:B------:R-:W-:Y:S02]  /*1de00*/  ISETP.NE.AND P2, PT, R20, 0x1, PT ;  /* 0x000000011400780c */ /* 0x000fe40003f45270 */
[----:B------:R-:W-:Y:S01]  /*1de10*/  LOP3.LUT R6, R6, 0xfffffffd, RZ, 0xc0, !PT ;  /* 0xfffffffd06067812 */ /* 0x000fe200078ec0ff */
[----:B------:R-:W-:Y:S01]  /*1de20*/  FFMA.FTZ R21, R21, R135, 1.1641532182693481445e-10 ;  /* 0x2f00000015157423 */ /* 0x000fe20000010087 */
[----:B------:R-:W-:-:S04]  /*1de30*/  MOV R28, R46 ;  /* 0x0000002e001c7202 */ /* 0x000fc80000000f00 */
[----:B------:R-:W-:Y:S01]  /*1de40*/  FSETP.GTU.FTZ.AND P3, PT, R21, R136, PT ;  /* 0x000000881500720b */ /* 0x000fe20003f7c000 */
[----:B------:R-:W-:-:S04]  /*1de50*/  IMAD.U32 R21, R27, 0x10000, RZ ;  /* 0x000100001b157824 */ /* 0x000fc800078e00ff */
[----:B------:R-:W-:Y:S01]  /*1de60*/  FMUL.FTZ R27, R21, R137 ;  /* 0x00000089151b7220 */ /* 0x000fe20000410000 */
[----:B------:R-:W-:-:S04]  /*1de70*/  @P1 PRMT R21, R49, 0x7632, R21 ;  /* 0x0000763231151816 */ /* 0x000fc80000000015 */
[----:B------:R-:W-:Y:S01]  /*1de80*/  FSEL R27, R27, RZ, !P3 ;  /* 0x000000ff1b1b7208 */ /* 0x000fe20005800000 */
[----:B------:R-:W-:Y:S01]  /*1de90*/  @P1 IMAD.U32 R21, R21, 0x10000, RZ ;  /* 0x0001000015151824 */ /* 0x000fe200078e00ff */
        /* <DEDUP_REMOVED lines=14> */
.L_x_10333:
        /* <DEDUP_REMOVED lines=12> */
.L_x_10335:
[----:B------:R-:W-:Y:S05]  /*1e040*/  BSYNC.RECONVERGENT B1 ;  /* 0x0000000000017941 */ /* 0x000fea0003800200 */
.L_x_10334:
        /* <DEDUP_REMOVED lines=62> */
.L_x_10332:
[----:B------:R-:W-:Y:S05]  /*1e430*/  BSYNC.RECONVERGENT B0 ;  /* 0x0000000000007941 */ /* 0x000fea0003800200 */
.L_x_10331:
        /* <DEDUP_REMOVED lines=24> */
.L_x_10338:
        /* <DEDUP_REMOVED lines=12> */
.L_x_10340:
[----:B------:R-:W-:Y:S05]  /*1e680*/  BSYNC.RECONVERGENT B1 ;  /* 0x0000000000017941 */ /* 0x000fea0003800200 */
.L_x_10339:
        /* <DEDUP_REMOVED lines=62> */
.L_x_10337:
[----:B------:R-:W-:Y:S05]  /*1ea70*/  BSYNC.RECONVERGENT B0 ;  /* 0x0000000000007941 */ /* 0x000fea0003800200 */
.L_x_10336:
[----:B------:R-:W-:Y:S01]  /*1ea80*/  I2FP.F32.U32 R21, R28 ;  /* 0x0000001c00157245 */ /* 0x000fe20000201000 */
[----:B------:R-:W-:Y:S01]  /*1ea90*/  BSSY.RECONVERGENT B0, `(.L_x_10341) ;  /* 0x0000061000007945 */ /* 0x000fe20003800200 */
[----:B------:R-:W-:Y:S01]  /*1eaa0*/  ISETP.NE.AND P4, PT, R33, 0x1, PT ;  /* 0x000000012100780c */ /* 0x000fe20003f85270 */
[----:B------:R-:W-:Y:S02]  /*1eab0*/  IMAD.MOV.U32 R47, RZ, RZ, 0x2 ;  /* 0x00000002ff2f7424 */ /* 0x000fe400078e00ff */
[----:B------:R-:W-:-:S05]  /*1eac0*/  FFMA.FTZ R21, R21, R135, 1.1641532182693481445e-10 ;  /* 0x2f00000015157423 */ /* 0x000fca0000010087 */
[----:B------:R-:W-:Y:S01]  /*1ead0*/  FSETP.GTU.FTZ.AND P3, PT, R21, R136, PT ;  /* 0x000000881500720b */ /* 0x000fe20003f7c000 */
[----:B------:R-:W-:Y:S01]  /*1eae0*/  IMAD.U32 R21, R22, 0x10000, RZ ;  /* 0x0001000016157824 */ /* 0x000fe200078e00ff */
[----:B------:R-:W-:-:S03]  /*1eaf0*/  @P1 PRMT R22, R50, 0x7632, R22 ;  /* 0x0000763232161816 */ /* 0x000fc60000000016 */
[----:B------:R-:W-:Y:S01]  /*1eb00*/  FMUL.FTZ R21, R21, R137 ;  /* 0x0000008915157220 */ /* 0x000fe20000410000 */
[----:B------:R-:W-:-:S04]  /*1eb10*/  @P1 SHF.L.U32 R22, R22, 0x10, RZ ;  /* 0x0000001016161819 */ /* 0x000fc800000006ff */
        /* <DEDUP_REMOVED lines=14> */
.L_x_10343:
        /* <DEDUP_REMOVED lines=12> */
.L_x_10345:
[----:B------:R-:W-:Y:S05]  /*1ecc0*/  BSYNC.RECONVERGENT B1 ;  /* 0x0000000000017941 */ /* 0x000fea0003800200 */
.L_x_10344:
        /* <DEDUP_REMOVED lines=60> */
[----:B------:R-:W-:-:S07]  /*1f090*/  HFMA2 R47, -RZ, RZ, 0, 0 ;  /* 0x00000000ff2f7431 */ /* 0x000fce00000001ff */
.L_x_10342:
[----:B------:R-:W-:Y:S05]  /*1f0a0*/  BSYNC.RECONVERGENT B0 ;  /* 0x0000000000007941 */ /* 0x000fea0003800200 */
.L_x_10341:
        /* <DEDUP_REMOVED lines=24> */
.L_x_10348:
        /* <DEDUP_REMOVED lines=12> */
.L_x_10350:
[----:B------:R-:W-:Y:S05]  /*1f2f0*/  BSYNC.RECONVERGENT B1 ;  /* 0x0000000000017941 */ /* 0x000fea0003800200 */
.L_x_10349:
        /* <DEDUP_REMOVED lines=54> */
[----:B------:R-:W-:Y:S01]  /*1f660*/  IMAD.WIDE.U32 R46, R33, -0x2daee0ad, RZ ;  /* 0xd2511f53212e7825 */ /* 0x000fe200078e00ff */
[----:B------:R-:W-:-:S03]  /*1f670*/  MOV R33, R24 ;  /* 0x0000001800217202 */ /* 0x000fc60000000f00 */
[----:B------:R-:W-:Y:S01]  /*1f680*/  IMAD.MOV.U32 R24, RZ, RZ, R46 ;  /* 0x000000ffff187224 */ /* 0x000fe200078e002e */
[----:B------:R-:W-:Y:S01]  /*1f690*/  LOP3.LUT R43, R116, UR4, R47, 0x96, !PT ;  /* 0x00000004742b7c12 */ /* 0x000fe2000f8e962f */
[----:B------:R-:W-:Y:S01]  /*1f6a0*/  UIADD3 UR4, UPT, UPT, UR10, -0x700cb87f, URZ ;  /* 0x8ff347810a047890 */ /* 0x000fe2000fffe0ff */
[----:B------:R-:W-:-:S05]  /*1f6b0*/  IMAD.WIDE.U32 R46, R117, -0x326172a9, RZ ;  /* 0xcd9e8d57752e7825 */ /* 0x000fca00078e00ff */
[----:B------:R-:W-:-:S07]  /*1f6c0*/  LOP3.LUT R44, R44, UR4, R47, 0x96, !PT ;  /* 0x000000042c2c7c12 */ /* 0x000fce000f8e962f */
.L_x_10347:
[----:B------:R-:W-:Y:S05]  /*1f6d0*/  BSYNC.RECONVERGENT B0 ;  /* 0x0000000000007941 */ /* 0x000fea0003800200 */
.L_x_10346:
        /* <DEDUP_REMOVED lines=15> */
.L_x_10310:
[----:B------:R-:W-:Y:S01]  /*1f7d0*/  SEL R23, RZ, 0x1000000, !P5 ;  /* 0x01000000ff177807 */ /* 0x000fe20006800000 */
[C---:B------:R-:W-:Y:S01]  /*1f7e0*/  IMAD.WIDE.U32 R30, R15.reuse, 0x10, R174 ;  /* 0x000000100f1e7825 */ /* 0x040fe200078e00ae */
[----:B------:R-:W-:Y:S02]  /*1f7f0*/  SEL R25, RZ, 0x10000, !P4 ;  /* 0x00010000ff197807 */ /* 0x000fe40006000000 */
[----:B------:R-:W-:Y:S01]  /*1f800*/  SEL R26, RZ, 0x100, !P3 ;  /* 0x00000100ff1a7807 */ /* 0x000fe20005800000 */
[----:B------:R-:W-:Y:S01]  /*1f810*/  IMAD.WIDE.U32 R32, R15, 0x8, R172 ;  /* 0x000000080f207825 */ /* 0x000fe200078e00ac */
[C---:B------:R-:W-:Y:S01]  /*1f820*/  LOP3.LUT P5, RZ, R6.reuse, 0x8, RZ, 0xc0, !PT ;  /* 0x0000000806ff7812 */ /* 0x040fe200078ac0ff */
[----:B------:R0:W-:Y:S01]  /*1f830*/  STG.E.128 desc[UR8][R30.64], R116 ;  /* 0x000000741e007986 */ /* 0x0001e2000c101d08 */
[C---:B------:R-:W-:Y:S02]  /*1f840*/  LOP3.LUT P4, RZ, R6.reuse, 0x4, RZ, 0xc0, !PT ;  /* 0x0000000406ff7812 */ /* 0x040fe4000788c0ff */
[----:B------:R-:W-:-:S02]  /*1f850*/  LOP3.LUT P3, RZ, R6, 0x2, RZ, 0xc0, !PT ;  /* 0x0000000206ff7812 */ /* 0x000fc4000786c0ff */
[----:B------:R-:W-:Y:S02]  /*1f860*/  LOP3.LUT R25, R26, R23, R25, 0xfe, !PT ;  /* 0x000000171a197212 */ /* 0x000fe400078efe19 */
[----:B------:R-:W-:Y:S02]  /*1f870*/  SEL R23, RZ, 0x1000000, !P3 ;  /* 0x01000000ff177807 */ /* 0x000fe40005800000 */
[----:B------:R-:W-:Y:S02]  /*1f880*/  SEL R26, RZ, 0x10000, !P4 ;  /* 0x00010000ff1a7807 */ /* 0x000fe40006000000 */
[----:B------:R-:W-:Y:S02]  /*1f890*/  SEL R29, RZ, 0x100, !P5 ;  /* 0x00000100ff1d7807 */ /* 0x000fe40006800000 */
[----:B------:R-:W-:Y:S02]  /*1f8a0*/  LOP3.LUT P6, RZ, R6, 0x10, RZ, 0xc0, !PT ;  /* 0x0000001006ff7812 */ /* 0x000fe400078cc0ff */
[----:B------:R-:W-:-:S02]  /*1f8b0*/  LOP3.LUT R23, R29, R23, R26, 0xfe, !PT ;  /* 0x000000171d177212 */ /* 0x000fc400078efe1a */
[----:B------:R-:W-:-:S04]  /*1f8c0*/  SEL R26, RZ, 0x1, !P2 ;  /* 0x00000001ff1a7807 */ /* 0x000fc80005000000 */
[----:B0-----:R-:W-:Y:S02]  /*1f8d0*/  LOP3.LUT R31, R25, R26, RZ, 0xfc, !PT ;  /* 0x0000001a191f7212 */ /* 0x001fe400078efcff */
[----:B------:R-:W-:-:S04]  /*1f8e0*/  SEL R25, RZ, 0x1, !P6 ;  /* 0x00000001ff197807 */ /* 0x000fc80007000000 */
        /* <DEDUP_REMOVED lines=23> */
.L_x_10351:
[----:B01----:R-:W0:Y:S01]  /*1fa60*/  @P1 LDC.64 R30, c[0x0][0x3a0] ;  /* 0x0000e800ff1e1b82 */ /* 0x003e220000000a00 */
[----:B------:R-:W-:-:S07]  /*1fa70*/  VIADD R23, R38, 0x60 ;  /* 0x0000006026177836 */ /* 0x000fce0000000000 */
        /* <DEDUP_REMOVED lines=24> */
.L_x_10355:
        /* <DEDUP_REMOVED lines=12> */
.L_x_10357:
[----:B------:R-:W-:Y:S05]  /*1fcc0*/  BSYNC.RECONVERGENT B1 ;  /* 0x0000000000017941 */ /* 0x000fea0003800200 */
.L_x_10356:
        /* <DEDUP_REMOVED lines=62> */
.L_x_10354:
[----:B------:R-:W-:Y:S05]  /*200b0*/  BSYNC.RECONVERGENT B0 ;  /* 0x0000000000007941 */ /* 0x000fea0003800200 */
.L_x_10353:
        /* <DEDUP_REMOVED lines=23> */
.L_x_10360:
        /* <DEDUP_REMOVED lines=12> */
.L_x_10362:
[----:B------:R-:W-:Y:S05]  /*202f0*/  BSYNC.RECONVERGENT B1 ;  /* 0x0000000000017941 */ /* 0x000fea0003800200 */
.L_x_10361:
        /* <DEDUP_REMOVED lines=62> */
.L_x_10359:
[----:B------:R-:W-:Y:S05]  /*206e0*/  BSYNC.RECONVERGENT B0 ;  /* 0x0000000000007941 */ /* 0x000fea0003800200 */
.L_x_10358:
        /* <DEDUP_REMOVED lines=25> */
.L_x_10365:
        /* <DEDUP_REMOVED lines=12> */
.L_x_10367:
[----:B------:R-:W-:Y:S05]  /*20940*/  BSYNC.RECONVERGENT B1 ;  /* 0x0000000000017941 */ /* 0x000fea0003800200 */
.L_x_10366:
        /* <DEDUP_REMOVED lines=62> */
.L_x_10364:
[----:B------:R-:W-:Y:S05]  /*20d30*/  BSYNC.RECONVERGENT B0 ;  /* 0x0000000000007941 */ /* 0x000fea0003800200 */
.L_x_10363:
[----:B------:R-:W-:Y:S01]  /*20d40*/  I2FP.F32.U32 R9, R11 ;  /* 0x0000000b00097245 */ /* 0x000fe20000201000 */
[----:B------:R-:W-:Y:S01]  /*20d50*/  BSSY.RECONVERGENT B0, `(.L_x_10368) ;  /* 0x0000060000007945 */ /* 0x000fe20003800200 */
[----:B------:R-:W-:Y:S01]  /*20d60*/  ISETP.NE.AND P3, PT, R8, 0x1, PT ;  /* 0x000000010800780c */ /* 0x000fe20003f65270 */
[----:B------:R-:W-:Y:S01]  /*20d70*/  IMAD.MOV.U32 R11, RZ, RZ, R46 ;  /* 0x000000ffff0b7224 */ /* 0x000fe200078e002e */
[----:B------:R-:W-:Y:S01]  /*20d80*/  LOP3.LUT R6, R6, 0xfffffff7, RZ, 0xc0, !PT ;  /* 0xfffffff706067812 */ /* 0x000fe200078ec0ff */
[----:B------:R-:W-:-:S05]  /*20d90*/  FFMA.FTZ R9, R9, R135, 1.1641532182693481445e-10 ;  /* 0x2f00000009097423 */ /* 0x000fca0000010087 */
[----:B------:R-:W-:Y:S01]  /*20da0*/  FSETP.GTU.FTZ.AND P2, PT, R9, R136, PT ;  /* 0x000000880900720b */ /* 0x000fe20003f5c000 */
[----:B------:R-:W-:-:S03]  /*20db0*/  IMAD.U32 R9, R14, 0x10000, RZ ;  /* 0x000100000e097824 */ /* 0x000fc600078e00ff */
[----:B------:R-:W-:Y:S01]  /*20dc0*/  PLOP3.LUT P4, PT, P2, PT, PT, 0x8, 0x80 ;  /* 0x000000000080781c */ /* 0x000fe2000178e170 */
[----:B------:R-:W-:-:S05]  /*20dd0*/  FMUL.FTZ R9, R9, R137 ;  /* 0x0000008909097220 */ /* 0x000fca0000410000 */
[----:B------:R-:W-:Y:S01]  /*20de0*/  FSEL R14, R9, RZ, !P2 ;  /* 0x000000ff090e7208 */ /* 0x000fe20005000000 */
[----:B------:R-:W-:-:S06]  /*20df0*/  IMAD.MOV.U32 R9, RZ, RZ, 0x2 ;  /* 0x00000002ff097424 */ /* 0x000fcc00078e00ff */
        /* <DEDUP_REMOVED lines=10> */
.L_x_10370:
        /* <DEDUP_REMOVED lines=12> */
.L_x_10372:
[----:B------:R-:W-:Y:S05]  /*20f60*/  BSYNC.RECONVERGENT B1 ;  /* 0x0000000000017941 */ /* 0x000fea0003800200 */
.L_x_10371:
        /* <DEDUP_REMOVED lines=62> */
.L_x_10369:
[----:B------:R-:W-:Y:S05]  /*21350*/  BSYNC.RECONVERGENT B0 ;  /* 0x0000000000007941 */ /* 0x000fea0003800200 */
.L_x_10368:
[----:B------:R-:W-:Y:S01]  /*21360*/  I2FP.F32.U32 R8, R11 ;  /* 0x0000000b00087245 */ /* 0x000fe20000201000 */
[----:B------:R-:W-:Y:S01]  /*21370*/  BSSY.RECONVERGENT B0, `(.L_x_10373) ;  /* 0x0000065000007945 */ /* 0x000fe20003800200 */
[----:B------:R-:W-:Y:S01]  /*21380*/  @P1 PRMT R10, R48, 0x7632, R10 ;  /* 0x00007632300a1816 */ /* 0x000fe2000000000a */
[----:B------:R-:W-:Y:S01]  /*21390*/  IMAD.MOV.U32 R13, RZ, RZ, R46 ;  /* 0x000000ffff0d7224 */ /* 0x000fe200078e002e */
[----:B------:R-:W-:Y:S01]  /*213a0*/  ISETP.NE.AND P3, PT, R9, 0x1, PT ;  /* 0x000000010900780c */ /* 0x000fe20003f65270 */
        /* <DEDUP_REMOVED lines=22> */
.L_x_10375:
        /* <DEDUP_REMOVED lines=12> */
.L_x_10377:
[----:B------:R-:W-:Y:S05]  /*215d0*/  BSYNC.RECONVERGENT B1 ;  /* 0x0000000000017941 */ /* 0x000fea0003800200 */
.L_x_10376:
        /* <DEDUP_REMOVED lines=62> */
.L_x_10374:
[----:B------:R-:W-:Y:S05]  /*219c0*/  BSYNC.RECONVERGENT B0 ;  /* 0x0000000000007941 */ /* 0x000fea0003800200 */
.L_x_10373:
        /* <DEDUP_REMOVED lines=23> */
.L_x_10380:
        /* <DEDUP_REMOVED lines=12> */
.L_x_10382:
[----:B------:R-:W-:Y:S05]  /*21c00*/  BSYNC.RECONVERGENT B1 ;  /* 0x0000000000017941 */ /* 0x000fea0003800200 */
.L_x_10381:
        /* <DEDUP_REMOVED lines=62> */
.L_x_10379:
[----:B------:R-:W-:Y:S05]  /*21ff0*/  BSYNC.RECONVERGENT B0 ;  /* 0x0000000000007941 */ /* 0x000fea0003800200 */
.L_x_10378:
        /* <DEDUP_REMOVED lines=25> */
.L_x_10385:
        /* <DEDUP_REMOVED lines=12> */
.L_x_10387:
[----:B------:R-:W-:Y:S05]  /*22250*/  BSYNC.RECONVERGENT B1 ;  /* 0x0000000000017941 */ /* 0x000fea0003800200 */
.L_x_10386:
        /* <DEDUP_REMOVED lines=62> */
.L_x_10384:
[----:B------:R-:W-:Y:S05]  /*22640*/  BSYNC.RECONVERGENT B0 ;  /* 0x0000000000007941 */ /* 0x000fea0003800200 */
.L_x_10383:
[----:B------:R-:W-:Y:S01]  /*22650*/  I2FP.F32.U32 R11, R13 ;  /* 0x0000000d000b7245 */ /* 0x000fe20000201000 */
[----:B------:R-:W-:Y:S01]  /*22660*/  BSSY.RECONVERGENT B0, `(.L_x_10388) ;  /* 0x0000060000007945 */ /* 0x000fe20003800200 */
[----:B------:R-:W-:Y:S01]  /*22670*/  ISETP.NE.AND P2, PT, R10, 0x1, PT ;  /* 0x000000010a00780c */ /* 0x000fe20003f45270 */
[----:B-1----:R-:W-:Y:S01]  /*22680*/  IMAD.MOV.U32 R30, RZ, RZ, 0x2 ;  /* 0x00000002ff1e7424 */ /* 0x002fe200078e00ff */
        /* <DEDUP_REMOVED lines=18> */
.L_x_10390:
        /* <DEDUP_REMOVED lines=12> */
.L_x_10392:
[----:B------:R-:W-:Y:S05]  /*22870*/  BSYNC.RECONVERGENT B1 ;  /* 0x0000000000017941 */ /* 0x000fea0003800200 */
.L_x_10391:
        /* <DEDUP_REMOVED lines=62> */
.L_x_10389:
[----:B------:R-:W-:Y:S05]  /*22c60*/  BSYNC.RECONVERGENT B0 ;  /* 0x0000000000007941 */ /* 0x000fea0003800200 */
.L_x_10388:
        /* <DEDUP_REMOVED lines=27> */
.L_x_10395:
        /* <DEDUP_REMOVED lines=12> */
.L_x_10397:
[----:B------:R-:W-:Y:S05]  /*22ee0*/  BSYNC.RECONVERGENT B1 ;  /* 0x0000000000017941 */ /* 0x000fea0003800200 */
.L_x_10396:
        /* <DEDUP_REMOVED lines=62> */
.L_x_10394:
[----:B------:R-:W-:Y:S05]  /*232d0*/  BSYNC.RECONVERGENT B0 ;  /* 0x0000000000007941 */ /* 0x000fea0003800200 */
.L_x_10393:
        /* <DEDUP_REMOVED lines=21> */
.L_x_10400:
        /* <DEDUP_REMOVED lines=12> */
.L_x_10402:
[----:B------:R-:W-:Y:S05]  /*234f0*/  BSYNC.RECONVERGENT B1 ;  /* 0x0000000000017941 */ /* 0x000fea0003800200 */
.L_x_10401:
        /* <DEDUP_REMOVED lines=62> */
.L_x_10399:
[----:B------:R-:W-:Y:S05]  /*238e0*/  BSYNC.RECONVERGENT B0 ;  /* 0x0000000000007941 */ /* 0x000fea0003800200 */
.L_x_10398:
        /* <DEDUP_REMOVED lines=14> */
[----:B------:R-:W-:Y:S02]  /*239d0*/  PRMT R11, R12, 0x7610, R11 ;  /* 0x000076100c0b7816 */ /* 0x000fe4000000000b */
        /* <DEDUP_REMOVED lines=11> */
.L_x_10405:
        /* <DEDUP_REMOVED lines=12> */
.L_x_10407:
[----:B------:R-:W-:Y:S05]  /*23b50*/  BSYNC.RECONVERGENT B1 ;  /* 0x0000000000017941 */ /* 0x000fea0003800200 */
.L_x_10406:
        /* <DEDUP_REMOVED lines=62> */
.L_x_10404:
[----:B------:R-:W-:Y:S05]  /*23f40*/  BSYNC.RECONVERGENT B0 ;  /* 0x0000000000007941 */ /* 0x000fea0003800200 */
.L_x_10403:
        /* <DEDUP_REMOVED lines=20> */
.L_x_10410:
        /* <DEDUP_REMOVED lines=12> */
.L_x_10412:
[----:B------:R-:W-:Y:S05]  /*24150*/  BSYNC.RECONVERGENT B1 ;  /* 0x0000000000017941 */ /* 0x000fea0003800200 */
.L_x_10411:
        /* <DEDUP_REMOVED lines=62> */
.L_x_10409:
[----:B------:R-:W-:Y:S05]  /*24540*/  BSYNC.RECONVERGENT B0 ;  /* 0x0000000000007941 */ /* 0x000fea0003800200 */
.L_x_10408:
        /* <DEDUP_REMOVED lines=27> */
.L_x_10415:
        /* <DEDUP_REMOVED lines=12> */
.L_x_10417:
[----:B------:R-:W-:Y:S05]  /*247c0*/  BSYNC.RECONVERGENT B1 ;  /* 0x0000000000017941 */ /* 0x000fea0003800200 */
.L_x_10416:
        /* <DEDUP_REMOVED lines=55> */
[----:B------:R-:W-:-:S05]  /*24b40*/  IMAD.WIDE.U32 R32, R32, -0x2daee0ad, RZ ;  /* 0xd2511f5320207825 */ /* 0x000fca00078e00ff */
[----:B------:R-:W-:Y:S01]  /*24b50*/  LOP3.LUT R43, R124, UR4, R33, 0x96, !PT ;  /* 0x000000047c2b7c12 */ /* 0x000fe2000f8e9621 */
[----:B------:R-:W-:Y:S01]  /*24b60*/  UIADD3 UR4, UPT, UPT, UR10, -0x700cb87f, URZ ;  /* 0x8ff347810a047890 */ /* 0x000fe2000fffe0ff */
[----:B------:R-:W-:Y:S01]  /*24b70*/  MOV R47, R32 ;  /* 0x00000020002f7202 */ /* 0x000fe20000000f00 */
[----:B------:R-:W-:-:S04]  /*24b80*/  IMAD.WIDE.U32 R32, R13, -0x326172a9, RZ ;  /* 0xcd9e8d570d207825 */ /* 0x000fc800078e00ff */
[----:B------:R-:W-:Y:S01]  /*24b90*/  IMAD.MOV.U32 R46, RZ, RZ, R32 ;  /* 0x000000ffff2e7224 */ /* 0x000fe200078e0020 */
[----:B------:R-:W-:-:S07]  /*24ba0*/  LOP3.LUT R44, R122, UR4, R33, 0x96, !PT ;  /* 0x000000047a2c7c12 */ /* 0x000fce000f8e9621 */
.L_x_10414:
[----:B------:R-:W-:Y:S05]  /*24bb0*/  BSYNC.RECONVERGENT B0 ;  /* 0x0000000000007941 */ /* 0x000fea0003800200 */
.L_x_10413:
        /* <DEDUP_REMOVED lines=21> */
.L_x_10420:
        /* <DEDUP_REMOVED lines=12> */
.L_x_10422:
[----:B------:R-:W-:Y:S05]  /*24dd0*/  BSYNC.RECONVERGENT B1 ;  /* 0x0000000000017941 */ /* 0x000fea0003800200 */
.L_x_10421:
        /* <DEDUP_REMOVED lines=62> */
.L_x_10419:
[----:B------:R-:W-:Y:S05]  /*251c0*/  BSYNC.RECONVERGENT B0 ;  /* 0x0000000000007941 */ /* 0x000fea0003800200 */
.L_x_10418:
        /* <DEDUP_REMOVED lines=26> */
.L_x_10425:
        /* <DEDUP_REMOVED lines=12> */
.L_x_10427:
[----:B------:R-:W-:Y:S05]  /*25430*/  BSYNC.RECONVERGENT B1 ;  /* 0x0000000000017941 */ /* 0x000fea0003800200 */
.L_x_10426:
[----:B------:R-:W-:Y:S01]  /*25440*/  IMAD.WIDE.U32 R138, R0, -0x2daee0ad, RZ ;  /* 0xd2511f53008a7825 */ /* 0x000fe200078e00ff */
[----:B------:R-:W-:Y:S01]  /*25450*/  UIADD3 UR4, UPT, UPT, UR10, -0x61c88647, URZ ;  /* 0x9e3779b90a047890 */ /* 0x000fe2000fffe0ff */
[----:B------:R-:W-:Y:S02]  /*25460*/  MOV R121, R47 ;  /* 0x0000002f00797202 */ /* 0x000fe40000000f00 */
        /* <DEDUP_REMOVED lines=59> */
.L_x_10424:
[----:B------:R-:W-:Y:S05]  /*25820*/  BSYNC.RECONVERGENT B0 ;  /* 0x0000000000007941 */ /* 0x000fea0003800200 */
.L_x_10423:
        /* <DEDUP_REMOVED lines=20> */
.L_x_10430:
        /* <DEDUP_REMOVED lines=15> */
.L_x_10432:
[----:B------:R-:W-:Y:S05]  /*25a60*/  BSYNC.RECONVERGENT B1 ;  /* 0x0000000000017941 */ /* 0x000fea0003800200 */
.L_x_10431:
        /* <DEDUP_REMOVED lines=62> */
.L_x_10429:
[----:B------:R-:W-:Y:S05]  /*25e50*/  BSYNC.RECONVERGENT B0 ;  /* 0x0000000000007941 */ /* 0x000fea0003800200 */
.L_x_10428:
        /* <DEDUP_REMOVED lines=20> */
.L_x_10352:
        /* <DEDUP_REMOVED lines=16> */
.L_x_10436:
        /* <DEDUP_REMOVED lines=12> */
.L_x_10438:
[----:B------:R-:W-:Y:S05]  /*26160*/  BSYNC.RECONVERGENT B1 ;  /* 0x0000000000017941 */ /* 0x000fea0003800200 */
.L_x_10437:
        /* <DEDUP_REMOVED lines=62> */
.L_x_10435:
[----:B------:R-:W-:Y:S05]  /*26550*/  BSYNC.RECONVERGENT B0 ;  /* 0x0000000000007941 */ /* 0x000fea0003800200 */
.L_x_10434:
[----:B------:R-:W-:Y:S01]  /*26560*/  I2FP.F32.U32 R24, R25 ;  /* 0x0000001900187245 */ /* 0x000fe20000201000 */
[----:B-----5:R-:W-:Y:S01]  /*26570*/  @P1 IMAD.U32 R25, R48, 0x10000, RZ ;  /* 0x0001000030191824 */ /* 0x020fe200078e00ff */
[----:B------:R-:W-:Y:S01]  /*26580*/  ISETP.NE.AND P3, PT, R30, 0x1, PT ;  /* 0x000000011e00780c */ /* 0x000fe20003f65270 */
[----:B------:R-:W-:Y:S01]  /*26590*/  BSSY.RECONVERGENT B0, `(.L_x_10439) ;  /* 0x0000062000007945 */ /* 0x000fe20003800200 */
[----:B------:R-:W-:Y:S01]  /*265a0*/  LOP3.LUT R6, R6, 0xffffffef, RZ, 0xc0, !PT ;  /* 0xffffffef06067812 */ /* 0x000fe200078ec0ff */
[----:B------:R-:W-:Y:S01]  /*265b0*/  FFMA.FTZ R24, R24, R135, 1.1641532182693481445e-10 ;  /* 0x2f00000018187423 */ /* 0x000fe20000010087 */
[----:B------:R-:W-:Y:S01]  /*265c0*/  IMAD.MOV.U32 R29, RZ, RZ, 0x2 ;  /* 0x00000002ff1d7424 */ /* 0x000fe200078e00ff */
[----:B------:R-:W-:-:S03]  /*265d0*/  MOV R26, R46 ;  /* 0x0000002e001a7202 */ /* 0x000fc60000000f00 */
[----:B------:R-:W-:Y:S02]  /*265e0*/  FSETP.GTU.FTZ.AND P2, PT, R24, R136, PT ;  /* 0x000000881800720b */ /* 0x000fe40003f5c000 */
[----:B------:R-:W-:-:S05]  /*265f0*/  SHF.L.U32 R24, R116, 0x10, RZ ;  /* 0x0000001074187819 */ /* 0x000fca00000006ff */
[----:B------:R-:W-:-:S05]  /*26600*/  FMUL.FTZ R24, R24, R137 ;  /* 0x0000008918187220 */ /* 0x000fca0000410000 */
        /* <DEDUP_REMOVED lines=15> */
.L_x_10441:
        /* <DEDUP_REMOVED lines=12> */
.L_x_10443:
[----:B------:R-:W-:Y:S05]  /*267c0*/  BSYNC.RECONVERGENT B1 ;  /* 0x0000000000017941 */ /* 0x000fea0003800200 */
.L_x_10442:
        /* <DEDUP_REMOVED lines=59> */
[----:B------:R-:W-:Y:S02]  /*26b80*/  HFMA2 R29, -RZ, RZ, 0, 0 ;  /* 0x00000000ff1d7431 */ /* 0x000fe400000001ff */
[----:B------:R-:W-:Y:S01]  /*26b90*/  IMAD.MOV.U32 R46, RZ, RZ, R30 ;  /* 0x000000ffff2e7224 */ /* 0x000fe200078e001e */
[----:B------:R-:W-:-:S07]  /*26ba0*/  LOP3.LUT R44, R32, UR4, R31, 0x96, !PT ;  /* 0x00000004202c7c12 */ /* 0x000fce000f8e961f */
.L_x_10440:
[----:B------:R-:W-:Y:S05]  /*26bb0*/  BSYNC.RECONVERGENT B0 ;  /* 0x0000000000007941 */ /* 0x000fea0003800200 */
.L_x_10439:
        /* <DEDUP_REMOVED lines=26> */
.L_x_10446:
        /* <DEDUP_REMOVED lines=12> */
.L_x_10448:
[----:B------:R-:W-:Y:S05]  /*26e20*/  BSYNC.RECONVERGENT B1 ;  /* 0x0000000000017941 */ /* 0x000fea0003800200 */
.L_x_10447:
        /* <DEDUP_REMOVED lines=62> */
.L_x_10445:
[----:B------:R-:W-:Y:S05]  /*27210*/  BSYNC.RECONVERGENT B0 ;  /* 0x0000000000007941 */ /* 0x000fea0003800200 */
.L_x_10444:
[----:B------:R-:W-:Y:S01]  /*27220*/  I2FP.F32.U32 R26, R26 ;  /* 0x0000001a001a7245 */ /* 0x000fe20000201000 */
[----:B------:R-:W-:Y:S01]  /*27230*/  BSSY.RECONVERGENT B0, `(.L_x_10449) ;  /* 0x0000064000007945 */ /* 0x000fe20003800200 */
[----:B------:R-:W-:Y:S01]  /*27240*/  ISETP.NE.AND P3, PT, R31, 0x1, PT ;  /* 0x000000011f00780c */ /* 0x000fe20003f65270 */
[----:B------:R-:W-:Y:S01]  /*27250*/  IMAD.MOV.U32 R30, RZ, RZ, 0x2 ;  /* 0x00000002ff1e7424 */ /* 0x000fe200078e00ff */
[----:B------:R-:W-:Y:S01]  /*27260*/  @P1 SHF.L.U32 R29, R49, 0x10, RZ ;  /* 0x00000010311d1819 */ /* 0x000fe200000006ff */
[----:B------:R-:W-:Y:S01]  /*27270*/  FFMA.FTZ R26, R26, R135, 1.1641532182693481445e-10 ;  /* 0x2f0000001a1a7423 */ /* 0x000fe20000010087 */
[----:B------:R-:W-:Y:S01]  /*27280*/  LOP3.LUT R6, R6, 0xfffffffb, RZ, 0xc0, !PT ;  /* 0xfffffffb06067812 */ /* 0x000fe200078ec0ff */
[----:B------:R-:W-:-:S03]  /*27290*/  IMAD.MOV.U32 R33, RZ, RZ, R46 ;  /* 0x000000ffff217224 */ /* 0x000fc600078e002e */
[----:B------:R-:W-:Y:S01]  /*272a0*/  FSETP.GTU.FTZ.AND P2, PT, R26, R136, PT ;  /* 0x000000881a00720b */ /* 0x000fe20003f5c000 */
[----:B------:R-:W-:-:S04]  /*272b0*/  IMAD.U32 R26, R117, 0x10000, RZ ;  /* 0x00010000751a7824 */ /* 0x000fc800078e00ff */
        /* <DEDUP_REMOVED lines=16> */
.L_x_10451:
        /* <DEDUP_REMOVED lines=12> */
.L_x_10453:
[----:B------:R-:W-:Y:S05]  /*27480*/  BSYNC.RECONVERGENT B1 ;  /* 0x0000000000017941 */ /* 0x000fea0003800200 */
.L_x_10452:
        /* <DEDUP_REMOVED lines=62> */
.L_x_10450:
[----:B------:R-:W-:Y:S05]  /*27870*/  BSYNC.RECONVERGENT B0 ;  /* 0x0000000000007941 */ /* 0x000fea0003800200 */
.L_x_10449:
        /* <DEDUP_REMOVED lines=26> */
.L_x_10456:
        /* <DEDUP_REMOVED lines=12> */
.L_x_10458:
[----:B------:R-:W-:Y:S05]  /*27ae0*/  BSYNC.RECONVERGENT B1 ;  /* 0x0000000000017941 */ /* 0x000fea0003800200 */
.L_x_10457:
        /* <DEDUP_REMOVED lines=62> */
.L_x_10455:
[----:B------:R-:W-:Y:S05]  /*27ed0*/  BSYNC.RECONVERGENT B0 ;  /* 0x0000000000007941 */ /* 0x000fea0003800200 */
.L_x_10454:
        /* <DEDUP_REMOVED lines=24> */
.L_x_10461:
        /* <DEDUP_REMOVED lines=12> */
.L_x_10463:
[----:B------:R-:W-:Y:S05]  /*28120*/  BSYNC.RECONVERGENT B1 ;  /* 0x0000000000017941 */ /* 0x000fea0003800200 */
.L_x_10462:
        /* <DEDUP_REMOVED lines=62> */
.L_x_10460:
[----:B------:R-:W-:Y:S05]  /*28510*/  BSYNC.RECONVERGENT B0 ;  /* 0x0000000000007941 */ /* 0x000fea0003800200 */
.L_x_10459:
        /* <DEDUP_REMOVED lines=9> */
[----:B------:R-:W-:Y:S02]  /*285b0*/  @P1 PRMT R33, R50, 0x7632, R33 ;  /* 0x0000763232211816 */ /* 0x000fe40000000021 */
[----:B------:R-:W-:Y:S02]  /*285c0*/  FSEL R31, R31, RZ, !P3 ;  /* 0x000000ff1f1f7208 */ /* 0x000fe40005800000 */
[----:B------:R-:W-:Y:S02]  /*285d0*/  @P1 SHF.L.U32 R33, R33, 0x10, RZ ;  /* 0x0000001021211819 */ /* 0x000fe400000006ff */
        /* <DEDUP_REMOVED lines=12> */
.L_x_10466:
        /* <DEDUP_REMOVED lines=12> */
.L_x_10468:
[----:B------:R-:W-:Y:S05]  /*28760*/  BSYNC.RECONVERGENT B1 ;  /* 0x0000000000017941 */ /* 0x000fea0003800200 */
.L_x_10467:
        /* <DEDUP_REMOVED lines=62> */
.L_x_10465:
[----:B------:R-:W-:Y:S05]  /*28b50*/  BSYNC.RECONVERGENT B0 ;  /* 0x0000000000007941 */ /* 0x000fea0003800200 */
.L_x_10464:
        /* <DEDUP_REMOVED lines=24> */
.L_x_10471:
        /* <DEDUP_REMOVED lines=12> */
.L_x_10473:
[----:B------:R-:W-:Y:S05]  /*28da0*/  BSYNC.RECONVERGENT B1 ;  /* 0x0000000000017941 */ /* 0x000fea0003800200 */
.L_x_10472:
        /* <DEDUP_REMOVED lines=62> */
.L_x_10470:
[----:B------:R-:W-:Y:S05]  /*29190*/  BSYNC.RECONVERGENT B0 ;  /* 0x0000000000007941 */ /* 0x000fea0003800200 */
.L_x_10469:
        /* <DEDUP_REMOVED lines=15> */
.L_x_10433:
        /* <DEDUP_REMOVED lines=21> */
[----:B------:R-:W-:Y:S02]  /*293e0*/  SHF.L.U32 R45, R13, 0x10, RZ ;  /* 0x000000100d2d7819 */ /* 0x000fe400000006ff */
[----:B0-----:R-:W-:Y:S02]  /*293f0*/  LOP3.LUT R116, R14, 0xffff, RZ, 0xc0, !PT ;  /* 0x0000ffff0e747812 */ /* 0x001fe400078ec0ff */
        /* <DEDUP_REMOVED lines=18> */
.L_x_10474:
        /* <DEDUP_REMOVED lines=26> */
.L_x_10478:
        /* <DEDUP_REMOVED lines=12> */
.L_x_10480:
[----:B------:R-:W-:Y:S05]  /*29780*/  BSYNC.RECONVERGENT B1 ;  /* 0x0000000000017941 */ /* 0x000fea0003800200 */
.L_x_10479:
        /* <DEDUP_REMOVED lines=62> */
.L_x_10477:
[----:B------:R-:W-:Y:S05]  /*29b70*/  BSYNC.RECONVERGENT B0 ;  /* 0x0000000000007941 */ /* 0x000fea0003800200 */
.L_x_10476:
        /* <DEDUP_REMOVED lines=23> */
.L_x_10483:
        /* <DEDUP_REMOVED lines=12> */
.L_x_10485:
[----:B------:R-:W-:Y:S05]  /*29db0*/  BSYNC.RECONVERGENT B1 ;  /* 0x0000000000017941 */ /* 0x000fea0003800200 */
.L_x_10484:
        /* <DEDUP_REMOVED lines=62> */
.L_x_10482:
[----:B------:R-:W-:Y:S05]  /*2a1a0*/  BSYNC.RECONVERGENT B0 ;  /* 0x0000000000007941 */ /* 0x000fea0003800200 */
.L_x_10481:
        /* <DEDUP_REMOVED lines=13> */
[----:B------:R-:W-:Y:S01]  /*2a280*/  IMAD.MOV.U32 R8, RZ, RZ, 0x2 ;  /* 0x00000002ff087424 */ /* 0x000fe200078e00ff */
        /* <DEDUP_REMOVED lines=11> */
.L_x_10488:
        /* <DEDUP_REMOVED lines=12> */
.L_x_10490:
[----:B------:R-:W-:Y:S05]  /*2a400*/  BSYNC.RECONVERGENT B1 ;  /* 0x0000000000017941 */ /* 0x000fea0003800200 */
.L_x_10489:
        /* <DEDUP_REMOVED lines=62> */
.L_x_10487:
[----:B------:R-:W-:Y:S05]  /*2a7f0*/  BSYNC.RECONVERGENT B0 ;  /* 0x0000000000007941 */ /* 0x000fea0003800200 */
.L_x_10486:
        /* <DEDUP_REMOVED lines=22> */
.L_x_10493:
        /* <DEDUP_REMOVED lines=12> */
.L_x_10495:
[----:B------:R-:W-:Y:S05]  /*2aa20*/  BSYNC.RECONVERGENT B1 ;  /* 0x0000000000017941 */ /* 0x000fea0003800200 */
.L_x_10494:
        /* <DEDUP_REMOVED lines=62> */
.L_x_10492:
[----:B------:R-:W-:Y:S05]  /*2ae10*/  BSYNC.RECONVERGENT B0 ;  /* 0x0000000000007941 */ /* 0x000fea0003800200 */
.L_x_10491:
[----:B------:R-:W-:Y:S01]  /*2ae20*/  I2FP.F32.U32 R8, R11 ;  /* 0x0000000b00087245 */ /* 0x000fe20000201000 */
[----:B------:R-:W-:Y:S01]  /*2ae30*/  BSSY.RECONVERGENT B0, `(.L_x_10496) ;  /* 0x0000065000007945 */ /* 0x000fe20003800200 */
[----:B------:R-:W-:Y:S01]  /*2ae40*/  @P1 PRMT R9, R48, 0x7632, R9 ;  /* 0x0000763230091816 */ /* 0x000fe20000000009 */
[----:B------:R-:W-:Y:S01]  /*2ae50*/  HFMA2 R10, -RZ, RZ, 0, 1.1920928955078125e-07 ;  /* 0x00000002ff0a7431 */ /* 0x000fe200000001ff */
[----:B------:R-:W-:Y:S01]  /*2ae60*/  ISETP.NE.AND P3, PT, R12, 0x1, PT ;  /* 0x000000010c00780c */ /* 0x000fe20003f65270 */
        /* <DEDUP_REMOVED lines=22> */
.L_x_10498:
        /* <DEDUP_REMOVED lines=12> */
.L_x_10500:
[----:B------:R-:W-:Y:S05]  /*2b090*/  BSYNC.RECONVERGENT B1 ;  /* 0x0000000000017941 */ /* 0x000fea0003800200 */
.L_x_10499:
        /* <DEDUP_REMOVED lines=62> */
.L_x_10497:
[----:B------:R-:W-:Y:S05]  /*2b480*/  BSYNC.RECONVERGENT B0 ;  /* 0x0000000000007941 */ /* 0x000fea0003800200 */
.L_x_10496:
        /* <DEDUP_REMOVED lines=23> */
.L_x_10503:
        /* <DEDUP_REMOVED lines=12> */
.L_x_10505:
[----:B------:R-:W-:Y:S05]  /*2b6c0*/  BSYNC.RECONVERGENT B1 ;  /* 0x0000000000017941 */ /* 0x000fea0003800200 */
.L_x_10504:
        /* <DEDUP_REMOVED lines=62> */
.L_x_10502:
[----:B------:R-:W-:Y:S05]  /*2bab0*/  BSYNC.RECONVERGENT B0 ;  /* 0x0000000000007941 */ /* 0x000fea0003800200 */
.L_x_10501:
[----:B------:R-:W-:Y:S01]  /*2bac0*/  I2FP.F32.U32 R10, R13 ;  /* 0x0000000d000a7245 */ /* 0x000fe20000201000 */
[----:B------:R-:W-:Y:S01]  /*2bad0*/  BSSY.RECONVERGENT B0, `(.L_x_10506) ;  /* 0x0000063000007945 */ /* 0x000fe20003800200 */
[----:B------:R-:W-:Y:S02]  /*2bae0*/  ISETP.NE.AND P3, PT, R11, 0x1, PT ;  /* 0x000000010b00780c */ /* 0x000fe40003f65270 */
[----:B------:R-:W-:Y:S01]  /*2baf0*/  MOV R13, R46 ;  /* 0x0000002e000d7202 */ /* 0x000fe20000000f00 */
        /* <DEDUP_REMOVED lines=21> */
.L_x_10508:
        /* <DEDUP_REMOVED lines=12> */
.L_x_10510:
[----:B------:R-:W-:Y:S05]  /*2bd10*/  BSYNC.RECONVERGENT B1 ;  /* 0x0000000000017941 */ /* 0x000fea0003800200 */
.L_x_10509:
        /* <DEDUP_REMOVED lines=62> */
.L_x_10507:
[----:B------:R-:W-:Y:S05]  /*2c100*/  BSYNC.RECONVERGENT B0 ;  /* 0x0000000000007941 */ /* 0x000fea0003800200 */
.L_x_10506:
        /* <DEDUP_REMOVED lines=8> */
[----:B------:R-:W-:-:S05]  /*2c190*/  FMUL.FTZ R11, R11, R137 ;  /* 0x000000890b0b7220 */ /* 0x000fca0000410000 */
[----:B------:R-:W-:Y:S01]  /*2c1a0*/  FSEL R117, R11, RZ, !P3 ;  /* 0x000000ff0b757208 */ /* 0x000fe20005800000 */
[----:B------:R-:W-:Y:S01]  /*2c1b0*/  IMAD.MOV.U32 R11, RZ, RZ, 0x2 ;  /* 0x00000002ff0b7424 */ /* 0x000fe200078e00ff */
        /* <DEDUP_REMOVED lines=11> */
.L_x_10513:
        /* <DEDUP_REMOVED lines=12> */
.L_x_10515:
[----:B------:R-:W-:Y:S05]  /*2c330*/  BSYNC.RECONVERGENT B1 ;  /* 0x0000000000017941 */ /* 0x000fea0003800200 */
.L_x_10514:
        /* <DEDUP_REMOVED lines=62> */
.L_x_10512:
[----:B------:R-:W-:Y:S05]  /*2c720*/  BSYNC.RECONVERGENT B0 ;  /* 0x0000000000007941 */ /* 0x000fea0003800200 */
.L_x_10511:
        /* <DEDUP_REMOVED lines=27> */
.L_x_10518:
        /* <DEDUP_REMOVED lines=12> */
.L_x_10520:
[----:B------:R-:W-:Y:S05]  /*2c9a0*/  BSYNC.RECONVERGENT B1 ;  /* 0x0000000000017941 */ /* 0x000fea0003800200 */
.L_x_10519:
        /* <DEDUP_REMOVED lines=62> */
.L_x_10517:
[----:B------:R-:W-:Y:S05]  /*2cd90*/  BSYNC.RECONVERGENT B0 ;  /* 0x0000000000007941 */ /* 0x000fea0003800200 */
.L_x_10516:
        /* <DEDUP_REMOVED lines=21> */
.L_x_10523:
        /* <DEDUP_REMOVED lines=12> */
.L_x_10525:
[----:B------:R-:W-:Y:S05]  /*2cfb0*/  BSYNC.RECONVERGENT B1 ;  /* 0x0000000000017941 */ /* 0x000fea0003800200 */
.L_x_10524:
        /* <DEDUP_REMOVED lines=62> */
.L_x_10522:
[----:B------:R-:W-:Y:S05]  /*2d3a0*/  BSYNC.RECONVERGENT B0 ;  /* 0x0000000000007941 */ /* 0x000fea0003800200 */
.L_x_10521:
[----:B------:R-:W-:Y:S01]  /*2d3b0*/  I2FP.F32.U32 R12, R118 ;  /* 0x00000076000c7245 */ /* 0x000fe20000201000 */
[----:B------:R-:W-:Y:S01]  /*2d3c0*/  BSSY.RECONVERGENT B0, `(.L_x_10526) ;  /* 0x0000064000007945 */ /* 0x000fe20003800200 */
[----:B------:R-:W-:Y:S01]  /*2d3d0*/  SHF.L.U32 R118, R54, 0x10, RZ ;  /* 0x0000001036767819 */ /* 0x000fe200000006ff */
[----:B------:R-:W-:Y:S02]  /*2d3e0*/  IMAD.MOV.U32 R125, RZ, RZ, R46 ;  /* 0x000000ffff7d7224 */ /* 0x000fe400078e002e */
        /* <DEDUP_REMOVED lines=22> */
.L_x_10528:
        /* <DEDUP_REMOVED lines=12> */
.L_x_10530:
[----:B------:R-:W-:Y:S05]  /*2d610*/  BSYNC.RECONVERGENT B1 ;  /* 0x0000000000017941 */ /* 0x000fea0003800200 */
.L_x_10529:
        /* <DEDUP_REMOVED lines=62> */
.L_x_10527:
[----:B------:R-:W-:Y:S05]  /*2da00*/  BSYNC.RECONVERGENT B0 ;  /* 0x0000000000007941 */ /* 0x000fea0003800200 */
.L_x_10526:
[----:B------:R-:W-:Y:S01]  /*2da10*/  I2FP.F32.U32 R13, R125 ;  /* 0x0000007d000d7245 */ /* 0x000fe20000201000 */
[----:B------:R-:W-:Y:S01]  /*2da20*/  BSSY.RECONVERGENT B0, `(.L_x_10531) ;  /* 0x000005e000007945 */ /* 0x000fe20003800200 */
[----:B------:R-:W-:Y:S01]  /*2da30*/  ISETP.NE.AND P4, PT, R12, 0x1, PT ;  /* 0x000000010c00780c */ /* 0x000fe20003f85270 */
[----:B------:R-:W-:Y:S02]  /*2da40*/  HFMA2 R141, -RZ, RZ, 0, 1.1920928955078125e-07 ;  /* 0x00000002ff8d7431 */ /* 0x000fe400000001ff */
[----:B------:R-:W-:Y:S02]  /*2da50*/  IMAD.MOV.U32 R125, RZ, RZ, R46 ;  /* 0x000000ffff7d7224 */ /* 0x000fe400078e002e */
[----:B------:R-:W-:-:S05]  /*2da60*/  FFMA.FTZ R13, R13, R135, 1.1641532182693481445e-10 ;  /* 0x2f0000000d0d7423 */ /* 0x000fca0000010087 */
        /* <DEDUP_REMOVED lines=14> */
.L_x_10533:
        /* <DEDUP_REMOVED lines=12> */
.L_x_10535:
[----:B------:R-:W-:Y:S05]  /*2dc10*/  BSYNC.RECONVERGENT B1 ;  /* 0x0000000000017941 */ /* 0x000fea0003800200 */
.L_x_10534:
        /* <DEDUP_REMOVED lines=62> */
.L_x_10532:
[----:B------:R-:W-:Y:S05]  /*2e000*/  BSYNC.RECONVERGENT B0 ;  /* 0x0000000000007941 */ /* 0x000fea0003800200 */
.L_x_10531:
        /* <DEDUP_REMOVED lines=27> */
.L_x_10538:
        /* <DEDUP_REMOVED lines=12> */
.L_x_10540:
[----:B------:R-:W-:Y:S05]  /*2e280*/  BSYNC.RECONVERGENT B1 ;  /* 0x0000000000017941 */ /* 0x000fea0003800200 */
.L_x_10539:
[----:B------:R-:W-:Y:S01]  /*2e290*/  IMAD.WIDE.U32 R146, R0, -0x2daee0ad, RZ ;  /* 0xd2511f5300927825 */ /* 0x000fe200078e00ff */
[----:B------:R-:W-:-:S03]  /*2e2a0*/  UIADD3 UR4, UPT, UPT, UR10, -0x61c88647, URZ ;  /* 0x9e3779b90a047890 */ /* 0x000fc6000fffe0ff */
[----:B------:R-:W-:Y:S02]  /*2e2b0*/  HFMA2 R125, -RZ, RZ, 0, 0 ;  /* 0x00000000ff7d7431 */ /* 0x000fe400000001ff */
        /* <DEDUP_REMOVED lines=58> */
[----:B------:R-:W-:-:S07]  /*2e660*/  LOP3.LUT R44, R144, UR4, R143, 0x96, !PT ;  /* 0x00000004902c7c12 */ /* 0x000fce000f8e968f */
.L_x_10537:
[----:B------:R-:W-:Y:S05]  /*2e670*/  BSYNC.RECONVERGENT B0 ;  /* 0x0000000000007941 */ /* 0x000fea0003800200 */
.L_x_10536:
        /* <DEDUP_REMOVED lines=21> */
.L_x_10543:
        /* <DEDUP_REMOVED lines=12> */
.L_x_10545:
[----:B------:R-:W-:Y:S05]  /*2e890*/  BSYNC.RECONVERGENT B1 ;  /* 0x0000000000017941 */ /* 0x000fea0003800200 */
.L_x_10544:
        /* <DEDUP_REMOVED lines=62> */
.L_x_10542:
[----:B------:R-:W-:Y:S05]  /*2ec80*/  BSYNC.RECONVERGENT B0 ;  /* 0x0000000000007941 */ /* 0x000fea0003800200 */
.L_x_10541:
        /* <DEDUP_REMOVED lines=26> */
.L_x_10548:
        /* <DEDUP_REMOVED lines=12> */
.L_x_10550:
[----:B------:R-:W-:Y:S05]  /*2eef0*/  BSYNC.RECONVERGENT B1 ;  /* 0x0000000000017941 */ /* 0x000fea0003800200 */
.L_x_10549:
[----:B------:R-:W-:Y:S01]  /*2ef00*/  IMAD.WIDE.U32 R146, R0, -0x2daee0ad, RZ ;  /* 0xd2511f5300927825 */ /* 0x000fe200078e00ff */
[----:B------:R-:W-:-:S03]  /*2ef10*/  UIADD3 UR4, UPT, UPT, UR10, -0x61c88647, URZ ;  /* 0x9e3779b90a047890 */ /* 0x000fc6000fffe0ff */
[----:B------:R-:W-:Y:S01]  /*2ef20*/  IMAD.WIDE.U32 R144, R2, -0x326172a9, RZ ;  /* 0xcd9e8d5702907825 */ /* 0x000fe200078e00ff */
[----:B------:R-:W-:-:S03]  /*2ef30*/  LOP3.LUT R43, R4, UR11, R147, 0x96, !PT ;  /* 0x0000000b042b7c12 */ /* 0x000fc6000f8e9693 */
[----:B------:R-:W-:Y:S02]  /*2ef40*/  IMAD.MOV.U32 R141, RZ, RZ, R139 ;  /* 0x000000ffff8d7224 */ /* 0x000fe400078e008b */
        /* <DEDUP_REMOVED lines=57> */
.L_x_10547:
[----:B------:R-:W-:Y:S05]  /*2f2e0*/  BSYNC.RECONVERGENT B0 ;  /* 0x0000000000007941 */ /* 0x000fea0003800200 */
.L_x_10546:
        /* <DEDUP_REMOVED lines=20> */
.L_x_10553:
        /* <DEDUP_REMOVED lines=15> */
.L_x_10555:
[----:B------:R-:W-:Y:S05]  /*2f520*/  BSYNC.RECONVERGENT B1 ;  /* 0x0000000000017941 */ /* 0x000fea0003800200 */
.L_x_10554:
        /* <DEDUP_REMOVED lines=62> */
.L_x_10552:
[----:B------:R-:W-:Y:S05]  /*2f910*/  BSYNC.RECONVERGENT B0 ;  /* 0x0000000000007941 */ /* 0x000fea0003800200 */
.L_x_10551:
        /* <DEDUP_REMOVED lines=20> */
.L_x_10475:
        /* <DEDUP_REMOVED lines=16> */
.L_x_10559:
        /* <DEDUP_REMOVED lines=12> */
.L_x_10561:
[----:B------:R-:W-:Y:S05]  /*2fc20*/  BSYNC.RECONVERGENT B1 ;  /* 0x0000000000017941 */ /* 0x000fea0003800200 */
.L_x_10560:
        /* <DEDUP_REMOVED lines=60> */
[----:B------:R-:W-:Y:S01]  /*2fff0*/  IMAD.MOV.U32 R120, RZ, RZ, RZ ;  /* 0x000000ffff787224 */ /* 0x000fe200078e00ff */
[----:B------:R-:W-:-:S07]  /*30000*/  MOV R121, R47 ;  /* 0x0000002f00797202 */ /* 0x000fce0000000f00 */
.L_x_10558:
[----:B------:R-:W-:Y:S05]  /*30010*/  BSYNC.RECONVERGENT B0 ;  /* 0x0000000000007941 */ /* 0x000fea0003800200 */
.L_x_10557:
[----:B------:R-:W-:Y:S01]  /*30020*/  I2FP.F32.U32 R47, R121 ;  /* 0x00000079002f7245 */ /* 0x000fe20000201000 */
[----:B------:R-:W-:Y:S01]  /*30030*/  BSSY.RECONVERGENT B0, `(.L_x_10562) ;  /* 0x0000064000007945 */ /* 0x000fe20003800200 */
[----:B------:R-:W-:Y:S01]  /*30040*/  ISETP.NE.AND P3, PT, R120, 0x1, PT ;  /* 0x000000017800780c */ /* 0x000fe20003f65270 */
[----:B------:R-:W-:Y:S01]  /*30050*/  IMAD.MOV.U32 R124, RZ, RZ, 0x2 ;  /* 0x00000002ff7c7424 */ /* 0x000fe200078e00ff */
[----:B-----5:R-:W-:Y:S01]  /*30060*/  @P1 SHF.L.U32 R121, R48, 0x10, RZ ;  /* 0x0000001030791819 */ /* 0x020fe200000006ff */
[----:B------:R-:W-:Y:S01]  /*30070*/  FFMA.FTZ R47, R47, R135, 1.1641532182693481445e-10 ;  /* 0x2f0000002f2f7423 */ /* 0x000fe20000010087 */
[----:B------:R-:W-:Y:S01]  /*30080*/  LOP3.LUT R6, R6, 0xffffffef, RZ, 0xc0, !PT ;  /* 0xffffffef06067812 */ /* 0x000fe200078ec0ff */
[----:B------:R-:W-:-:S03]  /*30090*/  IMAD.MOV.U32 R123, RZ, RZ, R46 ;  /* 0x000000ffff7b7224 */ /* 0x000fc600078e002e */
        /* <DEDUP_REMOVED lines=18> */
.L_x_10564:
        /* <DEDUP_REMOVED lines=12> */
.L_x_10566:
[----:B------:R-:W-:Y:S05]  /*30280*/  BSYNC.RECONVERGENT B1 ;  /* 0x0000000000017941 */ /* 0x000fea0003800200 */
.L_x_10565:
        /* <DEDUP_REMOVED lines=62> */
.L_x_10563:
[----:B------:R-:W-:Y:S05]  /*30670*/  BSYNC.RECONVERGENT B0 ;  /* 0x0000000000007941 */ /* 0x000fea0003800200 */
.L_x_10562:
        /* <DEDUP_REMOVED lines=26> */
.L_x_10569:
        /* <DEDUP_REMOVED lines=12> */
.L_x_10571:
[----:B------:R-:W-:Y:S05]  /*308e0*/  BSYNC.RECONVERGENT B1 ;  /* 0x0000000000017941 */ /* 0x000fea0003800200 */
.L_x_10570:
        /* <DEDUP_REMOVED lines=62> */
.L_x_10568:
[----:B------:R-:W-:Y:S05]  /*30cd0*/  BSYNC.RECONVERGENT B0 ;  /* 0x0000000000007941 */ /* 0x000fea0003800200 */
.L_x_10567:
[----:B------:R-:W-:Y:S01]  /*30ce0*/  I2FP.F32.U32 R121, R121 ;  /* 0x0000007900797245 */ /* 0x000fe20000201000 */
[----:B------:R-:W-:Y:S01]  /*30cf0*/  @P1 IMAD.U32 R123, R49, 0x10000, RZ ;  /* 0x00010000317b1824 */ /* 0x000fe200078e00ff */
        /* <DEDUP_REMOVED lines=24> */
.L_x_10574:
        /* <DEDUP_REMOVED lines=12> */
.L_x_10576:
[----:B------:R-:W-:Y:S05]  /*30f40*/  BSYNC.RECONVERGENT B1 ;  /* 0x0000000000017941 */ /* 0x000fea0003800200 */
.L_x_10575:
        /* <DEDUP_REMOVED lines=62> */
.L_x_10573:
[----:B------:R-:W-:Y:S05]  /*31330*/  BSYNC.RECONVERGENT B0 ;  /* 0x0000000000007941 */ /* 0x000fea0003800200 */
.L_x_10572:
        /* <DEDUP_REMOVED lines=26> */
.L_x_10579:
        /* <DEDUP_REMOVED lines=12> */
.L_x_10581:
[----:B------:R-:W-:Y:S05]  /*315a0*/  BSYNC.RECONVERGENT B1 ;  /* 0x0000000000017941 */ /* 0x000fea0003800200 */
.L_x_10580:
        /* <DEDUP_REMOVED lines=62> */
.L_x_10578:
[----:B------:R-:W-:Y:S05]  /*31990*/  BSYNC.RECONVERGENT B0 ;  /* 0x0000000000007941 */ /* 0x000fea0003800200 */
.L_x_10577:
[----:B------:R-:W-:Y:S01]  /*319a0*/  I2FP.F32.U32 R122, R122 ;  /* 0x0000007a007a7245 */ /* 0x000fe20000201000 */
[----:B------:R-:W-:Y:S01]  /*319b0*/  @P1 IMAD.U32 R125, R50, 0x10000, RZ ;  /* 0x00010000327d1824 */ /* 0x000fe200078e00ff */
[----:B------:R-:W-:Y:S01]  /*319c0*/  ISETP.NE.AND P3, PT, R124, 0x1, PT ;  /* 0x000000017c00780c */ /* 0x000fe20003f65270 */
[----:B------:R-:W-:Y:S01]  /*319d0*/  BSSY.RECONVERGENT B0, `(.L_x_10582) ;  /* 0x0000060000007945 */ /* 0x000fe20003800200 */
[----:B------:R-:W-:Y:S01]  /*319e0*/  PRMT R126, R118, 0x7632, R126 ;  /* 0x00007632767e7816 */ /* 0x000fe2000000007e */
        /* <DEDUP_REMOVED lines=19> */
.L_x_10584:
        /* <DEDUP_REMOVED lines=12> */
.L_x_10586:
[----:B------:R-:W-:Y:S05]  /*31be0*/  BSYNC.RECONVERGENT B1 ;  /* 0x0000000000017941 */ /* 0x000fea0003800200 */
.L_x_10585:
        /* <DEDUP_REMOVED lines=62> */
.L_x_10583:
[----:B------:R-:W-:Y:S05]  /*31fd0*/  BSYNC.RECONVERGENT B0 ;  /* 0x0000000000007941 */ /* 0x000fea0003800200 */
.L_x_10582:
[----:B------:R-:W-:Y:S01]  /*31fe0*/  I2FP.F32.U32 R124, R141 ;  /* 0x0000008d007c7245 */ /* 0x000fe20000201000 */
[----:B------:R-:W-:Y:S01]  /*31ff0*/  BSSY.RECONVERGENT B0, `(.L_x_10587) ;  /* 0x0000062000007945 */ /* 0x000fe20003800200 */
[----:B------:R-:W-:Y:S01]  /*32000*/  ISETP.NE.AND P4, PT, R142, 0x1, PT ;  /* 0x000000018e00780c */ /* 0x000fe20003f85270 */
[----:B------:R-:W-:Y:S01]  /*32010*/  HFMA2 R143, -RZ, RZ, 0, 1.1920928955078125e-07 ;  /* 0x00000002ff8f7431 */ /* 0x000fe200000001ff */
[----:B------:R-:W-:Y:S01]  /*32020*/  @P1 PRMT R125, R50, 0x7632, R125 ;  /* 0x00007632327d1816 */ /* 0x000fe2000000007d */
[----:B------:R-:W-:-:S04]  /*32030*/  FFMA.FTZ R124, R124, R135, 1.1641532182693481445e-10 ;  /* 0x2f0000007c7c7423 */ /* 0x000fc80000010087 */
[----:B------:R-:W-:Y:S01]  /*32040*/  @P1 IMAD.U32 R125, R125, 0x10000, RZ ;  /* 0x000100007d7d1824 */ /* 0x000fe200078e00ff */
        /* <DEDUP_REMOVED lines=17> */
.L_x_10589:
        /* <DEDUP_REMOVED lines=12> */
.L_x_10591:
[----:B------:R-:W-:Y:S05]  /*32220*/  BSYNC.RECONVERGENT B1 ;  /* 0x0000000000017941 */ /* 0x000fea0003800200 */
.L_x_10590:
        /* <DEDUP_REMOVED lines=62> */
.L_x_10588:
[----:B------:R-:W-:Y:S05]  /*32610*/  BSYNC.RECONVERGENT B0 ;  /* 0x0000000000007941 */ /* 0x000fea0003800200 */
.L_x_10587:
        /* <DEDUP_REMOVED lines=10> */
[----:B------:R-:W-:Y:S02]  /*326c0*/  @P1 SHF.L.U32 R126, R51, 0x10, RZ ;  /* 0x00000010337e1819 */ /* 0x000fe400000006ff */
        /* <DEDUP_REMOVED lines=13> */
.L_x_10594:
        /* <DEDUP_REMOVED lines=12> */
.L_x_10596:
[----:B------:R-:W-:Y:S05]  /*32860*/  BSYNC.RECONVERGENT B1 ;  /* 0x0000000000017941 */ /* 0x000fea0003800200 */
.L_x_10595:
        /* <DEDUP_REMOVED lines=62> */
.L_x_10593:
[----:B------:R-:W-:Y:S05]  /*32c50*/  BSYNC.RECONVERGENT B0 ;  /* 0x0000000000007941 */ /* 0x000fea0003800200 */
.L_x_10592:
        /* <DEDUP_REMOVED lines=15> */
.L_x_10556:
        /* <DEDUP_REMOVED lines=41> */
.L_x_10597:
        /* <DEDUP_REMOVED lines=26> */
.L_x_10601:
        /* <DEDUP_REMOVED lines=12> */
.L_x_10603:
[----:B------:R-:W-:Y:S05]  /*33240*/  BSYNC.RECONVERGENT B1 ;  /* 0x0000000000017941 */ /* 0x000fea0003800200 */
.L_x_10602:
        /* <DEDUP_REMOVED lines=62> */
.L_x_10600:
[----:B------:R-:W-:Y:S05]  /*33630*/  BSYNC.RECONVERGENT B0 ;  /* 0x0000000000007941 */ /* 0x000fea0003800200 */
.L_x_10599:
        /* <DEDUP_REMOVED lines=23> */
.L_x_10606:
        /* <DEDUP_REMOVED lines=12> */
.L_x_10608:
[----:B------:R-:W-:Y:S05]  /*33870*/  BSYNC.RECONVERGENT B1 ;  /* 0x0000000000017941 */ /* 0x000fea0003800200 */
.L_x_10607:
        /* <DEDUP_REMOVED lines=62> */
.L_x_10605:
[----:B------:R-:W-:Y:S05]  /*33c60*/  BSYNC.RECONVERGENT B0 ;  /* 0x0000000000007941 */ /* 0x000fea0003800200 */
.L_x_10604:
[----:B------:R-:W-:Y:S01]  /*33c70*/  I2FP.F32.U32 R8, R11 ;  /* 0x0000000b00087245 */ /* 0x000fe20000201000 */
[----:B------:R-:W-:Y:S01]  /*33c80*/  BSSY.RECONVERGENT B0, `(.L_x_10609) ;  /* 0x0000063000007945 */ /* 0x000fe20003800200 */
[----:B------:R-:W-:Y:S01]  /*33c90*/  ISETP.NE.AND P3, PT, R9, 0x1, PT ;  /* 0x000000010900780c */ /* 0x000fe20003f65270 */
[----:B------:R-:W-:Y:S02]  /*33ca0*/  IMAD.MOV.U32 R11, RZ, RZ, R46 ;  /* 0x000000ffff0b7224 */ /* 0x000fe400078e002e */
        /* <DEDUP_REMOVED lines=21> */
.L_x_10611:
        /* <DEDUP_REMOVED lines=12> */
.L_x_10613:
[----:B------:R-:W-:Y:S05]  /*33ec0*/  BSYNC.RECONVERGENT B1 ;  /* 0x0000000000017941 */ /* 0x000fea0003800200 */
.L_x_10612:
        /* <DEDUP_REMOVED lines=62> */
.L_x_10610:
[----:B------:R-:W-:Y:S05]  /*342b0*/  BSYNC.RECONVERGENT B0 ;  /* 0x0000000000007941 */ /* 0x000fea0003800200 */
.L_x_10609:
        /* <DEDUP_REMOVED lines=11> */
[----:B------:R-:W-:-:S06]  /*34370*/  HFMA2 R9, -RZ, RZ, 0, 1.1920928955078125e-07 ;  /* 0x00000002ff097431 */ /* 0x000fcc00000001ff */
        /* <DEDUP_REMOVED lines=10> */
.L_x_10616:
        /* <DEDUP_REMOVED lines=12> */
.L_x_10618:
[----:B------:R-:W-:Y:S05]  /*344e0*/  BSYNC.RECONVERGENT B1 ;  /* 0x0000000000017941 */ /* 0x000fea0003800200 */
.L_x_10617:
        /* <DEDUP_REMOVED lines=62> */
.L_x_10615:
[----:B------:R-:W-:Y:S05]  /*348d0*/  BSYNC.RECONVERGENT B0 ;  /* 0x0000000000007941 */ /* 0x000fea0003800200 */
.L_x_10614:
[----:B------:R-:W-:Y:S01]  /*348e0*/  I2FP.F32.U32 R8, R11 ;  /* 0x0000000b00087245 */ /* 0x000fe20000201000 */
[----:B------:R-:W-:Y:S01]  /*348f0*/  BSSY.RECONVERGENT B0, `(.L_x_10619) ;  /* 0x0000065000007945 */ /* 0x000fe20003800200 */
[----:B------:R-:W-:Y:S02]  /*34900*/  @P1 PRMT R10, R48, 0x7632, R10 ;  /* 0x00007632300a1816 */ /* 0x000fe4000000000a */
[----:B------:R-:W-:Y:S01]  /*34910*/  ISETP.NE.AND P3, PT, R9, 0x1, PT ;  /* 0x000000010900780c */ /* 0x000fe20003f65270 */
[----:B------:R-:W-:Y:S01]  /*34920*/  FFMA.FTZ R8, R8, R135, 1.1641532182693481445e-10 ;  /* 0x2f00000008087423 */ /* 0x000fe20000010087 */
[----:B------:R-:W-:Y:S02]  /*34930*/  @P1 SHF.L.U32 R10, R10, 0x10, RZ ;  /* 0x000000100a0a1819 */ /* 0x000fe400000006ff */
[----:B------:R-:W-:Y:S02]  /*34940*/  MOV R13, R46 ;  /* 0x0000002e000d7202 */ /* 0x000fe40000000f00 */
[----:B------:R-:W-:-:S02]  /*34950*/  FSETP.GTU.FTZ.AND P2, PT, R8, R136, PT ;  /* 0x000000880800720b */ /* 0x000fc40003f5c000 */
        /* <DEDUP_REMOVED lines=19> */
.L_x_10621:
        /* <DEDUP_REMOVED lines=12> */
.L_x_10623:
[----:B------:R-:W-:Y:S05]  /*34b50*/  BSYNC.RECONVERGENT B1 ;  /* 0x0000000000017941 */ /* 0x000fea0003800200 */
.L_x_10622:
        /* <DEDUP_REMOVED lines=62> */
.L_x_10620:
[----:B------:R-:W-:Y:S05]  /*34f40*/  BSYNC.RECONVERGENT B0 ;  /* 0x0000000000007941 */ /* 0x000fea0003800200 */
.L_x_10619:
        /* <DEDUP_REMOVED lines=23> */
.L_x_10626:
        /* <DEDUP_REMOVED lines=12> */
.L_x_10628:
[----:B------:R-:W-:Y:S05]  /*35180*/  BSYNC.RECONVERGENT B1 ;  /* 0x0000000000017941 */ /* 0x000fea0003800200 */
.L_x_10627:
        /* <DEDUP_REMOVED lines=62> */
.L_x_10625:
[----:B------:R-:W-:Y:S05]  /*35570*/  BSYNC.RECONVERGENT B0 ;  /* 0x0000000000007941 */ /* 0x000fea0003800200 */
.L_x_10624:
        /* <DEDUP_REMOVED lines=25> */
.L_x_10631:
        /* <DEDUP_REMOVED lines=12> */
.L_x_10633:
[----:B------:R-:W-:Y:S05]  /*357d0*/  BSYNC.RECONVERGENT B1 ;  /* 0x0000000000017941 */ /* 0x000fea0003800200 */
.L_x_10632:
        /* <DEDUP_REMOVED lines=62> */
.L_x_10630:
[----:B------:R-:W-:Y:S05]  /*35bc0*/  BSYNC.RECONVERGENT B0 ;  /* 0x0000000000007941 */ /* 0x000fea0003800200 */
.L_x_10629:
        /* <DEDUP_REMOVED lines=22> */
.L_x_10636:
        /* <DEDUP_REMOVED lines=12> */
.L_x_10638:
[----:B------:R-:W-:Y:S05]  /*35df0*/  BSYNC.RECONVERGENT B1 ;  /* 0x0000000000017941 */ /* 0x000fea0003800200 */
.L_x_10637:
        /* <DEDUP_REMOVED lines=62> */
.L_x_10635:
[----:B------:R-:W-:Y:S05]  /*361e0*/  BSYNC.RECONVERGENT B0 ;  /* 0x0000000000007941 */ /* 0x000fea0003800200 */
.L_x_10634:
        /* <DEDUP_REMOVED lines=27> */
.L_x_10641:
        /* <DEDUP_REMOVED lines=12> */
.L_x_10643:
[----:B------:R-:W-:Y:S05]  /*36460*/  BSYNC.RECONVERGENT B1 ;  /* 0x0000000000017941 */ /* 0x000fea0003800200 */
.L_x_10642:
        /* <DEDUP_REMOVED lines=62> */
.L_x_10640:
[----:B------:R-:W-:Y:S05]  /*36850*/  BSYNC.RECONVERGENT B0 ;  /* 0x0000000000007941 */ /* 0x000fea0003800200 */
.L_x_10639:
        /* <DEDUP_REMOVED lines=21> */
.L_x_10646:
        /* <DEDUP_REMOVED lines=12> */
.L_x_10648:
[----:B------:R-:W-:Y:S05]  /*36a70*/  BSYNC.RECONVERGENT B1 ;  /* 0x0000000000017941 */ /* 0x000fea0003800200 */
.L_x_10647:
        /* <DEDUP_REMOVED lines=62> */
.L_x_10645:
[----:B------:R-:W-:Y:S05]  /*36e60*/  BSYNC.RECONVERGENT B0 ;  /* 0x0000000000007941 */ /* 0x000fea0003800200 */
.L_x_10644:
[----:B------:R-:W-:Y:S01]  /*36e70*/  I2FP.F32.U32 R12, R118 ;  /* 0x00000076000c7245 */ /* 0x000fe20000201000 */
[----:B------:R-:W-:Y:S01]  /*36e80*/  IMAD.U32 R118, R54, 0x10000, RZ ;  /* 0x0001000036767824 */ /* 0x000fe200078e00ff */
[----:B------:R-:W-:Y:S01]  /*36e90*/  BSSY.RECONVERGENT B0, `(.L_x_10649) ;  /* 0x0000063000007945 */ /* 0x000fe20003800200 */
[----:B------:R-:W-:Y:S02]  /*36ea0*/  MOV R145, R46 ;  /* 0x0000002e00917202 */ /* 0x000fe40000000f00 */
        /* <DEDUP_REMOVED lines=22> */
.L_x_10651:
        /* <DEDUP_REMOVED lines=12> */
.L_x_10653:
[----:B------:R-:W-:Y:S05]  /*370d0*/  BSYNC.RECONVERGENT B1 ;  /* 0x0000000000017941 */ /* 0x000fea0003800200 */
.L_x_10652:
        /* <DEDUP_REMOVED lines=62> */
.L_x_10650:
[----:B------:R-:W-:Y:S05]  /*374c0*/  BSYNC.RECONVERGENT B0 ;  /* 0x0000000000007941 */ /* 0x000fea0003800200 */
.L_x_10649:
        /* <DEDUP_REMOVED lines=20> */
.L_x_10656:
        /* <DEDUP_REMOVED lines=12> */
.L_x_10658:
[----:B------:R-:W-:Y:S05]  /*376d0*/  BSYNC.RECONVERGENT B1 ;  /* 0x0000000000017941 */ /* 0x000fea0003800200 */
.L_x_10657:
        /* <DEDUP_REMOVED lines=62> */
.L_x_10655:
[----:B------:R-:W-:Y:S05]  /*37ac0*/  BSYNC.RECONVERGENT B0 ;  /* 0x0000000000007941 */ /* 0x000fea0003800200 */
.L_x_10654:
[----:B------:R-:W-:Y:S01]  /*37ad0*/  I2FP.F32.U32 R12, R145 ;  /* 0x00000091000c7245 */ /* 0x000fe20000201000 */
[----:B------:R-:W-:Y:S01]  /*37ae0*/  BSSY.RECONVERGENT B0, `(.L_x_10659) ;  /* 0x0000065000007945 */ /* 0x000fe20003800200 */
[----:B------:R-:W-:Y:S01]  /*37af0*/  @P1 PRMT R144, R50, 0x7632, R144 ;  /* 0x0000763232901816 */ /* 0x000fe20000000090 */
[----:B------:R-:W-:Y:S02]  /*37b00*/  IMAD.MOV.U32 R150, RZ, RZ, 0x2 ;  /* 0x00000002ff967424 */ /* 0x000fe400078e00ff */
[----:B------:R-:W-:Y:S01]  /*37b10*/  FFMA.FTZ R12, R12, R135, 1.1641532182693481445e-10 ;  /* 0x2f0000000c0c7423 */ /* 0x000fe20000010087 */
[----:B------:R-:W-:Y:S02]  /*37b20*/  IMAD.MOV.U32 R145, RZ, RZ, R46 ;  /* 0x000000ffff917224 */ /* 0x000fe400078e002e */
[----:B------:R-:W-:Y:S02]  /*37b30*/  @P1 IMAD.U32 R144, R144, 0x10000, RZ ;  /* 0x0001000090901824 */ /* 0x000fe400078e00ff */
        /* <DEDUP_REMOVED lines=20> */
.L_x_10661:
        /* <DEDUP_REMOVED lines=12> */
.L_x_10663:
[----:B------:R-:W-:Y:S05]  /*37d40*/  BSYNC.RECONVERGENT B1 ;  /* 0x0000000000017941 */ /* 0x000fea0003800200 */
.L_x_10662:
        /* <DEDUP_REMOVED lines=62> */
.L_x_10660:
[----:B------:R-:W-:Y:S05]  /*38130*/  BSYNC.RECONVERGENT B0 ;  /* 0x0000000000007941 */ /* 0x000fea0003800200 */
.L_x_10659:
        /* <DEDUP_REMOVED lines=21> */
.L_x_10666:
        /* <DEDUP_REMOVED lines=12> */
.L_x_10668:
[----:B------:R-:W-:Y:S05]  /*38350*/  BSYNC.RECONVERGENT B1 ;  /* 0x0000000000017941 */ /* 0x000fea0003800200 */
.L_x_10667:
        /* <DEDUP_REMOVED lines=62> */
.L_x_10665:
[----:B------:R-:W-:Y:S05]  /*38740*/  BSYNC.RECONVERGENT B0 ;  /* 0x0000000000007941 */ /* 0x000fea0003800200 */
.L_x_10664:
        /* <DEDUP_REMOVED lines=26> */
.L_x_10671:
        /* <DEDUP_REMOVED lines=12> */
.L_x_10673:
[----:B------:R-:W-:Y:S05]  /*389b0*/  BSYNC.RECONVERGENT B1 ;  /* 0x0000000000017941 */ /* 0x000fea0003800200 */
.L_x_10672:
        /* <DEDUP_REMOVED lines=62> */
.L_x_10670:
[----:B------:R-:W-:Y:S05]  /*38da0*/  BSYNC.RECONVERGENT B0 ;  /* 0x0000000000007941 */ /* 0x000fea0003800200 */
.L_x_10669:
        /* <DEDUP_REMOVED lines=20> */
.L_x_10676:
        /* <DEDUP_REMOVED lines=15> */
.L_x_10678:
[----:B------:R-:W-:Y:S05]  /*38fe0*/  BSYNC.RECONVERGENT B1 ;  /* 0x0000000000017941 */ /* 0x000fea0003800200 */
.L_x_10677:
        /* <DEDUP_REMOVED lines=62> */
.L_x_10675:
[----:B------:R-:W-:Y:S05]  /*393d0*/  BSYNC.RECONVERGENT B0 ;  /* 0x0000000000007941 */ /* 0x000fea0003800200 */
.L_x_10674:
        /* <DEDUP_REMOVED lines=20> */
.L_x_10598:
        /* <DEDUP_REMOVED lines=16> */
.L_x_10682:
        /* <DEDUP_REMOVED lines=12> */
.L_x_10684:
[----:B------:R-:W-:Y:S05]  /*396e0*/  BSYNC.RECONVERGENT B1 ;  /* 0x0000000000017941 */ /* 0x000fea0003800200 */
.L_x_10683:
        /* <DEDUP_REMOVED lines=62> */
.L_x_10681:
[----:B------:R-:W-:Y:S05]  /*39ad0*/  BSYNC.RECONVERGENT B0 ;  /* 0x0000000000007941 */ /* 0x000fea0003800200 */
.L_x_10680:
        /* <DEDUP_REMOVED lines=26> */
.L_x_10687:
        /* <DEDUP_REMOVED lines=12> */
.L_x_10689:
[----:B------:R-:W-:Y:S05]  /*39d40*/  BSYNC.RECONVERGENT B1 ;  /* 0x0000000000017941 */ /* 0x000fea0003800200 */
.L_x_10688:
        /* <DEDUP_REMOVED lines=62> */
.L_x_10686:
[----:B------:R-:W-:Y:S05]  /*3a130*/  BSYNC.RECONVERGENT B0 ;  /* 0x0000000000007941 */ /* 0x000fea0003800200 */
.L_x_10685:
        /* <DEDUP_REMOVED lines=26> */
.L_x_10692:
        /* <DEDUP_REMOVED lines=12> */
.L_x_10694:
[----:B------:R-:W-:Y:S05]  /*3a3a0*/  BSYNC.RECONVERGENT B1 ;  /* 0x0000000000017941 */ /* 0x000fea0003800200 */
.L_x_10693:
        /* <DEDUP_REMOVED lines=62> */
.L_x_10691:
[----:B------:R-:W-:Y:S05]  /*3a790*/  BSYNC.RECONVERGENT B0 ;  /* 0x0000000000007941 */ /* 0x000fea0003800200 */
.L_x_10690:
        /* <DEDUP_REMOVED lines=26> */
.L_x_10697:
        /* <DEDUP_REMOVED lines=12> */
.L_x_10699:
[----:B------:R-:W-:Y:S05]  /*3aa00*/  BSYNC.RECONVERGENT B1 ;  /* 0x0000000000017941 */ /* 0x000fea0003800200 */
.L_x_10698:
        /* <DEDUP_REMOVED lines=62> */
.L_x_10696:
[----:B------:R-:W-:Y:S05]  /*3adf0*/  BSYNC.RECONVERGENT B0 ;  /* 0x0000000000007941 */ /* 0x000fea0003800200 */
.L_x_10695:
        /* <DEDUP_REMOVED lines=26> */
.L_x_10702:
        /* <DEDUP_REMOVED lines=12> */
.L_x_10704:
[----:B------:R-:W-:Y:S05]  /*3b060*/  BSYNC.RECONVERGENT B1 ;  /* 0x0000000000017941 */ /* 0x000fea0003800200 */
.L_x_10703:
        /* <DEDUP_REMOVED lines=62> */
.L_x_10701:
[----:B------:R-:W-:Y:S05]  /*3b450*/  BSYNC.RECONVERGENT B0 ;  /* 0x0000000000007941 */ /* 0x000fea0003800200 */
.L_x_10700:
        /* <DEDUP_REMOVED lines=24> */
.L_x_10707:
        /* <DEDUP_REMOVED lines=12> */
.L_x_10709:
[----:B------:R-:W-:Y:S05]  /*3b6a0*/  BSYNC.RECONVERGENT B1 ;  /* 0x0000000000017941 */ /* 0x000fea0003800200 */
.L_x_10708:
        /* <DEDUP_REMOVED lines=62> */
.L_x_10706:
[----:B------:R-:W-:Y:S05]  /*3ba90*/  BSYNC.RECONVERGENT B0 ;  /* 0x0000000000007941 */ /* 0x000fea0003800200 */
.L_x_10705:
        /* <DEDUP_REMOVED lines=24> */
.L_x_10712:
        /* <DEDUP_REMOVED lines=12> */
.L_x_10714:
[----:B------:R-:W-:Y:S05]  /*3bce0*/  BSYNC.RECONVERGENT B1 ;  /* 0x0000000000017941 */ /* 0x000fea0003800200 */
.L_x_10713:
        /* <DEDUP_REMOVED lines=62> */
.L_x_10711:
[----:B------:R-:W-:Y:S05]  /*3c0d0*/  BSYNC.RECONVERGENT B0 ;  /* 0x0000000000007941 */ /* 0x000fea0003800200 */
.L_x_10710:
        /* <DEDUP_REMOVED lines=24> */
.L_x_10717:
        /* <DEDUP_REMOVED lines=12> */
.L_x_10719:
[----:B------:R-:W-:Y:S05]  /*3c320*/  BSYNC.RECONVERGENT B1 ;  /* 0x0000000000017941 */ /* 0x000fea0003800200 */
.L_x_10718:
        /* <DEDUP_REMOVED lines=62> */
.L_x_10716:
[----:B------:R-:W-:Y:S05]  /*3c710*/  BSYNC.RECONVERGENT B0 ;  /* 0x0000000000007941 */ /* 0x000fea0003800200 */
.L_x_10715:
        /* <DEDUP_REMOVED lines=15> */
.L_x_10679:
        /* <DEDUP_REMOVED lines=41> */
.L_x_10720:
        /* <DEDUP_REMOVED lines=26> */
.L_x_10724:
        /* <DEDUP_REMOVED lines=12> */
.L_x_10726:
[----:B------:R-:W-:Y:S05]  /*3cd00*/  BSYNC.RECONVERGENT B1 ;  /* 0x0000000000017941 */ /* 0x000fea0003800200 */
.L_x_10725:
        /* <DEDUP_REMOVED lines=62> */
.L_x_10723:
[----:B------:R-:W-:Y:S05]  /*3d0f0*/  BSYNC.RECONVERGENT B0 ;  /* 0x0000000000007941 */ /* 0x000fea0003800200 */
.L_x_10722:
        /* <DEDUP_REMOVED lines=23> */
.L_x_10729:
        /* <DEDUP_REMOVED lines=12> */
.L_x_10731:
[----:B------:R-:W-:Y:S05]  /*3d330*/  BSYNC.RECONVERGENT B1 ;  /* 0x0000000000017941 */ /* 0x000fea0003800200 */
.L_x_10730:
        /* <DEDUP_REMOVED lines=62> */
.L_x_10728:
[----:B------:R-:W-:Y:S05]  /*3d720*/  BSYNC.RECONVERGENT B0 ;  /* 0x0000000000007941 */ /* 0x000fea0003800200 */
.L_x_10727:
        /* <DEDUP_REMOVED lines=25> */
.L_x_10734:
        /* <DEDUP_REMOVED lines=12> */
.L_x_10736:
[----:B------:R-:W-:Y:S05]  /*3d980*/  BSYNC.RECONVERGENT B1 ;  /* 0x0000000000017941 */ /* 0x000fea0003800200 */
.L_x_10735:
        /* <DEDUP_REMOVED lines=62> */
.L_x_10733:
[----:B------:R-:W-:Y:S05]  /*3dd70*/  BSYNC.RECONVERGENT B0 ;  /* 0x0000000000007941 */ /* 0x000fea0003800200 */
.L_x_10732:
        /* <DEDUP_REMOVED lines=22> */
.L_x_10739:
        /* <DEDUP_REMOVED lines=12> */
.L_x_10741:
[----:B------:R-:W-:Y:S05]  /*3dfa0*/  BSYNC.RECONVERGENT B1 ;  /* 0x0000000000017941 */ /* 0x000fea0003800200 */
.L_x_10740:
        /* <DEDUP_REMOVED lines=62> */
.L_x_10738:
[----:B------:R-:W-:Y:S05]  /*3e390*/  BSYNC.RECONVERGENT B0 ;  /* 0x0000000000007941 */ /* 0x000fea0003800200 */
.L_x_10737:
        /* <DEDUP_REMOVED lines=27> */
.L_x_10744:
        /* <DEDUP_REMOVED lines=12> */
.L_x_10746:
[----:B------:R-:W-:Y:S05]  /*3e610*/  BSYNC.RECONVERGENT B1 ;  /* 0x0000000000017941 */ /* 0x000fea0003800200 */
.L_x_10745:
        /* <DEDUP_REMOVED lines=62> */
.L_x_10743:
[----:B------:R-:W-:Y:S05]  /*3ea00*/  BSYNC.RECONVERGENT B0 ;  /* 0x0000000000007941 */ /* 0x000fea0003800200 */
.L_x_10742:
        /* <DEDUP_REMOVED lines=23> */
.L_x_10749:
        /* <DEDUP_REMOVED lines=12> */
.L_x_10751:
[----:B------:R-:W-:Y:S05]  /*3ec40*/  BSYNC.RECONVERGENT B1 ;  /* 0x0000000000017941 */ /* 0x000fea0003800200 */
.L_x_10750:
        /* <DEDUP_REMOVED lines=62> */
.L_x_10748:
[----:B------:R-:W-:Y:S05]  /*3f030*/  BSYNC.RECONVERGENT B0 ;  /* 0x0000000000007941 */ /* 0x000fea0003800200 */
.L_x_10747:
        /* <DEDUP_REMOVED lines=25> */
.L_x_10754:
        /* <DEDUP_REMOVED lines=12> */
.L_x_10756:
[----:B------:R-:W-:Y:S05]  /*3f290*/  BSYNC.RECONVERGENT B1 ;  /* 0x0000000000017941 */ /* 0x000fea0003800200 */
.L_x_10755:
        /* <DEDUP_REMOVED lines=62> */
.L_x_10753:
[----:B------:R-:W-:Y:S05]  /*3f680*/  BSYNC.RECONVERGENT B0 ;  /* 0x0000000000007941 */ /* 0x000fea0003800200 */
.L_x_10752:
        /* <DEDUP_REMOVED lines=22> */
.L_x_10759:
        /* <DEDUP_REMOVED lines=12> */
.L_x_10761:
[----:B------:R-:W-:Y:S05]  /*3f8b0*/  BSYNC.RECONVERGENT B1 ;  /* 0x0000000000017941 */ /* 0x000fea0003800200 */
.L_x_10760:
        /* <DEDUP_REMOVED lines=62> */
.L_x_10758:
[----:B------:R-:W-:Y:S05]  /*3fca0*/  BSYNC.RECONVERGENT B0 ;  /* 0x0000000000007941 */ /* 0x000fea0003800200 */
.L_x_10757:
[----:B------:R-:W-:Y:S01]  /*3fcb0*/  I2FP.F32.U32 R10, R13 ;  /* 0x0000000d000a7245 */ /* 0x000fe20000201000 */
[----:B------:R-:W-:Y:S01]  /*3fcc0*/  BSSY.RECONVERGENT B0, `(.L_x_10762) ;  /* 0x0000065000007945 */ /* 0x000fe20003800200 */
[----:B------:R-:W-:Y:S02]  /*3fcd0*/  @P1 PRMT R12, R49, 0x7632, R12 ;  /* 0x00007632310c1816 */ /* 0x000fe4000000000c */
[----:B------:R-:W-:Y:S01]  /*3fce0*/  MOV R153, R46 ;  /* 0x0000002e00997202 */ /* 0x000fe20000000f00 */
        /* <DEDUP_REMOVED lines=23> */
.L_x_10764:
        /* <DEDUP_REMOVED lines=12> */
.L_x_10766:
[----:B------:R-:W-:Y:S05]  /*3ff20*/  BSYNC.RECONVERGENT B1 ;  /* 0x0000000000017941 */ /* 0x000fea0003800200 */
.L_x_10765:
        /* <DEDUP_REMOVED lines=62> */
.L_x_10763:
[----:B------:R-:W-:Y:S05]  /*40310*/  BSYNC.RECONVERGENT B0 ;  /* 0x0000000000007941 */ /* 0x000fea0003800200 */
.L_x_10762:
        /* <DEDUP_REMOVED lines=21> */
.L_x_10769:
        /* <DEDUP_REMOVED lines=12> */
.L_x_10771:
[----:B------:R-:W-:Y:S05]  /*40530*/  BSYNC.RECONVERGENT B1 ;  /* 0x0000000000017941 */ /* 0x000fea0003800200 */
.L_x_10770:
        /* <DEDUP_REMOVED lines=62> */
.L_x_10768:
[----:B------:R-:W-:Y:S05]  /*40920*/  BSYNC.RECONVERGENT B0 ;  /* 0x0000000000007941 */ /* 0x000fea0003800200 */
.L_x_10767:
        /* <DEDUP_REMOVED lines=26> */
.L_x_10774:
        /* <DEDUP_REMOVED lines=12> */
.L_x_10776:
[----:B------:R-:W-:Y:S05]  /*40b90*/  BSYNC.RECONVERGENT B1 ;  /* 0x0000000000017941 */ /* 0x000fea0003800200 */
.L_x_10775:
        /* <DEDUP_REMOVED lines=62> */
.L_x_10773:
[----:B------:R-:W-:Y:S05]  /*40f80*/  BSYNC.RECONVERGENT B0 ;  /* 0x0000000000007941 */ /* 0x000fea0003800200 */
.L_x_10772:
        /* <DEDUP_REMOVED lines=20> */
.L_x_10779:
        /* <DEDUP_REMOVED lines=12> */
.L_x_10781:
[----:B------:R-:W-:Y:S05]  /*41190*/  BSYNC.RECONVERGENT B1 ;  /* 0x0000000000017941 */ /* 0x000fea0003800200 */
.L_x_10780:
        /* <DEDUP_REMOVED lines=62> */
.L_x_10778:
[----:B------:R-:W-:Y:S05]  /*41580*/  BSYNC.RECONVERGENT B0 ;  /* 0x0000000000007941 */ /* 0x000fea0003800200 */
.L_x_10777:
        /* <DEDUP_REMOVED lines=27> */
.L_x_10784:
        /* <DEDUP_REMOVED lines=12> */
.L_x_10786:
[----:B------:R-:W-:Y:S05]  /*41800*/  BSYNC.RECONVERGENT B1 ;  /* 0x0000000000017941 */ /* 0x000fea0003800200 */
.L_x_10785:
        /* <DEDUP_REMOVED lines=62> */
.L_x_10783:
[----:B------:R-:W-:Y:S05]  /*41bf0*/  BSYNC.RECONVERGENT B0 ;  /* 0x0000000000007941 */ /* 0x000fea0003800200 */
.L_x_10782:
        /* <DEDUP_REMOVED lines=21> */
.L_x_10789:
        /* <DEDUP_REMOVED lines=12> */
.L_x_10791:
[----:B------:R-:W-:Y:S05]  /*41e10*/  BSYNC.RECONVERGENT B1 ;  /* 0x0000000000017941 */ /* 0x000fea0003800200 */
.L_x_10790:
        /* <DEDUP_REMOVED lines=62> */
.L_x_10788:
[----:B------:R-:W-:Y:S05]  /*42200*/  BSYNC.RECONVERGENT B0 ;  /* 0x0000000000007941 */ /* 0x000fea0003800200 */
.L_x_10787:
        /* <DEDUP_REMOVED lines=26> */
.L_x_10794:
        /* <DEDUP_REMOVED lines=12> */
.L_x_10796:
[----:B------:R-:W-:Y:S05]  /*42470*/  BSYNC.RECONVERGENT B1 ;  /* 0x0000000000017941 */ /* 0x000fea0003800200 */
.L_x_10795:
        /* <DEDUP_REMOVED lines=62> */
.L_x_10793:
[----:B------:R-:W-:Y:S05]  /*42860*/  BSYNC.RECONVERGENT B0 ;  /* 0x0000000000007941 */ /* 0x000fea0003800200 */
.L_x_10792:
        /* <DEDUP_REMOVED lines=20> */
.L_x_10799:
        /* <DEDUP_REMOVED lines=15> */
.L_x_10801:
[----:B------:R-:W-:Y:S05]  /*42aa0*/  BSYNC.RECONVERGENT B1 ;  /* 0x0000000000017941 */ /* 0x000fea0003800200 */
.L_x_10800:
        /* <DEDUP_REMOVED lines=62> */
.L_x_10798:
[----:B------:R-:W-:Y:S05]  /*42e90*/  BSYNC.RECONVERGENT B0 ;  /* 0x0000000000007941 */ /* 0x000fea0003800200 */
.L_x_10797:
        /* <DEDUP_REMOVED lines=20> */
.L_x_10721:
        /* <DEDUP_REMOVED lines=16> */
.L_x_10805:
        /* <DEDUP_REMOVED lines=12> */
.L_x_10807:
[----:B------:R-:W-:Y:S05]  /*431a0*/  BSYNC.RECONVERGENT B1 ;  /* 0x0000000000017941 */ /* 0x000fea0003800200 */
.L_x_10806:
        /* <DEDUP_REMOVED lines=62> */
.L_x_10804:
[----:B------:R-:W-:Y:S05]  /*43590*/  BSYNC.RECONVERGENT B0 ;  /* 0x0000000000007941 */ /* 0x000fea0003800200 */
.L_x_10803:
        /* <DEDUP_REMOVED lines=26> */
.L_x_10810:
        /* <DEDUP_REMOVED lines=12> */
.L_x_10812:
[----:B------:R-:W-:Y:S05]  /*43800*/  BSYNC.RECONVERGENT B1 ;  /* 0x0000000000017941 */ /* 0x000fea0003800200 */
.L_x_10811:
        /* <DEDUP_REMOVED lines=62> */
.L_x_10809:
[----:B------:R-:W-:Y:S05]  /*43bf0*/  BSYNC.RECONVERGENT B0 ;  /* 0x0000000000007941 */ /* 0x000fea0003800200 */
.L_x_10808:
        /* <DEDUP_REMOVED lines=26> */
.L_x_10815:
        /* <DEDUP_REMOVED lines=12> */
.L_x_10817:
[----:B------:R-:W-:Y:S05]  /*43e60*/  BSYNC.RECONVERGENT B1 ;  /* 0x0000000000017941 */ /* 0x000fea0003800200 */
.L_x_10816:
        /* <DEDUP_REMOVED lines=62> */
.L_x_10814:
[----:B------:R-:W-:Y:S05]  /*44250*/  BSYNC.RECONVERGENT B0 ;  /* 0x0000000000007941 */ /* 0x000fea0003800200 */
.L_x_10813:
        /* <DEDUP_REMOVED lines=26> */
.L_x_10820:
        /* <DEDUP_REMOVED lines=12> */
.L_x_10822:
[----:B------:R-:W-:Y:S05]  /*444c0*/  BSYNC.RECONVERGENT B1 ;  /* 0x0000000000017941 */ /* 0x000fea0003800200 */
.L_x_10821:
        /* <DEDUP_REMOVED lines=62> */
.L_x_10819:
[----:B------:R-:W-:Y:S05]  /*448b0*/  BSYNC.RECONVERGENT B0 ;  /* 0x0000000000007941 */ /* 0x000fea0003800200 */
.L_x_10818:
        /* <DEDUP_REMOVED lines=26> */
.L_x_10825:
        /* <DEDUP_REMOVED lines=12> */
.L_x_10827:
[----:B------:R-:W-:Y:S05]  /*44b20*/  BSYNC.RECONVERGENT B1 ;  /* 0x0000000000017941 */ /* 0x000fea0003800200 */
.L_x_10826:
        /* <DEDUP_REMOVED lines=62> */
.L_x_10824:
[----:B------:R-:W-:Y:S05]  /*44f10*/  BSYNC.RECONVERGENT B0 ;  /* 0x0000000000007941 */ /* 0x000fea0003800200 */
.L_x_10823:
        /* <DEDUP_REMOVED lines=24> */
.L_x_10830:
        /* <DEDUP_REMOVED lines=12> */
.L_x_10832:
[----:B------:R-:W-:Y:S05]  /*45160*/  BSYNC.RECONVERGENT B1 ;  /* 0x0000000000017941 */ /* 0x000fea0003800200 */
.L_x_10831:
        /* <DEDUP_REMOVED lines=62> */
.L_x_10829:
[----:B------:R-:W-:Y:S05]  /*45550*/  BSYNC.RECONVERGENT B0 ;  /* 0x0000000000007941 */ /* 0x000fea0003800200 */
.L_x_10828:
        /* <DEDUP_REMOVED lines=24> */
.L_x_10835:
        /* <DEDUP_REMOVED lines=12> */
.L_x_10837:
[----:B------:R-:W-:Y:S05]  /*457a0*/  BSYNC.RECONVERGENT B1 ;  /* 0x0000000000017941 */ /* 0x000fea0003800200 */
.L_x_10836:
        /* <DEDUP_REMOVED lines=62> */
.L_x_10834:
[----:B------:R-:W-:Y:S05]  /*45b90*/  BSYNC.RECONVERGENT B0 ;  /* 0x0000000000007941 */ /* 0x000fea0003800200 */
.L_x_10833:
        /* <DEDUP_REMOVED lines=24> */
.L_x_10840:
        /* <DEDUP_REMOVED lines=12> */
.L_x_10842:
[----:B------:R-:W-:Y:S05]  /*45de0*/  BSYNC.RECONVERGENT B1 ;  /* 0x0000000000017941 */ /* 0x000fea0003800200 */
.L_x_10841:
        /* <DEDUP_REMOVED lines=62> */
.L_x_10839:
[----:B------:R-:W-:Y:S05]  /*461d0*/  BSYNC.RECONVERGENT B0 ;  /* 0x0000000000007941 */ /* 0x000fea0003800200 */
.L_x_10838:
        /* <DEDUP_REMOVED lines=15> */
.L_x_10802:
        /* <DEDUP_REMOVED lines=41> */
.L_x_10843:
        /* <DEDUP_REMOVED lines=26> */
.L_x_10847:
        /* <DEDUP_REMOVED lines=12> */
.L_x_10849:
[----:B------:R-:W-:Y:S05]  /*467c0*/  BSYNC.RECONVERGENT B1 ;  /* 0x0000000000017941 */ /* 0x000fea0003800200 */
.L_x_10848:
        /* <DEDUP_REMOVED lines=62> */
.L_x_10846:
[----:B------:R-:W-:Y:S05]  /*46bb0*/  BSYNC.RECONVERGENT B0 ;  /* 0x0000000000007941 */ /* 0x000fea0003800200 */
.L_x_10845:
        /* <DEDUP_REMOVED lines=23> */
.L_x_10852:
        /* <DEDUP_REMOVED lines=12> */
.L_x_10854:
[----:B------:R-:W-:Y:S05]  /*46df0*/  BSYNC.RECONVERGENT B1 ;  /* 0x0000000000017941 */ /* 0x000fea0003800200 */
.L_x_10853:
        /* <DEDUP_REMOVED lines=62> */
.L_x_10851:
[----:B------:R-:W-:Y:S05]  /*471e0*/  BSYNC.RECONVERGENT B0 ;  /* 0x0000000000007941 */ /* 0x000fea0003800200 */
.L_x_10850:
        /* <DEDUP_REMOVED lines=25> */
.L_x_10857:
        /* <DEDUP_REMOVED lines=12> */
.L_x_10859:
[----:B------:R-:W-:Y:S05]  /*47440*/  BSYNC.RECONVERGENT B1 ;  /* 0x0000000000017941 */ /* 0x000fea0003800200 */
.L_x_10858:
        /* <DEDUP_REMOVED lines=62> */
.L_x_10856:
[----:B------:R-:W-:Y:S05]  /*47830*/  BSYNC.RECONVERGENT B0 ;  /* 0x0000000000007941 */ /* 0x000fea0003800200 */
.L_x_10855:
[----:B------:R-:W-:Y:S01]  /*47840*/  I2FP.F32.U32 R9, R11 ;  /* 0x0000000b00097245 */ /* 0x000fe20000201000 */
[----:B------:R-:W-:Y:S01]  /*47850*/  BSSY.RECONVERGENT B0, `(.L_x_10860) ;  /* 0x0000060000007945 */ /* 0x000fe20003800200 */
[----:B------:R-:W-:Y:S01]  /*47860*/  ISETP.NE.AND P3, PT, R8, 0x1, PT ;  /* 0x000000010800780c */ /* 0x000fe20003f65270 */
[----:B------:R-:W-:Y:S01]  /*47870*/  IMAD.MOV.U32 R11, RZ, RZ, R46 ;  /* 0x000000ffff0b7224 */ /* 0x000fe200078e002e */
[----:B------:R-:W-:Y:S01]  /*47880*/  LOP3.LUT R6, R6, 0xfffffff7, RZ, 0xc0, !PT ;  /* 0xfffffff706067812 */ /* 0x000fe200078ec0ff */
[----:B------:R-:W-:-:S05]  /*47890*/  FFMA.FTZ R9, R9, R135, 1.1641532182693481445e-10 ;  /* 0x2f00000009097423 */ /* 0x000fca0000010087 */
[----:B------:R-:W-:Y:S02]  /*478a0*/  FSETP.GTU.FTZ.AND P2, PT, R9, R136, PT ;  /* 0x000000880900720b */ /* 0x000fe40003f5c000 */
[----:B------:R-:W-:Y:S02]  /*478b0*/  SHF.L.U32 R9, R14, 0x10, RZ ;  /* 0x000000100e097819 */ /* 0x000fe400000006ff */
[----:B------:R-:W-:-:S03]  /*478c0*/  PLOP3.LUT P4, PT, P2, PT, PT, 0x8, 0x80 ;  /* 0x000000000080781c */ /* 0x000fc6000178e170 */
[----:B------:R-:W-:-:S05]  /*478d0*/  FMUL.FTZ R9, R9, R137 ;  /* 0x0000008909097220 */ /* 0x000fca0000410000 */
[----:B------:R-:W-:Y:S01]  /*478e0*/  FSEL R14, R9, RZ, !P2 ;  /* 0x000000ff090e7208 */ /* 0x000fe20005000000 */
[----:B------:R-:W-:-:S04]  /*478f0*/  IMAD.MOV.U32 R9, RZ, RZ, 0x2 ;  /* 0x00000002ff097424 */ /* 0x000fc800078e00ff */
        /* <DEDUP_REMOVED lines=10> */
.L_x_10862:
        /* <DEDUP_REMOVED lines=12> */
.L_x_10864:
[----:B------:R-:W-:Y:S05]  /*47a60*/  BSYNC.RECONVERGENT B1 ;  /* 0x0000000000017941 */ /* 0x000fea0003800200 */
.L_x_10863:
        /* <DEDUP_REMOVED lines=62> */
.L_x_10861:
[----:B------:R-:W-:Y:S05]  /*47e50*/  BSYNC.RECONVERGENT B0 ;  /* 0x0000000000007941 */ /* 0x000fea0003800200 */
.L_x_10860:
[----:B------:R-:W-:Y:S01]  /*47e60*/  I2FP.F32.U32 R8, R11 ;  /* 0x0000000b00087245 */ /* 0x000fe20000201000 */
[----:B------:R-:W-:Y:S01]  /*47e70*/  BSSY.RECONVERGENT B0, `(.L_x_10865) ;  /* 0x0000065000007945 */ /* 0x000fe20003800200 */
[----:B------:R-:W-:Y:S01]  /*47e80*/  @P1 PRMT R10, R48, 0x7632, R10 ;  /* 0x00007632300a1816 */ /* 0x000fe2000000000a */
[----:B------:R-:W-:Y:S01]  /*47e90*/  IMAD.MOV.U32 R13, RZ, RZ, R46 ;  /* 0x000000ffff0d7224 */ /* 0x000fe200078e002e */
        /* <DEDUP_REMOVED lines=23> */
.L_x_10867:
        /* <DEDUP_REMOVED lines=12> */
.L_x_10869:
[----:B------:R-:W-:Y:S05]  /*480d0*/  BSYNC.RECONVERGENT B1 ;  /* 0x0000000000017941 */ /* 0x000fea0003800200 */
.L_x_10868:
        /* <DEDUP_REMOVED lines=62> */
.L_x_10866:
[----:B------:R-:W-:Y:S05]  /*484c0*/  BSYNC.RECONVERGENT B0 ;  /* 0x0000000000007941 */ /* 0x000fea0003800200 */
.L_x_10865:
        /* <DEDUP_REMOVED lines=23> */
.L_x_10872:
        /* <DEDUP_REMOVED lines=12> */
.L_x_10874:
[----:B------:R-:W-:Y:S05]  /*48700*/  BSYNC.RECONVERGENT B1 ;  /* 0x0000000000017941 */ /* 0x000fea0003800200 */
.L_x_10873:
        /* <DEDUP_REMOVED lines=62> */
.L_x_10871:
[----:B------:R-:W-:Y:S05]  /*48af0*/  BSYNC.RECONVERGENT B0 ;  /* 0x0000000000007941 */ /* 0x000fea0003800200 */
.L_x_10870:
        /* <DEDUP_REMOVED lines=25> */
.L_x_10877:
        /* <DEDUP_REMOVED lines=12> */
.L_x_10879:
[----:B------:R-:W-:Y:S05]  /*48d50*/  BSYNC.RECONVERGENT B1 ;  /* 0x0000000000017941 */ /* 0x000fea0003800200 */
.L_x_10878:
        /* <DEDUP_REMOVED lines=62> */
.L_x_10876:
[----:B------:R-:W-:Y:S05]  /*49140*/  BSYNC.RECONVERGENT B0 ;  /* 0x0000000000007941 */ /* 0x000fea0003800200 */
.L_x_10875:
        /* <DEDUP_REMOVED lines=22> */
.L_x_10882:
        /* <DEDUP_REMOVED lines=12> */
.L_x_10884:
[----:B------:R-:W-:Y:S05]  /*49370*/  BSYNC.RECONVERGENT B1 ;  /* 0x0000000000017941 */ /* 0x000fea0003800200 */
.L_x_10883:
        /* <DEDUP_REMOVED lines=62> */
.L_x_10881:
[----:B------:R-:W-:Y:S05]  /*49760*/  BSYNC.RECONVERGENT B0 ;  /* 0x0000000000007941 */ /* 0x000fea0003800200 */
.L_x_10880:
        /* <DEDUP_REMOVED lines=27> */
.L_x_10887:
        /* <DEDUP_REMOVED lines=12> */
.L_x_10889:
[----:B------:R-:W-:Y:S05]  /*499e0*/  BSYNC.RECONVERGENT B1 ;  /* 0x0000000000017941 */ /* 0x000fea0003800200 */
.L_x_10888:
        /* <DEDUP_REMOVED lines=62> */
.L_x_10886:
[----:B------:R-:W-:Y:S05]  /*49dd0*/  BSYNC.RECONVERGENT B0 ;  /* 0x0000000000007941 */ /* 0x000fea0003800200 */
.L_x_10885:
        /* <DEDUP_REMOVED lines=21> */
.L_x_10892:
        /* <DEDUP_REMOVED lines=12> */
.L_x_10894:
[----:B------:R-:W-:Y:S05]  /*49ff0*/  BSYNC.RECONVERGENT B1 ;  /* 0x0000000000017941 */ /* 0x000fea0003800200 */
.L_x_10893:
        /* <DEDUP_REMOVED lines=62> */
.L_x_10891:
[----:B------:R-:W-:Y:S05]  /*4a3e0*/  BSYNC.RECONVERGENT B0 ;  /* 0x0000000000007941 */ /* 0x000fea0003800200 */
.L_x_10890:
        /* <DEDUP_REMOVED lines=26> */
.L_x_10897:
        /* <DEDUP_REMOVED lines=12> */
.L_x_10899:
[----:B------:R-:W-:Y:S05]  /*4a650*/  BSYNC.RECONVERGENT B1 ;  /* 0x0000000000017941 */ /* 0x000fea0003800200 */
.L_x_10898:
        /* <DEDUP_REMOVED lines=62> */
.L_x_10896:
[----:B------:R-:W-:Y:S05]  /*4aa40*/  BSYNC.RECONVERGENT B0 ;  /* 0x0000000000007941 */ /* 0x000fea0003800200 */
.L_x_10895:
        /* <DEDUP_REMOVED lines=20> */
.L_x_10902:
        /* <DEDUP_REMOVED lines=12> */
.L_x_10904:
[----:B------:R-:W-:Y:S05]  /*4ac50*/  BSYNC.RECONVERGENT B1 ;  /* 0x0000000000017941 */ /* 0x000fea0003800200 */
.L_x_10903:
        /* <DEDUP_REMOVED lines=62> */
.L_x_10901:
[----:B------:R-:W-:Y:S05]  /*4b040*/  BSYNC.RECONVERGENT B0 ;  /* 0x0000000000007941 */ /* 0x000fea0003800200 */
.L_x_10900:
        /* <DEDUP_REMOVED lines=27> */
.L_x_10907:
        /* <DEDUP_REMOVED lines=12> */
.L_x_10909:
[----:B------:R-:W-:Y:S05]  /*4b2c0*/  BSYNC.RECONVERGENT B1 ;  /* 0x0000000000017941 */ /* 0x000fea0003800200 */
.L_x_10908:
        /* <DEDUP_REMOVED lines=62> */
.L_x_10906:
[----:B------:R-:W-:Y:S05]  /*4b6b0*/  BSYNC.RECONVERGENT B0 ;  /* 0x0000000000007941 */ /* 0x000fea0003800200 */
.L_x_10905:
        /* <DEDUP_REMOVED lines=21> */
.L_x_10912:
        /* <DEDUP_REMOVED lines=12> */
.L_x_10914:
[----:B------:R-:W-:Y:S05]  /*4b8d0*/  BSYNC.RECONVERGENT B1 ;  /* 0x0000000000017941 */ /* 0x000fea0003800200 */
.L_x_10913:
        /* <DEDUP_REMOVED lines=62> */
.L_x_10911:
[----:B------:R-:W-:Y:S05]  /*4bcc0*/  BSYNC.RECONVERGENT B0 ;  /* 0x0000000000007941 */ /* 0x000fea0003800200 */
.L_x_10910:
        /* <DEDUP_REMOVED lines=26> */
.L_x_10917:
        /* <DEDUP_REMOVED lines=12> */
.L_x_10919:
[----:B------:R-:W-:Y:S05]  /*4bf30*/  BSYNC.RECONVERGENT B1 ;  /* 0x0000000000017941 */ /* 0x000fea0003800200 */
.L_x_10918:
        /* <DEDUP_REMOVED lines=62> */
.L_x_10916:
[----:B------:R-:W-:Y:S05]  /*4c320*/  BSYNC.RECONVERGENT B0 ;  /* 0x0000000000007941 */ /* 0x000fea0003800200 */
.L_x_10915:
        /* <DEDUP_REMOVED lines=20> */
.L_x_10922:
        /* <DEDUP_REMOVED lines=15> */
.L_x_10924:
[----:B------:R-:W-:Y:S05]  /*4c560*/  BSYNC.RECONVERGENT B1 ;  /* 0x0000000000017941 */ /* 0x000fea0003800200 */
.L_x_10923:
        /* <DEDUP_REMOVED lines=62> */
.L_x_10921:
[----:B------:R-:W-:Y:S05]  /*4c950*/  BSYNC.RECONVERGENT B0 ;  /* 0x0000000000007941 */ /* 0x000fea0003800200 */
.L_x_10920:
[----:B------:R-:W-:Y:S02]  /*4c960*/  I2FP.F32.U32 R116, R119 ;  /* 0x0000007700747245 */ /* 0x000fe40000201000 */
[----:B------:R-:W-:Y:S02]  /*4c970*/  @P1 PRMT R117, R51, 0x7632, R117 ;  /* 0x0000763233751816 */ /* 0x000fe40000000075 */
[----:B------:R-:W-:Y:S01]  /*4c980*/  PRMT R118, R172, 0x5410, R14 ;  /* 0x00005410ac767816 */ /* 0x000fe2000000000e */
        /* <DEDUP_REMOVED lines=11> */
[----:B------:R-:W-:Y:S02]  /*4ca40*/  PRMT R117, R175, 0x5410, R173 ;  /* 0x00005410af757816 */ /* 0x000fe400000000ad */
[----:B------:R-:W-:Y:S02]  /*4ca50*/  F2FP.BF16.F32.PACK_AB R119, RZ, R135 ;  /* 0x00000087ff77723e */ /* 0x000fe400000010ff */
[----:B------:R-:W-:Y:S02]  /*4ca60*/  PRMT R14, R116, 0x7610, R14 ;  /* 0x00007610740e7816 */ /* 0x000fe4000000000e */
[----:B------:R-:W-:-:S02]  /*4ca70*/  PRMT R116, R181, 0x5410, R180 ;  /* 0x00005410b5747816 */ /* 0x000fc400000000b4 */
[----:B------:R-:W-:Y:S01]  /*4ca80*/  PRMT R119, R167, 0x5410, R119 ;  /* 0x00005410a7777816 */ /* 0x000fe20000000077 */
[----:B------:R-:W-:Y:S06]  /*4ca90*/  BRA `(.L_x_10925) ;  /* 0x0000003000bc7947 */ /* 0x000fec0003800000 */
.L_x_10844:
        /* <DEDUP_REMOVED lines=16> */
.L_x_10928:
        /* <DEDUP_REMOVED lines=12> */
.L_x_10930:
[----:B------:R-:W-:Y:S05]  /*4cc60*/  BSYNC.RECONVERGENT B1 ;  /* 0x0000000000017941 */ /* 0x000fea0003800200 */
.L_x_10929:
        /* <DEDUP_REMOVED lines=62> */
.L_x_10927:
[----:B------:R-:W-:Y:S05]  /*4d050*/  BSYNC.RECONVERGENT B0 ;  /* 0x0000000000007941 */ /* 0x000fea0003800200 */
.L_x_10926:
        /* <DEDUP_REMOVED lines=26> */
.L_x_10933:
        /* <DEDUP_REMOVED lines=12> */
.L_x_10935:
[----:B------:R-:W-:Y:S05]  /*4d2c0*/  BSYNC.RECONVERGENT B1 ;  /* 0x0000000000017941 */ /* 0x000fea0003800200 */
.L_x_10934:
        /* <DEDUP_REMOVED lines=62> */
.L_x_10932:
[----:B------:R-:W-:Y:S05]  /*4d6b0*/  BSYNC.RECONVERGENT B0 ;  /* 0x0000000000007941 */ /* 0x000fea0003800200 */
.L_x_10931:
        /* <DEDUP_REMOVED lines=26> */
.L_x_10938:
        /* <DEDUP_REMOVED lines=12> */
.L_x_10940:
[----:B------:R-:W-:Y:S05]  /*4d920*/  BSYNC.RECONVERGENT B1 ;  /* 0x0000000000017941 */ /* 0x000fea0003800200 */
.L_x_10939:
        /* <DEDUP_REMOVED lines=62> */
.L_x_10937:
[----:B------:R-:W-:Y:S05]  /*4dd10*/  BSYNC.RECONVERGENT B0 ;  /* 0x0000000000007941 */ /* 0x000fea0003800200 */
.L_x_10936:
        /* <DEDUP_REMOVED lines=26> */
.L_x_10943:
        /* <DEDUP_REMOVED lines=12> */
.L_x_10945:
[----:B------:R-:W-:Y:S05]  /*4df80*/  BSYNC.RECONVERGENT B1 ;  /* 0x0000000000017941 */ /* 0x000fea0003800200 */
.L_x_10944:
        /* <DEDUP_REMOVED lines=62> */
.L_x_10942:
[----:B------:R-:W-:Y:S05]  /*4e370*/  BSYNC.RECONVERGENT B0 ;  /* 0x0000000000007941 */ /* 0x000fea0003800200 */
.L_x_10941:
        /* <DEDUP_REMOVED lines=8> */
[----:B------:R-:W-:Y:S01]  /*4e400*/  FMUL.FTZ R161, R116, R137 ;  /* 0x0000008974a17220 */ /* 0x000fe20000410000 */
[----:B------:R-:W-:-:S04]  /*4e410*/  @P1 PRMT R116, R49, 0x7632, R116 ;  /* 0x0000763231741816 */ /* 0x000fc80000000074 */
        /* <DEDUP_REMOVED lines=16> */
.L_x_10948:
        /* <DEDUP_REMOVED lines=12> */
.L_x_10950:
[----:B------:R-:W-:Y:S05]  /*4e5e0*/  BSYNC.RECONVERGENT B1 ;  /* 0x0000000000017941 */ /* 0x000fea0003800200 */
.L_x_10949:
        /* <DEDUP_REMOVED lines=62> */
.L_x_10947:
[----:B------:R-:W-:Y:S05]  /*4e9d0*/  BSYNC.RECONVERGENT B0 ;  /* 0x0000000000007941 */ /* 0x000fea0003800200 */
.L_x_10946:
        /* <DEDUP_REMOVED lines=24> */
.L_x_10953:
        /* <DEDUP_REMOVED lines=12> */
.L_x_10955:
[----:B------:R-:W-:Y:S05]  /*4ec20*/  BSYNC.RECONVERGENT B1 ;  /* 0x0000000000017941 */ /* 0x000fea0003800200 */
.L_x_10954:
        /* <DEDUP_REMOVED lines=62> */
.L_x_10952:
[----:B------:R-:W-:Y:S05]  /*4f010*/  BSYNC.RECONVERGENT B0 ;  /* 0x0000000000007941 */ /* 0x000fea0003800200 */
.L_x_10951:
[----:B------:R-:W-:Y:S01]  /*4f020*/  I2FP.F32.U32 R116, R163 ;  /* 0x000000a300747245 */ /* 0x000fe20000201000 */
[----:B------:R-:W-:Y:S01]  /*4f030*/  IMAD.U32 R118, R118, 0x10000, RZ ;  /* 0x0001000076767824 */ /* 0x000fe200078e00ff */
[----:B------:R-:W-:Y:S01]  /*4f040*/  ISETP.NE.AND P4, PT, R117, 0x1, PT ;  /* 0x000000017500780c */ /* 0x000fe20003f85270 */
[----:B------:R-:W-:Y:S02]  /*4f050*/  BSSY.RECONVERGENT B0, `(.L_x_10956) ;  /* 0x0000060000007945 */ /* 0x000fe40003800200 */
[----:B------:R-:W-:Y:S01]  /*4f060*/  FFMA.FTZ R116, R116, R135, 1.1641532182693481445e-10 ;  /* 0x2f00000074747423 */ /* 0x000fe20000010087 */
[----:B------:R-:W-:-:S04]  /*4f070*/  FMUL.FTZ R118, R118, R137 ;  /* 0x0000008976767220 */ /* 0x000fc80000410000 */
[----:B------:R-:W-:Y:S02]  /*4f080*/  FSETP.GTU.FTZ.AND P3, PT, R116, R136, PT ;  /* 0x000000887400720b */ /* 0x000fe40003f7c000 */
[----:B------:R-:W-:Y:S02]  /*4f090*/  @P1 PRMT R116, R50, 0x7632, R116 ;  /* 0x0000763232741816 */ /* 0x000fe40000000074 */
[----:B------:R-:W-:Y:S01]  /*4f0a0*/  FSEL R163, R118, RZ, !P3 ;  /* 0x000000ff76a37208 */ /* 0x000fe20005800000 */
[----:B------:R-:W-:Y:S01]  /*4f0b0*/  IMAD.MOV.U32 R118, RZ, RZ, R46 ;  /* 0x000000ffff767224 */ /* 0x000fe200078e002e */
        /* <DEDUP_REMOVED lines=14> */
.L_x_10958:
        /* <DEDUP_REMOVED lines=12> */
.L_x_10960:
[----:B------:R-:W-:Y:S05]  /*4f260*/  BSYNC.RECONVERGENT B1 ;  /* 0x0000000000017941 */ /* 0x000fea0003800200 */
.L_x_10959:
        /* <DEDUP_REMOVED lines=62> */
.L_x_10957:
[----:B------:R-:W-:Y:S05]  /*4f650*/  BSYNC.RECONVERGENT B0 ;  /* 0x0000000000007941 */ /* 0x000fea0003800200 */
.L_x_10956:
        /* <DEDUP_REMOVED lines=24> */
.L_x_10963:
        /* <DEDUP_REMOVED lines=12> */
.L_x_10965:
[----:B------:R-:W-:Y:S05]  /*4f8a0*/  BSYNC.RECONVERGENT B1 ;  /* 0x0000000000017941 */ /* 0x000fea0003800200 */
.L_x_10964:
        /* <DEDUP_REMOVED lines=62> */
.L_x_10962:
[----:B------:R-:W-:Y:S05]  /*4fc90*/  BSYNC.RECONVERGENT B0 ;  /* 0x0000000000007941 */ /* 0x000fea0003800200 */
.L_x_10961:
[----:B------:R-:W-:Y:S02]  /*4fca0*/  I2FP.F32.U32 R116, R119 ;  /* 0x0000007700747245 */ /* 0x000fe40000201000 */
[----:B------:R-:W-:Y:S02]  /*4fcb0*/  SHF.L.U32 R117, R182, 0x10, RZ ;  /* 0x00000010b6757819 */ /* 0x000fe400000006ff */
[----:B------:R-:W-:Y:S01]  /*4fcc0*/  PRMT R118, R172, 0x5410, R174 ;  /* 0x00005410ac767816 */ /* 0x000fe200000000ae */
[----:B------:R-:W-:Y:S02]  /*4fcd0*/  FFMA.FTZ R116, R116, R135, 1.1641532182693481445e-10 ;  /* 0x2f00000074747423 */ /* 0x000fe40000010087 */
[----:B------:R-:W-:-:S03]  /*4fce0*/  FMUL.FTZ R117, R117, R137 ;  /* 0x0000008975757220 */ /* 0x000fc60000410000 */
[----:B------:R-:W-:Y:S02]  /*4fcf0*/  FSETP.GTU.FTZ.AND P5, PT, R116, R136, PT ;  /* 0x000000887400720b */ /* 0x000fe40003fbc000 */
[----:B------:R-:W-:Y:S02]  /*4fd00*/  @P1 PRMT R116, R51, 0x7632, R116 ;  /* 0x0000763233741816 */ /* 0x000fe40000000074 */
[----:B------:R-:W-:Y:S02]  /*4fd10*/  FSEL R135, R117, RZ, !P5 ;  /* 0x000000ff75877208 */ /* 0x000fe40006800000 */
[----:B------:R-:W-:Y:S01]  /*4fd20*/  PLOP3.LUT P5, PT, P5, PT, PT, 0x8, 0x80 ;  /* 0x000000000080781c */ /* 0x000fe20002fae170 */
[----:B------:R-:W-:Y:S01]  /*4fd30*/  @P1 IMAD.U32 R116, R116, 0x10000, RZ ;  /* 0x0001000074741824 */ /* 0x000fe200078e00ff */
[----:B------:R-:W-:-:S03]  /*4fd40*/  PRMT R117, R175, 0x5410, R173 ;  /* 0x00005410af757816 */ /* 0x000fc600000000ad */
[----:B------:R-:W-:Y:S01]  /*4fd50*/  @P1 FADD.FTZ R135, R135, R116 ;  /* 0x0000007487871221 */ /* 0x000fe20000010000 */
[----:B------:R-:W-:-:S04]  /*4fd60*/  PRMT R116, R181, 0x5410, R180 ;  /* 0x00005410b5747816 */ /* 0x000fc800000000b4 */
[----:B------:R-:W-:-:S04]  /*4fd70*/  F2FP.BF16.F32.PACK_AB R119, RZ, R135 ;  /* 0x00000087ff77723e */ /* 0x000fc800000010ff */
[----:B------:R-:W-:-:S07]  /*4fd80*/  PRMT R119, R167, 0x5410, R119 ;  /* 0x00005410a7777816 */ /* 0x000fce0000000077 */
.L_x_10925:
        /* <DEDUP_REMOVED lines=43> */
.L_x_10966:
[----:B01----:R-:W-:Y:S01]  /*50040*/  FADD.FTZ R116, RZ, R131 ;  /* 0x00000083ff747221 */ /* 0x003fe20000010000 */
        /* <DEDUP_REMOVED lines=216> */
.L_x_10980:
[----:B-1----:R-:W-:Y:S01]  /*50dd0*/  FADD.FTZ R116, R119, R116 ;  /* 0x0000007477747221 */ /* 0x002fe20000010000 */
[C---:B------:R-:W-:Y:S01]  /*50de0*/  FMUL.FTZ R118, R173.reuse, R173 ;  /* 0x000000adad767220 */ /* 0x040fe20000410000 */
[----:B------:R-:W-:Y:S01]  /*50df0*/  ISETP.NE.AND P2, PT, RZ, UR15, PT ;  /* 0x0000000fff007c0c */ /* 0x000fe2000bf45270 */
[----:B------:R-:W2:Y:S01]  /*50e00*/  LDL R183, [R1+0xe0] ;  /* 0x0000e00001b77983 */ /* 0x000ea20000100800 */
[----:B------:R-:W-:Y:S02]  /*50e10*/  FFMA.FTZ R136, R116, R136, UR16 ;  /* 0x0000001074887e23 */ /* 0x000fe40008010088 */
[----:B------:R-:W1:Y:S01]  /*50e20*/  @!P1 LDC.64 R116, c[0x0][0x3c0] ;  /* 0x0000f000ff749b82 */ /* 0x000e620000000a00 */
[----:B------:R-:W-:Y:S01]  /*50e30*/  FSEL R137, R118, RZ, P2 ;  /* 0x000000ff76897208 */ /* 0x000fe20001000000 */
[----:B------:R-:W3:Y:S04]  /*50e40*/  LDL R175, [R1+0xec] ;  /* 0x0000ec0001af7983 */ /* 0x000ee80000100800 */
[----:B------:R-:W3:Y:S02]  /*50e50*/  LDL R174, [R1+0xdc] ;  /* 0x0000dc0001ae7983 */ /* 0x000ee40000100800 */
[----:B0-----:R-:W0:Y:S01]  /*50e60*/  @!P1 LDC.64 R118, c[0x0][0x3c8] ;  /* 0x0000f200ff769b82 */ /* 0x001e220000000a00 */
[----:B------:R-:W-:Y:S01]  /*50e70*/  FADD.FTZ R136, R136, R137 ;  /* 0x0000008988887221 */ /* 0x000fe20000010000 */
[----:B------:R-:W4:Y:S04]  /*50e80*/  LDL R252, [R1+0xf8] ;  /* 0x0000f80001fc7983 */ /* 0x000f280000100800 */
[----:B------:R-:W4:Y:S01]  /*50e90*/  LDL R182, [R1+0xc8] ;  /* 0x0000c80001b67983 */ /* 0x000f220000100800 */
[----:B------:R-:W5:Y:S01]  /*50ea0*/  MUFU.RSQ R136, R136 ;  /* 0x0000008800887308 */ /* 0x000f620000001400 */
[----:B------:R-:W-:-:S02]  /*50eb0*/  FSEL R137, R173, RZ, !P2 ;  /* 0x000000ffad897208 */ /* 0x000fc40005000000 */
[----:B------:R-:W4:Y:S04]  /*50ec0*/  LDL R181, [R1+0xfc] ;  /* 0x0000fc0001b57983 */ /* 0x000f280000100800 */
[----:B------:R-:W4:Y:S01]  /*50ed0*/  LDL R180, [R1+0xcc] ;  /* 0x0000cc0001b47983 */ /* 0x000f220000100800 */
[----:B-1----:R-:W-:-:S05]  /*50ee0*/  @!P1 IMAD.WIDE R116, R3, 0x4, R116 ;  /* 0x0000000403749825 */ /* 0x002fca00078e0274 */
[----:B------:R0:W-:Y:S02]  /*50ef0*/  @!P1 STG.E desc[UR8][R116.64], R173 ;  /* 0x000000ad74009986 */ /* 0x0001e4000c101908 */
[----:B0-----:R-:W-:-:S04]  /*50f00*/  @!P1 IMAD.WIDE R116, R3, 0x4, R118 ;  /* 0x0000000403749825 */ /* 0x001fc800078e0276 */
[C---:B------:R-:W-:Y:S01]  /*50f10*/  FADD.FTZ R118, -R137.reuse, R133 ;  /* 0x0000008589767221 */ /* 0x040fe20000010100 */
[C---:B------:R-:W-:Y:S01]  /*50f20*/  FADD.FTZ R119, -R137.reuse, R134 ;  /* 0x0000008689777221 */ /* 0x040fe20000010100 */
[----:B------:R-:W3:Y:S04]  /*50f30*/  LDL R173, [R1+0xd8] ;  /* 0x0000d80001ad7983 */ /* 0x000ee80000100800 */
[----:B-----5:R0:W-:Y:S01]  /*50f40*/  @!P1 STG.E desc[UR8][R116.64], R136 ;  /* 0x0000008874009986 */ /* 0x0201e2000c101908 */
[C---:B------:R-:W-:Y:S01]  /*50f50*/  FMUL.FTZ R172, R136.reuse, R118 ;  /* 0x0000007688ac7220 */ /* 0x040fe20000410000 */
[----:B------:R-:W-:Y:S02]  /*50f60*/  FMUL.FTZ R134, R136, R119 ;  /* 0x0000007788867220 */ /* 0x000fe40000410000 */
[----:B------:R-:W5:Y:S04]  /*50f70*/  LDL R118, [R1+0xd4] ;  /* 0x0000d40001767983 */ /* 0x000f680000100800 */
[----:B------:R-:W5:Y:S01]  /*50f80*/  LDL R119, [R1+0xe4] ;  /* 0x0000e40001777983 */ /* 0x000f620000100800 */
[C---:B0-----:R-:W-:Y:S01]  /*50f90*/  FADD.FTZ R116, -R137.reuse, R131 ;  /* 0x0000008389747221 */ /* 0x041fe20000010100 */
[----:B------:R-:W-:-:S02]  /*50fa0*/  FADD.FTZ R117, -R137, R132 ;  /* 0x0000008489757221 */ /* 0x000fc40000010100 */
[----:B------:R-:W4:Y:S01]  /*50fb0*/  LDL R131, [R1+0xc4] ;  /* 0x0000c40001837983 */ /* 0x000f220000100800 */
[----:B------:R-:W-:-:S03]  /*50fc0*/  FMUL.FTZ R167, R136, R116 ;  /* 0x0000007488a77220 */ /* 0x000fc60000410000 */
[----:B------:R-:W2:Y:S01]  /*50fd0*/  LDL R116, [R1+0xd0] ;  /* 0x0000d00001747983 */ /* 0x000ea20000100800 */
[----:B------:R-:W-:-:S03]  /*50fe0*/  FMUL.FTZ R165, R136, R117 ;  /* 0x0000007588a57220 */ /* 0x000fc60000410000 */
[----:B------:R-:W3:Y:S04]  /*50ff0*/  LDL R117, [R1+0xe8] ;  /* 0x0000e80001757983 */ /* 0x000ee80000100800 */
[----:B------:R-:W4:Y:S04]  /*51000*/  LDL R132, [R1+0xf4] ;  /* 0x0000f40001847983 */ /* 0x000f280000100800 */
[----:B------:R-:W4:Y:S01]  /*51010*/  LDL R133, [R1+0xc0] ;  /* 0x0000c00001857983 */ /* 0x000f220000100800 */
[----:B-----5:R-:W-:Y:S01]  /*51020*/  FFMA.FTZ R119, R165, R118, R119 ;  /* 0x00000076a5777223 */ /* 0x020fe20000010077 */
[----:B--2---:R-:W-:-:S05]  /*51030*/  FFMA.FTZ R116, R167, R116, R183 ;  /* 0x00000074a7747223 */ /* 0x004fca00000100b7 */
[----:B------:R-:W-:Y:S01]  /*51040*/  F2FP.BF16.F32.PACK_AB R116, R119, R116 ;  /* 0x000000747774723e */ /* 0x000fe200000010ff */
[C---:B------:R-:W-:Y:S02]  /*51050*/  FADD.FTZ R119, -R137.reuse, R128 ;  /* 0x0000008089777221 */ /* 0x040fe40000010100 */
[----:B------:R-:W2:Y:S01]  /*51060*/  LDL R128, [R1+0xf0] ;  /* 0x0000f00001807983 */ /* 0x000ea20000100800 */
[----:B---3--:R-:W-:Y:S01]  /*51070*/  FFMA.FTZ R117, R172, R173, R117 ;  /* 0x000000adac757223 */ /* 0x008fe20000010075 */
[----:B------:R-:W-:Y:S01]  /*51080*/  FFMA.FTZ R118, R134, R174, R175 ;  /* 0x000000ae86767223 */ /* 0x000fe200000100af */
[----:B------:R-:W-:-:S04]  /*51090*/  FADD.FTZ R129, -R137, R129 ;  /* 0x0000008189817221 */ /* 0x000fc80000010100 */
[----:B------:R-:W-:Y:S01]  /*510a0*/  F2FP.BF16.F32.PACK_AB R117, R118, R117 ;  /* 0x000000757675723e */ /* 0x000fe200000010ff */
[----:B------:R-:W-:Y:S01]  /*510b0*/  FADD.FTZ R118, -R137, R127 ;  /* 0x0000007f89767221 */ /* 0x000fe20000010100 */
[----:B------:R-:W-:-:S03]  /*510c0*/  FMUL.FTZ R173, R136, R119 ;  /* 0x0000007788ad7220 */ /* 0x000fc60000410000 */
[C---:B------:R-:W-:Y:S01]  /*510d0*/  FMUL.FTZ R127, R136.reuse, R118 ;  /* 0x00000076887f7220 */ /* 0x040fe20000410000 */
[----:B------:R-:W-:Y:S01]  /*510e0*/  FMUL.FTZ R174, R136, R129 ;  /* 0x0000008188ae7220 */ /* 0x000fe20000410000 */
[----:B----4-:R-:W-:Y:S01]  /*510f0*/  FFMA.FTZ R129, R173, R131, R132 ;  /* 0x00000083ad817223 */ /* 0x010fe20000010084 */
[----:B------:R-:W-:-:S04]  /*51100*/  FADD.FTZ R130, -R137, R130 ;  /* 0x0000008289827221 */ /* 0x000fc80000010100 */
[----:B------:R-:W-:Y:S01]  /*51110*/  FMUL.FTZ R175, R136, R130 ;  /* 0x0000008288af7220 */ /* 0x000fe20000410000 */
[----:B------:R-:W-:Y:S01]  /*51120*/  FFMA.FTZ R119, R174, R182, R252 ;  /* 0x000000b6ae777223 */ /* 0x000fe200000100fc */
[----:B------:R-:W0:Y:S01]  /*51130*/  LDC.64 R130, c[0x0][0x430] ;  /* 0x00010c00ff827b82 */ /* 0x000e220000000a00 */
[----:B------:R-:W3:Y:S04]  /*51140*/  LDL R252, [R1+0x108] ;  /* 0x0001080001fc7983 */ /* 0x000ee80000100800 */
[----:B------:R-:W3:Y:S01]  /*51150*/  LDL R182, [R1+0x98] ;  /* 0x0000980001b67983 */ /* 0x000ee20000100800 */
[----:B--2---:R-:W-:Y:S02]  /*51160*/  FFMA.FTZ R118, R127, R133, R128 ;  /* 0x000000857f767223 */ /* 0x004fe40000010080 */
[----:B------:R-:W1:Y:S01]  /*51170*/  LDC.64 R132, c[0x0][0x428] ;  /* 0x00010a00ff847b82 */ /* 0x000e620000000a00 */
[----:B------:R-:W-:-:S02]  /*51180*/  FFMA.FTZ R128, R175, R180, R181 ;  /* 0x000000b4af807223 */ /* 0x000fc400000100b5 */
[----:B------:R-:W-:Y:S01]  /*51190*/  F2FP.BF16.F32.PACK_AB R118, R129, R118 ;  /* 0x000000768176723e */ /* 0x000fe200000010ff */
[----:B------:R-:W2:Y:S02]  /*511a0*/  LDL R181, [R1+0x10c] ;  /* 0x00010c0001b57983 */ /* 0x000ea40000100800 */
[----:B------:R-:W-:Y:S02]  /*511b0*/  F2FP.BF16.F32.PACK_AB R119, R128, R119 ;  /* 0x000000778077723e */ /* 0x000fe400000010ff */
[----:B------:R-:W2:Y:S01]  /*511c0*/  LDL R180, [R1+0x9c] ;  /* 0x00009c0001b47983 */ /* 0x000ea20000100800 */
[----:B-1----:R-:W-:-:S05]  /*511d0*/  IMAD.WIDE.U32 R128, R38, 0x10, R132 ;  /* 0x0000001026807825 */ /* 0x002fca00078e0084 */
[----:B------:R1:W-:Y:S04]  /*511e0*/  STG.E.128 desc[UR8][R128.64], R116 ;  /* 0x0000007480007986 */ /* 0x0003e8000c101d08 */
[----:B-1----:R-:W4:Y:S04]  /*511f0*/  LDL R119, [R1+0xa8] ;  /* 0x0000a80001777983 */ /* 0x002f280000100800 */
[----:B------:R-:W5:Y:S04]  /*51200*/  LDL R116, [R1+0xac] ;  /* 0x0000ac0001747983 */ /* 0x000f680000100800 */
[----:B------:R-:W3:Y:S04]  /*51210*/  LDL R118, [R1+0xa0] ;  /* 0x0000a00001767983 */ /* 0x000ee80000100800 */
[----:B------:R-:W2:Y:S04]  /*51220*/  LDL R117, [R1+0xb8] ;  /* 0x0000b80001757983 */ /* 0x000ea80000100800 */
[----:B------:R-:W2:Y:S04]  /*51230*/  LDL R128, [R1+0xbc] ;  /* 0x0000bc0001807983 */ /* 0x000ea80000100800 */
[----:B------:R-:W2:Y:S01]  /*51240*/  LDL R129, [R1+0xb4] ;  /* 0x0000b40001817983 */ /* 0x000ea20000100800 */
[----:B----4-:R-:W-:-:S03]  /*51250*/  FFMA.FTZ R119, R174, R119, R62 ;  /* 0x00000077ae777223 */ /* 0x010fc6000001003e */
[----:B------:R-:W4:Y:S01]  /*51260*/  LDL R174, [R1+0xa4] ;  /* 0x0000a40001ae7983 */ /* 0x000f220000100800 */
[----:B-----5:R-:W-:-:S03]  /*51270*/  FFMA.FTZ R116, R175, R116, R63 ;  /* 0x00000074af747223 */ /* 0x020fc6000001003f */
[----:B------:R-:W5:Y:S01]  /*51280*/  LDL R175, [R1+0xb0] ;  /* 0x0000b00001af7983 */ /* 0x000f620000100800 */
[----:B---3--:R-:W-:Y:S01]  /*51290*/  FFMA.FTZ R118, R127, R118, R60 ;  /* 0x000000767f767223 */ /* 0x008fe2000001003c */
[----:B------:R-:W-:Y:S01]  /*512a0*/  F2FP.BF16.F32.PACK_AB R119, R116, R119 ;  /* 0x000000777477723e */ /* 0x000fe200000010ff */
[----:B--2---:R-:W-:Y:S02]  /*512b0*/  FFMA.FTZ R117, R172, R117, R58 ;  /* 0x00000075ac757223 */ /* 0x004fe4000001003a */
[----:B------:R-:W2:Y:S01]  /*512c0*/  LDL R172, [R1+0x104] ;  /* 0x0001040001ac7983 */ /* 0x000ea20000100800 */
[----:B------:R-:W-:Y:S01]  /*512d0*/  FFMA.FTZ R128, R134, R128, R59 ;  /* 0x0000008086807223 */ /* 0x000fe2000001003b */
[C---:B------:R-:W-:Y:S01]  /*512e0*/  FADD.FTZ R39, -R137.reuse, R39 ;  /* 0x0000002789277221 */ /* 0x040fe20000010100 */
[C---:B------:R-:W-:Y:S01]  /*512f0*/  FADD.FTZ R34, -R137.reuse, R34 ;  /* 0x0000002289227221 */ /* 0x040fe20000010100 */
[----:B------:R-:W-:Y:S01]  /*51300*/  FADD.FTZ R35, -R137, R35 ;  /* 0x0000002389237221 */ /* 0x000fe20000010100 */
[----:B------:R-:W-:Y:S01]  /*51310*/  FFMA.FTZ R129, R165, R129, R57 ;  /* 0x00000081a5817223 */ /* 0x000fe20000010039 */
[----:B----4-:R-:W-:Y:S01]  /*51320*/  FFMA.FTZ R127, R173, R174, R61 ;  /* 0x000000aead7f7223 */ /* 0x010fe2000001003d */
[----:B-----5:R-:W-:Y:S01]  /*51330*/  FFMA.FTZ R116, R167, R175, R56 ;  /* 0x000000afa7747223 */ /* 0x020fe20000010038 */
[----:B------:R-:W3:Y:S04]  /*51340*/  LDL R174, [R1+0x90] ;  /* 0x0000900001ae7983 */ /* 0x000ee80000100800 */
[----:B------:R-:W3:Y:S04]  /*51350*/  LDL R175, [R1+0x100] ;  /* 0x0001000001af7983 */ /* 0x000ee80000100800 */
[----:B------:R-:W2:Y:S01]  /*51360*/  LDL R167, [R1+0x94] ;  /* 0x0000940001a77983 */ /* 0x000ea20000100800 */
[----:B------:R-:W-:-:S02]  /*51370*/  F2FP.BF16.F32.PACK_AB R117, R128, R117 ;  /* 0x000000758075723e */ /* 0x000fc400000010ff */
[----:B------:R-:W-:Y:S01]  /*51380*/  F2FP.BF16.F32.PACK_AB R116, R129, R116 ;  /* 0x000000748174723e */ /* 0x000fe200000010ff */
[----:B0-----:R-:W-:Y:S01]  /*51390*/  IMAD.WIDE.U32 R128, R38, 0x10, R130 ;  /* 0x0000001026807825 */ /* 0x001fe200078e0082 */
[----:B------:R-:W-:-:S03]  /*513a0*/  F2FP.BF16.F32.PACK_AB R118, R127, R118 ;  /* 0x000000767f76723e */ /* 0x000fc600000010ff */
[----:B------:R-:W-:Y:S01]  /*513b0*/  FADD.FTZ R38, -R137, R40 ;  /* 0x0000002889267221 */ /* 0x000fe20000010100 */
[----:B------:R-:W4:Y:S04]  /*513c0*/  LDL R173, [R1+0x6c] ;  /* 0x00006c0001ad7983 */ /* 0x000f280000100800 */
[----:B------:R0:W-:Y:S01]  /*513d0*/  STG.E.128 desc[UR8][R128.64], R116 ;  /* 0x0000007480007986 */ /* 0x0001e2000c101d08 */
[----:B------:R-:W-:-:S03]  /*513e0*/  FMUL.FTZ R40, R136, R38 ;  /* 0x0000002688287220 */ /* 0x000fc60000410000 */
[----:B------:R-:W5:Y:S04]  /*513f0*/  LDL R165, [R1+0x60] ;  /* 0x0000600001a57983 */ /* 0x000f680000100800 */
[----:B------:R-:W4:Y:S01]  /*51400*/  LDL R134, [R1+0x74] ;  /* 0x0000740001867983 */ /* 0x000f220000100800 */
[C---:B0-----:R-:W-:Y:S01]  /*51410*/  FADD.FTZ R116, -R137.reuse, R41 ;  /* 0x0000002989747221 */ /* 0x041fe20000010100 */
[----:B------:R-:W-:Y:S01]  /*51420*/  FADD.FTZ R117, -R137, R42 ;  /* 0x0000002a89757221 */ /* 0x000fe20000010100 */
[C---:B------:R-:W-:Y:S01]  /*51430*/  FMUL.FTZ R41, R136.reuse, R39 ;  /* 0x0000002788297220 */ /* 0x040fe20000410000 */
[----:B------:R-:W5:Y:S01]  /*51440*/  LDL R119, [R1+0x84] ;  /* 0x0000840001777983 */ /* 0x000f620000100800 */
[C---:B------:R-:W-:Y:S01]  /*51450*/  FMUL.FTZ R42, R136.reuse, R116 ;  /* 0x00000074882a7220 */ /* 0x040fe20000410000 */
[----:B------:R-:W-:-:S02]  /*51460*/  FMUL.FTZ R38, R136, R117 ;  /* 0x0000007588267220 */ /* 0x000fc40000410000 */
[----:B------:R-:W5:Y:S01]  /*51470*/  LDL R129, [R1+0x64] ;  /* 0x0000640001817983 */ /* 0x000f620000100800 */
[----:B------:R-:W-:Y:S01]  /*51480*/  FFMA.FTZ R39, R42, R182, R252 ;  /* 0x000000b62a277223 */ /* 0x000fe200000100fc */
[----:B------:R-:W-:Y:S02]  /*51490*/  FFMA.FTZ R117, R38, R180, R181 ;  /* 0x000000b426757223 */ /* 0x000fe400000100b5 */
[----:B------:R-:W5:Y:S03]  /*514a0*/  LDL R252, [R1+0x114] ;  /* 0x0001140001fc7983 */ /* 0x000f660000100800 */
[----:B------:R-:W-:Y:S01]  /*514b0*/  F2FP.BF16.F32.PACK_AB R117, R117, R39 ;  /* 0x000000277575723e */ /* 0x000fe200000010ff */
[----:B------:R-:W-:Y:S01]  /*514c0*/  FADD.FTZ R39, -R137, R36 ;  /* 0x0000002489277221 */ /* 0x000fe20000010100 */
[----:B------:R-:W-:Y:S01]  /*514d0*/  FMUL.FTZ R36, R136, R34 ;  /* 0x0000002288247220 */ /* 0x000fe20000410000 */
[----:B------:R-:W5:Y:S04]  /*514e0*/  LDL R182, [R1+0x118] ;  /* 0x0001180001b67983 */ /* 0x000f680000100800 */
[----:B------:R-:W5:Y:S04]  /*514f0*/  LDL R34, [R1+0x80] ;  /* 0x0000800001227983 */ /* 0x000f680000100800 */
[----:B------:R-:W5:Y:S04]  /*51500*/  LDL R181, [R1+0x88] ;  /* 0x0000880001b57983 */ /* 0x000f680000100800 */
[----:B------:R-:W5:Y:S04]  /*51510*/  LDL R180, [R1+0x11c] ;  /* 0x00011c0001b47983 */ /* 0x000f680000100800 */
[----:B------:R-:W5:Y:S01]  /*51520*/  LDL R128, [R1+0x7c] ;  /* 0x00007c0001807983 */ /* 0x000f620000100800 */
[----:B---3--:R-:W-:-:S03]  /*51530*/  FFMA.FTZ R116, R41, R174, R175 ;  /* 0x000000ae29747223 */ /* 0x008fc600000100af */
[----:B------:R-:W3:Y:S01]  /*51540*/  LDL R175, [R1+0x8c] ;  /* 0x00008c0001af7983 */ /* 0x000ee20000100800 */
[----:B--2---:R-:W-:-:S03]  /*51550*/  FFMA.FTZ R118, R40, R167, R172 ;  /* 0x000000a728767223 */ /* 0x004fc600000100ac */
[----:B------:R-:W2:Y:S02]  /*51560*/  LDL R174, [R1+0x68] ;  /* 0x0000680001ae7983 */ /* 0x000ea40000100800 */
[----:B------:R-:W-:Y:S01]  /*51570*/  F2FP.BF16.F32.PACK_AB R116, R118, R116 ;  /* 0x000000747674723e */ /* 0x000fe200000010ff */
[----:B------:R-:W-:Y:S01]  /*51580*/  FADD.FTZ R118, -R137, R37 ;  /* 0x0000002589767221 */ /* 0x000fe20000010100 */
[C---:B------:R-:W-:Y:S01]  /*51590*/  FMUL.FTZ R37, R136.reuse, R35 ;  /* 0x0000002388257220 */ /* 0x040fe20000410000 */
[----:B------:R-:W2:Y:S04]  /*515a0*/  LDL R172, [R1+0x70] ;  /* 0x0000700001ac7983 */ /* 0x000ea80000100800 */
[----:B------:R-:W3:Y:S04]  /*515b0*/  LDL R35, [R1+0x110] ;  /* 0x0001100001237983 */ /* 0x000ee80000100800 */
[----:B------:R-:W2:Y:S01]  /*515c0*/  LDL R167, [R1+0x78] ;  /* 0x0000780001a77983 */ /* 0x000ea20000100800 */
[C---:B------:R-:W-:Y:S01]  /*515d0*/  FMUL.FTZ R127, R136.reuse, R39 ;  /* 0x00000027887f7220 */ /* 0x040fe20000410000 */
[----:B------:R-:W-:Y:S01]  /*515e0*/  FMUL.FTZ R39, R136, R118 ;  /* 0x0000007688277220 */ /* 0x000fe20000410000 */
[----:B----4-:R-:W-:-:S02]  /*515f0*/  FFMA.FTZ R40, R40, R134, R65 ;  /* 0x0000008628287223 */ /* 0x010fc40000010041 */
[----:B------:R-:W4:Y:S01]  /*51600*/  LDL R134, [R1+0x4c] ;  /* 0x00004c0001867983 */ /* 0x000f220000100800 */
[C---:B-----5:R-:W-:Y:S01]  /*51610*/  FFMA.FTZ R119, R37.reuse, R119, R252 ;  /* 0x0000007725777223 */ /* 0x060fe200000100fc */
[----:B------:R-:W-:Y:S02]  /*51620*/  FFMA.FTZ R37, R37, R129, R69 ;  /* 0x0000008125257223 */ /* 0x000fe40000010045 */
[----:B------:R-:W5:Y:S01]  /*51630*/  LDL R252, [R1+0x58] ;  /* 0x0000580001fc7983 */ /* 0x000f620000100800 */
[C---:B------:R-:W-:Y:S01]  /*51640*/  FADD.FTZ R17, -R137.reuse, R17 ;  /* 0x0000001189117221 */ /* 0x040fe20000010100 */
[C---:B------:R-:W-:Y:S01]  /*51650*/  FADD.FTZ R18, -R137.reuse, R18 ;  /* 0x0000001289127221 */ /* 0x040fe20000010100 */
[----:B------:R-:W-:Y:S01]  /*51660*/  FADD.FTZ R19, -R137, R19 ;  /* 0x0000001389137221 */ /* 0x000fe20000010100 */
[----:B------:R-:W4:Y:S01]  /*51670*/  LDL R129, [R1+0x28] ;  /* 0x0000280001817983 */ /* 0x000f220000100800 */
[C---:B---3--:R-:W-:Y:S01]  /*51680*/  FFMA.FTZ R118, R36.reuse, R34, R35 ;  /* 0x0000002224767223 */ /* 0x048fe20000010023 */
[----:B------:R-:W-:Y:S01]  /*51690*/  FFMA.FTZ R34, R127, R181, R182 ;  /* 0x000000b57f227223 */ /* 0x000fe200000100b6 */
[----:B------:R-:W-:Y:S01]  /*516a0*/  FFMA.FTZ R35, R39, R175, R180 ;  /* 0x000000af27237223 */ /* 0x000fe200000100b4 */
[----:B------:R-:W-:Y:S01]  /*516b0*/  FFMA.FTZ R36, R36, R165, R68 ;  /* 0x000000a524247223 */ /* 0x000fe20000010044 */
[----:B------:R-:W3:Y:S01]  /*516c0*/  LDL R182, [R1+0x12c] ;  /* 0x00012c0001b67983 */ /* 0x000ee20000100800 */
[----:B------:R-:W-:-:S02]  /*516d0*/  F2FP.BF16.F32.PACK_AB R118, R119, R118 ;  /* 0x000000767776723e */ /* 0x000fc400000010ff */
[----:B------:R-:W-:Y:S01]  /*516e0*/  F2FP.BF16.F32.PACK_AB R119, R35, R34 ;  /* 0x000000222377723e */ /* 0x000fe200000010ff */
[----:B------:R-:W-:Y:S01]  /*516f0*/  IMAD.WIDE.U32 R34, R16, 0x10, R132 ;  /* 0x0000001010227825 */ /* 0x000fe200078e0084 */
[----:B------:R-:W3:Y:S04]  /*51700*/  LDL R181, [R1+0x5c] ;  /* 0x00005c0001b57983 */ /* 0x000ee80000100800 */
[----:B------:R2:W-:Y:S04]  /*51710*/  STG.E.128 desc[UR8][R34.64], R116 ;  /* 0x0000007422007986 */ /* 0x0005e8000c101d08 */
[----:B------:R-:W4:Y:S04]  /*51720*/  LDL R180, [R1+0x130] ;  /* 0x0001300001b47983 */ /* 0x000f280000100800 */
[----:B------:R-:W4:Y:S04]  /*51730*/  LDL R175, [R1+0x40] ;  /* 0x0000400001af7983 */ /* 0x000f280000100800 */
[----:B------:R-:W4:Y:S01]  /*51740*/  LDL R165, [R1+0x13c] ;  /* 0x00013c0001a57983 */ /* 0x000f220000100800 */
[----:B--2---:R-:W-:Y:S01]  /*51750*/  FFMA.FTZ R34, R127, R174, R70 ;  /* 0x000000ae7f227223 */ /* 0x004fe20000010046 */
[----:B------:R-:W-:-:S02]  /*51760*/  FFMA.FTZ R35, R39, R173, R71 ;  /* 0x000000ad27237223 */ /* 0x000fc40000010047 */
[----:B------:R-:W2:Y:S03]  /*51770*/  LDL R174, [R1+0x134] ;  /* 0x0001340001ae7983 */ /* 0x000ea60000100800 */
[----:B------:R-:W-:Y:S01]  /*51780*/  F2FP.BF16.F32.PACK_AB R39, R35, R34 ;  /* 0x000000222327723e */ /* 0x000fe200000010ff */
[----:B------:R-:W-:Y:S01]  /*51790*/  FFMA.FTZ R34, R41, R172, R64 ;  /* 0x000000ac29227223 */ /* 0x000fe20000010040 */
[----:B------:R-:W-:Y:S01]  /*517a0*/  FFMA.FTZ R35, R42, R167, R66 ;  /* 0x000000a72a237223 */ /* 0x000fe20000010042 */
[----:B------:R-:W-:Y:S01]  /*517b0*/  FFMA.FTZ R41, R38, R128, R67 ;  /* 0x0000008026297223 */ /* 0x000fe20000010043 */
[----:B------:R-:W-:Y:S01]  /*517c0*/  F2FP.BF16.F32.PACK_AB R38, R37, R36 ;  /* 0x000000242526723e */ /* 0x000fe200000010ff */
[----:B------:R-:W2:Y:S01]  /*517d0*/  LDL R173, [R1+0x44] ;  /* 0x0000440001ad7983 */ /* 0x000ea20000100800 */
[----:B------:R-:W-:Y:S02]  /*517e0*/  F2FP.BF16.F32.PACK_AB R36, R40, R34 ;  /* 0x000000222824723e */ /* 0x000fe400000010ff */
[----:B------:R-:W-:Y:S01]  /*517f0*/  F2FP.BF16.F32.PACK_AB R37, R41, R35 ;  /* 0x000000232925723e */ /* 0x000fe200000010ff */
[----:B------:R-:W-:Y:S01]  /*51800*/  IMAD.WIDE.U32 R34, R16, 0x10, R130 ;  /* 0x0000001010227825 */ /* 0x000fe200078e0082 */
[----:B------:R-:W5:Y:S04]  /*51810*/  LDL R41, [R1+0x128] ;  /* 0x0001280001297983 */ /* 0x000f680000100800 */
[----:B------:R0:W-:Y:S04]  /*51820*/  STG.E.128 desc[UR8][R34.64], R36 ;  /* 0x0000002422007986 */ /* 0x0001e8000c101d08 */
[----:B------:R-:W4:Y:S04]  /*51830*/  LDL R40, [R1+0x54] ;  /* 0x0000540001287983 */ /* 0x000f280000100800 */
[----:B------:R-:W2:Y:S04]  /*51840*/  LDL R172, [R1+0x138] ;  /* 0x0001380001ac7983 */ /* 0x000ea80000100800 */
[----:B------:R-:W2:Y:S04]  /*51850*/  LDL R167, [R1+0x48] ;  /* 0x0000480001a77983 */ /* 0x000ea80000100800 */
[----:B------:R-:W2:Y:S04]  /*51860*/  LDL R116, [R1+0x3c] ;  /* 0x00003c0001747983 */ /* 0x000ea80000100800 */
[----:B0-----:R-:W4:Y:S04]  /*51870*/  LDL R37, [R1+0x120] ;  /* 0x0001200001257983 */ /* 0x001f280000100800 */
[----:B------:R-:W4:Y:S04]  /*51880*/  LDL R38, [R1+0x50] ;  /* 0x0000500001267983 */ /* 0x000f280000100800 */
[----:B------:R-:W2:Y:S01]  /*51890*/  LDL R39, [R1+0x124] ;  /* 0x0001240001277983 */ /* 0x000ea20000100800 */
[----:B------:R-:W-:Y:S01]  /*518a0*/  FADD.FTZ R16, -R137, R27 ;  /* 0x0000001b89107221 */ /* 0x000fe20000010100 */
[----:B------:R-:W-:-:S02]  /*518b0*/  FMUL.FTZ R35, R136, R17 ;  /* 0x0000001188237220 */ /* 0x000fc40000410000 */
[----:B------:R-:W2:Y:S01]  /*518c0*/  LDL R128, [R1+0x2c] ;  /* 0x00002c0001807983 */ /* 0x000ea20000100800 */
[C---:B------:R-:W-:Y:S01]  /*518d0*/  FMUL.FTZ R34, R136.reuse, R18 ;  /* 0x0000001288227220 */ /* 0x040fe20000410000 */
[C---:B------:R-:W-:Y:S01]  /*518e0*/  FMUL.FTZ R36, R136.reuse, R19 ;  /* 0x0000001388247220 */ /* 0x040fe20000410000 */
[----:B------:R-:W-:Y:S01]  /*518f0*/  FMUL.FTZ R27, R136, R16 ;  /* 0x00000010881b7220 */ /* 0x000fe20000410000 */
[----:B------:R-:W2:Y:S04]  /*51900*/  LDL R119, [R1+0x38] ;  /* 0x0000380001777983 */ /* 0x000ea80000100800 */
[----:B------:R-:W2:Y:S04]  /*51910*/  LDL R118, [R1+0x20] ;  /* 0x0000200001767983 */ /* 0x000ea80000100800 */
[----:B------:R-:W2:Y:S04]  /*51920*/  LDL R117, [R1+0x24] ;  /* 0x0000240001757983 */ /* 0x000ea80000100800 */
[----:B------:R-:W2:Y:S04]  /*51930*/  LDL R127, [R1+0x30] ;  /* 0x00003000017f7983 */ /* 0x000ea80000100800 */
[----:B------:R-:W2:Y:S01]  /*51940*/  LDL R42, [R1+0x34] ;  /* 0x00003400012a7983 */ /* 0x000ea20000100800 */
[----:B---3--:R-:W-:-:S03]  /*51950*/  FFMA.FTZ R18, R27, R181, R182 ;  /* 0x000000b51b127223 */ /* 0x008fc600000100b6 */
[----:B------:R-:W3:Y:S04]  /*51960*/  LDL R182, [R1+0x18] ;  /* 0x0000180001b67983 */ /* 0x000ee80000100800 */
[----:B------:R-:W3:Y:S01]  /*51970*/  LDL R181, [R1+0x14c] ;  /* 0x00014c0001b57983 */ /* 0x000ee20000100800 */
[----:B-----5:R-:W-:-:S03]  /*51980*/  FFMA.FTZ R17, R36, R252, R41 ;  /* 0x000000fc24117223 */ /* 0x020fc60000010029 */
[----:B------:R-:W3:Y:S02]  /*51990*/  LDL R252, [R1+0x148] ;  /* 0x0001480001fc7983 */ /* 0x000ee40000100800 */
[----:B------:R-:W-:Y:S01]  /*519a0*/  F2FP.BF16.F32.PACK_AB R17, R18, R17 ;  /* 0x000000111211723e */ /* 0x000fe200000010ff */
[C---:B------:R-:W-:Y:S01]  /*519b0*/  FADD.FTZ R18, -R137.reuse, R20 ;  /* 0x0000001489127221 */ /* 0x040fe20000010100 */
[----:B------:R-:W-:-:S03]  /*519c0*/  FADD.FTZ R20, -R137, R22 ;  /* 0x0000001689147221 */ /* 0x000fc60000010100 */
[----:B------:R-:W-:Y:S01]  /*519d0*/  FMUL.FTZ R22, R136, R18 ;  /* 0x0000001288167220 */ /* 0x000fe20000410000 */
[----:B----4-:R-:W-:Y:S01]  /*519e0*/  FFMA.FTZ R16, R35, R38, R37 ;  /* 0x0000002623107223 */ /* 0x010fe20000010025 */
[----:B--2---:R-:W-:-:S05]  /*519f0*/  FFMA.FTZ R19, R34, R40, R39 ;  /* 0x0000002822137223 */ /* 0x004fca0000010027 */
[----:B------:R-:W-:Y:S01]  /*51a00*/  F2FP.BF16.F32.PACK_AB R16, R19, R16 ;  /* 0x000000101310723e */ /* 0x000fe200000010ff */
[C---:B------:R-:W-:Y:S01]  /*51a10*/  FADD.FTZ R19, -R137.reuse, R21 ;  /* 0x0000001589137221 */ /* 0x040fe20000010100 */
[----:B------:R-:W-:Y:S01]  /*51a20*/  FADD.FTZ R21, -R137, R28 ;  /* 0x0000001c89157221 */ /* 0x000fe20000010100 */
[C---:B------:R-:W-:Y:S02]  /*51a30*/  FMUL.FTZ R38, R136.reuse, R20 ;  /* 0x0000001488267220 */ /* 0x040fe40000410000 */
[C---:B------:R-:W-:Y:S01]  /*51a40*/  FMUL.FTZ R28, R136.reuse, R19 ;  /* 0x00000013881c7220 */ /* 0x040fe20000410000 */
[----:B------:R-:W-:Y:S01]  /*51a50*/  FMUL.FTZ R37, R136, R21 ;  /* 0x0000001588257220 */ /* 0x000fe20000410000 */
[----:B------:R-:W-:Y:S01]  /*51a60*/  FFMA.FTZ R18, R22, R175, R180 ;  /* 0x000000af16127223 */ /* 0x000fe200000100b4 */
[----:B------:R-:W-:Y:S01]  /*51a70*/  FFMA.FTZ R19, R38, R167, R172 ;  /* 0x000000a726137223 */ /* 0x000fe200000100ac */
[----:B------:R-:W-:Y:S01]  /*51a80*/  FFMA.FTZ R21, R28, R173, R174 ;  /* 0x000000ad1c157223 */ /* 0x000fe200000100ae */
[----:B------:R-:W-:Y:S01]  /*51a90*/  FFMA.FTZ R20, R37, R134, R165 ;  /* 0x0000008625147223 */ /* 0x000fe200000100a5 */
[----:B------:R-:W2:Y:S03]  /*51aa0*/  LDL R180, [R1+0x150] ;  /* 0x0001500001b47983 */ /* 0x000ea60000100800 */
[----:B------:R-:W-:Y:S01]  /*51ab0*/  F2FP.BF16.F32.PACK_AB R18, R21, R18 ;  /* 0x000000121512723e */ /* 0x000fe200000010ff */
[----:B------:R-:W2:Y:S01]  /*51ac0*/  LDL R175, [R1] ;  /* 0x0000000001af7983 */ /* 0x000ea20000100800 */
[----:B------:R-:W-:Y:S01]  /*51ad0*/  F2FP.BF16.F32.PACK_AB R19, R20, R19 ;  /* 0x000000131413723e */ /* 0x000fe200000010ff */
[----:B------:R-:W-:-:S02]  /*51ae0*/  IMAD.WIDE.U32 R20, R15, 0x10, R132 ;  /* 0x000000100f147825 */ /* 0x000fc400078e0084 */
[----:B------:R-:W4:Y:S04]  /*51af0*/  LDL R174, [R1+0x154] ;  /* 0x0001540001ae7983 */ /* 0x000f280000100800 */
[----:B------:R0:W-:Y:S04]  /*51b00*/  STG.E.128 desc[UR8][R20.64], R16 ;  /* 0x0000001014007986 */ /* 0x0001e8000c101d08 */
[----:B------:R-:W5:Y:S04]  /*51b10*/  LDL R134, [R1+0x1c] ;  /* 0x00001c0001867983 */ /* 0x000f680000100800 */
[----:B------:R-:W4:Y:S04]  /*51b20*/  LDL R173, [R1+0x158] ;  /* 0x0001580001ad7983 */ /* 0x000f280000100800 */
[----:B------:R-:W4:Y:S04]  /*51b30*/  LDL R172, [R1+0x8] ;  /* 0x0000080001ac7983 */ /* 0x000f280000100800 */
[----:B------:R-:W4:Y:S01]  /*51b40*/  LDL R167, [R1+0x15c] ;  /* 0x00015c0001a77983 */ /* 0x000f220000100800 */
[----:B0-----:R-:W-:-:S03]  /*51b50*/  FFMA.FTZ R21, R27, R116, R75 ;  /* 0x000000741b157223 */ /* 0x001fc6000001004b */
[----:B------:R-:W4:Y:S04]  /*51b60*/  LDL R27, [R1+0x4] ;  /* 0x00000400011b7983 */ /* 0x000f280000100800 */
[----:B------:R-:W4:Y:S01]  /*51b70*/  LDL R165, [R1+0xc] ;  /* 0x00000c0001a57983 */ /* 0x000f220000100800 */
        /* <DEDUP_REMOVED lines=8> */
[----:B------:R-:W-:-:S02]  /*51c00*/  F2FP.BF16.F32.PACK_AB R17, R21, R17 ;  /* 0x000000111511723e */ /* 0x000fc400000010ff */
[----:B------:R-:W-:Y:S01]  /*51c10*/  F2FP.BF16.F32.PACK_AB R18, R20, R18 ;  /* 0x000000121412723e */ /* 0x000fe200000010ff */
[----:B------:R-:W-:Y:S01]  /*51c20*/  IMAD.WIDE.U32 R20, R15, 0x10, R130 ;  /* 0x000000100f147825 */ /* 0x000fe200078e0082 */
[----:B------:R-:W-:-:S03]  /*51c30*/  F2FP.BF16.F32.PACK_AB R16, R22, R16 ;  /* 0x000000101610723e */ /* 0x000fc600000010ff */
[C---:B------:R-:W-:Y:S01]  /*51c40*/  FADD.FTZ R35, -R137.reuse, R126 ;  /* 0x0000007e89237221 */ /* 0x040fe20000010100 */
[C---:B------:R-:W-:Y:S01]  /*51c50*/  FADD.FTZ R129, -R137.reuse, R139 ;  /* 0x0000008b89817221 */ /* 0x040fe20000010100 */
[----:B------:R0:W-:Y:S01]  /*51c60*/  STG.E.128 desc[UR8][R20.64], R16 ;  /* 0x0000001014007986 */ /* 0x0001e2000c101d08 */
[C---:B------:R-:W-:Y:S01]  /*51c70*/  FADD.FTZ R128, -R137.reuse, R140 ;  /* 0x0000008c89807221 */ /* 0x040fe20000010100 */
[C---:B------:R-:W-:Y:S02]  /*51c80*/  FADD.FTZ R126, -R137.reuse, R141 ;  /* 0x0000008d897e7221 */ /* 0x040fe40000010100 */
[----:B------:R-:W4:Y:S04]  /*51c90*/  LDL R139, [R1+0x14] ;  /* 0x00001400018b7983 */ /* 0x000f280000100800 */
[----:B------:R-:W4:Y:S04]  /*51ca0*/  LDL R140, [R1+0x144] ;  /* 0x00014400018c7983 */ /* 0x000f280000100800 */
[----:B------:R-:W4:Y:S01]  /*51cb0*/  LDL R141, [R1+0x10] ;  /* 0x00001000018d7983 */ /* 0x000f220000100800 */
[C---:B0-----:R-:W-:Y:S01]  /*51cc0*/  FADD.FTZ R21, -R137.reuse, R31 ;  /* 0x0000001f89157221 */ /* 0x041fe20000010100 */
[C---:B------:R-:W-:Y:S01]  /*51cd0*/  FADD.FTZ R31, -R137.reuse, R123 ;  /* 0x0000007b891f7221 */ /* 0x040fe20000010100 */
[----:B------:R-:W-:-:S02]  /*51ce0*/  FADD.FTZ R123, -R137, R142 ;  /* 0x0000008e897b7221 */ /* 0x000fc40000010100 */
[----:B------:R-:W4:Y:S01]  /*51cf0*/  LDL R142, [R1+0x140] ;  /* 0x00014000018e7983 */ /* 0x000f220000100800 */
[C---:B------:R-:W-:Y:S01]  /*51d00*/  FADD.FTZ R18, -R137.reuse, R30 ;  /* 0x0000001e89127221 */ /* 0x040fe20000010100 */
[C---:B------:R-:W-:Y:S01]  /*51d10*/  FADD.FTZ R16, -R137.reuse, R26 ;  /* 0x0000001a89107221 */ /* 0x040fe20000010100 */
[C---:B------:R-:W-:Y:S02]  /*51d20*/  FADD.FTZ R17, -R137.reuse, R29 ;  /* 0x0000001d89117221 */ /* 0x040fe40000010100 */
[C---:B------:R-:W-:Y:S01]  /*51d30*/  FMUL.FTZ R26, R136.reuse, R18 ;  /* 0x00000012881a7220 */ /* 0x040fe20000410000 */
[C---:B------:R-:W-:Y:S01]  /*51d40*/  FMUL.FTZ R21, R136.reuse, R21 ;  /* 0x0000001588157220 */ /* 0x040fe20000410000 */
[C---:B------:R-:W-:Y:S01]  /*51d50*/  FADD.FTZ R15, -R137.reuse, R24 ;  /* 0x00000018890f7221 */ /* 0x040fe20000010100 */
[C---:B------:R-:W-:Y:S01]  /*51d60*/  FADD.FTZ R22, -R137.reuse, R25 ;  /* 0x0000001989167221 */ /* 0x040fe20000010100 */
[C---:B------:R-:W-:Y:S01]  /*51d70*/  FMUL.FTZ R24, R136.reuse, R16 ;  /* 0x0000001088187220 */ /* 0x040fe20000410000 */
[C---:B------:R-:W-:Y:S01]  /*51d80*/  FMUL.FTZ R25, R136.reuse, R17 ;  /* 0x0000001188197220 */ /* 0x040fe20000410000 */
[C---:B------:R-:W-:Y:S01]  /*51d90*/  FADD.FTZ R19, -R137.reuse, R32 ;  /* 0x0000002089137221 */ /* 0x040fe20000010100 */
[C---:B------:R-:W-:Y:S01]  /*51da0*/  FADD.FTZ R20, -R137.reuse, R33 ;  /* 0x0000002189147221 */ /* 0x040fe20000010100 */
[C---:B------:R-:W-:Y:S01]  /*51db0*/  FADD.FTZ R116, -R137.reuse, R149 ;  /* 0x0000009589747221 */ /* 0x040fe20000010100 */
[C---:B------:R-:W-:Y:S01]  /*51dc0*/  FADD.FTZ R37, -R137.reuse, R160 ;  /* 0x000000a089257221 */ /* 0x040fe20000010100 */
[C---:B------:R-:W-:Y:S01]  /*51dd0*/  FADD.FTZ R40, -R137.reuse, R161 ;  /* 0x000000a189287221 */ /* 0x040fe20000010100 */
[----:B------:R-:W-:Y:S01]  /*51de0*/  FADD.FTZ R149, -R137, R135 ;  /* 0x0000008789957221 */ /* 0x000fe20000010100 */
[----:B------:R-:W4:Y:S01]  /*51df0*/  LDL R161, [R1+0x190] ;  /* 0x0001900001a17983 */ /* 0x000f220000100800 */
[----:B------:R-:W-:-:S03]  /*51e00*/  FMUL.FTZ R135, R136, R20 ;  /* 0x0000001488877220 */ /* 0x000fc60000410000 */
[----:B------:R-:W4:Y:S01]  /*51e10*/  LDL R160, [R1+0x194] ;  /* 0x0001940001a07983 */ /* 0x000f220000100800 */
[C---:B------:R-:W-:Y:S01]  /*51e20*/  FADD.FTZ R29, -R137.reuse, R120 ;  /* 0x00000078891d7221 */ /* 0x040fe20000010100 */
[C---:B------:R-:W-:Y:S02]  /*51e30*/  FADD.FTZ R120, -R137.reuse, R158 ;  /* 0x0000009e89787221 */ /* 0x040fe40000010100 */
[----:B------:R-:W4:Y:S01]  /*51e40*/  LDL R158, [R1+0x19c] ;  /* 0x00019c00019e7983 */ /* 0x000f220000100800 */
[C---:B------:R-:W-:Y:S01]  /*51e50*/  FADD.FTZ R36, -R137.reuse, R159 ;  /* 0x0000009f89247221 */ /* 0x040fe20000010100 */
[C---:B------:R-:W-:Y:S02]  /*51e60*/  FADD.FTZ R34, -R137.reuse, R125 ;  /* 0x0000007d89227221 */ /* 0x040fe40000010100 */
[----:B------:R-:W4:Y:S01]  /*51e70*/  LDL R159, [R1+0x198] ;  /* 0x00019800019f7983 */ /* 0x000f220000100800 */
[C---:B------:R-:W-:Y:S01]  /*51e80*/  FADD.FTZ R125, -R137.reuse, R148 ;  /* 0x00000094897d7221 */ /* 0x040fe20000010100 */
[C---:B------:R-:W-:Y:S01]  /*51e90*/  FADD.FTZ R38, -R137.reuse, R162 ;  /* 0x000000a289267221 */ /* 0x040fe20000010100 */
[C---:B------:R-:W-:Y:S01]  /*51ea0*/  FADD.FTZ R41, -R137.reuse, R163 ;  /* 0x000000a389297221 */ /* 0x040fe20000010100 */
[----:B------:R-:W-:Y:S01]  /*51eb0*/  FADD.FTZ R148, -R137, R166 ;  /* 0x000000a689947221 */ /* 0x000fe20000010100 */
[----:B------:R-:W4:Y:S04]  /*51ec0*/  LDL R163, [R1+0x188] ;  /* 0x0001880001a37983 */ /* 0x000f280000100800 */
[----:B------:R-:W4:Y:S04]  /*51ed0*/  LDL R166, [R1+0x180] ;  /* 0x0001800001a67983 */ /* 0x000f280000100800 */
[----:B------:R-:W4:Y:S01]  /*51ee0*/  LDL R162, [R1+0x18c] ;  /* 0x00018c0001a27983 */ /* 0x000f220000100800 */
[----:B---3--:R-:W-:-:S03]  /*51ef0*/  FFMA.FTZ R17, R24, R182, R252 ;  /* 0x000000b618117223 */ /* 0x008fc600000100fc */
[----:B------:R-:W3:Y:S01]  /*51f00*/  LDL R182, [R1+0x160] ;  /* 0x0001600001b67983 */ /* 0x000ee20000100800 */
[----:B--2---:R-:W-:-:S03]  /*51f10*/  FFMA.FTZ R18, R26, R175, R180 ;  /* 0x000000af1a127223 */ /* 0x004fc600000100b4 */
[----:B------:R-:W2:Y:S04]  /*51f20*/  LDL R180, [R1+0x168] ;  /* 0x0001680001b47983 */ /* 0x000ea80000100800 */
[----:B------:R-:W2:Y:S01]  /*51f30*/  LDL R175, [R1+0x16c] ;  /* 0x00016c0001af7983 */ /* 0x000ea20000100800 */
[----:B-----5:R-:W-:-:S03]  /*51f40*/  FFMA.FTZ R134, R25, R134, R181 ;  /* 0x0000008619867223 */ /* 0x020fc600000100b5 */
[----:B------:R-:W5:Y:S02]  /*51f50*/  LDL R181, [R1+0x164] ;  /* 0x0001640001b57983 */ /* 0x000f640000100800 */
[----:B------:R-:W-:Y:S01]  /*51f60*/  F2FP.BF16.F32.PACK_AB R17, R134, R17 ;  /* 0x000000118611723e */ /* 0x000fe200000010ff */
[----:B----4-:R-:W-:Y:S02]  /*51f70*/  FFMA.FTZ R27, R21, R27, R174 ;  /* 0x0000001b151b7223 */ /* 0x010fe400000100ae */
[----:B------:R-:W4:Y:S03]  /*51f80*/  LDL R174, [R1+0x170] ;  /* 0x0001700001ae7983 */ /* 0x000f260000100800 */
[----:B------:R-:W-:Y:S01]  /*51f90*/  F2FP.BF16.F32.PACK_AB R18, R27, R18 ;  /* 0x000000121b12723e */ /* 0x000fe200000010ff */
[----:B------:R-:W-:Y:S01]  /*51fa0*/  FMUL.FTZ R27, R136, R19 ;  /* 0x00000013881b7220 */ /* 0x000fe20000410000 */
[----:B------:R-:W-:-:S02]  /*51fb0*/  FFMA.FTZ R134, R135, R165, R167 ;  /* 0x000000a587867223 */ /* 0x000fc400000100a7 */
[----:B------:R-:W4:Y:S01]  /*51fc0*/  LDL R167, [R1+0x17c] ;  /* 0x00017c0001a77983 */ /* 0x000f220000100800 */
[----:B------:R-:W-:-:S03]  /*51fd0*/  FFMA.FTZ R19, R27, R172, R173 ;  /* 0x000000ac1b137223 */ /* 0x000fc600000100ad */
[----:B------:R-:W4:Y:S04]  /*51fe0*/  LDL R173, [R1+0x178] ;  /* 0x0001780001ad7983 */ /* 0x000f280000100800 */
[----:B------:R-:W4:Y:S04]  /*51ff0*/  LDL R172, [R1+0x174] ;  /* 0x0001740001ac7983 */ /* 0x000f280000100800 */
[----:B------:R-:W4:Y:S01]  /*52000*/  LDL R165, [R1+0x184] ;  /* 0x0001840001a57983 */ /* 0x000f220000100800 */
        /* <DEDUP_REMOVED lines=8> */
[C---:B------:R-:W-:Y:S01]  /*52090*/  FFMA.FTZ R139, R22.reuse, R139, R140 ;  /* 0x0000008b168b7223 */ /* 0x040fe2000001008c */
[----:B------:R-:W-:Y:S01]  /*520a0*/  FFMA.FTZ R22, R22, R249, R81 ;  /* 0x000000f916167223 */ /* 0x000fe20000010051 */
[----:B------:R-:W-:Y:S01]  /*520b0*/  FADD.FTZ R30, -R137, R121 ;  /* 0x00000079891e7221 */ /* 0x000fe20000010100 */
[----:B------:R-:W-:-:S02]  /*520c0*/  F2FP.BF16.F32.PACK_AB R27, R24, R27 ;  /* 0x0000001b181b723e */ /* 0x000fc400000010ff */
[----:B------:R-:W-:Y:S02]  /*520d0*/  F2FP.BF16.F32.PACK_AB R26, R21, R26 ;  /* 0x0000001a151a723e */ /* 0x000fe400000010ff */
[----:B------:R-:W-:Y:S01]  /*520e0*/  F2FP.BF16.F32.PACK_AB R25, R25, R20 ;  /* 0x000000141919723e */ /* 0x000fe200000010ff */
[----:B------:R-:W-:-:S04]  /*520f0*/  IMAD.WIDE.U32 R20, R23, 0x10, R132 ;  /* 0x0000001017147825 */ /* 0x000fc800078e0084 */
[C---:B------:R-:W-:Y:S01]  /*52100*/  FFMA.FTZ R16, R15.reuse, R141, R142 ;  /* 0x0000008d0f107223 */ /* 0x040fe2000001008e */
[----:B------:R-:W-:Y:S01]  /*52110*/  FFMA.FTZ R15, R15, R248, R80 ;  /* 0x000000f80f0f7223 */ /* 0x000fe20000010050 */
[----:B------:R-:W-:Y:S01]  /*52120*/  F2FP.BF16.F32.PACK_AB R19, R134, R19 ;  /* 0x000000138613723e */ /* 0x000fe200000010ff */
[----:B------:R-:W-:Y:S02]  /*52130*/  FADD.FTZ R39, -R137, R150 ;  /* 0x0000009689277221 */ /* 0x000fe40000010100 */
[----:B------:R-:W-:Y:S02]  /*52140*/  F2FP.BF16.F32.PACK_AB R16, R139, R16 ;  /* 0x000000108b10723e */ /* 0x000fe400000010ff */
[----:B------:R-:W-:Y:S01]  /*52150*/  F2FP.BF16.F32.PACK_AB R24, R22, R15 ;  /* 0x0000000f1618723e */ /* 0x000fe200000010ff */
[----:B------:R-:W-:-:S04]  /*52160*/  IMAD.WIDE.U32 R22, R23, 0x10, R130 ;  /* 0x0000001017167825 */ /* 0x000fc800078e0082 */
[C---:B------:R-:W-:Y:S01]  /*52170*/  FADD.FTZ R42, -R137.reuse, R151 ;  /* 0x00000097892a7221 */ /* 0x040fe20000010100 */
[C---:B------:R-:W-:Y:S01]  /*52180*/  FMUL.FTZ R150, R136.reuse, R30 ;  /* 0x0000001e88967220 */ /* 0x040fe20000410000 */
[C---:B------:R-:W-:Y:S01]  /*52190*/  FMUL.FTZ R151, R136.reuse, R31 ;  /* 0x0000001f88977220 */ /* 0x040fe20000410000 */
[C---:B------:R-:W-:Y:S01]  /*521a0*/  FADD.FTZ R121, -R137.reuse, R154 ;  /* 0x0000009a89797221 */ /* 0x040fe20000010100 */
[C---:B------:R-:W-:Y:S01]  /*521b0*/  FADD.FTZ R118, -R137.reuse, R143 ;  /* 0x0000008f89767221 */ /* 0x040fe20000010100 */
[C---:B------:R-:W-:Y:S01]  /*521c0*/  FADD.FTZ R127, -R137.reuse, R144 ;  /* 0x00000090897f7221 */ /* 0x040fe20000010100 */
[C---:B------:R-:W-:Y:S01]  /*521d0*/  FMUL.FTZ R154, R136.reuse, R34 ;  /* 0x00000022889a7220 */ /* 0x040fe20000410000 */
[----:B------:R0:W-:Y:S01]  /*521e0*/  STG.E.128 desc[UR8][R20.64], R16 ;  /* 0x0000001014007986 */ /* 0x0001e2000c101d08 */
[C---:B------:R-:W-:Y:S01]  /*521f0*/  FMUL.FTZ R34, R136.reuse, R39 ;  /* 0x0000002788227220 */ /* 0x040fe20000410000 */
[C---:B------:R-:W-:Y:S02]  /*52200*/  FMUL.FTZ R31, R136.reuse, R38 ;  /* 0x00000026881f7220 */ /* 0x040fe40000410000 */
[----:B------:R1:W-:Y:S01]  /*52210*/  STG.E.128 desc[UR8][R22.64], R24 ;  /* 0x0000001816007986 */ /* 0x0003e2000c101d08 */
[C---:B------:R-:W-:Y:S01]  /*52220*/  FADD.FTZ R32, -R137.reuse, R122 ;  /* 0x0000007a89207221 */ /* 0x040fe20000010100 */
[C---:B------:R-:W-:Y:S01]  /*52230*/  FADD.FTZ R33, -R137.reuse, R124 ;  /* 0x0000007c89217221 */ /* 0x040fe20000010100 */
[C---:B------:R-:W-:Y:S01]  /*52240*/  FMUL.FTZ R141, R136.reuse, R118 ;  /* 0x00000076888d7220 */ /* 0x040fe20000410000 */
[----:B------:R-:W-:Y:S01]  /*52250*/  FMUL.FTZ R142, R136, R127 ;  /* 0x0000007f888e7220 */ /* 0x000fe20000410000 */
[C---:B------:R-:W-:Y:S01]  /*52260*/  FADD.FTZ R124, -R137.reuse, R146 ;  /* 0x00000092897c7221 */ /* 0x040fe20000010100 */
[C---:B------:R-:W-:Y:S01]  /*52270*/  FADD.FTZ R28, -R137.reuse, R47 ;  /* 0x0000002f891c7221 */ /* 0x040fe20000010100 */
[C---:B------:R-:W-:Y:S01]  /*52280*/  FADD.FTZ R47, -R137.reuse, R152 ;  /* 0x00000098892f7221 */ /* 0x040fe20000010100 */
[----:B------:R-:W-:Y:S01]  /*52290*/  FADD.FTZ R119, -R137, R155 ;  /* 0x0000009b89777221 */ /* 0x000fe20000010100 */
[----:B0-----:R-:W-:Y:S01]  /*522a0*/  FFMA.FTZ R21, R150, R234, R90 ;  /* 0x000000ea96157223 */ /* 0x001fe2000001005a */
[----:B-1----:R-:W-:Y:S01]  /*522b0*/  FFMA.FTZ R26, R151, R235, R91 ;  /* 0x000000eb971a7223 */ /* 0x002fe2000001005b */
[C---:B------:R-:W-:Y:S01]  /*522c0*/  FMUL.FTZ R152, R136.reuse, R32 ;  /* 0x0000002088987220 */ /* 0x040fe20000410000 */
[C---:B------:R-:W-:Y:S01]  /*522d0*/  FMUL.FTZ R155, R136.reuse, R35 ;  /* 0x00000023889b7220 */ /* 0x040fe20000410000 */
[----:B------:R-:W-:-:S02]  /*522e0*/  FMUL.FTZ R144, R136, R124 ;  /* 0x0000007c88907220 */ /* 0x000fc40000410000 */
[----:B------:R-:W-:Y:S01]  /*522f0*/  F2FP.BF16.F32.PACK_AB R21, R26, R21 ;  /* 0x000000151a15723e */ /* 0x000fe200000010ff */
[----:B------:R-:W-:Y:S02]  /*52300*/  FFMA.FTZ R26, R141, R220, R161 ;  /* 0x000000dc8d1a7223 */ /* 0x000fe400000100a1 */
[----:B------:R-:W4:Y:S01]  /*52310*/  LDL R161, [R1+0x1a0] ;  /* 0x0001a00001a17983 */ /* 0x000f220000100800 */
[----:B------:R-:W-:Y:S01]  /*52320*/  FADD.FTZ R117, -R137, R153 ;  /* 0x0000009989757221 */ /* 0x000fe20000010100 */
[----:B------:R-:W-:Y:S01]  /*52330*/  FFMA.FTZ R22, R152, R228, R92 ;  /* 0x000000e498167223 */ /* 0x000fe2000001005c */
[----:B------:R-:W-:Y:S01]  /*52340*/  FMUL.FTZ R153, R136, R33 ;  /* 0x0000002188997220 */ /* 0x000fe20000410000 */
[----:B------:R-:W-:Y:S01]  /*52350*/  FFMA.FTZ R23, R154, R230, R94 ;  /* 0x000000e69a177223 */ /* 0x000fe2000001005e */
[----:B------:R-:W-:Y:S01]  /*52360*/  FFMA.FTZ R24, R155, R231, R95 ;  /* 0x000000e79b187223 */ /* 0x000fe2000001005f */
[----:B------:R-:W-:Y:S01]  /*52370*/  FADD.FTZ R122, -R137, R145 ;  /* 0x00000091897a7221 */ /* 0x000fe20000010100 */
[C---:B------:R-:W-:Y:S01]  /*52380*/  FMUL.FTZ R145, R136.reuse, R28 ;  /* 0x0000001c88917220 */ /* 0x040fe20000410000 */
[C---:B------:R-:W-:Y:S01]  /*52390*/  FMUL.FTZ R146, R136.reuse, R29 ;  /* 0x0000001d88927220 */ /* 0x040fe20000410000 */
[C---:B------:R-:W-:Y:S01]  /*523a0*/  FMUL.FTZ R30, R136.reuse, R40 ;  /* 0x00000028881e7220 */ /* 0x040fe20000410000 */
[C---:B------:R-:W-:Y:S01]  /*523b0*/  FMUL.FTZ R143, R136.reuse, R122 ;  /* 0x0000007a888f7220 */ /* 0x040fe20000410000 */
[C---:B------:R-:W-:Y:S01]  /*523c0*/  FMUL.FTZ R35, R136.reuse, R41 ;  /* 0x0000002988237220 */ /* 0x040fe20000410000 */
[----:B------:R-:W-:Y:S01]  /*523d0*/  FFMA.FTZ R25, R153, R229, R93 ;  /* 0x000000e599197223 */ /* 0x000fe2000001005d */
[C---:B------:R-:W-:Y:S01]  /*523e0*/  FMUL.FTZ R135, R136.reuse, R129 ;  /* 0x0000008188877220 */ /* 0x040fe20000410000 */
[C---:B------:R-:W-:Y:S01]  /*523f0*/  FMUL.FTZ R137, R136.reuse, R128 ;  /* 0x0000008088897220 */ /* 0x040fe20000410000 */
[C---:B------:R-:W-:Y:S01]  /*52400*/  FMUL.FTZ R139, R136.reuse, R126 ;  /* 0x0000007e888b7220 */ /* 0x040fe20000410000 */
[C---:B------:R-:W-:Y:S01]  /*52410*/  FMUL.FTZ R140, R136.reuse, R123 ;  /* 0x0000007b888c7220 */ /* 0x040fe20000410000 */
[----:B------:R-:W-:Y:S01]  /*52420*/  FMUL.FTZ R33, R136, R116 ;  /* 0x0000007488217220 */ /* 0x000fe20000410000 */
[----:B------:R-:W-:Y:S01]  /*52430*/  F2FP.BF16.F32.PACK_AB R23, R24, R23 ;  /* 0x000000171817723e */ /* 0x000fe200000010ff */
[----:B------:R-:W-:Y:S01]  /*52440*/  FFMA.FTZ R116, R146, R233, R89 ;  /* 0x000000e992747223 */ /* 0x000fe20000010059 */
[----:B------:R-:W-:Y:S01]  /*52450*/  F2FP.BF16.F32.PACK_AB R22, R25, R22 ;  /* 0x000000161916723e */ /* 0x000fe200000010ff */
[----:B------:R-:W-:Y:S01]  /*52460*/  FFMA.FTZ R24, R135, R224, R166 ;  /* 0x000000e087187223 */ /* 0x000fe200000100a6 */
[----:B------:R-:W-:Y:S01]  /*52470*/  FFMA.FTZ R25, R139, R226, R163 ;  /* 0x000000e28b197223 */ /* 0x000fe200000100a3 */
[C---:B------:R-:W-:Y:S01]  /*52480*/  FMUL.FTZ R28, R136.reuse, R36 ;  /* 0x00000024881c7220 */ /* 0x040fe20000410000 */
[C---:B------:R-:W-:Y:S01]  /*52490*/  FMUL.FTZ R29, R136.reuse, R37 ;  /* 0x00000025881d7220 */ /* 0x040fe20000410000 */
[C---:B------:R-:W-:Y:S01]  /*524a0*/  FMUL.FTZ R36, R136.reuse, R148 ;  /* 0x0000009488247220 */ /* 0x040fe20000410000 */
[----:B------:R-:W-:Y:S01]  /*524b0*/  FMUL.FTZ R37, R136, R149 ;  /* 0x0000009588257220 */ /* 0x000fe20000410000 */
[----:B------:R-:W-:-:S04]  /*524c0*/  IMAD.WIDE.U32 R122, R45, 0x10, R132 ;  /* 0x000000102d7a7825 */ /* 0x000fc800078e0084 */
[----:B------:R-:W-:Y:S01]  /*524d0*/  FMUL.FTZ R32, R136, R125 ;  /* 0x0000007d88207220 */ /* 0x000fe20000410000 */
[----:B------:R-:W4:Y:S01]  /*524e0*/  LDL R149, [R1+0x1c8] ;  /* 0x0001c80001957983 */ /* 0x000f220000100800 */
[----:B------:R-:W-:-:S03]  /*524f0*/  IMAD.WIDE.U32 R128, R45, 0x10, R130 ;  /* 0x000000102d807825 */ /* 0x000fc600078e0082 */
[----:B------:R-:W4:Y:S01]  /*52500*/  LDL R148, [R1+0x1cc] ;  /* 0x0001cc0001947983 */ /* 0x000f220000100800 */
[----:B------:R-:W-:-:S04]  /*52510*/  IMAD.WIDE.U32 R124, R138, 0x10, R132 ;  /* 0x000000108a7c7825 */ /* 0x000fc800078e0084 */
[C---:B------:R-:W-:Y:S01]  /*52520*/  FMUL.FTZ R42, R136.reuse, R42 ;  /* 0x0000002a882a7220 */ /* 0x040fe20000410000 */
[C---:B------:R-:W-:Y:S01]  /*52530*/  FMUL.FTZ R47, R136.reuse, R47 ;  /* 0x0000002f882f7220 */ /* 0x040fe20000410000 */
[C---:B------:R-:W-:Y:S01]  /*52540*/  FMUL.FTZ R126, R136.reuse, R117 ;  /* 0x00000075887e7220 */ /* 0x040fe20000410000 */
[C---:B------:R-:W-:Y:S01]  /*52550*/  FMUL.FTZ R127, R136.reuse, R121 ;  /* 0x00000079887f7220 */ /* 0x040fe20000410000 */
[C---:B------:R-:W-:Y:S01]  /*52560*/  FMUL.FTZ R134, R136.reuse, R119 ;  /* 0x0000007788867220 */ /* 0x040fe20000410000 */
[----:B------:R-:W-:Y:S02]  /*52570*/  FMUL.FTZ R15, R136, R120 ;  /* 0x00000078880f7220 */ /* 0x000fe40000410000 */
[----:B------:R-:W4:Y:S01]  /*52580*/  LDL R136, [R1+0x1d8] ;  /* 0x0001d80001887983 */ /* 0x000f220000100800 */
[----:B---3--:R-:W-:Y:S01]  /*52590*/  FFMA.FTZ R40, R145, R240, R182 ;  /* 0x000000f091287223 */ /* 0x008fe200000100b6 */
[----:B--2---:R-:W-:Y:S02]  /*525a0*/  FFMA.FTZ R38, R150, R242, R180 ;  /* 0x000000f296267223 */ /* 0x004fe400000100b4 */
[----:B------:R-:W2:Y:S01]  /*525b0*/  LDL R150, [R1+0x1c4] ;  /* 0x0001c40001967983 */ /* 0x000ea20000100800 */
[----:B------:R-:W-:-:S03]  /*525c0*/  FFMA.FTZ R39, R151, R243, R175 ;  /* 0x000000f397277223 */ /* 0x000fc600000100af */
[----:B------:R-:W3:Y:S02]  /*525d0*/  LDL R151, [R1+0x1c0] ;  /* 0x0001c00001977983 */ /* 0x000ee40000100800 */
[----:B------:R-:W-:Y:S01]  /*525e0*/  F2FP.BF16.F32.PACK_AB R17, R39, R38 ;  /* 0x000000262711723e */ /* 0x000fe200000010ff */
[----:B------:R-:W-:Y:S02]  /*525f0*/  FFMA.FTZ R39, R142, R221, R160 ;  /* 0x000000dd8e277223 */ /* 0x000fe400000100a0 */
[----:B------:R-:W2:Y:S01]  /*52600*/  LDL R160, [R1+0x1a4] ;  /* 0x0001a40001a07983 */ /* 0x000ea20000100800 */
[----:B------:R-:W-:-:S03]  /*52610*/  FFMA.FTZ R38, R144, R223, R158 ;  /* 0x000000df90267223 */ /* 0x000fc6000001009e */
[----:B------:R-:W3:Y:S01]  /*52620*/  LDL R158, [R1+0x1b8] ;  /* 0x0001b800019e7983 */ /* 0x000ee20000100800 */
[----:B-----5:R-:W-:Y:S01]  /*52630*/  FFMA.FTZ R41, R146, R241, R181 ;  /* 0x000000f192297223 */ /* 0x020fe200000100b5 */
[----:B----4-:R-:W-:Y:S02]  /*52640*/  FFMA.FTZ R18, R152, R236, R174 ;  /* 0x000000ec98127223 */ /* 0x010fe400000100ae */
[----:B------:R-:W4:Y:S04]  /*52650*/  LDL R146, [R1+0x1d0] ;  /* 0x0001d00001927983 */ /* 0x000f280000100800 */
[----:B------:R-:W5:Y:S01]  /*52660*/  LDL R152, [R1+0x1bc] ;  /* 0x0001bc0001987983 */ /* 0x000f620000100800 */
[----:B------:R-:W-:-:S03]  /*52670*/  FFMA.FTZ R20, R155, R239, R167 ;  /* 0x000000ef9b147223 */ /* 0x000fc600000100a7 */
[----:B------:R-:W4:Y:S01]  /*52680*/  LDL R155, [R1+0x1a8] ;  /* 0x0001a800019b7983 */ /* 0x000f220000100800 */
[----:B------:R-:W-:-:S03]  /*52690*/  FFMA.FTZ R19, R154, R238, R173 ;  /* 0x000000ee9a137223 */ /* 0x000fc600000100ad */
[----:B------:R-:W4:Y:S01]  /*526a0*/  LDL R154, [R1+0x1ac] ;  /* 0x0001ac00019a7983 */ /* 0x000f220000100800 */
[----:B------:R-:W-:Y:S01]  /*526b0*/  FFMA.FTZ R27, R153, R237, R172 ;  /* 0x000000ed991b7223 */ /* 0x000fe200000100ac */
[----:B------:R-:W-:Y:S02]  /*526c0*/  F2FP.BF16.F32.PACK_AB R19, R20, R19 ;  /* 0x000000131413723e */ /* 0x000fe400000010ff */
[----:B------:R-:W4:Y:S02]  /*526d0*/  LDL R153, [R1+0x1b4] ;  /* 0x0001b40001997983 */ /* 0x000f240000100800 */
[----:B------:R-:W-:Y:S01]  /*526e0*/  F2FP.BF16.F32.PACK_AB R18, R27, R18 ;  /* 0x000000121b12723e */ /* 0x000fe200000010ff */
[----:B------:R-:W-:Y:S02]  /*526f0*/  FFMA.FTZ R27, R143, R222, R159 ;  /* 0x000000de8f1b7223 */ /* 0x000fe4000001009f */
[----:B------:R-:W4:Y:S01]  /*52700*/  LDL R159, [R1+0x1b0] ;  /* 0x0001b000019f7983 */ /* 0x000f220000100800 */
[----:B------:R-:W-:Y:S01]  /*52710*/  F2FP.BF16.F32.PACK_AB R16, R41, R40 ;  /* 0x000000282910723e */ /* 0x000fe200000010ff */
[----:B------:R-:W-:Y:S01]  /*52720*/  FFMA.FTZ R20, R145, R232, R88 ;  /* 0x000000e891147223 */ /* 0x000fe20000010058 */
[----:B------:R-:W-:Y:S01]  /*52730*/  FFMA.FTZ R41, R137, R225, R165 ;  /* 0x000000e189297223 */ /* 0x000fe200000100a5 */
[----:B------:R-:W-:Y:S01]  /*52740*/  FFMA.FTZ R40, R140, R227, R162 ;  /* 0x000000e38c287223 */ /* 0x000fe200000100a2 */
[----:B------:R-:W4:Y:S01]  /*52750*/  LDL R145, [R1+0x1d4] ;  /* 0x0001d40001917983 */ /* 0x000f220000100800 */
[----:B------:R-:W-:-:S02]  /*52760*/  F2FP.BF16.F32.PACK_AB R26, R39, R26 ;  /* 0x0000001a271a723e */ /* 0x000fc400000010ff */
[----:B------:R-:W-:Y:S02]  /*52770*/  F2FP.BF16.F32.PACK_AB R20, R116, R20 ;  /* 0x000000147414723e */ /* 0x000fe400000010ff */
[----:B------:R-:W-:Y:S02]  /*52780*/  F2FP.BF16.F32.PACK_AB R24, R41, R24 ;  /* 0x000000182918723e */ /* 0x000fe400000010ff */
[----:B------:R-:W-:Y:S02]  /*52790*/  F2FP.BF16.F32.PACK_AB R25, R40, R25 ;  /* 0x000000192819723e */ /* 0x000fe400000010ff */
[----:B------:R-:W-:Y:S01]  /*527a0*/  F2FP.BF16.F32.PACK_AB R27, R38, R27 ;  /* 0x0000001b261b723e */ /* 0x000fe200000010ff */
[----:B------:R-:W-:Y:S04]  /*527b0*/  STG.E.128 desc[UR8][R122.64], R16 ;  /* 0x000000107a007986 */ /* 0x000fe8000c101d08 */
[----:B------:R-:W-:Y:S04]  /*527c0*/  STG.E.128 desc[UR8][R128.64], R20 ;  /* 0x0000001480007986 */ /* 0x000fe8000c101d08 */
[----:B------:R0:W-:Y:S04]  /*527d0*/  STG.E.128 desc[UR8][R124.64], R24 ;  /* 0x000000187c007986 */ /* 0x0001e8000c101d08 */
[----:B0-----:R-:W4:Y:S01]  /*527e0*/  LDL R124, [R1+0x1dc] ;  /* 0x0001dc00017c7983 */ /* 0x001f220000100800 */
        /* <DEDUP_REMOVED lines=8> */
[----:B------:R-:W-:-:S02]  /*52870*/  F2FP.BF16.F32.PACK_AB R16, R20, R16 ;  /* 0x000000101410723e */ /* 0x000fc400000010ff */
[----:B------:R-:W-:Y:S02]  /*52880*/  F2FP.BF16.F32.PACK_AB R19, R23, R19 ;  /* 0x000000131713723e */ /* 0x000fe400000010ff */
[----:B------:R-:W-:Y:S01]  /*52890*/  F2FP.BF16.F32.PACK_AB R18, R24, R18 ;  /* 0x000000121812723e */ /* 0x000fe200000010ff */
[----:B------:R-:W-:Y:S01]  /*528a0*/  FFMA.FTZ R27, R127, R198, R110 ;  /* 0x000000c67f1b7223 */ /* 0x000fe2000001006e */
[----:B------:R-:W-:Y:S01]  /*528b0*/  F2FP.BF16.F32.PACK_AB R17, R25, R17 ;  /* 0x000000111911723e */ /* 0x000fe200000010ff */
[----:B------:R-:W-:Y:S01]  /*528c0*/  FFMA.FTZ R25, R134, R199, R111 ;  /* 0x000000c786197223 */ /* 0x000fe2000001006f */
[----:B------:R-:W-:-:S04]  /*528d0*/  FFMA.FTZ R21, R32, R208, R161 ;  /* 0x000000d020157223 */ /* 0x000fc800000100a1 */
[----:B------:R-:W-:Y:S01]  /*528e0*/  F2FP.BF16.F32.PACK_AB R27, R25, R27 ;  /* 0x0000001b191b723e */ /* 0x000fe200000010ff */
[----:B------:R-:W-:Y:S01]  /*528f0*/  FFMA.FTZ R25, R34, R202, R106 ;  /* 0x000000ca22197223 */ /* 0x000fe2000001006a */
[----:B------:R-:W-:Y:S01]  /*52900*/  FFMA.FTZ R123, R42, R203, R107 ;  /* 0x000000cb2a7b7223 */ /* 0x000fe2000001006b */
[----:B------:R-:W-:Y:S01]  /*52910*/  FFMA.FTZ R26, R47, R196, R108 ;  /* 0x000000c42f1a7223 */ /* 0x000fe2000001006c */
[----:B------:R-:W-:-:S03]  /*52920*/  FFMA.FTZ R45, R126, R197, R109 ;  /* 0x000000c57e2d7223 */ /* 0x000fc6000001006d */
[----:B------:R-:W-:Y:S02]  /*52930*/  F2FP.BF16.F32.PACK_AB R25, R123, R25 ;  /* 0x000000197b19723e */ /* 0x000fe400000010ff */
[----:B------:R-:W-:Y:S01]  /*52940*/  F2FP.BF16.F32.PACK_AB R26, R45, R26 ;  /* 0x0000001a2d1a723e */ /* 0x000fe200000010ff */
[----:B------:R-:W0:Y:S01]  /*52950*/  S2R R183, SR_TID.X ;  /* 0x0000000000b77919 */ /* 0x000e220000002100 */
[----:B------:R-:W-:-:S04]  /*52960*/  IMAD.WIDE.U32 R116, R138, 0x10, R130 ;  /* 0x000000108a747825 */ /* 0x000fc800078e0082 */
[----:B------:R-:W-:-:S04]  /*52970*/  IMAD.WIDE.U32 R38, R147, 0x10, R132 ;  /* 0x0000001093267825 */ /* 0x000fc800078e0084 */
[C---:B------:R-:W-:Y:S01]  /*52980*/  FFMA.FTZ R45, R29.reuse, R194, R149 ;  /* 0x000000c21d2d7223 */ /* 0x040fe20000010095 */
[----:B------:R-:W-:Y:S01]  /*52990*/  FFMA.FTZ R29, R29, R186, R114 ;  /* 0x000000ba1d1d7223 */ /* 0x000fe20000010072 */
[----:B------:R-:W-:Y:S01]  /*529a0*/  IMAD.WIDE.U32 R118, R147, 0x10, R130 ;  /* 0x0000001093767825 */ /* 0x000fe200078e0082 */
[----:B------:R1:W-:Y:S03]  /*529b0*/  STG.E.128 desc[UR8][R116.64], R16 ;  /* 0x0000001074007986 */ /* 0x0003e6000c101d08 */
[----:B------:R-:W-:-:S04]  /*529c0*/  IMAD.WIDE.U32 R40, R157, 0x10, R132 ;  /* 0x000000109d287825 */ /* 0x000fc800078e0084 */
[----:B------:R-:W-:Y:S01]  /*529d0*/  IMAD.WIDE.U32 R120, R157, 0x10, R130 ;  /* 0x000000109d787825 */ /* 0x000fe200078e0082 */
[----:B0-----:R-:W-:-:S03]  /*529e0*/  LOP3.LUT R183, R183, 0x1f, RZ, 0xc0, !PT ;  /* 0x0000001fb7b77812 */ /* 0x001fc600078ec0ff */
[----:B--2---:R-:W-:Y:S01]  /*529f0*/  FFMA.FTZ R22, R33, R209, R160 ;  /* 0x000000d121167223 */ /* 0x004fe200000100a0 */
[----:B---3--:R-:W-:-:S04]  /*52a00*/  FFMA.FTZ R23, R127, R206, R158 ;  /* 0x000000ce7f177223 */ /* 0x008fc8000001009e */
[----:B------:R-:W-:Y:S01]  /*52a10*/  F2FP.BF16.F32.PACK_AB R20, R22, R21 ;  /* 0x000000151614723e */ /* 0x000fe200000010ff */
[----:B-----5:R-:W-:Y:S01]  /*52a20*/  FFMA.FTZ R24, R134, R207, R152 ;  /* 0x000000cf86187223 */ /* 0x020fe20000010098 */
[----:B----4-:R-:W-:Y:S01]  /*52a30*/  FFMA.FTZ R21, R34, R210, R155 ;  /* 0x000000d222157223 */ /* 0x010fe2000001009b */
[----:B------:R-:W-:-:S03]  /*52a40*/  FFMA.FTZ R122, R42, R211, R154 ;  /* 0x000000d32a7a7223 */ /* 0x000fc6000001009a */
[----:B------:R-:W-:Y:S01]  /*52a50*/  F2FP.BF16.F32.PACK_AB R23, R24, R23 ;  /* 0x000000171817723e */ /* 0x000fe200000010ff */
[----:B------:R-:W-:Y:S01]  /*52a60*/  FFMA.FTZ R24, R32, R200, R104 ;  /* 0x000000c820187223 */ /* 0x000fe20000010068 */
[----:B------:R-:W-:Y:S01]  /*52a70*/  FFMA.FTZ R32, R15, R192, R151 ;  /* 0x000000c00f207223 */ /* 0x000fe20000010097 */
[----:B------:R-:W-:Y:S01]  /*52a80*/  F2FP.BF16.F32.PACK_AB R21, R122, R21 ;  /* 0x000000157a15723e */ /* 0x000fe200000010ff */
[----:B------:R-:W-:Y:S01]  /*52a90*/  FFMA.FTZ R122, R28, R193, R150 ;  /* 0x000000c11c7a7223 */ /* 0x000fe20000010096 */
[----:B------:R-:W-:Y:S01]  /*52aa0*/  FFMA.FTZ R22, R47, R204, R159 ;  /* 0x000000cc2f167223 */ /* 0x000fe2000001009f */
[----:B------:R-:W-:-:S03]  /*52ab0*/  FFMA.FTZ R47, R126, R205, R153 ;  /* 0x000000cd7e2f7223 */ /* 0x000fc60000010099 */
[----:B------:R-:W-:Y:S02]  /*52ac0*/  F2FP.BF16.F32.PACK_AB R32, R122, R32 ;  /* 0x000000207a20723e */ /* 0x000fe400000010ff */
[----:B------:R-:W0:Y:S01]  /*52ad0*/  LDC.64 R122, c[0x0][0x380] ;  /* 0x0000e000ff7a7b82 */ /* 0x000e220000000a00 */
[----:B------:R-:W-:Y:S01]  /*52ae0*/  FFMA.FTZ R33, R33, R201, R105 ;  /* 0x000000c921217223 */ /* 0x000fe20000010069 */
[----:B------:R-:W-:Y:S01]  /*52af0*/  F2FP.BF16.F32.PACK_AB R22, R47, R22 ;  /* 0x000000162f16723e */ /* 0x000fe200000010ff */
[----:B------:R-:W-:Y:S01]  /*52b00*/  FFMA.FTZ R34, R31, R188, R146 ;  /* 0x000000bc1f227223 */ /* 0x000fe20000010092 */
[----:B------:R-:W-:Y:S01]  /*52b10*/  FFMA.FTZ R42, R35, R189, R145 ;  /* 0x000000bd232a7223 */ /* 0x000fe20000010091 */
[----:B------:R-:W-:Y:S01]  /*52b20*/  FFMA.FTZ R47, R30, R195, R148 ;  /* 0x000000c31e2f7223 */ /* 0x000fe20000010094 */
[----:B------:R-:W-:-:S03]  /*52b30*/  F2FP.BF16.F32.PACK_AB R24, R33, R24 ;  /* 0x000000182118723e */ /* 0x000fc600000010ff */
[----:B------:R-:W-:Y:S01]  /*52b40*/  F2FP.BF16.F32.PACK_AB R34, R42, R34 ;  /* 0x000000222a22723e */ /* 0x000fe200000010ff */
[----:B------:R-:W-:Y:S01]  /*52b50*/  FFMA.FTZ R42, R31, R176, R168 ;  /* 0x000000b01f2a7223 */ /* 0x000fe200000100a8 */
[----:B------:R-:W-:Y:S01]  /*52b60*/  F2FP.BF16.F32.PACK_AB R33, R47, R45 ;  /* 0x0000002d2f21723e */ /* 0x000fe200000010ff */
[C---:B------:R-:W-:Y:S01]  /*52b70*/  FFMA.FTZ R45, R36.reuse, R190, R136 ;  /* 0x000000be242d7223 */ /* 0x040fe20000010088 */
[----:B------:R-:W-:Y:S01]  /*52b80*/  FFMA.FTZ R31, R36, R178, R170 ;  /* 0x000000b2241f7223 */ /* 0x000fe200000100aa */
[----:B------:R-:W-:Y:S01]  /*52b90*/  FFMA.FTZ R15, R15, R184, R112 ;  /* 0x000000b80f0f7223 */ /* 0x000fe20000010070 */
[----:B------:R-:W-:Y:S01]  /*52ba0*/  FFMA.FTZ R47, R35, R177, R169 ;  /* 0x000000b1232f7223 */ /* 0x000fe200000100a9 */
[----:B------:R-:W-:Y:S01]  /*52bb0*/  FFMA.FTZ R28, R28, R185, R113 ;  /* 0x000000b91c1c7223 */ /* 0x000fe20000010071 */
[----:B------:R1:W-:Y:S04]  /*52bc0*/  STG.E.128 desc[UR8][R38.64], R20 ;  /* 0x0000001426007986 */ /* 0x0003e8000c101d08 */
[----:B------:R-:W-:Y:S01]  /*52bd0*/  F2FP.BF16.F32.PACK_AB R28, R28, R15 ;  /* 0x0000000f1c1c723e */ /* 0x000fe200000010ff */
[----:B------:R1:W-:Y:S01]  /*52be0*/  STG.E.128 desc[UR8][R118.64], R24 ;  /* 0x0000001876007986 */ /* 0x0003e2000c101d08 */
[----:B0-----:R-:W-:Y:S01]  /*52bf0*/  LEA R3, R122, R3, 0x2 ;  /* 0x000000037a037211 */ /* 0x001fe200078e10ff */
[C---:B------:R-:W-:Y:S01]  /*52c00*/  FFMA.FTZ R36, R37.reuse, R191, R124 ;  /* 0x000000bf25247223 */ /* 0x040fe2000001007c */
[----:B------:R-:W-:Y:S01]  /*52c10*/  FFMA.FTZ R37, R37, R179, R171 ;  /* 0x000000b325257223 */ /* 0x000fe200000100ab */
[----:B------:R-:W-:Y:S01]  /*52c20*/  FFMA.FTZ R124, R30, R187, R115 ;  /* 0x000000bb1e7c7223 */ /* 0x000fe20000010073 */
[----:B------:R-:W-:-:S02]  /*52c30*/  F2FP.BF16.F32.PACK_AB R30, R47, R42 ;  /* 0x0000002a2f1e723e */ /* 0x000fc400000010ff */
[----:B------:R-:W-:Y:S02]  /*52c40*/  F2FP.BF16.F32.PACK_AB R35, R36, R45 ;  /* 0x0000002d2423723e */ /* 0x000fe400000010ff */
[----:B------:R-:W-:Y:S02]  /*52c50*/  F2FP.BF16.F32.PACK_AB R31, R37, R31 ;  /* 0x0000001f251f723e */ /* 0x000fe400000010ff */
[----:B------:R-:W-:Y:S01]  /*52c60*/  F2FP.BF16.F32.PACK_AB R29, R124, R29 ;  /* 0x0000001d7c1d723e */ /* 0x000fe200000010ff */
[----:B------:R1:W-:Y:S04]  /*52c70*/  STG.E.128 desc[UR8][R40.64], R32 ;  /* 0x0000002028007986 */ /* 0x0003e8000c101d08 */
[----:B------:R1:W-:Y:S01]  /*52c80*/  STG.E.128 desc[UR8][R120.64], R28 ;  /* 0x0000001c78007986 */ /* 0x0003e2000c101d08 */
[----:B------:R-:W-:-:S13]  /*52c90*/  ISETP.GE.AND P1, PT, R3, R123, PT ;  /* 0x0000007b0300720c */ /* 0x000fda0003f26270 */
[----:B------:R-:W-:Y:S05]  /*52ca0*/  @!P1 BRA `(.L_x_10968) ;  /* 0xfffffafc00449947 */ /* 0x000fea000383ffff */
[----:B------:R-:W-:Y:S05]  /*52cb0*/  EXIT ;  /* 0x000000000000794d */ /* 0x000fea0003800000 */
.L_x_10967:
[----:B------:R-:W-:Y:S01]  /*52cc0*/  HFMA2 R117, -RZ, RZ, 0, 1.847743988037109375e-06 ;  /* 0x0000001fff757431 */ /* 0x000fe200000001ff */
[----:B------:R-:W-:Y:S01]  /*52cd0*/  BSSY B0, `(.L_x_10969) ;  /* 0x0000007000007945 */ /* 0x000fe20003800000 */
[----:B------:R-:W-:Y:S02]  /*52ce0*/  IMAD.MOV.U32 R137, RZ, RZ, R119 ;  /* 0x000000ffff897224 */ /* 0x000fe400078e0077 */
[----:B------:R-:W-:Y:S02]  /*52cf0*/  IMAD.MOV.U32 R116, RZ, RZ, 0x1 ;  /* 0x00000001ff747424 */ /* 0x000fe400078e00ff */
[----:B------:R-:W-:-:S07]  /*52d00*/  IMAD.MOV.U32 R118, RZ, RZ, -0x1 ;  /* 0xffffffffff767424 */ /* 0x000fce00078e00ff */
[----:B------:R-:W-:Y:S05]  /*52d10*/  WARPSYNC.COLLECTIVE R118, `(.L_x_10970) ;  /* 0x0000000076087348 */ /* 0x000fea0003c00000 */
[----:B------:R0:W1:Y:S02]  /*52d20*/  SHFL.BFLY P2, R116, R137, R116, R117 ;  /* 0x0c00007489747389 */ /* 0x0000640000040075 */
[----:B01----:R-:W-:Y:S05]  /*52d30*/  ENDCOLLECTIVE ;  /* 0x000000000000791b */ /* 0x003fea0003800000 */
.L_x_10970:
[----:B------:R-:W-:Y:S05]  /*52d40*/  BSYNC B0 ;  /* 0x0000000000007941 */ /* 0x000fea0003800000 */
.L_x_10969:
[----:B------:R-:W-:Y:S01]  /*52d50*/  FADD.FTZ R119, R119, R116 ;  /* 0x0000007477777221 */ /* 0x000fe20000010000 */
[----:B------:R-:W-:Y:S01]  /*52d60*/  MOV R116, 0x2 ;  /* 0x0000000200747802 */ /* 0x000fe20000000f00 */
[----:B------:R-:W-:Y:S01]  /*52d70*/  IMAD.MOV.U32 R117, RZ, RZ, 0x1f ;  /* 0x0000001fff757424 */ /* 0x000fe200078e00ff */
[----:B------:R-:W0:Y:S01]  /*52d80*/  LDC R136, c[0x0][0x400] ;  /* 0x00010000ff887b82 */ /* 0x000e220000000800 */
[----:B------:R-:W-:Y:S02]  /*52d90*/  IMAD.MOV.U32 R137, RZ, RZ, R119 ;  /* 0x000000ffff897224 */ /* 0x000fe400078e0077 */
[----:B------:R-:W-:-:S07]  /*52da0*/  IMAD.MOV.U32 R118, RZ, RZ, -0x1 ;  /* 0xffffffffff767424 */ /* 0x000fce00078e00ff */
[----:B0-----:R-:W-:Y:S05]  /*52db0*/  WARPSYNC.COLLECTIVE R118, `(.L_x_10971) ;  /* 0x0000000076087348 */ /* 0x001fea0003c00000 */
[----:B------:R1:W2:Y:S02]  /*52dc0*/  SHFL.BFLY P2, R116, R137, R116, R117 ;  /* 0x0c00007489747389 */ /* 0x0002a40000040075 */
[----:B012---:R-:W-:Y:S05]  /*52dd0*/  ENDCOLLECTIVE ;  /* 0x000000000000791b */ /* 0x007fea0003800000 */
.L_x_10971:
[----:B------:R-:W-:Y:S01]  /*52de0*/  FADD.FTZ R119, R119, R116 ;  /* 0x0000007477777221 */ /* 0x000fe20000010000 */
[----:B------:R-:W-:-:S04]  /*52df0*/  IMAD.MOV.U32 R116, RZ, RZ, 0x4 ;  /* 0x00000004ff747424 */ /* 0x000fc800078e00ff */
[----:B------:R-:W-:-:S07]  /*52e00*/  MOV R137, R119 ;  /* 0x0000007700897202 */ /* 0x000fce0000000f00 */
[----:B------:R-:W-:Y:S05]  /*52e10*/  WARPSYNC.COLLECTIVE R118, `(.L_x_10972) ;  /* 0x0000000076087348 */ /* 0x000fea0003c00000 */
[----:B------:R0:W1:Y:S02]  /*52e20*/  SHFL.BFLY P2, R116, R137, R116, R117 ;  /* 0x0c00007489747389 */ /* 0x0000640000040075 */
[----:B01----:R-:W-:Y:S05]  /*52e30*/  ENDCOLLECTIVE ;  /* 0x000000000000791b */ /* 0x003fea0003800000 */
.L_x_10972:
[----:B------:R-:W-:Y:S01]  /*52e40*/  FADD.FTZ R119, R119, R116 ;  /* 0x0000007477777221 */ /* 0x000fe20000010000 */
[----:B------:R-:W-:-:S03]  /*52e50*/  HFMA2 R116, -RZ, RZ, 0, 4.76837158203125e-07 ;  /* 0x00000008ff747431 */ /* 0x000fc600000001ff */
[----:B------:R-:W-:-:S07]  /*52e60*/  IMAD.MOV.U32 R137, RZ, RZ, R119 ;  /* 0x000000ffff897224 */ /* 0x000fce00078e0077 */
[----:B------:R-:W-:Y:S05]  /*52e70*/  WARPSYNC.COLLECTIVE R118, `(.L_x_10973) ;  /* 0x0000000076087348 */ /* 0x000fea0003c00000 */
[----:B------:R0:W1:Y:S02]  /*52e80*/  SHFL.BFLY P2, R116, R137, R116, R117 ;  /* 0x0c00007489747389 */ /* 0x0000640000040075 */
[----:B01----:R-:W-:Y:S05]  /*52e90*/  ENDCOLLECTIVE ;  /* 0x000000000000791b */ /* 0x003fea0003800000 */
.L_x_10973:
[----:B------:R-:W-:Y:S01]  /*52ea0*/  FADD.FTZ R119, R119, R116 ;  /* 0x0000007477777221 */ /* 0x000fe20000010000 */
[----:B------:R-:W-:-:S03]  /*52eb0*/  IMAD.MOV.U32 R116, RZ, RZ, 0x10 ;  /* 0x00000010ff747424 */ /* 0x000fc600078e00ff */
[----:B------:R-:W-:-:S07]  /*52ec0*/  IMAD.MOV.U32 R137, RZ, RZ, R119 ;  /* 0x000000ffff897224 */ /* 0x000fce00078e0077 */
[----:B------:R-:W-:Y:S05]  /*52ed0*/  WARPSYNC.COLLECTIVE R118, `(.L_x_10974) ;  /* 0x0000000076087348 */ /* 0x000fea0003c00000 */
[----:B------:R0:W1:Y:S02]  /*52ee0*/  SHFL.BFLY P2, R116, R137, R116, R117 ;  /* 0x0c00007489747389 */ /* 0x0000640000040075 */
[----:B01----:R-:W-:Y:S05]  /*52ef0*/  ENDCOLLECTIVE ;  /* 0x000000000000791b */ /* 0x003fea0003800000 */
.L_x_10974:
        /* <DEDUP_REMOVED lines=129> */
[----:B------:R-:W-:-:S03]  /*53710*/  IMAD.MOV.U32 R117, RZ, RZ, 0x1f ;  /* 0x0000001fff757424 */ /* 0x000fc600078e00ff */
[----:B------:R-:W-:Y:S01]  /*53720*/  FFMA.FTZ R119, R119, R119, R116 ;  /* 0x0000007777777223 */ /* 0x000fe20000010074 */
[----:B------:R-:W-:-:S04]  /*53730*/  IMAD.MOV.U32 R116, RZ, RZ, 0x1 ;  /* 0x00000001ff747424 */ /* 0x000fc800078e00ff */
[----:B------:R-:W-:-:S07]  /*53740*/  MOV R137, R119 ;  /* 0x0000007700897202 */ /* 0x000fce0000000f00 */
[----:B------:R-:W-:Y:S05]  /*53750*/  WARPSYNC.COLLECTIVE R118, `(.L_x_10975) ;  /* 0x0000000076087348 */ /* 0x000fea0003c00000 */
[----:B------:R0:W1:Y:S02]  /*53760*/  SHFL.BFLY P2, R116, R137, R116, R117 ;  /* 0x0c00007489747389 */ /* 0x0000640000040075 */
[----:B01----:R-:W-:Y:S05]  /*53770*/  ENDCOLLECTIVE ;  /* 0x000000000000791b */ /* 0x003fea0003800000 */
.L_x_10975:
[----:B------:R-:W-:Y:S01]  /*53780*/  FADD.FTZ R119, R119, R116 ;  /* 0x0000007477777221 */ /* 0x000fe20000010000 */
[----:B------:R-:W-:-:S04]  /*53790*/  IMAD.MOV.U32 R116, RZ, RZ, 0x2 ;  /* 0x00000002ff747424 */ /* 0x000fc800078e00ff */
[----:B------:R-:W-:-:S07]  /*537a0*/  MOV R137, R119 ;  /* 0x0000007700897202 */ /* 0x000fce0000000f00 */
[----:B------:R-:W-:Y:S05]  /*537b0*/  WARPSYNC.COLLECTIVE R118, `(.L_x_10976) ;  /* 0x0000000076087348 */ /* 0x000fea0003c00000 */
[----:B------:R0:W1:Y:S02]  /*537c0*/  SHFL.BFLY P2, R116, R137, R116, R117 ;  /* 0x0c00007489747389 */ /* 0x0000640000040075 */
[----:B01----:R-:W-:Y:S05]  /*537d0*/  ENDCOLLECTIVE ;  /* 0x000000000000791b */ /* 0x003fea0003800000 */
.L_x_10976:
[----:B------:R-:W-:Y:S01]  /*537e0*/  FADD.FTZ R119, R119, R116 ;  /* 0x0000007477777221 */ /* 0x000fe20000010000 */
[----:B------:R-:W-:-:S03]  /*537f0*/  HFMA2 R116, -RZ, RZ, 0, 2.384185791015625e-07 ;  /* 0x00000004ff747431 */ /* 0x000fc600000001ff */
[----:B------:R-:W-:-:S07]  /*53800*/  IMAD.MOV.U32 R137, RZ, RZ, R119 ;  /* 0x000000ffff897224 */ /* 0x000fce00078e0077 */
[----:B------:R-:W-:Y:S05]  /*53810*/  WARPSYNC.COLLECTIVE R118, `(.L_x_10977) ;  /* 0x0000000076087348 */ /* 0x000fea0003c00000 */
[----:B------:R0:W1:Y:S02]  /*53820*/  SHFL.BFLY P2, R116, R137, R116, R117 ;  /* 0x0c00007489747389 */ /* 0x0000640000040075 */
[----:B01----:R-:W-:Y:S05]  /*53830*/  ENDCOLLECTIVE ;  /* 0x000000000000791b */ /* 0x003fea0003800000 */
.L_x_10977:
[----:B------:R-:W-:Y:S01]  /*53840*/  FADD.FTZ R119, R119, R116 ;  /* 0x0000007477777221 */ /* 0x000fe20000010000 */
[----:B------:R-:W-:-:S03]  /*53850*/  IMAD.MOV.U32 R116, RZ, RZ, 0x8 ;  /* 0x00000008ff747424 */ /* 0x000fc600078e00ff */
[----:B------:R-:W-:-:S07]  /*53860*/  IMAD.MOV.U32 R137, RZ, RZ, R119 ;  /* 0x000000ffff897224 */ /* 0x000fce00078e0077 */
[----:B------:R-:W-:Y:S05]  /*53870*/  WARPSYNC.COLLECTIVE R118, `(.L_x_10978) ;  /* 0x0000000076087348 */ /* 0x000fea0003c00000 */
[----:B------:R0:W1:Y:S02]  /*53880*/  SHFL.BFLY P2, R116, R137, R116, R117 ;  /* 0x0c00007489747389 */ /* 0x0000640000040075 */
[----:B01----:R-:W-:Y:S05]  /*53890*/  ENDCOLLECTIVE ;  /* 0x000000000000791b */ /* 0x003fea0003800000 */
.L_x_10978:
[----:B------:R-:W-:Y:S01]  /*538a0*/  FADD.FTZ R119, R119, R116 ;  /* 0x0000007477777221 */ /* 0x000fe20000010000 */
[----:B------:R-:W-:-:S04]  /*538b0*/  IMAD.MOV.U32 R116, RZ, RZ, 0x10 ;  /* 0x00000010ff747424 */ /* 0x000fc800078e00ff */
[----:B------:R-:W-:-:S07]  /*538c0*/  MOV R137, R119 ;  /* 0x0000007700897202 */ /* 0x000fce0000000f00 */
[----:B------:R-:W-:Y:S05]  /*538d0*/  WARPSYNC.COLLECTIVE R118, `(.L_x_10979) ;  /* 0x0000000076087348 */ /* 0x000fea0003c00000 */
[----:B------:R0:W1:Y:S02]  /*538e0*/  SHFL.BFLY P2, R116, R137, R116, R117 ;  /* 0x0c00007489747389 */ /* 0x0000640000040075 */
[----:B01----:R-:W-:Y:S05]  /*538f0*/  ENDCOLLECTIVE ;  /* 0x000000000000791b */ /* 0x003fea0003800000 */
.L_x_10979:
[----:B------:R-:W-:Y:S05]  /*53900*/  BRA `(.L_x_10980) ;  /* 0xffffffd400307947 */ /* 0x000fea000383ffff */
.L_x_10981:
        /* <DEDUP_REMOVED lines=15> */
.L_x_43873:


//--------------------- .text._ZN10layer_norm31ln_parallel_residual_fwd_kernelINS_13Kernel_traitsIf13__nv_bfloat16S2_S2_fjLj2048ELj1ELj4ELj1ELj16ENS_18Kernel_traits_baseILj2048EfS2_S2_S2_fjLj128EEEEELb1ELb1ELb0EEEvNS_9FwdParamsE --------------------------
	.section	.text._ZN10layer_norm31ln_parallel_residual_fwd_kernelINS_13Kernel_traitsIf13__nv_bfloat16S2_S2_fjLj2048ELj1ELj4ELj1ELj16ENS_18Kernel_traits_baseILj2048EfS2_S2_S2_fjLj128EEEEELb1ELb1ELb0EEEvNS_9FwdParamsE,"ax",@progbits
	.align	128
        .global         _ZN10layer_norm31ln_parallel_residual_fwd_kernelINS_13Kernel_traitsIf13__nv_bfloat16S2_S2_fjLj2048ELj1ELj4ELj1ELj16ENS_18Kernel_traits_baseILj2048EfS2_S2_S2_fjLj128EEEEELb1ELb1ELb0EEEvNS_9FwdParamsE
        .type           _ZN10layer_norm31ln_parallel_residual_fwd_kernelINS_13Kernel_traitsIf13__nv_bfloat16S2_S2_fjLj2048ELj1ELj4ELj1ELj16ENS_18Kernel_traits_baseILj2048EfS2_S2_S2_fjLj128EEEEELb1ELb1ELb0EEEvNS_9FwdParamsE,@function
        .size           _ZN10layer_norm31ln_parallel_residual_fwd_kernelINS_13Kernel_traitsIf13__nv_bfloat16S2_S2_fjLj2048ELj1ELj4ELj1ELj16ENS_18Kernel_traits_baseILj2048EfS2_S2_S2_fjLj128EEEEELb1ELb1ELb0EEEvNS_9FwdParamsE,(.L_x_43874 - _ZN10layer_norm31ln_parallel_residual_fwd_kernelINS_13Kernel_traitsIf13__nv_bfloat16S2_S2_fjLj2048ELj1ELj4ELj1ELj16ENS_18Kernel_traits_baseILj2048EfS2_S2_S2_fjLj128EEEEELb1ELb1ELb0EEEvNS_9FwdParamsE)
        .other          _ZN10layer_norm31ln_parallel_residual_fwd_kernelINS_13Kernel_traitsIf13__nv_bfloat16S2_S2_fjLj2048ELj1ELj4ELj1ELj16ENS_18Kernel_traits_baseILj2048EfS2_S2_S2_fjLj128EEEEELb1ELb1ELb0EEEvNS_9FwdParamsE,@"STO_CUDA_ENTRY STV_DEFAULT"
_ZN10layer_norm31ln_parallel_residual_fwd_kernelINS_13Kernel_traitsIf13__nv_bfloat16S2_S2_fjLj2048ELj1ELj4ELj1ELj16ENS_18Kernel_traits_baseILj2048EfS2_S2_S2_fjLj128EEEEELb1ELb1ELb0EEEvNS_9FwdParamsE:
.text._ZN10layer_norm31ln_parallel_residual_fwd_kernelINS_13Kernel_traitsIf13__nv_bfloat16S2_S2_fjLj2048ELj1ELj4ELj1ELj16ENS_18Kernel_traits_baseILj2048EfS2_S2_S2_fjLj128EEEEELb1ELb1ELb0EEEvNS_9FwdParamsE:
[----:B------:R-:W-:Y:S01]  /*0000*/  LDC R1, c[0x0][0x37c] ;  /* 0x0000df00ff017b82 */ /* 0x000fe20000000800 */
[----:B------:R-:W0:Y:S07]  /*0010*/  LDCU.U8 UR8, c[0x0][0x464] ;  /* 0x00008c80ff0877ac */ /* 0x000e2e0008000000 */
[----:B------:R-:W1:Y:S01]  /*0020*/  LDC R8, c[0x0][0x458] ;  /* 0x00011600ff087b82 */ /* 0x000e620000000800 */
[----:B------:R-:W2:Y:S01]  /*0030*/  LDCU.64 UR4, c[0x0][0x450] ;  /* 0x00008a00ff0477ac */ /* 0x000ea20008000a00 */
[----:B------:R-:W3:Y:S06]  /*0040*/  LDCU.64 UR6, c[0x0][0x358] ;  /* 0x00006b00ff0677ac */ /* 0x000eec0008000a00 */
[----:B------:R-:W1:Y:S01]  /*0050*/  LDC R9, c[0x0][0x45c] ;  /* 0x00011700ff097b82 */ /* 0x000e620000000800 */
[----:B------:R-:W4:Y:S01]  /*0060*/  S2R R6, SR_TID.X ;  /* 0x0000000000067919 */ /* 0x000f220000002100 */
[----:B------:R-:W5:Y:S06]  /*0070*/  LDCU.64 UR10, c[0x0][0x438] ;  /* 0x00008700ff0a77ac */ /* 0x000f6c0008000a00 */
[----:B------:R-:W4:Y:S01]  /*0080*/  LDC R13, c[0x0][0x388] ;  /* 0x0000e200ff0d7b82 */ /* 0x000f220000000800 */
[----:B0-----:R-:W-:Y:S01]  /*0090*/  ISETP.NE.AND P0, PT, RZ, UR8, PT ;  /* 0x00000008ff007c0c */ /* 0x001fe2000bf05270 */
[----:B--2---:R-:W-:-:S02]  /*00a0*/  IMAD.U32 R2, RZ, RZ, UR4 ;  /* 0x00000004ff027e24 */ /* 0x004fc4000f8e00ff */
[----:B------:R-:W-:-:S10]  /*00b0*/  IMAD.U32 R3, RZ, RZ, UR5 ;  /* 0x00000005ff037e24 */ /* 0x000fd4000f8e00ff */
[----:B---3--:R-:W2:Y:S01]  /*00c0*/  @P0 LDG.E.64 R2, desc[UR6][R2.64] ;  /* 0x0000000602020981 */ /* 0x008ea2000c1e1b00 */
[----:B------:R-:W0:Y:S03]  /*00d0*/  @P0 LDC R11, c[0x0][0x460] ;  /* 0x00011800ff0b0b82 */ /* 0x000e260000000800 */
[----:B-1----:R-:W0:Y:S01]  /*00e0*/  @P0 LDG.E.64 R4, desc[UR6][R8.64] ;  /* 0x0000000608040981 */ /* 0x002e22000c1e1b00 */
[----:B-----5:R-:W-:Y:S01]  /*00f0*/  UISETP.NE.U32.AND UP0, UPT, UR10, URZ, UPT ;  /* 0x000000ff0a00728c */ /* 0x020fe2000bf05070 */
[----:B------:R-:W-:Y:S03]  /*0100*/  BSSY.RECONVERGENT B0, `(.L_x_10982) ;  /* 0x00000cb000007945 */ /* 0x000fe60003800200 */
[----:B------:R-:W1:Y:S01]  /*0110*/  S2UR UR9, SR_CTAID.X ;  /* 0x00000000000979c3 */ /* 0x000e620000002500 */
[----:B----4-:R-:W-:Y:S01]  /*0120*/  SHF.R.S32.HI R0, RZ, 0x1f, R13 ;  /* 0x0000001fff007819 */ /* 0x010fe2000001140d */
[----:B------:R-:W-:-:S06]  /*0130*/  UISETP.NE.AND.EX UP0, UPT, UR11, URZ, UPT, UP0 ;  /* 0x000000ff0b00728c */ /* 0x000fcc000bf05300 */
[----:B------:R-:W3:Y:S01]  /*0140*/  LDC R7, c[0x0][0x360] ;  /* 0x0000d800ff077b82 */ /* 0x000ee20000000800 */
[----:B-1----:R-:W-:Y:S01]  /*0150*/  USHF.L.U32 UR8, UR9, 0x2, URZ ;  /* 0x0000000209087899 */ /* 0x002fe200080006ff */
[----:B--2---:R-:W-:Y:S02]  /*0160*/  @P0 R2UR UR5, R3 ;  /* 0x00000000030502ca */ /* 0x004fe400000e0000 */
[----:B------:R-:W-:Y:S02]  /*0170*/  LEA.HI R3, R0, R13, RZ, 0x3 ;  /* 0x0000000d00037211 */ /* 0x000fe400078f18ff */
[----:B------:R-:W-:Y:S02]  /*0180*/  LOP3.LUT R0, R6, 0x1f, RZ, 0xc0, !PT ;  /* 0x0000001f06007812 */ /* 0x000fe400078ec0ff */
[----:B------:R-:W-:Y:S01]  /*0190*/  @P0 R2UR UR4, R2 ;  /* 0x00000000020402ca */ /* 0x000fe200000e0000 */
[----:B---3--:R-:W-:Y:S01]  /*01a0*/  IMAD R2, R7, UR9, R6 ;  /* 0x0000000907027c24 */ /* 0x008fe2000f8e0206 */
[----:B0-----:R-:W-:Y:S01]  /*01b0*/  @P0 IADD3 R8, P1, PT, R4, R11, RZ ;  /* 0x0000000b04080210 */ /* 0x001fe20007f3e0ff */
[----:B------:R-:W-:Y:S01]  /*01c0*/  IMAD.MOV.U32 R33, RZ, RZ, R0 ;  /* 0x000000ffff217224 */ /* 0x000fe200078e0000 */
[----:B------:R-:W-:-:S02]  /*01d0*/  SHF.R.U32.HI R4, RZ, 0x5, R6 ;  /* 0x00000005ff047819 */ /* 0x000fc40000011606 */
[----:B------:R-:W-:Y:S01]  /*01e0*/  @P0 IADD3.X R9, PT, PT, RZ, R5, RZ, P1, !PT ;  /* 0x00000005ff090210 */ /* 0x000fe20000ffe4ff */
[----:B------:R-:W-:Y:S01]  /*01f0*/  UIADD3 UR13, UPT, UPT, UR5, -0x4498517b, URZ ;  /* 0xbb67ae85050d7890 */ /* 0x000fe2000fffe0ff */
[----:B------:R-:W-:Y:S01]  /*0200*/  LOP3.LUT R6, R33, 0x1f, RZ, 0x3c, !PT ;  /* 0x0000001f21067812 */ /* 0x000fe200078e3cff */
[----:B------:R-:W-:Y:S01]  /*0210*/  UIADD3 UR15, UPT, UPT, UR5, 0x76cf5d0a, URZ ;  /* 0x76cf5d0a050f7890 */ /* 0x000fe2000fffe0ff */
[--C-:B------:R-:W-:Y:S01]  /*0220*/  SHF.R.U64 R5, R8, 0x2, R9.reuse ;  /* 0x0000000208057819 */ /* 0x100fe20000001209 */
[----:B------:R-:W-:Y:S01]  /*0230*/  UIADD3 UR17, UPT, UPT, UR5, 0x32370b8f, URZ ;  /* 0x32370b8f05117890 */ /* 0x000fe2000fffe0ff */
[----:B------:R-:W-:Y:S01]  /*0240*/  LEA.HI.SX32 R3, R3, R6, 0x1d ;  /* 0x0000000603037211 */ /* 0x000fe200078feaff */
[----:B------:R-:W-:Y:S01]  /*0250*/  UIADD3 UR12, UPT, UPT, UR4, -0x61c88647, URZ ;  /* 0x9e3779b9040c7890 */ /* 0x000fe2000fffe0ff */
[----:B------:R-:W-:Y:S01]  /*0260*/  LOP3.LUT R4, R4, UR8, RZ, 0xfc, !PT ;  /* 0x0000000804047c12 */ /* 0x000fe2000f8efcff */
[----:B------:R-:W-:Y:S01]  /*0270*/  UIADD3 UR14, UPT, UPT, UR4, 0x3c6ef372, URZ ;  /* 0x3c6ef372040e7890 */ /* 0x000fe2000fffe0ff */
[----:B------:R-:W-:Y:S01]  /*0280*/  SHF.R.U32.HI R9, RZ, 0x2, R9 ;  /* 0x00000002ff097819 */ /* 0x000fe20000011609 */
[----:B------:R-:W-:-:S02]  /*0290*/  UIADD3 UR16, UPT, UPT, UR4, -0x255992d5, URZ ;  /* 0xdaa66d2b04107890 */ /* 0x000fc4000fffe0ff */
        /* <DEDUP_REMOVED lines=19> */
[----:B------:R-:W-:Y:S01]  /*03d0*/  LOP3.LUT R168, R168, 0xffffefff, RZ, 0xc0, !PT ;  /* 0xffffefffa8a87812 */ /* 0x000fe200078ec0ff */
[----:B------:R-:W0:Y:S01]  /*03e0*/  @P6 LDC.64 R6, c[0x0][0x3d0] ;  /* 0x0000f400ff066b82 */ /* 0x000e220000000a00 */
[----:B------:R-:W-:Y:S02]  /*03f0*/  ISETP.GE.U32.AND P0, PT, R3, 0xe0, PT ;  /* 0x000000e00300780c */ /* 0x000fe40003f06070 */
[----:B------:R-:W-:-:S05]  /*0400*/  @P6 LOP3.LUT R168, R168, 0x1000, RZ, 0xfc, !PT ;  /* 0x00001000a8a86812 */ /* 0x000fca00078efcff */
[----:B------:R-:W1:Y:S08]  /*0410*/  @P6 LDC.64 R10, c[0x0][0x438] ;  /* 0x00010e00ff0a6b82 */ /* 0x000e700000000a00 */
[----:B------:R-:W2:Y:S08]  /*0420*/  @P1 LDC.64 R12, c[0x0][0x3d0] ;  /* 0x0000f400ff0c1b82 */ /* 0x000eb00000000a00 */
[----:B------:R-:W3:Y:S01]  /*0430*/  @P1 LDC.64 R14, c[0x0][0x438] ;  /* 0x00010e00ff0e1b82 */ /* 0x000ee20000000a00 */
[----:B0-----:R-:W-:-:S05]  /*0440*/  @P6 IMAD.WIDE.U32 R6, R33, 0x20, R6 ;  /* 0x0000002021066825 */ /* 0x001fca00078e0006 */
[----:B------:R-:W5:Y:S02]  /*0450*/  @P6 LDG.E.128 R160, desc[UR6][R6.64] ;  /* 0x0000000606a06981 */ /* 0x000f64000c1e1d00 */
[----:B------:R-:W0:Y:S01]  /*0460*/  @P2 LDC.64 R16, c[0x0][0x3d0] ;  /* 0x0000f400ff102b82 */ /* 0x000e220000000a00 */
[C---:B-1----:R-:W-:Y:S01]  /*0470*/  @P6 IMAD.WIDE.U32 R10, R33.reuse, 0x20, R10 ;  /* 0x00000020210a6825 */ /* 0x042fe200078e000a */
[----:B------:R-:W-:Y:S01]  /*0480*/  @P6 LOP3.LUT R33, R33, 0x20, RZ, 0xfc, !PT ;  /* 0x0000002021216812 */ /* 0x000fe200078efcff */
[----:B------:R1:W5:Y:S04]  /*0490*/  @P6 LDG.E.128 R156, desc[UR6][R6.64+0x10] ;  /* 0x00001006069c6981 */ /* 0x000368000c1e1d00 */
[----:B------:R-:W5:Y:S01]  /*04a0*/  @P6 LD.E.128 R152, desc[UR6][R10.64] ;  /* 0x000000060a986980 */ /* 0x000f62000c101d00 */
[----:B------:R-:W4:Y:S08]  /*04b0*/  @P2 LDC.64 R18, c[0x0][0x438] ;  /* 0x00010e00ff122b82 */ /* 0x000f300000000a00 */
[----:B------:R-:W4:Y:S08]  /*04c0*/  @P3 LDC.64 R20, c[0x0][0x3d0] ;  /* 0x0000f400ff143b82 */ /* 0x000f300000000a00 */
[----:B------:R-:W4:Y:S08]  /*04d0*/  @P3 LDC.64 R22, c[0x0][0x438] ;  /* 0x00010e00ff163b82 */ /* 0x000f300000000a00 */
[----:B------:R-:W4:Y:S08]  /*04e0*/  @P4 LDC.64 R24, c[0x0][0x3d0] ;  /* 0x0000f400ff184b82 */ /* 0x000f300000000a00 */
[----:B------:R-:W4:Y:S01]  /*04f0*/  @P4 LDC.64 R26, c[0x0][0x438] ;  /* 0x00010e00ff1a4b82 */ /* 0x000f220000000a00 */
[C---:B--2---:R-:W-:Y:S01]  /*0500*/  @P1 IMAD.WIDE.U32 R12, R33.reuse, 0x20, R12 ;  /* 0x00000020210c1825 */ /* 0x044fe200078e000c */
[----:B------:R2:W5:Y:S03]  /*0510*/  @P6 LD.E.128 R148, desc[UR6][R10.64+0x10] ;  /* 0x000010060a946980 */ /* 0x000566000c101d00 */
[C---:B---3--:R-:W-:Y:S01]  /*0520*/  @P1 IMAD.WIDE.U32 R14, R33.reuse, 0x20, R14 ;  /* 0x00000020210e1825 */ /* 0x048fe200078e000e */
[----:B------:R3:W5:Y:S02]  /*0530*/  @P1 LDG.E.128 R144, desc[UR6][R12.64] ;  /* 0x000000060c901981 */ /* 0x000764000c1e1d00 */
[----:B-1----:R-:W1:Y:S01]  /*0540*/  @P5 LDC.64 R6, c[0x0][0x3d0] ;  /* 0x0000f400ff065b82 */ /* 0x002e620000000a00 */
[----:B------:R-:W-:Y:S01]  /*0550*/  @P1 VIADD R33, R33, 0x20 ;  /* 0x0000002021211836 */ /* 0x000fe20000000000 */
[----:B------:R3:W5:Y:S06]  /*0560*/  @P1 LDG.E.128 R140, desc[UR6][R12.64+0x10] ;  /* 0x000010060c8c1981 */ /* 0x00076c000c1e1d00 */
[----:B------:R-:W3:Y:S01]  /*0570*/  @P5 LDC.64 R28, c[0x0][0x438] ;  /* 0x00010e00ff1c5b82 */ /* 0x000ee20000000a00 */
[C---:B0-----:R-:W-:Y:S01]  /*0580*/  @P2 IMAD.WIDE.U32 R16, R33.reuse, 0x20, R16 ;  /* 0x0000002021102825 */ /* 0x041fe200078e0010 */
[----:B------:R0:W5:Y:S03]  /*0590*/  @P1 LD.E.128 R136, desc[UR6][R14.64] ;  /* 0x000000060e881980 */ /* 0x000166000c101d00 */
[C---:B----4-:R-:W-:Y:S01]  /*05a0*/  @P2 IMAD.WIDE.U32 R18, R33.reuse, 0x20, R18 ;  /* 0x0000002021122825 */ /* 0x050fe200078e0012 */
[----:B------:R0:W5:Y:S02]  /*05b0*/  @P2 LDG.E.128 R128, desc[UR6][R16.64] ;  /* 0x0000000610802981 */ /* 0x000164000c1e1d00 */
[----:B--2---:R-:W2:Y:S01]  /*05c0*/  @P0 LDC.64 R10, c[0x0][0x3d0] ;  /* 0x0000f400ff0a0b82 */ /* 0x004ea20000000a00 */
[----:B------:R-:W-:Y:S01]  /*05d0*/  @P2 VIADD R33, R33, 0x20 ;  /* 0x0000002021212836 */ /* 0x000fe20000000000 */
[----:B------:R0:W5:Y:S06]  /*05e0*/  @P2 LDG.E.128 R124, desc[UR6][R16.64+0x10] ;  /* 0x00001006107c2981 */ /* 0x00016c000c1e1d00 */
[----:B------:R-:W4:Y:S01]  /*05f0*/  @P0 LDC.64 R30, c[0x0][0x438] ;  /* 0x00010e00ff1e0b82 */ /* 0x000f220000000a00 */
[C---:B------:R-:W-:Y:S01]  /*0600*/  @P3 IMAD.WIDE.U32 R20, R33.reuse, 0x20, R20 ;  /* 0x0000002021143825 */ /* 0x040fe200078e0014 */
[----:B------:R0:W5:Y:S03]  /*0610*/  @P2 LD.E.128 R120, desc[UR6][R18.64] ;  /* 0x0000000612782980 */ /* 0x000166000c101d00 */
[C---:B------:R-:W-:Y:S01]  /*0620*/  @P3 IMAD.WIDE.U32 R22, R33.reuse, 0x20, R22 ;  /* 0x0000002021163825 */ /* 0x040fe200078e0016 */
[----:B------:R0:W5:Y:S03]  /*0630*/  @P2 LD.E.128 R116, desc[UR6][R18.64+0x10] ;  /* 0x0000100612742980 */ /* 0x000166000c101d00 */
[----:B------:R-:W-:Y:S01]  /*0640*/  @P3 VIADD R33, R33, 0x20 ;  /* 0x0000002021213836 */ /* 0x000fe20000000000 */
[----:B------:R0:W5:Y:S03]  /*0650*/  @P3 LDG.E.128 R112, desc[UR6][R20.64] ;  /* 0x0000000614703981 */ /* 0x000166000c1e1d00 */
[C---:B------:R-:W-:Y:S01]  /*0660*/  @P4 IMAD.WIDE.U32 R24, R33.reuse, 0x20, R24 ;  /* 0x0000002021184825 */ /* 0x040fe200078e0018 */
[----:B------:R0:W5:Y:S03]  /*0670*/  @P3 LDG.E.128 R108, desc[UR6][R20.64+0x10] ;  /* 0x00001006146c3981 */ /* 0x000166000c1e1d00 */
[C---:B------:R-:W-:Y:S01]  /*0680*/  @P4 IMAD.WIDE.U32 R26, R33.reuse, 0x20, R26 ;  /* 0x00000020211a4825 */ /* 0x040fe200078e001a */
[----:B------:R-:W-:Y:S01]  /*0690*/  @P4 IADD3 R33, PT, PT, R33, 0x20, RZ ;  /* 0x0000002021214810 */ /* 0x000fe20007ffe0ff */
[----:B------:R0:W5:Y:S04]  /*06a0*/  @P3 LD.E.128 R104, desc[UR6][R22.64] ;  /* 0x0000000616683980 */ /* 0x000168000c101d00 */
[C---:B-1----:R-:W-:Y:S01]  /*06b0*/  @P5 IMAD.WIDE.U32 R6, R33.reuse, 0x20, R6 ;  /* 0x0000002021065825 */ /* 0x042fe200078e0006 */
[----:B------:R0:W5:Y:S03]  /*06c0*/  @P3 LD.E.128 R100, desc[UR6][R22.64+0x10] ;  /* 0x0000100616643980 */ /* 0x000166000c101d00 */
[C---:B---3--:R-:W-:Y:S01]  /*06d0*/  @P5 IMAD.WIDE.U32 R28, R33.reuse, 0x20, R28 ;  /* 0x00000020211c5825 */ /* 0x048fe200078e001c */
[----:B------:R0:W5:Y:S03]  /*06e0*/  @P4 LDG.E.128 R96, desc[UR6][R24.64] ;  /* 0x0000000618604981 */ /* 0x000166000c1e1d00 */
[----:B------:R-:W-:Y:S01]  /*06f0*/  @P5 VIADD R33, R33, 0x20 ;  /* 0x0000002021215836 */ /* 0x000fe20000000000 */
[----:B------:R0:W5:Y:S03]  /*0700*/  @P4 LDG.E.128 R92, desc[UR6][R24.64+0x10] ;  /* 0x00001006185c4981 */ /* 0x000166000c1e1d00 */
[C---:B--2---:R-:W-:Y:S01]  /*0710*/  @P0 IMAD.WIDE.U32 R10, R33.reuse, 0x20, R10 ;  /* 0x00000020210a0825 */ /* 0x044fe200078e000a */
[----:B------:R0:W5:Y:S03]  /*0720*/  @P4 LD.E.128 R88, desc[UR6][R26.64] ;  /* 0x000000061a584980 */ /* 0x000166000c101d00 */
[----:B----4-:R-:W-:Y:S01]  /*0730*/  @P0 IMAD.WIDE.U32 R30, R33, 0x20, R30 ;  /* 0x00000020211e0825 */ /* 0x010fe200078e001e */
        /* <DEDUP_REMOVED lines=9> */
[----:B------:R0:W5:Y:S01]  /*07d0*/  @P1 LD.E.128 R132, desc[UR6][R14.64+0x10] ;  /* 0x000010060e841980 */ /* 0x000162000c101d00 */
[----:B------:R-:W-:Y:S01]  /*07e0*/  ISETP.GE.U32.AND P1, PT, R3, 0x100, PT ;  /* 0x000001000300780c */ /* 0x000fe20003f26070 */
[----:B------:R-:W-:-:S12]  /*07f0*/  @P0 VIADD R33, R33, 0x20 ;  /* 0x0000002021210836 */ /* 0x000fd80000000000 */
[----:B0-----:R-:W-:Y:S05]  /*0800*/  @!P1 BRA `(.L_x_10984) ;  /* 0x0000000400689947 */ /* 0x001fea0003800000 */
        /* <DEDUP_REMOVED lines=9> */
.L_x_10983:
        /* <DEDUP_REMOVED lines=8> */
[----:B------:R-:W-:Y:S02]  /*0920*/  LOP3.LUT R168, R168, 0xffffefff, RZ, 0xc0, !PT ;  /* 0xffffefffa8a87812 */ /* 0x000fe400078ec0ff */
[----:B------:R-:W-:Y:S02]  /*0930*/  CS2R R54, SRZ ;  /* 0x0000000000367805 */ /* 0x000fe4000001ff00 */
[----:B------:R-:W-:Y:S02]  /*0940*/  CS2R R52, SRZ ;  /* 0x0000000000347805 */ /* 0x000fe4000001ff00 */
[----:B------:R-:W-:Y:S02]  /*0950*/  CS2R R58, SRZ ;  /* 0x00000000003a7805 */ /* 0x000fe4000001ff00 */
[----:B------:R-:W-:Y:S01]  /*0960*/  @P6 LOP3.LUT R168, R168, 0x1000, RZ, 0xfc, !PT ;  /* 0x00001000a8a86812 */ /* 0x000fe200078efcff */
[----:B------:R-:W1:Y:S08]  /*0970*/  @P5 LDC.64 R12, c[0x0][0x3d0] ;  /* 0x0000f400ff0c5b82 */ /* 0x000e700000000a00 */
[----:B------:R-:W2:Y:S01]  /*0980*/  @P4 LDC.64 R14, c[0x0][0x3d0] ;  /* 0x0000f400ff0e4b82 */ /* 0x000ea20000000a00 */
[C---:B0-----:R-:W-:Y:S01]  /*0990*/  @P6 IMAD.WIDE.U32 R10, R33.reuse, 0x20, R6 ;  /* 0x00000020210a6825 */ /* 0x041fe200078e0006 */
[----:B------:R-:W-:-:S06]  /*09a0*/  @P6 LOP3.LUT R33, R33, 0x20, RZ, 0xfc, !PT ;  /* 0x0000002021216812 */ /* 0x000fcc00078efcff */
[----:B------:R-:W0:Y:S01]  /*09b0*/  @P3 LDC.64 R6, c[0x0][0x3d0] ;  /* 0x0000f400ff063b82 */ /* 0x000e220000000a00 */
[----:B------:R3:W5:Y:S01]  /*09c0*/  @P6 LDG.E.128 R160, desc[UR6][R10.64] ;  /* 0x000000060aa06981 */ /* 0x000762000c1e1d00 */
[----:B-1----:R-:W-:-:S03]  /*09d0*/  @P5 IMAD.WIDE.U32 R12, R33, 0x20, R12 ;  /* 0x00000020210c5825 */ /* 0x002fc600078e000c */
[----:B------:R3:W5:Y:S03]  /*09e0*/  @P6 LDG.E.128 R156, desc[UR6][R10.64+0x10] ;  /* 0x000010060a9c6981 */ /* 0x000766000c1e1d00 */
[----:B------:R-:W1:Y:S01]  /*09f0*/  @P2 LDC.64 R18, c[0x0][0x3d0] ;  /* 0x0000f400ff122b82 */ /* 0x000e620000000a00 */
[----:B------:R-:W-:Y:S01]  /*0a00*/  @P5 VIADD R33, R33, 0x20 ;  /* 0x0000002021215836 */ /* 0x000fe20000000000 */
[----:B------:R3:W5:Y:S04]  /*0a10*/  @P5 LDG.E.128 R144, desc[UR6][R12.64] ;  /* 0x000000060c905981 */ /* 0x000768000c1e1d00 */
[----:B------:R3:W5:Y:S01]  /*0a20*/  @P5 LDG.E.128 R140, desc[UR6][R12.64+0x10] ;  /* 0x000010060c8c5981 */ /* 0x000762000c1e1d00 */
[----:B------:R-:W-:Y:S01]  /*0a30*/  ISETP.GE.U32.AND P5, PT, R3, 0x100, PT ;  /* 0x000001000300780c */ /* 0x000fe20003fa6070 */
[----:B------:R-:W4:Y:S01]  /*0a40*/  @P1 LDC.64 R20, c[0x0][0x3d0] ;  /* 0x0000f400ff141b82 */ /* 0x000f220000000a00 */
[C---:B--2---:R-:W-:Y:S01]  /*0a50*/  @P4 IMAD.WIDE.U32 R14, R33.reuse, 0x20, R14 ;  /* 0x00000020210e4825 */ /* 0x044fe200078e000e */
[----:B------:R-:W-:-:S04]  /*0a60*/  @P4 IADD3 R33, PT, PT, R33, 0x20, RZ ;  /* 0x0000002021214810 */ /* 0x000fc80007ffe0ff */
[----:B------:R3:W5:Y:S01]  /*0a70*/  @P4 LDG.E.128 R128, desc[UR6][R14.64] ;  /* 0x000000060e804981 */ /* 0x000762000c1e1d00 */
[C---:B0-----:R-:W-:Y:S01]  /*0a80*/  @P3 IMAD.WIDE.U32 R16, R33.reuse, 0x20, R6 ;  /* 0x0000002021103825 */ /* 0x041fe200078e0006 */
[----:B------:R-:W0:Y:S02]  /*0a90*/  @P0 LDC.64 R22, c[0x0][0x3d0] ;  /* 0x0000f400ff160b82 */ /* 0x000e240000000a00 */
[----:B------:R3:W5:Y:S01]  /*0aa0*/  @P4 LDG.E.128 R124, desc[UR6][R14.64+0x10] ;  /* 0x000010060e7c4981 */ /* 0x000762000c1e1d00 */
[----:B------:R-:W-:-:S03]  /*0ab0*/  @P3 VIADD R33, R33, 0x20 ;  /* 0x0000002021213836 */ /* 0x000fc60000000000 */
[----:B------:R3:W5:Y:S01]  /*0ac0*/  @P3 LDG.E.128 R112, desc[UR6][R16.64] ;  /* 0x0000000610703981 */ /* 0x000762000c1e1d00 */
[C---:B-1----:R-:W-:Y:S01]  /*0ad0*/  @P2 IMAD.WIDE.U32 R18, R33.reuse, 0x20, R18 ;  /* 0x0000002021122825 */ /* 0x042fe200078e0012 */
[----:B------:R-:W1:Y:S02]  /*0ae0*/  @P5 LDC.64 R24, c[0x0][0x3d0] ;  /* 0x0000f400ff185b82 */ /* 0x000e640000000a00 */
[----:B------:R3:W5:Y:S01]  /*0af0*/  @P3 LDG.E.128 R108, desc[UR6][R16.64+0x10] ;  /* 0x00001006106c3981 */ /* 0x000762000c1e1d00 */
[----:B------:R-:W-:-:S03]  /*0b00*/  @P2 VIADD R33, R33, 0x20 ;  /* 0x0000002021212836 */ /* 0x000fc60000000000 */
[----:B------:R3:W5:Y:S01]  /*0b10*/  @P2 LDG.E.128 R96, desc[UR6][R18.64] ;  /* 0x0000000612602981 */ /* 0x000762000c1e1d00 */
[----:B----4-:R-:W-:-:S03]  /*0b20*/  @P1 IMAD.WIDE.U32 R20, R33, 0x20, R20 ;  /* 0x0000002021141825 */ /* 0x010fc600078e0014 */
[----:B------:R3:W5:Y:S01]  /*0b30*/  @P2 LDG.E.128 R92, desc[UR6][R18.64+0x10] ;  /* 0x00001006125c2981 */ /* 0x000762000c1e1d00 */
[----:B------:R-:W-:-:S03]  /*0b40*/  @P1 VIADD R33, R33, 0x20 ;  /* 0x0000002021211836 */ /* 0x000fc60000000000 */
[----:B------:R3:W5:Y:S01]  /*0b50*/  @P1 LDG.E.128 R80, desc[UR6][R20.64] ;  /* 0x0000000614501981 */ /* 0x000762000c1e1d00 */
[C---:B0-----:R-:W-:Y:S01]  /*0b60*/  @P0 IMAD.WIDE.U32 R22, R33.reuse, 0x20, R22 ;  /* 0x0000002021160825 */ /* 0x041fe200078e0016 */
[----:B------:R-:W-:Y:S02]  /*0b70*/  @P0 IADD3 R33, PT, PT, R33, 0x20, RZ ;  /* 0x0000002021210810 */ /* 0x000fe40007ffe0ff */
[----:B------:R3:W5:Y:S04]  /*0b80*/  @P1 LDG.E.128 R76, desc[UR6][R20.64+0x10] ;  /* 0x00001006144c1981 */ /* 0x000768000c1e1d00 */
[----:B------:R3:W5:Y:S01]  /*0b90*/  @P0 LDG.E.128 R64, desc[UR6][R22.64] ;  /* 0x0000000616400981 */ /* 0x000762000c1e1d00 */
[----:B-1----:R-:W-:-:S03]  /*0ba0*/  @P5 IMAD.WIDE.U32 R6, R33, 0x20, R24 ;  /* 0x0000002021065825 */ /* 0x002fc600078e0018 */
[----:B------:R3:W5:Y:S04]  /*0bb0*/  @P0 LDG.E.128 R60, desc[UR6][R22.64+0x10] ;  /* 0x00001006163c0981 */ /* 0x000768000c1e1d00 */
[----:B------:R3:W5:Y:S04]  /*0bc0*/  @P5 LDG.E.128 R48, desc[UR6][R6.64] ;  /* 0x0000000606305981 */ /* 0x000768000c1e1d00 */
[----:B------:R3:W5:Y:S01]  /*0bd0*/  @P5 LDG.E.128 R44, desc[UR6][R6.64+0x10] ;  /* 0x00001006062c5981 */ /* 0x000762000c1e1d00 */
        /* <DEDUP_REMOVED lines=25> */
[----:B------:R-:W-:-:S02]  /*0d70*/  @P5 CS2R R38, SRZ ;  /* 0x0000000000265805 */ /* 0x000fc4000001ff00 */
[----:B------:R-:W-:Y:S02]  /*0d80*/  @P5 CS2R R36, SRZ ;  /* 0x0000000000245805 */ /* 0x000fe4000001ff00 */
[----:B------:R-:W-:Y:S02]  /*0d90*/  @P5 CS2R R42, SRZ ;  /* 0x00000000002a5805 */ /* 0x000fe4000001ff00 */
[----:B---3--:R-:W-:-:S07]  /*0da0*/  @P5 CS2R R40, SRZ ;  /* 0x0000000000285805 */ /* 0x008fce000001ff00 */
.L_x_10984:
[----:B------:R-:W-:Y:S05]  /*0db0*/  BSYNC.RECONVERGENT B0 ;  /* 0x0000000000007941 */ /* 0x000fea0003800200 */
.L_x_10982:
[----:B------:R-:W1:Y:S02]  /*0dc0*/  LDCU UR8, c[0x0][0x384] ;  /* 0x00007080ff0877ac */ /* 0x000e640008000800 */
[----:B-1----:R-:W-:-:S13]  /*0dd0*/  ISETP.GE.AND P0, PT, R4, UR8, PT ;  /* 0x0000000804007c0c */ /* 0x002fda000bf06270 */
[----:B------:R-:W-:Y:S05]  /*0de0*/  @P0 EXIT ;  /* 0x000000000000094d */ /* 0x000fea0003800000 */
[----:B0-----:R-:W-:Y:S01]  /*0df0*/  IMAD.HI.U32 R6, R2, -0x326172a9, RZ ;  /* 0xcd9e8d5702067827 */ /* 0x001fe200078e00ff */
[----:B------:R-:W-:Y:S01]  /*0e00*/  BSSY B0, `(.L_x_10985) ;  /* 0x000437b000007945 */ /* 0x000fe20003800000 */
[----:B------:R-:W-:Y:S01]  /*0e10*/  LOP3.LUT R8, R8, 0x3, RZ, 0xc0, !PT ;  /* 0x0000000308087812 */ /* 0x000fe200078ec0ff */
[----:B------:R-:W0:Y:S01]  /*0e20*/  LDCU UR29, c[0x0][0x388] ;  /* 0x00007100ff1d77ac */ /* 0x000e220008000800 */
[----:B------:R-:W-:Y:S01]  /*0e30*/  IMAD.HI.U32 R7, R5, -0x2daee0ad, RZ ;  /* 0xd2511f5305077827 */ /* 0x000fe200078e00ff */
[----:B------:R-:W-:Y:S01]  /*0e40*/  LOP3.LUT R6, R9, UR4, R6, 0x96, !PT ;  /* 0x0000000409067c12 */ /* 0x000fe2000f8e9606 */
[----:B------:R-:W1:Y:S02]  /*0e50*/  LDCU.U8 UR30, c[0x0][0x410] ;  /* 0x00008200ff1e77ac */ /* 0x000e640008000000 */
[----:B------:R-:W-:Y:S01]  /*0e60*/  IMAD R13, R5, -0x2daee0ad, RZ ;  /* 0xd2511f53050d7824 */ /* 0x000fe200078e02ff */
[----:B------:R-:W-:Y:S01]  /*0e70*/  LOP3.LUT R7, R7, UR5, RZ, 0x3c, !PT ;  /* 0x0000000507077c12 */ /* 0x000fe2000f8e3cff */
[----:B------:R-:W-:Y:S01]  /*0e80*/  IMAD.HI.U32 R12, R6, -0x2daee0ad, RZ ;  /* 0xd2511f53060c7827 */ /* 0x000fe200078e00ff */
[----:B------:R-:W2:Y:S03]  /*0e90*/  LDCU UR31, c[0x0][0x448] ;  /* 0x00008900ff1f77ac */ /* 0x000ea60008000800 */
[----:B------:R-:W-:Y:S01]  /*0ea0*/  IMAD R11, R2, -0x326172a9, RZ ;  /* 0xcd9e8d57020b7824 */ /* 0x000fe200078e02ff */
[----:B------:R-:W-:Y:S01]  /*0eb0*/  LOP3.LUT R12, R13, UR13, R12, 0x96, !PT ;  /* 0x0000000d0d0c7c12 */ /* 0x000fe2000f8e960c */
[----:B------:R-:W-:Y:S01]  /*0ec0*/  IMAD.HI.U32 R10, R7, -0x326172a9, RZ ;  /* 0xcd9e8d57070a7827 */ /* 0x000fe200078e00ff */
[----:B------:R-:W3:Y:S03]  /*0ed0*/  LDCU.64 UR8, c[0x0][0x398] ;  /* 0x00007300ff0877ac */ /* 0x000ee60008000a00 */
[----:B------:R-:W-:Y:S01]  /*0ee0*/  IMAD R14, R6, -0x2daee0ad, RZ ;  /* 0xd2511f53060e7824 */ /* 0x000fe200078e02ff */
[----:B------:R-:W-:Y:S01]  /*0ef0*/  LOP3.LUT R10, R11, UR12, R10, 0x96, !PT ;  /* 0x0000000c0b0a7c12 */ /* 0x000fe2000f8e960a */
[----:B------:R-:W-:-:S02]  /*0f00*/  IMAD R7, R7, -0x326172a9, RZ ;  /* 0xcd9e8d5707077824 */ /* 0x000fc400078e02ff */
[----:B------:R-:W-:-:S04]  /*0f10*/  IMAD.HI.U32 R6, R12, -0x326172a9, RZ ;  /* 0xcd9e8d570c067827 */ /* 0x000fc800078e00ff */
[----:B------:R-:W-:Y:S01]  /*0f20*/  IMAD.HI.U32 R11, R10, -0x2daee0ad, RZ ;  /* 0xd2511f530a0b7827 */ /* 0x000fe200078e00ff */
[----:B------:R-:W-:-:S03]  /*0f30*/  LOP3.LUT R6, R7, UR14, R6, 0x96, !PT ;  /* 0x0000000e07067c12 */ /* 0x000fc6000f8e9606 */
[----:B------:R-:W-:Y:S01]  /*0f40*/  IMAD R13, R10, -0x2daee0ad, RZ ;  /* 0xd2511f530a0d7824 */ /* 0x000fe200078e02ff */
[----:B------:R-:W-:Y:S01]  /*0f50*/  LOP3.LUT R11, R14, UR15, R11, 0x96, !PT ;  /* 0x0000000f0e0b7c12 */ /* 0x000fe2000f8e960b */
[----:B------:R-:W-:-:S04]  /*0f60*/  IMAD.HI.U32 R10, R6, -0x2daee0ad, RZ ;  /* 0xd2511f53060a7827 */ /* 0x000fc800078e00ff */
[----:B------:R-:W-:Y:S01]  /*0f70*/  IMAD R12, R12, -0x326172a9, RZ ;  /* 0xcd9e8d570c0c7824 */ /* 0x000fe200078e02ff */
[----:B------:R-:W-:Y:S01]  /*0f80*/  LOP3.LUT R10, R13, UR17, R10, 0x96, !PT ;  /* 0x000000110d0a7c12 */ /* 0x000fe2000f8e960a */
[----:B------:R-:W-:-:S04]  /*0f90*/  IMAD.HI.U32 R7, R11, -0x326172a9, RZ ;  /* 0xcd9e8d570b077827 */ /* 0x000fc800078e00ff */
        /* <DEDUP_REMOVED lines=39> */
[----:B------:R-:W-:Y:S02]  /*1210*/  IMAD.MOV.U32 R10, RZ, RZ, RZ ;  /* 0x000000ffff0a7224 */ /* 0x000fe400078e00ff */
[----:B01234-:R-:W-:-:S07]  /*1220*/  IMAD R12, R15, -0x326172a9, RZ ;  /* 0xcd9e8d570f0c7824 */ /* 0x01ffce00078e02ff */
.L_x_12002:
        /* <DEDUP_REMOVED lines=40> */
.L_x_10991:
        /* <DEDUP_REMOVED lines=13> */
.L_x_10993:
[----:B------:R-:W-:Y:S05]  /*1580*/  BSYNC.RECONVERGENT B3 ;  /* 0x0000000000037941 */ /* 0x000fea0003800200 */
.L_x_10992:
[----:B------:R-:W-:Y:S01]  /*1590*/  IMAD.WIDE.U32 R6, R2, -0x326172a9, RZ ;  /* 0xcd9e8d5702067825 */ /* 0x000fe200078e00ff */
[----:B------:R-:W-:Y:S01]  /*15a0*/  LOP3.LUT R228, R10, UR5, R233, 0x96, !PT ;  /* 0x000000050ae47c12 */ /* 0x000fe2000f8e96e9 */
[----:B------:R-:W-:Y:S01]  /*15b0*/  UIADD3 UR32, UPT, UPT, UR4, 0x1715609d, URZ ;  /* 0x1715609d04207890 */ /* 0x000fe2000fffe0ff */
[----:B------:R-:W-:Y:S01]  /*15c0*/  MOV R11, R226 ;  /* 0x000000e2000b7202 */ /* 0x000fe20000000f00 */
        /* <DEDUP_REMOVED lines=38> */
[----:B------:R-:W-:-:S07]  /*1830*/  LOP3.LUT R6, R6, UR28, R229, 0x96, !PT ;  /* 0x0000001c06067c12 */ /* 0x000fce000f8e96e5 */
.L_x_10990:
[----:B------:R-:W-:Y:S05]  /*1840*/  BSYNC.RECONVERGENT B2 ;  /* 0x0000000000027941 */ /* 0x000fea0003800200 */
.L_x_10989:
[----:B------:R-:W0:Y:S01]  /*1850*/  LDC R235, c[0x0][0x408] ;  /* 0x00010200ffeb7b82 */ /* 0x000e220000000800 */
[----:B------:R-:W-:Y:S01]  /*1860*/  I2FP.F32.U32 R8, R11 ;  /* 0x0000000b00087245 */ /* 0x000fe20000201000 */
[----:B------:R-:W-:Y:S01]  /*1870*/  IMAD.MOV.U32 R217, RZ, RZ, 0x2f800000 ;  /* 0x2f800000ffd97424 */ /* 0x000fe200078e00ff */
[----:B------:R-:W-:Y:S01]  /*1880*/  ISETP.NE.AND P3, PT, R169, 0x1, PT ;  /* 0x00000001a900780c */ /* 0x000fe20003f65270 */
[----:B-----5:R-:W-:Y:S01]  /*1890*/  IMAD.U32 R170, R164, 0x10000, RZ ;  /* 0x00010000a4aa7824 */ /* 0x020fe200078e00ff */
[----:B------:R-:W-:Y:S01]  /*18a0*/  LOP3.LUT R168, R168, 0xffffffef, RZ, 0xc0, !PT ;  /* 0xffffffefa8a87812 */ /* 0x000fe200078ec0ff */
[----:B------:R-:W-:Y:S01]  /*18b0*/  FFMA.FTZ R11, R8, R217, 1.1641532182693481445e-10 ;  /* 0x2f000000080b7423 */ /* 0x000fe200000100d9 */
[----:B------:R-:W-:Y:S01]  /*18c0*/  @P1 SHF.L.U32 R8, R28, 0x10, RZ ;  /* 0x000000101c081819 */ /* 0x000fe200000006ff */
[----:B------:R-:W1:Y:S01]  /*18d0*/  LDC R234, c[0x0][0x404] ;  /* 0x00010100ffea7b82 */ /* 0x000e620000000800 */
[----:B------:R-:W-:Y:S01]  /*18e0*/  BSSY.RECONVERGENT B2, `(.L_x_10994) ;  /* 0x000004e000027945 */ /* 0x000fe20003800200 */
[----:B------:R-:W-:Y:S01]  /*18f0*/  PRMT R164, R164, 0x7632, R164 ;  /* 0x00007632a4a47816 */ /* 0x000fe200000000a4 */
[----:B0-----:R-:W-:Y:S01]  /*1900*/  FMUL.FTZ R170, R170, R235 ;  /* 0x000000ebaaaa7220 */ /* 0x001fe20000410000 */
[----:B-1----:R-:W-:-:S04]  /*1910*/  FSETP.GTU.FTZ.AND P2, PT, R11, R234, PT ;  /* 0x000000ea0b00720b */ /* 0x002fc80003f5c000 */
[----:B------:R-:W-:Y:S01]  /*1920*/  FSEL R11, R170, RZ, !P2 ;  /* 0x000000ffaa0b7208 */ /* 0x000fe20005000000 */
[----:B------:R-:W-:Y:S01]  /*1930*/  IMAD.MOV.U32 R170, RZ, RZ, 0x2 ;  /* 0x00000002ffaa7424 */ /* 0x000fe200078e00ff */
        /* <DEDUP_REMOVED lines=14> */
.L_x_10996:
        /* <DEDUP_REMOVED lines=13> */
.L_x_10998:
[----:B------:R-:W-:Y:S05]  /*1af0*/  BSYNC.RECONVERGENT B3 ;  /* 0x0000000000037941 */ /* 0x000fea0003800200 */
.L_x_10997:
[----:B------:R-:W-:Y:S01]  /*1b00*/  IMAD.WIDE.U32 R6, R2, -0x326172a9, RZ ;  /* 0xcd9e8d5702067825 */ /* 0x000fe200078e00ff */
[----:B------:R-:W-:Y:S01]  /*1b10*/  LOP3.LUT R226, R10, UR5, R233, 0x96, !PT ;  /* 0x000000050ae27c12 */ /* 0x000fe2000f8e96e9 */
[----:B------:R-:W-:Y:S02]  /*1b20*/  UIADD3 UR32, UPT, UPT, UR4, 0x1715609d, URZ ;  /* 0x1715609d04207890 */ /* 0x000fe4000fffe0ff */
        /* <DEDUP_REMOVED lines=41> */
.L_x_10995:
[----:B------:R-:W-:Y:S05]  /*1dc0*/  BSYNC.RECONVERGENT B2 ;  /* 0x0000000000027941 */ /* 0x000fea0003800200 */
.L_x_10994:
        /* <DEDUP_REMOVED lines=8> */
[----:B------:R-:W-:Y:S02]  /*1e50*/  HFMA2 R186, -RZ, RZ, 0, 1.1920928955078125e-07 ;  /* 0x00000002ffba7431 */ /* 0x000fe400000001ff */
[----:B------:R-:W-:-:S02]  /*1e60*/  FSETP.GTU.FTZ.AND P2, PT, R169, R234, PT ;  /* 0x000000eaa900720b */ /* 0x000fc40003f5c000 */
[----:B------:R-:W-:Y:S02]  /*1e70*/  @P1 IMAD.U32 R8, R8, 0x10000, RZ ;  /* 0x0001000008081824 */ /* 0x000fe400078e00ff */
        /* <DEDUP_REMOVED lines=15> */
.L_x_11001:
        /* <DEDUP_REMOVED lines=13> */
.L_x_11003:
[----:B------:R-:W-:Y:S05]  /*2040*/  BSYNC.RECONVERGENT B3 ;  /* 0x0000000000037941 */ /* 0x000fea0003800200 */
.L_x_11002:
[----:B------:R-:W-:Y:S01]  /*2050*/  IMAD.WIDE.U32 R6, R2, -0x326172a9, RZ ;  /* 0xcd9e8d5702067825 */ /* 0x000fe200078e00ff */
[----:B------:R-:W-:Y:S01]  /*2060*/  LOP3.LUT R226, R10, UR5, R237, 0x96, !PT ;  /* 0x000000050ae27c12 */ /* 0x000fe2000f8e96ed */
[----:B------:R-:W-:Y:S02]  /*2070*/  UIADD3 UR32, UPT, UPT, UR4, 0x1715609d, URZ ;  /* 0x1715609d04207890 */ /* 0x000fe4000fffe0ff */
        /* <DEDUP_REMOVED lines=41> */
.L_x_11000:
[----:B------:R-:W-:Y:S05]  /*2310*/  BSYNC.RECONVERGENT B2 ;  /* 0x0000000000027941 */ /* 0x000fea0003800200 */
.L_x_10999:
[----:B------:R-:W-:Y:S01]  /*2320*/  I2FP.F32.U32 R8, R8 ;  /* 0x0000000800087245 */ /* 0x000fe20000201000 */
[C---:B------:R-:W-:Y:S01]  /*2330*/  IMAD.U32 R164, R165.reuse, 0x10000, RZ ;  /* 0x00010000a5a47824 */ /* 0x040fe200078e00ff */
[----:B------:R-:W-:Y:S01]  /*2340*/  ISETP.NE.AND P2, PT, R186, 0x1, PT ;  /* 0x00000001ba00780c */ /* 0x000fe20003f45270 */
[----:B------:R-:W-:Y:S01]  /*2350*/  BSSY.RECONVERGENT B2, `(.L_x_11004) ;  /* 0x0000051000027945 */ /* 0x000fe20003800200 */
[----:B------:R-:W-:Y:S01]  /*2360*/  LOP3.LUT R168, R168, 0xfffffffb, RZ, 0xc0, !PT ;  /* 0xfffffffba8a87812 */ /* 0x000fe200078ec0ff */
[----:B------:R-:W-:Y:S01]  /*2370*/  FFMA.FTZ R185, R8, R217, 1.1641532182693481445e-10 ;  /* 0x2f00000008b97423 */ /* 0x000fe200000100d9 */
[----:B------:R-:W-:Y:S01]  /*2380*/  FMUL.FTZ R164, R164, R235 ;  /* 0x000000eba4a47220 */ /* 0x000fe20000410000 */
[----:B------:R-:W-:Y:S01]  /*2390*/  PRMT R8, R165, 0x7632, R8 ;  /* 0x00007632a5087816 */ /* 0x000fe20000000008 */
[----:B------:R-:W-:Y:S01]  /*23a0*/  IMAD.MOV.U32 R201, RZ, RZ, 0x2 ;  /* 0x00000002ffc97424 */ /* 0x000fe200078e00ff */
[----:B------:R-:W-:Y:S02]  /*23b0*/  MOV R165, R12 ;  /* 0x0000000c00a57202 */ /* 0x000fe40000000f00 */
        /* <DEDUP_REMOVED lines=16> */
.L_x_11006:
        /* <DEDUP_REMOVED lines=13> */
.L_x_11008:
[----:B------:R-:W-:Y:S05]  /*2590*/  BSYNC.RECONVERGENT B3 ;  /* 0x0000000000037941 */ /* 0x000fea0003800200 */
.L_x_11007:
[----:B------:R-:W-:Y:S01]  /*25a0*/  IMAD.WIDE.U32 R6, R2, -0x326172a9, RZ ;  /* 0xcd9e8d5702067825 */ /* 0x000fe200078e00ff */
[----:B------:R-:W-:Y:S01]  /*25b0*/  LOP3.LUT R164, R10, UR5, R233, 0x96, !PT ;  /* 0x000000050aa47c12 */ /* 0x000fe2000f8e96e9 */
[----:B------:R-:W-:Y:S02]  /*25c0*/  UIADD3 UR32, UPT, UPT, UR4, 0x1715609d, URZ ;  /* 0x1715609d04207890 */ /* 0x000fe4000fffe0ff */
        /* <DEDUP_REMOVED lines=41> */
.L_x_11005:
[----:B------:R-:W-:Y:S05]  /*2860*/  BSYNC.RECONVERGENT B2 ;  /* 0x0000000000027941 */ /* 0x000fea0003800200 */
.L_x_11004:
[----:B------:R-:W-:Y:S01]  /*2870*/  I2FP.F32.U32 R164, R165 ;  /* 0x000000a500a47245 */ /* 0x000fe20000201000 */
[----:B------:R-:W-:Y:S01]  /*2880*/  BSSY.RECONVERGENT B2, `(.L_x_11009) ;  /* 0x0000053000027945 */ /* 0x000fe20003800200 */
[----:B------:R-:W-:Y:S01]  /*2890*/  SHF.L.U32 R8, R8, 0x10, RZ ;  /* 0x0000001008087819 */ /* 0x000fe200000006ff */
[----:B------:R-:W-:Y:S01]  /*28a0*/  IMAD.MOV.U32 R202, RZ, RZ, 0x2 ;  /* 0x00000002ffca7424 */ /* 0x000fe200078e00ff */
[----:B------:R-:W-:Y:S01]  /*28b0*/  LOP3.LUT R168, R168, 0xfffffffd, RZ, 0xc0, !PT ;  /* 0xfffffffda8a87812 */ /* 0x000fe200078ec0ff */
[----:B------:R-:W-:Y:S01]  /*28c0*/  FFMA.FTZ R165, R164, R217, 1.1641532182693481445e-10 ;  /* 0x2f000000a4a57423 */ /* 0x000fe200000100d9 */
[----:B------:R-:W-:Y:S01]  /*28d0*/  @P1 PRMT R164, R29, 0x7632, R164 ;  /* 0x000076321da41816 */ /* 0x000fe200000000a4 */
[----:B------:R-:W-:-:S03]  /*28e0*/  FMUL.FTZ R8, R8, R235 ;  /* 0x000000eb08087220 */ /* 0x000fc60000410000 */
[----:B------:R-:W-:Y:S01]  /*28f0*/  FSETP.GTU.FTZ.AND P2, PT, R165, R234, PT ;  /* 0x000000eaa500720b */ /* 0x000fe20003f5c000 */
[----:B------:R-:W-:-:S03]  /*2900*/  @P1 IMAD.U32 R164, R164, 0x10000, RZ ;  /* 0x00010000a4a41824 */ /* 0x000fc600078e00ff */
        /* <DEDUP_REMOVED lines=16> */
.L_x_11011:
        /* <DEDUP_REMOVED lines=13> */
.L_x_11013:
[----:B------:R-:W-:Y:S05]  /*2ae0*/  BSYNC.RECONVERGENT B3 ;  /* 0x0000000000037941 */ /* 0x000fea0003800200 */
.L_x_11012:
        /* <DEDUP_REMOVED lines=44> */
.L_x_11010:
[----:B------:R-:W-:Y:S05]  /*2db0*/  BSYNC.RECONVERGENT B2 ;  /* 0x0000000000027941 */ /* 0x000fea0003800200 */
.L_x_11009:
        /* <DEDUP_REMOVED lines=24> */
.L_x_11016:
        /* <DEDUP_REMOVED lines=13> */
.L_x_11018:
[----:B------:R-:W-:Y:S05]  /*3010*/  BSYNC.RECONVERGENT B3 ;  /* 0x0000000000037941 */ /* 0x000fea0003800200 */
.L_x_11017:
[----:B------:R-:W-:Y:S01]  /*3020*/  IMAD.WIDE.U32 R6, R2, -0x326172a9, RZ ;  /* 0xcd9e8d5702067825 */ /* 0x000fe200078e00ff */
[----:B------:R-:W-:Y:S01]  /*3030*/  LOP3.LUT R164, R10, UR5, R239, 0x96, !PT ;  /* 0x000000050aa47c12 */ /* 0x000fe2000f8e96ef */
[----:B------:R-:W-:Y:S02]  /*3040*/  UIADD3 UR32, UPT, UPT, UR4, 0x1715609d, URZ ;  /* 0x1715609d04207890 */ /* 0x000fe4000fffe0ff */
        /* <DEDUP_REMOVED lines=41> */
.L_x_11015:
[----:B------:R-:W-:Y:S05]  /*32e0*/  BSYNC.RECONVERGENT B2 ;  /* 0x0000000000027941 */ /* 0x000fea0003800200 */
.L_x_11014:
[----:B------:R-:W-:Y:S01]  /*32f0*/  I2FP.F32.U32 R8, R8 ;  /* 0x0000000800087245 */ /* 0x000fe20000201000 */
[----:B------:R-:W-:Y:S01]  /*3300*/  IMAD.U32 R166, R166, 0x10000, RZ ;  /* 0x00010000a6a67824 */ /* 0x000fe200078e00ff */
[----:B------:R-:W-:Y:S01]  /*3310*/  ISETP.NE.AND P4, PT, R226, 0x1, PT ;  /* 0x00000001e200780c */ /* 0x000fe20003f85270 */
[----:B------:R-:W-:Y:S01]  /*3320*/  BSSY.RECONVERGENT B2, `(.L_x_11019) ;  /* 0x000004f000027945 */ /* 0x000fe20003800200 */
[----:B------:R-:W-:Y:S01]  /*3330*/  @P1 PRMT R164, R30, 0x7632, R164 ;  /* 0x000076321ea41816 */ /* 0x000fe200000000a4 */
[----:B------:R-:W-:Y:S01]  /*3340*/  FFMA.FTZ R165, R8, R217, 1.1641532182693481445e-10 ;  /* 0x2f00000008a57423 */ /* 0x000fe200000100d9 */
[----:B------:R-:W-:Y:S01]  /*3350*/  FMUL.FTZ R166, R166, R235 ;  /* 0x000000eba6a67220 */ /* 0x000fe20000410000 */
[----:B------:R-:W-:Y:S02]  /*3360*/  IMAD.MOV.U32 R8, RZ, RZ, R12 ;  /* 0x000000ffff087224 */ /* 0x000fe400078e000c */
[----:B------:R-:W-:Y:S01]  /*3370*/  @P1 IMAD.U32 R164, R164, 0x10000, RZ ;  /* 0x00010000a4a41824 */ /* 0x000fe200078e00ff */
[----:B------:R-:W-:-:S04]  /*3380*/  FSETP.GTU.FTZ.AND P3, PT, R165, R234, PT ;  /* 0x000000eaa500720b */ /* 0x000fc80003f7c000 */
[----:B------:R-:W-:Y:S01]  /*3390*/  FSEL R201, R166, RZ, !P3 ;  /* 0x000000ffa6c97208 */ /* 0x000fe20005800000 */
[----:B------:R-:W-:Y:S01]  /*33a0*/  HFMA2 R166, -RZ, RZ, 0, 1.1920928955078125e-07 ;  /* 0x00000002ffa67431 */ /* 0x000fe200000001ff */
        /* <DEDUP_REMOVED lines=12> */
.L_x_11021:
        /* <DEDUP_REMOVED lines=13> */
.L_x_11023:
[----:B------:R-:W-:Y:S05]  /*3540*/  BSYNC.RECONVERGENT B3 ;  /* 0x0000000000037941 */ /* 0x000fea0003800200 */
.L_x_11022:
        /* <DEDUP_REMOVED lines=44> */
.L_x_11020:
[----:B------:R-:W-:Y:S05]  /*3810*/  BSYNC.RECONVERGENT B2 ;  /* 0x0000000000027941 */ /* 0x000fea0003800200 */
.L_x_11019:
        /* <DEDUP_REMOVED lines=24> */
.L_x_11026:
        /* <DEDUP_REMOVED lines=13> */
.L_x_11028:
[----:B------:R-:W-:Y:S05]  /*3a70*/  BSYNC.RECONVERGENT B3 ;  /* 0x0000000000037941 */ /* 0x000fea0003800200 */
.L_x_11027:
        /* <DEDUP_REMOVED lines=44> */
.L_x_11025:
[----:B------:R-:W-:Y:S05]  /*3d40*/  BSYNC.RECONVERGENT B2 ;  /* 0x0000000000027941 */ /* 0x000fea0003800200 */
.L_x_11024:
        /* <DEDUP_REMOVED lines=10> */
[----:B------:R-:W-:-:S03]  /*3df0*/  PLOP3.LUT P5, PT, P5, PT, PT, 0x8, 0x80 ;  /* 0x000000000080781c */ /* 0x000fc60002fae170 */
[----:B------:R-:W-:Y:S01]  /*3e00*/  @P1 FADD.FTZ R217, R164, R217 ;  /* 0x000000d9a4d91221 */ /* 0x000fe20000010000 */
[----:B------:R-:W-:-:S04]  /*3e10*/  PRMT R164, R229, 0x5410, R230 ;  /* 0x00005410e5a47816 */ /* 0x000fc800000000e6 */
[----:B------:R-:W-:-:S04]  /*3e20*/  F2FP.BF16.F32.PACK_AB R167, RZ, R217 ;  /* 0x000000d9ffa7723e */ /* 0x000fc800000010ff */
[----:B------:R-:W-:Y:S01]  /*3e30*/  PRMT R167, R233, 0x5410, R167 ;  /* 0x00005410e9a77816 */ /* 0x000fe200000000a7 */
[----:B------:R-:W-:Y:S06]  /*3e40*/  BRA `(.L_x_11029) ;  /* 0x0000005000d87947 */ /* 0x000fec0003800000 */
.L_x_10988:
        /* <DEDUP_REMOVED lines=11> */
[----:B------:R-:W-:Y:S02]  /*3f00*/  @!P2 IMAD.MOV.U32 R228, RZ, RZ, R226 ;  /* 0x000000ffffe4a224 */ /* 0x000fe400078e00e2 */
[----:B------:R-:W-:Y:S02]  /*3f10*/  @!P2 IMAD.MOV.U32 R11, RZ, RZ, R6 ;  /* 0x000000ffff0ba224 */ /* 0x000fe400078e0006 */
[----:B------:R-:W-:Y:S02]  /*3f20*/  @P2 IMAD.MOV.U32 R228, RZ, RZ, R226 ;  /* 0x000000ffffe42224 */ /* 0x000fe400078e00e2 */
[----:B------:R-:W-:Y:S01]  /*3f30*/  @P2 IMAD.MOV.U32 R11, RZ, RZ, R7 ;  /* 0x000000ffff0b2224 */ /* 0x000fe200078e0007 */
[----:B------:R-:W-:Y:S06]  /*3f40*/  BRA `(.L_x_11031) ;  /* 0x0000000000e07947 */ /* 0x000fec0003800000 */
.L_x_11032:
        /* <DEDUP_REMOVED lines=13> */
.L_x_11034:
[----:B------:R-:W-:Y:S05]  /*4020*/  BSYNC.RECONVERGENT B3 ;  /* 0x0000000000037941 */ /* 0x000fea0003800200 */
.L_x_11033:
        /* <DEDUP_REMOVED lines=41> */
[----:B------:R-:W-:-:S07]  /*42c0*/  LOP3.LUT R6, R6, UR28, R229, 0x96, !PT ;  /* 0x0000001c06067c12 */ /* 0x000fce000f8e96e5 */
.L_x_11031:
[----:B------:R-:W-:Y:S05]  /*42d0*/  BSYNC.RECONVERGENT B2 ;  /* 0x0000000000027941 */ /* 0x000fea0003800200 */
.L_x_11030:
        /* <DEDUP_REMOVED lines=26> */
.L_x_11037:
        /* <DEDUP_REMOVED lines=13> */
.L_x_11039:
[----:B------:R-:W-:Y:S05]  /*4550*/  BSYNC.RECONVERGENT B3 ;  /* 0x0000000000037941 */ /* 0x000fea0003800200 */
.L_x_11038:
        /* <DEDUP_REMOVED lines=41> */
[----:B------:R-:W-:Y:S01]  /*47f0*/  IMAD.MOV.U32 R15, RZ, RZ, RZ ;  /* 0x000000ffff0f7224 */ /* 0x000fe200078e00ff */
[----:B------:R-:W-:-:S07]  /*4800*/  MOV R228, R14 ;  /* 0x0000000e00e47202 */ /* 0x000fce0000000f00 */
.L_x_11036:
[----:B------:R-:W-:Y:S05]  /*4810*/  BSYNC.RECONVERGENT B2 ;  /* 0x0000000000027941 */ /* 0x000fea0003800200 */
.L_x_11035:
        /* <DEDUP_REMOVED lines=25> */
.L_x_11042:
        /* <DEDUP_REMOVED lines=13> */
.L_x_11044:
[----:B------:R-:W-:Y:S05]  /*4a80*/  BSYNC.RECONVERGENT B3 ;  /* 0x0000000000037941 */ /* 0x000fea0003800200 */
.L_x_11043:
        /* <DEDUP_REMOVED lines=44> */
.L_x_11041:
[----:B------:R-:W-:Y:S05]  /*4d50*/  BSYNC.RECONVERGENT B2 ;  /* 0x0000000000027941 */ /* 0x000fea0003800200 */
.L_x_11040:
        /* <DEDUP_REMOVED lines=22> */
.L_x_11047:
        /* <DEDUP_REMOVED lines=13> */
.L_x_11049:
[----:B------:R-:W-:Y:S05]  /*4f90*/  BSYNC.RECONVERGENT B3 ;  /* 0x0000000000037941 */ /* 0x000fea0003800200 */
.L_x_11048:
[----:B------:R-:W-:Y:S01]  /*4fa0*/  IMAD.WIDE.U32 R6, R2, -0x326172a9, RZ ;  /* 0xcd9e8d5702067825 */ /* 0x000fe200078e00ff */
[----:B------:R-:W-:Y:S01]  /*4fb0*/  LOP3.LUT R14, R10, UR5, R19, 0x96, !PT ;  /* 0x000000050a0e7c12 */ /* 0x000fe2000f8e9613 */
[----:B------:R-:W-:-:S03]  /*4fc0*/  UIADD3 UR32, UPT, UPT, UR4, 0x1715609d, URZ ;  /* 0x1715609d04207890 */ /* 0x000fc6000fffe0ff */
        /* <DEDUP_REMOVED lines=41> */
.L_x_11046:
[----:B------:R-:W-:Y:S05]  /*5260*/  BSYNC.RECONVERGENT B2 ;  /* 0x0000000000027941 */ /* 0x000fea0003800200 */
.L_x_11045:
[----:B------:R-:W-:Y:S01]  /*5270*/  I2FP.F32.U32 R15, R15 ;  /* 0x0000000f000f7245 */ /* 0x000fe20000201000 */
[----:B------:R-:W-:Y:S01]  /*5280*/  BSSY.RECONVERGENT B2, `(.L_x_11050) ;  /* 0x0000054000027945 */ /* 0x000fe20003800200 */
[----:B------:R-:W-:Y:S01]  /*5290*/  PRMT R14, R32, 0x7632, R14 ;  /* 0x00007632200e7816 */ /* 0x000fe2000000000e */
[----:B------:R-:W-:Y:S01]  /*52a0*/  IMAD.MOV.U32 R18, RZ, RZ, 0x2 ;  /* 0x00000002ff127424 */ /* 0x000fe200078e00ff */
[----:B------:R-:W-:Y:S01]  /*52b0*/  ISETP.NE.AND P3, PT, R16, 0x1, PT ;  /* 0x000000011000780c */ /* 0x000fe20003f65270 */
        /* <DEDUP_REMOVED lines=22> */
.L_x_11052:
        /* <DEDUP_REMOVED lines=13> */
.L_x_11054:
[----:B------:R-:W-:Y:S05]  /*54f0*/  BSYNC.RECONVERGENT B3 ;  /* 0x0000000000037941 */ /* 0x000fea0003800200 */
.L_x_11053:
        /* <DEDUP_REMOVED lines=43> */
[----:B------:R-:W-:-:S07]  /*57b0*/  IMAD.MOV.U32 R18, RZ, RZ, RZ ;  /* 0x000000ffff127224 */ /* 0x000fce00078e00ff */
.L_x_11051:
[----:B------:R-:W-:Y:S05]  /*57c0*/  BSYNC.RECONVERGENT B2 ;  /* 0x0000000000027941 */ /* 0x000fea0003800200 */
.L_x_11050:
        /* <DEDUP_REMOVED lines=23> */
.L_x_11057:
        /* <DEDUP_REMOVED lines=13> */
.L_x_11059:
[----:B------:R-:W-:Y:S05]  /*5a10*/  BSYNC.RECONVERGENT B3 ;  /* 0x0000000000037941 */ /* 0x000fea0003800200 */
.L_x_11058:
        /* <DEDUP_REMOVED lines=44> */
.L_x_11056:
[----:B------:R-:W-:Y:S05]  /*5ce0*/  BSYNC.RECONVERGENT B2 ;  /* 0x0000000000027941 */ /* 0x000fea0003800200 */
.L_x_11055:
[----:B------:R-:W-:Y:S01]  /*5cf0*/  I2FP.F32.U32 R17, R17 ;  /* 0x0000001100117245 */ /* 0x000fe20000201000 */
[----:B------:R-:W-:Y:S01]  /*5d00*/  IMAD.U32 R16, R33, 0x10000, RZ ;  /* 0x0001000021107824 */ /* 0x000fe200078e00ff */
[----:B------:R-:W-:Y:S03]  /*5d10*/  BSSY.RECONVERGENT B2, `(.L_x_11060) ;  /* 0x0000051000027945 */ /* 0x000fe60003800200 */
[----:B------:R-:W-:Y:S01]  /*5d20*/  FFMA.FTZ R17, R17, R234, 1.1641532182693481445e-10 ;  /* 0x2f00000011117423 */ /* 0x000fe200000100ea */
[----:B------:R-:W-:-:S04]  /*5d30*/  FMUL.FTZ R16, R16, R217 ;  /* 0x000000d910107220 */ /* 0x000fc80000410000 */
[----:B------:R-:W-:Y:S01]  /*5d40*/  FSETP.GTU.FTZ.AND P2, PT, R17, R20, PT ;  /* 0x000000141100720b */ /* 0x000fe20003f5c000 */
[----:B------:R-:W-:-:S03]  /*5d50*/  @P1 IMAD.U32 R17, R29, 0x10000, RZ ;  /* 0x000100001d111824 */ /* 0x000fc600078e00ff */
[----:B------:R-:W-:-:S05]  /*5d60*/  FSEL R16, R16, RZ, !P2 ;  /* 0x000000ff10107208 */ /* 0x000fca0005000000 */
[----:B------:R-:W-:Y:S01]  /*5d70*/  FADD.FTZ R16, R15, R16 ;  /* 0x000000100f107221 */ /* 0x000fe20000010000 */
[----:B------:R-:W-:Y:S02]  /*5d80*/  SEL R15, RZ, 0x1, P2 ;  /* 0x00000001ff0f7807 */ /* 0x000fe40001000000 */
[----:B------:R-:W-:Y:S01]  /*5d90*/  ISETP.NE.AND P2, PT, R19, 0x1, PT ;  /* 0x000000011300780c */ /* 0x000fe20003f45270 */
[----:B------:R-:W-:Y:S01]  /*5da0*/  @P1 FADD.FTZ R170, R17, R16 ;  /* 0x0000001011aa1221 */ /* 0x000fe20000010000 */
[----:B------:R-:W-:Y:S01]  /*5db0*/  @!P1 MOV R170, R16 ;  /* 0x0000001000aa9202 */ /* 0x000fe20000000f00 */
[----:B------:R-:W-:Y:S02]  /*5dc0*/  IMAD.MOV.U32 R16, RZ, RZ, 0x2 ;  /* 0x00000002ff107424 */ /* 0x000fe400078e00ff */
[----:B------:R-:W-:Y:S01]  /*5dd0*/  IMAD.MOV.U32 R17, RZ, RZ, R12 ;  /* 0x000000ffff117224 */ /* 0x000fe200078e000c */
        /* <DEDUP_REMOVED lines=10> */
.L_x_11062:
        /* <DEDUP_REMOVED lines=13> */
.L_x_11064:
[----:B------:R-:W-:Y:S05]  /*5f50*/  BSYNC.RECONVERGENT B3 ;  /* 0x0000000000037941 */ /* 0x000fea0003800200 */
.L_x_11063:
        /* <DEDUP_REMOVED lines=44> */
.L_x_11061:
[----:B------:R-:W-:Y:S05]  /*6220*/  BSYNC.RECONVERGENT B2 ;  /* 0x0000000000027941 */ /* 0x000fea0003800200 */
.L_x_11060:
        /* <DEDUP_REMOVED lines=22> */
.L_x_11067:
        /* <DEDUP_REMOVED lines=13> */
.L_x_11069:
[----:B------:R-:W-:Y:S05]  /*6460*/  BSYNC.RECONVERGENT B3 ;  /* 0x0000000000037941 */ /* 0x000fea0003800200 */
.L_x_11068:
        /* <DEDUP_REMOVED lines=44> */
.L_x_11066:
[----:B------:R-:W-:Y:S05]  /*6730*/  BSYNC.RECONVERGENT B2 ;  /* 0x0000000000027941 */ /* 0x000fea0003800200 */
.L_x_11065:
[----:B------:R-:W-:Y:S01]  /*6740*/  I2FP.F32.U32 R17, R17 ;  /* 0x0000001100117245 */ /* 0x000fe20000201000 */
[----:B------:R-:W-:Y:S01]  /*6750*/  BSSY.RECONVERGENT B2, `(.L_x_11070) ;  /* 0x0000054000027945 */ /* 0x000fe20003800200 */
[----:B------:R-:W-:Y:S01]  /*6760*/  PRMT R16, R33, 0x7632, R16 ;  /* 0x0000763221107816 */ /* 0x000fe20000000010 */
[----:B------:R-:W-:Y:S02]  /*6770*/  IMAD.MOV.U32 R164, RZ, RZ, 0x2 ;  /* 0x00000002ffa47424 */ /* 0x000fe400078e00ff */
[----:B------:R-:W-:Y:S01]  /*6780*/  FFMA.FTZ R17, R17, R234, 1.1641532182693481445e-10 ;  /* 0x2f00000011117423 */ /* 0x000fe200000100ea */
[----:B------:R-:W-:-:S04]  /*6790*/  SHF.L.U32 R16, R16, 0x10, RZ ;  /* 0x0000001010107819 */ /* 0x000fc800000006ff */
[----:B------:R-:W-:Y:S01]  /*67a0*/  FSETP.GTU.FTZ.AND P2, PT, R17, R20, PT ;  /* 0x000000141100720b */ /* 0x000fe20003f5c000 */
[----:B------:R-:W-:Y:S01]  /*67b0*/  FMUL.FTZ R16, R16, R217 ;  /* 0x000000d910107220 */ /* 0x000fe20000410000 */
[----:B------:R-:W-:-:S04]  /*67c0*/  @P1 PRMT R17, R29, 0x7632, R17 ;  /* 0x000076321d111816 */ /* 0x000fc80000000011 */
[----:B------:R-:W-:Y:S01]  /*67d0*/  FSEL R19, R16, RZ, !P2 ;  /* 0x000000ff10137208 */ /* 0x000fe20005000000 */
[----:B------:R-:W-:Y:S01]  /*67e0*/  @P1 IMAD.U32 R17, R17, 0x10000, RZ ;  /* 0x0001000011111824 */ /* 0x000fe200078e00ff */
        /* <DEDUP_REMOVED lines=16> */
.L_x_11072:
        /* <DEDUP_REMOVED lines=13> */
.L_x_11074:
[----:B------:R-:W-:Y:S05]  /*69c0*/  BSYNC.RECONVERGENT B3 ;  /* 0x0000000000037941 */ /* 0x000fea0003800200 */
.L_x_11073:
        /* <DEDUP_REMOVED lines=44> */
.L_x_11071:
[----:B------:R-:W-:Y:S05]  /*6c90*/  BSYNC.RECONVERGENT B2 ;  /* 0x0000000000027941 */ /* 0x000fea0003800200 */
.L_x_11070:
        /* <DEDUP_REMOVED lines=21> */
.L_x_11077:
        /* <DEDUP_REMOVED lines=13> */
.L_x_11079:
[----:B------:R-:W-:Y:S05]  /*6ec0*/  BSYNC.RECONVERGENT B3 ;  /* 0x0000000000037941 */ /* 0x000fea0003800200 */
.L_x_11078:
        /* <DEDUP_REMOVED lines=44> */
.L_x_11076:
[----:B------:R-:W-:Y:S05]  /*7190*/  BSYNC.RECONVERGENT B2 ;  /* 0x0000000000027941 */ /* 0x000fea0003800200 */
.L_x_11075:
        /* <DEDUP_REMOVED lines=25> */
.L_x_11082:
        /* <DEDUP_REMOVED lines=13> */
.L_x_11084:
[----:B------:R-:W-:Y:S05]  /*7400*/  BSYNC.RECONVERGENT B3 ;  /* 0x0000000000037941 */ /* 0x000fea0003800200 */
.L_x_11083:
        /* <DEDUP_REMOVED lines=44> */
.L_x_11081:
[----:B------:R-:W-:Y:S05]  /*76d0*/  BSYNC.RECONVERGENT B2 ;  /* 0x0000000000027941 */ /* 0x000fea0003800200 */
.L_x_11080:
        /* <DEDUP_REMOVED lines=20> */
.L_x_11087:
        /* <DEDUP_REMOVED lines=13> */
.L_x_11089:
[----:B------:R-:W-:Y:S05]  /*78f0*/  BSYNC.RECONVERGENT B3 ;  /* 0x0000000000037941 */ /* 0x000fea0003800200 */
.L_x_11088:
        /* <DEDUP_REMOVED lines=43> */
[----:B------:R-:W-:-:S07]  /*7bb0*/  IMAD.MOV.U32 R228, RZ, RZ, R18 ;  /* 0x000000ffffe47224 */ /* 0x000fce00078e0012 */
.L_x_11086:
[----:B------:R-:W-:Y:S05]  /*7bc0*/  BSYNC.RECONVERGENT B2 ;  /* 0x0000000000027941 */ /* 0x000fea0003800200 */
.L_x_11085:
        /* <DEDUP_REMOVED lines=27> */
.L_x_11092:
        /* <DEDUP_REMOVED lines=13> */
.L_x_11094:
[----:B------:R-:W-:Y:S05]  /*7e50*/  BSYNC.RECONVERGENT B3 ;  /* 0x0000000000037941 */ /* 0x000fea0003800200 */
.L_x_11093:
        /* <DEDUP_REMOVED lines=43> */
[----:B------:R-:W-:-:S07]  /*8110*/  LOP3.LUT R6, R6, UR28, R165, 0x96, !PT ;  /* 0x0000001c06067c12 */ /* 0x000fce000f8e96a5 */
.L_x_11091:
[----:B------:R-:W-:Y:S05]  /*8120*/  BSYNC.RECONVERGENT B2 ;  /* 0x0000000000027941 */ /* 0x000fea0003800200 */
.L_x_11090:
[----:B------:R-:W-:Y:S01]  /*8130*/  I2FP.F32.U32 R19, R8 ;  /* 0x0000000800137245 */ /* 0x000fe20000201000 */
[----:B------:R-:W-:Y:S01]  /*8140*/  BSSY.RECONVERGENT B2, `(.L_x_11095) ;  /* 0x000004e000027945 */ /* 0x000fe20003800200 */
[----:B------:R-:W-:Y:S01]  /*8150*/  ISETP.NE.AND P5, PT, R166, 0x1, PT ;  /* 0x00000001a600780c */ /* 0x000fe20003fa5270 */
[----:B------:R-:W-:Y:S01]  /*8160*/  IMAD.MOV.U32 R165, RZ, RZ, R12 ;  /* 0x000000ffffa57224 */ /* 0x000fe200078e000c */
[----:B------:R-:W-:Y:S01]  /*8170*/  SHF.L.U32 R164, R167, 0x10, RZ ;  /* 0x00000010a7a47819 */ /* 0x000fe200000006ff */
        /* <DEDUP_REMOVED lines=16> */
.L_x_11097:
        /* <DEDUP_REMOVED lines=13> */
.L_x_11099:
[----:B------:R-:W-:Y:S05]  /*8350*/  BSYNC.RECONVERGENT B3 ;  /* 0x0000000000037941 */ /* 0x000fea0003800200 */
.L_x_11098:
        /* <DEDUP_REMOVED lines=44> */
.L_x_11096:
[----:B------:R-:W-:Y:S05]  /*8620*/  BSYNC.RECONVERGENT B2 ;  /* 0x0000000000027941 */ /* 0x000fea0003800200 */
.L_x_11095:
[----:B------:R-:W-:Y:S01]  /*8630*/  I2FP.F32.U32 R165, R165 ;  /* 0x000000a500a57245 */ /* 0x000fe20000201000 */
[----:B------:R-:W-:Y:S01]  /*8640*/  IMAD.U32 R164, R35, 0x10000, RZ ;  /* 0x0001000023a47824 */ /* 0x000fe200078e00ff */
[----:B------:R-:W-:Y:S01]  /*8650*/  BSSY.RECONVERGENT B2, `(.L_x_11100) ;  /* 0x0000052000027945 */ /* 0x000fe20003800200 */
[----:B------:R-:W-:Y:S02]  /*8660*/  @P1 IMAD.U32 R202, R31, 0x10000, RZ ;  /* 0x000100001fca1824 */ /* 0x000fe400078e00ff */
        /* <DEDUP_REMOVED lines=22> */
.L_x_11102:
        /* <DEDUP_REMOVED lines=13> */
.L_x_11104:
[----:B------:R-:W-:Y:S05]  /*88a0*/  BSYNC.RECONVERGENT B3 ;  /* 0x0000000000037941 */ /* 0x000fea0003800200 */
.L_x_11103:
        /* <DEDUP_REMOVED lines=44> */
.L_x_11101:
[----:B------:R-:W-:Y:S05]  /*8b70*/  BSYNC.RECONVERGENT B2 ;  /* 0x0000000000027941 */ /* 0x000fea0003800200 */
.L_x_11100:
        /* <DEDUP_REMOVED lines=20> */
.L_x_11107:
        /* <DEDUP_REMOVED lines=15> */
.L_x_11109:
[----:B------:R-:W-:Y:S05]  /*8db0*/  BSYNC.RECONVERGENT B3 ;  /* 0x0000000000037941 */ /* 0x000fea0003800200 */
.L_x_11108:
        /* <DEDUP_REMOVED lines=44> */
.L_x_11106:
[----:B------:R-:W-:Y:S05]  /*9080*/  BSYNC.RECONVERGENT B2 ;  /* 0x0000000000027941 */ /* 0x000fea0003800200 */
.L_x_11105:
[----:B------:R-:W-:Y:S02]  /*9090*/  I2FP.F32.U32 R165, R166 ;  /* 0x000000a600a57245 */ /* 0x000fe40000201000 */
[----:B------:R-:W-:-:S03]  /*90a0*/  PRMT R164, R35, 0x7632, R164 ;  /* 0x0000763223a47816 */ /* 0x000fc600000000a4 */
[----:B------:R-:W-:Y:S01]  /*90b0*/  FFMA.FTZ R165, R165, R234, 1.1641532182693481445e-10 ;  /* 0x2f000000a5a57423 */ /* 0x000fe200000100ea */
[----:B------:R-:W-:-:S04]  /*90c0*/  SHF.L.U32 R164, R164, 0x10, RZ ;  /* 0x00000010a4a47819 */ /* 0x000fc800000006ff */
[----:B------:R-:W-:Y:S01]  /*90d0*/  FSETP.GTU.FTZ.AND P6, PT, R165, R20, PT ;  /* 0x00000014a500720b */ /* 0x000fe20003fdc000 */
[----:B------:R-:W-:Y:S01]  /*90e0*/  FMUL.FTZ R164, R164, R217 ;  /* 0x000000d9a4a47220 */ /* 0x000fe20000410000 */
[----:B------:R-:W-:Y:S02]  /*90f0*/  PRMT R165, R232, 0x5410, R231 ;  /* 0x00005410e8a57816 */ /* 0x000fe400000000e7 */
[----:B------:R-:W-:Y:S02]  /*9100*/  SEL R20, RZ, 0x1, P6 ;  /* 0x00000001ff147807 */ /* 0x000fe40003000000 */
[----:B------:R-:W-:Y:S02]  /*9110*/  FSEL R166, R164, RZ, !P6 ;  /* 0x000000ffa4a67208 */ /* 0x000fe40007000000 */
[----:B------:R-:W-:-:S03]  /*9120*/  @P1 PRMT R164, R31, 0x7632, R164 ;  /* 0x000076321fa41816 */ /* 0x000fc600000000a4 */
[----:B------:R-:W-:Y:S01]  /*9130*/  FADD.FTZ R237, R237, R166 ;  /* 0x000000a6eded7221 */ /* 0x000fe20000010000 */
[----:B------:R-:W-:Y:S01]  /*9140*/  PRMT R166, R235, 0x5410, R236 ;  /* 0x00005410eba67816 */ /* 0x000fe200000000ec */
[----:B------:R-:W-:-:S04]  /*9150*/  @P1 IMAD.U32 R164, R164, 0x10000, RZ ;  /* 0x00010000a4a41824 */ /* 0x000fc800078e00ff */
[----:B------:R-:W-:Y:S01]  /*9160*/  @P1 FADD.FTZ R217, R237, R164 ;  /* 0x000000a4edd91221 */ /* 0x000fe20000010000 */
[----:B------:R-:W-:Y:S01]  /*9170*/  @!P1 IMAD.MOV.U32 R217, RZ, RZ, R237 ;  /* 0x000000ffffd99224 */ /* 0x000fe200078e00ed */
[----:B------:R-:W-:-:S04]  /*9180*/  PRMT R164, R229, 0x5410, R230 ;  /* 0x00005410e5a47816 */ /* 0x000fc800000000e6 */
[----:B------:R-:W-:-:S04]  /*9190*/  F2FP.BF16.F32.PACK_AB R167, RZ, R217 ;  /* 0x000000d9ffa7723e */ /* 0x000fc800000010ff */
[----:B------:R-:W-:-:S07]  /*91a0*/  PRMT R167, R233, 0x5410, R167 ;  /* 0x00005410e9a77816 */ /* 0x000fce00000000a7 */
.L_x_11029:
        /* <DEDUP_REMOVED lines=43> */
.L_x_11110:
[----:B0-----:R-:W-:Y:S01]  /*9460*/  MOV R226, R228 ;  /* 0x000000e400e27202 */ /* 0x001fe20000000f00 */
[----:B------:R-:W-:-:S07]  /*9470*/  VIADD R227, R225, 0x20 ;  /* 0x00000020e1e37836 */ /* 0x000fce0000000000 */
.L_x_10987:
[----:B------:R-:W-:Y:S05]  /*9480*/  BSYNC.RECONVERGENT B1 ;  /* 0x0000000000017941 */ /* 0x000fea0003800200 */
.L_x_10986:
        /* <DEDUP_REMOVED lines=35> */
.L_x_11116:
        /* <DEDUP_REMOVED lines=13> */
.L_x_11118:
[----:B------:R-:W-:Y:S05]  /*9790*/  BSYNC.RECONVERGENT B3 ;  /* 0x0000000000037941 */ /* 0x000fea0003800200 */
.L_x_11117:
        /* <DEDUP_REMOVED lines=42> */
.L_x_11115:
[----:B------:R-:W-:Y:S05]  /*9a40*/  BSYNC.RECONVERGENT B2 ;  /* 0x0000000000027941 */ /* 0x000fea0003800200 */
.L_x_11114:
[----:B------:R-:W0:Y:S01]  /*9a50*/  LDC R235, c[0x0][0x404] ;  /* 0x00010100ffeb7b82 */ /* 0x000e220000000800 */
[----:B------:R-:W-:Y:S01]  /*9a60*/  HFMA2 R218, -RZ, RZ, 0.1171875, 0 ;  /* 0x2f800000ffda7431 */ /* 0x000fe200000001ff */
[----:B------:R-:W-:Y:S01]  /*9a70*/  I2FP.F32.U32 R13, R13 ;  /* 0x0000000d000d7245 */ /* 0x000fe20000201000 */
[----:B------:R-:W-:Y:S01]  /*9a80*/  BSSY.RECONVERGENT B2, `(.L_x_11119) ;  /* 0x0000050000027945 */ /* 0x000fe20003800200 */
[----:B------:R-:W-:Y:S01]  /*9a90*/  ISETP.NE.AND P3, PT, R14, 0x1, PT ;  /* 0x000000010e00780c */ /* 0x000fe20003f65270 */
[----:B------:R-:W-:Y:S01]  /*9aa0*/  IMAD.MOV.U32 R16, RZ, RZ, 0x2 ;  /* 0x00000002ff107424 */ /* 0x000fe200078e00ff */
[----:B------:R-:W-:Y:S02]  /*9ab0*/  LOP3.LUT R168, R168, 0xffffffef, RZ, 0xc0, !PT ;  /* 0xffffffefa8a87812 */ /* 0x000fe400078ec0ff */
[----:B------:R-:W1:Y:S01]  /*9ac0*/  LDC R234, c[0x0][0x408] ;  /* 0x00010200ffea7b82 */ /* 0x000e620000000800 */
[----:B------:R-:W-:Y:S01]  /*9ad0*/  FFMA.FTZ R8, R13, R218, 1.1641532182693481445e-10 ;  /* 0x2f0000000d087423 */ /* 0x000fe200000100da */
[C---:B-----5:R-:W-:Y:S01]  /*9ae0*/  IMAD.U32 R13, R164.reuse, 0x10000, RZ ;  /* 0x00010000a40d7824 */ /* 0x060fe200078e00ff */
[----:B------:R-:W-:-:S03]  /*9af0*/  PRMT R164, R164, 0x7632, R164 ;  /* 0x00007632a4a47816 */ /* 0x000fc600000000a4 */
        /* <DEDUP_REMOVED lines=15> */
.L_x_11121:
        /* <DEDUP_REMOVED lines=13> */
.L_x_11123:
[----:B------:R-:W-:Y:S05]  /*9cc0*/  BSYNC.RECONVERGENT B3 ;  /* 0x0000000000037941 */ /* 0x000fea0003800200 */
.L_x_11122:
        /* <DEDUP_REMOVED lines=43> */
.L_x_11120:
[----:B------:R-:W-:Y:S05]  /*9f80*/  BSYNC.RECONVERGENT B2 ;  /* 0x0000000000027941 */ /* 0x000fea0003800200 */
.L_x_11119:
[----:B------:R-:W-:Y:S01]  /*9f90*/  I2FP.F32.U32 R13, R13 ;  /* 0x0000000d000d7245 */ /* 0x000fe20000201000 */
[----:B------:R-:W-:Y:S01]  /*9fa0*/  IMAD.U32 R15, R32, 0x10000, RZ ;  /* 0x00010000200f7824 */ /* 0x000fe200078e00ff */
[----:B------:R-:W-:Y:S01]  /*9fb0*/  ISETP.NE.AND P3, PT, R16, 0x1, PT ;  /* 0x000000011000780c */ /* 0x000fe20003f65270 */
[----:B------:R-:W-:Y:S01]  /*9fc0*/  @P1 IMAD.U32 R21, R28, 0x10000, RZ ;  /* 0x000100001c151824 */ /* 0x000fe200078e00ff */
[----:B------:R-:W-:Y:S01]  /*9fd0*/  BSSY.RECONVERGENT B2, `(.L_x_11124) ;  /* 0x000004f000027945 */ /* 0x000fe20003800200 */
[----:B------:R-:W-:Y:S01]  /*9fe0*/  FFMA.FTZ R14, R13, R218, 1.1641532182693481445e-10 ;  /* 0x2f0000000d0e7423 */ /* 0x000fe200000100da */
[----:B------:R-:W-:-:S04]  /*9ff0*/  FMUL.FTZ R13, R15, R234 ;  /* 0x000000ea0f0d7220 */ /* 0x000fc80000410000 */
[----:B------:R-:W-:Y:S01]  /*a000*/  FSETP.GTU.FTZ.AND P2, PT, R14, R235, PT ;  /* 0x000000eb0e00720b */ /* 0x000fe20003f5c000 */
[----:B------:R-:W-:-:S03]  /*a010*/  IMAD.MOV.U32 R14, RZ, RZ, 0x2 ;  /* 0x00000002ff0e7424 */ /* 0x000fc600078e00ff */
[----:B------:R-:W-:-:S05]  /*a020*/  FSEL R13, R13, RZ, !P2 ;  /* 0x000000ff0d0d7208 */ /* 0x000fca0005000000 */
[----:B------:R-:W-:Y:S01]  /*a030*/  FADD.FTZ R8, R8, R13 ;  /* 0x0000000d08087221 */ /* 0x000fe20000010000 */
[----:B------:R-:W-:-:S03]  /*a040*/  SEL R13, RZ, 0x1, P2 ;  /* 0x00000001ff0d7807 */ /* 0x000fc60001000000 */
        /* <DEDUP_REMOVED lines=13> */
.L_x_11126:
        /* <DEDUP_REMOVED lines=13> */
.L_x_11128:
[----:B------:R-:W-:Y:S05]  /*a1f0*/  BSYNC.RECONVERGENT B3 ;  /* 0x0000000000037941 */ /* 0x000fea0003800200 */
.L_x_11127:
        /* <DEDUP_REMOVED lines=44> */
.L_x_11125:
[----:B------:R-:W-:Y:S05]  /*a4c0*/  BSYNC.RECONVERGENT B2 ;  /* 0x0000000000027941 */ /* 0x000fea0003800200 */
.L_x_11124:
        /* <DEDUP_REMOVED lines=22> */
.L_x_11131:
        /* <DEDUP_REMOVED lines=13> */
.L_x_11133:
[----:B------:R-:W-:Y:S05]  /*a700*/  BSYNC.RECONVERGENT B3 ;  /* 0x0000000000037941 */ /* 0x000fea0003800200 */
.L_x_11132:
        /* <DEDUP_REMOVED lines=44> */
.L_x_11130:
[----:B------:R-:W-:Y:S05]  /*a9d0*/  BSYNC.RECONVERGENT B2 ;  /* 0x0000000000027941 */ /* 0x000fea0003800200 */
.L_x_11129:
        /* <DEDUP_REMOVED lines=9> */
[----:B------:R-:W-:-:S03]  /*aa70*/  FSEL R17, R17, RZ, !P2 ;  /* 0x000000ff11117208 */ /* 0x000fc60005000000 */
[----:B------:R-:W-:Y:S01]  /*aa80*/  @P1 IMAD.U32 R171, R14, 0x10000, RZ ;  /* 0x000100000eab1824 */ /* 0x000fe200078e00ff */
[----:B------:R-:W-:Y:S01]  /*aa90*/  SEL R14, RZ, 0x1, P2 ;  /* 0x00000001ff0e7807 */ /* 0x000fe20001000000 */
[----:B------:R-:W-:Y:S01]  /*aaa0*/  FADD.FTZ R8, R8, R17 ;  /* 0x0000001108087221 */ /* 0x000fe20000010000 */
[----:B------:R-:W-:-:S03]  /*aab0*/  ISETP.NE.AND P2, PT, R16, 0x1, PT ;  /* 0x000000011000780c */ /* 0x000fc60003f45270 */
[----:B------:R-:W-:Y:S01]  /*aac0*/  @P1 FADD.FTZ R171, R8, R171 ;  /* 0x000000ab08ab1221 */ /* 0x000fe20000010000 */
[----:B------:R-:W-:Y:S01]  /*aad0*/  @!P1 IMAD.MOV.U32 R171, RZ, RZ, R8 ;  /* 0x000000ffffab9224 */ /* 0x000fe200078e0008 */
[----:B------:R-:W-:-:S04]  /*aae0*/  MOV R8, R12 ;  /* 0x0000000c00087202 */ /* 0x000fc80000000f00 */
[----:B------:R-:W-:-:S04]  /*aaf0*/  F2FP.BF16.F32.PACK_AB R231, RZ, R171 ;  /* 0x000000abffe7723e */ /* 0x000fc800000010ff */
        /* <DEDUP_REMOVED lines=9> */
.L_x_11136:
        /* <DEDUP_REMOVED lines=13> */
.L_x_11138:
[----:B------:R-:W-:Y:S05]  /*ac60*/  BSYNC.RECONVERGENT B3 ;  /* 0x0000000000037941 */ /* 0x000fea0003800200 */
.L_x_11137:
        /* <DEDUP_REMOVED lines=44> */
.L_x_11135:
[----:B------:R-:W-:Y:S05]  /*af30*/  BSYNC.RECONVERGENT B2 ;  /* 0x0000000000027941 */ /* 0x000fea0003800200 */
.L_x_11134:
[----:B------:R-:W-:Y:S01]  /*af40*/  I2FP.F32.U32 R15, R8 ;  /* 0x00000008000f7245 */ /* 0x000fe20000201000 */
[----:B------:R-:W-:Y:S01]  /*af50*/  BSSY.RECONVERGENT B2, `(.L_x_11139) ;  /* 0x0000050000027945 */ /* 0x000fe20003800200 */
[----:B------:R-:W-:Y:S01]  /*af60*/  SHF.L.U32 R17, R165, 0x10, RZ ;  /* 0x00000010a5117819 */ /* 0x000fe200000006ff */
[----:B------:R-:W-:Y:S01]  /*af70*/  IMAD.MOV.U32 R20, RZ, RZ, 0x2 ;  /* 0x00000002ff147424 */ /* 0x000fe200078e00ff */
[----:B------:R-:W-:Y:S01]  /*af80*/  LOP3.LUT R168, R168, 0xfffffffb, RZ, 0xc0, !PT ;  /* 0xfffffffba8a87812 */ /* 0x000fe200078ec0ff */
[----:B------:R-:W-:Y:S02]  /*af90*/  FFMA.FTZ R8, R15, R218, 1.1641532182693481445e-10 ;  /* 0x2f0000000f087423 */ /* 0x000fe400000100da */
[----:B------:R-:W-:Y:S01]  /*afa0*/  FMUL.FTZ R15, R17, R234 ;  /* 0x000000ea110f7220 */ /* 0x000fe20000410000 */
[----:B------:R-:W-:Y:S02]  /*afb0*/  IMAD.MOV.U32 R17, RZ, RZ, R12 ;  /* 0x000000ffff117224 */ /* 0x000fe400078e000c */
[----:B------:R-:W-:-:S02]  /*afc0*/  FSETP.GTU.FTZ.AND P2, PT, R8, R235, PT ;  /* 0x000000eb0800720b */ /* 0x000fc40003f5c000 */
[----:B------:R-:W-:Y:S02]  /*afd0*/  PRMT R8, R165, 0x7632, R8 ;  /* 0x00007632a5087816 */ /* 0x000fe40000000008 */
        /* <DEDUP_REMOVED lines=13> */
.L_x_11141:
        /* <DEDUP_REMOVED lines=13> */
.L_x_11143:
[----:B------:R-:W-:Y:S05]  /*b180*/  BSYNC.RECONVERGENT B3 ;  /* 0x0000000000037941 */ /* 0x000fea0003800200 */
.L_x_11142:
        /* <DEDUP_REMOVED lines=44> */
.L_x_11140:
[----:B------:R-:W-:Y:S05]  /*b450*/  BSYNC.RECONVERGENT B2 ;  /* 0x0000000000027941 */ /* 0x000fea0003800200 */
.L_x_11139:
        /* <DEDUP_REMOVED lines=26> */
.L_x_11146:
        /* <DEDUP_REMOVED lines=13> */
.L_x_11148:
[----:B------:R-:W-:Y:S05]  /*b6d0*/  BSYNC.RECONVERGENT B3 ;  /* 0x0000000000037941 */ /* 0x000fea0003800200 */
.L_x_11147:
        /* <DEDUP_REMOVED lines=44> */
.L_x_11145:
[----:B------:R-:W-:Y:S05]  /*b9a0*/  BSYNC.RECONVERGENT B2 ;  /* 0x0000000000027941 */ /* 0x000fea0003800200 */
.L_x_11144:
        /* <DEDUP_REMOVED lines=22> */
.L_x_11151:
        /* <DEDUP_REMOVED lines=13> */
.L_x_11153:
[----:B------:R-:W-:Y:S05]  /*bbe0*/  BSYNC.RECONVERGENT B3 ;  /* 0x0000000000037941 */ /* 0x000fea0003800200 */
.L_x_11152:
        /* <DEDUP_REMOVED lines=44> */
.L_x_11150:
[----:B------:R-:W-:Y:S05]  /*beb0*/  BSYNC.RECONVERGENT B2 ;  /* 0x0000000000027941 */ /* 0x000fea0003800200 */
.L_x_11149:
[----:B------:R-:W-:Y:S01]  /*bec0*/  I2FP.F32.U32 R17, R17 ;  /* 0x0000001100117245 */ /* 0x000fe20000201000 */
[----:B------:R-:W-:Y:S01]  /*bed0*/  BSSY.RECONVERGENT B2, `(.L_x_11154) ;  /* 0x0000054000027945 */ /* 0x000fe20003800200 */
[----:B------:R-:W-:Y:S01]  /*bee0*/  PRMT R16, R33, 0x7632, R16 ;  /* 0x0000763221107816 */ /* 0x000fe20000000010 */
[----:B------:R-:W-:-:S03]  /*bef0*/  IMAD.MOV.U32 R18, RZ, RZ, 0x2 ;  /* 0x00000002ff127424 */ /* 0x000fc600078e00ff */
[----:B------:R-:W-:Y:S01]  /*bf00*/  SHF.L.U32 R19, R16, 0x10, RZ ;  /* 0x0000001010137819 */ /* 0x000fe200000006ff */
[----:B------:R-:W-:Y:S01]  /*bf10*/  FFMA.FTZ R16, R17, R218, 1.1641532182693481445e-10 ;  /* 0x2f00000011107423 */ /* 0x000fe200000100da */
[----:B------:R-:W-:-:S03]  /*bf20*/  @P1 PRMT R17, R29, 0x7632, R17 ;  /* 0x000076321d111816 */ /* 0x000fc60000000011 */
[----:B------:R-:W-:Y:S01]  /*bf30*/  FMUL.FTZ R19, R19, R234 ;  /* 0x000000ea13137220 */ /* 0x000fe20000410000 */
[----:B------:R-:W-:Y:S01]  /*bf40*/  FSETP.GTU.FTZ.AND P2, PT, R16, R235, PT ;  /* 0x000000eb1000720b */ /* 0x000fe20003f5c000 */
[----:B------:R-:W-:-:S03]  /*bf50*/  @P1 IMAD.U32 R17, R17, 0x10000, RZ ;  /* 0x0001000011111824 */ /* 0x000fc600078e00ff */
        /* <DEDUP_REMOVED lines=17> */
.L_x_11156:
        /* <DEDUP_REMOVED lines=13> */
.L_x_11158:
[----:B------:R-:W-:Y:S05]  /*c140*/  BSYNC.RECONVERGENT B3 ;  /* 0x0000000000037941 */ /* 0x000fea0003800200 */
.L_x_11157:
        /* <DEDUP_REMOVED lines=44> */
.L_x_11155:
[----:B------:R-:W-:Y:S05]  /*c410*/  BSYNC.RECONVERGENT B2 ;  /* 0x0000000000027941 */ /* 0x000fea0003800200 */
.L_x_11154:
        /* <DEDUP_REMOVED lines=21> */
.L_x_11161:
        /* <DEDUP_REMOVED lines=13> */
.L_x_11163:
[----:B------:R-:W-:Y:S05]  /*c640*/  BSYNC.RECONVERGENT B3 ;  /* 0x0000000000037941 */ /* 0x000fea0003800200 */
.L_x_11162:
        /* <DEDUP_REMOVED lines=44> */
.L_x_11160:
[----:B------:R-:W-:Y:S05]  /*c910*/  BSYNC.RECONVERGENT B2 ;  /* 0x0000000000027941 */ /* 0x000fea0003800200 */
.L_x_11159:
        /* <DEDUP_REMOVED lines=25> */
.L_x_11166:
        /* <DEDUP_REMOVED lines=13> */
.L_x_11168:
[----:B------:R-:W-:Y:S05]  /*cb80*/  BSYNC.RECONVERGENT B3 ;  /* 0x0000000000037941 */ /* 0x000fea0003800200 */
.L_x_11167:
        /* <DEDUP_REMOVED lines=44> */
.L_x_11165:
[----:B------:R-:W-:Y:S05]  /*ce50*/  BSYNC.RECONVERGENT B2 ;  /* 0x0000000000027941 */ /* 0x000fea0003800200 */
.L_x_11164:
        /* <DEDUP_REMOVED lines=20> */
.L_x_11171:
        /* <DEDUP_REMOVED lines=13> */
.L_x_11173:
[----:B------:R-:W-:Y:S05]  /*d070*/  BSYNC.RECONVERGENT B3 ;  /* 0x0000000000037941 */ /* 0x000fea0003800200 */
.L_x_11172:
        /* <DEDUP_REMOVED lines=44> */
.L_x_11170:
[----:B------:R-:W-:Y:S05]  /*d340*/  BSYNC.RECONVERGENT B2 ;  /* 0x0000000000027941 */ /* 0x000fea0003800200 */
.L_x_11169:
        /* <DEDUP_REMOVED lines=27> */
.L_x_11176:
        /* <DEDUP_REMOVED lines=13> */
.L_x_11178:
[----:B------:R-:W-:Y:S05]  /*d5d0*/  BSYNC.RECONVERGENT B3 ;  /* 0x0000000000037941 */ /* 0x000fea0003800200 */
.L_x_11177:
        /* <DEDUP_REMOVED lines=44> */
.L_x_11175:
[----:B------:R-:W-:Y:S05]  /*d8a0*/  BSYNC.RECONVERGENT B2 ;  /* 0x0000000000027941 */ /* 0x000fea0003800200 */
.L_x_11174:
        /* <DEDUP_REMOVED lines=21> */
.L_x_11181:
        /* <DEDUP_REMOVED lines=13> */
.L_x_11183:
[----:B------:R-:W-:Y:S05]  /*dad0*/  BSYNC.RECONVERGENT B3 ;  /* 0x0000000000037941 */ /* 0x000fea0003800200 */
.L_x_11182:
        /* <DEDUP_REMOVED lines=44> */
.L_x_11180:
[----:B------:R-:W-:Y:S05]  /*dda0*/  BSYNC.RECONVERGENT B2 ;  /* 0x0000000000027941 */ /* 0x000fea0003800200 */
.L_x_11179:
        /* <DEDUP_REMOVED lines=26> */
.L_x_11186:
        /* <DEDUP_REMOVED lines=13> */
.L_x_11188:
[----:B------:R-:W-:Y:S05]  /*e020*/  BSYNC.RECONVERGENT B3 ;  /* 0x0000000000037941 */ /* 0x000fea0003800200 */
.L_x_11187:
        /* <DEDUP_REMOVED lines=44> */
.L_x_11185:
[----:B------:R-:W-:Y:S05]  /*e2f0*/  BSYNC.RECONVERGENT B2 ;  /* 0x0000000000027941 */ /* 0x000fea0003800200 */
.L_x_11184:
        /* <DEDUP_REMOVED lines=20> */
.L_x_11191:
        /* <DEDUP_REMOVED lines=15> */
.L_x_11193:
[----:B------:R-:W-:Y:S05]  /*e530*/  BSYNC.RECONVERGENT B3 ;  /* 0x0000000000037941 */ /* 0x000fea0003800200 */
.L_x_11192:
        /* <DEDUP_REMOVED lines=44> */
.L_x_11190:
[----:B------:R-:W-:Y:S05]  /*e800*/  BSYNC.RECONVERGENT B2 ;  /* 0x0000000000027941 */ /* 0x000fea0003800200 */
.L_x_11189:
[----:B------:R-:W-:Y:S02]  /*e810*/  I2FP.F32.U32 R165, R165 ;  /* 0x000000a500a57245 */ /* 0x000fe40000201000 */
[----:B------:R-:W-:Y:S02]  /*e820*/  PRMT R164, R35, 0x7632, R164 ;  /* 0x0000763223a47816 */ /* 0x000fe400000000a4 */
[----:B------:R-:W-:Y:S01]  /*e830*/  PRMT R166, R236, 0x5410, R237 ;  /* 0x00005410eca67816 */ /* 0x000fe200000000ed */
[----:B------:R-:W-:Y:S01]  /*e840*/  FFMA.FTZ R218, R165, R218, 1.1641532182693481445e-10 ;  /* 0x2f000000a5da7423 */ /* 0x000fe200000100da */
[----:B------:R-:W-:Y:S02]  /*e850*/  SHF.L.U32 R167, R164, 0x10, RZ ;  /* 0x00000010a4a77819 */ /* 0x000fe400000006ff */
[----:B------:R-:W-:Y:S02]  /*e860*/  @P1 PRMT R164, R31, 0x7632, R164 ;  /* 0x000076321fa41816 */ /* 0x000fe400000000a4 */
[----:B------:R-:W-:Y:S01]  /*e870*/  FSETP.GTU.FTZ.AND P6, PT, R218, R235, PT ;  /* 0x000000ebda00720b */ /* 0x000fe20003fdc000 */
[----:B------:R-:W-:-:S02]  /*e880*/  FMUL.FTZ R167, R167, R234 ;  /* 0x000000eaa7a77220 */ /* 0x000fc40000410000 */
[----:B------:R-:W-:Y:S01]  /*e890*/  @P1 IMAD.U32 R165, R164, 0x10000, RZ ;  /* 0x00010000a4a51824 */ /* 0x000fe200078e00ff */
[----:B------:R-:W-:Y:S02]  /*e8a0*/  SEL R164, RZ, 0x1, P6 ;  /* 0x00000001ffa47807 */ /* 0x000fe40003000000 */
[----:B------:R-:W-:-:S05]  /*e8b0*/  FSEL R167, R167, RZ, !P6 ;  /* 0x000000ffa7a77208 */ /* 0x000fca0007000000 */
        /* <DEDUP_REMOVED lines=9> */
.L_x_11113:
        /* <DEDUP_REMOVED lines=16> */
.L_x_11197:
        /* <DEDUP_REMOVED lines=13> */
.L_x_11199:
[----:B------:R-:W-:Y:S05]  /*eb20*/  BSYNC.RECONVERGENT B3 ;  /* 0x0000000000037941 */ /* 0x000fea0003800200 */
.L_x_11198:
        /* <DEDUP_REMOVED lines=43> */
.L_x_11196:
[----:B------:R-:W-:Y:S05]  /*ede0*/  BSYNC.RECONVERGENT B2 ;  /* 0x0000000000027941 */ /* 0x000fea0003800200 */
.L_x_11195:
        /* <DEDUP_REMOVED lines=29> */
.L_x_11202:
        /* <DEDUP_REMOVED lines=13> */
.L_x_11204:
[----:B------:R-:W-:Y:S05]  /*f090*/  BSYNC.RECONVERGENT B3 ;  /* 0x0000000000037941 */ /* 0x000fea0003800200 */
.L_x_11203:
        /* <DEDUP_REMOVED lines=44> */
.L_x_11201:
[----:B------:R-:W-:Y:S05]  /*f360*/  BSYNC.RECONVERGENT B2 ;  /* 0x0000000000027941 */ /* 0x000fea0003800200 */
.L_x_11200:
        /* <DEDUP_REMOVED lines=9> */
[----:B------:R-:W-:Y:S01]  /*f400*/  FSETP.GTU.FTZ.AND P3, PT, R8, R235, PT ;  /* 0x000000eb0800720b */ /* 0x000fe20003f7c000 */
[----:B------:R-:W-:-:S03]  /*f410*/  IMAD.MOV.U32 R8, RZ, RZ, R12 ;  /* 0x000000ffff087224 */ /* 0x000fc600078e000c */
        /* <DEDUP_REMOVED lines=15> */
.L_x_11207:
        /* <DEDUP_REMOVED lines=13> */
.L_x_11209:
[----:B------:R-:W-:Y:S05]  /*f5e0*/  BSYNC.RECONVERGENT B3 ;  /* 0x0000000000037941 */ /* 0x000fea0003800200 */
.L_x_11208:
        /* <DEDUP_REMOVED lines=44> */
.L_x_11206:
[----:B------:R-:W-:Y:S05]  /*f8b0*/  BSYNC.RECONVERGENT B2 ;  /* 0x0000000000027941 */ /* 0x000fea0003800200 */
.L_x_11205:
[----:B------:R-:W-:Y:S01]  /*f8c0*/  I2FP.F32.U32 R187, R8 ;  /* 0x0000000800bb7245 */ /* 0x000fe20000201000 */
[----:B------:R-:W-:Y:S01]  /*f8d0*/  IMAD.U32 R203, R165, 0x10000, RZ ;  /* 0x00010000a5cb7824 */ /* 0x000fe200078e00ff */
[----:B------:R-:W-:Y:S01]  /*f8e0*/  LOP3.LUT R168, R168, 0xfffffffb, RZ, 0xc0, !PT ;  /* 0xfffffffba8a87812 */ /* 0x000fe200078ec0ff */
[----:B------:R-:W-:Y:S01]  /*f8f0*/  BSSY.RECONVERGENT B2, `(.L_x_11210) ;  /* 0x0000051000027945 */ /* 0x000fe20003800200 */
[----:B------:R-:W-:Y:S02]  /*f900*/  IMAD.MOV.U32 R188, RZ, RZ, 0x2 ;  /* 0x00000002ffbc7424 */ /* 0x000fe400078e00ff */
[----:B------:R-:W-:Y:S01]  /*f910*/  FFMA.FTZ R8, R187, R236, 1.1641532182693481445e-10 ;  /* 0x2f000000bb087423 */ /* 0x000fe200000100ec */
[----:B------:R-:W-:Y:S01]  /*f920*/  FMUL.FTZ R203, R203, R218 ;  /* 0x000000dacbcb7220 */ /* 0x000fe20000410000 */
[----:B------:R-:W-:-:S03]  /*f930*/  @P1 IMAD.U32 R187, R29, 0x10000, RZ ;  /* 0x000100001dbb1824 */ /* 0x000fc600078e00ff */
[----:B------:R-:W-:Y:S02]  /*f940*/  FSETP.GTU.FTZ.AND P2, PT, R8, R235, PT ;  /* 0x000000eb0800720b */ /* 0x000fe40003f5c000 */
[----:B------:R-:W-:Y:S02]  /*f950*/  PRMT R8, R165, 0x7632, R8 ;  /* 0x00007632a5087816 */ /* 0x000fe40000000008 */
        /* <DEDUP_REMOVED lines=16> */
.L_x_11212:
        /* <DEDUP_REMOVED lines=13> */
.L_x_11214:
[----:B------:R-:W-:Y:S05]  /*fb30*/  BSYNC.RECONVERGENT B3 ;  /* 0x0000000000037941 */ /* 0x000fea0003800200 */
.L_x_11213:
        /* <DEDUP_REMOVED lines=44> */
.L_x_11211:
[----:B------:R-:W-:Y:S05]  /*fe00*/  BSYNC.RECONVERGENT B2 ;  /* 0x0000000000027941 */ /* 0x000fea0003800200 */
.L_x_11210:
[----:B------:R-:W-:Y:S01]  /*fe10*/  I2FP.F32.U32 R165, R165 ;  /* 0x000000a500a57245 */ /* 0x000fe20000201000 */
[----:B------:R-:W-:Y:S01]  /*fe20*/  BSSY.RECONVERGENT B2, `(.L_x_11215) ;  /* 0x0000053000027945 */ /* 0x000fe20003800200 */
[----:B------:R-:W-:Y:S02]  /*fe30*/  SHF.L.U32 R187, R8, 0x10, RZ ;  /* 0x0000001008bb7819 */ /* 0x000fe400000006ff */
        /* <DEDUP_REMOVED lines=23> */
.L_x_11217:
        /* <DEDUP_REMOVED lines=13> */
.L_x_11219:
[----:B------:R-:W-:Y:S05]  /*10080*/  BSYNC.RECONVERGENT B3 ;  /* 0x0000000000037941 */ /* 0x000fea0003800200 */
.L_x_11218:
[----:B------:R-:W-:Y:S01]  /*10090*/  IMAD.WIDE.U32 R6, R2, -0x326172a9, RZ ;  /* 0xcd9e8d5702067825 */ /* 0x000fe200078e00ff */
[----:B------:R-:W-:Y:S01]  /*100a0*/  LOP3.LUT R164, R10, UR5, R239, 0x96, !PT ;  /* 0x000000050aa47c12 */ /* 0x000fe2000f8e96ef */
[----:B------:R-:W-:Y:S01]  /*100b0*/  UIADD3 UR32, UPT, UPT, UR4, 0x1715609d, URZ ;  /* 0x1715609d04207890 */ /* 0x000fe2000fffe0ff */
        /* <DEDUP_REMOVED lines=41> */
.L_x_11216:
[----:B------:R-:W-:Y:S05]  /*10350*/  BSYNC.RECONVERGENT B2 ;  /* 0x0000000000027941 */ /* 0x000fea0003800200 */
.L_x_11215:
[----:B------:R-:W-:Y:S01]  /*10360*/  I2FP.F32.U32 R165, R8 ;  /* 0x0000000800a57245 */ /* 0x000fe20000201000 */
[----:B------:R-:W-:Y:S01]  /*10370*/  IMAD.U32 R203, R166, 0x10000, RZ ;  /* 0x00010000a6cb7824 */ /* 0x000fe200078e00ff */
[----:B------:R-:W-:Y:S01]  /*10380*/  ISETP.NE.AND P3, PT, R164, 0x1, PT ;  /* 0x00000001a400780c */ /* 0x000fe20003f65270 */
[----:B------:R-:W-:Y:S01]  /*10390*/  BSSY.RECONVERGENT B2, `(.L_x_11220) ;  /* 0x000004f000027945 */ /* 0x000fe20003800200 */
[----:B------:R-:W-:Y:S01]  /*103a0*/  PRMT R166, R166, 0x7632, R166 ;  /* 0x00007632a6a67816 */ /* 0x000fe200000000a6 */
[----:B------:R-:W-:Y:S01]  /*103b0*/  FFMA.FTZ R8, R165, R236, 1.1641532182693481445e-10 ;  /* 0x2f000000a5087423 */ /* 0x000fe200000100ec */
[----:B------:R-:W-:Y:S01]  /*103c0*/  FMUL.FTZ R203, R203, R218 ;  /* 0x000000dacbcb7220 */ /* 0x000fe20000410000 */
[----:B------:R-:W-:Y:S01]  /*103d0*/  @P1 SHF.L.U32 R165, R30, 0x10, RZ ;  /* 0x000000101ea51819 */ /* 0x000fe200000006ff */
        /* <DEDUP_REMOVED lines=16> */
.L_x_11222:
        /* <DEDUP_REMOVED lines=13> */
.L_x_11224:
[----:B------:R-:W-:Y:S05]  /*105b0*/  BSYNC.RECONVERGENT B3 ;  /* 0x0000000000037941 */ /* 0x000fea0003800200 */
.L_x_11223:
        /* <DEDUP_REMOVED lines=44> */
.L_x_11221:
[----:B------:R-:W-:Y:S05]  /*10880*/  BSYNC.RECONVERGENT B2 ;  /* 0x0000000000027941 */ /* 0x000fea0003800200 */
.L_x_11220:
[----:B------:R-:W-:Y:S01]  /*10890*/  I2FP.F32.U32 R165, R8 ;  /* 0x0000000800a57245 */ /* 0x000fe20000201000 */
[----:B------:R-:W-:Y:S01]  /*108a0*/  IMAD.U32 R203, R166, 0x10000, RZ ;  /* 0x00010000a6cb7824 */ /* 0x000fe200078e00ff */
[----:B------:R-:W-:Y:S01]  /*108b0*/  ISETP.NE.AND P4, PT, R204, 0x1, PT ;  /* 0x00000001cc00780c */ /* 0x000fe20003f85270 */
[----:B------:R-:W-:Y:S01]  /*108c0*/  BSSY.RECONVERGENT B2, `(.L_x_11225) ;  /* 0x000004f000027945 */ /* 0x000fe20003800200 */
[----:B------:R-:W-:Y:S01]  /*108d0*/  @P1 PRMT R164, R30, 0x7632, R164 ;  /* 0x000076321ea41816 */ /* 0x000fe200000000a4 */
[----:B------:R-:W-:Y:S01]  /*108e0*/  FFMA.FTZ R8, R165, R236, 1.1641532182693481445e-10 ;  /* 0x2f000000a5087423 */ /* 0x000fe200000100ec */
[----:B------:R-:W-:-:S03]  /*108f0*/  FMUL.FTZ R203, R203, R218 ;  /* 0x000000dacbcb7220 */ /* 0x000fc60000410000 */
[----:B------:R-:W-:Y:S01]  /*10900*/  @P1 IMAD.U32 R164, R164, 0x10000, RZ ;  /* 0x00010000a4a41824 */ /* 0x000fe200078e00ff */
[----:B------:R-:W-:Y:S01]  /*10910*/  FSETP.GTU.FTZ.AND P3, PT, R8, R235, PT ;  /* 0x000000eb0800720b */ /* 0x000fe20003f7c000 */
[----:B------:R-:W-:-:S03]  /*10920*/  IMAD.MOV.U32 R8, RZ, RZ, R12 ;  /* 0x000000ffff087224 */ /* 0x000fc600078e000c */
        /* <DEDUP_REMOVED lines=14> */
.L_x_11227:
        /* <DEDUP_REMOVED lines=13> */
.L_x_11229:
[----:B------:R-:W-:Y:S05]  /*10ae0*/  BSYNC.RECONVERGENT B3 ;  /* 0x0000000000037941 */ /* 0x000fea0003800200 */
.L_x_11228:
        /* <DEDUP_REMOVED lines=44> */
.L_x_11226:
[----:B------:R-:W-:Y:S05]  /*10db0*/  BSYNC.RECONVERGENT B2 ;  /* 0x0000000000027941 */ /* 0x000fea0003800200 */
.L_x_11225:
[----:B------:R-:W-:Y:S01]  /*10dc0*/  I2FP.F32.U32 R165, R8 ;  /* 0x0000000800a57245 */ /* 0x000fe20000201000 */
[C---:B------:R-:W-:Y:S01]  /*10dd0*/  IMAD.U32 R229, R167.reuse, 0x10000, RZ ;  /* 0x00010000a7e57824 */ /* 0x040fe200078e00ff */
[----:B------:R-:W-:Y:S01]  /*10de0*/  ISETP.NE.AND P5, PT, R164, 0x1, PT ;  /* 0x00000001a400780c */ /* 0x000fe20003fa5270 */
[----:B------:R-:W-:Y:S01]  /*10df0*/  BSSY.RECONVERGENT B2, `(.L_x_11230) ;  /* 0x000004f000027945 */ /* 0x000fe20003800200 */
[----:B------:R-:W-:Y:S01]  /*10e00*/  PRMT R239, R167, 0x7632, R239 ;  /* 0x00007632a7ef7816 */ /* 0x000fe200000000ef */
[----:B------:R-:W-:Y:S01]  /*10e10*/  FFMA.FTZ R8, R165, R236, 1.1641532182693481445e-10 ;  /* 0x2f000000a5087423 */ /* 0x000fe200000100ec */
[----:B------:R-:W-:Y:S01]  /*10e20*/  FMUL.FTZ R229, R229, R218 ;  /* 0x000000dae5e57220 */ /* 0x000fe20000410000 */
[----:B------:R-:W-:-:S03]  /*10e30*/  @P1 IMAD.U32 R165, R31, 0x10000, RZ ;  /* 0x000100001fa51824 */ /* 0x000fc600078e00ff */
[----:B------:R-:W-:Y:S01]  /*10e40*/  FSETP.GTU.FTZ.AND P4, PT, R8, R235, PT ;  /* 0x000000eb0800720b */ /* 0x000fe20003f9c000 */
[----:B------:R-:W-:-:S03]  /*10e50*/  IMAD.MOV.U32 R8, RZ, RZ, 0x2 ;  /* 0x00000002ff087424 */ /* 0x000fc600078e00ff */
        /* <DEDUP_REMOVED lines=14> */
.L_x_11232:
        /* <DEDUP_REMOVED lines=13> */
.L_x_11234:
[----:B------:R-:W-:Y:S05]  /*11010*/  BSYNC.RECONVERGENT B3 ;  /* 0x0000000000037941 */ /* 0x000fea0003800200 */
.L_x_11233:
        /* <DEDUP_REMOVED lines=44> */
.L_x_11231:
[----:B------:R-:W-:Y:S05]  /*112e0*/  BSYNC.RECONVERGENT B2 ;  /* 0x0000000000027941 */ /* 0x000fea0003800200 */
.L_x_11230:
        /* <DEDUP_REMOVED lines=14> */
[----:B------:R-:W-:-:S07]  /*113d0*/  PRMT R167, R234, 0x5410, R167 ;  /* 0x00005410eaa77816 */ /* 0x000fce00000000a7 */
.L_x_11194:
        /* <DEDUP_REMOVED lines=43> */
.L_x_11235:
[----:B------:R-:W-:Y:S01]  /*11690*/  IMAD.MOV.U32 R226, RZ, RZ, R230 ;  /* 0x000000ffffe27224 */ /* 0x000fe200078e00e6 */
[----:B------:R-:W-:-:S07]  /*116a0*/  IADD3 R227, PT, PT, R227, 0x20, RZ ;  /* 0x00000020e3e37810 */ /* 0x000fce0007ffe0ff */
.L_x_11112:
[----:B------:R-:W-:Y:S05]  /*116b0*/  BSYNC.RECONVERGENT B1 ;  /* 0x0000000000017941 */ /* 0x000fea0003800200 */
.L_x_11111:
        /* <DEDUP_REMOVED lines=35> */
.L_x_11241:
        /* <DEDUP_REMOVED lines=13> */
.L_x_11243:
[----:B------:R-:W-:Y:S05]  /*119c0*/  BSYNC.RECONVERGENT B3 ;  /* 0x0000000000037941 */ /* 0x000fea0003800200 */
.L_x_11242:
        /* <DEDUP_REMOVED lines=42> */
.L_x_11240:
[----:B------:R-:W-:Y:S05]  /*11c70*/  BSYNC.RECONVERGENT B2 ;  /* 0x0000000000027941 */ /* 0x000fea0003800200 */
.L_x_11239:
        /* <DEDUP_REMOVED lines=26> */
.L_x_11246:
        /* <DEDUP_REMOVED lines=13> */
.L_x_11248:
[----:B------:R-:W-:Y:S05]  /*11ef0*/  BSYNC.RECONVERGENT B3 ;  /* 0x0000000000037941 */ /* 0x000fea0003800200 */
.L_x_11247:
        /* <DEDUP_REMOVED lines=42> */
[----:B------:R-:W-:-:S07]  /*121a0*/  IMAD.MOV.U32 R230, RZ, RZ, R14 ;  /* 0x000000ffffe67224 */ /* 0x000fce00078e000e */
.L_x_11245:
[----:B------:R-:W-:Y:S05]  /*121b0*/  BSYNC.RECONVERGENT B2 ;  /* 0x0000000000027941 */ /* 0x000fea0003800200 */
.L_x_11244:
[----:B------:R-:W-:Y:S01]  /*121c0*/  I2FP.F32.U32 R14, R13 ;  /* 0x0000000d000e7245 */ /* 0x000fe20000201000 */
[----:B------:R-:W-:Y:S01]  /*121d0*/  IMAD.U32 R16, R32, 0x10000, RZ ;  /* 0x0001000020107824 */ /* 0x000fe200078e00ff */
[----:B------:R-:W-:Y:S01]  /*121e0*/  BSSY.RECONVERGENT B2, `(.L_x_11249) ;  /* 0x0000051000027945 */ /* 0x000fe20003800200 */
[----:B------:R-:W-:Y:S02]  /*121f0*/  @P1 IMAD.U32 R15, R28, 0x10000, RZ ;  /* 0x000100001c0f1824 */ /* 0x000fe400078e00ff */
[----:B------:R-:W-:Y:S01]  /*12200*/  FFMA.FTZ R13, R14, R219, 1.1641532182693481445e-10 ;  /* 0x2f0000000e0d7423 */ /* 0x000fe200000100db */
[----:B------:R-:W-:Y:S01]  /*12210*/  FMUL.FTZ R16, R16, R235 ;  /* 0x000000eb10107220 */ /* 0x000fe20000410000 */
[----:B------:R-:W-:-:S03]  /*12220*/  MOV R14, 0x2 ;  /* 0x00000002000e7802 */ /* 0x000fc60000000f00 */
        /* <DEDUP_REMOVED lines=18> */
.L_x_11251:
        /* <DEDUP_REMOVED lines=13> */
.L_x_11253:
[----:B------:R-:W-:Y:S05]  /*12420*/  BSYNC.RECONVERGENT B3 ;  /* 0x0000000000037941 */ /* 0x000fea0003800200 */
.L_x_11252:
        /* <DEDUP_REMOVED lines=44> */
.L_x_11250:
[----:B------:R-:W-:Y:S05]  /*126f0*/  BSYNC.RECONVERGENT B2 ;  /* 0x0000000000027941 */ /* 0x000fea0003800200 */
.L_x_11249:
[----:B------:R-:W-:Y:S01]  /*12700*/  I2FP.F32.U32 R8, R8 ;  /* 0x0000000800087245 */ /* 0x000fe20000201000 */
[----:B------:R-:W-:Y:S01]  /*12710*/  IMAD.U32 R164, R164, 0x10000, RZ ;  /* 0x00010000a4a47824 */ /* 0x000fe200078e00ff */
[----:B------:R-:W-:Y:S01]  /*12720*/  LOP3.LUT R168, R168, 0xfffffff7, RZ, 0xc0, !PT ;  /* 0xfffffff7a8a87812 */ /* 0x000fe200078ec0ff */
[----:B------:R-:W-:Y:S01]  /*12730*/  BSSY.RECONVERGENT B2, `(.L_x_11254) ;  /* 0x000004d000027945 */ /* 0x000fe20003800200 */
[----:B------:R-:W-:Y:S02]  /*12740*/  IMAD.MOV.U32 R18, RZ, RZ, 0x2 ;  /* 0x00000002ff127424 */ /* 0x000fe400078e00ff */
        /* <DEDUP_REMOVED lines=17> */
.L_x_11256:
        /* <DEDUP_REMOVED lines=13> */
.L_x_11258:
[----:B------:R-:W-:Y:S05]  /*12930*/  BSYNC.RECONVERGENT B3 ;  /* 0x0000000000037941 */ /* 0x000fea0003800200 */
.L_x_11257:
        /* <DEDUP_REMOVED lines=44> */
.L_x_11255:
[----:B------:R-:W-:Y:S05]  /*12c00*/  BSYNC.RECONVERGENT B2 ;  /* 0x0000000000027941 */ /* 0x000fea0003800200 */
.L_x_11254:
[----:B------:R-:W-:Y:S01]  /*12c10*/  I2FP.F32.U32 R14, R15 ;  /* 0x0000000f000e7245 */ /* 0x000fe20000201000 */
[----:B------:R-:W-:Y:S01]  /*12c20*/  BSSY.RECONVERGENT B2, `(.L_x_11259) ;  /* 0x0000054000027945 */ /* 0x000fe20003800200 */
[----:B------:R-:W-:Y:S01]  /*12c30*/  PRMT R15, R32, 0x7632, R15 ;  /* 0x00007632200f7816 */ /* 0x000fe2000000000f */
[----:B------:R-:W-:-:S04]  /*12c40*/  IMAD.MOV.U32 R19, RZ, RZ, 0x2 ;  /* 0x00000002ff137424 */ /* 0x000fc800078e00ff */
        /* <DEDUP_REMOVED lines=23> */
.L_x_11261:
        /* <DEDUP_REMOVED lines=13> */
.L_x_11263:
[----:B------:R-:W-:Y:S05]  /*12e90*/  BSYNC.RECONVERGENT B3 ;  /* 0x0000000000037941 */ /* 0x000fea0003800200 */
.L_x_11262:
        /* <DEDUP_REMOVED lines=44> */
.L_x_11260:
[----:B------:R-:W-:Y:S05]  /*13160*/  BSYNC.RECONVERGENT B2 ;  /* 0x0000000000027941 */ /* 0x000fea0003800200 */
.L_x_11259:
[----:B------:R-:W-:Y:S01]  /*13170*/  I2FP.F32.U32 R8, R8 ;  /* 0x0000000800087245 */ /* 0x000fe20000201000 */
[C---:B------:R-:W-:Y:S01]  /*13180*/  IMAD.U32 R16, R165.reuse, 0x10000, RZ ;  /* 0x00010000a5107824 */ /* 0x040fe200078e00ff */
        /* <DEDUP_REMOVED lines=21> */
.L_x_11266:
        /* <DEDUP_REMOVED lines=13> */
.L_x_11268:
[----:B------:R-:W-:Y:S05]  /*133b0*/  BSYNC.RECONVERGENT B3 ;  /* 0x0000000000037941 */ /* 0x000fea0003800200 */
.L_x_11267:
[----:B------:R-:W-:Y:S01]  /*133c0*/  IMAD.WIDE.U32 R6, R2, -0x326172a9, RZ ;  /* 0xcd9e8d5702067825 */ /* 0x000fe200078e00ff */
[----:B------:R-:W-:Y:S01]  /*133d0*/  LOP3.LUT R16, R10, UR5, R165, 0x96, !PT ;  /* 0x000000050a107c12 */ /* 0x000fe2000f8e96a5 */
[----:B------:R-:W-:Y:S02]  /*133e0*/  UIADD3 UR32, UPT, UPT, UR4, 0x1715609d, URZ ;  /* 0x1715609d04207890 */ /* 0x000fe4000fffe0ff */
        /* <DEDUP_REMOVED lines=41> */
.L_x_11265:
[----:B------:R-:W-:Y:S05]  /*13680*/  BSYNC.RECONVERGENT B2 ;  /* 0x0000000000027941 */ /* 0x000fea0003800200 */
.L_x_11264:
        /* <DEDUP_REMOVED lines=26> */
.L_x_11271:
        /* <DEDUP_REMOVED lines=13> */
.L_x_11273:
[----:B------:R-:W-:Y:S05]  /*13900*/  BSYNC.RECONVERGENT B3 ;  /* 0x0000000000037941 */ /* 0x000fea0003800200 */
.L_x_11272:
        /* <DEDUP_REMOVED lines=44> */
.L_x_11270:
[----:B------:R-:W-:Y:S05]  /*13bd0*/  BSYNC.RECONVERGENT B2 ;  /* 0x0000000000027941 */ /* 0x000fea0003800200 */
.L_x_11269:
        /* <DEDUP_REMOVED lines=22> */
.L_x_11276:
        /* <DEDUP_REMOVED lines=13> */
.L_x_11278:
[----:B------:R-:W-:Y:S05]  /*13e10*/  BSYNC.RECONVERGENT B3 ;  /* 0x0000000000037941 */ /* 0x000fea0003800200 */
.L_x_11277:
        /* <DEDUP_REMOVED lines=44> */
.L_x_11275:
[----:B------:R-:W-:Y:S05]  /*140e0*/  BSYNC.RECONVERGENT B2 ;  /* 0x0000000000027941 */ /* 0x000fea0003800200 */
.L_x_11274:
        /* <DEDUP_REMOVED lines=27> */
.L_x_11281:
        /* <DEDUP_REMOVED lines=13> */
.L_x_11283:
[----:B------:R-:W-:Y:S05]  /*14370*/  BSYNC.RECONVERGENT B3 ;  /* 0x0000000000037941 */ /* 0x000fea0003800200 */
.L_x_11282:
        /* <DEDUP_REMOVED lines=44> */
.L_x_11280:
[----:B------:R-:W-:Y:S05]  /*14640*/  BSYNC.RECONVERGENT B2 ;  /* 0x0000000000027941 */ /* 0x000fea0003800200 */
.L_x_11279:
        /* <DEDUP_REMOVED lines=21> */
.L_x_11286:
        /* <DEDUP_REMOVED lines=13> */
.L_x_11288:
[----:B------:R-:W-:Y:S05]  /*14870*/  BSYNC.RECONVERGENT B3 ;  /* 0x0000000000037941 */ /* 0x000fea0003800200 */
.L_x_11287:
        /* <DEDUP_REMOVED lines=44> */
.L_x_11285:
[----:B------:R-:W-:Y:S05]  /*14b40*/  BSYNC.RECONVERGENT B2 ;  /* 0x0000000000027941 */ /* 0x000fea0003800200 */
.L_x_11284:
        /* <DEDUP_REMOVED lines=25> */
.L_x_11291:
        /* <DEDUP_REMOVED lines=13> */
.L_x_11293:
[----:B------:R-:W-:Y:S05]  /*14db0*/  BSYNC.RECONVERGENT B3 ;  /* 0x0000000000037941 */ /* 0x000fea0003800200 */
.L_x_11292:
        /* <DEDUP_REMOVED lines=44> */
.L_x_11290:
[----:B------:R-:W-:Y:S05]  /*15080*/  BSYNC.RECONVERGENT B2 ;  /* 0x0000000000027941 */ /* 0x000fea0003800200 */
.L_x_11289:
        /* <DEDUP_REMOVED lines=20> */
.L_x_11296:
        /* <DEDUP_REMOVED lines=13> */
.L_x_11298:
[----:B------:R-:W-:Y:S05]  /*152a0*/  BSYNC.RECONVERGENT B3 ;  /* 0x0000000000037941 */ /* 0x000fea0003800200 */
.L_x_11297:
        /* <DEDUP_REMOVED lines=43> */
[----:B------:R-:W-:-:S07]  /*15560*/  LOP3.LUT R6, R6, UR28, R19, 0x96, !PT ;  /* 0x0000001c06067c12 */ /* 0x000fce000f8e9613 */
.L_x_11295:
[----:B------:R-:W-:Y:S05]  /*15570*/  BSYNC.RECONVERGENT B2 ;  /* 0x0000000000027941 */ /* 0x000fea0003800200 */
.L_x_11294:
        /* <DEDUP_REMOVED lines=27> */
.L_x_11301:
        /* <DEDUP_REMOVED lines=13> */
.L_x_11303:
[----:B------:R-:W-:Y:S05]  /*15800*/  BSYNC.RECONVERGENT B3 ;  /* 0x0000000000037941 */ /* 0x000fea0003800200 */
.L_x_11302:
        /* <DEDUP_REMOVED lines=44> */
.L_x_11300:
[----:B------:R-:W-:Y:S05]  /*15ad0*/  BSYNC.RECONVERGENT B2 ;  /* 0x0000000000027941 */ /* 0x000fea0003800200 */
.L_x_11299:
[----:B------:R-:W-:Y:S01]  /*15ae0*/  I2FP.F32.U32 R8, R8 ;  /* 0x0000000800087245 */ /* 0x000fe20000201000 */
[C---:B------:R-:W-:Y:S01]  /*15af0*/  IMAD.U32 R164, R167.reuse, 0x10000, RZ ;  /* 0x00010000a7a47824 */ /* 0x040fe200078e00ff */
[----:B------:R-:W-:Y:S01]  /*15b00*/  ISETP.NE.AND P5, PT, R166, 0x1, PT ;  /* 0x00000001a600780c */ /* 0x000fe20003fa5270 */
[----:B------:R-:W-:Y:S01]  /*15b10*/  BSSY.RECONVERGENT B2, `(.L_x_11304) ;  /* 0x000004c000027945 */ /* 0x000fe20003800200 */
[----:B------:R-:W-:Y:S02]  /*15b20*/  IMAD.MOV.U32 R165, RZ, RZ, R12 ;  /* 0x000000ffffa57224 */ /* 0x000fe400078e000c */
[----:B------:R-:W-:Y:S01]  /*15b30*/  FFMA.FTZ R19, R8, R219, 1.1641532182693481445e-10 ;  /* 0x2f00000008137423 */ /* 0x000fe200000100db */
[----:B------:R-:W-:Y:S01]  /*15b40*/  FMUL.FTZ R164, R164, R235 ;  /* 0x000000eba4a47220 */ /* 0x000fe20000410000 */
[----:B------:R-:W-:Y:S01]  /*15b50*/  PRMT R8, R167, 0x7632, R8 ;  /* 0x00007632a7087816 */ /* 0x000fe20000000008 */
[----:B------:R-:W-:Y:S02]  /*15b60*/  HFMA2 R167, -RZ, RZ, 0, 1.1920928955078125e-07 ;  /* 0x00000002ffa77431 */ /* 0x000fe400000001ff */
        /* <DEDUP_REMOVED lines=12> */
.L_x_11306:
        /* <DEDUP_REMOVED lines=13> */
.L_x_11308:
[----:B------:R-:W-:Y:S05]  /*15d00*/  BSYNC.RECONVERGENT B3 ;  /* 0x0000000000037941 */ /* 0x000fea0003800200 */
.L_x_11307:
        /* <DEDUP_REMOVED lines=44> */
.L_x_11305:
[----:B------:R-:W-:Y:S05]  /*15fd0*/  BSYNC.RECONVERGENT B2 ;  /* 0x0000000000027941 */ /* 0x000fea0003800200 */
.L_x_11304:
        /* <DEDUP_REMOVED lines=26> */
.L_x_11311:
        /* <DEDUP_REMOVED lines=13> */
.L_x_11313:
[----:B------:R-:W-:Y:S05]  /*16250*/  BSYNC.RECONVERGENT B3 ;  /* 0x0000000000037941 */ /* 0x000fea0003800200 */
.L_x_11312:
        /* <DEDUP_REMOVED lines=44> */
.L_x_11310:
[----:B------:R-:W-:Y:S05]  /*16520*/  BSYNC.RECONVERGENT B2 ;  /* 0x0000000000027941 */ /* 0x000fea0003800200 */
.L_x_11309:
        /* <DEDUP_REMOVED lines=20> */
.L_x_11316:
        /* <DEDUP_REMOVED lines=15> */
.L_x_11318:
[----:B------:R-:W-:Y:S05]  /*16760*/  BSYNC.RECONVERGENT B3 ;  /* 0x0000000000037941 */ /* 0x000fea0003800200 */
.L_x_11317:
        /* <DEDUP_REMOVED lines=43> */
[----:B------:R-:W-:-:S07]  /*16a20*/  IMAD.MOV.U32 R230, RZ, RZ, R164 ;  /* 0x000000ffffe67224 */ /* 0x000fce00078e00a4 */
.L_x_11315:
[----:B------:R-:W-:Y:S05]  /*16a30*/  BSYNC.RECONVERGENT B2 ;  /* 0x0000000000027941 */ /* 0x000fea0003800200 */
.L_x_11314:
[----:B------:R-:W-:Y:S02]  /*16a40*/  I2FP.F32.U32 R164, R167 ;  /* 0x000000a700a47245 */ /* 0x000fe40000201000 */
[----:B------:R-:W-:-:S03]  /*16a50*/  PRMT R165, R35, 0x7632, R165 ;  /* 0x0000763223a57816 */ /* 0x000fc600000000a5 */
[----:B------:R-:W-:Y:S01]  /*16a60*/  FFMA.FTZ R219, R164, R219, 1.1641532182693481445e-10 ;  /* 0x2f000000a4db7423 */ /* 0x000fe200000100db */
[----:B------:R-:W-:Y:S01]  /*16a70*/  @P1 PRMT R164, R31, 0x7632, R164 ;  /* 0x000076321fa41816 */ /* 0x000fe200000000a4 */
[----:B------:R-:W-:-:S03]  /*16a80*/  IMAD.U32 R166, R165, 0x10000, RZ ;  /* 0x00010000a5a67824 */ /* 0x000fc600078e00ff */
[----:B------:R-:W-:Y:S01]  /*16a90*/  FSETP.GTU.FTZ.AND P6, PT, R219, R234, PT ;  /* 0x000000eadb00720b */ /* 0x000fe20003fdc000 */
[----:B------:R-:W-:Y:S01]  /*16aa0*/  FMUL.FTZ R166, R166, R235 ;  /* 0x000000eba6a67220 */ /* 0x000fe20000410000 */
[----:B------:R-:W-:Y:S02]  /*16ab0*/  @P1 SHF.L.U32 R219, R164, 0x10, RZ ;  /* 0x00000010a4db1819 */ /* 0x000fe400000006ff */
[----:B------:R-:W-:Y:S02]  /*16ac0*/  SEL R164, RZ, 0x1, P6 ;  /* 0x00000001ffa47807 */ /* 0x000fe40003000000 */
[----:B------:R-:W-:Y:S02]  /*16ad0*/  FSEL R165, R166, RZ, !P6 ;  /* 0x000000ffa6a57208 */ /* 0x000fe40007000000 */
[----:B------:R-:W-:-:S03]  /*16ae0*/  PRMT R166, R236, 0x5410, R237 ;  /* 0x00005410eca67816 */ /* 0x000fc600000000ed */
[----:B------:R-:W-:Y:S01]  /*16af0*/  FADD.FTZ R238, R238, R165 ;  /* 0x000000a5eeee7221 */ /* 0x000fe20000010000 */
[--C-:B------:R-:W-:Y:S02]  /*16b00*/  PRMT R165, R233, 0x5410, R20.reuse ;  /* 0x00005410e9a57816 */ /* 0x100fe40000000014 */
[----:B------:R-:W-:Y:S01]  /*16b10*/  PRMT R20, R164, 0x7610, R20 ;  /* 0x00007610a4147816 */ /* 0x000fe20000000014 */
[----:B------:R-:W-:Y:S01]  /*16b20*/  @P1 FADD.FTZ R219, R238, R219 ;  /* 0x000000dbeedb1221 */ /* 0x000fe20000010000 */
[----:B------:R-:W-:Y:S01]  /*16b30*/  @!P1 IMAD.MOV.U32 R219, RZ, RZ, R238 ;  /* 0x000000ffffdb9224 */ /* 0x000fe200078e00ee */
[----:B------:R-:W-:-:S04]  /*16b40*/  PRMT R164, R226, 0x5410, R231 ;  /* 0x00005410e2a47816 */ /* 0x000fc800000000e7 */
[----:B------:R-:W-:-:S04]  /*16b50*/  F2FP.BF16.F32.PACK_AB R167, RZ, R219 ;  /* 0x000000dbffa7723e */ /* 0x000fc800000010ff */
[----:B------:R-:W-:Y:S01]  /*16b60*/  PRMT R167, R232, 0x5410, R167 ;  /* 0x00005410e8a77816 */ /* 0x000fe200000000a7 */
[----:B------:R-:W-:Y:S06]  /*16b70*/  BRA `(.L_x_11319) ;  /* 0x0000002800a47947 */ /* 0x000fec0003800000 */
.L_x_11238:
        /* <DEDUP_REMOVED lines=16> */
.L_x_11322:
        /* <DEDUP_REMOVED lines=13> */
.L_x_11324:
[----:B------:R-:W-:Y:S05]  /*16d50*/  BSYNC.RECONVERGENT B3 ;  /* 0x0000000000037941 */ /* 0x000fea0003800200 */
.L_x_11323:
        /* <DEDUP_REMOVED lines=43> */
.L_x_11321:
[----:B------:R-:W-:Y:S05]  /*17010*/  BSYNC.RECONVERGENT B2 ;  /* 0x0000000000027941 */ /* 0x000fea0003800200 */
.L_x_11320:
        /* <DEDUP_REMOVED lines=12> */
[----:B0-----:R-:W-:Y:S01]  /*170e0*/  FMUL.FTZ R22, R22, R219 ;  /* 0x000000db16167220 */ /* 0x001fe20000410000 */
[----:B-1----:R-:W-:Y:S01]  /*170f0*/  FSETP.GTU.FTZ.AND P3, PT, R8, R235, PT ;  /* 0x000000eb0800720b */ /* 0x002fe20003f7c000 */
        /* <DEDUP_REMOVED lines=15> */
.L_x_11327:
        /* <DEDUP_REMOVED lines=13> */
.L_x_11329:
[----:B------:R-:W-:Y:S05]  /*172c0*/  BSYNC.RECONVERGENT B3 ;  /* 0x0000000000037941 */ /* 0x000fea0003800200 */
.L_x_11328:
        /* <DEDUP_REMOVED lines=44> */
.L_x_11326:
[----:B------:R-:W-:Y:S05]  /*17590*/  BSYNC.RECONVERGENT B2 ;  /* 0x0000000000027941 */ /* 0x000fea0003800200 */
.L_x_11325:
[----:B------:R-:W-:Y:S01]  /*175a0*/  I2FP.F32.U32 R173, R8 ;  /* 0x0000000800ad7245 */ /* 0x000fe20000201000 */
[----:B------:R-:W-:Y:S01]  /*175b0*/  IMAD.U32 R164, R164, 0x10000, RZ ;  /* 0x00010000a4a47824 */ /* 0x000fe200078e00ff */
[----:B------:R-:W-:Y:S01]  /*175c0*/  LOP3.LUT R168, R168, 0xfffffff7, RZ, 0xc0, !PT ;  /* 0xfffffff7a8a87812 */ /* 0x000fe200078ec0ff */
[----:B------:R-:W-:Y:S01]  /*175d0*/  BSSY.RECONVERGENT B2, `(.L_x_11330) ;  /* 0x0000051000027945 */ /* 0x000fe20003800200 */
[----:B------:R-:W-:Y:S02]  /*175e0*/  IMAD.MOV.U32 R190, RZ, RZ, 0x2 ;  /* 0x00000002ffbe7424 */ /* 0x000fe400078e00ff */
[----:B------:R-:W-:Y:S01]  /*175f0*/  FFMA.FTZ R8, R173, R236, 1.1641532182693481445e-10 ;  /* 0x2f000000ad087423 */ /* 0x000fe200000100ec */
[----:B------:R-:W-:Y:S01]  /*17600*/  @P1 PRMT R173, R28, 0x7632, R173 ;  /* 0x000076321cad1816 */ /* 0x000fe200000000ad */
[----:B------:R-:W-:-:S03]  /*17610*/  FMUL.FTZ R164, R164, R219 ;  /* 0x000000dba4a47220 */ /* 0x000fc60000410000 */
[----:B------:R-:W-:Y:S01]  /*17620*/  FSETP.GTU.FTZ.AND P2, PT, R8, R235, PT ;  /* 0x000000eb0800720b */ /* 0x000fe20003f5c000 */
[----:B------:R-:W-:-:S03]  /*17630*/  @P1 IMAD.U32 R8, R173, 0x10000, RZ ;  /* 0x00010000ad081824 */ /* 0x000fc600078e00ff */
        /* <DEDUP_REMOVED lines=16> */
.L_x_11332:
        /* <DEDUP_REMOVED lines=13> */
.L_x_11334:
[----:B------:R-:W-:Y:S05]  /*17810*/  BSYNC.RECONVERGENT B3 ;  /* 0x0000000000037941 */ /* 0x000fea0003800200 */
.L_x_11333:
        /* <DEDUP_REMOVED lines=44> */
.L_x_11331:
[----:B------:R-:W-:Y:S05]  /*17ae0*/  BSYNC.RECONVERGENT B2 ;  /* 0x0000000000027941 */ /* 0x000fea0003800200 */
.L_x_11330:
[----:B------:R-:W-:Y:S01]  /*17af0*/  I2FP.F32.U32 R189, R8 ;  /* 0x0000000800bd7245 */ /* 0x000fe20000201000 */
[----:B------:R-:W-:Y:S01]  /*17b00*/  BSSY.RECONVERGENT B2, `(.L_x_11335) ;  /* 0x0000053000027945 */ /* 0x000fe20003800200 */
[----:B------:R-:W-:Y:S01]  /*17b10*/  SHF.L.U32 R164, R165, 0x10, RZ ;  /* 0x00000010a5a47819 */ /* 0x000fe200000006ff */
[----:B------:R-:W-:Y:S01]  /*17b20*/  IMAD.MOV.U32 R205, RZ, RZ, 0x2 ;  /* 0x00000002ffcd7424 */ /* 0x000fe200078e00ff */
[----:B------:R-:W-:Y:S01]  /*17b30*/  LOP3.LUT R168, R168, 0xfffffffb, RZ, 0xc0, !PT ;  /* 0xfffffffba8a87812 */ /* 0x000fe200078ec0ff */
[----:B------:R-:W-:Y:S01]  /*17b40*/  FFMA.FTZ R8, R189, R236, 1.1641532182693481445e-10 ;  /* 0x2f000000bd087423 */ /* 0x000fe200000100ec */
[----:B------:R-:W-:Y:S02]  /*17b50*/  @P1 IMAD.U32 R189, R29, 0x10000, RZ ;  /* 0x000100001dbd1824 */ /* 0x000fe400078e00ff */
[----:B------:R-:W-:Y:S02]  /*17b60*/  FMUL.FTZ R164, R164, R219 ;  /* 0x000000dba4a47220 */ /* 0x000fe40000410000 */
[----:B------:R-:W-:-:S02]  /*17b70*/  FSETP.GTU.FTZ.AND P2, PT, R8, R235, PT ;  /* 0x000000eb0800720b */ /* 0x000fc40003f5c000 */
[----:B------:R-:W-:Y:S01]  /*17b80*/  PRMT R8, R165, 0x7632, R8 ;  /* 0x00007632a5087816 */ /* 0x000fe20000000008 */
[----:B------:R-:W-:Y:S01]  /*17b90*/  IMAD.MOV.U32 R165, RZ, RZ, R12 ;  /* 0x000000ffffa57224 */ /* 0x000fe200078e000c */
        /* <DEDUP_REMOVED lines=15> */
.L_x_11337:
        /* <DEDUP_REMOVED lines=13> */
.L_x_11339:
[----:B------:R-:W-:Y:S05]  /*17d60*/  BSYNC.RECONVERGENT B3 ;  /* 0x0000000000037941 */ /* 0x000fea0003800200 */
.L_x_11338:
        /* <DEDUP_REMOVED lines=44> */
.L_x_11336:
[----:B------:R-:W-:Y:S05]  /*18030*/  BSYNC.RECONVERGENT B2 ;  /* 0x0000000000027941 */ /* 0x000fea0003800200 */
.L_x_11335:
        /* <DEDUP_REMOVED lines=26> */
.L_x_11342:
        /* <DEDUP_REMOVED lines=13> */
.L_x_11344:
[----:B------:R-:W-:Y:S05]  /*182b0*/  BSYNC.RECONVERGENT B3 ;  /* 0x0000000000037941 */ /* 0x000fea0003800200 */
.L_x_11343:
        /* <DEDUP_REMOVED lines=44> */
.L_x_11341:
[----:B------:R-:W-:Y:S05]  /*18580*/  BSYNC.RECONVERGENT B2 ;  /* 0x0000000000027941 */ /* 0x000fea0003800200 */
.L_x_11340:
        /* <DEDUP_REMOVED lines=24> */
.L_x_11347:
        /* <DEDUP_REMOVED lines=13> */
.L_x_11349:
[----:B------:R-:W-:Y:S05]  /*187e0*/  BSYNC.RECONVERGENT B3 ;  /* 0x0000000000037941 */ /* 0x000fea0003800200 */
.L_x_11348:
        /* <DEDUP_REMOVED lines=44> */
.L_x_11346:
[----:B------:R-:W-:Y:S05]  /*18ab0*/  BSYNC.RECONVERGENT B2 ;  /* 0x0000000000027941 */ /* 0x000fea0003800200 */
.L_x_11345:
        /* <DEDUP_REMOVED lines=24> */
.L_x_11352:
        /* <DEDUP_REMOVED lines=13> */
.L_x_11354:
[----:B------:R-:W-:Y:S05]  /*18d10*/  BSYNC.RECONVERGENT B3 ;  /* 0x0000000000037941 */ /* 0x000fea0003800200 */
.L_x_11353:
        /* <DEDUP_REMOVED lines=44> */
.L_x_11351:
[----:B------:R-:W-:Y:S05]  /*18fe0*/  BSYNC.RECONVERGENT B2 ;  /* 0x0000000000027941 */ /* 0x000fea0003800200 */
.L_x_11350:
[----:B------:R-:W-:Y:S01]  /*18ff0*/  I2FP.F32.U32 R165, R8 ;  /* 0x0000000800a57245 */ /* 0x000fe20000201000 */
[----:B------:R-:W-:Y:S01]  /*19000*/  BSSY.RECONVERGENT B2, `(.L_x_11355) ;  /* 0x0000051000027945 */ /* 0x000fe20003800200 */
[----:B------:R-:W-:Y:S02]  /*19010*/  SHF.L.U32 R164, R167, 0x10, RZ ;  /* 0x00000010a7a47819 */ /* 0x000fe400000006ff */
[----:B------:R-:W-:Y:S01]  /*19020*/  ISETP.NE.AND P5, PT, R166, 0x1, PT ;  /* 0x00000001a600780c */ /* 0x000fe20003fa5270 */
[----:B------:R-:W-:Y:S01]  /*19030*/  FFMA.FTZ R8, R165, R236, 1.1641532182693481445e-10 ;  /* 0x2f000000a5087423 */ /* 0x000fe200000100ec */
[----:B------:R-:W-:Y:S02]  /*19040*/  @P1 IMAD.U32 R165, R31, 0x10000, RZ ;  /* 0x000100001fa51824 */ /* 0x000fe400078e00ff */
[----:B------:R-:W-:Y:S01]  /*19050*/  FMUL.FTZ R164, R164, R219 ;  /* 0x000000dba4a47220 */ /* 0x000fe20000410000 */
[----:B------:R-:W-:Y:S02]  /*19060*/  PRMT R239, R167, 0x7632, R239 ;  /* 0x00007632a7ef7816 */ /* 0x000fe400000000ef */
[----:B------:R-:W-:Y:S01]  /*19070*/  FSETP.GTU.FTZ.AND P4, PT, R8, R235, PT ;  /* 0x000000eb0800720b */ /* 0x000fe20003f9c000 */
[----:B------:R-:W-:-:S03]  /*19080*/  IMAD.MOV.U32 R8, RZ, RZ, 0x2 ;  /* 0x00000002ff087424 */ /* 0x000fc600078e00ff */
        /* <DEDUP_REMOVED lines=14> */
.L_x_11357:
        /* <DEDUP_REMOVED lines=13> */
.L_x_11359:
[----:B------:R-:W-:Y:S05]  /*19240*/  BSYNC.RECONVERGENT B3 ;  /* 0x0000000000037941 */ /* 0x000fea0003800200 */
.L_x_11358:
        /* <DEDUP_REMOVED lines=44> */
.L_x_11356:
[----:B------:R-:W-:Y:S05]  /*19510*/  BSYNC.RECONVERGENT B2 ;  /* 0x0000000000027941 */ /* 0x000fea0003800200 */
.L_x_11355:
[----:B------:R-:W-:Y:S01]  /*19520*/  I2FP.F32.U32 R165, R165 ;  /* 0x000000a500a57245 */ /* 0x000fe20000201000 */
[----:B------:R-:W-:Y:S01]  /*19530*/  IMAD.U32 R164, R239, 0x10000, RZ ;  /* 0x00010000efa47824 */ /* 0x000fe200078e00ff */
[----:B------:R-:W-:-:S03]  /*19540*/  @P1 PRMT R166, R31, 0x7632, R166 ;  /* 0x000076321fa61816 */ /* 0x000fc600000000a6 */
[----:B------:R-:W-:Y:S01]  /*19550*/  FFMA.FTZ R236, R165, R236, 1.1641532182693481445e-10 ;  /* 0x2f000000a5ec7423 */ /* 0x000fe200000100ec */
[----:B------:R-:W-:Y:S01]  /*19560*/  FMUL.FTZ R164, R164, R219 ;  /* 0x000000dba4a47220 */ /* 0x000fe20000410000 */
[----:B------:R-:W-:Y:S02]  /*19570*/  @P1 SHF.L.U32 R166, R166, 0x10, RZ ;  /* 0x00000010a6a61819 */ /* 0x000fe400000006ff */
[----:B------:R-:W-:Y:S02]  /*19580*/  PRMT R165, R233, 0x5410, R232 ;  /* 0x00005410e9a57816 */ /* 0x000fe400000000e8 */
[----:B------:R-:W-:-:S04]  /*19590*/  FSETP.GTU.FTZ.AND P5, PT, R236, R235, PT ;  /* 0x000000ebec00720b */ /* 0x000fc80003fbc000 */
[----:B------:R-:W-:Y:S02]  /*195a0*/  FSEL R219, R164, RZ, !P5 ;  /* 0x000000ffa4db7208 */ /* 0x000fe40006800000 */
[----:B------:R-:W-:Y:S02]  /*195b0*/  PLOP3.LUT P5, PT, P5, PT, PT, 0x8, 0x80 ;  /* 0x000000000080781c */ /* 0x000fe40002fae170 */
[----:B------:R-:W-:Y:S01]  /*195c0*/  PRMT R164, R226, 0x5410, R231 ;  /* 0x00005410e2a47816 */ /* 0x000fe200000000e7 */
[----:B------:R-:W-:Y:S01]  /*195d0*/  @P1 FADD.FTZ R219, R166, R219 ;  /* 0x000000dba6db1221 */ /* 0x000fe20000010000 */
[----:B------:R-:W-:-:S04]  /*195e0*/  PRMT R166, R237, 0x5410, R238 ;  /* 0x00005410eda67816 */ /* 0x000fc800000000ee */
[----:B------:R-:W-:-:S04]  /*195f0*/  F2FP.BF16.F32.PACK_AB R167, RZ, R219 ;  /* 0x000000dbffa7723e */ /* 0x000fc800000010ff */
[----:B------:R-:W-:-:S07]  /*19600*/  PRMT R167, R234, 0x5410, R167 ;  /* 0x00005410eaa77816 */ /* 0x000fce00000000a7 */
.L_x_11319:
        /* <DEDUP_REMOVED lines=43> */
.L_x_11360:
[----:B------:R-:W-:Y:S02]  /*198c0*/  IMAD.MOV.U32 R226, RZ, RZ, R230 ;  /* 0x000000ffffe27224 */ /* 0x000fe400078e00e6 */
[----:B------:R-:W-:-:S07]  /*198d0*/  VIADD R227, R227, 0x20 ;  /* 0x00000020e3e37836 */ /* 0x000fce0000000000 */
.L_x_11237:
[----:B------:R-:W-:Y:S05]  /*198e0*/  BSYNC.RECONVERGENT B1 ;  /* 0x0000000000017941 */ /* 0x000fea0003800200 */
.L_x_11236:
        /* <DEDUP_REMOVED lines=35> */
.L_x_11366:
        /* <DEDUP_REMOVED lines=13> */
.L_x_11368:
[----:B------:R-:W-:Y:S05]  /*19bf0*/  BSYNC.RECONVERGENT B3 ;  /* 0x0000000000037941 */ /* 0x000fea0003800200 */
.L_x_11367:
        /* <DEDUP_REMOVED lines=42> */
.L_x_11365:
[----:B------:R-:W-:Y:S05]  /*19ea0*/  BSYNC.RECONVERGENT B2 ;  /* 0x0000000000027941 */ /* 0x000fea0003800200 */
.L_x_11364:
[----:B------:R-:W0:Y:S01]  /*19eb0*/  LDC R235, c[0x0][0x408] ;  /* 0x00010200ffeb7b82 */ /* 0x000e220000000800 */
[----:B------:R-:W-:Y:S01]  /*19ec0*/  I2FP.F32.U32 R13, R13 ;  /* 0x0000000d000d7245 */ /* 0x000fe20000201000 */
[----:B------:R-:W-:Y:S01]  /*19ed0*/  IMAD.MOV.U32 R220, RZ, RZ, 0x2f800000 ;  /* 0x2f800000ffdc7424 */ /* 0x000fe200078e00ff */
[----:B------:R-:W-:Y:S01]  /*19ee0*/  LOP3.LUT R168, R168, 0xffffffef, RZ, 0xc0, !PT ;  /* 0xffffffefa8a87812 */ /* 0x000fe200078ec0ff */
[C---:B-----5:R-:W-:Y:S01]  /*19ef0*/  IMAD.U32 R8, R164.reuse, 0x10000, RZ ;  /* 0x00010000a4087824 */ /* 0x060fe200078e00ff */
[----:B------:R-:W-:Y:S01]  /*19f00*/  BSSY.RECONVERGENT B2, `(.L_x_11369) ;  /* 0x000004e000027945 */ /* 0x000fe20003800200 */
[----:B------:R-:W-:Y:S01]  /*19f10*/  FFMA.FTZ R13, R13, R220, 1.1641532182693481445e-10 ;  /* 0x2f0000000d0d7423 */ /* 0x000fe200000100dc */
[----:B------:R-:W-:Y:S01]  /*19f20*/  HFMA2 R16, -RZ, RZ, 0, 1.1920928955078125e-07 ;  /* 0x00000002ff107431 */ /* 0x000fe200000001ff */
[----:B------:R-:W1:Y:S01]  /*19f30*/  LDC R234, c[0x0][0x404] ;  /* 0x00010100ffea7b82 */ /* 0x000e620000000800 */
[----:B------:R-:W-:Y:S01]  /*19f40*/  PRMT R164, R164, 0x7632, R164 ;  /* 0x00007632a4a47816 */ /* 0x000fe200000000a4 */
[----:B0-----:R-:W-:Y:S01]  /*19f50*/  FMUL.FTZ R8, R8, R235 ;  /* 0x000000eb08087220 */ /* 0x001fe20000410000 */
[----:B-1----:R-:W-:Y:S01]  /*19f60*/  FSETP.GTU.FTZ.AND P2, PT, R13, R234, PT ;  /* 0x000000ea0d00720b */ /* 0x002fe20003f5c000 */
        /* <DEDUP_REMOVED lines=14> */
.L_x_11371:
        /* <DEDUP_REMOVED lines=13> */
.L_x_11373:
[----:B------:R-:W-:Y:S05]  /*1a120*/  BSYNC.RECONVERGENT B3 ;  /* 0x0000000000037941 */ /* 0x000fea0003800200 */
.L_x_11372:
        /* <DEDUP_REMOVED lines=43> */
.L_x_11370:
[----:B------:R-:W-:Y:S05]  /*1a3e0*/  BSYNC.RECONVERGENT B2 ;  /* 0x0000000000027941 */ /* 0x000fea0003800200 */
.L_x_11369:
        /* <DEDUP_REMOVED lines=8> */
[----:B------:R-:W-:Y:S01]  /*1a470*/  IMAD.MOV.U32 R14, RZ, RZ, 0x2 ;  /* 0x00000002ff0e7424 */ /* 0x000fe200078e00ff */
[----:B------:R-:W-:Y:S02]  /*1a480*/  SEL R13, RZ, 0x1, P2 ;  /* 0x00000001ff0d7807 */ /* 0x000fe40001000000 */
[----:B------:R-:W-:Y:S01]  /*1a490*/  ISETP.NE.AND P2, PT, R16, 0x1, PT ;  /* 0x000000011000780c */ /* 0x000fe20003f45270 */
[----:B------:R-:W-:-:S04]  /*1a4a0*/  FADD.FTZ R8, R8, R15 ;  /* 0x0000000f08087221 */ /* 0x000fc80000010000 */
[--C-:B------:R-:W-:Y:S01]  /*1a4b0*/  @P1 FADD.FTZ R23, R23, R8.reuse ;  /* 0x0000000817171221 */ /* 0x100fe20000010000 */
        /* <DEDUP_REMOVED lines=12> */
.L_x_11376:
        /* <DEDUP_REMOVED lines=13> */
.L_x_11378:
[----:B------:R-:W-:Y:S05]  /*1a650*/  BSYNC.RECONVERGENT B3 ;  /* 0x0000000000037941 */ /* 0x000fea0003800200 */
.L_x_11377:
        /* <DEDUP_REMOVED lines=44> */
.L_x_11375:
[----:B------:R-:W-:Y:S05]  /*1a920*/  BSYNC.RECONVERGENT B2 ;  /* 0x0000000000027941 */ /* 0x000fea0003800200 */
.L_x_11374:
        /* <DEDUP_REMOVED lines=22> */
.L_x_11381:
        /* <DEDUP_REMOVED lines=13> */
.L_x_11383:
[----:B------:R-:W-:Y:S05]  /*1ab60*/  BSYNC.RECONVERGENT B3 ;  /* 0x0000000000037941 */ /* 0x000fea0003800200 */
.L_x_11382:
        /* <DEDUP_REMOVED lines=44> */
.L_x_11380:
[----:B------:R-:W-:Y:S05]  /*1ae30*/  BSYNC.RECONVERGENT B2 ;  /* 0x0000000000027941 */ /* 0x000fea0003800200 */
.L_x_11379:
        /* <DEDUP_REMOVED lines=27> */
.L_x_11386:
        /* <DEDUP_REMOVED lines=13> */
.L_x_11388:
[----:B------:R-:W-:Y:S05]  /*1b0c0*/  BSYNC.RECONVERGENT B3 ;  /* 0x0000000000037941 */ /* 0x000fea0003800200 */
.L_x_11387:
        /* <DEDUP_REMOVED lines=44> */
.L_x_11385:
[----:B------:R-:W-:Y:S05]  /*1b390*/  BSYNC.RECONVERGENT B2 ;  /* 0x0000000000027941 */ /* 0x000fea0003800200 */
.L_x_11384:
[----:B------:R-:W-:Y:S01]  /*1b3a0*/  I2FP.F32.U32 R15, R8 ;  /* 0x00000008000f7245 */ /* 0x000fe20000201000 */
[C---:B------:R-:W-:Y:S01]  /*1b3b0*/  IMAD.U32 R16, R165.reuse, 0x10000, RZ ;  /* 0x00010000a5107824 */ /* 0x040fe200078e00ff */
        /* <DEDUP_REMOVED lines=21> */
.L_x_11391:
        /* <DEDUP_REMOVED lines=13> */
.L_x_11393:
[----:B------:R-:W-:Y:S05]  /*1b5e0*/  BSYNC.RECONVERGENT B3 ;  /* 0x0000000000037941 */ /* 0x000fea0003800200 */
.L_x_11392:
        /* <DEDUP_REMOVED lines=44> */
.L_x_11390:
[----:B------:R-:W-:Y:S05]  /*1b8b0*/  BSYNC.RECONVERGENT B2 ;  /* 0x0000000000027941 */ /* 0x000fea0003800200 */
.L_x_11389:
[----:B------:R-:W-:Y:S01]  /*1b8c0*/  I2FP.F32.U32 R17, R17 ;  /* 0x0000001100117245 */ /* 0x000fe20000201000 */
[----:B------:R-:W-:Y:S01]  /*1b8d0*/  @P1 IMAD.U32 R176, R29, 0x10000, RZ ;  /* 0x000100001db01824 */ /* 0x000fe200078e00ff */
[----:B------:R-:W-:Y:S01]  /*1b8e0*/  SHF.L.U32 R16, R33, 0x10, RZ ;  /* 0x0000001021107819 */ /* 0x000fe200000006ff */
[----:B------:R-:W-:Y:S01]  /*1b8f0*/  BSSY.RECONVERGENT B2, `(.L_x_11394) ;  /* 0x0000051000027945 */ /* 0x000fe20003800200 */
[----:B------:R-:W-:Y:S02]  /*1b900*/  IMAD.MOV.U32 R19, RZ, RZ, 0x2 ;  /* 0x00000002ff137424 */ /* 0x000fe400078e00ff */
        /* <DEDUP_REMOVED lines=21> */
.L_x_11396:
        /* <DEDUP_REMOVED lines=13> */
.L_x_11398:
[----:B------:R-:W-:Y:S05]  /*1bb30*/  BSYNC.RECONVERGENT B3 ;  /* 0x0000000000037941 */ /* 0x000fea0003800200 */
.L_x_11397:
        /* <DEDUP_REMOVED lines=44> */
.L_x_11395:
[----:B------:R-:W-:Y:S05]  /*1be00*/  BSYNC.RECONVERGENT B2 ;  /* 0x0000000000027941 */ /* 0x000fea0003800200 */
.L_x_11394:
        /* <DEDUP_REMOVED lines=22> */
.L_x_11401:
        /* <DEDUP_REMOVED lines=13> */
.L_x_11403:
[----:B------:R-:W-:Y:S05]  /*1c040*/  BSYNC.RECONVERGENT B3 ;  /* 0x0000000000037941 */ /* 0x000fea0003800200 */
.L_x_11402:
        /* <DEDUP_REMOVED lines=44> */
.L_x_11400:
[----:B------:R-:W-:Y:S05]  /*1c310*/  BSYNC.RECONVERGENT B2 ;  /* 0x0000000000027941 */ /* 0x000fea0003800200 */
.L_x_11399:
        /* <DEDUP_REMOVED lines=27> */
.L_x_11406:
        /* <DEDUP_REMOVED lines=13> */
.L_x_11408:
[----:B------:R-:W-:Y:S05]  /*1c5a0*/  BSYNC.RECONVERGENT B3 ;  /* 0x0000000000037941 */ /* 0x000fea0003800200 */
.L_x_11407:
        /* <DEDUP_REMOVED lines=44> */
.L_x_11405:
[----:B------:R-:W-:Y:S05]  /*1c870*/  BSYNC.RECONVERGENT B2 ;  /* 0x0000000000027941 */ /* 0x000fea0003800200 */
.L_x_11404:
        /* <DEDUP_REMOVED lines=21> */
.L_x_11411:
        /* <DEDUP_REMOVED lines=13> */
.L_x_11413:
[----:B------:R-:W-:Y:S05]  /*1caa0*/  BSYNC.RECONVERGENT B3 ;  /* 0x0000000000037941 */ /* 0x000fea0003800200 */
.L_x_11412:
        /* <DEDUP_REMOVED lines=44> */
.L_x_11410:
[----:B------:R-:W-:Y:S05]  /*1cd70*/  BSYNC.RECONVERGENT B2 ;  /* 0x0000000000027941 */ /* 0x000fea0003800200 */
.L_x_11409:
        /* <DEDUP_REMOVED lines=25> */
.L_x_11416:
        /* <DEDUP_REMOVED lines=13> */
.L_x_11418:
[----:B------:R-:W-:Y:S05]  /*1cfe0*/  BSYNC.RECONVERGENT B3 ;  /* 0x0000000000037941 */ /* 0x000fea0003800200 */
.L_x_11417:
        /* <DEDUP_REMOVED lines=44> */
.L_x_11415:
[----:B------:R-:W-:Y:S05]  /*1d2b0*/  BSYNC.RECONVERGENT B2 ;  /* 0x0000000000027941 */ /* 0x000fea0003800200 */
.L_x_11414:
        /* <DEDUP_REMOVED lines=20> */
.L_x_11421:
        /* <DEDUP_REMOVED lines=13> */
.L_x_11423:
[----:B------:R-:W-:Y:S05]  /*1d4d0*/  BSYNC.RECONVERGENT B3 ;  /* 0x0000000000037941 */ /* 0x000fea0003800200 */
.L_x_11422:
        /* <DEDUP_REMOVED lines=44> */
.L_x_11420:
[----:B------:R-:W-:Y:S05]  /*1d7a0*/  BSYNC.RECONVERGENT B2 ;  /* 0x0000000000027941 */ /* 0x000fea0003800200 */
.L_x_11419:
        /* <DEDUP_REMOVED lines=27> */
.L_x_11426:
        /* <DEDUP_REMOVED lines=13> */
.L_x_11428:
[----:B------:R-:W-:Y:S05]  /*1da30*/  BSYNC.RECONVERGENT B3 ;  /* 0x0000000000037941 */ /* 0x000fea0003800200 */
.L_x_11427:
        /* <DEDUP_REMOVED lines=44> */
.L_x_11425:
[----:B------:R-:W-:Y:S05]  /*1dd00*/  BSYNC.RECONVERGENT B2 ;  /* 0x0000000000027941 */ /* 0x000fea0003800200 */
.L_x_11424:
        /* <DEDUP_REMOVED lines=21> */
.L_x_11431:
        /* <DEDUP_REMOVED lines=13> */
.L_x_11433:
[----:B------:R-:W-:Y:S05]  /*1df30*/  BSYNC.RECONVERGENT B3 ;  /* 0x0000000000037941 */ /* 0x000fea0003800200 */
.L_x_11432:
        /* <DEDUP_REMOVED lines=44> */
.L_x_11430:
[----:B------:R-:W-:Y:S05]  /*1e200*/  BSYNC.RECONVERGENT B2 ;  /* 0x0000000000027941 */ /* 0x000fea0003800200 */
.L_x_11429:
        /* <DEDUP_REMOVED lines=26> */
.L_x_11436:
        /* <DEDUP_REMOVED lines=13> */
.L_x_11438:
[----:B------:R-:W-:Y:S05]  /*1e480*/  BSYNC.RECONVERGENT B3 ;  /* 0x0000000000037941 */ /* 0x000fea0003800200 */
.L_x_11437:
        /* <DEDUP_REMOVED lines=44> */
.L_x_11435:
[----:B------:R-:W-:Y:S05]  /*1e750*/  BSYNC.RECONVERGENT B2 ;  /* 0x0000000000027941 */ /* 0x000fea0003800200 */
.L_x_11434:
        /* <DEDUP_REMOVED lines=20> */
.L_x_11441:
        /* <DEDUP_REMOVED lines=15> */
.L_x_11443:
[----:B------:R-:W-:Y:S05]  /*1e990*/  BSYNC.RECONVERGENT B3 ;  /* 0x0000000000037941 */ /* 0x000fea0003800200 */
.L_x_11442:
        /* <DEDUP_REMOVED lines=44> */
.L_x_11440:
[----:B------:R-:W-:Y:S05]  /*1ec60*/  BSYNC.RECONVERGENT B2 ;  /* 0x0000000000027941 */ /* 0x000fea0003800200 */
.L_x_11439:
[----:B------:R-:W-:Y:S02]  /*1ec70*/  I2FP.F32.U32 R165, R166 ;  /* 0x000000a600a57245 */ /* 0x000fe40000201000 */
[----:B------:R-:W-:Y:S02]  /*1ec80*/  PRMT R164, R35, 0x7632, R164 ;  /* 0x0000763223a47816 */ /* 0x000fe400000000a4 */
[----:B------:R-:W-:Y:S01]  /*1ec90*/  @P1 PRMT R166, R31, 0x7632, R166 ;  /* 0x000076321fa61816 */ /* 0x000fe200000000a6 */
[----:B------:R-:W-:Y:S02]  /*1eca0*/  FFMA.FTZ R165, R165, R220, 1.1641532182693481445e-10 ;  /* 0x2f000000a5a57423 */ /* 0x000fe400000100dc */
[----:B------:R-:W-:-:S03]  /*1ecb0*/  IMAD.U32 R164, R164, 0x10000, RZ ;  /* 0x00010000a4a47824 */ /* 0x000fc600078e00ff */
[----:B------:R-:W-:Y:S01]  /*1ecc0*/  FSETP.GTU.FTZ.AND P6, PT, R165, R234, PT ;  /* 0x000000eaa500720b */ /* 0x000fe20003fdc000 */
[----:B------:R-:W-:Y:S01]  /*1ecd0*/  FMUL.FTZ R164, R164, R235 ;  /* 0x000000eba4a47220 */ /* 0x000fe20000410000 */
[----:B------:R-:W-:Y:S01]  /*1ece0*/  @P1 IMAD.U32 R165, R166, 0x10000, RZ ;  /* 0x00010000a6a51824 */ /* 0x000fe200078e00ff */
[----:B------:R-:W-:-:S03]  /*1ecf0*/  PRMT R166, R236, 0x5410, R237 ;  /* 0x00005410eca67816 */ /* 0x000fc600000000ed */
[----:B------:R-:W-:Y:S02]  /*1ed00*/  FSEL R167, R164, RZ, !P6 ;  /* 0x000000ffa4a77208 */ /* 0x000fe40007000000 */
        /* <DEDUP_REMOVED lines=10> */
.L_x_11363:
        /* <DEDUP_REMOVED lines=16> */
.L_x_11447:
        /* <DEDUP_REMOVED lines=13> */
.L_x_11449:
[----:B------:R-:W-:Y:S05]  /*1ef80*/  BSYNC.RECONVERGENT B3 ;  /* 0x0000000000037941 */ /* 0x000fea0003800200 */
.L_x_11448:
        /* <DEDUP_REMOVED lines=43> */
.L_x_11446:
[----:B------:R-:W-:Y:S05]  /*1f240*/  BSYNC.RECONVERGENT B2 ;  /* 0x0000000000027941 */ /* 0x000fea0003800200 */
.L_x_11445:
[----:B------:R-:W0:Y:S01]  /*1f250*/  LDC R220, c[0x0][0x408] ;  /* 0x00010200ffdc7b82 */ /* 0x000e220000000800 */
[----:B------:R-:W-:Y:S01]  /*1f260*/  HFMA2 R236, -RZ, RZ, 0.1171875, 0 ;  /* 0x2f800000ffec7431 */ /* 0x000fe200000001ff */
[----:B------:R-:W-:Y:S01]  /*1f270*/  I2FP.F32.U32 R23, R23 ;  /* 0x0000001700177245 */ /* 0x000fe20000201000 */
[----:B-----5:R-:W-:Y:S01]  /*1f280*/  IMAD.U32 R175, R164, 0x10000, RZ ;  /* 0x00010000a4af7824 */ /* 0x020fe200078e00ff */
[----:B------:R-:W-:Y:S01]  /*1f290*/  LOP3.LUT R168, R168, 0xffffffef, RZ, 0xc0, !PT ;  /* 0xffffffefa8a87812 */ /* 0x000fe200078ec0ff */
[----:B------:R-:W-:Y:S01]  /*1f2a0*/  BSSY.RECONVERGENT B2, `(.L_x_11450) ;  /* 0x0000052000027945 */ /* 0x000fe20003800200 */
[----:B------:R-:W-:Y:S01]  /*1f2b0*/  PRMT R164, R164, 0x7632, R164 ;  /* 0x00007632a4a47816 */ /* 0x000fe200000000a4 */
[----:B------:R-:W-:Y:S01]  /*1f2c0*/  IMAD.MOV.U32 R192, RZ, RZ, 0x2 ;  /* 0x00000002ffc07424 */ /* 0x000fe200078e00ff */
[----:B------:R-:W1:Y:S01]  /*1f2d0*/  LDC R235, c[0x0][0x404] ;  /* 0x00010100ffeb7b82 */ /* 0x000e620000000800 */
[----:B------:R-:W-:Y:S01]  /*1f2e0*/  FFMA.FTZ R8, R23, R236, 1.1641532182693481445e-10 ;  /* 0x2f00000017087423 */ /* 0x000fe200000100ec */
[----:B0-----:R-:W-:-:S04]  /*1f2f0*/  FMUL.FTZ R175, R175, R220 ;  /* 0x000000dcafaf7220 */ /* 0x001fc80000410000 */
[----:B-1----:R-:W-:Y:S01]  /*1f300*/  FSETP.GTU.FTZ.AND P2, PT, R8, R235, PT ;  /* 0x000000eb0800720b */ /* 0x002fe20003f5c000 */
        /* <DEDUP_REMOVED lines=17> */
.L_x_11452:
        /* <DEDUP_REMOVED lines=13> */
.L_x_11454:
[----:B------:R-:W-:Y:S05]  /*1f4f0*/  BSYNC.RECONVERGENT B3 ;  /* 0x0000000000037941 */ /* 0x000fea0003800200 */
.L_x_11453:
        /* <DEDUP_REMOVED lines=44> */
.L_x_11451:
[----:B------:R-:W-:Y:S05]  /*1f7c0*/  BSYNC.RECONVERGENT B2 ;  /* 0x0000000000027941 */ /* 0x000fea0003800200 */
.L_x_11450:
        /* <DEDUP_REMOVED lines=26> */
.L_x_11457:
        /* <DEDUP_REMOVED lines=13> */
.L_x_11459:
[----:B------:R-:W-:Y:S05]  /*1fa40*/  BSYNC.RECONVERGENT B3 ;  /* 0x0000000000037941 */ /* 0x000fea0003800200 */
.L_x_11458:
        /* <DEDUP_REMOVED lines=44> */
.L_x_11456:
[----:B------:R-:W-:Y:S05]  /*1fd10*/  BSYNC.RECONVERGENT B2 ;  /* 0x0000000000027941 */ /* 0x000fea0003800200 */
.L_x_11455:
[----:B------:R-:W-:Y:S01]  /*1fd20*/  I2FP.F32.U32 R191, R8 ;  /* 0x0000000800bf7245 */ /* 0x000fe20000201000 */
[----:B------:R-:W-:Y:S01]  /*1fd30*/  IMAD.U32 R207, R165, 0x10000, RZ ;  /* 0x00010000a5cf7824 */ /* 0x000fe200078e00ff */
[----:B------:R-:W-:Y:S01]  /*1fd40*/  LOP3.LUT R168, R168, 0xfffffffb, RZ, 0xc0, !PT ;  /* 0xfffffffba8a87812 */ /* 0x000fe200078ec0ff */
[----:B------:R-:W-:Y:S01]  /*1fd50*/  BSSY.RECONVERGENT B2, `(.L_x_11460) ;  /* 0x0000051000027945 */ /* 0x000fe20003800200 */
[----:B------:R-:W-:Y:S02]  /*1fd60*/  IMAD.MOV.U32 R192, RZ, RZ, 0x2 ;  /* 0x00000002ffc07424 */ /* 0x000fe400078e00ff */
[----:B------:R-:W-:Y:S01]  /*1fd70*/  FFMA.FTZ R8, R191, R236, 1.1641532182693481445e-10 ;  /* 0x2f000000bf087423 */ /* 0x000fe200000100ec */
[----:B------:R-:W-:Y:S01]  /*1fd80*/  FMUL.FTZ R207, R207, R220 ;  /* 0x000000dccfcf7220 */ /* 0x000fe20000410000 */
[----:B------:R-:W-:-:S03]  /*1fd90*/  @P1 SHF.L.U32 R191, R29, 0x10, RZ ;  /* 0x000000101dbf1819 */ /* 0x000fc600000006ff */
[----:B------:R-:W-:Y:S02]  /*1fda0*/  FSETP.GTU.FTZ.AND P2, PT, R8, R235, PT ;  /* 0x000000eb0800720b */ /* 0x000fe40003f5c000 */
        /* <DEDUP_REMOVED lines=17> */
.L_x_11462:
        /* <DEDUP_REMOVED lines=13> */
.L_x_11464:
[----:B------:R-:W-:Y:S05]  /*1ff90*/  BSYNC.RECONVERGENT B3 ;  /* 0x0000000000037941 */ /* 0x000fea0003800200 */
.L_x_11463:
        /* <DEDUP_REMOVED lines=44> */
.L_x_11461:
[----:B------:R-:W-:Y:S05]  /*20260*/  BSYNC.RECONVERGENT B2 ;  /* 0x0000000000027941 */ /* 0x000fea0003800200 */
.L_x_11460:
        /* <DEDUP_REMOVED lines=8> */
[----:B------:R-:W-:Y:S01]  /*202f0*/  FSETP.GTU.FTZ.AND P2, PT, R8, R235, PT ;  /* 0x000000eb0800720b */ /* 0x000fe20003f5c000 */
[----:B------:R-:W-:-:S03]  /*20300*/  IMAD.MOV.U32 R8, RZ, RZ, R12 ;  /* 0x000000ffff087224 */ /* 0x000fc600078e000c */
        /* <DEDUP_REMOVED lines=16> */
.L_x_11467:
        /* <DEDUP_REMOVED lines=13> */
.L_x_11469:
[----:B------:R-:W-:Y:S05]  /*204e0*/  BSYNC.RECONVERGENT B3 ;  /* 0x0000000000037941 */ /* 0x000fea0003800200 */
.L_x_11468:
        /* <DEDUP_REMOVED lines=44> */
.L_x_11466:
[----:B------:R-:W-:Y:S05]  /*207b0*/  BSYNC.RECONVERGENT B2 ;  /* 0x0000000000027941 */ /* 0x000fea0003800200 */
.L_x_11465:
[----:B------:R-:W-:Y:S01]  /*207c0*/  I2FP.F32.U32 R165, R8 ;  /* 0x0000000800a57245 */ /* 0x000fe20000201000 */
[----:B------:R-:W-:Y:S01]  /*207d0*/  IMAD.U32 R207, R166, 0x10000, RZ ;  /* 0x00010000a6cf7824 */ /* 0x000fe200078e00ff */
[----:B------:R-:W-:Y:S01]  /*207e0*/  ISETP.NE.AND P3, PT, R164, 0x1, PT ;  /* 0x00000001a400780c */ /* 0x000fe20003f65270 */
[----:B------:R-:W-:Y:S01]  /*207f0*/  BSSY.RECONVERGENT B2, `(.L_x_11470) ;  /* 0x000004f000027945 */ /* 0x000fe20003800200 */
[----:B------:R-:W-:Y:S01]  /*20800*/  PRMT R166, R166, 0x7632, R166 ;  /* 0x00007632a6a67816 */ /* 0x000fe200000000a6 */
[----:B------:R-:W-:Y:S01]  /*20810*/  FFMA.FTZ R8, R165, R236, 1.1641532182693481445e-10 ;  /* 0x2f000000a5087423 */ /* 0x000fe200000100ec */
[----:B------:R-:W-:Y:S01]  /*20820*/  FMUL.FTZ R207, R207, R220 ;  /* 0x000000dccfcf7220 */ /* 0x000fe20000410000 */
[----:B------:R-:W-:Y:S02]  /*20830*/  @P1 IMAD.U32 R165, R30, 0x10000, RZ ;  /* 0x000100001ea51824 */ /* 0x000fe400078e00ff */
[----:B------:R-:W-:Y:S01]  /*20840*/  IMAD.MOV.U32 R208, RZ, RZ, 0x2 ;  /* 0x00000002ffd07424 */ /* 0x000fe200078e00ff */
        /* <DEDUP_REMOVED lines=15> */
.L_x_11472:
        /* <DEDUP_REMOVED lines=13> */
.L_x_11474:
[----:B------:R-:W-:Y:S05]  /*20a10*/  BSYNC.RECONVERGENT B3 ;  /* 0x0000000000037941 */ /* 0x000fea0003800200 */
.L_x_11473:
        /* <DEDUP_REMOVED lines=44> */
.L_x_11471:
[----:B------:R-:W-:Y:S05]  /*20ce0*/  BSYNC.RECONVERGENT B2 ;  /* 0x0000000000027941 */ /* 0x000fea0003800200 */
.L_x_11470:
        /* <DEDUP_REMOVED lines=8> */
[----:B------:R-:W-:Y:S02]  /*20d70*/  @P1 IMAD.U32 R164, R164, 0x10000, RZ ;  /* 0x00010000a4a41824 */ /* 0x000fe400078e00ff */
[----:B------:R-:W-:Y:S01]  /*20d80*/  IMAD.MOV.U32 R8, RZ, RZ, R12 ;  /* 0x000000ffff087224 */ /* 0x000fe200078e000c */
        /* <DEDUP_REMOVED lines=14> */
.L_x_11477:
        /* <DEDUP_REMOVED lines=13> */
.L_x_11479:
[----:B------:R-:W-:Y:S05]  /*20f40*/  BSYNC.RECONVERGENT B3 ;  /* 0x0000000000037941 */ /* 0x000fea0003800200 */
.L_x_11478:
        /* <DEDUP_REMOVED lines=44> */
.L_x_11476:
[----:B------:R-:W-:Y:S05]  /*21210*/  BSYNC.RECONVERGENT B2 ;  /* 0x0000000000027941 */ /* 0x000fea0003800200 */
.L_x_11475:
[----:B------:R-:W-:Y:S01]  /*21220*/  I2FP.F32.U32 R165, R8 ;  /* 0x0000000800a57245 */ /* 0x000fe20000201000 */
[C---:B------:R-:W-:Y:S01]  /*21230*/  IMAD.U32 R229, R167.reuse, 0x10000, RZ ;  /* 0x00010000a7e57824 */ /* 0x040fe200078e00ff */
[----:B------:R-:W-:Y:S01]  /*21240*/  ISETP.NE.AND P5, PT, R164, 0x1, PT ;  /* 0x00000001a400780c */ /* 0x000fe20003fa5270 */
[----:B------:R-:W-:Y:S01]  /*21250*/  BSSY.RECONVERGENT B2, `(.L_x_11480) ;  /* 0x000004f000027945 */ /* 0x000fe20003800200 */
[----:B------:R-:W-:Y:S01]  /*21260*/  PRMT R239, R167, 0x7632, R239 ;  /* 0x00007632a7ef7816 */ /* 0x000fe200000000ef */
[----:B------:R-:W-:Y:S01]  /*21270*/  FFMA.FTZ R8, R165, R236, 1.1641532182693481445e-10 ;  /* 0x2f000000a5087423 */ /* 0x000fe200000100ec */
[----:B------:R-:W-:Y:S01]  /*21280*/  FMUL.FTZ R229, R229, R220 ;  /* 0x000000dce5e57220 */ /* 0x000fe20000410000 */
[----:B------:R-:W-:-:S03]  /*21290*/  @P1 SHF.L.U32 R165, R31, 0x10, RZ ;  /* 0x000000101fa51819 */ /* 0x000fc600000006ff */
        /* <DEDUP_REMOVED lines=16> */
.L_x_11482:
        /* <DEDUP_REMOVED lines=13> */
.L_x_11484:
[----:B------:R-:W-:Y:S05]  /*21470*/  BSYNC.RECONVERGENT B3 ;  /* 0x0000000000037941 */ /* 0x000fea0003800200 */
.L_x_11483:
        /* <DEDUP_REMOVED lines=44> */
.L_x_11481:
[----:B------:R-:W-:Y:S05]  /*21740*/  BSYNC.RECONVERGENT B2 ;  /* 0x0000000000027941 */ /* 0x000fea0003800200 */
.L_x_11480:
        /* <DEDUP_REMOVED lines=15> */
.L_x_11444:
        /* <DEDUP_REMOVED lines=43> */
.L_x_11485:
[----:B------:R-:W-:Y:S02]  /*21af0*/  IMAD.MOV.U32 R226, RZ, RZ, R230 ;  /* 0x000000ffffe27224 */ /* 0x000fe400078e00e6 */
[----:B------:R-:W-:-:S07]  /*21b00*/  VIADD R227, R227, 0x20 ;  /* 0x00000020e3e37836 */ /* 0x000fce0000000000 */
.L_x_11362:
[----:B------:R-:W-:Y:S05]  /*21b10*/  BSYNC.RECONVERGENT B1 ;  /* 0x0000000000017941 */ /* 0x000fea0003800200 */
.L_x_11361:
        /* <DEDUP_REMOVED lines=35> */
.L_x_11491:
        /* <DEDUP_REMOVED lines=13> */
.L_x_11493:
[----:B------:R-:W-:Y:S05]  /*21e20*/  BSYNC.RECONVERGENT B3 ;  /* 0x0000000000037941 */ /* 0x000fea0003800200 */
.L_x_11492:
        /* <DEDUP_REMOVED lines=39> */
[----:B------:R-:W-:-:S03]  /*220a0*/  LOP3.LUT R7, R14, UR27, R13, 0x96, !PT ;  /* 0x0000001b0e077c12 */ /* 0x000fc6000f8e960d */
[----:B------:R-:W-:Y:S01]  /*220b0*/  IMAD.MOV.U32 R13, RZ, RZ, R226 ;  /* 0x000000ffff0d7224 */ /* 0x000fe200078e00e2 */
[----:B------:R-:W-:-:S07]  /*220c0*/  LOP3.LUT R6, R6, UR28, R231, 0x96, !PT ;  /* 0x0000001c06067c12 */ /* 0x000fce000f8e96e7 */
.L_x_11490:
[----:B------:R-:W-:Y:S05]  /*220d0*/  BSYNC.RECONVERGENT B2 ;  /* 0x0000000000027941 */ /* 0x000fea0003800200 */
.L_x_11489:
[----:B------:R-:W0:Y:S01]  /*220e0*/  LDC R235, c[0x0][0x408] ;  /* 0x00010200ffeb7b82 */ /* 0x000e220000000800 */
[----:B------:R-:W-:Y:S01]  /*220f0*/  I2FP.F32.U32 R8, R13 ;  /* 0x0000000d00087245 */ /* 0x000fe20000201000 */
[----:B------:R-:W-:Y:S01]  /*22100*/  IMAD.MOV.U32 R221, RZ, RZ, 0x2f800000 ;  /* 0x2f800000ffdd7424 */ /* 0x000fe200078e00ff */
[----:B------:R-:W-:Y:S01]  /*22110*/  LOP3.LUT R168, R168, 0xffffffef, RZ, 0xc0, !PT ;  /* 0xffffffefa8a87812 */ /* 0x000fe200078ec0ff */
[----:B-----5:R-:W-:Y:S01]  /*22120*/  IMAD.U32 R14, R164, 0x10000, RZ ;  /* 0x00010000a40e7824 */ /* 0x020fe200078e00ff */
[----:B------:R-:W-:Y:S01]  /*22130*/  BSSY.RECONVERGENT B2, `(.L_x_11494) ;  /* 0x000004e000027945 */ /* 0x000fe20003800200 */
[----:B------:R-:W-:Y:S01]  /*22140*/  FFMA.FTZ R13, R8, R221, 1.1641532182693481445e-10 ;  /* 0x2f000000080d7423 */ /* 0x000fe200000100dd */
[----:B------:R-:W-:Y:S01]  /*22150*/  PRMT R164, R164, 0x7632, R164 ;  /* 0x00007632a4a47816 */ /* 0x000fe200000000a4 */
[----:B------:R-:W1:Y:S01]  /*22160*/  LDC R234, c[0x0][0x404] ;  /* 0x00010100ffea7b82 */ /* 0x000e620000000800 */
[----:B------:R-:W-:Y:S01]  /*22170*/  IMAD.MOV.U32 R18, RZ, RZ, 0x2 ;  /* 0x00000002ff127424 */ /* 0x000fe200078e00ff */
        /* <DEDUP_REMOVED lines=16> */
.L_x_11496:
        /* <DEDUP_REMOVED lines=13> */
.L_x_11498:
[----:B------:R-:W-:Y:S05]  /*22350*/  BSYNC.RECONVERGENT B3 ;  /* 0x0000000000037941 */ /* 0x000fea0003800200 */
.L_x_11497:
        /* <DEDUP_REMOVED lines=40> */
[----:B------:R-:W-:Y:S02]  /*225e0*/  LOP3.LUT R6, R6, UR28, R15, 0x96, !PT ;  /* 0x0000001c06067c12 */ /* 0x000fe4000f8e960f */
[----:B------:R-:W-:Y:S01]  /*225f0*/  MOV R15, R230 ;  /* 0x000000e6000f7202 */ /* 0x000fe20000000f00 */
[----:B------:R-:W-:-:S07]  /*22600*/  IMAD.MOV.U32 R230, RZ, RZ, R14 ;  /* 0x000000ffffe67224 */ /* 0x000fce00078e000e */
.L_x_11495:
[----:B------:R-:W-:Y:S05]  /*22610*/  BSYNC.RECONVERGENT B2 ;  /* 0x0000000000027941 */ /* 0x000fea0003800200 */
.L_x_11494:
[----:B------:R-:W-:Y:S01]  /*22620*/  I2FP.F32.U32 R14, R15 ;  /* 0x0000000f000e7245 */ /* 0x000fe20000201000 */
[----:B------:R-:W-:Y:S01]  /*22630*/  IMAD.U32 R16, R32, 0x10000, RZ ;  /* 0x0001000020107824 */ /* 0x000fe200078e00ff */
[----:B------:R-:W-:Y:S01]  /*22640*/  @P1 SHF.L.U32 R17, R28, 0x10, RZ ;  /* 0x000000101c111819 */ /* 0x000fe200000006ff */
[----:B------:R-:W-:Y:S02]  /*22650*/  BSSY.RECONVERGENT B2, `(.L_x_11499) ;  /* 0x0000050000027945 */ /* 0x000fe40003800200 */
        /* <DEDUP_REMOVED lines=21> */
.L_x_11501:
        /* <DEDUP_REMOVED lines=13> */
.L_x_11503:
[----:B------:R-:W-:Y:S05]  /*22880*/  BSYNC.RECONVERGENT B3 ;  /* 0x0000000000037941 */ /* 0x000fea0003800200 */
.L_x_11502:
        /* <DEDUP_REMOVED lines=44> */
.L_x_11500:
[----:B------:R-:W-:Y:S05]  /*22b50*/  BSYNC.RECONVERGENT B2 ;  /* 0x0000000000027941 */ /* 0x000fea0003800200 */
.L_x_11499:
        /* <DEDUP_REMOVED lines=22> */
.L_x_11506:
        /* <DEDUP_REMOVED lines=13> */
.L_x_11508:
[----:B------:R-:W-:Y:S05]  /*22d90*/  BSYNC.RECONVERGENT B3 ;  /* 0x0000000000037941 */ /* 0x000fea0003800200 */
.L_x_11507:
        /* <DEDUP_REMOVED lines=44> */
.L_x_11505:
[----:B------:R-:W-:Y:S05]  /*23060*/  BSYNC.RECONVERGENT B2 ;  /* 0x0000000000027941 */ /* 0x000fea0003800200 */
.L_x_11504:
        /* <DEDUP_REMOVED lines=27> */
.L_x_11511:
        /* <DEDUP_REMOVED lines=13> */
.L_x_11513:
[----:B------:R-:W-:Y:S05]  /*232f0*/  BSYNC.RECONVERGENT B3 ;  /* 0x0000000000037941 */ /* 0x000fea0003800200 */
.L_x_11512:
        /* <DEDUP_REMOVED lines=44> */
.L_x_11510:
[----:B------:R-:W-:Y:S05]  /*235c0*/  BSYNC.RECONVERGENT B2 ;  /* 0x0000000000027941 */ /* 0x000fea0003800200 */
.L_x_11509:
[----:B------:R-:W-:Y:S01]  /*235d0*/  I2FP.F32.U32 R8, R8 ;  /* 0x0000000800087245 */ /* 0x000fe20000201000 */
[C---:B------:R-:W-:Y:S01]  /*235e0*/  IMAD.U32 R16, R165.reuse, 0x10000, RZ ;  /* 0x00010000a5107824 */ /* 0x040fe200078e00ff */
[----:B------:R-:W-:Y:S01]  /*235f0*/  LOP3.LUT R168, R168, 0xfffffffb, RZ, 0xc0, !PT ;  /* 0xfffffffba8a87812 */ /* 0x000fe200078ec0ff */
[----:B------:R-:W-:Y:S01]  /*23600*/  BSSY.RECONVERGENT B2, `(.L_x_11514) ;  /* 0x000004e000027945 */ /* 0x000fe20003800200 */
[----:B------:R-:W-:Y:S02]  /*23610*/  IMAD.MOV.U32 R20, RZ, RZ, 0x2 ;  /* 0x00000002ff147424 */ /* 0x000fe400078e00ff */
        /* <DEDUP_REMOVED lines=18> */
.L_x_11516:
        /* <DEDUP_REMOVED lines=13> */
.L_x_11518:
[----:B------:R-:W-:Y:S05]  /*23810*/  BSYNC.RECONVERGENT B3 ;  /* 0x0000000000037941 */ /* 0x000fea0003800200 */
.L_x_11517:
        /* <DEDUP_REMOVED lines=44> */
.L_x_11515:
[----:B------:R-:W-:Y:S05]  /*23ae0*/  BSYNC.RECONVERGENT B2 ;  /* 0x0000000000027941 */ /* 0x000fea0003800200 */
.L_x_11514:
[----:B------:R-:W-:Y:S01]  /*23af0*/  I2FP.F32.U32 R16, R17 ;  /* 0x0000001100107245 */ /* 0x000fe20000201000 */
[----:B------:R-:W-:Y:S01]  /*23b00*/  IMAD.U32 R18, R33, 0x10000, RZ ;  /* 0x0001000021127824 */ /* 0x000fe200078e00ff */
[----:B------:R-:W-:Y:S01]  /*23b10*/  @P1 SHF.L.U32 R178, R29, 0x10, RZ ;  /* 0x000000101db21819 */ /* 0x000fe200000006ff */
[----:B------:R-:W-:Y:S01]  /*23b20*/  BSSY.RECONVERGENT B2, `(.L_x_11519) ;  /* 0x0000051000027945 */ /* 0x000fe20003800200 */
[----:B------:R-:W-:Y:S02]  /*23b30*/  IMAD.MOV.U32 R19, RZ, RZ, 0x2 ;  /* 0x00000002ff137424 */ /* 0x000fe400078e00ff */
        /* <DEDUP_REMOVED lines=21> */
.L_x_11521:
        /* <DEDUP_REMOVED lines=13> */
.L_x_11523:
[----:B------:R-:W-:Y:S05]  /*23d60*/  BSYNC.RECONVERGENT B3 ;  /* 0x0000000000037941 */ /* 0x000fea0003800200 */
.L_x_11522:
        /* <DEDUP_REMOVED lines=44> */
.L_x_11520:
[----:B------:R-:W-:Y:S05]  /*24030*/  BSYNC.RECONVERGENT B2 ;  /* 0x0000000000027941 */ /* 0x000fea0003800200 */
.L_x_11519:
        /* <DEDUP_REMOVED lines=22> */
.L_x_11526:
        /* <DEDUP_REMOVED lines=13> */
.L_x_11528:
[----:B------:R-:W-:Y:S05]  /*24270*/  BSYNC.RECONVERGENT B3 ;  /* 0x0000000000037941 */ /* 0x000fea0003800200 */
.L_x_11527:
        /* <DEDUP_REMOVED lines=44> */
.L_x_11525:
[----:B------:R-:W-:Y:S05]  /*24540*/  BSYNC.RECONVERGENT B2 ;  /* 0x0000000000027941 */ /* 0x000fea0003800200 */
.L_x_11524:
        /* <DEDUP_REMOVED lines=27> */
.L_x_11531:
        /* <DEDUP_REMOVED lines=13> */
.L_x_11533:
[----:B------:R-:W-:Y:S05]  /*247d0*/  BSYNC.RECONVERGENT B3 ;  /* 0x0000000000037941 */ /* 0x000fea0003800200 */
.L_x_11532:
        /* <DEDUP_REMOVED lines=44> */
.L_x_11530:
[----:B------:R-:W-:Y:S05]  /*24aa0*/  BSYNC.RECONVERGENT B2 ;  /* 0x0000000000027941 */ /* 0x000fea0003800200 */
.L_x_11529:
        /* <DEDUP_REMOVED lines=21> */
.L_x_11536:
        /* <DEDUP_REMOVED lines=13> */
.L_x_11538:
[----:B------:R-:W-:Y:S05]  /*24cd0*/  BSYNC.RECONVERGENT B3 ;  /* 0x0000000000037941 */ /* 0x000fea0003800200 */
.L_x_11537:
        /* <DEDUP_REMOVED lines=44> */
.L_x_11535:
[----:B------:R-:W-:Y:S05]  /*24fa0*/  BSYNC.RECONVERGENT B2 ;  /* 0x0000000000027941 */ /* 0x000fea0003800200 */
.L_x_11534:
        /* <DEDUP_REMOVED lines=25> */
.L_x_11541:
        /* <DEDUP_REMOVED lines=13> */
.L_x_11543:
[----:B------:R-:W-:Y:S05]  /*25210*/  BSYNC.RECONVERGENT B3 ;  /* 0x0000000000037941 */ /* 0x000fea0003800200 */
.L_x_11542:
        /* <DEDUP_REMOVED lines=44> */
.L_x_11540:
[----:B------:R-:W-:Y:S05]  /*254e0*/  BSYNC.RECONVERGENT B2 ;  /* 0x0000000000027941 */ /* 0x000fea0003800200 */
.L_x_11539:
        /* <DEDUP_REMOVED lines=20> */
.L_x_11546:
        /* <DEDUP_REMOVED lines=13> */
.L_x_11548:
[----:B------:R-:W-:Y:S05]  /*25700*/  BSYNC.RECONVERGENT B3 ;  /* 0x0000000000037941 */ /* 0x000fea0003800200 */
.L_x_11547:
        /* <DEDUP_REMOVED lines=44> */
.L_x_11545:
[----:B------:R-:W-:Y:S05]  /*259d0*/  BSYNC.RECONVERGENT B2 ;  /* 0x0000000000027941 */ /* 0x000fea0003800200 */
.L_x_11544:
        /* <DEDUP_REMOVED lines=27> */
.L_x_11551:
        /* <DEDUP_REMOVED lines=13> */
.L_x_11553:
[----:B------:R-:W-:Y:S05]  /*25c60*/  BSYNC.RECONVERGENT B3 ;  /* 0x0000000000037941 */ /* 0x000fea0003800200 */
.L_x_11552:
        /* <DEDUP_REMOVED lines=44> */
.L_x_11550:
[----:B------:R-:W-:Y:S05]  /*25f30*/  BSYNC.RECONVERGENT B2 ;  /* 0x0000000000027941 */ /* 0x000fea0003800200 */
.L_x_11549:
        /* <DEDUP_REMOVED lines=8> */
[----:B------:R-:W-:Y:S02]  /*25fc0*/  IMAD.MOV.U32 R167, RZ, RZ, 0x2 ;  /* 0x00000002ffa77424 */ /* 0x000fe400078e00ff */
        /* <DEDUP_REMOVED lines=12> */
.L_x_11556:
        /* <DEDUP_REMOVED lines=13> */
.L_x_11558:
[----:B------:R-:W-:Y:S05]  /*26160*/  BSYNC.RECONVERGENT B3 ;  /* 0x0000000000037941 */ /* 0x000fea0003800200 */
.L_x_11557:
        /* <DEDUP_REMOVED lines=44> */
.L_x_11555:
[----:B------:R-:W-:Y:S05]  /*26430*/  BSYNC.RECONVERGENT B2 ;  /* 0x0000000000027941 */ /* 0x000fea0003800200 */
.L_x_11554:
        /* <DEDUP_REMOVED lines=26> */
.L_x_11561:
        /* <DEDUP_REMOVED lines=13> */
.L_x_11563:
[----:B------:R-:W-:Y:S05]  /*266b0*/  BSYNC.RECONVERGENT B3 ;  /* 0x0000000000037941 */ /* 0x000fea0003800200 */
.L_x_11562:
        /* <DEDUP_REMOVED lines=44> */
.L_x_11560:
[----:B------:R-:W-:Y:S05]  /*26980*/  BSYNC.RECONVERGENT B2 ;  /* 0x0000000000027941 */ /* 0x000fea0003800200 */
.L_x_11559:
        /* <DEDUP_REMOVED lines=20> */
.L_x_11566:
        /* <DEDUP_REMOVED lines=15> */
.L_x_11568:
[----:B------:R-:W-:Y:S05]  /*26bc0*/  BSYNC.RECONVERGENT B3 ;  /* 0x0000000000037941 */ /* 0x000fea0003800200 */
.L_x_11567:
        /* <DEDUP_REMOVED lines=44> */
.L_x_11565:
[----:B------:R-:W-:Y:S05]  /*26e90*/  BSYNC.RECONVERGENT B2 ;  /* 0x0000000000027941 */ /* 0x000fea0003800200 */
.L_x_11564:
[----:B------:R-:W-:Y:S02]  /*26ea0*/  I2FP.F32.U32 R164, R167 ;  /* 0x000000a700a47245 */ /* 0x000fe40000201000 */
[----:B------:R-:W-:-:S03]  /*26eb0*/  PRMT R165, R35, 0x7632, R165 ;  /* 0x0000763223a57816 */ /* 0x000fc600000000a5 */
[----:B------:R-:W-:Y:S01]  /*26ec0*/  FFMA.FTZ R221, R164, R221, 1.1641532182693481445e-10 ;  /* 0x2f000000a4dd7423 */ /* 0x000fe200000100dd */
[----:B------:R-:W-:Y:S01]  /*26ed0*/  @P1 PRMT R164, R31, 0x7632, R164 ;  /* 0x000076321fa41816 */ /* 0x000fe200000000a4 */
[----:B------:R-:W-:-:S03]  /*26ee0*/  IMAD.U32 R166, R165, 0x10000, RZ ;  /* 0x00010000a5a67824 */ /* 0x000fc600078e00ff */
[----:B------:R-:W-:Y:S01]  /*26ef0*/  FSETP.GTU.FTZ.AND P6, PT, R221, R234, PT ;  /* 0x000000eadd00720b */ /* 0x000fe20003fdc000 */
[----:B------:R-:W-:Y:S01]  /*26f00*/  FMUL.FTZ R166, R166, R235 ;  /* 0x000000eba6a67220 */ /* 0x000fe20000410000 */
[----:B------:R-:W-:Y:S02]  /*26f10*/  @P1 IMAD.U32 R221, R164, 0x10000, RZ ;  /* 0x00010000a4dd1824 */ /* 0x000fe400078e00ff */
        /* <DEDUP_REMOVED lines=12> */
.L_x_11488:
[----:B------:R-:W-:Y:S01]  /*26fe0*/  ISETP.NE.AND P2, PT, R8, 0x1, PT ;  /* 0x000000010800780c */ /* 0x000fe20003f45270 */
[----:B------:R-:W-:Y:S01]  /*26ff0*/  BSSY.RECONVERGENT B2, `(.L_x_11570) ;  /* 0x0000048000027945 */ /* 0x000fe20003800200 */
[----:B------:R-:W-:Y:S01]  /*27000*/  MOV R178, 0x2 ;  /* 0x0000000200b27802 */ /* 0x000fe20000000f00 */
[----:B------:R-:W-:Y:S02]  /*27010*/  IMAD.MOV.U32 R24, RZ, RZ, R12 ;  /* 0x000000ffff187224 */ /* 0x000fe400078e000c */
[----:B0-----:R-:W-:-:S08]  /*27020*/  IMAD.MOV.U32 R230, RZ, RZ, R226 ;  /* 0x000000ffffe67224 */ /* 0x001fd000078e00e2 */
        /* <DEDUP_REMOVED lines=11> */
.L_x_11572:
        /* <DEDUP_REMOVED lines=13> */
.L_x_11574:
[----:B------:R-:W-:Y:S05]  /*271b0*/  BSYNC.RECONVERGENT B3 ;  /* 0x0000000000037941 */ /* 0x000fea0003800200 */
.L_x_11573:
        /* <DEDUP_REMOVED lines=43> */
.L_x_11571:
[----:B------:R-:W-:Y:S05]  /*27470*/  BSYNC.RECONVERGENT B2 ;  /* 0x0000000000027941 */ /* 0x000fea0003800200 */
.L_x_11570:
[----:B------:R-:W0:Y:S01]  /*27480*/  LDC R221, c[0x0][0x408] ;  /* 0x00010200ffdd7b82 */ /* 0x000e220000000800 */
[----:B------:R-:W-:Y:S01]  /*27490*/  I2FP.F32.U32 R177, R24 ;  /* 0x0000001800b17245 */ /* 0x000fe20000201000 */
[----:B------:R-:W-:Y:S01]  /*274a0*/  IMAD.MOV.U32 R236, RZ, RZ, 0x2f800000 ;  /* 0x2f800000ffec7424 */ /* 0x000fe200078e00ff */
[----:B------:R-:W-:Y:S01]  /*274b0*/  LOP3.LUT R168, R168, 0xffffffef, RZ, 0xc0, !PT ;  /* 0xffffffefa8a87812 */ /* 0x000fe200078ec0ff */
[----:B-----5:R-:W-:Y:S01]  /*274c0*/  IMAD.U32 R24, R164, 0x10000, RZ ;  /* 0x00010000a4187824 */ /* 0x020fe200078e00ff */
[----:B------:R-:W-:Y:S01]  /*274d0*/  BSSY.RECONVERGENT B2, `(.L_x_11575) ;  /* 0x0000052000027945 */ /* 0x000fe20003800200 */
[----:B------:R-:W-:Y:S01]  /*274e0*/  FFMA.FTZ R8, R177, R236, 1.1641532182693481445e-10 ;  /* 0x2f000000b1087423 */ /* 0x000fe200000100ec */
[----:B------:R-:W-:Y:S01]  /*274f0*/  @P1 SHF.L.U32 R177, R28, 0x10, RZ ;  /* 0x000000101cb11819 */ /* 0x000fe200000006ff */
[----:B------:R-:W1:Y:S01]  /*27500*/  LDC R235, c[0x0][0x404] ;  /* 0x00010100ffeb7b82 */ /* 0x000e620000000800 */
[----:B------:R-:W-:Y:S01]  /*27510*/  PRMT R164, R164, 0x7632, R164 ;  /* 0x00007632a4a47816 */ /* 0x000fe200000000a4 */
[----:B------:R-:W-:-:S02]  /*27520*/  IMAD.MOV.U32 R193, RZ, RZ, 0x2 ;  /* 0x00000002ffc17424 */ /* 0x000fc400078e00ff */
[----:B0-----:R-:W-:Y:S01]  /*27530*/  FMUL.FTZ R24, R24, R221 ;  /* 0x000000dd18187220 */ /* 0x001fe20000410000 */
[----:B-1----:R-:W-:Y:S01]  /*27540*/  FSETP.GTU.FTZ.AND P2, PT, R8, R235, PT ;  /* 0x000000eb0800720b */ /* 0x002fe20003f5c000 */
        /* <DEDUP_REMOVED lines=16> */
.L_x_11577:
        /* <DEDUP_REMOVED lines=13> */
.L_x_11579:
[----:B------:R-:W-:Y:S05]  /*27720*/  BSYNC.RECONVERGENT B3 ;  /* 0x0000000000037941 */ /* 0x000fea0003800200 */
.L_x_11578:
        /* <DEDUP_REMOVED lines=44> */
.L_x_11576:
[----:B------:R-:W-:Y:S05]  /*279f0*/  BSYNC.RECONVERGENT B2 ;  /* 0x0000000000027941 */ /* 0x000fea0003800200 */
.L_x_11575:
        /* <DEDUP_REMOVED lines=26> */
.L_x_11582:
        /* <DEDUP_REMOVED lines=13> */
.L_x_11584:
[----:B------:R-:W-:Y:S05]  /*27c70*/  BSYNC.RECONVERGENT B3 ;  /* 0x0000000000037941 */ /* 0x000fea0003800200 */
.L_x_11583:
        /* <DEDUP_REMOVED lines=44> */
.L_x_11581:
[----:B------:R-:W-:Y:S05]  /*27f40*/  BSYNC.RECONVERGENT B2 ;  /* 0x0000000000027941 */ /* 0x000fea0003800200 */
.L_x_11580:
[----:B------:R-:W-:Y:S01]  /*27f50*/  I2FP.F32.U32 R193, R8 ;  /* 0x0000000800c17245 */ /* 0x000fe20000201000 */
[----:B------:R-:W-:Y:S01]  /*27f60*/  IMAD.U32 R164, R165, 0x10000, RZ ;  /* 0x00010000a5a47824 */ /* 0x000fe200078e00ff */
[----:B------:R-:W-:Y:S01]  /*27f70*/  LOP3.LUT R168, R168, 0xfffffffb, RZ, 0xc0, !PT ;  /* 0xfffffffba8a87812 */ /* 0x000fe200078ec0ff */
[----:B------:R-:W-:Y:S01]  /*27f80*/  BSSY.RECONVERGENT B2, `(.L_x_11585) ;  /* 0x0000051000027945 */ /* 0x000fe20003800200 */
[----:B------:R-:W-:Y:S01]  /*27f90*/  MOV R209, 0x2 ;  /* 0x0000000200d17802 */ /* 0x000fe20000000f00 */
[----:B------:R-:W-:Y:S01]  /*27fa0*/  FFMA.FTZ R8, R193, R236, 1.1641532182693481445e-10 ;  /* 0x2f000000c1087423 */ /* 0x000fe200000100ec */
[----:B------:R-:W-:Y:S01]  /*27fb0*/  FMUL.FTZ R164, R164, R221 ;  /* 0x000000dda4a47220 */ /* 0x000fe20000410000 */
[----:B------:R-:W-:-:S03]  /*27fc0*/  @P1 IMAD.U32 R193, R29, 0x10000, RZ ;  /* 0x000100001dc11824 */ /* 0x000fc600078e00ff */
        /* <DEDUP_REMOVED lines=18> */
.L_x_11587:
        /* <DEDUP_REMOVED lines=13> */
.L_x_11589:
[----:B------:R-:W-:Y:S05]  /*281c0*/  BSYNC.RECONVERGENT B3 ;  /* 0x0000000000037941 */ /* 0x000fea0003800200 */
.L_x_11588:
        /* <DEDUP_REMOVED lines=44> */
.L_x_11586:
[----:B------:R-:W-:Y:S05]  /*28490*/  BSYNC.RECONVERGENT B2 ;  /* 0x0000000000027941 */ /* 0x000fea0003800200 */
.L_x_11585:
        /* <DEDUP_REMOVED lines=26> */
.L_x_11592:
        /* <DEDUP_REMOVED lines=13> */
.L_x_11594:
[----:B------:R-:W-:Y:S05]  /*28710*/  BSYNC.RECONVERGENT B3 ;  /* 0x0000000000037941 */ /* 0x000fea0003800200 */
.L_x_11593:
        /* <DEDUP_REMOVED lines=44> */
.L_x_11591:
[----:B------:R-:W-:Y:S05]  /*289e0*/  BSYNC.RECONVERGENT B2 ;  /* 0x0000000000027941 */ /* 0x000fea0003800200 */
.L_x_11590:
        /* <DEDUP_REMOVED lines=24> */
.L_x_11597:
        /* <DEDUP_REMOVED lines=13> */
.L_x_11599:
[----:B------:R-:W-:Y:S05]  /*28c40*/  BSYNC.RECONVERGENT B3 ;  /* 0x0000000000037941 */ /* 0x000fea0003800200 */
.L_x_11598:
        /* <DEDUP_REMOVED lines=41> */
[----:B------:R-:W-:Y:S01]  /*28ee0*/  LOP3.LUT R7, R238, UR27, R229, 0x96, !PT ;  /* 0x0000001bee077c12 */ /* 0x000fe2000f8e96e5 */
[----:B------:R-:W-:Y:S01]  /*28ef0*/  IMAD.MOV.U32 R230, RZ, RZ, R164 ;  /* 0x000000ffffe67224 */ /* 0x000fe200078e00a4 */
[----:B------:R-:W-:-:S07]  /*28f00*/  LOP3.LUT R6, R6, UR28, R165, 0x96, !PT ;  /* 0x0000001c06067c12 */ /* 0x000fce000f8e96a5 */
.L_x_11596:
[----:B------:R-:W-:Y:S05]  /*28f10*/  BSYNC.RECONVERGENT B2 ;  /* 0x0000000000027941 */ /* 0x000fea0003800200 */
.L_x_11595:
        /* <DEDUP_REMOVED lines=11> */
[----:B------:R-:W-:Y:S02]  /*28fd0*/  MOV R166, 0x2 ;  /* 0x0000000200a67802 */ /* 0x000fe40000000f00 */
[----:B------:R-:W-:Y:S01]  /*28fe0*/  PLOP3.LUT P3, PT, P3, PT, PT, 0x8, 0x80 ;  /* 0x000000000080781c */ /* 0x000fe20001f6e170 */
        /* <DEDUP_REMOVED lines=11> */
.L_x_11602:
        /* <DEDUP_REMOVED lines=13> */
.L_x_11604:
[----:B------:R-:W-:Y:S05]  /*29170*/  BSYNC.RECONVERGENT B3 ;  /* 0x0000000000037941 */ /* 0x000fea0003800200 */
.L_x_11603:
        /* <DEDUP_REMOVED lines=44> */
.L_x_11601:
[----:B------:R-:W-:Y:S05]  /*29440*/  BSYNC.RECONVERGENT B2 ;  /* 0x0000000000027941 */ /* 0x000fea0003800200 */
.L_x_11600:
        /* <DEDUP_REMOVED lines=24> */
.L_x_11607:
        /* <DEDUP_REMOVED lines=13> */
.L_x_11609:
[----:B------:R-:W-:Y:S05]  /*296a0*/  BSYNC.RECONVERGENT B3 ;  /* 0x0000000000037941 */ /* 0x000fea0003800200 */
.L_x_11608:
        /* <DEDUP_REMOVED lines=44> */
.L_x_11606:
[----:B------:R-:W-:Y:S05]  /*29970*/  BSYNC.RECONVERGENT B2 ;  /* 0x0000000000027941 */ /* 0x000fea0003800200 */
.L_x_11605:
[----:B------:R-:W-:Y:S02]  /*29980*/  I2FP.F32.U32 R165, R165 ;  /* 0x000000a500a57245 */ /* 0x000fe40000201000 */
[----:B------:R-:W-:Y:S02]  /*29990*/  SHF.L.U32 R164, R239, 0x10, RZ ;  /* 0x00000010efa47819 */ /* 0x000fe400000006ff */
[----:B------:R-:W-:Y:S01]  /*299a0*/  @P1 PRMT R166, R31, 0x7632, R166 ;  /* 0x000076321fa61816 */ /* 0x000fe200000000a6 */
[----:B------:R-:W-:Y:S01]  /*299b0*/  FFMA.FTZ R236, R165, R236, 1.1641532182693481445e-10 ;  /* 0x2f000000a5ec7423 */ /* 0x000fe200000100ec */
[----:B------:R-:W-:Y:S01]  /*299c0*/  PRMT R165, R233, 0x5410, R232 ;  /* 0x00005410e9a57816 */ /* 0x000fe200000000e8 */
[----:B------:R-:W-:Y:S02]  /*299d0*/  FMUL.FTZ R164, R164, R221 ;  /* 0x000000dda4a47220 */ /* 0x000fe40000410000 */
[----:B------:R-:W-:Y:S01]  /*299e0*/  @P1 IMAD.U32 R166, R166, 0x10000, RZ ;  /* 0x00010000a6a61824 */ /* 0x000fe200078e00ff */
        /* <DEDUP_REMOVED lines=8> */
.L_x_11569:
        /* <DEDUP_REMOVED lines=43> */
.L_x_11610:
[----:B------:R-:W-:Y:S01]  /*29d20*/  MOV R226, R230 ;  /* 0x000000e600e27202 */ /* 0x000fe20000000f00 */
[----:B------:R-:W-:-:S07]  /*29d30*/  VIADD R227, R227, 0x20 ;  /* 0x00000020e3e37836 */ /* 0x000fce0000000000 */
.L_x_11487:
[----:B------:R-:W-:Y:S05]  /*29d40*/  BSYNC.RECONVERGENT B1 ;  /* 0x0000000000017941 */ /* 0x000fea0003800200 */
.L_x_11486:
        /* <DEDUP_REMOVED lines=35> */
.L_x_11616:
        /* <DEDUP_REMOVED lines=13> */
.L_x_11618:
[----:B------:R-:W-:Y:S05]  /*2a050*/  BSYNC.RECONVERGENT B3 ;  /* 0x0000000000037941 */ /* 0x000fea0003800200 */
.L_x_11617:
        /* <DEDUP_REMOVED lines=42> */
.L_x_11615:
[----:B------:R-:W-:Y:S05]  /*2a300*/  BSYNC.RECONVERGENT B2 ;  /* 0x0000000000027941 */ /* 0x000fea0003800200 */
.L_x_11614:
        /* <DEDUP_REMOVED lines=10> */
[----:B------:R-:W-:-:S02]  /*2a3b0*/  IMAD.MOV.U32 R15, RZ, RZ, R12 ;  /* 0x000000ffff0f7224 */ /* 0x000fc400078e000c */
        /* <DEDUP_REMOVED lines=15> */
.L_x_11621:
        /* <DEDUP_REMOVED lines=13> */
.L_x_11623:
[----:B------:R-:W-:Y:S05]  /*2a580*/  BSYNC.RECONVERGENT B3 ;  /* 0x0000000000037941 */ /* 0x000fea0003800200 */
.L_x_11622:
        /* <DEDUP_REMOVED lines=41> */
[----:B------:R-:W-:Y:S01]  /*2a820*/  IMAD.MOV.U32 R15, RZ, RZ, R230 ;  /* 0x000000ffff0f7224 */ /* 0x000fe200078e00e6 */
[----:B------:R-:W-:-:S07]  /*2a830*/  MOV R230, R14 ;  /* 0x0000000e00e67202 */ /* 0x000fce0000000f00 */
.L_x_11620:
[----:B------:R-:W-:Y:S05]  /*2a840*/  BSYNC.RECONVERGENT B2 ;  /* 0x0000000000027941 */ /* 0x000fea0003800200 */
.L_x_11619:
        /* <DEDUP_REMOVED lines=25> */
.L_x_11626:
        /* <DEDUP_REMOVED lines=13> */
.L_x_11628:
[----:B------:R-:W-:Y:S05]  /*2aab0*/  BSYNC.RECONVERGENT B3 ;  /* 0x0000000000037941 */ /* 0x000fea0003800200 */
.L_x_11627:
        /* <DEDUP_REMOVED lines=44> */
.L_x_11625:
[----:B------:R-:W-:Y:S05]  /*2ad80*/  BSYNC.RECONVERGENT B2 ;  /* 0x0000000000027941 */ /* 0x000fea0003800200 */
.L_x_11624:
        /* <DEDUP_REMOVED lines=22> */
.L_x_11631:
        /* <DEDUP_REMOVED lines=13> */
.L_x_11633:
[----:B------:R-:W-:Y:S05]  /*2afc0*/  BSYNC.RECONVERGENT B3 ;  /* 0x0000000000037941 */ /* 0x000fea0003800200 */
.L_x_11632:
        /* <DEDUP_REMOVED lines=44> */
.L_x_11630:
[----:B------:R-:W-:Y:S05]  /*2b290*/  BSYNC.RECONVERGENT B2 ;  /* 0x0000000000027941 */ /* 0x000fea0003800200 */
.L_x_11629:
        /* <DEDUP_REMOVED lines=27> */
.L_x_11636:
        /* <DEDUP_REMOVED lines=13> */
.L_x_11638:
[----:B------:R-:W-:Y:S05]  /*2b520*/  BSYNC.RECONVERGENT B3 ;  /* 0x0000000000037941 */ /* 0x000fea0003800200 */
.L_x_11637:
        /* <DEDUP_REMOVED lines=44> */
.L_x_11635:
[----:B------:R-:W-:Y:S05]  /*2b7f0*/  BSYNC.RECONVERGENT B2 ;  /* 0x0000000000027941 */ /* 0x000fea0003800200 */
.L_x_11634:
        /* <DEDUP_REMOVED lines=23> */
.L_x_11641:
        /* <DEDUP_REMOVED lines=13> */
.L_x_11643:
[----:B------:R-:W-:Y:S05]  /*2ba40*/  BSYNC.RECONVERGENT B3 ;  /* 0x0000000000037941 */ /* 0x000fea0003800200 */
.L_x_11642:
        /* <DEDUP_REMOVED lines=44> */
.L_x_11640:
[----:B------:R-:W-:Y:S05]  /*2bd10*/  BSYNC.RECONVERGENT B2 ;  /* 0x0000000000027941 */ /* 0x000fea0003800200 */
.L_x_11639:
[----:B------:R-:W-:Y:S01]  /*2bd20*/  I2FP.F32.U32 R17, R17 ;  /* 0x0000001100117245 */ /* 0x000fe20000201000 */
[----:B------:R-:W-:Y:S01]  /*2bd30*/  @P1 IMAD.U32 R180, R29, 0x10000, RZ ;  /* 0x000100001db41824 */ /* 0x000fe200078e00ff */
[----:B------:R-:W-:Y:S01]  /*2bd40*/  SHF.L.U32 R16, R33, 0x10, RZ ;  /* 0x0000001021107819 */ /* 0x000fe200000006ff */
[----:B------:R-:W-:Y:S01]  /*2bd50*/  BSSY.RECONVERGENT B2, `(.L_x_11644) ;  /* 0x0000051000027945 */ /* 0x000fe20003800200 */
        /* <DEDUP_REMOVED lines=22> */
.L_x_11646:
        /* <DEDUP_REMOVED lines=13> */
.L_x_11648:
[----:B------:R-:W-:Y:S05]  /*2bf90*/  BSYNC.RECONVERGENT B3 ;  /* 0x0000000000037941 */ /* 0x000fea0003800200 */
.L_x_11647:
        /* <DEDUP_REMOVED lines=44> */
.L_x_11645:
[----:B------:R-:W-:Y:S05]  /*2c260*/  BSYNC.RECONVERGENT B2 ;  /* 0x0000000000027941 */ /* 0x000fea0003800200 */
.L_x_11644:
        /* <DEDUP_REMOVED lines=22> */
.L_x_11651:
        /* <DEDUP_REMOVED lines=13> */
.L_x_11653:
[----:B------:R-:W-:Y:S05]  /*2c4a0*/  BSYNC.RECONVERGENT B3 ;  /* 0x0000000000037941 */ /* 0x000fea0003800200 */
.L_x_11652:
        /* <DEDUP_REMOVED lines=44> */
.L_x_11650:
[----:B------:R-:W-:Y:S05]  /*2c770*/  BSYNC.RECONVERGENT B2 ;  /* 0x0000000000027941 */ /* 0x000fea0003800200 */
.L_x_11649:
        /* <DEDUP_REMOVED lines=27> */
.L_x_11656:
        /* <DEDUP_REMOVED lines=13> */
.L_x_11658:
[----:B------:R-:W-:Y:S05]  /*2ca00*/  BSYNC.RECONVERGENT B3 ;  /* 0x0000000000037941 */ /* 0x000fea0003800200 */
.L_x_11657:
        /* <DEDUP_REMOVED lines=44> */
.L_x_11655:
[----:B------:R-:W-:Y:S05]  /*2ccd0*/  BSYNC.RECONVERGENT B2 ;  /* 0x0000000000027941 */ /* 0x000fea0003800200 */
.L_x_11654:
        /* <DEDUP_REMOVED lines=21> */
.L_x_11661:
        /* <DEDUP_REMOVED lines=13> */
.L_x_11663:
[----:B------:R-:W-:Y:S05]  /*2cf00*/  BSYNC.RECONVERGENT B3 ;  /* 0x0000000000037941 */ /* 0x000fea0003800200 */
.L_x_11662:
        /* <DEDUP_REMOVED lines=44> */
.L_x_11660:
[----:B------:R-:W-:Y:S05]  /*2d1d0*/  BSYNC.RECONVERGENT B2 ;  /* 0x0000000000027941 */ /* 0x000fea0003800200 */
.L_x_11659:
        /* <DEDUP_REMOVED lines=25> */
.L_x_11666:
        /* <DEDUP_REMOVED lines=13> */
.L_x_11668:
[----:B------:R-:W-:Y:S05]  /*2d440*/  BSYNC.RECONVERGENT B3 ;  /* 0x0000000000037941 */ /* 0x000fea0003800200 */
.L_x_11667:
        /* <DEDUP_REMOVED lines=44> */
.L_x_11665:
[----:B------:R-:W-:Y:S05]  /*2d710*/  BSYNC.RECONVERGENT B2 ;  /* 0x0000000000027941 */ /* 0x000fea0003800200 */
.L_x_11664:
        /* <DEDUP_REMOVED lines=20> */
.L_x_11671:
        /* <DEDUP_REMOVED lines=13> */
.L_x_11673:
[----:B------:R-:W-:Y:S05]  /*2d930*/  BSYNC.RECONVERGENT B3 ;  /* 0x0000000000037941 */ /* 0x000fea0003800200 */
.L_x_11672:
        /* <DEDUP_REMOVED lines=44> */
.L_x_11670:
[----:B------:R-:W-:Y:S05]  /*2dc00*/  BSYNC.RECONVERGENT B2 ;  /* 0x0000000000027941 */ /* 0x000fea0003800200 */
.L_x_11669:
        /* <DEDUP_REMOVED lines=27> */
.L_x_11676:
        /* <DEDUP_REMOVED lines=13> */
.L_x_11678:
[----:B------:R-:W-:Y:S05]  /*2de90*/  BSYNC.RECONVERGENT B3 ;  /* 0x0000000000037941 */ /* 0x000fea0003800200 */
.L_x_11677:
        /* <DEDUP_REMOVED lines=44> */
.L_x_11675:
[----:B------:R-:W-:Y:S05]  /*2e160*/  BSYNC.RECONVERGENT B2 ;  /* 0x0000000000027941 */ /* 0x000fea0003800200 */
.L_x_11674:
        /* <DEDUP_REMOVED lines=21> */
.L_x_11681:
        /* <DEDUP_REMOVED lines=13> */
.L_x_11683:
[----:B------:R-:W-:Y:S05]  /*2e390*/  BSYNC.RECONVERGENT B3 ;  /* 0x0000000000037941 */ /* 0x000fea0003800200 */
.L_x_11682:
        /* <DEDUP_REMOVED lines=44> */
.L_x_11680:
[----:B------:R-:W-:Y:S05]  /*2e660*/  BSYNC.RECONVERGENT B2 ;  /* 0x0000000000027941 */ /* 0x000fea0003800200 */
.L_x_11679:
[----:B------:R-:W-:Y:S01]  /*2e670*/  I2FP.F32.U32 R165, R165 ;  /* 0x000000a500a57245 */ /* 0x000fe20000201000 */
[----:B------:R-:W-:Y:S01]  /*2e680*/  IMAD.U32 R164, R35, 0x10000, RZ ;  /* 0x0001000023a47824 */ /* 0x000fe200078e00ff */
[----:B------:R-:W-:Y:S01]  /*2e690*/  @P1 SHF.L.U32 R212, R31, 0x10, RZ ;  /* 0x000000101fd41819 */ /* 0x000fe200000006ff */
        /* <DEDUP_REMOVED lines=23> */
.L_x_11686:
        /* <DEDUP_REMOVED lines=13> */
.L_x_11688:
[----:B------:R-:W-:Y:S05]  /*2e8e0*/  BSYNC.RECONVERGENT B3 ;  /* 0x0000000000037941 */ /* 0x000fea0003800200 */
.L_x_11687:
        /* <DEDUP_REMOVED lines=44> */
.L_x_11685:
[----:B------:R-:W-:Y:S05]  /*2ebb0*/  BSYNC.RECONVERGENT B2 ;  /* 0x0000000000027941 */ /* 0x000fea0003800200 */
.L_x_11684:
        /* <DEDUP_REMOVED lines=20> */
.L_x_11691:
        /* <DEDUP_REMOVED lines=15> */
.L_x_11693:
[----:B------:R-:W-:Y:S05]  /*2edf0*/  BSYNC.RECONVERGENT B3 ;  /* 0x0000000000037941 */ /* 0x000fea0003800200 */
.L_x_11692:
        /* <DEDUP_REMOVED lines=44> */
.L_x_11690:
[----:B------:R-:W-:Y:S05]  /*2f0c0*/  BSYNC.RECONVERGENT B2 ;  /* 0x0000000000027941 */ /* 0x000fea0003800200 */
.L_x_11689:
        /* <DEDUP_REMOVED lines=20> */
.L_x_11613:
        /* <DEDUP_REMOVED lines=16> */
.L_x_11697:
        /* <DEDUP_REMOVED lines=13> */
.L_x_11699:
[----:B------:R-:W-:Y:S05]  /*2f3e0*/  BSYNC.RECONVERGENT B3 ;  /* 0x0000000000037941 */ /* 0x000fea0003800200 */
.L_x_11698:
        /* <DEDUP_REMOVED lines=43> */
.L_x_11696:
[----:B------:R-:W-:Y:S05]  /*2f6a0*/  BSYNC.RECONVERGENT B2 ;  /* 0x0000000000027941 */ /* 0x000fea0003800200 */
.L_x_11695:
        /* <DEDUP_REMOVED lines=10> */
[----:B0-----:R-:W-:Y:S01]  /*2f750*/  FMUL.FTZ R179, R179, R222 ;  /* 0x000000deb3b37220 */ /* 0x001fe20000410000 */
[----:B-1----:R-:W-:-:S02]  /*2f760*/  FSETP.GTU.FTZ.AND P2, PT, R8, R235, PT ;  /* 0x000000eb0800720b */ /* 0x002fc40003f5c000 */
[----:B------:R-:W-:Y:S02]  /*2f770*/  MOV R8, R12 ;  /* 0x0000000c00087202 */ /* 0x000fe40000000f00 */
        /* <DEDUP_REMOVED lines=16> */
.L_x_11702:
        /* <DEDUP_REMOVED lines=13> */
.L_x_11704:
[----:B------:R-:W-:Y:S05]  /*2f950*/  BSYNC.RECONVERGENT B3 ;  /* 0x0000000000037941 */ /* 0x000fea0003800200 */
.L_x_11703:
        /* <DEDUP_REMOVED lines=44> */
.L_x_11701:
[----:B------:R-:W-:Y:S05]  /*2fc20*/  BSYNC.RECONVERGENT B2 ;  /* 0x0000000000027941 */ /* 0x000fea0003800200 */
.L_x_11700:
        /* <DEDUP_REMOVED lines=26> */
.L_x_11707:
        /* <DEDUP_REMOVED lines=13> */
.L_x_11709:
[----:B------:R-:W-:Y:S05]  /*2fea0*/  BSYNC.RECONVERGENT B3 ;  /* 0x0000000000037941 */ /* 0x000fea0003800200 */
.L_x_11708:
        /* <DEDUP_REMOVED lines=44> */
.L_x_11706:
[----:B------:R-:W-:Y:S05]  /*30170*/  BSYNC.RECONVERGENT B2 ;  /* 0x0000000000027941 */ /* 0x000fea0003800200 */
.L_x_11705:
        /* <DEDUP_REMOVED lines=26> */
.L_x_11712:
        /* <DEDUP_REMOVED lines=13> */
.L_x_11714:
[----:B------:R-:W-:Y:S05]  /*303f0*/  BSYNC.RECONVERGENT B3 ;  /* 0x0000000000037941 */ /* 0x000fea0003800200 */
.L_x_11713:
        /* <DEDUP_REMOVED lines=44> */
.L_x_11711:
[----:B------:R-:W-:Y:S05]  /*306c0*/  BSYNC.RECONVERGENT B2 ;  /* 0x0000000000027941 */ /* 0x000fea0003800200 */
.L_x_11710:
        /* <DEDUP_REMOVED lines=26> */
.L_x_11717:
        /* <DEDUP_REMOVED lines=13> */
.L_x_11719:
[----:B------:R-:W-:Y:S05]  /*30940*/  BSYNC.RECONVERGENT B3 ;  /* 0x0000000000037941 */ /* 0x000fea0003800200 */
.L_x_11718:
        /* <DEDUP_REMOVED lines=44> */
.L_x_11716:
[----:B------:R-:W-:Y:S05]  /*30c10*/  BSYNC.RECONVERGENT B2 ;  /* 0x0000000000027941 */ /* 0x000fea0003800200 */
.L_x_11715:
        /* <DEDUP_REMOVED lines=24> */
.L_x_11722:
        /* <DEDUP_REMOVED lines=13> */
.L_x_11724:
[----:B------:R-:W-:Y:S05]  /*30e70*/  BSYNC.RECONVERGENT B3 ;  /* 0x0000000000037941 */ /* 0x000fea0003800200 */
.L_x_11723:
        /* <DEDUP_REMOVED lines=44> */
.L_x_11721:
[----:B------:R-:W-:Y:S05]  /*31140*/  BSYNC.RECONVERGENT B2 ;  /* 0x0000000000027941 */ /* 0x000fea0003800200 */
.L_x_11720:
        /* <DEDUP_REMOVED lines=24> */
.L_x_11727:
        /* <DEDUP_REMOVED lines=13> */
.L_x_11729:
[----:B------:R-:W-:Y:S05]  /*313a0*/  BSYNC.RECONVERGENT B3 ;  /* 0x0000000000037941 */ /* 0x000fea0003800200 */
.L_x_11728:
        /* <DEDUP_REMOVED lines=44> */
.L_x_11726:
[----:B------:R-:W-:Y:S05]  /*31670*/  BSYNC.RECONVERGENT B2 ;  /* 0x0000000000027941 */ /* 0x000fea0003800200 */
.L_x_11725:
        /* <DEDUP_REMOVED lines=24> */
.L_x_11732:
        /* <DEDUP_REMOVED lines=13> */
.L_x_11734:
[----:B------:R-:W-:Y:S05]  /*318d0*/  BSYNC.RECONVERGENT B3 ;  /* 0x0000000000037941 */ /* 0x000fea0003800200 */
.L_x_11733:
        /* <DEDUP_REMOVED lines=44> */
.L_x_11731:
[----:B------:R-:W-:Y:S05]  /*31ba0*/  BSYNC.RECONVERGENT B2 ;  /* 0x0000000000027941 */ /* 0x000fea0003800200 */
.L_x_11730:
        /* <DEDUP_REMOVED lines=15> */
.L_x_11694:
        /* <DEDUP_REMOVED lines=43> */
.L_x_11735:
[----:B------:R-:W-:Y:S02]  /*31f50*/  IMAD.MOV.U32 R226, RZ, RZ, R230 ;  /* 0x000000ffffe27224 */ /* 0x000fe400078e00e6 */
[----:B------:R-:W-:-:S07]  /*31f60*/  VIADD R227, R227, 0x20 ;  /* 0x00000020e3e37836 */ /* 0x000fce0000000000 */
.L_x_11612:
[----:B------:R-:W-:Y:S05]  /*31f70*/  BSYNC.RECONVERGENT B1 ;  /* 0x0000000000017941 */ /* 0x000fea0003800200 */
.L_x_11611:
        /* <DEDUP_REMOVED lines=35> */
.L_x_11741:
        /* <DEDUP_REMOVED lines=13> */
.L_x_11743:
[----:B------:R-:W-:Y:S05]  /*32280*/  BSYNC.RECONVERGENT B3 ;  /* 0x0000000000037941 */ /* 0x000fea0003800200 */
.L_x_11742:
        /* <DEDUP_REMOVED lines=41> */
[----:B------:R-:W-:-:S07]  /*32520*/  LOP3.LUT R6, R6, UR28, R231, 0x96, !PT ;  /* 0x0000001c06067c12 */ /* 0x000fce000f8e96e7 */
.L_x_11740:
[----:B------:R-:W-:Y:S05]  /*32530*/  BSYNC.RECONVERGENT B2 ;  /* 0x0000000000027941 */ /* 0x000fea0003800200 */
.L_x_11739:
        /* <DEDUP_REMOVED lines=9> */
[----:B------:R-:W-:Y:S01]  /*325d0*/  MOV R15, R12 ;  /* 0x0000000c000f7202 */ /* 0x000fe20000000f00 */
        /* <DEDUP_REMOVED lines=16> */
.L_x_11746:
        /* <DEDUP_REMOVED lines=13> */
.L_x_11748:
[----:B------:R-:W-:Y:S05]  /*327b0*/  BSYNC.RECONVERGENT B3 ;  /* 0x0000000000037941 */ /* 0x000fea0003800200 */
.L_x_11747:
        /* <DEDUP_REMOVED lines=43> */
.L_x_11745:
[----:B------:R-:W-:Y:S05]  /*32a70*/  BSYNC.RECONVERGENT B2 ;  /* 0x0000000000027941 */ /* 0x000fea0003800200 */
.L_x_11744:
[----:B------:R-:W-:Y:S01]  /*32a80*/  I2FP.F32.U32 R14, R15 ;  /* 0x0000000f000e7245 */ /* 0x000fe20000201000 */
[----:B------:R-:W-:Y:S01]  /*32a90*/  @P1 IMAD.U32 R17, R28, 0x10000, RZ ;  /* 0x000100001c111824 */ /* 0x000fe200078e00ff */
[----:B------:R-:W-:Y:S01]  /*32aa0*/  SHF.L.U32 R16, R32, 0x10, RZ ;  /* 0x0000001020107819 */ /* 0x000fe200000006ff */
[----:B------:R-:W-:Y:S02]  /*32ab0*/  BSSY.RECONVERGENT B2, `(.L_x_11749) ;  /* 0x0000050000027945 */ /* 0x000fe40003800200 */
[----:B------:R-:W-:Y:S01]  /*32ac0*/  FFMA.FTZ R13, R14, R223, 1.1641532182693481445e-10 ;  /* 0x2f0000000e0d7423 */ /* 0x000fe200000100df */
[----:B------:R-:W-:Y:S02]  /*32ad0*/  HFMA2 R14, -RZ, RZ, 0, 1.1920928955078125e-07 ;  /* 0x00000002ff0e7431 */ /* 0x000fe400000001ff */
[----:B------:R-:W-:Y:S02]  /*32ae0*/  FMUL.FTZ R15, R16, R235 ;  /* 0x000000eb100f7220 */ /* 0x000fe40000410000 */
        /* <DEDUP_REMOVED lines=18> */
.L_x_11751:
        /* <DEDUP_REMOVED lines=13> */
.L_x_11753:
[----:B------:R-:W-:Y:S05]  /*32ce0*/  BSYNC.RECONVERGENT B3 ;  /* 0x0000000000037941 */ /* 0x000fea0003800200 */
.L_x_11752:
        /* <DEDUP_REMOVED lines=44> */
.L_x_11750:
[----:B------:R-:W-:Y:S05]  /*32fb0*/  BSYNC.RECONVERGENT B2 ;  /* 0x0000000000027941 */ /* 0x000fea0003800200 */
.L_x_11749:
        /* <DEDUP_REMOVED lines=22> */
.L_x_11756:
        /* <DEDUP_REMOVED lines=13> */
.L_x_11758:
[----:B------:R-:W-:Y:S05]  /*331f0*/  BSYNC.RECONVERGENT B3 ;  /* 0x0000000000037941 */ /* 0x000fea0003800200 */
.L_x_11757:
        /* <DEDUP_REMOVED lines=44> */
.L_x_11755:
[----:B------:R-:W-:Y:S05]  /*334c0*/  BSYNC.RECONVERGENT B2 ;  /* 0x0000000000027941 */ /* 0x000fea0003800200 */
.L_x_11754:
        /* <DEDUP_REMOVED lines=27> */
.L_x_11761:
        /* <DEDUP_REMOVED lines=13> */
.L_x_11763:
[----:B------:R-:W-:Y:S05]  /*33750*/  BSYNC.RECONVERGENT B3 ;  /* 0x0000000000037941 */ /* 0x000fea0003800200 */
.L_x_11762:
        /* <DEDUP_REMOVED lines=43> */
[----:B------:R-:W-:-:S07]  /*33a10*/  LOP3.LUT R6, R6, UR28, R17, 0x96, !PT ;  /* 0x0000001c06067c12 */ /* 0x000fce000f8e9611 */
.L_x_11760:
[----:B------:R-:W-:Y:S05]  /*33a20*/  BSYNC.RECONVERGENT B2 ;  /* 0x0000000000027941 */ /* 0x000fea0003800200 */
.L_x_11759:
[----:B------:R-:W-:Y:S01]  /*33a30*/  I2FP.F32.U32 R8, R8 ;  /* 0x0000000800087245 */ /* 0x000fe20000201000 */
[C---:B------:R-:W-:Y:S01]  /*33a40*/  IMAD.U32 R16, R165.reuse, 0x10000, RZ ;  /* 0x00010000a5107824 */ /* 0x040fe200078e00ff */
[----:B------:R-:W-:Y:S01]  /*33a50*/  LOP3.LUT R168, R168, 0xfffffffb, RZ, 0xc0, !PT ;  /* 0xfffffffba8a87812 */ /* 0x000fe200078ec0ff */
[----:B------:R-:W-:Y:S01]  /*33a60*/  BSSY.RECONVERGENT B2, `(.L_x_11764) ;  /* 0x000004e000027945 */ /* 0x000fe20003800200 */
[----:B------:R-:W-:Y:S02]  /*33a70*/  IMAD.MOV.U32 R20, RZ, RZ, 0x2 ;  /* 0x00000002ff147424 */ /* 0x000fe400078e00ff */
[----:B------:R-:W-:Y:S01]  /*33a80*/  FFMA.FTZ R15, R8, R223, 1.1641532182693481445e-10 ;  /* 0x2f000000080f7423 */ /* 0x000fe200000100df */
[----:B------:R-:W-:Y:S01]  /*33a90*/  FMUL.FTZ R16, R16, R235 ;  /* 0x000000eb10107220 */ /* 0x000fe20000410000 */
[----:B------:R-:W-:Y:S02]  /*33aa0*/  PRMT R8, R165, 0x7632, R8 ;  /* 0x00007632a5087816 */ /* 0x000fe40000000008 */
[----:B------:R-:W-:-:S02]  /*33ab0*/  MOV R17, R12 ;  /* 0x0000000c00117202 */ /* 0x000fc40000000f00 */
        /* <DEDUP_REMOVED lines=14> */
.L_x_11766:
        /* <DEDUP_REMOVED lines=13> */
.L_x_11768:
[----:B------:R-:W-:Y:S05]  /*33c70*/  BSYNC.RECONVERGENT B3 ;  /* 0x0000000000037941 */ /* 0x000fea0003800200 */
.L_x_11767:
        /* <DEDUP_REMOVED lines=44> */
.L_x_11765:
[----:B------:R-:W-:Y:S05]  /*33f40*/  BSYNC.RECONVERGENT B2 ;  /* 0x0000000000027941 */ /* 0x000fea0003800200 */
.L_x_11764:
        /* <DEDUP_REMOVED lines=26> */
.L_x_11771:
        /* <DEDUP_REMOVED lines=13> */
.L_x_11773:
[----:B------:R-:W-:Y:S05]  /*341c0*/  BSYNC.RECONVERGENT B3 ;  /* 0x0000000000037941 */ /* 0x000fea0003800200 */
.L_x_11772:
        /* <DEDUP_REMOVED lines=44> */
.L_x_11770:
[----:B------:R-:W-:Y:S05]  /*34490*/  BSYNC.RECONVERGENT B2 ;  /* 0x0000000000027941 */ /* 0x000fea0003800200 */
.L_x_11769:
        /* <DEDUP_REMOVED lines=22> */
.L_x_11776:
        /* <DEDUP_REMOVED lines=13> */
.L_x_11778:
[----:B------:R-:W-:Y:S05]  /*346d0*/  BSYNC.RECONVERGENT B3 ;  /* 0x0000000000037941 */ /* 0x000fea0003800200 */
.L_x_11777:
        /* <DEDUP_REMOVED lines=44> */
.L_x_11775:
[----:B------:R-:W-:Y:S05]  /*349a0*/  BSYNC.RECONVERGENT B2 ;  /* 0x0000000000027941 */ /* 0x000fea0003800200 */
.L_x_11774:
[----:B------:R-:W-:Y:S01]  /*349b0*/  I2FP.F32.U32 R16, R18 ;  /* 0x0000001200107245 */ /* 0x000fe20000201000 */
[----:B------:R-:W-:Y:S01]  /*349c0*/  BSSY.RECONVERGENT B2, `(.L_x_11779) ;  /* 0x0000054000027945 */ /* 0x000fe20003800200 */
[----:B------:R-:W-:Y:S01]  /*349d0*/  PRMT R17, R33, 0x7632, R17 ;  /* 0x0000763221117816 */ /* 0x000fe20000000011 */
[----:B------:R-:W-:-:S03]  /*349e0*/  HFMA2 R165, -RZ, RZ, 0, 1.1920928955078125e-07 ;  /* 0x00000002ffa57431 */ /* 0x000fc600000001ff */
        /* <DEDUP_REMOVED lines=23> */
.L_x_11781:
        /* <DEDUP_REMOVED lines=13> */
.L_x_11783:
[----:B------:R-:W-:Y:S05]  /*34c30*/  BSYNC.RECONVERGENT B3 ;  /* 0x0000000000037941 */ /* 0x000fea0003800200 */
.L_x_11782:
        /* <DEDUP_REMOVED lines=44> */
.L_x_11780:
[----:B------:R-:W-:Y:S05]  /*34f00*/  BSYNC.RECONVERGENT B2 ;  /* 0x0000000000027941 */ /* 0x000fea0003800200 */
.L_x_11779:
        /* <DEDUP_REMOVED lines=21> */
.L_x_11786:
        /* <DEDUP_REMOVED lines=13> */
.L_x_11788:
[----:B------:R-:W-:Y:S05]  /*35130*/  BSYNC.RECONVERGENT B3 ;  /* 0x0000000000037941 */ /* 0x000fea0003800200 */
.L_x_11787:
        /* <DEDUP_REMOVED lines=44> */
.L_x_11785:
[----:B------:R-:W-:Y:S05]  /*35400*/  BSYNC.RECONVERGENT B2 ;  /* 0x0000000000027941 */ /* 0x000fea0003800200 */
.L_x_11784:
        /* <DEDUP_REMOVED lines=25> */
.L_x_11791:
        /* <DEDUP_REMOVED lines=13> */
.L_x_11793:
[----:B------:R-:W-:Y:S05]  /*35670*/  BSYNC.RECONVERGENT B3 ;  /* 0x0000000000037941 */ /* 0x000fea0003800200 */
.L_x_11792:
        /* <DEDUP_REMOVED lines=44> */
.L_x_11790:
[----:B------:R-:W-:Y:S05]  /*35940*/  BSYNC.RECONVERGENT B2 ;  /* 0x0000000000027941 */ /* 0x000fea0003800200 */
.L_x_11789:
        /* <DEDUP_REMOVED lines=20> */
.L_x_11796:
        /* <DEDUP_REMOVED lines=13> */
.L_x_11798:
[----:B------:R-:W-:Y:S05]  /*35b60*/  BSYNC.RECONVERGENT B3 ;  /* 0x0000000000037941 */ /* 0x000fea0003800200 */
.L_x_11797:
        /* <DEDUP_REMOVED lines=44> */
.L_x_11795:
[----:B------:R-:W-:Y:S05]  /*35e30*/  BSYNC.RECONVERGENT B2 ;  /* 0x0000000000027941 */ /* 0x000fea0003800200 */
.L_x_11794:
        /* <DEDUP_REMOVED lines=27> */
.L_x_11801:
        /* <DEDUP_REMOVED lines=13> */
.L_x_11803:
[----:B------:R-:W-:Y:S05]  /*360c0*/  BSYNC.RECONVERGENT B3 ;  /* 0x0000000000037941 */ /* 0x000fea0003800200 */
.L_x_11802:
        /* <DEDUP_REMOVED lines=44> */
.L_x_11800:
[----:B------:R-:W-:Y:S05]  /*36390*/  BSYNC.RECONVERGENT B2 ;  /* 0x0000000000027941 */ /* 0x000fea0003800200 */
.L_x_11799:
        /* <DEDUP_REMOVED lines=21> */
.L_x_11806:
        /* <DEDUP_REMOVED lines=13> */
.L_x_11808:
[----:B------:R-:W-:Y:S05]  /*365c0*/  BSYNC.RECONVERGENT B3 ;  /* 0x0000000000037941 */ /* 0x000fea0003800200 */
.L_x_11807:
        /* <DEDUP_REMOVED lines=44> */
.L_x_11805:
[----:B------:R-:W-:Y:S05]  /*36890*/  BSYNC.RECONVERGENT B2 ;  /* 0x0000000000027941 */ /* 0x000fea0003800200 */
.L_x_11804:
        /* <DEDUP_REMOVED lines=26> */
.L_x_11811:
        /* <DEDUP_REMOVED lines=13> */
.L_x_11813:
[----:B------:R-:W-:Y:S05]  /*36b10*/  BSYNC.RECONVERGENT B3 ;  /* 0x0000000000037941 */ /* 0x000fea0003800200 */
.L_x_11812:
        /* <DEDUP_REMOVED lines=44> */
.L_x_11810:
[----:B------:R-:W-:Y:S05]  /*36de0*/  BSYNC.RECONVERGENT B2 ;  /* 0x0000000000027941 */ /* 0x000fea0003800200 */
.L_x_11809:
        /* <DEDUP_REMOVED lines=20> */
.L_x_11816:
        /* <DEDUP_REMOVED lines=15> */
.L_x_11818:
[----:B------:R-:W-:Y:S05]  /*37020*/  BSYNC.RECONVERGENT B3 ;  /* 0x0000000000037941 */ /* 0x000fea0003800200 */
.L_x_11817:
        /* <DEDUP_REMOVED lines=44> */
.L_x_11815:
[----:B------:R-:W-:Y:S05]  /*372f0*/  BSYNC.RECONVERGENT B2 ;  /* 0x0000000000027941 */ /* 0x000fea0003800200 */
.L_x_11814:
        /* <DEDUP_REMOVED lines=20> */
.L_x_11738:
        /* <DEDUP_REMOVED lines=16> */
.L_x_11822:
        /* <DEDUP_REMOVED lines=13> */
.L_x_11824:
[----:B------:R-:W-:Y:S05]  /*37610*/  BSYNC.RECONVERGENT B3 ;  /* 0x0000000000037941 */ /* 0x000fea0003800200 */
.L_x_11823:
        /* <DEDUP_REMOVED lines=43> */
.L_x_11821:
[----:B------:R-:W-:Y:S05]  /*378d0*/  BSYNC.RECONVERGENT B2 ;  /* 0x0000000000027941 */ /* 0x000fea0003800200 */
.L_x_11820:
[----:B------:R-:W0:Y:S01]  /*378e0*/  LDC R223, c[0x0][0x408] ;  /* 0x00010200ffdf7b82 */ /* 0x000e220000000800 */
[----:B------:R-:W-:Y:S01]  /*378f0*/  HFMA2 R236, -RZ, RZ, 0.1171875, 0 ;  /* 0x2f800000ffec7431 */ /* 0x000fe200000001ff */
[----:B------:R-:W-:Y:S01]  /*37900*/  I2FP.F32.U32 R181, R26 ;  /* 0x0000001a00b57245 */ /* 0x000fe20000201000 */
[----:B-----5:R-:W-:Y:S01]  /*37910*/  IMAD.U32 R26, R164, 0x10000, RZ ;  /* 0x00010000a41a7824 */ /* 0x020fe200078e00ff */
[----:B------:R-:W-:Y:S01]  /*37920*/  LOP3.LUT R168, R168, 0xffffffef, RZ, 0xc0, !PT ;  /* 0xffffffefa8a87812 */ /* 0x000fe200078ec0ff */
[----:B------:R-:W-:Y:S01]  /*37930*/  BSSY.RECONVERGENT B2, `(.L_x_11825) ;  /* 0x0000052000027945 */ /* 0x000fe20003800200 */
[----:B------:R-:W-:Y:S02]  /*37940*/  PRMT R164, R164, 0x7632, R164 ;  /* 0x00007632a4a47816 */ /* 0x000fe400000000a4 */
[----:B------:R-:W1:Y:S01]  /*37950*/  LDC R235, c[0x0][0x404] ;  /* 0x00010100ffeb7b82 */ /* 0x000e620000000800 */
[----:B------:R-:W-:Y:S01]  /*37960*/  MOV R197, 0x2 ;  /* 0x0000000200c57802 */ /* 0x000fe20000000f00 */
[----:B------:R-:W-:Y:S01]  /*37970*/  FFMA.FTZ R8, R181, R236, 1.1641532182693481445e-10 ;  /* 0x2f000000b5087423 */ /* 0x000fe200000100ec */
[----:B------:R-:W-:-:S02]  /*37980*/  @P1 IMAD.U32 R181, R28, 0x10000, RZ ;  /* 0x000100001cb51824 */ /* 0x000fc400078e00ff */
[----:B0-----:R-:W-:Y:S02]  /*37990*/  FMUL.FTZ R26, R26, R223 ;  /* 0x000000df1a1a7220 */ /* 0x001fe40000410000 */
        /* <DEDUP_REMOVED lines=17> */
.L_x_11827:
        /* <DEDUP_REMOVED lines=13> */
.L_x_11829:
[----:B------:R-:W-:Y:S05]  /*37b80*/  BSYNC.RECONVERGENT B3 ;  /* 0x0000000000037941 */ /* 0x000fea0003800200 */
.L_x_11828:
        /* <DEDUP_REMOVED lines=44> */
.L_x_11826:
[----:B------:R-:W-:Y:S05]  /*37e50*/  BSYNC.RECONVERGENT B2 ;  /* 0x0000000000027941 */ /* 0x000fea0003800200 */
.L_x_11825:
        /* <DEDUP_REMOVED lines=26> */
.L_x_11832:
        /* <DEDUP_REMOVED lines=13> */
.L_x_11834:
[----:B------:R-:W-:Y:S05]  /*380d0*/  BSYNC.RECONVERGENT B3 ;  /* 0x0000000000037941 */ /* 0x000fea0003800200 */
.L_x_11833:
        /* <DEDUP_REMOVED lines=44> */
.L_x_11831:
[----:B------:R-:W-:Y:S05]  /*383a0*/  BSYNC.RECONVERGENT B2 ;  /* 0x0000000000027941 */ /* 0x000fea0003800200 */
.L_x_11830:
        /* <DEDUP_REMOVED lines=26> */
.L_x_11837:
        /* <DEDUP_REMOVED lines=13> */
.L_x_11839:
[----:B------:R-:W-:Y:S05]  /*38620*/  BSYNC.RECONVERGENT B3 ;  /* 0x0000000000037941 */ /* 0x000fea0003800200 */
.L_x_11838:
        /* <DEDUP_REMOVED lines=44> */
.L_x_11836:
[----:B------:R-:W-:Y:S05]  /*388f0*/  BSYNC.RECONVERGENT B2 ;  /* 0x0000000000027941 */ /* 0x000fea0003800200 */
.L_x_11835:
        /* <DEDUP_REMOVED lines=26> */
.L_x_11842:
        /* <DEDUP_REMOVED lines=13> */
.L_x_11844:
[----:B------:R-:W-:Y:S05]  /*38b70*/  BSYNC.RECONVERGENT B3 ;  /* 0x0000000000037941 */ /* 0x000fea0003800200 */
.L_x_11843:
        /* <DEDUP_REMOVED lines=44> */
.L_x_11841:
[----:B------:R-:W-:Y:S05]  /*38e40*/  BSYNC.RECONVERGENT B2 ;  /* 0x0000000000027941 */ /* 0x000fea0003800200 */
.L_x_11840:
        /* <DEDUP_REMOVED lines=24> */
.L_x_11847:
        /* <DEDUP_REMOVED lines=13> */
.L_x_11849:
[----:B------:R-:W-:Y:S05]  /*390a0*/  BSYNC.RECONVERGENT B3 ;  /* 0x0000000000037941 */ /* 0x000fea0003800200 */
.L_x_11848:
        /* <DEDUP_REMOVED lines=44> */
.L_x_11846:
[----:B------:R-:W-:Y:S05]  /*39370*/  BSYNC.RECONVERGENT B2 ;  /* 0x0000000000027941 */ /* 0x000fea0003800200 */
.L_x_11845:
        /* <DEDUP_REMOVED lines=24> */
.L_x_11852:
        /* <DEDUP_REMOVED lines=13> */
.L_x_11854:
[----:B------:R-:W-:Y:S05]  /*395d0*/  BSYNC.RECONVERGENT B3 ;  /* 0x0000000000037941 */ /* 0x000fea0003800200 */
.L_x_11853:
        /* <DEDUP_REMOVED lines=44> */
.L_x_11851:
[----:B------:R-:W-:Y:S05]  /*398a0*/  BSYNC.RECONVERGENT B2 ;  /* 0x0000000000027941 */ /* 0x000fea0003800200 */
.L_x_11850:
        /* <DEDUP_REMOVED lines=8> */
[----:B------:R-:W-:Y:S02]  /*39930*/  FSETP.GTU.FTZ.AND P4, PT, R8, R235, PT ;  /* 0x000000eb0800720b */ /* 0x000fe40003f9c000 */
[----:B------:R-:W-:Y:S02]  /*39940*/  MOV R8, 0x2 ;  /* 0x0000000200087802 */ /* 0x000fe40000000f00 */
        /* <DEDUP_REMOVED lines=14> */
.L_x_11857:
        /* <DEDUP_REMOVED lines=13> */
.L_x_11859:
[----:B------:R-:W-:Y:S05]  /*39b00*/  BSYNC.RECONVERGENT B3 ;  /* 0x0000000000037941 */ /* 0x000fea0003800200 */
.L_x_11858:
        /* <DEDUP_REMOVED lines=44> */
.L_x_11856:
[----:B------:R-:W-:Y:S05]  /*39dd0*/  BSYNC.RECONVERGENT B2 ;  /* 0x0000000000027941 */ /* 0x000fea0003800200 */
.L_x_11855:
        /* <DEDUP_REMOVED lines=15> */
.L_x_11819:
        /* <DEDUP_REMOVED lines=43> */
.L_x_11860:
[----:B------:R-:W-:Y:S01]  /*3a180*/  IMAD.MOV.U32 R226, RZ, RZ, R230 ;  /* 0x000000ffffe27224 */ /* 0x000fe200078e00e6 */
[----:B------:R-:W-:-:S07]  /*3a190*/  IADD3 R227, PT, PT, R227, 0x20, RZ ;  /* 0x00000020e3e37810 */ /* 0x000fce0007ffe0ff */
.L_x_11737:
[----:B------:R-:W-:Y:S05]  /*3a1a0*/  BSYNC.RECONVERGENT B1 ;  /* 0x0000000000017941 */ /* 0x000fea0003800200 */
.L_x_11736:
        /* <DEDUP_REMOVED lines=35> */
.L_x_11866:
        /* <DEDUP_REMOVED lines=13> */
.L_x_11868:
[----:B------:R-:W-:Y:S05]  /*3a4b0*/  BSYNC.RECONVERGENT B3 ;  /* 0x0000000000037941 */ /* 0x000fea0003800200 */
.L_x_11867:
        /* <DEDUP_REMOVED lines=43> */
.L_x_11865:
[----:B------:R-:W-:Y:S05]  /*3a770*/  BSYNC.RECONVERGENT B2 ;  /* 0x0000000000027941 */ /* 0x000fea0003800200 */
.L_x_11864:
        /* <DEDUP_REMOVED lines=26> */
.L_x_11871:
        /* <DEDUP_REMOVED lines=13> */
.L_x_11873:
[----:B------:R-:W-:Y:S05]  /*3a9f0*/  BSYNC.RECONVERGENT B3 ;  /* 0x0000000000037941 */ /* 0x000fea0003800200 */
.L_x_11872:
        /* <DEDUP_REMOVED lines=43> */
.L_x_11870:
[----:B------:R-:W-:Y:S05]  /*3acb0*/  BSYNC.RECONVERGENT B2 ;  /* 0x0000000000027941 */ /* 0x000fea0003800200 */
.L_x_11869:
        /* <DEDUP_REMOVED lines=15> */
[----:B0-----:R-:W-:Y:S02]  /*3adb0*/  F2FP.BF16.F32.PACK_AB R231, RZ, R27 ;  /* 0x0000001bffe7723e */ /* 0x001fe400000010ff */
        /* <DEDUP_REMOVED lines=9> */
.L_x_11876:
        /* <DEDUP_REMOVED lines=13> */
.L_x_11878:
[----:B------:R-:W-:Y:S05]  /*3af20*/  BSYNC.RECONVERGENT B3 ;  /* 0x0000000000037941 */ /* 0x000fea0003800200 */
.L_x_11877:
        /* <DEDUP_REMOVED lines=44> */
.L_x_11875:
[----:B------:R-:W-:Y:S05]  /*3b1f0*/  BSYNC.RECONVERGENT B2 ;  /* 0x0000000000027941 */ /* 0x000fea0003800200 */
.L_x_11874:
        /* <DEDUP_REMOVED lines=22> */
.L_x_11881:
        /* <DEDUP_REMOVED lines=13> */
.L_x_11883:
[----:B------:R-:W-:Y:S05]  /*3b430*/  BSYNC.RECONVERGENT B3 ;  /* 0x0000000000037941 */ /* 0x000fea0003800200 */
.L_x_11882:
        /* <DEDUP_REMOVED lines=44> */
.L_x_11880:
[----:B------:R-:W-:Y:S05]  /*3b700*/  BSYNC.RECONVERGENT B2 ;  /* 0x0000000000027941 */ /* 0x000fea0003800200 */
.L_x_11879:
        /* <DEDUP_REMOVED lines=27> */
.L_x_11886:
        /* <DEDUP_REMOVED lines=13> */
.L_x_11888:
[----:B------:R-:W-:Y:S05]  /*3b990*/  BSYNC.RECONVERGENT B3 ;  /* 0x0000000000037941 */ /* 0x000fea0003800200 */
.L_x_11887:
        /* <DEDUP_REMOVED lines=44> */
.L_x_11885:
[----:B------:R-:W-:Y:S05]  /*3bc60*/  BSYNC.RECONVERGENT B2 ;  /* 0x0000000000027941 */ /* 0x000fea0003800200 */
.L_x_11884:
        /* <DEDUP_REMOVED lines=23> */
.L_x_11891:
        /* <DEDUP_REMOVED lines=13> */
.L_x_11893:
[----:B------:R-:W-:Y:S05]  /*3beb0*/  BSYNC.RECONVERGENT B3 ;  /* 0x0000000000037941 */ /* 0x000fea0003800200 */
.L_x_11892:
        /* <DEDUP_REMOVED lines=44> */
.L_x_11890:
[----:B------:R-:W-:Y:S05]  /*3c180*/  BSYNC.RECONVERGENT B2 ;  /* 0x0000000000027941 */ /* 0x000fea0003800200 */
.L_x_11889:
        /* <DEDUP_REMOVED lines=26> */
.L_x_11896:
        /* <DEDUP_REMOVED lines=13> */
.L_x_11898:
[----:B------:R-:W-:Y:S05]  /*3c400*/  BSYNC.RECONVERGENT B3 ;  /* 0x0000000000037941 */ /* 0x000fea0003800200 */
.L_x_11897:
        /* <DEDUP_REMOVED lines=44> */
.L_x_11895:
[----:B------:R-:W-:Y:S05]  /*3c6d0*/  BSYNC.RECONVERGENT B2 ;  /* 0x0000000000027941 */ /* 0x000fea0003800200 */
.L_x_11894:
        /* <DEDUP_REMOVED lines=22> */
.L_x_11901:
        /* <DEDUP_REMOVED lines=13> */
.L_x_11903:
[----:B------:R-:W-:Y:S05]  /*3c910*/  BSYNC.RECONVERGENT B3 ;  /* 0x0000000000037941 */ /* 0x000fea0003800200 */
.L_x_11902:
        /* <DEDUP_REMOVED lines=44> */
.L_x_11900:
[----:B------:R-:W-:Y:S05]  /*3cbe0*/  BSYNC.RECONVERGENT B2 ;  /* 0x0000000000027941 */ /* 0x000fea0003800200 */
.L_x_11899:
        /* <DEDUP_REMOVED lines=27> */
.L_x_11906:
        /* <DEDUP_REMOVED lines=13> */
.L_x_11908:
[----:B------:R-:W-:Y:S05]  /*3ce70*/  BSYNC.RECONVERGENT B3 ;  /* 0x0000000000037941 */ /* 0x000fea0003800200 */
.L_x_11907:
        /* <DEDUP_REMOVED lines=44> */
.L_x_11905:
[----:B------:R-:W-:Y:S05]  /*3d140*/  BSYNC.RECONVERGENT B2 ;  /* 0x0000000000027941 */ /* 0x000fea0003800200 */
.L_x_11904:
        /* <DEDUP_REMOVED lines=21> */
.L_x_11911:
        /* <DEDUP_REMOVED lines=13> */
.L_x_11913:
[----:B------:R-:W-:Y:S05]  /*3d370*/  BSYNC.RECONVERGENT B3 ;  /* 0x0000000000037941 */ /* 0x000fea0003800200 */
.L_x_11912:
        /* <DEDUP_REMOVED lines=44> */
.L_x_11910:
[----:B------:R-:W-:Y:S05]  /*3d640*/  BSYNC.RECONVERGENT B2 ;  /* 0x0000000000027941 */ /* 0x000fea0003800200 */
.L_x_11909:
        /* <DEDUP_REMOVED lines=25> */
.L_x_11916:
        /* <DEDUP_REMOVED lines=13> */
.L_x_11918:
[----:B------:R-:W-:Y:S05]  /*3d8b0*/  BSYNC.RECONVERGENT B3 ;  /* 0x0000000000037941 */ /* 0x000fea0003800200 */
.L_x_11917:
        /* <DEDUP_REMOVED lines=44> */
.L_x_11915:
[----:B------:R-:W-:Y:S05]  /*3db80*/  BSYNC.RECONVERGENT B2 ;  /* 0x0000000000027941 */ /* 0x000fea0003800200 */
.L_x_11914:
        /* <DEDUP_REMOVED lines=20> */
.L_x_11921:
        /* <DEDUP_REMOVED lines=13> */
.L_x_11923:
[----:B------:R-:W-:Y:S05]  /*3dda0*/  BSYNC.RECONVERGENT B3 ;  /* 0x0000000000037941 */ /* 0x000fea0003800200 */
.L_x_11922:
        /* <DEDUP_REMOVED lines=44> */
.L_x_11920:
[----:B------:R-:W-:Y:S05]  /*3e070*/  BSYNC.RECONVERGENT B2 ;  /* 0x0000000000027941 */ /* 0x000fea0003800200 */
.L_x_11919:
        /* <DEDUP_REMOVED lines=27> */
.L_x_11926:
        /* <DEDUP_REMOVED lines=13> */
.L_x_11928:
[----:B------:R-:W-:Y:S05]  /*3e300*/  BSYNC.RECONVERGENT B3 ;  /* 0x0000000000037941 */ /* 0x000fea0003800200 */
.L_x_11927:
        /* <DEDUP_REMOVED lines=44> */
.L_x_11925:
[----:B------:R-:W-:Y:S05]  /*3e5d0*/  BSYNC.RECONVERGENT B2 ;  /* 0x0000000000027941 */ /* 0x000fea0003800200 */
.L_x_11924:
        /* <DEDUP_REMOVED lines=21> */
.L_x_11931:
        /* <DEDUP_REMOVED lines=13> */
.L_x_11933:
[----:B------:R-:W-:Y:S05]  /*3e800*/  BSYNC.RECONVERGENT B3 ;  /* 0x0000000000037941 */ /* 0x000fea0003800200 */
.L_x_11932:
        /* <DEDUP_REMOVED lines=44> */
.L_x_11930:
[----:B------:R-:W-:Y:S05]  /*3ead0*/  BSYNC.RECONVERGENT B2 ;  /* 0x0000000000027941 */ /* 0x000fea0003800200 */
.L_x_11929:
        /* <DEDUP_REMOVED lines=26> */
.L_x_11936:
        /* <DEDUP_REMOVED lines=13> */
.L_x_11938:
[----:B------:R-:W-:Y:S05]  /*3ed50*/  BSYNC.RECONVERGENT B3 ;  /* 0x0000000000037941 */ /* 0x000fea0003800200 */
.L_x_11937:
        /* <DEDUP_REMOVED lines=44> */
.L_x_11935:
[----:B------:R-:W-:Y:S05]  /*3f020*/  BSYNC.RECONVERGENT B2 ;  /* 0x0000000000027941 */ /* 0x000fea0003800200 */
.L_x_11934:
        /* <DEDUP_REMOVED lines=20> */
.L_x_11941:
        /* <DEDUP_REMOVED lines=15> */
.L_x_11943:
[----:B------:R-:W-:Y:S05]  /*3f260*/  BSYNC.RECONVERGENT B3 ;  /* 0x0000000000037941 */ /* 0x000fea0003800200 */
.L_x_11942:
        /* <DEDUP_REMOVED lines=44> */
.L_x_11940:
[----:B------:R-:W-:Y:S05]  /*3f530*/  BSYNC.RECONVERGENT B2 ;  /* 0x0000000000027941 */ /* 0x000fea0003800200 */
.L_x_11939:
        /* <DEDUP_REMOVED lines=14> */
[----:B------:R-:W-:Y:S01]  /*3f620*/  PRMT R165, R233, 0x5410, R226 ;  /* 0x00005410e9a57816 */ /* 0x000fe200000000e2 */
[--C-:B------:R-:W-:Y:S01]  /*3f630*/  IMAD.MOV.U32 R226, RZ, RZ, R20.reuse ;  /* 0x000000ffffe27224 */ /* 0x100fe200078e0014 */
[----:B------:R-:W-:Y:S02]  /*3f640*/  F2FP.BF16.F32.PACK_AB R167, RZ, R224 ;  /* 0x000000e0ffa7723e */ /* 0x000fe400000010ff */
[----:B------:R-:W-:Y:S02]  /*3f650*/  PRMT R20, R164, 0x7610, R20 ;  /* 0x00007610a4147816 */ /* 0x000fe40000000014 */
[----:B------:R-:W-:Y:S02]  /*3f660*/  PRMT R164, R231, 0x5410, R230 ;  /* 0x00005410e7a47816 */ /* 0x000fe400000000e6 */
[----:B------:R-:W-:Y:S01]  /*3f670*/  PRMT R167, R232, 0x5410, R167 ;  /* 0x00005410e8a77816 */ /* 0x000fe200000000a7 */
[----:B------:R-:W-:Y:S06]  /*3f680*/  BRA `(.L_x_11944) ;  /* 0x0000002800a87947 */ /* 0x000fec0003800000 */
.L_x_11863:
        /* <DEDUP_REMOVED lines=16> */
.L_x_11947:
[----:B------:R-:W-:Y:S01]  /*3f790*/  VIADD R5, R5, 0x1 ;  /* 0x0000000105057836 */ /* 0x000fe20000000000 */
[----:B------:R-:W-:Y:S03]  /*3f7a0*/  BSSY.RECONVERGENT B3, `(.L_x_11948) ;  /* 0x000000c000037945 */ /* 0x000fe60003800200 */
[C---:B0-----:R-:W-:Y:S01]  /*3f7b0*/  IMAD.WIDE.U32 R230, R5.reuse, -0x2daee0ad, RZ ;  /* 0xd2511f5305e67825 */ /* 0x041fe200078e00ff */
        /* <DEDUP_REMOVED lines=10> */
.L_x_11949:
[----:B------:R-:W-:Y:S05]  /*3f860*/  BSYNC.RECONVERGENT B3 ;  /* 0x0000000000037941 */ /* 0x000fea0003800200 */
.L_x_11948:
        /* <DEDUP_REMOVED lines=43> */
.L_x_11946:
[----:B------:R-:W-:Y:S05]  /*3fb20*/  BSYNC.RECONVERGENT B2 ;  /* 0x0000000000027941 */ /* 0x000fea0003800200 */
.L_x_11945:
[----:B------:R-:W1:Y:S01]  /*3fb30*/  LDC R224, c[0x0][0x408] ;  /* 0x00010200ffe07b82 */ /* 0x000e620000000800 */
[----:B------:R-:W-:Y:S01]  /*3fb40*/  HFMA2 R236, -RZ, RZ, 0.1171875, 0 ;  /* 0x2f800000ffec7431 */ /* 0x000fe200000001ff */
[----:B------:R-:W-:Y:S01]  /*3fb50*/  I2FP.F32.U32 R27, R27 ;  /* 0x0000001b001b7245 */ /* 0x000fe20000201000 */
[----:B-----5:R-:W-:Y:S01]  /*3fb60*/  IMAD.U32 R183, R164, 0x10000, RZ ;  /* 0x00010000a4b77824 */ /* 0x020fe200078e00ff */
[----:B------:R-:W-:Y:S01]  /*3fb70*/  LOP3.LUT R168, R168, 0xffffffef, RZ, 0xc0, !PT ;  /* 0xffffffefa8a87812 */ /* 0x000fe200078ec0ff */
[----:B------:R-:W-:Y:S01]  /*3fb80*/  @P1 IMAD.U32 R8, R28, 0x10000, RZ ;  /* 0x000100001c081824 */ /* 0x000fe200078e00ff */
[----:B------:R-:W-:Y:S01]  /*3fb90*/  BSSY.RECONVERGENT B2, `(.L_x_11950) ;  /* 0x0000051000027945 */ /* 0x000fe20003800200 */
[----:B------:R-:W-:Y:S01]  /*3fba0*/  PRMT R164, R164, 0x7632, R164 ;  /* 0x00007632a4a47816 */ /* 0x000fe200000000a4 */
[----:B------:R-:W2:Y:S01]  /*3fbb0*/  LDC R226, c[0x0][0x404] ;  /* 0x00010100ffe27b82 */ /* 0x000ea20000000800 */
[----:B------:R-:W-:Y:S01]  /*3fbc0*/  MOV R200, 0x2 ;  /* 0x0000000200c87802 */ /* 0x000fe20000000f00 */
[----:B------:R-:W-:Y:S01]  /*3fbd0*/  FFMA.FTZ R27, R27, R236, 1.1641532182693481445e-10 ;  /* 0x2f0000001b1b7423 */ /* 0x000fe200000100ec */
[----:B-1----:R-:W-:-:S04]  /*3fbe0*/  FMUL.FTZ R183, R183, R224 ;  /* 0x000000e0b7b77220 */ /* 0x002fc80000410000 */
[----:B--2---:R-:W-:-:S04]  /*3fbf0*/  FSETP.GTU.FTZ.AND P2, PT, R27, R226, PT ;  /* 0x000000e21b00720b */ /* 0x004fc80003f5c000 */
[----:B------:R-:W-:Y:S02]  /*3fc00*/  FSEL R27, R183, RZ, !P2 ;  /* 0x000000ffb71b7208 */ /* 0x000fe40005000000 */
[----:B------:R-:W-:Y:S02]  /*3fc10*/  PLOP3.LUT P3, PT, P2, PT, PT, 0x8, 0x80 ;  /* 0x000000000080781c */ /* 0x000fe4000176e170 */
[----:B------:R-:W-:Y:S01]  /*3fc20*/  ISETP.NE.AND P2, PT, R184, 0x1, PT ;  /* 0x00000001b800780c */ /* 0x000fe20003f45270 */
[----:B------:R-:W-:Y:S01]  /*3fc30*/  @P1 FADD.FTZ R27, R8, R27 ;  /* 0x0000001b081b1221 */ /* 0x000fe20000010000 */
[----:B------:R-:W-:-:S04]  /*3fc40*/  IMAD.MOV.U32 R8, RZ, RZ, R12 ;  /* 0x000000ffff087224 */ /* 0x000fc800078e000c */
[----:B0-----:R-:W-:-:S05]  /*3fc50*/  F2FP.BF16.F32.PACK_AB R230, RZ, R27 ;  /* 0x0000001bffe6723e */ /* 0x001fca00000010ff */
        /* <DEDUP_REMOVED lines=10> */
.L_x_11952:
        /* <DEDUP_REMOVED lines=13> */
.L_x_11954:
[----:B------:R-:W-:Y:S05]  /*3fdd0*/  BSYNC.RECONVERGENT B3 ;  /* 0x0000000000037941 */ /* 0x000fea0003800200 */
.L_x_11953:
        /* <DEDUP_REMOVED lines=44> */
.L_x_11951:
[----:B------:R-:W-:Y:S05]  /*400a0*/  BSYNC.RECONVERGENT B2 ;  /* 0x0000000000027941 */ /* 0x000fea0003800200 */
.L_x_11950:
        /* <DEDUP_REMOVED lines=26> */
.L_x_11957:
        /* <DEDUP_REMOVED lines=13> */
.L_x_11959:
[----:B------:R-:W-:Y:S05]  /*40320*/  BSYNC.RECONVERGENT B3 ;  /* 0x0000000000037941 */ /* 0x000fea0003800200 */
.L_x_11958:
        /* <DEDUP_REMOVED lines=44> */
.L_x_11956:
[----:B------:R-:W-:Y:S05]  /*405f0*/  BSYNC.RECONVERGENT B2 ;  /* 0x0000000000027941 */ /* 0x000fea0003800200 */
.L_x_11955:
[----:B------:R-:W-:Y:S01]  /*40600*/  I2FP.F32.U32 R199, R8 ;  /* 0x0000000800c77245 */ /* 0x000fe20000201000 */
[----:B------:R-:W-:Y:S01]  /*40610*/  @P1 IMAD.U32 R229, R29, 0x10000, RZ ;  /* 0x000100001de51824 */ /* 0x000fe200078e00ff */
[----:B------:R-:W-:Y:S01]  /*40620*/  SHF.L.U32 R215, R165, 0x10, RZ ;  /* 0x00000010a5d77819 */ /* 0x000fe200000006ff */
[----:B------:R-:W-:Y:S01]  /*40630*/  BSSY.RECONVERGENT B2, `(.L_x_11960) ;  /* 0x0000051000027945 */ /* 0x000fe20003800200 */
[----:B------:R-:W-:Y:S01]  /*40640*/  LOP3.LUT R168, R168, 0xfffffffb, RZ, 0xc0, !PT ;  /* 0xfffffffba8a87812 */ /* 0x000fe200078ec0ff */
[----:B------:R-:W-:Y:S01]  /*40650*/  FFMA.FTZ R199, R199, R236, 1.1641532182693481445e-10 ;  /* 0x2f000000c7c77423 */ /* 0x000fe200000100ec */
[----:B------:R-:W-:Y:S01]  /*40660*/  PRMT R8, R165, 0x7632, R8 ;  /* 0x00007632a5087816 */ /* 0x000fe20000000008 */
        /* <DEDUP_REMOVED lines=19> */
.L_x_11962:
        /* <DEDUP_REMOVED lines=13> */
.L_x_11964:
[----:B------:R-:W-:Y:S05]  /*40870*/  BSYNC.RECONVERGENT B3 ;  /* 0x0000000000037941 */ /* 0x000fea0003800200 */
.L_x_11963:
        /* <DEDUP_REMOVED lines=44> */
.L_x_11961:
[----:B------:R-:W-:Y:S05]  /*40b40*/  BSYNC.RECONVERGENT B2 ;  /* 0x0000000000027941 */ /* 0x000fea0003800200 */
.L_x_11960:
        /* <DEDUP_REMOVED lines=26> */
.L_x_11967:
        /* <DEDUP_REMOVED lines=13> */
.L_x_11969:
[----:B------:R-:W-:Y:S05]  /*40dc0*/  BSYNC.RECONVERGENT B3 ;  /* 0x0000000000037941 */ /* 0x000fea0003800200 */
.L_x_11968:
        /* <DEDUP_REMOVED lines=44> */
.L_x_11966:
[----:B------:R-:W-:Y:S05]  /*41090*/  BSYNC.RECONVERGENT B2 ;  /* 0x0000000000027941 */ /* 0x000fea0003800200 */
.L_x_11965:
        /* <DEDUP_REMOVED lines=24> */
.L_x_11972:
        /* <DEDUP_REMOVED lines=13> */
.L_x_11974:
[----:B------:R-:W-:Y:S05]  /*412f0*/  BSYNC.RECONVERGENT B3 ;  /* 0x0000000000037941 */ /* 0x000fea0003800200 */
.L_x_11973:
        /* <DEDUP_REMOVED lines=44> */
.L_x_11971:
[----:B------:R-:W-:Y:S05]  /*415c0*/  BSYNC.RECONVERGENT B2 ;  /* 0x0000000000027941 */ /* 0x000fea0003800200 */
.L_x_11970:
[----:B------:R-:W-:Y:S01]  /*415d0*/  I2FP.F32.U32 R165, R8 ;  /* 0x0000000800a57245 */ /* 0x000fe20000201000 */
[----:B------:R-:W-:Y:S01]  /*415e0*/  BSSY.RECONVERGENT B2, `(.L_x_11975) ;  /* 0x0000051000027945 */ /* 0x000fe20003800200 */
[----:B------:R-:W-:Y:S01]  /*415f0*/  SHF.L.U32 R215, R166, 0x10, RZ ;  /* 0x00000010a6d77819 */ /* 0x000fe200000006ff */
[----:B------:R-:W-:Y:S01]  /*41600*/  IMAD.MOV.U32 R164, RZ, RZ, 0x2 ;  /* 0x00000002ffa47424 */ /* 0x000fe200078e00ff */
[----:B------:R-:W-:Y:S01]  /*41610*/  ISETP.NE.AND P4, PT, R216, 0x1, PT ;  /* 0x00000001d800780c */ /* 0x000fe20003f85270 */
[----:B------:R-:W-:Y:S01]  /*41620*/  FFMA.FTZ R165, R165, R236, 1.1641532182693481445e-10 ;  /* 0x2f000000a5a57423 */ /* 0x000fe200000100ec */
[----:B------:R-:W-:Y:S01]  /*41630*/  @P1 PRMT R8, R30, 0x7632, R8 ;  /* 0x000076321e081816 */ /* 0x000fe20000000008 */
        /* <DEDUP_REMOVED lines=17> */
.L_x_11977:
        /* <DEDUP_REMOVED lines=13> */
.L_x_11979:
[----:B------:R-:W-:Y:S05]  /*41820*/  BSYNC.RECONVERGENT B3 ;  /* 0x0000000000037941 */ /* 0x000fea0003800200 */
.L_x_11978:
        /* <DEDUP_REMOVED lines=44> */
.L_x_11976:
[----:B------:R-:W-:Y:S05]  /*41af0*/  BSYNC.RECONVERGENT B2 ;  /* 0x0000000000027941 */ /* 0x000fea0003800200 */
.L_x_11975:
        /* <DEDUP_REMOVED lines=24> */
.L_x_11982:
        /* <DEDUP_REMOVED lines=13> */
.L_x_11984:
[----:B------:R-:W-:Y:S05]  /*41d50*/  BSYNC.RECONVERGENT B3 ;  /* 0x0000000000037941 */ /* 0x000fea0003800200 */
.L_x_11983:
        /* <DEDUP_REMOVED lines=44> */
.L_x_11981:
[----:B------:R-:W-:Y:S05]  /*42020*/  BSYNC.RECONVERGENT B2 ;  /* 0x0000000000027941 */ /* 0x000fea0003800200 */
.L_x_11980:
        /* <DEDUP_REMOVED lines=8> */
[----:B------:R-:W-:Y:S01]  /*420b0*/  FSETP.GTU.FTZ.AND P5, PT, R165, R226, PT ;  /* 0x000000e2a500720b */ /* 0x000fe20003fbc000 */
[----:B------:R-:W-:Y:S01]  /*420c0*/  IMAD.MOV.U32 R226, RZ, RZ, R232 ;  /* 0x000000ffffe27224 */ /* 0x000fe200078e00e8 */
[----:B------:R-:W-:-:S02]  /*420d0*/  PRMT R165, R234, 0x5410, R233 ;  /* 0x00005410eaa57816 */ /* 0x000fc400000000e9 */
[----:B------:R-:W-:Y:S02]  /*420e0*/  FSEL R224, R224, RZ, !P5 ;  /* 0x000000ffe0e07208 */ /* 0x000fe40006800000 */
[----:B------:R-:W-:-:S03]  /*420f0*/  PLOP3.LUT P5, PT, P5, PT, PT, 0x8, 0x80 ;  /* 0x000000000080781c */ /* 0x000fc60002fae170 */
[----:B------:R-:W-:-:S05]  /*42100*/  @P1 FADD.FTZ R224, R167, R224 ;  /* 0x000000e0a7e01221 */ /* 0x000fca0000010000 */
[----:B------:R-:W-:-:S04]  /*42110*/  F2FP.BF16.F32.PACK_AB R167, RZ, R224 ;  /* 0x000000e0ffa7723e */ /* 0x000fc800000010ff */
[----:B------:R-:W-:-:S07]  /*42120*/  PRMT R167, R235, 0x5410, R167 ;  /* 0x00005410eba77816 */ /* 0x000fce00000000a7 */
.L_x_11944:
        /* <DEDUP_REMOVED lines=23> */
[----:B--2---:R-:W-:Y:S01]  /*422a0*/  IMAD.U32 R167, R19, 0x10000, RZ ;  /* 0x0001000013a77824 */ /* 0x004fe200078e00ff */
        /* <DEDUP_REMOVED lines=19> */
.L_x_11862:
[----:B------:R-:W-:Y:S05]  /*423e0*/  BSYNC.RECONVERGENT B1 ;  /* 0x0000000000017941 */ /* 0x000fea0003800200 */
.L_x_11861:
[----:B0123--:R-:W-:Y:S01]  /*423f0*/  FADD.FTZ R164, RZ, R11 ;  /* 0x0000000bffa47221 */ /* 0x00ffe20000010000 */
        /* <DEDUP_REMOVED lines=100> */
[--C-:B------:R-:W-:Y:S01]  /*42a40*/  FADD.FTZ R166, R171, -R230.reuse ;  /* 0x800000e6aba67221 */ /* 0x100fe20000010000 */
[----:B------:R-:W-:Y:S02]  /*42a50*/  FADD.FTZ R228, R172, -R230 ;  /* 0x800000e6ace47221 */ /* 0x000fe40000010000 */
        /* <DEDUP_REMOVED lines=132> */
.L_x_12014:
        /* <DEDUP_REMOVED lines=17> */
[----:B-1----:R-:W1:Y:S01]  /*433b0*/  LDC.64 R230, c[0x0][0x428] ;  /* 0x00010a00ffe67b82 */ /* 0x002e620000000a00 */
        /* <DEDUP_REMOVED lines=12> */
[C---:B0-----:R-:W-:Y:S01]  /*43480*/  FMUL.FTZ R229, R227.reuse, R236 ;  /* 0x000000ece3e57220 */ /* 0x041fe20000410000 */
        /* <DEDUP_REMOVED lines=12> */
[----:B-1----:R-:W-:Y:S01]  /*43550*/  IMAD.WIDE.U32 R230, R225, 0x10, R230 ;  /* 0x00000010e1e67825 */ /* 0x002fe200078e00e6 */
[----:B------:R-:W-:-:S02]  /*43560*/  F2FP.BF16.F32.PACK_AB R165, R234, R167 ;  /* 0x000000a7eaa5723e */ /* 0x000fc400000010ff */
[----:B------:R-:W-:Y:S02]  /*43570*/  F2FP.BF16.F32.PACK_AB R166, R229, R166 ;  /* 0x000000a6e5a6723e */ /* 0x000fe400000010ff */
[----:B------:R-:W-:Y:S02]  /*43580*/  F2FP.BF16.F32.PACK_AB R167, R242, R233 ;  /* 0x000000e9f2a7723e */ /* 0x000fe400000010ff */
[----:B------:R-:W-:-:S03]  /*43590*/  IADD3 R225, PT, PT, R225, 0x20, RZ ;  /* 0x00000020e1e17810 */ /* 0x000fc60007ffe0ff */
[----:B------:R2:W-:Y:S04]  /*435a0*/  STG.E.128 desc[UR6][R230.64], R164 ;  /* 0x000000a4e6007986 */ /* 0x0005e8000c101d06 */
.L_x_11987:
[----:B------:R-:W-:Y:S05]  /*435b0*/  BSYNC.RECONVERGENT B1 ;  /* 0x0000000000017941 */ /* 0x000fea0003800200 */
.L_x_11986:
[----:B------:R-:W-:Y:S01]  /*435c0*/  LOP3.LUT P0, RZ, R168, 0x800, RZ, 0xc0, !PT ;  /* 0x00000800a8ff7812 */ /* 0x000fe2000780c0ff */
[----:B------:R-:W-:-:S12]  /*435d0*/  BSSY.RECONVERGENT B1, `(.L_x_11988) ;  /* 0x0000022000017945 */ /* 0x000fd80003800200 */
[----:B------:R-:W-:Y:S05]  /*435e0*/  @!P0 BRA `(.L_x_11989) ;  /* 0x0000000000808947 */ /* 0x000fea0003800000 */
[----:B-12---:R-:W1:Y:S01]  /*435f0*/  LDC.64 R230, c[0x0][0x428] ;  /* 0x00010a00ffe67b82 */ /* 0x006e620000000a00 */
        /* <DEDUP_REMOVED lines=27> */
[----:B------:R-:W-:Y:S01]  /*437b0*/  F2FP.BF16.F32.PACK_AB R166, R229, R166 ;  /* 0x000000a6e5a6723e */ /* 0x000fe200000010ff */
[----:B------:R-:W-:Y:S01]  /*437c0*/  VIADD R225, R225, 0x20 ;  /* 0x00000020e1e17836 */ /* 0x000fe20000000000 */
[----:B------:R-:W-:-:S05]  /*437d0*/  F2FP.BF16.F32.PACK_AB R167, R242, R233 ;  /* 0x000000e9f2a7723e */ /* 0x000fca00000010ff */
[----:B------:R3:W-:Y:S02]  /*437e0*/  STG.E.128 desc[UR6][R230.64], R164 ;  /* 0x000000a4e6007986 */ /* 0x0007e4000c101d06 */
.L_x_11989:
[----:B------:R-:W-:Y:S05]  /*437f0*/  BSYNC.RECONVERGENT B1 ;  /* 0x0000000000017941 */ /* 0x000fea0003800200 */
.L_x_11988:
[----:B------:R-:W-:Y:S01]  /*43800*/  LOP3.LUT P0, RZ, R168, 0x400, RZ, 0xc0, !PT ;  /* 0x00000400a8ff7812 */ /* 0x000fe2000780c0ff */
[----:B------:R-:W-:-:S12]  /*43810*/  BSSY.RECONVERGENT B1, `(.L_x_11990) ;  /* 0x0000022000017945 */ /* 0x000fd80003800200 */
[----:B------:R-:W-:Y:S05]  /*43820*/  @!P0 BRA `(.L_x_11991) ;  /* 0x0000000000808947 */ /* 0x000fea0003800000 */
[----:B-123--:R-:W1:Y:S01]  /*43830*/  LDC.64 R230, c[0x0][0x428] ;  /* 0x00010a00ffe67b82 */ /* 0x00ee620000000a00 */
        /* <DEDUP_REMOVED lines=31> */
.L_x_11991:
[----:B------:R-:W-:Y:S05]  /*43a30*/  BSYNC.RECONVERGENT B1 ;  /* 0x0000000000017941 */ /* 0x000fea0003800200 */
.L_x_11990:
[----:B------:R-:W-:Y:S01]  /*43a40*/  LOP3.LUT P0, RZ, R168, 0x200, RZ, 0xc0, !PT ;  /* 0x00000200a8ff7812 */ /* 0x000fe2000780c0ff */
[----:B------:R-:W-:-:S12]  /*43a50*/  BSSY.RECONVERGENT B1, `(.L_x_11992) ;  /* 0x0000022000017945 */ /* 0x000fd80003800200 */
[----:B------:R-:W-:Y:S05]  /*43a60*/  @!P0 BRA `(.L_x_11993) ;  /* 0x0000000000808947 */ /* 0x000fea0003800000 */
[----:B-1234-:R-:W1:Y:S01]  /*43a70*/  LDC.64 R230, c[0x0][0x428] ;  /* 0x00010a00ffe67b82 */ /* 0x01ee620000000a00 */
        /* <DEDUP_REMOVED lines=31> */
.L_x_11993:
[----:B------:R-:W-:Y:S05]  /*43c70*/  BSYNC.RECONVERGENT B1 ;  /* 0x0000000000017941 */ /* 0x000fea0003800200 */
.L_x_11992:
        /* <DEDUP_REMOVED lines=35> */
.L_x_11995:
[----:B------:R-:W-:Y:S05]  /*43eb0*/  BSYNC.RECONVERGENT B1 ;  /* 0x0000000000017941 */ /* 0x000fea0003800200 */
.L_x_11994:
        /* <DEDUP_REMOVED lines=35> */
.L_x_11997:
[----:B------:R-:W-:Y:S05]  /*440f0*/  BSYNC.RECONVERGENT B1 ;  /* 0x0000000000017941 */ /* 0x000fea0003800200 */
.L_x_11996:
        /* <DEDUP_REMOVED lines=35> */
.L_x_11999:
[----:B------:R-:W-:Y:S05]  /*44330*/  BSYNC.RECONVERGENT B1 ;  /* 0x0000000000017941 */ /* 0x000fea0003800200 */
.L_x_11998:
        /* <DEDUP_REMOVED lines=34> */
.L_x_12001:
[----:B------:R-:W-:Y:S05]  /*44560*/  BSYNC.RECONVERGENT B1 ;  /* 0x0000000000017941 */ /* 0x000fea0003800200 */
.L_x_12000:
[----:B01234-:R-:W0:Y:S02]  /*44570*/  LDC.64 R164, c[0x0][0x380] ;  /* 0x0000e000ffa47b82 */ /* 0x01fe240000000a00 */
[----:B0-----:R-:W-:-:S05]  /*44580*/  IMAD R4, R164, 0x4, R4 ;  /* 0x00000004a4047824 */ /* 0x001fca00078e0204 */
[----:B------:R-:W-:-:S13]  /*44590*/  ISETP.GE.AND P0, PT, R4, R165, PT ;  /* 0x000000a50400720c */ /* 0x000fda0003f06270 */
[----:B------:R-:W-:Y:S05]  /*445a0*/  @!P0 BRA `(.L_x_12002) ;  /* 0xfffffbcc00208947 */ /* 0x000fea000383ffff */
[----:B------:R-:W-:Y:S05]  /*445b0*/  BSYNC B0 ;  /* 0x0000000000007941 */ /* 0x000fea0003800000 */
.L_x_10985:
[----:B------:R-:W-:Y:S05]  /*445c0*/  EXIT ;  /* 0x000000000000794d */ /* 0x000fea0003800000 */
.L_x_11985:
[----:B------:R-:W-:Y:S01]  /*445d0*/  HFMA2 R235, -RZ, RZ, 0, 5.9604644775390625e-08 ;  /* 0x00000001ffeb7431 */ /* 0x000fe200000001ff */
[----:B------:R-:W-:Y:S01]  /*445e0*/  BSSY B1, `(.L_x_12003) ;  /* 0x0000007000017945 */ /* 0x000fe20003800000 */
[----:B------:R-:W-:Y:S02]  /*445f0*/  IMAD.MOV.U32 R234, RZ, RZ, R164 ;  /* 0x000000ffffea7224 */ /* 0x000fe400078e00a4 */
[----:B------:R-:W-:Y:S02]  /*44600*/  IMAD.MOV.U32 R236, RZ, RZ, 0x1f ;  /* 0x0000001fffec7424 */ /* 0x000fe400078e00ff */
[----:B------:R-:W-:-:S07]  /*44610*/  IMAD.MOV.U32 R233, RZ, RZ, -0x1 ;  /* 0xffffffffffe97424 */ /* 0x000fce00078e00ff */
[----:B-----5:R-:W-:Y:S05]  /*44620*/  WARPSYNC.COLLECTIVE R233, `(.L_x_12004) ;  /* 0x00000000e9087348 */ /* 0x020fea0003c00000 */
[----:B------:R0:W1:Y:S02]  /*44630*/  SHFL.BFLY P6, R232, R234, R235, R236 ;  /* 0x0c0000ebeae87389 */ /* 0x00006400000c00ec */
[----:B01---5:R-:W-:Y:S05]  /*44640*/  ENDCOLLECTIVE ;  /* 0x000000000000791b */ /* 0x023fea0003800000 */
.L_x_12004:
[----:B------:R-:W-:Y:S05]  /*44650*/  BSYNC B1 ;  /* 0x0000000000017941 */ /* 0x000fea0003800000 */
.L_x_12003:
        /* <DEDUP_REMOVED lines=10> */
.L_x_12005:
[----:B------:R-:W-:Y:S02]  /*44700*/  IMAD.MOV.U32 R235, RZ, RZ, 0x4 ;  /* 0x00000004ffeb7424 */ /* 0x000fe400078e00ff */
[----:B------:R-:W-:-:S04]  /*44710*/  IMAD.MOV.U32 R166, RZ, RZ, R232 ;  /* 0x000000ffffa67224 */ /* 0x000fc800078e00e8 */
[----:B------:R-:W-:-:S05]  /*44720*/  FADD.FTZ R166, R165, R166 ;  /* 0x000000a6a5a67221 */ /* 0x000fca0000010000 */
[----:B------:R-:W-:-:S07]  /*44730*/  MOV R234, R166 ;  /* 0x000000a600ea7202 */ /* 0x000fce0000000f00 */
[----:B------:R-:W-:Y:S05]  /*44740*/  WARPSYNC.COLLECTIVE R233, `(.L_x_12006) ;  /* 0x00000000e9087348 */ /* 0x000fea0003c00000 */
[----:B------:R0:W1:Y:S02]  /*44750*/  SHFL.BFLY P6, R232, R234, R235, R236 ;  /* 0x0c0000ebeae87389 */ /* 0x00006400000c00ec */
[----:B01----:R-:W-:Y:S05]  /*44760*/  ENDCOLLECTIVE ;  /* 0x000000000000791b */ /* 0x003fea0003800000 */
.L_x_12006:
[----:B------:R-:W-:Y:S02]  /*44770*/  IMAD.MOV.U32 R235, RZ, RZ, 0x8 ;  /* 0x00000008ffeb7424 */ /* 0x000fe400078e00ff */
[----:B------:R-:W-:-:S04]  /*44780*/  IMAD.MOV.U32 R167, RZ, RZ, R232 ;  /* 0x000000ffffa77224 */ /* 0x000fc800078e00e8 */
[----:B------:R-:W-:-:S05]  /*44790*/  FADD.FTZ R167, R166, R167 ;  /* 0x000000a7a6a77221 */ /* 0x000fca0000010000 */
[----:B------:R-:W-:-:S07]  /*447a0*/  MOV R234, R167 ;  /* 0x000000a700ea7202 */ /* 0x000fce0000000f00 */
[----:B------:R-:W-:Y:S05]  /*447b0*/  WARPSYNC.COLLECTIVE R233, `(.L_x_12007) ;  /* 0x00000000e9087348 */ /* 0x000fea0003c00000 */
[----:B------:R0:W1:Y:S02]  /*447c0*/  SHFL.BFLY P6, R232, R234, R235, R236 ;  /* 0x0c0000ebeae87389 */ /* 0x00006400000c00ec */
[----:B01----:R-:W-:Y:S05]  /*447d0*/  ENDCOLLECTIVE ;  /* 0x000000000000791b */ /* 0x003fea0003800000 */
.L_x_12007:
[----:B------:R-:W-:Y:S02]  /*447e0*/  IMAD.MOV.U32 R235, RZ, RZ, 0x10 ;  /* 0x00000010ffeb7424 */ /* 0x000fe400078e00ff */
[----:B------:R-:W-:-:S04]  /*447f0*/  IMAD.MOV.U32 R228, RZ, RZ, R232 ;  /* 0x000000ffffe47224 */ /* 0x000fc800078e00e8 */
[----:B------:R-:W-:-:S05]  /*44800*/  FADD.FTZ R228, R167, R228 ;  /* 0x000000e4a7e47221 */ /* 0x000fca0000010000 */
[----:B------:R-:W-:-:S07]  /*44810*/  MOV R234, R228 ;  /* 0x000000e400ea7202 */ /* 0x000fce0000000f00 */
[----:B------:R-:W-:Y:S05]  /*44820*/  WARPSYNC.COLLECTIVE R233, `(.L_x_12008) ;  /* 0x00000000e9087348 */ /* 0x000fea0003c00000 */
[----:B------:R0:W1:Y:S02]  /*44830*/  SHFL.BFLY P6, R232, R234, R235, R236 ;  /* 0x0c0000ebeae87389 */ /* 0x00006400000c00ec */
[----:B01----:R-:W-:Y:S05]  /*44840*/  ENDCOLLECTIVE ;  /* 0x000000000000791b */ /* 0x003fea0003800000 */
.L_x_12008:
        /* <DEDUP_REMOVED lines=139> */
.L_x_12009:
[----:B------:R-:W-:Y:S02]  /*45100*/  IMAD.MOV.U32 R235, RZ, RZ, 0x2 ;  /* 0x00000002ffeb7424 */ /* 0x000fe400078e00ff */
[----:B------:R-:W-:-:S04]  /*45110*/  IMAD.MOV.U32 R165, RZ, RZ, R232 ;  /* 0x000000ffffa57224 */ /* 0x000fc800078e00e8 */
[----:B------:R-:W-:-:S05]  /*45120*/  FADD.FTZ R165, R164, R165 ;  /* 0x000000a5a4a57221 */ /* 0x000fca0000010000 */
[----:B------:R-:W-:-:S07]  /*45130*/  MOV R234, R165 ;  /* 0x000000a500ea7202 */ /* 0x000fce0000000f00 */
[----:B------:R-:W-:Y:S05]  /*45140*/  WARPSYNC.COLLECTIVE R233, `(.L_x_12010) ;  /* 0x00000000e9087348 */ /* 0x000fea0003c00000 */
[----:B------:R0:W1:Y:S02]  /*45150*/  SHFL.BFLY P6, R232, R234, R235, R236 ;  /* 0x0c0000ebeae87389 */ /* 0x00006400000c00ec */
[----:B01----:R-:W-:Y:S05]  /*45160*/  ENDCOLLECTIVE ;  /* 0x000000000000791b */ /* 0x003fea0003800000 */
.L_x_12010:
[----:B------:R-:W-:Y:S02]  /*45170*/  IMAD.MOV.U32 R235, RZ, RZ, 0x4 ;  /* 0x00000004ffeb7424 */ /* 0x000fe400078e00ff */
[----:B------:R-:W-:-:S04]  /*45180*/  IMAD.MOV.U32 R166, RZ, RZ, R232 ;  /* 0x000000ffffa67224 */ /* 0x000fc800078e00e8 */
[----:B------:R-:W-:-:S05]  /*45190*/  FADD.FTZ R166, R165, R166 ;  /* 0x000000a6a5a67221 */ /* 0x000fca0000010000 */
[----:B------:R-:W-:-:S07]  /*451a0*/  MOV R234, R166 ;  /* 0x000000a600ea7202 */ /* 0x000fce0000000f00 */
[----:B------:R-:W-:Y:S05]  /*451b0*/  WARPSYNC.COLLECTIVE R233, `(.L_x_12011) ;  /* 0x00000000e9087348 */ /* 0x000fea0003c00000 */
[----:B------:R0:W1:Y:S02]  /*451c0*/  SHFL.BFLY P6, R232, R234, R235, R236 ;  /* 0x0c0000ebeae87389 */ /* 0x00006400000c00ec */
[----:B01----:R-:W-:Y:S05]  /*451d0*/  ENDCOLLECTIVE ;  /* 0x000000000000791b */ /* 0x003fea0003800000 */
.L_x_12011:
[----:B------:R-:W-:Y:S02]  /*451e0*/  IMAD.MOV.U32 R235, RZ, RZ, 0x8 ;  /* 0x00000008ffeb7424 */ /* 0x000fe400078e00ff */
[----:B------:R-:W-:-:S04]  /*451f0*/  IMAD.MOV.U32 R167, RZ, RZ, R232 ;  /* 0x000000ffffa77224 */ /* 0x000fc800078e00e8 */
[----:B------:R-:W-:-:S05]  /*45200*/  FADD.FTZ R167, R166, R167 ;  /* 0x000000a7a6a77221 */ /* 0x000fca0000010000 */
[----:B------:R-:W-:-:S07]  /*45210*/  MOV R234, R167 ;  /* 0x000000a700ea7202 */ /* 0x000fce0000000f00 */
[----:B------:R-:W-:Y:S05]  /*45220*/  WARPSYNC.COLLECTIVE R233, `(.L_x_12012) ;  /* 0x00000000e9087348 */ /* 0x000fea0003c00000 */
[----:B------:R0:W1:Y:S02]  /*45230*/  SHFL.BFLY P6, R232, R234, R235, R236 ;  /* 0x0c0000ebeae87389 */ /* 0x00006400000c00ec */
[----:B01----:R-:W-:Y:S05]  /*45240*/  ENDCOLLECTIVE ;  /* 0x000000000000791b */ /* 0x003fea0003800000 */
.L_x_12012:
[----:B------:R-:W-:Y:S02]  /*45250*/  IMAD.MOV.U32 R235, RZ, RZ, 0x10 ;  /* 0x00000010ffeb7424 */ /* 0x000fe400078e00ff */
[----:B------:R-:W-:-:S04]  /*45260*/  IMAD.MOV.U32 R228, RZ, RZ, R232 ;  /* 0x000000ffffe47224 */ /* 0x000fc800078e00e8 */
[----:B------:R-:W-:-:S05]  /*45270*/  FADD.FTZ R229, R167, R228 ;  /* 0x000000e4a7e57221 */ /* 0x000fca0000010000 */
[----:B------:R-:W-:-:S07]  /*45280*/  MOV R234, R229 ;  /* 0x000000e500ea7202 */ /* 0x000fce0000000f00 */
[----:B------:R-:W-:Y:S05]  /*45290*/  WARPSYNC.COLLECTIVE R233, `(.L_x_12013) ;  /* 0x00000000e9087348 */ /* 0x000fea0003c00000 */
[----:B------:R0:W1:Y:S02]  /*452a0*/  SHFL.BFLY P6, R232, R234, R235, R236 ;  /* 0x0c0000ebeae87389 */ /* 0x00006400000c00ec */
[----:B01----:R-:W-:Y:S05]  /*452b0*/  ENDCOLLECTIVE ;  /* 0x000000000000791b */ /* 0x003fea0003800000 */
.L_x_12013:
[----:B------:R-:W-:Y:S05]  /*452c0*/  BRA `(.L_x_12014) ;  /* 0xffffffdc00f47947 */ /* 0x000fea000383ffff */
.L_x_12015:
        /* <DEDUP_REMOVED lines=11> */
.L_x_43874:


//--------------------- .text._ZN10layer_norm31ln_parallel_residual_fwd_kernelINS_13Kernel_traitsIf13__nv_bfloat16S2_S2_fjLj2048ELj1ELj4ELj1ELj16ENS_18Kernel_traits_baseILj2048EfS2_S2_S2_fjLj128EEEEELb1ELb1ELb1EEEvNS_9FwdParamsE --------------------------
	.section	.text._ZN10layer_norm31ln_parallel_residual_fwd_kernelINS_13Kernel_traitsIf13__nv_bfloat16S2_S2_fjLj2048ELj1ELj4ELj1ELj16ENS_18Kernel_traits_baseILj2048EfS2_S2_S2_fjLj128EEEEELb1ELb1ELb1EEEvNS_9FwdParamsE,"ax",@progbits
	.align	128
        .global         _ZN10layer_norm31ln_parallel_residual_fwd_kernelINS_13Kernel_traitsIf13__nv_bfloat16S2_S2_fjLj2048ELj1ELj4ELj1ELj16ENS_18Kernel_traits_baseILj2048EfS2_S2_S2_fjLj128EEEEELb1ELb1ELb1EEEvNS_9FwdParamsE
        .type           _ZN10layer_norm31ln_parallel_residual_fwd_kernelINS_13Kernel_traitsIf13__nv_bfloat16S2_S2_fjLj2048ELj1ELj4ELj1ELj16ENS_18Kernel_traits_baseILj2048EfS2_S2_S2_fjLj128EEEEELb1ELb1ELb1EEEvNS_9FwdParamsE,@function
        .size           _ZN10layer_norm31ln_parallel_residual_fwd_kernelINS_13Kernel_traitsIf13__nv_bfloat16S2_S2_fjLj2048ELj1ELj4ELj1ELj16ENS_18Kernel_traits_baseILj2048EfS2_S2_S2_fjLj128EEEEELb1ELb1ELb1EEEvNS_9FwdParamsE,(.L_x_43875 - _ZN10layer_norm31ln_parallel_residual_fwd_kernelINS_13Kernel_traitsIf13__nv_bfloat16S2_S2_fjLj2048ELj1ELj4ELj1ELj16ENS_18Kernel_traits_baseILj2048EfS2_S2_S2_fjLj128EEEEELb1ELb1ELb1EEEvNS_9FwdParamsE)
        .other          _ZN10layer_norm31ln_parallel_residual_fwd_kernelINS_13Kernel_traitsIf13__nv_bfloat16S2_S2_fjLj2048ELj1ELj4ELj1ELj16ENS_18Kernel_traits_baseILj2048EfS2_S2_S2_fjLj128EEEEELb1ELb1ELb1EEEvNS_9FwdParamsE,@"STO_CUDA_ENTRY STV_DEFAULT"
_ZN10layer_norm31ln_parallel_residual_fwd_kernelINS_13Kernel_traitsIf13__nv_bfloat16S2_S2_fjLj2048ELj1ELj4ELj1ELj16ENS_18Kernel_traits_baseILj2048EfS2_S2_S2_fjLj128EEEEELb1ELb1ELb1EEEvNS_9FwdParamsE:
.text._ZN10layer_norm31ln_parallel_residual_fwd_kernelINS_13Kernel_traitsIf13__nv_bfloat16S2_S2_fjLj2048ELj1ELj4ELj1ELj16ENS_18Kernel_traits_baseILj2048EfS2_S2_S2_fjLj128EEEEELb1ELb1ELb1EEEvNS_9FwdParamsE:
        /* <DEDUP_REMOVED lines=87> */
.L_x_12016:
        /* <DEDUP_REMOVED lines=50> */
.L_x_12017:
[----:B------:R-:W1:Y:S02]  /*0890*/  LDCU UR4, c[0x0][0x384] ;  /* 0x00007080ff0477ac */ /* 0x000e640008000800 */
[----:B-1----:R-:W-:-:S13]  /*08a0*/  ISETP.GE.AND P0, PT, R17, UR4, PT ;  /* 0x0000000411007c0c */ /* 0x002fda000bf06270 */
[----:B------:R-:W-:Y:S05]  /*08b0*/  @P0 EXIT ;  /* 0x000000000000094d */ /* 0x000fea0003800000 */
[----:B------:R-:W-:Y:S01]  /*08c0*/  IMAD.HI.U32 R0, R19, -0x326172a9, RZ ;  /* 0xcd9e8d5713007827 */ /* 0x000fe200078e00ff */
[----:B------:R-:W1:Y:S01]  /*08d0*/  LDCU.64 UR4, c[0x0][0x398] ;  /* 0x00007300ff0477ac */ /* 0x000e620008000a00 */
[----:B------:R-:W-:Y:S01]  /*08e0*/  BSSY B0, `(.L_x_12018) ;  /* 0x00041c9000007945 */ /* 0x000fe20003800000 */
[----:B------:R-:W-:Y:S01]  /*08f0*/  LOP3.LUT R217, R217, 0x3, RZ, 0xc0, !PT ;  /* 0x00000003d9d97812 */ /* 0x000fe200078ec0ff */
[C---:B0-----:R-:W-:Y:S01]  /*0900*/  IMAD.HI.U32 R2, R16.reuse, -0x2daee0ad, RZ ;  /* 0xd2511f5310027827 */ /* 0x041fe200078e00ff */
[----:B------:R-:W-:Y:S01]  /*0910*/  LOP3.LUT R0, R13, UR6, R0, 0x96, !PT ;  /* 0x000000060d007c12 */ /* 0x000fe2000f8e9600 */
[----:B------:R-:W0:Y:S02]  /*0920*/  LDCU UR31, c[0x0][0x404] ;  /* 0x00008080ff1f77ac */ /* 0x000e240008000800 */
[----:B------:R-:W-:Y:S01]  /*0930*/  IMAD R6, R16, -0x2daee0ad, RZ ;  /* 0xd2511f5310067824 */ /* 0x000fe200078e02ff */
[----:B------:R-:W-:Y:S01]  /*0940*/  LOP3.LUT R2, R2, UR7, RZ, 0x3c, !PT ;  /* 0x0000000702027c12 */ /* 0x000fe2000f8e3cff */
[----:B------:R-:W-:Y:S01]  /*0950*/  IMAD.HI.U32 R5, R0, -0x2daee0ad, RZ ;  /* 0xd2511f5300057827 */ /* 0x000fe200078e00ff */
[----:B------:R-:W2:Y:S03]  /*0960*/  LDCU UR32, c[0x0][0x408] ;  /* 0x00008100ff2077ac */ /* 0x000ea60008000800 */
[----:B------:R-:W-:Y:S01]  /*0970*/  IMAD R4, R19, -0x326172a9, RZ ;  /* 0xcd9e8d5713047824 */ /* 0x000fe200078e02ff */
[----:B------:R-:W-:Y:S01]  /*0980*/  LOP3.LUT R5, R6, UR13, R5, 0x96, !PT ;  /* 0x0000000d06057c12 */ /* 0x000fe2000f8e9605 */
[C---:B------:R-:W-:Y:S01]  /*0990*/  IMAD.HI.U32 R3, R2.reuse, -0x326172a9, RZ ;  /* 0xcd9e8d5702037827 */ /* 0x040fe200078e00ff */
[----:B------:R-:W3:Y:S03]  /*09a0*/  LDCU.U8 UR30, c[0x0][0x410] ;  /* 0x00008200ff1e77ac */ /* 0x000ee60008000000 */
[----:B------:R-:W-:Y:S01]  /*09b0*/  IMAD R7, R2, -0x326172a9, RZ ;  /* 0xcd9e8d5702077824 */ /* 0x000fe200078e02ff */
[----:B------:R-:W-:Y:S01]  /*09c0*/  LOP3.LUT R3, R4, UR12, R3, 0x96, !PT ;  /* 0x0000000c04037c12 */ /* 0x000fe2000f8e9603 */
[----:B------:R-:W-:Y:S01]  /*09d0*/  IMAD R9, R0, -0x2daee0ad, RZ ;  /* 0xd2511f5300097824 */ /* 0x000fe200078e02ff */
[----:B-1----:R-:W-:Y:S01]  /*09e0*/  UISETP.NE.U32.AND UP0, UPT, UR4, URZ, UPT ;  /* 0x000000ff0400728c */ /* 0x002fe2000bf05070 */
[----:B------:R-:W-:Y:S01]  /*09f0*/  IMAD.HI.U32 R2, R5, -0x326172a9, RZ ;  /* 0xcd9e8d5705027827 */ /* 0x000fe200078e00ff */
[----:B------:R-:W1:Y:S03]  /*0a00*/  LDCU UR4, c[0x0][0x388] ;  /* 0x00007100ff0477ac */ /* 0x000e660008000800 */
[----:B------:R-:W-:Y:S01]  /*0a10*/  IMAD.HI.U32 R0, R3, -0x2daee0ad, RZ ;  /* 0xd2511f5303007827 */ /* 0x000fe200078e00ff */
[----:B------:R-:W-:Y:S01]  /*0a20*/  LOP3.LUT R2, R7, UR14, R2, 0x96, !PT ;  /* 0x0000000e07027c12 */ /* 0x000fe2000f8e9602 */
[----:B------:R-:W-:-:S02]  /*0a30*/  UISETP.NE.AND.EX UP0, UPT, UR5, URZ, UPT, UP0 ;  /* 0x000000ff0500728c */ /* 0x000fc4000bf05300 */
[----:B------:R-:W-:Y:S01]  /*0a40*/  IMAD R7, R3, -0x2daee0ad, RZ ;  /* 0xd2511f5303077824 */ /* 0x000fe200078e02ff */
[----:B------:R-:W-:Y:S01]  /*0a50*/  LOP3.LUT R0, R9, UR15, R0, 0x96, !PT ;  /* 0x0000000f09007c12 */ /* 0x000fe2000f8e9600 */
[----:B------:R-:W-:Y:S01]  /*0a60*/  IMAD.HI.U32 R6, R2, -0x2daee0ad, RZ ;  /* 0xd2511f5302067827 */ /* 0x000fe200078e00ff */
[----:B------:R-:W4:Y:S01]  /*0a70*/  LDCU UR5, c[0x0][0x448] ;  /* 0x00008900ff0577ac */ /* 0x000f220008000800 */
[----:B------:R-:W-:Y:S02]  /*0a80*/  PLOP3.LUT P0, PT, PT, PT, UP0, 0x80, 0x8 ;  /* 0x000000000008781c */ /* 0x000fe40003f0f008 */
[----:B------:R-:W-:Y:S01]  /*0a90*/  IMAD R4, R5, -0x326172a9, RZ ;  /* 0xcd9e8d5705047824 */ /* 0x000fe200078e02ff */
[----:B------:R-:W-:Y:S01]  /*0aa0*/  LOP3.LUT R6, R7, UR17, R6, 0x96, !PT ;  /* 0x0000001107067c12 */ /* 0x000fe2000f8e9606 */
[C---:B------:R-:W-:Y:S01]  /*0ab0*/  IMAD.HI.U32 R3, R0.reuse, -0x326172a9, RZ ;  /* 0xcd9e8d5700037827 */ /* 0x040fe200078e00ff */
[----:B------:R-:W0:Y:S03]  /*0ac0*/  LDCU.64 UR10, c[0x0][0x3a0] ;  /* 0x00007400ff0a77ac */ /* 0x000e260008000a00 */
        /* <DEDUP_REMOVED lines=36> */
[----:B------:R-:W-:Y:S01]  /*0d10*/  IMAD.MOV.U32 R11, RZ, RZ, RZ ;  /* 0x000000ffff0b7224 */ /* 0x000fe200078e00ff */
[----:B------:R-:W-:Y:S01]  /*0d20*/  LOP3.LUT R14, R5, UR28, R14, 0x96, !PT ;  /* 0x0000001c050e7c12 */ /* 0x000fe2000f8e960e */
[----:B------:R-:W-:Y:S02]  /*0d30*/  IMAD R210, R0, -0x2daee0ad, RZ ;  /* 0xd2511f5300d27824 */ /* 0x000fe400078e02ff */
[----:B01234-:R-:W-:-:S07]  /*0d40*/  IMAD R12, R2, -0x326172a9, RZ ;  /* 0xcd9e8d57020c7824 */ /* 0x01ffce00078e02ff */
.L_x_13004:
        /* <DEDUP_REMOVED lines=13> */
[----:B-----5:R-:W5:Y:S01]  /*0e20*/  LDG.E.128 R24, desc[UR8][R24.64] ;  /* 0x0000000818187981 */ /* 0x020f62000c1e1d00 */
        /* <DEDUP_REMOVED lines=30> */
.L_x_12022:
        /* <DEDUP_REMOVED lines=13> */
.L_x_12024:
[----:B------:R-:W-:Y:S05]  /*10e0*/  BSYNC.RECONVERGENT B2 ;  /* 0x0000000000027941 */ /* 0x000fea0003800200 */
.L_x_12023:
        /* <DEDUP_REMOVED lines=42> */
.L_x_12021:
[----:B------:R-:W-:Y:S05]  /*1390*/  BSYNC.RECONVERGENT B1 ;  /* 0x0000000000017941 */ /* 0x000fea0003800200 */
.L_x_12020:
        /* <DEDUP_REMOVED lines=11> */
[----:B------:R-:W-:-:S03]  /*1450*/  @P1 IMAD.U32 R22, R28, 0x10000, RZ ;  /* 0x000100001c161824 */ /* 0x000fc600078e00ff */
[----:B------:R-:W-:Y:S02]  /*1460*/  FSEL R9, R9, RZ, !P0 ;  /* 0x000000ff09097208 */ /* 0x000fe40004000000 */
[----:B------:R-:W-:-:S03]  /*1470*/  PLOP3.LUT P0, PT, P0, PT, PT, 0x8, 0x80 ;  /* 0x000000000080781c */ /* 0x000fc6000070e170 */
[----:B------:R-:W-:Y:S01]  /*1480*/  @P1 FADD.FTZ R9, R9, R22 ;  /* 0x0000001609091221 */ /* 0x000fe20000010000 */
[----:B------:R-:W-:Y:S02]  /*1490*/  P2R R182, PR, RZ, 0x1 ;  /* 0x00000001ffb67803 */ /* 0x000fe40000000000 */
        /* <DEDUP_REMOVED lines=11> */
.L_x_12027:
        /* <DEDUP_REMOVED lines=13> */
.L_x_12029:
[----:B------:R-:W-:Y:S05]  /*1620*/  BSYNC.RECONVERGENT B2 ;  /* 0x0000000000027941 */ /* 0x000fea0003800200 */
.L_x_12028:
        /* <DEDUP_REMOVED lines=43> */
.L_x_12026:
[----:B------:R-:W-:Y:S05]  /*18e0*/  BSYNC.RECONVERGENT B1 ;  /* 0x0000000000017941 */ /* 0x000fea0003800200 */
.L_x_12025:
        /* <DEDUP_REMOVED lines=10> */
[----:B------:R-:W-:-:S03]  /*1990*/  PLOP3.LUT P0, PT, P0, PT, PT, 0x8, 0x80 ;  /* 0x000000000080781c */ /* 0x000fc6000070e170 */
[----:B------:R-:W-:Y:S01]  /*19a0*/  @P1 FADD.FTZ R22, R22, R21 ;  /* 0x0000001516161221 */ /* 0x000fe20000010000 */
[----:B------:R-:W-:Y:S01]  /*19b0*/  P2R R183, PR, RZ, 0x1 ;  /* 0x00000001ffb77803 */ /* 0x000fe20000000000 */
        /* <DEDUP_REMOVED lines=11> */
.L_x_12032:
        /* <DEDUP_REMOVED lines=13> */
.L_x_12034:
[----:B------:R-:W-:Y:S05]  /*1b40*/  BSYNC.RECONVERGENT B2 ;  /* 0x0000000000027941 */ /* 0x000fea0003800200 */
.L_x_12033:
        /* <DEDUP_REMOVED lines=42> */
[----:B------:R-:W-:-:S07]  /*1df0*/  IMAD.MOV.U32 R174, RZ, RZ, R178 ;  /* 0x000000ffffae7224 */ /* 0x000fce00078e00b2 */
.L_x_12031:
[----:B------:R-:W-:Y:S05]  /*1e00*/  BSYNC.RECONVERGENT B1 ;  /* 0x0000000000017941 */ /* 0x000fea0003800200 */
.L_x_12030:
        /* <DEDUP_REMOVED lines=25> */
.L_x_12037:
        /* <DEDUP_REMOVED lines=13> */
.L_x_12039:
[----:B------:R-:W-:Y:S05]  /*2070*/  BSYNC.RECONVERGENT B2 ;  /* 0x0000000000027941 */ /* 0x000fea0003800200 */
.L_x_12038:
        /* <DEDUP_REMOVED lines=43> */
.L_x_12036:
[----:B------:R-:W-:Y:S05]  /*2330*/  BSYNC.RECONVERGENT B1 ;  /* 0x0000000000017941 */ /* 0x000fea0003800200 */
.L_x_12035:
        /* <DEDUP_REMOVED lines=23> */
.L_x_12042:
        /* <DEDUP_REMOVED lines=13> */
.L_x_12044:
[----:B------:R-:W-:Y:S05]  /*2580*/  BSYNC.RECONVERGENT B2 ;  /* 0x0000000000027941 */ /* 0x000fea0003800200 */
.L_x_12043:
        /* <DEDUP_REMOVED lines=43> */
.L_x_12041:
[----:B------:R-:W-:Y:S05]  /*2840*/  BSYNC.RECONVERGENT B1 ;  /* 0x0000000000017941 */ /* 0x000fea0003800200 */
.L_x_12040:
        /* <DEDUP_REMOVED lines=24> */
.L_x_12047:
        /* <DEDUP_REMOVED lines=13> */
.L_x_12049:
[----:B------:R-:W-:Y:S05]  /*2aa0*/  BSYNC.RECONVERGENT B2 ;  /* 0x0000000000027941 */ /* 0x000fea0003800200 */
.L_x_12048:
        /* <DEDUP_REMOVED lines=43> */
.L_x_12046:
[----:B------:R-:W-:Y:S05]  /*2d60*/  BSYNC.RECONVERGENT B1 ;  /* 0x0000000000017941 */ /* 0x000fea0003800200 */
.L_x_12045:
        /* <DEDUP_REMOVED lines=23> */
.L_x_12052:
        /* <DEDUP_REMOVED lines=13> */
.L_x_12054:
[----:B------:R-:W-:Y:S05]  /*2fb0*/  BSYNC.RECONVERGENT B2 ;  /* 0x0000000000027941 */ /* 0x000fea0003800200 */
.L_x_12053:
        /* <DEDUP_REMOVED lines=43> */
.L_x_12051:
[----:B------:R-:W-:Y:S05]  /*3270*/  BSYNC.RECONVERGENT B1 ;  /* 0x0000000000017941 */ /* 0x000fea0003800200 */
.L_x_12050:
        /* <DEDUP_REMOVED lines=8> */
[----:B------:R-:W-:Y:S02]  /*3300*/  FSETP.GTU.FTZ.AND P4, PT, R168, R169, PT ;  /* 0x000000a9a800720b */ /* 0x000fe40003f9c000 */
[----:B------:R-:W-:Y:S02]  /*3310*/  PRMT R168, R27, 0x7632, R168 ;  /* 0x000076321ba87816 */ /* 0x000fe400000000a8 */
        /* <DEDUP_REMOVED lines=14> */
.L_x_12057:
        /* <DEDUP_REMOVED lines=13> */
.L_x_12059:
[----:B------:R-:W-:Y:S05]  /*34d0*/  BSYNC.RECONVERGENT B2 ;  /* 0x0000000000027941 */ /* 0x000fea0003800200 */
.L_x_12058:
        /* <DEDUP_REMOVED lines=43> */
.L_x_12056:
[----:B------:R-:W-:Y:S05]  /*3790*/  BSYNC.RECONVERGENT B1 ;  /* 0x0000000000017941 */ /* 0x000fea0003800200 */
.L_x_12055:
[----:B------:R-:W-:Y:S01]  /*37a0*/  I2FP.F32.U32 R178, R178 ;  /* 0x000000b200b27245 */ /* 0x000fe20000201000 */
[----:B------:R-:W-:Y:S01]  /*37b0*/  IMAD.U32 R179, R168, 0x10000, RZ ;  /* 0x00010000a8b37824 */ /* 0x000fe200078e00ff */
[----:B------:R-:W-:Y:S01]  /*37c0*/  PRMT R166, R166, 0x5410, R165 ;  /* 0x00005410a6a67816 */ /* 0x000fe200000000a5 */
[----:B------:R-:W-:Y:S01]  /*37d0*/  @P1 IMAD.U32 R181, R164, 0x10000, RZ ;  /* 0x00010000a4b51824 */ /* 0x000fe200078e00ff */
        /* <DEDUP_REMOVED lines=8> */
[----:B------:R-:W-:-:S04]  /*3860*/  F2FP.BF16.F32.PACK_AB R178, RZ, R168 ;  /* 0x000000a8ffb2723e */ /* 0x000fc800000010ff */
[----:B------:R-:W-:Y:S01]  /*3870*/  PRMT R167, R27, 0x5410, R178 ;  /* 0x000054101ba77816 */ /* 0x000fe200000000b2 */
[----:B------:R-:W-:Y:S06]  /*3880*/  BRA `(.L_x_12060) ;  /* 0x0000005000647947 */ /* 0x000fec0003800000 */
.L_x_12019:
        /* <DEDUP_REMOVED lines=16> */
.L_x_12063:
        /* <DEDUP_REMOVED lines=13> */
.L_x_12065:
[----:B------:R-:W-:Y:S05]  /*3a60*/  BSYNC.RECONVERGENT B2 ;  /* 0x0000000000027941 */ /* 0x000fea0003800200 */
.L_x_12064:
        /* <DEDUP_REMOVED lines=42> */
.L_x_12062:
[----:B------:R-:W-:Y:S05]  /*3d10*/  BSYNC.RECONVERGENT B1 ;  /* 0x0000000000017941 */ /* 0x000fea0003800200 */
.L_x_12061:
[----:B------:R-:W-:Y:S01]  /*3d20*/  I2FP.F32.U32 R0, R0 ;  /* 0x0000000000007245 */ /* 0x000fe20000201000 */
[----:B------:R-:W-:Y:S01]  /*3d30*/  IMAD.U32 R169, RZ, RZ, UR31 ;  /* 0x0000001fffa97e24 */ /* 0x000fe2000f8e00ff */
[----:B------:R-:W-:Y:S01]  /*3d40*/  ISETP.NE.AND P2, PT, R2, 0x1, PT ;  /* 0x000000010200780c */ /* 0x000fe20003f45270 */
[----:B------:R-:W-:Y:S01]  /*3d50*/  IMAD.U32 R170, RZ, RZ, UR32 ;  /* 0x00000020ffaa7e24 */ /* 0x000fe2000f8e00ff */
[----:B-----5:R-:W-:Y:S01]  /*3d60*/  SHF.L.U32 R3, R24, 0x10, RZ ;  /* 0x0000001018037819 */ /* 0x020fe200000006ff */
        /* <DEDUP_REMOVED lines=19> */
.L_x_12068:
        /* <DEDUP_REMOVED lines=13> */
.L_x_12070:
[----:B------:R-:W-:Y:S05]  /*3f70*/  BSYNC.RECONVERGENT B2 ;  /* 0x0000000000027941 */ /* 0x000fea0003800200 */
.L_x_12069:
        /* <DEDUP_REMOVED lines=43> */
.L_x_12067:
[----:B------:R-:W-:Y:S05]  /*4230*/  BSYNC.RECONVERGENT B1 ;  /* 0x0000000000017941 */ /* 0x000fea0003800200 */
.L_x_12066:
        /* <DEDUP_REMOVED lines=25> */
.L_x_12073:
        /* <DEDUP_REMOVED lines=13> */
.L_x_12075:
[----:B------:R-:W-:Y:S05]  /*44a0*/  BSYNC.RECONVERGENT B2 ;  /* 0x0000000000027941 */ /* 0x000fea0003800200 */
.L_x_12074:
        /* <DEDUP_REMOVED lines=43> */
.L_x_12072:
[----:B------:R-:W-:Y:S05]  /*4760*/  BSYNC.RECONVERGENT B1 ;  /* 0x0000000000017941 */ /* 0x000fea0003800200 */
.L_x_12071:
        /* <DEDUP_REMOVED lines=21> */
.L_x_12078:
        /* <DEDUP_REMOVED lines=13> */
.L_x_12080:
[----:B------:R-:W-:Y:S05]  /*4990*/  BSYNC.RECONVERGENT B2 ;  /* 0x0000000000027941 */ /* 0x000fea0003800200 */
.L_x_12079:
        /* <DEDUP_REMOVED lines=43> */
.L_x_12077:
[----:B------:R-:W-:Y:S05]  /*4c50*/  BSYNC.RECONVERGENT B1 ;  /* 0x0000000000017941 */ /* 0x000fea0003800200 */
.L_x_12076:
        /* <DEDUP_REMOVED lines=25> */
.L_x_12083:
        /* <DEDUP_REMOVED lines=13> */
.L_x_12085:
[----:B------:R-:W-:Y:S05]  /*4ec0*/  BSYNC.RECONVERGENT B2 ;  /* 0x0000000000027941 */ /* 0x000fea0003800200 */
.L_x_12084:
        /* <DEDUP_REMOVED lines=43> */
.L_x_12082:
[----:B------:R-:W-:Y:S05]  /*5180*/  BSYNC.RECONVERGENT B1 ;  /* 0x0000000000017941 */ /* 0x000fea0003800200 */
.L_x_12081:
        /* <DEDUP_REMOVED lines=22> */
.L_x_12088:
        /* <DEDUP_REMOVED lines=13> */
.L_x_12090:
[----:B------:R-:W-:Y:S05]  /*53c0*/  BSYNC.RECONVERGENT B2 ;  /* 0x0000000000027941 */ /* 0x000fea0003800200 */
.L_x_12089:
        /* <DEDUP_REMOVED lines=43> */
.L_x_12087:
[----:B------:R-:W-:Y:S05]  /*5680*/  BSYNC.RECONVERGENT B1 ;  /* 0x0000000000017941 */ /* 0x000fea0003800200 */
.L_x_12086:
        /* <DEDUP_REMOVED lines=25> */
.L_x_12093:
        /* <DEDUP_REMOVED lines=13> */
.L_x_12095:
[----:B------:R-:W-:Y:S05]  /*58f0*/  BSYNC.RECONVERGENT B2 ;  /* 0x0000000000027941 */ /* 0x000fea0003800200 */
.L_x_12094:
        /* <DEDUP_REMOVED lines=43> */
.L_x_12092:
[----:B------:R-:W-:Y:S05]  /*5bb0*/  BSYNC.RECONVERGENT B1 ;  /* 0x0000000000017941 */ /* 0x000fea0003800200 */
.L_x_12091:
[----:B------:R-:W-:Y:S01]  /*5bc0*/  ISETP.NE.AND P3, PT, R2, 0x1, PT ;  /* 0x000000010200780c */ /* 0x000fe20003f65270 */
[----:B------:R-:W-:Y:S01]  /*5bd0*/  IMAD.U32 R25, R25, 0x10000, RZ ;  /* 0x0001000019197824 */ /* 0x000fe200078e00ff */
[----:B------:R-:W-:Y:S01]  /*5be0*/  I2FP.F32.U32 R0, R0 ;  /* 0x0000000000007245 */ /* 0x000fe20000201000 */
[----:B------:R-:W-:Y:S01]  /*5bf0*/  BSSY.RECONVERGENT B1, `(.L_x_12096) ;  /* 0x000004a000017945 */ /* 0x000fe20003800200 */
[----:B------:R-:W-:Y:S02]  /*5c00*/  HFMA2 R4, -RZ, RZ, 0, 1.1920928955078125e-07 ;  /* 0x00000002ff047431 */ /* 0x000fe400000001ff */
[----:B------:R-:W-:Y:S01]  /*5c10*/  FMUL.FTZ R25, R25, R170 ;  /* 0x000000aa19197220 */ /* 0x000fe20000410000 */
[----:B------:R-:W-:-:S05]  /*5c20*/  FFMA.FTZ R0, R0, R171, 1.1641532182693481445e-10 ;  /* 0x2f00000000007423 */ /* 0x000fca00000100ab */
[----:B------:R-:W-:Y:S01]  /*5c30*/  FSETP.GTU.FTZ.AND P0, PT, R0, R169, PT ;  /* 0x000000a90000720b */ /* 0x000fe20003f1c000 */
[----:B------:R-:W-:-:S03]  /*5c40*/  IMAD.MOV.U32 R0, RZ, RZ, R12 ;  /* 0x000000ffff007224 */ /* 0x000fc600078e000c */
        /* <DEDUP_REMOVED lines=11> */
.L_x_12098:
        /* <DEDUP_REMOVED lines=13> */
.L_x_12100:
[----:B------:R-:W-:Y:S05]  /*5dd0*/  BSYNC.RECONVERGENT B2 ;  /* 0x0000000000027941 */ /* 0x000fea0003800200 */
.L_x_12099:
        /* <DEDUP_REMOVED lines=43> */
.L_x_12097:
[----:B------:R-:W-:Y:S05]  /*6090*/  BSYNC.RECONVERGENT B1 ;  /* 0x0000000000017941 */ /* 0x000fea0003800200 */
.L_x_12096:
        /* <DEDUP_REMOVED lines=25> */
.L_x_12103:
        /* <DEDUP_REMOVED lines=13> */
.L_x_12105:
[----:B------:R-:W-:Y:S05]  /*6300*/  BSYNC.RECONVERGENT B2 ;  /* 0x0000000000027941 */ /* 0x000fea0003800200 */
.L_x_12104:
        /* <DEDUP_REMOVED lines=43> */
.L_x_12102:
[----:B------:R-:W-:Y:S05]  /*65c0*/  BSYNC.RECONVERGENT B1 ;  /* 0x0000000000017941 */ /* 0x000fea0003800200 */
.L_x_12101:
        /* <DEDUP_REMOVED lines=21> */
.L_x_12108:
        /* <DEDUP_REMOVED lines=13> */
.L_x_12110:
[----:B------:R-:W-:Y:S05]  /*67f0*/  BSYNC.RECONVERGENT B2 ;  /* 0x0000000000027941 */ /* 0x000fea0003800200 */
.L_x_12109:
[----:B------:R-:W-:Y:S01]  /*6800*/  IMAD.WIDE.U32 R14, R19, -0x326172a9, RZ ;  /* 0xcd9e8d57130e7825 */ /* 0x000fe200078e00ff */
[----:B------:R-:W-:Y:S02]  /*6810*/  LOP3.LUT R184, R11, UR7, R3, 0x96, !PT ;  /* 0x000000070bb87c12 */ /* 0x000fe4000f8e9603 */
        /* <DEDUP_REMOVED lines=41> */
.L_x_12107:
[----:B------:R-:W-:Y:S05]  /*6ab0*/  BSYNC.RECONVERGENT B1 ;  /* 0x0000000000017941 */ /* 0x000fea0003800200 */
.L_x_12106:
        /* <DEDUP_REMOVED lines=25> */
.L_x_12113:
        /* <DEDUP_REMOVED lines=13> */
.L_x_12115:
[----:B------:R-:W-:Y:S05]  /*6d20*/  BSYNC.RECONVERGENT B2 ;  /* 0x0000000000027941 */ /* 0x000fea0003800200 */
.L_x_12114:
        /* <DEDUP_REMOVED lines=43> */
.L_x_12112:
[----:B------:R-:W-:Y:S05]  /*6fe0*/  BSYNC.RECONVERGENT B1 ;  /* 0x0000000000017941 */ /* 0x000fea0003800200 */
.L_x_12111:
        /* <DEDUP_REMOVED lines=20> */
.L_x_12118:
        /* <DEDUP_REMOVED lines=13> */
.L_x_12120:
[----:B------:R-:W-:Y:S05]  /*7200*/  BSYNC.RECONVERGENT B2 ;  /* 0x0000000000027941 */ /* 0x000fea0003800200 */
.L_x_12119:
        /* <DEDUP_REMOVED lines=43> */
.L_x_12117:
[----:B------:R-:W-:Y:S05]  /*74c0*/  BSYNC.RECONVERGENT B1 ;  /* 0x0000000000017941 */ /* 0x000fea0003800200 */
.L_x_12116:
        /* <DEDUP_REMOVED lines=25> */
.L_x_12123:
        /* <DEDUP_REMOVED lines=13> */
.L_x_12125:
[----:B------:R-:W-:Y:S05]  /*7730*/  BSYNC.RECONVERGENT B2 ;  /* 0x0000000000027941 */ /* 0x000fea0003800200 */
.L_x_12124:
        /* <DEDUP_REMOVED lines=43> */
.L_x_12122:
[----:B------:R-:W-:Y:S05]  /*79f0*/  BSYNC.RECONVERGENT B1 ;  /* 0x0000000000017941 */ /* 0x000fea0003800200 */
.L_x_12121:
        /* <DEDUP_REMOVED lines=21> */
.L_x_12128:
        /* <DEDUP_REMOVED lines=13> */
.L_x_12130:
[----:B------:R-:W-:Y:S05]  /*7c20*/  BSYNC.RECONVERGENT B2 ;  /* 0x0000000000027941 */ /* 0x000fea0003800200 */
.L_x_12129:
        /* <DEDUP_REMOVED lines=43> */
.L_x_12127:
[----:B------:R-:W-:Y:S05]  /*7ee0*/  BSYNC.RECONVERGENT B1 ;  /* 0x0000000000017941 */ /* 0x000fea0003800200 */
.L_x_12126:
        /* <DEDUP_REMOVED lines=25> */
.L_x_12133:
        /* <DEDUP_REMOVED lines=13> */
.L_x_12135:
[----:B------:R-:W-:Y:S05]  /*8150*/  BSYNC.RECONVERGENT B2 ;  /* 0x0000000000027941 */ /* 0x000fea0003800200 */
.L_x_12134:
        /* <DEDUP_REMOVED lines=43> */
.L_x_12132:
[----:B------:R-:W-:Y:S05]  /*8410*/  BSYNC.RECONVERGENT B1 ;  /* 0x0000000000017941 */ /* 0x000fea0003800200 */
.L_x_12131:
        /* <DEDUP_REMOVED lines=20> */
.L_x_12138:
        /* <DEDUP_REMOVED lines=15> */
.L_x_12140:
[----:B------:R-:W-:Y:S05]  /*8650*/  BSYNC.RECONVERGENT B2 ;  /* 0x0000000000027941 */ /* 0x000fea0003800200 */
.L_x_12139:
        /* <DEDUP_REMOVED lines=43> */
.L_x_12137:
[----:B------:R-:W-:Y:S05]  /*8910*/  BSYNC.RECONVERGENT B1 ;  /* 0x0000000000017941 */ /* 0x000fea0003800200 */
.L_x_12136:
        /* <DEDUP_REMOVED lines=14> */
[----:B------:R-:W-:-:S04]  /*8a00*/  F2FP.BF16.F32.PACK_AB R27, RZ, R168 ;  /* 0x000000a8ff1b723e */ /* 0x000fc800000010ff */
[----:B------:R-:W-:-:S07]  /*8a10*/  PRMT R167, R167, 0x5410, R27 ;  /* 0x00005410a7a77816 */ /* 0x000fce000000001b */
.L_x_12060:
[----:B------:R-:W0:Y:S01]  /*8a20*/  LDC.64 R238, c[0x0][0x3a8] ;  /* 0x0000ea00ffee7b82 */ /* 0x000e220000000a00 */
[----:B------:R-:W-:Y:S02]  /*8a30*/  SEL R177, RZ, 0x1000000, !P5 ;  /* 0x01000000ffb17807 */ /* 0x000fe40006800000 */
[----:B------:R-:W-:Y:S02]  /*8a40*/  ISETP.NE.AND P5, PT, R183, RZ, PT ;  /* 0x000000ffb700720c */ /* 0x000fe40003fa5270 */
[----:B------:R-:W-:Y:S02]  /*8a50*/  SEL R180, RZ, 0x10000, !P4 ;  /* 0x00010000ffb47807 */ /* 0x000fe40006000000 */
[----:B------:R-:W-:Y:S01]  /*8a60*/  ISETP.NE.AND P4, PT, R186, RZ, PT ;  /* 0x000000ffba00720c */ /* 0x000fe20003f85270 */
[----:B------:R-:W1:Y:S01]  /*8a70*/  LDC.64 R236, c[0x0][0x3b0] ;  /* 0x0000ec00ffec7b82 */ /* 0x000e620000000a00 */
[----:B------:R-:W-:Y:S02]  /*8a80*/  SEL R183, RZ, 0x100, !P0 ;  /* 0x00000100ffb77807 */ /* 0x000fe40004000000 */
[----:B------:R-:W-:-:S02]  /*8a90*/  ISETP.NE.U32.AND P0, PT, R172, RZ, PT ;  /* 0x000000ffac00720c */ /* 0x000fc40003f05070 */
[----:B------:R-:W-:Y:S02]  /*8aa0*/  ISETP.NE.AND P6, PT, R182, RZ, PT ;  /* 0x000000ffb600720c */ /* 0x000fe40003fc5270 */
[----:B------:R-:W-:Y:S01]  /*8ab0*/  SEL R27, RZ, 0x1000000, !P2 ;  /* 0x01000000ff1b7807 */ /* 0x000fe20005000000 */
[----:B------:R-:W2:Y:S01]  /*8ac0*/  @P1 LDC.64 R178, c[0x0][0x3a0] ;  /* 0x0000e800ffb21b82 */ /* 0x000ea20000000a00 */
[----:B------:R-:W-:Y:S02]  /*8ad0*/  SEL R176, RZ, 0x10000, !P4 ;  /* 0x00010000ffb07807 */ /* 0x000fe40006000000 */
[----:B------:R-:W-:Y:S02]  /*8ae0*/  SEL R175, RZ, 0x100, !P5 ;  /* 0x00000100ffaf7807 */ /* 0x000fe40006800000 */
[----:B------:R-:W-:Y:S02]  /*8af0*/  ISETP.NE.AND.EX P0, PT, R173, RZ, PT, P0 ;  /* 0x000000ffad00720c */ /* 0x000fe40003f05300 */
[----:B------:R-:W-:-:S02]  /*8b00*/  LOP3.LUT R183, R183, R177, R180, 0xfe, !PT ;  /* 0x000000b1b7b77212 */ /* 0x000fc400078efeb4 */
[----:B------:R-:W-:Y:S02]  /*8b10*/  SEL R182, RZ, 0x1, !P3 ;  /* 0x00000001ffb67807 */ /* 0x000fe40005800000 */
[----:B------:R-:W-:Y:S01]  /*8b20*/  LOP3.LUT R175, R175, R27, R176, 0xfe, !PT ;  /* 0x0000001bafaf7212 */ /* 0x000fe200078efeb0 */
[C---:B0-----:R-:W-:Y:S01]  /*8b30*/  IMAD.WIDE.U32 R176, R10.reuse, 0x10, R238 ;  /* 0x000000100ab07825 */ /* 0x041fe200078e00ee */
[----:B------:R-:W-:Y:S02]  /*8b40*/  SEL R180, RZ, 0x1, !P6 ;  /* 0x00000001ffb47807 */ /* 0x000fe40007000000 */
[----:B------:R-:W-:Y:S02]  /*8b50*/  LOP3.LUT R183, R183, R182, RZ, 0xfc, !PT ;  /* 0x000000b6b7b77212 */ /* 0x000fe400078efcff */
[----:B------:R-:W-:Y:S01]  /*8b60*/  LOP3.LUT R182, R175, R180, RZ, 0xfc, !PT ;  /* 0x000000b4afb67212 */ /* 0x000fe200078efcff */
[C---:B-1----:R-:W-:Y:S01]  /*8b70*/  IMAD.WIDE.U32 R180, R10.reuse, 0x8, R236 ;  /* 0x000000080ab47825 */ /* 0x042fe200078e00ec */
[----:B------:R0:W-:Y:S01]  /*8b80*/  STG.E.128 desc[UR8][R176.64], R164 ;  /* 0x000000a4b0007986 */ /* 0x0001e2000c101d08 */
[----:B------:R-:W1:Y:S01]  /*8b90*/  @P0 LDC.64 R172, c[0x0][0x398] ;  /* 0x0000e600ffac0b82 */ /* 0x000e620000000a00 */
[----:B------:R-:W-:-:S02]  /*8ba0*/  IADD3 R27, PT, PT, R10, 0x20, RZ ;  /* 0x000000200a1b7810 */ /* 0x000fc40007ffe0ff */
[----:B------:R0:W-:Y:S03]  /*8bb0*/  STG.E.64 desc[UR8][R180.64], R182 ;  /* 0x000000b6b4007986 */ /* 0x0001e6000c101b08 */
[----:B--2---:R-:W-:Y:S01]  /*8bc0*/  @P1 IMAD.WIDE.U32 R178, R27, 0x10, R178 ;  /* 0x000000101bb21825 */ /* 0x004fe200078e00b2 */
[----:B------:R-:W-:Y:S06]  /*8bd0*/  @!P0 BRA `(.L_x_12141) ;  /* 0x0000000000508947 */ /* 0x000fec0003800000 */
[----:B0-----:R-:W-:Y:S01]  /*8be0*/  IMAD.U32 R165, R2, 0x10000, RZ ;  /* 0x0001000002a57824 */ /* 0x001fe200078e00ff */
        /* <DEDUP_REMOVED lines=19> */
.L_x_12141:
[C---:B0-2---:R-:W-:Y:S01]  /*8d20*/  IMAD.WIDE.U32 R164, R27.reuse, 0x10, R228 ;  /* 0x000000101ba47825 */ /* 0x045fe200078e00e4 */
[----:B------:R-:W2:Y:S03]  /*8d30*/  @P1 LDG.E.128 R28, desc[UR8][R178.64] ;  /* 0x00000008b21c1981 */ /* 0x000ea6000c1e1d00 */
[----:B-1----:R-:W-:Y:S02]  /*8d40*/  @P0 IMAD.WIDE.U32 R180, R27, 0x10, R172 ;  /* 0x000000101bb40825 */ /* 0x002fe400078e00ac */
        /* <DEDUP_REMOVED lines=27> */
.L_x_12145:
        /* <DEDUP_REMOVED lines=13> */
.L_x_12147:
[----:B------:R-:W-:Y:S05]  /*8fd0*/  BSYNC.RECONVERGENT B2 ;  /* 0x0000000000027941 */ /* 0x000fea0003800200 */
.L_x_12146:
        /* <DEDUP_REMOVED lines=42> */
.L_x_12144:
[----:B------:R-:W-:Y:S05]  /*9280*/  BSYNC.RECONVERGENT B1 ;  /* 0x0000000000017941 */ /* 0x000fea0003800200 */
.L_x_12143:
        /* <DEDUP_REMOVED lines=22> */
.L_x_12150:
        /* <DEDUP_REMOVED lines=13> */
.L_x_12152:
[----:B------:R-:W-:Y:S05]  /*94c0*/  BSYNC.RECONVERGENT B2 ;  /* 0x0000000000027941 */ /* 0x000fea0003800200 */
.L_x_12151:
        /* <DEDUP_REMOVED lines=43> */
.L_x_12149:
[----:B------:R-:W-:Y:S05]  /*9780*/  BSYNC.RECONVERGENT B1 ;  /* 0x0000000000017941 */ /* 0x000fea0003800200 */
.L_x_12148:
        /* <DEDUP_REMOVED lines=25> */
.L_x_12155:
        /* <DEDUP_REMOVED lines=13> */
.L_x_12157:
[----:B------:R-:W-:Y:S05]  /*99f0*/  BSYNC.RECONVERGENT B2 ;  /* 0x0000000000027941 */ /* 0x000fea0003800200 */
.L_x_12156:
        /* <DEDUP_REMOVED lines=43> */
.L_x_12154:
[----:B------:R-:W-:Y:S05]  /*9cb0*/  BSYNC.RECONVERGENT B1 ;  /* 0x0000000000017941 */ /* 0x000fea0003800200 */
.L_x_12153:
        /* <DEDUP_REMOVED lines=21> */
.L_x_12160:
        /* <DEDUP_REMOVED lines=13> */
.L_x_12162:
[----:B------:R-:W-:Y:S05]  /*9ee0*/  BSYNC.RECONVERGENT B2 ;  /* 0x0000000000027941 */ /* 0x000fea0003800200 */
.L_x_12161:
        /* <DEDUP_REMOVED lines=43> */
.L_x_12159:
[----:B------:R-:W-:Y:S05]  /*a1a0*/  BSYNC.RECONVERGENT B1 ;  /* 0x0000000000017941 */ /* 0x000fea0003800200 */
.L_x_12158:
        /* <DEDUP_REMOVED lines=25> */
.L_x_12165:
        /* <DEDUP_REMOVED lines=13> */
.L_x_12167:
[----:B------:R-:W-:Y:S05]  /*a410*/  BSYNC.RECONVERGENT B2 ;  /* 0x0000000000027941 */ /* 0x000fea0003800200 */
.L_x_12166:
        /* <DEDUP_REMOVED lines=43> */
.L_x_12164:
[----:B------:R-:W-:Y:S05]  /*a6d0*/  BSYNC.RECONVERGENT B1 ;  /* 0x0000000000017941 */ /* 0x000fea0003800200 */
.L_x_12163:
[----:B------:R-:W-:Y:S01]  /*a6e0*/  I2FP.F32.U32 R0, R0 ;  /* 0x0000000000007245 */ /* 0x000fe20000201000 */
[C---:B------:R-:W-:Y:S01]  /*a6f0*/  IMAD.U32 R5, R165.reuse, 0x10000, RZ ;  /* 0x00010000a5057824 */ /* 0x040fe200078e00ff */
[----:B------:R-:W-:Y:S01]  /*a700*/  ISETP.NE.AND P3, PT, R6, 0x1, PT ;  /* 0x000000010600780c */ /* 0x000fe20003f65270 */
[----:B------:R-:W-:Y:S01]  /*a710*/  BSSY.RECONVERGENT B1, `(.L_x_12168) ;  /* 0x000004c000017945 */ /* 0x000fe20003800200 */
[----:B------:R-:W-:Y:S01]  /*a720*/  PRMT R165, R165, 0x7632, R165 ;  /* 0x00007632a5a57816 */ /* 0x000fe200000000a5 */
[----:B------:R-:W-:Y:S01]  /*a730*/  FFMA.FTZ R0, R0, R171, 1.1641532182693481445e-10 ;  /* 0x2f00000000007423 */ /* 0x000fe200000100ab */
[----:B------:R-:W-:Y:S02]  /*a740*/  IMAD.MOV.U32 R164, RZ, RZ, 0x2 ;  /* 0x00000002ffa47424 */ /* 0x000fe400078e00ff */
[----:B------:R-:W-:Y:S02]  /*a750*/  IMAD.MOV.U32 R4, RZ, RZ, R12 ;  /* 0x000000ffff047224 */ /* 0x000fe400078e000c */
[----:B------:R-:W-:Y:S01]  /*a760*/  FSETP.GTU.FTZ.AND P2, PT, R0, R169, PT ;  /* 0x000000a90000720b */ /* 0x000fe20003f5c000 */
[----:B------:R-:W-:-:S03]  /*a770*/  FMUL.FTZ R0, R5, R170 ;  /* 0x000000aa05007220 */ /* 0x000fc60000410000 */
        /* <DEDUP_REMOVED lines=12> */
.L_x_12170:
        /* <DEDUP_REMOVED lines=13> */
.L_x_12172:
[----:B------:R-:W-:Y:S05]  /*a910*/  BSYNC.RECONVERGENT B2 ;  /* 0x0000000000027941 */ /* 0x000fea0003800200 */
.L_x_12171:
        /* <DEDUP_REMOVED lines=43> */
.L_x_12169:
[----:B------:R-:W-:Y:S05]  /*abd0*/  BSYNC.RECONVERGENT B1 ;  /* 0x0000000000017941 */ /* 0x000fea0003800200 */
.L_x_12168:
        /* <DEDUP_REMOVED lines=11> */
[----:B------:R-:W-:-:S03]  /*ac90*/  SEL R6, RZ, 0x1, P2 ;  /* 0x00000001ff067807 */ /* 0x000fc60001000000 */
[----:B------:R-:W-:-:S04]  /*aca0*/  FADD.FTZ R0, R0, R5 ;  /* 0x0000000500007221 */ /* 0x000fc80000010000 */
[--C-:B------:R-:W-:Y:S01]  /*acb0*/  @P1 FADD.FTZ R173, R173, R0.reuse ;  /* 0x00000000adad1221 */ /* 0x100fe20000010000 */
[----:B------:R-:W-:-:S05]  /*acc0*/  @!P1 IMAD.MOV.U32 R173, RZ, RZ, R0 ;  /* 0x000000ffffad9224 */ /* 0x000fca00078e0000 */
        /* <DEDUP_REMOVED lines=10> */
.L_x_12175:
        /* <DEDUP_REMOVED lines=13> */
.L_x_12177:
[----:B------:R-:W-:Y:S05]  /*ae40*/  BSYNC.RECONVERGENT B2 ;  /* 0x0000000000027941 */ /* 0x000fea0003800200 */
.L_x_12176:
        /* <DEDUP_REMOVED lines=43> */
.L_x_12174:
[----:B------:R-:W-:Y:S05]  /*b100*/  BSYNC.RECONVERGENT B1 ;  /* 0x0000000000017941 */ /* 0x000fea0003800200 */
.L_x_12173:
        /* <DEDUP_REMOVED lines=21> */
.L_x_12180:
        /* <DEDUP_REMOVED lines=13> */
.L_x_12182:
[----:B------:R-:W-:Y:S05]  /*b330*/  BSYNC.RECONVERGENT B2 ;  /* 0x0000000000027941 */ /* 0x000fea0003800200 */
.L_x_12181:
        /* <DEDUP_REMOVED lines=41> */
[----:B------:R-:W-:Y:S01]  /*b5d0*/  LOP3.LUT R15, R164, UR29, R181, 0x96, !PT ;  /* 0x0000001da40f7c12 */ /* 0x000fe2000f8e96b5 */
[----:B------:R-:W-:-:S07]  /*b5e0*/  IMAD.MOV.U32 R182, RZ, RZ, R180 ;  /* 0x000000ffffb67224 */ /* 0x000fce00078e00b4 */
.L_x_12179:
[----:B------:R-:W-:Y:S05]  /*b5f0*/  BSYNC.RECONVERGENT B1 ;  /* 0x0000000000017941 */ /* 0x000fea0003800200 */
.L_x_12178:
[----:B------:R-:W-:Y:S01]  /*b600*/  I2FP.F32.U32 R164, R5 ;  /* 0x0000000500a47245 */ /* 0x000fe20000201000 */
[----:B------:R-:W-:Y:S01]  /*b610*/  IMAD.U32 R3, R3, 0x10000, RZ ;  /* 0x0001000003037824 */ /* 0x000fe200078e00ff */
[----:B------:R-:W-:Y:S01]  /*b620*/  BSSY.RECONVERGENT B1, `(.L_x_12183) ;  /* 0x0000050000017945 */ /* 0x000fe20003800200 */
[----:B------:R-:W-:Y:S02]  /*b630*/  @P1 IMAD.U32 R175, R175, 0x10000, RZ ;  /* 0x00010000afaf1824 */ /* 0x000fe400078e00ff */
        /* <DEDUP_REMOVED lines=21> */
.L_x_12185:
        /* <DEDUP_REMOVED lines=13> */
.L_x_12187:
[----:B------:R-:W-:Y:S05]  /*b860*/  BSYNC.RECONVERGENT B2 ;  /* 0x0000000000027941 */ /* 0x000fea0003800200 */
.L_x_12186:
        /* <DEDUP_REMOVED lines=43> */
.L_x_12184:
[----:B------:R-:W-:Y:S05]  /*bb20*/  BSYNC.RECONVERGENT B1 ;  /* 0x0000000000017941 */ /* 0x000fea0003800200 */
.L_x_12183:
        /* <DEDUP_REMOVED lines=21> */
.L_x_12190:
        /* <DEDUP_REMOVED lines=13> */
.L_x_12192:
[----:B------:R-:W-:Y:S05]  /*bd50*/  BSYNC.RECONVERGENT B2 ;  /* 0x0000000000027941 */ /* 0x000fea0003800200 */
.L_x_12191:
        /* <DEDUP_REMOVED lines=43> */
.L_x_12189:
[----:B------:R-:W-:Y:S05]  /*c010*/  BSYNC.RECONVERGENT B1 ;  /* 0x0000000000017941 */ /* 0x000fea0003800200 */
.L_x_12188:
        /* <DEDUP_REMOVED lines=25> */
.L_x_12195:
        /* <DEDUP_REMOVED lines=13> */
.L_x_12197:
[----:B------:R-:W-:Y:S05]  /*c280*/  BSYNC.RECONVERGENT B2 ;  /* 0x0000000000027941 */ /* 0x000fea0003800200 */
.L_x_12196:
        /* <DEDUP_REMOVED lines=43> */
.L_x_12194:
[----:B------:R-:W-:Y:S05]  /*c540*/  BSYNC.RECONVERGENT B1 ;  /* 0x0000000000017941 */ /* 0x000fea0003800200 */
.L_x_12193:
        /* <DEDUP_REMOVED lines=20> */
.L_x_12200:
        /* <DEDUP_REMOVED lines=13> */
.L_x_12202:
[----:B------:R-:W-:Y:S05]  /*c760*/  BSYNC.RECONVERGENT B2 ;  /* 0x0000000000027941 */ /* 0x000fea0003800200 */
.L_x_12201:
        /* <DEDUP_REMOVED lines=40> */
[----:B------:R-:W-:Y:S01]  /*c9f0*/  IMAD.MOV.U32 R12, RZ, RZ, R198 ;  /* 0x000000ffff0c7224 */ /* 0x000fe200078e00c6 */
[----:B------:R-:W-:Y:S01]  /*ca00*/  LOP3.LUT R15, R164, UR29, R197, 0x96, !PT ;  /* 0x0000001da40f7c12 */ /* 0x000fe2000f8e96c5 */
[----:B------:R-:W-:-:S07]  /*ca10*/  IMAD.MOV.U32 R182, RZ, RZ, R196 ;  /* 0x000000ffffb67224 */ /* 0x000fce00078e00c4 */
.L_x_12199:
[----:B------:R-:W-:Y:S05]  /*ca20*/  BSYNC.RECONVERGENT B1 ;  /* 0x0000000000017941 */ /* 0x000fea0003800200 */
.L_x_12198:
        /* <DEDUP_REMOVED lines=26> */
.L_x_12205:
        /* <DEDUP_REMOVED lines=13> */
.L_x_12207:
[----:B------:R-:W-:Y:S05]  /*cca0*/  BSYNC.RECONVERGENT B2 ;  /* 0x0000000000027941 */ /* 0x000fea0003800200 */
.L_x_12206:
        /* <DEDUP_REMOVED lines=43> */
.L_x_12204:
[----:B------:R-:W-:Y:S05]  /*cf60*/  BSYNC.RECONVERGENT B1 ;  /* 0x0000000000017941 */ /* 0x000fea0003800200 */
.L_x_12203:
        /* <DEDUP_REMOVED lines=21> */
.L_x_12210:
        /* <DEDUP_REMOVED lines=13> */
.L_x_12212:
[----:B------:R-:W-:Y:S05]  /*d190*/  BSYNC.RECONVERGENT B2 ;  /* 0x0000000000027941 */ /* 0x000fea0003800200 */
.L_x_12211:
        /* <DEDUP_REMOVED lines=43> */
.L_x_12209:
[----:B------:R-:W-:Y:S05]  /*d450*/  BSYNC.RECONVERGENT B1 ;  /* 0x0000000000017941 */ /* 0x000fea0003800200 */
.L_x_12208:
        /* <DEDUP_REMOVED lines=26> */
.L_x_12215:
        /* <DEDUP_REMOVED lines=13> */
.L_x_12217:
[----:B------:R-:W-:Y:S05]  /*d6d0*/  BSYNC.RECONVERGENT B2 ;  /* 0x0000000000027941 */ /* 0x000fea0003800200 */
.L_x_12216:
        /* <DEDUP_REMOVED lines=43> */
.L_x_12214:
[----:B------:R-:W-:Y:S05]  /*d990*/  BSYNC.RECONVERGENT B1 ;  /* 0x0000000000017941 */ /* 0x000fea0003800200 */
.L_x_12213:
        /* <DEDUP_REMOVED lines=20> */
.L_x_12220:
        /* <DEDUP_REMOVED lines=15> */
.L_x_12222:
[----:B------:R-:W-:Y:S05]  /*dbd0*/  BSYNC.RECONVERGENT B2 ;  /* 0x0000000000027941 */ /* 0x000fea0003800200 */
.L_x_12221:
        /* <DEDUP_REMOVED lines=43> */
.L_x_12219:
[----:B------:R-:W-:Y:S05]  /*de90*/  BSYNC.RECONVERGENT B1 ;  /* 0x0000000000017941 */ /* 0x000fea0003800200 */
.L_x_12218:
[----:B------:R-:W-:Y:S01]  /*dea0*/  I2FP.F32.U32 R164, R167 ;  /* 0x000000a700a47245 */ /* 0x000fe20000201000 */
[----:B------:R-:W-:Y:S01]  /*deb0*/  IMAD.U32 R187, R187, 0x10000, RZ ;  /* 0x00010000bbbb7824 */ /* 0x000fe200078e00ff */
[----:B------:R-:W-:Y:S01]  /*dec0*/  PRMT R166, R188, 0x5410, R189 ;  /* 0x00005410bca67816 */ /* 0x000fe200000000bd */
        /* <DEDUP_REMOVED lines=15> */
.L_x_12142:
        /* <DEDUP_REMOVED lines=16> */
.L_x_12226:
        /* <DEDUP_REMOVED lines=13> */
.L_x_12228:
[----:B------:R-:W-:Y:S05]  /*e190*/  BSYNC.RECONVERGENT B2 ;  /* 0x0000000000027941 */ /* 0x000fea0003800200 */
.L_x_12227:
        /* <DEDUP_REMOVED lines=42> */
.L_x_12225:
[----:B------:R-:W-:Y:S05]  /*e440*/  BSYNC.RECONVERGENT B1 ;  /* 0x0000000000017941 */ /* 0x000fea0003800200 */
.L_x_12224:
[----:B------:R-:W-:Y:S01]  /*e450*/  I2FP.F32.U32 R172, R172 ;  /* 0x000000ac00ac7245 */ /* 0x000fe20000201000 */
[----:B-----5:R-:W-:Y:S01]  /*e460*/  IMAD.U32 R179, R164, 0x10000, RZ ;  /* 0x00010000a4b37824 */ /* 0x020fe200078e00ff */
        /* <DEDUP_REMOVED lines=23> */
.L_x_12231:
        /* <DEDUP_REMOVED lines=13> */
.L_x_12233:
[----:B------:R-:W-:Y:S05]  /*e6b0*/  BSYNC.RECONVERGENT B2 ;  /* 0x0000000000027941 */ /* 0x000fea0003800200 */
.L_x_12232:
        /* <DEDUP_REMOVED lines=43> */
.L_x_12230:
[----:B------:R-:W-:Y:S05]  /*e970*/  BSYNC.RECONVERGENT B1 ;  /* 0x0000000000017941 */ /* 0x000fea0003800200 */
.L_x_12229:
        /* <DEDUP_REMOVED lines=24> */
.L_x_12236:
        /* <DEDUP_REMOVED lines=13> */
.L_x_12238:
[----:B------:R-:W-:Y:S05]  /*ebd0*/  BSYNC.RECONVERGENT B2 ;  /* 0x0000000000027941 */ /* 0x000fea0003800200 */
.L_x_12237:
        /* <DEDUP_REMOVED lines=43> */
.L_x_12235:
[----:B------:R-:W-:Y:S05]  /*ee90*/  BSYNC.RECONVERGENT B1 ;  /* 0x0000000000017941 */ /* 0x000fea0003800200 */
.L_x_12234:
        /* <DEDUP_REMOVED lines=25> */
.L_x_12241:
        /* <DEDUP_REMOVED lines=13> */
.L_x_12243:
[----:B------:R-:W-:Y:S05]  /*f100*/  BSYNC.RECONVERGENT B2 ;  /* 0x0000000000027941 */ /* 0x000fea0003800200 */
.L_x_12242:
        /* <DEDUP_REMOVED lines=43> */
.L_x_12240:
[----:B------:R-:W-:Y:S05]  /*f3c0*/  BSYNC.RECONVERGENT B1 ;  /* 0x0000000000017941 */ /* 0x000fea0003800200 */
.L_x_12239:
        /* <DEDUP_REMOVED lines=24> */
.L_x_12246:
        /* <DEDUP_REMOVED lines=13> */
.L_x_12248:
[----:B------:R-:W-:Y:S05]  /*f620*/  BSYNC.RECONVERGENT B2 ;  /* 0x0000000000027941 */ /* 0x000fea0003800200 */
.L_x_12247:
        /* <DEDUP_REMOVED lines=43> */
.L_x_12245:
[----:B------:R-:W-:Y:S05]  /*f8e0*/  BSYNC.RECONVERGENT B1 ;  /* 0x0000000000017941 */ /* 0x000fea0003800200 */
.L_x_12244:
        /* <DEDUP_REMOVED lines=24> */
.L_x_12251:
        /* <DEDUP_REMOVED lines=13> */
.L_x_12253:
[----:B------:R-:W-:Y:S05]  /*fb40*/  BSYNC.RECONVERGENT B2 ;  /* 0x0000000000027941 */ /* 0x000fea0003800200 */
.L_x_12252:
        /* <DEDUP_REMOVED lines=43> */
.L_x_12250:
[----:B------:R-:W-:Y:S05]  /*fe00*/  BSYNC.RECONVERGENT B1 ;  /* 0x0000000000017941 */ /* 0x000fea0003800200 */
.L_x_12249:
        /* <DEDUP_REMOVED lines=23> */
.L_x_12256:
        /* <DEDUP_REMOVED lines=13> */
.L_x_12258:
[----:B------:R-:W-:Y:S05]  /*10050*/  BSYNC.RECONVERGENT B2 ;  /* 0x0000000000027941 */ /* 0x000fea0003800200 */
.L_x_12257:
        /* <DEDUP_REMOVED lines=43> */
.L_x_12255:
[----:B------:R-:W-:Y:S05]  /*10310*/  BSYNC.RECONVERGENT B1 ;  /* 0x0000000000017941 */ /* 0x000fea0003800200 */
.L_x_12254:
[----:B------:R-:W-:Y:S01]  /*10320*/  I2FP.F32.U32 R180, R177 ;  /* 0x000000b100b47245 */ /* 0x000fe20000201000 */
[----:B------:R-:W-:Y:S01]  /*10330*/  IMAD.U32 R177, R167, 0x10000, RZ ;  /* 0x00010000a7b17824 */ /* 0x000fe200078e00ff */
[----:B------:R-:W-:Y:S01]  /*10340*/  ISETP.NE.AND P5, PT, R187, 0x1, PT ;  /* 0x00000001bb00780c */ /* 0x000fe20003fa5270 */
[----:B------:R-:W-:Y:S01]  /*10350*/  @P1 IMAD.U32 R186, R31, 0x10000, RZ ;  /* 0x000100001fba1824 */ /* 0x000fe200078e00ff */
[----:B------:R-:W-:Y:S01]  /*10360*/  BSSY.RECONVERGENT B1, `(.L_x_12259) ;  /* 0x000004d000017945 */ /* 0x000fe20003800200 */
[----:B------:R-:W-:Y:S01]  /*10370*/  FFMA.FTZ R180, R180, R171, 1.1641532182693481445e-10 ;  /* 0x2f000000b4b47423 */ /* 0x000fe200000100ab */
[----:B------:R-:W-:Y:S01]  /*10380*/  FMUL.FTZ R177, R177, R170 ;  /* 0x000000aab1b17220 */ /* 0x000fe20000410000 */
[----:B------:R-:W-:Y:S01]  /*10390*/  IMAD.MOV.U32 R199, RZ, RZ, 0x2 ;  /* 0x00000002ffc77424 */ /* 0x000fe200078e00ff */
[----:B------:R-:W-:Y:S02]  /*103a0*/  MOV R185, R12 ;  /* 0x0000000c00b97202 */ /* 0x000fe40000000f00 */
[----:B------:R-:W-:-:S02]  /*103b0*/  FSETP.GTU.FTZ.AND P4, PT, R180, R169, PT ;  /* 0x000000a9b400720b */ /* 0x000fc40003f9c000 */
[----:B------:R-:W-:Y:S02]  /*103c0*/  PRMT R180, R167, 0x7632, R180 ;  /* 0x00007632a7b47816 */ /* 0x000fe400000000b4 */
        /* <DEDUP_REMOVED lines=13> */
.L_x_12261:
        /* <DEDUP_REMOVED lines=13> */
.L_x_12263:
[----:B------:R-:W-:Y:S05]  /*10570*/  BSYNC.RECONVERGENT B2 ;  /* 0x0000000000027941 */ /* 0x000fea0003800200 */
.L_x_12262:
        /* <DEDUP_REMOVED lines=43> */
.L_x_12260:
[----:B------:R-:W-:Y:S05]  /*10830*/  BSYNC.RECONVERGENT B1 ;  /* 0x0000000000017941 */ /* 0x000fea0003800200 */
.L_x_12259:
[----:B------:R-:W-:Y:S01]  /*10840*/  I2FP.F32.U32 R186, R185 ;  /* 0x000000b900ba7245 */ /* 0x000fe20000201000 */
[----:B------:R-:W-:Y:S01]  /*10850*/  @P1 IMAD.U32 R187, R184, 0x10000, RZ ;  /* 0x00010000b8bb1824 */ /* 0x000fe200078e00ff */
[----:B------:R-:W-:Y:S02]  /*10860*/  SHF.L.U32 R185, R180, 0x10, RZ ;  /* 0x00000010b4b97819 */ /* 0x000fe400000006ff */
[----:B------:R-:W-:Y:S01]  /*10870*/  PRMT R166, R166, 0x5410, R183 ;  /* 0x00005410a6a67816 */ /* 0x000fe200000000b7 */
[----:B------:R-:W-:Y:S01]  /*10880*/  FFMA.FTZ R186, R186, R171, 1.1641532182693481445e-10 ;  /* 0x2f000000baba7423 */ /* 0x000fe200000100ab */
[----:B------:R-:W-:Y:S01]  /*10890*/  PRMT R165, R181, 0x5410, R165 ;  /* 0x00005410b5a57816 */ /* 0x000fe200000000a5 */
[----:B------:R-:W-:Y:S01]  /*108a0*/  FMUL.FTZ R185, R185, R170 ;  /* 0x000000aab9b97220 */ /* 0x000fe20000410000 */
[----:B------:R-:W-:Y:S02]  /*108b0*/  PRMT R164, R179, 0x5410, R164 ;  /* 0x00005410b3a47816 */ /* 0x000fe400000000a4 */
[----:B------:R-:W-:-:S04]  /*108c0*/  FSETP.GTU.FTZ.AND P5, PT, R186, R169, PT ;  /* 0x000000a9ba00720b */ /* 0x000fc80003fbc000 */
[----:B------:R-:W-:Y:S02]  /*108d0*/  FSEL R180, R185, RZ, !P5 ;  /* 0x000000ffb9b47208 */ /* 0x000fe40006800000 */
[----:B------:R-:W-:-:S03]  /*108e0*/  PLOP3.LUT P5, PT, P5, PT, PT, 0x8, 0x80 ;  /* 0x000000000080781c */ /* 0x000fc60002fae170 */
[----:B------:R-:W-:-:S05]  /*108f0*/  @P1 FADD.FTZ R180, R187, R180 ;  /* 0x000000b4bbb41221 */ /* 0x000fca0000010000 */
[----:B------:R-:W-:-:S04]  /*10900*/  F2FP.BF16.F32.PACK_AB R184, RZ, R180 ;  /* 0x000000b4ffb8723e */ /* 0x000fc800000010ff */
[----:B------:R-:W-:-:S07]  /*10910*/  PRMT R167, R167, 0x5410, R184 ;  /* 0x00005410a7a77816 */ /* 0x000fce00000000b8 */
.L_x_12223:
[----:B------:R-:W-:Y:S01]  /*10920*/  SEL R189, RZ, 0x1000000, !P5 ;  /* 0x01000000ffbd7807 */ /* 0x000fe20006800000 */
[----:B------:R-:W0:Y:S01]  /*10930*/  @P1 LDC.64 R186, c[0x0][0x3a0] ;  /* 0x0000e800ffba1b82 */ /* 0x000e220000000a00 */
[----:B------:R-:W-:Y:S02]  /*10940*/  SEL R190, RZ, 0x10000, !P4 ;  /* 0x00010000ffbe7807 */ /* 0x000fe40006000000 */
[----:B------:R-:W-:Y:S02]  /*10950*/  SEL R183, RZ, 0x100, !P3 ;  /* 0x00000100ffb77807 */ /* 0x000fe40005800000 */
[----:B------:R-:W-:Y:S02]  /*10960*/  ISETP.NE.AND P5, PT, R191, RZ, PT ;  /* 0x000000ffbf00720c */ /* 0x000fe40003fa5270 */
[----:B------:R-:W-:Y:S01]  /*10970*/  ISETP.NE.AND P4, PT, R194, RZ, PT ;  /* 0x000000ffc200720c */ /* 0x000fe20003f85270 */
[----:B------:R-:W1:Y:S01]  /*10980*/  @P0 LDC.64 R184, c[0x0][0x398] ;  /* 0x0000e600ffb80b82 */ /* 0x000e620000000a00 */
[----:B------:R-:W-:-:S02]  /*10990*/  ISETP.NE.AND P3, PT, R193, RZ, PT ;  /* 0x000000ffc100720c */ /* 0x000fc40003f65270 */
[----:B------:R-:W-:Y:S02]  /*109a0*/  ISETP.NE.AND P6, PT, R192, RZ, PT ;  /* 0x000000ffc000720c */ /* 0x000fe40003fc5270 */
[----:B------:R-:W-:Y:S02]  /*109b0*/  SEL R179, RZ, 0x1000000, !P3 ;  /* 0x01000000ffb37807 */ /* 0x000fe40005800000 */
[----:B------:R-:W-:Y:S02]  /*109c0*/  SEL R188, RZ, 0x10000, !P4 ;  /* 0x00010000ffbc7807 */ /* 0x000fe40006000000 */
[----:B------:R-:W-:Y:S02]  /*109d0*/  SEL R181, RZ, 0x100, !P5 ;  /* 0x00000100ffb57807 */ /* 0x000fe40006800000 */
[----:B------:R-:W-:Y:S02]  /*109e0*/  LOP3.LUT R193, R183, R189, R190, 0xfe, !PT ;  /* 0x000000bdb7c17212 */ /* 0x000fe400078efebe */
[----:B------:R-:W-:-:S02]  /*109f0*/  SEL R192, RZ, 0x1, !P2 ;  /* 0x00000001ffc07807 */ /* 0x000fc40005000000 */
[----:B------:R-:W-:Y:S01]  /*10a00*/  LOP3.LUT R181, R181, R179, R188, 0xfe, !PT ;  /* 0x000000b3b5b57212 */ /* 0x000fe200078efebc */
[----:B------:R-:W-:Y:S01]  /*10a10*/  IMAD.WIDE.U32 R188, R27, 0x10, R238 ;  /* 0x000000101bbc7825 */ /* 0x000fe200078e00ee */
[----:B------:R-:W-:Y:S02]  /*10a20*/  SEL R190, RZ, 0x1, !P6 ;  /* 0x00000001ffbe7807 */ /* 0x000fe40007000000 */
[----:B------:R-:W-:Y:S01]  /*10a30*/  LOP3.LUT R193, R193, R192, RZ, 0xfc, !PT ;  /* 0x000000c0c1c17212 */ /* 0x000fe200078efcff */
[----:B------:R-:W-:Y:S01]  /*10a40*/  VIADD R179, R10, 0x40 ;  /* 0x000000400ab37836 */ /* 0x000fe20000000000 */
[----:B------:R-:W-:Y:S01]  /*10a50*/  LOP3.LUT R192, R181, R190, RZ, 0xfc, !PT ;  /* 0x000000beb5c07212 */ /* 0x000fe200078efcff */
[----:B------:R-:W-:Y:S01]  /*10a60*/  IMAD.WIDE.U32 R190, R27, 0x8, R236 ;  /* 0x000000081bbe7825 */ /* 0x000fe200078e00ec */
[----:B------:R2:W-:Y:S03]  /*10a70*/  STG.E.128 desc[UR8][R188.64], R164 ;  /* 0x000000a4bc007986 */ /* 0x0005e6000c101d08 */
[----:B0-----:R-:W-:Y:S01]  /*10a80*/  @P1 IMAD.WIDE.U32 R186, R179, 0x10, R186 ;  /* 0x00000010b3ba1825 */ /* 0x001fe200078e00ba */
        /* <DEDUP_REMOVED lines=22> */
.L_x_12264:
        /* <DEDUP_REMOVED lines=12> */
[----:B------:R-:W-:Y:S01]  /*10cb0*/  HFMA2 R4, -RZ, RZ, 0, 1.1920928955078125e-07 ;  /* 0x00000002ff047431 */ /* 0x000fe200000001ff */
[----:B-----5:R-:W-:Y:S01]  /*10cc0*/  PRMT R200, R35, 0x7632, R200 ;  /* 0x0000763223c87816 */ /* 0x020fe200000000c8 */
[----:B------:R-:W-:Y:S01]  /*10cd0*/  IMAD.MOV.U32 R2, RZ, RZ, R12 ;  /* 0x000000ffff027224 */ /* 0x000fe200078e000c */
[----:B------:R-:W-:Y:S01]  /*10ce0*/  PRMT R195, R34, 0x7632, R195 ;  /* 0x0000763222c37816 */ /* 0x000fe200000000c3 */
[----:B------:R-:W-:Y:S01]  /*10cf0*/  IMAD.MOV.U32 R190, RZ, RZ, R182 ;  /* 0x000000ffffbe7224 */ /* 0x000fe200078e00b6 */
[----:B------:R-:W-:Y:S02]  /*10d00*/  PRMT R198, R33, 0x7632, R198 ;  /* 0x0000763221c67816 */ /* 0x000fe400000000c6 */
[----:B------:R-:W-:-:S04]  /*10d10*/  PRMT R0, R32, 0x7632, R0 ;  /* 0x0000763220007816 */ /* 0x000fc80000000000 */
        /* <DEDUP_REMOVED lines=11> */
.L_x_12268:
        /* <DEDUP_REMOVED lines=13> */
.L_x_12270:
[----:B------:R-:W-:Y:S05]  /*10ea0*/  BSYNC.RECONVERGENT B2 ;  /* 0x0000000000027941 */ /* 0x000fea0003800200 */
.L_x_12269:
        /* <DEDUP_REMOVED lines=41> */
[----:B------:R-:W-:-:S07]  /*11140*/  IMAD.MOV.U32 R2, RZ, RZ, R182 ;  /* 0x000000ffff027224 */ /* 0x000fce00078e00b6 */
.L_x_12267:
[----:B------:R-:W-:Y:S05]  /*11150*/  BSYNC.RECONVERGENT B1 ;  /* 0x0000000000017941 */ /* 0x000fea0003800200 */
.L_x_12266:
[----:B------:R-:W-:Y:S01]  /*11160*/  I2FP.F32.U32 R2, R2 ;  /* 0x0000000200027245 */ /* 0x000fe20000201000 */
[----:B------:R-:W-:Y:S01]  /*11170*/  IMAD.U32 R3, R164, 0x10000, RZ ;  /* 0x00010000a4037824 */ /* 0x000fe200078e00ff */
[----:B------:R-:W-:Y:S01]  /*11180*/  ISETP.NE.AND P3, PT, R4, 0x1, PT ;  /* 0x000000010400780c */ /* 0x000fe20003f65270 */
[----:B------:R-:W-:Y:S01]  /*11190*/  BSSY.RECONVERGENT B1, `(.L_x_12271) ;  /* 0x000004c000017945 */ /* 0x000fe20003800200 */
[----:B------:R-:W-:Y:S02]  /*111a0*/  HFMA2 R5, -RZ, RZ, 0, 1.1920928955078125e-07 ;  /* 0x00000002ff057431 */ /* 0x000fe400000001ff */
[----:B------:R-:W-:Y:S01]  /*111b0*/  FFMA.FTZ R2, R2, R171, 1.1641532182693481445e-10 ;  /* 0x2f00000002027423 */ /* 0x000fe200000100ab */
[----:B------:R-:W-:-:S04]  /*111c0*/  PRMT R164, R164, 0x7632, R164 ;  /* 0x00007632a4a47816 */ /* 0x000fc800000000a4 */
[----:B------:R-:W-:Y:S01]  /*111d0*/  FSETP.GTU.FTZ.AND P2, PT, R2, R169, PT ;  /* 0x000000a90200720b */ /* 0x000fe20003f5c000 */
[----:B------:R-:W-:Y:S01]  /*111e0*/  FMUL.FTZ R2, R3, R170 ;  /* 0x000000aa03027220 */ /* 0x000fe20000410000 */
[----:B------:R-:W-:Y:S02]  /*111f0*/  IMAD.MOV.U32 R3, RZ, RZ, R12 ;  /* 0x000000ffff037224 */ /* 0x000fe400078e000c */
        /* <DEDUP_REMOVED lines=12> */
.L_x_12273:
        /* <DEDUP_REMOVED lines=13> */
.L_x_12275:
[----:B------:R-:W-:Y:S05]  /*11390*/  BSYNC.RECONVERGENT B2 ;  /* 0x0000000000027941 */ /* 0x000fea0003800200 */
.L_x_12274:
        /* <DEDUP_REMOVED lines=43> */
.L_x_12272:
[----:B------:R-:W-:Y:S05]  /*11650*/  BSYNC.RECONVERGENT B1 ;  /* 0x0000000000017941 */ /* 0x000fea0003800200 */
.L_x_12271:
        /* <DEDUP_REMOVED lines=25> */
.L_x_12278:
        /* <DEDUP_REMOVED lines=13> */
.L_x_12280:
[----:B------:R-:W-:Y:S05]  /*118c0*/  BSYNC.RECONVERGENT B2 ;  /* 0x0000000000027941 */ /* 0x000fea0003800200 */
.L_x_12279:
        /* <DEDUP_REMOVED lines=43> */
.L_x_12277:
[----:B------:R-:W-:Y:S05]  /*11b80*/  BSYNC.RECONVERGENT B1 ;  /* 0x0000000000017941 */ /* 0x000fea0003800200 */
.L_x_12276:
        /* <DEDUP_REMOVED lines=21> */
.L_x_12283:
        /* <DEDUP_REMOVED lines=13> */
.L_x_12285:
[----:B------:R-:W-:Y:S05]  /*11db0*/  BSYNC.RECONVERGENT B2 ;  /* 0x0000000000027941 */ /* 0x000fea0003800200 */
.L_x_12284:
        /* <DEDUP_REMOVED lines=43> */
.L_x_12282:
[----:B------:R-:W-:Y:S05]  /*12070*/  BSYNC.RECONVERGENT B1 ;  /* 0x0000000000017941 */ /* 0x000fea0003800200 */
.L_x_12281:
[----:B------:R-:W-:Y:S01]  /*12080*/  I2FP.F32.U32 R2, R4 ;  /* 0x0000000400027245 */ /* 0x000fe20000201000 */
[----:B------:R-:W-:Y:S01]  /*12090*/  IMAD.U32 R3, R0, 0x10000, RZ ;  /* 0x0001000000037824 */ /* 0x000fe200078e00ff */
[----:B------:R-:W-:Y:S01]  /*120a0*/  ISETP.NE.AND P3, PT, R5, 0x1, PT ;  /* 0x000000010500780c */ /* 0x000fe20003f65270 */
[----:B------:R-:W-:Y:S01]  /*120b0*/  BSSY.RECONVERGENT B1, `(.L_x_12286) ;  /* 0x000004f000017945 */ /* 0x000fe20003800200 */
[----:B------:R-:W-:Y:S01]  /*120c0*/  @P1 SHF.L.U32 R183, R183, 0x10, RZ ;  /* 0x00000010b7b71819 */ /* 0x000fe200000006ff */
[----:B------:R-:W-:Y:S01]  /*120d0*/  FFMA.FTZ R2, R2, R171, 1.1641532182693481445e-10 ;  /* 0x2f00000002027423 */ /* 0x000fe200000100ab */
[----:B------:R-:W-:Y:S01]  /*120e0*/  FMUL.FTZ R3, R3, R170 ;  /* 0x000000aa03037220 */ /* 0x000fe20000410000 */
[----:B------:R-:W-:Y:S02]  /*120f0*/  IMAD.MOV.U32 R4, RZ, RZ, 0x2 ;  /* 0x00000002ff047424 */ /* 0x000fe400078e00ff */
[----:B------:R-:W-:Y:S01]  /*12100*/  IMAD.MOV.U32 R0, RZ, RZ, R12 ;  /* 0x000000ffff007224 */ /* 0x000fe200078e000c */
[----:B------:R-:W-:-:S04]  /*12110*/  FSETP.GTU.FTZ.AND P2, PT, R2, R169, PT ;  /* 0x000000a90200720b */ /* 0x000fc80003f5c000 */
[----:B------:R-:W-:Y:S02]  /*12120*/  FSEL R3, R3, RZ, !P2 ;  /* 0x000000ff03037208 */ /* 0x000fe40005000000 */
[----:B------:R-:W-:-:S03]  /*12130*/  SEL R7, RZ, 0x1, P2 ;  /* 0x00000001ff077807 */ /* 0x000fc60001000000 */
        /* <DEDUP_REMOVED lines=13> */
.L_x_12288:
        /* <DEDUP_REMOVED lines=13> */
.L_x_12290:
[----:B------:R-:W-:Y:S05]  /*122e0*/  BSYNC.RECONVERGENT B2 ;  /* 0x0000000000027941 */ /* 0x000fea0003800200 */
.L_x_12289:
        /* <DEDUP_REMOVED lines=43> */
.L_x_12287:
[----:B------:R-:W-:Y:S05]  /*125a0*/  BSYNC.RECONVERGENT B1 ;  /* 0x0000000000017941 */ /* 0x000fea0003800200 */
.L_x_12286:
[----:B------:R-:W-:Y:S01]  /*125b0*/  I2FP.F32.U32 R0, R0 ;  /* 0x0000000000007245 */ /* 0x000fe20000201000 */
[C---:B------:R-:W-:Y:S01]  /*125c0*/  IMAD.U32 R3, R165.reuse, 0x10000, RZ ;  /* 0x00010000a5037824 */ /* 0x040fe200078e00ff */
[----:B------:R-:W-:Y:S01]  /*125d0*/  ISETP.NE.AND P3, PT, R4, 0x1, PT ;  /* 0x000000010400780c */ /* 0x000fe20003f65270 */
[----:B------:R-:W-:Y:S01]  /*125e0*/  BSSY.RECONVERGENT B1, `(.L_x_12291) ;  /* 0x000004c000017945 */ /* 0x000fe20003800200 */
[----:B------:R-:W-:Y:S02]  /*125f0*/  HFMA2 R5, -RZ, RZ, 0, 1.1920928955078125e-07 ;  /* 0x00000002ff057431 */ /* 0x000fe400000001ff */
[----:B------:R-:W-:Y:S01]  /*12600*/  FFMA.FTZ R0, R0, R171, 1.1641532182693481445e-10 ;  /* 0x2f00000000007423 */ /* 0x000fe200000100ab */
[----:B------:R-:W-:Y:S01]  /*12610*/  PRMT R165, R165, 0x7632, R165 ;  /* 0x00007632a5a57816 */ /* 0x000fe200000000a5 */
[----:B------:R-:W-:-:S03]  /*12620*/  IMAD.MOV.U32 R2, RZ, RZ, R12 ;  /* 0x000000ffff027224 */ /* 0x000fc600078e000c */
        /* <DEDUP_REMOVED lines=14> */
.L_x_12293:
        /* <DEDUP_REMOVED lines=13> */
.L_x_12295:
[----:B------:R-:W-:Y:S05]  /*127e0*/  BSYNC.RECONVERGENT B2 ;  /* 0x0000000000027941 */ /* 0x000fea0003800200 */
.L_x_12294:
        /* <DEDUP_REMOVED lines=43> */
.L_x_12292:
[----:B------:R-:W-:Y:S05]  /*12aa0*/  BSYNC.RECONVERGENT B1 ;  /* 0x0000000000017941 */ /* 0x000fea0003800200 */
.L_x_12291:
        /* <DEDUP_REMOVED lines=8> */
[----:B------:R-:W-:-:S03]  /*12b30*/  IMAD.MOV.U32 R2, RZ, RZ, R12 ;  /* 0x000000ffff027224 */ /* 0x000fc600078e000c */
[----:B------:R-:W-:Y:S02]  /*12b40*/  FSEL R3, R3, RZ, !P2 ;  /* 0x000000ff03037208 */ /* 0x000fe40005000000 */
[----:B------:R-:W-:-:S03]  /*12b50*/  SEL R6, RZ, 0x1, P2 ;  /* 0x00000001ff067807 */ /* 0x000fc60001000000 */
[----:B------:R-:W-:Y:S01]  /*12b60*/  FADD.FTZ R0, R0, R3 ;  /* 0x0000000300007221 */ /* 0x000fe20000010000 */
[----:B------:R-:W-:-:S03]  /*12b70*/  MOV R3, 0x2 ;  /* 0x0000000200037802 */ /* 0x000fc60000000f00 */
        /* <DEDUP_REMOVED lines=12> */
.L_x_12298:
        /* <DEDUP_REMOVED lines=13> */
.L_x_12300:
[----:B------:R-:W-:Y:S05]  /*12d10*/  BSYNC.RECONVERGENT B2 ;  /* 0x0000000000027941 */ /* 0x000fea0003800200 */
.L_x_12299:
        /* <DEDUP_REMOVED lines=43> */
.L_x_12297:
[----:B------:R-:W-:Y:S05]  /*12fd0*/  BSYNC.RECONVERGENT B1 ;  /* 0x0000000000017941 */ /* 0x000fea0003800200 */
.L_x_12296:
[----:B------:R-:W-:Y:S01]  /*12fe0*/  I2FP.F32.U32 R2, R2 ;  /* 0x0000000200027245 */ /* 0x000fe20000201000 */
[----:B------:R-:W-:Y:S01]  /*12ff0*/  IMAD.U32 R165, R165, 0x10000, RZ ;  /* 0x00010000a5a57824 */ /* 0x000fe200078e00ff */
        /* <DEDUP_REMOVED lines=19> */
.L_x_12303:
        /* <DEDUP_REMOVED lines=13> */
.L_x_12305:
[----:B------:R-:W-:Y:S05]  /*13200*/  BSYNC.RECONVERGENT B2 ;  /* 0x0000000000027941 */ /* 0x000fea0003800200 */
.L_x_12304:
        /* <DEDUP_REMOVED lines=43> */
.L_x_12302:
[----:B------:R-:W-:Y:S05]  /*134c0*/  BSYNC.RECONVERGENT B1 ;  /* 0x0000000000017941 */ /* 0x000fea0003800200 */
.L_x_12301:
[----:B------:R-:W-:Y:S01]  /*134d0*/  I2FP.F32.U32 R2, R2 ;  /* 0x0000000200027245 */ /* 0x000fe20000201000 */
[----:B------:R-:W-:Y:S01]  /*134e0*/  IMAD.U32 R3, R198, 0x10000, RZ ;  /* 0x00010000c6037824 */ /* 0x000fe200078e00ff */
        /* <DEDUP_REMOVED lines=8> */
[----:B------:R-:W-:Y:S02]  /*13570*/  SEL R5, RZ, 0x1, P2 ;  /* 0x00000001ff057807 */ /* 0x000fe40001000000 */
[----:B------:R-:W-:Y:S01]  /*13580*/  ISETP.NE.AND P2, PT, R184, 0x1, PT ;  /* 0x00000001b800780c */ /* 0x000fe20003f45270 */
[----:B------:R-:W-:-:S04]  /*13590*/  FADD.FTZ R165, R165, R4 ;  /* 0x00000004a5a57221 */ /* 0x000fc80000010000 */
[----:B------:R-:W-:Y:S01]  /*135a0*/  @P1 FADD.FTZ R185, R165, R2 ;  /* 0x00000002a5b91221 */ /* 0x000fe20000010000 */
[----:B------:R-:W-:-:S05]  /*135b0*/  @!P1 IMAD.MOV.U32 R185, RZ, RZ, R165 ;  /* 0x000000ffffb99224 */ /* 0x000fca00078e00a5 */
        /* <DEDUP_REMOVED lines=10> */
.L_x_12308:
        /* <DEDUP_REMOVED lines=13> */
.L_x_12310:
[----:B------:R-:W-:Y:S05]  /*13730*/  BSYNC.RECONVERGENT B2 ;  /* 0x0000000000027941 */ /* 0x000fea0003800200 */
.L_x_12309:
        /* <DEDUP_REMOVED lines=43> */
.L_x_12307:
[----:B------:R-:W-:Y:S05]  /*139f0*/  BSYNC.RECONVERGENT B1 ;  /* 0x0000000000017941 */ /* 0x000fea0003800200 */
.L_x_12306:
        /* <DEDUP_REMOVED lines=21> */
.L_x_12313:
        /* <DEDUP_REMOVED lines=13> */
.L_x_12315:
[----:B------:R-:W-:Y:S05]  /*13c20*/  BSYNC.RECONVERGENT B2 ;  /* 0x0000000000027941 */ /* 0x000fea0003800200 */
.L_x_12314:
        /* <DEDUP_REMOVED lines=43> */
.L_x_12312:
[----:B------:R-:W-:Y:S05]  /*13ee0*/  BSYNC.RECONVERGENT B1 ;  /* 0x0000000000017941 */ /* 0x000fea0003800200 */
.L_x_12311:
        /* <DEDUP_REMOVED lines=26> */
.L_x_12318:
        /* <DEDUP_REMOVED lines=13> */
.L_x_12320:
[----:B------:R-:W-:Y:S05]  /*14160*/  BSYNC.RECONVERGENT B2 ;  /* 0x0000000000027941 */ /* 0x000fea0003800200 */
.L_x_12319:
        /* <DEDUP_REMOVED lines=43> */
.L_x_12317:
[----:B------:R-:W-:Y:S05]  /*14420*/  BSYNC.RECONVERGENT B1 ;  /* 0x0000000000017941 */ /* 0x000fea0003800200 */
.L_x_12316:
        /* <DEDUP_REMOVED lines=20> */
.L_x_12323:
        /* <DEDUP_REMOVED lines=13> */
.L_x_12325:
[----:B------:R-:W-:Y:S05]  /*14640*/  BSYNC.RECONVERGENT B2 ;  /* 0x0000000000027941 */ /* 0x000fea0003800200 */
.L_x_12324:
        /* <DEDUP_REMOVED lines=43> */
.L_x_12322:
[----:B------:R-:W-:Y:S05]  /*14900*/  BSYNC.RECONVERGENT B1 ;  /* 0x0000000000017941 */ /* 0x000fea0003800200 */
.L_x_12321:
[----:B------:R-:W-:Y:S01]  /*14910*/  I2FP.F32.U32 R2, R186 ;  /* 0x000000ba00027245 */ /* 0x000fe20000201000 */
[----:B------:R-:W-:Y:S01]  /*14920*/  IMAD.U32 R195, R195, 0x10000, RZ ;  /* 0x00010000c3c37824 */ /* 0x000fe200078e00ff */
[----:B------:R-:W-:Y:S01]  /*14930*/  @P1 SHF.L.U32 R187, R196, 0x10, RZ ;  /* 0x00000010c4bb1819 */ /* 0x000fe200000006ff */
[----:B------:R-:W-:Y:S02]  /*14940*/  BSSY.RECONVERGENT B1, `(.L_x_12326) ;  /* 0x000004f000017945 */ /* 0x000fe40003800200 */
        /* <DEDUP_REMOVED lines=9> */
[----:B------:R-:W-:Y:S02]  /*149e0*/  @!P1 IMAD.MOV.U32 R187, RZ, RZ, R166 ;  /* 0x000000ffffbb9224 */ /* 0x000fe400078e00a6 */
        /* <DEDUP_REMOVED lines=11> */
.L_x_12328:
        /* <DEDUP_REMOVED lines=13> */
.L_x_12330:
[----:B------:R-:W-:Y:S05]  /*14b70*/  BSYNC.RECONVERGENT B2 ;  /* 0x0000000000027941 */ /* 0x000fea0003800200 */
.L_x_12329:
        /* <DEDUP_REMOVED lines=43> */
.L_x_12327:
[----:B------:R-:W-:Y:S05]  /*14e30*/  BSYNC.RECONVERGENT B1 ;  /* 0x0000000000017941 */ /* 0x000fea0003800200 */
.L_x_12326:
        /* <DEDUP_REMOVED lines=21> */
.L_x_12333:
        /* <DEDUP_REMOVED lines=13> */
.L_x_12335:
[----:B------:R-:W-:Y:S05]  /*15060*/  BSYNC.RECONVERGENT B2 ;  /* 0x0000000000027941 */ /* 0x000fea0003800200 */
.L_x_12334:
        /* <DEDUP_REMOVED lines=43> */
.L_x_12332:
[----:B------:R-:W-:Y:S05]  /*15320*/  BSYNC.RECONVERGENT B1 ;  /* 0x0000000000017941 */ /* 0x000fea0003800200 */
.L_x_12331:
        /* <DEDUP_REMOVED lines=26> */
.L_x_12338:
        /* <DEDUP_REMOVED lines=13> */
.L_x_12340:
[----:B------:R-:W-:Y:S05]  /*155a0*/  BSYNC.RECONVERGENT B2 ;  /* 0x0000000000027941 */ /* 0x000fea0003800200 */
.L_x_12339:
        /* <DEDUP_REMOVED lines=43> */
.L_x_12337:
[----:B------:R-:W-:Y:S05]  /*15860*/  BSYNC.RECONVERGENT B1 ;  /* 0x0000000000017941 */ /* 0x000fea0003800200 */
.L_x_12336:
        /* <DEDUP_REMOVED lines=20> */
.L_x_12343:
        /* <DEDUP_REMOVED lines=15> */
.L_x_12345:
[----:B------:R-:W-:Y:S05]  /*15aa0*/  BSYNC.RECONVERGENT B2 ;  /* 0x0000000000027941 */ /* 0x000fea0003800200 */
.L_x_12344:
        /* <DEDUP_REMOVED lines=43> */
.L_x_12342:
[----:B------:R-:W-:Y:S05]  /*15d60*/  BSYNC.RECONVERGENT B1 ;  /* 0x0000000000017941 */ /* 0x000fea0003800200 */
.L_x_12341:
[----:B------:R-:W-:Y:S01]  /*15d70*/  I2FP.F32.U32 R166, R167 ;  /* 0x000000a700a67245 */ /* 0x000fe20000201000 */
[----:B------:R-:W-:Y:S01]  /*15d80*/  IMAD.U32 R167, R200, 0x10000, RZ ;  /* 0x00010000c8a77824 */ /* 0x000fe200078e00ff */
[----:B------:R-:W-:Y:S02]  /*15d90*/  PRMT R165, R0, 0x5410, R165 ;  /* 0x0000541000a57816 */ /* 0x000fe400000000a5 */
[----:B------:R-:W-:Y:S01]  /*15da0*/  PRMT R164, R194, 0x5410, R164 ;  /* 0x00005410c2a47816 */ /* 0x000fe200000000a4 */
[----:B------:R-:W-:Y:S01]  /*15db0*/  FFMA.FTZ R166, R166, R171, 1.1641532182693481445e-10 ;  /* 0x2f000000a6a67423 */ /* 0x000fe200000100ab */
[----:B------:R-:W-:-:S04]  /*15dc0*/  FMUL.FTZ R167, R167, R170 ;  /* 0x000000aaa7a77220 */ /* 0x000fc80000410000 */
[----:B------:R-:W-:Y:S02]  /*15dd0*/  FSETP.GTU.FTZ.AND P6, PT, R166, R169, PT ;  /* 0x000000a9a600720b */ /* 0x000fe40003fdc000 */
[----:B------:R-:W-:Y:S02]  /*15de0*/  @P1 SHF.L.U32 R166, R189, 0x10, RZ ;  /* 0x00000010bda61819 */ /* 0x000fe400000006ff */
[----:B------:R-:W-:Y:S02]  /*15df0*/  FSEL R196, R167, RZ, !P6 ;  /* 0x000000ffa7c47208 */ /* 0x000fe40007000000 */
[----:B------:R-:W-:-:S03]  /*15e00*/  SEL R167, RZ, 0x1, P6 ;  /* 0x00000001ffa77807 */ /* 0x000fc60003000000 */
[----:B------:R-:W-:Y:S01]  /*15e10*/  FADD.FTZ R203, R203, R196 ;  /* 0x000000c4cbcb7221 */ /* 0x000fe20000010000 */
[----:B------:R-:W-:-:S03]  /*15e20*/  PRMT R0, R167, 0x7610, R0 ;  /* 0x00007610a7007816 */ /* 0x000fc60000000000 */
[----:B------:R-:W-:Y:S01]  /*15e30*/  @P1 FADD.FTZ R189, R203, R166 ;  /* 0x000000a6cbbd1221 */ /* 0x000fe20000010000 */
[----:B------:R-:W-:Y:S01]  /*15e40*/  @!P1 IMAD.MOV.U32 R189, RZ, RZ, R203 ;  /* 0x000000ffffbd9224 */ /* 0x000fe200078e00cb */
[----:B------:R-:W-:-:S04]  /*15e50*/  PRMT R166, R201, 0x5410, R202 ;  /* 0x00005410c9a67816 */ /* 0x000fc800000000ca */
[----:B------:R-:W-:-:S04]  /*15e60*/  F2FP.BF16.F32.PACK_AB R196, RZ, R189 ;  /* 0x000000bdffc4723e */ /* 0x000fc800000010ff */
[----:B------:R-:W-:Y:S01]  /*15e70*/  PRMT R167, R195, 0x5410, R196 ;  /* 0x00005410c3a77816 */ /* 0x000fe200000000c4 */
[----:B------:R-:W-:Y:S06]  /*15e80*/  BRA `(.L_x_12346) ;  /* 0x0000002800587947 */ /* 0x000fec0003800000 */
.L_x_12265:
        /* <DEDUP_REMOVED lines=16> */
.L_x_12349:
        /* <DEDUP_REMOVED lines=13> */
.L_x_12351:
[----:B------:R-:W-:Y:S05]  /*16060*/  BSYNC.RECONVERGENT B2 ;  /* 0x0000000000027941 */ /* 0x000fea0003800200 */
.L_x_12350:
        /* <DEDUP_REMOVED lines=41> */
[----:B------:R-:W-:-:S07]  /*16300*/  HFMA2 R184, -RZ, RZ, 0, 0 ;  /* 0x00000000ffb87431 */ /* 0x000fce00000001ff */
.L_x_12348:
[----:B------:R-:W-:Y:S05]  /*16310*/  BSYNC.RECONVERGENT B1 ;  /* 0x0000000000017941 */ /* 0x000fea0003800200 */
.L_x_12347:
[----:B------:R-:W-:Y:S01]  /*16320*/  I2FP.F32.U32 R182, R181 ;  /* 0x000000b500b67245 */ /* 0x000fe20000201000 */
[----:B-----5:R-:W-:Y:S01]  /*16330*/  IMAD.U32 R181, R164, 0x10000, RZ ;  /* 0x00010000a4b57824 */ /* 0x020fe200078e00ff */
        /* <DEDUP_REMOVED lines=23> */
.L_x_12354:
        /* <DEDUP_REMOVED lines=13> */
.L_x_12356:
[----:B------:R-:W-:Y:S05]  /*16580*/  BSYNC.RECONVERGENT B2 ;  /* 0x0000000000027941 */ /* 0x000fea0003800200 */
.L_x_12355:
        /* <DEDUP_REMOVED lines=43> */
.L_x_12353:
[----:B------:R-:W-:Y:S05]  /*16840*/  BSYNC.RECONVERGENT B1 ;  /* 0x0000000000017941 */ /* 0x000fea0003800200 */
.L_x_12352:
[----:B------:R-:W-:Y:S01]  /*16850*/  I2FP.F32.U32 R182, R182 ;  /* 0x000000b600b67245 */ /* 0x000fe20000201000 */
[----:B------:R-:W-:Y:S01]  /*16860*/  @P1 IMAD.U32 R183, R183, 0x10000, RZ ;  /* 0x00010000b7b71824 */ /* 0x000fe200078e00ff */
[----:B------:R-:W-:Y:S01]  /*16870*/  SHF.L.U32 R185, R164, 0x10, RZ ;  /* 0x00000010a4b97819 */ /* 0x000fe200000006ff */
[----:B------:R-:W-:Y:S01]  /*16880*/  BSSY.RECONVERGENT B1, `(.L_x_12357) ;  /* 0x000004e000017945 */ /* 0x000fe20003800200 */
[----:B------:R-:W-:Y:S01]  /*16890*/  ISETP.NE.AND P3, PT, R186, 0x1, PT ;  /* 0x00000001ba00780c */ /* 0x000fe20003f65270 */
[----:B------:R-:W-:Y:S01]  /*168a0*/  FFMA.FTZ R182, R182, R171, 1.1641532182693481445e-10 ;  /* 0x2f000000b6b67423 */ /* 0x000fe200000100ab */
[----:B------:R-:W-:Y:S02]  /*168b0*/  IMAD.MOV.U32 R184, RZ, RZ, 0x2 ;  /* 0x00000002ffb87424 */ /* 0x000fe400078e00ff */
[----:B------:R-:W-:Y:S01]  /*168c0*/  FMUL.FTZ R185, R185, R170 ;  /* 0x000000aab9b97220 */ /* 0x000fe20000410000 */
[----:B------:R-:W-:Y:S01]  /*168d0*/  IMAD.MOV.U32 R164, RZ, RZ, R12 ;  /* 0x000000ffffa47224 */ /* 0x000fe200078e000c */
[----:B------:R-:W-:-:S04]  /*168e0*/  FSETP.GTU.FTZ.AND P2, PT, R182, R169, PT ;  /* 0x000000a9b600720b */ /* 0x000fc80003f5c000 */
        /* <DEDUP_REMOVED lines=14> */
.L_x_12359:
        /* <DEDUP_REMOVED lines=13> */
.L_x_12361:
[----:B------:R-:W-:Y:S05]  /*16aa0*/  BSYNC.RECONVERGENT B2 ;  /* 0x0000000000027941 */ /* 0x000fea0003800200 */
.L_x_12360:
        /* <DEDUP_REMOVED lines=43> */
.L_x_12358:
[----:B------:R-:W-:Y:S05]  /*16d60*/  BSYNC.RECONVERGENT B1 ;  /* 0x0000000000017941 */ /* 0x000fea0003800200 */
.L_x_12357:
        /* <DEDUP_REMOVED lines=25> */
.L_x_12364:
        /* <DEDUP_REMOVED lines=13> */
.L_x_12366:
[----:B------:R-:W-:Y:S05]  /*16fd0*/  BSYNC.RECONVERGENT B2 ;  /* 0x0000000000027941 */ /* 0x000fea0003800200 */
.L_x_12365:
        /* <DEDUP_REMOVED lines=43> */
.L_x_12363:
[----:B------:R-:W-:Y:S05]  /*17290*/  BSYNC.RECONVERGENT B1 ;  /* 0x0000000000017941 */ /* 0x000fea0003800200 */
.L_x_12362:
        /* <DEDUP_REMOVED lines=24> */
.L_x_12369:
        /* <DEDUP_REMOVED lines=13> */
.L_x_12371:
[----:B------:R-:W-:Y:S05]  /*174f0*/  BSYNC.RECONVERGENT B2 ;  /* 0x0000000000027941 */ /* 0x000fea0003800200 */
.L_x_12370:
        /* <DEDUP_REMOVED lines=43> */
.L_x_12368:
[----:B------:R-:W-:Y:S05]  /*177b0*/  BSYNC.RECONVERGENT B1 ;  /* 0x0000000000017941 */ /* 0x000fea0003800200 */
.L_x_12367:
        /* <DEDUP_REMOVED lines=9> */
[----:B------:R-:W-:-:S04]  /*17850*/  FSETP.GTU.FTZ.AND P2, PT, R164, R169, PT ;  /* 0x000000a9a400720b */ /* 0x000fc80003f5c000 */
[----:B------:R-:W-:Y:S02]  /*17860*/  FSEL R184, R165, RZ, !P2 ;  /* 0x000000ffa5b87208 */ /* 0x000fe40005000000 */
[----:B------:R-:W-:Y:S02]  /*17870*/  MOV R165, R12 ;  /* 0x0000000c00a57202 */ /* 0x000fe40000000f00 */
[----:B------:R-:W-:Y:S01]  /*17880*/  PLOP3.LUT P2, PT, P2, PT, PT, 0x8, 0x80 ;  /* 0x000000000080781c */ /* 0x000fe2000174e170 */
        /* <DEDUP_REMOVED lines=11> */
.L_x_12374:
        /* <DEDUP_REMOVED lines=13> */
.L_x_12376:
[----:B------:R-:W-:Y:S05]  /*17a10*/  BSYNC.RECONVERGENT B2 ;  /* 0x0000000000027941 */ /* 0x000fea0003800200 */
.L_x_12375:
        /* <DEDUP_REMOVED lines=43> */
.L_x_12373:
[----:B------:R-:W-:Y:S05]  /*17cd0*/  BSYNC.RECONVERGENT B1 ;  /* 0x0000000000017941 */ /* 0x000fea0003800200 */
.L_x_12372:
        /* <DEDUP_REMOVED lines=23> */
.L_x_12379:
        /* <DEDUP_REMOVED lines=13> */
.L_x_12381:
[----:B------:R-:W-:Y:S05]  /*17f20*/  BSYNC.RECONVERGENT B2 ;  /* 0x0000000000027941 */ /* 0x000fea0003800200 */
.L_x_12380:
        /* <DEDUP_REMOVED lines=43> */
.L_x_12378:
[----:B------:R-:W-:Y:S05]  /*181e0*/  BSYNC.RECONVERGENT B1 ;  /* 0x0000000000017941 */ /* 0x000fea0003800200 */
.L_x_12377:
        /* <DEDUP_REMOVED lines=24> */
.L_x_12384:
        /* <DEDUP_REMOVED lines=13> */
.L_x_12386:
[----:B------:R-:W-:Y:S05]  /*18440*/  BSYNC.RECONVERGENT B2 ;  /* 0x0000000000027941 */ /* 0x000fea0003800200 */
.L_x_12385:
        /* <DEDUP_REMOVED lines=43> */
.L_x_12383:
[----:B------:R-:W-:Y:S05]  /*18700*/  BSYNC.RECONVERGENT B1 ;  /* 0x0000000000017941 */ /* 0x000fea0003800200 */
.L_x_12382:
        /* <DEDUP_REMOVED lines=14> */
.L_x_12346:
        /* <DEDUP_REMOVED lines=16> */
[----:B------:R-:W-:Y:S02]  /*188f0*/  LOP3.LUT R191, R191, R196, R188, 0xfe, !PT ;  /* 0x000000c4bfbf7212 */ /* 0x000fe400078efebc */
[----:B------:R-:W-:Y:S02]  /*18900*/  SEL R196, RZ, 0x1, !P6 ;  /* 0x00000001ffc47807 */ /* 0x000fe40007000000 */
[----:B------:R-:W-:Y:S01]  /*18910*/  LOP3.LUT R197, R198, R197, RZ, 0xfc, !PT ;  /* 0x000000c5c6c57212 */ /* 0x000fe200078efcff */
[----:B------:R-:W-:Y:S01]  /*18920*/  IMAD.WIDE.U32 R198, R179, 0x8, R236 ;  /* 0x00000008b3c67825 */ /* 0x000fe200078e00ec */
[----:B------:R-:W-:Y:S02]  /*18930*/  LOP3.LUT R196, R191, R196, RZ, 0xfc, !PT ;  /* 0x000000c4bfc47212 */ /* 0x000fe400078efcff */
[----:B------:R-:W-:-:S03]  /*18940*/  IADD3 R188, PT, PT, R10, 0x60, RZ ;  /* 0x000000600abc7810 */ /* 0x000fc60007ffe0ff */
[----:B------:R1:W-:Y:S02]  /*18950*/  STG.E.64 desc[UR8][R198.64], R196 ;  /* 0x000000c4c6007986 */ /* 0x0003e4000c101b08 */
[----:B0-----:R-:W-:Y:S01]  /*18960*/  @P1 IMAD.WIDE.U32 R202, R188, 0x10, R194 ;  /* 0x00000010bcca1825 */ /* 0x001fe200078e00c2 */
        /* <DEDUP_REMOVED lines=21> */
.L_x_12387:
        /* <DEDUP_REMOVED lines=26> */
.L_x_12391:
        /* <DEDUP_REMOVED lines=13> */
.L_x_12393:
[----:B------:R-:W-:Y:S05]  /*18d30*/  BSYNC.RECONVERGENT B2 ;  /* 0x0000000000027941 */ /* 0x000fea0003800200 */
.L_x_12392:
        /* <DEDUP_REMOVED lines=42> */
.L_x_12390:
[----:B------:R-:W-:Y:S05]  /*18fe0*/  BSYNC.RECONVERGENT B1 ;  /* 0x0000000000017941 */ /* 0x000fea0003800200 */
.L_x_12389:
[----:B------:R-:W-:Y:S01]  /*18ff0*/  I2FP.F32.U32 R0, R0 ;  /* 0x0000000000007245 */ /* 0x000fe20000201000 */
[----:B-----5:R-:W-:Y:S01]  /*19000*/  IMAD.U32 R3, R164, 0x10000, RZ ;  /* 0x00010000a4037824 */ /* 0x020fe200078e00ff */
        /* <DEDUP_REMOVED lines=20> */
.L_x_12396:
        /* <DEDUP_REMOVED lines=13> */
.L_x_12398:
[----:B------:R-:W-:Y:S05]  /*19220*/  BSYNC.RECONVERGENT B2 ;  /* 0x0000000000027941 */ /* 0x000fea0003800200 */
.L_x_12397:
        /* <DEDUP_REMOVED lines=43> */
.L_x_12395:
[----:B------:R-:W-:Y:S05]  /*194e0*/  BSYNC.RECONVERGENT B1 ;  /* 0x0000000000017941 */ /* 0x000fea0003800200 */
.L_x_12394:
        /* <DEDUP_REMOVED lines=9> */
[----:B------:R-:W-:Y:S02]  /*19580*/  FSEL R3, R3, RZ, !P2 ;  /* 0x000000ff03037208 */ /* 0x000fe40005000000 */
        /* <DEDUP_REMOVED lines=15> */
.L_x_12401:
        /* <DEDUP_REMOVED lines=13> */
.L_x_12403:
[----:B------:R-:W-:Y:S05]  /*19750*/  BSYNC.RECONVERGENT B2 ;  /* 0x0000000000027941 */ /* 0x000fea0003800200 */
.L_x_12402:
        /* <DEDUP_REMOVED lines=43> */
.L_x_12400:
[----:B------:R-:W-:Y:S05]  /*19a10*/  BSYNC.RECONVERGENT B1 ;  /* 0x0000000000017941 */ /* 0x000fea0003800200 */
.L_x_12399:
[----:B------:R-:W-:Y:S01]  /*19a20*/  I2FP.F32.U32 R0, R0 ;  /* 0x0000000000007245 */ /* 0x000fe20000201000 */
[----:B------:R-:W-:Y:S01]  /*19a30*/  BSSY.RECONVERGENT B1, `(.L_x_12404) ;  /* 0x000004d000017945 */ /* 0x000fe20003800200 */
[----:B------:R-:W-:Y:S01]  /*19a40*/  ISETP.NE.AND P3, PT, R2, 0x1, PT ;  /* 0x000000010200780c */ /* 0x000fe20003f65270 */
[----:B------:R-:W-:Y:S01]  /*19a50*/  IMAD.MOV.U32 R4, RZ, RZ, 0x2 ;  /* 0x00000002ff047424 */ /* 0x000fe200078e00ff */
[----:B------:R-:W-:Y:S01]  /*19a60*/  SHF.L.U32 R3, R164, 0x10, RZ ;  /* 0x00000010a4037819 */ /* 0x000fe200000006ff */
[----:B------:R-:W-:-:S05]  /*19a70*/  FFMA.FTZ R0, R0, R171, 1.1641532182693481445e-10 ;  /* 0x2f00000000007423 */ /* 0x000fca00000100ab */
        /* <DEDUP_REMOVED lines=15> */
.L_x_12406:
        /* <DEDUP_REMOVED lines=13> */
.L_x_12408:
[----:B------:R-:W-:Y:S05]  /*19c40*/  BSYNC.RECONVERGENT B2 ;  /* 0x0000000000027941 */ /* 0x000fea0003800200 */
.L_x_12407:
        /* <DEDUP_REMOVED lines=43> */
.L_x_12405:
[----:B------:R-:W-:Y:S05]  /*19f00*/  BSYNC.RECONVERGENT B1 ;  /* 0x0000000000017941 */ /* 0x000fea0003800200 */
.L_x_12404:
[----:B------:R-:W-:Y:S01]  /*19f10*/  I2FP.F32.U32 R2, R3 ;  /* 0x0000000300027245 */ /* 0x000fe20000201000 */
[----:B------:R-:W-:Y:S01]  /*19f20*/  @P1 IMAD.U32 R191, R191, 0x10000, RZ ;  /* 0x00010000bfbf1824 */ /* 0x000fe200078e00ff */
[----:B------:R-:W-:Y:S01]  /*19f30*/  PRMT R3, R32, 0x7632, R3 ;  /* 0x0000763220037816 */ /* 0x000fe20000000003 */
[----:B------:R-:W-:Y:S01]  /*19f40*/  BSSY.RECONVERGENT B1, `(.L_x_12409) ;  /* 0x0000050000017945 */ /* 0x000fe20003800200 */
[----:B------:R-:W-:Y:S01]  /*19f50*/  ISETP.NE.AND P3, PT, R4, 0x1, PT ;  /* 0x000000010400780c */ /* 0x000fe20003f65270 */
[----:B------:R-:W-:Y:S01]  /*19f60*/  FFMA.FTZ R2, R2, R171, 1.1641532182693481445e-10 ;  /* 0x2f00000002027423 */ /* 0x000fe200000100ab */
[----:B------:R-:W-:-:S04]  /*19f70*/  SHF.L.U32 R3, R3, 0x10, RZ ;  /* 0x0000001003037819 */ /* 0x000fc800000006ff */
[----:B------:R-:W-:Y:S01]  /*19f80*/  FSETP.GTU.FTZ.AND P2, PT, R2, R169, PT ;  /* 0x000000a90200720b */ /* 0x000fe20003f5c000 */
[----:B------:R-:W-:Y:S01]  /*19f90*/  FMUL.FTZ R3, R3, R170 ;  /* 0x000000aa03037220 */ /* 0x000fe20000410000 */
[----:B------:R-:W-:Y:S02]  /*19fa0*/  HFMA2 R2, -RZ, RZ, 0, 1.1920928955078125e-07 ;  /* 0x00000002ff027431 */ /* 0x000fe400000001ff */
[----:B------:R-:W-:Y:S02]  /*19fb0*/  SEL R7, RZ, 0x1, P2 ;  /* 0x00000001ff077807 */ /* 0x000fe40001000000 */
[----:B------:R-:W-:-:S05]  /*19fc0*/  FSEL R3, R3, RZ, !P2 ;  /* 0x000000ff03037208 */ /* 0x000fca0005000000 */
        /* <DEDUP_REMOVED lines=14> */
.L_x_12411:
        /* <DEDUP_REMOVED lines=13> */
.L_x_12413:
[----:B------:R-:W-:Y:S05]  /*1a180*/  BSYNC.RECONVERGENT B2 ;  /* 0x0000000000027941 */ /* 0x000fea0003800200 */
.L_x_12412:
        /* <DEDUP_REMOVED lines=43> */
.L_x_12410:
[----:B------:R-:W-:Y:S05]  /*1a440*/  BSYNC.RECONVERGENT B1 ;  /* 0x0000000000017941 */ /* 0x000fea0003800200 */
.L_x_12409:
        /* <DEDUP_REMOVED lines=22> */
.L_x_12416:
        /* <DEDUP_REMOVED lines=13> */
.L_x_12418:
[----:B------:R-:W-:Y:S05]  /*1a680*/  BSYNC.RECONVERGENT B2 ;  /* 0x0000000000027941 */ /* 0x000fea0003800200 */
.L_x_12417:
        /* <DEDUP_REMOVED lines=43> */
.L_x_12415:
[----:B------:R-:W-:Y:S05]  /*1a940*/  BSYNC.RECONVERGENT B1 ;  /* 0x0000000000017941 */ /* 0x000fea0003800200 */
.L_x_12414:
        /* <DEDUP_REMOVED lines=25> */
.L_x_12421:
        /* <DEDUP_REMOVED lines=13> */
.L_x_12423:
[----:B------:R-:W-:Y:S05]  /*1abb0*/  BSYNC.RECONVERGENT B2 ;  /* 0x0000000000027941 */ /* 0x000fea0003800200 */
.L_x_12422:
        /* <DEDUP_REMOVED lines=43> */
.L_x_12420:
[----:B------:R-:W-:Y:S05]  /*1ae70*/  BSYNC.RECONVERGENT B1 ;  /* 0x0000000000017941 */ /* 0x000fea0003800200 */
.L_x_12419:
        /* <DEDUP_REMOVED lines=21> */
.L_x_12426:
        /* <DEDUP_REMOVED lines=13> */
.L_x_12428:
[----:B------:R-:W-:Y:S05]  /*1b0a0*/  BSYNC.RECONVERGENT B2 ;  /* 0x0000000000027941 */ /* 0x000fea0003800200 */
.L_x_12427:
        /* <DEDUP_REMOVED lines=43> */
.L_x_12425:
[----:B------:R-:W-:Y:S05]  /*1b360*/  BSYNC.RECONVERGENT B1 ;  /* 0x0000000000017941 */ /* 0x000fea0003800200 */
.L_x_12424:
        /* <DEDUP_REMOVED lines=26> */
.L_x_12431:
        /* <DEDUP_REMOVED lines=13> */
.L_x_12433:
[----:B------:R-:W-:Y:S05]  /*1b5e0*/  BSYNC.RECONVERGENT B2 ;  /* 0x0000000000027941 */ /* 0x000fea0003800200 */
.L_x_12432:
        /* <DEDUP_REMOVED lines=43> */
.L_x_12430:
[----:B------:R-:W-:Y:S05]  /*1b8a0*/  BSYNC.RECONVERGENT B1 ;  /* 0x0000000000017941 */ /* 0x000fea0003800200 */
.L_x_12429:
        /* <DEDUP_REMOVED lines=21> */
.L_x_12436:
        /* <DEDUP_REMOVED lines=13> */
.L_x_12438:
[----:B------:R-:W-:Y:S05]  /*1bad0*/  BSYNC.RECONVERGENT B2 ;  /* 0x0000000000027941 */ /* 0x000fea0003800200 */
.L_x_12437:
        /* <DEDUP_REMOVED lines=43> */
.L_x_12435:
[----:B------:R-:W-:Y:S05]  /*1bd90*/  BSYNC.RECONVERGENT B1 ;  /* 0x0000000000017941 */ /* 0x000fea0003800200 */
.L_x_12434:
        /* <DEDUP_REMOVED lines=26> */
.L_x_12441:
        /* <DEDUP_REMOVED lines=13> */
.L_x_12443:
[----:B------:R-:W-:Y:S05]  /*1c010*/  BSYNC.RECONVERGENT B2 ;  /* 0x0000000000027941 */ /* 0x000fea0003800200 */
.L_x_12442:
        /* <DEDUP_REMOVED lines=43> */
.L_x_12440:
[----:B------:R-:W-:Y:S05]  /*1c2d0*/  BSYNC.RECONVERGENT B1 ;  /* 0x0000000000017941 */ /* 0x000fea0003800200 */
.L_x_12439:
        /* <DEDUP_REMOVED lines=20> */
.L_x_12446:
        /* <DEDUP_REMOVED lines=13> */
.L_x_12448:
[----:B------:R-:W-:Y:S05]  /*1c4f0*/  BSYNC.RECONVERGENT B2 ;  /* 0x0000000000027941 */ /* 0x000fea0003800200 */
.L_x_12447:
        /* <DEDUP_REMOVED lines=43> */
.L_x_12445:
[----:B------:R-:W-:Y:S05]  /*1c7b0*/  BSYNC.RECONVERGENT B1 ;  /* 0x0000000000017941 */ /* 0x000fea0003800200 */
.L_x_12444:
        /* <DEDUP_REMOVED lines=8> */
[----:B------:R-:W-:Y:S01]  /*1c840*/  FMUL.FTZ R3, R3, R170 ;  /* 0x000000aa03037220 */ /* 0x000fe20000410000 */
[----:B------:R-:W-:-:S04]  /*1c850*/  MOV R2, R12 ;  /* 0x0000000c00027202 */ /* 0x000fc80000000f00 */
[----:B------:R-:W-:Y:S02]  /*1c860*/  FSEL R165, R3, RZ, !P4 ;  /* 0x000000ff03a57208 */ /* 0x000fe40006000000 */
        /* <DEDUP_REMOVED lines=15> */
.L_x_12451:
        /* <DEDUP_REMOVED lines=13> */
.L_x_12453:
[----:B------:R-:W-:Y:S05]  /*1ca30*/  BSYNC.RECONVERGENT B2 ;  /* 0x0000000000027941 */ /* 0x000fea0003800200 */
.L_x_12452:
        /* <DEDUP_REMOVED lines=43> */
.L_x_12450:
[----:B------:R-:W-:Y:S05]  /*1ccf0*/  BSYNC.RECONVERGENT B1 ;  /* 0x0000000000017941 */ /* 0x000fea0003800200 */
.L_x_12449:
        /* <DEDUP_REMOVED lines=21> */
.L_x_12456:
        /* <DEDUP_REMOVED lines=13> */
.L_x_12458:
[----:B------:R-:W-:Y:S05]  /*1cf20*/  BSYNC.RECONVERGENT B2 ;  /* 0x0000000000027941 */ /* 0x000fea0003800200 */
.L_x_12457:
        /* <DEDUP_REMOVED lines=43> */
.L_x_12455:
[----:B------:R-:W-:Y:S05]  /*1d1e0*/  BSYNC.RECONVERGENT B1 ;  /* 0x0000000000017941 */ /* 0x000fea0003800200 */
.L_x_12454:
        /* <DEDUP_REMOVED lines=26> */
.L_x_12461:
        /* <DEDUP_REMOVED lines=13> */
.L_x_12463:
[----:B------:R-:W-:Y:S05]  /*1d460*/  BSYNC.RECONVERGENT B2 ;  /* 0x0000000000027941 */ /* 0x000fea0003800200 */
.L_x_12462:
        /* <DEDUP_REMOVED lines=43> */
.L_x_12460:
[----:B------:R-:W-:Y:S05]  /*1d720*/  BSYNC.RECONVERGENT B1 ;  /* 0x0000000000017941 */ /* 0x000fea0003800200 */
.L_x_12459:
        /* <DEDUP_REMOVED lines=20> */
.L_x_12466:
        /* <DEDUP_REMOVED lines=15> */
.L_x_12468:
[----:B------:R-:W-:Y:S05]  /*1d960*/  BSYNC.RECONVERGENT B2 ;  /* 0x0000000000027941 */ /* 0x000fea0003800200 */
.L_x_12467:
        /* <DEDUP_REMOVED lines=43> */
.L_x_12465:
[----:B------:R-:W-:Y:S05]  /*1dc20*/  BSYNC.RECONVERGENT B1 ;  /* 0x0000000000017941 */ /* 0x000fea0003800200 */
.L_x_12464:
[----:B------:R-:W-:Y:S01]  /*1dc30*/  I2FP.F32.U32 R164, R165 ;  /* 0x000000a500a47245 */ /* 0x000fe20000201000 */
[----:B------:R-:W-:Y:S01]  /*1dc40*/  @P1 IMAD.U32 R198, R209, 0x10000, RZ ;  /* 0x00010000d1c61824 */ /* 0x000fe200078e00ff */
[----:B------:R-:W-:-:S03]  /*1dc50*/  PRMT R165, R35, 0x7632, R165 ;  /* 0x0000763223a57816 */ /* 0x000fc600000000a5 */
[----:B------:R-:W-:Y:S01]  /*1dc60*/  FFMA.FTZ R164, R164, R171, 1.1641532182693481445e-10 ;  /* 0x2f000000a4a47423 */ /* 0x000fe200000100ab */
[----:B------:R-:W-:-:S04]  /*1dc70*/  SHF.L.U32 R165, R165, 0x10, RZ ;  /* 0x00000010a5a57819 */ /* 0x000fc800000006ff */
[----:B------:R-:W-:Y:S01]  /*1dc80*/  FSETP.GTU.FTZ.AND P6, PT, R164, R169, PT ;  /* 0x000000a9a400720b */ /* 0x000fe20003fdc000 */
[----:B------:R-:W-:-:S03]  /*1dc90*/  FMUL.FTZ R165, R165, R170 ;  /* 0x000000aaa5a57220 */ /* 0x000fc60000410000 */
[----:B------:R-:W-:Y:S02]  /*1dca0*/  SEL R164, RZ, 0x1, P6 ;  /* 0x00000001ffa47807 */ /* 0x000fe40003000000 */
[----:B------:R-:W-:Y:S02]  /*1dcb0*/  FSEL R166, R165, RZ, !P6 ;  /* 0x000000ffa5a67208 */ /* 0x000fe40007000000 */
[--C-:B------:R-:W-:Y:S02]  /*1dcc0*/  PRMT R165, R207, 0x5410, R0.reuse ;  /* 0x00005410cfa57816 */ /* 0x100fe40000000000 */
[----:B------:R-:W-:Y:S01]  /*1dcd0*/  PRMT R0, R164, 0x7610, R0 ;  /* 0x00007610a4007816 */ /* 0x000fe20000000000 */
[----:B------:R-:W-:Y:S01]  /*1dce0*/  FADD.FTZ R211, R211, R166 ;  /* 0x000000a6d3d37221 */ /* 0x000fe20000010000 */
[----:B------:R-:W-:Y:S02]  /*1dcf0*/  PRMT R166, R210, 0x5410, R208 ;  /* 0x00005410d2a67816 */ /* 0x000fe400000000d0 */
[----:B------:R-:W-:Y:S01]  /*1dd00*/  PRMT R164, R205, 0x5410, R202 ;  /* 0x00005410cda47816 */ /* 0x000fe200000000ca */
[----:B------:R-:W-:Y:S01]  /*1dd10*/  @P1 FADD.FTZ R198, R211, R198 ;  /* 0x000000c6d3c61221 */ /* 0x000fe20000010000 */
[----:B------:R-:W-:-:S05]  /*1dd20*/  @!P1 IMAD.MOV.U32 R198, RZ, RZ, R211 ;  /* 0x000000ffffc69224 */ /* 0x000fca00078e00d3 */
[----:B------:R-:W-:-:S04]  /*1dd30*/  F2FP.BF16.F32.PACK_AB R167, RZ, R198 ;  /* 0x000000c6ffa7723e */ /* 0x000fc800000010ff */
[----:B------:R-:W-:Y:S01]  /*1dd40*/  PRMT R167, R206, 0x5410, R167 ;  /* 0x00005410cea77816 */ /* 0x000fe200000000a7 */
[----:B------:R-:W-:Y:S06]  /*1dd50*/  BRA `(.L_x_12469) ;  /* 0x0000002800587947 */ /* 0x000fec0003800000 */
.L_x_12388:
        /* <DEDUP_REMOVED lines=16> */
.L_x_12472:
        /* <DEDUP_REMOVED lines=13> */
.L_x_12474:
[----:B------:R-:W-:Y:S05]  /*1df30*/  BSYNC.RECONVERGENT B2 ;  /* 0x0000000000027941 */ /* 0x000fea0003800200 */
.L_x_12473:
        /* <DEDUP_REMOVED lines=42> */
.L_x_12471:
[----:B------:R-:W-:Y:S05]  /*1e1e0*/  BSYNC.RECONVERGENT B1 ;  /* 0x0000000000017941 */ /* 0x000fea0003800200 */
.L_x_12470:
[----:B------:R-:W-:Y:S01]  /*1e1f0*/  I2FP.F32.U32 R190, R192 ;  /* 0x000000c000be7245 */ /* 0x000fe20000201000 */
[----:B-----5:R-:W-:Y:S01]  /*1e200*/  IMAD.U32 R197, R164, 0x10000, RZ ;  /* 0x00010000a4c57824 */ /* 0x020fe200078e00ff */
[----:B------:R-:W-:Y:S01]  /*1e210*/  ISETP.NE.AND P3, PT, R194, 0x1, PT ;  /* 0x00000001c200780c */ /* 0x000fe20003f65270 */
[----:B------:R-:W-:Y:S01]  /*1e220*/  @P1 IMAD.U32 R199, R28, 0x10000, RZ ;  /* 0x000100001cc71824 */ /* 0x000fe200078e00ff */
[----:B------:R-:W-:Y:S01]  /*1e230*/  BSSY.RECONVERGENT B1, `(.L_x_12475) ;  /* 0x000004e000017945 */ /* 0x000fe20003800200 */
[----:B------:R-:W-:Y:S01]  /*1e240*/  FFMA.FTZ R190, R190, R171, 1.1641532182693481445e-10 ;  /* 0x2f000000bebe7423 */ /* 0x000fe200000100ab */
[----:B------:R-:W-:Y:S01]  /*1e250*/  FMUL.FTZ R197, R197, R170 ;  /* 0x000000aac5c57220 */ /* 0x000fe20000410000 */
[----:B------:R-:W-:Y:S01]  /*1e260*/  HFMA2 R196, -RZ, RZ, 0, 1.1920928955078125e-07 ;  /* 0x00000002ffc47431 */ /* 0x000fe200000001ff */
[----:B------:R-:W-:Y:S01]  /*1e270*/  PRMT R164, R164, 0x7632, R164 ;  /* 0x00007632a4a47816 */ /* 0x000fe200000000a4 */
        /* <DEDUP_REMOVED lines=16> */
.L_x_12477:
        /* <DEDUP_REMOVED lines=13> */
.L_x_12479:
[----:B------:R-:W-:Y:S05]  /*1e450*/  BSYNC.RECONVERGENT B2 ;  /* 0x0000000000027941 */ /* 0x000fea0003800200 */
.L_x_12478:
        /* <DEDUP_REMOVED lines=43> */
.L_x_12476:
[----:B------:R-:W-:Y:S05]  /*1e710*/  BSYNC.RECONVERGENT B1 ;  /* 0x0000000000017941 */ /* 0x000fea0003800200 */
.L_x_12475:
        /* <DEDUP_REMOVED lines=24> */
.L_x_12482:
        /* <DEDUP_REMOVED lines=13> */
.L_x_12484:
[----:B------:R-:W-:Y:S05]  /*1e970*/  BSYNC.RECONVERGENT B2 ;  /* 0x0000000000027941 */ /* 0x000fea0003800200 */
.L_x_12483:
        /* <DEDUP_REMOVED lines=43> */
.L_x_12481:
[----:B------:R-:W-:Y:S05]  /*1ec30*/  BSYNC.RECONVERGENT B1 ;  /* 0x0000000000017941 */ /* 0x000fea0003800200 */
.L_x_12480:
        /* <DEDUP_REMOVED lines=25> */
.L_x_12487:
        /* <DEDUP_REMOVED lines=13> */
.L_x_12489:
[----:B------:R-:W-:Y:S05]  /*1eea0*/  BSYNC.RECONVERGENT B2 ;  /* 0x0000000000027941 */ /* 0x000fea0003800200 */
.L_x_12488:
        /* <DEDUP_REMOVED lines=43> */
.L_x_12486:
[----:B------:R-:W-:Y:S05]  /*1f160*/  BSYNC.RECONVERGENT B1 ;  /* 0x0000000000017941 */ /* 0x000fea0003800200 */
.L_x_12485:
        /* <DEDUP_REMOVED lines=24> */
.L_x_12492:
        /* <DEDUP_REMOVED lines=13> */
.L_x_12494:
[----:B------:R-:W-:Y:S05]  /*1f3c0*/  BSYNC.RECONVERGENT B2 ;  /* 0x0000000000027941 */ /* 0x000fea0003800200 */
.L_x_12493:
        /* <DEDUP_REMOVED lines=43> */
.L_x_12491:
[----:B------:R-:W-:Y:S05]  /*1f680*/  BSYNC.RECONVERGENT B1 ;  /* 0x0000000000017941 */ /* 0x000fea0003800200 */
.L_x_12490:
        /* <DEDUP_REMOVED lines=24> */
.L_x_12497:
        /* <DEDUP_REMOVED lines=13> */
.L_x_12499:
[----:B------:R-:W-:Y:S05]  /*1f8e0*/  BSYNC.RECONVERGENT B2 ;  /* 0x0000000000027941 */ /* 0x000fea0003800200 */
.L_x_12498:
        /* <DEDUP_REMOVED lines=43> */
.L_x_12496:
[----:B------:R-:W-:Y:S05]  /*1fba0*/  BSYNC.RECONVERGENT B1 ;  /* 0x0000000000017941 */ /* 0x000fea0003800200 */
.L_x_12495:
        /* <DEDUP_REMOVED lines=23> */
.L_x_12502:
        /* <DEDUP_REMOVED lines=13> */
.L_x_12504:
[----:B------:R-:W-:Y:S05]  /*1fdf0*/  BSYNC.RECONVERGENT B2 ;  /* 0x0000000000027941 */ /* 0x000fea0003800200 */
.L_x_12503:
        /* <DEDUP_REMOVED lines=43> */
.L_x_12501:
[----:B------:R-:W-:Y:S05]  /*200b0*/  BSYNC.RECONVERGENT B1 ;  /* 0x0000000000017941 */ /* 0x000fea0003800200 */
.L_x_12500:
        /* <DEDUP_REMOVED lines=24> */
.L_x_12507:
        /* <DEDUP_REMOVED lines=13> */
.L_x_12509:
[----:B------:R-:W-:Y:S05]  /*20310*/  BSYNC.RECONVERGENT B2 ;  /* 0x0000000000027941 */ /* 0x000fea0003800200 */
.L_x_12508:
        /* <DEDUP_REMOVED lines=43> */
.L_x_12506:
[----:B------:R-:W-:Y:S05]  /*205d0*/  BSYNC.RECONVERGENT B1 ;  /* 0x0000000000017941 */ /* 0x000fea0003800200 */
.L_x_12505:
[----:B------:R-:W-:Y:S01]  /*205e0*/  I2FP.F32.U32 R164, R165 ;  /* 0x000000a500a47245 */ /* 0x000fe20000201000 */
[----:B------:R-:W-:Y:S01]  /*205f0*/  IMAD.U32 R165, R212, 0x10000, RZ ;  /* 0x00010000d4a57824 */ /* 0x000fe200078e00ff */
[----:B------:R-:W-:Y:S02]  /*20600*/  @P1 SHF.L.U32 R209, R209, 0x10, RZ ;  /* 0x00000010d1d11819 */ /* 0x000fe400000006ff */
[----:B------:R-:W-:Y:S01]  /*20610*/  PRMT R166, R211, 0x5410, R210 ;  /* 0x00005410d3a67816 */ /* 0x000fe200000000d2 */
        /* <DEDUP_REMOVED lines=9> */
[----:B------:R-:W-:-:S07]  /*206b0*/  PRMT R167, R208, 0x5410, R167 ;  /* 0x00005410d0a77816 */ /* 0x000fce00000000a7 */
.L_x_12469:
[----:B------:R-:W-:Y:S01]  /*206c0*/  SEL R210, RZ, 0x10000, !P4 ;  /* 0x00010000ffd27807 */ /* 0x000fe20006000000 */
[----:B------:R-:W-:Y:S01]  /*206d0*/  IMAD.WIDE.U32 R212, R188, 0x10, R238 ;  /* 0x00000010bcd47825 */ /* 0x000fe200078e00ee */
[----:B------:R-:W-:Y:S01]  /*206e0*/  ISETP.NE.AND P4, PT, R203, RZ, PT ;  /* 0x000000ffcb00720c */ /* 0x000fe20003f85270 */
[----:B------:R-:W0:Y:S01]  /*206f0*/  @P0 LDC.64 R208, c[0x0][0x398] ;  /* 0x0000e600ffd00b82 */ /* 0x000e220000000a00 */
[----:B------:R-:W-:Y:S02]  /*20700*/  SEL R205, RZ, 0x1000000, !P5 ;  /* 0x01000000ffcd7807 */ /* 0x000fe40006800000 */
[----:B------:R-:W-:Y:S01]  /*20710*/  SEL R203, RZ, 0x100, !P3 ;  /* 0x00000100ffcb7807 */ /* 0x000fe20005800000 */
[----:B------:R1:W-:Y:S01]  /*20720*/  STG.E.128 desc[UR8][R212.64], R164 ;  /* 0x000000a4d4007986 */ /* 0x0003e2000c101d08 */
[----:B------:R-:W-:Y:S02]  /*20730*/  ISETP.NE.AND P5, PT, R201, RZ, PT ;  /* 0x000000ffc900720c */ /* 0x000fe40003fa5270 */
[----:B------:R-:W-:Y:S01]  /*20740*/  ISETP.NE.AND P3, PT, R204, RZ, PT ;  /* 0x000000ffcc00720c */ /* 0x000fe20003f65270 */
[----:B------:R-:W2:Y:S01]  /*20750*/  @P1 LDC.64 R206, c[0x0][0x3a0] ;  /* 0x0000e800ffce1b82 */ /* 0x000ea20000000a00 */
[----:B------:R-:W-:-:S02]  /*20760*/  ISETP.NE.AND P6, PT, R197, RZ, PT ;  /* 0x000000ffc500720c */ /* 0x000fc40003fc5270 */
        /* <DEDUP_REMOVED lines=36> */
.L_x_12510:
        /* <DEDUP_REMOVED lines=9> */
[----:B--2---:R-:W-:-:S07]  /*20a40*/  IMAD.MOV.U32 R208, RZ, RZ, R200 ;  /* 0x000000ffffd07224 */ /* 0x004fce00078e00c8 */
        /* <DEDUP_REMOVED lines=11> */
.L_x_12514:
        /* <DEDUP_REMOVED lines=13> */
.L_x_12516:
[----:B------:R-:W-:Y:S05]  /*20bd0*/  BSYNC.RECONVERGENT B2 ;  /* 0x0000000000027941 */ /* 0x000fea0003800200 */
.L_x_12515:
        /* <DEDUP_REMOVED lines=42> */
.L_x_12513:
[----:B------:R-:W-:Y:S05]  /*20e80*/  BSYNC.RECONVERGENT B1 ;  /* 0x0000000000017941 */ /* 0x000fea0003800200 */
.L_x_12512:
        /* <DEDUP_REMOVED lines=23> */
.L_x_12519:
        /* <DEDUP_REMOVED lines=13> */
.L_x_12521:
[----:B------:R-:W-:Y:S05]  /*210d0*/  BSYNC.RECONVERGENT B2 ;  /* 0x0000000000027941 */ /* 0x000fea0003800200 */
.L_x_12520:
        /* <DEDUP_REMOVED lines=43> */
.L_x_12518:
[----:B------:R-:W-:Y:S05]  /*21390*/  BSYNC.RECONVERGENT B1 ;  /* 0x0000000000017941 */ /* 0x000fea0003800200 */
.L_x_12517:
        /* <DEDUP_REMOVED lines=25> */
.L_x_12524:
        /* <DEDUP_REMOVED lines=13> */
.L_x_12526:
[----:B------:R-:W-:Y:S05]  /*21600*/  BSYNC.RECONVERGENT B2 ;  /* 0x0000000000027941 */ /* 0x000fea0003800200 */
.L_x_12525:
        /* <DEDUP_REMOVED lines=43> */
.L_x_12523:
[----:B------:R-:W-:Y:S05]  /*218c0*/  BSYNC.RECONVERGENT B1 ;  /* 0x0000000000017941 */ /* 0x000fea0003800200 */
.L_x_12522:
        /* <DEDUP_REMOVED lines=22> */
.L_x_12529:
        /* <DEDUP_REMOVED lines=13> */
.L_x_12531:
[----:B------:R-:W-:Y:S05]  /*21b00*/  BSYNC.RECONVERGENT B2 ;  /* 0x0000000000027941 */ /* 0x000fea0003800200 */
.L_x_12530:
        /* <DEDUP_REMOVED lines=43> */
.L_x_12528:
[----:B------:R-:W-:Y:S05]  /*21dc0*/  BSYNC.RECONVERGENT B1 ;  /* 0x0000000000017941 */ /* 0x000fea0003800200 */
.L_x_12527:
[----:B------:R-:W-:Y:S01]  /*21dd0*/  I2FP.F32.U32 R2, R4 ;  /* 0x0000000400027245 */ /* 0x000fe20000201000 */
[----:B------:R-:W-:Y:S01]  /*21de0*/  @P1 IMAD.U32 R201, R0, 0x10000, RZ ;  /* 0x0001000000c91824 */ /* 0x000fe200078e00ff */
[----:B------:R-:W-:Y:S01]  /*21df0*/  PRMT R3, R32, 0x7632, R3 ;  /* 0x0000763220037816 */ /* 0x000fe20000000003 */
[----:B------:R-:W-:Y:S01]  /*21e00*/  BSSY.RECONVERGENT B1, `(.L_x_12532) ;  /* 0x0000050000017945 */ /* 0x000fe20003800200 */
[----:B------:R-:W-:Y:S01]  /*21e10*/  ISETP.NE.AND P3, PT, R6, 0x1, PT ;  /* 0x000000010600780c */ /* 0x000fe20003f65270 */
[----:B------:R-:W-:Y:S01]  /*21e20*/  FFMA.FTZ R2, R2, R171, 1.1641532182693481445e-10 ;  /* 0x2f00000002027423 */ /* 0x000fe200000100ab */
[----:B------:R-:W-:Y:S01]  /*21e30*/  SHF.L.U32 R3, R3, 0x10, RZ ;  /* 0x0000001003037819 */ /* 0x000fe200000006ff */
[----:B------:R-:W-:-:S03]  /*21e40*/  IMAD.MOV.U32 R0, RZ, RZ, R12 ;  /* 0x000000ffff007224 */ /* 0x000fc600078e000c */
[----:B------:R-:W-:Y:S01]  /*21e50*/  FSETP.GTU.FTZ.AND P2, PT, R2, R169, PT ;  /* 0x000000a90200720b */ /* 0x000fe20003f5c000 */
[----:B------:R-:W-:Y:S01]  /*21e60*/  FMUL.FTZ R3, R3, R170 ;  /* 0x000000aa03037220 */ /* 0x000fe20000410000 */
[----:B------:R-:W-:Y:S02]  /*21e70*/  HFMA2 R2, -RZ, RZ, 0, 1.1920928955078125e-07 ;  /* 0x00000002ff027431 */ /* 0x000fe400000001ff */
[----:B------:R-:W-:Y:S02]  /*21e80*/  SEL R7, RZ, 0x1, P2 ;  /* 0x00000001ff077807 */ /* 0x000fe40001000000 */
[----:B------:R-:W-:-:S05]  /*21e90*/  FSEL R3, R3, RZ, !P2 ;  /* 0x000000ff03037208 */ /* 0x000fca0005000000 */
        /* <DEDUP_REMOVED lines=13> */
.L_x_12534:
        /* <DEDUP_REMOVED lines=13> */
.L_x_12536:
[----:B------:R-:W-:Y:S05]  /*22040*/  BSYNC.RECONVERGENT B2 ;  /* 0x0000000000027941 */ /* 0x000fea0003800200 */
.L_x_12535:
        /* <DEDUP_REMOVED lines=43> */
.L_x_12533:
[----:B------:R-:W-:Y:S05]  /*22300*/  BSYNC.RECONVERGENT B1 ;  /* 0x0000000000017941 */ /* 0x000fea0003800200 */
.L_x_12532:
        /* <DEDUP_REMOVED lines=9> */
[----:B------:R-:W-:-:S02]  /*223a0*/  FSETP.GTU.FTZ.AND P2, PT, R0, R169, PT ;  /* 0x000000a90000720b */ /* 0x000fc40003f5c000 */
        /* <DEDUP_REMOVED lines=13> */
.L_x_12539:
        /* <DEDUP_REMOVED lines=13> */
.L_x_12541:
[----:B------:R-:W-:Y:S05]  /*22550*/  BSYNC.RECONVERGENT B2 ;  /* 0x0000000000027941 */ /* 0x000fea0003800200 */
.L_x_12540:
        /* <DEDUP_REMOVED lines=43> */
.L_x_12538:
[----:B------:R-:W-:Y:S05]  /*22810*/  BSYNC.RECONVERGENT B1 ;  /* 0x0000000000017941 */ /* 0x000fea0003800200 */
.L_x_12537:
        /* <DEDUP_REMOVED lines=25> */
.L_x_12544:
        /* <DEDUP_REMOVED lines=13> */
.L_x_12546:
[----:B------:R-:W-:Y:S05]  /*22a80*/  BSYNC.RECONVERGENT B2 ;  /* 0x0000000000027941 */ /* 0x000fea0003800200 */
.L_x_12545:
        /* <DEDUP_REMOVED lines=43> */
.L_x_12543:
[----:B------:R-:W-:Y:S05]  /*22d40*/  BSYNC.RECONVERGENT B1 ;  /* 0x0000000000017941 */ /* 0x000fea0003800200 */
.L_x_12542:
        /* <DEDUP_REMOVED lines=22> */
.L_x_12549:
        /* <DEDUP_REMOVED lines=13> */
.L_x_12551:
[----:B------:R-:W-:Y:S05]  /*22f80*/  BSYNC.RECONVERGENT B2 ;  /* 0x0000000000027941 */ /* 0x000fea0003800200 */
.L_x_12550:
        /* <DEDUP_REMOVED lines=43> */
.L_x_12548:
[----:B------:R-:W-:Y:S05]  /*23240*/  BSYNC.RECONVERGENT B1 ;  /* 0x0000000000017941 */ /* 0x000fea0003800200 */
.L_x_12547:
        /* <DEDUP_REMOVED lines=27> */
.L_x_12554:
        /* <DEDUP_REMOVED lines=13> */
.L_x_12556:
[----:B------:R-:W-:Y:S05]  /*234d0*/  BSYNC.RECONVERGENT B2 ;  /* 0x0000000000027941 */ /* 0x000fea0003800200 */
.L_x_12555:
        /* <DEDUP_REMOVED lines=43> */
.L_x_12553:
[----:B------:R-:W-:Y:S05]  /*23790*/  BSYNC.RECONVERGENT B1 ;  /* 0x0000000000017941 */ /* 0x000fea0003800200 */
.L_x_12552:
        /* <DEDUP_REMOVED lines=21> */
.L_x_12559:
        /* <DEDUP_REMOVED lines=13> */
.L_x_12561:
[----:B------:R-:W-:Y:S05]  /*239c0*/  BSYNC.RECONVERGENT B2 ;  /* 0x0000000000027941 */ /* 0x000fea0003800200 */
.L_x_12560:
        /* <DEDUP_REMOVED lines=43> */
.L_x_12558:
[----:B------:R-:W-:Y:S05]  /*23c80*/  BSYNC.RECONVERGENT B1 ;  /* 0x0000000000017941 */ /* 0x000fea0003800200 */
.L_x_12557:
        /* <DEDUP_REMOVED lines=26> */
.L_x_12564:
        /* <DEDUP_REMOVED lines=13> */
.L_x_12566:
[----:B------:R-:W-:Y:S05]  /*23f00*/  BSYNC.RECONVERGENT B2 ;  /* 0x0000000000027941 */ /* 0x000fea0003800200 */
.L_x_12565:
        /* <DEDUP_REMOVED lines=43> */
.L_x_12563:
[----:B------:R-:W-:Y:S05]  /*241c0*/  BSYNC.RECONVERGENT B1 ;  /* 0x0000000000017941 */ /* 0x000fea0003800200 */
.L_x_12562:
        /* <DEDUP_REMOVED lines=20> */
.L_x_12569:
        /* <DEDUP_REMOVED lines=13> */
.L_x_12571:
[----:B------:R-:W-:Y:S05]  /*243e0*/  BSYNC.RECONVERGENT B2 ;  /* 0x0000000000027941 */ /* 0x000fea0003800200 */
.L_x_12570:
        /* <DEDUP_REMOVED lines=43> */
.L_x_12568:
[----:B------:R-:W-:Y:S05]  /*246a0*/  BSYNC.RECONVERGENT B1 ;  /* 0x0000000000017941 */ /* 0x000fea0003800200 */
.L_x_12567:
        /* <DEDUP_REMOVED lines=27> */
.L_x_12574:
        /* <DEDUP_REMOVED lines=13> */
.L_x_12576:
[----:B------:R-:W-:Y:S05]  /*24930*/  BSYNC.RECONVERGENT B2 ;  /* 0x0000000000027941 */ /* 0x000fea0003800200 */
.L_x_12575:
        /* <DEDUP_REMOVED lines=43> */
.L_x_12573:
[----:B------:R-:W-:Y:S05]  /*24bf0*/  BSYNC.RECONVERGENT B1 ;  /* 0x0000000000017941 */ /* 0x000fea0003800200 */
.L_x_12572:
        /* <DEDUP_REMOVED lines=21> */
.L_x_12579:
        /* <DEDUP_REMOVED lines=13> */
.L_x_12581:
[----:B------:R-:W-:Y:S05]  /*24e20*/  BSYNC.RECONVERGENT B2 ;  /* 0x0000000000027941 */ /* 0x000fea0003800200 */
.L_x_12580:
        /* <DEDUP_REMOVED lines=43> */
.L_x_12578:
[----:B------:R-:W-:Y:S05]  /*250e0*/  BSYNC.RECONVERGENT B1 ;  /* 0x0000000000017941 */ /* 0x000fea0003800200 */
.L_x_12577:
        /* <DEDUP_REMOVED lines=26> */
.L_x_12584:
        /* <DEDUP_REMOVED lines=13> */
.L_x_12586:
[----:B------:R-:W-:Y:S05]  /*25360*/  BSYNC.RECONVERGENT B2 ;  /* 0x0000000000027941 */ /* 0x000fea0003800200 */
.L_x_12585:
        /* <DEDUP_REMOVED lines=43> */
.L_x_12583:
[----:B------:R-:W-:Y:S05]  /*25620*/  BSYNC.RECONVERGENT B1 ;  /* 0x0000000000017941 */ /* 0x000fea0003800200 */
.L_x_12582:
        /* <DEDUP_REMOVED lines=20> */
.L_x_12589:
        /* <DEDUP_REMOVED lines=15> */
.L_x_12591:
[----:B------:R-:W-:Y:S05]  /*25860*/  BSYNC.RECONVERGENT B2 ;  /* 0x0000000000027941 */ /* 0x000fea0003800200 */
.L_x_12590:
        /* <DEDUP_REMOVED lines=43> */
.L_x_12588:
[----:B------:R-:W-:Y:S05]  /*25b20*/  BSYNC.RECONVERGENT B1 ;  /* 0x0000000000017941 */ /* 0x000fea0003800200 */
.L_x_12587:
[----:B------:R-:W-:Y:S02]  /*25b30*/  I2FP.F32.U32 R164, R165 ;  /* 0x000000a500a47245 */ /* 0x000fe40000201000 */
[----:B------:R-:W-:-:S03]  /*25b40*/  PRMT R165, R35, 0x7632, R165 ;  /* 0x0000763223a57816 */ /* 0x000fc600000000a5 */
[----:B------:R-:W-:Y:S01]  /*25b50*/  FFMA.FTZ R164, R164, R171, 1.1641532182693481445e-10 ;  /* 0x2f000000a4a47423 */ /* 0x000fe200000100ab */
[----:B------:R-:W-:-:S04]  /*25b60*/  SHF.L.U32 R165, R165, 0x10, RZ ;  /* 0x00000010a5a57819 */ /* 0x000fc800000006ff */
[----:B------:R-:W-:Y:S01]  /*25b70*/  FSETP.GTU.FTZ.AND P6, PT, R164, R169, PT ;  /* 0x000000a9a400720b */ /* 0x000fe20003fdc000 */
[----:B------:R-:W-:-:S03]  /*25b80*/  FMUL.FTZ R165, R165, R170 ;  /* 0x000000aaa5a57220 */ /* 0x000fc60000410000 */
[----:B------:R-:W-:Y:S02]  /*25b90*/  SEL R164, RZ, 0x1, P6 ;  /* 0x00000001ffa47807 */ /* 0x000fe40003000000 */
[----:B------:R-:W-:Y:S02]  /*25ba0*/  FSEL R206, R165, RZ, !P6 ;  /* 0x000000ffa5ce7208 */ /* 0x000fe40007000000 */
[----:B------:R-:W-:-:S03]  /*25bb0*/  @P1 PRMT R165, R31, 0x7632, R165 ;  /* 0x000076321fa51816 */ /* 0x000fc600000000a5 */
[----:B------:R-:W-:Y:S02]  /*25bc0*/  FADD.FTZ R215, R215, R206 ;  /* 0x000000ced7d77221 */ /* 0x000fe40000010000 */
[----:B------:R-:W-:Y:S01]  /*25bd0*/  @P1 IMAD.U32 R166, R165, 0x10000, RZ ;  /* 0x00010000a5a61824 */ /* 0x000fe200078e00ff */
[--C-:B------:R-:W-:Y:S02]  /*25be0*/  PRMT R165, R212, 0x5410, R0.reuse ;  /* 0x00005410d4a57816 */ /* 0x100fe40000000000 */
[----:B------:R-:W-:Y:S01]  /*25bf0*/  PRMT R0, R164, 0x7610, R0 ;  /* 0x00007610a4007816 */ /* 0x000fe20000000000 */
[----:B------:R-:W-:Y:S01]  /*25c00*/  @P1 FADD.FTZ R207, R215, R166 ;  /* 0x000000a6d7cf1221 */ /* 0x000fe20000010000 */
[----:B------:R-:W-:Y:S01]  /*25c10*/  @!P1 IMAD.MOV.U32 R207, RZ, RZ, R215 ;  /* 0x000000ffffcf9224 */ /* 0x000fe200078e00d7 */
[----:B------:R-:W-:Y:S02]  /*25c20*/  PRMT R166, R213, 0x5410, R214 ;  /* 0x00005410d5a67816 */ /* 0x000fe400000000d6 */
[----:B------:R-:W-:-:S02]  /*25c30*/  PRMT R164, R210, 0x5410, R209 ;  /* 0x00005410d2a47816 */ /* 0x000fc400000000d1 */
[----:B------:R-:W-:-:S04]  /*25c40*/  F2FP.BF16.F32.PACK_AB R167, RZ, R207 ;  /* 0x000000cfffa7723e */ /* 0x000fc800000010ff */
[----:B------:R-:W-:Y:S01]  /*25c50*/  PRMT R167, R211, 0x5410, R167 ;  /* 0x00005410d3a77816 */ /* 0x000fe200000000a7 */
[----:B------:R-:W-:Y:S06]  /*25c60*/  BRA `(.L_x_12592) ;  /* 0x0000002800787947 */ /* 0x000fec0003800000 */
.L_x_12511:
[----:B------:R-:W-:Y:S01]  /*25c70*/  ISETP.NE.AND P2, PT, R199, 0x1, PT ;  /* 0x00000001c700780c */ /* 0x000fe20003f45270 */
[----:B------:R-:W-:Y:S01]  /*25c80*/  BSSY.RECONVERGENT B1, `(.L_x_12593) ;  /* 0x0000047000017945 */ /* 0x000fe20003800200 */
[----:B------:R-:W-:Y:S02]  /*25c90*/  HFMA2 R202, -RZ, RZ, 0, 1.1920928955078125e-07 ;  /* 0x00000002ffca7431 */ /* 0x000fe400000001ff */
        /* <DEDUP_REMOVED lines=13> */
.L_x_12595:
        /* <DEDUP_REMOVED lines=13> */
.L_x_12597:
[----:B------:R-:W-:Y:S05]  /*25e40*/  BSYNC.RECONVERGENT B2 ;  /* 0x0000000000027941 */ /* 0x000fea0003800200 */
.L_x_12596:
        /* <DEDUP_REMOVED lines=42> */
.L_x_12594:
[----:B------:R-:W-:Y:S05]  /*260f0*/  BSYNC.RECONVERGENT B1 ;  /* 0x0000000000017941 */ /* 0x000fea0003800200 */
.L_x_12593:
        /* <DEDUP_REMOVED lines=26> */
.L_x_12600:
        /* <DEDUP_REMOVED lines=13> */
.L_x_12602:
[----:B------:R-:W-:Y:S05]  /*26370*/  BSYNC.RECONVERGENT B2 ;  /* 0x0000000000027941 */ /* 0x000fea0003800200 */
.L_x_12601:
        /* <DEDUP_REMOVED lines=43> */
.L_x_12599:
[----:B------:R-:W-:Y:S05]  /*26630*/  BSYNC.RECONVERGENT B1 ;  /* 0x0000000000017941 */ /* 0x000fea0003800200 */
.L_x_12598:
        /* <DEDUP_REMOVED lines=8> */
[----:B------:R-:W-:Y:S01]  /*266c0*/  IMAD.MOV.U32 R202, RZ, RZ, 0x2 ;  /* 0x00000002ffca7424 */ /* 0x000fe200078e00ff */
[----:B------:R-:W-:Y:S02]  /*266d0*/  @P1 SHF.L.U32 R164, R164, 0x10, RZ ;  /* 0x00000010a4a41819 */ /* 0x000fe400000006ff */
[----:B------:R-:W-:-:S04]  /*266e0*/  FSETP.GTU.FTZ.AND P2, PT, R200, R169, PT ;  /* 0x000000a9c800720b */ /* 0x000fc80003f5c000 */
        /* <DEDUP_REMOVED lines=15> */
.L_x_12605:
        /* <DEDUP_REMOVED lines=13> */
.L_x_12607:
[----:B------:R-:W-:Y:S05]  /*268b0*/  BSYNC.RECONVERGENT B2 ;  /* 0x0000000000027941 */ /* 0x000fea0003800200 */
.L_x_12606:
        /* <DEDUP_REMOVED lines=43> */
.L_x_12604:
[----:B------:R-:W-:Y:S05]  /*26b70*/  BSYNC.RECONVERGENT B1 ;  /* 0x0000000000017941 */ /* 0x000fea0003800200 */
.L_x_12603:
        /* <DEDUP_REMOVED lines=26> */
.L_x_12610:
        /* <DEDUP_REMOVED lines=13> */
.L_x_12612:
[----:B------:R-:W-:Y:S05]  /*26df0*/  BSYNC.RECONVERGENT B2 ;  /* 0x0000000000027941 */ /* 0x000fea0003800200 */
.L_x_12611:
        /* <DEDUP_REMOVED lines=43> */
.L_x_12609:
[----:B------:R-:W-:Y:S05]  /*270b0*/  BSYNC.RECONVERGENT B1 ;  /* 0x0000000000017941 */ /* 0x000fea0003800200 */
.L_x_12608:
        /* <DEDUP_REMOVED lines=26> */
.L_x_12615:
        /* <DEDUP_REMOVED lines=13> */
.L_x_12617:
[----:B------:R-:W-:Y:S05]  /*27330*/  BSYNC.RECONVERGENT B2 ;  /* 0x0000000000027941 */ /* 0x000fea0003800200 */
.L_x_12616:
        /* <DEDUP_REMOVED lines=43> */
.L_x_12614:
[----:B------:R-:W-:Y:S05]  /*275f0*/  BSYNC.RECONVERGENT B1 ;  /* 0x0000000000017941 */ /* 0x000fea0003800200 */
.L_x_12613:
        /* <DEDUP_REMOVED lines=24> */
.L_x_12620:
        /* <DEDUP_REMOVED lines=13> */
.L_x_12622:
[----:B------:R-:W-:Y:S05]  /*27850*/  BSYNC.RECONVERGENT B2 ;  /* 0x0000000000027941 */ /* 0x000fea0003800200 */
.L_x_12621:
        /* <DEDUP_REMOVED lines=43> */
.L_x_12619:
[----:B------:R-:W-:Y:S05]  /*27b10*/  BSYNC.RECONVERGENT B1 ;  /* 0x0000000000017941 */ /* 0x000fea0003800200 */
.L_x_12618:
        /* <DEDUP_REMOVED lines=8> */
[----:B------:R-:W-:-:S03]  /*27ba0*/  @P1 IMAD.U32 R166, R166, 0x10000, RZ ;  /* 0x00010000a6a61824 */ /* 0x000fc600078e00ff */
[----:B------:R-:W-:Y:S02]  /*27bb0*/  FSEL R205, R165, RZ, !P3 ;  /* 0x000000ffa5cd7208 */ /* 0x000fe40005800000 */
[----:B------:R-:W-:Y:S02]  /*27bc0*/  MOV R165, R12 ;  /* 0x0000000c00a57202 */ /* 0x000fe40000000f00 */
[----:B------:R-:W-:Y:S01]  /*27bd0*/  PLOP3.LUT P3, PT, P3, PT, PT, 0x8, 0x80 ;  /* 0x000000000080781c */ /* 0x000fe20001f6e170 */
        /* <DEDUP_REMOVED lines=12> */
.L_x_12625:
        /* <DEDUP_REMOVED lines=13> */
.L_x_12627:
[----:B------:R-:W-:Y:S05]  /*27d70*/  BSYNC.RECONVERGENT B2 ;  /* 0x0000000000027941 */ /* 0x000fea0003800200 */
.L_x_12626:
        /* <DEDUP_REMOVED lines=43> */
.L_x_12624:
[----:B------:R-:W-:Y:S05]  /*28030*/  BSYNC.RECONVERGENT B1 ;  /* 0x0000000000017941 */ /* 0x000fea0003800200 */
.L_x_12623:
        /* <DEDUP_REMOVED lines=24> */
.L_x_12630:
        /* <DEDUP_REMOVED lines=13> */
.L_x_12632:
[----:B------:R-:W-:Y:S05]  /*28290*/  BSYNC.RECONVERGENT B2 ;  /* 0x0000000000027941 */ /* 0x000fea0003800200 */
.L_x_12631:
        /* <DEDUP_REMOVED lines=43> */
.L_x_12629:
[----:B------:R-:W-:Y:S05]  /*28550*/  BSYNC.RECONVERGENT B1 ;  /* 0x0000000000017941 */ /* 0x000fea0003800200 */
.L_x_12628:
        /* <DEDUP_REMOVED lines=15> */
.L_x_12592:
        /* <DEDUP_REMOVED lines=47> */
.L_x_12633:
        /* <DEDUP_REMOVED lines=20> */
.L_x_12637:
        /* <DEDUP_REMOVED lines=13> */
.L_x_12639:
[----:B------:R-:W-:Y:S05]  /*28b50*/  BSYNC.RECONVERGENT B2 ;  /* 0x0000000000027941 */ /* 0x000fea0003800200 */
.L_x_12638:
        /* <DEDUP_REMOVED lines=42> */
.L_x_12636:
[----:B------:R-:W-:Y:S05]  /*28e00*/  BSYNC.RECONVERGENT B1 ;  /* 0x0000000000017941 */ /* 0x000fea0003800200 */
.L_x_12635:
[----:B------:R-:W-:Y:S01]  /*28e10*/  I2FP.F32.U32 R0, R0 ;  /* 0x0000000000007245 */ /* 0x000fe20000201000 */
[----:B-----5:R-:W-:Y:S01]  /*28e20*/  IMAD.U32 R3, R164, 0x10000, RZ ;  /* 0x00010000a4037824 */ /* 0x020fe200078e00ff */
[----:B------:R-:W-:Y:S01]  /*28e30*/  ISETP.NE.AND P3, PT, R2, 0x1, PT ;  /* 0x000000010200780c */ /* 0x000fe20003f65270 */
[----:B------:R-:W-:Y:S01]  /*28e40*/  BSSY.RECONVERGENT B1, `(.L_x_12640) ;  /* 0x000004d000017945 */ /* 0x000fe20003800200 */
[----:B------:R-:W-:Y:S01]  /*28e50*/  LOP3.LUT R20, R20, 0xffffffef, RZ, 0xc0, !PT ;  /* 0xffffffef14147812 */ /* 0x000fe200078ec0ff */
[----:B------:R-:W-:Y:S01]  /*28e60*/  FFMA.FTZ R0, R0, R171, 1.1641532182693481445e-10 ;  /* 0x2f00000000007423 */ /* 0x000fe200000100ab */
[----:B------:R-:W-:Y:S01]  /*28e70*/  PRMT R164, R164, 0x7632, R164 ;  /* 0x00007632a4a47816 */ /* 0x000fe200000000a4 */
[----:B------:R-:W-:-:S03]  /*28e80*/  IMAD.MOV.U32 R4, RZ, RZ, 0x2 ;  /* 0x00000002ff047424 */ /* 0x000fc600078e00ff */
[----:B------:R-:W-:Y:S01]  /*28e90*/  FSETP.GTU.FTZ.AND P2, PT, R0, R169, PT ;  /* 0x000000a90000720b */ /* 0x000fe20003f5c000 */
[----:B------:R-:W-:Y:S01]  /*28ea0*/  FMUL.FTZ R0, R3, R170 ;  /* 0x000000aa03007220 */ /* 0x000fe20000410000 */
        /* <DEDUP_REMOVED lines=13> */
.L_x_12642:
        /* <DEDUP_REMOVED lines=13> */
.L_x_12644:
[----:B------:R-:W-:Y:S05]  /*29050*/  BSYNC.RECONVERGENT B2 ;  /* 0x0000000000027941 */ /* 0x000fea0003800200 */
.L_x_12643:
        /* <DEDUP_REMOVED lines=43> */
.L_x_12641:
[----:B------:R-:W-:Y:S05]  /*29310*/  BSYNC.RECONVERGENT B1 ;  /* 0x0000000000017941 */ /* 0x000fea0003800200 */
.L_x_12640:
        /* <DEDUP_REMOVED lines=25> */
.L_x_12647:
        /* <DEDUP_REMOVED lines=13> */
.L_x_12649:
[----:B------:R-:W-:Y:S05]  /*29580*/  BSYNC.RECONVERGENT B2 ;  /* 0x0000000000027941 */ /* 0x000fea0003800200 */
.L_x_12648:
        /* <DEDUP_REMOVED lines=43> */
.L_x_12646:
[----:B------:R-:W-:Y:S05]  /*29840*/  BSYNC.RECONVERGENT B1 ;  /* 0x0000000000017941 */ /* 0x000fea0003800200 */
.L_x_12645:
[----:B------:R-:W-:Y:S01]  /*29850*/  I2FP.F32.U32 R0, R0 ;  /* 0x0000000000007245 */ /* 0x000fe20000201000 */
[----:B------:R-:W-:Y:S01]  /*29860*/  BSSY.RECONVERGENT B1, `(.L_x_12650) ;  /* 0x000004e000017945 */ /* 0x000fe20003800200 */
[----:B------:R-:W-:Y:S01]  /*29870*/  ISETP.NE.AND P3, PT, R2, 0x1, PT ;  /* 0x000000010200780c */ /* 0x000fe20003f65270 */
[----:B------:R-:W-:Y:S01]  /*29880*/  IMAD.MOV.U32 R4, RZ, RZ, 0x2 ;  /* 0x00000002ff047424 */ /* 0x000fe200078e00ff */
[----:B------:R-:W-:Y:S01]  /*29890*/  SHF.L.U32 R3, R164, 0x10, RZ ;  /* 0x00000010a4037819 */ /* 0x000fe200000006ff */
[----:B------:R-:W-:Y:S01]  /*298a0*/  FFMA.FTZ R0, R0, R171, 1.1641532182693481445e-10 ;  /* 0x2f00000000007423 */ /* 0x000fe200000100ab */
[----:B------:R-:W-:-:S04]  /*298b0*/  LOP3.LUT R20, R20, 0xfffffff7, RZ, 0xc0, !PT ;  /* 0xfffffff714147812 */ /* 0x000fc800078ec0ff */
        /* <DEDUP_REMOVED lines=15> */
.L_x_12652:
        /* <DEDUP_REMOVED lines=13> */
.L_x_12654:
[----:B------:R-:W-:Y:S05]  /*29a80*/  BSYNC.RECONVERGENT B2 ;  /* 0x0000000000027941 */ /* 0x000fea0003800200 */
.L_x_12653:
        /* <DEDUP_REMOVED lines=43> */
.L_x_12651:
[----:B------:R-:W-:Y:S05]  /*29d40*/  BSYNC.RECONVERGENT B1 ;  /* 0x0000000000017941 */ /* 0x000fea0003800200 */
.L_x_12650:
        /* <DEDUP_REMOVED lines=27> */
.L_x_12657:
        /* <DEDUP_REMOVED lines=13> */
.L_x_12659:
[----:B------:R-:W-:Y:S05]  /*29fd0*/  BSYNC.RECONVERGENT B2 ;  /* 0x0000000000027941 */ /* 0x000fea0003800200 */
.L_x_12658:
        /* <DEDUP_REMOVED lines=43> */
.L_x_12656:
[----:B------:R-:W-:Y:S05]  /*2a290*/  BSYNC.RECONVERGENT B1 ;  /* 0x0000000000017941 */ /* 0x000fea0003800200 */
.L_x_12655:
        /* <DEDUP_REMOVED lines=23> */
.L_x_12662:
        /* <DEDUP_REMOVED lines=13> */
.L_x_12664:
[----:B------:R-:W-:Y:S05]  /*2a4e0*/  BSYNC.RECONVERGENT B2 ;  /* 0x0000000000027941 */ /* 0x000fea0003800200 */
.L_x_12663:
        /* <DEDUP_REMOVED lines=43> */
.L_x_12661:
[----:B------:R-:W-:Y:S05]  /*2a7a0*/  BSYNC.RECONVERGENT B1 ;  /* 0x0000000000017941 */ /* 0x000fea0003800200 */
.L_x_12660:
        /* <DEDUP_REMOVED lines=25> */
.L_x_12667:
        /* <DEDUP_REMOVED lines=13> */
.L_x_12669:
[----:B------:R-:W-:Y:S05]  /*2aa10*/  BSYNC.RECONVERGENT B2 ;  /* 0x0000000000027941 */ /* 0x000fea0003800200 */
.L_x_12668:
        /* <DEDUP_REMOVED lines=43> */
.L_x_12666:
[----:B------:R-:W-:Y:S05]  /*2acd0*/  BSYNC.RECONVERGENT B1 ;  /* 0x0000000000017941 */ /* 0x000fea0003800200 */
.L_x_12665:
        /* <DEDUP_REMOVED lines=22> */
.L_x_12672:
        /* <DEDUP_REMOVED lines=13> */
.L_x_12674:
[----:B------:R-:W-:Y:S05]  /*2af10*/  BSYNC.RECONVERGENT B2 ;  /* 0x0000000000027941 */ /* 0x000fea0003800200 */
.L_x_12673:
        /* <DEDUP_REMOVED lines=43> */
.L_x_12671:
[----:B------:R-:W-:Y:S05]  /*2b1d0*/  BSYNC.RECONVERGENT B1 ;  /* 0x0000000000017941 */ /* 0x000fea0003800200 */
.L_x_12670:
        /* <DEDUP_REMOVED lines=14> */
[----:B--2---:R-:W-:Y:S01]  /*2b2c0*/  @P1 FADD.FTZ R214, R0, R3 ;  /* 0x0000000300d61221 */ /* 0x004fe20000010000 */
        /* <DEDUP_REMOVED lines=12> */
.L_x_12677:
        /* <DEDUP_REMOVED lines=13> */
.L_x_12679:
[----:B------:R-:W-:Y:S05]  /*2b460*/  BSYNC.RECONVERGENT B2 ;  /* 0x0000000000027941 */ /* 0x000fea0003800200 */
.L_x_12678:
        /* <DEDUP_REMOVED lines=43> */
.L_x_12676:
[----:B------:R-:W-:Y:S05]  /*2b720*/  BSYNC.RECONVERGENT B1 ;  /* 0x0000000000017941 */ /* 0x000fea0003800200 */
.L_x_12675:
        /* <DEDUP_REMOVED lines=21> */
.L_x_12682:
        /* <DEDUP_REMOVED lines=13> */
.L_x_12684:
[----:B------:R-:W-:Y:S05]  /*2b950*/  BSYNC.RECONVERGENT B2 ;  /* 0x0000000000027941 */ /* 0x000fea0003800200 */
.L_x_12683:
        /* <DEDUP_REMOVED lines=43> */
.L_x_12681:
[----:B------:R-:W-:Y:S05]  /*2bc10*/  BSYNC.RECONVERGENT B1 ;  /* 0x0000000000017941 */ /* 0x000fea0003800200 */
.L_x_12680:
        /* <DEDUP_REMOVED lines=26> */
.L_x_12687:
        /* <DEDUP_REMOVED lines=13> */
.L_x_12689:
[----:B------:R-:W-:Y:S05]  /*2be90*/  BSYNC.RECONVERGENT B2 ;  /* 0x0000000000027941 */ /* 0x000fea0003800200 */
.L_x_12688:
        /* <DEDUP_REMOVED lines=43> */
.L_x_12686:
[----:B------:R-:W-:Y:S05]  /*2c150*/  BSYNC.RECONVERGENT B1 ;  /* 0x0000000000017941 */ /* 0x000fea0003800200 */
.L_x_12685:
        /* <DEDUP_REMOVED lines=20> */
.L_x_12692:
        /* <DEDUP_REMOVED lines=13> */
.L_x_12694:
[----:B------:R-:W-:Y:S05]  /*2c370*/  BSYNC.RECONVERGENT B2 ;  /* 0x0000000000027941 */ /* 0x000fea0003800200 */
.L_x_12693:
        /* <DEDUP_REMOVED lines=43> */
.L_x_12691:
[----:B------:R-:W-:Y:S05]  /*2c630*/  BSYNC.RECONVERGENT B1 ;  /* 0x0000000000017941 */ /* 0x000fea0003800200 */
.L_x_12690:
        /* <DEDUP_REMOVED lines=27> */
.L_x_12697:
        /* <DEDUP_REMOVED lines=13> */
.L_x_12699:
[----:B------:R-:W-:Y:S05]  /*2c8c0*/  BSYNC.RECONVERGENT B2 ;  /* 0x0000000000027941 */ /* 0x000fea0003800200 */
.L_x_12698:
        /* <DEDUP_REMOVED lines=43> */
.L_x_12696:
[----:B------:R-:W-:Y:S05]  /*2cb80*/  BSYNC.RECONVERGENT B1 ;  /* 0x0000000000017941 */ /* 0x000fea0003800200 */
.L_x_12695:
        /* <DEDUP_REMOVED lines=21> */
.L_x_12702:
        /* <DEDUP_REMOVED lines=13> */
.L_x_12704:
[----:B------:R-:W-:Y:S05]  /*2cdb0*/  BSYNC.RECONVERGENT B2 ;  /* 0x0000000000027941 */ /* 0x000fea0003800200 */
.L_x_12703:
        /* <DEDUP_REMOVED lines=43> */
.L_x_12701:
[----:B------:R-:W-:Y:S05]  /*2d070*/  BSYNC.RECONVERGENT B1 ;  /* 0x0000000000017941 */ /* 0x000fea0003800200 */
.L_x_12700:
        /* <DEDUP_REMOVED lines=26> */
.L_x_12707:
        /* <DEDUP_REMOVED lines=13> */
.L_x_12709:
[----:B------:R-:W-:Y:S05]  /*2d2f0*/  BSYNC.RECONVERGENT B2 ;  /* 0x0000000000027941 */ /* 0x000fea0003800200 */
.L_x_12708:
        /* <DEDUP_REMOVED lines=43> */
.L_x_12706:
[----:B------:R-:W-:Y:S05]  /*2d5b0*/  BSYNC.RECONVERGENT B1 ;  /* 0x0000000000017941 */ /* 0x000fea0003800200 */
.L_x_12705:
        /* <DEDUP_REMOVED lines=20> */
.L_x_12712:
        /* <DEDUP_REMOVED lines=15> */
.L_x_12714:
[----:B------:R-:W-:Y:S05]  /*2d7f0*/  BSYNC.RECONVERGENT B2 ;  /* 0x0000000000027941 */ /* 0x000fea0003800200 */
.L_x_12713:
        /* <DEDUP_REMOVED lines=43> */
.L_x_12711:
[----:B------:R-:W-:Y:S05]  /*2dab0*/  BSYNC.RECONVERGENT B1 ;  /* 0x0000000000017941 */ /* 0x000fea0003800200 */
.L_x_12710:
        /* <DEDUP_REMOVED lines=9> */
[----:B------:R-:W-:Y:S01]  /*2db50*/  FADD.FTZ R225, R225, R166 ;  /* 0x000000a6e1e17221 */ /* 0x000fe20000010000 */
[----:B------:R-:W-:Y:S01]  /*2db60*/  PRMT R166, R223, 0x5410, R224 ;  /* 0x00005410dfa67816 */ /* 0x000fe200000000e0 */
[----:B------:R-:W-:Y:S01]  /*2db70*/  @P1 IMAD.U32 R218, R165, 0x10000, RZ ;  /* 0x00010000a5da1824 */ /* 0x000fe200078e00ff */
        /* <DEDUP_REMOVED lines=8> */
.L_x_12634:
        /* <DEDUP_REMOVED lines=16> */
.L_x_12718:
        /* <DEDUP_REMOVED lines=13> */
.L_x_12720:
[----:B------:R-:W-:Y:S05]  /*2ddd0*/  BSYNC.RECONVERGENT B2 ;  /* 0x0000000000027941 */ /* 0x000fea0003800200 */
.L_x_12719:
        /* <DEDUP_REMOVED lines=42> */
.L_x_12717:
[----:B------:R-:W-:Y:S05]  /*2e080*/  BSYNC.RECONVERGENT B1 ;  /* 0x0000000000017941 */ /* 0x000fea0003800200 */
.L_x_12716:
        /* <DEDUP_REMOVED lines=8> */
[----:B--2---:R-:W-:Y:S01]  /*2e110*/  HFMA2 R214, -RZ, RZ, 0, 1.1920928955078125e-07 ;  /* 0x00000002ffd67431 */ /* 0x004fe200000001ff */
[----:B------:R-:W-:Y:S02]  /*2e120*/  PRMT R164, R164, 0x7632, R164 ;  /* 0x00007632a4a47816 */ /* 0x000fe400000000a4 */
        /* <DEDUP_REMOVED lines=16> */
.L_x_12723:
        /* <DEDUP_REMOVED lines=13> */
.L_x_12725:
[----:B------:R-:W-:Y:S05]  /*2e300*/  BSYNC.RECONVERGENT B2 ;  /* 0x0000000000027941 */ /* 0x000fea0003800200 */
.L_x_12724:
        /* <DEDUP_REMOVED lines=43> */
.L_x_12722:
[----:B------:R-:W-:Y:S05]  /*2e5c0*/  BSYNC.RECONVERGENT B1 ;  /* 0x0000000000017941 */ /* 0x000fea0003800200 */
.L_x_12721:
        /* <DEDUP_REMOVED lines=9> */
[----:B------:R-:W-:Y:S01]  /*2e660*/  @P1 SHF.L.U32 R213, R164, 0x10, RZ ;  /* 0x00000010a4d51819 */ /* 0x000fe200000006ff */
[----:B------:R-:W-:Y:S01]  /*2e670*/  IMAD.MOV.U32 R164, RZ, RZ, R12 ;  /* 0x000000ffffa47224 */ /* 0x000fe200078e000c */
[----:B------:R-:W-:-:S04]  /*2e680*/  FSETP.GTU.FTZ.AND P2, PT, R212, R169, PT ;  /* 0x000000a9d400720b */ /* 0x000fc80003f5c000 */
        /* <DEDUP_REMOVED lines=14> */
.L_x_12728:
        /* <DEDUP_REMOVED lines=13> */
.L_x_12730:
[----:B------:R-:W-:Y:S05]  /*2e840*/  BSYNC.RECONVERGENT B2 ;  /* 0x0000000000027941 */ /* 0x000fea0003800200 */
.L_x_12729:
        /* <DEDUP_REMOVED lines=43> */
.L_x_12727:
[----:B------:R-:W-:Y:S05]  /*2eb00*/  BSYNC.RECONVERGENT B1 ;  /* 0x0000000000017941 */ /* 0x000fea0003800200 */
.L_x_12726:
        /* <DEDUP_REMOVED lines=26> */
.L_x_12733:
        /* <DEDUP_REMOVED lines=13> */
.L_x_12735:
[----:B------:R-:W-:Y:S05]  /*2ed80*/  BSYNC.RECONVERGENT B2 ;  /* 0x0000000000027941 */ /* 0x000fea0003800200 */
.L_x_12734:
        /* <DEDUP_REMOVED lines=43> */
.L_x_12732:
[----:B------:R-:W-:Y:S05]  /*2f040*/  BSYNC.RECONVERGENT B1 ;  /* 0x0000000000017941 */ /* 0x000fea0003800200 */
.L_x_12731:
        /* <DEDUP_REMOVED lines=26> */
.L_x_12738:
        /* <DEDUP_REMOVED lines=13> */
.L_x_12740:
[----:B------:R-:W-:Y:S05]  /*2f2c0*/  BSYNC.RECONVERGENT B2 ;  /* 0x0000000000027941 */ /* 0x000fea0003800200 */
.L_x_12739:
        /* <DEDUP_REMOVED lines=43> */
.L_x_12737:
[----:B------:R-:W-:Y:S05]  /*2f580*/  BSYNC.RECONVERGENT B1 ;  /* 0x0000000000017941 */ /* 0x000fea0003800200 */
.L_x_12736:
        /* <DEDUP_REMOVED lines=24> */
.L_x_12743:
        /* <DEDUP_REMOVED lines=13> */
.L_x_12745:
[----:B------:R-:W-:Y:S05]  /*2f7e0*/  BSYNC.RECONVERGENT B2 ;  /* 0x0000000000027941 */ /* 0x000fea0003800200 */
.L_x_12744:
        /* <DEDUP_REMOVED lines=43> */
.L_x_12742:
[----:B------:R-:W-:Y:S05]  /*2faa0*/  BSYNC.RECONVERGENT B1 ;  /* 0x0000000000017941 */ /* 0x000fea0003800200 */
.L_x_12741:
        /* <DEDUP_REMOVED lines=24> */
.L_x_12748:
        /* <DEDUP_REMOVED lines=13> */
.L_x_12750:
[----:B------:R-:W-:Y:S05]  /*2fd00*/  BSYNC.RECONVERGENT B2 ;  /* 0x0000000000027941 */ /* 0x000fea0003800200 */
.L_x_12749:
        /* <DEDUP_REMOVED lines=43> */
.L_x_12747:
[----:B------:R-:W-:Y:S05]  /*2ffc0*/  BSYNC.RECONVERGENT B1 ;  /* 0x0000000000017941 */ /* 0x000fea0003800200 */
.L_x_12746:
        /* <DEDUP_REMOVED lines=24> */
.L_x_12753:
        /* <DEDUP_REMOVED lines=13> */
.L_x_12755:
[----:B------:R-:W-:Y:S05]  /*30220*/  BSYNC.RECONVERGENT B2 ;  /* 0x0000000000027941 */ /* 0x000fea0003800200 */
.L_x_12754:
        /* <DEDUP_REMOVED lines=43> */
.L_x_12752:
[----:B------:R-:W-:Y:S05]  /*304e0*/  BSYNC.RECONVERGENT B1 ;  /* 0x0000000000017941 */ /* 0x000fea0003800200 */
.L_x_12751:
[----:B------:R-:W-:Y:S01]  /*304f0*/  I2FP.F32.U32 R164, R165 ;  /* 0x000000a500a47245 */ /* 0x000fe20000201000 */
[----:B------:R-:W-:Y:S01]  /*30500*/  IMAD.U32 R165, R226, 0x10000, RZ ;  /* 0x00010000e2a57824 */ /* 0x000fe200078e00ff */
[----:B------:R-:W-:-:S03]  /*30510*/  @P1 PRMT R166, R31, 0x7632, R166 ;  /* 0x000076321fa61816 */ /* 0x000fc600000000a6 */
[----:B------:R-:W-:Y:S01]  /*30520*/  FFMA.FTZ R164, R164, R171, 1.1641532182693481445e-10 ;  /* 0x2f000000a4a47423 */ /* 0x000fe200000100ab */
[----:B------:R-:W-:Y:S01]  /*30530*/  FMUL.FTZ R165, R165, R170 ;  /* 0x000000aaa5a57220 */ /* 0x000fe20000410000 */
[----:B------:R-:W-:Y:S02]  /*30540*/  @P1 SHF.L.U32 R167, R166, 0x10, RZ ;  /* 0x00000010a6a71819 */ /* 0x000fe400000006ff */
[----:B------:R-:W-:Y:S02]  /*30550*/  PRMT R166, R224, 0x5410, R225 ;  /* 0x00005410e0a67816 */ /* 0x000fe400000000e1 */
[----:B------:R-:W-:Y:S02]  /*30560*/  FSETP.GTU.FTZ.AND P5, PT, R164, R169, PT ;  /* 0x000000a9a400720b */ /* 0x000fe40003fbc000 */
[----:B------:R-:W-:Y:S02]  /*30570*/  PRMT R164, R209, 0x5410, R220 ;  /* 0x00005410d1a47816 */ /* 0x000fe400000000dc */
[----:B------:R-:W-:-:S02]  /*30580*/  FSEL R218, R165, RZ, !P5 ;  /* 0x000000ffa5da7208 */ /* 0x000fc40006800000 */
[----:B------:R-:W-:Y:S02]  /*30590*/  PLOP3.LUT P5, PT, P5, PT, PT, 0x8, 0x80 ;  /* 0x000000000080781c */ /* 0x000fe40002fae170 */
[----:B------:R-:W-:Y:S01]  /*305a0*/  PRMT R165, R221, 0x5410, R222 ;  /* 0x00005410dda57816 */ /* 0x000fe200000000de */
[----:B------:R-:W-:-:S05]  /*305b0*/  @P1 FADD.FTZ R218, R218, R167 ;  /* 0x000000a7dada1221 */ /* 0x000fca0000010000 */
[----:B------:R-:W-:-:S04]  /*305c0*/  F2FP.BF16.F32.PACK_AB R167, RZ, R218 ;  /* 0x000000daffa7723e */ /* 0x000fc800000010ff */
[----:B------:R-:W-:-:S07]  /*305d0*/  PRMT R167, R223, 0x5410, R167 ;  /* 0x00005410dfa77816 */ /* 0x000fce00000000a7 */
.L_x_12715:
        /* <DEDUP_REMOVED lines=47> */
.L_x_12756:
        /* <DEDUP_REMOVED lines=20> */
.L_x_12760:
        /* <DEDUP_REMOVED lines=13> */
.L_x_12762:
[----:B------:R-:W-:Y:S05]  /*30ae0*/  BSYNC.RECONVERGENT B2 ;  /* 0x0000000000027941 */ /* 0x000fea0003800200 */
.L_x_12761:
        /* <DEDUP_REMOVED lines=42> */
.L_x_12759:
[----:B------:R-:W-:Y:S05]  /*30d90*/  BSYNC.RECONVERGENT B1 ;  /* 0x0000000000017941 */ /* 0x000fea0003800200 */
.L_x_12758:
        /* <DEDUP_REMOVED lines=23> */
.L_x_12765:
        /* <DEDUP_REMOVED lines=13> */
.L_x_12767:
[----:B------:R-:W-:Y:S05]  /*30fe0*/  BSYNC.RECONVERGENT B2 ;  /* 0x0000000000027941 */ /* 0x000fea0003800200 */
.L_x_12766:
        /* <DEDUP_REMOVED lines=43> */
.L_x_12764:
[----:B------:R-:W-:Y:S05]  /*312a0*/  BSYNC.RECONVERGENT B1 ;  /* 0x0000000000017941 */ /* 0x000fea0003800200 */
.L_x_12763:
        /* <DEDUP_REMOVED lines=25> */
.L_x_12770:
        /* <DEDUP_REMOVED lines=13> */
.L_x_12772:
[----:B------:R-:W-:Y:S05]  /*31510*/  BSYNC.RECONVERGENT B2 ;  /* 0x0000000000027941 */ /* 0x000fea0003800200 */
.L_x_12771:
        /* <DEDUP_REMOVED lines=43> */
.L_x_12769:
[----:B------:R-:W-:Y:S05]  /*317d0*/  BSYNC.RECONVERGENT B1 ;  /* 0x0000000000017941 */ /* 0x000fea0003800200 */
.L_x_12768:
        /* <DEDUP_REMOVED lines=22> */
.L_x_12775:
        /* <DEDUP_REMOVED lines=13> */
.L_x_12777:
[----:B------:R-:W-:Y:S05]  /*31a10*/  BSYNC.RECONVERGENT B2 ;  /* 0x0000000000027941 */ /* 0x000fea0003800200 */
.L_x_12776:
        /* <DEDUP_REMOVED lines=43> */
.L_x_12774:
[----:B------:R-:W-:Y:S05]  /*31cd0*/  BSYNC.RECONVERGENT B1 ;  /* 0x0000000000017941 */ /* 0x000fea0003800200 */
.L_x_12773:
        /* <DEDUP_REMOVED lines=27> */
.L_x_12780:
        /* <DEDUP_REMOVED lines=13> */
.L_x_12782:
[----:B------:R-:W-:Y:S05]  /*31f60*/  BSYNC.RECONVERGENT B2 ;  /* 0x0000000000027941 */ /* 0x000fea0003800200 */
.L_x_12781:
        /* <DEDUP_REMOVED lines=43> */
.L_x_12779:
[----:B------:R-:W-:Y:S05]  /*32220*/  BSYNC.RECONVERGENT B1 ;  /* 0x0000000000017941 */ /* 0x000fea0003800200 */
.L_x_12778:
        /* <DEDUP_REMOVED lines=23> */
.L_x_12785:
        /* <DEDUP_REMOVED lines=13> */
.L_x_12787:
[----:B------:R-:W-:Y:S05]  /*32470*/  BSYNC.RECONVERGENT B2 ;  /* 0x0000000000027941 */ /* 0x000fea0003800200 */
.L_x_12786:
        /* <DEDUP_REMOVED lines=43> */
.L_x_12784:
[----:B------:R-:W-:Y:S05]  /*32730*/  BSYNC.RECONVERGENT B1 ;  /* 0x0000000000017941 */ /* 0x000fea0003800200 */
.L_x_12783:
        /* <DEDUP_REMOVED lines=25> */
.L_x_12790:
        /* <DEDUP_REMOVED lines=13> */
.L_x_12792:
[----:B------:R-:W-:Y:S05]  /*329a0*/  BSYNC.RECONVERGENT B2 ;  /* 0x0000000000027941 */ /* 0x000fea0003800200 */
.L_x_12791:
        /* <DEDUP_REMOVED lines=43> */
.L_x_12789:
[----:B------:R-:W-:Y:S05]  /*32c60*/  BSYNC.RECONVERGENT B1 ;  /* 0x0000000000017941 */ /* 0x000fea0003800200 */
.L_x_12788:
        /* <DEDUP_REMOVED lines=22> */
.L_x_12795:
        /* <DEDUP_REMOVED lines=13> */
.L_x_12797:
[----:B------:R-:W-:Y:S05]  /*32ea0*/  BSYNC.RECONVERGENT B2 ;  /* 0x0000000000027941 */ /* 0x000fea0003800200 */
.L_x_12796:
        /* <DEDUP_REMOVED lines=43> */
.L_x_12794:
[----:B------:R-:W-:Y:S05]  /*33160*/  BSYNC.RECONVERGENT B1 ;  /* 0x0000000000017941 */ /* 0x000fea0003800200 */
.L_x_12793:
        /* <DEDUP_REMOVED lines=27> */
.L_x_12800:
        /* <DEDUP_REMOVED lines=13> */
.L_x_12802:
[----:B------:R-:W-:Y:S05]  /*333f0*/  BSYNC.RECONVERGENT B2 ;  /* 0x0000000000027941 */ /* 0x000fea0003800200 */
.L_x_12801:
        /* <DEDUP_REMOVED lines=43> */
.L_x_12799:
[----:B------:R-:W-:Y:S05]  /*336b0*/  BSYNC.RECONVERGENT B1 ;  /* 0x0000000000017941 */ /* 0x000fea0003800200 */
.L_x_12798:
        /* <DEDUP_REMOVED lines=21> */
.L_x_12805:
        /* <DEDUP_REMOVED lines=13> */
.L_x_12807:
[----:B------:R-:W-:Y:S05]  /*338e0*/  BSYNC.RECONVERGENT B2 ;  /* 0x0000000000027941 */ /* 0x000fea0003800200 */
.L_x_12806:
[----:B------:R-:W-:Y:S01]  /*338f0*/  IMAD.WIDE.U32 R14, R19, -0x326172a9, RZ ;  /* 0xcd9e8d57130e7825 */ /* 0x000fe200078e00ff */
[----:B------:R-:W-:-:S03]  /*33900*/  LOP3.LUT R2, R11, UR7, R165, 0x96, !PT ;  /* 0x000000070b027c12 */ /* 0x000fc6000f8e96a5 */
[----:B------:R-:W-:Y:S01]  /*33910*/  IMAD.MOV.U32 R219, RZ, RZ, RZ ;  /* 0x000000ffffdb7224 */ /* 0x000fe200078e00ff */
        /* <DEDUP_REMOVED lines=40> */
.L_x_12804:
[----:B------:R-:W-:Y:S05]  /*33ba0*/  BSYNC.RECONVERGENT B1 ;  /* 0x0000000000017941 */ /* 0x000fea0003800200 */
.L_x_12803:
        /* <DEDUP_REMOVED lines=12> */
[--C-:B--2---:R-:W-:Y:S01]  /*33c70*/  @P1 FADD.FTZ R224, R165, R4.reuse ;  /* 0x00000004a5e01221 */ /* 0x104fe20000010000 */
        /* <DEDUP_REMOVED lines=13> */
.L_x_12810:
        /* <DEDUP_REMOVED lines=13> */
.L_x_12812:
[----:B------:R-:W-:Y:S05]  /*33e20*/  BSYNC.RECONVERGENT B2 ;  /* 0x0000000000027941 */ /* 0x000fea0003800200 */
.L_x_12811:
        /* <DEDUP_REMOVED lines=43> */
.L_x_12809:
[----:B------:R-:W-:Y:S05]  /*340e0*/  BSYNC.RECONVERGENT B1 ;  /* 0x0000000000017941 */ /* 0x000fea0003800200 */
.L_x_12808:
        /* <DEDUP_REMOVED lines=20> */
.L_x_12815:
        /* <DEDUP_REMOVED lines=13> */
.L_x_12817:
[----:B------:R-:W-:Y:S05]  /*34300*/  BSYNC.RECONVERGENT B2 ;  /* 0x0000000000027941 */ /* 0x000fea0003800200 */
.L_x_12816:
        /* <DEDUP_REMOVED lines=43> */
.L_x_12814:
[----:B------:R-:W-:Y:S05]  /*345c0*/  BSYNC.RECONVERGENT B1 ;  /* 0x0000000000017941 */ /* 0x000fea0003800200 */
.L_x_12813:
        /* <DEDUP_REMOVED lines=27> */
.L_x_12820:
        /* <DEDUP_REMOVED lines=13> */
.L_x_12822:
[----:B------:R-:W-:Y:S05]  /*34850*/  BSYNC.RECONVERGENT B2 ;  /* 0x0000000000027941 */ /* 0x000fea0003800200 */
.L_x_12821:
        /* <DEDUP_REMOVED lines=43> */
.L_x_12819:
[----:B------:R-:W-:Y:S05]  /*34b10*/  BSYNC.RECONVERGENT B1 ;  /* 0x0000000000017941 */ /* 0x000fea0003800200 */
.L_x_12818:
        /* <DEDUP_REMOVED lines=21> */
.L_x_12825:
        /* <DEDUP_REMOVED lines=13> */
.L_x_12827:
[----:B------:R-:W-:Y:S05]  /*34d40*/  BSYNC.RECONVERGENT B2 ;  /* 0x0000000000027941 */ /* 0x000fea0003800200 */
.L_x_12826:
        /* <DEDUP_REMOVED lines=43> */
.L_x_12824:
[----:B------:R-:W-:Y:S05]  /*35000*/  BSYNC.RECONVERGENT B1 ;  /* 0x0000000000017941 */ /* 0x000fea0003800200 */
.L_x_12823:
        /* <DEDUP_REMOVED lines=26> */
.L_x_12830:
        /* <DEDUP_REMOVED lines=13> */
.L_x_12832:
[----:B------:R-:W-:Y:S05]  /*35280*/  BSYNC.RECONVERGENT B2 ;  /* 0x0000000000027941 */ /* 0x000fea0003800200 */
.L_x_12831:
        /* <DEDUP_REMOVED lines=43> */
.L_x_12829:
[----:B------:R-:W-:Y:S05]  /*35540*/  BSYNC.RECONVERGENT B1 ;  /* 0x0000000000017941 */ /* 0x000fea0003800200 */
.L_x_12828:
        /* <DEDUP_REMOVED lines=20> */
.L_x_12835:
        /* <DEDUP_REMOVED lines=15> */
.L_x_12837:
[----:B------:R-:W-:Y:S05]  /*35780*/  BSYNC.RECONVERGENT B2 ;  /* 0x0000000000027941 */ /* 0x000fea0003800200 */
.L_x_12836:
        /* <DEDUP_REMOVED lines=43> */
.L_x_12834:
[----:B------:R-:W-:Y:S05]  /*35a40*/  BSYNC.RECONVERGENT B1 ;  /* 0x0000000000017941 */ /* 0x000fea0003800200 */
.L_x_12833:
        /* <DEDUP_REMOVED lines=8> */
[----:B------:R-:W-:-:S05]  /*35ad0*/  @P1 PRMT R165, R31, 0x7632, R165 ;  /* 0x000076321fa51816 */ /* 0x000fca00000000a5 */
[----:B------:R-:W-:Y:S02]  /*35ae0*/  @P1 IMAD.U32 R166, R165, 0x10000, RZ ;  /* 0x00010000a5a61824 */ /* 0x000fe400078e00ff */
        /* <DEDUP_REMOVED lines=10> */
.L_x_12757:
        /* <DEDUP_REMOVED lines=16> */
.L_x_12841:
        /* <DEDUP_REMOVED lines=13> */
.L_x_12843:
[----:B------:R-:W-:Y:S05]  /*35d60*/  BSYNC.RECONVERGENT B2 ;  /* 0x0000000000027941 */ /* 0x000fea0003800200 */
.L_x_12842:
        /* <DEDUP_REMOVED lines=42> */
.L_x_12840:
[----:B------:R-:W-:Y:S05]  /*36010*/  BSYNC.RECONVERGENT B1 ;  /* 0x0000000000017941 */ /* 0x000fea0003800200 */
.L_x_12839:
        /* <DEDUP_REMOVED lines=8> */
[----:B------:R-:W-:Y:S02]  /*360a0*/  PRMT R164, R164, 0x7632, R164 ;  /* 0x00007632a4a47816 */ /* 0x000fe400000000a4 */
[----:B------:R-:W-:-:S04]  /*360b0*/  FSETP.GTU.FTZ.AND P2, PT, R210, R169, PT ;  /* 0x000000a9d200720b */ /* 0x000fc80003f5c000 */
[----:B------:R-:W-:Y:S01]  /*360c0*/  FSEL R220, R217, RZ, !P2 ;  /* 0x000000ffd9dc7208 */ /* 0x000fe20005000000 */
[----:B------:R-:W-:Y:S01]  /*360d0*/  IMAD.MOV.U32 R217, RZ, RZ, R12 ;  /* 0x000000ffffd97224 */ /* 0x000fe200078e000c */
        /* <DEDUP_REMOVED lines=14> */
.L_x_12846:
[----:B------:R-:W-:Y:S01]  /*361c0*/  IADD3 R16, PT, PT, R16, 0x1, RZ ;  /* 0x0000000110107810 */ /* 0x000fe20007ffe0ff */
[----:B------:R-:W-:Y:S03]  /*361d0*/  BSSY.RECONVERGENT B2, `(.L_x_12847) ;  /* 0x000000c000027945 */ /* 0x000fe60003800200 */
[C---:B------:R-:W-:Y:S01]  /*361e0*/  ISETP.NE.AND P2, PT, R16.reuse, RZ, PT ;  /* 0x000000ff1000720c */ /* 0x040fe20003f45270 */
[----:B--2---:R-:W-:-:S12]  /*361f0*/  IMAD.WIDE.U32 R224, R16, -0x2daee0ad, RZ ;  /* 0xd2511f5310e07825 */ /* 0x004fd800078e00ff */
        /* <DEDUP_REMOVED lines=9> */
.L_x_12848:
[----:B------:R-:W-:Y:S05]  /*36290*/  BSYNC.RECONVERGENT B2 ;  /* 0x0000000000027941 */ /* 0x000fea0003800200 */
.L_x_12847:
        /* <DEDUP_REMOVED lines=43> */
.L_x_12845:
[----:B------:R-:W-:Y:S05]  /*36550*/  BSYNC.RECONVERGENT B1 ;  /* 0x0000000000017941 */ /* 0x000fea0003800200 */
.L_x_12844:
        /* <DEDUP_REMOVED lines=8> */
[----:B--2---:R-:W-:Y:S01]  /*365e0*/  IMAD.MOV.U32 R224, RZ, RZ, 0x2 ;  /* 0x00000002ffe07424 */ /* 0x004fe200078e00ff */
        /* <DEDUP_REMOVED lines=17> */
.L_x_12851:
        /* <DEDUP_REMOVED lines=13> */
.L_x_12853:
[----:B------:R-:W-:Y:S05]  /*367d0*/  BSYNC.RECONVERGENT B2 ;  /* 0x0000000000027941 */ /* 0x000fea0003800200 */
.L_x_12852:
        /* <DEDUP_REMOVED lines=43> */
.L_x_12850:
[----:B------:R-:W-:Y:S05]  /*36a90*/  BSYNC.RECONVERGENT B1 ;  /* 0x0000000000017941 */ /* 0x000fea0003800200 */
.L_x_12849:
        /* <DEDUP_REMOVED lines=8> */
[----:B------:R-:W-:Y:S02]  /*36b20*/  IMAD.MOV.U32 R225, RZ, RZ, 0x2 ;  /* 0x00000002ffe17424 */ /* 0x000fe400078e00ff */
[----:B------:R-:W-:-:S04]  /*36b30*/  FSETP.GTU.FTZ.AND P2, PT, R164, R169, PT ;  /* 0x000000a9a400720b */ /* 0x000fc80003f5c000 */
[----:B------:R-:W-:Y:S02]  /*36b40*/  FSEL R222, R219, RZ, !P2 ;  /* 0x000000ffdbde7208 */ /* 0x000fe40005000000 */
[----:B------:R-:W-:-:S03]  /*36b50*/  PLOP3.LUT P2, PT, P2, PT, PT, 0x8, 0x80 ;  /* 0x000000000080781c */ /* 0x000fc6000174e170 */
[----:B------:R-:W-:Y:S01]  /*36b60*/  @P1 FADD.FTZ R222, R223, R222 ;  /* 0x000000dedfde1221 */ /* 0x000fe20000010000 */
[----:B------:R-:W-:Y:S02]  /*36b70*/  PRMT R223, R165, 0x7632, R223 ;  /* 0x00007632a5df7816 */ /* 0x000fe400000000df */
[----:B------:R-:W-:Y:S02]  /*36b80*/  MOV R165, R12 ;  /* 0x0000000c00a57202 */ /* 0x000fe40000000f00 */
        /* <DEDUP_REMOVED lines=11> */
.L_x_12856:
        /* <DEDUP_REMOVED lines=13> */
.L_x_12858:
[----:B------:R-:W-:Y:S05]  /*36d10*/  BSYNC.RECONVERGENT B2 ;  /* 0x0000000000027941 */ /* 0x000fea0003800200 */
.L_x_12857:
        /* <DEDUP_REMOVED lines=43> */
.L_x_12855:
[----:B------:R-:W-:Y:S05]  /*36fd0*/  BSYNC.RECONVERGENT B1 ;  /* 0x0000000000017941 */ /* 0x000fea0003800200 */
.L_x_12854:
        /* <DEDUP_REMOVED lines=10> */
[----:B------:R-:W-:-:S02]  /*37080*/  @P1 IMAD.U32 R164, R165, 0x10000, RZ ;  /* 0x00010000a5a41824 */ /* 0x000fc400078e00ff */
        /* <DEDUP_REMOVED lines=15> */
.L_x_12861:
        /* <DEDUP_REMOVED lines=13> */
.L_x_12863:
[----:B------:R-:W-:Y:S05]  /*37250*/  BSYNC.RECONVERGENT B2 ;  /* 0x0000000000027941 */ /* 0x000fea0003800200 */
.L_x_12862:
        /* <DEDUP_REMOVED lines=43> */
.L_x_12860:
[----:B------:R-:W-:Y:S05]  /*37510*/  BSYNC.RECONVERGENT B1 ;  /* 0x0000000000017941 */ /* 0x000fea0003800200 */
.L_x_12859:
        /* <DEDUP_REMOVED lines=24> */
.L_x_12866:
        /* <DEDUP_REMOVED lines=13> */
.L_x_12868:
[----:B------:R-:W-:Y:S05]  /*37770*/  BSYNC.RECONVERGENT B2 ;  /* 0x0000000000027941 */ /* 0x000fea0003800200 */
.L_x_12867:
        /* <DEDUP_REMOVED lines=43> */
.L_x_12865:
[----:B------:R-:W-:Y:S05]  /*37a30*/  BSYNC.RECONVERGENT B1 ;  /* 0x0000000000017941 */ /* 0x000fea0003800200 */
.L_x_12864:
        /* <DEDUP_REMOVED lines=24> */
.L_x_12871:
        /* <DEDUP_REMOVED lines=13> */
.L_x_12873:
[----:B------:R-:W-:Y:S05]  /*37c90*/  BSYNC.RECONVERGENT B2 ;  /* 0x0000000000027941 */ /* 0x000fea0003800200 */
.L_x_12872:
        /* <DEDUP_REMOVED lines=43> */
.L_x_12870:
[----:B------:R-:W-:Y:S05]  /*37f50*/  BSYNC.RECONVERGENT B1 ;  /* 0x0000000000017941 */ /* 0x000fea0003800200 */
.L_x_12869:
        /* <DEDUP_REMOVED lines=9> */
[----:B------:R-:W-:Y:S01]  /*37ff0*/  FSEL R226, R165, RZ, !P4 ;  /* 0x000000ffa5e27208 */ /* 0x000fe20006000000 */
[----:B------:R-:W-:Y:S01]  /*38000*/  IMAD.MOV.U32 R165, RZ, RZ, R12 ;  /* 0x000000ffffa57224 */ /* 0x000fe200078e000c */
        /* <DEDUP_REMOVED lines=13> */
.L_x_12876:
        /* <DEDUP_REMOVED lines=13> */
.L_x_12878:
[----:B------:R-:W-:Y:S05]  /*381b0*/  BSYNC.RECONVERGENT B2 ;  /* 0x0000000000027941 */ /* 0x000fea0003800200 */
.L_x_12877:
        /* <DEDUP_REMOVED lines=43> */
.L_x_12875:
[----:B------:R-:W-:Y:S05]  /*38470*/  BSYNC.RECONVERGENT B1 ;  /* 0x0000000000017941 */ /* 0x000fea0003800200 */
.L_x_12874:
        /* <DEDUP_REMOVED lines=10> */
[----:B------:R-:W-:-:S03]  /*38520*/  PLOP3.LUT P5, PT, P5, PT, PT, 0x8, 0x80 ;  /* 0x000000000080781c */ /* 0x000fc60002fae170 */
[----:B------:R-:W-:Y:S01]  /*38530*/  @P1 FADD.FTZ R227, R227, R166 ;  /* 0x000000a6e3e31221 */ /* 0x000fe20000010000 */
[----:B------:R-:W-:-:S04]  /*38540*/  PRMT R166, R235, 0x5410, R240 ;  /* 0x00005410eba67816 */ /* 0x000fc800000000f0 */
[----:B------:R-:W-:-:S04]  /*38550*/  F2FP.BF16.F32.PACK_AB R167, RZ, R227 ;  /* 0x000000e3ffa7723e */ /* 0x000fc800000010ff */
[----:B------:R-:W-:-:S07]  /*38560*/  PRMT R167, R234, 0x5410, R167 ;  /* 0x00005410eaa77816 */ /* 0x000fce00000000a7 */
.L_x_12838:
        /* <DEDUP_REMOVED lines=15> */
[----:B------:R-:W-:Y:S01]  /*38660*/  LOP3.LUT R210, R210, R219, R217, 0xfe, !PT ;  /* 0x000000dbd2d27212 */ /* 0x000fe200078efed9 */
[----:B------:R-:W-:Y:S01]  /*38670*/  VIADD R219, R10, 0xe0 ;  /* 0x000000e00adb7836 */ /* 0x000fe20000000000 */
[----:B------:R-:W-:Y:S01]  /*38680*/  SEL R234, RZ, 0x1, !P2 ;  /* 0x00000001ffea7807 */ /* 0x000fe20005000000 */
[----:B-1----:R-:W-:Y:S01]  /*38690*/  IMAD.WIDE.U32 R164, R209, 0x8, R236 ;  /* 0x00000008d1a47825 */ /* 0x002fe200078e00ec */
        /* <DEDUP_REMOVED lines=8> */
[----:B0-----:R-:W-:Y:S01]  /*38720*/  IMAD.U32 R164, R2, 0x10000, RZ ;  /* 0x0001000002a47824 */ /* 0x001fe200078e00ff */
[----:B------:R-:W-:Y:S02]  /*38730*/  PRMT R167, R3, 0x7104, RZ ;  /* 0x0000710403a77816 */ /* 0x000fe400000000ff */
[----:B------:R-:W-:Y:S02]  /*38740*/  LOP3.LUT R234, R5, 0xff, RZ, 0xc0, !PT ;  /* 0x000000ff05ea7812 */ /* 0x000fe400078ec0ff */
[----:B------:R-:W-:Y:S02]  /*38750*/  LOP3.LUT R165, R164, 0xff0000, RZ, 0xc0, !PT ;  /* 0x00ff0000a4a57812 */ /* 0x000fe400078ec0ff */
[----:B------:R-:W-:Y:S01]  /*38760*/  LOP3.LUT R164, R0, 0xffff, RZ, 0xc0, !PT ;  /* 0x0000ffff00a47812 */ /* 0x000fe200078ec0ff */
[----:B------:R-:W-:Y:S01]  /*38770*/  IMAD.WIDE.U32 R234, R234, 0x1000000, RZ ;  /* 0x01000000eaea7825 */ /* 0x000fe200078e00ff */
[----:B------:R-:W-:Y:S02]  /*38780*/  LOP3.LUT R228, R6, 0xff, RZ, 0xc0, !PT ;  /* 0x000000ff06e47812 */ /* 0x000fe400078ec0ff */
[----:B------:R-:W-:-:S02]  /*38790*/  PRMT R166, R165, 0x4210, R164 ;  /* 0x00004210a5a67816 */ /* 0x000fc400000000a4 */
[----:B------:R-:W0:Y:S01]  /*387a0*/  LDC.64 R164, c[0x0][0x3b8] ;  /* 0x0000ee00ffa47b82 */ /* 0x000e220000000a00 */
[----:B------:R-:W-:Y:S01]  /*387b0*/  IMAD.WIDE.U32 R228, R228, 0x10000, RZ ;  /* 0x00010000e4e47825 */ /* 0x000fe200078e00ff */
[----:B------:R-:W-:Y:S02]  /*387c0*/  LOP3.LUT R167, R166, 0xff00, R167, 0xf8, !PT ;  /* 0x0000ff00a6a77812 */ /* 0x000fe400078ef8a7 */
[----:B------:R-:W-:Y:S02]  /*387d0*/  LOP3.LUT R166, R7, 0xff, RZ, 0xc0, !PT ;  /* 0x000000ff07a67812 */ /* 0x000fe400078ec0ff */
        /* <DEDUP_REMOVED lines=8> */
.L_x_12879:
        /* <DEDUP_REMOVED lines=20> */
.L_x_12883:
        /* <DEDUP_REMOVED lines=13> */
.L_x_12885:
[----:B------:R-:W-:Y:S05]  /*38a70*/  BSYNC.RECONVERGENT B2 ;  /* 0x0000000000027941 */ /* 0x000fea0003800200 */
.L_x_12884:
        /* <DEDUP_REMOVED lines=43> */
.L_x_12882:
[----:B------:R-:W-:Y:S05]  /*38d30*/  BSYNC.RECONVERGENT B1 ;  /* 0x0000000000017941 */ /* 0x000fea0003800200 */
.L_x_12881:
[----:B------:R-:W-:Y:S01]  /*38d40*/  I2FP.F32.U32 R0, R0 ;  /* 0x0000000000007245 */ /* 0x000fe20000201000 */
[----:B-----5:R-:W-:Y:S01]  /*38d50*/  IMAD.U32 R3, R164, 0x10000, RZ ;  /* 0x00010000a4037824 */ /* 0x020fe200078e00ff */
[----:B------:R-:W-:Y:S01]  /*38d60*/  ISETP.NE.AND P3, PT, R2, 0x1, PT ;  /* 0x000000010200780c */ /* 0x000fe20003f65270 */
[----:B------:R-:W-:Y:S01]  /*38d70*/  BSSY.RECONVERGENT B1, `(.L_x_12886) ;  /* 0x000004d000017945 */ /* 0x000fe20003800200 */
[----:B------:R-:W-:Y:S01]  /*38d80*/  LOP3.LUT R20, R20, 0xffffffef, RZ, 0xc0, !PT ;  /* 0xffffffef14147812 */ /* 0x000fe200078ec0ff */
[----:B------:R-:W-:Y:S01]  /*38d90*/  FFMA.FTZ R0, R0, R171, 1.1641532182693481445e-10 ;  /* 0x2f00000000007423 */ /* 0x000fe200000100ab */
[----:B------:R-:W-:Y:S01]  /*38da0*/  HFMA2 R4, -RZ, RZ, 0, 1.1920928955078125e-07 ;  /* 0x00000002ff047431 */ /* 0x000fe200000001ff */
[----:B------:R-:W-:-:S03]  /*38db0*/  PRMT R164, R164, 0x7632, R164 ;  /* 0x00007632a4a47816 */ /* 0x000fc600000000a4 */
        /* <DEDUP_REMOVED lines=15> */
.L_x_12888:
        /* <DEDUP_REMOVED lines=13> */
.L_x_12890:
[----:B------:R-:W-:Y:S05]  /*38f80*/  BSYNC.RECONVERGENT B2 ;  /* 0x0000000000027941 */ /* 0x000fea0003800200 */
.L_x_12889:
        /* <DEDUP_REMOVED lines=43> */
.L_x_12887:
[----:B------:R-:W-:Y:S05]  /*39240*/  BSYNC.RECONVERGENT B1 ;  /* 0x0000000000017941 */ /* 0x000fea0003800200 */
.L_x_12886:
[----:B------:R-:W-:Y:S01]  /*39250*/  I2FP.F32.U32 R2, R3 ;  /* 0x0000000300027245 */ /* 0x000fe20000201000 */
[----:B------:R-:W-:Y:S01]  /*39260*/  IMAD.U32 R3, R32, 0x10000, RZ ;  /* 0x0001000020037824 */ /* 0x000fe200078e00ff */
[----:B------:R-:W-:Y:S01]  /*39270*/  ISETP.NE.AND P3, PT, R4, 0x1, PT ;  /* 0x000000010400780c */ /* 0x000fe20003f65270 */
[----:B------:R-:W-:Y:S01]  /*39280*/  BSSY.RECONVERGENT B1, `(.L_x_12891) ;  /* 0x000004f000017945 */ /* 0x000fe20003800200 */
[----:B------:R-:W-:Y:S01]  /*39290*/  @P1 SHF.L.U32 R5, R28, 0x10, RZ ;  /* 0x000000101c051819 */ /* 0x000fe200000006ff */
[----:B------:R-:W-:Y:S01]  /*392a0*/  FFMA.FTZ R2, R2, R171, 1.1641532182693481445e-10 ;  /* 0x2f00000002027423 */ /* 0x000fe200000100ab */
[----:B------:R-:W-:-:S04]  /*392b0*/  FMUL.FTZ R3, R3, R170 ;  /* 0x000000aa03037220 */ /* 0x000fc80000410000 */
[----:B------:R-:W-:Y:S01]  /*392c0*/  FSETP.GTU.FTZ.AND P2, PT, R2, R169, PT ;  /* 0x000000a90200720b */ /* 0x000fe20003f5c000 */
[----:B------:R-:W-:-:S03]  /*392d0*/  IMAD.MOV.U32 R2, RZ, RZ, 0x2 ;  /* 0x00000002ff027424 */ /* 0x000fc600078e00ff */
[----:B------:R-:W-:Y:S02]  /*392e0*/  FSEL R3, R3, RZ, !P2 ;  /* 0x000000ff03037208 */ /* 0x000fe40005000000 */
[----:B------:R-:W-:-:S03]  /*392f0*/  SEL R8, RZ, 0x1, P2 ;  /* 0x00000001ff087807 */ /* 0x000fc60001000000 */
[----:B------:R-:W-:-:S04]  /*39300*/  FADD.FTZ R0, R0, R3 ;  /* 0x0000000300007221 */ /* 0x000fc80000010000 */
[--C-:B------:R-:W-:Y:S01]  /*39310*/  @P1 FADD.FTZ R228, R5, R0.reuse ;  /* 0x0000000005e41221 */ /* 0x100fe20000010000 */
[----:B------:R-:W-:Y:S01]  /*39320*/  @!P1 IMAD.MOV.U32 R228, RZ, RZ, R0 ;  /* 0x000000ffffe49224 */ /* 0x000fe200078e0000 */
[----:B------:R-:W-:-:S04]  /*39330*/  MOV R0, R12 ;  /* 0x0000000c00007202 */ /* 0x000fc80000000f00 */
[----:B--2---:R-:W-:Y:S01]  /*39340*/  F2FP.BF16.F32.PACK_AB R240, RZ, R228 ;  /* 0x000000e4fff0723e */ /* 0x004fe200000010ff */
        /* <DEDUP_REMOVED lines=9> */
.L_x_12893:
        /* <DEDUP_REMOVED lines=13> */
.L_x_12895:
[----:B------:R-:W-:Y:S05]  /*394b0*/  BSYNC.RECONVERGENT B2 ;  /* 0x0000000000027941 */ /* 0x000fea0003800200 */
.L_x_12894:
        /* <DEDUP_REMOVED lines=43> */
.L_x_12892:
[----:B------:R-:W-:Y:S05]  /*39770*/  BSYNC.RECONVERGENT B1 ;  /* 0x0000000000017941 */ /* 0x000fea0003800200 */
.L_x_12891:
        /* <DEDUP_REMOVED lines=22> */
.L_x_12898:
        /* <DEDUP_REMOVED lines=13> */
.L_x_12900:
[----:B------:R-:W-:Y:S05]  /*399b0*/  BSYNC.RECONVERGENT B2 ;  /* 0x0000000000027941 */ /* 0x000fea0003800200 */
.L_x_12899:
        /* <DEDUP_REMOVED lines=43> */
.L_x_12897:
[----:B------:R-:W-:Y:S05]  /*39c70*/  BSYNC.RECONVERGENT B1 ;  /* 0x0000000000017941 */ /* 0x000fea0003800200 */
.L_x_12896:
        /* <DEDUP_REMOVED lines=27> */
.L_x_12903:
        /* <DEDUP_REMOVED lines=13> */
.L_x_12905:
[----:B------:R-:W-:Y:S05]  /*39f00*/  BSYNC.RECONVERGENT B2 ;  /* 0x0000000000027941 */ /* 0x000fea0003800200 */
.L_x_12904:
        /* <DEDUP_REMOVED lines=43> */
.L_x_12902:
[----:B------:R-:W-:Y:S05]  /*3a1c0*/  BSYNC.RECONVERGENT B1 ;  /* 0x0000000000017941 */ /* 0x000fea0003800200 */
.L_x_12901:
        /* <DEDUP_REMOVED lines=23> */
.L_x_12908:
        /* <DEDUP_REMOVED lines=13> */
.L_x_12910:
[----:B------:R-:W-:Y:S05]  /*3a410*/  BSYNC.RECONVERGENT B2 ;  /* 0x0000000000027941 */ /* 0x000fea0003800200 */
.L_x_12909:
        /* <DEDUP_REMOVED lines=43> */
.L_x_12907:
[----:B------:R-:W-:Y:S05]  /*3a6d0*/  BSYNC.RECONVERGENT B1 ;  /* 0x0000000000017941 */ /* 0x000fea0003800200 */
.L_x_12906:
[----:B------:R-:W-:Y:S01]  /*3a6e0*/  I2FP.F32.U32 R2, R4 ;  /* 0x0000000400027245 */ /* 0x000fe20000201000 */
[----:B------:R-:W-:Y:S01]  /*3a6f0*/  @P1 IMAD.U32 R229, R29, 0x10000, RZ ;  /* 0x000100001de51824 */ /* 0x000fe200078e00ff */
[----:B------:R-:W-:Y:S01]  /*3a700*/  SHF.L.U32 R3, R33, 0x10, RZ ;  /* 0x0000001021037819 */ /* 0x000fe200000006ff */
[----:B------:R-:W-:Y:S01]  /*3a710*/  BSSY.RECONVERGENT B1, `(.L_x_12911) ;  /* 0x000004f000017945 */ /* 0x000fe20003800200 */
[----:B------:R-:W-:Y:S01]  /*3a720*/  ISETP.NE.AND P3, PT, R5, 0x1, PT ;  /* 0x000000010500780c */ /* 0x000fe20003f65270 */
[----:B------:R-:W-:Y:S01]  /*3a730*/  FFMA.FTZ R2, R2, R171, 1.1641532182693481445e-10 ;  /* 0x2f00000002027423 */ /* 0x000fe200000100ab */
[----:B------:R-:W-:Y:S02]  /*3a740*/  HFMA2 R4, -RZ, RZ, 0, 1.1920928955078125e-07 ;  /* 0x00000002ff047431 */ /* 0x000fe400000001ff */
[----:B------:R-:W-:Y:S02]  /*3a750*/  FMUL.FTZ R3, R3, R170 ;  /* 0x000000aa03037220 */ /* 0x000fe40000410000 */
[----:B------:R-:W-:-:S04]  /*3a760*/  FSETP.GTU.FTZ.AND P2, PT, R2, R169, PT ;  /* 0x000000a90200720b */ /* 0x000fc80003f5c000 */
[----:B------:R-:W-:-:S05]  /*3a770*/  FSEL R3, R3, RZ, !P2 ;  /* 0x000000ff03037208 */ /* 0x000fca0005000000 */
        /* <DEDUP_REMOVED lines=15> */
.L_x_12913:
        /* <DEDUP_REMOVED lines=13> */
.L_x_12915:
[----:B------:R-:W-:Y:S05]  /*3a940*/  BSYNC.RECONVERGENT B2 ;  /* 0x0000000000027941 */ /* 0x000fea0003800200 */
.L_x_12914:
        /* <DEDUP_REMOVED lines=43> */
.L_x_12912:
[----:B------:R-:W-:Y:S05]  /*3ac00*/  BSYNC.RECONVERGENT B1 ;  /* 0x0000000000017941 */ /* 0x000fea0003800200 */
.L_x_12911:
        /* <DEDUP_REMOVED lines=22> */
.L_x_12918:
        /* <DEDUP_REMOVED lines=13> */
.L_x_12920:
[----:B------:R-:W-:Y:S05]  /*3ae40*/  BSYNC.RECONVERGENT B2 ;  /* 0x0000000000027941 */ /* 0x000fea0003800200 */
.L_x_12919:
        /* <DEDUP_REMOVED lines=43> */
.L_x_12917:
[----:B------:R-:W-:Y:S05]  /*3b100*/  BSYNC.RECONVERGENT B1 ;  /* 0x0000000000017941 */ /* 0x000fea0003800200 */
.L_x_12916:
        /* <DEDUP_REMOVED lines=27> */
.L_x_12923:
        /* <DEDUP_REMOVED lines=13> */
.L_x_12925:
[----:B------:R-:W-:Y:S05]  /*3b390*/  BSYNC.RECONVERGENT B2 ;  /* 0x0000000000027941 */ /* 0x000fea0003800200 */
.L_x_12924:
        /* <DEDUP_REMOVED lines=43> */
.L_x_12922:
[----:B------:R-:W-:Y:S05]  /*3b650*/  BSYNC.RECONVERGENT B1 ;  /* 0x0000000000017941 */ /* 0x000fea0003800200 */
.L_x_12921:
        /* <DEDUP_REMOVED lines=21> */
.L_x_12928:
        /* <DEDUP_REMOVED lines=13> */
.L_x_12930:
[----:B------:R-:W-:Y:S05]  /*3b880*/  BSYNC.RECONVERGENT B2 ;  /* 0x0000000000027941 */ /* 0x000fea0003800200 */
.L_x_12929:
        /* <DEDUP_REMOVED lines=43> */
.L_x_12927:
[----:B------:R-:W-:Y:S05]  /*3bb40*/  BSYNC.RECONVERGENT B1 ;  /* 0x0000000000017941 */ /* 0x000fea0003800200 */
.L_x_12926:
        /* <DEDUP_REMOVED lines=26> */
.L_x_12933:
        /* <DEDUP_REMOVED lines=13> */
.L_x_12935:
[----:B------:R-:W-:Y:S05]  /*3bdc0*/  BSYNC.RECONVERGENT B2 ;  /* 0x0000000000027941 */ /* 0x000fea0003800200 */
.L_x_12934:
[----:B------:R-:W-:Y:S01]  /*3bdd0*/  LOP3.LUT R2, R11, UR7, R165, 0x96, !PT ;  /* 0x000000070b027c12 */ /* 0x000fe2000f8e96a5 */
[----:B------:R-:W-:-:S04]  /*3bde0*/  IMAD.WIDE.U32 R14, R19, -0x326172a9, RZ ;  /* 0xcd9e8d57130e7825 */ /* 0x000fc800078e00ff */
[----:B------:R-:W-:Y:S01]  /*3bdf0*/  IMAD.WIDE.U32 R2, R2, -0x326172a9, RZ ;  /* 0xcd9e8d5702027825 */ /* 0x000fe200078e00ff */
[----:B------:R-:W-:-:S04]  /*3be00*/  LOP3.LUT R15, R13, UR6, R15, 0x96, !PT ;  /* 0x000000060d0f7c12 */ /* 0x000fc8000f8e960f */
[----:B------:R-:W-:Y:S01]  /*3be10*/  LOP3.LUT R165, R14, UR12, R3, 0x96, !PT ;  /* 0x0000000c0ea57c12 */ /* 0x000fe2000f8e9603 */
[----:B------:R-:W-:-:S05]  /*3be20*/  IMAD.WIDE.U32 R14, R15, -0x2daee0ad, RZ ;  /* 0xd2511f530f0e7825 */ /* 0x000fca00078e00ff */
        /* <DEDUP_REMOVED lines=27> */
[----:B------:R-:W-:-:S04]  /*3bfe0*/  IMAD.WIDE.U32 R14, R15, -0x326172a9, RZ ;  /* 0xcd9e8d570f0e7825 */ /* 0x000fc800078e00ff */
[----:B------:R-:W-:Y:S01]  /*3bff0*/  IMAD.MOV.U32 R165, RZ, RZ, RZ ;  /* 0x000000ffffa57224 */ /* 0x000fe200078e00ff */
[----:B------:R-:W-:Y:S01]  /*3c000*/  LOP3.LUT R15, R2, UR26, R15, 0x96, !PT ;  /* 0x0000001a020f7c12 */ /* 0x000fe2000f8e960f */
[----:B------:R-:W-:-:S04]  /*3c010*/  IMAD.WIDE.U32 R2, R3, -0x326172a9, RZ ;  /* 0xcd9e8d5703027825 */ /* 0x000fc800078e00ff */
[----:B------:R-:W-:Y:S01]  /*3c020*/  IMAD.MOV.U32 R12, RZ, RZ, R2 ;  /* 0x000000ffff0c7224 */ /* 0x000fe200078e0002 */
[----:B------:R-:W-:Y:S01]  /*3c030*/  LOP3.LUT R14, R14, UR28, R3, 0x96, !PT ;  /* 0x0000001c0e0e7c12 */ /* 0x000fe2000f8e9603 */
[----:B------:R-:W-:-:S05]  /*3c040*/  IMAD.WIDE.U32 R2, R15, -0x2daee0ad, RZ ;  /* 0xd2511f530f027825 */ /* 0x000fca00078e00ff */
[----:B------:R-:W-:Y:S02]  /*3c050*/  LOP3.LUT R15, R164, UR29, R3, 0x96, !PT ;  /* 0x0000001da40f7c12 */ /* 0x000fe4000f8e9603 */
[----:B------:R-:W-:Y:S01]  /*3c060*/  MOV R3, R210 ;  /* 0x000000d200037202 */ /* 0x000fe20000000f00 */
[----:B------:R-:W-:-:S07]  /*3c070*/  IMAD.MOV.U32 R210, RZ, RZ, R2 ;  /* 0x000000ffffd27224 */ /* 0x000fce00078e0002 */
.L_x_12932:
[----:B------:R-:W-:Y:S05]  /*3c080*/  BSYNC.RECONVERGENT B1 ;  /* 0x0000000000017941 */ /* 0x000fea0003800200 */
.L_x_12931:
[----:B------:R-:W-:Y:S01]  /*3c090*/  I2FP.F32.U32 R2, R3 ;  /* 0x0000000300027245 */ /* 0x000fe20000201000 */
[----:B------:R-:W-:Y:S01]  /*3c0a0*/  BSSY.RECONVERGENT B1, `(.L_x_12936) ;  /* 0x000004c000017945 */ /* 0x000fe20003800200 */
[----:B------:R-:W-:Y:S01]  /*3c0b0*/  ISETP.NE.AND P4, PT, R165, 0x1, PT ;  /* 0x00000001a500780c */ /* 0x000fe20003f85270 */
[----:B------:R-:W-:Y:S01]  /*3c0c0*/  IMAD.MOV.U32 R164, RZ, RZ, 0x2 ;  /* 0x00000002ffa47424 */ /* 0x000fe200078e00ff */
[----:B------:R-:W-:Y:S01]  /*3c0d0*/  SHF.L.U32 R3, R166, 0x10, RZ ;  /* 0x00000010a6037819 */ /* 0x000fe200000006ff */
[----:B------:R-:W-:-:S04]  /*3c0e0*/  FFMA.FTZ R2, R2, R171, 1.1641532182693481445e-10 ;  /* 0x2f00000002027423 */ /* 0x000fc800000100ab */
[----:B------:R-:W-:Y:S01]  /*3c0f0*/  FMUL.FTZ R3, R3, R170 ;  /* 0x000000aa03037220 */ /* 0x000fe20000410000 */
        /* <DEDUP_REMOVED lines=13> */
.L_x_12938:
        /* <DEDUP_REMOVED lines=13> */
.L_x_12940:
[----:B------:R-:W-:Y:S05]  /*3c2a0*/  BSYNC.RECONVERGENT B2 ;  /* 0x0000000000027941 */ /* 0x000fea0003800200 */
.L_x_12939:
        /* <DEDUP_REMOVED lines=36> */
[----:B------:R-:W-:Y:S01]  /*3c4f0*/  IMAD.MOV.U32 R12, RZ, RZ, R2 ;  /* 0x000000ffff0c7224 */ /* 0x000fe200078e0002 */
[----:B------:R-:W-:Y:S01]  /*3c500*/  LOP3.LUT R14, R14, UR28, R3, 0x96, !PT ;  /* 0x0000001c0e0e7c12 */ /* 0x000fe2000f8e9603 */
[----:B------:R-:W-:-:S05]  /*3c510*/  IMAD.WIDE.U32 R2, R15, -0x2daee0ad, RZ ;  /* 0xd2511f530f027825 */ /* 0x000fca00078e00ff */
[----:B------:R-:W-:Y:S01]  /*3c520*/  LOP3.LUT R15, R164, UR29, R3, 0x96, !PT ;  /* 0x0000001da40f7c12 */ /* 0x000fe2000f8e9603 */
[----:B------:R-:W-:Y:S01]  /*3c530*/  IMAD.MOV.U32 R164, RZ, RZ, RZ ;  /* 0x000000ffffa47224 */ /* 0x000fe200078e00ff */
[----:B------:R-:W-:Y:S01]  /*3c540*/  MOV R3, R210 ;  /* 0x000000d200037202 */ /* 0x000fe20000000f00 */
[----:B------:R-:W-:-:S07]  /*3c550*/  IMAD.MOV.U32 R210, RZ, RZ, R2 ;  /* 0x000000ffffd27224 */ /* 0x000fce00078e0002 */
.L_x_12937:
[----:B------:R-:W-:Y:S05]  /*3c560*/  BSYNC.RECONVERGENT B1 ;  /* 0x0000000000017941 */ /* 0x000fea0003800200 */
.L_x_12936:
        /* <DEDUP_REMOVED lines=11> */
[----:B------:R-:W-:Y:S01]  /*3c620*/  SEL R3, RZ, 0x1, P4 ;  /* 0x00000001ff037807 */ /* 0x000fe20002000000 */
[----:B------:R-:W-:Y:S01]  /*3c630*/  IMAD.MOV.U32 R2, RZ, RZ, R12 ;  /* 0x000000ffff027224 */ /* 0x000fe200078e000c */
        /* <DEDUP_REMOVED lines=14> */
.L_x_12943:
        /* <DEDUP_REMOVED lines=13> */
.L_x_12945:
[----:B------:R-:W-:Y:S05]  /*3c7f0*/  BSYNC.RECONVERGENT B2 ;  /* 0x0000000000027941 */ /* 0x000fea0003800200 */
.L_x_12944:
[----:B------:R-:W-:Y:S01]  /*3c800*/  LOP3.LUT R164, R11, UR7, R247, 0x96, !PT ;  /* 0x000000070ba47c12 */ /* 0x000fe2000f8e96f7 */
[----:B------:R-:W-:-:S04]  /*3c810*/  IMAD.WIDE.U32 R14, R19, -0x326172a9, RZ ;  /* 0xcd9e8d57130e7825 */ /* 0x000fc800078e00ff */
[----:B------:R-:W-:Y:S01]  /*3c820*/  IMAD.WIDE.U32 R164, R164, -0x326172a9, RZ ;  /* 0xcd9e8d57a4a47825 */ /* 0x000fe200078e00ff */
[----:B------:R-:W-:-:S03]  /*3c830*/  LOP3.LUT R15, R13, UR6, R15, 0x96, !PT ;  /* 0x000000060d0f7c12 */ /* 0x000fc6000f8e960f */
[----:B------:R-:W-:Y:S01]  /*3c840*/  IMAD.MOV.U32 R234, RZ, RZ, RZ ;  /* 0x000000ffffea7224 */ /* 0x000fe200078e00ff */
        /* <DEDUP_REMOVED lines=34> */
[----:B------:R-:W-:-:S04]  /*3ca70*/  IMAD.WIDE.U32 R164, R2, -0x2daee0ad, RZ ;  /* 0xd2511f5302a47825 */ /* 0x000fc800078e00ff */
[----:B------:R-:W-:Y:S01]  /*3ca80*/  IMAD.MOV.U32 R2, RZ, RZ, R210 ;  /* 0x000000ffff027224 */ /* 0x000fe200078e00d2 */
[----:B------:R-:W-:Y:S02]  /*3ca90*/  LOP3.LUT R15, R246, UR29, R165, 0x96, !PT ;  /* 0x0000001df60f7c12 */ /* 0x000fe4000f8e96a5 */
[----:B------:R-:W-:-:S07]  /*3caa0*/  MOV R210, R164 ;  /* 0x000000a400d27202 */ /* 0x000fce0000000f00 */
.L_x_12942:
[----:B------:R-:W-:Y:S05]  /*3cab0*/  BSYNC.RECONVERGENT B1 ;  /* 0x0000000000017941 */ /* 0x000fea0003800200 */
.L_x_12941:
        /* <DEDUP_REMOVED lines=21> */
.L_x_12948:
        /* <DEDUP_REMOVED lines=13> */
.L_x_12950:
[----:B------:R-:W-:Y:S05]  /*3cce0*/  BSYNC.RECONVERGENT B2 ;  /* 0x0000000000027941 */ /* 0x000fea0003800200 */
.L_x_12949:
        /* <DEDUP_REMOVED lines=40> */
[----:B------:R-:W-:Y:S01]  /*3cf70*/  IMAD.MOV.U32 R165, RZ, RZ, R210 ;  /* 0x000000ffffa57224 */ /* 0x000fe200078e00d2 */
[----:B------:R-:W-:Y:S01]  /*3cf80*/  MOV R210, R164 ;  /* 0x000000a400d27202 */ /* 0x000fe20000000f00 */
[----:B------:R-:W-:-:S07]  /*3cf90*/  IMAD.MOV.U32 R166, RZ, RZ, RZ ;  /* 0x000000ffffa67224 */ /* 0x000fce00078e00ff */
.L_x_12947:
[----:B------:R-:W-:Y:S05]  /*3cfa0*/  BSYNC.RECONVERGENT B1 ;  /* 0x0000000000017941 */ /* 0x000fea0003800200 */
.L_x_12946:
        /* <DEDUP_REMOVED lines=14> */
[----:B------:R-:W-:Y:S02]  /*3d090*/  PRMT R2, R164, 0x7610, R2 ;  /* 0x00007610a4027816 */ /* 0x000fe40000000002 */
        /* <DEDUP_REMOVED lines=11> */
.L_x_12953:
        /* <DEDUP_REMOVED lines=13> */
.L_x_12955:
[----:B------:R-:W-:Y:S05]  /*3d220*/  BSYNC.RECONVERGENT B2 ;  /* 0x0000000000027941 */ /* 0x000fea0003800200 */
.L_x_12954:
        /* <DEDUP_REMOVED lines=34> */
[----:B------:R-:W-:Y:S01]  /*3d450*/  HFMA2 R167, -RZ, RZ, 0, 0 ;  /* 0x00000000ffa77431 */ /* 0x000fe200000001ff */
[----:B------:R-:W-:Y:S01]  /*3d460*/  LOP3.LUT R15, R164, UR26, R15, 0x96, !PT ;  /* 0x0000001aa40f7c12 */ /* 0x000fe2000f8e960f */
[----:B------:R-:W-:-:S05]  /*3d470*/  IMAD.WIDE.U32 R164, R165, -0x326172a9, RZ ;  /* 0xcd9e8d57a5a47825 */ /* 0x000fca00078e00ff */
[----:B------:R-:W-:Y:S02]  /*3d480*/  LOP3.LUT R14, R14, UR28, R165, 0x96, !PT ;  /* 0x0000001c0e0e7c12 */ /* 0x000fe4000f8e96a5 */
[----:B------:R-:W-:Y:S01]  /*3d490*/  MOV R12, R164 ;  /* 0x000000a4000c7202 */ /* 0x000fe20000000f00 */
[----:B------:R-:W-:-:S05]  /*3d4a0*/  IMAD.WIDE.U32 R164, R15, -0x2daee0ad, RZ ;  /* 0xd2511f530fa47825 */ /* 0x000fca00078e00ff */
[----:B------:R-:W-:Y:S01]  /*3d4b0*/  LOP3.LUT R15, R166, UR29, R165, 0x96, !PT ;  /* 0x0000001da60f7c12 */ /* 0x000fe2000f8e96a5 */
[----:B------:R-:W-:Y:S02]  /*3d4c0*/  IMAD.MOV.U32 R165, RZ, RZ, R210 ;  /* 0x000000ffffa57224 */ /* 0x000fe400078e00d2 */
[----:B------:R-:W-:-:S07]  /*3d4d0*/  IMAD.MOV.U32 R210, RZ, RZ, R164 ;  /* 0x000000ffffd27224 */ /* 0x000fce00078e00a4 */
.L_x_12952:
[----:B------:R-:W-:Y:S05]  /*3d4e0*/  BSYNC.RECONVERGENT B1 ;  /* 0x0000000000017941 */ /* 0x000fea0003800200 */
.L_x_12951:
        /* <DEDUP_REMOVED lines=20> */
.L_x_12958:
        /* <DEDUP_REMOVED lines=15> */
.L_x_12960:
[----:B------:R-:W-:Y:S05]  /*3d720*/  BSYNC.RECONVERGENT B2 ;  /* 0x0000000000027941 */ /* 0x000fea0003800200 */
.L_x_12959:
[----:B------:R-:W-:Y:S01]  /*3d730*/  LOP3.LUT R164, R11, UR7, R167, 0x96, !PT ;  /* 0x000000070ba47c12 */ /* 0x000fe2000f8e96a7 */
[----:B------:R-:W-:-:S04]  /*3d740*/  IMAD.WIDE.U32 R14, R19, -0x326172a9, RZ ;  /* 0xcd9e8d57130e7825 */ /* 0x000fc800078e00ff */
[----:B------:R-:W-:Y:S02]  /*3d750*/  HFMA2 R217, -RZ, RZ, 0, 0 ;  /* 0x00000000ffd97431 */ /* 0x000fe400000001ff */
        /* <DEDUP_REMOVED lines=40> */
.L_x_12957:
[----:B------:R-:W-:Y:S05]  /*3d9e0*/  BSYNC.RECONVERGENT B1 ;  /* 0x0000000000017941 */ /* 0x000fea0003800200 */
.L_x_12956:
[----:B------:R-:W-:Y:S02]  /*3d9f0*/  I2FP.F32.U32 R164, R165 ;  /* 0x000000a500a47245 */ /* 0x000fe40000201000 */
[----:B------:R-:W-:Y:S02]  /*3da00*/  PRMT R165, R35, 0x7632, R165 ;  /* 0x0000763223a57816 */ /* 0x000fe400000000a5 */
[----:B------:R-:W-:Y:S01]  /*3da10*/  PRMT R166, R243, 0x5410, R244 ;  /* 0x00005410f3a67816 */ /* 0x000fe200000000f4 */
[----:B------:R-:W-:Y:S02]  /*3da20*/  FFMA.FTZ R164, R164, R171, 1.1641532182693481445e-10 ;  /* 0x2f000000a4a47423 */ /* 0x000fe400000100ab */
[----:B------:R-:W-:-:S03]  /*3da30*/  IMAD.U32 R165, R165, 0x10000, RZ ;  /* 0x00010000a5a57824 */ /* 0x000fc600078e00ff */
[----:B------:R-:W-:Y:S01]  /*3da40*/  FSETP.GTU.FTZ.AND P6, PT, R164, R169, PT ;  /* 0x000000a9a400720b */ /* 0x000fe20003fdc000 */
[----:B------:R-:W-:-:S05]  /*3da50*/  FMUL.FTZ R165, R165, R170 ;  /* 0x000000aaa5a57220 */ /* 0x000fca0000410000 */
[----:B------:R-:W-:Y:S02]  /*3da60*/  FSEL R164, R165, RZ, !P6 ;  /* 0x000000ffa5a47208 */ /* 0x000fe40007000000 */
[----:B------:R-:W-:-:S03]  /*3da70*/  PRMT R165, R242, 0x5410, R0 ;  /* 0x00005410f2a57816 */ /* 0x000fc60000000000 */
        /* <DEDUP_REMOVED lines=11> */
.L_x_12880:
        /* <DEDUP_REMOVED lines=16> */
.L_x_12964:
        /* <DEDUP_REMOVED lines=13> */
.L_x_12966:
[----:B------:R-:W-:Y:S05]  /*3dd00*/  BSYNC.RECONVERGENT B2 ;  /* 0x0000000000027941 */ /* 0x000fea0003800200 */
.L_x_12965:
        /* <DEDUP_REMOVED lines=43> */
.L_x_12963:
[----:B------:R-:W-:Y:S05]  /*3dfc0*/  BSYNC.RECONVERGENT B1 ;  /* 0x0000000000017941 */ /* 0x000fea0003800200 */
.L_x_12962:
        /* <DEDUP_REMOVED lines=26> */
.L_x_12969:
        /* <DEDUP_REMOVED lines=13> */
.L_x_12971:
[----:B------:R-:W-:Y:S05]  /*3e240*/  BSYNC.RECONVERGENT B2 ;  /* 0x0000000000027941 */ /* 0x000fea0003800200 */
.L_x_12970:
[----:B------:R-:W-:Y:S01]  /*3e250*/  LOP3.LUT R230, R11, UR7, R233, 0x96, !PT ;  /* 0x000000070be67c12 */ /* 0x000fe2000f8e96e9 */
[----:B------:R-:W-:-:S04]  /*3e260*/  IMAD.WIDE.U32 R14, R19, -0x326172a9, RZ ;  /* 0xcd9e8d57130e7825 */ /* 0x000fc800078e00ff */
[----:B------:R-:W-:Y:S01]  /*3e270*/  IMAD.WIDE.U32 R230, R230, -0x326172a9, RZ ;  /* 0xcd9e8d57e6e67825 */ /* 0x000fe200078e00ff */
[----:B------:R-:W-:-:S03]  /*3e280*/  LOP3.LUT R15, R13, UR6, R15, 0x96, !PT ;  /* 0x000000060d0f7c12 */ /* 0x000fc6000f8e960f */
[----:B------:R-:W-:Y:S01]  /*3e290*/  IMAD.MOV.U32 R217, RZ, RZ, R210 ;  /* 0x000000ffffd97224 */ /* 0x000fe200078e00d2 */
        /* <DEDUP_REMOVED lines=28> */
[----:B--2---:R-:W-:Y:S01]  /*3e460*/  LOP3.LUT R240, R14, UR27, R233, 0x96, !PT ;  /* 0x0000001b0ef07c12 */ /* 0x004fe2000f8e96e9 */
[----:B------:R-:W-:-:S04]  /*3e470*/  IMAD.WIDE.U32 R14, R15, -0x326172a9, RZ ;  /* 0xcd9e8d570f0e7825 */ /* 0x000fc800078e00ff */
[----:B------:R-:W-:Y:S01]  /*3e480*/  IMAD.WIDE.U32 R240, R240, -0x326172a9, RZ ;  /* 0xcd9e8d57f0f07825 */ /* 0x000fe200078e00ff */
[----:B------:R-:W-:-:S04]  /*3e490*/  LOP3.LUT R230, R230, UR26, R15, 0x96, !PT ;  /* 0x0000001ae6e67c12 */ /* 0x000fc8000f8e960f */
[----:B------:R-:W-:Y:S01]  /*3e4a0*/  LOP3.LUT R14, R14, UR28, R241, 0x96, !PT ;  /* 0x0000001c0e0e7c12 */ /* 0x000fe2000f8e96f1 */
[----:B------:R-:W-:Y:S01]  /*3e4b0*/  IMAD.WIDE.U32 R230, R230, -0x2daee0ad, RZ ;  /* 0xd2511f53e6e67825 */ /* 0x000fe200078e00ff */
[----:B------:R-:W-:-:S03]  /*3e4c0*/  MOV R12, R240 ;  /* 0x000000f0000c7202 */ /* 0x000fc60000000f00 */
[----:B------:R-:W-:Y:S01]  /*3e4d0*/  IMAD.MOV.U32 R210, RZ, RZ, R230 ;  /* 0x000000ffffd27224 */ /* 0x000fe200078e00e6 */
[----:B------:R-:W-:Y:S01]  /*3e4e0*/  LOP3.LUT R15, R232, UR29, R231, 0x96, !PT ;  /* 0x0000001de80f7c12 */ /* 0x000fe2000f8e96e7 */
[----:B------:R-:W-:-:S07]  /*3e4f0*/  HFMA2 R232, -RZ, RZ, 0, 0 ;  /* 0x00000000ffe87431 */ /* 0x000fce00000001ff */
.L_x_12968:
[----:B------:R-:W-:Y:S05]  /*3e500*/  BSYNC.RECONVERGENT B1 ;  /* 0x0000000000017941 */ /* 0x000fea0003800200 */
.L_x_12967:
        /* <DEDUP_REMOVED lines=10> */
[----:B------:R-:W-:Y:S01]  /*3e5b0*/  FSETP.GTU.FTZ.AND P2, PT, R230, R169, PT ;  /* 0x000000a9e600720b */ /* 0x000fe20003f5c000 */
[----:B------:R-:W-:-:S03]  /*3e5c0*/  IMAD.MOV.U32 R164, RZ, RZ, R12 ;  /* 0x000000ffffa47224 */ /* 0x000fc600078e000c */
[----:B------:R-:W-:Y:S02]  /*3e5d0*/  FSEL R230, R217, RZ, !P2 ;  /* 0x000000ffd9e67208 */ /* 0x000fe40005000000 */
[----:B------:R-:W-:-:S03]  /*3e5e0*/  PLOP3.LUT P2, PT, P2, PT, PT, 0x8, 0x80 ;  /* 0x000000000080781c */ /* 0x000fc6000174e170 */
[----:B------:R-:W-:-:S05]  /*3e5f0*/  @P1 FADD.FTZ R230, R230, R229 ;  /* 0x000000e5e6e61221 */ /* 0x000fca0000010000 */
[----:B--2---:R-:W-:-:S05]  /*3e600*/  F2FP.BF16.F32.PACK_AB R240, RZ, R230 ;  /* 0x000000e6fff0723e */ /* 0x004fca00000010ff */
        /* <DEDUP_REMOVED lines=10> */
.L_x_12974:
        /* <DEDUP_REMOVED lines=13> */
.L_x_12976:
[----:B------:R-:W-:Y:S05]  /*3e780*/  BSYNC.RECONVERGENT B2 ;  /* 0x0000000000027941 */ /* 0x000fea0003800200 */
.L_x_12975:
[----:B------:R-:W-:Y:S01]  /*3e790*/  LOP3.LUT R232, R11, UR7, R243, 0x96, !PT ;  /* 0x000000070be87c12 */ /* 0x000fe2000f8e96f3 */
[----:B------:R-:W-:-:S04]  /*3e7a0*/  IMAD.WIDE.U32 R14, R19, -0x326172a9, RZ ;  /* 0xcd9e8d57130e7825 */ /* 0x000fc800078e00ff */
[----:B------:R-:W-:Y:S01]  /*3e7b0*/  IMAD.WIDE.U32 R232, R232, -0x326172a9, RZ ;  /* 0xcd9e8d57e8e87825 */ /* 0x000fe200078e00ff */
[----:B------:R-:W-:-:S03]  /*3e7c0*/  LOP3.LUT R15, R13, UR6, R15, 0x96, !PT ;  /* 0x000000060d0f7c12 */ /* 0x000fc6000f8e960f */
[----:B------:R-:W-:Y:S01]  /*3e7d0*/  IMAD.MOV.U32 R164, RZ, RZ, R210 ;  /* 0x000000ffffa47224 */ /* 0x000fe200078e00d2 */
[----:B------:R-:W-:Y:S01]  /*3e7e0*/  LOP3.LUT R243, R14, UR12, R233, 0x96, !PT ;  /* 0x0000000c0ef37c12 */ /* 0x000fe2000f8e96e9 */
[----:B------:R-:W-:-:S04]  /*3e7f0*/  IMAD.WIDE.U32 R14, R15, -0x2daee0ad, RZ ;  /* 0xd2511f530f0e7825 */ /* 0x000fc800078e00ff */
        /* <DEDUP_REMOVED lines=29> */
[----:B------:R-:W-:Y:S01]  /*3e9d0*/  IMAD.WIDE.U32 R244, R244, -0x326172a9, RZ ;  /* 0xcd9e8d57f4f47825 */ /* 0x000fe200078e00ff */
[----:B------:R-:W-:-:S03]  /*3e9e0*/  LOP3.LUT R232, R232, UR26, R15, 0x96, !PT ;  /* 0x0000001ae8e87c12 */ /* 0x000fc6000f8e960f */
[----:B------:R-:W-:Y:S01]  /*3e9f0*/  IMAD.MOV.U32 R12, RZ, RZ, R244 ;  /* 0x000000ffff0c7224 */ /* 0x000fe200078e00f4 */
[----:B------:R-:W-:Y:S01]  /*3ea00*/  LOP3.LUT R14, R14, UR28, R245, 0x96, !PT ;  /* 0x0000001c0e0e7c12 */ /* 0x000fe2000f8e96f5 */
[----:B------:R-:W-:-:S05]  /*3ea10*/  IMAD.WIDE.U32 R232, R232, -0x2daee0ad, RZ ;  /* 0xd2511f53e8e87825 */ /* 0x000fca00078e00ff */
[----:B------:R-:W-:Y:S02]  /*3ea20*/  LOP3.LUT R15, R242, UR29, R233, 0x96, !PT ;  /* 0x0000001df20f7c12 */ /* 0x000fe4000f8e96e9 */
[----:B------:R-:W-:-:S07]  /*3ea30*/  MOV R210, R232 ;  /* 0x000000e800d27202 */ /* 0x000fce0000000f00 */
.L_x_12973:
[----:B------:R-:W-:Y:S05]  /*3ea40*/  BSYNC.RECONVERGENT B1 ;  /* 0x0000000000017941 */ /* 0x000fea0003800200 */
.L_x_12972:
        /* <DEDUP_REMOVED lines=9> */
[----:B------:R-:W-:Y:S02]  /*3eae0*/  @P1 SHF.L.U32 R164, R29, 0x10, RZ ;  /* 0x000000101da41819 */ /* 0x000fe400000006ff */
[----:B------:R-:W-:Y:S02]  /*3eaf0*/  FSEL R229, R217, RZ, !P2 ;  /* 0x000000ffd9e57208 */ /* 0x000fe40005000000 */
[----:B------:R-:W-:Y:S02]  /*3eb00*/  PLOP3.LUT P2, PT, P2, PT, PT, 0x8, 0x80 ;  /* 0x000000000080781c */ /* 0x000fe4000174e170 */
[----:B------:R-:W-:Y:S01]  /*3eb10*/  PRMT R217, R165, 0x7632, R217 ;  /* 0x00007632a5d97816 */ /* 0x000fe200000000d9 */
        /* <DEDUP_REMOVED lines=13> */
.L_x_12979:
        /* <DEDUP_REMOVED lines=13> */
.L_x_12981:
[----:B------:R-:W-:Y:S05]  /*3ecc0*/  BSYNC.RECONVERGENT B2 ;  /* 0x0000000000027941 */ /* 0x000fea0003800200 */
.L_x_12980:
        /* <DEDUP_REMOVED lines=43> */
.L_x_12978:
[----:B------:R-:W-:Y:S05]  /*3ef80*/  BSYNC.RECONVERGENT B1 ;  /* 0x0000000000017941 */ /* 0x000fea0003800200 */
.L_x_12977:
[----:B------:R-:W-:Y:S01]  /*3ef90*/  I2FP.F32.U32 R164, R165 ;  /* 0x000000a500a47245 */ /* 0x000fe20000201000 */
[----:B------:R-:W-:Y:S01]  /*3efa0*/  BSSY.RECONVERGENT B1, `(.L_x_12982) ;  /* 0x0000052000017945 */ /* 0x000fe20003800200 */
[----:B------:R-:W-:Y:S02]  /*3efb0*/  SHF.L.U32 R217, R217, 0x10, RZ ;  /* 0x00000010d9d97819 */ /* 0x000fe400000006ff */
[----:B------:R-:W-:Y:S01]  /*3efc0*/  ISETP.NE.AND P2, PT, R232, 0x1, PT ;  /* 0x00000001e800780c */ /* 0x000fe20003f45270 */
[----:B------:R-:W-:Y:S01]  /*3efd0*/  FFMA.FTZ R164, R164, R171, 1.1641532182693481445e-10 ;  /* 0x2f000000a4a47423 */ /* 0x000fe200000100ab */
[----:B------:R-:W-:Y:S01]  /*3efe0*/  LOP3.LUT R20, R20, 0xfffffffd, RZ, 0xc0, !PT ;  /* 0xfffffffd14147812 */ /* 0x000fe200078ec0ff */
[----:B------:R-:W-:Y:S01]  /*3eff0*/  FMUL.FTZ R217, R217, R170 ;  /* 0x000000aad9d97220 */ /* 0x000fe20000410000 */
[----:B------:R-:W-:Y:S02]  /*3f000*/  MOV R165, R12 ;  /* 0x0000000c00a57202 */ /* 0x000fe40000000f00 */
[----:B------:R-:W-:-:S02]  /*3f010*/  FSETP.GTU.FTZ.AND P3, PT, R164, R169, PT ;  /* 0x000000a9a400720b */ /* 0x000fc40003f7c000 */
[----:B------:R-:W-:Y:S02]  /*3f020*/  @P1 PRMT R164, R29, 0x7632, R164 ;  /* 0x000076321da41816 */ /* 0x000fe400000000a4 */
[----:B------:R-:W-:Y:S01]  /*3f030*/  FSEL R231, R217, RZ, !P3 ;  /* 0x000000ffd9e77208 */ /* 0x000fe20005800000 */
[----:B------:R-:W-:Y:S01]  /*3f040*/  IMAD.MOV.U32 R217, RZ, RZ, 0x2 ;  /* 0x00000002ffd97424 */ /* 0x000fe200078e00ff */
        /* <DEDUP_REMOVED lines=14> */
.L_x_12984:
        /* <DEDUP_REMOVED lines=13> */
.L_x_12986:
[----:B------:R-:W-:Y:S05]  /*3f200*/  BSYNC.RECONVERGENT B2 ;  /* 0x0000000000027941 */ /* 0x000fea0003800200 */
.L_x_12985:
        /* <DEDUP_REMOVED lines=43> */
.L_x_12983:
[----:B------:R-:W-:Y:S05]  /*3f4c0*/  BSYNC.RECONVERGENT B1 ;  /* 0x0000000000017941 */ /* 0x000fea0003800200 */
.L_x_12982:
        /* <DEDUP_REMOVED lines=24> */
.L_x_12989:
        /* <DEDUP_REMOVED lines=13> */
.L_x_12991:
[----:B------:R-:W-:Y:S05]  /*3f720*/  BSYNC.RECONVERGENT B2 ;  /* 0x0000000000027941 */ /* 0x000fea0003800200 */
.L_x_12990:
        /* <DEDUP_REMOVED lines=42> */
[----:B------:R-:W-:-:S07]  /*3f9d0*/  MOV R210, R164 ;  /* 0x000000a400d27202 */ /* 0x000fce0000000f00 */
.L_x_12988:
[----:B------:R-:W-:Y:S05]  /*3f9e0*/  BSYNC.RECONVERGENT B1 ;  /* 0x0000000000017941 */ /* 0x000fea0003800200 */
.L_x_12987:
        /* <DEDUP_REMOVED lines=8> */
[----:B------:R-:W-:-:S04]  /*3fa70*/  FSETP.GTU.FTZ.AND P3, PT, R164, R169, PT ;  /* 0x000000a9a400720b */ /* 0x000fc80003f7c000 */
[----:B------:R-:W-:Y:S01]  /*3fa80*/  FSEL R233, R165, RZ, !P3 ;  /* 0x000000ffa5e97208 */ /* 0x000fe20005800000 */
[----:B------:R-:W-:Y:S01]  /*3fa90*/  IMAD.MOV.U32 R165, RZ, RZ, R12 ;  /* 0x000000ffffa57224 */ /* 0x000fe200078e000c */
        /* <DEDUP_REMOVED lines=13> */
.L_x_12994:
        /* <DEDUP_REMOVED lines=13> */
.L_x_12996:
[----:B------:R-:W-:Y:S05]  /*3fc40*/  BSYNC.RECONVERGENT B2 ;  /* 0x0000000000027941 */ /* 0x000fea0003800200 */
.L_x_12995:
        /* <DEDUP_REMOVED lines=43> */
.L_x_12993:
[----:B------:R-:W-:Y:S05]  /*3ff00*/  BSYNC.RECONVERGENT B1 ;  /* 0x0000000000017941 */ /* 0x000fea0003800200 */
.L_x_12992:
[----:B------:R-:W-:Y:S01]  /*3ff10*/  I2FP.F32.U32 R164, R165 ;  /* 0x000000a500a47245 */ /* 0x000fe20000201000 */
[----:B------:R-:W-:Y:S01]  /*3ff20*/  BSSY.RECONVERGENT B1, `(.L_x_12997) ;  /* 0x0000050000017945 */ /* 0x000fe20003800200 */
[C---:B------:R-:W-:Y:S01]  /*3ff30*/  SHF.L.U32 R165, R167.reuse, 0x10, RZ ;  /* 0x00000010a7a57819 */ /* 0x040fe200000006ff */
[----:B------:R-:W-:Y:S01]  /*3ff40*/  IMAD.MOV.U32 R217, RZ, RZ, 0x2 ;  /* 0x00000002ffd97424 */ /* 0x000fe200078e00ff */
[----:B------:R-:W-:Y:S01]  /*3ff50*/  ISETP.NE.AND P5, PT, R166, 0x1, PT ;  /* 0x00000001a600780c */ /* 0x000fe20003fa5270 */
[----:B------:R-:W-:Y:S01]  /*3ff60*/  FFMA.FTZ R164, R164, R171, 1.1641532182693481445e-10 ;  /* 0x2f000000a4a47423 */ /* 0x000fe200000100ab */
[----:B------:R-:W-:Y:S01]  /*3ff70*/  PRMT R246, R167, 0x7632, R246 ;  /* 0x00007632a7f67816 */ /* 0x000fe200000000f6 */
[----:B------:R-:W-:-:S03]  /*3ff80*/  FMUL.FTZ R165, R165, R170 ;  /* 0x000000aaa5a57220 */ /* 0x000fc60000410000 */
[----:B------:R-:W-:-:S04]  /*3ff90*/  FSETP.GTU.FTZ.AND P4, PT, R164, R169, PT ;  /* 0x000000a9a400720b */ /* 0x000fc80003f9c000 */
        /* <DEDUP_REMOVED lines=15> */
.L_x_12999:
        /* <DEDUP_REMOVED lines=13> */
.L_x_13001:
[----:B------:R-:W-:Y:S05]  /*40160*/  BSYNC.RECONVERGENT B2 ;  /* 0x0000000000027941 */ /* 0x000fea0003800200 */
.L_x_13000:
        /* <DEDUP_REMOVED lines=43> */
.L_x_12998:
[----:B------:R-:W-:Y:S05]  /*40420*/  BSYNC.RECONVERGENT B1 ;  /* 0x0000000000017941 */ /* 0x000fea0003800200 */
.L_x_12997:
[----:B------:R-:W-:Y:S01]  /*40430*/  I2FP.F32.U32 R164, R165 ;  /* 0x000000a500a47245 */ /* 0x000fe20000201000 */
[----:B------:R-:W-:Y:S01]  /*40440*/  IMAD.U32 R165, R246, 0x10000, RZ ;  /* 0x00010000f6a57824 */ /* 0x000fe200078e00ff */
[----:B------:R-:W-:-:S03]  /*40450*/  @P1 PRMT R166, R31, 0x7632, R166 ;  /* 0x000076321fa61816 */ /* 0x000fc600000000a6 */
[----:B------:R-:W-:Y:S01]  /*40460*/  FFMA.FTZ R164, R164, R171, 1.1641532182693481445e-10 ;  /* 0x2f000000a4a47423 */ /* 0x000fe200000100ab */
[----:B------:R-:W-:Y:S01]  /*40470*/  FMUL.FTZ R165, R165, R170 ;  /* 0x000000aaa5a57220 */ /* 0x000fe20000410000 */
[----:B------:R-:W-:-:S03]  /*40480*/  @P1 IMAD.U32 R166, R166, 0x10000, RZ ;  /* 0x00010000a6a61824 */ /* 0x000fc600078e00ff */
        /* <DEDUP_REMOVED lines=9> */
.L_x_12961:
[----:B------:R-:W-:Y:S01]  /*40520*/  FADD.FTZ R235, RZ, R9 ;  /* 0x00000009ffeb7221 */ /* 0x000fe20000010000 */
[----:B------:R-:W-:Y:S01]  /*40530*/  IMAD.WIDE.U32 R238, R219, 0x10, R238 ;  /* 0x00000010dbee7825 */ /* 0x000fe200078e00ee */
[----:B------:R-:W-:-:S03]  /*40540*/  SEL R171, RZ, 0x1000000, !P5 ;  /* 0x01000000ffab7807 */ /* 0x000fc60006800000 */
[----:B------:R-:W-:Y:S01]  /*40550*/  FADD.FTZ R240, R235, R22 ;  /* 0x00000016ebf07221 */ /* 0x000fe20000010000 */
[----:B------:R-:W-:Y:S01]  /*40560*/  SEL R170, RZ, 0x10000, !P4 ;  /* 0x00010000ffaa7807 */ /* 0x000fe20006000000 */
[----:B------:R0:W-:Y:S01]  /*40570*/  STG.E.128 desc[UR8][R238.64], R164 ;  /* 0x000000a4ee007986 */ /* 0x0001e2000c101d08 */
[----:B------:R-:W-:Y:S01]  /*40580*/  LOP3.LUT P6, RZ, R20, 0x8, RZ, 0xc0, !PT ;  /* 0x0000000814ff7812 */ /* 0x000fe200078cc0ff */
[----:B------:R-:W-:Y:S01]  /*40590*/  FADD.FTZ R235, R240, R21 ;  /* 0x00000015f0eb7221 */ /* 0x000fe20000010000 */
[C---:B------:R-:W-:Y:S01]  /*405a0*/  LOP3.LUT P5, RZ, R20.reuse, 0x4, RZ, 0xc0, !PT ;  /* 0x0000000414ff7812 */ /* 0x040fe200078ac0ff */
[----:B------:R-:W-:Y:S01]  /*405b0*/  IMAD.WIDE.U32 R236, R219, 0x8, R236 ;  /* 0x00000008dbec7825 */ /* 0x000fe200078e00ec */
[----:B------:R-:W-:-:S03]  /*405c0*/  LOP3.LUT P4, RZ, R20, 0x2, RZ, 0xc0, !PT ;  /* 0x0000000214ff7812 */ /* 0x000fc6000788c0ff */
[----:B------:R-:W-:Y:S01]  /*405d0*/  FADD.FTZ R240, R235, R24 ;  /* 0x00000018ebf07221 */ /* 0x000fe20000010000 */
[----:B------:R-:W-:-:S03]  /*405e0*/  LOP3.LUT P1, RZ, R20, 0x10, RZ, 0xc0, !PT ;  /* 0x0000001014ff7812 */ /* 0x000fc6000782c0ff */
[----:B------:R-:W-:-:S04]  /*405f0*/  FADD.FTZ R235, R240, R23 ;  /* 0x00000017f0eb7221 */ /* 0x000fc80000010000 */
[----:B------:R-:W-:-:S04]  /*40600*/  FADD.FTZ R240, R235, R26 ;  /* 0x0000001aebf07221 */ /* 0x000fc80000010000 */
[----:B------:R-:W-:Y:S01]  /*40610*/  FADD.FTZ R235, R240, R25 ;  /* 0x00000019f0eb7221 */ /* 0x000fe20000010000 */
[----:B0-----:R-:W-:-:S03]  /*40620*/  SEL R166, RZ, 0x100, !P3 ;  /* 0x00000100ffa67807 */ /* 0x001fc60005800000 */
[----:B------:R-:W-:Y:S01]  /*40630*/  FADD.FTZ R235, R235, R168 ;  /* 0x000000a8ebeb7221 */ /* 0x000fe20000010000 */
[----:B------:R-:W-:Y:S02]  /*40640*/  LOP3.LUT R171, R166, R171, R170, 0xfe, !PT ;  /* 0x000000aba6ab7212 */ /* 0x000fe400078efeaa */
[----:B------:R-:W-:Y:S01]  /*40650*/  SEL R166, RZ, 0x1000000, !P4 ;  /* 0x01000000ffa67807 */ /* 0x000fe20006000000 */
[----:B------:R-:W-:Y:S01]  /*40660*/  FADD.FTZ R235, R235, R172 ;  /* 0x000000acebeb7221 */ /* 0x000fe20000010000 */
[----:B------:R-:W-:-:S03]  /*40670*/  SEL R170, RZ, 0x100, !P6 ;  /* 0x00000100ffaa7807 */ /* 0x000fc60007000000 */
        /* <DEDUP_REMOVED lines=47> */
[----:B------:R-:W-:-:S04]  /*40970*/  SEL R165, RZ, 0x10000, !P5 ;  /* 0x00010000ffa57807 */ /* 0x000fc80006800000 */
[----:B------:R-:W-:Y:S01]  /*40980*/  LOP3.LUT R170, R170, R166, R165, 0xfe, !PT ;  /* 0x000000a6aaaa7212 */ /* 0x000fe200078efea5 */
[----:B------:R-:W-:Y:S01]  /*40990*/  FADD.FTZ R165, R164, R227 ;  /* 0x000000e3a4a57221 */ /* 0x000fe20000010000 */
[----:B------:R-:W-:-:S03]  /*409a0*/  SEL R164, RZ, 0x1, !P2 ;  /* 0x00000001ffa47807 */ /* 0x000fc60005000000 */
[----:B------:R-:W-:Y:S01]  /*409b0*/  FADD.FTZ R167, R165, R228 ;  /* 0x000000e4a5a77221 */ /* 0x000fe20000010000 */
[----:B------:R-:W-:-:S03]  /*409c0*/  LOP3.LUT R165, R171, R164, RZ, 0xfc, !PT ;  /* 0x000000a4aba57212 */ /* 0x000fc600078efcff */
[----:B------:R-:W-:Y:S01]  /*409d0*/  FADD.FTZ R164, R167, R230 ;  /* 0x000000e6a7a47221 */ /* 0x000fe20000010000 */
[----:B------:R-:W-:Y:S02]  /*409e0*/  SEL R167, RZ, 0x1, !P1 ;  /* 0x00000001ffa77807 */ /* 0x000fe40004800000 */
[----:B0-----:R-:W-:Y:S01]  /*409f0*/  LOP3.LUT P1, RZ, R235, 0x1f, RZ, 0xc0, !PT ;  /* 0x0000001febff7812 */ /* 0x001fe2000782c0ff */
        /* <DEDUP_REMOVED lines=8> */
[----:B0-----:R-:W-:Y:S02]  /*40a80*/  SHF.L.U32 R164, R2, 0x10, RZ ;  /* 0x0000001002a47819 */ /* 0x001fe400000006ff */
[----:B------:R-:W-:Y:S02]  /*40a90*/  LOP3.LUT R166, R0, 0xffff, RZ, 0xc0, !PT ;  /* 0x0000ffff00a67812 */ /* 0x000fe400078ec0ff */
[----:B------:R-:W-:Y:S02]  /*40aa0*/  LOP3.LUT R167, R164, 0xff0000, RZ, 0xc0, !PT ;  /* 0x00ff0000a4a77812 */ /* 0x000fe400078ec0ff */
[----:B------:R-:W0:Y:S01]  /*40ab0*/  LDC.64 R164, c[0x0][0x3b8] ;  /* 0x0000ee00ffa47b82 */ /* 0x000e220000000a00 */
        /* <DEDUP_REMOVED lines=16> */
.L_x_13002:
        /* <DEDUP_REMOVED lines=16> */
[C---:B------:R-:W-:Y:S01]  /*40cc0*/  FADD.FTZ R237, -R167.reuse, R22 ;  /* 0x00000016a7ed7221 */ /* 0x040fe20000010100 */
[C---:B------:R-:W-:Y:S01]  /*40cd0*/  FADD.FTZ R239, -R167.reuse, R21 ;  /* 0x00000015a7ef7221 */ /* 0x040fe20000010100 */
[C---:B------:R-:W-:Y:S01]  /*40ce0*/  FADD.FTZ R171, -R167.reuse, R24 ;  /* 0x00000018a7ab7221 */ /* 0x040fe20000010100 */
[----:B------:R-:W-:Y:S01]  /*40cf0*/  FFMA.FTZ R164, R164, R164, RZ ;  /* 0x000000a4a4a47223 */ /* 0x000fe200000100ff */
[----:B------:R-:W-:-:S03]  /*40d00*/  FADD.FTZ R235, -R167, R23 ;  /* 0x00000017a7eb7221 */ /* 0x000fc60000010100 */
[----:B------:R-:W-:-:S04]  /*40d10*/  FFMA.FTZ R164, R237, R237, R164 ;  /* 0x000000ededa47223 */ /* 0x000fc800000100a4 */
        /* <DEDUP_REMOVED lines=130> */
.L_x_13016:
[C---:B------:R-:W-:Y:S01]  /*41540*/  FMUL.FTZ R166, R167.reuse, R167 ;  /* 0x000000a7a7a67220 */ /* 0x040fe20000410000 */
[----:B------:R-:W-:Y:S01]  /*41550*/  ISETP.NE.AND P2, PT, RZ, UR30, PT ;  /* 0x0000001eff007c0c */ /* 0x000fe2000bf45270 */
[----:B-1----:R-:W-:Y:S01]  /*41560*/  FADD.FTZ R164, R170, R237 ;  /* 0x000000edaaa47221 */ /* 0x002fe20000010000 */
[----:B------:R-:W1:Y:S02]  /*41570*/  @!P1 LDC.64 R244, c[0x0][0x3c0] ;  /* 0x0000f000fff49b82 */ /* 0x000e640000000a00 */
[----:B------:R-:W-:Y:S01]  /*41580*/  FSEL R171, R166, RZ, P2 ;  /* 0x000000ffa6ab7208 */ /* 0x000fe20001000000 */
[----:B------:R-:W-:Y:S01]  /*41590*/  FFMA.FTZ R164, R164, R165, UR5 ;  /* 0x00000005a4a47e23 */ /* 0x000fe200080100a5 */
[----:B------:R-:W-:-:S03]  /*415a0*/  FSEL R165, R167, RZ, !P2 ;  /* 0x000000ffa7a57208 */ /* 0x000fc60005000000 */
[----:B------:R-:W-:Y:S01]  /*415b0*/  FADD.FTZ R164, R164, R171 ;  /* 0x000000aba4a47221 */ /* 0x000fe20000010000 */
[----:B------:R-:W2:Y:S01]  /*415c0*/  @!P1 LDC.64 R246, c[0x0][0x3c8] ;  /* 0x0000f200fff69b82 */ /* 0x000ea20000000a00 */
[C---:B------:R-:W-:Y:S01]  /*415d0*/  FADD.FTZ R234, -R165.reuse, R234 ;  /* 0x000000eaa5ea7221 */ /* 0x040fe20000010100 */
[C---:B------:R-:W-:Y:S01]  /*415e0*/  FADD.FTZ R25, -R165.reuse, R25 ;  /* 0x00000019a5197221 */ /* 0x040fe20000010100 */
[----:B------:R3:W4:Y:S01]  /*415f0*/  MUFU.RSQ R171, R164 ;  /* 0x000000a400ab7308 */ /* 0x0007220000001400 */
        /* <DEDUP_REMOVED lines=8> */
[C---:B---3--:R-:W-:Y:S01]  /*41680*/  FADD.FTZ R164, -R165.reuse, R233 ;  /* 0x000000e9a5a47221 */ /* 0x048fe20000010100 */
[C---:B------:R-:W-:Y:S01]  /*41690*/  FADD.FTZ R201, -R165.reuse, R201 ;  /* 0x000000c9a5c97221 */ /* 0x040fe20000010100 */
[C---:B------:R-:W-:Y:S01]  /*416a0*/  FADD.FTZ R9, -R165.reuse, R9 ;  /* 0x00000009a5097221 */ /* 0x040fe20000010100 */
[C---:B------:R-:W-:Y:S01]  /*416b0*/  FADD.FTZ R22, -R165.reuse, R22 ;  /* 0x00000016a5167221 */ /* 0x040fe20000010100 */
[C---:B------:R-:W-:Y:S01]  /*416c0*/  FADD.FTZ R21, -R165.reuse, R21 ;  /* 0x00000015a5157221 */ /* 0x040fe20000010100 */
[C---:B------:R-:W-:Y:S01]  /*416d0*/  FADD.FTZ R24, -R165.reuse, R24 ;  /* 0x00000018a5187221 */ /* 0x040fe20000010100 */
[C---:B------:R-:W-:Y:S01]  /*416e0*/  FADD.FTZ R174, -R165.reuse, R174 ;  /* 0x000000aea5ae7221 */ /* 0x040fe20000010100 */
[----:B------:R-:W-:Y:S01]  /*416f0*/  FADD.FTZ R173, -R165, R173 ;  /* 0x000000ada5ad7221 */ /* 0x000fe20000010100 */
[C---:B----4-:R-:W-:Y:S01]  /*41700*/  FMUL.FTZ R233, R171.reuse, R234 ;  /* 0x000000eaabe97220 */ /* 0x050fe20000410000 */
[C---:B------:R-:W-:Y:S01]  /*41710*/  FMUL.FTZ R25, R171.reuse, R25 ;  /* 0x00000019ab197220 */ /* 0x040fe20000410000 */
[----:B------:R-:W3:Y:S01]  /*41720*/  LDC.64 R234, c[0x0][0x428] ;  /* 0x00010a00ffea7b82 */ /* 0x000ee20000000a00 */
[----:B------:R-:W-:Y:S01]  /*41730*/  FMUL.FTZ R168, R171, R168 ;  /* 0x000000a8aba87220 */ /* 0x000fe20000410000 */
        /* <DEDUP_REMOVED lines=46> */
[----:B-1----:R-:W-:-:S04]  /*41a20*/  @!P1 IMAD.WIDE R244, R17, 0x4, R244 ;  /* 0x0000000411f49825 */ /* 0x002fc800078e02f4 */
[C---:B------:R-:W-:Y:S01]  /*41a30*/  FMUL.FTZ R165, R171.reuse, R23 ;  /* 0x00000017aba57220 */ /* 0x040fe20000410000 */
[C---:B------:R-:W-:Y:S01]  /*41a40*/  FMUL.FTZ R169, R171.reuse, R177 ;  /* 0x000000b1aba97220 */ /* 0x040fe20000410000 */
[C---:B------:R-:W-:Y:S01]  /*41a50*/  FMUL.FTZ R23, R171.reuse, R172 ;  /* 0x000000acab177220 */ /* 0x040fe20000410000 */
[----:B------:R-:W-:Y:S01]  /*41a60*/  FMUL.FTZ R177, R171, R190 ;  /* 0x000000beabb17220 */ /* 0x000fe20000410000 */
        /* <DEDUP_REMOVED lines=18> */
[----:B------:R0:W-:Y:S01]  /*41b90*/  @!P1 STG.E desc[UR8][R244.64], R167 ;  /* 0x000000a7f4009986 */ /* 0x0001e2000c101908 */
[----:B--2---:R-:W-:-:S04]  /*41ba0*/  @!P1 IMAD.WIDE R246, R17, 0x4, R246 ;  /* 0x0000000411f69825 */ /* 0x004fc800078e02f6 */
        /* <DEDUP_REMOVED lines=8> */
[----:B------:R-:W-:Y:S01]  /*41c30*/  FMUL.FTZ R189, R171, R200 ;  /* 0x000000c8abbd7220 */ /* 0x000fe20000410000 */
[----:B------:R-:W-:Y:S01]  /*41c40*/  FFMA.FTZ R9, R9, R160, R96 ;  /* 0x000000a009097223 */ /* 0x000fe20000010060 */
[----:B0-----:R-:W-:Y:S01]  /*41c50*/  F2FP.BF16.F32.PACK_AB R167, R168, R25 ;  /* 0x00000019a8a7723e */ /* 0x001fe200000010ff */
[----:B------:R-:W-:Y:S01]  /*41c60*/  FFMA.FTZ R22, R22, R161, R97 ;  /* 0x000000a116167223 */ /* 0x000fe20000010061 */
        /* <DEDUP_REMOVED lines=50> */
[----:B---3--:R-:W-:-:S04]  /*41f90*/  IMAD.WIDE.U32 R24, R10, 0x10, R234 ;  /* 0x000000100a187825 */ /* 0x008fc800078e00ea */
[----:B------:R-:W-:Y:S01]  /*41fa0*/  FFMA.FTZ R174, R185, R140, R76 ;  /* 0x0000008cb9ae7223 */ /* 0x000fe2000001004c */
[----:B------:R-:W-:Y:S01]  /*41fb0*/  FFMA.FTZ R9, R184, R141, R77 ;  /* 0x0000008db8097223 */ /* 0x000fe2000001004d */
[----:B------:R-:W-:Y:S01]  /*41fc0*/  FFMA.FTZ R181, R181, R144, R80 ;  /* 0x00000090b5b57223 */ /* 0x000fe20000010050 */
[----:B0-----:R-:W-:Y:S01]  /*41fd0*/  F2FP.BF16.F32.PACK_AB R171, R180, R169 ;  /* 0x000000a9b4ab723e */ /* 0x001fe200000010ff */
[----:B------:R-:W-:Y:S01]  /*41fe0*/  FFMA.FTZ R175, R187, R142, R78 ;  /* 0x0000008ebbaf7223 */ /* 0x000fe2000001004e */
[----:B------:R-:W-:Y:S01]  /*41ff0*/  F2FP.BF16.F32.PACK_AB R169, R176, R173 ;  /* 0x000000adb0a9723e */ /* 0x000fe200000010ff */
[----:B------:R-:W-:Y:S01]  /*42000*/  FFMA.FTZ R173, R183, R146, R82 ;  /* 0x00000092b7ad7223 */ /* 0x000fe20000010052 */
[----:B------:R-:W-:Y:S01]  /*42010*/  FFMA.FTZ R186, R186, R143, R79 ;  /* 0x0000008fbaba7223 */ /* 0x000fe2000001004f */
[----:B------:R-:W-:Y:S01]  /*42020*/  FFMA.FTZ R172, R182, R145, R81 ;  /* 0x00000091b6ac7223 */ /* 0x000fe20000010051 */
[----:B------:R-:W-:Y:S01]  /*42030*/  F2FP.BF16.F32.PACK_AB R168, R168, R23 ;  /* 0x00000017a8a8723e */ /* 0x000fe200000010ff */
[----:B------:R0:W-:Y:S01]  /*42040*/  STG.E.128 desc[UR8][R24.64], R164 ;  /* 0x000000a418007986 */ /* 0x0001e2000c101d08 */
[----:B------:R-:W-:Y:S01]  /*42050*/  F2FP.BF16.F32.PACK_AB R173, R22, R173 ;  /* 0x000000ad16ad723e */ /* 0x000fe200000010ff */
[----:B------:R-:W-:Y:S01]  /*42060*/  IMAD.WIDE.U32 R22, R188, 0x10, R234 ;  /* 0x00000010bc167825 */ /* 0x000fe200078e00ea */
[----:B------:R-:W-:-:S03]  /*42070*/  F2FP.BF16.F32.PACK_AB R174, R9, R174 ;  /* 0x000000ae09ae723e */ /* 0x000fc600000010ff */
[----:B------:R-:W-:Y:S01]  /*42080*/  FFMA.FTZ R9, R190, R129, R65 ;  /* 0x00000081be097223 */ /* 0x000fe20000010041 */
[----:B------:R-:W-:Y:S01]  /*42090*/  F2FP.BF16.F32.PACK_AB R175, R186, R175 ;  /* 0x000000afbaaf723e */ /* 0x000fe200000010ff */
[----:B------:R-:W-:Y:S01]  /*420a0*/  IMAD.WIDE.U32 R26, R27, 0x10, R234 ;  /* 0x000000101b1a7825 */ /* 0x000fe200078e00ea */
[----:B------:R-:W-:-:S03]  /*420b0*/  F2FP.BF16.F32.PACK_AB R172, R172, R181 ;  /* 0x000000b5acac723e */ /* 0x000fc600000010ff */
[----:B------:R-:W-:Y:S01]  /*420c0*/  FFMA.FTZ R21, R202, R125, R61 ;  /* 0x0000007dca157223 */ /* 0x000fe2000001003d */
[----:B------:R-:W-:Y:S01]  /*420d0*/  FFMA.FTZ R177, R177, R136, R72 ;  /* 0x00000088b1b17223 */ /* 0x000fe20000010048 */
[----:B------:R-:W-:Y:S01]  /*420e0*/  IMAD.WIDE.U32 R184, R179, 0x10, R234 ;  /* 0x00000010b3b87825 */ /* 0x000fe200078e00ea */
[----:B------:R1:W-:Y:S03]  /*420f0*/  STG.E.128 desc[UR8][R26.64], R168 ;  /* 0x000000a81a007986 */ /* 0x0003e6000c101d08 */
[----:B------:R-:W-:Y:S01]  /*42100*/  FFMA.FTZ R192, R192, R137, R73 ;  /* 0x00000089c0c07223 */ /* 0x000fe20000010049 */
[----:B------:R-:W-:Y:S01]  /*42110*/  FFMA.FTZ R191, R191, R138, R74 ;  /* 0x0000008abfbf7223 */ /* 0x000fe2000001004a */
[----:B------:R-:W-:Y:S01]  /*42120*/  FFMA.FTZ R193, R193, R132, R68 ;  /* 0x00000084c1c17223 */ /* 0x000fe20000010044 */
[----:B------:R2:W-:Y:S01]  /*42130*/  STG.E.128 desc[UR8][R184.64], R172 ;  /* 0x000000acb8007986 */ /* 0x0005e2000c101d08 */
[----:B------:R-:W-:Y:S01]  /*42140*/  FFMA.FTZ R195, R195, R134, R70 ;  /* 0x00000086c3c37223 */ /* 0x000fe20000010046 */
[----:B------:R-:W-:Y:S01]  /*42150*/  FFMA.FTZ R198, R198, R135, R71 ;  /* 0x00000087c6c67223 */ /* 0x000fe20000010047 */
        /* <DEDUP_REMOVED lines=8> */
[----:B------:R-:W-:Y:S01]  /*421e0*/  F2FP.BF16.F32.PACK_AB R166, R21, R166 ;  /* 0x000000a615a6723e */ /* 0x000fe200000010ff */
[----:B------:R-:W-:Y:S01]  /*421f0*/  FFMA.FTZ R21, R220, R109, R45 ;  /* 0x0000006ddc157223 */ /* 0x000fe2000001002d */
[----:B------:R-:W-:Y:S01]  /*42200*/  FFMA.FTZ R167, R223, R126, R62 ;  /* 0x0000007edfa77223 */ /* 0x000fe2000001003e */
[----:B-1----:R-:W-:Y:S01]  /*42210*/  FFMA.FTZ R170, R213, R116, R52 ;  /* 0x00000074d5aa7223 */ /* 0x002fe20000010034 */
[----:B------:R-:W-:Y:S01]  /*42220*/  FFMA.FTZ R169, R216, R117, R53 ;  /* 0x00000075d8a97223 */ /* 0x000fe20000010035 */
[----:B------:R-:W-:Y:S01]  /*42230*/  FFMA.FTZ R168, R203, R120, R56 ;  /* 0x00000078cba87223 */ /* 0x000fe20000010038 */
[----:B------:R-:W-:Y:S01]  /*42240*/  FFMA.FTZ R244, R244, R127, R63 ;  /* 0x0000007ff4f47223 */ /* 0x000fe2000001003f */
[----:B--2---:R-:W-:Y:S01]  /*42250*/  FFMA.FTZ R174, R221, R108, R44 ;  /* 0x0000006cddae7223 */ /* 0x004fe2000001002c */
[----:B------:R-:W-:Y:S01]  /*42260*/  FFMA.FTZ R200, R200, R131, R67 ;  /* 0x00000083c8c87223 */ /* 0x000fe20000010043 */
[----:B------:R-:W-:Y:S01]  /*42270*/  F2FP.BF16.F32.PACK_AB R170, R169, R170 ;  /* 0x000000aaa9aa723e */ /* 0x000fe200000010ff */
        /* <DEDUP_REMOVED lines=22> */
[----:B------:R-:W-:Y:S01]  /*423e0*/  IMAD.WIDE.U32 R178, R197, 0x10, R234 ;  /* 0x00000010c5b27825 */ /* 0x000fe200078e00ea */
[----:B------:R-:W-:-:S02]  /*423f0*/  F2FP.BF16.F32.PACK_AB R26, R196, R193 ;  /* 0x000000c1c41a723e */ /* 0x000fc400000010ff */
[----:B------:R-:W-:Y:S01]  /*42400*/  F2FP.BF16.F32.PACK_AB R25, R194, R191 ;  /* 0x000000bfc219723e */ /* 0x000fe200000010ff */
[--C-:B------:R-:W-:Y:S01]  /*42410*/  IMAD.WIDE.U32 R180, R206, 0x10, R234.reuse ;  /* 0x00000010ceb47825 */ /* 0x100fe200078e00ea */
[----:B------:R-:W-:Y:S02]  /*42420*/  F2FP.BF16.F32.PACK_AB R167, R244, R167 ;  /* 0x000000a7f4a7723e */ /* 0x000fe400000010ff */
[----:B------:R-:W-:Y:S01]  /*42430*/  F2FP.BF16.F32.PACK_AB R165, R200, R165 ;  /* 0x000000a5c8a5723e */ /* 0x000fe200000010ff */
[--C-:B------:R-:W-:Y:S01]  /*42440*/  IMAD.WIDE.U32 R182, R209, 0x10, R234.reuse ;  /* 0x00000010d1b67825 */ /* 0x100fe200078e00ea */
[----:B------:R-:W-:Y:S01]  /*42450*/  F2FP.BF16.F32.PACK_AB R171, R218, R171 ;  /* 0x000000abdaab723e */ /* 0x000fe200000010ff */
[----:B------:R1:W-:Y:S01]  /*42460*/  STG.E.128 desc[UR8][R22.64], R24 ;  /* 0x0000001816007986 */ /* 0x0003e2000c101d08 */
[----:B------:R-:W-:Y:S01]  /*42470*/  F2FP.BF16.F32.PACK_AB R169, R214, R169 ;  /* 0x000000a9d6a9723e */ /* 0x000fe200000010ff */
[----:B------:R-:W-:Y:S01]  /*42480*/  IMAD.WIDE.U32 R234, R219, 0x10, R234 ;  /* 0x00000010dbea7825 */ /* 0x000fe200078e00ea */
[----:B------:R-:W-:Y:S01]  /*42490*/  F2FP.BF16.F32.PACK_AB R175, R236, R175 ;  /* 0x000000afecaf723e */ /* 0x000fe200000010ff */
[----:B------:R1:W-:Y:S01]  /*424a0*/  STG.E.128 desc[UR8][R178.64], R164 ;  /* 0x000000a4b2007986 */ /* 0x0003e2000c101d08 */
[----:B------:R-:W-:Y:S01]  /*424b0*/  F2FP.BF16.F32.PACK_AB R173, R208, R173 ;  /* 0x000000add0ad723e */ /* 0x000fe200000010ff */
[----:B0-----:R-:W-:Y:S01]  /*424c0*/  IMAD R17, R188, 0x4, R17 ;  /* 0x00000004bc117824 */ /* 0x001fe200078e0211 */
[----:B------:R-:W-:Y:S01]  /*424d0*/  F2FP.BF16.F32.PACK_AB R172, R9, R172 ;  /* 0x000000ac09ac723e */ /* 0x000fe200000010ff */
[----:B------:R1:W-:Y:S01]  /*424e0*/  STG.E.128 desc[UR8][R180.64], R168 ;  /* 0x000000a8b4007986 */ /* 0x0003e2000c101d08 */
[----:B------:R-:W-:-:S02]  /*424f0*/  F2FP.BF16.F32.PACK_AB R187, R242, R187 ;  /* 0x000000bbf2bb723e */ /* 0x000fc400000010ff */
        /* <DEDUP_REMOVED lines=8> */
.L_x_12018:
[----:B------:R-:W-:Y:S05]  /*42580*/  EXIT ;  /* 0x000000000000794d */ /* 0x000fea0003800000 */
.L_x_13003:
[----:B------:R-:W-:Y:S01]  /*42590*/  HFMA2 R240, -RZ, RZ, 0, 5.9604644775390625e-08 ;  /* 0x00000001fff07431 */ /* 0x000fe200000001ff */
[----:B------:R-:W-:Y:S01]  /*425a0*/  BSSY B1, `(.L_x_13005) ;  /* 0x0000007000017945 */ /* 0x000fe20003800000 */
[----:B------:R-:W-:Y:S02]  /*425b0*/  IMAD.MOV.U32 R239, RZ, RZ, R238 ;  /* 0x000000ffffef7224 */ /* 0x000fe400078e00ee */
[----:B------:R-:W-:Y:S02]  /*425c0*/  IMAD.MOV.U32 R241, RZ, RZ, 0x1f ;  /* 0x0000001ffff17424 */ /* 0x000fe400078e00ff */
[----:B0-----:R-:W-:-:S07]  /*425d0*/  IMAD.MOV.U32 R236, RZ, RZ, -0x1 ;  /* 0xffffffffffec7424 */ /* 0x001fce00078e00ff */
[----:B-1----:R-:W-:Y:S05]  /*425e0*/  WARPSYNC.COLLECTIVE R236, `(.L_x_13006) ;  /* 0x00000000ec087348 */ /* 0x002fea0003c00000 */
[----:B------:R0:W2:Y:S02]  /*425f0*/  SHFL.BFLY P2, R237, R239, R240, R241 ;  /* 0x0c0000f0efed7389 */ /* 0x0000a400000400f1 */
[----:B012---:R-:W-:Y:S05]  /*42600*/  ENDCOLLECTIVE ;  /* 0x000000000000791b */ /* 0x007fea0003800000 */
.L_x_13006:
[----:B------:R-:W-:Y:S05]  /*42610*/  BSYNC B1 ;  /* 0x0000000000017941 */ /* 0x000fea0003800000 */
.L_x_13005:
        /* <DEDUP_REMOVED lines=9> */
.L_x_13007:
[----:B------:R-:W-:Y:S02]  /*426b0*/  IMAD.MOV.U32 R240, RZ, RZ, 0x4 ;  /* 0x00000004fff07424 */ /* 0x000fe400078e00ff */
[----:B------:R-:W-:-:S04]  /*426c0*/  IMAD.MOV.U32 R165, RZ, RZ, R237 ;  /* 0x000000ffffa57224 */ /* 0x000fc800078e00ed */
[----:B------:R-:W-:-:S05]  /*426d0*/  FADD.FTZ R170, R166, R165 ;  /* 0x000000a5a6aa7221 */ /* 0x000fca0000010000 */
[----:B------:R-:W-:-:S07]  /*426e0*/  MOV R239, R170 ;  /* 0x000000aa00ef7202 */ /* 0x000fce0000000f00 */
[----:B------:R-:W-:Y:S05]  /*426f0*/  WARPSYNC.COLLECTIVE R236, `(.L_x_13008) ;  /* 0x00000000ec087348 */ /* 0x000fea0003c00000 */
[----:B------:R0:W1:Y:S02]  /*42700*/  SHFL.BFLY P2, R237, R239, R240, R241 ;  /* 0x0c0000f0efed7389 */ /* 0x00006400000400f1 */
[----:B01----:R-:W-:Y:S05]  /*42710*/  ENDCOLLECTIVE ;  /* 0x000000000000791b */ /* 0x003fea0003800000 */
.L_x_13008:
        /* <DEDUP_REMOVED lines=8> */
.L_x_13009:
[----:B------:R-:W-:Y:S02]  /*427a0*/  IMAD.MOV.U32 R240, RZ, RZ, 0x10 ;  /* 0x00000010fff07424 */ /* 0x000fe400078e00ff */
[----:B------:R-:W-:-:S04]  /*427b0*/  IMAD.MOV.U32 R164, RZ, RZ, R237 ;  /* 0x000000ffffa47224 */ /* 0x000fc800078e00ed */
[----:B------:R-:W-:-:S05]  /*427c0*/  FADD.FTZ R235, R171, R164 ;  /* 0x000000a4abeb7221 */ /* 0x000fca0000010000 */
[----:B------:R-:W-:-:S07]  /*427d0*/  MOV R239, R235 ;  /* 0x000000eb00ef7202 */ /* 0x000fce0000000f00 */
[----:B------:R-:W-:Y:S05]  /*427e0*/  WARPSYNC.COLLECTIVE R236, `(.L_x_13010) ;  /* 0x00000000ec087348 */ /* 0x000fea0003c00000 */
[----:B------:R0:W1:Y:S02]  /*427f0*/  SHFL.BFLY P2, R237, R239, R240, R241 ;  /* 0x0c0000f0efed7389 */ /* 0x00006400000400f1 */
[----:B01----:R-:W-:Y:S05]  /*42800*/  ENDCOLLECTIVE ;  /* 0x000000000000791b */ /* 0x003fea0003800000 */
.L_x_13010:
        /* <DEDUP_REMOVED lines=136> */
.L_x_13011:
[----:B------:R-:W-:Y:S02]  /*43090*/  IMAD.MOV.U32 R240, RZ, RZ, 0x2 ;  /* 0x00000002fff07424 */ /* 0x000fe400078e00ff */
[----:B------:R-:W-:-:S04]  /*430a0*/  IMAD.MOV.U32 R171, RZ, RZ, R237 ;  /* 0x000000ffffab7224 */ /* 0x000fc800078e00ed */
[----:B------:R-:W-:-:S05]  /*430b0*/  FADD.FTZ R171, R164, R171 ;  /* 0x000000aba4ab7221 */ /* 0x000fca0000010000 */
[----:B------:R-:W-:-:S07]  /*430c0*/  MOV R239, R171 ;  /* 0x000000ab00ef7202 */ /* 0x000fce0000000f00 */
[----:B------:R-:W-:Y:S05]  /*430d0*/  WARPSYNC.COLLECTIVE R236, `(.L_x_13012) ;  /* 0x00000000ec087348 */ /* 0x000fea0003c00000 */
[----:B------:R0:W1:Y:S02]  /*430e0*/  SHFL.BFLY P2, R237, R239, R240, R241 ;  /* 0x0c0000f0efed7389 */ /* 0x00006400000400f1 */
[----:B01----:R-:W-:Y:S05]  /*430f0*/  ENDCOLLECTIVE ;  /* 0x000000000000791b */ /* 0x003fea0003800000 */
.L_x_13012:
[----:B------:R-:W-:Y:S02]  /*43100*/  IMAD.MOV.U32 R240, RZ, RZ, 0x4 ;  /* 0x00000004fff07424 */ /* 0x000fe400078e00ff */
[----:B------:R-:W-:-:S04]  /*43110*/  IMAD.MOV.U32 R166, RZ, RZ, R237 ;  /* 0x000000ffffa67224 */ /* 0x000fc800078e00ed */
[----:B------:R-:W-:-:S05]  /*43120*/  FADD.FTZ R166, R171, R166 ;  /* 0x000000a6aba67221 */ /* 0x000fca0000010000 */
[----:B------:R-:W-:-:S07]  /*43130*/  MOV R239, R166 ;  /* 0x000000a600ef7202 */ /* 0x000fce0000000f00 */
[----:B------:R-:W-:Y:S05]  /*43140*/  WARPSYNC.COLLECTIVE R236, `(.L_x_13013) ;  /* 0x00000000ec087348 */ /* 0x000fea0003c00000 */
[----:B------:R0:W1:Y:S02]  /*43150*/  SHFL.BFLY P2, R237, R239, R240, R241 ;  /* 0x0c0000f0efed7389 */ /* 0x00006400000400f1 */
[----:B01----:R-:W-:Y:S05]  /*43160*/  ENDCOLLECTIVE ;  /* 0x000000000000791b */ /* 0x003fea0003800000 */
.L_x_13013:
[----:B------:R-:W-:Y:S02]  /*43170*/  IMAD.MOV.U32 R240, RZ, RZ, 0x8 ;  /* 0x00000008fff07424 */ /* 0x000fe400078e00ff */
[----:B------:R-:W-:-:S04]  /*43180*/  IMAD.MOV.U32 R235, RZ, RZ, R237 ;  /* 0x000000ffffeb7224 */ /* 0x000fc800078e00ed */
[----:B------:R-:W-:-:S05]  /*43190*/  FADD.FTZ R235, R166, R235 ;  /* 0x000000eba6eb7221 */ /* 0x000fca0000010000 */
[----:B------:R-:W-:-:S07]  /*431a0*/  MOV R239, R235 ;  /* 0x000000eb00ef7202 */ /* 0x000fce0000000f00 */
[----:B------:R-:W-:Y:S05]  /*431b0*/  WARPSYNC.COLLECTIVE R236, `(.L_x_13014) ;  /* 0x00000000ec087348 */ /* 0x000fea0003c00000 */
[----:B------:R0:W1:Y:S02]  /*431c0*/  SHFL.BFLY P2, R237, R239, R240, R241 ;  /* 0x0c0000f0efed7389 */ /* 0x00006400000400f1 */
[----:B01----:R-:W-:Y:S05]  /*431d0*/  ENDCOLLECTIVE ;  /* 0x000000000000791b */ /* 0x003fea0003800000 */
.L_x_13014:
[----:B------:R-:W-:Y:S02]  /*431e0*/  IMAD.MOV.U32 R240, RZ, RZ, 0x10 ;  /* 0x00000010fff07424 */ /* 0x000fe400078e00ff */
[----:B------:R-:W-:-:S04]  /*431f0*/  IMAD.MOV.U32 R170, RZ, RZ, R237 ;  /* 0x000000ffffaa7224 */ /* 0x000fc800078e00ed */
[----:B------:R-:W-:-:S05]  /*43200*/  FADD.FTZ R170, R235, R170 ;  /* 0x000000aaebaa7221 */ /* 0x000fca0000010000 */
[----:B------:R-:W-:-:S07]  /*43210*/  MOV R239, R170 ;  /* 0x000000aa00ef7202 */ /* 0x000fce0000000f00 */
[----:B------:R-:W-:Y:S05]  /*43220*/  WARPSYNC.COLLECTIVE R236, `(.L_x_13015) ;  /* 0x00000000ec087348 */ /* 0x000fea0003c00000 */
[----:B------:R0:W1:Y:S02]  /*43230*/  SHFL.BFLY P2, R237, R239, R240, R241 ;  /* 0x0c0000f0efed7389 */ /* 0x00006400000400f1 */
[----:B01----:R-:W-:Y:S05]  /*43240*/  ENDCOLLECTIVE ;  /* 0x000000000000791b */ /* 0x003fea0003800000 */
.L_x_13015:
[----:B------:R-:W-:Y:S05]  /*43250*/  BRA `(.L_x_13016) ;  /* 0xffffffe000b87947 */ /* 0x000fea000383ffff */
.L_x_13017:
        /* <DEDUP_REMOVED lines=10> */
.L_x_43875:


//--------------------- .text._ZN10layer_norm31ln_parallel_residual_fwd_kernelINS_13Kernel_traitsI13__nv_bfloat16S2_fS2_fjLj2048ELj1ELj4ELj1ELj16ENS_18Kernel_traits_baseILj2048ES2_S2_fS2_fjLj128EEEEELb0ELb0ELb0EEEvNS_9FwdParamsE --------------------------
	.section	.text._ZN10layer_norm31ln_parallel_residual_fwd_kernelINS_13Kernel_traitsI13__nv_bfloat16S2_fS2_fjLj2048ELj1ELj4ELj1ELj16ENS_18Kernel_traits_baseILj2048ES2_S2_fS2_fjLj128EEEEELb0ELb0ELb0EEEvNS_9FwdParamsE,"ax",@progbits
	.align	128
        .global         _ZN10layer_norm31ln_parallel_residual_fwd_kernelINS_13Kernel_traitsI13__nv_bfloat16S2_fS2_fjLj2048ELj1ELj4ELj1ELj16ENS_18Kernel_traits_baseILj2048ES2_S2_fS2_fjLj128EEEEELb0ELb0ELb0EEEvNS_9FwdParamsE
        .type           _ZN10layer_norm31ln_parallel_residual_fwd_kernelINS_13Kernel_traitsI13__nv_bfloat16S2_fS2_fjLj2048ELj1ELj4ELj1ELj16ENS_18Kernel_traits_baseILj2048ES2_S2_fS2_fjLj128EEEEELb0ELb0ELb0EEEvNS_9FwdParamsE,@function
        .size           _ZN10layer_norm31ln_parallel_residual_fwd_kernelINS_13Kernel_traitsI13__nv_bfloat16S2_fS2_fjLj2048ELj1ELj4ELj1ELj16ENS_18Kernel_traits_baseILj2048ES2_S2_fS2_fjLj128EEEEELb0ELb0ELb0EEEvNS_9FwdParamsE,(.L_x_43876 - _ZN10layer_norm31ln_parallel_residual_fwd_kernelINS_13Kernel_traitsI13__nv_bfloat16S2_fS2_fjLj2048ELj1ELj4ELj1ELj16ENS_18Kernel_traits_baseILj2048ES2_S2_fS2_fjLj128EEEEELb0ELb0ELb0EEEvNS_9FwdParamsE)
        .other          _ZN10layer_norm31ln_parallel_residual_fwd_kernelINS_13Kernel_traitsI13__nv_bfloat16S2_fS2_fjLj2048ELj1ELj4ELj1ELj16ENS_18Kernel_traits_baseILj2048ES2_S2_fS2_fjLj128EEEEELb0ELb0ELb0EEEvNS_9FwdParamsE,@"STO_CUDA_ENTRY STV_DEFAULT"
_ZN10layer_norm31ln_parallel_residual_fwd_kernelINS_13Kernel_traitsI13__nv_bfloat16S2_fS2_fjLj2048ELj1ELj4ELj1ELj16ENS_18Kernel_traits_baseILj2048ES2_S2_fS2_fjLj128EEEEELb0ELb0ELb0EEEvNS_9FwdParamsE:
.text._ZN10layer_norm31ln_parallel_residual_fwd_kernelINS_13Kernel_traitsI13__nv_bfloat16S2_fS2_fjLj2048ELj1ELj4ELj1ELj16ENS_18Kernel_traits_baseILj2048ES2_S2_fS2_fjLj128EEEEELb0ELb0ELb0EEEvNS_9FwdParamsE:
        /* <DEDUP_REMOVED lines=13> */
[----:B------:R-:W-:Y:S02]  /*00d0*/  LEA.HI.SX32 R0, R0, R3, 0x1d ;  /* 0x0000000300007211 */ /* 0x000fe400078feaff */
[----:B------:R-:W-:Y:S01]  /*00e0*/  MOV R3, R4 ;  /* 0x0000000400037202 */ /* 0x000fe20000000f00 */
        /* <DEDUP_REMOVED lines=13> */
[----:B------:R-:W2:Y:S01]  /*01c0*/  LDC.64 R8, c[0x0][0x3d0] ;  /* 0x0000f400ff087b82 */ /* 0x000ea20000000a00 */
[----:B0-----:R-:W-:-:S07]  /*01d0*/  @P5 IMAD.WIDE.U32 R4, R3, 0x10, R4 ;  /* 0x0000001003045825 */ /* 0x001fce00078e0004 */
[----:B------:R-:W0:Y:S01]  /*01e0*/  LDC.64 R10, c[0x0][0x3d8] ;  /* 0x0000f600ff0a7b82 */ /* 0x000e220000000a00 */
[----:B------:R-:W5:Y:S01]  /*01f0*/  @P5 LDG.E.128 R12, desc[UR6][R4.64] ;  /* 0x00000006040c5981 */ /* 0x000f62000c1e1d00 */
[----:B-1----:R-:W-:-:S06]  /*0200*/  @P5 IMAD.WIDE.U32 R6, R3, 0x10, R6 ;  /* 0x0000001003065825 */ /* 0x002fcc00078e0006 */
[----:B------:R-:W1:Y:S01]  /*0210*/  LDC.64 R68, c[0x0][0x3d0] ;  /* 0x0000f400ff447b82 */ /* 0x000e620000000a00 */
[----:B------:R-:W-:Y:S01]  /*0220*/  @P5 LOP3.LUT R3, R3, 0x20, RZ, 0xfc, !PT ;  /* 0x0000002003035812 */ /* 0x000fe200078efcff */
[----:B------:R-:W5:Y:S04]  /*0230*/  @P5 LDG.E.128 R16, desc[UR6][R6.64] ;  /* 0x0000000606105981 */ /* 0x000f68000c1e1d00 */
[C---:B--2---:R-:W-:Y:S02]  /*0240*/  @P6 IMAD.WIDE.U32 R8, R3.reuse, 0x10, R8 ;  /* 0x0000001003086825 */ /* 0x044fe400078e0008 */
[----:B------:R-:W2:Y:S08]  /*0250*/  LDC.64 R72, c[0x0][0x3d8] ;  /* 0x0000f600ff487b82 */ /* 0x000eb00000000a00 */
[----:B------:R-:W3:Y:S01]  /*0260*/  LDC.64 R76, c[0x0][0x3d0] ;  /* 0x0000f400ff4c7b82 */ /* 0x000ee20000000a00 */
[C---:B0-----:R-:W-:Y:S01]  /*0270*/  @P6 IMAD.WIDE.U32 R10, R3.reuse, 0x10, R10 ;  /* 0x00000010030a6825 */ /* 0x041fe200078e000a */
[----:B------:R-:W-:Y:S01]  /*0280*/  @P6 IADD3 R3, PT, PT, R3, 0x20, RZ ;  /* 0x0000002003036810 */ /* 0x000fe20007ffe0ff */
[----:B------:R-:W5:Y:S05]  /*0290*/  @P6 LDG.E.128 R20, desc[UR6][R8.64] ;  /* 0x0000000608146981 */ /* 0x000f6a000c1e1d00 */
[----:B------:R-:W0:Y:S01]  /*02a0*/  LDC.64 R80, c[0x0][0x3d8] ;  /* 0x0000f600ff507b82 */ /* 0x000e220000000a00 */
[----:B-1----:R-:W-:-:S07]  /*02b0*/  @P4 IMAD.WIDE.U32 R68, R3, 0x10, R68 ;  /* 0x0000001003444825 */ /* 0x002fce00078e0044 */
[----:B------:R-:W1:Y:S01]  /*02c0*/  LDC.64 R84, c[0x0][0x3d0] ;  /* 0x0000f400ff547b82 */ /* 0x000e620000000a00 */
[----:B--2---:R-:W-:-:S07]  /*02d0*/  @P4 IMAD.WIDE.U32 R72, R3, 0x10, R72 ;  /* 0x0000001003484825 */ /* 0x004fce00078e0048 */
[----:B------:R-:W2:Y:S01]  /*02e0*/  LDC.64 R88, c[0x0][0x3d8] ;  /* 0x0000f600ff587b82 */ /* 0x000ea20000000a00 */
[----:B------:R-:W-:-:S07]  /*02f0*/  @P4 VIADD R3, R3, 0x20 ;  /* 0x0000002003034836 */ /* 0x000fce0000000000 */
[----:B------:R-:W4:Y:S01]  /*0300*/  LDC.64 R92, c[0x0][0x3d0] ;  /* 0x0000f400ff5c7b82 */ /* 0x000f220000000a00 */
[----:B---3--:R-:W-:-:S07]  /*0310*/  @P3 IMAD.WIDE.U32 R76, R3, 0x10, R76 ;  /* 0x00000010034c3825 */ /* 0x008fce00078e004c */
[----:B------:R-:W3:Y:S01]  /*0320*/  LDC.64 R96, c[0x0][0x3d8] ;  /* 0x0000f600ff607b82 */ /* 0x000ee20000000a00 */
[C---:B0-----:R-:W-:Y:S01]  /*0330*/  @P3 IMAD.WIDE.U32 R80, R3.reuse, 0x10, R80 ;  /* 0x0000001003503825 */ /* 0x041fe200078e0050 */
[----:B------:R-:W-:Y:S01]  /*0340*/  @P3 IADD3 R3, PT, PT, R3, 0x20, RZ ;  /* 0x0000002003033810 */ /* 0x000fe20007ffe0ff */
[----:B------:R-:W5:Y:S05]  /*0350*/  @P6 LDG.E.128 R24, desc[UR6][R10.64] ;  /* 0x000000060a186981 */ /* 0x000f6a000c1e1d00 */
[----:B------:R-:W0:Y:S08]  /*0360*/  LDC.64 R98, c[0x0][0x3d0] ;  /* 0x0000f400ff627b82 */ /* 0x000e300000000a00 */
[----:B------:R-:W0:Y:S01]  /*0370*/  LDC.64 R100, c[0x0][0x3d8] ;  /* 0x0000f600ff647b82 */ /* 0x000e220000000a00 */
[----:B------:R-:W-:Y:S01]  /*0380*/  ISETP.GE.U32.AND P0, PT, R0, 0xe0, PT ;  /* 0x000000e00000780c */ /* 0x000fe20003f06070 */
[----:B-1----:R-:W-:-:S04]  /*0390*/  @P2 IMAD.WIDE.U32 R84, R3, 0x10, R84 ;  /* 0x0000001003542825 */ /* 0x002fc800078e0054 */
[----:B------:R-:W-:Y:S01]  /*03a0*/  HFMA2 R70, -RZ, RZ, 0, 0 ;  /* 0x00000000ff467431 */ /* 0x000fe200000001ff */
[----:B------:R1:W5:Y:S01]  /*03b0*/  @P4 LDG.E.128 R28, desc[UR6][R68.64] ;  /* 0x00000006441c4981 */ /* 0x000362000c1e1d00 */
[C---:B--2---:R-:W-:Y:S01]  /*03c0*/  @P2 IMAD.WIDE.U32 R88, R3.reuse, 0x10, R88 ;  /* 0x0000001003582825 */ /* 0x044fe200078e0058 */
[----:B------:R-:W-:-:S03]  /*03d0*/  @P2 IADD3 R3, PT, PT, R3, 0x20, RZ ;  /* 0x0000002003032810 */ /* 0x000fc60007ffe0ff */
[----:B------:R-:W-:Y:S01]  /*03e0*/  HFMA2 R78, -RZ, RZ, 0, 0 ;  /* 0x00000000ff4e7431 */ /* 0x000fe200000001ff */
[----:B------:R2:W5:Y:S01]  /*03f0*/  @P4 LDG.E.128 R32, desc[UR6][R72.64] ;  /* 0x0000000648204981 */ /* 0x000562000c1e1d00 */
[----:B------:R-:W-:Y:S01]  /*0400*/  @P6 IMAD.MOV.U32 R91, RZ, RZ, RZ ;  /* 0x000000ffff5b6224 */ /* 0x000fe200078e00ff */
[----:B------:R-:W-:Y:S01]  /*0410*/  ISETP.GE.U32.AND P6, PT, R0, 0x100, PT ;  /* 0x000001000000780c */ /* 0x000fe20003fc6070 */
[----:B----4-:R-:W-:-:S04]  /*0420*/  @P1 IMAD.WIDE.U32 R92, R3, 0x10, R92 ;  /* 0x00000010035c1825 */ /* 0x010fc800078e005c */
[----:B------:R-:W-:Y:S01]  /*0430*/  HFMA2 R90, -RZ, RZ, 0, 0 ;  /* 0x00000000ff5a7431 */ /* 0x000fe200000001ff */
[----:B------:R4:W5:Y:S01]  /*0440*/  @P3 LDG.E.128 R36, desc[UR6][R76.64] ;  /* 0x000000064c243981 */ /* 0x000962000c1e1d00 */
[C---:B---3--:R-:W-:Y:S01]  /*0450*/  @P1 IMAD.WIDE.U32 R96, R3.reuse, 0x10, R96 ;  /* 0x0000001003601825 */ /* 0x048fe200078e0060 */
[----:B------:R-:W-:Y:S02]  /*0460*/  @P1 IADD3 R3, PT, PT, R3, 0x20, RZ ;  /* 0x0000002003031810 */ /* 0x000fe40007ffe0ff */
[----:B------:R3:W5:Y:S03]  /*0470*/  @P3 LDG.E.128 R40, desc[UR6][R80.64] ;  /* 0x0000000650283981 */ /* 0x000766000c1e1d00 */
[C---:B0-----:R-:W-:Y:S01]  /*0480*/  @P0 IMAD.WIDE.U32 R98, R3.reuse, 0x10, R98 ;  /* 0x0000001003620825 */ /* 0x041fe200078e0062 */
[----:B------:R0:W5:Y:S03]  /*0490*/  @P2 LDG.E.128 R44, desc[UR6][R84.64] ;  /* 0x00000006542c2981 */ /* 0x000166000c1e1d00 */
[----:B------:R-:W-:Y:S01]  /*04a0*/  @P0 IMAD.WIDE.U32 R100, R3, 0x10, R100 ;  /* 0x0000001003640825 */ /* 0x000fe200078e0064 */
[----:B------:R0:W5:Y:S01]  /*04b0*/  @P2 LDG.E.128 R48, desc[UR6][R88.64] ;  /* 0x0000000658302981 */ /* 0x000162000c1e1d00 */
[----:B-1----:R-:W-:-:S02]  /*04c0*/  CS2R R68, SRZ ;  /* 0x0000000000447805 */ /* 0x002fc4000001ff00 */
[----:B------:R-:W-:Y:S02]  /*04d0*/  MOV R74, RZ ;  /* 0x000000ff004a7202 */ /* 0x000fe40000000f00 */
[----:B--2---:R-:W-:Y:S01]  /*04e0*/  CS2R R72, SRZ ;  /* 0x0000000000487805 */ /* 0x004fe2000001ff00 */
[----:B------:R1:W5:Y:S01]  /*04f0*/  @P1 LDG.E.128 R52, desc[UR6][R92.64] ;  /* 0x000000065c341981 */ /* 0x000362000c1e1d00 */
[----:B----4-:R-:W-:Y:S01]  /*0500*/  CS2R R76, SRZ ;  /* 0x00000000004c7805 */ /* 0x010fe2000001ff00 */
[----:B------:R-:W-:Y:S01]  /*0510*/  IMAD.MOV.U32 R82, RZ, RZ, RZ ;  /* 0x000000ffff527224 */ /* 0x000fe200078e00ff */
[----:B---3--:R-:W-:Y:S01]  /*0520*/  CS2R R80, SRZ ;  /* 0x0000000000507805 */ /* 0x008fe2000001ff00 */
[----:B------:R2:W5:Y:S01]  /*0530*/  @P1 LDG.E.128 R56, desc[UR6][R96.64] ;  /* 0x0000000660381981 */ /* 0x000562000c1e1d00 */
[----:B------:R-:W-:Y:S02]  /*0540*/  MOV R86, RZ ;  /* 0x000000ff00567202 */ /* 0x000fe40000000f00 */
[----:B0-----:R-:W-:-:S02]  /*0550*/  CS2R R84, SRZ ;  /* 0x0000000000547805 */ /* 0x001fc4000001ff00 */
[----:B------:R-:W-:Y:S01]  /*0560*/  CS2R R88, SRZ ;  /* 0x0000000000587805 */ /* 0x000fe2000001ff00 */
[----:B------:R0:W5:Y:S01]  /*0570*/  @P0 LDG.E.128 R60, desc[UR6][R98.64] ;  /* 0x00000006623c0981 */ /* 0x000162000c1e1d00 */
[----:B------:R-:W-:Y:S02]  /*0580*/  MOV R94, RZ ;  /* 0x000000ff005e7202 */ /* 0x000fe40000000f00 */
[----:B-1----:R-:W-:Y:S02]  /*0590*/  CS2R R92, SRZ ;  /* 0x00000000005c7805 */ /* 0x002fe4000001ff00 */
[----:B------:R-:W-:Y:S01]  /*05a0*/  CS2R R102, SRZ ;  /* 0x0000000000667805 */ /* 0x000fe2000001ff00 */
[----:B------:R1:W5:Y:S01]  /*05b0*/  @P0 LDG.E.128 R64, desc[UR6][R100.64] ;  /* 0x0000000664400981 */ /* 0x000362000c1e1d00 */
[----:B------:R-:W-:Y:S02]  /*05c0*/  CS2R R106, SRZ ;  /* 0x00000000006a7805 */ /* 0x000fe4000001ff00 */
[----:B--2---:R-:W-:-:S02]  /*05d0*/  CS2R R96, SRZ ;  /* 0x0000000000607805 */ /* 0x004fc4000001ff00 */
[----:B------:R-:W-:Y:S02]  /*05e0*/  CS2R R104, SRZ ;  /* 0x0000000000687805 */ /* 0x000fe4000001ff00 */
[----:B------:R-:W-:Y:S02]  /*05f0*/  CS2R R110, SRZ ;  /* 0x00000000006e7805 */ /* 0x000fe4000001ff00 */
[----:B------:R-:W-:Y:S02]  /*0600*/  CS2R R108, SRZ ;  /* 0x00000000006c7805 */ /* 0x000fe4000001ff00 */
[----:B0-----:R-:W-:Y:S02]  /*0610*/  CS2R R98, SRZ ;  /* 0x0000000000627805 */ /* 0x001fe4000001ff00 */
[----:B------:R-:W-:Y:S02]  /*0620*/  CS2R R114, SRZ ;  /* 0x0000000000727805 */ /* 0x000fe4000001ff00 */
[----:B------:R-:W-:-:S02]  /*0630*/  CS2R R112, SRZ ;  /* 0x0000000000707805 */ /* 0x000fc4000001ff00 */
[----:B------:R-:W-:Y:S02]  /*0640*/  CS2R R118, SRZ ;  /* 0x0000000000767805 */ /* 0x000fe4000001ff00 */
[----:B-1----:R-:W-:Y:S02]  /*0650*/  CS2R R100, SRZ ;  /* 0x0000000000647805 */ /* 0x002fe4000001ff00 */
[----:B------:R-:W-:Y:S02]  /*0660*/  CS2R R116, SRZ ;  /* 0x0000000000747805 */ /* 0x000fe4000001ff00 */
[----:B------:R-:W-:Y:S02]  /*0670*/  CS2R R122, SRZ ;  /* 0x00000000007a7805 */ /* 0x000fe4000001ff00 */
[----:B------:R-:W-:Y:S01]  /*0680*/  CS2R R120, SRZ ;  /* 0x0000000000787805 */ /* 0x000fe2000001ff00 */
[----:B------:R-:W-:Y:S01]  /*0690*/  @P5 IMAD.MOV.U32 R95, RZ, RZ, RZ ;  /* 0x000000ffff5f5224 */ /* 0x000fe200078e00ff */
[----:B------:R-:W-:Y:S01]  /*06a0*/  @P4 MOV R87, RZ ;  /* 0x000000ff00574202 */ /* 0x000fe20000000f00 */
[----:B------:R-:W-:Y:S01]  /*06b0*/  @P1 IMAD.MOV.U32 R75, RZ, RZ, RZ ;  /* 0x000000ffff4b1224 */ /* 0x000fe200078e00ff */
[----:B------:R-:W-:-:S02]  /*06c0*/  @P3 MOV R83, RZ ;  /* 0x000000ff00533202 */ /* 0x000fc40000000f00 */
[----:B------:R-:W-:Y:S02]  /*06d0*/  @P2 MOV R79, RZ ;  /* 0x000000ff004f2202 */ /* 0x000fe40000000f00 */
        /* <DEDUP_REMOVED lines=18> */
[----:B------:R-:W-:Y:S02]  /*0800*/  CS2R R80, SRZ ;  /* 0x0000000000507805 */ /* 0x000fe4000001ff00 */
[----:B------:R-:W-:Y:S02]  /*0810*/  MOV R86, RZ ;  /* 0x000000ff00567202 */ /* 0x000fe40000000f00 */
[----:B------:R-:W-:Y:S01]  /*0820*/  CS2R R84, SRZ ;  /* 0x0000000000547805 */ /* 0x000fe2000001ff00 */
[----:B------:R-:W-:Y:S01]  /*0830*/  IMAD.MOV.U32 R90, RZ, RZ, RZ ;  /* 0x000000ffff5a7224 */ /* 0x000fe200078e00ff */
[----:B------:R-:W-:-:S02]  /*0840*/  CS2R R88, SRZ ;  /* 0x0000000000587805 */ /* 0x000fc4000001ff00 */
[----:B------:R-:W-:Y:S02]  /*0850*/  MOV R94, RZ ;  /* 0x000000ff005e7202 */ /* 0x000fe40000000f00 */
        /* <DEDUP_REMOVED lines=17> */
[----:B------:R-:W-:Y:S06]  /*0970*/  BRA `(.L_x_13021) ;  /* 0x0000001400c07947 */ /* 0x000fec0003800000 */
.L_x_13020:
        /* <DEDUP_REMOVED lines=34> */
[----:B------:R3:W5:Y:S06]  /*0ba0*/  @P6 LDG.E.128 R24, desc[UR6][R68.64] ;  /* 0x0000000644186981 */ /* 0x00076c000c1e1d00 */
[----:B------:R-:W1:Y:S01]  /*0bb0*/  LDC.64 R8, c[0x0][0x3d0] ;  /* 0x0000f400ff087b82 */ /* 0x000e620000000a00 */
[C---:B0-----:R-:W-:Y:S01]  /*0bc0*/  @P4 IMAD.WIDE.U32 R76, R3.reuse, 0x10, R76 ;  /* 0x00000010034c4825 */ /* 0x041fe200078e004c */
[----:B------:R0:W5:Y:S06]  /*0bd0*/  @P6 LD.E.128 R116, desc[UR6][R72.64] ;  /* 0x0000000648746980 */ /* 0x00016c000c101d00 */
[----:B------:R-:W1:Y:S01]  /*0be0*/  LDC.64 R130, c[0x0][0x3d8] ;  /* 0x0000f600ff827b82 */ /* 0x000e620000000a00 */
[----:B------:R-:W-:-:S07]  /*0bf0*/  @P4 IMAD.WIDE.U32 R80, R3, 0x10, R80 ;  /* 0x0000001003504825 */ /* 0x000fce00078e0050 */
[----:B------:R-:W1:Y:S01]  /*0c00*/  LDC.64 R134, c[0x0][0x3d0] ;  /* 0x0000f400ff867b82 */ /* 0x000e620000000a00 */
[----:B------:R-:W-:-:S07]  /*0c10*/  @P4 IMAD.WIDE.U32 R84, R3, 0x10, R84 ;  /* 0x0000001003544825 */ /* 0x000fce00078e0054 */
[----:B------:R-:W1:Y:S01]  /*0c20*/  @P1 LDC.64 R132, c[0x0][0x440] ;  /* 0x00011000ff841b82 */ /* 0x000e620000000a00 */
[----:B------:R-:W-:-:S07]  /*0c30*/  @P4 IADD3 R3, PT, PT, R3, 0x20, RZ ;  /* 0x0000002003034810 */ /* 0x000fce0007ffe0ff */
[----:B------:R-:W1:Y:S01]  /*0c40*/  LDC.64 R136, c[0x0][0x3d8] ;  /* 0x0000f600ff887b82 */ /* 0x000e620000000a00 */
[----:B--2---:R-:W-:Y:S01]  /*0c50*/  @P3 IMAD.WIDE.U32 R88, R3, 0x10, R88 ;  /* 0x0000001003583825 */ /* 0x004fe200078e0058 */
[----:B------:R-:W-:-:S03]  /*0c60*/  @P6 MOV R91, RZ ;  /* 0x000000ff005b6202 */ /* 0x000fc60000000f00 */
[----:B------:R-:W-:Y:S01]  /*0c70*/  HFMA2 R74, -RZ, RZ, 0, 0 ;  /* 0x00000000ff4a7431 */ /* 0x000fe200000001ff */
[----:B------:R2:W5:Y:S02]  /*0c80*/  @P4 LDG.E.128 R28, desc[UR6][R76.64] ;  /* 0x000000064c1c4981 */ /* 0x000564000c1e1d00 */
[----:B---3--:R-:W3:Y:S01]  /*0c90*/  @P0 LDC.64 R4, c[0x0][0x440] ;  /* 0x00011000ff040b82 */ /* 0x008ee20000000a00 */
[----:B------:R-:W-:-:S04]  /*0ca0*/  @P3 IMAD.WIDE.U32 R92, R3, 0x10, R92 ;  /* 0x00000010035c3825 */ /* 0x000fc800078e005c */
[----:B------:R-:W-:Y:S01]  /*0cb0*/  HFMA2 R82, -RZ, RZ, 0, 0 ;  /* 0x00000000ff527431 */ /* 0x000fe200000001ff */
[----:B------:R2:W5:Y:S01]  /*0cc0*/  @P4 LDG.E.128 R32, desc[UR6][R80.64] ;  /* 0x0000000650204981 */ /* 0x000562000c1e1d00 */
[----:B------:R-:W-:Y:S01]  /*0cd0*/  @P3 IMAD.WIDE.U32 R124, R3, 0x10, R124 ;  /* 0x00000010037c3825 */ /* 0x000fe200078e007c */
[----:B------:R-:W-:-:S03]  /*0ce0*/  ISETP.GE.U32.AND P6, PT, R0, 0x100, PT ;  /* 0x000001000000780c */ /* 0x000fc60003fc6070 */
[----:B------:R-:W-:Y:S01]  /*0cf0*/  HFMA2 R94, -RZ, RZ, 0, 0 ;  /* 0x00000000ff5e7431 */ /* 0x000fe200000001ff */
[----:B------:R2:W5:Y:S01]  /*0d00*/  @P4 LD.E.128 R112, desc[UR6][R84.64] ;  /* 0x0000000654704980 */ /* 0x000562000c101d00 */
[----:B------:R-:W-:-:S03]  /*0d10*/  @P3 VIADD R3, R3, 0x20 ;  /* 0x0000002003033836 */ /* 0x000fc60000000000 */
[----:B------:R-:W5:Y:S01]  /*0d20*/  @P3 LD.E.128 R108, desc[UR6][R124.64] ;  /* 0x000000067c6c3980 */ /* 0x000f62000c101d00 */
[C---:B------:R-:W-:Y:S01]  /*0d30*/  @P2 IMAD.WIDE.U32 R126, R3.reuse, 0x10, R126 ;  /* 0x00000010037e2825 */ /* 0x040fe200078e007e */
[----:B------:R-:W-:Y:S02]  /*0d40*/  CS2R R68, SRZ ;  /* 0x0000000000447805 */ /* 0x000fe4000001ff00 */
[----:B0-----:R-:W-:Y:S01]  /*0d50*/  CS2R R72, SRZ ;  /* 0x0000000000487805 */ /* 0x001fe2000001ff00 */
[----:B------:R0:W5:Y:S01]  /*0d60*/  @P3 LDG.E.128 R36, desc[UR6][R88.64] ;  /* 0x0000000658243981 */ /* 0x000162000c1e1d00 */
[----:B----4-:R-:W-:-:S03]  /*0d70*/  @P2 IMAD.WIDE.U32 R128, R3, 0x10, R128 ;  /* 0x0000001003802825 */ /* 0x010fc600078e0080 */
[----:B------:R-:W5:Y:S01]  /*0d80*/  @P2 LDG.E.128 R44, desc[UR6][R126.64] ;  /* 0x000000067e2c2981 */ /* 0x000f62000c1e1d00 */
[C---:B-1----:R-:W-:Y:S01]  /*0d90*/  @P2 IMAD.WIDE.U32 R6, R3.reuse, 0x10, R6 ;  /* 0x0000001003062825 */ /* 0x042fe200078e0006 */
[----:B------:R-:W-:Y:S02]  /*0da0*/  @P2 IADD3 R3, PT, PT, R3, 0x20, RZ ;  /* 0x0000002003032810 */ /* 0x000fe40007ffe0ff */
[----:B------:R-:W5:Y:S03]  /*0db0*/  @P2 LDG.E.128 R48, desc[UR6][R128.64] ;  /* 0x0000000680302981 */ /* 0x000f66000c1e1d00 */
[C---:B------:R-:W-:Y:S01]  /*0dc0*/  @P1 IMAD.WIDE.U32 R8, R3.reuse, 0x10, R8 ;  /* 0x0000001003081825 */ /* 0x040fe200078e0008 */
[----:B------:R-:W5:Y:S03]  /*0dd0*/  @P2 LD.E.128 R104, desc[UR6][R6.64] ;  /* 0x0000000606682980 */ /* 0x000f66000c101d00 */
[C---:B------:R-:W-:Y:S01]  /*0de0*/  @P1 IMAD.WIDE.U32 R130, R3.reuse, 0x10, R130 ;  /* 0x0000001003821825 */ /* 0x040fe200078e0082 */
[----:B------:R-:W5:Y:S03]  /*0df0*/  @P1 LDG.E.128 R52, desc[UR6][R8.64] ;  /* 0x0000000608341981 */ /* 0x000f66000c1e1d00 */
[C---:B------:R-:W-:Y:S01]  /*0e00*/  @P1 IMAD.WIDE.U32 R132, R3.reuse, 0x10, R132 ;  /* 0x0000001003841825 */ /* 0x040fe200078e0084 */
[----:B------:R-:W-:Y:S01]  /*0e10*/  @P1 IADD3 R3, PT, PT, R3, 0x20, RZ ;  /* 0x0000002003031810 */ /* 0x000fe20007ffe0ff */
[----:B------:R-:W5:Y:S04]  /*0e20*/  @P1 LDG.E.128 R56, desc[UR6][R130.64] ;  /* 0x0000000682381981 */ /* 0x000f68000c1e1d00 */
[C---:B------:R-:W-:Y:S01]  /*0e30*/  @P0 IMAD.WIDE.U32 R134, R3.reuse, 0x10, R134 ;  /* 0x0000001003860825 */ /* 0x040fe200078e0086 */
[----:B------:R-:W5:Y:S03]  /*0e40*/  @P1 LD.E.128 R100, desc[UR6][R132.64] ;  /* 0x0000000684641980 */ /* 0x000f66000c101d00 */
[C---:B------:R-:W-:Y:S01]  /*0e50*/  @P0 IMAD.WIDE.U32 R136, R3.reuse, 0x10, R136 ;  /* 0x0000001003880825 */ /* 0x040fe200078e0088 */
[----:B------:R-:W5:Y:S03]  /*0e60*/  @P0 LDG.E.128 R60, desc[UR6][R134.64] ;  /* 0x00000006863c0981 */ /* 0x000f66000c1e1d00 */
[----:B---3--:R-:W-:Y:S01]  /*0e70*/  @P0 IMAD.WIDE.U32 R4, R3, 0x10, R4 ;  /* 0x0000001003040825 */ /* 0x008fe200078e0004 */
[----:B------:R-:W5:Y:S04]  /*0e80*/  @P0 LDG.E.128 R64, desc[UR6][R136.64] ;  /* 0x0000000688400981 */ /* 0x000f68000c1e1d00 */
[----:B------:R-:W5:Y:S01]  /*0e90*/  @P0 LD.E.128 R96, desc[UR6][R4.64] ;  /* 0x0000000604600980 */ /* 0x000f62000c101d00 */
[----:B------:R-:W-:Y:S01]  /*0ea0*/  IMAD.MOV.U32 R70, RZ, RZ, RZ ;  /* 0x000000ffff467224 */ /* 0x000fe200078e00ff */
[----:B------:R-:W-:-:S02]  /*0eb0*/  MOV R78, RZ ;  /* 0x000000ff004e7202 */ /* 0x000fc40000000f00 */
[----:B--2---:R-:W-:Y:S01]  /*0ec0*/  CS2R R76, SRZ ;  /* 0x00000000004c7805 */ /* 0x004fe2000001ff00 */
[----:B------:R1:W5:Y:S01]  /*0ed0*/  @P3 LDG.E.128 R40, desc[UR6][R92.64] ;  /* 0x000000065c283981 */ /* 0x000362000c1e1d00 */
[----:B------:R-:W-:Y:S01]  /*0ee0*/  CS2R R80, SRZ ;  /* 0x0000000000507805 */ /* 0x000fe2000001ff00 */
[----:B------:R-:W-:Y:S01]  /*0ef0*/  IMAD.MOV.U32 R86, RZ, RZ, RZ ;  /* 0x000000ffff567224 */ /* 0x000fe200078e00ff */
[----:B------:R-:W-:Y:S02]  /*0f00*/  CS2R R84, SRZ ;  /* 0x0000000000547805 */ /* 0x000fe4000001ff00 */
[----:B------:R-:W-:Y:S02]  /*0f10*/  MOV R90, RZ ;  /* 0x000000ff005a7202 */ /* 0x000fe40000000f00 */
[----:B0-----:R-:W-:Y:S02]  /*0f20*/  CS2R R88, SRZ ;  /* 0x0000000000587805 */ /* 0x001fe4000001ff00 */
[----:B------:R-:W-:Y:S01]  /*0f30*/  @P5 MOV R95, RZ ;  /* 0x000000ff005f5202 */ /* 0x000fe20000000f00 */
[----:B------:R-:W-:Y:S01]  /*0f40*/  @P4 IMAD.MOV.U32 R87, RZ, RZ, RZ ;  /* 0x000000ffff574224 */ /* 0x000fe200078e00ff */
[----:B------:R-:W-:Y:S01]  /*0f50*/  @P3 MOV R83, RZ ;  /* 0x000000ff00533202 */ /* 0x000fe20000000f00 */
[----:B------:R-:W-:Y:S01]  /*0f60*/  @P0 IMAD.MOV.U32 R71, RZ, RZ, RZ ;  /* 0x000000ffff470224 */ /* 0x000fe200078e00ff */
[----:B-1----:R-:W-:-:S02]  /*0f70*/  CS2R R92, SRZ ;  /* 0x00000000005c7805 */ /* 0x002fc4000001ff00 */
        /* <DEDUP_REMOVED lines=23> */
[----:B------:R-:W-:Y:S02]  /*10f0*/  MOV R86, RZ ;  /* 0x000000ff00567202 */ /* 0x000fe40000000f00 */
[----:B------:R-:W-:Y:S02]  /*1100*/  CS2R R84, SRZ ;  /* 0x0000000000547805 */ /* 0x000fe4000001ff00 */
[----:B------:R-:W-:Y:S02]  /*1110*/  MOV R90, RZ ;  /* 0x000000ff005a7202 */ /* 0x000fe40000000f00 */
[----:B------:R-:W-:Y:S01]  /*1120*/  CS2R R88, SRZ ;  /* 0x0000000000587805 */ /* 0x000fe2000001ff00 */
[----:B------:R-:W-:Y:S01]  /*1130*/  IMAD.MOV.U32 R94, RZ, RZ, RZ ;  /* 0x000000ffff5e7224 */ /* 0x000fe200078e00ff */
[----:B------:R-:W-:Y:S01]  /*1140*/  CS2R R92, SRZ ;  /* 0x00000000005c7805 */ /* 0x000fe2000001ff00 */
[----:B------:R-:W-:Y:S06]  /*1150*/  BRA `(.L_x_13021) ;  /* 0x0000000c00c87947 */ /* 0x000fec0003800000 */
.L_x_13019:
        /* <DEDUP_REMOVED lines=54> */
[----:B--2---:R-:W2:Y:S01]  /*14c0*/  @P4 LDC.64 R126, c[0x0][0x440] ;  /* 0x00011000ff7e4b82 */ /* 0x004ea20000000a00 */
[----:B------:R-:W-:-:S07]  /*14d0*/  @P2 IMAD.WIDE.U32 R138, R3, 0x10, R138 ;  /* 0x00000010038a2825 */ /* 0x000fce00078e008a */
[----:B------:R-:W2:Y:S08]  /*14e0*/  LDC.64 R128, c[0x0][0x3d0] ;  /* 0x0000f400ff807b82 */ /* 0x000eb00000000a00 */
[----:B------:R-:W2:Y:S08]  /*14f0*/  @P6 LDC.64 R130, c[0x0][0x438] ;  /* 0x00010e00ff826b82 */ /* 0x000eb00000000a00 */
[----:B------:R-:W2:Y:S08]  /*1500*/  LDC.64 R144, c[0x0][0x3d8] ;  /* 0x0000f600ff907b82 */ /* 0x000eb00000000a00 */
[----:B------:R-:W2:Y:S01]  /*1510*/  @P6 LDC.64 R146, c[0x0][0x440] ;  /* 0x00011000ff926b82 */ /* 0x000ea20000000a00 */
[----:B------:R-:W-:Y:S01]  /*1520*/  @P2 IADD3 R3, PT, PT, R3, 0x20, RZ ;  /* 0x0000002003032810 */ /* 0x000fe20007ffe0ff */
[----:B------:R1:W5:Y:S06]  /*1530*/  @P2 LD.E.128 R112, desc[UR6][R138.64] ;  /* 0x000000068a702980 */ /* 0x00036c000c101d00 */
        /* <DEDUP_REMOVED lines=36> */
[----:B-1----:R-:W-:Y:S01]  /*1780*/  @P0 IMAD.WIDE.U32 R136, R3, 0x10, R136 ;  /* 0x0000001003880825 */ /* 0x002fe200078e0088 */
[----:B------:R3:W5:Y:S04]  /*1790*/  @P0 LDG.E.128 R64, desc[UR6][R134.64] ;  /* 0x0000000686400981 */ /* 0x000768000c1e1d00 */
[----:B------:R3:W5:Y:S01]  /*17a0*/  @P0 LD.E.128 R96, desc[UR6][R136.64] ;  /* 0x0000000688600980 */ /* 0x000762000c101d00 */
[----:B------:R-:W-:-:S02]  /*17b0*/  ISETP.GE.U32.AND P1, PT, R0, 0x100, PT ;  /* 0x000001000000780c */ /* 0x000fc40003f26070 */
[----:B------:R-:W-:-:S11]  /*17c0*/  @P0 IADD3 R3, PT, PT, R3, 0x20, RZ ;  /* 0x0000002003030810 */ /* 0x000fd60007ffe0ff */
        /* <DEDUP_REMOVED lines=14> */
.L_x_13022:
        /* <DEDUP_REMOVED lines=16> */
[----:B--2---:R-:W-:-:S06]  /*19b0*/  @P5 IMAD.WIDE.U32 R6, R3, 0x10, R6 ;  /* 0x0000001003065825 */ /* 0x004fcc00078e0006 */
        /* <DEDUP_REMOVED lines=11> */
[----:B------:R-:W1:Y:S01]  /*1a70*/  LDC.64 R128, c[0x0][0x3d8] ;  /* 0x0000f600ff807b82 */ /* 0x000e620000000a00 */
[C---:B--2---:R-:W-:Y:S01]  /*1a80*/  @P6 IMAD.WIDE.U32 R96, R3.reuse, 0x10, R96 ;  /* 0x0000001003606825 */ /* 0x044fe200078e0060 */
[----:B------:R-:W5:Y:S06]  /*1a90*/  @P6 LDG.E.128 R20, desc[UR6][R10.64] ;  /* 0x000000060a146981 */ /* 0x000f6c000c1e1d00 */
[----:B------:R-:W2:Y:S01]  /*1aa0*/  @P2 LDC.64 R4, c[0x0][0x438] ;  /* 0x00010e00ff042b82 */ /* 0x000ea20000000a00 */
[C---:B----4-:R-:W-:Y:S01]  /*1ab0*/  @P6 IMAD.WIDE.U32 R100, R3.reuse, 0x10, R100 ;  /* 0x0000001003646825 */ /* 0x050fe200078e0064 */
[----:B------:R-:W-:Y:S01]  /*1ac0*/  @P6 IADD3 R3, PT, PT, R3, 0x20, RZ ;  /* 0x0000002003036810 */ /* 0x000fe20007ffe0ff */
[----:B------:R4:W5:Y:S05]  /*1ad0*/  @P6 LD.E.128 R88, desc[UR6][R96.64] ;  /* 0x0000000660586980 */ /* 0x00096a000c101d00 */
[----:B------:R-:W2:Y:S01]  /*1ae0*/  LDC.64 R6, c[0x0][0x3d0] ;  /* 0x0000f400ff067b82 */ /* 0x000ea20000000a00 */
[C---:B0-----:R-:W-:Y:S01]  /*1af0*/  @P4 IMAD.WIDE.U32 R104, R3.reuse, 0x10, R104 ;  /* 0x0000001003684825 */ /* 0x041fe200078e0068 */
[----:B------:R0:W5:Y:S06]  /*1b00*/  @P6 LDG.E.128 R24, desc[UR6][R100.64] ;  /* 0x0000000664186981 */ /* 0x00016c000c1e1d00 */
[----:B------:R-:W0:Y:S01]  /*1b10*/  LDC.64 R132, c[0x0][0x3d8] ;  /* 0x0000f600ff847b82 */ /* 0x000e220000000a00 */
[----:B------:R-:W-:-:S07]  /*1b20*/  @P4 IMAD.WIDE.U32 R108, R3, 0x10, R108 ;  /* 0x00000010036c4825 */ /* 0x000fce00078e006c */
[----:B------:R-:W0:Y:S01]  /*1b30*/  LDC.64 R134, c[0x0][0x3d0] ;  /* 0x0000f400ff867b82 */ /* 0x000e220000000a00 */
[----:B------:R-:W-:-:S07]  /*1b40*/  @P4 IMAD.WIDE.U32 R112, R3, 0x10, R112 ;  /* 0x0000001003704825 */ /* 0x000fce00078e0070 */
[----:B------:R-:W0:Y:S08]  /*1b50*/  LDC.64 R136, c[0x0][0x3d8] ;  /* 0x0000f600ff887b82 */ /* 0x000e300000000a00 */
[----:B------:R-:W0:Y:S01]  /*1b60*/  @P1 LDC.64 R130, c[0x0][0x438] ;  /* 0x00010e00ff821b82 */ /* 0x000e220000000a00 */
[----:B------:R-:W-:Y:S02]  /*1b70*/  @P4 VIADD R3, R3, 0x20 ;  /* 0x0000002003034836 */ /* 0x000fe40000000000 */
[----:B------:R-:W-:-:S02]  /*1b80*/  HFMA2 R98, -RZ, RZ, 0, 0 ;  /* 0x00000000ff627431 */ /* 0x000fc400000001ff */
[----:B------:R-:W-:Y:S02]  /*1b90*/  @P6 IMAD.MOV.U32 R119, RZ, RZ, RZ ;  /* 0x000000ffff776224 */ /* 0x000fe400078e00ff */
[----:B------:R-:W-:Y:S01]  /*1ba0*/  HFMA2 R106, -RZ, RZ, 0, 0 ;  /* 0x00000000ff6a7431 */ /* 0x000fe200000001ff */
[----:B---3--:R-:W3:Y:S01]  /*1bb0*/  @P0 LDC.64 R8, c[0x0][0x438] ;  /* 0x00010e00ff080b82 */ /* 0x008ee20000000a00 */
[----:B-1----:R-:W-:-:S04]  /*1bc0*/  @P3 IMAD.WIDE.U32 R116, R3, 0x10, R116 ;  /* 0x0000001003743825 */ /* 0x002fc800078e0074 */
[----:B------:R-:W-:Y:S01]  /*1bd0*/  HFMA2 R118, -RZ, RZ, 0, 0 ;  /* 0x00000000ff767431 */ /* 0x000fe200000001ff */
[----:B------:R1:W5:Y:S01]  /*1be0*/  @P4 LDG.E.128 R28, desc[UR6][R104.64] ;  /* 0x00000006681c4981 */ /* 0x000362000c1e1d00 */
[C---:B------:R-:W-:Y:S01]  /*1bf0*/  @P3 IMAD.WIDE.U32 R120, R3.reuse, 0x10, R120 ;  /* 0x0000001003783825 */ /* 0x040fe200078e0078 */
[----:B----4-:R-:W-:Y:S02]  /*1c00*/  CS2R R96, SRZ ;  /* 0x0000000000607805 */ /* 0x010fe4000001ff00 */
[----:B------:R4:W5:Y:S01]  /*1c10*/  @P4 LD.E.128 R84, desc[UR6][R108.64] ;  /* 0x000000066c544980 */ /* 0x000962000c101d00 */
[C---:B------:R-:W-:Y:S01]  /*1c20*/  @P3 IMAD.WIDE.U32 R124, R3.reuse, 0x10, R124 ;  /* 0x00000010037c3825 */ /* 0x040fe200078e007c */
[----:B------:R-:W-:Y:S02]  /*1c30*/  @P3 IADD3 R3, PT, PT, R3, 0x20, RZ ;  /* 0x0000002003033810 */ /* 0x000fe40007ffe0ff */
[----:B------:R4:W5:Y:S03]  /*1c40*/  @P4 LDG.E.128 R32, desc[UR6][R112.64] ;  /* 0x0000000670204981 */ /* 0x000966000c1e1d00 */
[C---:B------:R-:W-:Y:S01]  /*1c50*/  @P2 IMAD.WIDE.U32 R126, R3.reuse, 0x10, R126 ;  /* 0x00000010037e2825 */ /* 0x040fe200078e007e */
[----:B------:R-:W5:Y:S03]  /*1c60*/  @P3 LDG.E.128 R40, desc[UR6][R124.64] ;  /* 0x000000067c283981 */ /* 0x000f66000c1e1d00 */
[C---:B--2---:R-:W-:Y:S01]  /*1c70*/  @P2 IMAD.WIDE.U32 R4, R3.reuse, 0x10, R4 ;  /* 0x0000001003042825 */ /* 0x044fe200078e0004 */
[----:B------:R-:W5:Y:S03]  /*1c80*/  @P2 LDG.E.128 R44, desc[UR6][R126.64] ;  /* 0x000000067e2c2981 */ /* 0x000f66000c1e1d00 */
[C---:B------:R-:W-:Y:S01]  /*1c90*/  @P2 IMAD.WIDE.U32 R128, R3.reuse, 0x10, R128 ;  /* 0x0000001003802825 */ /* 0x040fe200078e0080 */
[----:B------:R-:W-:Y:S01]  /*1ca0*/  @P2 IADD3 R3, PT, PT, R3, 0x20, RZ ;  /* 0x0000002003032810 */ /* 0x000fe20007ffe0ff */
[----:B------:R-:W5:Y:S04]  /*1cb0*/  @P2 LD.E.128 R76, desc[UR6][R4.64] ;  /* 0x00000006044c2980 */ /* 0x000f68000c101d00 */
[C---:B------:R-:W-:Y:S01]  /*1cc0*/  @P1 IMAD.WIDE.U32 R6, R3.reuse, 0x10, R6 ;  /* 0x0000001003061825 */ /* 0x040fe200078e0006 */
[----:B------:R-:W5:Y:S03]  /*1cd0*/  @P2 LDG.E.128 R48, desc[UR6][R128.64] ;  /* 0x0000000680302981 */ /* 0x000f66000c1e1d00 */
[C---:B0-----:R-:W-:Y:S01]  /*1ce0*/  @P1 IMAD.WIDE.U32 R130, R3.reuse, 0x10, R130 ;  /* 0x0000001003821825 */ /* 0x041fe200078e0082 */
[----:B------:R-:W5:Y:S03]  /*1cf0*/  @P1 LDG.E.128 R52, desc[UR6][R6.64] ;  /* 0x0000000606341981 */ /* 0x000f66000c1e1d00 */
[C---:B------:R-:W-:Y:S01]  /*1d00*/  @P1 IMAD.WIDE.U32 R132, R3.reuse, 0x10, R132 ;  /* 0x0000001003841825 */ /* 0x040fe200078e0084 */
[----:B------:R-:W-:Y:S01]  /*1d10*/  @P1 IADD3 R3, PT, PT, R3, 0x20, RZ ;  /* 0x0000002003031810 */ /* 0x000fe20007ffe0ff */
[----:B------:R-:W5:Y:S04]  /*1d20*/  @P1 LD.E.128 R72, desc[UR6][R130.64] ;  /* 0x0000000682481980 */ /* 0x000f68000c101d00 */
[C---:B------:R-:W-:Y:S01]  /*1d30*/  @P0 IMAD.WIDE.U32 R134, R3.reuse, 0x10, R134 ;  /* 0x0000001003860825 */ /* 0x040fe200078e0086 */
[----:B------:R-:W5:Y:S03]  /*1d40*/  @P1 LDG.E.128 R56, desc[UR6][R132.64] ;  /* 0x0000000684381981 */ /* 0x000f66000c1e1d00 */
[C---:B---3--:R-:W-:Y:S01]  /*1d50*/  @P0 IMAD.WIDE.U32 R8, R3.reuse, 0x10, R8 ;  /* 0x0000001003080825 */ /* 0x048fe200078e0008 */
[----:B------:R-:W5:Y:S03]  /*1d60*/  @P0 LDG.E.128 R60, desc[UR6][R134.64] ;  /* 0x00000006863c0981 */ /* 0x000f66000c1e1d00 */
[----:B------:R-:W-:Y:S01]  /*1d70*/  @P0 IMAD.WIDE.U32 R136, R3, 0x10, R136 ;  /* 0x0000001003880825 */ /* 0x000fe200078e0088 */
[----:B------:R-:W5:Y:S04]  /*1d80*/  @P0 LD.E.128 R68, desc[UR6][R8.64] ;  /* 0x0000000608440980 */ /* 0x000f68000c101d00 */
[----:B------:R-:W5:Y:S01]  /*1d90*/  @P0 LDG.E.128 R64, desc[UR6][R136.64] ;  /* 0x0000000688400981 */ /* 0x000f62000c1e1d00 */
[----:B------:R-:W-:-:S02]  /*1da0*/  ISETP.GE.U32.AND P6, PT, R0, 0x100, PT ;  /* 0x000001000000780c */ /* 0x000fc40003fc6070 */
[----:B------:R-:W-:Y:S02]  /*1db0*/  CS2R R100, SRZ ;  /* 0x0000000000647805 */ /* 0x000fe4000001ff00 */
[----:B------:R-:W-:Y:S01]  /*1dc0*/  MOV R102, RZ ;  /* 0x000000ff00667202 */ /* 0x000fe20000000f00 */
[----:B------:R0:W5:Y:S01]  /*1dd0*/  @P3 LDG.E.128 R36, desc[UR6][R116.64] ;  /* 0x0000000674243981 */ /* 0x000162000c1e1d00 */
[----:B-1----:R-:W-:Y:S01]  /*1de0*/  CS2R R104, SRZ ;  /* 0x0000000000687805 */ /* 0x002fe2000001ff00 */
[----:B------:R-:W-:Y:S01]  /*1df0*/  IMAD.MOV.U32 R110, RZ, RZ, RZ ;  /* 0x000000ffff6e7224 */ /* 0x000fe200078e00ff */
[----:B----4-:R-:W-:Y:S01]  /*1e00*/  CS2R R108, SRZ ;  /* 0x00000000006c7805 */ /* 0x010fe2000001ff00 */
[----:B------:R1:W5:Y:S01]  /*1e10*/  @P3 LD.E.128 R80, desc[UR6][R120.64] ;  /* 0x0000000678503980 */ /* 0x000362000c101d00 */
[----:B------:R-:W-:Y:S02]  /*1e20*/  MOV R114, RZ ;  /* 0x000000ff00727202 */ /* 0x000fe40000000f00 */
[----:B------:R-:W-:-:S02]  /*1e30*/  CS2R R112, SRZ ;  /* 0x0000000000707805 */ /* 0x000fc4000001ff00 */
[----:B------:R-:W-:Y:S01]  /*1e40*/  MOV R122, RZ ;  /* 0x000000ff007a7202 */ /* 0x000fe20000000f00 */
[----:B------:R-:W-:Y:S01]  /*1e50*/  @P5 IMAD.MOV.U32 R123, RZ, RZ, RZ ;  /* 0x000000ffff7b5224 */ /* 0x000fe200078e00ff */
[----:B------:R-:W-:Y:S02]  /*1e60*/  @P4 MOV R115, RZ ;  /* 0x000000ff00734202 */ /* 0x000fe40000000f00 */
[----:B0-----:R-:W-:Y:S02]  /*1e70*/  CS2R R116, SRZ ;  /* 0x0000000000747805 */ /* 0x001fe4000001ff00 */
[----:B------:R-:W-:Y:S01]  /*1e80*/  @P3 MOV R111, RZ ;  /* 0x000000ff006f3202 */ /* 0x000fe20000000f00 */
[----:B------:R-:W-:Y:S01]  /*1e90*/  @P1 IMAD.MOV.U32 R103, RZ, RZ, RZ ;  /* 0x000000ffff671224 */ /* 0x000fe200078e00ff */
[----:B------:R-:W-:Y:S02]  /*1ea0*/  @P2 MOV R107, RZ ;  /* 0x000000ff006b2202 */ /* 0x000fe40000000f00 */
[----:B-1----:R-:W-:-:S02]  /*1eb0*/  CS2R R120, SRZ ;  /* 0x0000000000787805 */ /* 0x002fc4000001ff00 */
[----:B------:R-:W-:Y:S02]  /*1ec0*/  @P0 MOV R99, RZ ;  /* 0x000000ff00630202 */ /* 0x000fe40000000f00 */
        /* <DEDUP_REMOVED lines=26> */
[----:B------:R-:W-:-:S07]  /*2070*/  CS2R R120, SRZ ;  /* 0x0000000000787805 */ /* 0x000fce000001ff00 */
.L_x_13021:
[----:B------:R-:W-:Y:S05]  /*2080*/  BSYNC.RECONVERGENT B0 ;  /* 0x0000000000007941 */ /* 0x000fea0003800200 */
.L_x_13018:
        /* <DEDUP_REMOVED lines=9> */
[----:B------:R-:W1:Y:S02]  /*2120*/  LDCU UR12, c[0x0][0x388] ;  /* 0x00007100ff0c77ac */ /* 0x000e640008000800 */
[----:B------:R2:W-:Y:S01]  /*2130*/  STL [R1+0x1a8], R5 ;  /* 0x0001a80501007387 */ /* 0x0005e20000100800 */
[----:B------:R-:W-:Y:S01]  /*2140*/  PRMT R251, R130, 0x7632, R251 ;  /* 0x0000763282fb7816 */ /* 0x000fe200000000fb */
[----:B------:R-:W3:Y:S02]  /*2150*/  LDCU.U8 UR10, c[0x0][0x410] ;  /* 0x00008200ff0a77ac */ /* 0x000ee40008000000 */
[----:B------:R4:W-:Y:S01]  /*2160*/  STL [R1+0x1a4], R92 ;  /* 0x0001a45c01007387 */ /* 0x0009e20000100800 */
[----:B0-----:R-:W-:Y:S01]  /*2170*/  PRMT R16, R139, 0x7632, R16 ;  /* 0x000076328b107816 */ /* 0x001fe20000000010 */
[----:B------:R-:W0:Y:S02]  /*2180*/  LDCU UR11, c[0x0][0x448] ;  /* 0x00008900ff0b77ac */ /* 0x000e240008000800 */
[----:B------:R1:W-:Y:S01]  /*2190*/  STL [R1+0x1a0], R6 ;  /* 0x0001a00601007387 */ /* 0x0003e20000100800 */
[----:B--2---:R-:W-:Y:S01]  /*21a0*/  PRMT R5, R127, 0x7632, R5 ;  /* 0x000076327f057816 */ /* 0x004fe20000000005 */
[----:B------:R-:W2:Y:S02]  /*21b0*/  LDCU.64 UR4, c[0x0][0x398] ;  /* 0x00007300ff0477ac */ /* 0x000ea40008000a00 */
[----:B------:R3:W-:Y:S01]  /*21c0*/  STL [R1+0x19c], R12 ;  /* 0x00019c0c01007387 */ /* 0x0007e20000100800 */
[----:B----4-:R-:W-:Y:S01]  /*21d0*/  PRMT R92, R135, 0x7632, R92 ;  /* 0x00007632875c7816 */ /* 0x010fe2000000005c */
[----:B------:R-:W4:Y:S02]  /*21e0*/  LDCU.64 UR8, c[0x0][0x3a0] ;  /* 0x00007400ff0877ac */ /* 0x000f240008000a00 */
[----:B------:R-:W-:Y:S01]  /*21f0*/  STL [R1+0x198], R0 ;  /* 0x0001980001007387 */ /* 0x000fe20000100800 */
[----:B-1----:R-:W-:-:S03]  /*2200*/  PRMT R6, R131, 0x7632, R6 ;  /* 0x0000763283067816 */ /* 0x002fc60000000006 */
[----:B------:R1:W-:Y:S01]  /*2210*/  STL.S16 [R1+0x194], R16 ;  /* 0x0001941001007387 */ /* 0x0003e20000100600 */
[----:B---3--:R-:W-:-:S03]  /*2220*/  PRMT R12, R138, 0x7632, R12 ;  /* 0x000076328a0c7816 */ /* 0x008fc6000000000c */
[----:B-1----:R-:W3:Y:S04]  /*2230*/  LDL.LU R16, [R1+0x1ac] ;  /* 0x0001ac0001107983 */ /* 0x002ee80000300800 */
[----:B------:R1:W-:Y:S04]  /*2240*/  STL.S16 [R1+0x190], R5 ;  /* 0x0001900501007387 */ /* 0x0003e80000100600 */
[----:B-1----:R-:W2:Y:S04]  /*2250*/  LDL.LU R5, [R1+0x1a8] ;  /* 0x0001a80001057983 */ /* 0x002ea80000300800 */
[----:B------:R1:W-:Y:S04]  /*2260*/  STL.S16 [R1+0x18c], R92 ;  /* 0x00018c5c01007387 */ /* 0x0003e80000100600 */
[----:B-1----:R-:W2:Y:S04]  /*2270*/  LDL.LU R92, [R1+0x1a4] ;  /* 0x0001a400015c7983 */ /* 0x002ea80000300800 */
[----:B------:R1:W-:Y:S04]  /*2280*/  STL.S16 [R1+0x188], R6 ;  /* 0x0001880601007387 */ /* 0x0003e80000100600 */
[----:B-1----:R-:W4:Y:S04]  /*2290*/  LDL.LU R6, [R1+0x1a0] ;  /* 0x0001a00001067983 */ /* 0x002f280000300800 */
[----:B------:R1:W-:Y:S04]  /*22a0*/  STL.S16 [R1+0x184], R12 ;  /* 0x0001840c01007387 */ /* 0x0003e80000100600 */
[----:B-1----:R-:W4:Y:S01]  /*22b0*/  LDL.LU R12, [R1+0x19c] ;  /* 0x00019c00010c7983 */ /* 0x002f220000300800 */
[----:B------:R-:W-:-:S02]  /*22c0*/  PRMT R0, R126, 0x7632, R0 ;  /* 0x000076327e007816 */ /* 0x000fc40000000000 */
[----:B------:R-:W-:Y:S02]  /*22d0*/  PRMT R250, R137, 0x7632, R250 ;  /* 0x0000763289fa7816 */ /* 0x000fe400000000fa */
[----:B------:R-:W-:Y:S01]  /*22e0*/  PRMT R249, R125, 0x7632, R249 ;  /* 0x000076327df97816 */ /* 0x000fe200000000f9 */
[----:B------:R1:W-:Y:S01]  /*22f0*/  STL.S16 [R1+0x180], R0 ;  /* 0x0001800001007387 */ /* 0x0003e20000100600 */
[----:B------:R-:W-:Y:S02]  /*2300*/  PRMT R248, R133, 0x7632, R248 ;  /* 0x0000763285f87816 */ /* 0x000fe400000000f8 */
[----:B------:R-:W-:Y:S02]  /*2310*/  PRMT R247, R129, 0x7632, R247 ;  /* 0x0000763281f77816 */ /* 0x000fe400000000f7 */
[----:B------:R-:W-:Y:S02]  /*2320*/  PRMT R246, R136, 0x7632, R246 ;  /* 0x0000763288f67816 */ /* 0x000fe400000000f6 */
[----:B------:R-:W-:Y:S01]  /*2330*/  PRMT R245, R124, 0x7632, R245 ;  /* 0x000076327cf57816 */ /* 0x000fe200000000f5 */
[----:B-1----:R1:W5:Y:S01]  /*2340*/  LDL.LU R0, [R1+0x198] ;  /* 0x0001980001007983 */ /* 0x0023620000300800 */
        /* <DEDUP_REMOVED lines=165> */
[----:B------:R-:W-:-:S03]  /*2da0*/  PRMT R3, R120, 0x7632, R3 ;  /* 0x0000763278037816 */ /* 0x000fc60000000003 */
[----:B------:R1:W-:Y:S04]  /*2db0*/  STL.S16 [R1+0xa0], R176 ;  /* 0x0000a0b001007387 */ /* 0x0003e80000100600 */
[----:B------:R1:W-:Y:S01]  /*2dc0*/  STL.S16 [R1+0x9c], R175 ;  /* 0x00009caf01007387 */ /* 0x0003e20000100600 */
[----:B---3--:R-:W-:-:S03]  /*2dd0*/  PRMT R4, R16, 0x7632, R4 ;  /* 0x0000763210047816 */ /* 0x008fc60000000004 */
[----:B------:R1:W-:Y:S04]  /*2de0*/  STL.S16 [R1+0x98], R174 ;  /* 0x000098ae01007387 */ /* 0x0003e80000100600 */
[----:B------:R1:W-:Y:S04]  /*2df0*/  STL.S16 [R1+0x94], R173 ;  /* 0x000094ad01007387 */ /* 0x0003e80000100600 */
[----:B------:R1:W-:Y:S04]  /*2e00*/  STL.S16 [R1+0x90], R172 ;  /* 0x000090ac01007387 */ /* 0x0003e80000100600 */
[----:B------:R1:W-:Y:S04]  /*2e10*/  STL.S16 [R1+0x8c], R171 ;  /* 0x00008cab01007387 */ /* 0x0003e80000100600 */
[----:B------:R1:W-:Y:S04]  /*2e20*/  STL.S16 [R1+0x88], R170 ;  /* 0x000088aa01007387 */ /* 0x0003e80000100600 */
[----:B------:R1:W-:Y:S04]  /*2e30*/  STL.S16 [R1+0x84], R169 ;  /* 0x000084a901007387 */ /* 0x0003e80000100600 */
[----:B------:R1:W-:Y:S01]  /*2e40*/  STL.S16 [R1+0x80], R168 ;  /* 0x000080a801007387 */ /* 0x0003e20000100600 */
[----:B--2---:R-:W-:-:S03]  /*2e50*/  PRMT R5, R92, 0x7632, R5 ;  /* 0x000076325c057816 */ /* 0x004fc60000000005 */
[----:B------:R1:W-:Y:S04]  /*2e60*/  STL.S16 [R1+0x7c], R167 ;  /* 0x00007ca701007387 */ /* 0x0003e80000100600 */
[----:B------:R1:W-:Y:S04]  /*2e70*/  STL.S16 [R1+0x78], R166 ;  /* 0x000078a601007387 */ /* 0x0003e80000100600 */
[----:B------:R1:W-:Y:S04]  /*2e80*/  STL.S16 [R1+0x74], R165 ;  /* 0x000074a501007387 */ /* 0x0003e80000100600 */
[----:B------:R1:W-:Y:S04]  /*2e90*/  STL.S16 [R1+0x70], R164 ;  /* 0x000070a401007387 */ /* 0x0003e80000100600 */
[----:B------:R1:W-:Y:S04]  /*2ea0*/  STL.S16 [R1+0x6c], R163 ;  /* 0x00006ca301007387 */ /* 0x0003e80000100600 */
[----:B------:R1:W-:Y:S04]  /*2eb0*/  STL.S16 [R1+0x68], R162 ;  /* 0x000068a201007387 */ /* 0x0003e80000100600 */
[----:B------:R1:W-:Y:S01]  /*2ec0*/  STL.S16 [R1+0x64], R161 ;  /* 0x000064a101007387 */ /* 0x0003e20000100600 */
[----:B----4-:R-:W-:-:S03]  /*2ed0*/  PRMT R6, R12, 0x7632, R6 ;  /* 0x000076320c067816 */ /* 0x010fc60000000006 */
        /* <DEDUP_REMOVED lines=24> */
[----:B0-----:R1:W-:Y:S02]  /*3060*/  STL.S16 [R1], R7 ;  /* 0x0000000701007387 */ /* 0x0013e40000100600 */
.L_x_13088:
[----:B-1----:R-:W0:Y:S01]  /*3070*/  S2R R10, SR_TID.X ;  /* 0x00000000000a7919 */ /* 0x002e220000002100 */
        /* <DEDUP_REMOVED lines=20> */
[----:B------:R0:W5:Y:S04]  /*31c0*/  @P1 LDG.E.128 R144, desc[UR6][R152.64] ;  /* 0x0000000698901981 */ /* 0x000168000c1e1d00 */
        /* <DEDUP_REMOVED lines=20> */
.L_x_13026:
[C---:B-----5:R-:W-:Y:S01]  /*3310*/  PRMT R155, R157.reuse, 0x7632, R155 ;  /* 0x000076329d9b7816 */ /* 0x060fe2000000009b */
[----:B------:R-:W-:Y:S01]  /*3320*/  IMAD.U32 R154, R157, 0x10000, RZ ;  /* 0x000100009d9a7824 */ /* 0x000fe200078e00ff */
[----:B------:R-:W-:Y:S02]  /*3330*/  PRMT R153, R156, 0x7632, R153 ;  /* 0x000076329c997816 */ /* 0x000fe40000000099 */
[----:B------:R-:W-:Y:S01]  /*3340*/  PRMT R157, R158, 0x7632, R157 ;  /* 0x000076329e9d7816 */ /* 0x000fe2000000009d */
[----:B------:R-:W-:Y:S01]  /*3350*/  IMAD.U32 R155, R155, 0x10000, RZ ;  /* 0x000100009b9b7824 */ /* 0x000fe200078e00ff */
[----:B------:R-:W-:Y:S01]  /*3360*/  PRMT R7, R159, 0x7632, R7 ;  /* 0x000076329f077816 */ /* 0x000fe20000000007 */
        /* <DEDUP_REMOVED lines=12> */
[----:B------:R-:W-:Y:S02]  /*3430*/  FADD.FTZ R157, R149, R157 ;  /* 0x0000009d959d7221 */ /* 0x000fe40000010000 */
[----:B------:R-:W-:Y:S01]  /*3440*/  FADD.FTZ R159, R151, R159 ;  /* 0x0000009f979f7221 */ /* 0x000fe20000010000 */
[----:B------:R-:W-:Y:S06]  /*3450*/  BRA `(.L_x_13027) ;  /* 0x0000000400307947 */ /* 0x000fec0003800000 */
.L_x_13025:
[----:B------:R-:W-:-:S04]  /*3460*/  UISETP.NE.U32.AND UP0, UPT, UR8, URZ, UPT ;  /* 0x000000ff0800728c */ /* 0x000fc8000bf05070 */
[----:B------:R-:W-:-:S09]  /*3470*/  UISETP.NE.AND.EX UP0, UPT, UR9, URZ, UPT, UP0 ;  /* 0x000000ff0900728c */ /* 0x000fd2000bf05300 */
[----:B------:R-:W-:Y:S05]  /*3480*/  BRA.U UP0, `(.L_x_13028) ;  /* 0x0000000100847547 */ /* 0x000fea000b800000 */
[----:B-----5:R-:W-:Y:S02]  /*3490*/  PRMT R153, R156, 0x7632, R153 ;  /* 0x000076329c997816 */ /* 0x020fe40000000099 */
[----:B------:R-:W-:Y:S02]  /*34a0*/  PRMT R7, R140, 0x7632, R7 ;  /* 0x000076328c077816 */ /* 0x000fe40000000007 */
[----:B------:R-:W-:Y:S02]  /*34b0*/  SHF.L.U32 R153, R153, 0x10, RZ ;  /* 0x0000001099997819 */ /* 0x000fe400000006ff */
[----:B------:R-:W-:Y:S01]  /*34c0*/  SHF.L.U32 R152, R156, 0x10, RZ ;  /* 0x000000109c987819 */ /* 0x000fe200000006ff */
[----:B------:R-:W-:Y:S01]  /*34d0*/  IMAD.U32 R7, R7, 0x10000, RZ ;  /* 0x0001000007077824 */ /* 0x000fe200078e00ff */
[C---:B------:R-:W-:Y:S02]  /*34e0*/  SHF.L.U32 R154, R157.reuse, 0x10, RZ ;  /* 0x000000109d9a7819 */ /* 0x040fe400000006ff */
[----:B------:R-:W-:Y:S01]  /*34f0*/  PRMT R155, R157, 0x7632, R155 ;  /* 0x000076329d9b7816 */ /* 0x000fe2000000009b */
[----:B------:R-:W-:Y:S01]  /*3500*/  FADD.FTZ R153, R153, R7 ;  /* 0x0000000799997221 */ /* 0x000fe20000010000 */
[----:B------:R-:W-:-:S02]  /*3510*/  SHF.L.U32 R7, R140, 0x10, RZ ;  /* 0x000000108c077819 */ /* 0x000fc400000006ff */
[----:B------:R-:W-:Y:S02]  /*3520*/  SHF.L.U32 R155, R155, 0x10, RZ ;  /* 0x000000109b9b7819 */ /* 0x000fe400000006ff */
[----:B------:R-:W-:Y:S01]  /*3530*/  SHF.L.U32 R156, R158, 0x10, RZ ;  /* 0x000000109e9c7819 */ /* 0x000fe200000006ff */
[----:B------:R-:W-:Y:S01]  /*3540*/  FADD.FTZ R152, R152, R7 ;  /* 0x0000000798987221 */ /* 0x000fe20000010000 */
[----:B------:R-:W-:Y:S01]  /*3550*/  IMAD.U32 R7, R141, 0x10000, RZ ;  /* 0x000100008d077824 */ /* 0x000fe200078e00ff */
[----:B------:R-:W-:Y:S02]  /*3560*/  PRMT R157, R158, 0x7632, R157 ;  /* 0x000076329e9d7816 */ /* 0x000fe4000000009d */
[----:B------:R-:W-:Y:S01]  /*3570*/  SHF.L.U32 R158, R159, 0x10, RZ ;  /* 0x000000109f9e7819 */ /* 0x000fe200000006ff */
[--C-:B------:R-:W-:Y:S01]  /*3580*/  FADD.FTZ R154, R154, R7.reuse ;  /* 0x000000079a9a7221 */ /* 0x100fe20000010000 */
[----:B------:R-:W-:Y:S02]  /*3590*/  PRMT R7, R141, 0x7632, R7 ;  /* 0x000076328d077816 */ /* 0x000fe40000000007 */
[----:B------:R-:W-:-:S02]  /*35a0*/  SHF.L.U32 R157, R157, 0x10, RZ ;  /* 0x000000109d9d7819 */ /* 0x000fc400000006ff */
[----:B------:R-:W-:Y:S02]  /*35b0*/  SHF.L.U32 R7, R7, 0x10, RZ ;  /* 0x0000001007077819 */ /* 0x000fe400000006ff */
[----:B------:R-:W-:-:S03]  /*35c0*/  PRMT R159, R159, 0x7632, R159 ;  /* 0x000076329f9f7816 */ /* 0x000fc6000000009f */
[----:B------:R-:W-:Y:S01]  /*35d0*/  FADD.FTZ R155, R155, R7 ;  /* 0x000000079b9b7221 */ /* 0x000fe20000010000 */
[----:B------:R-:W-:Y:S01]  /*35e0*/  IMAD.U32 R7, R142, 0x10000, RZ ;  /* 0x000100008e077824 */ /* 0x000fe200078e00ff */
[----:B------:R-:W-:-:S03]  /*35f0*/  SHF.L.U32 R159, R159, 0x10, RZ ;  /* 0x000000109f9f7819 */ /* 0x000fc600000006ff */
[--C-:B------:R-:W-:Y:S01]  /*3600*/  FADD.FTZ R156, R156, R7.reuse ;  /* 0x000000079c9c7221 */ /* 0x100fe20000010000 */
[----:B------:R-:W-:-:S04]  /*3610*/  PRMT R7, R142, 0x7632, R7 ;  /* 0x000076328e077816 */ /* 0x000fc80000000007 */
[----:B------:R-:W-:-:S05]  /*3620*/  SHF.L.U32 R7, R7, 0x10, RZ ;  /* 0x0000001007077819 */ /* 0x000fca00000006ff */
[----:B------:R-:W-:Y:S01]  /*3630*/  FADD.FTZ R157, R157, R7 ;  /* 0x000000079d9d7221 */ /* 0x000fe20000010000 */
[----:B------:R-:W-:-:S04]  /*3640*/  IMAD.U32 R7, R143, 0x10000, RZ ;  /* 0x000100008f077824 */ /* 0x000fc800078e00ff */
[--C-:B------:R-:W-:Y:S01]  /*3650*/  FADD.FTZ R158, R158, R7.reuse ;  /* 0x000000079e9e7221 */ /* 0x100fe20000010000 */
[----:B------:R-:W-:-:S04]  /*3660*/  PRMT R7, R143, 0x7632, R7 ;  /* 0x000076328f077816 */ /* 0x000fc80000000007 */
[----:B------:R-:W-:-:S05]  /*3670*/  SHF.L.U32 R7, R7, 0x10, RZ ;  /* 0x0000001007077819 */ /* 0x000fca00000006ff */
[----:B------:R-:W-:Y:S01]  /*3680*/  FADD.FTZ R159, R159, R7 ;  /* 0x000000079f9f7221 */ /* 0x000fe20000010000 */
[----:B------:R-:W-:Y:S06]  /*3690*/  BRA `(.L_x_13027) ;  /* 0x0000000000a07947 */ /* 0x000fec0003800000 */
.L_x_13028:
        /* <DEDUP_REMOVED lines=9> */
[----:B------:R-:W-:Y:S01]  /*3730*/  SHF.L.U32 R155, R155, 0x10, RZ ;  /* 0x000000109b9b7819 */ /* 0x000fe200000006ff */
[----:B------:R-:W-:Y:S01]  /*3740*/  FADD.FTZ R153, R145, R153 ;  /* 0x0000009991997221 */ /* 0x000fe20000010000 */
[----:B------:R-:W-:Y:S01]  /*3750*/  SHF.L.U32 R156, R158, 0x10, RZ ;  /* 0x000000109e9c7819 */ /* 0x000fe200000006ff */
[----:B------:R-:W-:Y:S01]  /*3760*/  FADD.FTZ R152, R152, R7 ;  /* 0x0000000798987221 */ /* 0x000fe20000010000 */
[----:B------:R-:W-:Y:S01]  /*3770*/  IMAD.U32 R7, R141, 0x10000, RZ ;  /* 0x000100008d077824 */ /* 0x000fe200078e00ff */
[----:B------:R-:W-:Y:S02]  /*3780*/  PRMT R157, R158, 0x7632, R157 ;  /* 0x000076329e9d7816 */ /* 0x000fe4000000009d */
[----:B------:R-:W-:Y:S01]  /*3790*/  SHF.L.U32 R158, R159, 0x10, RZ ;  /* 0x000000109f9e7819 */ /* 0x000fe200000006ff */
[--C-:B------:R-:W-:Y:S01]  /*37a0*/  FADD.FTZ R154, R154, R7.reuse ;  /* 0x000000079a9a7221 */ /* 0x100fe20000010000 */
[----:B------:R-:W-:Y:S01]  /*37b0*/  PRMT R7, R141, 0x7632, R7 ;  /* 0x000076328d077816 */ /* 0x000fe20000000007 */
[----:B------:R-:W-:Y:S01]  /*37c0*/  FADD.FTZ R152, R144, R152 ;  /* 0x0000009890987221 */ /* 0x000fe20000010000 */
[----:B------:R-:W-:Y:S01]  /*37d0*/  SHF.L.U32 R157, R157, 0x10, RZ ;  /* 0x000000109d9d7819 */ /* 0x000fe200000006ff */
[----:B------:R-:W-:Y:S01]  /*37e0*/  FADD.FTZ R154, R146, R154 ;  /* 0x0000009a929a7221 */ /* 0x000fe20000010000 */
[----:B------:R-:W-:-:S02]  /*37f0*/  SHF.L.U32 R7, R7, 0x10, RZ ;  /* 0x0000001007077819 */ /* 0x000fc400000006ff */
[----:B------:R-:W-:-:S03]  /*3800*/  PRMT R159, R159, 0x7632, R159 ;  /* 0x000076329f9f7816 */ /* 0x000fc6000000009f */
[----:B------:R-:W-:Y:S01]  /*3810*/  FADD.FTZ R155, R155, R7 ;  /* 0x000000079b9b7221 */ /* 0x000fe20000010000 */
[----:B------:R-:W-:Y:S01]  /*3820*/  IMAD.U32 R7, R142, 0x10000, RZ ;  /* 0x000100008e077824 */ /* 0x000fe200078e00ff */
[----:B------:R-:W-:Y:S02]  /*3830*/  SHF.L.U32 R159, R159, 0x10, RZ ;  /* 0x000000109f9f7819 */ /* 0x000fe400000006ff */
[----:B------:R-:W-:Y:S01]  /*3840*/  FADD.FTZ R155, R147, R155 ;  /* 0x0000009b939b7221 */ /* 0x000fe20000010000 */
[--C-:B------:R-:W-:Y:S01]  /*3850*/  FADD.FTZ R156, R156, R7.reuse ;  /* 0x000000079c9c7221 */ /* 0x100fe20000010000 */
[----:B------:R-:W-:-:S03]  /*3860*/  PRMT R7, R142, 0x7632, R7 ;  /* 0x000076328e077816 */ /* 0x000fc60000000007 */
[----:B------:R-:W-:Y:S01]  /*3870*/  FADD.FTZ R156, R148, R156 ;  /* 0x0000009c949c7221 */ /* 0x000fe20000010000 */
[----:B------:R-:W-:-:S05]  /*3880*/  SHF.L.U32 R7, R7, 0x10, RZ ;  /* 0x0000001007077819 */ /* 0x000fca00000006ff */
[----:B------:R-:W-:Y:S01]  /*3890*/  FADD.FTZ R157, R157, R7 ;  /* 0x000000079d9d7221 */ /* 0x000fe20000010000 */
[----:B------:R-:W-:-:S03]  /*38a0*/  IMAD.U32 R7, R143, 0x10000, RZ ;  /* 0x000100008f077824 */ /* 0x000fc600078e00ff */
[----:B------:R-:W-:Y:S01]  /*38b0*/  FADD.FTZ R157, R149, R157 ;  /* 0x0000009d959d7221 */ /* 0x000fe20000010000 */
[--C-:B------:R-:W-:Y:S01]  /*38c0*/  FADD.FTZ R158, R158, R7.reuse ;  /* 0x000000079e9e7221 */ /* 0x100fe20000010000 */
[----:B------:R-:W-:-:S03]  /*38d0*/  PRMT R7, R143, 0x7632, R7 ;  /* 0x000076328f077816 */ /* 0x000fc60000000007 */
[----:B------:R-:W-:Y:S01]  /*38e0*/  FADD.FTZ R158, R150, R158 ;  /* 0x0000009e969e7221 */ /* 0x000fe20000010000 */
[----:B------:R-:W-:-:S05]  /*38f0*/  SHF.L.U32 R7, R7, 0x10, RZ ;  /* 0x0000001007077819 */ /* 0x000fca00000006ff */
[----:B------:R-:W-:-:S04]  /*3900*/  FADD.FTZ R159, R159, R7 ;  /* 0x000000079f9f7221 */ /* 0x000fc80000010000 */
[----:B------:R-:W-:-:S07]  /*3910*/  FADD.FTZ R159, R151, R159 ;  /* 0x0000009f979f7221 */ /* 0x000fce0000010000 */
.L_x_13027:
[----:B------:R-:W0:Y:S01]  /*3920*/  LDC.64 R216, c[0x0][0x3a8] ;  /* 0x0000ea00ffd87b82 */ /* 0x000e220000000a00 */
[C---:B------:R-:W-:Y:S01]  /*3930*/  IADD3 R7, PT, PT, R10.reuse, 0x20, RZ ;  /* 0x000000200a077810 */ /* 0x040fe20007ffe0ff */
[----:B0-----:R-:W-:-:S05]  /*3940*/  IMAD.WIDE.U32 R216, R10, 0x20, R216 ;  /* 0x000000200ad87825 */ /* 0x001fca00078e00d8 */
[----:B------:R0:W-:Y:S04]  /*3950*/  STG.E.128 desc[UR6][R216.64], R152 ;  /* 0x00000098d8007986 */ /* 0x0001e8000c101d06 */
[----:B------:R0:W-:Y:S02]  /*3960*/  STG.E.128 desc[UR6][R216.64+0x10], R156 ;  /* 0x0000109cd8007986 */ /* 0x0001e4000c101d06 */
.L_x_13024:
[----:B------:R-:W-:Y:S05]  /*3970*/  BSYNC.RECONVERGENT B0 ;  /* 0x0000000000007941 */ /* 0x000fea0003800200 */
.L_x_13023:
[----:B-----5:R-:W-:Y:S01]  /*3980*/  ISETP.GE.U32.AND P0, PT, R0, 0x40, PT ;  /* 0x000000400000780c */ /* 0x020fe20003f06070 */
[----:B------:R-:W-:Y:S01]  /*3990*/  BSSY.RECONVERGENT B0, `(.L_x_13029) ;  /* 0x0000085000007945 */ /* 0x000fe20003800200 */
[----:B------:R-:W-:-:S11]  /*39a0*/  LOP3.LUT R8, R8, 0xfffffeff, RZ, 0xc0, !PT ;  /* 0xfffffeff08087812 */ /* 0x000fd600078ec0ff */
[----:B------:R-:W-:Y:S01]  /*39b0*/  @P0 LOP3.LUT R8, R8, 0x100, RZ, 0xfc, !PT ;  /* 0x0000010008080812 */ /* 0x000fe200078efcff */
[----:B------:R-:W-:Y:S06]  /*39c0*/  @!P0 BRA `(.L_x_13030) ;  /* 0x0000000800048947 */ /* 0x000fec0003800000 */
[----:B------:R-:W-:Y:S01]  /*39d0*/  ISETP.NE.U32.AND P0, PT, RZ, UR4, PT ;  /* 0x00000004ff007c0c */ /* 0x000fe2000bf05070 */
[----:B------:R-:W1:Y:S01]  /*39e0*/  LDC.64 R164, c[0x0][0x390] ;  /* 0x0000e400ffa47b82 */ /* 0x000e620000000a00 */
[----:B------:R-:W-:Y:S02]  /*39f0*/  ISETP.NE.U32.AND P1, PT, RZ, UR8, PT ;  /* 0x00000008ff007c0c */ /* 0x000fe4000bf25070 */
[----:B------:R-:W-:Y:S02]  /*3a00*/  ISETP.NE.AND.EX P0, PT, RZ, UR5, PT, P0 ;  /* 0x00000005ff007c0c */ /* 0x000fe4000bf05300 */
[----:B------:R-:W-:-:S11]  /*3a10*/  ISETP.NE.AND.EX P1, PT, RZ, UR9, PT, P1 ;  /* 0x00000009ff007c0c */ /* 0x000fd6000bf25310 */
[----:B------:R-:W2:Y:S02]  /*3a20*/  @P0 LDC.64 R160, c[0x0][0x398] ;  /* 0x0000e600ffa00b82 */ /* 0x000ea40000000a00 */
[----:B--2---:R-:W-:-:S05]  /*3a30*/  @P0 IMAD.WIDE.U32 R160, R7, 0x10, R160 ;  /* 0x0000001007a00825 */ /* 0x004fca00078e00a0 */
[----:B------:R2:W5:Y:S02]  /*3a40*/  @P0 LDG.E.128 R140, desc[UR6][R160.64] ;  /* 0x00000006a08c0981 */ /* 0x000564000c1e1d00 */
[----:B--2---:R-:W2:Y:S01]  /*3a50*/  @P1 LDC.64 R160, c[0x0][0x3a0] ;  /* 0x0000e800ffa01b82 */ /* 0x004ea20000000a00 */
[----:B-1----:R-:W-:-:S06]  /*3a60*/  IMAD.WIDE.U32 R164, R7, 0x10, R164 ;  /* 0x0000001007a47825 */ /* 0x002fcc00078e00a4 */
[----:B------:R-:W5:Y:S01]  /*3a70*/  LDG.E.128 R164, desc[UR6][R164.64] ;  /* 0x00000006a4a47981 */ /* 0x000f62000c1e1d00 */
[----:B--2---:R-:W-:-:S05]  /*3a80*/  @P1 IMAD.WIDE.U32 R160, R7, 0x20, R160 ;  /* 0x0000002007a01825 */ /* 0x004fca00078e00a0 */
[----:B------:R1:W5:Y:S04]  /*3a90*/  @P1 LDG.E.128 R144, desc[UR6][R160.64] ;  /* 0x00000006a0901981 */ /* 0x000368000c1e1d00 */
[----:B------:R1:W5:Y:S01]  /*3aa0*/  @P1 LDG.E.128 R148, desc[UR6][R160.64+0x10] ;  /* 0x00001006a0941981 */ /* 0x000362000c1e1d00 */
[----:B------:R-:W-:Y:S05]  /*3ab0*/  @!P0 BRA `(.L_x_13031) ;  /* 0x00000004002c8947 */ /* 0x000fea0003800000 */
[----:B------:R-:W-:Y:S05]  /*3ac0*/  @!P1 BRA `(.L_x_13032) ;  /* 0x0000000000a49947 */ /* 0x000fea0003800000 */
[----:B-1---5:R-:W-:Y:S01]  /*3ad0*/  PRMT R161, R164, 0x7632, R161 ;  /* 0x00007632a4a17816 */ /* 0x022fe200000000a1 */
[----:B------:R-:W-:Y:S01]  /*3ae0*/  IMAD.U32 R162, R165, 0x10000, RZ ;  /* 0x00010000a5a27824 */ /* 0x000fe200078e00ff */
[----:B------:R-:W-:Y:S02]  /*3af0*/  PRMT R9, R140, 0x7632, R9 ;  /* 0x000076328c097816 */ /* 0x000fe40000000009 */
[----:B------:R-:W-:Y:S01]  /*3b00*/  SHF.L.U32 R160, R164, 0x10, RZ ;  /* 0x00000010a4a07819 */ /* 0x000fe200000006ff */
[----:B------:R-:W-:Y:S01]  /*3b10*/  IMAD.U32 R161, R161, 0x10000, RZ ;  /* 0x00010000a1a17824 */ /* 0x000fe200078e00ff */
[----:B------:R-:W-:Y:S01]  /*3b20*/  SHF.L.U32 R9, R9, 0x10, RZ ;  /* 0x0000001009097819 */ /* 0x000fe200000006ff */
[C---:B------:R-:W-:Y:S01]  /*3b30*/  IMAD.U32 R164, R166.reuse, 0x10000, RZ ;  /* 0x00010000a6a47824 */ /* 0x040fe200078e00ff */
[----:B------:R-:W-:Y:S02]  /*3b40*/  PRMT R163, R165, 0x7632, R163 ;  /* 0x00007632a5a37816 */ /* 0x000fe400000000a3 */
[----:B------:R-:W-:Y:S01]  /*3b50*/  PRMT R165, R166, 0x7632, R165 ;  /* 0x00007632a6a57816 */ /* 0x000fe200000000a5 */
        /* <DEDUP_REMOVED lines=8> */
[----:B------:R-:W-:Y:S01]  /*3be0*/  PRMT R167, R167, 0x7632, R167 ;  /* 0x00007632a7a77816 */ /* 0x000fe200000000a7 */
[----:B------:R-:W-:Y:S02]  /*3bf0*/  FADD.FTZ R160, R144, R160 ;  /* 0x000000a090a07221 */ /* 0x000fe40000010000 */
[----:B------:R-:W-:Y:S01]  /*3c00*/  FADD.FTZ R162, R9, R162 ;  /* 0x000000a209a27221 */ /* 0x000fe20000010000 */
[----:B------:R-:W-:Y:S02]  /*3c10*/  PRMT R9, R141, 0x7632, R9 ;  /* 0x000076328d097816 */ /* 0x000fe40000000009 */
[----:B------:R-:W-:Y:S01]  /*3c20*/  SHF.L.U32 R167, R167, 0x10, RZ ;  /* 0x00000010a7a77819 */ /* 0x000fe200000006ff */
[----:B------:R-:W-:Y:S01]  /*3c30*/  FADD.FTZ R162, R146, R162 ;  /* 0x000000a292a27221 */ /* 0x000fe20000010000 */
[----:B------:R-:W-:-:S05]  /*3c40*/  SHF.L.U32 R9, R9, 0x10, RZ ;  /* 0x0000001009097819 */ /* 0x000fca00000006ff */
[----:B------:R-:W-:Y:S01]  /*3c50*/  FADD.FTZ R163, R163, R9 ;  /* 0x00000009a3a37221 */ /* 0x000fe20000010000 */
[----:B------:R-:W-:-:S03]  /*3c60*/  SHF.L.U32 R9, R142, 0x10, RZ ;  /* 0x000000108e097819 */ /* 0x000fc600000006ff */
[----:B------:R-:W-:Y:S02]  /*3c70*/  FADD.FTZ R163, R147, R163 ;  /* 0x000000a393a37221 */ /* 0x000fe40000010000 */
[----:B------:R-:W-:Y:S01]  /*3c80*/  FADD.FTZ R164, R9, R164 ;  /* 0x000000a409a47221 */ /* 0x000fe20000010000 */
[----:B------:R-:W-:-:S03]  /*3c90*/  PRMT R9, R142, 0x7632, R9 ;  /* 0x000076328e097816 */ /* 0x000fc60000000009 */
        /* <DEDUP_REMOVED lines=9> */
[----:B------:R-:W-:-:S04]  /*3d30*/  FADD.FTZ R167, R167, R9 ;  /* 0x00000009a7a77221 */ /* 0x000fc80000010000 */
[----:B------:R-:W-:Y:S01]  /*3d40*/  FADD.FTZ R167, R151, R167 ;  /* 0x000000a797a77221 */ /* 0x000fe20000010000 */
[----:B------:R-:W-:Y:S06]  /*3d50*/  BRA `(.L_x_13033) ;  /* 0x00000004000c7947 */ /* 0x000fec0003800000 */
.L_x_13032:
        /* <DEDUP_REMOVED lines=16> */
[----:B------:R-:W-:-:S03]  /*3e60*/  PRMT R167, R167, 0x7632, R167 ;  /* 0x00007632a7a77816 */ /* 0x000fc600000000a7 */
[----:B------:R-:W-:Y:S01]  /*3e70*/  FADD.FTZ R162, R9, R162 ;  /* 0x000000a209a27221 */ /* 0x000fe20000010000 */
[----:B------:R-:W-:Y:S02]  /*3e80*/  PRMT R9, R141, 0x7632, R9 ;  /* 0x000076328d097816 */ /* 0x000fe40000000009 */
[----:B------:R-:W-:Y:S02]  /*3e90*/  SHF.L.U32 R167, R167, 0x10, RZ ;  /* 0x00000010a7a77819 */ /* 0x000fe400000006ff */
[----:B------:R-:W-:-:S05]  /*3ea0*/  SHF.L.U32 R9, R9, 0x10, RZ ;  /* 0x0000001009097819 */ /* 0x000fca00000006ff */
[----:B------:R-:W-:Y:S01]  /*3eb0*/  FADD.FTZ R163, R163, R9 ;  /* 0x00000009a3a37221 */ /* 0x000fe20000010000 */
[----:B------:R-:W-:-:S05]  /*3ec0*/  SHF.L.U32 R9, R142, 0x10, RZ ;  /* 0x000000108e097819 */ /* 0x000fca00000006ff */
[----:B------:R-:W-:Y:S01]  /*3ed0*/  FADD.FTZ R164, R9, R164 ;  /* 0x000000a409a47221 */ /* 0x000fe20000010000 */
[----:B------:R-:W-:-:S04]  /*3ee0*/  PRMT R9, R142, 0x7632, R9 ;  /* 0x000076328e097816 */ /* 0x000fc80000000009 */
[----:B------:R-:W-:-:S05]  /*3ef0*/  SHF.L.U32 R9, R9, 0x10, RZ ;  /* 0x0000001009097819 */ /* 0x000fca00000006ff */
[----:B------:R-:W-:Y:S01]  /*3f00*/  FADD.FTZ R165, R165, R9 ;  /* 0x00000009a5a57221 */ /* 0x000fe20000010000 */
[----:B------:R-:W-:-:S05]  /*3f10*/  SHF.L.U32 R9, R143, 0x10, RZ ;  /* 0x000000108f097819 */ /* 0x000fca00000006ff */
[----:B------:R-:W-:Y:S01]  /*3f20*/  FADD.FTZ R166, R9, R166 ;  /* 0x000000a609a67221 */ /* 0x000fe20000010000 */
[----:B------:R-:W-:-:S04]  /*3f30*/  PRMT R9, R143, 0x7632, R9 ;  /* 0x000076328f097816 */ /* 0x000fc80000000009 */
[----:B------:R-:W-:-:S05]  /*3f40*/  SHF.L.U32 R9, R9, 0x10, RZ ;  /* 0x0000001009097819 */ /* 0x000fca00000006ff */
[----:B------:R-:W-:Y:S01]  /*3f50*/  FADD.FTZ R167, R167, R9 ;  /* 0x00000009a7a77221 */ /* 0x000fe20000010000 */
[----:B------:R-:W-:Y:S06]  /*3f60*/  BRA `(.L_x_13033) ;  /* 0x0000000000887947 */ /* 0x000fec0003800000 */
.L_x_13031:
[----:B------:R-:W-:Y:S05]  /*3f70*/  @!P1 BRA `(.L_x_13034) ;  /* 0x0000000000549947 */ /* 0x000fea0003800000 */
[C---:B-----5:R-:W-:Y:S01]  /*3f80*/  PRMT R163, R165.reuse, 0x7632, R163 ;  /* 0x00007632a5a37816 */ /* 0x060fe200000000a3 */
[C---:B-1----:R-:W-:Y:S01]  /*3f90*/  IMAD.U32 R160, R164.reuse, 0x10000, RZ ;  /* 0x00010000a4a07824 */ /* 0x042fe200078e00ff */
        /* <DEDUP_REMOVED lines=19> */
.L_x_13034:
[C---:B-1---5:R-:W-:Y:S01]  /*40d0*/  PRMT R161, R164.reuse, 0x7632, R161 ;  /* 0x00007632a4a17816 */ /* 0x062fe200000000a1 */
[----:B------:R-:W-:Y:S01]  /*40e0*/  IMAD.U32 R160, R164, 0x10000, RZ ;  /* 0x00010000a4a07824 */ /* 0x000fe200078e00ff */
[C---:B------:R-:W-:Y:S02]  /*40f0*/  PRMT R163, R165.reuse, 0x7632, R163 ;  /* 0x00007632a5a37816 */ /* 0x040fe400000000a3 */
[----:B------:R-:W-:Y:S01]  /*4100*/  SHF.L.U32 R162, R165, 0x10, RZ ;  /* 0x00000010a5a27819 */ /* 0x000fe200000006ff */
[----:B------:R-:W-:Y:S01]  /*4110*/  IMAD.U32 R161, R161, 0x10000, RZ ;  /* 0x00010000a1a17824 */ /* 0x000fe200078e00ff */
[C---:B------:R-:W-:Y:S02]  /*4120*/  PRMT R165, R166.reuse, 0x7632, R165 ;  /* 0x00007632a6a57816 */ /* 0x040fe400000000a5 */
[----:B------:R-:W-:Y:S02]  /*4130*/  PRMT R9, R167, 0x7632, R9 ;  /* 0x00007632a7097816 */ /* 0x000fe40000000009 */
[----:B------:R-:W-:-:S02]  /*4140*/  SHF.L.U32 R164, R166, 0x10, RZ ;  /* 0x00000010a6a47819 */ /* 0x000fc400000006ff */
[----:B------:R-:W-:Y:S02]  /*4150*/  SHF.L.U32 R166, R167, 0x10, RZ ;  /* 0x00000010a7a67819 */ /* 0x000fe400000006ff */
[----:B------:R-:W-:Y:S02]  /*4160*/  SHF.L.U32 R163, R163, 0x10, RZ ;  /* 0x00000010a3a37819 */ /* 0x000fe400000006ff */
[----:B------:R-:W-:Y:S02]  /*4170*/  SHF.L.U32 R165, R165, 0x10, RZ ;  /* 0x00000010a5a57819 */ /* 0x000fe400000006ff */
[----:B------:R-:W-:-:S07]  /*4180*/  SHF.L.U32 R167, R9, 0x10, RZ ;  /* 0x0000001009a77819 */ /* 0x000fce00000006ff */
.L_x_13033:
[----:B0-----:R-:W0:Y:S02]  /*4190*/  LDC.64 R216, c[0x0][0x3a8] ;  /* 0x0000ea00ffd87b82 */ /* 0x001e240000000a00 */
[----:B0-----:R-:W-:-:S04]  /*41a0*/  IMAD.WIDE.U32 R216, R7, 0x20, R216 ;  /* 0x0000002007d87825 */ /* 0x001fc800078e00d8 */
[----:B------:R-:W-:Y:S01]  /*41b0*/  VIADD R7, R7, 0x20 ;  /* 0x0000002007077836 */ /* 0x000fe20000000000 */
[----:B------:R1:W-:Y:S04]  /*41c0*/  STG.E.128 desc[UR6][R216.64], R160 ;  /* 0x000000a0d8007986 */ /* 0x0003e8000c101d06 */
[----:B------:R1:W-:Y:S02]  /*41d0*/  STG.E.128 desc[UR6][R216.64+0x10], R164 ;  /* 0x000010a4d8007986 */ /* 0x0003e4000c101d06 */
.L_x_13030:
[----:B------:R-:W-:Y:S05]  /*41e0*/  BSYNC.RECONVERGENT B0 ;  /* 0x0000000000007941 */ /* 0x000fea0003800200 */
.L_x_13029:
        /* <DEDUP_REMOVED lines=13> */
[----:B---3--:R-:W3:Y:S01]  /*42c0*/  @P1 LDC.64 R168, c[0x0][0x3a0] ;  /* 0x0000e800ffa81b82 */ /* 0x008ee20000000a00 */
[----:B--2---:R-:W-:-:S06]  /*42d0*/  IMAD.WIDE.U32 R172, R7, 0x10, R172 ;  /* 0x0000001007ac7825 */ /* 0x004fcc00078e00ac */
[----:B------:R-:W5:Y:S01]  /*42e0*/  LDG.E.128 R172, desc[UR6][R172.64] ;  /* 0x00000006acac7981 */ /* 0x000f62000c1e1d00 */
[----:B---3--:R-:W-:-:S05]  /*42f0*/  @P1 IMAD.WIDE.U32 R168, R7, 0x20, R168 ;  /* 0x0000002007a81825 */ /* 0x008fca00078e00a8 */
[----:B------:R2:W5:Y:S04]  /*4300*/  @P1 LDG.E.128 R144, desc[UR6][R168.64] ;  /* 0x00000006a8901981 */ /* 0x000568000c1e1d00 */
[----:B------:R2:W5:Y:S01]  /*4310*/  @P1 LDG.E.128 R148, desc[UR6][R168.64+0x10] ;  /* 0x00001006a8941981 */ /* 0x000562000c1e1d00 */
[----:B------:R-:W-:Y:S05]  /*4320*/  @!P0 BRA `(.L_x_13037) ;  /* 0x00000004002c8947 */ /* 0x000fea0003800000 */
[----:B------:R-:W-:Y:S05]  /*4330*/  @!P1 BRA `(.L_x_13038) ;  /* 0x0000000000a49947 */ /* 0x000fea0003800000 */
[----:B--2--5:R-:W-:Y:S02]  /*4340*/  PRMT R169, R172, 0x7632, R169 ;  /* 0x00007632aca97816 */ /* 0x024fe400000000a9 */
[----:B------:R-:W-:Y:S02]  /*4350*/  PRMT R9, R140, 0x7632, R9 ;  /* 0x000076328c097816 */ /* 0x000fe40000000009 */
[----:B------:R-:W-:Y:S02]  /*4360*/  SHF.L.U32 R169, R169, 0x10, RZ ;  /* 0x00000010a9a97819 */ /* 0x000fe400000006ff */
[----:B------:R-:W-:Y:S02]  /*4370*/  SHF.L.U32 R9, R9, 0x10, RZ ;  /* 0x0000001009097819 */ /* 0x000fe400000006ff */
[----:B------:R-:W-:Y:S02]  /*4380*/  SHF.L.U32 R168, R172, 0x10, RZ ;  /* 0x00000010aca87819 */ /* 0x000fe400000006ff */
[----:B------:R-:W-:Y:S01]  /*4390*/  SHF.L.U32 R170, R173, 0x10, RZ ;  /* 0x00000010adaa7819 */ /* 0x000fe200000006ff */
[----:B------:R-:W-:Y:S01]  /*43a0*/  FADD.FTZ R169, R169, R9 ;  /* 0x00000009a9a97221 */ /* 0x000fe20000010000 */
[----:B------:R-:W-:Y:S01]  /*43b0*/  IMAD.U32 R9, R140, 0x10000, RZ ;  /* 0x000100008c097824 */ /* 0x000fe200078e00ff */
[----:B------:R-:W-:-:S02]  /*43c0*/  PRMT R171, R173, 0x7632, R171 ;  /* 0x00007632adab7816 */ /* 0x000fc400000000ab */
[----:B------:R-:W-:Y:S01]  /*43d0*/  SHF.L.U32 R172, R174, 0x10, RZ ;  /* 0x00000010aeac7819 */ /* 0x000fe200000006ff */
[----:B------:R-:W-:Y:S01]  /*43e0*/  FADD.FTZ R168, R9, R168 ;  /* 0x000000a809a87221 */ /* 0x000fe20000010000 */
[----:B------:R-:W-:Y:S01]  /*43f0*/  SHF.L.U32 R9, R141, 0x10, RZ ;  /* 0x000000108d097819 */ /* 0x000fe200000006ff */
[----:B------:R-:W-:Y:S01]  /*4400*/  FADD.FTZ R169, R145, R169 ;  /* 0x000000a991a97221 */ /* 0x000fe20000010000 */
[----:B------:R-:W-:Y:S01]  /*4410*/  SHF.L.U32 R171, R171, 0x10, RZ ;  /* 0x00000010abab7819 */ /* 0x000fe200000006ff */
[----:B------:R-:W-:Y:S01]  /*4420*/  FADD.FTZ R168, R144, R168 ;  /* 0x000000a890a87221 */ /* 0x000fe20000010000 */
[----:B------:R-:W-:Y:S01]  /*4430*/  PRMT R173, R174, 0x7632, R173 ;  /* 0x00007632aead7816 */ /* 0x000fe200000000ad */
[----:B------:R-:W-:Y:S01]  /*4440*/  FADD.FTZ R170, R9, R170 ;  /* 0x000000aa09aa7221 */ /* 0x000fe20000010000 */
[----:B------:R-:W-:Y:S02]  /*4450*/  PRMT R9, R141, 0x7632, R9 ;  /* 0x000076328d097816 */ /* 0x000fe40000000009 */
[----:B------:R-:W-:Y:S01]  /*4460*/  SHF.L.U32 R173, R173, 0x10, RZ ;  /* 0x00000010adad7819 */ /* 0x000fe200000006ff */
[----:B------:R-:W-:Y:S01]  /*4470*/  FADD.FTZ R170, R146, R170 ;  /* 0x000000aa92aa7221 */ /* 0x000fe20000010000 */
[----:B------:R-:W-:Y:S01]  /*4480*/  SHF.L.U32 R174, R175, 0x10, RZ ;  /* 0x00000010afae7819 */ /* 0x000fe200000006ff */
[----:B------:R-:W-:Y:S01]  /*4490*/  IMAD.U32 R9, R9, 0x10000, RZ ;  /* 0x0001000009097824 */ /* 0x000fe200078e00ff */
[----:B------:R-:W-:-:S03]  /*44a0*/  PRMT R175, R175, 0x7632, R175 ;  /* 0x00007632afaf7816 */ /* 0x000fc600000000af */
[----:B------:R-:W-:Y:S01]  /*44b0*/  FADD.FTZ R171, R171, R9 ;  /* 0x00000009abab7221 */ /* 0x000fe20000010000 */
[C---:B------:R-:W-:Y:S02]  /*44c0*/  SHF.L.U32 R9, R142.reuse, 0x10, RZ ;  /* 0x000000108e097819 */ /* 0x040fe400000006ff */
[----:B------:R-:W-:Y:S01]  /*44d0*/  SHF.L.U32 R175, R175, 0x10, RZ ;  /* 0x00000010afaf7819 */ /* 0x000fe200000006ff */
[----:B------:R-:W-:Y:S02]  /*44e0*/  FADD.FTZ R171, R147, R171 ;  /* 0x000000ab93ab7221 */ /* 0x000fe40000010000 */
[----:B------:R-:W-:Y:S01]  /*44f0*/  FADD.FTZ R172, R9, R172 ;  /* 0x000000ac09ac7221 */ /* 0x000fe20000010000 */
[----:B------:R-:W-:-:S03]  /*4500*/  PRMT R9, R142, 0x7632, R9 ;  /* 0x000076328e097816 */ /* 0x000fc60000000009 */
[----:B------:R-:W-:Y:S02]  /*4510*/  FADD.FTZ R172, R148, R172 ;  /* 0x000000ac94ac7221 */ /* 0x000fe40000010000 */
[----:B------:R-:W-:-:S04]  /*4520*/  IMAD.U32 R9, R9, 0x10000, RZ ;  /* 0x0001000009097824 */ /* 0x000fc800078e00ff */
[----:B------:R-:W-:Y:S01]  /*4530*/  FADD.FTZ R173, R173, R9 ;  /* 0x00000009adad7221 */ /* 0x000fe20000010000 */
[----:B------:R-:W-:-:S03]  /*4540*/  SHF.L.U32 R9, R143, 0x10, RZ ;  /* 0x000000108f097819 */ /* 0x000fc600000006ff */
[----:B------:R-:W-:Y:S02]  /*4550*/  FADD.FTZ R173, R149, R173 ;  /* 0x000000ad95ad7221 */ /* 0x000fe40000010000 */
[----:B------:R-:W-:Y:S01]  /*4560*/  FADD.FTZ R174, R9, R174 ;  /* 0x000000ae09ae7221 */ /* 0x000fe20000010000 */
[----:B------:R-:W-:-:S03]  /*4570*/  PRMT R9, R143, 0x7632, R9 ;  /* 0x000076328f097816 */ /* 0x000fc60000000009 */
[----:B------:R-:W-:Y:S02]  /*4580*/  FADD.FTZ R174, R150, R174 ;  /* 0x000000ae96ae7221 */ /* 0x000fe40000010000 */
[----:B------:R-:W-:-:S04]  /*4590*/  IMAD.U32 R9, R9, 0x10000, RZ ;  /* 0x0001000009097824 */ /* 0x000fc800078e00ff */
[----:B------:R-:W-:-:S04]  /*45a0*/  FADD.FTZ R175, R175, R9 ;  /* 0x00000009afaf7221 */ /* 0x000fc80000010000 */
[----:B------:R-:W-:Y:S01]  /*45b0*/  FADD.FTZ R175, R151, R175 ;  /* 0x000000af97af7221 */ /* 0x000fe20000010000 */
[----:B------:R-:W-:Y:S06]  /*45c0*/  BRA `(.L_x_13039) ;  /* 0x00000004000c7947 */ /* 0x000fec0003800000 */
.L_x_13038:
        /* <DEDUP_REMOVED lines=9> */
[C---:B------:R-:W-:Y:S01]  /*4660*/  SHF.L.U32 R172, R174.reuse, 0x10, RZ ;  /* 0x00000010aeac7819 */ /* 0x040fe200000006ff */
[----:B------:R-:W-:Y:S01]  /*4670*/  FADD.FTZ R168, R9, R168 ;  /* 0x000000a809a87221 */ /* 0x000fe20000010000 */
[----:B------:R-:W-:Y:S02]  /*4680*/  SHF.L.U32 R9, R141, 0x10, RZ ;  /* 0x000000108d097819 */ /* 0x000fe400000006ff */
[----:B------:R-:W-:Y:S02]  /*4690*/  SHF.L.U32 R171, R171, 0x10, RZ ;  /* 0x00000010abab7819 */ /* 0x000fe400000006ff */
[----:B------:R-:W-:Y:S01]  /*46a0*/  PRMT R173, R174, 0x7632, R173 ;  /* 0x00007632aead7816 */ /* 0x000fe200000000ad */
[----:B------:R-:W-:Y:S01]  /*46b0*/  FADD.FTZ R170, R9, R170 ;  /* 0x000000aa09aa7221 */ /* 0x000fe20000010000 */
[----:B------:R-:W-:Y:S02]  /*46c0*/  PRMT R9, R141, 0x7632, R9 ;  /* 0x000076328d097816 */ /* 0x000fe40000000009 */
[----:B------:R-:W-:-:S02]  /*46d0*/  SHF.L.U32 R173, R173, 0x10, RZ ;  /* 0x00000010adad7819 */ /* 0x000fc400000006ff */
[----:B------:R-:W-:Y:S01]  /*46e0*/  SHF.L.U32 R174, R175, 0x10, RZ ;  /* 0x00000010afae7819 */ /* 0x000fe200000006ff */
[----:B------:R-:W-:Y:S01]  /*46f0*/  IMAD.U32 R9, R9, 0x10000, RZ ;  /* 0x0001000009097824 */ /* 0x000fe200078e00ff */
[----:B------:R-:W-:-:S03]  /*4700*/  PRMT R175, R175, 0x7632, R175 ;  /* 0x00007632afaf7816 */ /* 0x000fc600000000af */
[----:B------:R-:W-:Y:S01]  /*4710*/  FADD.FTZ R171, R171, R9 ;  /* 0x00000009abab7221 */ /* 0x000fe20000010000 */
[----:B------:R-:W-:Y:S02]  /*4720*/  SHF.L.U32 R9, R142, 0x10, RZ ;  /* 0x000000108e097819 */ /* 0x000fe400000006ff */
[----:B------:R-:W-:-:S03]  /*4730*/  SHF.L.U32 R175, R175, 0x10, RZ ;  /* 0x00000010afaf7819 */ /* 0x000fc600000006ff */
[----:B------:R-:W-:Y:S01]  /*4740*/  FADD.FTZ R172, R9, R172 ;  /* 0x000000ac09ac7221 */ /* 0x000fe20000010000 */
[----:B------:R-:W-:-:S05]  /*4750*/  PRMT R9, R142, 0x7632, R9 ;  /* 0x000076328e097816 */ /* 0x000fca0000000009 */
[----:B------:R-:W-:-:S04]  /*4760*/  IMAD.U32 R9, R9, 0x10000, RZ ;  /* 0x0001000009097824 */ /* 0x000fc800078e00ff */
[----:B------:R-:W-:Y:S01]  /*4770*/  FADD.FTZ R173, R173, R9 ;  /* 0x00000009adad7221 */ /* 0x000fe20000010000 */
[----:B------:R-:W-:-:S05]  /*4780*/  SHF.L.U32 R9, R143, 0x10, RZ ;  /* 0x000000108f097819 */ /* 0x000fca00000006ff */
[----:B------:R-:W-:Y:S01]  /*4790*/  FADD.FTZ R174, R9, R174 ;  /* 0x000000ae09ae7221 */ /* 0x000fe20000010000 */
[----:B------:R-:W-:-:S05]  /*47a0*/  PRMT R9, R143, 0x7632, R9 ;  /* 0x000076328f097816 */ /* 0x000fca0000000009 */
[----:B------:R-:W-:-:S04]  /*47b0*/  IMAD.U32 R9, R9, 0x10000, RZ ;  /* 0x0001000009097824 */ /* 0x000fc800078e00ff */
[----:B------:R-:W-:Y:S01]  /*47c0*/  FADD.FTZ R175, R175, R9 ;  /* 0x00000009afaf7221 */ /* 0x000fe20000010000 */
[----:B------:R-:W-:Y:S06]  /*47d0*/  BRA `(.L_x_13039) ;  /* 0x0000000000887947 */ /* 0x000fec0003800000 */
.L_x_13037:
[----:B------:R-:W-:Y:S05]  /*47e0*/  @!P1 BRA `(.L_x_13040) ;  /* 0x0000000000549947 */ /* 0x000fea0003800000 */
[C---:B-----5:R-:W-:Y:S02]  /*47f0*/  PRMT R171, R173.reuse, 0x7632, R171 ;  /* 0x00007632adab7816 */ /* 0x060fe400000000ab */
[----:B------:R-:W-:Y:S02]  /*4800*/  SHF.L.U32 R170, R173, 0x10, RZ ;  /* 0x00000010adaa7819 */ /* 0x000fe400000006ff */
[----:B--2---:R-:W-:Y:S02]  /*4810*/  PRMT R169, R172, 0x7632, R169 ;  /* 0x00007632aca97816 */ /* 0x004fe400000000a9 */
[----:B------:R-:W-:Y:S01]  /*4820*/  PRMT R173, R174, 0x7632, R173 ;  /* 0x00007632aead7816 */ /* 0x000fe200000000ad */
[----:B------:R-:W-:Y:S01]  /*4830*/  FADD.FTZ R170, R146, R170 ;  /* 0x000000aa92aa7221 */ /* 0x000fe20000010000 */
[----:B------:R-:W-:Y:S02]  /*4840*/  PRMT R9, R175, 0x7632, R9 ;  /* 0x00007632af097816 */ /* 0x000fe40000000009 */
[----:B------:R-:W-:-:S02]  /*4850*/  SHF.L.U32 R168, R172, 0x10, RZ ;  /* 0x00000010aca87819 */ /* 0x000fc400000006ff */
        /* <DEDUP_REMOVED lines=12> */
[----:B------:R-:W-:Y:S01]  /*4920*/  FADD.FTZ R175, R151, R175 ;  /* 0x000000af97af7221 */ /* 0x000fe20000010000 */
[----:B------:R-:W-:Y:S06]  /*4930*/  BRA `(.L_x_13039) ;  /* 0x0000000000307947 */ /* 0x000fec0003800000 */
.L_x_13040:
[C---:B-----5:R-:W-:Y:S02]  /*4940*/  PRMT R171, R173.reuse, 0x7632, R171 ;  /* 0x00007632adab7816 */ /* 0x060fe400000000ab */
[----:B------:R-:W-:Y:S02]  /*4950*/  SHF.L.U32 R170, R173, 0x10, RZ ;  /* 0x00000010adaa7819 */ /* 0x000fe400000006ff */
[----:B------:R-:W-:Y:S02]  /*4960*/  PRMT R9, R175, 0x7632, R9 ;  /* 0x00007632af097816 */ /* 0x000fe40000000009 */
[----:B--2---:R-:W-:Y:S02]  /*4970*/  PRMT R169, R172, 0x7632, R169 ;  /* 0x00007632aca97816 */ /* 0x004fe400000000a9 */
[----:B------:R-:W-:Y:S02]  /*4980*/  PRMT R173, R174, 0x7632, R173 ;  /* 0x00007632aead7816 */ /* 0x000fe400000000ad */
[----:B------:R-:W-:-:S02]  /*4990*/  SHF.L.U32 R168, R172, 0x10, RZ ;  /* 0x00000010aca87819 */ /* 0x000fc400000006ff */
[----:B------:R-:W-:Y:S01]  /*49a0*/  SHF.L.U32 R172, R174, 0x10, RZ ;  /* 0x00000010aeac7819 */ /* 0x000fe200000006ff */
[----:B------:R-:W-:Y:S01]  /*49b0*/  IMAD.U32 R174, R175, 0x10000, RZ ;  /* 0x00010000afae7824 */ /* 0x000fe200078e00ff */
[----:B------:R-:W-:Y:S01]  /*49c0*/  SHF.L.U32 R169, R169, 0x10, RZ ;  /* 0x00000010a9a97819 */ /* 0x000fe200000006ff */
[----:B------:R-:W-:Y:S01]  /*49d0*/  IMAD.U32 R175, R9, 0x10000, RZ ;  /* 0x0001000009af7824 */ /* 0x000fe200078e00ff */
[----:B------:R-:W-:Y:S02]  /*49e0*/  SHF.L.U32 R171, R171, 0x10, RZ ;  /* 0x00000010abab7819 */ /* 0x000fe400000006ff */
[----:B------:R-:W-:-:S07]  /*49f0*/  SHF.L.U32 R173, R173, 0x10, RZ ;  /* 0x00000010adad7819 */ /* 0x000fce00000006ff */
.L_x_13039:
[----:B01----:R-:W0:Y:S02]  /*4a00*/  LDC.64 R216, c[0x0][0x3a8] ;  /* 0x0000ea00ffd87b82 */ /* 0x003e240000000a00 */
[C---:B0-----:R-:W-:Y:S01]  /*4a10*/  IMAD.WIDE.U32 R216, R7.reuse, 0x20, R216 ;  /* 0x0000002007d87825 */ /* 0x041fe200078e00d8 */
[----:B------:R-:W-:-:S04]  /*4a20*/  IADD3 R7, PT, PT, R7, 0x20, RZ ;  /* 0x0000002007077810 */ /* 0x000fc80007ffe0ff */
[----:B------:R2:W-:Y:S04]  /*4a30*/  STG.E.128 desc[UR6][R216.64], R168 ;  /* 0x000000a8d8007986 */ /* 0x0005e8000c101d06 */
[----:B------:R2:W-:Y:S02]  /*4a40*/  STG.E.128 desc[UR6][R216.64+0x10], R172 ;  /* 0x000010acd8007986 */ /* 0x0005e4000c101d06 */
.L_x_13036:
[----:B------:R-:W-:Y:S05]  /*4a50*/  BSYNC.RECONVERGENT B0 ;  /* 0x0000000000007941 */ /* 0x000fea0003800200 */
.L_x_13035:
        /* <DEDUP_REMOVED lines=10> */
[----:B------:R-:W4:Y:S02]  /*4b00*/  @P0 LDC.64 R176, c[0x0][0x398] ;  /* 0x0000e600ffb00b82 */ /* 0x000f240000000a00 */
[----:B----4-:R-:W-:-:S05]  /*4b10*/  @P0 IMAD.WIDE.U32 R176, R7, 0x10, R176 ;  /* 0x0000001007b00825 */ /* 0x010fca00078e00b0 */
[----:B------:R4:W5:Y:S02]  /*4b20*/  @P0 LDG.E.128 R140, desc[UR6][R176.64] ;  /* 0x00000006b08c0981 */ /* 0x000964000c1e1d00 */
[----:B----4-:R-:W4:Y:S01]  /*4b30*/  @P1 LDC.64 R176, c[0x0][0x3a0] ;  /* 0x0000e800ffb01b82 */ /* 0x010f220000000a00 */
[----:B---3--:R-:W-:-:S06]  /*4b40*/  IMAD.WIDE.U32 R180, R7, 0x10, R180 ;  /* 0x0000001007b47825 */ /* 0x008fcc00078e00b4 */
[----:B------:R-:W5:Y:S01]  /*4b50*/  LDG.E.128 R180, desc[UR6][R180.64] ;  /* 0x00000006b4b47981 */ /* 0x000f62000c1e1d00 */
[----:B----4-:R-:W-:-:S05]  /*4b60*/  @P1 IMAD.WIDE.U32 R176, R7, 0x20, R176 ;  /* 0x0000002007b01825 */ /* 0x010fca00078e00b0 */
[----:B------:R3:W5:Y:S04]  /*4b70*/  @P1 LDG.E.128 R144, desc[UR6][R176.64] ;  /* 0x00000006b0901981 */ /* 0x000768000c1e1d00 */
[----:B------:R3:W5:Y:S01]  /*4b80*/  @P1 LDG.E.128 R148, desc[UR6][R176.64+0x10] ;  /* 0x00001006b0941981 */ /* 0x000762000c1e1d00 */
[----:B------:R-:W-:Y:S05]  /*4b90*/  @!P0 BRA `(.L_x_13043) ;  /* 0x00000004002c8947 */ /* 0x000fea0003800000 */
[----:B------:R-:W-:Y:S05]  /*4ba0*/  @!P1 BRA `(.L_x_13044) ;  /* 0x0000000000a49947 */ /* 0x000fea0003800000 */
[C---:B---3-5:R-:W-:Y:S01]  /*4bb0*/  PRMT R177, R180.reuse, 0x7632, R177 ;  /* 0x00007632b4b17816 */ /* 0x068fe200000000b1 */
[----:B------:R-:W-:Y:S01]  /*4bc0*/  IMAD.U32 R176, R180, 0x10000, RZ ;  /* 0x00010000b4b07824 */ /* 0x000fe200078e00ff */
[C---:B------:R-:W-:Y:S02]  /*4bd0*/  PRMT R9, R140.reuse, 0x7632, R9 ;  /* 0x000076328c097816 */ /* 0x040fe40000000009 */
[----:B------:R-:W-:Y:S02]  /*4be0*/  SHF.L.U32 R177, R177, 0x10, RZ ;  /* 0x00000010b1b17819 */ /* 0x000fe400000006ff */
[----:B------:R-:W-:Y:S02]  /*4bf0*/  SHF.L.U32 R9, R9, 0x10, RZ ;  /* 0x0000001009097819 */ /* 0x000fe400000006ff */
[C---:B------:R-:W-:Y:S02]  /*4c00*/  SHF.L.U32 R178, R181.reuse, 0x10, RZ ;  /* 0x00000010b5b27819 */ /* 0x040fe400000006ff */
[----:B------:R-:W-:Y:S01]  /*4c10*/  PRMT R179, R181, 0x7632, R179 ;  /* 0x00007632b5b37816 */ /* 0x000fe200000000b3 */
[----:B------:R-:W-:Y:S01]  /*4c20*/  FADD.FTZ R177, R177, R9 ;  /* 0x00000009b1b17221 */ /* 0x000fe20000010000 */
[----:B------:R-:W-:-:S02]  /*4c30*/  SHF.L.U32 R9, R140, 0x10, RZ ;  /* 0x000000108c097819 */ /* 0x000fc400000006ff */
[C---:B------:R-:W-:Y:S01]  /*4c40*/  SHF.L.U32 R180, R182.reuse, 0x10, RZ ;  /* 0x00000010b6b47819 */ /* 0x040fe200000006ff */
[----:B------:R-:W-:Y:S01]  /*4c50*/  IMAD.U32 R179, R179, 0x10000, RZ ;  /* 0x00010000b3b37824 */ /* 0x000fe200078e00ff */
[----:B------:R-:W-:Y:S01]  /*4c60*/  PRMT R181, R182, 0x7632, R181 ;  /* 0x00007632b6b57816 */ /* 0x000fe200000000b5 */
[----:B------:R-:W-:Y:S01]  /*4c70*/  FADD.FTZ R176, R9, R176 ;  /* 0x000000b009b07221 */ /* 0x000fe20000010000 */
[----:B------:R-:W-:Y:S01]  /*4c80*/  SHF.L.U32 R9, R141, 0x10, RZ ;  /* 0x000000108d097819 */ /* 0x000fe200000006ff */
[----:B------:R-:W-:Y:S01]  /*4c90*/  FADD.FTZ R177, R145, R177 ;  /* 0x000000b191b17221 */ /* 0x000fe20000010000 */
[----:B------:R-:W-:Y:S01]  /*4ca0*/  SHF.L.U32 R182, R183, 0x10, RZ ;  /* 0x00000010b7b67819 */ /* 0x000fe200000006ff */
[----:B------:R-:W-:Y:S01]  /*4cb0*/  IMAD.U32 R181, R181, 0x10000, RZ ;  /* 0x00010000b5b57824 */ /* 0x000fe200078e00ff */
[----:B------:R-:W-:Y:S01]  /*4cc0*/  PRMT R183, R183, 0x7632, R183 ;  /* 0x00007632b7b77816 */ /* 0x000fe200000000b7 */
[----:B------:R-:W-:Y:S01]  /*4cd0*/  FADD.FTZ R178, R9, R178 ;  /* 0x000000b209b27221 */ /* 0x000fe20000010000 */
[----:B------:R-:W-:Y:S01]  /*4ce0*/  PRMT R9, R141, 0x7632, R9 ;  /* 0x000076328d097816 */ /* 0x000fe20000000009 */
[----:B------:R-:W-:-:S02]  /*4cf0*/  FADD.FTZ R176, R144, R176 ;  /* 0x000000b090b07221 */ /* 0x000fc40000010000 */
[----:B------:R-:W-:Y:S01]  /*4d00*/  IMAD.U32 R183, R183, 0x10000, RZ ;  /* 0x00010000b7b77824 */ /* 0x000fe200078e00ff */
[----:B------:R-:W-:Y:S01]  /*4d10*/  SHF.L.U32 R9, R9, 0x10, RZ ;  /* 0x0000001009097819 */ /* 0x000fe200000006ff */
[----:B------:R-:W-:-:S04]  /*4d20*/  FADD.FTZ R178, R146, R178 ;  /* 0x000000b292b27221 */ /* 0x000fc80000010000 */
        /* <DEDUP_REMOVED lines=17> */
.L_x_13044:
        /* <DEDUP_REMOVED lines=13> */
[----:B------:R-:W-:Y:S02]  /*4f10*/  SHF.L.U32 R9, R141, 0x10, RZ ;  /* 0x000000108d097819 */ /* 0x000fe400000006ff */
[----:B------:R-:W-:Y:S01]  /*4f20*/  SHF.L.U32 R182, R183, 0x10, RZ ;  /* 0x00000010b7b67819 */ /* 0x000fe200000006ff */
[----:B------:R-:W-:Y:S01]  /*4f30*/  IMAD.U32 R181, R181, 0x10000, RZ ;  /* 0x00010000b5b57824 */ /* 0x000fe200078e00ff */
[----:B------:R-:W-:Y:S01]  /*4f40*/  PRMT R183, R183, 0x7632, R183 ;  /* 0x00007632b7b77816 */ /* 0x000fe200000000b7 */
[----:B------:R-:W-:Y:S01]  /*4f50*/  FADD.FTZ R178, R9, R178 ;  /* 0x000000b209b27221 */ /* 0x000fe20000010000 */
[----:B------:R-:W-:-:S03]  /*4f60*/  PRMT R9, R141, 0x7632, R9 ;  /* 0x000076328d097816 */ /* 0x000fc60000000009 */
[----:B------:R-:W-:Y:S01]  /*4f70*/  IMAD.U32 R183, R183, 0x10000, RZ ;  /* 0x00010000b7b77824 */ /* 0x000fe200078e00ff */
        /* <DEDUP_REMOVED lines=13> */
.L_x_13043:
[----:B------:R-:W-:Y:S05]  /*5050*/  @!P1 BRA `(.L_x_13046) ;  /* 0x0000000000549947 */ /* 0x000fea0003800000 */
[C---:B-----5:R-:W-:Y:S02]  /*5060*/  PRMT R179, R181.reuse, 0x7632, R179 ;  /* 0x00007632b5b37816 */ /* 0x060fe400000000b3 */
[----:B------:R-:W-:Y:S02]  /*5070*/  SHF.L.U32 R178, R181, 0x10, RZ ;  /* 0x00000010b5b27819 */ /* 0x000fe400000006ff */
[----:B---3--:R-:W-:Y:S02]  /*5080*/  PRMT R177, R180, 0x7632, R177 ;  /* 0x00007632b4b17816 */ /* 0x008fe400000000b1 */
[----:B------:R-:W-:Y:S01]  /*5090*/  PRMT R181, R182, 0x7632, R181 ;  /* 0x00007632b6b57816 */ /* 0x000fe200000000b5 */
[----:B------:R-:W-:Y:S01]  /*50a0*/  FADD.FTZ R178, R146, R178 ;  /* 0x000000b292b27221 */ /* 0x000fe20000010000 */
[C---:B------:R-:W-:Y:S02]  /*50b0*/  PRMT R9, R183.reuse, 0x7632, R9 ;  /* 0x00007632b7097816 */ /* 0x040fe40000000009 */
        /* <DEDUP_REMOVED lines=14> */
[----:B------:R-:W-:Y:S06]  /*51a0*/  BRA `(.L_x_13045) ;  /* 0x0000000000307947 */ /* 0x000fec0003800000 */
.L_x_13046:
[C---:B-----5:R-:W-:Y:S02]  /*51b0*/  PRMT R179, R181.reuse, 0x7632, R179 ;  /* 0x00007632b5b37816 */ /* 0x060fe400000000b3 */
[----:B------:R-:W-:Y:S02]  /*51c0*/  SHF.L.U32 R178, R181, 0x10, RZ ;  /* 0x00000010b5b27819 */ /* 0x000fe400000006ff */
[----:B------:R-:W-:Y:S02]  /*51d0*/  PRMT R181, R182, 0x7632, R181 ;  /* 0x00007632b6b57816 */ /* 0x000fe400000000b5 */
[C---:B---3--:R-:W-:Y:S02]  /*51e0*/  PRMT R177, R180.reuse, 0x7632, R177 ;  /* 0x00007632b4b17816 */ /* 0x048fe400000000b1 */
[----:B------:R-:W-:Y:S01]  /*51f0*/  PRMT R9, R183, 0x7632, R9 ;  /* 0x00007632b7097816 */ /* 0x000fe20000000009 */
[----:B------:R-:W-:Y:S01]  /*5200*/  IMAD.U32 R181, R181, 0x10000, RZ ;  /* 0x00010000b5b57824 */ /* 0x000fe200078e00ff */
[----:B------:R-:W-:Y:S01]  /*5210*/  SHF.L.U32 R176, R180, 0x10, RZ ;  /* 0x00000010b4b07819 */ /* 0x000fe200000006ff */
[----:B------:R-:W-:Y:S01]  /*5220*/  IMAD.U32 R180, R182, 0x10000, RZ ;  /* 0x00010000b6b47824 */ /* 0x000fe200078e00ff */
[----:B------:R-:W-:-:S02]  /*5230*/  SHF.L.U32 R182, R183, 0x10, RZ ;  /* 0x00000010b7b67819 */ /* 0x000fc400000006ff */
[----:B------:R-:W-:Y:S02]  /*5240*/  SHF.L.U32 R177, R177, 0x10, RZ ;  /* 0x00000010b1b17819 */ /* 0x000fe400000006ff */
[----:B------:R-:W-:Y:S02]  /*5250*/  SHF.L.U32 R179, R179, 0x10, RZ ;  /* 0x00000010b3b37819 */ /* 0x000fe400000006ff */
[----:B------:R-:W-:-:S07]  /*5260*/  SHF.L.U32 R183, R9, 0x10, RZ ;  /* 0x0000001009b77819 */ /* 0x000fce00000006ff */
.L_x_13045:
[----:B012---:R-:W0:Y:S02]  /*5270*/  LDC.64 R216, c[0x0][0x3a8] ;  /* 0x0000ea00ffd87b82 */ /* 0x007e240000000a00 */
[C---:B0-----:R-:W-:Y:S01]  /*5280*/  IMAD.WIDE.U32 R216, R7.reuse, 0x20, R216 ;  /* 0x0000002007d87825 */ /* 0x041fe200078e00d8 */
[----:B------:R-:W-:-:S04]  /*5290*/  IADD3 R7, PT, PT, R7, 0x20, RZ ;  /* 0x0000002007077810 */ /* 0x000fc80007ffe0ff */
[----:B------:R3:W-:Y:S04]  /*52a0*/  STG.E.128 desc[UR6][R216.64], R176 ;  /* 0x000000b0d8007986 */ /* 0x0007e8000c101d06 */
[----:B------:R3:W-:Y:S02]  /*52b0*/  STG.E.128 desc[UR6][R216.64+0x10], R180 ;  /* 0x000010b4d8007986 */ /* 0x0007e4000c101d06 */
.L_x_13042:
[----:B------:R-:W-:Y:S05]  /*52c0*/  BSYNC.RECONVERGENT B0 ;  /* 0x0000000000007941 */ /* 0x000fea0003800200 */
.L_x_13041:
[----:B------:R-:W-:Y:S01]  /*52d0*/  ISETP.GE.U32.AND P0, PT, R0, 0xa0, PT ;  /* 0x000000a00000780c */ /* 0x000fe20003f06070 */
[----:B------:R-:W-:Y:S01]  /*52e0*/  BSSY.RECONVERGENT B0, `(.L_x_13047) ;  /* 0x0000085000007945 */ /* 0x000fe20003800200 */
[----:B------:R-:W-:-:S11]  /*52f0*/  LOP3.LUT R8, R8, 0xffffffdf, RZ, 0xc0, !PT ;  /* 0xffffffdf08087812 */ /* 0x000fd600078ec0ff */
[----:B------:R-:W-:Y:S01]  /*5300*/  @P0 LOP3.LUT R8, R8, 0x20, RZ, 0xfc, !PT ;  /* 0x0000002008080812 */ /* 0x000fe200078efcff */
[----:B------:R-:W-:Y:S06]  /*5310*/  @!P0 BRA `(.L_x_13048) ;  /* 0x0000000800048947 */ /* 0x000fec0003800000 */
[----:B------:R-:W-:Y:S01]  /*5320*/  ISETP.NE.U32.AND P0, PT, RZ, UR4, PT ;  /* 0x00000004ff007c0c */ /* 0x000fe2000bf05070 */
[----:B------:R-:W4:Y:S01]  /*5330*/  LDC.64 R188, c[0x0][0x390] ;  /* 0x0000e400ffbc7b82 */ /* 0x000f220000000a00 */
[----:B------:R-:W-:Y:S02]  /*5340*/  ISETP.NE.U32.AND P1, PT, RZ, UR8, PT ;  /* 0x00000008ff007c0c */ /* 0x000fe4000bf25070 */
[----:B------:R-:W-:Y:S02]  /*5350*/  ISETP.NE.AND.EX P0, PT, RZ, UR5, PT, P0 ;  /* 0x00000005ff007c0c */ /* 0x000fe4000bf05300 */
[----:B------:R-:W-:-:S11]  /*5360*/  ISETP.NE.AND.EX P1, PT, RZ, UR9, PT, P1 ;  /* 0x00000009ff007c0c */ /* 0x000fd6000bf25310 */
[----:B------:R-:W0:Y:S02]  /*5370*/  @P0 LDC.64 R184, c[0x0][0x398] ;  /* 0x0000e600ffb80b82 */ /* 0x000e240000000a00 */
[----:B0-----:R-:W-:-:S05]  /*5380*/  @P0 IMAD.WIDE.U32 R184, R7, 0x10, R184 ;  /* 0x0000001007b80825 */ /* 0x001fca00078e00b8 */
[----:B------:R0:W5:Y:S02]  /*5390*/  @P0 LDG.E.128 R140, desc[UR6][R184.64] ;  /* 0x00000006b88c0981 */ /* 0x000164000c1e1d00 */
[----:B0-----:R-:W0:Y:S01]  /*53a0*/  @P1 LDC.64 R184, c[0x0][0x3a0] ;  /* 0x0000e800ffb81b82 */ /* 0x001e220000000a00 */
[----:B----4-:R-:W-:-:S06]  /*53b0*/  IMAD.WIDE.U32 R188, R7, 0x10, R188 ;  /* 0x0000001007bc7825 */ /* 0x010fcc00078e00bc */
[----:B------:R-:W5:Y:S01]  /*53c0*/  LDG.E.128 R188, desc[UR6][R188.64] ;  /* 0x00000006bcbc7981 */ /* 0x000f62000c1e1d00 */
[----:B0-----:R-:W-:-:S05]  /*53d0*/  @P1 IMAD.WIDE.U32 R184, R7, 0x20, R184 ;  /* 0x0000002007b81825 */ /* 0x001fca00078e00b8 */
[----:B------:R0:W5:Y:S04]  /*53e0*/  @P1 LDG.E.128 R144, desc[UR6][R184.64] ;  /* 0x00000006b8901981 */ /* 0x000168000c1e1d00 */
[----:B------:R0:W5:Y:S01]  /*53f0*/  @P1 LDG.E.128 R148, desc[UR6][R184.64+0x10] ;  /* 0x00001006b8941981 */ /* 0x000162000c1e1d00 */
[----:B------:R-:W-:Y:S05]  /*5400*/  @!P0 BRA `(.L_x_13049) ;  /* 0x00000004002c8947 */ /* 0x000fea0003800000 */
[----:B------:R-:W-:Y:S05]  /*5410*/  @!P1 BRA `(.L_x_13050) ;  /* 0x0000000000a49947 */ /* 0x000fea0003800000 */
[----:B0----5:R-:W-:Y:S02]  /*5420*/  PRMT R185, R188, 0x7632, R185 ;  /* 0x00007632bcb97816 */ /* 0x021fe400000000b9 */
        /* <DEDUP_REMOVED lines=10> */
[C---:B------:R-:W-:Y:S01]  /*54d0*/  SHF.L.U32 R188, R190.reuse, 0x10, RZ ;  /* 0x00000010bebc7819 */ /* 0x040fe200000006ff */
[----:B------:R-:W-:Y:S01]  /*54e0*/  FADD.FTZ R184, R9, R184 ;  /* 0x000000b809b87221 */ /* 0x000fe20000010000 */
[----:B------:R-:W-:Y:S01]  /*54f0*/  IMAD.U32 R9, R141, 0x10000, RZ ;  /* 0x000100008d097824 */ /* 0x000fe200078e00ff */
[----:B------:R-:W-:Y:S02]  /*5500*/  PRMT R189, R190, 0x7632, R189 ;  /* 0x00007632bebd7816 */ /* 0x000fe400000000bd */
[----:B------:R-:W-:Y:S01]  /*5510*/  SHF.L.U32 R190, R191, 0x10, RZ ;  /* 0x00000010bfbe7819 */ /* 0x000fe200000006ff */
[----:B------:R-:W-:Y:S01]  /*5520*/  FADD.FTZ R186, R9, R186 ;  /* 0x000000ba09ba7221 */ /* 0x000fe20000010000 */
[----:B------:R-:W-:Y:S01]  /*5530*/  PRMT R9, R141, 0x7632, R9 ;  /* 0x000076328d097816 */ /* 0x000fe20000000009 */
[----:B------:R-:W-:Y:S01]  /*5540*/  FADD.FTZ R184, R144, R184 ;  /* 0x000000b890b87221 */ /* 0x000fe20000010000 */
[----:B------:R-:W-:Y:S01]  /*5550*/  SHF.L.U32 R189, R189, 0x10, RZ ;  /* 0x00000010bdbd7819 */ /* 0x000fe200000006ff */
[----:B------:R-:W-:Y:S01]  /*5560*/  FADD.FTZ R186, R146, R186 ;  /* 0x000000ba92ba7221 */ /* 0x000fe20000010000 */
[----:B------:R-:W-:-:S02]  /*5570*/  SHF.L.U32 R9, R9, 0x10, RZ ;  /* 0x0000001009097819 */ /* 0x000fc400000006ff */
[----:B------:R-:W-:-:S03]  /*5580*/  PRMT R191, R191, 0x7632, R191 ;  /* 0x00007632bfbf7816 */ /* 0x000fc600000000bf */
[----:B------:R-:W-:Y:S01]  /*5590*/  FADD.FTZ R187, R187, R9 ;  /* 0x00000009bbbb7221 */ /* 0x000fe20000010000 */
[C---:B------:R-:W-:Y:S01]  /*55a0*/  IMAD.U32 R9, R142.reuse, 0x10000, RZ ;  /* 0x000100008e097824 */ /* 0x040fe200078e00ff */
[----:B------:R-:W-:Y:S02]  /*55b0*/  SHF.L.U32 R191, R191, 0x10, RZ ;  /* 0x00000010bfbf7819 */ /* 0x000fe400000006ff */
[----:B------:R-:W-:Y:S01]  /*55c0*/  FADD.FTZ R187, R147, R187 ;  /* 0x000000bb93bb7221 */ /* 0x000fe20000010000 */
[----:B------:R-:W-:Y:S01]  /*55d0*/  FADD.FTZ R188, R9, R188 ;  /* 0x000000bc09bc7221 */ /* 0x000fe20000010000 */
[----:B------:R-:W-:-:S03]  /*55e0*/  PRMT R9, R142, 0x7632, R9 ;  /* 0x000076328e097816 */ /* 0x000fc60000000009 */
[----:B------:R-:W-:Y:S01]  /*55f0*/  FADD.FTZ R188, R148, R188 ;  /* 0x000000bc94bc7221 */ /* 0x000fe20000010000 */
[----:B------:R-:W-:-:S05]  /*5600*/  SHF.L.U32 R9, R9, 0x10, RZ ;  /* 0x0000001009097819 */ /* 0x000fca00000006ff */
[----:B------:R-:W-:Y:S01]  /*5610*/  FADD.FTZ R189, R189, R9 ;  /* 0x00000009bdbd7221 */ /* 0x000fe20000010000 */
[----:B------:R-:W-:-:S03]  /*5620*/  IMAD.U32 R9, R143, 0x10000, RZ ;  /* 0x000100008f097824 */ /* 0x000fc600078e00ff */
[----:B------:R-:W-:Y:S01]  /*5630*/  FADD.FTZ R189, R149, R189 ;  /* 0x000000bd95bd7221 */ /* 0x000fe20000010000 */
[----:B------:R-:W-:Y:S01]  /*5640*/  FADD.FTZ R190, R9, R190 ;  /* 0x000000be09be7221 */ /* 0x000fe20000010000 */
[----:B------:R-:W-:-:S03]  /*5650*/  PRMT R9, R143, 0x7632, R9 ;  /* 0x000076328f097816 */ /* 0x000fc60000000009 */
[----:B------:R-:W-:Y:S01]  /*5660*/  FADD.FTZ R190, R150, R190 ;  /* 0x000000be96be7221 */ /* 0x000fe20000010000 */
[----:B------:R-:W-:-:S05]  /*5670*/  SHF.L.U32 R9, R9, 0x10, RZ ;  /* 0x0000001009097819 */ /* 0x000fca00000006ff */
[----:B------:R-:W-:-:S04]  /*5680*/  FADD.FTZ R191, R191, R9 ;  /* 0x00000009bfbf7221 */ /* 0x000fc80000010000 */
[----:B------:R-:W-:Y:S01]  /*5690*/  FADD.FTZ R191, R151, R191 ;  /* 0x000000bf97bf7221 */ /* 0x000fe20000010000 */
[----:B------:R-:W-:Y:S06]  /*56a0*/  BRA `(.L_x_13051) ;  /* 0x00000004000c7947 */ /* 0x000fec0003800000 */
.L_x_13050:
        /* <DEDUP_REMOVED lines=10> */
[C---:B------:R-:W-:Y:S01]  /*5750*/  SHF.L.U32 R188, R190.reuse, 0x10, RZ ;  /* 0x00000010bebc7819 */ /* 0x040fe200000006ff */
[----:B------:R-:W-:Y:S01]  /*5760*/  FADD.FTZ R184, R9, R184 ;  /* 0x000000b809b87221 */ /* 0x000fe20000010000 */
[----:B------:R-:W-:Y:S01]  /*5770*/  IMAD.U32 R9, R141, 0x10000, RZ ;  /* 0x000100008d097824 */ /* 0x000fe200078e00ff */
[----:B------:R-:W-:Y:S02]  /*5780*/  PRMT R189, R190, 0x7632, R189 ;  /* 0x00007632bebd7816 */ /* 0x000fe400000000bd */
[----:B------:R-:W-:Y:S01]  /*5790*/  SHF.L.U32 R190, R191, 0x10, RZ ;  /* 0x00000010bfbe7819 */ /* 0x000fe200000006ff */
[----:B------:R-:W-:Y:S01]  /*57a0*/  FADD.FTZ R186, R9, R186 ;  /* 0x000000ba09ba7221 */ /* 0x000fe20000010000 */
[----:B------:R-:W-:Y:S02]  /*57b0*/  PRMT R9, R141, 0x7632, R9 ;  /* 0x000076328d097816 */ /* 0x000fe40000000009 */
[----:B------:R-:W-:-:S02]  /*57c0*/  SHF.L.U32 R189, R189, 0x10, RZ ;  /* 0x00000010bdbd7819 */ /* 0x000fc400000006ff */
[----:B------:R-:W-:Y:S02]  /*57d0*/  SHF.L.U32 R9, R9, 0x10, RZ ;  /* 0x0000001009097819 */ /* 0x000fe400000006ff */
[----:B------:R-:W-:-:S03]  /*57e0*/  PRMT R191, R191, 0x7632, R191 ;  /* 0x00007632bfbf7816 */ /* 0x000fc600000000bf */
[----:B------:R-:W-:Y:S01]  /*57f0*/  FADD.FTZ R187, R187, R9 ;  /* 0x00000009bbbb7221 */ /* 0x000fe20000010000 */
[----:B------:R-:W-:Y:S01]  /*5800*/  IMAD.U32 R9, R142, 0x10000, RZ ;  /* 0x000100008e097824 */ /* 0x000fe200078e00ff */
[----:B------:R-:W-:-:S03]  /*5810*/  SHF.L.U32 R191, R191, 0x10, RZ ;  /* 0x00000010bfbf7819 */ /* 0x000fc600000006ff */
[----:B------:R-:W-:Y:S01]  /*5820*/  FADD.FTZ R188, R9, R188 ;  /* 0x000000bc09bc7221 */ /* 0x000fe20000010000 */
[----:B------:R-:W-:-:S04]  /*5830*/  PRMT R9, R142, 0x7632, R9 ;  /* 0x000076328e097816 */ /* 0x000fc80000000009 */
[----:B------:R-:W-:-:S05]  /*5840*/  SHF.L.U32 R9, R9, 0x10, RZ ;  /* 0x0000001009097819 */ /* 0x000fca00000006ff */
[----:B------:R-:W-:Y:S01]  /*5850*/  FADD.FTZ R189, R189, R9 ;  /* 0x00000009bdbd7221 */ /* 0x000fe20000010000 */
[----:B------:R-:W-:-:S04]  /*5860*/  IMAD.U32 R9, R143, 0x10000, RZ ;  /* 0x000100008f097824 */ /* 0x000fc800078e00ff */
[----:B------:R-:W-:Y:S01]  /*5870*/  FADD.FTZ R190, R9, R190 ;  /* 0x000000be09be7221 */ /* 0x000fe20000010000 */
[----:B------:R-:W-:-:S04]  /*5880*/  PRMT R9, R143, 0x7632, R9 ;  /* 0x000076328f097816 */ /* 0x000fc80000000009 */
[----:B------:R-:W-:-:S05]  /*5890*/  SHF.L.U32 R9, R9, 0x10, RZ ;  /* 0x0000001009097819 */ /* 0x000fca00000006ff */
[----:B------:R-:W-:Y:S01]  /*58a0*/  FADD.FTZ R191, R191, R9 ;  /* 0x00000009bfbf7221 */ /* 0x000fe20000010000 */
[----:B------:R-:W-:Y:S06]  /*58b0*/  BRA `(.L_x_13051) ;  /* 0x0000000000887947 */ /* 0x000fec0003800000 */
.L_x_13049:
[----:B------:R-:W-:Y:S05]  /*58c0*/  @!P1 BRA `(.L_x_13052) ;  /* 0x0000000000549947 */ /* 0x000fea0003800000 */
[C---:B-----5:R-:W-:Y:S01]  /*58d0*/  PRMT R187, R189.reuse, 0x7632, R187 ;  /* 0x00007632bdbb7816 */ /* 0x060fe200000000bb */
[----:B------:R-:W-:Y:S01]  /*58e0*/  IMAD.U32 R186, R189, 0x10000, RZ ;  /* 0x00010000bdba7824 */ /* 0x000fe200078e00ff */
[----:B0-----:R-:W-:Y:S02]  /*58f0*/  PRMT R185, R188, 0x7632, R185 ;  /* 0x00007632bcb97816 */ /* 0x001fe400000000b9 */
        /* <DEDUP_REMOVED lines=18> */
.L_x_13052:
[C---:B-----5:R-:W-:Y:S01]  /*5a20*/  PRMT R187, R189.reuse, 0x7632, R187 ;  /* 0x00007632bdbb7816 */ /* 0x060fe200000000bb */
[----:B------:R-:W-:Y:S01]  /*5a30*/  IMAD.U32 R186, R189, 0x10000, RZ ;  /* 0x00010000bdba7824 */ /* 0x000fe200078e00ff */
[----:B0-----:R-:W-:Y:S02]  /*5a40*/  PRMT R185, R188, 0x7632, R185 ;  /* 0x00007632bcb97816 */ /* 0x001fe400000000b9 */
        /* <DEDUP_REMOVED lines=9> */
.L_x_13051:
[----:B-123--:R-:W0:Y:S02]  /*5ae0*/  LDC.64 R216, c[0x0][0x3a8] ;  /* 0x0000ea00ffd87b82 */ /* 0x00ee240000000a00 */
[C---:B0-----:R-:W-:Y:S01]  /*5af0*/  IMAD.WIDE.U32 R216, R7.reuse, 0x20, R216 ;  /* 0x0000002007d87825 */ /* 0x041fe200078e00d8 */
[----:B------:R-:W-:-:S04]  /*5b00*/  IADD3 R7, PT, PT, R7, 0x20, RZ ;  /* 0x0000002007077810 */ /* 0x000fc80007ffe0ff */
[----:B------:R4:W-:Y:S04]  /*5b10*/  STG.E.128 desc[UR6][R216.64], R184 ;  /* 0x000000b8d8007986 */ /* 0x0009e8000c101d06 */
[----:B------:R4:W-:Y:S02]  /*5b20*/  STG.E.128 desc[UR6][R216.64+0x10], R188 ;  /* 0x000010bcd8007986 */ /* 0x0009e4000c101d06 */
.L_x_13048:
[----:B------:R-:W-:Y:S05]  /*5b30*/  BSYNC.RECONVERGENT B0 ;  /* 0x0000000000007941 */ /* 0x000fea0003800200 */
.L_x_13047:
        /* <DEDUP_REMOVED lines=19> */
[----:B------:R-:W-:Y:S05]  /*5c70*/  @!P0 BRA `(.L_x_13055) ;  /* 0x00000004002c8947 */ /* 0x000fea0003800000 */
[----:B------:R-:W-:Y:S05]  /*5c80*/  @!P1 BRA `(.L_x_13056) ;  /* 0x0000000000a49947 */ /* 0x000fea0003800000 */
[----:B0----5:R-:W-:Y:S01]  /*5c90*/  PRMT R193, R196, 0x7632, R193 ;  /* 0x00007632c4c17816 */ /* 0x021fe200000000c1 */
        /* <DEDUP_REMOVED lines=40> */
.L_x_13056:
        /* <DEDUP_REMOVED lines=33> */
.L_x_13055:
[----:B------:R-:W-:Y:S05]  /*6130*/  @!P1 BRA `(.L_x_13058) ;  /* 0x0000000000549947 */ /* 0x000fea0003800000 */
[C---:B-----5:R-:W-:Y:S01]  /*6140*/  PRMT R195, R197.reuse, 0x7632, R195 ;  /* 0x00007632c5c37816 */ /* 0x060fe200000000c3 */
[C---:B0-----:R-:W-:Y:S01]  /*6150*/  IMAD.U32 R192, R196.reuse, 0x10000, RZ ;  /* 0x00010000c4c07824 */ /* 0x041fe200078e00ff */
        /* <DEDUP_REMOVED lines=19> */
.L_x_13058:
[C---:B0----5:R-:W-:Y:S01]  /*6290*/  PRMT R193, R196.reuse, 0x7632, R193 ;  /* 0x00007632c4c17816 */ /* 0x061fe200000000c1 */
        /* <DEDUP_REMOVED lines=11> */
.L_x_13057:
[----:B--234-:R-:W0:Y:S02]  /*6350*/  LDC.64 R216, c[0x0][0x3a8] ;  /* 0x0000ea00ffd87b82 */ /* 0x01ce240000000a00 */
[----:B0-----:R-:W-:-:S04]  /*6360*/  IMAD.WIDE.U32 R216, R7, 0x20, R216 ;  /* 0x0000002007d87825 */ /* 0x001fc800078e00d8 */
[----:B------:R-:W-:Y:S01]  /*6370*/  VIADD R7, R7, 0x20 ;  /* 0x0000002007077836 */ /* 0x000fe20000000000 */
[----:B------:R0:W-:Y:S04]  /*6380*/  STG.E.128 desc[UR6][R216.64], R192 ;  /* 0x000000c0d8007986 */ /* 0x0001e8000c101d06 */
[----:B------:R0:W-:Y:S02]  /*6390*/  STG.E.128 desc[UR6][R216.64+0x10], R196 ;  /* 0x000010c4d8007986 */ /* 0x0001e4000c101d06 */
.L_x_13054:
[----:B------:R-:W-:Y:S05]  /*63a0*/  BSYNC.RECONVERGENT B0 ;  /* 0x0000000000007941 */ /* 0x000fea0003800200 */
.L_x_13053:
        /* <DEDUP_REMOVED lines=21> */
[----:B0----5:R-:W-:Y:S02]  /*6500*/  PRMT R201, R204, 0x7632, R201 ;  /* 0x00007632ccc97816 */ /* 0x021fe400000000c9 */
        /* <DEDUP_REMOVED lines=40> */
.L_x_13062:
        /* <DEDUP_REMOVED lines=33> */
.L_x_13061:
[----:B------:R-:W-:Y:S05]  /*69a0*/  @!P0 BRA `(.L_x_13064) ;  /* 0x0000000000548947 */ /* 0x000fea0003800000 */
[C---:B-----5:R-:W-:Y:S02]  /*69b0*/  PRMT R203, R205.reuse, 0x7632, R203 ;  /* 0x00007632cdcb7816 */ /* 0x060fe400000000cb */
[----:B------:R-:W-:Y:S02]  /*69c0*/  SHF.L.U32 R202, R205, 0x10, RZ ;  /* 0x00000010cdca7819 */ /* 0x000fe400000006ff */
[----:B0-----:R-:W-:Y:S02]  /*69d0*/  PRMT R201, R204, 0x7632, R201 ;  /* 0x00007632ccc97816 */ /* 0x001fe400000000c9 */
        /* <DEDUP_REMOVED lines=18> */
.L_x_13064:
[C---:B-----5:R-:W-:Y:S02]  /*6b00*/  PRMT R203, R205.reuse, 0x7632, R203 ;  /* 0x00007632cdcb7816 */ /* 0x060fe400000000cb */
[----:B------:R-:W-:Y:S02]  /*6b10*/  SHF.L.U32 R202, R205, 0x10, RZ ;  /* 0x00000010cdca7819 */ /* 0x000fe400000006ff */
[----:B------:R-:W-:Y:S02]  /*6b20*/  PRMT R9, R207, 0x7632, R9 ;  /* 0x00007632cf097816 */ /* 0x000fe40000000009 */
[----:B0-----:R-:W-:Y:S02]  /*6b30*/  PRMT R201, R204, 0x7632, R201 ;  /* 0x00007632ccc97816 */ /* 0x001fe400000000c9 */
        /* <DEDUP_REMOVED lines=8> */
.L_x_13063:
[----:B--234-:R-:W0:Y:S02]  /*6bc0*/  LDC.64 R216, c[0x0][0x3a8] ;  /* 0x0000ea00ffd87b82 */ /* 0x01ce240000000a00 */
[C---:B0-----:R-:W-:Y:S01]  /*6bd0*/  IMAD.WIDE.U32 R216, R7.reuse, 0x20, R216 ;  /* 0x0000002007d87825 */ /* 0x041fe200078e00d8 */
[----:B------:R-:W-:-:S04]  /*6be0*/  IADD3 R7, PT, PT, R7, 0x20, RZ ;  /* 0x0000002007077810 */ /* 0x000fc80007ffe0ff */
[----:B------:R0:W-:Y:S04]  /*6bf0*/  STG.E.128 desc[UR6][R216.64], R200 ;  /* 0x000000c8d8007986 */ /* 0x0001e8000c101d06 */
[----:B------:R0:W-:Y:S02]  /*6c00*/  STG.E.128 desc[UR6][R216.64+0x10], R204 ;  /* 0x000010ccd8007986 */ /* 0x0001e4000c101d06 */
.L_x_13060:
[----:B------:R-:W-:Y:S05]  /*6c10*/  BSYNC.RECONVERGENT B0 ;  /* 0x0000000000007941 */ /* 0x000fea0003800200 */
.L_x_13059:
        /* <DEDUP_REMOVED lines=21> */
[C---:B0----5:R-:W-:Y:S01]  /*6d70*/  PRMT R209, R212.reuse, 0x7632, R209 ;  /* 0x00007632d4d17816 */ /* 0x061fe200000000d1 */
        /* <DEDUP_REMOVED lines=40> */
.L_x_13068:
        /* <DEDUP_REMOVED lines=33> */
.L_x_13067:
[----:B------:R-:W-:Y:S05]  /*7210*/  @!P1 BRA `(.L_x_13070) ;  /* 0x0000000000549947 */ /* 0x000fea0003800000 */
[C---:B-----5:R-:W-:Y:S02]  /*7220*/  PRMT R211, R213.reuse, 0x7632, R211 ;  /* 0x00007632d5d37816 */ /* 0x060fe400000000d3 */
[----:B------:R-:W-:Y:S02]  /*7230*/  SHF.L.U32 R210, R213, 0x10, RZ ;  /* 0x00000010d5d27819 */ /* 0x000fe400000006ff */
[----:B0-----:R-:W-:Y:S02]  /*7240*/  PRMT R209, R212, 0x7632, R209 ;  /* 0x00007632d4d17816 */ /* 0x001fe400000000d1 */
        /* <DEDUP_REMOVED lines=18> */
.L_x_13070:
[C---:B-----5:R-:W-:Y:S02]  /*7370*/  PRMT R211, R213.reuse, 0x7632, R211 ;  /* 0x00007632d5d37816 */ /* 0x060fe400000000d3 */
[----:B------:R-:W-:Y:S02]  /*7380*/  SHF.L.U32 R210, R213, 0x10, RZ ;  /* 0x00000010d5d27819 */ /* 0x000fe400000006ff */
[----:B------:R-:W-:Y:S02]  /*7390*/  PRMT R213, R214, 0x7632, R213 ;  /* 0x00007632d6d57816 */ /* 0x000fe400000000d5 */
[C---:B0-----:R-:W-:Y:S02]  /*73a0*/  PRMT R209, R212.reuse, 0x7632, R209 ;  /* 0x00007632d4d17816 */ /* 0x041fe400000000d1 */
        /* <DEDUP_REMOVED lines=8> */
.L_x_13069:
[----:B--234-:R-:W0:Y:S02]  /*7430*/  LDC.64 R216, c[0x0][0x3a8] ;  /* 0x0000ea00ffd87b82 */ /* 0x01ce240000000a00 */
[----:B0-----:R-:W-:-:S05]  /*7440*/  IMAD.WIDE.U32 R216, R7, 0x20, R216 ;  /* 0x0000002007d87825 */ /* 0x001fca00078e00d8 */
[----:B------:R0:W-:Y:S04]  /*7450*/  STG.E.128 desc[UR6][R216.64], R208 ;  /* 0x000000d0d8007986 */ /* 0x0001e8000c101d06 */
[----:B------:R0:W-:Y:S02]  /*7460*/  STG.E.128 desc[UR6][R216.64+0x10], R212 ;  /* 0x000010d4d8007986 */ /* 0x0001e4000c101d06 */
.L_x_13066:
[----:B------:R-:W-:Y:S05]  /*7470*/  BSYNC.RECONVERGENT B0 ;  /* 0x0000000000007941 */ /* 0x000fea0003800200 */
.L_x_13065:
[----:B------:R-:W-:Y:S01]  /*7480*/  FADD.FTZ R7, RZ, R152 ;  /* 0x00000098ff077221 */ /* 0x000fe20000010000 */
[C---:B------:R-:W-:Y:S01]  /*7490*/  ISETP.GE.U32.AND P5, PT, R0.reuse, 0x20, PT ;  /* 0x000000200000780c */ /* 0x040fe20003fa6070 */
[----:B------:R-:W5:Y:S01]  /*74a0*/  S2R R221, SR_TID.X ;  /* 0x0000000000dd7919 */ /* 0x000f620000002100 */
        /* <DEDUP_REMOVED lines=17> */
[----:B01234-:R-:W-:-:S05]  /*75c0*/  FSEL R217, R7, RZ, P5 ;  /* 0x000000ff07d97208 */ /* 0x01ffca0002800000 */
        /* <DEDUP_REMOVED lines=59> */
[----:B-----5:R-:W-:-:S13]  /*7980*/  LOP3.LUT P6, RZ, R221, 0x1f, RZ, 0xc0, !PT ;  /* 0x0000001fddff7812 */ /* 0x020fda00078cc0ff */
        /* <DEDUP_REMOVED lines=154> */
.L_x_13100:
[----:B------:R-:W-:Y:S01]  /*8330*/  LOP3.LUT P1, RZ, R221, 0x1f, RZ, 0xc0, !PT ;  /* 0x0000001fddff7812 */ /* 0x000fe2000782c0ff */
[----:B-1----:R-:W-:Y:S01]  /*8340*/  FADD.FTZ R7, R217, R7 ;  /* 0x00000007d9077221 */ /* 0x002fe20000010000 */
[----:B------:R-:W-:Y:S01]  /*8350*/  FMUL.FTZ R9, R219, R219 ;  /* 0x000000dbdb097220 */ /* 0x000fe20000410000 */
[----:B------:R-:W-:Y:S01]  /*8360*/  ISETP.NE.AND P0, PT, RZ, UR10, PT ;  /* 0x0000000aff007c0c */ /* 0x000fe2000bf05270 */
[----:B------:R-:W-:Y:S01]  /*8370*/  BSSY.RECONVERGENT B0, `(.L_x_13072) ;  /* 0x000005c000007945 */ /* 0x000fe20003800200 */
[----:B------:R-:W-:Y:S02]  /*8380*/  FFMA.FTZ R7, R7, R220, UR11 ;  /* 0x0000000b07077e23 */ /* 0x000fe400080100dc */
[----:B------:R-:W-:-:S05]  /*8390*/  FSEL R9, R9, RZ, P0 ;  /* 0x000000ff09097208 */ /* 0x000fca0000000000 */
[----:B------:R-:W-:Y:S01]  /*83a0*/  FADD.FTZ R7, R7, R9 ;  /* 0x0000000907077221 */ /* 0x000fe20000010000 */
[----:B0-----:R-:W0:Y:S03]  /*83b0*/  @!P1 LDC.64 R216, c[0x0][0x3c0] ;  /* 0x0000f000ffd89b82 */ /* 0x001e260000000a00 */
[----:B------:R1:W2:Y:S02]  /*83c0*/  MUFU.RSQ R9, R7 ;  /* 0x0000000700097308 */ /* 0x0002a40000001400 */
[----:B-1----:R-:W-:Y:S01]  /*83d0*/  FSEL R7, R219, RZ, !P0 ;  /* 0x000000ffdb077208 */ /* 0x002fe20004000000 */
[----:B0-----:R-:W-:-:S05]  /*83e0*/  @!P1 IMAD.WIDE R216, R2, 0x4, R216 ;  /* 0x0000000402d89825 */ /* 0x001fca00078e02d8 */
[----:B------:R0:W-:Y:S02]  /*83f0*/  @!P1 STG.E desc[UR6][R216.64], R219 ;  /* 0x000000dbd8009986 */ /* 0x0001e4000c101906 */
[----:B0-----:R-:W0:Y:S02]  /*8400*/  @!P1 LDC.64 R216, c[0x0][0x3c8] ;  /* 0x0000f200ffd89b82 */ /* 0x001e240000000a00 */
[----:B0-----:R-:W-:-:S05]  /*8410*/  @!P1 IMAD.WIDE R216, R2, 0x4, R216 ;  /* 0x0000000402d89825 */ /* 0x001fca00078e02d8 */
[----:B--2---:R0:W-:Y:S01]  /*8420*/  @!P1 STG.E desc[UR6][R216.64], R9 ;  /* 0x00000009d8009986 */ /* 0x0041e2000c101906 */
[----:B------:R-:W-:Y:S05]  /*8430*/  @!P5 BRA `(.L_x_13073) ;  /* 0x00000004003cd947 */ /* 0x000fea0003800000 */
[--C-:B------:R-:W-:Y:S01]  /*8440*/  FADD.FTZ R250, R158, -R7.reuse ;  /* 0x800000079efa7221 */ /* 0x100fe20000010000 */
[----:B0-----:R-:W-:Y:S01]  /*8450*/  SHF.L.U32 R216, R15, 0x10, RZ ;  /* 0x000000100fd87819 */ /* 0x001fe200000006ff */
[----:B------:R-:W-:Y:S01]  /*8460*/  IMAD.U32 R217, R19, 0x10000, RZ ;  /* 0x0001000013d97824 */ /* 0x000fe200078e00ff */
[----:B------:R-:W-:Y:S01]  /*8470*/  SHF.L.U32 R219, R95, 0x10, RZ ;  /* 0x000000105fdb7819 */ /* 0x000fe200000006ff */
[----:B------:R-:W-:Y:S01]  /*8480*/  FMUL.FTZ R250, R9, R250 ;  /* 0x000000fa09fa7220 */ /* 0x000fe20000410000 */
[----:B------:R-:W-:Y:S01]  /*8490*/  SHF.L.U32 R218, R123, 0x10, RZ ;  /* 0x000000107bda7819 */ /* 0x000fe200000006ff */
[----:B------:R-:W-:Y:S01]  /*84a0*/  FADD.FTZ R223, R159, -R7 ;  /* 0x800000079fdf7221 */ /* 0x000fe20000010000 */
[----:B------:R-:W-:Y:S01]  /*84b0*/  SHF.L.U32 R220, R232, 0x10, RZ ;  /* 0x00000010e8dc7819 */ /* 0x000fe200000006ff */
[C---:B------:R-:W-:Y:S01]  /*84c0*/  FFMA.FTZ R216, R250.reuse, R216, R219 ;  /* 0x000000d8fad87223 */ /* 0x040fe200000100db */
[----:B------:R-:W-:Y:S01]  /*84d0*/  SHF.L.U32 R219, R231, 0x10, RZ ;  /* 0x00000010e7db7819 */ /* 0x000fe200000006ff */
[----:B------:R-:W-:Y:S01]  /*84e0*/  FFMA.FTZ R250, R250, R217, R218 ;  /* 0x000000d9fafa7223 */ /* 0x000fe200000100da */
[----:B------:R-:W-:Y:S01]  /*84f0*/  FMUL.FTZ R223, R9, R223 ;  /* 0x000000df09df7220 */ /* 0x000fe20000410000 */
[----:B------:R-:W-:Y:S01]  /*8500*/  SHF.L.U32 R218, R234, 0x10, RZ ;  /* 0x00000010eada7819 */ /* 0x000fe200000006ff */
[----:B------:R-:W-:-:S02]  /*8510*/  IMAD.U32 R217, R233, 0x10000, RZ ;  /* 0x00010000e9d97824 */ /* 0x000fc400078e00ff */
[--C-:B------:R-:W-:Y:S01]  /*8520*/  FADD.FTZ R249, R156, -R7.reuse ;  /* 0x800000079cf97221 */ /* 0x100fe20000010000 */
[C---:B------:R-:W-:Y:S01]  /*8530*/  FFMA.FTZ R219, R223.reuse, R219, R220 ;  /* 0x000000dbdfdb7223 */ /* 0x040fe200000100dc */
[----:B------:R-:W-:Y:S01]  /*8540*/  SHF.L.U32 R221, R14, 0x10, RZ ;  /* 0x000000100edd7819 */ /* 0x000fe200000006ff */
[----:B------:R-:W-:Y:S01]  /*8550*/  FFMA.FTZ R223, R223, R217, R218 ;  /* 0x000000d9dfdf7223 */ /* 0x000fe200000100da */
[----:B------:R-:W-:Y:S01]  /*8560*/  SHF.L.U32 R220, R94, 0x10, RZ ;  /* 0x000000105edc7819 */ /* 0x000fe200000006ff */
[----:B------:R-:W-:Y:S01]  /*8570*/  FMUL.FTZ R249, R9, R249 ;  /* 0x000000f909f97220 */ /* 0x000fe20000410000 */
        /* <DEDUP_REMOVED lines=10> */
[----:B------:R-:W-:Y:S01]  /*8620*/  FADD.FTZ R247, R154, -R7 ;  /* 0x800000079af77221 */ /* 0x000fe20000010000 */
        /* <DEDUP_REMOVED lines=13> */
[----:B------:R-:W-:-:S02]  /*8700*/  SHF.L.U32 R245, R224, 0x10, RZ ;  /* 0x00000010e0f57819 */ /* 0x000fc400000006ff */
[----:B------:R-:W-:Y:S02]  /*8710*/  F2FP.BF16.F32.PACK_AB R219, R219, R216 ;  /* 0x000000d8dbdb723e */ /* 0x000fe400000010ff */
[----:B------:R-:W-:Y:S01]  /*8720*/  SHF.L.U32 R216, R12, 0x10, RZ ;  /* 0x000000100cd87819 */ /* 0x000fe200000006ff */
[----:B------:R-:W-:Y:S01]  /*8730*/  FFMA.FTZ R217, R248, R217, R245 ;  /* 0x000000d9f8d97223 */ /* 0x000fe200000100f5 */
[----:B------:R-:W-:Y:S01]  /*8740*/  IMAD.U32 R245, R225, 0x10000, RZ ;  /* 0x00010000e1f57824 */ /* 0x000fe200078e00ff */
[----:B------:R-:W-:Y:S02]  /*8750*/  SHF.L.U32 R251, R120, 0x10, RZ ;  /* 0x0000001078fb7819 */ /* 0x000fe400000006ff */
[----:B------:R-:W-:Y:S01]  /*8760*/  F2FP.BF16.F32.PACK_AB R218, R218, R221 ;  /* 0x000000dddada723e */ /* 0x000fe200000010ff */
[----:B------:R-:W-:Y:S01]  /*8770*/  FFMA.FTZ R248, R248, R245, R246 ;  /* 0x000000f5f8f87223 */ /* 0x000fe200000100f6 */
[----:B------:R-:W-:Y:S01]  /*8780*/  FADD.FTZ R245, R152, -R7 ;  /* 0x8000000798f57221 */ /* 0x000fe20000010000 */
[----:B------:R-:W-:-:S02]  /*8790*/  SHF.L.U32 R246, R92, 0x10, RZ ;  /* 0x000000105cf67819 */ /* 0x000fc400000006ff */
[----:B------:R-:W-:Y:S01]  /*87a0*/  F2FP.BF16.F32.PACK_AB R217, R217, R220 ;  /* 0x000000dcd9d9723e */ /* 0x000fe200000010ff */
[----:B------:R-:W-:Y:S01]  /*87b0*/  FMUL.FTZ R245, R9, R245 ;  /* 0x000000f509f57220 */ /* 0x000fe20000410000 */
[----:B------:R-:W-:Y:S02]  /*87c0*/  SHF.L.U32 R220, R6, 0x10, RZ ;  /* 0x0000001006dc7819 */ /* 0x000fe400000006ff */
[----:B------:R-:W-:Y:S01]  /*87d0*/  SHF.L.U32 R221, R5, 0x10, RZ ;  /* 0x0000001005dd7819 */ /* 0x000fe200000006ff */
[----:B------:R-:W-:Y:S01]  /*87e0*/  FFMA.FTZ R216, R245, R216, R246 ;  /* 0x000000d8f5d87223 */ /* 0x000fe200000100f6 */
[----:B------:R-:W-:Y:S01]  /*87f0*/  IMAD.U32 R246, R16, 0x10000, RZ ;  /* 0x0001000010f67824 */ /* 0x000fe200078e00ff */
[----:B------:R-:W-:Y:S02]  /*8800*/  F2FP.BF16.F32.PACK_AB R223, R223, R250 ;  /* 0x000000fadfdf723e */ /* 0x000fe400000010ff */
[----:B------:R-:W-:Y:S01]  /*8810*/  F2FP.BF16.F32.PACK_AB R222, R222, R249 ;  /* 0x000000f9dede723e */ /* 0x000fe200000010ff */
        /* <DEDUP_REMOVED lines=17> */
.L_x_13073:
[----:B------:R-:W-:Y:S05]  /*8930*/  BSYNC.RECONVERGENT B0 ;  /* 0x0000000000007941 */ /* 0x000fea0003800200 */
.L_x_13072:
[----:B------:R-:W-:Y:S01]  /*8940*/  ISETP.GE.U32.AND P0, PT, R0, 0x40, PT ;  /* 0x000000400000780c */ /* 0x000fe20003f06070 */
[----:B------:R-:W-:-:S12]  /*8950*/  BSSY.RECONVERGENT B0, `(.L_x_13074) ;  /* 0x0000057000007945 */ /* 0x000fd80003800200 */
[----:B------:R-:W-:Y:S05]  /*8960*/  @!P0 BRA `(.L_x_13075) ;  /* 0x0000000400548947 */ /* 0x000fea0003800000 */
[----:B------:R-:W2:Y:S04]  /*8970*/  LDL R245, [R1+0x8] ;  /* 0x0000080001f57983 */ /* 0x000ea80000100800 */
[----:B-1----:R-:W3:Y:S04]  /*8980*/  LDL R220, [R1+0xc] ;  /* 0x00000c0001dc7983 */ /* 0x002ee80000100800 */
[----:B------:R-:W4:Y:S04]  /*8990*/  LDL R222, [R1+0x10] ;  /* 0x0000100001de7983 */ /* 0x000f280000100800 */
[----:B------:R-:W5:Y:S01]  /*89a0*/  LDL R221, [R1+0x14] ;  /* 0x0000140001dd7983 */ /* 0x000f620000100800 */
[--C-:B------:R-:W-:Y:S01]  /*89b0*/  FADD.FTZ R250, R166, -R7.reuse ;  /* 0x80000007a6fa7221 */ /* 0x100fe20000010000 */
[----:B0-----:R-:W-:Y:S01]  /*89c0*/  SHF.L.U32 R216, R23, 0x10, RZ ;  /* 0x0000001017d87819 */ /* 0x001fe200000006ff */
[----:B------:R-:W-:Y:S01]  /*89d0*/  IMAD.U32 R219, R91, 0x10000, RZ ;  /* 0x000100005bdb7824 */ /* 0x000fe200078e00ff */
[----:B------:R-:W5:Y:S01]  /*89e0*/  LDL R247, [R1] ;  /* 0x0000000001f77983 */ /* 0x000f620000100800 */
[----:B------:R-:W-:Y:S01]  /*89f0*/  FMUL.FTZ R250, R9, R250 ;  /* 0x000000fa09fa7220 */ /* 0x000fe20000410000 */
[----:B------:R-:W-:Y:S01]  /*8a00*/  SHF.L.U32 R217, R27, 0x10, RZ ;  /* 0x000000101bd97819 */ /* 0x000fe200000006ff */
[----:B------:R-:W-:Y:S01]  /*8a10*/  FADD.FTZ R223, R167, -R7 ;  /* 0x80000007a7df7221 */ /* 0x000fe20000010000 */
[----:B------:R-:W5:Y:S01]  /*8a20*/  LDL R246, [R1+0x4] ;  /* 0x0000040001f67983 */ /* 0x000f620000100800 */
[----:B------:R-:W-:Y:S01]  /*8a30*/  SHF.L.U32 R218, R119, 0x10, RZ ;  /* 0x0000001077da7819 */ /* 0x000fe200000006ff */
[----:B------:R-:W-:Y:S01]  /*8a40*/  FFMA.FTZ R216, R250, R216, R219 ;  /* 0x000000d8fad87223 */ /* 0x000fe200000100db */
[----:B------:R-:W-:-:S03]  /*8a50*/  FMUL.FTZ R223, R9, R223 ;  /* 0x000000df09df7220 */ /* 0x000fc60000410000 */
[----:B------:R-:W-:Y:S01]  /*8a60*/  FFMA.FTZ R250, R250, R217, R218 ;  /* 0x000000d9fafa7223 */ /* 0x000fe200000100da */
[----:B------:R-:W-:-:S04]  /*8a70*/  FADD.FTZ R249, R164, -R7 ;  /* 0x80000007a4f97221 */ /* 0x000fc80000010000 */
[----:B------:R-:W-:Y:S01]  /*8a80*/  FMUL.FTZ R249, R9, R249 ;  /* 0x000000f909f97220 */ /* 0x000fe20000410000 */
[----:B------:R-:W-:-:S04]  /*8a90*/  FADD.FTZ R248, R163, -R7 ;  /* 0x80000007a3f87221 */ /* 0x000fc80000010000 */
[----:B------:R-:W-:Y:S01]  /*8aa0*/  FMUL.FTZ R248, R9, R248 ;  /* 0x000000f809f87220 */ /* 0x000fe20000410000 */
[----:B------:R-:W-:Y:S02]  /*8ab0*/  SHF.L.U32 R251, R116, 0x10, RZ ;  /* 0x0000001074fb7819 */ /* 0x000fe400000006ff */
[----:B--2---:R-:W-:Y:S01]  /*8ac0*/  SHF.L.U32 R219, R245, 0x10, RZ ;  /* 0x00000010f5db7819 */ /* 0x004fe200000006ff */
[----:B---3--:R-:W-:Y:S01]  /*8ad0*/  IMAD.U32 R220, R220, 0x10000, RZ ;  /* 0x00010000dcdc7824 */ /* 0x008fe200078e00ff */
[----:B----4-:R-:W-:Y:S02]  /*8ae0*/  SHF.L.U32 R217, R222, 0x10, RZ ;  /* 0x00000010ded97819 */ /* 0x010fe400000006ff */
[----:B-----5:R-:W-:Y:S01]  /*8af0*/  SHF.L.U32 R218, R221, 0x10, RZ ;  /* 0x00000010ddda7819 */ /* 0x020fe200000006ff */
[----:B------:R-:W-:Y:S01]  /*8b00*/  FFMA.FTZ R219, R223, R219, R220 ;  /* 0x000000dbdfdb7223 */ /* 0x000fe200000100dc */
[----:B------:R-:W-:Y:S01]  /*8b10*/  SHF.L.U32 R221, R22, 0x10, RZ ;  /* 0x0000001016dd7819 */ /* 0x000fe200000006ff */
[----:B------:R-:W-:-:S02]  /*8b20*/  IMAD.U32 R220, R90, 0x10000, RZ ;  /* 0x000100005adc7824 */ /* 0x000fc400078e00ff */
[----:B------:R-:W-:Y:S01]  /*8b30*/  FFMA.FTZ R223, R223, R217, R218 ;  /* 0x000000d9dfdf7223 */ /* 0x000fe200000100da */
[----:B------:R-:W-:Y:S02]  /*8b40*/  SHF.L.U32 R217, R26, 0x10, RZ ;  /* 0x000000101ad97819 */ /* 0x000fe400000006ff */
[----:B------:R-:W-:Y:S01]  /*8b50*/  SHF.L.U32 R218, R118, 0x10, RZ ;  /* 0x0000001076da7819 */ /* 0x000fe200000006ff */
[----:B------:R-:W-:Y:S01]  /*8b60*/  FADD.FTZ R222, R165, -R7 ;  /* 0x80000007a5de7221 */ /* 0x000fe20000010000 */
[C---:B------:R-:W-:Y:S01]  /*8b70*/  FFMA.FTZ R221, R249.reuse, R221, R220 ;  /* 0x000000ddf9dd7223 */ /* 0x040fe200000100dc */
[----:B------:R-:W-:Y:S02]  /*8b80*/  IMAD.U32 R245, R244, 0x10000, RZ ;  /* 0x00010000f4f57824 */ /* 0x000fe400078e00ff */
[----:B------:R-:W-:Y:S01]  /*8b90*/  FFMA.FTZ R249, R249, R217, R218 ;  /* 0x000000d9f9f97223 */ /* 0x000fe200000100da */
[----:B------:R-:W-:Y:S01]  /*8ba0*/  SHF.L.U32 R218, R243, 0x10, RZ ;  /* 0x00000010f3da7819 */ /* 0x000fe200000006ff */
[----:B------:R-:W-:Y:S01]  /*8bb0*/  FMUL.FTZ R222, R9, R222 ;  /* 0x000000de09de7220 */ /* 0x000fe20000410000 */
[----:B------:R-:W-:-:S02]  /*8bc0*/  SHF.L.U32 R217, R247, 0x10, RZ ;  /* 0x00000010f7d97819 */ /* 0x000fc400000006ff */
[----:B------:R-:W-:Y:S01]  /*8bd0*/  SHF.L.U32 R220, R246, 0x10, RZ ;  /* 0x00000010f6dc7819 */ /* 0x000fe200000006ff */
[----:B------:R-:W-:Y:S01]  /*8be0*/  FADD.FTZ R247, R162, -R7 ;  /* 0x80000007a2f77221 */ /* 0x000fe20000010000 */
[C---:B------:R-:W-:Y:S01]  /*8bf0*/  FFMA.FTZ R218, R222.reuse, R218, R245 ;  /* 0x000000dadeda7223 */ /* 0x040fe200000100f5 */
[----:B------:R-:W-:Y:S02]  /*8c00*/  IMAD.U32 R246, R89, 0x10000, RZ ;  /* 0x0001000059f67824 */ /* 0x000fe400078e00ff */
[----:B------:R-:W-:Y:S01]  /*8c10*/  FFMA.FTZ R222, R222, R217, R220 ;  /* 0x000000d9dede7223 */ /* 0x000fe200000100dc */
[----:B------:R-:W-:Y:S01]  /*8c20*/  SHF.L.U32 R220, R21, 0x10, RZ ;  /* 0x0000001015dc7819 */ /* 0x000fe200000006ff */
[----:B------:R-:W-:Y:S01]  /*8c30*/  FMUL.FTZ R247, R9, R247 ;  /* 0x000000f709f77220 */ /* 0x000fe20000410000 */
[----:B------:R-:W-:Y:S02]  /*8c40*/  SHF.L.U32 R217, R25, 0x10, RZ ;  /* 0x0000001019d97819 */ /* 0x000fe400000006ff */
[----:B------:R-:W-:Y:S01]  /*8c50*/  SHF.L.U32 R245, R117, 0x10, RZ ;  /* 0x0000001075f57819 */ /* 0x000fe200000006ff */
[----:B------:R-:W-:-:S04]  /*8c60*/  FFMA.FTZ R220, R247, R220, R246 ;  /* 0x000000dcf7dc7223 */ /* 0x000fc800000100f6 */
[----:B------:R-:W-:Y:S01]  /*8c70*/  FFMA.FTZ R247, R247, R217, R245 ;  /* 0x000000d9f7f77223 */ /* 0x000fe200000100f5 */
[----:B------:R-:W-:Y:S01]  /*8c80*/  SHF.L.U32 R217, R239, 0x10, RZ ;  /* 0x00000010efd97819 */ /* 0x000fe200000006ff */
[----:B------:R-:W-:Y:S01]  /*8c90*/  IMAD.U32 R245, R240, 0x10000, RZ ;  /* 0x00010000f0f57824 */ /* 0x000fe200078e00ff */
[----:B------:R-:W-:-:S03]  /*8ca0*/  SHF.L.U32 R246, R242, 0x10, RZ ;  /* 0x00000010f2f67819 */ /* 0x000fc600000006ff */
[----:B------:R-:W-:Y:S01]  /*8cb0*/  FFMA.FTZ R217, R248, R217, R245 ;  /* 0x000000d9f8d97223 */ /* 0x000fe200000100f5 */
[----:B------:R-:W-:Y:S02]  /*8cc0*/  SHF.L.U32 R245, R241, 0x10, RZ ;  /* 0x00000010f1f57819 */ /* 0x000fe400000006ff */
[----:B------:R-:W-:-:S03]  /*8cd0*/  F2FP.BF16.F32.PACK_AB R219, R219, R216 ;  /* 0x000000d8dbdb723e */ /* 0x000fc600000010ff */
[----:B------:R-:W-:Y:S01]  /*8ce0*/  FFMA.FTZ R248, R248, R245, R246 ;  /* 0x000000f5f8f87223 */ /* 0x000fe200000100f6 */
[----:B------:R-:W-:Y:S01]  /*8cf0*/  FADD.FTZ R245, R160, -R7 ;  /* 0x80000007a0f57221 */ /* 0x000fe20000010000 */
[----:B------:R-:W-:Y:S01]  /*8d00*/  SHF.L.U32 R216, R20, 0x10, RZ ;  /* 0x0000001014d87819 */ /* 0x000fe200000006ff */
[----:B------:R-:W-:Y:S02]  /*8d10*/  IMAD.U32 R246, R88, 0x10000, RZ ;  /* 0x0001000058f67824 */ /* 0x000fe400078e00ff */
[----:B------:R-:W-:-:S04]  /*8d20*/  FMUL.FTZ R245, R9, R245 ;  /* 0x000000f509f57220 */ /* 0x000fc80000410000 */
[----:B------:R-:W-:Y:S01]  /*8d30*/  FFMA.FTZ R216, R245, R216, R246 ;  /* 0x000000d8f5d87223 */ /* 0x000fe200000100f6 */
[----:B------:R-:W-:Y:S02]  /*8d40*/  SHF.L.U32 R246, R24, 0x10, RZ ;  /* 0x0000001018f67819 */ /* 0x000fe400000006ff */
        /* <DEDUP_REMOVED lines=9> */
[----:B------:R-:W-:-:S04]  /*8de0*/  SHF.L.U32 R221, R237, 0x10, RZ ;  /* 0x00000010eddd7819 */ /* 0x000fc800000006ff */
[----:B------:R-:W-:Y:S01]  /*8df0*/  F2FP.BF16.F32.PACK_AB R216, R220, R216 ;  /* 0x000000d8dcd8723e */ /* 0x000fe200000010ff */
[----:B------:R-:W-:Y:S02]  /*8e00*/  FFMA.FTZ R246, R246, R221, R251 ;  /* 0x000000ddf6f67223 */ /* 0x000fe400000100fb */
        /* <DEDUP_REMOVED lines=11> */
.L_x_13075:
[----:B------:R-:W-:Y:S05]  /*8ec0*/  BSYNC.RECONVERGENT B0 ;  /* 0x0000000000007941 */ /* 0x000fea0003800200 */
.L_x_13074:
[----:B------:R-:W-:Y:S01]  /*8ed0*/  ISETP.GE.U32.AND P0, PT, R0, 0x60, PT ;  /* 0x000000600000780c */ /* 0x000fe20003f06070 */
[----:B------:R-:W-:-:S12]  /*8ee0*/  BSSY.RECONVERGENT B0, `(.L_x_13076) ;  /* 0x0000061000007945 */ /* 0x000fd80003800200 */
[----:B------:R-:W-:Y:S05]  /*8ef0*/  @!P0 BRA `(.L_x_13077) ;  /* 0x00000004007c8947 */ /* 0x000fea0003800000 */
[----:B------:R-:W3:Y:S01]  /*8f00*/  LDL R245, [R1+0x48] ;  /* 0x0000480001f57983 */ /* 0x000ee20000100800 */
[----:B------:R-:W-:-:S03]  /*8f10*/  FADD.FTZ R250, R174, -R7 ;  /* 0x80000007aefa7221 */ /* 0x000fc60000010000 */
[----:B-12---:R-:W2:Y:S04]  /*8f20*/  LDL R220, [R1+0x4c] ;  /* 0x00004c0001dc7983 */ /* 0x006ea80000100800 */
[----:B------:R-:W4:Y:S04]  /*8f30*/  LDL R222, [R1+0x50] ;  /* 0x0000500001de7983 */ /* 0x000f280000100800 */
[----:B------:R-:W5:Y:S01]  /*8f40*/  LDL R221, [R1+0x54] ;  /* 0x0000540001dd7983 */ /* 0x000f620000100800 */
[----:B------:R-:W-:Y:S01]  /*8f50*/  SHF.L.U32 R219, R87, 0x10, RZ ;  /* 0x0000001057db7819 */ /* 0x000fe200000006ff */
[----:B------:R-:W-:Y:S01]  /*8f60*/  FMUL.FTZ R250, R9, R250 ;  /* 0x000000fa09fa7220 */ /* 0x000fe20000410000 */
[----:B0-----:R-:W-:Y:S01]  /*8f70*/  IMAD.U32 R216, R31, 0x10000, RZ ;  /* 0x000100001fd87824 */ /* 0x001fe200078e00ff */
[----:B------:R-:W5:Y:S01]  /*8f80*/  LDL R248, [R1+0x38] ;  /* 0x0000380001f87983 */ /* 0x000f620000100800 */
[----:B------:R-:W-:Y:S01]  /*8f90*/  SHF.L.U32 R217, R35, 0x10, RZ ;  /* 0x0000001023d97819 */ /* 0x000fe200000006ff */
[----:B------:R-:W-:Y:S01]  /*8fa0*/  FADD.FTZ R223, R175, -R7 ;  /* 0x80000007afdf7221 */ /* 0x000fe20000010000 */
[----:B------:R-:W-:Y:S01]  /*8fb0*/  FFMA.FTZ R216, R250, R216, R219 ;  /* 0x000000d8fad87223 */ /* 0x000fe200000100db */
[----:B------:R-:W5:Y:S01]  /*8fc0*/  LDL R247, [R1+0x40] ;  /* 0x0000400001f77983 */ /* 0x000f620000100800 */
[----:B------:R-:W-:Y:S01]  /*8fd0*/  SHF.L.U32 R218, R115, 0x10, RZ ;  /* 0x0000001073da7819 */ /* 0x000fe200000006ff */
[----:B------:R-:W-:-:S02]  /*8fe0*/  FMUL.FTZ R223, R9, R223 ;  /* 0x000000df09df7220 */ /* 0x000fc40000410000 */
[----:B------:R-:W5:Y:S02]  /*8ff0*/  LDL R246, [R1+0x44] ;  /* 0x0000440001f67983 */ /* 0x000f640000100800 */
[----:B------:R-:W-:Y:S01]  /*9000*/  FFMA.FTZ R250, R250, R217, R218 ;  /* 0x000000d9fafa7223 */ /* 0x000fe200000100da */
[----:B------:R-:W-:Y:S01]  /*9010*/  FADD.FTZ R249, R172, -R7 ;  /* 0x80000007acf97221 */ /* 0x000fe20000010000 */
[----:B------:R-:W5:Y:S04]  /*9020*/  LDL R252, [R1+0x30] ;  /* 0x0000300001fc7983 */ /* 0x000f680000100800 */
[----:B------:R-:W5:Y:S01]  /*9030*/  LDL R251, [R1+0x34] ;  /* 0x0000340001fb7983 */ /* 0x000f620000100800 */
[----:B---3--:R-:W-:-:S03]  /*9040*/  IMAD.U32 R219, R245, 0x10000, RZ ;  /* 0x00010000f5db7824 */ /* 0x008fc600078e00ff */
[----:B------:R-:W3:Y:S01]  /*9050*/  LDL R245, [R1+0x3c] ;  /* 0x00003c0001f57983 */ /* 0x000ee20000100800 */
[----:B--2---:R-:W-:Y:S02]  /*9060*/  SHF.L.U32 R220, R220, 0x10, RZ ;  /* 0x00000010dcdc7819 */ /* 0x004fe400000006ff */
[----:B----4-:R-:W-:Y:S02]  /*9070*/  SHF.L.U32 R217, R222, 0x10, RZ ;  /* 0x00000010ded97819 */ /* 0x010fe400000006ff */
[----:B-----5:R-:W-:Y:S01]  /*9080*/  SHF.L.U32 R218, R221, 0x10, RZ ;  /* 0x00000010ddda7819 */ /* 0x020fe200000006ff */
[----:B------:R-:W-:Y:S01]  /*9090*/  FFMA.FTZ R219, R223, R219, R220 ;  /* 0x000000dbdfdb7223 */ /* 0x000fe200000100dc */
[----:B------:R-:W-:Y:S01]  /*90a0*/  SHF.L.U32 R220, R86, 0x10, RZ ;  /* 0x0000001056dc7819 */ /* 0x000fe200000006ff */
[----:B------:R-:W-:Y:S01]  /*90b0*/  FMUL.FTZ R249, R9, R249 ;  /* 0x000000f909f97220 */ /* 0x000fe20000410000 */
[----:B------:R-:W-:Y:S02]  /*90c0*/  IMAD.U32 R221, R30, 0x10000, RZ ;  /* 0x000100001edd7824 */ /* 0x000fe400078e00ff */
[----:B------:R-:W-:Y:S01]  /*90d0*/  FFMA.FTZ R223, R223, R217, R218 ;  /* 0x000000d9dfdf7223 */ /* 0x000fe200000100da */
[----:B------:R-:W-:-:S02]  /*90e0*/  SHF.L.U32 R217, R34, 0x10, RZ ;  /* 0x0000001022d97819 */ /* 0x000fc400000006ff */
[----:B------:R-:W-:Y:S01]  /*90f0*/  SHF.L.U32 R218, R114, 0x10, RZ ;  /* 0x0000001072da7819 */ /* 0x000fe200000006ff */
[--C-:B------:R-:W-:Y:S01]  /*9100*/  FADD.FTZ R222, R173, -R7.reuse ;  /* 0x80000007adde7221 */ /* 0x100fe20000010000 */
[C---:B------:R-:W-:Y:S01]  /*9110*/  FFMA.FTZ R221, R249.reuse, R221, R220 ;  /* 0x000000ddf9dd7223 */ /* 0x040fe200000100dc */
[----:B------:R-:W-:Y:S02]  /*9120*/  SHF.L.U32 R220, R246, 0x10, RZ ;  /* 0x00000010f6dc7819 */ /* 0x000fe400000006ff */
[----:B------:R-:W-:Y:S01]  /*9130*/  FFMA.FTZ R249, R249, R217, R218 ;  /* 0x000000d9f9f97223 */ /* 0x000fe200000100da */
[----:B------:R-:W-:Y:S01]  /*9140*/  FMUL.FTZ R222, R9, R222 ;  /* 0x000000de09de7220 */ /* 0x000fe20000410000 */
[----:B------:R-:W-:Y:S01]  /*9150*/  IMAD.U32 R218, R248, 0x10000, RZ ;  /* 0x00010000f8da7824 */ /* 0x000fe200078e00ff */
[----:B------:R-:W-:Y:S01]  /*9160*/  SHF.L.U32 R217, R247, 0x10, RZ ;  /* 0x00000010f7d97819 */ /* 0x000fe200000006ff */
[----:B------:R-:W-:Y:S01]  /*9170*/  FADD.FTZ R247, R170, -R7 ;  /* 0x80000007aaf77221 */ /* 0x000fe20000010000 */
[----:B------:R-:W-:-:S03]  /*9180*/  SHF.L.U32 R246, R85, 0x10, RZ ;  /* 0x0000001055f67819 */ /* 0x000fc600000006ff */
[----:B------:R-:W-:Y:S01]  /*9190*/  FMUL.FTZ R247, R9, R247 ;  /* 0x000000f709f77220 */ /* 0x000fe20000410000 */
[----:B---3--:R-:W-:-:S05]  /*91a0*/  SHF.L.U32 R245, R245, 0x10, RZ ;  /* 0x00000010f5f57819 */ /* 0x008fca00000006ff */
[C---:B------:R-:W-:Y:S01]  /*91b0*/  FFMA.FTZ R218, R222.reuse, R218, R245 ;  /* 0x000000dadeda7223 */ /* 0x040fe200000100f5 */
[----:B------:R-:W-:Y:S01]  /*91c0*/  FFMA.FTZ R222, R222, R217, R220 ;  /* 0x000000d9dede7223 */ /* 0x000fe200000100dc */
[----:B------:R-:W-:Y:S01]  /*91d0*/  IMAD.U32 R220, R29, 0x10000, RZ ;  /* 0x000100001ddc7824 */ /* 0x000fe200078e00ff */
[----:B------:R-:W-:Y:S02]  /*91e0*/  SHF.L.U32 R217, R33, 0x10, RZ ;  /* 0x0000001021d97819 */ /* 0x000fe400000006ff */
[----:B------:R-:W-:Y:S01]  /*91f0*/  SHF.L.U32 R245, R113, 0x10, RZ ;  /* 0x0000001071f57819 */ /* 0x000fe200000006ff */
[C---:B------:R-:W-:Y:S02]  /*9200*/  FFMA.FTZ R220, R247.reuse, R220, R246 ;  /* 0x000000dcf7dc7223 */ /* 0x040fe400000100f6 */
[----:B------:R-:W2:Y:S02]  /*9210*/  LDL R246, [R1+0x2c] ;  /* 0x00002c0001f67983 */ /* 0x000ea40000100800 */
[----:B------:R-:W-:-:S02]  /*9220*/  FFMA.FTZ R247, R247, R217, R245 ;  /* 0x000000d9f7f77223 */ /* 0x000fc400000100f5 */
        /* <DEDUP_REMOVED lines=11> */
[----:B------:R-:W-:Y:S02]  /*92e0*/  SHF.L.U32 R245, R252, 0x10, RZ ;  /* 0x00000010fcf57819 */ /* 0x000fe400000006ff */
        /* <DEDUP_REMOVED lines=19> */
[----:B-----5:R-:W-:Y:S02]  /*9420*/  SHF.L.U32 R221, R251, 0x10, RZ ;  /* 0x00000010fbdd7819 */ /* 0x020fe400000006ff */
[----:B--2---:R-:W-:Y:S02]  /*9430*/  SHF.L.U32 R251, R252, 0x10, RZ ;  /* 0x00000010fcfb7819 */ /* 0x004fe400000006ff */
[----:B------:R-:W-:-:S03]  /*9440*/  F2FP.BF16.F32.PACK_AB R216, R220, R216 ;  /* 0x000000d8dcd8723e */ /* 0x000fc600000010ff */
        /* <DEDUP_REMOVED lines=10> */
.L_x_13077:
[----:B------:R-:W-:Y:S05]  /*94f0*/  BSYNC.RECONVERGENT B0 ;  /* 0x0000000000007941 */ /* 0x000fea0003800200 */
.L_x_13076:
[----:B------:R-:W-:Y:S01]  /*9500*/  ISETP.GE.U32.AND P0, PT, R0, 0x80, PT ;  /* 0x000000800000780c */ /* 0x000fe20003f06070 */
[----:B------:R-:W-:-:S12]  /*9510*/  BSSY.RECONVERGENT B0, `(.L_x_13078) ;  /* 0x0000061000007945 */ /* 0x000fd80003800200 */
[----:B------:R-:W-:Y:S05]  /*9520*/  @!P0 BRA `(.L_x_13079) ;  /* 0x00000004007c8947 */ /* 0x000fea0003800000 */
[----:B------:R-:W4:Y:S01]  /*9530*/  LDL R245, [R1+0x88] ;  /* 0x0000880001f57983 */ /* 0x000f220000100800 */
[----:B------:R-:W-:-:S03]  /*9540*/  FADD.FTZ R250, R182, -R7 ;  /* 0x80000007b6fa7221 */ /* 0x000fc60000010000 */
[----:B-123--:R-:W2:Y:S04]  /*9550*/  LDL R220, [R1+0x8c] ;  /* 0x00008c0001dc7983 */ /* 0x00eea80000100800 */
[----:B------:R-:W3:Y:S04]  /*9560*/  LDL R222, [R1+0x90] ;  /* 0x0000900001de7983 */ /* 0x000ee80000100800 */
[----:B------:R-:W5:Y:S01]  /*9570*/  LDL R221, [R1+0x94] ;  /* 0x0000940001dd7983 */ /* 0x000f620000100800 */
[----:B0-----:R-:W-:Y:S01]  /*9580*/  SHF.L.U32 R216, R39, 0x10, RZ ;  /* 0x0000001027d87819 */ /* 0x001fe200000006ff */
[----:B------:R-:W-:Y:S01]  /*9590*/  FMUL.FTZ R250, R9, R250 ;  /* 0x000000fa09fa7220 */ /* 0x000fe20000410000 */
[----:B------:R-:W-:Y:S01]  /*95a0*/  SHF.L.U32 R219, R83, 0x10, RZ ;  /* 0x0000001053db7819 */ /* 0x000fe200000006ff */
[----:B------:R-:W5:Y:S01]  /*95b0*/  LDL R248, [R1+0x78] ;  /* 0x0000780001f87983 */ /* 0x000f620000100800 */
[----:B------:R-:W-:Y:S01]  /*95c0*/  SHF.L.U32 R217, R43, 0x10, RZ ;  /* 0x000000102bd97819 */ /* 0x000fe200000006ff */
[----:B------:R-:W-:-:S02]  /*95d0*/  IMAD.U32 R218, R111, 0x10000, RZ ;  /* 0x000100006fda7824 */ /* 0x000fc400078e00ff */
[----:B------:R-:W-:Y:S01]  /*95e0*/  FADD.FTZ R223, R183, -R7 ;  /* 0x80000007b7df7221 */ /* 0x000fe20000010000 */
[C---:B------:R-:W-:Y:S01]  /*95f0*/  FFMA.FTZ R216, R250.reuse, R216, R219 ;  /* 0x000000d8fad87223 */ /* 0x040fe200000100db */
[----:B------:R-:W5:Y:S01]  /*9600*/  LDL R247, [R1+0x80] ;  /* 0x0000800001f77983 */ /* 0x000f620000100800 */
[----:B------:R-:W-:Y:S01]  /*9610*/  FFMA.FTZ R250, R250, R217, R218 ;  /* 0x000000d9fafa7223 */ /* 0x000fe200000100da */
[----:B------:R-:W-:Y:S02]  /*9620*/  FMUL.FTZ R223, R9, R223 ;  /* 0x000000df09df7220 */ /* 0x000fe40000410000 */
[----:B------:R-:W5:Y:S01]  /*9630*/  LDL R246, [R1+0x84] ;  /* 0x0000840001f67983 */ /* 0x000f620000100800 */
[----:B------:R-:W-:-:S03]  /*9640*/  FADD.FTZ R249, R180, -R7 ;  /* 0x80000007b4f97221 */ /* 0x000fc60000010000 */
[----:B------:R-:W5:Y:S04]  /*9650*/  LDL R252, [R1+0x70] ;  /* 0x0000700001fc7983 */ /* 0x000f680000100800 */
[----:B------:R-:W5:Y:S01]  /*9660*/  LDL R251, [R1+0x74] ;  /* 0x0000740001fb7983 */ /* 0x000f620000100800 */
[----:B----4-:R-:W-:-:S03]  /*9670*/  SHF.L.U32 R219, R245, 0x10, RZ ;  /* 0x00000010f5db7819 */ /* 0x010fc600000006ff */
[----:B------:R-:W4:Y:S01]  /*9680*/  LDL R245, [R1+0x7c] ;  /* 0x00007c0001f57983 */ /* 0x000f220000100800 */
[----:B--2---:R-:W-:Y:S02]  /*9690*/  SHF.L.U32 R220, R220, 0x10, RZ ;  /* 0x00000010dcdc7819 */ /* 0x004fe400000006ff */
[----:B---3--:R-:W-:-:S03]  /*96a0*/  SHF.L.U32 R217, R222, 0x10, RZ ;  /* 0x00000010ded97819 */ /* 0x008fc600000006ff */
[----:B------:R-:W-:Y:S01]  /*96b0*/  FFMA.FTZ R219, R223, R219, R220 ;  /* 0x000000dbdfdb7223 */ /* 0x000fe200000100dc */
[----:B-----5:R-:W-:Y:S01]  /*96c0*/  IMAD.U32 R218, R221, 0x10000, RZ ;  /* 0x00010000ddda7824 */ /* 0x020fe200078e00ff */
[----:B------:R-:W-:Y:S01]  /*96d0*/  SHF.L.U32 R221, R38, 0x10, RZ ;  /* 0x0000001026dd7819 */ /* 0x000fe200000006ff */
[----:B------:R-:W-:Y:S01]  /*96e0*/  FMUL.FTZ R249, R9, R249 ;  /* 0x000000f909f97220 */ /* 0x000fe20000410000 */
[----:B------:R-:W-:Y:S01]  /*96f0*/  SHF.L.U32 R220, R82, 0x10, RZ ;  /* 0x0000001052dc7819 */ /* 0x000fe200000006ff */
[----:B------:R-:W-:Y:S01]  /*9700*/  FFMA.FTZ R223, R223, R217, R218 ;  /* 0x000000d9dfdf7223 */ /* 0x000fe200000100da */
[----:B------:R-:W-:Y:S01]  /*9710*/  SHF.L.U32 R217, R42, 0x10, RZ ;  /* 0x000000102ad97819 */ /* 0x000fe200000006ff */
[----:B------:R-:W-:Y:S02]  /*9720*/  IMAD.U32 R218, R110, 0x10000, RZ ;  /* 0x000100006eda7824 */ /* 0x000fe400078e00ff */
[----:B------:R-:W-:Y:S01]  /*9730*/  FADD.FTZ R222, R181, -R7 ;  /* 0x80000007b5de7221 */ /* 0x000fe20000010000 */
[C---:B------:R-:W-:Y:S01]  /*9740*/  FFMA.FTZ R221, R249.reuse, R221, R220 ;  /* 0x000000ddf9dd7223 */ /* 0x040fe200000100dc */
[----:B------:R-:W-:Y:S01]  /*9750*/  FFMA.FTZ R249, R249, R217, R218 ;  /* 0x000000d9f9f97223 */ /* 0x000fe200000100da */
[----:B------:R-:W-:Y:S01]  /*9760*/  SHF.L.U32 R218, R248, 0x10, RZ ;  /* 0x00000010f8da7819 */ /* 0x000fe200000006ff */
[----:B------:R-:W-:Y:S01]  /*9770*/  FMUL.FTZ R222, R9, R222 ;  /* 0x000000de09de7220 */ /* 0x000fe20000410000 */
[----:B------:R-:W-:Y:S01]  /*9780*/  SHF.L.U32 R217, R247, 0x10, RZ ;  /* 0x00000010f7d97819 */ /* 0x000fe200000006ff */
[----:B------:R-:W-:-:S02]  /*9790*/  IMAD.U32 R220, R246, 0x10000, RZ ;  /* 0x00010000f6dc7824 */ /* 0x000fc400078e00ff */
        /* <DEDUP_REMOVED lines=19> */
[----:B---3--:R-:W-:Y:S02]  /*98d0*/  SHF.L.U32 R217, R245, 0x10, RZ ;  /* 0x00000010f5d97819 */ /* 0x008fe400000006ff */
[----:B--2---:R-:W-:Y:S01]  /*98e0*/  SHF.L.U32 R245, R246, 0x10, RZ ;  /* 0x00000010f6f57819 */ /* 0x004fe200000006ff */
[----:B------:R-:W-:-:S04]  /*98f0*/  IMAD.U32 R246, R251, 0x10000, RZ ;  /* 0x00010000fbf67824 */ /* 0x000fc800078e00ff */
        /* <DEDUP_REMOVED lines=34> */
.L_x_13079:
[----:B------:R-:W-:Y:S05]  /*9b20*/  BSYNC.RECONVERGENT B0 ;  /* 0x0000000000007941 */ /* 0x000fea0003800200 */
.L_x_13078:
[----:B------:R-:W-:Y:S01]  /*9b30*/  ISETP.GE.U32.AND P0, PT, R0, 0xa0, PT ;  /* 0x000000a00000780c */ /* 0x000fe20003f06070 */
[----:B------:R-:W-:-:S12]  /*9b40*/  BSSY.RECONVERGENT B0, `(.L_x_13080) ;  /* 0x0000061000007945 */ /* 0x000fd80003800200 */
[----:B------:R-:W-:Y:S05]  /*9b50*/  @!P0 BRA `(.L_x_13081) ;  /* 0x00000004007c8947 */ /* 0x000fea0003800000 */
[----:B------:R-:W5:Y:S01]  /*9b60*/  LDL R245, [R1+0xc8] ;  /* 0x0000c80001f57983 */ /* 0x000f620000100800 */
[----:B------:R-:W-:-:S03]  /*9b70*/  FADD.FTZ R250, R190, -R7 ;  /* 0x80000007befa7221 */ /* 0x000fc60000010000 */
[----:B-1234-:R-:W2:Y:S04]  /*9b80*/  LDL R220, [R1+0xcc] ;  /* 0x0000cc0001dc7983 */ /* 0x01eea80000100800 */
[----:B------:R-:W3:Y:S04]  /*9b90*/  LDL R221, [R1+0xd4] ;  /* 0x0000d40001dd7983 */ /* 0x000ee80000100800 */
[----:B------:R-:W4:Y:S01]  /*9ba0*/  LDL R222, [R1+0xd0] ;  /* 0x0000d00001de7983 */ /* 0x000f220000100800 */
[----:B0-----:R-:W-:Y:S01]  /*9bb0*/  SHF.L.U32 R216, R47, 0x10, RZ ;  /* 0x000000102fd87819 */ /* 0x001fe200000006ff */
[----:B------:R-:W-:Y:S01]  /*9bc0*/  FMUL.FTZ R250, R9, R250 ;  /* 0x000000fa09fa7220 */ /* 0x000fe20000410000 */
[----:B------:R-:W-:Y:S01]  /*9bd0*/  SHF.L.U32 R219, R79, 0x10, RZ ;  /* 0x000000104fdb7819 */ /* 0x000fe200000006ff */
[----:B------:R-:W4:Y:S04]  /*9be0*/  LDL R248, [R1+0xb8] ;  /* 0x0000b80001f87983 */ /* 0x000f280000100800 */
[----:B------:R-:W-:Y:S01]  /*9bf0*/  FFMA.FTZ R216, R250, R216, R219 ;  /* 0x000000d8fad87223 */ /* 0x000fe200000100db */
        /* <DEDUP_REMOVED lines=14> */
[----:B------:R-:W-:Y:S01]  /*9ce0*/  FFMA.FTZ R219, R223, R219, R220 ;  /* 0x000000dbdfdb7223 */ /* 0x000fe200000100dc */
[----:B----4-:R-:W-:Y:S01]  /*9cf0*/  IMAD.U32 R217, R222, 0x10000, RZ ;  /* 0x00010000ded97824 */ /* 0x010fe200078e00ff */
        /* <DEDUP_REMOVED lines=16> */
[----:B-----5:R-:W-:-:S05]  /*9e00*/  SHF.L.U32 R245, R245, 0x10, RZ ;  /* 0x00000010f5f57819 */ /* 0x020fca00000006ff */
[C---:B------:R-:W-:Y:S01]  /*9e10*/  FFMA.FTZ R218, R222.reuse, R218, R245 ;  /* 0x000000dadeda7223 */ /* 0x040fe200000100f5 */
[----:B------:R-:W-:Y:S01]  /*9e20*/  FFMA.FTZ R222, R222, R217, R220 ;  /* 0x000000d9dede7223 */ /* 0x000fe200000100dc */
[----:B------:R-:W-:Y:S02]  /*9e30*/  SHF.L.U32 R220, R45, 0x10, RZ ;  /* 0x000000102ddc7819 */ /* 0x000fe400000006ff */
        /* <DEDUP_REMOVED lines=8> */
[----:B------:R-:W-:Y:S02]  /*9ec0*/  F2FP.BF16.F32.PACK_AB R219, R219, R216 ;  /* 0x000000d8dbdb723e */ /* 0x000fe400000010ff */
[----:B------:R-:W-:Y:S02]  /*9ed0*/  SHF.L.U32 R216, R44, 0x10, RZ ;  /* 0x000000102cd87819 */ /* 0x000fe400000006ff */
        /* <DEDUP_REMOVED lines=39> */
.L_x_13081:
[----:B------:R-:W-:Y:S05]  /*a150*/  BSYNC.RECONVERGENT B0 ;  /* 0x0000000000007941 */ /* 0x000fea0003800200 */
.L_x_13080:
[----:B------:R-:W-:Y:S01]  /*a160*/  ISETP.GE.U32.AND P0, PT, R0, 0xc0, PT ;  /* 0x000000c00000780c */ /* 0x000fe20003f06070 */
[----:B------:R-:W-:-:S12]  /*a170*/  BSSY.RECONVERGENT B0, `(.L_x_13082) ;  /* 0x0000061000007945 */ /* 0x000fd80003800200 */
[----:B------:R-:W-:Y:S05]  /*a180*/  @!P0 BRA `(.L_x_13083) ;  /* 0x00000004007c8947 */ /* 0x000fea0003800000 */
[----:B------:R-:W5:Y:S01]  /*a190*/  LDL R245, [R1+0x108] ;  /* 0x0001080001f57983 */ /* 0x000f620000100800 */
[----:B------:R-:W-:-:S03]  /*a1a0*/  FADD.FTZ R250, R198, -R7 ;  /* 0x80000007c6fa7221 */ /* 0x000fc60000010000 */
[----:B01234-:R-:W2:Y:S04]  /*a1b0*/  LDL R220, [R1+0x10c] ;  /* 0x00010c0001dc7983 */ /* 0x01fea80000100800 */
[----:B------:R-:W3:Y:S01]  /*a1c0*/  LDL R222, [R1+0x110] ;  /* 0x0001100001de7983 */ /* 0x000ee20000100800 */
[----:B------:R-:W-:-:S03]  /*a1d0*/  SHF.L.U32 R216, R55, 0x10, RZ ;  /* 0x0000001037d87819 */ /* 0x000fc600000006ff */
[----:B------:R-:W4:Y:S01]  /*a1e0*/  LDL R221, [R1+0x114] ;  /* 0x0001140001dd7983 */ /* 0x000f220000100800 */
[----:B------:R-:W-:Y:S01]  /*a1f0*/  SHF.L.U32 R219, R75, 0x10, RZ ;  /* 0x000000104bdb7819 */ /* 0x000fe200000006ff */
[----:B------:R-:W-:Y:S01]  /*a200*/  FMUL.FTZ R250, R9, R250 ;  /* 0x000000fa09fa7220 */ /* 0x000fe20000410000 */
[----:B------:R-:W-:Y:S01]  /*a210*/  SHF.L.U32 R218, R103, 0x10, RZ ;  /* 0x0000001067da7819 */ /* 0x000fe200000006ff */
[----:B------:R-:W4:Y:S01]  /*a220*/  LDL R248, [R1+0xf8] ;  /* 0x0000f80001f87983 */ /* 0x000f220000100800 */
[----:B------:R-:W-:Y:S02]  /*a230*/  IMAD.U32 R217, R59, 0x10000, RZ ;  /* 0x000100003bd97824 */ /* 0x000fe400078e00ff */
[C---:B------:R-:W-:Y:S01]  /*a240*/  FFMA.FTZ R216, R250.reuse, R216, R219 ;  /* 0x000000d8fad87223 */ /* 0x040fe200000100db */
[----:B------:R-:W-:Y:S01]  /*a250*/  FADD.FTZ R223, R199, -R7 ;  /* 0x80000007c7df7221 */ /* 0x000fe20000010000 */
[----:B------:R-:W4:Y:S01]  /*a260*/  LDL R247, [R1+0x100] ;  /* 0x0001000001f77983 */ /* 0x000f220000100800 */
[----:B------:R-:W-:-:S02]  /*a270*/  FFMA.FTZ R250, R250, R217, R218 ;  /* 0x000000d9fafa7223 */ /* 0x000fc400000100da */
[----:B------:R-:W-:Y:S01]  /*a280*/  FMUL.FTZ R223, R9, R223 ;  /* 0x000000df09df7220 */ /* 0x000fe20000410000 */
[----:B------:R-:W4:Y:S01]  /*a290*/  LDL R246, [R1+0x104] ;  /* 0x0001040001f67983 */ /* 0x000f220000100800 */
[----:B------:R-:W-:-:S03]  /*a2a0*/  FADD.FTZ R249, R196, -R7 ;  /* 0x80000007c4f97221 */ /* 0x000fc60000010000 */
[----:B------:R-:W4:Y:S04]  /*a2b0*/  LDL R251, [R1+0xf4] ;  /* 0x0000f40001fb7983 */ /* 0x000f280000100800 */
[----:B------:R-:W4:Y:S01]  /*a2c0*/  LDL R252, [R1+0xf0] ;  /* 0x0000f00001fc7983 */ /* 0x000f220000100800 */
[----:B-----5:R-:W-:-:S03]  /*a2d0*/  SHF.L.U32 R219, R245, 0x10, RZ ;  /* 0x00000010f5db7819 */ /* 0x020fc600000006ff */
[----:B------:R-:W5:Y:S01]  /*a2e0*/  LDL R245, [R1+0xfc] ;  /* 0x0000fc0001f57983 */ /* 0x000f620000100800 */
[----:B--2---:R-:W-:Y:S02]  /*a2f0*/  SHF.L.U32 R220, R220, 0x10, RZ ;  /* 0x00000010dcdc7819 */ /* 0x004fe400000006ff */
[----:B---3--:R-:W-:-:S03]  /*a300*/  SHF.L.U32 R217, R222, 0x10, RZ ;  /* 0x00000010ded97819 */ /* 0x008fc600000006ff */
[----:B------:R-:W-:Y:S01]  /*a310*/  FFMA.FTZ R219, R223, R219, R220 ;  /* 0x000000dbdfdb7223 */ /* 0x000fe200000100dc */
[----:B----4-:R-:W-:Y:S01]  /*a320*/  IMAD.U32 R218, R221, 0x10000, RZ ;  /* 0x00010000ddda7824 */ /* 0x010fe200078e00ff */
[----:B------:R-:W-:Y:S01]  /*a330*/  SHF.L.U32 R221, R54, 0x10, RZ ;  /* 0x0000001036dd7819 */ /* 0x000fe200000006ff */
[----:B------:R-:W-:Y:S01]  /*a340*/  FMUL.FTZ R249, R9, R249 ;  /* 0x000000f909f97220 */ /* 0x000fe20000410000 */
[----:B------:R-:W-:Y:S01]  /*a350*/  SHF.L.U32 R220, R74, 0x10, RZ ;  /* 0x000000104adc7819 */ /* 0x000fe200000006ff */
        /* <DEDUP_REMOVED lines=8> */
[----:B------:R-:W-:Y:S02]  /*a3e0*/  SHF.L.U32 R217, R247, 0x10, RZ ;  /* 0x00000010f7d97819 */ /* 0x000fe400000006ff */
[----:B------:R-:W-:Y:S01]  /*a3f0*/  SHF.L.U32 R220, R246, 0x10, RZ ;  /* 0x00000010f6dc7819 */ /* 0x000fe200000006ff */
[----:B------:R-:W-:Y:S01]  /*a400*/  FADD.FTZ R247, R194, -R7 ;  /* 0x80000007c2f77221 */ /* 0x000fe20000010000 */
[----:B------:R-:W-:-:S03]  /*a410*/  IMAD.U32 R246, R73, 0x10000, RZ ;  /* 0x0001000049f67824 */ /* 0x000fc600078e00ff */
        /* <DEDUP_REMOVED lines=18> */
[----:B--2---:R-:W-:-:S02]  /*a540*/  SHF.L.U32 R245, R246, 0x10, RZ ;  /* 0x00000010f6f57819 */ /* 0x004fc400000006ff */
[----:B------:R-:W-:-:S03]  /*a550*/  SHF.L.U32 R246, R251, 0x10, RZ ;  /* 0x00000010fbf67819 */ /* 0x000fc600000006ff */
[----:B------:R-:W-:Y:S01]  /*a560*/  FFMA.FTZ R217, R248, R217, R245 ;  /* 0x000000d9f8d97223 */ /* 0x000fe200000100f5 */
[----:B------:R-:W-:Y:S02]  /*a570*/  IMAD.U32 R245, R252, 0x10000, RZ ;  /* 0x00010000fcf57824 */ /* 0x000fe400078e00ff */
[----:B------:R-:W-:Y:S01]  /*a580*/  IMAD.U32 R251, R100, 0x10000, RZ ;  /* 0x0001000064fb7824 */ /* 0x000fe200078e00ff */
[----:B------:R-:W2:Y:S01]  /*a590*/  LDL R252, [R1+0xe4] ;  /* 0x0000e40001fc7983 */ /* 0x000ea20000100800 */
        /* <DEDUP_REMOVED lines=30> */
.L_x_13083:
[----:B------:R-:W-:Y:S05]  /*a780*/  BSYNC.RECONVERGENT B0 ;  /* 0x0000000000007941 */ /* 0x000fea0003800200 */
.L_x_13082:
[----:B------:R-:W-:Y:S01]  /*a790*/  ISETP.GE.U32.AND P0, PT, R0, 0xe0, PT ;  /* 0x000000e00000780c */ /* 0x000fe20003f06070 */
[----:B------:R-:W-:-:S12]  /*a7a0*/  BSSY.RECONVERGENT B0, `(.L_x_13084) ;  /* 0x0000061000007945 */ /* 0x000fd80003800200 */
[----:B------:R-:W-:Y:S05]  /*a7b0*/  @!P0 BRA `(.L_x_13085) ;  /* 0x00000004007c8947 */ /* 0x000fea0003800000 */
[----:B------:R-:W5:Y:S01]  /*a7c0*/  LDL R245, [R1+0x148] ;  /* 0x0001480001f57983 */ /* 0x000f620000100800 */
[----:B------:R-:W-:-:S03]  /*a7d0*/  FADD.FTZ R250, R206, -R7 ;  /* 0x80000007cefa7221 */ /* 0x000fc60000010000 */
[----:B01234-:R-:W2:Y:S04]  /*a7e0*/  LDL R220, [R1+0x14c] ;  /* 0x00014c0001dc7983 */ /* 0x01fea80000100800 */
[----:B------:R-:W3:Y:S04]  /*a7f0*/  LDL R222, [R1+0x150] ;  /* 0x0001500001de7983 */ /* 0x000ee80000100800 */
[----:B------:R-:W4:Y:S01]  /*a800*/  LDL R221, [R1+0x154] ;  /* 0x0001540001dd7983 */ /* 0x000f220000100800 */
[----:B------:R-:W-:Y:S01]  /*a810*/  SHF.L.U32 R216, R63, 0x10, RZ ;  /* 0x000000103fd87819 */ /* 0x000fe200000006ff */
[----:B------:R-:W-:Y:S01]  /*a820*/  FMUL.FTZ R250, R9, R250 ;  /* 0x000000fa09fa7220 */ /* 0x000fe20000410000 */
[----:B------:R-:W-:Y:S01]  /*a830*/  SHF.L.U32 R219, R71, 0x10, RZ ;  /* 0x0000001047db7819 */ /* 0x000fe200000006ff */
[----:B------:R-:W4:Y:S01]  /*a840*/  LDL R248, [R1+0x138] ;  /* 0x0001380001f87983 */ /* 0x000f220000100800 */
[----:B------:R-:W-:Y:S01]  /*a850*/  SHF.L.U32 R217, R67, 0x10, RZ ;  /* 0x0000001043d97819 */ /* 0x000fe200000006ff */
[----:B------:R-:W-:Y:S01]  /*a860*/  FADD.FTZ R223, R207, -R7 ;  /* 0x80000007cfdf7221 */ /* 0x000fe20000010000 */
[----:B------:R-:W-:Y:S01]  /*a870*/  SHF.L.U32 R218, R99, 0x10, RZ ;  /* 0x0000001063da7819 */ /* 0x000fe200000006ff */
[----:B------:R-:W-:Y:S01]  /*a880*/  FFMA.FTZ R216, R250, R216, R219 ;  /* 0x000000d8fad87223 */ /* 0x000fe200000100db */
[----:B------:R-:W4:Y:S01]  /*a890*/  LDL R246, [R1+0x144] ;  /* 0x0001440001f67983 */ /* 0x000f220000100800 */
[----:B------:R-:W-:-:S02]  /*a8a0*/  FMUL.FTZ R223, R9, R223 ;  /* 0x000000df09df7220 */ /* 0x000fc40000410000 */
[----:B------:R-:W-:Y:S01]  /*a8b0*/  FFMA.FTZ R250, R250, R217, R218 ;  /* 0x000000d9fafa7223 */ /* 0x000fe200000100da */
[----:B------:R-:W4:Y:S01]  /*a8c0*/  LDL R247, [R1+0x140] ;  /* 0x0001400001f77983 */ /* 0x000f220000100800 */
[----:B------:R-:W-:-:S03]  /*a8d0*/  FADD.FTZ R249, R204, -R7 ;  /* 0x80000007ccf97221 */ /* 0x000fc60000010000 */
[----:B------:R-:W4:Y:S04]  /*a8e0*/  LDL R252, [R1+0x130] ;  /* 0x0001300001fc7983 */ /* 0x000f280000100800 */
[----:B------:R-:W4:Y:S01]  /*a8f0*/  LDL R251, [R1+0x134] ;  /* 0x0001340001fb7983 */ /* 0x000f220000100800 */
[----:B-----5:R-:W-:-:S03]  /*a900*/  IMAD.U32 R219, R245, 0x10000, RZ ;  /* 0x00010000f5db7824 */ /* 0x020fc600078e00ff */
[----:B------:R-:W5:Y:S01]  /*a910*/  LDL R245, [R1+0x13c] ;  /* 0x00013c0001f57983 */ /* 0x000f620000100800 */
[----:B--2---:R-:W-:Y:S02]  /*a920*/  SHF.L.U32 R220, R220, 0x10, RZ ;  /* 0x00000010dcdc7819 */ /* 0x004fe400000006ff */
[----:B---3--:R-:W-:Y:S02]  /*a930*/  SHF.L.U32 R217, R222, 0x10, RZ ;  /* 0x00000010ded97819 */ /* 0x008fe400000006ff */
[----:B----4-:R-:W-:Y:S01]  /*a940*/  SHF.L.U32 R218, R221, 0x10, RZ ;  /* 0x00000010ddda7819 */ /* 0x010fe200000006ff */
        /* <DEDUP_REMOVED lines=11> */
[----:B------:R-:W-:Y:S01]  /*aa00*/  SHF.L.U32 R218, R248, 0x10, RZ ;  /* 0x00000010f8da7819 */ /* 0x000fe200000006ff */
[----:B------:R-:W-:Y:S01]  /*aa10*/  FMUL.FTZ R222, R9, R222 ;  /* 0x000000de09de7220 */ /* 0x000fe20000410000 */
        /* <DEDUP_REMOVED lines=20> */
[----:B---3--:R-:W-:Y:S02]  /*ab60*/  SHF.L.U32 R217, R245, 0x10, RZ ;  /* 0x00000010f5d97819 */ /* 0x008fe400000006ff */
        /* <DEDUP_REMOVED lines=36> */
.L_x_13085:
[----:B------:R-:W-:Y:S05]  /*adb0*/  BSYNC.RECONVERGENT B0 ;  /* 0x0000000000007941 */ /* 0x000fea0003800200 */
.L_x_13084:
[----:B------:R-:W-:Y:S01]  /*adc0*/  ISETP.GE.U32.AND P0, PT, R0, 0x100, PT ;  /* 0x000001000000780c */ /* 0x000fe20003f06070 */
[----:B------:R-:W-:-:S12]  /*add0*/  BSSY.RECONVERGENT B0, `(.L_x_13086) ;  /* 0x0000060000007945 */ /* 0x000fd80003800200 */
[----:B------:R-:W-:Y:S05]  /*ade0*/  @!P0 BRA `(.L_x_13087) ;  /* 0x0000000400788947 */ /* 0x000fea0003800000 */
[----:B01234-:R-:W2:Y:S04]  /*adf0*/  LDL R222, [R1+0x158] ;  /* 0x0001580001de7983 */ /* 0x01fea80000100800 */
[----:B------:R-:W3:Y:S01]  /*ae00*/  LDL R223, [R1+0x160] ;  /* 0x0001600001df7983 */ /* 0x000ee20000100800 */
[----:B------:R-:W-:-:S03]  /*ae10*/  FADD.FTZ R246, R208, -R7 ;  /* 0x80000007d0f67221 */ /* 0x000fc60000010000 */
[----:B------:R-:W4:Y:S04]  /*ae20*/  LDL R219, [R1+0x15c] ;  /* 0x00015c0001db7983 */ /* 0x000f280000100800 */
[----:B------:R-:W5:Y:S01]  /*ae30*/  LDL R221, [R1+0x164] ;  /* 0x0001640001dd7983 */ /* 0x000f620000100800 */
[----:B------:R-:W-:Y:S01]  /*ae40*/  SHF.L.U32 R220, R128, 0x10, RZ ;  /* 0x0000001080dc7819 */ /* 0x000fe200000006ff */
[----:B------:R-:W-:Y:S01]  /*ae50*/  FMUL.FTZ R246, R9, R246 ;  /* 0x000000f609f67220 */ /* 0x000fe20000410000 */
[----:B------:R-:W-:Y:S01]  /*ae60*/  IMAD.U32 R218, R132, 0x10000, RZ ;  /* 0x0001000084da7824 */ /* 0x000fe200078e00ff */
[----:B------:R-:W-:Y:S01]  /*ae70*/  SHF.L.U32 R216, R124, 0x10, RZ ;  /* 0x000000107cd87819 */ /* 0x000fe200000006ff */
[----:B------:R-:W5:Y:S01]  /*ae80*/  LDL R250, [R1+0x168] ;  /* 0x0001680001fa7983 */ /* 0x000f620000100800 */
[----:B------:R-:W-:Y:S01]  /*ae90*/  SHF.L.U32 R217, R136, 0x10, RZ ;  /* 0x0000001088d97819 */ /* 0x000fe200000006ff */
[----:B------:R-:W-:-:S02]  /*aea0*/  FFMA.FTZ R220, R246, R220, R218 ;  /* 0x000000dcf6dc7223 */ /* 0x000fc400000100da */
[----:B------:R-:W5:Y:S02]  /*aeb0*/  LDL R249, [R1+0x170] ;  /* 0x0001700001f97983 */ /* 0x000f640000100800 */
[----:B------:R-:W-:Y:S01]  /*aec0*/  FFMA.FTZ R246, R246, R216, R217 ;  /* 0x000000d8f6f67223 */ /* 0x000fe200000100d9 */
        /* <DEDUP_REMOVED lines=15> */
[----:B------:R-:W-:Y:S01]  /*afc0*/  SHF.L.U32 R219, R133, 0x10, RZ ;  /* 0x0000001085db7819 */ /* 0x000fe200000006ff */
[----:B------:R-:W-:Y:S01]  /*afd0*/  FFMA.FTZ R245, R245, R217, R218 ;  /* 0x000000d9f5f57223 */ /* 0x000fe200000100da */
[----:B------:R-:W-:Y:S01]  /*afe0*/  SHF.L.U32 R217, R125, 0x10, RZ ;  /* 0x000000107dd97819 */ /* 0x000fe200000006ff */
[----:B------:R-:W-:Y:S02]  /*aff0*/  IMAD.U32 R218, R137, 0x10000, RZ ;  /* 0x0001000089da7824 */ /* 0x000fe400078e00ff */
[C---:B------:R-:W-:Y:S02]  /*b000*/  FFMA.FTZ R221, R248.reuse, R221, R219 ;  /* 0x000000ddf8dd7223 */ /* 0x040fe400000100db */
[----:B------:R-:W-:Y:S01]  /*b010*/  FFMA.FTZ R248, R248, R217, R218 ;  /* 0x000000d9f8f87223 */ /* 0x000fe200000100da */
[----:B------:R-:W-:Y:S01]  /*b020*/  SHF.L.U32 R217, R250, 0x10, RZ ;  /* 0x00000010fad97819 */ /* 0x000fe200000006ff */
[----:B------:R-:W-:Y:S01]  /*b030*/  FMUL.FTZ R247, R9, R247 ;  /* 0x000000f709f77220 */ /* 0x000fe20000410000 */
[----:B------:R-:W-:Y:S01]  /*b040*/  SHF.L.U32 R218, R249, 0x10, RZ ;  /* 0x00000010f9da7819 */ /* 0x000fe200000006ff */
[----:B------:R-:W-:Y:S01]  /*b050*/  IMAD.U32 R250, R130, 0x10000, RZ ;  /* 0x0001000082fa7824 */ /* 0x000fe200078e00ff */
[----:B--2---:R-:W-:-:S02]  /*b060*/  SHF.L.U32 R222, R222, 0x10, RZ ;  /* 0x00000010dede7819 */ /* 0x004fc400000006ff */
[----:B---3--:R-:W-:-:S03]  /*b070*/  SHF.L.U32 R219, R223, 0x10, RZ ;  /* 0x00000010dfdb7819 */ /* 0x008fc600000006ff */
[C---:B------:R-:W-:Y:S01]  /*b080*/  FFMA.FTZ R217, R247.reuse, R217, R222 ;  /* 0x000000d9f7d97223 */ /* 0x040fe200000100de */
[----:B------:R-:W-:Y:S01]  /*b090*/  FADD.FTZ R222, R212, -R7 ;  /* 0x80000007d4de7221 */ /* 0x000fe20000010000 */
[----:B------:R-:W-:Y:S01]  /*b0a0*/  SHF.L.U32 R223, R134, 0x10, RZ ;  /* 0x0000001086df7819 */ /* 0x000fe200000006ff */
[----:B------:R-:W-:Y:S02]  /*b0b0*/  FFMA.FTZ R247, R247, R218, R219 ;  /* 0x000000daf7f77223 */ /* 0x000fe400000100db */
[----:B------:R-:W-:Y:S01]  /*b0c0*/  FMUL.FTZ R222, R9, R222 ;  /* 0x000000de09de7220 */ /* 0x000fe20000410000 */
        /* <DEDUP_REMOVED lines=15> */
[----:B------:R-:W-:Y:S02]  /*b1c0*/  SHF.L.U32 R219, R131, 0x10, RZ ;  /* 0x0000001083db7819 */ /* 0x000fe400000006ff */
[----:B------:R-:W-:Y:S01]  /*b1d0*/  SHF.L.U32 R251, R135, 0x10, RZ ;  /* 0x0000001087fb7819 */ /* 0x000fe200000006ff */
[----:B------:R-:W-:Y:S01]  /*b1e0*/  FMUL.FTZ R223, R9, R223 ;  /* 0x000000df09df7220 */ /* 0x000fe20000410000 */
[----:B------:R-:W-:Y:S01]  /*b1f0*/  SHF.L.U32 R252, R139, 0x10, RZ ;  /* 0x000000108bfc7819 */ /* 0x000fe200000006ff */
[----:B------:R-:W-:Y:S02]  /*b200*/  FADD.FTZ R7, R215, -R7 ;  /* 0x80000007d7077221 */ /* 0x000fe40000010000 */
[----:B------:R-:W-:Y:S01]  /*b210*/  FFMA.FTZ R219, R223, R219, R251 ;  /* 0x000000dbdfdb7223 */ /* 0x000fe200000100fb */
[----:B------:R-:W-:-:S02]  /*b220*/  IMAD.U32 R251, R127, 0x10000, RZ ;  /* 0x000100007ffb7824 */ /* 0x000fc400078e00ff */
[----:B------:R-:W-:Y:S02]  /*b230*/  FMUL.FTZ R9, R9, R7 ;  /* 0x0000000709097220 */ /* 0x000fe40000410000 */
[----:B------:R-:W2:Y:S01]  /*b240*/  LDL R7, [R1+0x188] ;  /* 0x0001880001077983 */ /* 0x000ea20000100800 */
[----:B------:R-:W-:-:S03]  /*b250*/  FFMA.FTZ R223, R223, R251, R252 ;  /* 0x000000fbdfdf7223 */ /* 0x000fc600000100fc */
[----:B------:R-:W3:Y:S01]  /*b260*/  LDL R251, [R1+0x18c] ;  /* 0x00018c0001fb7983 */ /* 0x000ee20000100800 */
[----:B------:R-:W-:-:S03]  /*b270*/  F2FP.BF16.F32.PACK_AB R217, R217, R221 ;  /* 0x000000ddd9d9723e */ /* 0x000fc600000010ff */
[----:B------:R-:W4:Y:S01]  /*b280*/  LDL R252, [R1+0x194] ;  /* 0x0001940001fc7983 */ /* 0x000f220000100800 */
[----:B------:R-:W-:Y:S02]  /*b290*/  F2FP.BF16.F32.PACK_AB R218, R218, R250 ;  /* 0x000000fadada723e */ /* 0x000fe400000010ff */
[----:B--2---:R-:W-:Y:S02]  /*b2a0*/  SHF.L.U32 R7, R7, 0x10, RZ ;  /* 0x0000001007077819 */ /* 0x004fe400000006ff */
[----:B---3--:R-:W-:Y:S02]  /*b2b0*/  SHF.L.U32 R221, R251, 0x10, RZ ;  /* 0x00000010fbdd7819 */ /* 0x008fe400000006ff */
[----:B------:R-:W0:Y:S03]  /*b2c0*/  LDC.64 R250, c[0x0][0x428] ;  /* 0x00010a00fffa7b82 */ /* 0x000e260000000a00 */
[----:B------:R-:W-:-:S05]  /*b2d0*/  FFMA.FTZ R7, R9, R7, R221 ;  /* 0x0000000709077223 */ /* 0x000fca00000100dd */
[----:B------:R-:W-:Y:S02]  /*b2e0*/  F2FP.BF16.F32.PACK_AB R219, R7, R219 ;  /* 0x000000db07db723e */ /* 0x000fe400000010ff */
[----:B------:R-:W2:Y:S01]  /*b2f0*/  LDL R7, [R1+0x190] ;  /* 0x0001900001077983 */ /* 0x000ea20000100800 */
[----:B------:R-:W-:Y:S01]  /*b300*/  F2FP.BF16.F32.PACK_AB R216, R216, R220 ;  /* 0x000000dcd8d8723e */ /* 0x000fe200000010ff */
[----:B0-----:R-:W-:-:S05]  /*b310*/  IMAD.WIDE.U32 R220, R10, 0x10, R250 ;  /* 0x000000100adc7825 */ /* 0x001fca00078e00fa */
[----:B------:R0:W-:Y:S02]  /*b320*/  STG.E.128 desc[UR6][R220.64], R216 ;  /* 0x000000d8dc007986 */ /* 0x0001e4000c101d06 */
[----:B0-----:R-:W0:Y:S01]  /*b330*/  LDC.64 R218, c[0x0][0x430] ;  /* 0x00010c00ffda7b82 */ /* 0x001e220000000a00 */
[----:B----4-:R-:W-:Y:S01]  /*b340*/  IMAD.U32 R216, R252, 0x10000, RZ ;  /* 0x00010000fcd87824 */ /* 0x010fe200078e00ff */
[----:B------:R-:W-:Y:S02]  /*b350*/  F2FP.BF16.F32.PACK_AB R222, R249, R222 ;  /* 0x000000def9de723e */ /* 0x000fe400000010ff */
[----:B------:R-:W-:Y:S02]  /*b360*/  F2FP.BF16.F32.PACK_AB R221, R247, R248 ;  /* 0x000000f8f7dd723e */ /* 0x000fe400000010ff */
[----:B------:R-:W-:Y:S02]  /*b370*/  F2FP.BF16.F32.PACK_AB R220, R245, R246 ;  /* 0x000000f6f5dc723e */ /* 0x000fe400000010ff */
[----:B--2---:R-:W-:-:S05]  /*b380*/  SHF.L.U32 R7, R7, 0x10, RZ ;  /* 0x0000001007077819 */ /* 0x004fca00000006ff */
[----:B------:R-:W-:Y:S01]  /*b390*/  FFMA.FTZ R7, R9, R7, R216 ;  /* 0x0000000709077223 */ /* 0x000fe200000100d8 */
[----:B0-----:R-:W-:-:S04]  /*b3a0*/  IMAD.WIDE.U32 R216, R10, 0x10, R218 ;  /* 0x000000100ad87825 */ /* 0x001fc800078e00da */
[----:B------:R-:W-:-:S05]  /*b3b0*/  F2FP.BF16.F32.PACK_AB R223, R7, R223 ;  /* 0x000000df07df723e */ /* 0x000fca00000010ff */
[----:B------:R0:W-:Y:S02]  /*b3c0*/  STG.E.128 desc[UR6][R216.64], R220 ;  /* 0x000000dcd8007986 */ /* 0x0001e4000c101d06 */
.L_x_13087:
[----:B------:R-:W-:Y:S05]  /*b3d0*/  BSYNC.RECONVERGENT B0 ;  /* 0x0000000000007941 */ /* 0x000fea0003800200 */
.L_x_13086:
[----:B01234-:R-:W0:Y:S02]  /*b3e0*/  LDC.64 R216, c[0x0][0x380] ;  /* 0x0000e000ffd87b82 */ /* 0x01fe240000000a00 */
[----:B0-----:R-:W-:-:S04]  /*b3f0*/  LEA R2, R216, R2, 0x2 ;  /* 0x00000002d8027211 */ /* 0x001fc800078e10ff */
[----:B------:R-:W-:-:S13]  /*b400*/  ISETP.GE.AND P0, PT, R2, R217, PT ;  /* 0x000000d90200720c */ /* 0x000fda0003f06270 */
[----:B------:R-:W-:Y:S05]  /*b410*/  @!P0 BRA `(.L_x_13088) ;  /* 0xffffff7c00148947 */ /* 0x000fea000383ffff */
[----:B------:R-:W-:Y:S05]  /*b420*/  EXIT ;  /* 0x000000000000794d */ /* 0x000fea0003800000 */
.L_x_13071:
[----:B------:R-:W-:Y:S01]  /*b430*/  HFMA2 R216, -RZ, RZ, 0, 5.9604644775390625e-08 ;  /* 0x00000001ffd87431 */ /* 0x000fe200000001ff */
[----:B------:R-:W-:Y:S01]  /*b440*/  BSSY B0, `(.L_x_13089) ;  /* 0x0000007000007945 */ /* 0x000fe20003800000 */
[----:B------:R-:W-:Y:S01]  /*b450*/  MOV R218, R217 ;  /* 0x000000d900da7202 */ /* 0x000fe20000000f00 */
[----:B------:R-:W-:Y:S01]  /*b460*/  IMAD.MOV.U32 R7, RZ, RZ, -0x1 ;  /* 0xffffffffff077424 */ /* 0x000fe200078e00ff */
[----:B------:R-:W-:-:S07]  /*b470*/  MOV R9, 0x1f ;  /* 0x0000001f00097802 */ /* 0x000fce0000000f00 */
[----:B------:R-:W-:Y:S05]  /*b480*/  WARPSYNC.COLLECTIVE R7, `(.L_x_13090) ;  /* 0x0000000007087348 */ /* 0x000fea0003c00000 */
[----:B------:R0:W1:Y:S02]  /*b490*/  SHFL.BFLY P6, R7, R218, R216, R9 ;  /* 0x0c0000d8da077389 */ /* 0x00006400000c0009 */
[----:B01----:R-:W-:Y:S05]  /*b4a0*/  ENDCOLLECTIVE ;  /* 0x000000000000791b */ /* 0x003fea0003800000 */
.L_x_13090:
[----:B------:R-:W-:Y:S05]  /*b4b0*/  BSYNC B0 ;  /* 0x0000000000007941 */ /* 0x000fea0003800000 */
.L_x_13089:
        /* <DEDUP_REMOVED lines=9> */
.L_x_13091:
[----:B------:R-:W-:Y:S02]  /*b550*/  HFMA2 R216, -RZ, RZ, 0, 2.384185791015625e-07 ;  /* 0x00000004ffd87431 */ /* 0x000fe400000001ff */
[----:B------:R-:W-:Y:S01]  /*b560*/  FADD.FTZ R217, R217, R7 ;  /* 0x00000007d9d97221 */ /* 0x000fe20000010000 */
[----:B------:R-:W-:-:S03]  /*b570*/  MOV R7, 0xffffffff ;  /* 0xffffffff00077802 */ /* 0x000fc60000000f00 */
[----:B------:R-:W-:-:S07]  /*b580*/  IMAD.MOV.U32 R218, RZ, RZ, R217 ;  /* 0x000000ffffda7224 */ /* 0x000fce00078e00d9 */
[----:B------:R-:W-:Y:S05]  /*b590*/  WARPSYNC.COLLECTIVE R7, `(.L_x_13092) ;  /* 0x0000000007087348 */ /* 0x000fea0003c00000 */
[----:B------:R0:W1:Y:S02]  /*b5a0*/  SHFL.BFLY P6, R7, R218, R216, R9 ;  /* 0x0c0000d8da077389 */ /* 0x00006400000c0009 */
[----:B01----:R-:W-:Y:S05]  /*b5b0*/  ENDCOLLECTIVE ;  /* 0x000000000000791b */ /* 0x003fea0003800000 */
.L_x_13092:
[----:B------:R-:W-:Y:S02]  /*b5c0*/  HFMA2 R216, -RZ, RZ, 0, 4.76837158203125e-07 ;  /* 0x00000008ffd87431 */ /* 0x000fe400000001ff */
[----:B------:R-:W-:Y:S01]  /*b5d0*/  FADD.FTZ R217, R217, R7 ;  /* 0x00000007d9d97221 */ /* 0x000fe20000010000 */
[----:B------:R-:W-:-:S04]  /*b5e0*/  IMAD.MOV.U32 R7, RZ, RZ, -0x1 ;  /* 0xffffffffff077424 */ /* 0x000fc800078e00ff */
[----:B------:R-:W-:-:S07]  /*b5f0*/  MOV R218, R217 ;  /* 0x000000d900da7202 */ /* 0x000fce0000000f00 */
[----:B------:R-:W-:Y:S05]  /*b600*/  WARPSYNC.COLLECTIVE R7, `(.L_x_13093) ;  /* 0x0000000007087348 */ /* 0x000fea0003c00000 */
[----:B------:R0:W1:Y:S02]  /*b610*/  SHFL.BFLY P6, R7, R218, R216, R9 ;  /* 0x0c0000d8da077389 */ /* 0x00006400000c0009 */
[----:B01----:R-:W-:Y:S05]  /*b620*/  ENDCOLLECTIVE ;  /* 0x000000000000791b */ /* 0x003fea0003800000 */
.L_x_13093:
[----:B------:R-:W-:Y:S02]  /*b630*/  HFMA2 R216, -RZ, RZ, 0, 9.5367431640625e-07 ;  /* 0x00000010ffd87431 */ /* 0x000fe400000001ff */
[----:B------:R-:W-:Y:S01]  /*b640*/  FADD.FTZ R217, R217, R7 ;  /* 0x00000007d9d97221 */ /* 0x000fe20000010000 */
[----:B------:R-:W-:-:S04]  /*b650*/  MOV R7, 0xffffffff ;  /* 0xffffffff00077802 */ /* 0x000fc80000000f00 */
[----:B------:R-:W-:-:S07]  /*b660*/  MOV R218, R217 ;  /* 0x000000d900da7202 */ /* 0x000fce0000000f00 */
[----:B------:R-:W-:Y:S05]  /*b670*/  WARPSYNC.COLLECTIVE R7, `(.L_x_13094) ;  /* 0x0000000007087348 */ /* 0x000fea0003c00000 */
[----:B------:R0:W1:Y:S02]  /*b680*/  SHFL.BFLY P6, R7, R218, R216, R9 ;  /* 0x0c0000d8da077389 */ /* 0x00006400000c0009 */
[----:B01----:R-:W-:Y:S05]  /*b690*/  ENDCOLLECTIVE ;  /* 0x000000000000791b */ /* 0x003fea0003800000 */
.L_x_13094:
        /* <DEDUP_REMOVED lines=140> */
.L_x_13095:
[----:B------:R-:W-:Y:S02]  /*bf60*/  HFMA2 R216, -RZ, RZ, 0, 1.1920928955078125e-07 ;  /* 0x00000002ffd87431 */ /* 0x000fe400000001ff */
[----:B------:R-:W-:Y:S01]  /*bf70*/  FADD.FTZ R217, R217, R7 ;  /* 0x00000007d9d97221 */ /* 0x000fe20000010000 */
[----:B------:R-:W-:-:S04]  /*bf80*/  IMAD.MOV.U32 R7, RZ, RZ, -0x1 ;  /* 0xffffffffff077424 */ /* 0x000fc800078e00ff */
[----:B------:R-:W-:-:S07]  /*bf90*/  MOV R218, R217 ;  /* 0x000000d900da7202 */ /* 0x000fce0000000f00 */
[----:B------:R-:W-:Y:S05]  /*bfa0*/  WARPSYNC.COLLECTIVE R7, `(.L_x_13096) ;  /* 0x0000000007087348 */ /* 0x000fea0003c00000 */
[----:B------:R0:W1:Y:S02]  /*bfb0*/  SHFL.BFLY P6, R7, R218, R216, R9 ;  /* 0x0c0000d8da077389 */ /* 0x00006400000c0009 */
[----:B01----:R-:W-:Y:S05]  /*bfc0*/  ENDCOLLECTIVE ;  /* 0x000000000000791b */ /* 0x003fea0003800000 */
.L_x_13096:
[----:B------:R-:W-:Y:S02]  /*bfd0*/  HFMA2 R216, -RZ, RZ, 0, 2.384185791015625e-07 ;  /* 0x00000004ffd87431 */ /* 0x000fe400000001ff */
[----:B------:R-:W-:Y:S01]  /*bfe0*/  FADD.FTZ R217, R217, R7 ;  /* 0x00000007d9d97221 */ /* 0x000fe20000010000 */
[----:B------:R-:W-:-:S04]  /*bff0*/  MOV R7, 0xffffffff ;  /* 0xffffffff00077802 */ /* 0x000fc80000000f00 */
[----:B------:R-:W-:-:S07]  /*c000*/  MOV R218, R217 ;  /* 0x000000d900da7202 */ /* 0x000fce0000000f00 */
[----:B------:R-:W-:Y:S05]  /*c010*/  WARPSYNC.COLLECTIVE R7, `(.L_x_13097) ;  /* 0x0000000007087348 */ /* 0x000fea0003c00000 */
[----:B------:R0:W1:Y:S02]  /*c020*/  SHFL.BFLY P6, R7, R218, R216, R9 ;  /* 0x0c0000d8da077389 */ /* 0x00006400000c0009 */
[----:B01----:R-:W-:Y:S05]  /*c030*/  ENDCOLLECTIVE ;  /* 0x000000000000791b */ /* 0x003fea0003800000 */
.L_x_13097:
[----:B------:R-:W-:Y:S02]  /*c040*/  IMAD.MOV.U32 R216, RZ, RZ, 0x8 ;  /* 0x00000008ffd87424 */ /* 0x000fe400078e00ff */
[----:B------:R-:W-:Y:S01]  /*c050*/  FADD.FTZ R217, R217, R7 ;  /* 0x00000007d9d97221 */ /* 0x000fe20000010000 */
[----:B------:R-:W-:-:S04]  /*c060*/  MOV R7, 0xffffffff ;  /* 0xffffffff00077802 */ /* 0x000fc80000000f00 */
[----:B------:R-:W-:-:S07]  /*c070*/  MOV R218, R217 ;  /* 0x000000d900da7202 */ /* 0x000fce0000000f00 */
[----:B------:R-:W-:Y:S05]  /*c080*/  WARPSYNC.COLLECTIVE R7, `(.L_x_13098) ;  /* 0x0000000007087348 */ /* 0x000fea0003c00000 */
[----:B------:R0:W1:Y:S02]  /*c090*/  SHFL.BFLY P6, R7, R218, R216, R9 ;  /* 0x0c0000d8da077389 */ /* 0x00006400000c0009 */
[----:B01----:R-:W-:Y:S05]  /*c0a0*/  ENDCOLLECTIVE ;  /* 0x000000000000791b */ /* 0x003fea0003800000 */
.L_x_13098:
[----:B------:R-:W-:Y:S02]  /*c0b0*/  HFMA2 R216, -RZ, RZ, 0, 9.5367431640625e-07 ;  /* 0x00000010ffd87431 */ /* 0x000fe400000001ff */
[----:B------:R-:W-:Y:S01]  /*c0c0*/  FADD.FTZ R217, R217, R7 ;  /* 0x00000007d9d97221 */ /* 0x000fe20000010000 */
[----:B------:R-:W-:-:S04]  /*c0d0*/  MOV R7, 0xffffffff ;  /* 0xffffffff00077802 */ /* 0x000fc80000000f00 */
[----:B------:R-:W-:-:S07]  /*c0e0*/  MOV R218, R217 ;  /* 0x000000d900da7202 */ /* 0x000fce0000000f00 */
[----:B------:R-:W-:Y:S05]  /*c0f0*/  WARPSYNC.COLLECTIVE R7, `(.L_x_13099) ;  /* 0x0000000007087348 */ /* 0x000fea0003c00000 */
[----:B------:R0:W1:Y:S02]  /*c100*/  SHFL.BFLY P6, R7, R218, R216, R9 ;  /* 0x0c0000d8da077389 */ /* 0x00006400000c0009 */
[----:B01----:R-:W-:Y:S05]  /*c110*/  ENDCOLLECTIVE ;  /* 0x000000000000791b */ /* 0x003fea0003800000 */
.L_x_13099:
[----:B------:R-:W-:Y:S05]  /*c120*/  BRA `(.L_x_13100) ;  /* 0xffffffc000807947 */ /* 0x000fea000383ffff */
.L_x_13101:
        /* <DEDUP_REMOVED lines=13> */
.L_x_43876:


//--------------------- .text._ZN10layer_norm31ln_parallel_residual_fwd_kernelINS_13Kernel_traitsI13__nv_bfloat16S2_fS2_fjLj2048ELj1ELj4ELj1ELj16ENS_18Kernel_traits_baseILj2048ES2_S2_fS2_fjLj128EEEEELb0ELb0ELb1EEEvNS_9FwdParamsE --------------------------
	.section	.text._ZN10layer_norm31ln_parallel_residual_fwd_kernelINS_13Kernel_traitsI13__nv_bfloat16S2_fS2_fjLj2048ELj1ELj4ELj1ELj16ENS_18Kernel_traits_baseILj2048ES2_S2_fS2_fjLj128EEEEELb0ELb0ELb1EEEvNS_9FwdParamsE,"ax",@progbits
	.align	128
        .global         _ZN10layer_norm31ln_parallel_residual_fwd_kernelINS_13Kernel_traitsI13__nv_bfloat16S2_fS2_fjLj2048ELj1ELj4ELj1ELj16ENS_18Kernel_traits_baseILj2048ES2_S2_fS2_fjLj128EEEEELb0ELb0ELb1EEEvNS_9FwdParamsE
        .type           _ZN10layer_norm31ln_parallel_residual_fwd_kernelINS_13Kernel_traitsI13__nv_bfloat16S2_fS2_fjLj2048ELj1ELj4ELj1ELj16ENS_18Kernel_traits_baseILj2048ES2_S2_fS2_fjLj128EEEEELb0ELb0ELb1EEEvNS_9FwdParamsE,@function
        .size           _ZN10layer_norm31ln_parallel_residual_fwd_kernelINS_13Kernel_traitsI13__nv_bfloat16S2_fS2_fjLj2048ELj1ELj4ELj1ELj16ENS_18Kernel_traits_baseILj2048ES2_S2_fS2_fjLj128EEEEELb0ELb0ELb1EEEvNS_9FwdParamsE,(.L_x_43877 - _ZN10layer_norm31ln_parallel_residual_fwd_kernelINS_13Kernel_traitsI13__nv_bfloat16S2_fS2_fjLj2048ELj1ELj4ELj1ELj16ENS_18Kernel_traits_baseILj2048ES2_S2_fS2_fjLj128EEEEELb0ELb0ELb1EEEvNS_9FwdParamsE)
        .other          _ZN10layer_norm31ln_parallel_residual_fwd_kernelINS_13Kernel_traitsI13__nv_bfloat16S2_fS2_fjLj2048ELj1ELj4ELj1ELj16ENS_18Kernel_traits_baseILj2048ES2_S2_fS2_fjLj128EEEEELb0ELb0ELb1EEEvNS_9FwdParamsE,@"STO_CUDA_ENTRY STV_DEFAULT"
_ZN10layer_norm31ln_parallel_residual_fwd_kernelINS_13Kernel_traitsI13__nv_bfloat16S2_fS2_fjLj2048ELj1ELj4ELj1ELj16ENS_18Kernel_traits_baseILj2048ES2_S2_fS2_fjLj128EEEEELb0ELb0ELb1EEEvNS_9FwdParamsE:
.text._ZN10layer_norm31ln_parallel_residual_fwd_kernelINS_13Kernel_traitsI13__nv_bfloat16S2_fS2_fjLj2048ELj1ELj4ELj1ELj16ENS_18Kernel_traits_baseILj2048ES2_S2_fS2_fjLj128EEEEELb0ELb0ELb1EEEvNS_9FwdParamsE:
[----:B------:R-:W0:Y:S01]  /*0000*/  LDC R1, c[0x0][0x37c] ;  /* 0x0000df00ff017b82 */ /* 0x000e220000000800 */
[----:B------:R-:W1:Y:S01]  /*0010*/  LDCU.64 UR4, c[0x0][0x438] ;  /* 0x00008700ff0477ac */ /* 0x000e620008000a00 */
[----:B------:R-:W2:Y:S01]  /*0020*/  S2R R0, SR_TID.X ;  /* 0x0000000000007919 */ /* 0x000ea20000002100 */
[----:B0-----:R-:W-:Y:S01]  /*0030*/  IADD3 R1, PT, PT, R1, -0x1b0, RZ ;  /* 0xfffffe5001017810 */ /* 0x001fe20007ffe0ff */
[----:B------:R-:W0:Y:S01]  /*0040*/  LDCU.64 UR6, c[0x0][0x358] ;  /* 0x00006b00ff0677ac */ /* 0x000e220008000a00 */
[----:B-1----:R-:W-:-:S04]  /*0050*/  UISETP.NE.U32.AND UP0, UPT, UR4, URZ, UPT ;  /* 0x000000ff0400728c */ /* 0x002fc8000bf05070 */
[----:B------:R-:W-:Y:S01]  /*0060*/  UISETP.NE.AND.EX UP0, UPT, UR5, URZ, UPT, UP0 ;  /* 0x000000ff0500728c */ /* 0x000fe2000bf05300 */
[----:B--2---:R-:W-:-:S08]  /*0070*/  LOP3.LUT R10, R0, 0x1f, RZ, 0xc0, !PT ;  /* 0x0000001f000a7812 */ /* 0x004fd000078ec0ff */
[----:B------:R-:W-:Y:S05]  /*0080*/  BRA.U UP0, `(.L_x_13102) ;  /* 0x0000000500a07547 */ /* 0x000fea000b800000 */
[----:B------:R-:W1:Y:S02]  /*0090*/  LDCU.64 UR4, c[0x0][0x440] ;  /* 0x00008800ff0477ac */ /* 0x000e640008000a00 */
[----:B-1----:R-:W-:-:S04]  /*00a0*/  UISETP.NE.U32.AND UP0, UPT, UR4, URZ, UPT ;  /* 0x000000ff0400728c */ /* 0x002fc8000bf05070 */
[----:B------:R-:W-:-:S09]  /*00b0*/  UISETP.NE.AND.EX UP0, UPT, UR5, URZ, UPT, UP0 ;  /* 0x000000ff0500728c */ /* 0x000fd2000bf05300 */
[----:B------:R-:W-:Y:S05]  /*00c0*/  BRA.U UP0, `(.L_x_13103) ;  /* 0x0000000100d47547 */ /* 0x000fea000b800000 */
[----:B------:R-:W1:Y:S08]  /*00d0*/  LDC.64 R2, c[0x0][0x3d0] ;  /* 0x0000f400ff027b82 */ /* 0x000e700000000a00 */
[----:B------:R-:W2:Y:S01]  /*00e0*/  LDC.64 R4, c[0x0][0x3d8] ;  /* 0x0000f600ff047b82 */ /* 0x000ea20000000a00 */
[----:B-1----:R-:W-:-:S05]  /*00f0*/  IMAD.WIDE.U32 R2, R10, 0x10, R2 ;  /* 0x000000100a027825 */ /* 0x002fca00078e0002 */
[----:B0-----:R0:W5:Y:S01]  /*0100*/  LDG.E.128 R208, desc[UR6][R2.64] ;  /* 0x0000000602d07981 */ /* 0x001162000c1e1d00 */
        /* <DEDUP_REMOVED lines=49> */
.L_x_13103:
[----:B------:R-:W1:Y:S08]  /*0420*/  LDC.64 R4, c[0x0][0x3d0] ;  /* 0x0000f400ff047b82 */ /* 0x000e700000000a00 */
[----:B------:R-:W2:Y:S08]  /*0430*/  LDC.64 R6, c[0x0][0x3d8] ;  /* 0x0000f600ff067b82 */ /* 0x000eb00000000a00 */
[----:B------:R-:W3:Y:S01]  /*0440*/  LDC.64 R2, c[0x0][0x440] ;  /* 0x00011000ff027b82 */ /* 0x000ee20000000a00 */
[----:B-1----:R-:W-:-:S05]  /*0450*/  IMAD.WIDE.U32 R4, R10, 0x10, R4 ;  /* 0x000000100a047825 */ /* 0x002fca00078e0004 */
[----:B0-----:R0:W5:Y:S01]  /*0460*/  LDG.E.128 R208, desc[UR6][R4.64] ;  /* 0x0000000604d07981 */ /* 0x001162000c1e1d00 */
        /* <DEDUP_REMOVED lines=42> */
.L_x_13102:
[----:B------:R-:W1:Y:S02]  /*0710*/  LDCU.64 UR4, c[0x0][0x440] ;  /* 0x00008800ff0477ac */ /* 0x000e640008000a00 */
[----:B-1----:R-:W-:-:S04]  /*0720*/  UISETP.NE.U32.AND UP0, UPT, UR4, URZ, UPT ;  /* 0x000000ff0400728c */ /* 0x002fc8000bf05070 */
[----:B------:R-:W-:-:S09]  /*0730*/  UISETP.NE.AND.EX UP0, UPT, UR5, URZ, UPT, UP0 ;  /* 0x000000ff0500728c */ /* 0x000fd2000bf05300 */
[----:B------:R-:W-:Y:S05]  /*0740*/  BRA.U !UP0, `(.L_x_13105) ;  /* 0x0000000108a47547 */ /* 0x000fea000b800000 */
[----:B------:R-:W1:Y:S08]  /*0750*/  LDC.64 R4, c[0x0][0x3d0] ;  /* 0x0000f400ff047b82 */ /* 0x000e700000000a00 */
[----:B------:R-:W2:Y:S08]  /*0760*/  LDC.64 R2, c[0x0][0x438] ;  /* 0x00010e00ff027b82 */ /* 0x000eb00000000a00 */
[----:B------:R-:W3:Y:S08]  /*0770*/  LDC.64 R6, c[0x0][0x3d8] ;  /* 0x0000f600ff067b82 */ /* 0x000ef00000000a00 */
[----:B------:R-:W4:Y:S01]  /*0780*/  LDC.64 R8, c[0x0][0x440] ;  /* 0x00011000ff087b82 */ /* 0x000f220000000a00 */
[----:B-1----:R-:W-:-:S05]  /*0790*/  IMAD.WIDE.U32 R4, R10, 0x10, R4 ;  /* 0x000000100a047825 */ /* 0x002fca00078e0004 */
[----:B0-----:R0:W5:Y:S01]  /*07a0*/  LDG.E.128 R208, desc[UR6][R4.64] ;  /* 0x0000000604d07981 */ /* 0x001162000c1e1d00 */
[----:B--2---:R-:W-:-:S03]  /*07b0*/  IMAD.WIDE.U32 R2, R10, 0x10, R2 ;  /* 0x000000100a027825 */ /* 0x004fc600078e0002 */
[----:B------:R0:W5:Y:S04]  /*07c0*/  LDG.E.128 R204, desc[UR6][R4.64+0x200] ;  /* 0x0002000604cc7981 */ /* 0x000168000c1e1d00 */
[----:B------:R0:W5:Y:S01]  /*07d0*/  LDG.E.128 R200, desc[UR6][R4.64+0x400] ;  /* 0x0004000604c87981 */ /* 0x000162000c1e1d00 */
[----:B---3--:R-:W-:-:S03]  /*07e0*/  IMAD.WIDE.U32 R6, R10, 0x10, R6 ;  /* 0x000000100a067825 */ /* 0x008fc600078e0006 */
[----:B------:R0:W5:Y:S04]  /*07f0*/  LDG.E.128 R196, desc[UR6][R4.64+0x600] ;  /* 0x0006000604c47981 */ /* 0x000168000c1e1d00 */
[----:B------:R0:W5:Y:S01]  /*0800*/  LDG.E.128 R192, desc[UR6][R4.64+0x800] ;  /* 0x0008000604c07981 */ /* 0x000162000c1e1d00 */
[----:B----4-:R-:W-:-:S03]  /*0810*/  IMAD.WIDE.U32 R8, R10, 0x10, R8 ;  /* 0x000000100a087825 */ /* 0x010fc600078e0008 */
        /* <DEDUP_REMOVED lines=28> */
.L_x_13105:
        /* <DEDUP_REMOVED lines=46> */
.L_x_13104:
        /* <DEDUP_REMOVED lines=9> */
[----:B------:R-:W2:Y:S02]  /*0d50*/  LDCU.64 UR4, c[0x0][0x398] ;  /* 0x00007300ff0477ac */ /* 0x000ea40008000a00 */
[----:B------:R0:W-:Y:S01]  /*0d60*/  STL [R1+0x1a4], R7 ;  /* 0x0001a40701007387 */ /* 0x0001e20000100800 */
[----:B------:R-:W-:Y:S01]  /*0d70*/  PRMT R248, R146, 0x7632, R248 ;  /* 0x0000763292f87816 */ /* 0x000fe200000000f8 */
[----:B------:R-:W3:Y:S02]  /*0d80*/  LDCU UR8, c[0x0][0x388] ;  /* 0x00007100ff0877ac */ /* 0x000ee40008000800 */
[----:B------:R4:W-:Y:S01]  /*0d90*/  STL [R1+0x1a0], R116 ;  /* 0x0001a07401007387 */ /* 0x0009e20000100800 */
[----:B-1----:R-:W-:Y:S01]  /*0da0*/  PRMT R176, R115, 0x7632, R176 ;  /* 0x0000763273b07816 */ /* 0x002fe200000000b0 */
[----:B------:R-:W1:Y:S02]  /*0db0*/  LDCU.U8 UR9, c[0x0][0x410] ;  /* 0x00008200ff0977ac */ /* 0x000e640008000000 */
[----:B------:R2:W-:Y:S01]  /*0dc0*/  STL [R1+0x19c], R6 ;  /* 0x00019c0601007387 */ /* 0x0005e20000100800 */
[----:B0-----:R-:W-:Y:S01]  /*0dd0*/  PRMT R7, R151, 0x7632, R7 ;  /* 0x0000763297077816 */ /* 0x001fe20000000007 */
[----:B------:R-:W0:Y:S02]  /*0de0*/  LDCU UR10, c[0x0][0x448] ;  /* 0x00008900ff0a77ac */ /* 0x000e240008000800 */
[----:B------:R3:W-:Y:S01]  /*0df0*/  STL [R1+0x198], R208 ;  /* 0x000198d001007387 */ /* 0x0007e20000100800 */
[----:B----4-:R-:W-:Y:S01]  /*0e00*/  PRMT R116, R147, 0x7632, R116 ;  /* 0x0000763293747816 */ /* 0x010fe20000000074 */
[----:B------:R-:W4:Y:S02]  /*0e10*/  LDCU.64 UR12, c[0x0][0x398] ;  /* 0x00007300ff0c77ac */ /* 0x000f240008000a00 */
[----:B------:R1:W-:Y:S01]  /*0e20*/  STL.S16 [R1+0x194], R176 ;  /* 0x000194b001007387 */ /* 0x0003e20000100600 */
[----:B--2---:R-:W-:Y:S01]  /*0e30*/  PRMT R6, R183, 0x7632, R6 ;  /* 0x00007632b7067816 */ /* 0x004fe20000000006 */
[----:B------:R-:W-:Y:S01]  /*0e40*/  UISETP.NE.U32.AND UP0, UPT, UR4, URZ, UPT ;  /* 0x000000ff0400728c */ /* 0x000fe2000bf05070 */
[----:B---3--:R-:W-:-:S03]  /*0e50*/  PRMT R208, R114, 0x7632, R208 ;  /* 0x0000763272d07816 */ /* 0x008fc600000000d0 */
[----:B------:R-:W-:Y:S01]  /*0e60*/  UISETP.NE.AND.EX UP0, UPT, UR5, URZ, UPT, UP0 ;  /* 0x000000ff0500728c */ /* 0x000fe2000bf05300 */
[----:B------:R-:W-:Y:S01]  /*0e70*/  PRMT R246, R182, 0x7632, R246 ;  /* 0x00007632b6f67816 */ /* 0x000fe200000000f6 */
[----:B------:R-:W2:Y:S01]  /*0e80*/  LDCU.64 UR4, c[0x0][0x3a0] ;  /* 0x00007400ff0477ac */ /* 0x000ea20008000a00 */
[----:B-1----:R-:W3:Y:S04]  /*0e90*/  LDL.LU R176, [R1+0x1a8] ;  /* 0x0001a80001b07983 */ /* 0x002ee80000300800 */
[----:B------:R1:W-:Y:S04]  /*0ea0*/  STL.S16 [R1+0x190], R7 ;  /* 0x0001900701007387 */ /* 0x0003e80000100600 */
[----:B-1----:R-:W4:Y:S04]  /*0eb0*/  LDL.LU R7, [R1+0x1a4] ;  /* 0x0001a40001077983 */ /* 0x002f280000300800 */
[----:B------:R1:W-:Y:S04]  /*0ec0*/  STL.S16 [R1+0x18c], R116 ;  /* 0x00018c7401007387 */ /* 0x0003e80000100600 */
[----:B-1----:R-:W4:Y:S04]  /*0ed0*/  LDL.LU R116, [R1+0x1a0] ;  /* 0x0001a00001747983 */ /* 0x002f280000300800 */
[----:B------:R1:W-:Y:S04]  /*0ee0*/  STL.S16 [R1+0x188], R6 ;  /* 0x0001880601007387 */ /* 0x0003e80000100600 */
[----:B-1----:R-:W2:Y:S04]  /*0ef0*/  LDL.LU R6, [R1+0x19c] ;  /* 0x00019c0001067983 */ /* 0x002ea80000300800 */
[----:B------:R1:W-:Y:S04]  /*0f00*/  STL.S16 [R1+0x184], R208 ;  /* 0x000184d001007387 */ /* 0x0003e80000100600 */
[----:B-1----:R-:W2:Y:S01]  /*0f10*/  LDL.LU R208, [R1+0x198] ;  /* 0x0001980001d07983 */ /* 0x002ea20000300800 */
        /* <DEDUP_REMOVED lines=150> */
[----:B------:R-:W-:Y:S02]  /*1880*/  PLOP3.LUT P1, PT, PT, PT, UP0, 0x80, 0x8 ;  /* 0x000000000008781c */ /* 0x000fe40003f2f008 */
        /* <DEDUP_REMOVED lines=25> */
[----:B------:R1:W-:Y:S04]  /*1a20*/  STL.S16 [R1+0x98], R45 ;  /* 0x0000982d01007387 */ /* 0x0003e80000100600 */
        /* <DEDUP_REMOVED lines=41> */
.L_x_13139:
[----:B-12---:R-:W0:Y:S01]  /*1cc0*/  S2R R13, SR_TID.X ;  /* 0x00000000000d7919 */ /* 0x006e220000002100 */
[----:B------:R-:W-:Y:S01]  /*1cd0*/  ISETP.NE.U32.AND P0, PT, RZ, UR4, PT ;  /* 0x00000004ff007c0c */ /* 0x000fe2000bf05070 */
[----:B------:R-:W1:Y:S01]  /*1ce0*/  LDC.64 R212, c[0x0][0x390] ;  /* 0x0000e400ffd47b82 */ /* 0x000e620000000a00 */
[----:B------:R-:W-:Y:S02]  /*1cf0*/  IMAD R0, R220, UR8, RZ ;  /* 0x00000008dc007c24 */ /* 0x000fe4000f8e02ff */
[----:B------:R-:W-:-:S03]  /*1d00*/  ISETP.NE.AND.EX P0, PT, RZ, UR5, PT, P0 ;  /* 0x00000005ff007c0c */ /* 0x000fc6000bf05300 */
[----:B------:R-:W-:Y:S02]  /*1d10*/  SHF.R.S32.HI R12, RZ, 0x1f, R0 ;  /* 0x0000001fff0c7819 */ /* 0x000fe40000011400 */
[----:B------:R-:W2:Y:S02]  /*1d20*/  @P1 LDC.64 R4, c[0x0][0x398] ;  /* 0x0000e600ff041b82 */ /* 0x000ea40000000a00 */
[----:B------:R-:W-:-:S06]  /*1d30*/  LEA.HI R12, R12, R0, RZ, 0x3 ;  /* 0x000000000c0c7211 */ /* 0x000fcc00078f18ff */
[----:B------:R-:W3:Y:S01]  /*1d40*/  @P0 LDC.64 R2, c[0x0][0x3a0] ;  /* 0x0000e800ff020b82 */ /* 0x000ee20000000a00 */
[----:B0-----:R-:W-:-:S04]  /*1d50*/  LOP3.LUT R13, R13, 0x1f, RZ, 0xc0, !PT ;  /* 0x0000001f0d0d7812 */ /* 0x001fc800078ec0ff */
[----:B------:R-:W-:-:S05]  /*1d60*/  LEA.HI.SX32 R228, R12, R13, 0x1d ;  /* 0x0000000d0ce47211 */ /* 0x000fca00078feaff */
[----:B-1----:R-:W-:-:S04]  /*1d70*/  IMAD.WIDE.U32 R12, R228, 0x10, R212 ;  /* 0x00000010e40c7825 */ /* 0x002fc800078e00d4 */
[C---:B--2---:R-:W-:Y:S02]  /*1d80*/  @P1 IMAD.WIDE.U32 R4, R228.reuse, 0x10, R4 ;  /* 0x00000010e4041825 */ /* 0x044fe400078e0004 */
[----:B------:R-:W5:Y:S02]  /*1d90*/  LDG.E.128 R12, desc[UR6][R12.64] ;  /* 0x000000060c0c7981 */ /* 0x000f64000c1e1d00 */
[----:B---3--:R-:W-:Y:S02]  /*1da0*/  @P0 IMAD.WIDE.U32 R2, R228, 0x20, R2 ;  /* 0x00000020e4020825 */ /* 0x008fe400078e0002 */
[----:B------:R0:W5:Y:S04]  /*1db0*/  @P1 LDG.E.128 R80, desc[UR6][R4.64] ;  /* 0x0000000604501981 */ /* 0x000168000c1e1d00 */
        /* <DEDUP_REMOVED lines=21> */
.L_x_13107:
[C---:B-----5:R-:W-:Y:S01]  /*1f10*/  PRMT R69, R12.reuse, 0x7632, R69 ;  /* 0x000076320c457816 */ /* 0x060fe20000000045 */
[----:B------:R-:W-:Y:S01]  /*1f20*/  IMAD.U32 R12, R12, 0x10000, RZ ;  /* 0x000100000c0c7824 */ /* 0x000fe200078e00ff */
[----:B------:R-:W-:Y:S02]  /*1f30*/  PRMT R71, R13, 0x7632, R71 ;  /* 0x000076320d477816 */ /* 0x000fe40000000047 */
[----:B------:R-:W-:Y:S01]  /*1f40*/  PRMT R65, R14, 0x7632, R65 ;  /* 0x000076320e417816 */ /* 0x000fe20000000041 */
[----:B------:R-:W-:Y:S01]  /*1f50*/  FADD.FTZ R68, R76, R12 ;  /* 0x0000000c4c447221 */ /* 0x000fe20000010000 */
[----:B------:R-:W-:Y:S01]  /*1f60*/  PRMT R67, R15, 0x7632, R67 ;  /* 0x000076320f437816 */ /* 0x000fe20000000043 */
        /* <DEDUP_REMOVED lines=14> */
[----:B------:R-:W-:Y:S06]  /*2050*/  BRA `(.L_x_13108) ;  /* 0x0000000400307947 */ /* 0x000fec0003800000 */
.L_x_13106:
[----:B------:R-:W-:-:S04]  /*2060*/  UISETP.NE.U32.AND UP0, UPT, UR4, URZ, UPT ;  /* 0x000000ff0400728c */ /* 0x000fc8000bf05070 */
[----:B------:R-:W-:-:S09]  /*2070*/  UISETP.NE.AND.EX UP0, UPT, UR5, URZ, UPT, UP0 ;  /* 0x000000ff0500728c */ /* 0x000fd2000bf05300 */
[----:B------:R-:W-:Y:S05]  /*2080*/  BRA.U UP0, `(.L_x_13109) ;  /* 0x0000000100847547 */ /* 0x000fea000b800000 */
[----:B-----5:R-:W-:Y:S01]  /*2090*/  SHF.L.U32 R68, R12, 0x10, RZ ;  /* 0x000000100c447819 */ /* 0x020fe200000006ff */
        /* <DEDUP_REMOVED lines=8> */
[----:B------:R-:W-:Y:S02]  /*2120*/  SHF.L.U32 R0, R0, 0x10, RZ ;  /* 0x0000001000007819 */ /* 0x000fe400000006ff */
[----:B------:R-:W-:Y:S02]  /*2130*/  SHF.L.U32 R71, R71, 0x10, RZ ;  /* 0x0000001047477819 */ /* 0x000fe400000006ff */
[C---:B------:R-:W-:Y:S01]  /*2140*/  SHF.L.U32 R64, R14.reuse, 0x10, RZ ;  /* 0x000000100e407819 */ /* 0x040fe200000006ff */
[----:B------:R-:W-:Y:S01]  /*2150*/  FADD.FTZ R69, R69, R0 ;  /* 0x0000000045457221 */ /* 0x000fe20000010000 */
[----:B------:R-:W-:Y:S02]  /*2160*/  SHF.L.U32 R0, R81, 0x10, RZ ;  /* 0x0000001051007819 */ /* 0x000fe400000006ff */
[----:B------:R-:W-:Y:S02]  /*2170*/  PRMT R65, R14, 0x7632, R65 ;  /* 0x000076320e417816 */ /* 0x000fe40000000041 */
[----:B------:R-:W-:Y:S01]  /*2180*/  PRMT R67, R15, 0x7632, R67 ;  /* 0x000076320f437816 */ /* 0x000fe20000000043 */
[--C-:B------:R-:W-:Y:S01]  /*2190*/  FADD.FTZ R70, R70, R0.reuse ;  /* 0x0000000046467221 */ /* 0x100fe20000010000 */
[----:B------:R-:W-:-:S02]  /*21a0*/  PRMT R0, R81, 0x7632, R0 ;  /* 0x0000763251007816 */ /* 0x000fc40000000000 */
[----:B------:R-:W-:Y:S02]  /*21b0*/  SHF.L.U32 R65, R65, 0x10, RZ ;  /* 0x0000001041417819 */ /* 0x000fe400000006ff */
[----:B------:R-:W-:Y:S01]  /*21c0*/  SHF.L.U32 R67, R67, 0x10, RZ ;  /* 0x0000001043437819 */ /* 0x000fe200000006ff */
[----:B------:R-:W-:-:S04]  /*21d0*/  IMAD.U32 R0, R0, 0x10000, RZ ;  /* 0x0001000000007824 */ /* 0x000fc800078e00ff */
[----:B------:R-:W-:Y:S01]  /*21e0*/  FADD.FTZ R71, R71, R0 ;  /* 0x0000000047477221 */ /* 0x000fe20000010000 */
[----:B------:R-:W-:-:S05]  /*21f0*/  SHF.L.U32 R0, R82, 0x10, RZ ;  /* 0x0000001052007819 */ /* 0x000fca00000006ff */
[--C-:B------:R-:W-:Y:S01]  /*2200*/  FADD.FTZ R64, R64, R0.reuse ;  /* 0x0000000040407221 */ /* 0x100fe20000010000 */
[----:B------:R-:W-:-:S04]  /*2210*/  PRMT R0, R82, 0x7632, R0 ;  /* 0x0000763252007816 */ /* 0x000fc80000000000 */
[----:B------:R-:W-:-:S05]  /*2220*/  SHF.L.U32 R0, R0, 0x10, RZ ;  /* 0x0000001000007819 */ /* 0x000fca00000006ff */
[----:B------:R-:W-:Y:S01]  /*2230*/  FADD.FTZ R65, R65, R0 ;  /* 0x0000000041417221 */ /* 0x000fe20000010000 */
[----:B------:R-:W-:-:S05]  /*2240*/  SHF.L.U32 R0, R83, 0x10, RZ ;  /* 0x0000001053007819 */ /* 0x000fca00000006ff */
[--C-:B------:R-:W-:Y:S01]  /*2250*/  FADD.FTZ R66, R66, R0.reuse ;  /* 0x0000000042427221 */ /* 0x100fe20000010000 */
[----:B------:R-:W-:-:S04]  /*2260*/  PRMT R0, R83, 0x7632, R0 ;  /* 0x0000763253007816 */ /* 0x000fc80000000000 */
[----:B------:R-:W-:-:S05]  /*2270*/  SHF.L.U32 R0, R0, 0x10, RZ ;  /* 0x0000001000007819 */ /* 0x000fca00000006ff */
[----:B------:R-:W-:Y:S01]  /*2280*/  FADD.FTZ R67, R67, R0 ;  /* 0x0000000043437221 */ /* 0x000fe20000010000 */
[----:B------:R-:W-:Y:S06]  /*2290*/  BRA `(.L_x_13108) ;  /* 0x0000000000a07947 */ /* 0x000fec0003800000 */
.L_x_13109:
[----:B-----5:R-:W-:Y:S01]  /*22a0*/  SHF.L.U32 R68, R12, 0x10, RZ ;  /* 0x000000100c447819 */ /* 0x020fe200000006ff */
        /* <DEDUP_REMOVED lines=9> */
[C---:B------:R-:W-:Y:S01]  /*2340*/  SHF.L.U32 R64, R14.reuse, 0x10, RZ ;  /* 0x000000100e407819 */ /* 0x040fe200000006ff */
[----:B------:R-:W-:Y:S01]  /*2350*/  FADD.FTZ R69, R69, R0 ;  /* 0x0000000045457221 */ /* 0x000fe20000010000 */
[----:B------:R-:W-:Y:S02]  /*2360*/  SHF.L.U32 R0, R81, 0x10, RZ ;  /* 0x0000001051007819 */ /* 0x000fe400000006ff */
[----:B------:R-:W-:Y:S01]  /*2370*/  SHF.L.U32 R71, R71, 0x10, RZ ;  /* 0x0000001047477819 */ /* 0x000fe200000006ff */
[----:B------:R-:W-:Y:S01]  /*2380*/  FADD.FTZ R69, R77, R69 ;  /* 0x000000454d457221 */ /* 0x000fe20000010000 */
[----:B------:R-:W-:Y:S01]  /*2390*/  PRMT R65, R14, 0x7632, R65 ;  /* 0x000076320e417816 */ /* 0x000fe20000000041 */
[--C-:B------:R-:W-:Y:S01]  /*23a0*/  FADD.FTZ R70, R70, R0.reuse ;  /* 0x0000000046467221 */ /* 0x100fe20000010000 */
[----:B------:R-:W-:-:S02]  /*23b0*/  PRMT R0, R81, 0x7632, R0 ;  /* 0x0000763251007816 */ /* 0x000fc40000000000 */
[----:B------:R-:W-:Y:S01]  /*23c0*/  SHF.L.U32 R65, R65, 0x10, RZ ;  /* 0x0000001041417819 */ /* 0x000fe200000006ff */
[----:B------:R-:W-:Y:S01]  /*23d0*/  FADD.FTZ R70, R78, R70 ;  /* 0x000000464e467221 */ /* 0x000fe20000010000 */
[C---:B------:R-:W-:Y:S01]  /*23e0*/  SHF.L.U32 R66, R15.reuse, 0x10, RZ ;  /* 0x000000100f427819 */ /* 0x040fe200000006ff */
[----:B------:R-:W-:Y:S01]  /*23f0*/  IMAD.U32 R0, R0, 0x10000, RZ ;  /* 0x0001000000007824 */ /* 0x000fe200078e00ff */
[----:B------:R-:W-:-:S03]  /*2400*/  PRMT R67, R15, 0x7632, R67 ;  /* 0x000076320f437816 */ /* 0x000fc60000000043 */
[----:B------:R-:W-:Y:S01]  /*2410*/  FADD.FTZ R71, R71, R0 ;  /* 0x0000000047477221 */ /* 0x000fe20000010000 */
[----:B------:R-:W-:Y:S02]  /*2420*/  SHF.L.U32 R0, R82, 0x10, RZ ;  /* 0x0000001052007819 */ /* 0x000fe400000006ff */
[----:B------:R-:W-:Y:S01]  /*2430*/  SHF.L.U32 R67, R67, 0x10, RZ ;  /* 0x0000001043437819 */ /* 0x000fe200000006ff */
[----:B------:R-:W-:Y:S02]  /*2440*/  FADD.FTZ R71, R79, R71 ;  /* 0x000000474f477221 */ /* 0x000fe40000010000 */
        /* <DEDUP_REMOVED lines=13> */
.L_x_13108:
[----:B------:R-:W-:Y:S01]  /*2520*/  UISETP.NE.U32.AND UP0, UPT, UR12, URZ, UPT ;  /* 0x000000ff0c00728c */ /* 0x000fe2000bf05070 */
[----:B------:R-:W0:Y:S01]  /*2530*/  LDC.64 R230, c[0x0][0x3a8] ;  /* 0x0000ea00ffe67b82 */ /* 0x000e220000000a00 */
[----:B------:R-:W-:Y:S02]  /*2540*/  IADD3 R222, PT, PT, R228, 0x20, RZ ;  /* 0x00000020e4de7810 */ /* 0x000fe40007ffe0ff */
[----:B------:R-:W-:-:S05]  /*2550*/  UISETP.NE.AND.EX UP0, UPT, UR13, URZ, UPT, UP0 ;  /* 0x000000ff0d00728c */ /* 0x000fca000bf05300 */
[----:B------:R-:W1:Y:S01]  /*2560*/  @P0 LDC.64 R2, c[0x0][0x3a0] ;  /* 0x0000e800ff020b82 */ /* 0x000e620000000a00 */
[----:B------:R-:W-:-:S13]  /*2570*/  PLOP3.LUT P1, PT, PT, PT, UP0, 0x80, 0x8 ;  /* 0x000000000008781c */ /* 0x000fda0003f2f008 */
[----:B------:R-:W2:Y:S01]  /*2580*/  @P1 LDC.64 R4, c[0x0][0x398] ;  /* 0x0000e600ff041b82 */ /* 0x000ea20000000a00 */
[----:B0-----:R-:W-:-:S05]  /*2590*/  IMAD.WIDE.U32 R12, R228, 0x20, R230 ;  /* 0x00000020e40c7825 */ /* 0x001fca00078e00e6 */
[----:B------:R-:W-:Y:S01]  /*25a0*/  STG.E.128 desc[UR6][R12.64], R68 ;  /* 0x000000440c007986 */ /* 0x000fe2000c101d06 */
[----:B-1----:R-:W-:-:S03]  /*25b0*/  @P0 IMAD.WIDE.U32 R2, R222, 0x20, R2 ;  /* 0x00000020de020825 */ /* 0x002fc600078e0002 */
[----:B------:R0:W-:Y:S04]  /*25c0*/  STG.E.128 desc[UR6][R12.64+0x10], R64 ;  /* 0x000010400c007986 */ /* 0x0001e8000c101d06 */
[----:B------:R1:W5:Y:S04]  /*25d0*/  @P0 LDG.E.128 R76, desc[UR6][R2.64] ;  /* 0x00000006024c0981 */ /* 0x000368000c1e1d00 */
[----:B------:R1:W5:Y:S01]  /*25e0*/  @P0 LDG.E.128 R72, desc[UR6][R2.64+0x10] ;  /* 0x0000100602480981 */ /* 0x000362000c1e1d00 */
[----:B--2---:R-:W-:-:S04]  /*25f0*/  @P1 IMAD.WIDE.U32 R4, R222, 0x10, R4 ;  /* 0x00000010de041825 */ /* 0x004fc800078e0004 */
[----:B0-----:R-:W-:Y:S01]  /*2600*/  IMAD.WIDE.U32 R12, R222, 0x10, R212 ;  /* 0x00000010de0c7825 */ /* 0x001fe200078e00d4 */
[----:B------:R1:W5:Y:S05]  /*2610*/  @P1 LDG.E.128 R80, desc[UR6][R4.64] ;  /* 0x0000000604501981 */ /* 0x00036a000c1e1d00 */
[----:B------:R-:W5:Y:S01]  /*2620*/  LDG.E.128 R12, desc[UR6][R12.64] ;  /* 0x000000060c0c7981 */ /* 0x000f62000c1e1d00 */
[----:B------:R-:W-:Y:S05]  /*2630*/  @!P1 BRA `(.L_x_13110) ;  /* 0x00000004002c9947 */ /* 0x000fea0003800000 */
[----:B------:R-:W-:Y:S05]  /*2640*/  @!P0 BRA `(.L_x_13111) ;  /* 0x0000000000a48947 */ /* 0x000fea0003800000 */
[----:B-----5:R-:W-:Y:S01]  /*2650*/  SHF.L.U32 R60, R12, 0x10, RZ ;  /* 0x000000100c3c7819 */ /* 0x020fe200000006ff */
[----:B------:R-:W-:Y:S01]  /*2660*/  IMAD.U32 R56, R14, 0x10000, RZ ;  /* 0x000100000e387824 */ /* 0x000fe200078e00ff */
[----:B------:R-:W-:Y:S02]  /*2670*/  SHF.L.U32 R0, R80, 0x10, RZ ;  /* 0x0000001050007819 */ /* 0x000fe400000006ff */
[----:B------:R-:W-:Y:S02]  /*2680*/  PRMT R61, R12, 0x7632, R61 ;  /* 0x000076320c3d7816 */ /* 0x000fe4000000003d */
        /* <DEDUP_REMOVED lines=8> */
[----:B------:R-:W-:Y:S01]  /*2710*/  PRMT R57, R14, 0x7632, R57 ;  /* 0x000076320e397816 */ /* 0x000fe20000000039 */
[----:B------:R-:W-:Y:S01]  /*2720*/  FADD.FTZ R61, R61, R0 ;  /* 0x000000003d3d7221 */ /* 0x000fe20000010000 */
[----:B------:R-:W-:Y:S02]  /*2730*/  SHF.L.U32 R0, R81, 0x10, RZ ;  /* 0x0000001051007819 */ /* 0x000fe400000006ff */
[----:B------:R-:W-:Y:S01]  /*2740*/  SHF.L.U32 R57, R57, 0x10, RZ ;  /* 0x0000001039397819 */ /* 0x000fe200000006ff */
[----:B------:R-:W-:Y:S01]  /*2750*/  FADD.FTZ R61, R77, R61 ;  /* 0x0000003d4d3d7221 */ /* 0x000fe20000010000 */
[----:B------:R-:W-:Y:S01]  /*2760*/  SHF.L.U32 R58, R15, 0x10, RZ ;  /* 0x000000100f3a7819 */ /* 0x000fe200000006ff */
[----:B------:R-:W-:Y:S01]  /*2770*/  FADD.FTZ R62, R0, R62 ;  /* 0x0000003e003e7221 */ /* 0x000fe20000010000 */
[----:B------:R-:W-:-:S02]  /*2780*/  PRMT R0, R81, 0x7632, R0 ;  /* 0x0000763251007816 */ /* 0x000fc40000000000 */
[----:B------:R-:W-:Y:S01]  /*2790*/  PRMT R59, R15, 0x7632, R59 ;  /* 0x000076320f3b7816 */ /* 0x000fe2000000003b */
[----:B------:R-:W-:Y:S01]  /*27a0*/  FADD.FTZ R62, R78, R62 ;  /* 0x0000003e4e3e7221 */ /* 0x000fe20000010000 */
[----:B------:R-:W-:-:S03]  /*27b0*/  SHF.L.U32 R0, R0, 0x10, RZ ;  /* 0x0000001000007819 */ /* 0x000fc600000006ff */
[----:B------:R-:W-:Y:S02]  /*27c0*/  IMAD.U32 R59, R59, 0x10000, RZ ;  /* 0x000100003b3b7824 */ /* 0x000fe400078e00ff */
        /* <DEDUP_REMOVED lines=17> */
.L_x_13111:
[----:B-----5:R-:W-:Y:S01]  /*28e0*/  SHF.L.U32 R60, R12, 0x10, RZ ;  /* 0x000000100c3c7819 */ /* 0x020fe200000006ff */
[C---:B------:R-:W-:Y:S01]  /*28f0*/  IMAD.U32 R62, R13.reuse, 0x10000, RZ ;  /* 0x000100000d3e7824 */ /* 0x040fe200078e00ff */
[----:B------:R-:W-:Y:S02]  /*2900*/  SHF.L.U32 R0, R80, 0x10, RZ ;  /* 0x0000001050007819 */ /* 0x000fe400000006ff */
[----:B------:R-:W-:Y:S02]  /*2910*/  PRMT R61, R12, 0x7632, R61 ;  /* 0x000076320c3d7816 */ /* 0x000fe4000000003d */
[----:B------:R-:W-:Y:S01]  /*2920*/  PRMT R63, R13, 0x7632, R63 ;  /* 0x000076320d3f7816 */ /* 0x000fe2000000003f */
[----:B------:R-:W-:Y:S01]  /*2930*/  FADD.FTZ R60, R0, R60 ;  /* 0x0000003c003c7221 */ /* 0x000fe20000010000 */
[----:B------:R-:W-:Y:S02]  /*2940*/  PRMT R0, R80, 0x7632, R0 ;  /* 0x0000763250007816 */ /* 0x000fe40000000000 */
[----:B------:R-:W-:-:S02]  /*2950*/  SHF.L.U32 R61, R61, 0x10, RZ ;  /* 0x000000103d3d7819 */ /* 0x000fc400000006ff */
[----:B------:R-:W-:Y:S02]  /*2960*/  SHF.L.U32 R0, R0, 0x10, RZ ;  /* 0x0000001000007819 */ /* 0x000fe400000006ff */
[----:B------:R-:W-:Y:S02]  /*2970*/  SHF.L.U32 R63, R63, 0x10, RZ ;  /* 0x000000103f3f7819 */ /* 0x000fe400000006ff */
[C---:B------:R-:W-:Y:S01]  /*2980*/  SHF.L.U32 R56, R14.reuse, 0x10, RZ ;  /* 0x000000100e387819 */ /* 0x040fe200000006ff */
[----:B------:R-:W-:Y:S01]  /*2990*/  FADD.FTZ R61, R61, R0 ;  /* 0x000000003d3d7221 */ /* 0x000fe20000010000 */
[----:B------:R-:W-:Y:S02]  /*29a0*/  SHF.L.U32 R0, R81, 0x10, RZ ;  /* 0x0000001051007819 */ /* 0x000fe400000006ff */
[----:B------:R-:W-:Y:S02]  /*29b0*/  PRMT R57, R14, 0x7632, R57 ;  /* 0x000076320e397816 */ /* 0x000fe40000000039 */
[----:B------:R-:W-:Y:S01]  /*29c0*/  SHF.L.U32 R58, R15, 0x10, RZ ;  /* 0x000000100f3a7819 */ /* 0x000fe200000006ff */
[----:B------:R-:W-:Y:S01]  /*29d0*/  FADD.FTZ R62, R0, R62 ;  /* 0x0000003e003e7221 */ /* 0x000fe20000010000 */
[----:B------:R-:W-:Y:S01]  /*29e0*/  PRMT R0, R81, 0x7632, R0 ;  /* 0x0000763251007816 */ /* 0x000fe20000000000 */
[----:B------:R-:W-:Y:S01]  /*29f0*/  IMAD.U32 R57, R57, 0x10000, RZ ;  /* 0x0001000039397824 */ /* 0x000fe200078e00ff */
[----:B------:R-:W-:-:S02]  /*2a00*/  PRMT R59, R15, 0x7632, R59 ;  /* 0x000076320f3b7816 */ /* 0x000fc4000000003b */
[----:B------:R-:W-:Y:S02]  /*2a10*/  SHF.L.U32 R0, R0, 0x10, RZ ;  /* 0x0000001000007819 */ /* 0x000fe400000006ff */
[----:B------:R-:W-:-:S03]  /*2a20*/  SHF.L.U32 R59, R59, 0x10, RZ ;  /* 0x000000103b3b7819 */ /* 0x000fc600000006ff */
        /* <DEDUP_REMOVED lines=12> */
.L_x_13110:
[----:B------:R-:W-:Y:S05]  /*2af0*/  @!P0 BRA `(.L_x_13113) ;  /* 0x0000000000548947 */ /* 0x000fea0003800000 */
[C---:B-----5:R-:W-:Y:S01]  /*2b00*/  PRMT R61, R12.reuse, 0x7632, R61 ;  /* 0x000076320c3d7816 */ /* 0x060fe2000000003d */
[----:B------:R-:W-:Y:S01]  /*2b10*/  IMAD.U32 R12, R12, 0x10000, RZ ;  /* 0x000100000c0c7824 */ /* 0x000fe200078e00ff */
[----:B------:R-:W-:Y:S02]  /*2b20*/  PRMT R63, R13, 0x7632, R63 ;  /* 0x000076320d3f7816 */ /* 0x000fe4000000003f */
[----:B------:R-:W-:Y:S01]  /*2b30*/  PRMT R57, R14, 0x7632, R57 ;  /* 0x000076320e397816 */ /* 0x000fe20000000039 */
[----:B------:R-:W-:Y:S01]  /*2b40*/  FADD.FTZ R60, R76, R12 ;  /* 0x0000000c4c3c7221 */ /* 0x000fe20000010000 */
[----:B------:R-:W-:Y:S02]  /*2b50*/  PRMT R59, R15, 0x7632, R59 ;  /* 0x000076320f3b7816 */ /* 0x000fe4000000003b */
        /* <DEDUP_REMOVED lines=14> */
[----:B------:R-:W-:Y:S06]  /*2c40*/  BRA `(.L_x_13112) ;  /* 0x0000000000307947 */ /* 0x000fec0003800000 */
.L_x_13113:
        /* <DEDUP_REMOVED lines=12> */
.L_x_13112:
[----:B------:R-:W0:Y:S01]  /*2d10*/  @P0 LDC.64 R12, c[0x0][0x3a0] ;  /* 0x0000e800ff0c0b82 */ /* 0x000e220000000a00 */
[----:B-1----:R-:W-:-:S05]  /*2d20*/  IMAD.WIDE.U32 R4, R222, 0x20, R230 ;  /* 0x00000020de047825 */ /* 0x002fca00078e00e6 */
[----:B------:R-:W-:Y:S02]  /*2d30*/  STG.E.128 desc[UR6][R4.64], R60 ;  /* 0x0000003c04007986 */ /* 0x000fe4000c101d06 */
[----:B------:R-:W1:Y:S02]  /*2d40*/  @P1 LDC.64 R2, c[0x0][0x398] ;  /* 0x0000e600ff021b82 */ /* 0x000e640000000a00 */
[----:B------:R2:W-:Y:S02]  /*2d50*/  STG.E.128 desc[UR6][R4.64+0x10], R56 ;  /* 0x0000103804007986 */ /* 0x0005e4000c101d06 */
[----:B--2---:R-:W-:-:S05]  /*2d60*/  IADD3 R5, PT, PT, R228, 0x40, RZ ;  /* 0x00000040e4057810 */ /* 0x004fca0007ffe0ff */
[----:B0-----:R-:W-:-:S04]  /*2d70*/  @P0 IMAD.WIDE.U32 R12, R5, 0x20, R12 ;  /* 0x00000020050c0825 */ /* 0x001fc800078e000c */
[C---:B-1----:R-:W-:Y:S01]  /*2d80*/  @P1 IMAD.WIDE.U32 R2, R5.reuse, 0x10, R2 ;  /* 0x0000001005021825 */ /* 0x042fe200078e0002 */
[----:B------:R-:W5:Y:S04]  /*2d90*/  @P0 LDG.E.128 R76, desc[UR6][R12.64] ;  /* 0x000000060c4c0981 */ /* 0x000f68000c1e1d00 */
[----:B------:R0:W5:Y:S04]  /*2da0*/  @P0 LDG.E.128 R72, desc[UR6][R12.64+0x10] ;  /* 0x000010060c480981 */ /* 0x000168000c1e1d00 */
[----:B------:R1:W5:Y:S01]  /*2db0*/  @P1 LDG.E.128 R80, desc[UR6][R2.64] ;  /* 0x0000000602501981 */ /* 0x000362000c1e1d00 */
[----:B0-----:R-:W-:-:S06]  /*2dc0*/  IMAD.WIDE.U32 R12, R5, 0x10, R212 ;  /* 0x00000010050c7825 */ /* 0x001fcc00078e00d4 */
[----:B------:R-:W5:Y:S01]  /*2dd0*/  LDG.E.128 R12, desc[UR6][R12.64] ;  /* 0x000000060c0c7981 */ /* 0x000f62000c1e1d00 */
[----:B-1----:R-:W-:Y:S05]  /*2de0*/  @!P1 BRA `(.L_x_13114) ;  /* 0x00000004002c9947 */ /* 0x002fea0003800000 */
[----:B------:R-:W-:Y:S05]  /*2df0*/  @!P0 BRA `(.L_x_13115) ;  /* 0x0000000000a48947 */ /* 0x000fea0003800000 */
[----:B-----5:R-:W-:Y:S01]  /*2e00*/  SHF.L.U32 R52, R12, 0x10, RZ ;  /* 0x000000100c347819 */ /* 0x020fe200000006ff */
[----:B------:R-:W-:Y:S01]  /*2e10*/  IMAD.U32 R0, R80, 0x10000, RZ ;  /* 0x0001000050007824 */ /* 0x000fe200078e00ff */
[----:B------:R-:W-:Y:S02]  /*2e20*/  PRMT R53, R12, 0x7632, R53 ;  /* 0x000076320c357816 */ /* 0x000fe40000000035 */
[----:B------:R-:W-:Y:S01]  /*2e30*/  SHF.L.U32 R54, R13, 0x10, RZ ;  /* 0x000000100d367819 */ /* 0x000fe200000006ff */
[----:B------:R-:W-:Y:S01]  /*2e40*/  FADD.FTZ R52, R0, R52 ;  /* 0x0000003400347221 */ /* 0x000fe20000010000 */
        /* <DEDUP_REMOVED lines=11> */
[----:B------:R-:W-:Y:S01]  /*2f00*/  FADD.FTZ R54, R0, R54 ;  /* 0x0000003600367221 */ /* 0x000fe20000010000 */
        /* <DEDUP_REMOVED lines=24> */
.L_x_13115:
[----:B-----5:R-:W-:Y:S02]  /*3090*/  SHF.L.U32 R52, R12, 0x10, RZ ;  /* 0x000000100c347819 */ /* 0x020fe400000006ff */
[----:B------:R-:W-:Y:S02]  /*30a0*/  SHF.L.U32 R0, R80, 0x10, RZ ;  /* 0x0000001050007819 */ /* 0x000fe400000006ff */
[----:B------:R-:W-:Y:S02]  /*30b0*/  PRMT R53, R12, 0x7632, R53 ;  /* 0x000076320c357816 */ /* 0x000fe40000000035 */
[----:B------:R-:W-:Y:S01]  /*30c0*/  SHF.L.U32 R54, R13, 0x10, RZ ;  /* 0x000000100d367819 */ /* 0x000fe200000006ff */
[----:B------:R-:W-:Y:S01]  /*30d0*/  FADD.FTZ R52, R0, R52 ;  /* 0x0000003400347221 */ /* 0x000fe20000010000 */
[----:B------:R-:W-:Y:S02]  /*30e0*/  PRMT R0, R80, 0x7632, R0 ;  /* 0x0000763250007816 */ /* 0x000fe40000000000 */
[----:B------:R-:W-:-:S02]  /*30f0*/  SHF.L.U32 R53, R53, 0x10, RZ ;  /* 0x0000001035357819 */ /* 0x000fc400000006ff */
[----:B------:R-:W-:Y:S01]  /*3100*/  PRMT R55, R13, 0x7632, R55 ;  /* 0x000076320d377816 */ /* 0x000fe20000000037 */
[----:B------:R-:W-:Y:S01]  /*3110*/  IMAD.U32 R0, R0, 0x10000, RZ ;  /* 0x0001000000007824 */ /* 0x000fe200078e00ff */
[C---:B------:R-:W-:Y:S02]  /*3120*/  SHF.L.U32 R48, R14.reuse, 0x10, RZ ;  /* 0x000000100e307819 */ /* 0x040fe400000006ff */
[----:B------:R-:W-:Y:S01]  /*3130*/  SHF.L.U32 R55, R55, 0x10, RZ ;  /* 0x0000001037377819 */ /* 0x000fe200000006ff */
[----:B------:R-:W-:Y:S01]  /*3140*/  FADD.FTZ R53, R53, R0 ;  /* 0x0000000035357221 */ /* 0x000fe20000010000 */
[----:B------:R-:W-:Y:S02]  /*3150*/  SHF.L.U32 R0, R81, 0x10, RZ ;  /* 0x0000001051007819 */ /* 0x000fe400000006ff */
[----:B------:R-:W-:Y:S02]  /*3160*/  PRMT R49, R14, 0x7632, R49 ;  /* 0x000076320e317816 */ /* 0x000fe40000000031 */
[----:B------:R-:W-:Y:S01]  /*3170*/  SHF.L.U32 R50, R15, 0x10, RZ ;  /* 0x000000100f327819 */ /* 0x000fe200000006ff */
[----:B------:R-:W-:Y:S01]  /*3180*/  FADD.FTZ R54, R0, R54 ;  /* 0x0000003600367221 */ /* 0x000fe20000010000 */
[----:B------:R-:W-:-:S02]  /*3190*/  PRMT R0, R81, 0x7632, R0 ;  /* 0x0000763251007816 */ /* 0x000fc40000000000 */
[----:B------:R-:W-:Y:S02]  /*31a0*/  SHF.L.U32 R49, R49, 0x10, RZ ;  /* 0x0000001031317819 */ /* 0x000fe400000006ff */
        /* <DEDUP_REMOVED lines=9> */
[----:B------:R-:W-:-:S05]  /*3240*/  SHF.L.U32 R0, R83, 0x10, RZ ;  /* 0x0000001053007819 */ /* 0x000fca00000006ff */
[----:B------:R-:W-:Y:S01]  /*3250*/  FADD.FTZ R50, R0, R50 ;  /* 0x0000003200327221 */ /* 0x000fe20000010000 */
[----:B------:R-:W-:-:S05]  /*3260*/  PRMT R0, R83, 0x7632, R0 ;  /* 0x0000763253007816 */ /* 0x000fca0000000000 */
[----:B------:R-:W-:-:S04]  /*3270*/  IMAD.U32 R0, R0, 0x10000, RZ ;  /* 0x0001000000007824 */ /* 0x000fc800078e00ff */
[----:B------:R-:W-:Y:S01]  /*3280*/  FADD.FTZ R51, R51, R0 ;  /* 0x0000000033337221 */ /* 0x000fe20000010000 */
[----:B------:R-:W-:Y:S06]  /*3290*/  BRA `(.L_x_13116) ;  /* 0x0000000000887947 */ /* 0x000fec0003800000 */
.L_x_13114:
[----:B------:R-:W-:Y:S05]  /*32a0*/  @!P0 BRA `(.L_x_13117) ;  /* 0x0000000000548947 */ /* 0x000fea0003800000 */
[----:B-----5:R-:W-:Y:S02]  /*32b0*/  PRMT R53, R12, 0x7632, R53 ;  /* 0x000076320c357816 */ /* 0x020fe40000000035 */
[----:B------:R-:W-:Y:S02]  /*32c0*/  PRMT R55, R13, 0x7632, R55 ;  /* 0x000076320d377816 */ /* 0x000fe40000000037 */
[----:B------:R-:W-:Y:S02]  /*32d0*/  PRMT R49, R14, 0x7632, R49 ;  /* 0x000076320e317816 */ /* 0x000fe40000000031 */
        /* <DEDUP_REMOVED lines=18> */
.L_x_13117:
        /* <DEDUP_REMOVED lines=12> */
.L_x_13116:
[----:B------:R-:W0:Y:S01]  /*34c0*/  @P0 LDC.64 R12, c[0x0][0x3a0] ;  /* 0x0000e800ff0c0b82 */ /* 0x000e220000000a00 */
[----:B------:R-:W-:Y:S01]  /*34d0*/  IADD3 R4, PT, PT, R228, 0x60, RZ ;  /* 0x00000060e4047810 */ /* 0x000fe20007ffe0ff */
[----:B------:R-:W-:-:S05]  /*34e0*/  IMAD.WIDE.U32 R14, R5, 0x20, R230 ;  /* 0x00000020050e7825 */ /* 0x000fca00078e00e6 */
[----:B------:R-:W-:Y:S01]  /*34f0*/  STG.E.128 desc[UR6][R14.64], R52 ;  /* 0x000000340e007986 */ /* 0x000fe2000c101d06 */
[----:B------:R-:W1:Y:S03]  /*3500*/  @P1 LDC.64 R2, c[0x0][0x398] ;  /* 0x0000e600ff021b82 */ /* 0x000e660000000a00 */
[----:B------:R2:W-:Y:S01]  /*3510*/  STG.E.128 desc[UR6][R14.64+0x10], R48 ;  /* 0x000010300e007986 */ /* 0x0005e2000c101d06 */
[----:B0-----:R-:W-:-:S05]  /*3520*/  @P0 IMAD.WIDE.U32 R12, R4, 0x20, R12 ;  /* 0x00000020040c0825 */ /* 0x001fca00078e000c */
[----:B------:R-:W5:Y:S01]  /*3530*/  @P0 LDG.E.128 R76, desc[UR6][R12.64] ;  /* 0x000000060c4c0981 */ /* 0x000f62000c1e1d00 */
[----:B-1----:R-:W-:-:S03]  /*3540*/  @P1 IMAD.WIDE.U32 R2, R4, 0x10, R2 ;  /* 0x0000001004021825 */ /* 0x002fc600078e0002 */
[----:B------:R0:W5:Y:S04]  /*3550*/  @P0 LDG.E.128 R72, desc[UR6][R12.64+0x10] ;  /* 0x000010060c480981 */ /* 0x000168000c1e1d00 */
[----:B------:R1:W5:Y:S01]  /*3560*/  @P1 LDG.E.128 R80, desc[UR6][R2.64] ;  /* 0x0000000602501981 */ /* 0x000362000c1e1d00 */
[----:B0-----:R-:W-:-:S06]  /*3570*/  IMAD.WIDE.U32 R12, R4, 0x10, R212 ;  /* 0x00000010040c7825 */ /* 0x001fcc00078e00d4 */
[----:B--2---:R-:W5:Y:S01]  /*3580*/  LDG.E.128 R12, desc[UR6][R12.64] ;  /* 0x000000060c0c7981 */ /* 0x004f62000c1e1d00 */
[----:B-1----:R-:W-:Y:S05]  /*3590*/  @!P1 BRA `(.L_x_13118) ;  /* 0x00000004002c9947 */ /* 0x002fea0003800000 */
[----:B------:R-:W-:Y:S05]  /*35a0*/  @!P0 BRA `(.L_x_13119) ;  /* 0x0000000000a48947 */ /* 0x000fea0003800000 */
[----:B-----5:R-:W-:Y:S01]  /*35b0*/  SHF.L.U32 R0, R80, 0x10, RZ ;  /* 0x0000001050007819 */ /* 0x020fe200000006ff */
[C---:B------:R-:W-:Y:S01]  /*35c0*/  IMAD.U32 R44, R12.reuse, 0x10000, RZ ;  /* 0x000100000c2c7824 */ /* 0x040fe200078e00ff */
[----:B------:R-:W-:Y:S01]  /*35d0*/  PRMT R45, R12, 0x7632, R45 ;  /* 0x000076320c2d7816 */ /* 0x000fe2000000002d */
[----:B------:R-:W-:Y:S01]  /*35e0*/  IMAD.U32 R42, R15, 0x10000, RZ ;  /* 0x000100000f2a7824 */ /* 0x000fe200078e00ff */
        /* <DEDUP_REMOVED lines=9> */
[----:B------:R-:W-:Y:S01]  /*3680*/  SHF.L.U32 R0, R81, 0x10, RZ ;  /* 0x0000001051007819 */ /* 0x000fe200000006ff */
[----:B------:R-:W-:Y:S01]  /*3690*/  IMAD.U32 R47, R47, 0x10000, RZ ;  /* 0x000100002f2f7824 */ /* 0x000fe200078e00ff */
[----:B------:R-:W-:Y:S01]  /*36a0*/  PRMT R41, R14, 0x7632, R41 ;  /* 0x000076320e297816 */ /* 0x000fe20000000029 */
[----:B------:R-:W-:Y:S01]  /*36b0*/  FADD.FTZ R45, R77, R45 ;  /* 0x0000002d4d2d7221 */ /* 0x000fe20000010000 */
[----:B------:R-:W-:Y:S01]  /*36c0*/  PRMT R43, R15, 0x7632, R43 ;  /* 0x000076320f2b7816 */ /* 0x000fe2000000002b */
[----:B------:R-:W-:Y:S01]  /*36d0*/  FADD.FTZ R46, R0, R46 ;  /* 0x0000002e002e7221 */ /* 0x000fe20000010000 */
[----:B------:R-:W-:-:S02]  /*36e0*/  PRMT R0, R81, 0x7632, R0 ;  /* 0x0000763251007816 */ /* 0x000fc40000000000 */
[----:B------:R-:W-:Y:S01]  /*36f0*/  SHF.L.U32 R41, R41, 0x10, RZ ;  /* 0x0000001029297819 */ /* 0x000fe200000006ff */
[----:B------:R-:W-:Y:S01]  /*3700*/  FADD.FTZ R46, R78, R46 ;  /* 0x0000002e4e2e7221 */ /* 0x000fe20000010000 */
[----:B------:R-:W-:Y:S02]  /*3710*/  SHF.L.U32 R0, R0, 0x10, RZ ;  /* 0x0000001000007819 */ /* 0x000fe400000006ff */
[----:B------:R-:W-:-:S03]  /*3720*/  SHF.L.U32 R43, R43, 0x10, RZ ;  /* 0x000000102b2b7819 */ /* 0x000fc600000006ff */
        /* <DEDUP_REMOVED lines=17> */
.L_x_13119:
        /* <DEDUP_REMOVED lines=10> */
[----:B------:R-:W-:Y:S02]  /*38e0*/  SHF.L.U32 R47, R47, 0x10, RZ ;  /* 0x000000102f2f7819 */ /* 0x000fe400000006ff */
[----:B------:R-:W-:Y:S01]  /*38f0*/  PRMT R41, R14, 0x7632, R41 ;  /* 0x000076320e297816 */ /* 0x000fe20000000029 */
[----:B------:R-:W-:Y:S01]  /*3900*/  FADD.FTZ R45, R45, R0 ;  /* 0x000000002d2d7221 */ /* 0x000fe20000010000 */
[----:B------:R-:W-:Y:S02]  /*3910*/  SHF.L.U32 R0, R81, 0x10, RZ ;  /* 0x0000001051007819 */ /* 0x000fe400000006ff */
[----:B------:R-:W-:Y:S02]  /*3920*/  SHF.L.U32 R41, R41, 0x10, RZ ;  /* 0x0000001029297819 */ /* 0x000fe400000006ff */
[----:B------:R-:W-:Y:S01]  /*3930*/  SHF.L.U32 R42, R15, 0x10, RZ ;  /* 0x000000100f2a7819 */ /* 0x000fe200000006ff */
[----:B------:R-:W-:Y:S01]  /*3940*/  FADD.FTZ R46, R0, R46 ;  /* 0x0000002e002e7221 */ /* 0x000fe20000010000 */
[----:B------:R-:W-:-:S02]  /*3950*/  PRMT R0, R81, 0x7632, R0 ;  /* 0x0000763251007816 */ /* 0x000fc40000000000 */
[----:B------:R-:W-:Y:S02]  /*3960*/  PRMT R43, R15, 0x7632, R43 ;  /* 0x000076320f2b7816 */ /* 0x000fe4000000002b */
[----:B------:R-:W-:-:S03]  /*3970*/  SHF.L.U32 R0, R0, 0x10, RZ ;  /* 0x0000001000007819 */ /* 0x000fc600000006ff */
[----:B------:R-:W-:Y:S02]  /*3980*/  IMAD.U32 R43, R43, 0x10000, RZ ;  /* 0x000100002b2b7824 */ /* 0x000fe400078e00ff */
        /* <DEDUP_REMOVED lines=12> */
.L_x_13118:
[----:B------:R-:W-:Y:S05]  /*3a50*/  @!P0 BRA `(.L_x_13121) ;  /* 0x0000000000548947 */ /* 0x000fea0003800000 */
[----:B-----5:R-:W-:Y:S02]  /*3a60*/  PRMT R45, R12, 0x7632, R45 ;  /* 0x000076320c2d7816 */ /* 0x020fe4000000002d */
[----:B------:R-:W-:Y:S02]  /*3a70*/  PRMT R47, R13, 0x7632, R47 ;  /* 0x000076320d2f7816 */ /* 0x000fe4000000002f */
[----:B------:R-:W-:Y:S01]  /*3a80*/  PRMT R41, R14, 0x7632, R41 ;  /* 0x000076320e297816 */ /* 0x000fe20000000029 */
[----:B------:R-:W-:Y:S01]  /*3a90*/  IMAD.U32 R45, R45, 0x10000, RZ ;  /* 0x000100002d2d7824 */ /* 0x000fe200078e00ff */
[----:B------:R-:W-:Y:S02]  /*3aa0*/  PRMT R43, R15, 0x7632, R43 ;  /* 0x000076320f2b7816 */ /* 0x000fe4000000002b */
        /* <DEDUP_REMOVED lines=13> */
[----:B------:R-:W-:-:S02]  /*3b80*/  FADD.FTZ R41, R73, R41 ;  /* 0x0000002949297221 */ /* 0x000fc40000010000 */
[----:B------:R-:W-:Y:S01]  /*3b90*/  FADD.FTZ R43, R75, R43 ;  /* 0x0000002b4b2b7221 */ /* 0x000fe20000010000 */
[----:B------:R-:W-:Y:S06]  /*3ba0*/  BRA `(.L_x_13120) ;  /* 0x0000000000307947 */ /* 0x000fec0003800000 */
.L_x_13121:
[----:B-----5:R-:W-:Y:S01]  /*3bb0*/  PRMT R45, R12, 0x7632, R45 ;  /* 0x000076320c2d7816 */ /* 0x020fe2000000002d */
[C---:B------:R-:W-:Y:S01]  /*3bc0*/  IMAD.U32 R40, R14.reuse, 0x10000, RZ ;  /* 0x000100000e287824 */ /* 0x040fe200078e00ff */
        /* <DEDUP_REMOVED lines=10> */
.L_x_13120:
[----:B------:R-:W0:Y:S01]  /*3c70*/  @P1 LDC.64 R12, c[0x0][0x398] ;  /* 0x0000e600ff0c1b82 */ /* 0x000e220000000a00 */
[----:B------:R-:W-:-:S05]  /*3c80*/  IMAD.WIDE.U32 R2, R4, 0x20, R230 ;  /* 0x0000002004027825 */ /* 0x000fca00078e00e6 */
[----:B------:R-:W-:Y:S02]  /*3c90*/  STG.E.128 desc[UR6][R2.64], R44 ;  /* 0x0000002c02007986 */ /* 0x000fe4000c101d06 */
[----:B------:R-:W1:Y:S02]  /*3ca0*/  @P0 LDC.64 R14, c[0x0][0x3a0] ;  /* 0x0000e800ff0e0b82 */ /* 0x000e640000000a00 */
[----:B------:R2:W-:Y:S02]  /*3cb0*/  STG.E.128 desc[UR6][R2.64+0x10], R40 ;  /* 0x0000102802007986 */ /* 0x0005e4000c101d06 */
[----:B--2---:R-:W-:-:S04]  /*3cc0*/  VIADD R3, R228, 0x80 ;  /* 0x00000080e4037836 */ /* 0x004fc80000000000 */
[----:B0-----:R-:W-:-:S04]  /*3cd0*/  @P1 IMAD.WIDE.U32 R12, R3, 0x10, R12 ;  /* 0x00000010030c1825 */ /* 0x001fc800078e000c */
[C---:B-1----:R-:W-:Y:S01]  /*3ce0*/  @P0 IMAD.WIDE.U32 R14, R3.reuse, 0x20, R14 ;  /* 0x00000020030e0825 */ /* 0x042fe200078e000e */
[----:B------:R0:W5:Y:S04]  /*3cf0*/  @P1 LDG.E.128 R80, desc[UR6][R12.64] ;  /* 0x000000060c501981 */ /* 0x000168000c1e1d00 */
[----:B------:R1:W5:Y:S04]  /*3d00*/  @P0 LDG.E.128 R76, desc[UR6][R14.64] ;  /* 0x000000060e4c0981 */ /* 0x000368000c1e1d00 */
[----:B------:R1:W5:Y:S01]  /*3d10*/  @P0 LDG.E.128 R72, desc[UR6][R14.64+0x10] ;  /* 0x000010060e480981 */ /* 0x000362000c1e1d00 */
[----:B0-----:R-:W-:-:S06]  /*3d20*/  IMAD.WIDE.U32 R12, R3, 0x10, R212 ;  /* 0x00000010030c7825 */ /* 0x001fcc00078e00d4 */
[----:B------:R-:W5:Y:S01]  /*3d30*/  LDG.E.128 R12, desc[UR6][R12.64] ;  /* 0x000000060c0c7981 */ /* 0x000f62000c1e1d00 */
[----:B-1----:R-:W-:Y:S05]  /*3d40*/  @!P1 BRA `(.L_x_13122) ;  /* 0x00000004002c9947 */ /* 0x002fea0003800000 */
[----:B------:R-:W-:Y:S05]  /*3d50*/  @!P0 BRA `(.L_x_13123) ;  /* 0x0000000000a48947 */ /* 0x000fea0003800000 */
[----:B-----5:R-:W-:Y:S02]  /*3d60*/  PRMT R37, R12, 0x7632, R37 ;  /* 0x000076320c257816 */ /* 0x020fe40000000025 */
[----:B------:R-:W-:Y:S02]  /*3d70*/  PRMT R0, R80, 0x7632, R0 ;  /* 0x0000763250007816 */ /* 0x000fe40000000000 */
[----:B------:R-:W-:Y:S02]  /*3d80*/  SHF.L.U32 R37, R37, 0x10, RZ ;  /* 0x0000001025257819 */ /* 0x000fe400000006ff */
[----:B------:R-:W-:Y:S02]  /*3d90*/  SHF.L.U32 R0, R0, 0x10, RZ ;  /* 0x0000001000007819 */ /* 0x000fe400000006ff */
[----:B------:R-:W-:Y:S02]  /*3da0*/  SHF.L.U32 R36, R12, 0x10, RZ ;  /* 0x000000100c247819 */ /* 0x000fe400000006ff */
[----:B------:R-:W-:Y:S01]  /*3db0*/  SHF.L.U32 R38, R13, 0x10, RZ ;  /* 0x000000100d267819 */ /* 0x000fe200000006ff */
[----:B------:R-:W-:Y:S01]  /*3dc0*/  FADD.FTZ R37, R37, R0 ;  /* 0x0000000025257221 */ /* 0x000fe20000010000 */
[----:B------:R-:W-:-:S02]  /*3dd0*/  SHF.L.U32 R0, R80, 0x10, RZ ;  /* 0x0000001050007819 */ /* 0x000fc400000006ff */
[----:B------:R-:W-:Y:S01]  /*3de0*/  PRMT R39, R13, 0x7632, R39 ;  /* 0x000076320d277816 */ /* 0x000fe20000000027 */
[----:B------:R-:W-:Y:S01]  /*3df0*/  FADD.FTZ R37, R77, R37 ;  /* 0x000000254d257221 */ /* 0x000fe20000010000 */
[----:B------:R-:W-:Y:S01]  /*3e00*/  SHF.L.U32 R32, R14, 0x10, RZ ;  /* 0x000000100e207819 */ /* 0x000fe200000006ff */
[----:B------:R-:W-:Y:S01]  /*3e10*/  FADD.FTZ R36, R0, R36 ;  /* 0x0000002400247221 */ /* 0x000fe20000010000 */
[----:B------:R-:W-:Y:S01]  /*3e20*/  IMAD.U32 R0, R81, 0x10000, RZ ;  /* 0x0001000051007824 */ /* 0x000fe200078e00ff */
[----:B------:R-:W-:Y:S02]  /*3e30*/  SHF.L.U32 R39, R39, 0x10, RZ ;  /* 0x0000001027277819 */ /* 0x000fe400000006ff */
[----:B------:R-:W-:Y:S01]  /*3e40*/  PRMT R33, R14, 0x7632, R33 ;  /* 0x000076320e217816 */ /* 0x000fe20000000021 */
[----:B------:R-:W-:Y:S01]  /*3e50*/  FADD.FTZ R38, R0, R38 ;  /* 0x0000002600267221 */ /* 0x000fe20000010000 */
[----:B------:R-:W-:Y:S01]  /*3e60*/  PRMT R0, R81, 0x7632, R0 ;  /* 0x0000763251007816 */ /* 0x000fe20000000000 */
[----:B------:R-:W-:Y:S01]  /*3e70*/  FADD.FTZ R36, R76, R36 ;  /* 0x000000244c247221 */ /* 0x000fe20000010000 */
[----:B------:R-:W-:Y:S01]  /*3e80*/  SHF.L.U32 R33, R33, 0x10, RZ ;  /* 0x0000001021217819 */ /* 0x000fe200000006ff */
[----:B------:R-:W-:Y:S01]  /*3e90*/  FADD.FTZ R38, R78, R38 ;  /* 0x000000264e267221 */ /* 0x000fe20000010000 */
[----:B------:R-:W-:-:S02]  /*3ea0*/  SHF.L.U32 R0, R0, 0x10, RZ ;  /* 0x0000001000007819 */ /* 0x000fc400000006ff */
[C---:B------:R-:W-:Y:S02]  /*3eb0*/  SHF.L.U32 R34, R15.reuse, 0x10, RZ ;  /* 0x000000100f227819 */ /* 0x040fe400000006ff */
[----:B------:R-:W-:Y:S01]  /*3ec0*/  PRMT R35, R15, 0x7632, R35 ;  /* 0x000076320f237816 */ /* 0x000fe20000000023 */
[----:B------:R-:W-:Y:S01]  /*3ed0*/  FADD.FTZ R39, R39, R0 ;  /* 0x0000000027277221 */ /* 0x000fe20000010000 */
[----:B------:R-:W-:Y:S02]  /*3ee0*/  SHF.L.U32 R0, R82, 0x10, RZ ;  /* 0x0000001052007819 */ /* 0x000fe400000006ff */
        /* <DEDUP_REMOVED lines=16> */
.L_x_13123:
[----:B-----5:R-:W-:Y:S02]  /*3ff0*/  PRMT R37, R12, 0x7632, R37 ;  /* 0x000076320c257816 */ /* 0x020fe40000000025 */
[----:B------:R-:W-:Y:S02]  /*4000*/  PRMT R0, R80, 0x7632, R0 ;  /* 0x0000763250007816 */ /* 0x000fe40000000000 */
[----:B------:R-:W-:Y:S02]  /*4010*/  SHF.L.U32 R37, R37, 0x10, RZ ;  /* 0x0000001025257819 */ /* 0x000fe400000006ff */
[C---:B------:R-:W-:Y:S01]  /*4020*/  SHF.L.U32 R38, R13.reuse, 0x10, RZ ;  /* 0x000000100d267819 */ /* 0x040fe200000006ff */
        /* <DEDUP_REMOVED lines=8> */
[----:B------:R-:W-:Y:S02]  /*40b0*/  PRMT R0, R81, 0x7632, R0 ;  /* 0x0000763251007816 */ /* 0x000fe40000000000 */
[----:B------:R-:W-:Y:S02]  /*40c0*/  SHF.L.U32 R33, R33, 0x10, RZ ;  /* 0x0000001021217819 */ /* 0x000fe400000006ff */
[C---:B------:R-:W-:Y:S01]  /*40d0*/  SHF.L.U32 R34, R15.reuse, 0x10, RZ ;  /* 0x000000100f227819 */ /* 0x040fe200000006ff */
        /* <DEDUP_REMOVED lines=8> */
[----:B------:R-:W-:Y:S01]  /*4160*/  PRMT R0, R82, 0x7632, R0 ;  /* 0x0000763252007816 */ /* 0x000fe20000000000 */
[----:B------:R-:W-:-:S03]  /*4170*/  FADD.FTZ R36, R36, R12 ;  /* 0x0000000c24247221 */ /* 0x000fc60000010000 */
        /* <DEDUP_REMOVED lines=8> */
.L_x_13122:
[----:B------:R-:W-:Y:S05]  /*4200*/  @!P0 BRA `(.L_x_13125) ;  /* 0x0000000000548947 */ /* 0x000fea0003800000 */
[----:B-----5:R-:W-:Y:S02]  /*4210*/  PRMT R37, R12, 0x7632, R37 ;  /* 0x000076320c257816 */ /* 0x020fe40000000025 */
[----:B------:R-:W-:Y:S02]  /*4220*/  PRMT R39, R13, 0x7632, R39 ;  /* 0x000076320d277816 */ /* 0x000fe40000000027 */
[----:B------:R-:W-:Y:S02]  /*4230*/  PRMT R33, R14, 0x7632, R33 ;  /* 0x000076320e217816 */ /* 0x000fe40000000021 */
[C---:B------:R-:W-:Y:S01]  /*4240*/  PRMT R35, R15.reuse, 0x7632, R35 ;  /* 0x000076320f237816 */ /* 0x040fe20000000023 */
        /* <DEDUP_REMOVED lines=17> */
.L_x_13125:
[----:B-----5:R-:W-:Y:S01]  /*4360*/  PRMT R35, R15, 0x7632, R35 ;  /* 0x000076320f237816 */ /* 0x020fe20000000023 */
[C---:B------:R-:W-:Y:S01]  /*4370*/  IMAD.U32 R38, R13.reuse, 0x10000, RZ ;  /* 0x000100000d267824 */ /* 0x040fe200078e00ff */
        /* <DEDUP_REMOVED lines=10> */
.L_x_13124:
[----:B------:R-:W0:Y:S01]  /*4420*/  @P1 LDC.64 R12, c[0x0][0x398] ;  /* 0x0000e600ff0c1b82 */ /* 0x000e220000000a00 */
[----:B------:R-:W-:Y:S01]  /*4430*/  IADD3 R2, PT, PT, R228, 0xa0, RZ ;  /* 0x000000a0e4027810 */ /* 0x000fe20007ffe0ff */
[----:B------:R-:W-:-:S05]  /*4440*/  IMAD.WIDE.U32 R16, R3, 0x20, R230 ;  /* 0x0000002003107825 */ /* 0x000fca00078e00e6 */
[----:B------:R1:W-:Y:S01]  /*4450*/  STG.E.128 desc[UR6][R16.64], R36 ;  /* 0x0000002410007986 */ /* 0x0003e2000c101d06 */
[----:B------:R-:W2:Y:S03]  /*4460*/  @P0 LDC.64 R14, c[0x0][0x3a0] ;  /* 0x0000e800ff0e0b82 */ /* 0x000ea60000000a00 */
[----:B------:R1:W-:Y:S01]  /*4470*/  STG.E.128 desc[UR6][R16.64+0x10], R32 ;  /* 0x0000102010007986 */ /* 0x0003e2000c101d06 */
[----:B0-----:R-:W-:-:S05]  /*4480*/  @P1 IMAD.WIDE.U32 R12, R2, 0x10, R12 ;  /* 0x00000010020c1825 */ /* 0x001fca00078e000c */
[----:B------:R0:W5:Y:S01]  /*4490*/  @P1 LDG.E.128 R80, desc[UR6][R12.64] ;  /* 0x000000060c501981 */ /* 0x000162000c1e1d00 */
[----:B--2---:R-:W-:-:S05]  /*44a0*/  @P0 IMAD.WIDE.U32 R14, R2, 0x20, R14 ;  /* 0x00000020020e0825 */ /* 0x004fca00078e000e */
[----:B------:R1:W5:Y:S01]  /*44b0*/  @P0 LDG.E.128 R76, desc[UR6][R14.64] ;  /* 0x000000060e4c0981 */ /* 0x000362000c1e1d00 */
[----:B0-----:R-:W-:-:S03]  /*44c0*/  IMAD.WIDE.U32 R12, R2, 0x10, R212 ;  /* 0x00000010020c7825 */ /* 0x001fc600078e00d4 */
[----:B------:R1:W5:Y:S04]  /*44d0*/  @P0 LDG.E.128 R72, desc[UR6][R14.64+0x10] ;  /* 0x000010060e480981 */ /* 0x000368000c1e1d00 */
[----:B------:R-:W5:Y:S01]  /*44e0*/  LDG.E.128 R12, desc[UR6][R12.64] ;  /* 0x000000060c0c7981 */ /* 0x000f62000c1e1d00 */
[----:B-1----:R-:W-:Y:S05]  /*44f0*/  @!P1 BRA `(.L_x_13126) ;  /* 0x00000004002c9947 */ /* 0x002fea0003800000 */
[----:B------:R-:W-:Y:S05]  /*4500*/  @!P0 BRA `(.L_x_13127) ;  /* 0x0000000000a48947 */ /* 0x000fea0003800000 */
[----:B-----5:R-:W-:Y:S01]  /*4510*/  PRMT R29, R12, 0x7632, R29 ;  /* 0x000076320c1d7816 */ /* 0x020fe2000000001d */
[----:B------:R-:W-:Y:S01]  /*4520*/  IMAD.U32 R30, R13, 0x10000, RZ ;  /* 0x000100000d1e7824 */ /* 0x000fe200078e00ff */
[----:B------:R-:W-:Y:S02]  /*4530*/  PRMT R0, R80, 0x7632, R0 ;  /* 0x0000763250007816 */ /* 0x000fe40000000000 */
[----:B------:R-:W-:Y:S02]  /*4540*/  SHF.L.U32 R29, R29, 0x10, RZ ;  /* 0x000000101d1d7819 */ /* 0x000fe400000006ff */
[----:B------:R-:W-:Y:S02]  /*4550*/  SHF.L.U32 R0, R0, 0x10, RZ ;  /* 0x0000001000007819 */ /* 0x000fe400000006ff */
[----:B------:R-:W-:Y:S02]  /*4560*/  SHF.L.U32 R28, R12, 0x10, RZ ;  /* 0x000000100c1c7819 */ /* 0x000fe400000006ff */
[----:B------:R-:W-:Y:S01]  /*4570*/  PRMT R31, R13, 0x7632, R31 ;  /* 0x000076320d1f7816 */ /* 0x000fe2000000001f */
[----:B------:R-:W-:Y:S01]  /*4580*/  FADD.FTZ R29, R29, R0 ;  /* 0x000000001d1d7221 */ /* 0x000fe20000010000 */
[----:B------:R-:W-:-:S02]  /*4590*/  SHF.L.U32 R0, R80, 0x10, RZ ;  /* 0x0000001050007819 */ /* 0x000fc400000006ff */
[----:B------:R-:W-:Y:S01]  /*45a0*/  SHF.L.U32 R31, R31, 0x10, RZ ;  /* 0x000000101f1f7819 */ /* 0x000fe200000006ff */
[----:B------:R-:W-:Y:S01]  /*45b0*/  FADD.FTZ R29, R77, R29 ;  /* 0x0000001d4d1d7221 */ /* 0x000fe20000010000 */
[----:B------:R-:W-:Y:S01]  /*45c0*/  SHF.L.U32 R24, R14, 0x10, RZ ;  /* 0x000000100e187819 */ /* 0x000fe200000006ff */
[----:B------:R-:W-:Y:S01]  /*45d0*/  FADD.FTZ R28, R0, R28 ;  /* 0x0000001c001c7221 */ /* 0x000fe20000010000 */
[----:B------:R-:W-:Y:S02]  /*45e0*/  SHF.L.U32 R0, R81, 0x10, RZ ;  /* 0x0000001051007819 */ /* 0x000fe400000006ff */
[----:B------:R-:W-:Y:S01]  /*45f0*/  PRMT R25, R14, 0x7632, R25 ;  /* 0x000076320e197816 */ /* 0x000fe20000000019 */
[----:B------:R-:W-:Y:S01]  /*4600*/  FADD.FTZ R28, R76, R28 ;  /* 0x0000001c4c1c7221 */ /* 0x000fe20000010000 */
[----:B------:R-:W-:Y:S01]  /*4610*/  SHF.L.U32 R26, R15, 0x10, RZ ;  /* 0x000000100f1a7819 */ /* 0x000fe200000006ff */
[----:B------:R-:W-:Y:S01]  /*4620*/  FADD.FTZ R30, R0, R30 ;  /* 0x0000001e001e7221 */ /* 0x000fe20000010000 */
[----:B------:R-:W-:Y:S01]  /*4630*/  PRMT R0, R81, 0x7632, R0 ;  /* 0x0000763251007816 */ /* 0x000fe20000000000 */
[----:B------:R-:W-:Y:S01]  /*4640*/  IMAD.U32 R25, R25, 0x10000, RZ ;  /* 0x0001000019197824 */ /* 0x000fe200078e00ff */
[----:B------:R-:W-:Y:S01]  /*4650*/  PRMT R27, R15, 0x7632, R27 ;  /* 0x000076320f1b7816 */ /* 0x000fe2000000001b */
[----:B------:R-:W-:Y:S01]  /*4660*/  FADD.FTZ R30, R78, R30 ;  /* 0x0000001e4e1e7221 */ /* 0x000fe20000010000 */
[----:B------:R-:W-:-:S02]  /*4670*/  SHF.L.U32 R0, R0, 0x10, RZ ;  /* 0x0000001000007819 */ /* 0x000fc400000006ff */
        /* <DEDUP_REMOVED lines=18> */
.L_x_13127:
[----:B-----5:R-:W-:Y:S01]  /*47a0*/  PRMT R29, R12, 0x7632, R29 ;  /* 0x000076320c1d7816 */ /* 0x020fe2000000001d */
[----:B------:R-:W-:Y:S01]  /*47b0*/  IMAD.U32 R26, R15, 0x10000, RZ ;  /* 0x000100000f1a7824 */ /* 0x000fe200078e00ff */
[----:B------:R-:W-:Y:S02]  /*47c0*/  PRMT R0, R80, 0x7632, R0 ;  /* 0x0000763250007816 */ /* 0x000fe40000000000 */
[----:B------:R-:W-:Y:S01]  /*47d0*/  SHF.L.U32 R30, R13, 0x10, RZ ;  /* 0x000000100d1e7819 */ /* 0x000fe200000006ff */
[----:B------:R-:W-:Y:S01]  /*47e0*/  IMAD.U32 R29, R29, 0x10000, RZ ;  /* 0x000100001d1d7824 */ /* 0x000fe200078e00ff */
[----:B------:R-:W-:Y:S02]  /*47f0*/  SHF.L.U32 R0, R0, 0x10, RZ ;  /* 0x0000001000007819 */ /* 0x000fe400000006ff */
[----:B------:R-:W-:Y:S02]  /*4800*/  PRMT R31, R13, 0x7632, R31 ;  /* 0x000076320d1f7816 */ /* 0x000fe4000000001f */
[C---:B------:R-:W-:Y:S01]  /*4810*/  SHF.L.U32 R24, R14.reuse, 0x10, RZ ;  /* 0x000000100e187819 */ /* 0x040fe200000006ff */
[----:B------:R-:W-:Y:S01]  /*4820*/  FADD.FTZ R29, R29, R0 ;  /* 0x000000001d1d7221 */ /* 0x000fe20000010000 */
[----:B------:R-:W-:Y:S01]  /*4830*/  SHF.L.U32 R0, R81, 0x10, RZ ;  /* 0x0000001051007819 */ /* 0x000fe200000006ff */
[----:B------:R-:W-:Y:S01]  /*4840*/  IMAD.U32 R31, R31, 0x10000, RZ ;  /* 0x000100001f1f7824 */ /* 0x000fe200078e00ff */
[----:B------:R-:W-:-:S02]  /*4850*/  PRMT R25, R14, 0x7632, R25 ;  /* 0x000076320e197816 */ /* 0x000fc40000000019 */
[----:B------:R-:W-:Y:S01]  /*4860*/  PRMT R27, R15, 0x7632, R27 ;  /* 0x000076320f1b7816 */ /* 0x000fe2000000001b */
[----:B------:R-:W-:Y:S01]  /*4870*/  FADD.FTZ R30, R0, R30 ;  /* 0x0000001e001e7221 */ /* 0x000fe20000010000 */
[----:B------:R-:W-:Y:S02]  /*4880*/  PRMT R0, R81, 0x7632, R0 ;  /* 0x0000763251007816 */ /* 0x000fe40000000000 */
        /* <DEDUP_REMOVED lines=18> */
.L_x_13126:
[----:B------:R-:W-:Y:S05]  /*49b0*/  @!P0 BRA `(.L_x_13129) ;  /* 0x0000000000548947 */ /* 0x000fea0003800000 */
[----:B-----5:R-:W-:Y:S02]  /*49c0*/  PRMT R29, R12, 0x7632, R29 ;  /* 0x000076320c1d7816 */ /* 0x020fe4000000001d */
[----:B------:R-:W-:Y:S02]  /*49d0*/  PRMT R31, R13, 0x7632, R31 ;  /* 0x000076320d1f7816 */ /* 0x000fe4000000001f */
[C---:B------:R-:W-:Y:S01]  /*49e0*/  PRMT R25, R14.reuse, 0x7632, R25 ;  /* 0x000076320e197816 */ /* 0x040fe20000000019 */
        /* <DEDUP_REMOVED lines=18> */
.L_x_13129:
        /* <DEDUP_REMOVED lines=12> */
.L_x_13128:
        /* <DEDUP_REMOVED lines=15> */
[C---:B-----5:R-:W-:Y:S02]  /*4cc0*/  PRMT R21, R12.reuse, 0x7632, R21 ;  /* 0x000076320c157816 */ /* 0x060fe40000000015 */
[----:B------:R-:W-:Y:S01]  /*4cd0*/  SHF.L.U32 R20, R12, 0x10, RZ ;  /* 0x000000100c147819 */ /* 0x000fe200000006ff */
[C---:B------:R-:W-:Y:S01]  /*4ce0*/  IMAD.U32 R12, R80.reuse, 0x10000, RZ ;  /* 0x00010000500c7824 */ /* 0x040fe200078e00ff */
[----:B------:R-:W-:Y:S02]  /*4cf0*/  SHF.L.U32 R22, R13, 0x10, RZ ;  /* 0x000000100d167819 */ /* 0x000fe400000006ff */
[----:B------:R-:W-:Y:S01]  /*4d00*/  PRMT R16, R80, 0x7632, R16 ;  /* 0x0000763250107816 */ /* 0x000fe20000000010 */
[----:B------:R-:W-:Y:S01]  /*4d10*/  FADD.FTZ R20, R12, R20 ;  /* 0x000000140c147221 */ /* 0x000fe20000010000 */
[----:B------:R-:W-:Y:S02]  /*4d20*/  SHF.L.U32 R12, R81, 0x10, RZ ;  /* 0x00000010510c7819 */ /* 0x000fe400000006ff */
[----:B------:R-:W-:Y:S01]  /*4d30*/  PRMT R23, R13, 0x7632, R23 ;  /* 0x000076320d177816 */ /* 0x000fe20000000017 */
[----:B------:R-:W-:Y:S01]  /*4d40*/  FADD.FTZ R20, R76, R20 ;  /* 0x000000144c147221 */ /* 0x000fe20000010000 */
[----:B------:R-:W-:Y:S01]  /*4d50*/  SHF.L.U32 R21, R21, 0x10, RZ ;  /* 0x0000001015157819 */ /* 0x000fe200000006ff */
[----:B------:R-:W-:Y:S01]  /*4d60*/  FADD.FTZ R22, R12, R22 ;  /* 0x000000160c167221 */ /* 0x000fe20000010000 */
[----:B------:R-:W-:-:S02]  /*4d70*/  PRMT R12, R81, 0x7632, R12 ;  /* 0x00007632510c7816 */ /* 0x000fc4000000000c */
[----:B------:R-:W-:Y:S01]  /*4d80*/  SHF.L.U32 R16, R16, 0x10, RZ ;  /* 0x0000001010107819 */ /* 0x000fe200000006ff */
[----:B------:R-:W-:Y:S01]  /*4d90*/  FADD.FTZ R22, R78, R22 ;  /* 0x000000164e167221 */ /* 0x000fe20000010000 */
[----:B------:R-:W-:Y:S02]  /*4da0*/  SHF.L.U32 R23, R23, 0x10, RZ ;  /* 0x0000001017177819 */ /* 0x000fe400000006ff */
[----:B------:R-:W-:Y:S01]  /*4db0*/  SHF.L.U32 R12, R12, 0x10, RZ ;  /* 0x000000100c0c7819 */ /* 0x000fe200000006ff */
[----:B------:R-:W-:Y:S01]  /*4dc0*/  FADD.FTZ R21, R21, R16 ;  /* 0x0000001015157221 */ /* 0x000fe20000010000 */
[C---:B------:R-:W-:Y:S02]  /*4dd0*/  SHF.L.U32 R16, R14.reuse, 0x10, RZ ;  /* 0x000000100e107819 */ /* 0x040fe400000006ff */
[----:B------:R-:W-:Y:S01]  /*4de0*/  PRMT R17, R14, 0x7632, R17 ;  /* 0x000076320e117816 */ /* 0x000fe20000000011 */
[----:B------:R-:W-:Y:S01]  /*4df0*/  FADD.FTZ R23, R23, R12 ;  /* 0x0000000c17177221 */ /* 0x000fe20000010000 */
[----:B------:R-:W-:Y:S01]  /*4e00*/  IMAD.U32 R12, R82, 0x10000, RZ ;  /* 0x00010000520c7824 */ /* 0x000fe200078e00ff */
[----:B------:R-:W-:Y:S01]  /*4e10*/  SHF.L.U32 R18, R15, 0x10, RZ ;  /* 0x000000100f127819 */ /* 0x000fe200000006ff */
[----:B------:R-:W-:Y:S01]  /*4e20*/  FADD.FTZ R21, R77, R21 ;  /* 0x000000154d157221 */ /* 0x000fe20000010000 */
[----:B------:R-:W-:Y:S01]  /*4e30*/  SHF.L.U32 R17, R17, 0x10, RZ ;  /* 0x0000001011117819 */ /* 0x000fe200000006ff */
[----:B------:R-:W-:Y:S01]  /*4e40*/  FADD.FTZ R16, R12, R16 ;  /* 0x000000100c107221 */ /* 0x000fe20000010000 */
[----:B------:R-:W-:Y:S01]  /*4e50*/  PRMT R12, R82, 0x7632, R12 ;  /* 0x00007632520c7816 */ /* 0x000fe2000000000c */
[----:B------:R-:W-:Y:S01]  /*4e60*/  FADD.FTZ R23, R79, R23 ;  /* 0x000000174f177221 */ /* 0x000fe20000010000 */
        /* <DEDUP_REMOVED lines=14> */
.L_x_13131:
[C---:B-----5:R-:W-:Y:S02]  /*4f50*/  PRMT R21, R12.reuse, 0x7632, R21 ;  /* 0x000076320c157816 */ /* 0x060fe40000000015 */
[----:B------:R-:W-:Y:S02]  /*4f60*/  SHF.L.U32 R12, R12, 0x10, RZ ;  /* 0x000000100c0c7819 */ /* 0x000fe400000006ff */
[C---:B------:R-:W-:Y:S02]  /*4f70*/  SHF.L.U32 R20, R80.reuse, 0x10, RZ ;  /* 0x0000001050147819 */ /* 0x040fe400000006ff */
[----:B------:R-:W-:Y:S02]  /*4f80*/  SHF.L.U32 R22, R13, 0x10, RZ ;  /* 0x000000100d167819 */ /* 0x000fe400000006ff */
[----:B------:R-:W-:Y:S01]  /*4f90*/  PRMT R16, R80, 0x7632, R16 ;  /* 0x0000763250107816 */ /* 0x000fe20000000010 */
[----:B------:R-:W-:Y:S01]  /*4fa0*/  FADD.FTZ R20, R20, R12 ;  /* 0x0000000c14147221 */ /* 0x000fe20000010000 */
[----:B------:R-:W-:Y:S01]  /*4fb0*/  IMAD.U32 R12, R81, 0x10000, RZ ;  /* 0x00010000510c7824 */ /* 0x000fe200078e00ff */
[----:B------:R-:W-:-:S02]  /*4fc0*/  PRMT R23, R13, 0x7632, R23 ;  /* 0x000076320d177816 */ /* 0x000fc40000000017 */
[----:B------:R-:W-:Y:S01]  /*4fd0*/  SHF.L.U32 R21, R21, 0x10, RZ ;  /* 0x0000001015157819 */ /* 0x000fe200000006ff */
[----:B------:R-:W-:Y:S01]  /*4fe0*/  FADD.FTZ R22, R12, R22 ;  /* 0x000000160c167221 */ /* 0x000fe20000010000 */
[----:B------:R-:W-:Y:S02]  /*4ff0*/  PRMT R12, R81, 0x7632, R12 ;  /* 0x00007632510c7816 */ /* 0x000fe4000000000c */
[----:B------:R-:W-:Y:S02]  /*5000*/  SHF.L.U32 R16, R16, 0x10, RZ ;  /* 0x0000001010107819 */ /* 0x000fe400000006ff */
[----:B------:R-:W-:Y:S02]  /*5010*/  SHF.L.U32 R23, R23, 0x10, RZ ;  /* 0x0000001017177819 */ /* 0x000fe400000006ff */
[----:B------:R-:W-:Y:S01]  /*5020*/  SHF.L.U32 R12, R12, 0x10, RZ ;  /* 0x000000100c0c7819 */ /* 0x000fe200000006ff */
[----:B------:R-:W-:Y:S01]  /*5030*/  FADD.FTZ R21, R21, R16 ;  /* 0x0000001015157221 */ /* 0x000fe20000010000 */
[----:B------:R-:W-:-:S02]  /*5040*/  SHF.L.U32 R16, R14, 0x10, RZ ;  /* 0x000000100e107819 */ /* 0x000fc400000006ff */
[----:B------:R-:W-:Y:S01]  /*5050*/  PRMT R17, R14, 0x7632, R17 ;  /* 0x000076320e117816 */ /* 0x000fe20000000011 */
[----:B------:R-:W-:Y:S01]  /*5060*/  FADD.FTZ R23, R23, R12 ;  /* 0x0000000c17177221 */ /* 0x000fe20000010000 */
[----:B------:R-:W-:Y:S02]  /*5070*/  SHF.L.U32 R12, R82, 0x10, RZ ;  /* 0x00000010520c7819 */ /* 0x000fe400000006ff */
[----:B------:R-:W-:Y:S02]  /*5080*/  SHF.L.U32 R17, R17, 0x10, RZ ;  /* 0x0000001011117819 */ /* 0x000fe400000006ff */
[C---:B------:R-:W-:Y:S01]  /*5090*/  SHF.L.U32 R18, R15.reuse, 0x10, RZ ;  /* 0x000000100f127819 */ /* 0x040fe200000006ff */
[----:B------:R-:W-:Y:S01]  /*50a0*/  FADD.FTZ R16, R12, R16 ;  /* 0x000000100c107221 */ /* 0x000fe20000010000 */
[----:B------:R-:W-:Y:S02]  /*50b0*/  PRMT R12, R82, 0x7632, R12 ;  /* 0x00007632520c7816 */ /* 0x000fe4000000000c */
[----:B------:R-:W-:-:S03]  /*50c0*/  PRMT R19, R15, 0x7632, R19 ;  /* 0x000076320f137816 */ /* 0x000fc60000000013 */
[----:B------:R-:W-:Y:S01]  /*50d0*/  IMAD.U32 R12, R12, 0x10000, RZ ;  /* 0x000100000c0c7824 */ /* 0x000fe200078e00ff */
[----:B------:R-:W-:-:S03]  /*50e0*/  SHF.L.U32 R19, R19, 0x10, RZ ;  /* 0x0000001013137819 */ /* 0x000fc600000006ff */
[----:B------:R-:W-:Y:S01]  /*50f0*/  FADD.FTZ R17, R17, R12 ;  /* 0x0000000c11117221 */ /* 0x000fe20000010000 */
[----:B------:R-:W-:-:S05]  /*5100*/  SHF.L.U32 R12, R83, 0x10, RZ ;  /* 0x00000010530c7819 */ /* 0x000fca00000006ff */
[----:B------:R-:W-:Y:S01]  /*5110*/  FADD.FTZ R18, R12, R18 ;  /* 0x000000120c127221 */ /* 0x000fe20000010000 */
[----:B------:R-:W-:-:S04]  /*5120*/  PRMT R12, R83, 0x7632, R12 ;  /* 0x00007632530c7816 */ /* 0x000fc8000000000c */
[----:B------:R-:W-:-:S05]  /*5130*/  SHF.L.U32 R12, R12, 0x10, RZ ;  /* 0x000000100c0c7819 */ /* 0x000fca00000006ff */
[----:B------:R-:W-:Y:S01]  /*5140*/  FADD.FTZ R19, R19, R12 ;  /* 0x0000000c13137221 */ /* 0x000fe20000010000 */
[----:B------:R-:W-:Y:S06]  /*5150*/  BRA `(.L_x_13132) ;  /* 0x0000000000887947 */ /* 0x000fec0003800000 */
.L_x_13130:
[----:B------:R-:W-:Y:S05]  /*5160*/  @!P0 BRA `(.L_x_13133) ;  /* 0x0000000000548947 */ /* 0x000fea0003800000 */
[----:B-----5:R-:W-:Y:S02]  /*5170*/  PRMT R21, R12, 0x7632, R21 ;  /* 0x000076320c157816 */ /* 0x020fe40000000015 */
[C---:B------:R-:W-:Y:S01]  /*5180*/  PRMT R23, R13.reuse, 0x7632, R23 ;  /* 0x000076320d177816 */ /* 0x040fe20000000017 */
[----:B------:R-:W-:Y:S01]  /*5190*/  IMAD.U32 R13, R13, 0x10000, RZ ;  /* 0x000100000d0d7824 */ /* 0x000fe200078e00ff */
        /* <DEDUP_REMOVED lines=17> */
[----:B------:R-:W-:Y:S06]  /*52b0*/  BRA `(.L_x_13132) ;  /* 0x0000000000307947 */ /* 0x000fec0003800000 */
.L_x_13133:
        /* <DEDUP_REMOVED lines=12> */
.L_x_13132:
[----:B------:R-:W0:Y:S01]  /*5380*/  @P1 LDC.64 R12, c[0x0][0x398] ;  /* 0x0000e600ff0c1b82 */ /* 0x000e220000000a00 */
[----:B------:R-:W-:Y:S01]  /*5390*/  IADD3 R221, PT, PT, R228, 0xe0, RZ ;  /* 0x000000e0e4dd7810 */ /* 0x000fe20007ffe0ff */
[----:B------:R-:W-:-:S05]  /*53a0*/  IMAD.WIDE.U32 R14, R0, 0x20, R230 ;  /* 0x00000020000e7825 */ /* 0x000fca00078e00e6 */
[----:B------:R1:W-:Y:S04]  /*53b0*/  STG.E.128 desc[UR6][R14.64], R20 ;  /* 0x000000140e007986 */ /* 0x0003e8000c101d06 */
[----:B------:R1:W-:Y:S01]  /*53c0*/  STG.E.128 desc[UR6][R14.64+0x10], R16 ;  /* 0x000010100e007986 */ /* 0x0003e2000c101d06 */
[----:B0-----:R-:W-:-:S05]  /*53d0*/  @P1 IMAD.WIDE.U32 R12, R221, 0x10, R12 ;  /* 0x00000010dd0c1825 */ /* 0x001fca00078e000c */
[----:B------:R0:W5:Y:S02]  /*53e0*/  @P1 LDG.E.128 R80, desc[UR6][R12.64] ;  /* 0x000000060c501981 */ /* 0x000164000c1e1d00 */
[----:B0-----:R-:W0:Y:S01]  /*53f0*/  @P0 LDC.64 R12, c[0x0][0x3a0] ;  /* 0x0000e800ff0c0b82 */ /* 0x001e220000000a00 */
[----:B------:R-:W-:-:S06]  /*5400*/  IMAD.WIDE.U32 R212, R221, 0x10, R212 ;  /* 0x00000010ddd47825 */ /* 0x000fcc00078e00d4 */
[----:B------:R-:W5:Y:S01]  /*5410*/  LDG.E.128 R212, desc[UR6][R212.64] ;  /* 0x00000006d4d47981 */ /* 0x000f62000c1e1d00 */
[----:B0-----:R-:W-:-:S05]  /*5420*/  @P0 IMAD.WIDE.U32 R12, R221, 0x20, R12 ;  /* 0x00000020dd0c0825 */ /* 0x001fca00078e000c */
[----:B------:R1:W5:Y:S04]  /*5430*/  @P0 LDG.E.128 R76, desc[UR6][R12.64] ;  /* 0x000000060c4c0981 */ /* 0x000368000c1e1d00 */
[----:B------:R1:W5:Y:S01]  /*5440*/  @P0 LDG.E.128 R72, desc[UR6][R12.64+0x10] ;  /* 0x000010060c480981 */ /* 0x000362000c1e1d00 */
[----:B------:R-:W-:Y:S05]  /*5450*/  @!P1 BRA `(.L_x_13134) ;  /* 0x00000004002c9947 */ /* 0x000fea0003800000 */
[----:B------:R-:W-:Y:S05]  /*5460*/  @!P0 BRA `(.L_x_13135) ;  /* 0x0000000000a48947 */ /* 0x000fea0003800000 */
[----:B-1---5:R-:W-:Y:S02]  /*5470*/  PRMT R13, R212, 0x7632, R13 ;  /* 0x00007632d40d7816 */ /* 0x022fe4000000000d */
        /* <DEDUP_REMOVED lines=16> */
[----:B------:R-:W-:-:S03]  /*5580*/  PRMT R15, R81, 0x7632, R15 ;  /* 0x00007632510f7816 */ /* 0x000fc6000000000f */
[----:B------:R-:W-:Y:S01]  /*5590*/  FADD.FTZ R14, R78, R14 ;  /* 0x0000000e4e0e7221 */ /* 0x000fe20000010000 */
[----:B------:R-:W-:-:S05]  /*55a0*/  SHF.L.U32 R15, R15, 0x10, RZ ;  /* 0x000000100f0f7819 */ /* 0x000fca00000006ff */
[----:B------:R-:W-:Y:S01]  /*55b0*/  FADD.FTZ R15, R212, R15 ;  /* 0x0000000fd40f7221 */ /* 0x000fe20000010000 */
[C---:B------:R-:W-:Y:S01]  /*55c0*/  IMAD.U32 R212, R214.reuse, 0x10000, RZ ;  /* 0x00010000d6d47824 */ /* 0x040fe200078e00ff */
[----:B------:R-:W-:Y:S02]  /*55d0*/  PRMT R214, R214, 0x7632, R214 ;  /* 0x00007632d6d67816 */ /* 0x000fe400000000d6 */
[----:B------:R-:W-:Y:S01]  /*55e0*/  FADD.FTZ R15, R79, R15 ;  /* 0x0000000f4f0f7221 */ /* 0x000fe20000010000 */
        /* <DEDUP_REMOVED lines=9> */
[----:B------:R-:W-:Y:S02]  /*5680*/  PRMT R223, R215, 0x7632, R223 ;  /* 0x00007632d7df7816 */ /* 0x000fe400000000df */
[----:B------:R-:W-:Y:S01]  /*5690*/  PRMT R215, R83, 0x7632, R215 ;  /* 0x0000763253d77816 */ /* 0x000fe200000000d7 */
[----:B------:R-:W-:Y:S02]  /*56a0*/  FADD.FTZ R214, R74, R214 ;  /* 0x000000d64ad67221 */ /* 0x000fe40000010000 */
[----:B------:R-:W-:Y:S01]  /*56b0*/  IMAD.U32 R223, R223, 0x10000, RZ ;  /* 0x00010000dfdf7824 */ /* 0x000fe200078e00ff */
[----:B------:R-:W-:-:S05]  /*56c0*/  SHF.L.U32 R215, R215, 0x10, RZ ;  /* 0x00000010d7d77819 */ /* 0x000fca00000006ff */
[----:B------:R-:W-:-:S04]  /*56d0*/  FADD.FTZ R215, R223, R215 ;  /* 0x000000d7dfd77221 */ /* 0x000fc80000010000 */
[----:B------:R-:W-:Y:S01]  /*56e0*/  FADD.FTZ R215, R75, R215 ;  /* 0x000000d74bd77221 */ /* 0x000fe20000010000 */
[----:B------:R-:W-:Y:S06]  /*56f0*/  BRA `(.L_x_13136) ;  /* 0x00000004000c7947 */ /* 0x000fec0003800000 */
.L_x_13135:
[----:B-1---5:R-:W-:Y:S02]  /*5700*/  PRMT R13, R212, 0x7632, R13 ;  /* 0x00007632d40d7816 */ /* 0x022fe4000000000d */
[----:B------:R-:W-:Y:S02]  /*5710*/  PRMT R12, R80, 0x7632, R12 ;  /* 0x00007632500c7816 */ /* 0x000fe4000000000c */
[----:B------:R-:W-:Y:S02]  /*5720*/  SHF.L.U32 R13, R13, 0x10, RZ ;  /* 0x000000100d0d7819 */ /* 0x000fe400000006ff */
[----:B------:R-:W-:Y:S02]  /*5730*/  SHF.L.U32 R12, R12, 0x10, RZ ;  /* 0x000000100c0c7819 */ /* 0x000fe400000006ff */
[----:B------:R-:W-:Y:S02]  /*5740*/  SHF.L.U32 R14, R80, 0x10, RZ ;  /* 0x00000010500e7819 */ /* 0x000fe400000006ff */
[----:B------:R-:W-:Y:S01]  /*5750*/  SHF.L.U32 R15, R81, 0x10, RZ ;  /* 0x00000010510f7819 */ /* 0x000fe200000006ff */
[----:B------:R-:W-:Y:S01]  /*5760*/  FADD.FTZ R13, R13, R12 ;  /* 0x0000000c0d0d7221 */ /* 0x000fe20000010000 */
[----:B------:R-:W-:-:S02]  /*5770*/  SHF.L.U32 R12, R212, 0x10, RZ ;  /* 0x00000010d40c7819 */ /* 0x000fc400000006ff */
[----:B------:R-:W-:Y:S02]  /*5780*/  PRMT R212, R213, 0x7632, R212 ;  /* 0x00007632d5d47816 */ /* 0x000fe400000000d4 */
[----:B------:R-:W-:Y:S01]  /*5790*/  SHF.L.U32 R223, R83, 0x10, RZ ;  /* 0x0000001053df7819 */ /* 0x000fe200000006ff */
[----:B------:R-:W-:Y:S01]  /*57a0*/  FADD.FTZ R12, R14, R12 ;  /* 0x0000000c0e0c7221 */ /* 0x000fe20000010000 */
[----:B------:R-:W-:Y:S01]  /*57b0*/  IMAD.U32 R14, R213, 0x10000, RZ ;  /* 0x00010000d50e7824 */ /* 0x000fe200078e00ff */
[----:B------:R-:W-:Y:S02]  /*57c0*/  SHF.L.U32 R212, R212, 0x10, RZ ;  /* 0x00000010d4d47819 */ /* 0x000fe400000006ff */
[----:B------:R-:W-:Y:S01]  /*57d0*/  SHF.L.U32 R213, R82, 0x10, RZ ;  /* 0x0000001052d57819 */ /* 0x000fe200000006ff */
[----:B------:R-:W-:Y:S01]  /*57e0*/  FADD.FTZ R14, R15, R14 ;  /* 0x0000000e0f0e7221 */ /* 0x000fe20000010000 */
[----:B------:R-:W-:-:S04]  /*57f0*/  PRMT R15, R81, 0x7632, R15 ;  /* 0x00007632510f7816 */ /* 0x000fc8000000000f */
[----:B------:R-:W-:-:S05]  /*5800*/  SHF.L.U32 R15, R15, 0x10, RZ ;  /* 0x000000100f0f7819 */ /* 0x000fca00000006ff */
[----:B------:R-:W-:Y:S01]  /*5810*/  FADD.FTZ R15, R212, R15 ;  /* 0x0000000fd40f7221 */ /* 0x000fe20000010000 */
[C---:B------:R-:W-:Y:S02]  /*5820*/  SHF.L.U32 R212, R214.reuse, 0x10, RZ ;  /* 0x00000010d6d47819 */ /* 0x040fe400000006ff */
[----:B------:R-:W-:-:S03]  /*5830*/  PRMT R214, R214, 0x7632, R214 ;  /* 0x00007632d6d67816 */ /* 0x000fc600000000d6 */
[----:B------:R-:W-:Y:S01]  /*5840*/  FADD.FTZ R212, R213, R212 ;  /* 0x000000d4d5d47221 */ /* 0x000fe20000010000 */
[----:B------:R-:W-:Y:S01]  /*5850*/  PRMT R213, R82, 0x7632, R213 ;  /* 0x0000763252d57816 */ /* 0x000fe200000000d5 */
[----:B------:R-:W-:-:S03]  /*5860*/  IMAD.U32 R214, R214, 0x10000, RZ ;  /* 0x00010000d6d67824 */ /* 0x000fc600078e00ff */
[----:B------:R-:W-:-:S05]  /*5870*/  SHF.L.U32 R213, R213, 0x10, RZ ;  /* 0x00000010d5d57819 */ /* 0x000fca00000006ff */
        /* <DEDUP_REMOVED lines=8> */
[----:B------:R-:W-:Y:S06]  /*5900*/  BRA `(.L_x_13136) ;  /* 0x0000000000887947 */ /* 0x000fec0003800000 */
.L_x_13134:
[----:B------:R-:W-:Y:S05]  /*5910*/  @!P0 BRA `(.L_x_13137) ;  /* 0x0000000000548947 */ /* 0x000fea0003800000 */
[C---:B-1---5:R-:W-:Y:S01]  /*5920*/  PRMT R15, R213.reuse, 0x7632, R15 ;  /* 0x00007632d50f7816 */ /* 0x062fe2000000000f */
[C---:B------:R-:W-:Y:S01]  /*5930*/  IMAD.U32 R12, R212.reuse, 0x10000, RZ ;  /* 0x00010000d40c7824 */ /* 0x040fe200078e00ff */
[----:B------:R-:W-:Y:S02]  /*5940*/  SHF.L.U32 R14, R213, 0x10, RZ ;  /* 0x00000010d50e7819 */ /* 0x000fe400000006ff */
[----:B------:R-:W-:Y:S01]  /*5950*/  PRMT R13, R212, 0x7632, R13 ;  /* 0x00007632d40d7816 */ /* 0x000fe2000000000d */
[----:B------:R-:W-:Y:S01]  /*5960*/  FADD.FTZ R12, R76, R12 ;  /* 0x0000000c4c0c7221 */ /* 0x000fe20000010000 */
        /* <DEDUP_REMOVED lines=16> */
.L_x_13137:
[----:B-1---5:R-:W-:Y:S02]  /*5a70*/  PRMT R13, R212, 0x7632, R13 ;  /* 0x00007632d40d7816 */ /* 0x022fe4000000000d */
[C---:B------:R-:W-:Y:S02]  /*5a80*/  PRMT R15, R213.reuse, 0x7632, R15 ;  /* 0x00007632d50f7816 */ /* 0x040fe4000000000f */
[----:B------:R-:W-:Y:S01]  /*5a90*/  SHF.L.U32 R14, R213, 0x10, RZ ;  /* 0x00000010d50e7819 */ /* 0x000fe200000006ff */
        /* <DEDUP_REMOVED lines=8> */
[----:B------:R-:W-:-:S07]  /*5b20*/  SHF.L.U32 R215, R223, 0x10, RZ ;  /* 0x00000010dfd77819 */ /* 0x000fce00000006ff */
.L_x_13136:
[----:B------:R-:W0:Y:S01]  /*5b30*/  S2R R223, SR_TID.X ;  /* 0x0000000000df7919 */ /* 0x000e220000002100 */
[----:B------:R-:W-:Y:S01]  /*5b40*/  IMAD.WIDE.U32 R230, R221, 0x20, R230 ;  /* 0x00000020dde67825 */ /* 0x000fe200078e00e6 */
[----:B------:R-:W-:-:S04]  /*5b50*/  UMOV UR11, 0xffffffff ;  /* 0xffffffff000b7882 */ /* 0x000fc80000000000 */
[----:B------:R-:W-:Y:S04]  /*5b60*/  STG.E.128 desc[UR6][R230.64], R12 ;  /* 0x0000000ce6007986 */ /* 0x000fe8000c101d06 */
[----:B------:R1:W-:Y:S01]  /*5b70*/  STG.E.128 desc[UR6][R230.64+0x10], R212 ;  /* 0x000010d4e6007986 */ /* 0x0003e2000c101d06 */
        /* <DEDUP_REMOVED lines=64> */
[----:B-1----:R-:W-:Y:S01]  /*5f80*/  FADD.FTZ R231, R223, R215 ;  /* 0x000000d7dfe77221 */ /* 0x002fe20000010000 */
        /* <DEDUP_REMOVED lines=150> */
.L_x_13151:
[----:B------:R-:W-:Y:S01]  /*68f0*/  FMUL.FTZ R224, R245, R245 ;  /* 0x000000f5f5e07220 */ /* 0x000fe20000410000 */
[----:B------:R-:W-:Y:S01]  /*6900*/  ISETP.NE.AND P2, PT, RZ, UR9, PT ;  /* 0x00000009ff007c0c */ /* 0x000fe2000bf45270 */
[----:B-1----:R-:W-:Y:S01]  /*6910*/  FADD.FTZ R223, R231, R223 ;  /* 0x000000dfe7df7221 */ /* 0x002fe20000010000 */
[----:B------:R-:W-:Y:S01]  /*6920*/  SHF.L.U32 R241, R116, 0x10, RZ ;  /* 0x0000001074f17819 */ /* 0x000fe200000006ff */
[----:B0-----:R-:W-:Y:S01]  /*6930*/  IMAD.U32 R231, R176, 0x10000, RZ ;  /* 0x00010000b0e77824 */ /* 0x001fe200078e00ff */
[----:B------:R-:W-:Y:S01]  /*6940*/  FSEL R224, R224, RZ, P2 ;  /* 0x000000ffe0e07208 */ /* 0x000fe20001000000 */
[----:B------:R-:W-:Y:S01]  /*6950*/  FFMA.FTZ R223, R223, R240, UR10 ;  /* 0x0000000adfdf7e23 */ /* 0x000fe200080100f0 */
[----:B------:R-:W-:Y:S01]  /*6960*/  SHF.L.U32 R240, R84, 0x10, RZ ;  /* 0x0000001054f07819 */ /* 0x000fe200000006ff */
[----:B------:R-:W-:Y:S01]  /*6970*/  IMAD.U32 R243, R209, 0x10000, RZ ;  /* 0x00010000d1f37824 */ /* 0x000fe200078e00ff */
[----:B------:R-:W-:Y:S01]  /*6980*/  SHF.L.U32 R242, R7, 0x10, RZ ;  /* 0x0000001007f27819 */ /* 0x000fe200000006ff */
[----:B------:R-:W-:Y:S01]  /*6990*/  FADD.FTZ R223, R223, R224 ;  /* 0x000000e0dfdf7221 */ /* 0x000fe20000010000 */
[----:B------:R-:W-:Y:S01]  /*69a0*/  FSEL R224, R245, RZ, !P2 ;  /* 0x000000fff5e07208 */ /* 0x000fe20005000000 */
[----:B------:R-:W-:Y:S01]  /*69b0*/  IMAD.U32 R249, R218, 0x10000, RZ ;  /* 0x00010000daf97824 */ /* 0x000fe200078e00ff */
[----:B------:R-:W-:-:S02]  /*69c0*/  SHF.L.U32 R244, R10, 0x10, RZ ;  /* 0x000000100af47819 */ /* 0x000fc400000006ff */
[----:B------:R-:W-:Y:S01]  /*69d0*/  SHF.L.U32 R248, R210, 0x10, RZ ;  /* 0x00000010d2f87819 */ /* 0x000fe200000006ff */
[----:B------:R-:W0:Y:S01]  /*69e0*/  MUFU.RSQ R223, R223 ;  /* 0x000000df00df7308 */ /* 0x000e220000001400 */
[----:B------:R-:W-:Y:S01]  /*69f0*/  FADD.FTZ R230, -R224, R68 ;  /* 0x00000044e0e67221 */ /* 0x000fe20000010100 */
[----:B------:R-:W-:Y:S01]  /*6a00*/  SHF.L.U32 R68, R208, 0x10, RZ ;  /* 0x00000010d0447819 */ /* 0x000fe200000006ff */
[----:B------:R-:W-:Y:S01]  /*6a10*/  FADD.FTZ R246, -R224, R67 ;  /* 0x00000043e0f67221 */ /* 0x000fe20000010100 */
[----:B------:R-:W-:Y:S01]  /*6a20*/  SHF.L.U32 R67, R227, 0x10, RZ ;  /* 0x00000010e3437819 */ /* 0x000fe200000006ff */
[C---:B0-----:R-:W-:Y:S02]  /*6a30*/  FMUL.FTZ R230, R223.reuse, R230 ;  /* 0x000000e6dfe67220 */ /* 0x041fe40000410000 */
[----:B------:R-:W-:Y:S02]  /*6a40*/  FMUL.FTZ R246, R223, R246 ;  /* 0x000000f6dff67220 */ /* 0x000fe40000410000 */
[C---:B------:R-:W-:Y:S01]  /*6a50*/  FFMA.FTZ R68, R230.reuse, R68, R241 ;  /* 0x00000044e6447223 */ /* 0x040fe200000100f1 */
[----:B------:R-:W-:Y:S01]  /*6a60*/  FFMA.FTZ R230, R230, R231, R240 ;  /* 0x000000e7e6e67223 */ /* 0x000fe200000100f0 */
[----:B------:R-:W-:Y:S01]  /*6a70*/  FADD.FTZ R231, -R224, R69 ;  /* 0x00000045e0e77221 */ /* 0x000fe20000010100 */
[----:B------:R-:W-:-:S02]  /*6a80*/  SHF.L.U32 R69, R6, 0x10, RZ ;  /* 0x0000001006457819 */ /* 0x000fc400000006ff */
[----:B------:R-:W-:Y:S01]  /*6a90*/  SHF.L.U32 R240, R8, 0x10, RZ ;  /* 0x0000001008f07819 */ /* 0x000fe200000006ff */
[----:B------:R-:W-:Y:S01]  /*6aa0*/  FMUL.FTZ R231, R223, R231 ;  /* 0x000000e7dfe77220 */ /* 0x000fe20000410000 */
[----:B------:R-:W-:-:S03]  /*6ab0*/  SHF.L.U32 R241, R9, 0x10, RZ ;  /* 0x0000001009f17819 */ /* 0x000fc600000006ff */
[----:B------:R-:W-:Y:S01]  /*6ac0*/  FFMA.FTZ R69, R231, R69, R242 ;  /* 0x00000045e7457223 */ /* 0x000fe200000100f2 */
[----:B------:R-:W-:Y:S01]  /*6ad0*/  SHF.L.U32 R242, R117, 0x10, RZ ;  /* 0x0000001075f27819 */ /* 0x000fe200000006ff */
[----:B------:R-:W-:Y:S01]  /*6ae0*/  FFMA.FTZ R231, R231, R240, R241 ;  /* 0x000000f0e7e77223 */ /* 0x000fe200000100f1 */
[----:B------:R-:W-:Y:S01]  /*6af0*/  FADD.FTZ R240, -R224, R70 ;  /* 0x00000046e0f07221 */ /* 0x000fe20000010100 */
[----:B------:R-:W-:Y:S02]  /*6b00*/  SHF.L.U32 R70, R177, 0x10, RZ ;  /* 0x00000010b1467819 */ /* 0x000fe400000006ff */
[----:B------:R-:W-:Y:S01]  /*6b10*/  SHF.L.U32 R241, R85, 0x10, RZ ;  /* 0x0000001055f17819 */ /* 0x000fe200000006ff */
[----:B------:R-:W-:-:S04]  /*6b20*/  FMUL.FTZ R240, R223, R240 ;  /* 0x000000f0dff07220 */ /* 0x000fc80000410000 */
[C---:B------:R-:W-:Y:S01]  /*6b30*/  FFMA.FTZ R243, R240.reuse, R243, R242 ;  /* 0x000000f3f0f37223 */ /* 0x040fe200000100f2 */
[----:B------:R-:W-:Y:S01]  /*6b40*/  FFMA.FTZ R240, R240, R70, R241 ;  /* 0x00000046f0f07223 */ /* 0x000fe200000100f1 */
[----:B------:R-:W-:Y:S01]  /*6b50*/  FADD.FTZ R241, -R224, R71 ;  /* 0x00000047e0f17221 */ /* 0x000fe20000010100 */
[----:B------:R-:W-:Y:S01]  /*6b60*/  SHF.L.U32 R242, R11, 0x10, RZ ;  /* 0x000000100bf27819 */ /* 0x000fe200000006ff */
[----:B------:R-:W-:Y:S01]  /*6b70*/  IMAD.U32 R70, R216, 0x10000, RZ ;  /* 0x00010000d8467824 */ /* 0x000fe200078e00ff */
[----:B------:R-:W-:Y:S01]  /*6b80*/  SHF.L.U32 R71, R217, 0x10, RZ ;  /* 0x00000010d9477819 */ /* 0x000fe200000006ff */
[----:B------:R-:W-:-:S04]  /*6b90*/  FMUL.FTZ R241, R223, R241 ;  /* 0x000000f1dff17220 */ /* 0x000fc80000410000 */
[C---:B------:R-:W-:Y:S01]  /*6ba0*/  FFMA.FTZ R244, R241.reuse, R244, R242 ;  /* 0x000000f4f1f47223 */ /* 0x040fe200000100f2 */
[----:B------:R-:W-:Y:S01]  /*6bb0*/  FFMA.FTZ R241, R241, R70, R71 ;  /* 0x00000046f1f17223 */ /* 0x000fe20000010047 */
[----:B------:R-:W-:Y:S01]  /*6bc0*/  FADD.FTZ R70, -R224, R64 ;  /* 0x00000040e0467221 */ /* 0x000fe20000010100 */
[----:B------:R-:W-:Y:S02]  /*6bd0*/  SHF.L.U32 R242, R118, 0x10, RZ ;  /* 0x0000001076f27819 */ /* 0x000fe400000006ff */
[----:B------:R-:W-:Y:S01]  /*6be0*/  SHF.L.U32 R64, R178, 0x10, RZ ;  /* 0x00000010b2407819 */ /* 0x000fe200000006ff */
[----:B------:R-:W-:Y:S01]  /*6bf0*/  FMUL.FTZ R70, R223, R70 ;  /* 0x00000046df467220 */ /* 0x000fe20000410000 */
[----:B------:R-:W-:-:S03]  /*6c00*/  SHF.L.U32 R71, R86, 0x10, RZ ;  /* 0x0000001056477819 */ /* 0x000fc600000006ff */
[----:B------:R-:W-:Y:S01]  /*6c10*/  FFMA.FTZ R248, R70, R248, R242 ;  /* 0x000000f846f87223 */ /* 0x000fe200000100f2 */
[----:B------:R-:W-:Y:S01]  /*6c20*/  FADD.FTZ R242, -R224, R65 ;  /* 0x00000041e0f27221 */ /* 0x000fe20000010100 */
[----:B------:R-:W-:Y:S01]  /*6c30*/  FFMA.FTZ R70, R70, R64, R71 ;  /* 0x0000004046467223 */ /* 0x000fe20000010047 */
[----:B------:R-:W-:Y:S01]  /*6c40*/  SHF.L.U32 R64, R219, 0x10, RZ ;  /* 0x00000010db407819 */ /* 0x000fe200000006ff */
[----:B------:R-:W-:Y:S01]  /*6c50*/  FADD.FTZ R71, -R224, R66 ;  /* 0x00000042e0477221 */ /* 0x000fe20000010100 */
[----:B------:R-:W-:Y:S01]  /*6c60*/  FMUL.FTZ R242, R223, R242 ;  /* 0x000000f2dff27220 */ /* 0x000fe20000410000 */
[----:B------:R-:W-:Y:S02]  /*6c70*/  SHF.L.U32 R65, R226, 0x10, RZ ;  /* 0x00000010e2417819 */ /* 0x000fe400000006ff */
[----:B------:R-:W-:Y:S01]  /*6c80*/  SHF.L.U32 R66, R211, 0x10, RZ ;  /* 0x00000010d3427819 */ /* 0x000fe200000006ff */
[----:B------:R-:W-:Y:S01]  /*6c90*/  FFMA.FTZ R249, R242, R249, R64 ;  /* 0x000000f9f2f97223 */ /* 0x000fe20000010040 */
[----:B------:R-:W-:Y:S01]  /*6ca0*/  SHF.L.U32 R64, R225, 0x10, RZ ;  /* 0x00000010e1407819 */ /* 0x000fe200000006ff */
[----:B------:R-:W-:-:S04]  /*6cb0*/  FMUL.FTZ R71, R223, R71 ;  /* 0x00000047df477220 */ /* 0x000fc80000410000 */
[----:B------:R-:W-:Y:S01]  /*6cc0*/  FFMA.FTZ R242, R242, R64, R65 ;  /* 0x00000040f2f27223 */ /* 0x000fe20000010041 */
[----:B------:R-:W-:Y:S02]  /*6cd0*/  SHF.L.U32 R64, R119, 0x10, RZ ;  /* 0x0000001077407819 */ /* 0x000fe400000006ff */
[----:B------:R-:W-:-:S03]  /*6ce0*/  SHF.L.U32 R65, R87, 0x10, RZ ;  /* 0x0000001057417819 */ /* 0x000fc600000006ff */
[----:B------:R-:W-:Y:S01]  /*6cf0*/  FFMA.FTZ R66, R71, R66, R64 ;  /* 0x0000004247427223 */ /* 0x000fe20000010040 */
[----:B------:R-:W-:-:S04]  /*6d00*/  IMAD.U32 R64, R179, 0x10000, RZ ;  /* 0x00010000b3407824 */ /* 0x000fc800078e00ff */
[----:B------:R-:W-:Y:S01]  /*6d10*/  FFMA.FTZ R71, R71, R64, R65 ;  /* 0x0000004047477223 */ /* 0x000fe20000010041 */
[----:B------:R-:W-:Y:S02]  /*6d20*/  SHF.L.U32 R64, R229, 0x10, RZ ;  /* 0x00000010e5407819 */ /* 0x000fe400000006ff */
[----:B------:R-:W-:-:S03]  /*6d30*/  SHF.L.U32 R65, R233, 0x10, RZ ;  /* 0x00000010e9417819 */ /* 0x000fc600000006ff */
[----:B------:R-:W-:Y:S01]  /*6d40*/  FFMA.FTZ R67, R246, R67, R64 ;  /* 0x00000043f6437223 */ /* 0x000fe20000010040 */
[----:B------:R-:W-:-:S04]  /*6d50*/  SHF.L.U32 R64, R232, 0x10, RZ ;  /* 0x00000010e8407819 */ /* 0x000fc800000006ff */
[----:B------:R-:W-:Y:S01]  /*6d60*/  F2FP.BF16.F32.PACK_AB R67, R67, R66 ;  /* 0x000000424343723e */ /* 0x000fe200000010ff */
[----:B------:R-:W-:Y:S01]  /*6d70*/  FFMA.FTZ R246, R246, R64, R65 ;  /* 0x00000040f6f67223 */ /* 0x000fe20000010041 */
[----:B------:R-:W-:Y:S01]  /*6d80*/  F2FP.BF16.F32.PACK_AB R66, R249, R248 ;  /* 0x000000f8f942723e */ /* 0x000fe200000010ff */
[----:B------:R-:W0:Y:S03]  /*6d90*/  @!P0 LDC.64 R64, c[0x0][0x3c0] ;  /* 0x0000f000ff408b82 */ /* 0x000e260000000a00 */
[----:B------:R-:W-:Y:S02]  /*6da0*/  F2FP.BF16.F32.PACK_AB R71, R246, R71 ;  /* 0x00000047f647723e */ /* 0x000fe400000010ff */
[----:B------:R-:W2:Y:S03]  /*6db0*/  LDL R246, [R1+0x8] ;  /* 0x0000080001f67983 */ /* 0x000ea60000100800 */
[----:B------:R-:W1:Y:S01]  /*6dc0*/  LDC.64 R248, c[0x0][0x428] ;  /* 0x00010a00fff87b82 */ /* 0x000e620000000a00 */
[----:B0-----:R-:W-:-:S05]  /*6dd0*/  @!P0 IMAD.WIDE R64, R220, 0x4, R64 ;  /* 0x00000004dc408825 */ /* 0x001fca00078e0240 */
[----:B------:R0:W-:Y:S02]  /*6de0*/  @!P0 STG.E desc[UR6][R64.64], R245 ;  /* 0x000000f540008986 */ /* 0x0001e4000c101906 */
[----:B0-----:R-:W0:Y:S02]  /*6df0*/  @!P0 LDC.64 R64, c[0x0][0x3c8] ;  /* 0x0000f200ff408b82 */ /* 0x001e240000000a00 */
[----:B0-----:R-:W-:-:S05]  /*6e00*/  @!P0 IMAD.WIDE R64, R220, 0x4, R64 ;  /* 0x00000004dc408825 */ /* 0x001fca00078e0240 */
[----:B------:R0:W-:Y:S02]  /*6e10*/  @!P0 STG.E desc[UR6][R64.64], R223 ;  /* 0x000000df40008986 */ /* 0x0001e4000c101906 */
[----:B0-----:R-:W-:Y:S02]  /*6e20*/  F2FP.BF16.F32.PACK_AB R65, R244, R243 ;  /* 0x000000f3f441723e */ /* 0x001fe400000010ff */
[----:B------:R-:W3:Y:S01]  /*6e30*/  LDL R243, [R1+0xc] ;  /* 0x00000c0001f37983 */ /* 0x000ee20000100800 */
[----:B------:R-:W-:Y:S01]  /*6e40*/  F2FP.BF16.F32.PACK_AB R64, R69, R68 ;  /* 0x000000444540723e */ /* 0x000fe200000010ff */
[----:B-1----:R-:W-:Y:S01]  /*6e50*/  IMAD.WIDE.U32 R68, R228, 0x10, R248 ;  /* 0x00000010e4447825 */ /* 0x002fe200078e00f8 */
[----:B------:R-:W-:Y:S01]  /*6e60*/  F2FP.BF16.F32.PACK_AB R70, R242, R70 ;  /* 0x00000046f246723e */ /* 0x000fe200000010ff */
[----:B------:R-:W0:Y:S01]  /*6e70*/  LDC.64 R244, c[0x0][0x430] ;  /* 0x00010c00fff47b82 */ /* 0x000e220000000a00 */
[----:B------:R-:W4:Y:S04]  /*6e80*/  LDL R242, [R1] ;  /* 0x0000000001f27983 */ /* 0x000f280000100800 */
[----:B------:R1:W-:Y:S02]  /*6e90*/  STG.E.128 desc[UR6][R68.64], R64 ;  /* 0x0000004044007986 */ /* 0x0003e4000c101d06 */
[----:B-1----:R-:W-:-:S02]  /*6ea0*/  F2FP.BF16.F32.PACK_AB R69, R241, R240 ;  /* 0x000000f0f145723e */ /* 0x002fc400000010ff */
[----:B------:R-:W5:Y:S01]  /*6eb0*/  LDL R241, [R1+0x4] ;  /* 0x0000040001f17983 */ /* 0x000f620000100800 */
[----:B------:R-:W-:Y:S01]  /*6ec0*/  F2FP.BF16.F32.PACK_AB R68, R231, R230 ;  /* 0x000000e6e744723e */ /* 0x000fe200000010ff */
[----:B0-----:R-:W-:-:S04]  /*6ed0*/  IMAD.WIDE.U32 R64, R228, 0x10, R244 ;  /* 0x00000010e4407825 */ /* 0x001fc800078e00f4 */
[C---:B------:R-:W-:Y:S01]  /*6ee0*/  FADD.FTZ R62, -R224.reuse, R62 ;  /* 0x0000003ee03e7221 */ /* 0x040fe20000010100 */
[----:B------:R-:W-:Y:S01]  /*6ef0*/  FADD.FTZ R66, -R224, R56 ;  /* 0x00000038e0427221 */ /* 0x000fe20000010100 */
[----:B------:R-:W-:Y:S01]  /*6f00*/  IMAD.U32 R67, R204, 0x10000, RZ ;  /* 0x00010000cc437824 */ /* 0x000fe200078e00ff */
[----:B------:R0:W-:Y:S01]  /*6f10*/  STG.E.128 desc[UR6][R64.64], R68 ;  /* 0x0000004440007986 */ /* 0x0001e2000c101d06 */
[----:B------:R-:W-:Y:S01]  /*6f20*/  FMUL.FTZ R62, R223, R62 ;  /* 0x0000003edf3e7220 */ /* 0x000fe20000410000 */
[C---:B------:R-:W-:Y:S01]  /*6f30*/  FADD.FTZ R57, -R224.reuse, R57 ;  /* 0x00000039e0397221 */ /* 0x040fe20000010100 */
[C---:B------:R-:W-:Y:S01]  /*6f40*/  FADD.FTZ R61, -R224.reuse, R61 ;  /* 0x0000003de03d7221 */ /* 0x040fe20000010100 */
[----:B------:R-:W-:Y:S01]  /*6f50*/  SHF.L.U32 R230, R239, 0x10, RZ ;  /* 0x00000010efe67819 */ /* 0x000fe200000006ff */
[----:B------:R-:W4:Y:S04]  /*6f60*/  LDL R231, [R1+0x14] ;  /* 0x0000140001e77983 */ /* 0x000f280000100800 */
[----:B------:R-:W4:Y:S01]  /*6f70*/  LDL R240, [R1+0x10] ;  /* 0x0000100001f07983 */ /* 0x000f220000100800 */
[----:B0-----:R-:W-:Y:S01]  /*6f80*/  FADD.FTZ R64, -R224, R60 ;  /* 0x0000003ce0407221 */ /* 0x001fe20000010100 */
[----:B------:R-:W-:-:S02]  /*6f90*/  SHF.L.U32 R60, R205, 0x10, RZ ;  /* 0x00000010cd3c7819 */ /* 0x000fc400000006ff */
[----:B------:R-:W-:Y:S01]  /*6fa0*/  SHF.L.U32 R65, R121, 0x10, RZ ;  /* 0x0000001079417819 */ /* 0x000fe200000006ff */
[----:B------:R-:W-:Y:S01]  /*6fb0*/  FMUL.FTZ R64, R223, R64 ;  /* 0x00000040df407220 */ /* 0x000fe20000410000 */
[----:B------:R-:W-:-:S03]  /*6fc0*/  SHF.L.U32 R68, R120, 0x10, RZ ;  /* 0x0000001078447819 */ /* 0x000fc600000006ff */
[----:B------:R-:W-:Y:S01]  /*6fd0*/  FFMA.FTZ R60, R62, R60, R65 ;  /* 0x0000003c3e3c7223 */ /* 0x000fe20000010041 */
[----:B------:R-:W-:Y:S01]  /*6fe0*/  FMUL.FTZ R65, R223, R66 ;  /* 0x00000042df417220 */ /* 0x000fe20000410000 */
[----:B------:R-:W-:Y:S01]  /*6ff0*/  FFMA.FTZ R56, R64, R67, R68 ;  /* 0x0000004340387223 */ /* 0x000fe20000010044 */
[----:B------:R-:W-:Y:S02]  /*7000*/  SHF.L.U32 R66, R206, 0x10, RZ ;  /* 0x00000010ce427819 */ /* 0x000fe400000006ff */
[----:B------:R-:W-:Y:S01]  /*7010*/  SHF.L.U32 R67, R122, 0x10, RZ ;  /* 0x000000107a437819 */ /* 0x000fe200000006ff */
[----:B------:R-:W-:Y:S01]  /*7020*/  FADD.FTZ R68, -R224, R58 ;  /* 0x0000003ae0447221 */ /* 0x000fe20000010100 */
[----:B------:R-:W-:-:S03]  /*7030*/  SHF.L.U32 R71, R252, 0x10, RZ ;  /* 0x00000010fc477819 */ /* 0x000fc600000006ff */
[----:B------:R-:W-:Y:S01]  /*7040*/  FFMA.FTZ R58, R65, R66, R67 ;  /* 0x00000042413a7223 */ /* 0x000fe20000010043 */
[C---:B------:R-:W-:Y:S01]  /*7050*/  FMUL.FTZ R66, R223.reuse, R68 ;  /* 0x00000044df427220 */ /* 0x040fe20000410000 */
[----:B------:R-:W-:Y:S01]  /*7060*/  FMUL.FTZ R67, R223, R57 ;  /* 0x00000039df437220 */ /* 0x000fe20000410000 */
[----:B------:R-:W-:Y:S01]  /*7070*/  SHF.L.U32 R68, R207, 0x10, RZ ;  /* 0x00000010cf447819 */ /* 0x000fe200000006ff */
[----:B------:R-:W-:Y:S01]  /*7080*/  IMAD.U32 R57, R251, 0x10000, RZ ;  /* 0x00010000fb397824 */ /* 0x000fe200078e00ff */
[----:B------:R-:W-:Y:S01]  /*7090*/  SHF.L.U32 R69, R123, 0x10, RZ ;  /* 0x000000107b457819 */ /* 0x000fe200000006ff */
[----:B------:R-:W-:Y:S02]  /*70a0*/  FADD.FTZ R70, -R224, R59 ;  /* 0x0000003be0467221 */ /* 0x000fe40000010100 */
[----:B------:R-:W-:Y:S02]  /*70b0*/  FFMA.FTZ R57, R67, R57, R71 ;  /* 0x0000003943397223 */ /* 0x000fe40000010047 */
[----:B------:R-:W-:Y:S01]  /*70c0*/  FFMA.FTZ R59, R66, R68, R69 ;  /* 0x00000044423b7223 */ /* 0x000fe20000010045 */
[C---:B------:R-:W-:Y:S01]  /*70d0*/  FMUL.FTZ R68, R223.reuse, R70 ;  /* 0x00000046df447220 */ /* 0x040fe20000410000 */
[----:B------:R-:W-:Y:S01]  /*70e0*/  FADD.FTZ R70, -R224, R63 ;  /* 0x0000003fe0467221 */ /* 0x000fe20000010100 */
[----:B------:R-:W-:Y:S01]  /*70f0*/  FMUL.FTZ R63, R223, R61 ;  /* 0x0000003ddf3f7220 */ /* 0x000fe20000410000 */
[----:B------:R-:W-:Y:S01]  /*7100*/  SHF.L.U32 R228, R235, 0x10, RZ ;  /* 0x00000010ebe47819 */ /* 0x000fe200000006ff */
[----:B------:R-:W-:-:S04]  /*7110*/  IMAD.U32 R61, R234, 0x10000, RZ ;  /* 0x00010000ea3d7824 */ /* 0x000fc800078e00ff */
[----:B------:R-:W-:Y:S01]  /*7120*/  FFMA.FTZ R61, R63, R61, R228 ;  /* 0x0000003d3f3d7223 */ /* 0x000fe200000100e4 */
[----:B------:R-:W-:Y:S01]  /*7130*/  F2FP.BF16.F32.PACK_AB R58, R57, R58 ;  /* 0x0000003a393a723e */ /* 0x000fe200000010ff */
[----:B------:R-:W4:Y:S03]  /*7140*/  LDL R228, [R1+0x3c] ;  /* 0x00003c0001e47983 */ /* 0x000f260000100800 */
[----:B------:R-:W-:Y:S02]  /*7150*/  F2FP.BF16.F32.PACK_AB R56, R61, R56 ;  /* 0x000000383d38723e */ /* 0x000fe400000010ff */
[----:B--2---:R-:W-:Y:S02]  /*7160*/  SHF.L.U32 R71, R246, 0x10, RZ ;  /* 0x00000010f6477819 */ /* 0x004fe400000006ff */
[----:B---3--:R-:W-:-:S05]  /*7170*/  SHF.L.U32 R69, R243, 0x10, RZ ;  /* 0x00000010f3457819 */ /* 0x008fca00000006ff */
[----:B------:R-:W-:Y:S01]  /*7180*/  FFMA.FTZ R71, R68, R71, R69 ;  /* 0x0000004744477223 */ /* 0x000fe20000010045 */
[----:B------:R-:W-:Y:S01]  /*7190*/  FMUL.FTZ R69, R223, R70 ;  /* 0x00000046df457220 */ /* 0x000fe20000410000 */
[----:B------:R-:W-:-:S05]  /*71a0*/  SHF.L.U32 R70, R238, 0x10, RZ ;  /* 0x00000010ee467819 */ /* 0x000fca00000006ff */
[----:B------:R-:W-:Y:S01]  /*71b0*/  FFMA.FTZ R70, R69, R70, R230 ;  /* 0x0000004645467223 */ /* 0x000fe200000100e6 */
[----:B------:R-:W-:Y:S01]  /*71c0*/  F2FP.BF16.F32.PACK_AB R59, R71, R59 ;  /* 0x0000003b473b723e */ /* 0x000fe200000010ff */
[----:B------:R-:W2:Y:S03]  /*71d0*/  LDL R230, [R1+0x38] ;  /* 0x0000380001e67983 */ /* 0x000ea60000100800 */
[----:B------:R-:W-:Y:S01]  /*71e0*/  F2FP.BF16.F32.PACK_AB R57, R70, R60 ;  /* 0x0000003c4639723e */ /* 0x000fe200000010ff */
[----:B------:R-:W-:Y:S01]  /*71f0*/  IMAD.WIDE.U32 R60, R222, 0x10, R248 ;  /* 0x00000010de3c7825 */ /* 0x000fe200078e00f8 */
[----:B------:R-:W3:Y:S04]  /*7200*/  LDL R71, [R1+0x48] ;  /* 0x0000480001477983 */ /* 0x000ee80000100800 */
[----:B------:R0:W-:Y:S04]  /*7210*/  STG.E.128 desc[UR6][R60.64], R56 ;  /* 0x000000383c007986 */ /* 0x0001e8000c101d06 */
[----:B------:R-:W3:Y:S01]  /*7220*/  LDL R70, [R1+0x18] ;  /* 0x0000180001467983 */ /* 0x000ee20000100800 */
[----:B0-----:R-:W-:-:S02]  /*7230*/  SHF.L.U32 R56, R172, 0x10, RZ ;  /* 0x00000010ac387819 */ /* 0x001fc400000006ff */
[----:B------:R-:W-:Y:S02]  /*7240*/  SHF.L.U32 R57, R88, 0x10, RZ ;  /* 0x0000001058397819 */ /* 0x000fe400000006ff */
[----:B------:R-:W-:-:S03]  /*7250*/  SHF.L.U32 R58, R237, 0x10, RZ ;  /* 0x00000010ed3a7819 */ /* 0x000fc600000006ff */
[----:B------:R-:W-:Y:S01]  /*7260*/  FFMA.FTZ R56, R64, R56, R57 ;  /* 0x0000003840387223 */ /* 0x000fe20000010039 */
[----:B------:R-:W-:Y:S01]  /*7270*/  IMAD.U32 R57, R236, 0x10000, RZ ;  /* 0x00010000ec397824 */ /* 0x000fe200078e00ff */
[----:B------:R-:W-:Y:S01]  /*7280*/  SHF.L.U32 R59, R250, 0x10, RZ ;  /* 0x00000010fa3b7819 */ /* 0x000fe200000006ff */
[----:B------:R-:W3:Y:S02]  /*7290*/  LDL R64, [R1+0x1c] ;  /* 0x00001c0001407983 */ /* 0x000ee40000100800 */
[----:B------:R-:W-:Y:S01]  /*72a0*/  FFMA.FTZ R63, R63, R57, R58 ;  /* 0x000000393f3f7223 */ /* 0x000fe2000001003a */
[----:B------:R-:W-:Y:S02]  /*72b0*/  SHF.L.U32 R57, R173, 0x10, RZ ;  /* 0x00000010ad397819 */ /* 0x000fe400000006ff */
[----:B------:R-:W-:-:S05]  /*72c0*/  SHF.L.U32 R58, R89, 0x10, RZ ;  /* 0x00000010593a7819 */ /* 0x000fca00000006ff */
[----:B------:R-:W-:Y:S01]  /*72d0*/  FFMA.FTZ R57, R62, R57, R58 ;  /* 0x000000393e397223 */ /* 0x000fe2000001003a */
[----:B------:R-:W-:-:S05]  /*72e0*/  SHF.L.U32 R58, R247, 0x10, RZ ;  /* 0x00000010f73a7819 */ /* 0x000fca00000006ff */
[----:B------:R-:W-:Y:S01]  /*72f0*/  FFMA.FTZ R69, R69, R58, R59 ;  /* 0x0000003a45457223 */ /* 0x000fe2000001003b */
[----:B------:R-:W-:Y:S01]  /*7300*/  SHF.L.U32 R59, R90, 0x10, RZ ;  /* 0x000000105a3b7819 */ /* 0x000fe200000006ff */
[----:B------:R-:W-:Y:S01]  /*7310*/  IMAD.U32 R58, R174, 0x10000, RZ ;  /* 0x00010000ae3a7824 */ /* 0x000fe200078e00ff */
[----:B-----5:R-:W-:-:S03]  /*7320*/  SHF.L.U32 R60, R241, 0x10, RZ ;  /* 0x00000010f13c7819 */ /* 0x020fc600000006ff */
[----:B------:R-:W-:Y:S01]  /*7330*/  FFMA.FTZ R58, R65, R58, R59 ;  /* 0x0000003a413a7223 */ /* 0x000fe2000001003b */
[----:B----4-:R-:W-:Y:S01]  /*7340*/  SHF.L.U32 R59, R242, 0x10, RZ ;  /* 0x00000010f23b7819 */ /* 0x010fe200000006ff */
[----:B------:R-:W4:Y:S04]  /*7350*/  LDL R65, [R1+0x2c] ;  /* 0x00002c0001417983 */ /* 0x000f280000100800 */
[----:B------:R-:W-:Y:S02]  /*7360*/  FFMA.FTZ R60, R67, R59, R60 ;  /* 0x0000003b433c7223 */ /* 0x000fe4000001003c */
[----:B------:R-:W5:Y:S01]  /*7370*/  LDL R67, [R1+0x4c] ;  /* 0x00004c0001437983 */ /* 0x000f620000100800 */
[----:B------:R-:W-:Y:S02]  /*7380*/  SHF.L.U32 R59, R175, 0x10, RZ ;  /* 0x00000010af3b7819 */ /* 0x000fe400000006ff */
[----:B------:R-:W-:-:S02]  /*7390*/  SHF.L.U32 R61, R91, 0x10, RZ ;  /* 0x000000105b3d7819 */ /* 0x000fc400000006ff */
[----:B------:R-:W-:-:S03]  /*73a0*/  SHF.L.U32 R62, R231, 0x10, RZ ;  /* 0x00000010e73e7819 */ /* 0x000fc600000006ff */
[----:B------:R-:W-:Y:S01]  /*73b0*/  FFMA.FTZ R59, R66, R59, R61 ;  /* 0x0000003b423b7223 */ /* 0x000fe2000001003d */
[----:B------:R-:W-:Y:S01]  /*73c0*/  IMAD.U32 R61, R240, 0x10000, RZ ;  /* 0x00010000f03d7824 */ /* 0x000fe200078e00ff */
[----:B------:R-:W4:Y:S03]  /*73d0*/  LDL R66, [R1+0x28] ;  /* 0x0000280001427983 */ /* 0x000f260000100800 */
[----:B------:R-:W-:Y:S01]  /*73e0*/  FFMA.FTZ R61, R68, R61, R62 ;  /* 0x0000003d443d7223 */ /* 0x000fe2000001003e */
[----:B------:R-:W-:Y:S01]  /*73f0*/  F2FP.BF16.F32.PACK_AB R58, R60, R58 ;  /* 0x0000003a3c3a723e */ /* 0x000fe200000010ff */
[----:B------:R-:W-:Y:S01]  /*7400*/  FADD.FTZ R54, -R224, R54 ;  /* 0x00000036e0367221 */ /* 0x000fe20000010100 */
[----:B------:R-:W-:Y:S01]  /*7410*/  F2FP.BF16.F32.PACK_AB R57, R69, R57 ;  /* 0x000000394539723e */ /* 0x000fe200000010ff */
[----:B------:R-:W4:Y:S01]  /*7420*/  LDL R68, [R1+0x30] ;  /* 0x0000300001447983 */ /* 0x000f220000100800 */
[----:B------:R-:W-:Y:S01]  /*7430*/  F2FP.BF16.F32.PACK_AB R59, R61, R59 ;  /* 0x0000003b3d3b723e */ /* 0x000fe200000010ff */
[----:B------:R-:W-:Y:S01]  /*7440*/  IMAD.WIDE.U32 R60, R222, 0x10, R244 ;  /* 0x00000010de3c7825 */ /* 0x000fe200078e00f4 */
[----:B------:R-:W-:-:S03]  /*7450*/  F2FP.BF16.F32.PACK_AB R56, R63, R56 ;  /* 0x000000383f38723e */ /* 0x000fc600000010ff */
[----:B------:R-:W-:Y:S01]  /*7460*/  FMUL.FTZ R54, R223, R54 ;  /* 0x00000036df367220 */ /* 0x000fe20000410000 */
[----:B------:R-:W4:Y:S04]  /*7470*/  LDL R222, [R1+0x24] ;  /* 0x0000240001de7983 */ /* 0x000f280000100800 */
[----:B------:R0:W-:Y:S01]  /*7480*/  STG.E.128 desc[UR6][R60.64], R56 ;  /* 0x000000383c007986 */ /* 0x0001e2000c101d06 */
[----:B------:R-:W-:-:S03]  /*7490*/  SHF.L.U32 R63, R228, 0x10, RZ ;  /* 0x00000010e43f7819 */ /* 0x000fc600000006ff */
[----:B------:R-:W4:Y:S01]  /*74a0*/  LDL R228, [R1+0x20] ;  /* 0x0000200001e47983 */ /* 0x000f220000100800 */
[C---:B------:R-:W-:Y:S01]  /*74b0*/  FADD.FTZ R62, -R224.reuse, R51 ;  /* 0x00000033e03e7221 */ /* 0x040fe20000010100 */
[C---:B------:R-:W-:Y:S01]  /*74c0*/  FADD.FTZ R49, -R224.reuse, R49 ;  /* 0x00000031e0317221 */ /* 0x040fe20000010100 */
[C---:B------:R-:W-:Y:S01]  /*74d0*/  FADD.FTZ R53, -R224.reuse, R53 ;  /* 0x00000035e0357221 */ /* 0x040fe20000010100 */
[----:B------:R-:W4:Y:S01]  /*74e0*/  LDL R69, [R1+0x50] ;  /* 0x0000500001457983 */ /* 0x000f220000100800 */
[----:B0-----:R-:W-:Y:S01]  /*74f0*/  FADD.FTZ R56, -R224, R52 ;  /* 0x00000034e0387221 */ /* 0x001fe20000010100 */
[----:B------:R-:W-:Y:S02]  /*7500*/  SHF.L.U32 R59, R200, 0x10, RZ ;  /* 0x00000010c83b7819 */ /* 0x000fe400000006ff */
[----:B------:R-:W-:Y:S01]  /*7510*/  SHF.L.U32 R60, R124, 0x10, RZ ;  /* 0x000000107c3c7819 */ /* 0x000fe200000006ff */
[----:B------:R-:W-:Y:S01]  /*7520*/  FMUL.FTZ R56, R223, R56 ;  /* 0x00000038df387220 */ /* 0x000fe20000410000 */
[----:B------:R-:W-:-:S02]  /*7530*/  SHF.L.U32 R52, R201, 0x10, RZ ;  /* 0x00000010c9347819 */ /* 0x000fc400000006ff */
[----:B------:R-:W-:Y:S01]  /*7540*/  SHF.L.U32 R57, R125, 0x10, RZ ;  /* 0x000000107d397819 */ /* 0x000fe200000006ff */
[----:B------:R-:W-:Y:S01]  /*7550*/  FADD.FTZ R58, -R224, R48 ;  /* 0x00000030e03a7221 */ /* 0x000fe20000010100 */
[----:B------:R-:W-:Y:S01]  /*7560*/  FFMA.FTZ R48, R56, R59, R60 ;  /* 0x0000003b38307223 */ /* 0x000fe2000001003c */
[----:B------:R-:W-:Y:S02]  /*7570*/  SHF.L.U32 R59, R126, 0x10, RZ ;  /* 0x000000107e3b7819 */ /* 0x000fe400000006ff */
[----:B------:R-:W-:Y:S01]  /*7580*/  FFMA.FTZ R52, R54, R52, R57 ;  /* 0x0000003436347223 */ /* 0x000fe20000010039 */
[----:B------:R-:W-:Y:S01]  /*7590*/  FMUL.FTZ R57, R223, R58 ;  /* 0x0000003adf397220 */ /* 0x000fe20000410000 */
[----:B------:R-:W-:Y:S02]  /*75a0*/  IMAD.U32 R58, R202, 0x10000, RZ ;  /* 0x00010000ca3a7824 */ /* 0x000fe400078e00ff */
[----:B------:R-:W-:Y:S01]  /*75b0*/  FADD.FTZ R60, -R224, R50 ;  /* 0x00000032e03c7221 */ /* 0x000fe20000010100 */
[----:B------:R-:W-:Y:S01]  /*75c0*/  SHF.L.U32 R61, R127, 0x10, RZ ;  /* 0x000000107f3d7819 */ /* 0x000fe200000006ff */
[----:B------:R-:W-:-:S02]  /*75d0*/  FFMA.FTZ R50, R57, R58, R59 ;  /* 0x0000003a39327223 */ /* 0x000fc4000001003b */
[----:B------:R-:W-:Y:S01]  /*75e0*/  FMUL.FTZ R58, R223, R60 ;  /* 0x0000003cdf3a7220 */ /* 0x000fe20000410000 */
[----:B------:R-:W-:-:S05]  /*75f0*/  SHF.L.U32 R60, R203, 0x10, RZ ;  /* 0x00000010cb3c7819 */ /* 0x000fca00000006ff */
[----:B------:R-:W-:Y:S01]  /*7600*/  FFMA.FTZ R51, R58, R60, R61 ;  /* 0x0000003c3a337223 */ /* 0x000fe2000001003d */
[----:B-----5:R-:W-:Y:S02]  /*7610*/  SHF.L.U32 R61, R67, 0x10, RZ ;  /* 0x00000010433d7819 */ /* 0x020fe400000006ff */
[----:B------:R-:W5:Y:S01]  /*7620*/  LDL R67, [R1+0x34] ;  /* 0x0000340001437983 */ /* 0x000f620000100800 */
[C---:B------:R-:W-:Y:S01]  /*7630*/  FMUL.FTZ R59, R223.reuse, R49 ;  /* 0x00000031df3b7220 */ /* 0x040fe20000410000 */
[----:B--2---:R-:W-:Y:S01]  /*7640*/  SHF.L.U32 R49, R230, 0x10, RZ ;  /* 0x00000010e6317819 */ /* 0x004fe200000006ff */
[----:B------:R-:W-:Y:S01]  /*7650*/  FMUL.FTZ R60, R223, R62 ;  /* 0x0000003edf3c7220 */ /* 0x000fe20000410000 */
[----:B------:R-:W-:-:S03]  /*7660*/  FADD.FTZ R62, -R224, R55 ;  /* 0x00000037e03e7221 */ /* 0x000fc60000010100 */
[----:B------:R-:W-:Y:S01]  /*7670*/  FFMA.FTZ R49, R59, R49, R63 ;  /* 0x000000313b317223 */ /* 0x000fe2000001003f */
[----:B---3--:R-:W-:Y:S02]  /*7680*/  IMAD.U32 R63, R71, 0x10000, RZ ;  /* 0x00010000473f7824 */ /* 0x008fe400078e00ff */
[C---:B------:R-:W-:Y:S01]  /*7690*/  FMUL.FTZ R55, R223.reuse, R53 ;  /* 0x00000035df377220 */ /* 0x040fe20000410000 */
[----:B------:R-:W-:Y:S01]  /*76a0*/  SHF.L.U32 R53, R70, 0x10, RZ ;  /* 0x0000001046357819 */ /* 0x000fe200000006ff */
[----:B------:R-:W2:Y:S01]  /*76b0*/  LDL R71, [R1+0x40] ;  /* 0x0000400001477983 */ /* 0x000ea20000100800 */
[----:B------:R-:W-:Y:S01]  /*76c0*/  FFMA.FTZ R63, R60, R63, R61 ;  /* 0x0000003f3c3f7223 */ /* 0x000fe2000001003d */
[----:B------:R-:W-:Y:S01]  /*76d0*/  FMUL.FTZ R61, R223, R62 ;  /* 0x0000003edf3d7220 */ /* 0x000fe20000410000 */
[----:B----4-:R-:W-:Y:S01]  /*76e0*/  SHF.L.U32 R62, R66, 0x10, RZ ;  /* 0x00000010423e7819 */ /* 0x010fe200000006ff */
[----:B------:R-:W3:Y:S01]  /*76f0*/  LDL R70, [R1+0x44] ;  /* 0x0000440001467983 */ /* 0x000ee20000100800 */
[----:B------:R-:W-:-:S02]  /*7700*/  SHF.L.U32 R65, R65, 0x10, RZ ;  /* 0x0000001041417819 */ /* 0x000fc400000006ff */
[----:B------:R-:W-:Y:S01]  /*7710*/  SHF.L.U32 R64, R64, 0x10, RZ ;  /* 0x0000001040407819 */ /* 0x000fe200000006ff */
[----:B------:R-:W4:Y:S02]  /*7720*/  LDL R66, [R1+0x54] ;  /* 0x0000540001427983 */ /* 0x000f240000100800 */
[----:B------:R-:W-:Y:S02]  /*7730*/  FFMA.FTZ R62, R61, R62, R65 ;  /* 0x0000003e3d3e7223 */ /* 0x000fe40000010041 */
[----:B------:R-:W-:Y:S01]  /*7740*/  FFMA.FTZ R53, R55, R53, R64 ;  /* 0x0000003537357223 */ /* 0x000fe20000010040 */
[----:B------:R-:W-:Y:S01]  /*7750*/  F2FP.BF16.F32.PACK_AB R50, R49, R50 ;  /* 0x000000323132723e */ /* 0x000fe200000010ff */
[----:B------:R-:W4:Y:S01]  /*7760*/  LDL R64, [R1+0x60] ;  /* 0x0000600001407983 */ /* 0x000f220000100800 */
[----:B------:R-:W-:Y:S02]  /*7770*/  F2FP.BF16.F32.PACK_AB R49, R62, R52 ;  /* 0x000000343e31723e */ /* 0x000fe400000010ff */
[----:B------:R-:W-:Y:S01]  /*7780*/  F2FP.BF16.F32.PACK_AB R48, R53, R48 ;  /* 0x000000303530723e */ /* 0x000fe200000010ff */
[----:B------:R-:W-:Y:S01]  /*7790*/  IMAD.WIDE.U32 R52, R5, 0x10, R248 ;  /* 0x0000001005347825 */ /* 0x000fe200078e00f8 */
[----:B------:R-:W-:Y:S01]  /*77a0*/  F2FP.BF16.F32.PACK_AB R51, R63, R51 ;  /* 0x000000333f33723e */ /* 0x000fe200000010ff */
[----:B------:R-:W4:Y:S04]  /*77b0*/  LDL R62, [R1+0x70] ;  /* 0x00007000013e7983 */ /* 0x000f280000100800 */
[----:B------:R0:W-:Y:S04]  /*77c0*/  STG.E.128 desc[UR6][R52.64], R48 ;  /* 0x0000003034007986 */ /* 0x0001e8000c101d06 */
[----:B------:R-:W4:Y:S01]  /*77d0*/  LDL R63, [R1+0x64] ;  /* 0x00006400013f7983 */ /* 0x000f220000100800 */
[----:B------:R-:W-:-:S03]  /*77e0*/  FADD.FTZ R44, -R224, R44 ;  /* 0x0000002ce02c7221 */ /* 0x000fc60000010100 */
[----:B------:R-:W4:Y:S01]  /*77f0*/  LDL R65, [R1+0x6c] ;  /* 0x00006c0001417983 */ /* 0x000f220000100800 */
[----:B0-----:R-:W-:Y:S01]  /*7800*/  SHF.L.U32 R49, R92, 0x10, RZ ;  /* 0x000000105c317819 */ /* 0x001fe200000006ff */
[----:B------:R-:W-:Y:S01]  /*7810*/  IMAD.U32 R48, R168, 0x10000, RZ ;  /* 0x00010000a8307824 */ /* 0x000fe200078e00ff */
[----:B------:R-:W-:-:S03]  /*7820*/  SHF.L.U32 R50, R222, 0x10, RZ ;  /* 0x00000010de327819 */ /* 0x000fc600000006ff */
[----:B------:R-:W-:Y:S01]  /*7830*/  FFMA.FTZ R48, R56, R48, R49 ;  /* 0x0000003038307223 */ /* 0x000fe20000010031 */
[----:B------:R-:W-:-:S05]  /*7840*/  SHF.L.U32 R49, R228, 0x10, RZ ;  /* 0x00000010e4317819 */ /* 0x000fca00000006ff */
[----:B------:R-:W-:Y:S01]  /*7850*/  FFMA.FTZ R55, R55, R49, R50 ;  /* 0x0000003137377223 */ /* 0x000fe20000010032 */
[----:B------:R-:W-:Y:S02]  /*7860*/  SHF.L.U32 R49, R169, 0x10, RZ ;  /* 0x00000010a9317819 */ /* 0x000fe400000006ff */
[----:B------:R-:W-:-:S05]  /*7870*/  SHF.L.U32 R50, R93, 0x10, RZ ;  /* 0x000000105d327819 */ /* 0x000fca00000006ff */
[----:B------:R-:W-:Y:S01]  /*7880*/  FFMA.FTZ R49, R54, R49, R50 ;  /* 0x0000003136317223 */ /* 0x000fe20000010032 */
[----:B------:R-:W-:Y:S02]  /*7890*/  IMAD.U32 R50, R68, 0x10000, RZ ;  /* 0x0001000044327824 */ /* 0x000fe400078e00ff */
[----:B------:R-:W4:Y:S01]  /*78a0*/  LDL R68, [R1+0x58] ;  /* 0x0000580001447983 */ /* 0x000f220000100800 */
[----:B-----5:R-:W-:-:S03]  /*78b0*/  SHF.L.U32 R51, R67, 0x10, RZ ;  /* 0x0000001043337819 */ /* 0x020fc600000006ff */
[----:B------:R-:W5:Y:S02]  /*78c0*/  LDL R67, [R1+0x5c] ;  /* 0x00005c0001437983 */ /* 0x000f640000100800 */
[----:B------:R-:W-:Y:S01]  /*78d0*/  FFMA.FTZ R61, R61, R50, R51 ;  /* 0x000000323d3d7223 */ /* 0x000fe20000010033 */
[----:B------:R-:W-:Y:S02]  /*78e0*/  SHF.L.U32 R50, R170, 0x10, RZ ;  /* 0x00000010aa327819 */ /* 0x000fe400000006ff */
[----:B------:R-:W-:-:S05]  /*78f0*/  SHF.L.U32 R51, R94, 0x10, RZ ;  /* 0x000000105e337819 */ /* 0x000fca00000006ff */
[----:B------:R-:W-:Y:S01]  /*7900*/  FFMA.FTZ R50, R57, R50, R51 ;  /* 0x0000003239327223 */ /* 0x000fe20000010033 */
[----:B--2---:R-:W-:Y:S02]  /*7910*/  SHF.L.U32 R51, R71, 0x10, RZ ;  /* 0x0000001047337819 */ /* 0x004fe400000006ff */
[----:B---3--:R-:W-:Y:S01]  /*7920*/  SHF.L.U32 R52, R70, 0x10, RZ ;  /* 0x0000001046347819 */ /* 0x008fe200000006ff */
[----:B------:R-:W-:Y:S01]  /*7930*/  FADD.FTZ R46, -R224, R46 ;  /* 0x0000002ee02e7221 */ /* 0x000fe20000010100 */
[----:B----4-:R-:W-:Y:S01]  /*7940*/  SHF.L.U32 R53, R66, 0x10, RZ ;  /* 0x0000001042357819 */ /* 0x010fe200000006ff */
[----:B------:R-:W-:Y:S02]  /*7950*/  FADD.FTZ R47, -R224, R47 ;  /* 0x0000002fe02f7221 */ /* 0x000fe40000010100 */
[----:B------:R-:W-:Y:S01]  /*7960*/  FFMA.FTZ R59, R59, R51, R52 ;  /* 0x000000333b3b7223 */ /* 0x000fe20000010034 */
[----:B------:R-:W-:Y:S01]  /*7970*/  SHF.L.U32 R52, R95, 0x10, RZ ;  /* 0x000000105f347819 */ /* 0x000fe200000006ff */
[----:B------:R-:W-:Y:S01]  /*7980*/  IMAD.U32 R51, R171, 0x10000, RZ ;  /* 0x00010000ab337824 */ /* 0x000fe200078e00ff */
[----:B------:R-:W2:Y:S03]  /*7990*/  LDL R66, [R1+0x68] ;  /* 0x0000680001427983 */ /* 0x000ea60000100800 */
[----:B------:R-:W-:Y:S01]  /*79a0*/  FFMA.FTZ R51, R58, R51, R52 ;  /* 0x000000333a337223 */ /* 0x000fe20000010034 */
[----:B------:R-:W-:Y:S01]  /*79b0*/  SHF.L.U32 R52, R69, 0x10, RZ ;  /* 0x0000001045347819 */ /* 0x000fe200000006ff */
[----:B------:R-:W3:Y:S01]  /*79c0*/  LDL R58, [R1+0x74] ;  /* 0x00007400013a7983 */ /* 0x000ee20000100800 */
[----:B------:R-:W-:-:S02]  /*79d0*/  SHF.L.U32 R54, R196, 0x10, RZ ;  /* 0x00000010c4367819 */ /* 0x000fc400000006ff */
[----:B------:R-:W-:Y:S01]  /*79e0*/  SHF.L.U32 R56, R128, 0x10, RZ ;  /* 0x0000001080387819 */ /* 0x000fe200000006ff */
[----:B------:R-:W-:Y:S01]  /*79f0*/  FFMA.FTZ R60, R60, R52, R53 ;  /* 0x000000343c3c7223 */ /* 0x000fe20000010035 */
[----:B------:R-:W-:Y:S01]  /*7a00*/  FMUL.FTZ R52, R223, R44 ;  /* 0x0000002cdf347220 */ /* 0x000fe20000410000 */
[----:B------:R-:W-:Y:S01]  /*7a10*/  SHF.L.U32 R53, R96, 0x10, RZ ;  /* 0x0000001060357819 */ /* 0x000fe200000006ff */
[----:B------:R-:W-:Y:S01]  /*7a20*/  IMAD.U32 R44, R164, 0x10000, RZ ;  /* 0x00010000a42c7824 */ /* 0x000fe200078e00ff */
[----:B------:R-:W-:Y:S01]  /*7a30*/  F2FP.BF16.F32.PACK_AB R50, R59, R50 ;  /* 0x000000323b32723e */ /* 0x000fe200000010ff */
[C---:B------:R-:W-:Y:S01]  /*7a40*/  FFMA.FTZ R54, R52.reuse, R54, R56 ;  /* 0x0000003634367223 */ /* 0x040fe20000010038 */
[----:B------:R-:W-:Y:S01]  /*7a50*/  SHF.L.U32 R57, R63, 0x10, RZ ;  /* 0x000000103f397819 */ /* 0x000fe200000006ff */
[----:B------:R-:W-:Y:S01]  /*7a60*/  FFMA.FTZ R52, R52, R44, R53 ;  /* 0x0000002c34347223 */ /* 0x000fe20000010035 */
[----:B------:R-:W-:Y:S01]  /*7a70*/  F2FP.BF16.F32.PACK_AB R51, R60, R51 ;  /* 0x000000333c33723e */ /* 0x000fe200000010ff */
[----:B------:R-:W-:Y:S01]  /*7a80*/  FADD.FTZ R53, -R224, R45 ;  /* 0x0000002de0357221 */ /* 0x000fe20000010100 */
[----:B------:R-:W-:Y:S01]  /*7a90*/  SHF.L.U32 R56, R64, 0x10, RZ ;  /* 0x0000001040387819 */ /* 0x000fe200000006ff */
[----:B------:R-:W4:Y:S01]  /*7aa0*/  LDL R63, [R1+0x7c] ;  /* 0x00007c00013f7983 */ /* 0x000f220000100800 */
[----:B------:R-:W-:-:S03]  /*7ab0*/  F2FP.BF16.F32.PACK_AB R48, R55, R48 ;  /* 0x000000303730723e */ /* 0x000fc600000010ff */
[----:B------:R-:W4:Y:S01]  /*7ac0*/  LDL R64, [R1+0x78] ;  /* 0x0000780001407983 */ /* 0x000f220000100800 */
[----:B------:R-:W-:-:S03]  /*7ad0*/  FMUL.FTZ R53, R223, R53 ;  /* 0x00000035df357220 */ /* 0x000fc60000410000 */
[----:B------:R-:W4:Y:S04]  /*7ae0*/  LDL R59, [R1+0x80] ;  /* 0x00008000013b7983 */ /* 0x000f280000100800 */
[----:B------:R-:W4:Y:S01]  /*7af0*/  LDL R60, [R1+0x84] ;  /* 0x00008400013c7983 */ /* 0x000f220000100800 */
[----:B------:R-:W-:-:S03]  /*7b00*/  F2FP.BF16.F32.PACK_AB R49, R61, R49 ;  /* 0x000000313d31723e */ /* 0x000fc600000010ff */
[----:B------:R-:W4:Y:S01]  /*7b10*/  LDL R61, [R1+0x94] ;  /* 0x00009400013d7983 */ /* 0x000f220000100800 */
[----:B------:R-:W-:Y:S01]  /*7b20*/  FMUL.FTZ R47, R223, R47 ;  /* 0x0000002fdf2f7220 */ /* 0x000fe20000410000 */
[C---:B------:R-:W-:Y:S01]  /*7b30*/  FADD.FTZ R38, -R224.reuse, R38 ;  /* 0x00000026e0267221 */ /* 0x040fe20000010100 */
[----:B------:R-:W-:Y:S01]  /*7b40*/  FADD.FTZ R39, -R224, R39 ;  /* 0x00000027e0277221 */ /* 0x000fe20000010100 */
[----:B------:R-:W4:Y:S04]  /*7b50*/  LDL R71, [R1+0xe8] ;  /* 0x0000e80001477983 */ /* 0x000f280000100800 */
[----:B------:R-:W4:Y:S04]  /*7b60*/  LDL R70, [R1+0xf0] ;  /* 0x0000f00001467983 */ /* 0x000f280000100800 */
[----:B------:R-:W4:Y:S01]  /*7b70*/  LDL R69, [R1+0xf4] ;  /* 0x0000f40001457983 */ /* 0x000f220000100800 */
[----:B------:R-:W-:-:S03]  /*7b80*/  SHF.L.U32 R55, R68, 0x10, RZ ;  /* 0x0000001044377819 */ /* 0x000fc600000006ff */
[----:B------:R-:W4:Y:S01]  /*7b90*/  LDL R68, [R1+0x88] ;  /* 0x0000880001447983 */ /* 0x000f220000100800 */
[----:B-----5:R-:W-:-:S03]  /*7ba0*/  SHF.L.U32 R44, R67, 0x10, RZ ;  /* 0x00000010432c7819 */ /* 0x020fc600000006ff */
[----:B------:R-:W5:Y:S02]  /*7bb0*/  LDL R67, [R1+0x8c] ;  /* 0x00008c0001437983 */ /* 0x000f640000100800 */
[----:B------:R-:W-:Y:S01]  /*7bc0*/  FFMA.FTZ R55, R53, R55, R44 ;  /* 0x0000003735377223 */ /* 0x000fe2000001002c */
[----:B------:R-:W-:-:S05]  /*7bd0*/  IMAD.WIDE.U32 R44, R5, 0x10, R244 ;  /* 0x00000010052c7825 */ /* 0x000fca00078e00f4 */
[----:B------:R0:W-:Y:S02]  /*7be0*/  STG.E.128 desc[UR6][R44.64], R48 ;  /* 0x000000302c007986 */ /* 0x0001e4000c101d06 */
[----:B0-----:R-:W-:Y:S02]  /*7bf0*/  IMAD.U32 R50, R62, 0x10000, RZ ;  /* 0x000100003e327824 */ /* 0x001fe400078e00ff */
[----:B------:R-:W5:Y:S01]  /*7c00*/  LDL R62, [R1+0x90] ;  /* 0x00009000013e7983 */ /* 0x000f620000100800 */
[----:B------:R-:W-:Y:S01]  /*7c10*/  FFMA.FTZ R53, R53, R56, R57 ;  /* 0x0000003835357223 */ /* 0x000fe20000010039 */
[----:B------:R-:W-:Y:S01]  /*7c20*/  SHF.L.U32 R51, R129, 0x10, RZ ;  /* 0x0000001081337819 */ /* 0x000fe200000006ff */
[----:B------:R-:W-:Y:S02]  /*7c30*/  IMAD.U32 R44, R197, 0x10000, RZ ;  /* 0x00010000c52c7824 */ /* 0x000fe400078e00ff */
[----:B------:R-:W-:Y:S01]  /*7c40*/  FMUL.FTZ R56, R223, R46 ;  /* 0x0000002edf387220 */ /* 0x000fe20000410000 */
[----:B--2---:R-:W-:-:S02]  /*7c50*/  SHF.L.U32 R45, R66, 0x10, RZ ;  /* 0x00000010422d7819 */ /* 0x004fc400000006ff */
[----:B------:R-:W-:Y:S02]  /*7c60*/  SHF.L.U32 R5, R65, 0x10, RZ ;  /* 0x0000001041057819 */ /* 0x000fe400000006ff */
[----:B---3--:R-:W-:Y:S01]  /*7c70*/  SHF.L.U32 R46, R58, 0x10, RZ ;  /* 0x000000103a2e7819 */ /* 0x008fe200000006ff */
[----:B------:R-:W-:Y:S01]  /*7c80*/  FFMA.FTZ R44, R56, R44, R51 ;  /* 0x0000002c382c7223 */ /* 0x000fe20000010033 */
[----:B------:R-:W-:Y:S01]  /*7c90*/  FADD.FTZ R51, -R224, R40 ;  /* 0x00000028e0337221 */ /* 0x000fe20000010100 */
[----:B------:R-:W-:Y:S01]  /*7ca0*/  SHF.L.U32 R48, R165, 0x10, RZ ;  /* 0x00000010a5307819 */ /* 0x000fe200000006ff */
[----:B------:R-:W-:Y:S01]  /*7cb0*/  FFMA.FTZ R45, R47, R45, R5 ;  /* 0x0000002d2f2d7223 */ /* 0x000fe20000010005 */
[----:B------:R-:W-:Y:S01]  /*7cc0*/  SHF.L.U32 R49, R97, 0x10, RZ ;  /* 0x0000001061317819 */ /* 0x000fe200000006ff */
[----:B------:R-:W-:Y:S01]  /*7cd0*/  FFMA.FTZ R50, R47, R50, R46 ;  /* 0x000000322f327223 */ /* 0x000fe2000001002e */
[----:B------:R-:W-:Y:S01]  /*7ce0*/  SHF.L.U32 R47, R198, 0x10, RZ ;  /* 0x00000010c62f7819 */ /* 0x000fe200000006ff */
[----:B------:R-:W-:Y:S01]  /*7cf0*/  FMUL.FTZ R51, R223, R51 ;  /* 0x00000033df337220 */ /* 0x000fe20000410000 */
[----:B------:R-:W-:Y:S01]  /*7d00*/  SHF.L.U32 R46, R130, 0x10, RZ ;  /* 0x00000010822e7819 */ /* 0x000fe200000006ff */
[----:B------:R-:W-:Y:S01]  /*7d10*/  FADD.FTZ R58, -R224, R41 ;  /* 0x00000029e03a7221 */ /* 0x000fe20000010100 */
[----:B------:R-:W-:Y:S01]  /*7d20*/  FFMA.FTZ R49, R56, R48, R49 ;  /* 0x0000003038317223 */ /* 0x000fe20000010031 */
[----:B------:R-:W2:Y:S01]  /*7d30*/  LDL R66, [R1+0x98] ;  /* 0x0000980001427983 */ /* 0x000ea20000100800 */
[----:B------:R-:W-:Y:S01]  /*7d40*/  SHF.L.U32 R57, R166, 0x10, RZ ;  /* 0x00000010a6397819 */ /* 0x000fe200000006ff */
[----:B------:R-:W-:Y:S01]  /*7d50*/  FFMA.FTZ R41, R51, R47, R46 ;  /* 0x0000002f33297223 */ /* 0x000fe2000001002e */
[----:B------:R-:W-:Y:S01]  /*7d60*/  SHF.L.U32 R5, R98, 0x10, RZ ;  /* 0x0000001062057819 */ /* 0x000fe200000006ff */
[----:B------:R-:W3:Y:S01]  /*7d70*/  LDL R65, [R1+0x9c] ;  /* 0x00009c0001417983 */ /* 0x000ee20000100800 */
[----:B----4-:R-:W-:Y:S01]  /*7d80*/  SHF.L.U32 R48, R63, 0x10, RZ ;  /* 0x000000103f307819 */ /* 0x010fe200000006ff */
[----:B------:R-:W-:-:S02]  /*7d90*/  IMAD.U32 R40, R64, 0x10000, RZ ;  /* 0x0001000040287824 */ /* 0x000fc400078e00ff */
[----:B------:R-:W-:Y:S01]  /*7da0*/  FMUL.FTZ R58, R223, R58 ;  /* 0x0000003adf3a7220 */ /* 0x000fe20000410000 */
[----:B------:R-:W-:Y:S01]  /*7db0*/  SHF.L.U32 R46, R59, 0x10, RZ ;  /* 0x000000103b2e7819 */ /* 0x000fe200000006ff */
[----:B------:R-:W4:Y:S01]  /*7dc0*/  LDL R56, [R1+0xb4] ;  /* 0x0000b40001387983 */ /* 0x000f220000100800 */
[----:B------:R-:W-:Y:S01]  /*7dd0*/  SHF.L.U32 R47, R60, 0x10, RZ ;  /* 0x000000103c2f7819 */ /* 0x000fe200000006ff */
[----:B------:R-:W-:Y:S01]  /*7de0*/  FADD.FTZ R59, -R224, R42 ;  /* 0x0000002ae03b7221 */ /* 0x000fe20000010100 */
[----:B------:R-:W-:Y:S01]  /*7df0*/  FFMA.FTZ R57, R51, R57, R5 ;  /* 0x0000003933397223 */ /* 0x000fe20000010005 */
[C---:B------:R-:W-:Y:S01]  /*7e00*/  FFMA.FTZ R40, R58.reuse, R40, R48 ;  /* 0x000000283a287223 */ /* 0x040fe20000010030 */
[----:B------:R-:W-:Y:S01]  /*7e10*/  SHF.L.U32 R42, R199, 0x10, RZ ;  /* 0x00000010c72a7819 */ /* 0x000fe200000006ff */
[----:B------:R-:W-:Y:S01]  /*7e20*/  FFMA.FTZ R58, R58, R46, R47 ;  /* 0x0000002e3a3a7223 */ /* 0x000fe2000001002f */
[----:B------:R-:W-:Y:S01]  /*7e30*/  SHF.L.U32 R5, R131, 0x10, RZ ;  /* 0x0000001083057819 */ /* 0x000fe200000006ff */
[----:B------:R-:W-:Y:S01]  /*7e40*/  FMUL.FTZ R59, R223, R59 ;  /* 0x0000003bdf3b7220 */ /* 0x000fe20000410000 */
[----:B------:R-:W-:Y:S01]  /*7e50*/  SHF.L.U32 R47, R99, 0x10, RZ ;  /* 0x00000010632f7819 */ /* 0x000fe200000006ff */
[----:B------:R-:W-:Y:S01]  /*7e60*/  IMAD.U32 R46, R167, 0x10000, RZ ;  /* 0x00010000a72e7824 */ /* 0x000fe200078e00ff */
[----:B------:R-:W4:Y:S01]  /*7e70*/  LDL R63, [R1+0xa4] ;  /* 0x0000a400013f7983 */ /* 0x000f220000100800 */
[----:B------:R-:W-:-:S02]  /*7e80*/  FFMA.FTZ R42, R59, R42, R5 ;  /* 0x0000002a3b2a7223 */ /* 0x000fc40000010005 */
[----:B------:R-:W-:Y:S01]  /*7e90*/  FFMA.FTZ R59, R59, R46, R47 ;  /* 0x0000002e3b3b7223 */ /* 0x000fe2000001002f */
[----:B------:R-:W4:Y:S01]  /*7ea0*/  LDL R64, [R1+0xa0] ;  /* 0x0000a00001407983 */ /* 0x000f220000100800 */
[----:B------:R-:W-:-:S03]  /*7eb0*/  SHF.L.U32 R47, R61, 0x10, RZ ;  /* 0x000000103d2f7819 */ /* 0x000fc600000006ff */
[----:B------:R-:W4:Y:S04]  /*7ec0*/  LDL R61, [R1+0xb0] ;  /* 0x0000b000013d7983 */ /* 0x000f280000100800 */
[----:B------:R-:W4:Y:S01]  /*7ed0*/  LDL R51, [R1+0xa8] ;  /* 0x0000a80001337983 */ /* 0x000f220000100800 */
[----:B-----5:R-:W-:-:S03]  /*7ee0*/  SHF.L.U32 R46, R62, 0x10, RZ ;  /* 0x000000103e2e7819 */ /* 0x020fc600000006ff */
[----:B------:R-:W5:Y:S01]  /*7ef0*/  LDL R62, [R1+0xac] ;  /* 0x0000ac00013e7983 */ /* 0x000f620000100800 */
[----:B------:R-:W-:Y:S01]  /*7f00*/  FADD.FTZ R60, -R224, R43 ;  /* 0x0000002be03c7221 */ /* 0x000fe20000010100 */
[----:B------:R-:W-:Y:S02]  /*7f10*/  SHF.L.U32 R43, R68, 0x10, RZ ;  /* 0x00000010442b7819 */ /* 0x000fe400000006ff */
[----:B------:R-:W-:Y:S01]  /*7f20*/  SHF.L.U32 R5, R67, 0x10, RZ ;  /* 0x0000001043057819 */ /* 0x000fe200000006ff */
[C---:B------:R-:W-:Y:S01]  /*7f30*/  FMUL.FTZ R60, R223.reuse, R60 ;  /* 0x0000003cdf3c7220 */ /* 0x040fe20000410000 */
[----:B------:R-:W-:Y:S01]  /*7f40*/  SHF.L.U32 R48, R132, 0x10, RZ ;  /* 0x0000001084307819 */ /* 0x000fe200000006ff */
[----:B------:R-:W5:Y:S02]  /*7f50*/  LDL R68, [R1+0xb8] ;  /* 0x0000b80001447983 */ /* 0x000f640000100800 */
[----:B------:R-:W-:Y:S01]  /*7f60*/  FFMA.FTZ R43, R60, R43, R5 ;  /* 0x0000002b3c2b7223 */ /* 0x000fe20000010005 */
[----:B------:R-:W-:Y:S01]  /*7f70*/  FADD.FTZ R5, -R224, R36 ;  /* 0x00000024e0057221 */ /* 0x000fe20000010100 */
[----:B------:R-:W-:Y:S01]  /*7f80*/  FFMA.FTZ R60, R60, R46, R47 ;  /* 0x0000002e3c3c7223 */ /* 0x000fe2000001002f */
[----:B------:R-:W-:Y:S01]  /*7f90*/  IMAD.U32 R46, R192, 0x10000, RZ ;  /* 0x00010000c02e7824 */ /* 0x000fe200078e00ff */
[----:B------:R-:W-:Y:S01]  /*7fa0*/  SHF.L.U32 R36, R160, 0x10, RZ ;  /* 0x00000010a0247819 */ /* 0x000fe200000006ff */
[----:B------:R-:W-:Y:S01]  /*7fb0*/  FMUL.FTZ R5, R223, R5 ;  /* 0x00000005df057220 */ /* 0x000fe20000410000 */
[----:B------:R-:W-:Y:S01]  /*7fc0*/  SHF.L.U32 R47, R100, 0x10, RZ ;  /* 0x00000010642f7819 */ /* 0x000fe200000006ff */
[----:B------:R-:W5:Y:S02]  /*7fd0*/  LDL R67, [R1+0xbc] ;  /* 0x0000bc0001437983 */ /* 0x000f640000100800 */
[----:B------:R-:W-:-:S02]  /*7fe0*/  FFMA.FTZ R46, R5, R46, R48 ;  /* 0x0000002e052e7223 */ /* 0x000fc40000010030 */
[----:B------:R-:W-:Y:S01]  /*7ff0*/  FFMA.FTZ R5, R5, R36, R47 ;  /* 0x0000002405057223 */ /* 0x000fe2000001002f */
[----:B------:R-:W-:Y:S01]  /*8000*/  FADD.FTZ R36, -R224, R37 ;  /* 0x00000025e0247221 */ /* 0x000fe20000010100 */
[----:B------:R-:W-:Y:S02]  /*8010*/  F2FP.BF16.F32.PACK_AB R43, R43, R42 ;  /* 0x0000002a2b2b723e */ /* 0x000fe400000010ff */
[----:B------:R-:W-:Y:S01]  /*8020*/  F2FP.BF16.F32.PACK_AB R42, R40, R41 ;  /* 0x00000029282a723e */ /* 0x000fe200000010ff */
[----:B------:R-:W-:Y:S01]  /*8030*/  FMUL.FTZ R36, R223, R36 ;  /* 0x00000024df247220 */ /* 0x000fe20000410000 */
[----:B--2---:R-:W-:Y:S02]  /*8040*/  SHF.L.U32 R47, R66, 0x10, RZ ;  /* 0x00000010422f7819 */ /* 0x004fe400000006ff */
[----:B---3--:R-:W-:Y:S01]  /*8050*/  SHF.L.U32 R40, R65, 0x10, RZ ;  /* 0x0000001041287819 */ /* 0x008fe200000006ff */
[----:B------:R-:W2:Y:S01]  /*8060*/  LDL R66, [R1+0xc0] ;  /* 0x0000c00001427983 */ /* 0x000ea20000100800 */
[----:B------:R-:W-:Y:S01]  /*8070*/  F2FP.BF16.F32.PACK_AB R41, R45, R44 ;  /* 0x0000002c2d29723e */ /* 0x000fe200000010ff */
[----:B------:R-:W-:-:S04]  /*8080*/  IMAD.WIDE.U32 R44, R4, 0x10, R248 ;  /* 0x00000010042c7825 */ /* 0x000fc800078e00f8 */
[----:B------:R-:W-:Y:S01]  /*8090*/  FFMA.FTZ R47, R36, R47, R40 ;  /* 0x0000002f242f7223 */ /* 0x000fe20000010028 */
[----:B------:R-:W-:Y:S01]  /*80a0*/  F2FP.BF16.F32.PACK_AB R40, R55, R54 ;  /* 0x000000363728723e */ /* 0x000fe200000010ff */
[----:B------:R-:W3:Y:S04]  /*80b0*/  LDL R65, [R1+0xc4] ;  /* 0x0000c40001417983 */ /* 0x000ee80000100800 */
[----:B------:R0:W-:Y:S01]  /*80c0*/  STG.E.128 desc[UR6][R44.64], R40 ;  /* 0x000000282c007986 */ /* 0x0001e2000c101d06 */
[----:B----4-:R-:W-:Y:S01]  /*80d0*/  SHF.L.U32 R48, R63, 0x10, RZ ;  /* 0x000000103f307819 */ /* 0x010fe200000006ff */
[----:B------:R-:W-:Y:S02]  /*80e0*/  IMAD.U32 R37, R64, 0x10000, RZ ;  /* 0x0001000040257824 */ /* 0x000fe400078e00ff */
[----:B------:R-:W-:Y:S01]  /*80f0*/  FMUL.FTZ R39, R223, R39 ;  /* 0x00000027df277220 */ /* 0x000fe20000410000 */
[----:B------:R-:W4:Y:S01]  /*8100*/  LDL R64, [R1+0xcc] ;  /* 0x0000cc0001407983 */ /* 0x000f220000100800 */
[----:B------:R-:W-:-:S03]  /*8110*/  FFMA.FTZ R36, R36, R37, R48 ;  /* 0x0000002524247223 */ /* 0x000fc60000010030 */
[----:B------:R-:W4:Y:S01]  /*8120*/  LDL R63, [R1+0xd0] ;  /* 0x0000d000013f7983 */ /* 0x000f220000100800 */
[----:B0-----:R-:W-:Y:S01]  /*8130*/  FMUL.FTZ R44, R223, R38 ;  /* 0x00000026df2c7220 */ /* 0x001fe20000410000 */
[----:B------:R-:W-:Y:S02]  /*8140*/  SHF.L.U32 R38, R56, 0x10, RZ ;  /* 0x0000001038267819 */ /* 0x000fe400000006ff */
[----:B------:R-:W4:Y:S01]  /*8150*/  LDL R56, [R1+0xc8] ;  /* 0x0000c80001387983 */ /* 0x000f220000100800 */
[----:B------:R-:W-:Y:S01]  /*8160*/  SHF.L.U32 R42, R61, 0x10, RZ ;  /* 0x000000103d2a7819 */ /* 0x000fe200000006ff */
[----:B------:R-:W-:-:S04]  /*8170*/  IMAD.U32 R51, R51, 0x10000, RZ ;  /* 0x0001000033337824 */ /* 0x000fc800078e00ff */
[----:B------:R-:W-:Y:S01]  /*8180*/  FFMA.FTZ R42, R39, R42, R38 ;  /* 0x0000002a272a7223 */ /* 0x000fe20000010026 */
[----:B------:R-:W-:Y:S01]  /*8190*/  FADD.FTZ R38, -R224, R32 ;  /* 0x00000020e0267221 */ /* 0x000fe20000010100 */
[----:B------:R-:W-:Y:S01]  /*81a0*/  SHF.L.U32 R54, R134, 0x10, RZ ;  /* 0x0000001086367819 */ /* 0x000fe200000006ff */
[----:B------:R-:W-:Y:S01]  /*81b0*/  IMAD.U32 R45, R162, 0x10000, RZ ;  /* 0x00010000a22d7824 */ /* 0x000fe200078e00ff */
[----:B------:R-:W-:Y:S01]  /*81c0*/  SHF.L.U32 R32, R102, 0x10, RZ ;  /* 0x0000001066207819 */ /* 0x000fe200000006ff */
[----:B------:R-:W-:-:S04]  /*81d0*/  FMUL.FTZ R38, R223, R38 ;  /* 0x00000026df267220 */ /* 0x000fc80000410000 */
[----:B------:R-:W-:Y:S01]  /*81e0*/  FFMA.FTZ R45, R38, R45, R32 ;  /* 0x0000002d262d7223 */ /* 0x000fe20000010020 */
[----:B------:R-:W-:Y:S02]  /*81f0*/  SHF.L.U32 R48, R193, 0x10, RZ ;  /* 0x00000010c1307819 */ /* 0x000fe400000006ff */
[----:B------:R-:W-:Y:S02]  /*8200*/  SHF.L.U32 R41, R133, 0x10, RZ ;  /* 0x0000001085297819 */ /* 0x000fe400000006ff */
[----:B------:R-:W-:Y:S02]  /*8210*/  SHF.L.U32 R40, R161, 0x10, RZ ;  /* 0x00000010a1287819 */ /* 0x000fe400000006ff */
[----:B------:R-:W-:Y:S01]  /*8220*/  SHF.L.U32 R43, R101, 0x10, RZ ;  /* 0x00000010652b7819 */ /* 0x000fe200000006ff */
[C---:B------:R-:W-:Y:S02]  /*8230*/  FFMA.FTZ R48, R44.reuse, R48, R41 ;  /* 0x000000302c307223 */ /* 0x040fe40000010029 */
[----:B------:R-:W4:Y:S02]  /*8240*/  LDL R41, [R1+0xd8] ;  /* 0x0000d80001297983 */ /* 0x000f240000100800 */
[----:B------:R-:W-:-:S02]  /*8250*/  FFMA.FTZ R43, R44, R40, R43 ;  /* 0x000000282c2b7223 */ /* 0x000fc4000001002b */
[----:B------:R-:W4:Y:S01]  /*8260*/  LDL R44, [R1+0xdc] ;  /* 0x0000dc00012c7983 */ /* 0x000f220000100800 */
[----:B-----5:R-:W-:-:S03]  /*8270*/  SHF.L.U32 R37, R62, 0x10, RZ ;  /* 0x000000103e257819 */ /* 0x020fc600000006ff */
[----:B------:R-:W5:Y:S02]  /*8280*/  LDL R62, [R1+0xd4] ;  /* 0x0000d400013e7983 */ /* 0x000f640000100800 */
[----:B------:R-:W-:Y:S01]  /*8290*/  FFMA.FTZ R51, R39, R51, R37 ;  /* 0x0000003327337223 */ /* 0x000fe20000010025 */
[----:B------:R-:W-:Y:S01]  /*82a0*/  SHF.L.U32 R37, R194, 0x10, RZ ;  /* 0x00000010c2257819 */ /* 0x000fe200000006ff */
[----:B------:R-:W5:Y:S04]  /*82b0*/  LDL R39, [R1+0xe0] ;  /* 0x0000e00001277983 */ /* 0x000f680000100800 */
[----:B------:R-:W-:Y:S02]  /*82c0*/  FFMA.FTZ R54, R38, R37, R54 ;  /* 0x0000002526367223 */ /* 0x000fe40000010036 */
[----:B------:R-:W5:Y:S01]  /*82d0*/  LDL R38, [R1+0xe4] ;  /* 0x0000e40001267983 */ /* 0x000f620000100800 */
[----:B------:R-:W-:Y:S01]  /*82e0*/  FADD.FTZ R61, -R224, R33 ;  /* 0x00000021e03d7221 */ /* 0x000fe20000010100 */
[----:B------:R-:W-:-:S02]  /*82f0*/  SHF.L.U32 R55, R68, 0x10, RZ ;  /* 0x0000001044377819 */ /* 0x000fc400000006ff */
[----:B------:R-:W-:Y:S01]  /*8300*/  SHF.L.U32 R33, R67, 0x10, RZ ;  /* 0x0000001043217819 */ /* 0x000fe200000006ff */
[----:B------:R-:W-:Y:S01]  /*8310*/  FMUL.FTZ R61, R223, R61 ;  /* 0x0000003ddf3d7220 */ /* 0x000fe20000410000 */
[----:B------:R-:W5:Y:S03]  /*8320*/  LDL R68, [R1+0xec] ;  /* 0x0000ec0001447983 */ /* 0x000f660000100800 */
[----:B------:R-:W-:Y:S01]  /*8330*/  FFMA.FTZ R55, R61, R55, R33 ;  /* 0x000000373d377223 */ /* 0x000fe20000010021 */
[----:B------:R-:W-:Y:S01]  /*8340*/  SHF.L.U32 R32, R135, 0x10, RZ ;  /* 0x0000001087207819 */ /* 0x000fe200000006ff */
[----:B------:R-:W-:Y:S01]  /*8350*/  IMAD.U32 R37, R195, 0x10000, RZ ;  /* 0x00010000c3257824 */ /* 0x000fe200078e00ff */
[----:B--2---:R-:W-:Y:S01]  /*8360*/  SHF.L.U32 R33, R66, 0x10, RZ ;  /* 0x0000001042217819 */ /* 0x004fe200000006ff */
[C---:B------:R-:W-:Y:S01]  /*8370*/  FADD.FTZ R66, -R224.reuse, R34 ;  /* 0x00000022e0427221 */ /* 0x040fe20000010100 */
[----:B------:R-:W-:Y:S01]  /*8380*/  FADD.FTZ R67, -R224, R35 ;  /* 0x00000023e0437221 */ /* 0x000fe20000010100 */
[----:B---3--:R-:W-:-:S02]  /*8390*/  SHF.L.U32 R34, R65, 0x10, RZ ;  /* 0x0000001041227819 */ /* 0x008fc400000006ff */
[C---:B------:R-:W-:Y:S01]  /*83a0*/  FMUL.FTZ R66, R223.reuse, R66 ;  /* 0x00000042df427220 */ /* 0x040fe20000410000 */
[----:B------:R-:W-:Y:S01]  /*83b0*/  FMUL.FTZ R67, R223, R67 ;  /* 0x00000043df437220 */ /* 0x000fe20000410000 */
[----:B------:R-:W-:Y:S01]  /*83c0*/  FADD.FTZ R28, -R224, R28 ;  /* 0x0000001ce01c7221 */ /* 0x000fe20000010100 */
[----:B------:R-:W-:Y:S01]  /*83d0*/  SHF.L.U32 R40, R188, 0x10, RZ ;  /* 0x00000010bc287819 */ /* 0x000fe200000006ff */
[----:B------:R-:W-:Y:S01]  /*83e0*/  FFMA.FTZ R61, R61, R33, R34 ;  /* 0x000000213d3d7223 */ /* 0x000fe20000010022 */
[----:B------:R-:W-:Y:S01]  /*83f0*/  FFMA.FTZ R37, R66, R37, R32 ;  /* 0x0000002542257223 */ /* 0x000fe20000010020 */
[----:B------:R-:W-:Y:S01]  /*8400*/  SHF.L.U32 R33, R163, 0x10, RZ ;  /* 0x00000010a3217819 */ /* 0x000fe200000006ff */
[----:B------:R-:W2:Y:S01]  /*8410*/  LDL R65, [R1+0xf8] ;  /* 0x0000f80001417983 */ /* 0x000ea20000100800 */
[----:B------:R-:W-:Y:S02]  /*8420*/  SHF.L.U32 R34, R103, 0x10, RZ ;  /* 0x0000001067227819 */ /* 0x000fe400000006ff */
[----:B----4-:R-:W-:Y:S01]  /*8430*/  SHF.L.U32 R32, R64, 0x10, RZ ;  /* 0x0000001040207819 */ /* 0x010fe200000006ff */
[----:B------:R-:W-:Y:S01]  /*8440*/  FMUL.FTZ R28, R223, R28 ;  /* 0x0000001cdf1c7220 */ /* 0x000fe20000410000 */
[----:B------:R-:W-:Y:S01]  /*8450*/  SHF.L.U32 R35, R136, 0x10, RZ ;  /* 0x0000001088237819 */ /* 0x000fe200000006ff */
[----:B------:R-:W-:Y:S01]  /*8460*/  FFMA.FTZ R66, R66, R33, R34 ;  /* 0x0000002142427223 */ /* 0x000fe20000010022 */
[----:B------:R-:W-:Y:S01]  /*8470*/  SHF.L.U32 R56, R56, 0x10, RZ ;  /* 0x0000001038387819 */ /* 0x000fe200000006ff */
[----:B------:R-:W3:Y:S04]  /*8480*/  LDL R64, [R1+0xfc] ;  /* 0x0000fc0001407983 */ /* 0x000ee80000100800 */
[----:B------:R-:W-:Y:S01]  /*8490*/  FFMA.FTZ R56, R67, R56, R32 ;  /* 0x0000003843387223 */ /* 0x000fe20000010020 */
[----:B------:R-:W-:-:S02]  /*84a0*/  IMAD.U32 R32, R63, 0x10000, RZ ;  /* 0x000100003f207824 */ /* 0x000fc400078e00ff */
[----:B------:R-:W-:Y:S01]  /*84b0*/  FADD.FTZ R34, -R224, R29 ;  /* 0x0000001de0227221 */ /* 0x000fe20000010100 */
[----:B------:R-:W4:Y:S01]  /*84c0*/  LDL R63, [R1+0x100] ;  /* 0x00010000013f7983 */ /* 0x000f220000100800 */
[----:B------:R-:W-:Y:S02]  /*84d0*/  FFMA.FTZ R40, R28, R40, R35 ;  /* 0x000000281c287223 */ /* 0x000fe40000010023 */
[----:B------:R-:W-:Y:S01]  /*84e0*/  FMUL.FTZ R34, R223, R34 ;  /* 0x00000022df227220 */ /* 0x000fe20000410000 */
[----:B------:R-:W-:Y:S01]  /*84f0*/  IMAD.U32 R41, R41, 0x10000, RZ ;  /* 0x0001000029297824 */ /* 0x000fe200078e00ff */
[----:B-----5:R-:W-:Y:S02]  /*8500*/  SHF.L.U32 R33, R62, 0x10, RZ ;  /* 0x000000103e217819 */ /* 0x020fe400000006ff */
[----:B------:R-:W5:Y:S03]  /*8510*/  LDL R62, [R1+0x104] ;  /* 0x00010400013e7983 */ /* 0x000f660000100800 */
[----:B------:R-:W-:Y:S01]  /*8520*/  FFMA.FTZ R67, R67, R32, R33 ;  /* 0x0000002043437223 */ /* 0x000fe20000010021 */
[----:B------:R-:W-:-:S02]  /*8530*/  SHF.L.U32 R32, R156, 0x10, RZ ;  /* 0x000000109c207819 */ /* 0x000fc400000006ff */
[----:B------:R-:W-:-:S05]  /*8540*/  SHF.L.U32 R33, R104, 0x10, RZ ;  /* 0x0000001068217819 */ /* 0x000fca00000006ff */
[----:B------:R-:W-:Y:S01]  /*8550*/  FFMA.FTZ R29, R28, R32, R33 ;  /* 0x000000201c1d7223 */ /* 0x000fe20000010021 */
[----:B------:R-:W-:Y:S02]  /*8560*/  SHF.L.U32 R28, R39, 0x10, RZ ;  /* 0x00000010271c7819 */ /* 0x000fe400000006ff */
[----:B------:R-:W-:-:S05]  /*8570*/  SHF.L.U32 R32, R38, 0x10, RZ ;  /* 0x0000001026207819 */ /* 0x000fca00000006ff */
[----:B------:R-:W-:Y:S01]  /*8580*/  FFMA.FTZ R28, R34, R28, R32 ;  /* 0x0000001c221c7223 */ /* 0x000fe20000010020 */
[----:B------:R-:W-:Y:S02]  /*8590*/  F2FP.BF16.F32.PACK_AB R32, R53, R52 ;  /* 0x000000343520723e */ /* 0x000fe400000010ff */
[----:B------:R-:W5:Y:S01]  /*85a0*/  LDL R53, [R1+0x114] ;  /* 0x0001140001357983 */ /* 0x000f620000100800 */
[----:B------:R-:W-:Y:S01]  /*85b0*/  SHF.L.U32 R33, R44, 0x10, RZ ;  /* 0x000000102c217819 */ /* 0x000fe200000006ff */
[C---:B------:R-:W-:Y:S01]  /*85c0*/  FADD.FTZ R30, -R224.reuse, R30 ;  /* 0x0000001ee01e7221 */ /* 0x040fe20000010100 */
[----:B------:R-:W-:Y:S01]  /*85d0*/  SHF.L.U32 R38, R137, 0x10, RZ ;  /* 0x0000001089267819 */ /* 0x000fe200000006ff */
[----:B------:R-:W-:Y:S01]  /*85e0*/  FADD.FTZ R31, -R224, R31 ;  /* 0x0000001fe01f7221 */ /* 0x000fe20000010100 */
[----:B------:R-:W-:Y:S01]  /*85f0*/  F2FP.BF16.F32.PACK_AB R35, R60, R59 ;  /* 0x0000003b3c23723e */ /* 0x000fe200000010ff */
[----:B------:R-:W-:Y:S01]  /*8600*/  FFMA.FTZ R41, R34, R41, R33 ;  /* 0x0000002922297223 */ /* 0x000fe20000010021 */
[----:B------:R-:W-:Y:S01]  /*8610*/  F2FP.BF16.F32.PACK_AB R34, R58, R57 ;  /* 0x000000393a22723e */ /* 0x000fe200000010ff */
[----:B------:R-:W-:Y:S01]  /*8620*/  FMUL.FTZ R30, R223, R30 ;  /* 0x0000001edf1e7220 */ /* 0x000fe20000410000 */
[----:B------:R-:W5:Y:S04]  /*8630*/  LDL R58, [R1+0x108] ;  /* 0x00010800013a7983 */ /* 0x000f680000100800 */
[----:B------:R-:W5:Y:S01]  /*8640*/  LDL R57, [R1+0x10c] ;  /* 0x00010c0001397983 */ /* 0x000f620000100800 */
[----:B------:R-:W-:-:S02]  /*8650*/  SHF.L.U32 R44, R189, 0x10, RZ ;  /* 0x00000010bd2c7819 */ /* 0x000fc400000006ff */
[----:B------:R-:W-:Y:S01]  /*8660*/  F2FP.BF16.F32.PACK_AB R33, R50, R49 ;  /* 0x000000313221723e */ /* 0x000fe200000010ff */
[----:B------:R-:W5:Y:S02]  /*8670*/  LDL R52, [R1+0x110] ;  /* 0x0001100001347983 */ /* 0x000f640000100800 */
[----:B------:R-:W-:Y:S01]  /*8680*/  FFMA.FTZ R44, R30, R44, R38 ;  /* 0x0000002c1e2c7223 */ /* 0x000fe20000010026 */
[----:B------:R-:W-:Y:S01]  /*8690*/  IMAD.WIDE.U32 R38, R4, 0x10, R244 ;  /* 0x0000001004267825 */ /* 0x000fe200078e00f4 */
[----:B------:R-:W-:Y:S01]  /*86a0*/  SHF.L.U32 R50, R105, 0x10, RZ ;  /* 0x0000001069327819 */ /* 0x000fe200000006ff */
[----:B------:R-:W5:Y:S02]  /*86b0*/  LDL R59, [R1+0x13c] ;  /* 0x00013c00013b7983 */ /* 0x000f640000100800 */
[----:B------:R-:W-:Y:S02]  /*86c0*/  IMAD.U32 R49, R157, 0x10000, RZ ;  /* 0x000100009d317824 */ /* 0x000fe400078e00ff */
[----:B------:R0:W-:Y:S01]  /*86d0*/  STG.E.128 desc[UR6][R38.64], R32 ;  /* 0x0000002026007986 */ /* 0x0001e2000c101d06 */
[----:B------:R-:W-:Y:S01]  /*86e0*/  SHF.L.U32 R68, R68, 0x10, RZ ;  /* 0x0000001044447819 */ /* 0x000fe200000006ff */
[----:B------:R-:W-:Y:S01]  /*86f0*/  FFMA.FTZ R4, R30, R49, R50 ;  /* 0x000000311e047223 */ /* 0x000fe20000010032 */
[----:B------:R-:W-:Y:S01]  /*8700*/  SHF.L.U32 R30, R69, 0x10, RZ ;  /* 0x00000010451e7819 */ /* 0x000fe200000006ff */
[----:B------:R-:W5:Y:S01]  /*8710*/  LDL R60, [R1+0x138] ;  /* 0x00013800013c7983 */ /* 0x000f620000100800 */
[----:B0-----:R-:W-:Y:S01]  /*8720*/  FADD.FTZ R33, -R224, R24 ;  /* 0x00000018e0217221 */ /* 0x001fe20000010100 */
[----:B------:R-:W-:Y:S01]  /*8730*/  FMUL.FTZ R38, R223, R31 ;  /* 0x0000001fdf267220 */ /* 0x000fe20000410000 */
[----:B------:R-:W-:Y:S01]  /*8740*/  SHF.L.U32 R35, R71, 0x10, RZ ;  /* 0x0000001047237819 */ /* 0x000fe200000006ff */
[----:B------:R-:W5:Y:S01]  /*8750*/  LDL R39, [R1+0x118] ;  /* 0x0001180001277983 */ /* 0x000f620000100800 */
[----:B------:R-:W-:Y:S01]  /*8760*/  SHF.L.U32 R32, R70, 0x10, RZ ;  /* 0x0000001046207819 */ /* 0x000fe200000006ff */
[----:B------:R-:W-:Y:S01]  /*8770*/  FMUL.FTZ R31, R223, R33 ;  /* 0x00000021df1f7220 */ /* 0x000fe20000410000 */
[----:B------:R-:W-:-:S02]  /*8780*/  SHF.L.U32 R34, R158, 0x10, RZ ;  /* 0x000000109e227819 */ /* 0x000fc400000006ff */
[----:B------:R-:W-:Y:S01]  /*8790*/  SHF.L.U32 R33, R106, 0x10, RZ ;  /* 0x000000106a217819 */ /* 0x000fe200000006ff */
[C---:B------:R-:W-:Y:S01]  /*87a0*/  FFMA.FTZ R68, R38.reuse, R35, R68 ;  /* 0x0000002326447223 */ /* 0x040fe20000010044 */
[----:B------:R-:W-:Y:S01]  /*87b0*/  FFMA.FTZ R32, R38, R32, R30 ;  /* 0x0000002026207223 */ /* 0x000fe2000001001e */
[----:B------:R-:W5:Y:S02]  /*87c0*/  LDL R35, [R1+0x120] ;  /* 0x0001200001237983 */ /* 0x000f640000100800 */
[----:B------:R-:W-:Y:S02]  /*87d0*/  FFMA.FTZ R34, R31, R34, R33 ;  /* 0x000000221f227223 */ /* 0x000fe40000010021 */
[----:B------:R-:W5:Y:S04]  /*87e0*/  LDL R38, [R1+0x11c] ;  /* 0x00011c0001267983 */ /* 0x000f680000100800 */
[----:B------:R-:W5:Y:S01]  /*87f0*/  LDL R33, [R1+0x124] ;  /* 0x0001240001217983 */ /* 0x000f620000100800 */
[C---:B------:R-:W-:Y:S01]  /*8800*/  FADD.FTZ R30, -R224.reuse, R25 ;  /* 0x00000019e01e7221 */ /* 0x040fe20000010100 */
[----:B------:R-:W-:Y:S01]  /*8810*/  FADD.FTZ R50, -R224, R26 ;  /* 0x0000001ae0327221 */ /* 0x000fe20000010100 */
[----:B------:R-:W-:Y:S01]  /*8820*/  SHF.L.U32 R222, R191, 0x10, RZ ;  /* 0x00000010bfde7819 */ /* 0x000fe200000006ff */
[----:B----4-:R-:W-:Y:S01]  /*8830*/  IMAD.U32 R25, R63, 0x10000, RZ ;  /* 0x000100003f197824 */ /* 0x010fe200078e00ff */
[----:B------:R-:W-:Y:S01]  /*8840*/  SHF.L.U32 R26, R139, 0x10, RZ ;  /* 0x000000108b1a7819 */ /* 0x000fe200000006ff */
[C---:B------:R-:W-:Y:S01]  /*8850*/  FMUL.FTZ R30, R223.reuse, R30 ;  /* 0x0000001edf1e7220 */ /* 0x040fe20000410000 */
[----:B------:R-:W-:Y:S01]  /*8860*/  FMUL.FTZ R50, R223, R50 ;  /* 0x00000032df327220 */ /* 0x000fe20000410000 */
[----:B---3--:R-:W-:Y:S01]  /*8870*/  SHF.L.U32 R71, R64, 0x10, RZ ;  /* 0x0000001040477819 */ /* 0x008fe200000006ff */
[----:B------:R-:W3:Y:S02]  /*8880*/  LDL R63, [R1+0x130] ;  /* 0x00013000013f7983 */ /* 0x000ee40000100800 */
[----:B------:R-:W-:Y:S01]  /*8890*/  FFMA.FTZ R222, R50, R222, R26 ;  /* 0x000000de32de7223 */ /* 0x000fe2000001001a */
[----:B------:R-:W-:Y:S01]  /*88a0*/  SHF.L.U32 R26, R107, 0x10, RZ ;  /* 0x000000106b1a7819 */ /* 0x000fe200000006ff */
[----:B------:R-:W4:Y:S01]  /*88b0*/  LDL R64, [R1+0x128] ;  /* 0x0001280001407983 */ /* 0x000f220000100800 */
[----:B------:R-:W-:Y:S01]  /*88c0*/  SHF.L.U32 R24, R138, 0x10, RZ ;  /* 0x000000108a187819 */ /* 0x000fe200000006ff */
[----:B------:R-:W-:-:S04]  /*88d0*/  IMAD.U32 R70, R190, 0x10000, RZ ;  /* 0x00010000be467824 */ /* 0x000fc800078e00ff */
[----:B------:R-:W-:Y:S01]  /*88e0*/  FFMA.FTZ R70, R31, R70, R24 ;  /* 0x000000461f467223 */ /* 0x000fe20000010018 */
[----:B--2---:R-:W-:-:S05]  /*88f0*/  SHF.L.U32 R24, R65, 0x10, RZ ;  /* 0x0000001041187819 */ /* 0x004fca00000006ff */
[----:B------:R-:W-:Y:S01]  /*8900*/  FFMA.FTZ R71, R30, R24, R71 ;  /* 0x000000181e477223 */ /* 0x000fe20000010047 */
[----:B-----5:R-:W-:Y:S02]  /*8910*/  SHF.L.U32 R49, R62, 0x10, RZ ;  /* 0x000000103e317819 */ /* 0x020fe400000006ff */
[----:B------:R-:W2:Y:S03]  /*8920*/  LDL R62, [R1+0x12c] ;  /* 0x00012c00013e7983 */ /* 0x000ea60000100800 */
[----:B------:R-:W-:Y:S01]  /*8930*/  FFMA.FTZ R49, R30, R25, R49 ;  /* 0x000000191e317223 */ /* 0x000fe20000010031 */
[----:B------:R-:W-:-:S05]  /*8940*/  SHF.L.U32 R25, R159, 0x10, RZ ;  /* 0x000000109f197819 */ /* 0x000fca00000006ff */
[----:B------:R-:W-:Y:S01]  /*8950*/  FFMA.FTZ R50, R50, R25, R26 ;  /* 0x0000001932327223 */ /* 0x000fe2000001001a */
[----:B------:R-:W-:Y:S02]  /*8960*/  SHF.L.U32 R25, R53, 0x10, RZ ;  /* 0x0000001035197819 */ /* 0x000fe400000006ff */
[----:B------:R-:W5:Y:S01]  /*8970*/  LDL R53, [R1+0x134] ;  /* 0x0001340001357983 */ /* 0x000f620000100800 */
[----:B------:R-:W-:-:S03]  /*8980*/  IMAD.U32 R228, R58, 0x10000, RZ ;  /* 0x000100003ae47824 */ /* 0x000fc600078e00ff */
[----:B------:R-:W5:Y:S01]  /*8990*/  LDL R58, [R1+0x140] ;  /* 0x00014000013a7983 */ /* 0x000f620000100800 */
[----:B------:R-:W-:-:S03]  /*89a0*/  SHF.L.U32 R24, R57, 0x10, RZ ;  /* 0x0000001039187819 */ /* 0x000fc600000006ff */
[----:B------:R-:W5:Y:S01]  /*89b0*/  LDL R57, [R1+0x144] ;  /* 0x0001440001397983 */ /* 0x000f620000100800 */
[C---:B------:R-:W-:Y:S01]  /*89c0*/  FADD.FTZ R27, -R224.reuse, R27 ;  /* 0x0000001be01b7221 */ /* 0x040fe20000010100 */
[----:B------:R-:W-:-:S03]  /*89d0*/  FADD.FTZ R20, -R224, R20 ;  /* 0x00000014e0147221 */ /* 0x000fc60000010100 */
[C---:B------:R-:W-:Y:S01]  /*89e0*/  FMUL.FTZ R27, R223.reuse, R27 ;  /* 0x0000001bdf1b7220 */ /* 0x040fe20000410000 */
[----:B------:R-:W-:Y:S01]  /*89f0*/  SHF.L.U32 R52, R52, 0x10, RZ ;  /* 0x0000001034347819 */ /* 0x000fe200000006ff */
[----:B------:R-:W-:Y:S01]  /*8a00*/  FMUL.FTZ R20, R223, R20 ;  /* 0x00000014df147220 */ /* 0x000fe20000410000 */
[----:B------:R-:W-:Y:S01]  /*8a10*/  SHF.L.U32 R31, R184, 0x10, RZ ;  /* 0x00000010b81f7819 */ /* 0x000fe200000006ff */
[C---:B------:R-:W-:Y:S01]  /*8a20*/  FFMA.FTZ R228, R27.reuse, R228, R24 ;  /* 0x000000e41be47223 */ /* 0x040fe20000010018 */
[----:B------:R-:W-:Y:S01]  /*8a30*/  SHF.L.U32 R24, R140, 0x10, RZ ;  /* 0x000000108c187819 */ /* 0x000fe200000006ff */
[----:B------:R-:W-:Y:S01]  /*8a40*/  FFMA.FTZ R52, R27, R52, R25 ;  /* 0x000000341b347223 */ /* 0x000fe20000010019 */
[----:B------:R-:W-:Y:S01]  /*8a50*/  SHF.L.U32 R25, R108, 0x10, RZ ;  /* 0x000000106c197819 */ /* 0x000fe200000006ff */
[----:B------:R-:W-:Y:S02]  /*8a60*/  FADD.FTZ R30, -R224, R21 ;  /* 0x00000015e01e7221 */ /* 0x000fe40000010100 */
[----:B------:R-:W-:Y:S01]  /*8a70*/  FFMA.FTZ R31, R20, R31, R24 ;  /* 0x0000001f141f7223 */ /* 0x000fe20000010018 */
[----:B------:R-:W-:-:S02]  /*8a80*/  IMAD.U32 R24, R152, 0x10000, RZ ;  /* 0x0001000098187824 */ /* 0x000fc400078e00ff */
[----:B------:R-:W-:Y:S02]  /*8a90*/  FMUL.FTZ R30, R223, R30 ;  /* 0x0000001edf1e7220 */ /* 0x000fe40000410000 */
[----:B------:R-:W-:Y:S01]  /*8aa0*/  FFMA.FTZ R20, R20, R24, R25 ;  /* 0x0000001814147223 */ /* 0x000fe20000010019 */
[----:B------:R-:W-:Y:S01]  /*8ab0*/  FADD.FTZ R25, -R224, R22 ;  /* 0x00000016e0197221 */ /* 0x000fe20000010100 */
[----:B------:R-:W-:Y:S02]  /*8ac0*/  SHF.L.U32 R26, R39, 0x10, RZ ;  /* 0x00000010271a7819 */ /* 0x000fe400000006ff */
[----:B------:R-:W-:Y:S02]  /*8ad0*/  SHF.L.U32 R21, R35, 0x10, RZ ;  /* 0x0000001023157819 */ /* 0x000fe400000006ff */
[----:B------:R-:W-:Y:S02]  /*8ae0*/  SHF.L.U32 R27, R38, 0x10, RZ ;  /* 0x00000010261b7819 */ /* 0x000fe400000006ff */
[----:B------:R-:W-:-:S03]  /*8af0*/  SHF.L.U32 R24, R33, 0x10, RZ ;  /* 0x0000001021187819 */ /* 0x000fc600000006ff */
[C---:B------:R-:W-:Y:S01]  /*8b00*/  FFMA.FTZ R22, R30.reuse, R26, R27 ;  /* 0x0000001a1e167223 */ /* 0x040fe2000001001b */
[----:B------:R-:W-:Y:S01]  /*8b10*/  SHF.L.U32 R33, R153, 0x10, RZ ;  /* 0x0000001099217819 */ /* 0x000fe200000006ff */
[----:B------:R-:W-:Y:S01]  /*8b20*/  FFMA.FTZ R30, R30, R21, R24 ;  /* 0x000000151e1e7223 */ /* 0x000fe20000010018 */
[----:B------:R-:W-:Y:S01]  /*8b30*/  FMUL.FTZ R21, R223, R25 ;  /* 0x00000019df157220 */ /* 0x000fe20000410000 */
[----:B------:R-:W-:Y:S01]  /*8b40*/  SHF.L.U32 R25, R141, 0x10, RZ ;  /* 0x000000108d197819 */ /* 0x000fe200000006ff */
[----:B------:R-:W-:Y:S01]  /*8b50*/  IMAD.U32 R24, R185, 0x10000, RZ ;  /* 0x00010000b9187824 */ /* 0x000fe200078e00ff */
[----:B------:R-:W-:Y:S02]  /*8b60*/  SHF.L.U32 R35, R109, 0x10, RZ ;  /* 0x000000106d237819 */ /* 0x000fe400000006ff */
[----:B------:R-:W-:Y:S01]  /*8b70*/  F2FP.BF16.F32.PACK_AB R27, R56, R37 ;  /* 0x00000025381b723e */ /* 0x000fe200000010ff */
[----:B------:R-:W-:Y:S01]  /*8b80*/  FFMA.FTZ R37, R21, R24, R25 ;  /* 0x0000001815257223 */ /* 0x000fe20000010019 */
[----:B------:R-:W-:Y:S01]  /*8b90*/  F2FP.BF16.F32.PACK_AB R26, R55, R54 ;  /* 0x00000036371a723e */ /* 0x000fe200000010ff */
[----:B------:R-:W-:Y:S01]  /*8ba0*/  FFMA.FTZ R21, R21, R33, R35 ;  /* 0x0000002115157223 */ /* 0x000fe20000010023 */
[----:B------:R-:W5:Y:S04]  /*8bb0*/  LDL R54, [R1+0x148] ;  /* 0x0001480001367983 */ /* 0x000f680000100800 */
[----:B------:R-:W5:Y:S01]  /*8bc0*/  LDL R33, [R1+0x14c] ;  /* 0x00014c0001217983 */ /* 0x000f620000100800 */
[----:B------:R-:W-:Y:S01]  /*8bd0*/  F2FP.BF16.F32.PACK_AB R25, R51, R48 ;  /* 0x000000303319723e */ /* 0x000fe200000010ff */
[----:B------:R-:W-:Y:S01]  /*8be0*/  IMAD.WIDE.U32 R38, R3, 0x10, R248 ;  /* 0x0000001003267825 */ /* 0x000fe200078e00f8 */
[----:B------:R-:W-:Y:S01]  /*8bf0*/  F2FP.BF16.F32.PACK_AB R24, R47, R46 ;  /* 0x0000002e2f18723e */ /* 0x000fe200000010ff */
[----:B------:R-:W5:Y:S02]  /*8c00*/  LDL R35, [R1+0x154] ;  /* 0x0001540001237983 */ /* 0x000f640000100800 */
[----:B------:R-:W-:-:S02]  /*8c10*/  FADD.FTZ R23, -R224, R23 ;  /* 0x00000017e0177221 */ /* 0x000fc40000010100 */
[----:B------:R-:W5:Y:S04]  /*8c20*/  LDL R47, [R1+0x150] ;  /* 0x00015000012f7983 */ /* 0x000f680000100800 */
[----:B------:R0:W-:Y:S01]  /*8c30*/  STG.E.128 desc[UR6][R38.64], R24 ;  /* 0x0000001826007986 */ /* 0x0001e2000c101d06 */
[----:B---3--:R-:W-:Y:S01]  /*8c40*/  IMAD.U32 R51, R63, 0x10000, RZ ;  /* 0x000100003f337824 */ /* 0x008fe200078e00ff */
[----:B------:R-:W-:Y:S02]  /*8c50*/  SHF.L.U32 R65, R186, 0x10, RZ ;  /* 0x00000010ba417819 */ /* 0x000fe400000006ff */
[----:B------:R-:W3:Y:S04]  /*8c60*/  LDL R48, [R1+0x158] ;  /* 0x0001580001307983 */ /* 0x000ee80000100800 */
[----:B------:R-:W3:Y:S01]  /*8c70*/  LDL R46, [R1+0x15c] ;  /* 0x00015c00012e7983 */ /* 0x000ee20000100800 */
[----:B0-----:R-:W-:Y:S01]  /*8c80*/  FADD.FTZ R25, -R224, R16 ;  /* 0x00000010e0197221 */ /* 0x001fe20000010100 */
[----:B----4-:R-:W-:Y:S01]  /*8c90*/  SHF.L.U32 R26, R64, 0x10, RZ ;  /* 0x00000010401a7819 */ /* 0x010fe200000006ff */
[C---:B------:R-:W-:Y:S01]  /*8ca0*/  FMUL.FTZ R27, R223.reuse, R23 ;  /* 0x00000017df1b7220 */ /* 0x040fe20000410000 */
[----:B------:R-:W-:Y:S01]  /*8cb0*/  SHF.L.U32 R16, R142, 0x10, RZ ;  /* 0x000000108e107819 */ /* 0x000fe200000006ff */
[----:B------:R-:W-:Y:S01]  /*8cc0*/  FMUL.FTZ R23, R223, R25 ;  /* 0x00000019df177220 */ /* 0x000fe20000410000 */
[----:B------:R-:W-:Y:S01]  /*8cd0*/  SHF.L.U32 R25, R110, 0x10, RZ ;  /* 0x000000106e197819 */ /* 0x000fe200000006ff */
[----:B------:R-:W4:Y:S02]  /*8ce0*/  LDL R39, [R1+0x160] ;  /* 0x0001600001277983 */ /* 0x000f240000100800 */
[----:B------:R-:W-:-:S02]  /*8cf0*/  FFMA.FTZ R65, R23, R65, R16 ;  /* 0x0000004117417223 */ /* 0x000fc40000010010 */
[----:B------:R-:W4:Y:S01]  /*8d00*/  LDL R38, [R1+0x164] ;  /* 0x0001640001267983 */ /* 0x000f220000100800 */
[----:B------:R-:W-:-:S03]  /*8d10*/  SHF.L.U32 R16, R59, 0x10, RZ ;  /* 0x000000103b107819 */ /* 0x000fc600000006ff */
[----:B------:R-:W4:Y:S01]  /*8d20*/  LDL R64, [R1+0x178] ;  /* 0x0001780001407983 */ /* 0x000f220000100800 */
[----:B--2---:R-:W-:-:S05]  /*8d30*/  SHF.L.U32 R62, R62, 0x10, RZ ;  /* 0x000000103e3e7819 */ /* 0x004fca00000006ff */
[----:B------:R-:W-:Y:S01]  /*8d40*/  FFMA.FTZ R62, R27, R26, R62 ;  /* 0x0000001a1b3e7223 */ /* 0x000fe2000001003e */
[----:B------:R-:W-:Y:S02]  /*8d50*/  SHF.L.U32 R26, R143, 0x10, RZ ;  /* 0x000000108f1a7819 */ /* 0x000fe400000006ff */
[----:B-----5:R-:W-:Y:S02]  /*8d60*/  SHF.L.U32 R24, R53, 0x10, RZ ;  /* 0x0000001035187819 */ /* 0x020fe400000006ff */
[----:B------:R-:W-:-:S03]  /*8d70*/  SHF.L.U32 R53, R154, 0x10, RZ ;  /* 0x000000109a357819 */ /* 0x000fc600000006ff */
[----:B------:R-:W-:Y:S01]  /*8d80*/  FFMA.FTZ R51, R27, R51, R24 ;  /* 0x000000331b337223 */ /* 0x000fe20000010018 */
[C---:B------:R-:W-:Y:S01]  /*8d90*/  FADD.FTZ R27, -R224.reuse, R17 ;  /* 0x00000011e01b7221 */ /* 0x040fe20000010100 */
[----:B------:R-:W-:Y:S01]  /*8da0*/  FFMA.FTZ R53, R23, R53, R25 ;  /* 0x0000003517357223 */ /* 0x000fe20000010019 */
[----:B------:R-:W-:Y:S01]  /*8db0*/  FADD.FTZ R23, -R224, R18 ;  /* 0x00000012e0177221 */ /* 0x000fe20000010100 */
[----:B------:R-:W-:Y:S02]  /*8dc0*/  IMAD.U32 R24, R60, 0x10000, RZ ;  /* 0x000100003c187824 */ /* 0x000fe400078e00ff */
[----:B------:R-:W-:Y:S01]  /*8dd0*/  FMUL.FTZ R27, R223, R27 ;  /* 0x0000001bdf1b7220 */ /* 0x000fe20000410000 */
[----:B------:R-:W-:Y:S01]  /*8de0*/  SHF.L.U32 R25, R187, 0x10, RZ ;  /* 0x00000010bb197819 */ /* 0x000fe200000006ff */
[----:B------:R-:W-:Y:S02]  /*8df0*/  FMUL.FTZ R23, R223, R23 ;  /* 0x00000017df177220 */ /* 0x000fe40000410000 */
[----:B------:R-:W-:Y:S01]  /*8e00*/  FFMA.FTZ R18, R27, R24, R16 ;  /* 0x000000181b127223 */ /* 0x000fe20000010010 */
[----:B------:R-:W-:Y:S01]  /*8e10*/  FADD.FTZ R16, -R224, R19 ;  /* 0x00000013e0107221 */ /* 0x000fe20000010100 */
[----:B------:R-:W-:Y:S01]  /*8e20*/  FFMA.FTZ R19, R23, R25, R26 ;  /* 0x0000001917137223 */ /* 0x000fe2000001001a */
[----:B------:R-:W-:Y:S01]  /*8e30*/  SHF.L.U32 R17, R58, 0x10, RZ ;  /* 0x000000103a117819 */ /* 0x000fe200000006ff */
[----:B------:R-:W-:Y:S01]  /*8e40*/  IMAD.U32 R24, R155, 0x10000, RZ ;  /* 0x000100009b187824 */ /* 0x000fe200078e00ff */
[----:B------:R-:W-:Y:S01]  /*8e50*/  SHF.L.U32 R59, R57, 0x10, RZ ;  /* 0x00000010393b7819 */ /* 0x000fe200000006ff */
[----:B------:R-:W2:Y:S01]  /*8e60*/  LDL R26, [R1+0x16c] ;  /* 0x00016c00011a7983 */ /* 0x000ea20000100800 */
[----:B------:R-:W-:-:S03]  /*8e70*/  SHF.L.U32 R25, R111, 0x10, RZ ;  /* 0x000000106f197819 */ /* 0x000fc600000006ff */
[----:B------:R-:W-:Y:S02]  /*8e80*/  FFMA.FTZ R59, R27, R17, R59 ;  /* 0x000000111b3b7223 */ /* 0x000fe4000001003b */
[----:B------:R-:W-:Y:S01]  /*8e90*/  FFMA.FTZ R23, R23, R24, R25 ;  /* 0x0000001817177223 */ /* 0x000fe20000010019 */
[----:B------:R-:W5:Y:S04]  /*8ea0*/  LDL R27, [R1+0x168] ;  /* 0x00016800011b7983 */ /* 0x000f680000100800 */
[----:B------:R-:W5:Y:S04]  /*8eb0*/  LDL R25, [R1+0x170] ;  /* 0x0001700001197983 */ /* 0x000f680000100800 */
[----:B------:R-:W5:Y:S01]  /*8ec0*/  LDL R24, [R1+0x174] ;  /* 0x0001740001187983 */ /* 0x000f620000100800 */
[----:B------:R-:W-:Y:S01]  /*8ed0*/  FMUL.FTZ R16, R223, R16 ;  /* 0x00000010df107220 */ /* 0x000fe20000410000 */
[----:B------:R-:W-:Y:S01]  /*8ee0*/  FADD.FTZ R14, -R224, R14 ;  /* 0x0000000ee00e7221 */ /* 0x000fe20000010100 */
[----:B------:R-:W-:-:S03]  /*8ef0*/  SHF.L.U32 R56, R181, 0x10, RZ ;  /* 0x00000010b5387819 */ /* 0x000fc600000006ff */
[----:B------:R-:W-:Y:S01]  /*8f00*/  FMUL.FTZ R14, R223, R14 ;  /* 0x0000000edf0e7220 */ /* 0x000fe20000410000 */
[----:B------:R-:W-:Y:S02]  /*8f10*/  SHF.L.U32 R69, R54, 0x10, RZ ;  /* 0x0000001036457819 */ /* 0x000fe400000006ff */
[----:B------:R-:W-:Y:S01]  /*8f20*/  SHF.L.U32 R17, R33, 0x10, RZ ;  /* 0x0000001021117819 */ /* 0x000fe200000006ff */
[----:B------:R-:W-:Y:S01]  /*8f30*/  FADD.FTZ R33, -R224, R12 ;  /* 0x0000000ce0217221 */ /* 0x000fe20000010100 */
[----:B------:R-:W-:-:S03]  /*8f40*/  SHF.L.U32 R12, R144, 0x10, RZ ;  /* 0x00000010900c7819 */ /* 0x000fc600000006ff */
[----:B------:R-:W-:Y:S01]  /*8f50*/  FFMA.FTZ R69, R16, R69, R17 ;  /* 0x0000004510457223 */ /* 0x000fe20000010011 */
[----:B------:R-:W-:Y:S01]  /*8f60*/  SHF.L.U32 R17, R35, 0x10, RZ ;  /* 0x0000001023117819 */ /* 0x000fe200000006ff */
[----:B------:R-:W-:Y:S01]  /*8f70*/  FMUL.FTZ R33, R223, R33 ;  /* 0x00000021df217220 */ /* 0x000fe20000410000 */
[----:B------:R-:W-:Y:S01]  /*8f80*/  SHF.L.U32 R63, R47, 0x10, RZ ;  /* 0x000000102f3f7819 */ /* 0x000fe200000006ff */
[----:B------:R-:W-:-:S04]  /*8f90*/  IMAD.U32 R47, R180, 0x10000, RZ ;  /* 0x00010000b42f7824 */ /* 0x000fc800078e00ff */
[----:B------:R-:W-:Y:S01]  /*8fa0*/  FFMA.FTZ R63, R16, R63, R17 ;  /* 0x0000003f103f7223 */ /* 0x000fe20000010011 */
[C---:B------:R-:W-:Y:S01]  /*8fb0*/  FFMA.FTZ R47, R33.reuse, R47, R12 ;  /* 0x0000002f212f7223 */ /* 0x040fe2000001000c */
[----:B------:R-:W-:Y:S01]  /*8fc0*/  SHF.L.U32 R12, R148, 0x10, RZ ;  /* 0x00000010940c7819 */ /* 0x000fe200000006ff */
[----:B------:R-:W-:Y:S01]  /*8fd0*/  FADD.FTZ R35, -R224, R13 ;  /* 0x0000000de0237221 */ /* 0x000fe20000010100 */
[----:B------:R-:W-:Y:S01]  /*8fe0*/  SHF.L.U32 R16, R112, 0x10, RZ ;  /* 0x0000001070107819 */ /* 0x000fe200000006ff */
[----:B------:R-:W5:Y:S04]  /*8ff0*/  LDL R17, [R1+0x184] ;  /* 0x0001840001117983 */ /* 0x000f680000100800 */
[----:B------:R-:W-:Y:S01]  /*9000*/  FFMA.FTZ R33, R33, R12, R16 ;  /* 0x0000000c21217223 */ /* 0x000fe20000010010 */
[----:B---3--:R-:W-:Y:S01]  /*9010*/  SHF.L.U32 R54, R48, 0x10, RZ ;  /* 0x0000001030367819 */ /* 0x008fe200000006ff */
[----:B------:R-:W-:Y:S01]  /*9020*/  FMUL.FTZ R35, R223, R35 ;  /* 0x00000023df237220 */ /* 0x000fe20000410000 */
[----:B------:R-:W-:Y:S01]  /*9030*/  SHF.L.U32 R16, R46, 0x10, RZ ;  /* 0x000000102e107819 */ /* 0x000fe200000006ff */
[----:B----4-:R-:W-:-:S02]  /*9040*/  IMAD.U32 R12, R39, 0x10000, RZ ;  /* 0x00010000270c7824 */ /* 0x010fc400078e00ff */
[----:B------:R-:W3:Y:S01]  /*9050*/  LDL R39, [R1+0x17c] ;  /* 0x00017c0001277983 */ /* 0x000ee20000100800 */
[----:B------:R-:W-:-:S03]  /*9060*/  SHF.L.U32 R13, R38, 0x10, RZ ;  /* 0x00000010260d7819 */ /* 0x000fc600000006ff */
[----:B------:R-:W4:Y:S01]  /*9070*/  LDL R38, [R1+0x180] ;  /* 0x0001800001267983 */ /* 0x000f220000100800 */
[----:B------:R-:W-:Y:S01]  /*9080*/  FFMA.FTZ R54, R35, R54, R16 ;  /* 0x0000003623367223 */ /* 0x000fe20000010010 */
[----:B------:R-:W-:Y:S01]  /*9090*/  SHF.L.U32 R46, R149, 0x10, RZ ;  /* 0x00000010952e7819 */ /* 0x000fe200000006ff */
[----:B------:R-:W-:Y:S01]  /*90a0*/  FFMA.FTZ R35, R35, R12, R13 ;  /* 0x0000000c23237223 */ /* 0x000fe2000001000d */
[----:B------:R-:W-:Y:S02]  /*90b0*/  SHF.L.U32 R13, R145, 0x10, RZ ;  /* 0x00000010910d7819 */ /* 0x000fe400000006ff */
[----:B------:R-:W-:-:S03]  /*90c0*/  SHF.L.U32 R12, R113, 0x10, RZ ;  /* 0x00000010710c7819 */ /* 0x000fc600000006ff */
[C---:B------:R-:W-:Y:S02]  /*90d0*/  FFMA.FTZ R56, R14.reuse, R56, R13 ;  /* 0x000000380e387223 */ /* 0x040fe4000001000d */
[----:B------:R-:W-:Y:S01]  /*90e0*/  FFMA.FTZ R46, R14, R46, R12 ;  /* 0x0000002e0e2e7223 */ /* 0x000fe2000001000c */
[----:B--2---:R-:W-:Y:S02]  /*90f0*/  SHF.L.U32 R14, R26, 0x10, RZ ;  /* 0x000000101a0e7819 */ /* 0x004fe400000006ff */
[----:B------:R-:W2:Y:S01]  /*9100*/  LDL R26, [R1+0x18c] ;  /* 0x00018c00011a7983 */ /* 0x000ea20000100800 */
[----:B-----5:R-:W-:-:S03]  /*9110*/  IMAD.U32 R58, R27, 0x10000, RZ ;  /* 0x000100001b3a7824 */ /* 0x020fc600078e00ff */
[----:B------:R-:W5:Y:S01]  /*9120*/  LDL R27, [R1+0x188] ;  /* 0x00018800011b7983 */ /* 0x000f620000100800 */
[----:B------:R-:W-:-:S03]  /*9130*/  SHF.L.U32 R12, R25, 0x10, RZ ;  /* 0x00000010190c7819 */ /* 0x000fc600000006ff */
[----:B------:R-:W5:Y:S01]  /*9140*/  LDL R25, [R1+0x190] ;  /* 0x0001900001197983 */ /* 0x000f620000100800 */
[----:B------:R-:W-:-:S03]  /*9150*/  SHF.L.U32 R13, R24, 0x10, RZ ;  /* 0x00000010180d7819 */ /* 0x000fc600000006ff */
[----:B------:R-:W5:Y:S01]  /*9160*/  LDL R24, [R1+0x194] ;  /* 0x0001940001187983 */ /* 0x000f620000100800 */
        /* <DEDUP_REMOVED lines=12> */
[----:B------:R-:W-:-:S02]  /*9230*/  FFMA.FTZ R60, R55, R60, R14 ;  /* 0x0000003c373c7223 */ /* 0x000fc4000001000e */
[----:B------:R-:W-:Y:S01]  /*9240*/  FFMA.FTZ R55, R55, R12, R13 ;  /* 0x0000000c37377223 */ /* 0x000fe2000001000d */
[----:B------:R-:W-:Y:S01]  /*9250*/  FMUL.FTZ R57, R223, R57 ;  /* 0x00000039df397220 */ /* 0x000fe20000410000 */
[----:B------:R-:W-:Y:S01]  /*9260*/  F2FP.BF16.F32.PACK_AB R15, R67, R66 ;  /* 0x00000042430f723e */ /* 0x000fe200000010ff */
[----:B------:R-:W-:Y:S01]  /*9270*/  FADD.FTZ R214, -R224, R214 ;  /* 0x000000d6e0d67221 */ /* 0x000fe20000010100 */
[----:B------:R-:W-:-:S03]  /*9280*/  IMAD.U32 R66, R183, 0x10000, RZ ;  /* 0x00010000b7427824 */ /* 0x000fc600078e00ff */
[----:B------:R-:W-:Y:S01]  /*9290*/  FMUL.FTZ R214, R223, R214 ;  /* 0x000000d6dfd67220 */ /* 0x000fe20000410000 */
[----:B------:R-:W-:-:S04]  /*92a0*/  FADD.FTZ R215, -R224, R215 ;  /* 0x000000d7e0d77221 */ /* 0x000fc80000010100 */
[----:B------:R-:W-:Y:S01]  /*92b0*/  FMUL.FTZ R215, R223, R215 ;  /* 0x000000d7dfd77220 */ /* 0x000fe20000410000 */
[----:B------:R-:W-:Y:S01]  /*92c0*/  SHF.L.U32 R13, R17, 0x10, RZ ;  /* 0x00000010110d7819 */ /* 0x000fe200000006ff */
[----:B------:R-:W-:Y:S01]  /*92d0*/  IMAD.WIDE.U32 R16, R3, 0x10, R244 ;  /* 0x0000001003107825 */ /* 0x000fe200078e00f4 */
[----:B---3--:R-:W-:Y:S02]  /*92e0*/  SHF.L.U32 R14, R39, 0x10, RZ ;  /* 0x00000010270e7819 */ /* 0x008fe400000006ff */
[----:B----4-:R-:W-:-:S03]  /*92f0*/  SHF.L.U32 R12, R38, 0x10, RZ ;  /* 0x00000010260c7819 */ /* 0x010fc600000006ff */
[----:B------:R-:W-:Y:S01]  /*9300*/  FFMA.FTZ R64, R57, R64, R14 ;  /* 0x0000004039407223 */ /* 0x000fe2000001000e */
[----:B------:R-:W-:Y:S01]  /*9310*/  F2FP.BF16.F32.PACK_AB R14, R61, R45 ;  /* 0x0000002d3d0e723e */ /* 0x000fe200000010ff */
[----:B------:R-:W-:Y:S01]  /*9320*/  FFMA.FTZ R57, R57, R12, R13 ;  /* 0x0000000c39397223 */ /* 0x000fe2000001000d */
[----:B------:R-:W-:Y:S02]  /*9330*/  F2FP.BF16.F32.PACK_AB R13, R42, R43 ;  /* 0x0000002b2a0d723e */ /* 0x000fe400000010ff */
[----:B------:R-:W-:Y:S02]  /*9340*/  F2FP.BF16.F32.PACK_AB R12, R36, R5 ;  /* 0x00000005240c723e */ /* 0x000fe400000010ff */
[----:B------:R-:W-:-:S03]  /*9350*/  SHF.L.U32 R36, R151, 0x10, RZ ;  /* 0x0000001097247819 */ /* 0x000fc600000006ff */
[----:B------:R0:W-:Y:S02]  /*9360*/  STG.E.128 desc[UR6][R16.64], R12 ;  /* 0x0000000c10007986 */ /* 0x0001e4000c101d06 */
[----:B0-----:R-:W-:Y:S02]  /*9370*/  SHF.L.U32 R13, R147, 0x10, RZ ;  /* 0x00000010930d7819 */ /* 0x001fe400000006ff */
[----:B------:R-:W-:-:S03]  /*9380*/  SHF.L.U32 R12, R115, 0x10, RZ ;  /* 0x00000010730c7819 */ /* 0x000fc600000006ff */
[C---:B------:R-:W-:Y:S02]  /*9390*/  FFMA.FTZ R66, R214.reuse, R66, R13 ;  /* 0x00000042d6427223 */ /* 0x040fe4000001000d */
[----:B------:R-:W-:Y:S01]  /*93a0*/  FFMA.FTZ R36, R214, R36, R12 ;  /* 0x00000024d6247223 */ /* 0x000fe2000001000c */
[----:B------:R-:W-:Y:S01]  /*93b0*/  IMAD.WIDE.U32 R12, R2, 0x10, R248 ;  /* 0x00000010020c7825 */ /* 0x000fe200078e00f8 */
[----:B------:R-:W-:Y:S02]  /*93c0*/  F2FP.BF16.F32.PACK_AB R15, R52, R50 ;  /* 0x00000032340f723e */ /* 0x000fe400000010ff */
[----:B------:R-:W-:Y:S01]  /*93d0*/  F2FP.BF16.F32.PACK_AB R14, R49, R34 ;  /* 0x00000022310e723e */ /* 0x000fe200000010ff */
[----:B------:R-:W-:Y:S01]  /*93e0*/  IMAD.WIDE.U32 R42, R0, 0x10, R244 ;  /* 0x00000010002a7825 */ /* 0x000fe200078e00f4 */
[----:B------:R-:W-:Y:S02]  /*93f0*/  F2FP.BF16.F32.PACK_AB R19, R69, R19 ;  /* 0x000000134513723e */ /* 0x000fe400000010ff */
[----:B------:R-:W-:-:S02]  /*9400*/  F2FP.BF16.F32.PACK_AB R18, R18, R65 ;  /* 0x000000411212723e */ /* 0x000fc400000010ff */
[----:B------:R-:W-:Y:S02]  /*9410*/  F2FP.BF16.F32.PACK_AB R17, R62, R37 ;  /* 0x000000253e11723e */ /* 0x000fe400000010ff */
[----:B------:R-:W-:Y:S01]  /*9420*/  F2FP.BF16.F32.PACK_AB R16, R22, R31 ;  /* 0x0000001f1610723e */ /* 0x000fe200000010ff */
[----:B------:R-:W-:Y:S01]  /*9430*/  IMAD.WIDE.U32 R38, R221, 0x10, R248 ;  /* 0x00000010dd267825 */ /* 0x000fe200078e00f8 */
[----:B------:R-:W-:Y:S02]  /*9440*/  F2FP.BF16.F32.PACK_AB R23, R63, R23 ;  /* 0x000000173f17723e */ /* 0x000fe400000010ff */
[----:B------:R-:W-:Y:S02]  /*9450*/  F2FP.BF16.F32.PACK_AB R22, R59, R53 ;  /* 0x000000353b16723e */ /* 0x000fe400000010ff */
[----:B------:R-:W-:Y:S02]  /*9460*/  F2FP.BF16.F32.PACK_AB R21, R51, R21 ;  /* 0x000000153315723e */ /* 0x000fe400000010ff */
[----:B------:R-:W-:-:S02]  /*9470*/  F2FP.BF16.F32.PACK_AB R20, R30, R20 ;  /* 0x000000141e14723e */ /* 0x000fc400000010ff */
[----:B------:R-:W-:Y:S02]  /*9480*/  F2FP.BF16.F32.PACK_AB R30, R57, R55 ;  /* 0x00000037391e723e */ /* 0x000fe400000010ff */
[----:B--2---:R-:W-:Y:S02]  /*9490*/  SHF.L.U32 R5, R26, 0x10, RZ ;  /* 0x000000101a057819 */ /* 0x004fe400000006ff */
[----:B------:R-:W-:Y:S02]  /*94a0*/  F2FP.BF16.F32.PACK_AB R26, R71, R70 ;  /* 0x00000046471a723e */ /* 0x000fe400000010ff */
[----:B-----5:R-:W-:Y:S02]  /*94b0*/  SHF.L.U32 R67, R27, 0x10, RZ ;  /* 0x000000101b437819 */ /* 0x020fe400000006ff */
[----:B------:R-:W-:Y:S01]  /*94c0*/  F2FP.BF16.F32.PACK_AB R27, R228, R222 ;  /* 0x000000dee41b723e */ /* 0x000fe200000010ff */
[----:B------:R-:W-:Y:S01]  /*94d0*/  IMAD.U32 R61, R25, 0x10000, RZ ;  /* 0x00010000193d7824 */ /* 0x000fe200078e00ff */
[----:B------:R-:W-:-:S02]  /*94e0*/  F2FP.BF16.F32.PACK_AB R25, R68, R44 ;  /* 0x0000002c4419723e */ /* 0x000fc400000010ff */
[----:B------:R-:W-:Y:S02]  /*94f0*/  SHF.L.U32 R3, R24, 0x10, RZ ;  /* 0x0000001018037819 */ /* 0x000fe400000006ff */
[----:B------:R-:W-:Y:S01]  /*9500*/  F2FP.BF16.F32.PACK_AB R24, R41, R40 ;  /* 0x000000282918723e */ /* 0x000fe200000010ff */
[----:B------:R-:W-:-:S04]  /*9510*/  FFMA.FTZ R67, R215, R67, R5 ;  /* 0x00000043d7437223 */ /* 0x000fc80000010005 */
[----:B------:R0:W-:Y:S01]  /*9520*/  STG.E.128 desc[UR6][R12.64], R24 ;  /* 0x000000180c007986 */ /* 0x0001e2000c101d06 */
[----:B------:R-:W-:Y:S01]  /*9530*/  FFMA.FTZ R61, R215, R61, R3 ;  /* 0x0000003dd73d7223 */ /* 0x000fe20000010003 */
[----:B------:R-:W-:Y:S01]  /*9540*/  IMAD.WIDE.U32 R2, R2, 0x10, R244 ;  /* 0x0000001002027825 */ /* 0x000fe200078e00f4 */
[----:B0-----:R-:W-:Y:S02]  /*9550*/  F2FP.BF16.F32.PACK_AB R13, R32, R4 ;  /* 0x00000004200d723e */ /* 0x001fe400000010ff */
[----:B------:R-:W0:Y:S01]  /*9560*/  LDC.64 R4, c[0x0][0x380] ;  /* 0x0000e000ff047b82 */ /* 0x000e220000000a00 */
[----:B------:R-:W-:Y:S01]  /*9570*/  F2FP.BF16.F32.PACK_AB R12, R28, R29 ;  /* 0x0000001d1c0c723e */ /* 0x000fe200000010ff */
[----:B------:R-:W-:Y:S01]  /*9580*/  IMAD.WIDE.U32 R40, R0, 0x10, R248 ;  /* 0x0000001000287825 */ /* 0x000fe200078e00f8 */
[----:B------:R-:W-:Y:S02]  /*9590*/  F2FP.BF16.F32.PACK_AB R27, R67, R66 ;  /* 0x00000042431b723e */ /* 0x000fe400000010ff */
[----:B------:R-:W-:Y:S01]  /*95a0*/  F2FP.BF16.F32.PACK_AB R26, R64, R60 ;  /* 0x0000003c401a723e */ /* 0x000fe200000010ff */
[----:B------:R-:W-:Y:S01]  /*95b0*/  IMAD.WIDE.U32 R44, R221, 0x10, R244 ;  /* 0x00000010dd2c7825 */ /* 0x000fe200078e00f4 */
[----:B------:R-:W-:-:S02]  /*95c0*/  F2FP.BF16.F32.PACK_AB R25, R58, R56 ;  /* 0x000000383a19723e */ /* 0x000fc400000010ff */
[----:B------:R-:W-:Y:S01]  /*95d0*/  F2FP.BF16.F32.PACK_AB R24, R54, R47 ;  /* 0x0000002f3618723e */ /* 0x000fe200000010ff */
[----:B------:R2:W-:Y:S01]  /*95e0*/  STG.E.128 desc[UR6][R2.64], R12 ;  /* 0x0000000c02007986 */ /* 0x0005e2000c101d06 */
[----:B------:R-:W-:Y:S02]  /*95f0*/  F2FP.BF16.F32.PACK_AB R31, R61, R36 ;  /* 0x000000243d1f723e */ /* 0x000fe400000010ff */
        /* <DEDUP_REMOVED lines=10> */
.L_x_13138:
        /* <DEDUP_REMOVED lines=8> */
.L_x_13141:
[----:B------:R-:W-:Y:S05]  /*9720*/  BSYNC B0 ;  /* 0x0000000000007941 */ /* 0x000fea0003800000 */
.L_x_13140:
        /* <DEDUP_REMOVED lines=9> */
.L_x_13142:
[----:B------:R-:W-:Y:S02]  /*97c0*/  IMAD.MOV.U32 R230, RZ, RZ, 0x4 ;  /* 0x00000004ffe67424 */ /* 0x000fe400078e00ff */
[----:B------:R-:W-:Y:S01]  /*97d0*/  FADD.FTZ R231, R231, R223 ;  /* 0x000000dfe7e77221 */ /* 0x000fe20000010000 */
[----:B------:R-:W-:-:S04]  /*97e0*/  MOV R223, 0xffffffff ;  /* 0xffffffff00df7802 */ /* 0x000fc80000000f00 */
[----:B------:R-:W-:-:S07]  /*97f0*/  MOV R241, R231 ;  /* 0x000000e700f17202 */ /* 0x000fce0000000f00 */
[----:B------:R-:W-:Y:S05]  /*9800*/  WARPSYNC.COLLECTIVE R223, `(.L_x_13143) ;  /* 0x00000000df087348 */ /* 0x000fea0003c00000 */
[----:B------:R0:W1:Y:S02]  /*9810*/  SHFL.BFLY P2, R223, R241, R230, R224 ;  /* 0x0c0000e6f1df7389 */ /* 0x00006400000400e0 */
[----:B01----:R-:W-:Y:S05]  /*9820*/  ENDCOLLECTIVE ;  /* 0x000000000000791b */ /* 0x003fea0003800000 */
.L_x_13143:
[----:B------:R-:W-:Y:S02]  /*9830*/  HFMA2 R230, -RZ, RZ, 0, 4.76837158203125e-07 ;  /* 0x00000008ffe67431 */ /* 0x000fe400000001ff */
[----:B------:R-:W-:Y:S01]  /*9840*/  FADD.FTZ R231, R231, R223 ;  /* 0x000000dfe7e77221 */ /* 0x000fe20000010000 */
[----:B------:R-:W-:-:S04]  /*9850*/  MOV R223, 0xffffffff ;  /* 0xffffffff00df7802 */ /* 0x000fc80000000f00 */
[----:B------:R-:W-:-:S07]  /*9860*/  MOV R241, R231 ;  /* 0x000000e700f17202 */ /* 0x000fce0000000f00 */
[----:B------:R-:W-:Y:S05]  /*9870*/  WARPSYNC.COLLECTIVE R223, `(.L_x_13144) ;  /* 0x00000000df087348 */ /* 0x000fea0003c00000 */
[----:B------:R0:W1:Y:S02]  /*9880*/  SHFL.BFLY P2, R223, R241, R230, R224 ;  /* 0x0c0000e6f1df7389 */ /* 0x00006400000400e0 */
[----:B01----:R-:W-:Y:S05]  /*9890*/  ENDCOLLECTIVE ;  /* 0x000000000000791b */ /* 0x003fea0003800000 */
.L_x_13144:
[----:B------:R-:W-:Y:S02]  /*98a0*/  IMAD.MOV.U32 R230, RZ, RZ, 0x10 ;  /* 0x00000010ffe67424 */ /* 0x000fe400078e00ff */
[----:B------:R-:W-:Y:S01]  /*98b0*/  FADD.FTZ R231, R231, R223 ;  /* 0x000000dfe7e77221 */ /* 0x000fe20000010000 */
[----:B------:R-:W-:-:S04]  /*98c0*/  MOV R223, 0xffffffff ;  /* 0xffffffff00df7802 */ /* 0x000fc80000000f00 */
[----:B------:R-:W-:-:S07]  /*98d0*/  MOV R241, R231 ;  /* 0x000000e700f17202 */ /* 0x000fce0000000f00 */
[----:B------:R-:W-:Y:S05]  /*98e0*/  WARPSYNC.COLLECTIVE R223, `(.L_x_13145) ;  /* 0x00000000df087348 */ /* 0x000fea0003c00000 */
[----:B------:R0:W1:Y:S02]  /*98f0*/  SHFL.BFLY P2, R223, R241, R230, R224 ;  /* 0x0c0000e6f1df7389 */ /* 0x00006400000400e0 */
[----:B01----:R-:W-:Y:S05]  /*9900*/  ENDCOLLECTIVE ;  /* 0x000000000000791b */ /* 0x003fea0003800000 */
.L_x_13145:
        /* <DEDUP_REMOVED lines=132> */
[----:B------:R-:W-:-:S04]  /*a150*/  MOV R223, 0xffffffff ;  /* 0xffffffff00df7802 */ /* 0x000fc80000000f00 */
[----:B------:R-:W-:-:S07]  /*a160*/  MOV R241, R231 ;  /* 0x000000e700f17202 */ /* 0x000fce0000000f00 */
[----:B------:R-:W-:Y:S05]  /*a170*/  WARPSYNC.COLLECTIVE R223, `(.L_x_13146) ;  /* 0x00000000df087348 */ /* 0x000fea0003c00000 */
[----:B------:R0:W1:Y:S02]  /*a180*/  SHFL.BFLY P2, R223, R241, R230, R224 ;  /* 0x0c0000e6f1df7389 */ /* 0x00006400000400e0 */
[----:B01----:R-:W-:Y:S05]  /*a190*/  ENDCOLLECTIVE ;  /* 0x000000000000791b */ /* 0x003fea0003800000 */
.L_x_13146:
[----:B------:R-:W-:Y:S02]  /*a1a0*/  HFMA2 R230, -RZ, RZ, 0, 1.1920928955078125e-07 ;  /* 0x00000002ffe67431 */ /* 0x000fe400000001ff */
[----:B------:R-:W-:Y:S01]  /*a1b0*/  FADD.FTZ R231, R231, R223 ;  /* 0x000000dfe7e77221 */ /* 0x000fe20000010000 */
[----:B------:R-:W-:-:S03]  /*a1c0*/  MOV R223, 0xffffffff ;  /* 0xffffffff00df7802 */ /* 0x000fc60000000f00 */
[----:B------:R-:W-:-:S07]  /*a1d0*/  IMAD.MOV.U32 R241, RZ, RZ, R231 ;  /* 0x000000fffff17224 */ /* 0x000fce00078e00e7 */
[----:B------:R-:W-:Y:S05]  /*a1e0*/  WARPSYNC.COLLECTIVE R223, `(.L_x_13147) ;  /* 0x00000000df087348 */ /* 0x000fea0003c00000 */
[----:B------:R0:W1:Y:S02]  /*a1f0*/  SHFL.BFLY P2, R223, R241, R230, R224 ;  /* 0x0c0000e6f1df7389 */ /* 0x00006400000400e0 */
[----:B01----:R-:W-:Y:S05]  /*a200*/  ENDCOLLECTIVE ;  /* 0x000000000000791b */ /* 0x003fea0003800000 */
.L_x_13147:
[----:B------:R-:W-:Y:S02]  /*a210*/  HFMA2 R230, -RZ, RZ, 0, 2.384185791015625e-07 ;  /* 0x00000004ffe67431 */ /* 0x000fe400000001ff */
[----:B------:R-:W-:Y:S01]  /*a220*/  FADD.FTZ R231, R231, R223 ;  /* 0x000000dfe7e77221 */ /* 0x000fe20000010000 */
[----:B------:R-:W-:-:S04]  /*a230*/  MOV R223, 0xffffffff ;  /* 0xffffffff00df7802 */ /* 0x000fc80000000f00 */
[----:B------:R-:W-:-:S07]  /*a240*/  MOV R241, R231 ;  /* 0x000000e700f17202 */ /* 0x000fce0000000f00 */
[----:B------:R-:W-:Y:S05]  /*a250*/  WARPSYNC.COLLECTIVE R223, `(.L_x_13148) ;  /* 0x00000000df087348 */ /* 0x000fea0003c00000 */
[----:B------:R0:W1:Y:S02]  /*a260*/  SHFL.BFLY P2, R223, R241, R230, R224 ;  /* 0x0c0000e6f1df7389 */ /* 0x00006400000400e0 */
[----:B01----:R-:W-:Y:S05]  /*a270*/  ENDCOLLECTIVE ;  /* 0x000000000000791b */ /* 0x003fea0003800000 */
.L_x_13148:
[----:B------:R-:W-:Y:S02]  /*a280*/  HFMA2 R230, -RZ, RZ, 0, 4.76837158203125e-07 ;  /* 0x00000008ffe67431 */ /* 0x000fe400000001ff */
[----:B------:R-:W-:Y:S01]  /*a290*/  FADD.FTZ R231, R231, R223 ;  /* 0x000000dfe7e77221 */ /* 0x000fe20000010000 */
[----:B------:R-:W-:-:S03]  /*a2a0*/  MOV R223, 0xffffffff ;  /* 0xffffffff00df7802 */ /* 0x000fc60000000f00 */
[----:B------:R-:W-:-:S07]  /*a2b0*/  IMAD.MOV.U32 R241, RZ, RZ, R231 ;  /* 0x000000fffff17224 */ /* 0x000fce00078e00e7 */
[----:B------:R-:W-:Y:S05]  /*a2c0*/  WARPSYNC.COLLECTIVE R223, `(.L_x_13149) ;  /* 0x00000000df087348 */ /* 0x000fea0003c00000 */
[----:B------:R0:W1:Y:S02]  /*a2d0*/  SHFL.BFLY P2, R223, R241, R230, R224 ;  /* 0x0c0000e6f1df7389 */ /* 0x00006400000400e0 */
[----:B01----:R-:W-:Y:S05]  /*a2e0*/  ENDCOLLECTIVE ;  /* 0x000000000000791b */ /* 0x003fea0003800000 */
.L_x_13149:
[----:B------:R-:W-:Y:S02]  /*a2f0*/  HFMA2 R230, -RZ, RZ, 0, 9.5367431640625e-07 ;  /* 0x00000010ffe67431 */ /* 0x000fe400000001ff */
[----:B------:R-:W-:Y:S01]  /*a300*/  FADD.FTZ R231, R231, R223 ;  /* 0x000000dfe7e77221 */ /* 0x000fe20000010000 */
[----:B------:R-:W-:-:S04]  /*a310*/  MOV R223, 0xffffffff ;  /* 0xffffffff00df7802 */ /* 0x000fc80000000f00 */
[----:B------:R-:W-:-:S07]  /*a320*/  MOV R241, R231 ;  /* 0x000000e700f17202 */ /* 0x000fce0000000f00 */
[----:B------:R-:W-:Y:S05]  /*a330*/  WARPSYNC.COLLECTIVE R223, `(.L_x_13150) ;  /* 0x00000000df087348 */ /* 0x000fea0003c00000 */
[----:B------:R0:W1:Y:S02]  /*a340*/  SHFL.BFLY P2, R223, R241, R230, R224 ;  /* 0x0c0000e6f1df7389 */ /* 0x00006400000400e0 */
[----:B01----:R-:W-:Y:S05]  /*a350*/  ENDCOLLECTIVE ;  /* 0x000000000000791b */ /* 0x003fea0003800000 */
.L_x_13150:
[----:B------:R-:W-:Y:S05]  /*a360*/  BRA `(.L_x_13151) ;  /* 0xffffffc400607947 */ /* 0x000fea000383ffff */
.L_x_13152:
        /* <DEDUP_REMOVED lines=9> */
.L_x_43877:


//--------------------- .text._ZN10layer_norm31ln_parallel_residual_fwd_kernelINS_13Kernel_traitsI13__nv_bfloat16S2_fS2_fjLj2048ELj1ELj4ELj1ELj16ENS_18Kernel_traits_baseILj2048ES2_S2_fS2_fjLj128EEEEELb0ELb1ELb0EEEvNS_9FwdParamsE --------------------------
	.section	.text._ZN10layer_norm31ln_parallel_residual_fwd_kernelINS_13Kernel_traitsI13__nv_bfloat16S2_fS2_fjLj2048ELj1ELj4ELj1ELj16ENS_18Kernel_traits_baseILj2048ES2_S2_fS2_fjLj128EEEEELb0ELb1ELb0EEEvNS_9FwdParamsE,"ax",@progbits
	.align	128
        .global         _ZN10layer_norm31ln_parallel_residual_fwd_kernelINS_13Kernel_traitsI13__nv_bfloat16S2_fS2_fjLj2048ELj1ELj4ELj1ELj16ENS_18Kernel_traits_baseILj2048ES2_S2_fS2_fjLj128EEEEELb0ELb1ELb0EEEvNS_9FwdParamsE
        .type           _ZN10layer_norm31ln_parallel_residual_fwd_kernelINS_13Kernel_traitsI13__nv_bfloat16S2_fS2_fjLj2048ELj1ELj4ELj1ELj16ENS_18Kernel_traits_baseILj2048ES2_S2_fS2_fjLj128EEEEELb0ELb1ELb0EEEvNS_9FwdParamsE,@function
        .size           _ZN10layer_norm31ln_parallel_residual_fwd_kernelINS_13Kernel_traitsI13__nv_bfloat16S2_fS2_fjLj2048ELj1ELj4ELj1ELj16ENS_18Kernel_traits_baseILj2048ES2_S2_fS2_fjLj128EEEEELb0ELb1ELb0EEEvNS_9FwdParamsE,(.L_x_43878 - _ZN10layer_norm31ln_parallel_residual_fwd_kernelINS_13Kernel_traitsI13__nv_bfloat16S2_fS2_fjLj2048ELj1ELj4ELj1ELj16ENS_18Kernel_traits_baseILj2048ES2_S2_fS2_fjLj128EEEEELb0ELb1ELb0EEEvNS_9FwdParamsE)
        .other          _ZN10layer_norm31ln_parallel_residual_fwd_kernelINS_13Kernel_traitsI13__nv_bfloat16S2_fS2_fjLj2048ELj1ELj4ELj1ELj16ENS_18Kernel_traits_baseILj2048ES2_S2_fS2_fjLj128EEEEELb0ELb1ELb0EEEvNS_9FwdParamsE,@"STO_CUDA_ENTRY STV_DEFAULT"
_ZN10layer_norm31ln_parallel_residual_fwd_kernelINS_13Kernel_traitsI13__nv_bfloat16S2_fS2_fjLj2048ELj1ELj4ELj1ELj16ENS_18Kernel_traits_baseILj2048ES2_S2_fS2_fjLj128EEEEELb0ELb1ELb0EEEvNS_9FwdParamsE:
.text._ZN10layer_norm31ln_parallel_residual_fwd_kernelINS_13Kernel_traitsI13__nv_bfloat16S2_fS2_fjLj2048ELj1ELj4ELj1ELj16ENS_18Kernel_traits_baseILj2048ES2_S2_fS2_fjLj128EEEEELb0ELb1ELb0EEEvNS_9FwdParamsE:
        /* <DEDUP_REMOVED lines=14> */
[----:B------:R-:W-:Y:S02]  /*00e0*/  LOP3.LUT R211, R211, 0x1f, RZ, 0xc0, !PT ;  /* 0x0000001fd3d37812 */ /* 0x000fe400078ec0ff */
[----:B------:R-:W-:Y:S02]  /*00f0*/  LEA.HI.SX32 R210, R0, R3, 0x1d ;  /* 0x0000000300d27211 */ /* 0x000fe400078feaff */
[----:B------:R-:W-:-:S02]  /*0100*/  LOP3.LUT R209, R209, UR4, RZ, 0xfc, !PT ;  /* 0x00000004d1d17c12 */ /* 0x000fc4000f8efcff */
[----:B------:R-:W-:Y:S01]  /*0110*/  MOV R87, R211 ;  /* 0x000000d300577202 */ /* 0x000fe20000000f00 */
        /* <DEDUP_REMOVED lines=8> */
[----:B------:R-:W0:Y:S08]  /*01a0*/  @P5 LDC.64 R2, c[0x0][0x3d0] ;  /* 0x0000f400ff025b82 */ /* 0x000e300000000a00 */
        /* <DEDUP_REMOVED lines=40> */
[----:B------:R-:W-:Y:S01]  /*0430*/  @P6 IADD3 R87, PT, PT, R87, 0x20, RZ ;  /* 0x0000002057576810 */ /* 0x000fe20007ffe0ff */
[----:B------:R1:W5:Y:S04]  /*0440*/  @P6 LDG.E.128 R68, desc[UR6][R22.64] ;  /* 0x0000000616446981 */ /* 0x000368000c1e1d00 */
[C---:B0-----:R-:W-:Y:S01]  /*0450*/  @P0 IMAD.WIDE.U32 R26, R87.reuse, 0x10, R26 ;  /* 0x00000010571a0825 */ /* 0x041fe200078e001a */
[----:B------:R1:W5:Y:S03]  /*0460*/  @P6 LD.E.128 R72, desc[UR6][R24.64] ;  /* 0x0000000618486980 */ /* 0x000366000c101d00 */
[C---:B------:R-:W-:Y:S01]  /*0470*/  @P0 IMAD.WIDE.U32 R84, R87.reuse, 0x10, R84 ;  /* 0x0000001057540825 */ /* 0x040fe200078e0054 */
[----:B------:R1:W5:Y:S04]  /*0480*/  @P0 LDG.E.128 R76, desc[UR6][R26.64] ;  /* 0x000000061a4c0981 */ /* 0x000368000c1e1d00 */
[----:B------:R1:W5:Y:S01]  /*0490*/  @P0 LD.E.128 R80, desc[UR6][R84.64] ;  /* 0x0000000654500980 */ /* 0x000362000c101d00 */
[----:B------:R-:W-:Y:S01]  /*04a0*/  ISETP.GE.U32.AND P1, PT, R210, 0x100, PT ;  /* 0x00000100d200780c */ /* 0x000fe20003f26070 */
[----:B------:R-:W-:-:S12]  /*04b0*/  @P0 VIADD R87, R87, 0x20 ;  /* 0x0000002057570836 */ /* 0x000fd80000000000 */
[----:B-1----:R-:W-:Y:S05]  /*04c0*/  @!P1 BRA `(.L_x_13155) ;  /* 0x0000000400509947 */ /* 0x002fea0003800000 */
[----:B------:R-:W0:Y:S08]  /*04d0*/  LDC.64 R84, c[0x0][0x3d0] ;  /* 0x0000f400ff547b82 */ /* 0x000e300000000a00 */
[----:B------:R-:W1:Y:S01]  /*04e0*/  LDC.64 R88, c[0x0][0x438] ;  /* 0x00010e00ff587b82 */ /* 0x000e620000000a00 */
[----:B0-----:R-:W-:-:S04]  /*04f0*/  IMAD.WIDE.U32 R84, R87, 0x10, R84 ;  /* 0x0000001057547825 */ /* 0x001fc800078e0054 */
[----:B-1----:R-:W-:Y:S02]  /*0500*/  IMAD.WIDE.U32 R88, R87, 0x10, R88 ;  /* 0x0000001057587825 */ /* 0x002fe400078e0058 */
[----:B------:R-:W5:Y:S04]  /*0510*/  LDG.E.128 R84, desc[UR6][R84.64] ;  /* 0x0000000654547981 */ /* 0x000f68000c1e1d00 */
[----:B------:R-:W5:Y:S01]  /*0520*/  LD.E.128 R88, desc[UR6][R88.64] ;  /* 0x0000000658587980 */ /* 0x000f62000c101d00 */
[----:B------:R-:W-:Y:S05]  /*0530*/  BRA `(.L_x_13155) ;  /* 0x0000000400347947 */ /* 0x000fea0003800000 */
.L_x_13154:
        /* <DEDUP_REMOVED lines=11> */
[C---:B0-----:R-:W-:Y:S01]  /*05f0*/  @P5 IMAD.WIDE.U32 R2, R87.reuse, 0x10, R2 ;  /* 0x0000001057025825 */ /* 0x041fe200078e0002 */
[----:B------:R-:W-:-:S04]  /*0600*/  @P5 LOP3.LUT R87, R87, 0x20, RZ, 0xfc, !PT ;  /* 0x0000002057575812 */ /* 0x000fc800078efcff */
[----:B------:R0:W5:Y:S02]  /*0610*/  @P5 LDG.E.128 R28, desc[UR6][R2.64] ;  /* 0x00000006021c5981 */ /* 0x000164000c1e1d00 */
[----:B------:R-:W4:Y:S01]  /*0620*/  @P2 LDC.64 R10, c[0x0][0x3d0] ;  /* 0x0000f400ff0a2b82 */ /* 0x000f220000000a00 */
[C---:B-1----:R-:W-:Y:S01]  /*0630*/  @P6 IMAD.WIDE.U32 R4, R87.reuse, 0x10, R4 ;  /* 0x0000001057046825 */ /* 0x042fe200078e0004 */
[----:B------:R-:W-:Y:S02]  /*0640*/  @P6 IADD3 R87, PT, PT, R87, 0x20, RZ ;  /* 0x0000002057576810 */ /* 0x000fe40007ffe0ff */
[----:B------:R-:W-:Y:S02]  /*0650*/  @P6 MOV R43, RZ ;  /* 0x000000ff002b6202 */ /* 0x000fe40000000f00 */
        /* <DEDUP_REMOVED lines=12> */
[C---:B-1----:R-:W-:Y:S01]  /*0720*/  @P1 IMAD.WIDE.U32 R12, R87.reuse, 0x10, R12 ;  /* 0x00000010570c1825 */ /* 0x042fe200078e000c */
[----:B------:R-:W-:-:S04]  /*0730*/  @P1 IADD3 R87, PT, PT, R87, 0x20, RZ ;  /* 0x0000002057571810 */ /* 0x000fc80007ffe0ff */
[----:B------:R0:W5:Y:S01]  /*0740*/  @P1 LDG.E.128 R68, desc[UR6][R12.64] ;  /* 0x000000060c441981 */ /* 0x000162000c1e1d00 */
[----:B--2---:R-:W-:-:S05]  /*0750*/  @P0 IMAD.WIDE.U32 R14, R87, 0x10, R14 ;  /* 0x00000010570e0825 */ /* 0x004fca00078e000e */
[----:B------:R0:W5:Y:S01]  /*0760*/  @P0 LDG.E.128 R76, desc[UR6][R14.64] ;  /* 0x000000060e4c0981 */ /* 0x000162000c1e1d00 */
[----:B------:R-:W-:Y:S01]  /*0770*/  ISETP.GE.U32.AND P6, PT, R210, 0x100, PT ;  /* 0x00000100d200780c */ /* 0x000fe20003fc6070 */
[----:B------:R-:W-:Y:S02]  /*0780*/  HFMA2 R74, -RZ, RZ, 0, 0 ;  /* 0x00000000ff4a7431 */ /* 0x000fe400000001ff */
[----:B------:R-:W-:Y:S02]  /*0790*/  HFMA2 R58, -RZ, RZ, 0, 0 ;  /* 0x00000000ff3a7431 */ /* 0x000fe400000001ff */
[----:B------:R-:W-:Y:S02]  /*07a0*/  HFMA2 R42, -RZ, RZ, 0, 0 ;  /* 0x00000000ff2a7431 */ /* 0x000fe400000001ff */
[----:B------:R-:W-:Y:S01]  /*07b0*/  IMAD.MOV.U32 R82, RZ, RZ, RZ ;  /* 0x000000ffff527224 */ /* 0x000fe200078e00ff */
[----:B------:R-:W-:Y:S02]  /*07c0*/  CS2R R80, SRZ ;  /* 0x0000000000507805 */ /* 0x000fe4000001ff00 */
[----:B------:R-:W-:-:S02]  /*07d0*/  CS2R R72, SRZ ;  /* 0x0000000000487805 */ /* 0x000fc4000001ff00 */
[----:B------:R-:W-:Y:S02]  /*07e0*/  MOV R66, RZ ;  /* 0x000000ff00427202 */ /* 0x000fe40000000f00 */
[----:B------:R-:W-:Y:S02]  /*07f0*/  CS2R R64, SRZ ;  /* 0x0000000000407805 */ /* 0x000fe4000001ff00 */
[----:B------:R-:W-:Y:S02]  /*0800*/  CS2R R56, SRZ ;  /* 0x0000000000387805 */ /* 0x000fe4000001ff00 */
[----:B------:R-:W-:Y:S02]  /*0810*/  MOV R50, RZ ;  /* 0x000000ff00327202 */ /* 0x000fe40000000f00 */
[----:B------:R-:W-:Y:S02]  /*0820*/  CS2R R48, SRZ ;  /* 0x0000000000307805 */ /* 0x000fe4000001ff00 */
[----:B------:R-:W-:-:S02]  /*0830*/  CS2R R40, SRZ ;  /* 0x0000000000287805 */ /* 0x000fc4000001ff00 */
[----:B------:R-:W-:Y:S02]  /*0840*/  MOV R34, RZ ;  /* 0x000000ff00227202 */ /* 0x000fe40000000f00 */
[----:B------:R-:W-:Y:S01]  /*0850*/  CS2R R32, SRZ ;  /* 0x0000000000207805 */ /* 0x000fe2000001ff00 */
[----:B------:R-:W-:Y:S01]  /*0860*/  @P5 IMAD.MOV.U32 R35, RZ, RZ, RZ ;  /* 0x000000ffff235224 */ /* 0x000fe200078e00ff */
[----:B------:R-:W-:Y:S02]  /*0870*/  @P4 MOV R51, RZ ;  /* 0x000000ff00334202 */ /* 0x000fe40000000f00 */
[----:B------:R-:W-:Y:S02]  /*0880*/  @P3 MOV R59, RZ ;  /* 0x000000ff003b3202 */ /* 0x000fe40000000f00 */
[----:B------:R-:W-:Y:S02]  /*0890*/  @P2 MOV R67, RZ ;  /* 0x000000ff00432202 */ /* 0x000fe40000000f00 */
[----:B------:R-:W-:-:S02]  /*08a0*/  @P1 MOV R75, RZ ;  /* 0x000000ff004b1202 */ /* 0x000fc40000000f00 */
[----:B------:R-:W-:Y:S02]  /*08b0*/  @P0 MOV R83, RZ ;  /* 0x000000ff00530202 */ /* 0x000fe40000000f00 */
[----:B------:R-:W-:Y:S01]  /*08c0*/  @P0 IADD3 R87, PT, PT, R87, 0x20, RZ ;  /* 0x0000002057570810 */ /* 0x000fe20007ffe0ff */
        /* <DEDUP_REMOVED lines=9> */
[----:B------:R-:W-:Y:S02]  /*0960*/  CS2R R72, SRZ ;  /* 0x0000000000487805 */ /* 0x000fe4000001ff00 */
[----:B------:R-:W-:-:S02]  /*0970*/  MOV R66, RZ ;  /* 0x000000ff00427202 */ /* 0x000fc40000000f00 */
[----:B------:R-:W-:Y:S02]  /*0980*/  CS2R R64, SRZ ;  /* 0x0000000000407805 */ /* 0x000fe4000001ff00 */
[----:B------:R-:W-:Y:S02]  /*0990*/  MOV R58, RZ ;  /* 0x000000ff003a7202 */ /* 0x000fe40000000f00 */
[----:B------:R-:W-:Y:S02]  /*09a0*/  CS2R R56, SRZ ;  /* 0x0000000000387805 */ /* 0x000fe4000001ff00 */
[----:B------:R-:W-:Y:S02]  /*09b0*/  MOV R50, RZ ;  /* 0x000000ff00327202 */ /* 0x000fe40000000f00 */
[----:B------:R-:W-:Y:S02]  /*09c0*/  CS2R R48, SRZ ;  /* 0x0000000000307805 */ /* 0x000fe4000001ff00 */
[----:B------:R-:W-:-:S02]  /*09d0*/  MOV R42, RZ ;  /* 0x000000ff002a7202 */ /* 0x000fc40000000f00 */
[----:B------:R-:W-:Y:S02]  /*09e0*/  CS2R R40, SRZ ;  /* 0x0000000000287805 */ /* 0x000fe4000001ff00 */
[----:B------:R-:W-:Y:S02]  /*09f0*/  MOV R34, RZ ;  /* 0x000000ff00227202 */ /* 0x000fe40000000f00 */
[----:B------:R-:W-:-:S07]  /*0a00*/  CS2R R32, SRZ ;  /* 0x0000000000207805 */ /* 0x000fce000001ff00 */
.L_x_13155:
[----:B------:R-:W-:Y:S05]  /*0a10*/  BSYNC.RECONVERGENT B0 ;  /* 0x0000000000007941 */ /* 0x000fea0003800200 */
.L_x_13153:
[----:B------:R-:W0:Y:S02]  /*0a20*/  LDCU UR4, c[0x0][0x384] ;  /* 0x00007080ff0477ac */ /* 0x000e240008000800 */
[----:B0-----:R-:W-:-:S13]  /*0a30*/  ISETP.GE.AND P0, PT, R209, UR4, PT ;  /* 0x00000004d1007c0c */ /* 0x001fda000bf06270 */
[----:B------:R-:W-:Y:S05]  /*0a40*/  @P0 EXIT ;  /* 0x000000000000094d */ /* 0x000fea0003800000 */
[----:B-----5:R-:W-:Y:S01]  /*0a50*/  PRMT R208, R91, 0x7632, R208 ;  /* 0x000076325bd07816 */ /* 0x020fe200000000d0 */
[----:B------:R-:W0:Y:S01]  /*0a60*/  LDCU UR12, c[0x0][0x388] ;  /* 0x00007100ff0c77ac */ /* 0x000e220008000800 */
[----:B------:R-:W-:Y:S02]  /*0a70*/  PRMT R207, R87, 0x7632, R207 ;  /* 0x0000763257cf7816 */ /* 0x000fe400000000cf */
[----:B------:R-:W-:Y:S01]  /*0a80*/  PRMT R206, R90, 0x7632, R206 ;  /* 0x000076325ace7816 */ /* 0x000fe200000000ce */
[----:B------:R-:W1:Y:S01]  /*0a90*/  LDCU.U8 UR10, c[0x0][0x410] ;  /* 0x00008200ff0a77ac */ /* 0x000e620008000000 */
[----:B------:R-:W-:Y:S02]  /*0aa0*/  PRMT R205, R86, 0x7632, R205 ;  /* 0x0000763256cd7816 */ /* 0x000fe400000000cd */
[----:B------:R-:W-:Y:S01]  /*0ab0*/  PRMT R204, R89, 0x7632, R204 ;  /* 0x0000763259cc7816 */ /* 0x000fe200000000cc */
[----:B------:R-:W2:Y:S01]  /*0ac0*/  LDCU UR11, c[0x0][0x448] ;  /* 0x00008900ff0b77ac */ /* 0x000ea20008000800 */
[----:B------:R-:W-:-:S02]  /*0ad0*/  PRMT R203, R85, 0x7632, R203 ;  /* 0x0000763255cb7816 */ /* 0x000fc400000000cb */
[----:B------:R-:W-:Y:S01]  /*0ae0*/  PRMT R202, R88, 0x7632, R202 ;  /* 0x0000763258ca7816 */ /* 0x000fe200000000ca */
[----:B------:R-:W3:Y:S01]  /*0af0*/  LDCU.64 UR4, c[0x0][0x398] ;  /* 0x00007300ff0477ac */ /* 0x000ee20008000a00 */
[----:B------:R-:W-:Y:S02]  /*0b00*/  PRMT R201, R84, 0x7632, R201 ;  /* 0x0000763254c97816 */ /* 0x000fe400000000c9 */
[----:B------:R-:W-:Y:S01]  /*0b10*/  PRMT R200, R83, 0x7632, R200 ;  /* 0x0000763253c87816 */ /* 0x000fe200000000c8 */
[----:B------:R-:W4:Y:S01]  /*0b20*/  LDCU.64 UR8, c[0x0][0x3a0] ;  /* 0x00007400ff0877ac */ /* 0x000f220008000a00 */
        /* <DEDUP_REMOVED lines=54> */
[----:B01234-:R-:W-:-:S07]  /*0e90*/  PRMT R192, R28, 0x7632, R192 ;  /* 0x000076321cc07816 */ /* 0x01ffce00000000c0 */
.L_x_13221:
        /* <DEDUP_REMOVED lines=27> */
[----:B-----5:R-:W-:Y:S02]  /*1050*/  PRMT R168, R110, 0x7632, R168 ;  /* 0x000076326ea87816 */ /* 0x020fe400000000a8 */
[C---:B------:R-:W-:Y:S02]  /*1060*/  PRMT R105, R108.reuse, 0x7632, R105 ;  /* 0x000076326c697816 */ /* 0x040fe40000000069 */
[----:B------:R-:W-:Y:S02]  /*1070*/  PRMT R107, R109, 0x7632, R107 ;  /* 0x000076326d6b7816 */ /* 0x000fe4000000006b */
[----:B------:R-:W-:Y:S02]  /*1080*/  PRMT R169, R111, 0x7632, R169 ;  /* 0x000076326fa97816 */ /* 0x000fe400000000a9 */
[----:B------:R-:W-:Y:S02]  /*1090*/  SHF.L.U32 R104, R108, 0x10, RZ ;  /* 0x000000106c687819 */ /* 0x000fe400000006ff */
[----:B------:R-:W-:-:S02]  /*10a0*/  SHF.L.U32 R108, R110, 0x10, RZ ;  /* 0x000000106e6c7819 */ /* 0x000fc400000006ff */
[----:B------:R-:W-:Y:S01]  /*10b0*/  SHF.L.U32 R106, R109, 0x10, RZ ;  /* 0x000000106d6a7819 */ /* 0x000fe200000006ff */
[----:B------:R-:W-:Y:S01]  /*10c0*/  IMAD.U32 R109, R168, 0x10000, RZ ;  /* 0x00010000a86d7824 */ /* 0x000fe200078e00ff */
[----:B------:R-:W-:Y:S02]  /*10d0*/  SHF.L.U32 R110, R111, 0x10, RZ ;  /* 0x000000106f6e7819 */ /* 0x000fe400000006ff */
[----:B------:R-:W-:Y:S02]  /*10e0*/  SHF.L.U32 R105, R105, 0x10, RZ ;  /* 0x0000001069697819 */ /* 0x000fe400000006ff */
[----:B------:R-:W-:Y:S02]  /*10f0*/  SHF.L.U32 R107, R107, 0x10, RZ ;  /* 0x000000106b6b7819 */ /* 0x000fe400000006ff */
[----:B------:R-:W-:Y:S01]  /*1100*/  SHF.L.U32 R111, R169, 0x10, RZ ;  /* 0x00000010a96f7819 */ /* 0x000fe200000006ff */
[----:B------:R-:W-:Y:S06]  /*1110*/  BRA `(.L_x_13160) ;  /* 0x0000000400847947 */ /* 0x000fec0003800000 */
.L_x_13159:
[C---:B-----5:R-:W-:Y:S02]  /*1120*/  PRMT R104, R108.reuse, 0x7632, R104 ;  /* 0x000076326c687816 */ /* 0x060fe40000000068 */
[----:B------:R-:W-:Y:S02]  /*1130*/  SHF.L.U32 R105, R108, 0x10, RZ ;  /* 0x000000106c697819 */ /* 0x000fe400000006ff */
[----:B------:R-:W-:Y:S02]  /*1140*/  PRMT R106, R109, 0x7632, R106 ;  /* 0x000076326d6a7816 */ /* 0x000fe4000000006a */
[----:B------:R-:W-:Y:S02]  /*1150*/  PRMT R107, R110, 0x7632, R107 ;  /* 0x000076326e6b7816 */ /* 0x000fe4000000006b */
[----:B------:R-:W-:Y:S01]  /*1160*/  PRMT R108, R111, 0x7632, R108 ;  /* 0x000076326f6c7816 */ /* 0x000fe2000000006c */
        /* <DEDUP_REMOVED lines=16> */
.L_x_13158:
[----:B------:R-:W-:-:S04]  /*1270*/  UISETP.NE.U32.AND UP0, UPT, UR8, URZ, UPT ;  /* 0x000000ff0800728c */ /* 0x000fc8000bf05070 */
[----:B------:R-:W-:-:S09]  /*1280*/  UISETP.NE.AND.EX UP0, UPT, UR9, URZ, UPT, UP0 ;  /* 0x000000ff0900728c */ /* 0x000fd2000bf05300 */
[----:B------:R-:W-:Y:S05]  /*1290*/  BRA.U UP0, `(.L_x_13161) ;  /* 0x0000000100847547 */ /* 0x000fea000b800000 */
[C---:B-----5:R-:W-:Y:S01]  /*12a0*/  PRMT R168, R108.reuse, 0x7632, R168 ;  /* 0x000076326ca87816 */ /* 0x060fe200000000a8 */
[----:B------:R-:W-:Y:S01]  /*12b0*/  IMAD.U32 R106, R93, 0x10000, RZ ;  /* 0x000100005d6a7824 */ /* 0x000fe200078e00ff */
[----:B------:R-:W-:Y:S02]  /*12c0*/  SHF.L.U32 R105, R108, 0x10, RZ ;  /* 0x000000106c697819 */ /* 0x000fe400000006ff */
[C---:B------:R-:W-:Y:S02]  /*12d0*/  PRMT R169, R109.reuse, 0x7632, R169 ;  /* 0x000076326da97816 */ /* 0x040fe400000000a9 */
[----:B------:R-:W-:Y:S02]  /*12e0*/  SHF.L.U32 R109, R109, 0x10, RZ ;  /* 0x000000106d6d7819 */ /* 0x000fe400000006ff */
[----:B------:R-:W-:Y:S02]  /*12f0*/  SHF.L.U32 R107, R110, 0x10, RZ ;  /* 0x000000106e6b7819 */ /* 0x000fe400000006ff */
[----:B------:R-:W-:Y:S01]  /*1300*/  SHF.L.U32 R104, R92, 0x10, RZ ;  /* 0x000000105c687819 */ /* 0x000fe200000006ff */
[----:B------:R-:W-:Y:S01]  /*1310*/  FADD.FTZ R106, R109, R106 ;  /* 0x0000006a6d6a7221 */ /* 0x000fe20000010000 */
[----:B------:R-:W-:-:S02]  /*1320*/  SHF.L.U32 R108, R94, 0x10, RZ ;  /* 0x000000105e6c7819 */ /* 0x000fc400000006ff */
[----:B------:R-:W-:Y:S01]  /*1330*/  PRMT R171, R110, 0x7632, R171 ;  /* 0x000076326eab7816 */ /* 0x000fe200000000ab */
[----:B------:R-:W-:Y:S01]  /*1340*/  FADD.FTZ R104, R105, R104 ;  /* 0x0000006869687221 */ /* 0x000fe20000010000 */
[----:B------:R-:W-:Y:S01]  /*1350*/  PRMT R215, R111, 0x7632, R215 ;  /* 0x000076326fd77816 */ /* 0x000fe200000000d7 */
[----:B------:R-:W-:Y:S01]  /*1360*/  FADD.FTZ R108, R107, R108 ;  /* 0x0000006c6b6c7221 */ /* 0x000fe20000010000 */
[----:B------:R-:W-:Y:S02]  /*1370*/  PRMT R105, R92, 0x7632, R105 ;  /* 0x000076325c697816 */ /* 0x000fe40000000069 */
[----:B------:R-:W-:Y:S02]  /*1380*/  PRMT R107, R93, 0x7632, R107 ;  /* 0x000076325d6b7816 */ /* 0x000fe4000000006b */
[----:B------:R-:W-:Y:S02]  /*1390*/  PRMT R109, R94, 0x7632, R109 ;  /* 0x000076325e6d7816 */ /* 0x000fe4000000006d */
[----:B------:R-:W-:Y:S01]  /*13a0*/  PRMT R110, R95, 0x7632, R110 ;  /* 0x000076325f6e7816 */ /* 0x000fe2000000006e */
[----:B------:R-:W-:Y:S01]  /*13b0*/  IMAD.U32 R107, R107, 0x10000, RZ ;  /* 0x000100006b6b7824 */ /* 0x000fe200078e00ff */
        /* <DEDUP_REMOVED lines=12> */
[----:B------:R-:W-:-:S03]  /*1480*/  FADD.FTZ R109, R216, R109 ;  /* 0x0000006dd86d7221 */ /* 0x000fc60000010000 */
[----:B------:R-:W-:Y:S01]  /*1490*/  FADD.FTZ R111, R215, R168 ;  /* 0x000000a8d76f7221 */ /* 0x000fe20000010000 */
[----:B------:R-:W-:Y:S06]  /*14a0*/  BRA `(.L_x_13160) ;  /* 0x0000000000a07947 */ /* 0x000fec0003800000 */
.L_x_13161:
[C---:B-----5:R-:W-:Y:S02]  /*14b0*/  PRMT R168, R108.reuse, 0x7632, R168 ;  /* 0x000076326ca87816 */ /* 0x060fe400000000a8 */
[----:B------:R-:W-:Y:S02]  /*14c0*/  SHF.L.U32 R108, R108, 0x10, RZ ;  /* 0x000000106c6c7819 */ /* 0x000fe400000006ff */
[----:B------:R-:W-:Y:S02]  /*14d0*/  SHF.L.U32 R104, R109, 0x10, RZ ;  /* 0x000000106d687819 */ /* 0x000fe400000006ff */
        /* <DEDUP_REMOVED lines=12> */
[----:B------:R-:W-:Y:S02]  /*15a0*/  PRMT R107, R95, 0x7632, R107 ;  /* 0x000076325f6b7816 */ /* 0x000fe4000000006b */
[----:B------:R-:W-:Y:S02]  /*15b0*/  SHF.L.U32 R217, R111, 0x10, RZ ;  /* 0x000000106fd97819 */ /* 0x000fe400000006ff */
[----:B------:R-:W-:Y:S02]  /*15c0*/  SHF.L.U32 R170, R169, 0x10, RZ ;  /* 0x00000010a9aa7819 */ /* 0x000fe400000006ff */
        /* <DEDUP_REMOVED lines=19> */
[----:B------:R-:W-:Y:S01]  /*1700*/  FADD.FTZ R107, R99, R170 ;  /* 0x000000aa636b7221 */ /* 0x000fe20000010000 */
[----:B------:R-:W-:Y:S01]  /*1710*/  FADD.FTZ R109, R101, R214 ;  /* 0x000000d6656d7221 */ /* 0x000fe20000010000 */
[----:B------:R-:W-:-:S07]  /*1720*/  FADD.FTZ R111, R103, R216 ;  /* 0x000000d8676f7221 */ /* 0x000fce0000010000 */
.L_x_13160:
[----:B------:R-:W0:Y:S01]  /*1730*/  LDC.64 R168, c[0x0][0x3a8] ;  /* 0x0000ea00ffa87b82 */ /* 0x000e220000000a00 */
[C---:B------:R-:W-:Y:S02]  /*1740*/  VIADD R171, R213.reuse, 0x20 ;  /* 0x00000020d5ab7836 */ /* 0x040fe40000000000 */
[----:B0-----:R-:W-:-:S05]  /*1750*/  IMAD.WIDE.U32 R168, R213, 0x20, R168 ;  /* 0x00000020d5a87825 */ /* 0x001fca00078e00a8 */
[----:B------:R0:W-:Y:S04]  /*1760*/  STG.E.128 desc[UR6][R168.64], R104 ;  /* 0x00000068a8007986 */ /* 0x0001e8000c101d06 */
[----:B------:R0:W-:Y:S02]  /*1770*/  STG.E.128 desc[UR6][R168.64+0x10], R108 ;  /* 0x0000106ca8007986 */ /* 0x0001e4000c101d06 */
.L_x_13157:
[----:B------:R-:W-:Y:S05]  /*1780*/  BSYNC.RECONVERGENT B0 ;  /* 0x0000000000007941 */ /* 0x000fea0003800200 */
.L_x_13156:
[----:B------:R-:W-:Y:S01]  /*1790*/  ISETP.GE.U32.AND P0, PT, R210, 0x40, PT ;  /* 0x00000040d200780c */ /* 0x000fe20003f06070 */
        /* <DEDUP_REMOVED lines=9> */
[----:B------:R-:W2:Y:S08]  /*1830*/  @P0 LDC.64 R114, c[0x0][0x398] ;  /* 0x0000e600ff720b82 */ /* 0x000eb00000000a00 */
[----:B------:R-:W3:Y:S01]  /*1840*/  @P1 LDC.64 R112, c[0x0][0x3a0] ;  /* 0x0000e800ff701b82 */ /* 0x000ee20000000a00 */
[----:B-1----:R-:W-:-:S06]  /*1850*/  IMAD.WIDE.U32 R116, R171, 0x10, R116 ;  /* 0x00000010ab747825 */ /* 0x002fcc00078e0074 */
[----:B------:R-:W5:Y:S01]  /*1860*/  LDG.E.128 R116, desc[UR6][R116.64] ;  /* 0x0000000674747981 */ /* 0x000f62000c1e1d00 */
[----:B--2---:R-:W-:-:S05]  /*1870*/  @P0 IMAD.WIDE.U32 R114, R171, 0x10, R114 ;  /* 0x00000010ab720825 */ /* 0x004fca00078e0072 */
[----:B------:R1:W5:Y:S01]  /*1880*/  @P0 LDG.E.128 R92, desc[UR6][R114.64] ;  /* 0x00000006725c0981 */ /* 0x000362000c1e1d00 */
[----:B---3--:R-:W-:-:S05]  /*1890*/  @P1 IMAD.WIDE.U32 R112, R171, 0x20, R112 ;  /* 0x00000020ab701825 */ /* 0x008fca00078e0070 */
[----:B------:R1:W5:Y:S04]  /*18a0*/  @P1 LDG.E.128 R96, desc[UR6][R112.64] ;  /* 0x0000000670601981 */ /* 0x000368000c1e1d00 */
[----:B------:R1:W5:Y:S01]  /*18b0*/  @P1 LDG.E.128 R100, desc[UR6][R112.64+0x10] ;  /* 0x0000100670641981 */ /* 0x000362000c1e1d00 */
[----:B------:R-:W-:Y:S05]  /*18c0*/  @!P0 BRA `(.L_x_13164) ;  /* 0x00000004002c8947 */ /* 0x000fea0003800000 */
[----:B------:R-:W-:Y:S05]  /*18d0*/  @!P1 BRA `(.L_x_13165) ;  /* 0x0000000000a49947 */ /* 0x000fea0003800000 */
[----:B0----5:R-:W-:Y:S01]  /*18e0*/  PRMT R168, R118, 0x7632, R168 ;  /* 0x0000763276a87816 */ /* 0x021fe200000000a8 */
[----:B------:R-:W-:Y:S01]  /*18f0*/  IMAD.U32 R214, R119, 0x10000, RZ ;  /* 0x0001000077d67824 */ /* 0x000fe200078e00ff */
[----:B-1----:R-:W-:Y:S02]  /*1900*/  PRMT R112, R116, 0x7632, R112 ;  /* 0x0000763274707816 */ /* 0x002fe40000000070 */
[----:B------:R-:W-:Y:S02]  /*1910*/  SHF.L.U32 R118, R118, 0x10, RZ ;  /* 0x0000001076767819 */ /* 0x000fe400000006ff */
[----:B------:R-:W-:Y:S02]  /*1920*/  SHF.L.U32 R169, R94, 0x10, RZ ;  /* 0x000000105ea97819 */ /* 0x000fe400000006ff */
[----:B------:R-:W-:Y:S02]  /*1930*/  SHF.L.U32 R116, R116, 0x10, RZ ;  /* 0x0000001074747819 */ /* 0x000fe400000006ff */
[----:B------:R-:W-:Y:S01]  /*1940*/  PRMT R114, R117, 0x7632, R114 ;  /* 0x0000763275727816 */ /* 0x000fe20000000072 */
        /* <DEDUP_REMOVED lines=11> */
[C---:B------:R-:W-:Y:S02]  /*1a00*/  PRMT R216, R95.reuse, 0x7632, R216 ;  /* 0x000076325fd87816 */ /* 0x040fe400000000d8 */
[----:B------:R-:W-:Y:S02]  /*1a10*/  SHF.L.U32 R217, R95, 0x10, RZ ;  /* 0x000000105fd97819 */ /* 0x000fe400000006ff */
        /* <DEDUP_REMOVED lines=20> */
[----:B------:R-:W-:Y:S06]  /*1b60*/  BRA `(.L_x_13166) ;  /* 0x00000004000c7947 */ /* 0x000fec0003800000 */
.L_x_13165:
[C---:B0----5:R-:W-:Y:S01]  /*1b70*/  PRMT R168, R116.reuse, 0x7632, R168 ;  /* 0x0000763274a87816 */ /* 0x061fe200000000a8 */
[----:B-1----:R-:W-:Y:S01]  /*1b80*/  IMAD.U32 R115, R93, 0x10000, RZ ;  /* 0x000100005d737824 */ /* 0x002fe200078e00ff */
        /* <DEDUP_REMOVED lines=31> */
.L_x_13164:
[----:B------:R-:W-:Y:S05]  /*1d80*/  @!P1 BRA `(.L_x_13167) ;  /* 0x0000000000549947 */ /* 0x000fea0003800000 */
[----:B-1---5:R-:W-:Y:S01]  /*1d90*/  PRMT R112, R116, 0x7632, R112 ;  /* 0x0000763274707816 */ /* 0x022fe20000000070 */
[----:B0-----:R-:W-:Y:S01]  /*1da0*/  IMAD.U32 R169, R118, 0x10000, RZ ;  /* 0x0001000076a97824 */ /* 0x001fe200078e00ff */
[----:B------:R-:W-:Y:S02]  /*1db0*/  SHF.L.U32 R113, R116, 0x10, RZ ;  /* 0x0000001074717819 */ /* 0x000fe400000006ff */
[----:B------:R-:W-:Y:S02]  /*1dc0*/  PRMT R114, R117, 0x7632, R114 ;  /* 0x0000763275727816 */ /* 0x000fe40000000072 */
[----:B------:R-:W-:Y:S02]  /*1dd0*/  PRMT R115, R118, 0x7632, R115 ;  /* 0x0000763276737816 */ /* 0x000fe40000000073 */
[----:B------:R-:W-:Y:S02]  /*1de0*/  PRMT R116, R119, 0x7632, R116 ;  /* 0x0000763277747816 */ /* 0x000fe40000000074 */
        /* <DEDUP_REMOVED lines=15> */
.L_x_13167:
[----:B-1---5:R-:W-:Y:S01]  /*1ee0*/  PRMT R113, R116, 0x7632, R113 ;  /* 0x0000763274717816 */ /* 0x022fe20000000071 */
[C---:B------:R-:W-:Y:S01]  /*1ef0*/  IMAD.U32 R114, R117.reuse, 0x10000, RZ ;  /* 0x0001000075727824 */ /* 0x040fe200078e00ff */
[----:B------:R-:W-:Y:S02]  /*1f00*/  PRMT R115, R117, 0x7632, R115 ;  /* 0x0000763275737816 */ /* 0x000fe40000000073 */
[----:B0-----:R-:W-:Y:S02]  /*1f10*/  PRMT R168, R118, 0x7632, R168 ;  /* 0x0000763276a87816 */ /* 0x001fe400000000a8 */
        /* <DEDUP_REMOVED lines=8> */
.L_x_13166:
[----:B------:R-:W0:Y:S02]  /*1fa0*/  LDC.64 R168, c[0x0][0x3a8] ;  /* 0x0000ea00ffa87b82 */ /* 0x000e240000000a00 */
[----:B0-----:R-:W-:-:S04]  /*1fb0*/  IMAD.WIDE.U32 R168, R171, 0x20, R168 ;  /* 0x00000020aba87825 */ /* 0x001fc800078e00a8 */
[----:B------:R-:W-:Y:S01]  /*1fc0*/  VIADD R171, R171, 0x20 ;  /* 0x00000020abab7836 */ /* 0x000fe20000000000 */
[----:B------:R1:W-:Y:S04]  /*1fd0*/  STG.E.128 desc[UR6][R168.64], R112 ;  /* 0x00000070a8007986 */ /* 0x0003e8000c101d06 */
[----:B------:R1:W-:Y:S02]  /*1fe0*/  STG.E.128 desc[UR6][R168.64+0x10], R116 ;  /* 0x00001074a8007986 */ /* 0x0003e4000c101d06 */
.L_x_13163:
[----:B------:R-:W-:Y:S05]  /*1ff0*/  BSYNC.RECONVERGENT B0 ;  /* 0x0000000000007941 */ /* 0x000fea0003800200 */
.L_x_13162:
        /* <DEDUP_REMOVED lines=10> */
[----:B------:R-:W3:Y:S08]  /*20a0*/  @P0 LDC.64 R122, c[0x0][0x398] ;  /* 0x0000e600ff7a0b82 */ /* 0x000ef00000000a00 */
[----:B------:R-:W4:Y:S01]  /*20b0*/  @P1 LDC.64 R120, c[0x0][0x3a0] ;  /* 0x0000e800ff781b82 */ /* 0x000f220000000a00 */
[----:B--2---:R-:W-:-:S06]  /*20c0*/  IMAD.WIDE.U32 R124, R171, 0x10, R124 ;  /* 0x00000010ab7c7825 */ /* 0x004fcc00078e007c */
[----:B------:R-:W5:Y:S01]  /*20d0*/  LDG.E.128 R124, desc[UR6][R124.64] ;  /* 0x000000067c7c7981 */ /* 0x000f62000c1e1d00 */
[----:B---3--:R-:W-:-:S05]  /*20e0*/  @P0 IMAD.WIDE.U32 R122, R171, 0x10, R122 ;  /* 0x00000010ab7a0825 */ /* 0x008fca00078e007a */
[----:B------:R2:W5:Y:S01]  /*20f0*/  @P0 LDG.E.128 R92, desc[UR6][R122.64] ;  /* 0x000000067a5c0981 */ /* 0x000562000c1e1d00 */
[----:B----4-:R-:W-:-:S05]  /*2100*/  @P1 IMAD.WIDE.U32 R120, R171, 0x20, R120 ;  /* 0x00000020ab781825 */ /* 0x010fca00078e0078 */
[----:B------:R2:W5:Y:S04]  /*2110*/  @P1 LDG.E.128 R96, desc[UR6][R120.64] ;  /* 0x0000000678601981 */ /* 0x000568000c1e1d00 */
[----:B------:R2:W5:Y:S01]  /*2120*/  @P1 LDG.E.128 R100, desc[UR6][R120.64+0x10] ;  /* 0x0000100678641981 */ /* 0x000562000c1e1d00 */
[----:B------:R-:W-:Y:S05]  /*2130*/  @!P0 BRA `(.L_x_13170) ;  /* 0x00000004002c8947 */ /* 0x000fea0003800000 */
[----:B------:R-:W-:Y:S05]  /*2140*/  @!P1 BRA `(.L_x_13171) ;  /* 0x0000000000a49947 */ /* 0x000fea0003800000 */
[----:B01---5:R-:W-:Y:S01]  /*2150*/  PRMT R168, R126, 0x7632, R168 ;  /* 0x000076327ea87816 */ /* 0x023fe200000000a8 */
[----:B------:R-:W-:Y:S01]  /*2160*/  IMAD.U32 R214, R127, 0x10000, RZ ;  /* 0x000100007fd67824 */ /* 0x000fe200078e00ff */
[----:B--2---:R-:W-:Y:S02]  /*2170*/  PRMT R120, R124, 0x7632, R120 ;  /* 0x000076327c787816 */ /* 0x004fe40000000078 */
        /* <DEDUP_REMOVED lines=38> */
.L_x_13171:
[C---:B01---5:R-:W-:Y:S01]  /*23e0*/  PRMT R168, R124.reuse, 0x7632, R168 ;  /* 0x000076327ca87816 */ /* 0x063fe200000000a8 */
[----:B--2---:R-:W-:Y:S01]  /*23f0*/  IMAD.U32 R123, R93, 0x10000, RZ ;  /* 0x000100005d7b7824 */ /* 0x004fe200078e00ff */
        /* <DEDUP_REMOVED lines=31> */
.L_x_13170:
[----:B------:R-:W-:Y:S05]  /*25f0*/  @!P1 BRA `(.L_x_13173) ;  /* 0x0000000000549947 */ /* 0x000fea0003800000 */
[----:B--2--5:R-:W-:Y:S01]  /*2600*/  PRMT R120, R124, 0x7632, R120 ;  /* 0x000076327c787816 */ /* 0x024fe20000000078 */
[----:B01----:R-:W-:Y:S01]  /*2610*/  IMAD.U32 R169, R126, 0x10000, RZ ;  /* 0x000100007ea97824 */ /* 0x003fe200078e00ff */
        /* <DEDUP_REMOVED lines=19> */
.L_x_13173:
[----:B--2--5:R-:W-:Y:S01]  /*2750*/  PRMT R121, R124, 0x7632, R121 ;  /* 0x000076327c797816 */ /* 0x024fe20000000079 */
[C---:B------:R-:W-:Y:S01]  /*2760*/  IMAD.U32 R122, R125.reuse, 0x10000, RZ ;  /* 0x000100007d7a7824 */ /* 0x040fe200078e00ff */
[----:B------:R-:W-:Y:S02]  /*2770*/  PRMT R123, R125, 0x7632, R123 ;  /* 0x000076327d7b7816 */ /* 0x000fe4000000007b */
[----:B01----:R-:W-:Y:S02]  /*2780*/  PRMT R168, R126, 0x7632, R168 ;  /* 0x000076327ea87816 */ /* 0x003fe400000000a8 */
        /* <DEDUP_REMOVED lines=8> */
.L_x_13172:
[----:B------:R-:W0:Y:S02]  /*2810*/  LDC.64 R168, c[0x0][0x3a8] ;  /* 0x0000ea00ffa87b82 */ /* 0x000e240000000a00 */
[----:B0-----:R-:W-:-:S04]  /*2820*/  IMAD.WIDE.U32 R168, R171, 0x20, R168 ;  /* 0x00000020aba87825 */ /* 0x001fc800078e00a8 */
[----:B------:R-:W-:Y:S01]  /*2830*/  VIADD R171, R171, 0x20 ;  /* 0x00000020abab7836 */ /* 0x000fe20000000000 */
[----:B------:R2:W-:Y:S04]  /*2840*/  STG.E.128 desc[UR6][R168.64], R120 ;  /* 0x00000078a8007986 */ /* 0x0005e8000c101d06 */
[----:B------:R2:W-:Y:S02]  /*2850*/  STG.E.128 desc[UR6][R168.64+0x10], R124 ;  /* 0x0000107ca8007986 */ /* 0x0005e4000c101d06 */
.L_x_13169:
[----:B------:R-:W-:Y:S05]  /*2860*/  BSYNC.RECONVERGENT B0 ;  /* 0x0000000000007941 */ /* 0x000fea0003800200 */
.L_x_13168:
        /* <DEDUP_REMOVED lines=11> */
[----:B------:R-:W0:Y:S01]  /*2920*/  @P1 LDC.64 R128, c[0x0][0x3a0] ;  /* 0x0000e800ff801b82 */ /* 0x000e220000000a00 */
[----:B---3--:R-:W-:-:S06]  /*2930*/  IMAD.WIDE.U32 R132, R171, 0x10, R132 ;  /* 0x00000010ab847825 */ /* 0x008fcc00078e0084 */
[----:B------:R-:W5:Y:S01]  /*2940*/  LDG.E.128 R132, desc[UR6][R132.64] ;  /* 0x0000000684847981 */ /* 0x000f62000c1e1d00 */
[----:B----4-:R-:W-:-:S05]  /*2950*/  @P0 IMAD.WIDE.U32 R130, R171, 0x10, R130 ;  /* 0x00000010ab820825 */ /* 0x010fca00078e0082 */
[----:B------:R3:W5:Y:S01]  /*2960*/  @P0 LDG.E.128 R92, desc[UR6][R130.64] ;  /* 0x00000006825c0981 */ /* 0x000762000c1e1d00 */
[----:B0-----:R-:W-:-:S05]  /*2970*/  @P1 IMAD.WIDE.U32 R128, R171, 0x20, R128 ;  /* 0x00000020ab801825 */ /* 0x001fca00078e0080 */
[----:B------:R3:W5:Y:S04]  /*2980*/  @P1 LDG.E.128 R96, desc[UR6][R128.64] ;  /* 0x0000000680601981 */ /* 0x000768000c1e1d00 */
[----:B------:R3:W5:Y:S01]  /*2990*/  @P1 LDG.E.128 R100, desc[UR6][R128.64+0x10] ;  /* 0x0000100680641981 */ /* 0x000762000c1e1d00 */
[----:B------:R-:W-:Y:S05]  /*29a0*/  @!P0 BRA `(.L_x_13176) ;  /* 0x00000004002c8947 */ /* 0x000fea0003800000 */
[----:B------:R-:W-:Y:S05]  /*29b0*/  @!P1 BRA `(.L_x_13177) ;  /* 0x0000000000a49947 */ /* 0x000fea0003800000 */
[----:B-12--5:R-:W-:Y:S01]  /*29c0*/  PRMT R168, R134, 0x7632, R168 ;  /* 0x0000763286a87816 */ /* 0x026fe200000000a8 */
[----:B------:R-:W-:Y:S01]  /*29d0*/  IMAD.U32 R214, R135, 0x10000, RZ ;  /* 0x0001000087d67824 */ /* 0x000fe200078e00ff */
[----:B---3--:R-:W-:Y:S02]  /*29e0*/  PRMT R128, R132, 0x7632, R128 ;  /* 0x0000763284807816 */ /* 0x008fe40000000080 */
        /* <DEDUP_REMOVED lines=38> */
.L_x_13177:
[C---:B-12--5:R-:W-:Y:S01]  /*2c50*/  PRMT R168, R132.reuse, 0x7632, R168 ;  /* 0x0000763284a87816 */ /* 0x066fe200000000a8 */
[----:B---3--:R-:W-:Y:S01]  /*2c60*/  IMAD.U32 R131, R93, 0x10000, RZ ;  /* 0x000100005d837824 */ /* 0x008fe200078e00ff */
        /* <DEDUP_REMOVED lines=31> */
.L_x_13176:
[----:B------:R-:W-:Y:S05]  /*2e60*/  @!P1 BRA `(.L_x_13179) ;  /* 0x0000000000549947 */ /* 0x000fea0003800000 */
[----:B---3-5:R-:W-:Y:S01]  /*2e70*/  PRMT R128, R132, 0x7632, R128 ;  /* 0x0000763284807816 */ /* 0x028fe20000000080 */
[----:B-12---:R-:W-:Y:S01]  /*2e80*/  IMAD.U32 R169, R134, 0x10000, RZ ;  /* 0x0001000086a97824 */ /* 0x006fe200078e00ff */
        /* <DEDUP_REMOVED lines=19> */
.L_x_13179:
[----:B---3-5:R-:W-:Y:S01]  /*2fc0*/  PRMT R129, R132, 0x7632, R129 ;  /* 0x0000763284817816 */ /* 0x028fe20000000081 */
[C---:B------:R-:W-:Y:S01]  /*2fd0*/  IMAD.U32 R130, R133.reuse, 0x10000, RZ ;  /* 0x0001000085827824 */ /* 0x040fe200078e00ff */
[----:B------:R-:W-:Y:S02]  /*2fe0*/  PRMT R131, R133, 0x7632, R131 ;  /* 0x0000763285837816 */ /* 0x000fe40000000083 */
[----:B-12---:R-:W-:Y:S02]  /*2ff0*/  PRMT R168, R134, 0x7632, R168 ;  /* 0x0000763286a87816 */ /* 0x006fe400000000a8 */
        /* <DEDUP_REMOVED lines=8> */
.L_x_13178:
[----:B------:R-:W0:Y:S02]  /*3080*/  LDC.64 R168, c[0x0][0x3a8] ;  /* 0x0000ea00ffa87b82 */ /* 0x000e240000000a00 */
[----:B0-----:R-:W-:-:S04]  /*3090*/  IMAD.WIDE.U32 R168, R171, 0x20, R168 ;  /* 0x00000020aba87825 */ /* 0x001fc800078e00a8 */
[----:B------:R-:W-:Y:S01]  /*30a0*/  VIADD R171, R171, 0x20 ;  /* 0x00000020abab7836 */ /* 0x000fe20000000000 */
[----:B------:R3:W-:Y:S04]  /*30b0*/  STG.E.128 desc[UR6][R168.64], R128 ;  /* 0x00000080a8007986 */ /* 0x0007e8000c101d06 */
[----:B------:R3:W-:Y:S02]  /*30c0*/  STG.E.128 desc[UR6][R168.64+0x10], R132 ;  /* 0x00001084a8007986 */ /* 0x0007e4000c101d06 */
.L_x_13175:
[----:B------:R-:W-:Y:S05]  /*30d0*/  BSYNC.RECONVERGENT B0 ;  /* 0x0000000000007941 */ /* 0x000fea0003800200 */
.L_x_13174:
        /* <DEDUP_REMOVED lines=10> */
[----:B------:R-:W0:Y:S08]  /*3180*/  @P0 LDC.64 R138, c[0x0][0x398] ;  /* 0x0000e600ff8a0b82 */ /* 0x000e300000000a00 */
[----:B------:R-:W1:Y:S01]  /*3190*/  @P1 LDC.64 R136, c[0x0][0x3a0] ;  /* 0x0000e800ff881b82 */ /* 0x000e620000000a00 */
[----:B----4-:R-:W-:-:S06]  /*31a0*/  IMAD.WIDE.U32 R140, R171, 0x10, R140 ;  /* 0x00000010ab8c7825 */ /* 0x010fcc00078e008c */
[----:B------:R-:W5:Y:S01]  /*31b0*/  LDG.E.128 R140, desc[UR6][R140.64] ;  /* 0x000000068c8c7981 */ /* 0x000f62000c1e1d00 */
[----:B0-----:R-:W-:-:S05]  /*31c0*/  @P0 IMAD.WIDE.U32 R138, R171, 0x10, R138 ;  /* 0x00000010ab8a0825 */ /* 0x001fca00078e008a */
[----:B------:R0:W5:Y:S01]  /*31d0*/  @P0 LDG.E.128 R92, desc[UR6][R138.64] ;  /* 0x000000068a5c0981 */ /* 0x000162000c1e1d00 */
[----:B-1----:R-:W-:-:S05]  /*31e0*/  @P1 IMAD.WIDE.U32 R136, R171, 0x20, R136 ;  /* 0x00000020ab881825 */ /* 0x002fca00078e0088 */
[----:B------:R0:W5:Y:S04]  /*31f0*/  @P1 LDG.E.128 R96, desc[UR6][R136.64] ;  /* 0x0000000688601981 */ /* 0x000168000c1e1d00 */
[----:B------:R0:W5:Y:S01]  /*3200*/  @P1 LDG.E.128 R100, desc[UR6][R136.64+0x10] ;  /* 0x0000100688641981 */ /* 0x000162000c1e1d00 */
[----:B------:R-:W-:Y:S05]  /*3210*/  @!P0 BRA `(.L_x_13182) ;  /* 0x00000004002c8947 */ /* 0x000fea0003800000 */
[----:B------:R-:W-:Y:S05]  /*3220*/  @!P1 BRA `(.L_x_13183) ;  /* 0x0000000000a49947 */ /* 0x000fea0003800000 */
[----:B--23-5:R-:W-:Y:S01]  /*3230*/  PRMT R168, R142, 0x7632, R168 ;  /* 0x000076328ea87816 */ /* 0x02cfe200000000a8 */
[----:B------:R-:W-:Y:S01]  /*3240*/  IMAD.U32 R214, R143, 0x10000, RZ ;  /* 0x000100008fd67824 */ /* 0x000fe200078e00ff */
[----:B0-----:R-:W-:Y:S02]  /*3250*/  PRMT R136, R140, 0x7632, R136 ;  /* 0x000076328c887816 */ /* 0x001fe40000000088 */
        /* <DEDUP_REMOVED lines=38> */
.L_x_13183:
[C---:B--23-5:R-:W-:Y:S01]  /*34c0*/  PRMT R168, R140.reuse, 0x7632, R168 ;  /* 0x000076328ca87816 */ /* 0x06cfe200000000a8 */
[----:B0-----:R-:W-:Y:S01]  /*34d0*/  IMAD.U32 R139, R93, 0x10000, RZ ;  /* 0x000100005d8b7824 */ /* 0x001fe200078e00ff */
        /* <DEDUP_REMOVED lines=11> */
[----:B------:R-:W-:Y:S01]  /*3590*/  PRMT R137, R92, 0x7632, R137 ;  /* 0x000076325c897816 */ /* 0x000fe20000000089 */
[----:B------:R-:W-:Y:S01]  /*35a0*/  IMAD.U32 R214, R214, 0x10000, RZ ;  /* 0x00010000d6d67824 */ /* 0x000fe200078e00ff */
[----:B------:R-:W-:Y:S02]  /*35b0*/  PRMT R139, R93, 0x7632, R139 ;  /* 0x000076325d8b7816 */ /* 0x000fe4000000008b */
[----:B------:R-:W-:Y:S02]  /*35c0*/  PRMT R141, R94, 0x7632, R141 ;  /* 0x000076325e8d7816 */ /* 0x000fe4000000008d */
        /* <DEDUP_REMOVED lines=13> */
[----:B------:R-:W-:-:S03]  /*36a0*/  FADD.FTZ R141, R214, R141 ;  /* 0x0000008dd68d7221 */ /* 0x000fc60000010000 */
[----:B------:R-:W-:Y:S01]  /*36b0*/  FADD.FTZ R143, R218, R143 ;  /* 0x0000008fda8f7221 */ /* 0x000fe20000010000 */
[----:B------:R-:W-:Y:S06]  /*36c0*/  BRA `(.L_x_13184) ;  /* 0x0000000000887947 */ /* 0x000fec0003800000 */
.L_x_13182:
[----:B------:R-:W-:Y:S05]  /*36d0*/  @!P1 BRA `(.L_x_13185) ;  /* 0x0000000000549947 */ /* 0x000fea0003800000 */
[C---:B0----5:R-:W-:Y:S02]  /*36e0*/  PRMT R136, R140.reuse, 0x7632, R136 ;  /* 0x000076328c887816 */ /* 0x061fe40000000088 */
[----:B------:R-:W-:Y:S02]  /*36f0*/  SHF.L.U32 R137, R140, 0x10, RZ ;  /* 0x000000108c897819 */ /* 0x000fe400000006ff */
[----:B------:R-:W-:Y:S01]  /*3700*/  PRMT R138, R141, 0x7632, R138 ;  /* 0x000076328d8a7816 */ /* 0x000fe2000000008a */
[----:B--23--:R-:W-:Y:S01]  /*3710*/  IMAD.U32 R168, R136, 0x10000, RZ ;  /* 0x0001000088a87824 */ /* 0x00cfe200078e00ff */
        /* <DEDUP_REMOVED lines=17> */
.L_x_13185:
[----:B0----5:R-:W-:Y:S02]  /*3830*/  PRMT R137, R140, 0x7632, R137 ;  /* 0x000076328c897816 */ /* 0x021fe40000000089 */
[----:B------:R-:W-:Y:S02]  /*3840*/  PRMT R139, R141, 0x7632, R139 ;  /* 0x000076328d8b7816 */ /* 0x000fe4000000008b */
[----:B--23--:R-:W-:Y:S01]  /*3850*/  PRMT R168, R142, 0x7632, R168 ;  /* 0x000076328ea87816 */ /* 0x00cfe200000000a8 */
        /* <DEDUP_REMOVED lines=9> */
.L_x_13184:
[----:B------:R-:W0:Y:S02]  /*38f0*/  LDC.64 R168, c[0x0][0x3a8] ;  /* 0x0000ea00ffa87b82 */ /* 0x000e240000000a00 */
[C---:B0-----:R-:W-:Y:S01]  /*3900*/  IMAD.WIDE.U32 R168, R171.reuse, 0x20, R168 ;  /* 0x00000020aba87825 */ /* 0x041fe200078e00a8 */
[----:B------:R-:W-:-:S04]  /*3910*/  IADD3 R171, PT, PT, R171, 0x20, RZ ;  /* 0x00000020abab7810 */ /* 0x000fc80007ffe0ff */
[----:B------:R4:W-:Y:S04]  /*3920*/  STG.E.128 desc[UR6][R168.64], R136 ;  /* 0x00000088a8007986 */ /* 0x0009e8000c101d06 */
[----:B------:R4:W-:Y:S02]  /*3930*/  STG.E.128 desc[UR6][R168.64+0x10], R140 ;  /* 0x0000108ca8007986 */ /* 0x0009e4000c101d06 */
.L_x_13181:
[----:B------:R-:W-:Y:S05]  /*3940*/  BSYNC.RECONVERGENT B0 ;  /* 0x0000000000007941 */ /* 0x000fea0003800200 */
.L_x_13180:
        /* <DEDUP_REMOVED lines=19> */
[----:B------:R-:W-:Y:S05]  /*3a80*/  @!P1 BRA `(.L_x_13188) ;  /* 0x00000004002c9947 */ /* 0x000fea0003800000 */
[----:B------:R-:W-:Y:S05]  /*3a90*/  @!P0 BRA `(.L_x_13189) ;  /* 0x0000000000a48947 */ /* 0x000fea0003800000 */
[----:B0----5:R-:W-:Y:S01]  /*3aa0*/  PRMT R144, R148, 0x7632, R144 ;  /* 0x0000763294907816 */ /* 0x021fe20000000090 */
[----:B------:R-:W-:Y:S01]  /*3ab0*/  IMAD.U32 R147, R92, 0x10000, RZ ;  /* 0x000100005c937824 */ /* 0x000fe200078e00ff */
[----:B------:R-:W-:Y:S02]  /*3ac0*/  SHF.L.U32 R148, R148, 0x10, RZ ;  /* 0x0000001094947819 */ /* 0x000fe400000006ff */
[C---:B---34-:R-:W-:Y:S02]  /*3ad0*/  PRMT R168, R150.reuse, 0x7632, R168 ;  /* 0x0000763296a87816 */ /* 0x058fe400000000a8 */
[----:B------:R-:W-:Y:S01]  /*3ae0*/  PRMT R146, R149, 0x7632, R146 ;  /* 0x0000763295927816 */ /* 0x000fe20000000092 */
[----:B------:R-:W-:Y:S01]  /*3af0*/  FADD.FTZ R147, R147, R148 ;  /* 0x0000009493937221 */ /* 0x000fe20000010000 */
[----:B------:R-:W-:Y:S02]  /*3b00*/  SHF.L.U32 R150, R150, 0x10, RZ ;  /* 0x0000001096967819 */ /* 0x000fe400000006ff */
[----:B------:R-:W-:-:S02]  /*3b10*/  SHF.L.U32 R169, R94, 0x10, RZ ;  /* 0x000000105ea97819 */ /* 0x000fc400000006ff */
[----:B------:R-:W-:Y:S02]  /*3b20*/  SHF.L.U32 R149, R149, 0x10, RZ ;  /* 0x0000001095957819 */ /* 0x000fe400000006ff */
[----:B------:R-:W-:Y:S01]  /*3b30*/  SHF.L.U32 R216, R93, 0x10, RZ ;  /* 0x000000105dd87819 */ /* 0x000fe200000006ff */
[----:B------:R-:W-:Y:S01]  /*3b40*/  FADD.FTZ R169, R169, R150 ;  /* 0x00000096a9a97221 */ /* 0x000fe20000010000 */
[----:B------:R-:W-:Y:S02]  /*3b50*/  PRMT R148, R93, 0x7632, R148 ;  /* 0x000076325d947816 */ /* 0x000fe40000000094 */
[----:B------:R-:W-:Y:S01]  /*3b60*/  PRMT R150, R94, 0x7632, R150 ;  /* 0x000076325e967816 */ /* 0x000fe20000000096 */
[----:B------:R-:W-:Y:S01]  /*3b70*/  FADD.FTZ R149, R216, R149 ;  /* 0x00000095d8957221 */ /* 0x000fe20000010000 */
[----:B------:R-:W-:Y:S02]  /*3b80*/  PRMT R170, R151, 0x7632, R170 ;  /* 0x0000763297aa7816 */ /* 0x000fe400000000aa */
[----:B------:R-:W-:-:S02]  /*3b90*/  PRMT R145, R92, 0x7632, R145 ;  /* 0x000076325c917816 */ /* 0x000fc40000000091 */
[----:B------:R-:W-:Y:S02]  /*3ba0*/  PRMT R216, R95, 0x7632, R216 ;  /* 0x000076325fd87816 */ /* 0x000fe400000000d8 */
[----:B------:R-:W-:Y:S01]  /*3bb0*/  SHF.L.U32 R214, R151, 0x10, RZ ;  /* 0x0000001097d67819 */ /* 0x000fe200000006ff */
[----:B------:R-:W-:Y:S01]  /*3bc0*/  IMAD.U32 R151, R148, 0x10000, RZ ;  /* 0x0001000094977824 */ /* 0x000fe200078e00ff */
        /* <DEDUP_REMOVED lines=22> */
.L_x_13189:
[----:B---345:R-:W-:Y:S01]  /*3d30*/  PRMT R168, R148, 0x7632, R168 ;  /* 0x0000763294a87816 */ /* 0x038fe200000000a8 */
[----:B0-----:R-:W-:Y:S01]  /*3d40*/  IMAD.U32 R145, R92, 0x10000, RZ ;  /* 0x000100005c917824 */ /* 0x001fe200078e00ff */
[----:B------:R-:W-:Y:S02]  /*3d50*/  SHF.L.U32 R144, R148, 0x10, RZ ;  /* 0x0000001094907819 */ /* 0x000fe400000006ff */
[C---:B------:R-:W-:Y:S02]  /*3d60*/  PRMT R169, R149.reuse, 0x7632, R169 ;  /* 0x0000763295a97816 */ /* 0x040fe400000000a9 */
[----:B------:R-:W-:Y:S01]  /*3d70*/  SHF.L.U32 R146, R149, 0x10, RZ ;  /* 0x0000001095927819 */ /* 0x000fe200000006ff */
[----:B------:R-:W-:Y:S01]  /*3d80*/  FADD.FTZ R144, R145, R144 ;  /* 0x0000009091907221 */ /* 0x000fe20000010000 */
[----:B------:R-:W-:Y:S02]  /*3d90*/  SHF.L.U32 R148, R150, 0x10, RZ ;  /* 0x0000001096947819 */ /* 0x000fe400000006ff */
[----:B------:R-:W-:-:S02]  /*3da0*/  SHF.L.U32 R147, R93, 0x10, RZ ;  /* 0x000000105d937819 */ /* 0x000fc400000006ff */
[----:B------:R-:W-:Y:S02]  /*3db0*/  SHF.L.U32 R149, R94, 0x10, RZ ;  /* 0x000000105e957819 */ /* 0x000fe400000006ff */
[----:B------:R-:W-:Y:S01]  /*3dc0*/  PRMT R214, R150, 0x7632, R214 ;  /* 0x0000763296d67816 */ /* 0x000fe200000000d6 */
[----:B------:R-:W-:Y:S01]  /*3dd0*/  FADD.FTZ R146, R147, R146 ;  /* 0x0000009293927221 */ /* 0x000fe20000010000 */
[----:B------:R-:W-:Y:S01]  /*3de0*/  PRMT R215, R151, 0x7632, R215 ;  /* 0x0000763297d77816 */ /* 0x000fe200000000d7 */
[----:B------:R-:W-:Y:S01]  /*3df0*/  FADD.FTZ R148, R149, R148 ;  /* 0x0000009495947221 */ /* 0x000fe20000010000 */
[----:B------:R-:W-:Y:S02]  /*3e00*/  PRMT R145, R92, 0x7632, R145 ;  /* 0x000076325c917816 */ /* 0x000fe40000000091 */
[----:B------:R-:W-:Y:S02]  /*3e10*/  PRMT R147, R93, 0x7632, R147 ;  /* 0x000076325d937816 */ /* 0x000fe40000000093 */
[----:B------:R-:W-:-:S02]  /*3e20*/  PRMT R149, R94, 0x7632, R149 ;  /* 0x000076325e957816 */ /* 0x000fc40000000095 */
[----:B------:R-:W-:Y:S01]  /*3e30*/  PRMT R150, R95, 0x7632, R150 ;  /* 0x000076325f967816 */ /* 0x000fe20000000096 */
[----:B------:R-:W-:Y:S01]  /*3e40*/  IMAD.U32 R147, R147, 0x10000, RZ ;  /* 0x0001000093937824 */ /* 0x000fe200078e00ff */
        /* <DEDUP_REMOVED lines=12> */
[----:B------:R-:W-:-:S03]  /*3f10*/  FADD.FTZ R149, R214, R149 ;  /* 0x00000095d6957221 */ /* 0x000fc60000010000 */
[----:B------:R-:W-:Y:S01]  /*3f20*/  FADD.FTZ R151, R218, R151 ;  /* 0x00000097da977221 */ /* 0x000fe20000010000 */
[----:B------:R-:W-:Y:S06]  /*3f30*/  BRA `(.L_x_13190) ;  /* 0x0000000000887947 */ /* 0x000fec0003800000 */
.L_x_13188:
[----:B------:R-:W-:Y:S05]  /*3f40*/  @!P0 BRA `(.L_x_13191) ;  /* 0x0000000000548947 */ /* 0x000fea0003800000 */
[C---:B0----5:R-:W-:Y:S02]  /*3f50*/  PRMT R144, R148.reuse, 0x7632, R144 ;  /* 0x0000763294907816 */ /* 0x061fe40000000090 */
[----:B------:R-:W-:Y:S02]  /*3f60*/  SHF.L.U32 R145, R148, 0x10, RZ ;  /* 0x0000001094917819 */ /* 0x000fe400000006ff */
[----:B------:R-:W-:Y:S02]  /*3f70*/  PRMT R146, R149, 0x7632, R146 ;  /* 0x0000763295927816 */ /* 0x000fe40000000092 */
[----:B------:R-:W-:Y:S02]  /*3f80*/  PRMT R147, R150, 0x7632, R147 ;  /* 0x0000763296937816 */ /* 0x000fe40000000093 */
[C---:B------:R-:W-:Y:S01]  /*3f90*/  PRMT R148, R151.reuse, 0x7632, R148 ;  /* 0x0000763297947816 */ /* 0x040fe20000000094 */
[----:B------:R-:W-:Y:S01]  /*3fa0*/  IMAD.U32 R151, R151, 0x10000, RZ ;  /* 0x0001000097977824 */ /* 0x000fe200078e00ff */
[----:B------:R-:W-:-:S02]  /*3fb0*/  SHF.L.U32 R149, R149, 0x10, RZ ;  /* 0x0000001095957819 */ /* 0x000fc400000006ff */
[----:B---34-:R-:W-:Y:S01]  /*3fc0*/  SHF.L.U32 R169, R150, 0x10, RZ ;  /* 0x0000001096a97819 */ /* 0x018fe200000006ff */
        /* <DEDUP_REMOVED lines=13> */
.L_x_13191:
[----:B0----5:R-:W-:Y:S02]  /*40a0*/  PRMT R145, R148, 0x7632, R145 ;  /* 0x0000763294917816 */ /* 0x021fe40000000091 */
[----:B------:R-:W-:Y:S02]  /*40b0*/  PRMT R147, R149, 0x7632, R147 ;  /* 0x0000763295937816 */ /* 0x000fe40000000093 */
[----:B---34-:R-:W-:Y:S02]  /*40c0*/  PRMT R168, R150, 0x7632, R168 ;  /* 0x0000763296a87816 */ /* 0x018fe400000000a8 */
[C---:B------:R-:W-:Y:S02]  /*40d0*/  PRMT R169, R151.reuse, 0x7632, R169 ;  /* 0x0000763297a97816 */ /* 0x040fe400000000a9 */
[----:B------:R-:W-:Y:S02]  /*40e0*/  SHF.L.U32 R144, R148, 0x10, RZ ;  /* 0x0000001094907819 */ /* 0x000fe400000006ff */
[----:B------:R-:W-:Y:S01]  /*40f0*/  SHF.L.U32 R148, R150, 0x10, RZ ;  /* 0x0000001096947819 */ /* 0x000fe200000006ff */
[----:B------:R-:W-:Y:S01]  /*4100*/  IMAD.U32 R150, R151, 0x10000, RZ ;  /* 0x0001000097967824 */ /* 0x000fe200078e00ff */
[----:B------:R-:W-:-:S02]  /*4110*/  SHF.L.U32 R146, R149, 0x10, RZ ;  /* 0x0000001095927819 */ /* 0x000fc400000006ff */
[----:B------:R-:W-:Y:S02]  /*4120*/  SHF.L.U32 R145, R145, 0x10, RZ ;  /* 0x0000001091917819 */ /* 0x000fe400000006ff */
[----:B------:R-:W-:Y:S02]  /*4130*/  SHF.L.U32 R147, R147, 0x10, RZ ;  /* 0x0000001093937819 */ /* 0x000fe400000006ff */
[----:B------:R-:W-:Y:S02]  /*4140*/  SHF.L.U32 R149, R168, 0x10, RZ ;  /* 0x00000010a8957819 */ /* 0x000fe400000006ff */
[----:B------:R-:W-:-:S07]  /*4150*/  SHF.L.U32 R151, R169, 0x10, RZ ;  /* 0x00000010a9977819 */ /* 0x000fce00000006ff */
.L_x_13190:
[----:B------:R-:W0:Y:S02]  /*4160*/  LDC.64 R168, c[0x0][0x3a8] ;  /* 0x0000ea00ffa87b82 */ /* 0x000e240000000a00 */
[C---:B0-----:R-:W-:Y:S01]  /*4170*/  IMAD.WIDE.U32 R168, R171.reuse, 0x20, R168 ;  /* 0x00000020aba87825 */ /* 0x041fe200078e00a8 */
[----:B------:R-:W-:-:S04]  /*4180*/  IADD3 R171, PT, PT, R171, 0x20, RZ ;  /* 0x00000020abab7810 */ /* 0x000fc80007ffe0ff */
[----:B------:R0:W-:Y:S04]  /*4190*/  STG.E.128 desc[UR6][R168.64], R144 ;  /* 0x00000090a8007986 */ /* 0x0001e8000c101d06 */
[----:B------:R0:W-:Y:S02]  /*41a0*/  STG.E.128 desc[UR6][R168.64+0x10], R148 ;  /* 0x00001094a8007986 */ /* 0x0001e4000c101d06 */
.L_x_13187:
[----:B------:R-:W-:Y:S05]  /*41b0*/  BSYNC.RECONVERGENT B0 ;  /* 0x0000000000007941 */ /* 0x000fea0003800200 */
.L_x_13186:
        /* <DEDUP_REMOVED lines=21> */
[C---:B0----5:R-:W-:Y:S02]  /*4310*/  PRMT R152, R156.reuse, 0x7632, R152 ;  /* 0x000076329c987816 */ /* 0x061fe40000000098 */
[----:B------:R-:W-:Y:S02]  /*4320*/  SHF.L.U32 R156, R156, 0x10, RZ ;  /* 0x000000109c9c7819 */ /* 0x000fe400000006ff */
[----:B------:R-:W-:Y:S02]  /*4330*/  PRMT R154, R157, 0x7632, R154 ;  /* 0x000076329d9a7816 */ /* 0x000fe4000000009a */
[C---:B---34-:R-:W-:Y:S01]  /*4340*/  PRMT R168, R158.reuse, 0x7632, R168 ;  /* 0x000076329ea87816 */ /* 0x058fe200000000a8 */
        /* <DEDUP_REMOVED lines=37> */
.L_x_13195:
[C---:B---345:R-:W-:Y:S02]  /*45a0*/  PRMT R169, R157.reuse, 0x7632, R169 ;  /* 0x000076329da97816 */ /* 0x078fe400000000a9 */
[----:B0-----:R-:W-:Y:S02]  /*45b0*/  SHF.L.U32 R154, R157, 0x10, RZ ;  /* 0x000000109d9a7819 */ /* 0x001fe400000006ff */
[C---:B------:R-:W-:Y:S01]  /*45c0*/  PRMT R168, R156.reuse, 0x7632, R168 ;  /* 0x000076329ca87816 */ /* 0x040fe200000000a8 */
[----:B------:R-:W-:Y:S01]  /*45d0*/  IMAD.U32 R170, R169, 0x10000, RZ ;  /* 0x00010000a9aa7824 */ /* 0x000fe200078e00ff */
[----:B------:R-:W-:Y:S01]  /*45e0*/  SHF.L.U32 R152, R156, 0x10, RZ ;  /* 0x000000109c987819 */ /* 0x000fe200000006ff */
[----:B------:R-:W-:Y:S01]  /*45f0*/  IMAD.U32 R156, R158, 0x10000, RZ ;  /* 0x000100009e9c7824 */ /* 0x000fe200078e00ff */
[----:B------:R-:W-:Y:S02]  /*4600*/  SHF.L.U32 R153, R92, 0x10, RZ ;  /* 0x000000105c997819 */ /* 0x000fe400000006ff */
[----:B------:R-:W-:-:S02]  /*4610*/  SHF.L.U32 R155, R93, 0x10, RZ ;  /* 0x000000105d9b7819 */ /* 0x000fc400000006ff */
[----:B------:R-:W-:Y:S01]  /*4620*/  SHF.L.U32 R157, R94, 0x10, RZ ;  /* 0x000000105e9d7819 */ /* 0x000fe200000006ff */
[----:B------:R-:W-:Y:S01]  /*4630*/  FADD.FTZ R152, R153, R152 ;  /* 0x0000009899987221 */ /* 0x000fe20000010000 */
[----:B------:R-:W-:Y:S01]  /*4640*/  PRMT R214, R158, 0x7632, R214 ;  /* 0x000076329ed67816 */ /* 0x000fe200000000d6 */
[----:B------:R-:W-:Y:S01]  /*4650*/  FADD.FTZ R154, R155, R154 ;  /* 0x0000009a9b9a7221 */ /* 0x000fe20000010000 */
[----:B------:R-:W-:Y:S01]  /*4660*/  PRMT R215, R159, 0x7632, R215 ;  /* 0x000076329fd77816 */ /* 0x000fe200000000d7 */
[----:B------:R-:W-:Y:S01]  /*4670*/  FADD.FTZ R156, R157, R156 ;  /* 0x0000009c9d9c7221 */ /* 0x000fe20000010000 */
[----:B------:R-:W-:Y:S02]  /*4680*/  PRMT R153, R92, 0x7632, R153 ;  /* 0x000076325c997816 */ /* 0x000fe40000000099 */
[----:B------:R-:W-:Y:S02]  /*4690*/  PRMT R155, R93, 0x7632, R155 ;  /* 0x000076325d9b7816 */ /* 0x000fe4000000009b */
[----:B------:R-:W-:-:S02]  /*46a0*/  PRMT R157, R94, 0x7632, R157 ;  /* 0x000076325e9d7816 */ /* 0x000fc4000000009d */
[----:B------:R-:W-:Y:S02]  /*46b0*/  PRMT R158, R95, 0x7632, R158 ;  /* 0x000076325f9e7816 */ /* 0x000fe4000000009e */
        /* <DEDUP_REMOVED lines=15> */
.L_x_13194:
[----:B------:R-:W-:Y:S05]  /*47b0*/  @!P0 BRA `(.L_x_13197) ;  /* 0x0000000000548947 */ /* 0x000fea0003800000 */
[----:B0----5:R-:W-:Y:S01]  /*47c0*/  PRMT R152, R156, 0x7632, R152 ;  /* 0x000076329c987816 */ /* 0x021fe20000000098 */
[----:B---34-:R-:W-:Y:S01]  /*47d0*/  IMAD.U32 R169, R158, 0x10000, RZ ;  /* 0x000100009ea97824 */ /* 0x018fe200078e00ff */
        /* <DEDUP_REMOVED lines=19> */
.L_x_13197:
[----:B0----5:R-:W-:Y:S02]  /*4910*/  PRMT R153, R156, 0x7632, R153 ;  /* 0x000076329c997816 */ /* 0x021fe40000000099 */
[----:B------:R-:W-:Y:S02]  /*4920*/  PRMT R155, R157, 0x7632, R155 ;  /* 0x000076329d9b7816 */ /* 0x000fe4000000009b */
[----:B---34-:R-:W-:Y:S02]  /*4930*/  PRMT R168, R158, 0x7632, R168 ;  /* 0x000076329ea87816 */ /* 0x018fe400000000a8 */
        /* <DEDUP_REMOVED lines=8> */
[----:B------:R-:W-:-:S07]  /*49c0*/  SHF.L.U32 R159, R169, 0x10, RZ ;  /* 0x00000010a99f7819 */ /* 0x000fce00000006ff */
.L_x_13196:
[----:B------:R-:W0:Y:S02]  /*49d0*/  LDC.64 R168, c[0x0][0x3a8] ;  /* 0x0000ea00ffa87b82 */ /* 0x000e240000000a00 */
[C---:B0-----:R-:W-:Y:S01]  /*49e0*/  IMAD.WIDE.U32 R168, R171.reuse, 0x20, R168 ;  /* 0x00000020aba87825 */ /* 0x041fe200078e00a8 */
[----:B------:R-:W-:-:S04]  /*49f0*/  IADD3 R171, PT, PT, R171, 0x20, RZ ;  /* 0x00000020abab7810 */ /* 0x000fc80007ffe0ff */
[----:B------:R0:W-:Y:S04]  /*4a00*/  STG.E.128 desc[UR6][R168.64], R152 ;  /* 0x00000098a8007986 */ /* 0x0001e8000c101d06 */
[----:B------:R0:W-:Y:S02]  /*4a10*/  STG.E.128 desc[UR6][R168.64+0x10], R156 ;  /* 0x0000109ca8007986 */ /* 0x0001e4000c101d06 */
.L_x_13193:
[----:B------:R-:W-:Y:S05]  /*4a20*/  BSYNC.RECONVERGENT B0 ;  /* 0x0000000000007941 */ /* 0x000fea0003800200 */
.L_x_13192:
        /* <DEDUP_REMOVED lines=21> */
[----:B0----5:R-:W-:Y:S02]  /*4b80*/  PRMT R160, R164, 0x7632, R160 ;  /* 0x00007632a4a07816 */ /* 0x021fe400000000a0 */
[----:B---34-:R-:W-:Y:S02]  /*4b90*/  PRMT R168, R166, 0x7632, R168 ;  /* 0x00007632a6a87816 */ /* 0x018fe400000000a8 */
[----:B------:R-:W-:Y:S02]  /*4ba0*/  SHF.L.U32 R164, R164, 0x10, RZ ;  /* 0x00000010a4a47819 */ /* 0x000fe400000006ff */
[----:B------:R-:W-:Y:S02]  /*4bb0*/  SHF.L.U32 R166, R166, 0x10, RZ ;  /* 0x00000010a6a67819 */ /* 0x000fe400000006ff */
[----:B------:R-:W-:Y:S02]  /*4bc0*/  SHF.L.U32 R163, R92, 0x10, RZ ;  /* 0x000000105ca37819 */ /* 0x000fe400000006ff */
[----:B------:R-:W-:-:S02]  /*4bd0*/  SHF.L.U32 R169, R94, 0x10, RZ ;  /* 0x000000105ea97819 */ /* 0x000fc400000006ff */
[C---:B------:R-:W-:Y:S01]  /*4be0*/  PRMT R162, R165.reuse, 0x7632, R162 ;  /* 0x00007632a5a27816 */ /* 0x040fe200000000a2 */
[----:B------:R-:W-:Y:S01]  /*4bf0*/  IMAD.U32 R165, R165, 0x10000, RZ ;  /* 0x00010000a5a57824 */ /* 0x000fe200078e00ff */
[----:B------:R-:W-:Y:S01]  /*4c00*/  SHF.L.U32 R216, R93, 0x10, RZ ;  /* 0x000000105dd87819 */ /* 0x000fe200000006ff */
[----:B------:R-:W-:Y:S01]  /*4c10*/  FADD.FTZ R163, R163, R164 ;  /* 0x000000a4a3a37221 */ /* 0x000fe20000010000 */
[----:B------:R-:W-:Y:S01]  /*4c20*/  FADD.FTZ R169, R169, R166 ;  /* 0x000000a6a9a97221 */ /* 0x000fe20000010000 */
[----:B------:R-:W-:Y:S02]  /*4c30*/  PRMT R164, R93, 0x7632, R164 ;  /* 0x000076325da47816 */ /* 0x000fe400000000a4 */
[----:B------:R-:W-:Y:S01]  /*4c40*/  FADD.FTZ R165, R216, R165 ;  /* 0x000000a5d8a57221 */ /* 0x000fe20000010000 */
[----:B------:R-:W-:Y:S02]  /*4c50*/  PRMT R166, R94, 0x7632, R166 ;  /* 0x000076325ea67816 */ /* 0x000fe400000000a6 */
[----:B------:R-:W-:-:S02]  /*4c60*/  PRMT R170, R167, 0x7632, R170 ;  /* 0x00007632a7aa7816 */ /* 0x000fc400000000aa */
[----:B------:R-:W-:Y:S02]  /*4c70*/  PRMT R161, R92, 0x7632, R161 ;  /* 0x000076325ca17816 */ /* 0x000fe400000000a1 */
        /* <DEDUP_REMOVED lines=25> */
.L_x_13201:
[C---:B---345:R-:W-:Y:S01]  /*4e10*/  PRMT R168, R164.reuse, 0x7632, R168 ;  /* 0x00007632a4a87816 */ /* 0x078fe200000000a8 */
[C---:B0-----:R-:W-:Y:S01]  /*4e20*/  IMAD.U32 R162, R165.reuse, 0x10000, RZ ;  /* 0x00010000a5a27824 */ /* 0x041fe200078e00ff */
[----:B------:R-:W-:Y:S02]  /*4e30*/  SHF.L.U32 R160, R164, 0x10, RZ ;  /* 0x00000010a4a07819 */ /* 0x000fe400000006ff */
[----:B------:R-:W-:Y:S02]  /*4e40*/  PRMT R169, R165, 0x7632, R169 ;  /* 0x00007632a5a97816 */ /* 0x000fe400000000a9 */
[----:B------:R-:W-:Y:S02]  /*4e50*/  SHF.L.U32 R164, R166, 0x10, RZ ;  /* 0x00000010a6a47819 */ /* 0x000fe400000006ff */
        /* <DEDUP_REMOVED lines=10> */
[----:B------:R-:W-:Y:S01]  /*4f00*/  PRMT R165, R94, 0x7632, R165 ;  /* 0x000076325ea57816 */ /* 0x000fe200000000a5 */
[----:B------:R-:W-:Y:S01]  /*4f10*/  IMAD.U32 R161, R161, 0x10000, RZ ;  /* 0x00010000a1a17824 */ /* 0x000fe200078e00ff */
[----:B------:R-:W-:-:S02]  /*4f20*/  PRMT R166, R95, 0x7632, R166 ;  /* 0x000076325fa67816 */ /* 0x000fc400000000a6 */
        /* <DEDUP_REMOVED lines=15> */
.L_x_13200:
[----:B------:R-:W-:Y:S05]  /*5020*/  @!P1 BRA `(.L_x_13203) ;  /* 0x0000000000549947 */ /* 0x000fea0003800000 */
[C---:B0----5:R-:W-:Y:S02]  /*5030*/  PRMT R160, R164.reuse, 0x7632, R160 ;  /* 0x00007632a4a07816 */ /* 0x061fe400000000a0 */
[----:B------:R-:W-:Y:S02]  /*5040*/  SHF.L.U32 R161, R164, 0x10, RZ ;  /* 0x00000010a4a17819 */ /* 0x000fe400000006ff */
[C---:B------:R-:W-:Y:S01]  /*5050*/  PRMT R162, R165.reuse, 0x7632, R162 ;  /* 0x00007632a5a27816 */ /* 0x040fe200000000a2 */
[----:B------:R-:W-:Y:S01]  /*5060*/  IMAD.U32 R165, R165, 0x10000, RZ ;  /* 0x00010000a5a57824 */ /* 0x000fe200078e00ff */
[----:B------:R-:W-:Y:S02]  /*5070*/  PRMT R163, R166, 0x7632, R163 ;  /* 0x00007632a6a37816 */ /* 0x000fe400000000a3 */
[C---:B------:R-:W-:Y:S02]  /*5080*/  PRMT R164, R167.reuse, 0x7632, R164 ;  /* 0x00007632a7a47816 */ /* 0x040fe400000000a4 */
[----:B------:R-:W-:-:S02]  /*5090*/  SHF.L.U32 R167, R167, 0x10, RZ ;  /* 0x00000010a7a77819 */ /* 0x000fc400000006ff */
[----:B---34-:R-:W-:Y:S02]  /*50a0*/  SHF.L.U32 R169, R166, 0x10, RZ ;  /* 0x00000010a6a97819 */ /* 0x018fe400000006ff */
        /* <DEDUP_REMOVED lines=13> */
.L_x_13203:
[----:B0----5:R-:W-:Y:S01]  /*5180*/  PRMT R161, R164, 0x7632, R161 ;  /* 0x00007632a4a17816 */ /* 0x021fe200000000a1 */
[C---:B------:R-:W-:Y:S01]  /*5190*/  IMAD.U32 R162, R165.reuse, 0x10000, RZ ;  /* 0x00010000a5a27824 */ /* 0x040fe200078e00ff */
[----:B------:R-:W-:Y:S02]  /*51a0*/  PRMT R163, R165, 0x7632, R163 ;  /* 0x00007632a5a37816 */ /* 0x000fe400000000a3 */
[----:B---34-:R-:W-:Y:S02]  /*51b0*/  PRMT R168, R166, 0x7632, R168 ;  /* 0x00007632a6a87816 */ /* 0x018fe400000000a8 */
        /* <DEDUP_REMOVED lines=8> */
.L_x_13202:
[----:B------:R-:W0:Y:S02]  /*5240*/  LDC.64 R168, c[0x0][0x3a8] ;  /* 0x0000ea00ffa87b82 */ /* 0x000e240000000a00 */
[----:B0-----:R-:W-:-:S05]  /*5250*/  IMAD.WIDE.U32 R168, R171, 0x20, R168 ;  /* 0x00000020aba87825 */ /* 0x001fca00078e00a8 */
[----:B------:R0:W-:Y:S04]  /*5260*/  STG.E.128 desc[UR6][R168.64], R160 ;  /* 0x000000a0a8007986 */ /* 0x0001e8000c101d06 */
[----:B------:R0:W-:Y:S02]  /*5270*/  STG.E.128 desc[UR6][R168.64+0x10], R164 ;  /* 0x000010a4a8007986 */ /* 0x0001e4000c101d06 */
.L_x_13199:
[----:B------:R-:W-:Y:S05]  /*5280*/  BSYNC.RECONVERGENT B0 ;  /* 0x0000000000007941 */ /* 0x000fea0003800200 */
.L_x_13198:
[----:B01234-:R-:W-:Y:S01]  /*5290*/  FADD.FTZ R168, RZ, R104 ;  /* 0x00000068ffa87221 */ /* 0x01ffe20000010000 */
        /* <DEDUP_REMOVED lines=234> */
.L_x_13233:
        /* <DEDUP_REMOVED lines=20> */
[--C-:B------:R-:W-:Y:S01]  /*6280*/  FADD.FTZ R219, R110, -R217.reuse ;  /* 0x800000d96edb7221 */ /* 0x100fe20000010000 */
[----:B------:R-:W-:Y:S01]  /*6290*/  SHF.L.U32 R218, R33, 0x10, RZ ;  /* 0x0000001021da7819 */ /* 0x000fe200000006ff */
[----:B------:R-:W-:Y:S01]  /*62a0*/  FMUL.FTZ R215, R216, R215 ;  /* 0x000000d7d8d77220 */ /* 0x000fe20000410000 */
[----:B------:R-:W-:Y:S01]  /*62b0*/  SHF.L.U32 R222, R30, 0x10, RZ ;  /* 0x000000101ede7819 */ /* 0x000fe200000006ff */
[----:B------:R-:W-:Y:S01]  /*62c0*/  FMUL.FTZ R171, R216, R171 ;  /* 0x000000abd8ab7220 */ /* 0x000fe20000410000 */
[----:B------:R-:W-:Y:S01]  /*62d0*/  SHF.L.U32 R224, R34, 0x10, RZ ;  /* 0x0000001022e07819 */ /* 0x000fe200000006ff */
[----:B------:R-:W-:Y:S01]  /*62e0*/  FADD.FTZ R169, R104, -R217 ;  /* 0x800000d968a97221 */ /* 0x000fe20000010000 */
[----:B------:R-:W-:Y:S01]  /*62f0*/  SHF.L.U32 R226, R31, 0x10, RZ ;  /* 0x000000101fe27819 */ /* 0x000fe200000006ff */
[----:B------:R-:W-:Y:S01]  /*6300*/  FFMA.FTZ R220, R171, R214, R218 ;  /* 0x000000d6abdc7223 */ /* 0x000fe200000100da */
[----:B------:R-:W-:Y:S01]  /*6310*/  SHF.L.U32 R228, R35, 0x10, RZ ;  /* 0x0000001023e47819 */ /* 0x000fe200000006ff */
[----:B------:R-:W-:Y:S01]  /*6320*/  FFMA.FTZ R223, R215, R222, R224 ;  /* 0x000000ded7df7223 */ /* 0x000fe200000100e0 */
[----:B------:R-:W-:Y:S01]  /*6330*/  SHF.L.U32 R168, R28, 0x10, RZ ;  /* 0x000000101ca87819 */ /* 0x000fe200000006ff */
[----:B------:R-:W0:Y:S01]  /*6340*/  LDC.64 R214, c[0x0][0x428] ;  /* 0x00010a00ffd67b82 */ /* 0x000e220000000a00 */
[----:B------:R-:W-:Y:S01]  /*6350*/  FMUL.FTZ R219, R216, R219 ;  /* 0x000000dbd8db7220 */ /* 0x000fe20000410000 */
[----:B------:R-:W-:-:S02]  /*6360*/  IMAD.U32 R170, R32, 0x10000, RZ ;  /* 0x0001000020aa7824 */ /* 0x000fc400078e00ff */
        /* <DEDUP_REMOVED lines=17> */
[----:B------:R-:W-:Y:S01]  /*6480*/  SHF.L.U32 R222, R190, 0x10, RZ ;  /* 0x00000010bede7819 */ /* 0x000fe200000006ff */
[----:B------:R-:W-:Y:S01]  /*6490*/  FFMA.FTZ R230, R221, R230, R232 ;  /* 0x000000e6dde67223 */ /* 0x000fe200000100e8 */
[----:B------:R-:W-:Y:S01]  /*64a0*/  SHF.L.U32 R224, R189, 0x10, RZ ;  /* 0x00000010bde07819 */ /* 0x000fe200000006ff */
[----:B------:R-:W-:Y:S01]  /*64b0*/  FFMA.FTZ R226, R219, R226, R228 ;  /* 0x000000e2dbe27223 */ /* 0x000fe200000100e4 */
[----:B------:R-:W-:Y:S01]  /*64c0*/  FFMA.FTZ R219, R169, R170, R218 ;  /* 0x000000aaa9db7223 */ /* 0x000fe200000100da */
[C---:B0-----:R-:W-:Y:S01]  /*64d0*/  IMAD.WIDE.U32 R214, R213.reuse, 0x10, R214 ;  /* 0x00000010d5d67825 */ /* 0x041fe200078e00d6 */
[----:B------:R-:W-:-:S03]  /*64e0*/  IADD3 R213, PT, PT, R213, 0x20, RZ ;  /* 0x00000020d5d57810 */ /* 0x000fc60007ffe0ff */
[----:B------:R-:W-:Y:S01]  /*64f0*/  FFMA.FTZ R221, R171, R222, R224 ;  /* 0x000000deabdd7223 */ /* 0x000fe200000100e0 */
[----:B------:R-:W-:Y:S02]  /*6500*/  F2FP.BF16.F32.PACK_AB R171, R230, R225 ;  /* 0x000000e1e6ab723e */ /* 0x000fe400000010ff */
[----:B------:R-:W-:Y:S02]  /*6510*/  F2FP.BF16.F32.PACK_AB R170, R226, R223 ;  /* 0x000000dfe2aa723e */ /* 0x000fe400000010ff */
[----:B------:R-:W-:Y:S02]  /*6520*/  F2FP.BF16.F32.PACK_AB R169, R221, R220 ;  /* 0x000000dcdda9723e */ /* 0x000fe400000010ff */
[----:B------:R-:W-:-:S05]  /*6530*/  F2FP.BF16.F32.PACK_AB R168, R219, R168 ;  /* 0x000000a8dba8723e */ /* 0x000fca00000010ff */
[----:B------:R0:W-:Y:S02]  /*6540*/  STG.E.128 desc[UR6][R214.64], R168 ;  /* 0x000000a8d6007986 */ /* 0x0001e4000c101d06 */
.L_x_13206:
[----:B------:R-:W-:Y:S05]  /*6550*/  BSYNC.RECONVERGENT B0 ;  /* 0x0000000000007941 */ /* 0x000fea0003800200 */
.L_x_13205:
[----:B------:R-:W-:Y:S01]  /*6560*/  ISETP.GE.U32.AND P0, PT, R210, 0x40, PT ;  /* 0x00000040d200780c */ /* 0x000fe20003f06070 */
[----:B------:R-:W-:-:S12]  /*6570*/  BSSY.RECONVERGENT B0, `(.L_x_13207) ;  /* 0x0000032000007945 */ /* 0x000fd80003800200 */
[----:B------:R-:W-:Y:S05]  /*6580*/  @!P0 BRA `(.L_x_13208) ;  /* 0x0000000000c08947 */ /* 0x000fea0003800000 */
[--C-:B01----:R-:W-:Y:S01]  /*6590*/  FADD.FTZ R215, R116, -R217.reuse ;  /* 0x800000d974d77221 */ /* 0x103fe20000010000 */
        /* <DEDUP_REMOVED lines=39> */
[----:B0-----:R-:W-:-:S04]  /*6810*/  IMAD.WIDE.U32 R214, R213, 0x10, R214 ;  /* 0x00000010d5d67825 */ /* 0x001fc800078e00d6 */
[----:B------:R-:W-:Y:S01]  /*6820*/  FFMA.FTZ R221, R171, R222, R224 ;  /* 0x000000deabdd7223 */ /* 0x000fe200000100e0 */
[----:B------:R-:W-:Y:S01]  /*6830*/  F2FP.BF16.F32.PACK_AB R171, R230, R225 ;  /* 0x000000e1e6ab723e */ /* 0x000fe200000010ff */
[----:B------:R-:W-:Y:S01]  /*6840*/  VIADD R213, R213, 0x20 ;  /* 0x00000020d5d57836 */ /* 0x000fe20000000000 */
[----:B------:R-:W-:Y:S02]  /*6850*/  F2FP.BF16.F32.PACK_AB R170, R226, R223 ;  /* 0x000000dfe2aa723e */ /* 0x000fe400000010ff */
[----:B------:R-:W-:Y:S02]  /*6860*/  F2FP.BF16.F32.PACK_AB R169, R221, R220 ;  /* 0x000000dcdda9723e */ /* 0x000fe400000010ff */
[----:B------:R-:W-:-:S05]  /*6870*/  F2FP.BF16.F32.PACK_AB R168, R219, R168 ;  /* 0x000000a8dba8723e */ /* 0x000fca00000010ff */
[----:B------:R2:W-:Y:S02]  /*6880*/  STG.E.128 desc[UR6][R214.64], R168 ;  /* 0x000000a8d6007986 */ /* 0x0005e4000c101d06 */
.L_x_13208:
[----:B------:R-:W-:Y:S05]  /*6890*/  BSYNC.RECONVERGENT B0 ;  /* 0x0000000000007941 */ /* 0x000fea0003800200 */
.L_x_13207:
[----:B------:R-:W-:Y:S01]  /*68a0*/  ISETP.GE.U32.AND P0, PT, R210, 0x60, PT ;  /* 0x00000060d200780c */ /* 0x000fe20003f06070 */
[----:B------:R-:W-:-:S12]  /*68b0*/  BSSY.RECONVERGENT B0, `(.L_x_13209) ;  /* 0x0000032000007945 */ /* 0x000fd80003800200 */
[----:B------:R-:W-:Y:S05]  /*68c0*/  @!P0 BRA `(.L_x_13210) ;  /* 0x0000000000c08947 */ /* 0x000fea0003800000 */
[--C-:B012---:R-:W-:Y:S01]  /*68d0*/  FADD.FTZ R215, R124, -R217.reuse ;  /* 0x800000d97cd77221 */ /* 0x107fe20000010000 */
        /* <DEDUP_REMOVED lines=15> */
[----:B------:R-:W-:-:S02]  /*69d0*/  IMAD.U32 R228, R51, 0x10000, RZ ;  /* 0x0001000033e47824 */ /* 0x000fc400078e00ff */
[C---:B------:R-:W-:Y:S01]  /*69e0*/  FMUL.FTZ R219, R216.reuse, R219 ;  /* 0x000000dbd8db7220 */ /* 0x040fe20000410000 */
[----:B------:R-:W-:Y:S01]  /*69f0*/  FMUL.FTZ R169, R216, R169 ;  /* 0x000000a9d8a97220 */ /* 0x000fe20000410000 */
[--C-:B------:R-:W-:Y:S01]  /*6a00*/  FADD.FTZ R221, R127, -R217.reuse ;  /* 0x800000d97fdd7221 */ /* 0x100fe20000010000 */
[--C-:B------:R-:W-:Y:S01]  /*6a10*/  FADD.FTZ R171, R123, -R217.reuse ;  /* 0x800000d97bab7221 */ /* 0x100fe20000010000 */
[----:B------:R-:W-:Y:S01]  /*6a20*/  FFMA.FTZ R225, R219, R226, R228 ;  /* 0x000000e2dbe17223 */ /* 0x000fe200000100e4 */
[----:B------:R-:W-:Y:S01]  /*6a30*/  FFMA.FTZ R168, R169, R168, R170 ;  /* 0x000000a8a9a87223 */ /* 0x000fe200000100aa */
[--C-:B------:R-:W-:Y:S01]  /*6a40*/  FADD.FTZ R219, R125, -R217.reuse ;  /* 0x800000d97ddb7221 */ /* 0x100fe20000010000 */
[----:B------:R-:W-:Y:S01]  /*6a50*/  FADD.FTZ R169, R121, -R217 ;  /* 0x800000d979a97221 */ /* 0x000fe20000010000 */
[----:B------:R-:W-:Y:S01]  /*6a60*/  SHF.L.U32 R226, R172, 0x10, RZ ;  /* 0x00000010ace27819 */ /* 0x000fe200000006ff */
[----:B------:R-:W-:Y:S01]  /*6a70*/  IMAD.U32 R232, R25, 0x10000, RZ ;  /* 0x0001000019e87824 */ /* 0x000fe200078e00ff */
[----:B------:R-:W-:Y:S01]  /*6a80*/  SHF.L.U32 R228, R27, 0x10, RZ ;  /* 0x000000101be47819 */ /* 0x000fe200000006ff */
[----:B------:R-:W-:Y:S01]  /*6a90*/  FMUL.FTZ R221, R216, R221 ;  /* 0x000000ddd8dd7220 */ /* 0x000fe20000410000 */
        /* <DEDUP_REMOVED lines=19> */
.L_x_13210:
[----:B------:R-:W-:Y:S05]  /*6bd0*/  BSYNC.RECONVERGENT B0 ;  /* 0x0000000000007941 */ /* 0x000fea0003800200 */
.L_x_13209:
[----:B------:R-:W-:Y:S01]  /*6be0*/  ISETP.GE.U32.AND P0, PT, R210, 0x80, PT ;  /* 0x00000080d200780c */ /* 0x000fe20003f06070 */
[----:B------:R-:W-:-:S12]  /*6bf0*/  BSSY.RECONVERGENT B0, `(.L_x_13211) ;  /* 0x0000032000007945 */ /* 0x000fd80003800200 */
[----:B------:R-:W-:Y:S05]  /*6c00*/  @!P0 BRA `(.L_x_13212) ;  /* 0x0000000000c08947 */ /* 0x000fea0003800000 */
[--C-:B0123--:R-:W-:Y:S01]  /*6c10*/  FADD.FTZ R215, R132, -R217.reuse ;  /* 0x800000d984d77221 */ /* 0x10ffe20000010000 */
        /* <DEDUP_REMOVED lines=47> */
.L_x_13212:
[----:B------:R-:W-:Y:S05]  /*6f10*/  BSYNC.RECONVERGENT B0 ;  /* 0x0000000000007941 */ /* 0x000fea0003800200 */
.L_x_13211:
[----:B------:R-:W-:Y:S01]  /*6f20*/  ISETP.GE.U32.AND P0, PT, R210, 0xa0, PT ;  /* 0x000000a0d200780c */ /* 0x000fe20003f06070 */
        /* <DEDUP_REMOVED lines=8> */
[----:B------:R-:W-:Y:S01]  /*6fb0*/  SHF.L.U32 R222, R62, 0x10, RZ ;  /* 0x000000103ede7819 */ /* 0x000fe200000006ff */
[----:B------:R-:W-:Y:S01]  /*6fc0*/  FMUL.FTZ R171, R216, R171 ;  /* 0x000000abd8ab7220 */ /* 0x000fe20000410000 */
[--C-:B------:R-:W-:Y:S01]  /*6fd0*/  FADD.FTZ R219, R142, -R217.reuse ;  /* 0x800000d98edb7221 */ /* 0x100fe20000010000 */
[--C-:B------:R-:W-:Y:S01]  /*6fe0*/  FADD.FTZ R169, R136, -R217.reuse ;  /* 0x800000d988a97221 */ /* 0x100fe20000010000 */
[----:B------:R-:W-:Y:S01]  /*6ff0*/  SHF.L.U32 R226, R63, 0x10, RZ ;  /* 0x000000103fe27819 */ /* 0x000fe200000006ff */
[----:B------:R-:W-:Y:S01]  /*7000*/  FFMA.FTZ R220, R171, R214, R218 ;  /* 0x000000d6abdc7223 */ /* 0x000fe200000100da */
[----:B------:R-:W-:Y:S01]  /*7010*/  FFMA.FTZ R223, R215, R222, R224 ;  /* 0x000000ded7df7223 */ /* 0x000fe200000100e0 */
[----:B------:R-:W-:Y:S01]  /*7020*/  SHF.L.U32 R228, R67, 0x10, RZ ;  /* 0x0000001043e47819 */ /* 0x000fe200000006ff */
[----:B------:R-:W0:Y:S01]  /*7030*/  LDC.64 R214, c[0x0][0x428] ;  /* 0x00010a00ffd67b82 */ /* 0x000e220000000a00 */
[----:B------:R-:W-:Y:S01]  /*7040*/  SHF.L.U32 R168, R60, 0x10, RZ ;  /* 0x000000103ca87819 */ /* 0x000fe200000006ff */
[----:B------:R-:W-:Y:S01]  /*7050*/  FMUL.FTZ R219, R216, R219 ;  /* 0x000000dbd8db7220 */ /* 0x000fe20000410000 */
[----:B------:R-:W-:Y:S01]  /*7060*/  SHF.L.U32 R170, R64, 0x10, RZ ;  /* 0x0000001040aa7819 */ /* 0x000fe200000006ff */
        /* <DEDUP_REMOVED lines=30> */
.L_x_13214:
[----:B------:R-:W-:Y:S05]  /*7250*/  BSYNC.RECONVERGENT B0 ;  /* 0x0000000000007941 */ /* 0x000fea0003800200 */
.L_x_13213:
        /* <DEDUP_REMOVED lines=51> */
.L_x_13216:
[----:B------:R-:W-:Y:S05]  /*7590*/  BSYNC.RECONVERGENT B0 ;  /* 0x0000000000007941 */ /* 0x000fea0003800200 */
.L_x_13215:
        /* <DEDUP_REMOVED lines=21> */
[C---:B------:R-:W-:Y:S01]  /*76f0*/  FMUL.FTZ R169, R216.reuse, R169 ;  /* 0x000000a9d8a97220 */ /* 0x040fe20000410000 */
[--C-:B------:R-:W-:Y:S01]  /*7700*/  FADD.FTZ R221, R159, -R217.reuse ;  /* 0x800000d99fdd7221 */ /* 0x100fe20000010000 */
[----:B------:R-:W-:Y:S01]  /*7710*/  FFMA.FTZ R225, R219, R226, R228 ;  /* 0x000000e2dbe17223 */ /* 0x000fe200000100e4 */
[--C-:B------:R-:W-:Y:S01]  /*7720*/  FADD.FTZ R219, R157, -R217.reuse ;  /* 0x800000d99ddb7221 */ /* 0x100fe20000010000 */
[----:B------:R-:W-:Y:S01]  /*7730*/  FFMA.FTZ R168, R169, R168, R170 ;  /* 0x000000a8a9a87223 */ /* 0x000fe200000100aa */
[--C-:B------:R-:W-:Y:S01]  /*7740*/  FADD.FTZ R169, R153, -R217.reuse ;  /* 0x800000d999a97221 */ /* 0x100fe20000010000 */
[----:B------:R-:W-:Y:S01]  /*7750*/  FADD.FTZ R171, R155, -R217 ;  /* 0x800000d99bab7221 */ /* 0x000fe20000010000 */
        /* <DEDUP_REMOVED lines=14> */
[----:B0-----:R-:W-:-:S04]  /*7840*/  IMAD.WIDE.U32 R214, R213, 0x10, R214 ;  /* 0x00000010d5d67825 */ /* 0x001fc800078e00d6 */
[----:B------:R-:W-:Y:S01]  /*7850*/  FFMA.FTZ R219, R169, R170, R218 ;  /* 0x000000aaa9db7223 */ /* 0x000fe200000100da */
[----:B------:R-:W-:Y:S01]  /*7860*/  IADD3 R213, PT, PT, R213, 0x20, RZ ;  /* 0x00000020d5d57810 */ /* 0x000fe20007ffe0ff */
[----:B------:R-:W-:Y:S01]  /*7870*/  FFMA.FTZ R221, R171, R222, R224 ;  /* 0x000000deabdd7223 */ /* 0x000fe200000100e0 */
[----:B------:R-:W-:Y:S02]  /*7880*/  F2FP.BF16.F32.PACK_AB R171, R230, R225 ;  /* 0x000000e1e6ab723e */ /* 0x000fe400000010ff */
[----:B------:R-:W-:Y:S02]  /*7890*/  F2FP.BF16.F32.PACK_AB R170, R226, R223 ;  /* 0x000000dfe2aa723e */ /* 0x000fe400000010ff */
[----:B------:R-:W-:Y:S02]  /*78a0*/  F2FP.BF16.F32.PACK_AB R169, R221, R220 ;  /* 0x000000dcdda9723e */ /* 0x000fe400000010ff */
[----:B------:R-:W-:-:S05]  /*78b0*/  F2FP.BF16.F32.PACK_AB R168, R219, R168 ;  /* 0x000000a8dba8723e */ /* 0x000fca00000010ff */
[----:B------:R0:W-:Y:S02]  /*78c0*/  STG.E.128 desc[UR6][R214.64], R168 ;  /* 0x000000a8d6007986 */ /* 0x0001e4000c101d06 */
.L_x_13218:
[----:B------:R-:W-:Y:S05]  /*78d0*/  BSYNC.RECONVERGENT B0 ;  /* 0x0000000000007941 */ /* 0x000fea0003800200 */
.L_x_13217:
        /* <DEDUP_REMOVED lines=29> */
[----:B------:R-:W-:Y:S01]  /*7ab0*/  SHF.L.U32 R232, R207, 0x10, RZ ;  /* 0x00000010cfe87819 */ /* 0x000fe200000006ff */
[----:B------:R-:W-:Y:S01]  /*7ac0*/  IMAD.U32 R230, R91, 0x10000, RZ ;  /* 0x000100005be67824 */ /* 0x000fe200078e00ff */
[----:B------:R-:W-:-:S02]  /*7ad0*/  SHF.L.U32 R234, R208, 0x10, RZ ;  /* 0x00000010d0ea7819 */ /* 0x000fc400000006ff */
[----:B------:R-:W-:Y:S02]  /*7ae0*/  SHF.L.U32 R170, R201, 0x10, RZ ;  /* 0x00000010c9aa7819 */ /* 0x000fe400000006ff */
[----:B------:R-:W-:Y:S01]  /*7af0*/  SHF.L.U32 R220, R203, 0x10, RZ ;  /* 0x00000010cbdc7819 */ /* 0x000fe200000006ff */
[----:B------:R-:W-:Y:S01]  /*7b00*/  FFMA.FTZ R232, R217, R232, R234 ;  /* 0x000000e8d9e87223 */ /* 0x000fe200000100ea */
[----:B------:R-:W-:Y:S02]  /*7b10*/  SHF.L.U32 R224, R205, 0x10, RZ ;  /* 0x00000010cde07819 */ /* 0x000fe400000006ff */
[----:B------:R-:W-:Y:S02]  /*7b20*/  SHF.L.U32 R228, R87, 0x10, RZ ;  /* 0x0000001057e47819 */ /* 0x000fe400000006ff */
[----:B------:R-:W-:Y:S02]  /*7b30*/  SHF.L.U32 R226, R206, 0x10, RZ ;  /* 0x00000010cee27819 */ /* 0x000fe400000006ff */
[----:B------:R-:W-:Y:S01]  /*7b40*/  SHF.L.U32 R222, R204, 0x10, RZ ;  /* 0x00000010ccde7819 */ /* 0x000fe200000006ff */
[----:B------:R-:W-:Y:S01]  /*7b50*/  FFMA.FTZ R171, R227, R228, R230 ;  /* 0x000000e4e3ab7223 */ /* 0x000fe200000100e6 */
[----:B------:R-:W-:Y:S01]  /*7b60*/  SHF.L.U32 R214, R202, 0x10, RZ ;  /* 0x00000010cad67819 */ /* 0x000fe200000006ff */
[----:B------:R-:W-:-:S02]  /*7b70*/  FFMA.FTZ R224, R225, R224, R226 ;  /* 0x000000e0e1e07223 */ /* 0x000fc400000100e2 */
[----:B------:R-:W-:Y:S01]  /*7b80*/  FFMA.FTZ R221, R221, R220, R222 ;  /* 0x000000dcdddd7223 */ /* 0x000fe200000100de */
[----:B------:R-:W-:Y:S01]  /*7b90*/  F2FP.BF16.F32.PACK_AB R171, R232, R171 ;  /* 0x000000abe8ab723e */ /* 0x000fe200000010ff */
[----:B------:R-:W-:Y:S01]  /*7ba0*/  FFMA.FTZ R217, R215, R170, R214 ;  /* 0x000000aad7d97223 */ /* 0x000fe200000100d6 */
[----:B0-----:R-:W-:Y:S01]  /*7bb0*/  IMAD.WIDE.U32 R214, R213, 0x10, R168 ;  /* 0x00000010d5d67825 */ /* 0x001fe200078e00a8 */
[----:B------:R-:W-:Y:S02]  /*7bc0*/  F2FP.BF16.F32.PACK_AB R170, R224, R223 ;  /* 0x000000dfe0aa723e */ /* 0x000fe400000010ff */
[----:B------:R-:W-:Y:S02]  /*7bd0*/  F2FP.BF16.F32.PACK_AB R169, R221, R218 ;  /* 0x000000dadda9723e */ /* 0x000fe400000010ff */
[----:B------:R-:W-:-:S05]  /*7be0*/  F2FP.BF16.F32.PACK_AB R168, R217, R216 ;  /* 0x000000d8d9a8723e */ /* 0x000fca00000010ff */
[----:B------:R0:W-:Y:S02]  /*7bf0*/  STG.E.128 desc[UR6][R214.64], R168 ;  /* 0x000000a8d6007986 */ /* 0x0001e4000c101d06 */
.L_x_13220:
[----:B------:R-:W-:Y:S05]  /*7c00*/  BSYNC.RECONVERGENT B0 ;  /* 0x0000000000007941 */ /* 0x000fea0003800200 */
.L_x_13219:
[----:B01234-:R-:W0:Y:S02]  /*7c10*/  LDC.64 R168, c[0x0][0x380] ;  /* 0x0000e000ffa87b82 */ /* 0x01fe240000000a00 */
[----:B0-----:R-:W-:-:S04]  /*7c20*/  LEA R209, R168, R209, 0x2 ;  /* 0x000000d1a8d17211 */ /* 0x001fc800078e10ff */
[----:B------:R-:W-:-:S13]  /*7c30*/  ISETP.GE.AND P0, PT, R209, R169, PT ;  /* 0x000000a9d100720c */ /* 0x000fda0003f06270 */
[----:B------:R-:W-:Y:S05]  /*7c40*/  @!P0 BRA `(.L_x_13221) ;  /* 0xffffff9000948947 */ /* 0x000fea000383ffff */
[----:B------:R-:W-:Y:S05]  /*7c50*/  EXIT ;  /* 0x000000000000794d */ /* 0x000fea0003800000 */
.L_x_13204:
        /* <DEDUP_REMOVED lines=8> */
.L_x_13223:
[----:B------:R-:W-:Y:S05]  /*7ce0*/  BSYNC B0 ;  /* 0x0000000000007941 */ /* 0x000fea0003800000 */
.L_x_13222:
        /* <DEDUP_REMOVED lines=10> */
.L_x_13224:
[----:B------:R-:W-:Y:S02]  /*7d90*/  HFMA2 R222, -RZ, RZ, 0, 2.384185791015625e-07 ;  /* 0x00000004ffde7431 */ /* 0x000fe400000001ff */
[----:B------:R-:W-:-:S04]  /*7da0*/  IMAD.MOV.U32 R171, RZ, RZ, R219 ;  /* 0x000000ffffab7224 */ /* 0x000fc800078e00db */
[----:B------:R-:W-:-:S05]  /*7db0*/  FADD.FTZ R171, R170, R171 ;  /* 0x000000abaaab7221 */ /* 0x000fca0000010000 */
[----:B------:R-:W-:-:S07]  /*7dc0*/  MOV R221, R171 ;  /* 0x000000ab00dd7202 */ /* 0x000fce0000000f00 */
[----:B------:R-:W-:Y:S05]  /*7dd0*/  WARPSYNC.COLLECTIVE R220, `(.L_x_13225) ;  /* 0x00000000dc087348 */ /* 0x000fea0003c00000 */
[----:B------:R0:W1:Y:S02]  /*7de0*/  SHFL.BFLY P6, R219, R221, R222, R223 ;  /* 0x0c0000dedddb7389 */ /* 0x00006400000c00df */
[----:B01----:R-:W-:Y:S05]  /*7df0*/  ENDCOLLECTIVE ;  /* 0x000000000000791b */ /* 0x003fea0003800000 */
.L_x_13225:
[----:B------:R-:W-:Y:S01]  /*7e00*/  HFMA2 R222, -RZ, RZ, 0, 4.76837158203125e-07 ;  /* 0x00000008ffde7431 */ /* 0x000fe200000001ff */
[----:B------:R-:W-:-:S05]  /*7e10*/  MOV R168, R219 ;  /* 0x000000db00a87202 */ /* 0x000fca0000000f00 */
[----:B------:R-:W-:-:S05]  /*7e20*/  FADD.FTZ R216, R171, R168 ;  /* 0x000000a8abd87221 */ /* 0x000fca0000010000 */
[----:B------:R-:W-:-:S07]  /*7e30*/  MOV R221, R216 ;  /* 0x000000d800dd7202 */ /* 0x000fce0000000f00 */
[----:B------:R-:W-:Y:S05]  /*7e40*/  WARPSYNC.COLLECTIVE R220, `(.L_x_13226) ;  /* 0x00000000dc087348 */ /* 0x000fea0003c00000 */
[----:B------:R0:W1:Y:S02]  /*7e50*/  SHFL.BFLY P6, R219, R221, R222, R223 ;  /* 0x0c0000dedddb7389 */ /* 0x00006400000c00df */
[----:B01----:R-:W-:Y:S05]  /*7e60*/  ENDCOLLECTIVE ;  /* 0x000000000000791b */ /* 0x003fea0003800000 */
.L_x_13226:
[----:B------:R-:W-:Y:S01]  /*7e70*/  IMAD.MOV.U32 R222, RZ, RZ, 0x10 ;  /* 0x00000010ffde7424 */ /* 0x000fe200078e00ff */
[----:B------:R-:W-:-:S05]  /*7e80*/  MOV R215, R219 ;  /* 0x000000db00d77202 */ /* 0x000fca0000000f00 */
[----:B------:R-:W-:-:S05]  /*7e90*/  FADD.FTZ R217, R216, R215 ;  /* 0x000000d7d8d97221 */ /* 0x000fca0000010000 */
[----:B------:R-:W-:-:S07]  /*7ea0*/  MOV R221, R217 ;  /* 0x000000d900dd7202 */ /* 0x000fce0000000f00 */
[----:B------:R-:W-:Y:S05]  /*7eb0*/  WARPSYNC.COLLECTIVE R220, `(.L_x_13227) ;  /* 0x00000000dc087348 */ /* 0x000fea0003c00000 */
[----:B------:R0:W1:Y:S02]  /*7ec0*/  SHFL.BFLY P6, R219, R221, R222, R223 ;  /* 0x0c0000dedddb7389 */ /* 0x00006400000c00df */
[----:B01----:R-:W-:Y:S05]  /*7ed0*/  ENDCOLLECTIVE ;  /* 0x000000000000791b */ /* 0x003fea0003800000 */
.L_x_13227:
        /* <DEDUP_REMOVED lines=139> */
.L_x_13228:
[----:B------:R-:W-:Y:S01]  /*8790*/  HFMA2 R222, -RZ, RZ, 0, 1.1920928955078125e-07 ;  /* 0x00000002ffde7431 */ /* 0x000fe200000001ff */
[----:B------:R-:W-:-:S05]  /*87a0*/  MOV R169, R219 ;  /* 0x000000db00a97202 */ /* 0x000fca0000000f00 */
[----:B------:R-:W-:-:S05]  /*87b0*/  FADD.FTZ R169, R168, R169 ;  /* 0x000000a9a8a97221 */ /* 0x000fca0000010000 */
[----:B------:R-:W-:-:S07]  /*87c0*/  MOV R221, R169 ;  /* 0x000000a900dd7202 */ /* 0x000fce0000000f00 */
[----:B------:R-:W-:Y:S05]  /*87d0*/  WARPSYNC.COLLECTIVE R220, `(.L_x_13229) ;  /* 0x00000000dc087348 */ /* 0x000fea0003c00000 */
[----:B------:R0:W1:Y:S02]  /*87e0*/  SHFL.BFLY P6, R219, R221, R222, R223 ;  /* 0x0c0000dedddb7389 */ /* 0x00006400000c00df */
[----:B01----:R-:W-:Y:S05]  /*87f0*/  ENDCOLLECTIVE ;  /* 0x000000000000791b */ /* 0x003fea0003800000 */
.L_x_13229:
[----:B------:R-:W-:Y:S01]  /*8800*/  HFMA2 R222, -RZ, RZ, 0, 2.384185791015625e-07 ;  /* 0x00000004ffde7431 */ /* 0x000fe200000001ff */
[----:B------:R-:W-:-:S05]  /*8810*/  MOV R170, R219 ;  /* 0x000000db00aa7202 */ /* 0x000fca0000000f00 */
[----:B------:R-:W-:-:S04]  /*8820*/  FADD.FTZ R170, R169, R170 ;  /* 0x000000aaa9aa7221 */ /* 0x000fc80000010000 */
[----:B------:R-:W-:-:S07]  /*8830*/  IMAD.MOV.U32 R221, RZ, RZ, R170 ;  /* 0x000000ffffdd7224 */ /* 0x000fce00078e00aa */
[----:B------:R-:W-:Y:S05]  /*8840*/  WARPSYNC.COLLECTIVE R220, `(.L_x_13230) ;  /* 0x00000000dc087348 */ /* 0x000fea0003c00000 */
[----:B------:R0:W1:Y:S02]  /*8850*/  SHFL.BFLY P6, R219, R221, R222, R223 ;  /* 0x0c0000dedddb7389 */ /* 0x00006400000c00df */
[----:B01----:R-:W-:Y:S05]  /*8860*/  ENDCOLLECTIVE ;  /* 0x000000000000791b */ /* 0x003fea0003800000 */
.L_x_13230:
[----:B------:R-:W-:Y:S01]  /*8870*/  HFMA2 R222, -RZ, RZ, 0, 4.76837158203125e-07 ;  /* 0x00000008ffde7431 */ /* 0x000fe200000001ff */
[----:B------:R-:W-:-:S05]  /*8880*/  MOV R171, R219 ;  /* 0x000000db00ab7202 */ /* 0x000fca0000000f00 */
[----:B------:R-:W-:-:S05]  /*8890*/  FADD.FTZ R171, R170, R171 ;  /* 0x000000abaaab7221 */ /* 0x000fca0000010000 */
[----:B------:R-:W-:-:S07]  /*88a0*/  MOV R221, R171 ;  /* 0x000000ab00dd7202 */ /* 0x000fce0000000f00 */
[----:B------:R-:W-:Y:S05]  /*88b0*/  WARPSYNC.COLLECTIVE R220, `(.L_x_13231) ;  /* 0x00000000dc087348 */ /* 0x000fea0003c00000 */
[----:B------:R0:W1:Y:S02]  /*88c0*/  SHFL.BFLY P6, R219, R221, R222, R223 ;  /* 0x0c0000dedddb7389 */ /* 0x00006400000c00df */
[----:B01----:R-:W-:Y:S05]  /*88d0*/  ENDCOLLECTIVE ;  /* 0x000000000000791b */ /* 0x003fea0003800000 */
.L_x_13231:
[----:B------:R-:W-:Y:S01]  /*88e0*/  HFMA2 R222, -RZ, RZ, 0, 9.5367431640625e-07 ;  /* 0x00000010ffde7431 */ /* 0x000fe200000001ff */
[----:B------:R-:W-:-:S05]  /*88f0*/  MOV R216, R219 ;  /* 0x000000db00d87202 */ /* 0x000fca0000000f00 */
[----:B------:R-:W-:-:S05]  /*8900*/  FADD.FTZ R216, R171, R216 ;  /* 0x000000d8abd87221 */ /* 0x000fca0000010000 */
[----:B------:R-:W-:-:S07]  /*8910*/  MOV R221, R216 ;  /* 0x000000d800dd7202 */ /* 0x000fce0000000f00 */
[----:B------:R-:W-:Y:S05]  /*8920*/  WARPSYNC.COLLECTIVE R220, `(.L_x_13232) ;  /* 0x00000000dc087348 */ /* 0x000fea0003c00000 */
[----:B------:R0:W1:Y:S02]  /*8930*/  SHFL.BFLY P6, R219, R221, R222, R223 ;  /* 0x0c0000dedddb7389 */ /* 0x00006400000c00df */
[----:B01----:R-:W-:Y:S05]  /*8940*/  ENDCOLLECTIVE ;  /* 0x000000000000791b */ /* 0x003fea0003800000 */
.L_x_13232:
[----:B------:R-:W-:Y:S05]  /*8950*/  BRA `(.L_x_13233) ;  /* 0xffffffd400f87947 */ /* 0x000fea000383ffff */
.L_x_13234:
        /* <DEDUP_REMOVED lines=10> */
.L_x_43878:


//--------------------- .text._ZN10layer_norm31ln_parallel_residual_fwd_kernelINS_13Kernel_traitsI13__nv_bfloat16S2_fS2_fjLj2048ELj1ELj4ELj1ELj16ENS_18Kernel_traits_baseILj2048ES2_S2_fS2_fjLj128EEEEELb0ELb1ELb1EEEvNS_9FwdParamsE --------------------------
	.section	.text._ZN10layer_norm31ln_parallel_residual_fwd_kernelINS_13Kernel_traitsI13__nv_bfloat16S2_fS2_fjLj2048ELj1ELj4ELj1ELj16ENS_18Kernel_traits_baseILj2048ES2_S2_fS2_fjLj128EEEEELb0ELb1ELb1EEEvNS_9FwdParamsE,"ax",@progbits
	.align	128
        .global         _ZN10layer_norm31ln_parallel_residual_fwd_kernelINS_13Kernel_traitsI13__nv_bfloat16S2_fS2_fjLj2048ELj1ELj4ELj1ELj16ENS_18Kernel_traits_baseILj2048ES2_S2_fS2_fjLj128EEEEELb0ELb1ELb1EEEvNS_9FwdParamsE
        .type           _ZN10layer_norm31ln_parallel_residual_fwd_kernelINS_13Kernel_traitsI13__nv_bfloat16S2_fS2_fjLj2048ELj1ELj4ELj1ELj16ENS_18Kernel_traits_baseILj2048ES2_S2_fS2_fjLj128EEEEELb0ELb1ELb1EEEvNS_9FwdParamsE,@function
        .size           _ZN10layer_norm31ln_parallel_residual_fwd_kernelINS_13Kernel_traitsI13__nv_bfloat16S2_fS2_fjLj2048ELj1ELj4ELj1ELj16ENS_18Kernel_traits_baseILj2048ES2_S2_fS2_fjLj128EEEEELb0ELb1ELb1EEEvNS_9FwdParamsE,(.L_x_43879 - _ZN10layer_norm31ln_parallel_residual_fwd_kernelINS_13Kernel_traitsI13__nv_bfloat16S2_fS2_fjLj2048ELj1ELj4ELj1ELj16ENS_18Kernel_traits_baseILj2048ES2_S2_fS2_fjLj128EEEEELb0ELb1ELb1EEEvNS_9FwdParamsE)
        .other          _ZN10layer_norm31ln_parallel_residual_fwd_kernelINS_13Kernel_traitsI13__nv_bfloat16S2_fS2_fjLj2048ELj1ELj4ELj1ELj16ENS_18Kernel_traits_baseILj2048ES2_S2_fS2_fjLj128EEEEELb0ELb1ELb1EEEvNS_9FwdParamsE,@"STO_CUDA_ENTRY STV_DEFAULT"
_ZN10layer_norm31ln_parallel_residual_fwd_kernelINS_13Kernel_traitsI13__nv_bfloat16S2_fS2_fjLj2048ELj1ELj4ELj1ELj16ENS_18Kernel_traits_baseILj2048ES2_S2_fS2_fjLj128EEEEELb0ELb1ELb1EEEvNS_9FwdParamsE:
.text._ZN10layer_norm31ln_parallel_residual_fwd_kernelINS_13Kernel_traitsI13__nv_bfloat16S2_fS2_fjLj2048ELj1ELj4ELj1ELj16ENS_18Kernel_traits_baseILj2048ES2_S2_fS2_fjLj128EEEEELb0ELb1ELb1EEEvNS_9FwdParamsE:
[----:B------:R-:W-:Y:S01]  /*0000*/  LDC R1, c[0x0][0x37c] ;  /* 0x0000df00ff017b82 */ /* 0x000fe20000000800 */
[----:B------:R-:W0:Y:S01]  /*0010*/  S2R R206, SR_TID.X ;  /* 0x0000000000ce7919 */ /* 0x000e220000002100 */
[----:B------:R-:W1:Y:S06]  /*0020*/  LDCU.64 UR8, c[0x0][0x438] ;  /* 0x00008700ff0877ac */ /* 0x000e6c0008000a00 */
[----:B------:R-:W2:Y:S01]  /*0030*/  S2UR UR4, SR_CTAID.X ;  /* 0x00000000000479c3 */ /* 0x000ea20000002500 */
[----:B------:R-:W3:Y:S01]  /*0040*/  LDCU.64 UR6, c[0x0][0x358] ;  /* 0x00006b00ff0677ac */ /* 0x000ee20008000a00 */
[----:B-1----:R-:W-:-:S04]  /*0050*/  UISETP.NE.U32.AND UP0, UPT, UR8, URZ, UPT ;  /* 0x000000ff0800728c */ /* 0x002fc8000bf05070 */
[----:B------:R-:W-:Y:S02]  /*0060*/  UISETP.NE.AND.EX UP0, UPT, UR9, URZ, UPT, UP0 ;  /* 0x000000ff0900728c */ /* 0x000fe4000bf05300 */
[----:B--2---:R-:W-:Y:S01]  /*0070*/  USHF.L.U32 UR4, UR4, 0x2, URZ ;  /* 0x0000000204047899 */ /* 0x004fe200080006ff */
[----:B0-----:R-:W-:Y:S02]  /*0080*/  SHF.R.U32.HI R205, RZ, 0x5, R206 ;  /* 0x00000005ffcd7819 */ /* 0x001fe400000116ce */
[----:B------:R-:W-:-:S03]  /*0090*/  LOP3.LUT R206, R206, 0x1f, RZ, 0xc0, !PT ;  /* 0x0000001fcece7812 */ /* 0x000fc600078ec0ff */
[----:B------:R-:W-:Y:S01]  /*00a0*/  LOP3.LUT R205, R205, UR4, RZ, 0xfc, !PT ;  /* 0x00000004cdcd7c12 */ /* 0x000fe2000f8efcff */
[----:B---3--:R-:W-:Y:S06]  /*00b0*/  BRA.U !UP0, `(.L_x_13235) ;  /* 0x0000000108547547 */ /* 0x008fec000b800000 */
        /* <DEDUP_REMOVED lines=21> */
.L_x_13235:
        /* <DEDUP_REMOVED lines=26> */
.L_x_13236:
[----:B------:R-:W1:Y:S02]  /*03b0*/  LDCU UR4, c[0x0][0x384] ;  /* 0x00007080ff0477ac */ /* 0x000e640008000800 */
[----:B-1----:R-:W-:-:S13]  /*03c0*/  ISETP.GE.AND P0, PT, R205, UR4, PT ;  /* 0x00000004cd007c0c */ /* 0x002fda000bf06270 */
[----:B------:R-:W-:Y:S05]  /*03d0*/  @P0 EXIT ;  /* 0x000000000000094d */ /* 0x000fea0003800000 */
[----:B------:R-:W1:Y:S01]  /*03e0*/  LDCU.64 UR4, c[0x0][0x398] ;  /* 0x00007300ff0477ac */ /* 0x000e620008000a00 */
[----:B-----5:R-:W-:Y:S02]  /*03f0*/  PRMT R204, R103, 0x7632, R204 ;  /* 0x0000763267cc7816 */ /* 0x020fe400000000cc */
[----:B------:R-:W-:Y:S01]  /*0400*/  PRMT R203, R135, 0x7632, R203 ;  /* 0x0000763287cb7816 */ /* 0x000fe200000000cb */
[----:B------:R-:W2:Y:S01]  /*0410*/  LDCU UR8, c[0x0][0x388] ;  /* 0x00007100ff0877ac */ /* 0x000ea20008000800 */
[----:B------:R-:W-:Y:S02]  /*0420*/  PRMT R202, R102, 0x7632, R202 ;  /* 0x0000763266ca7816 */ /* 0x000fe400000000ca */
[----:B------:R-:W-:Y:S01]  /*0430*/  PRMT R201, R134, 0x7632, R201 ;  /* 0x0000763286c97816 */ /* 0x000fe200000000c9 */
[----:B------:R-:W3:Y:S01]  /*0440*/  LDCU.U8 UR9, c[0x0][0x410] ;  /* 0x00008200ff0977ac */ /* 0x000ee20008000000 */
[----:B------:R-:W-:Y:S02]  /*0450*/  PRMT R200, R101, 0x7632, R200 ;  /* 0x0000763265c87816 */ /* 0x000fe400000000c8 */
[----:B------:R-:W-:Y:S01]  /*0460*/  PRMT R199, R133, 0x7632, R199 ;  /* 0x0000763285c77816 */ /* 0x000fe200000000c7 */
[----:B------:R-:W4:Y:S01]  /*0470*/  LDCU UR10, c[0x0][0x448] ;  /* 0x00008900ff0a77ac */ /* 0x000f220008000800 */
[----:B------:R-:W-:-:S02]  /*0480*/  PRMT R198, R100, 0x7632, R198 ;  /* 0x0000763264c67816 */ /* 0x000fc400000000c6 */
[----:B------:R-:W-:Y:S01]  /*0490*/  PRMT R197, R132, 0x7632, R197 ;  /* 0x0000763284c57816 */ /* 0x000fe200000000c5 */
[----:B------:R-:W0:Y:S01]  /*04a0*/  LDCU.64 UR12, c[0x0][0x398] ;  /* 0x00007300ff0c77ac */ /* 0x000e220008000a00 */
[----:B------:R-:W-:Y:S02]  /*04b0*/  PRMT R196, R107, 0x7632, R196 ;  /* 0x000076326bc47816 */ /* 0x000fe400000000c4 */
[----:B------:R-:W-:Y:S01]  /*04c0*/  PRMT R195, R139, 0x7632, R195 ;  /* 0x000076328bc37816 */ /* 0x000fe200000000c3 */
[----:B-1----:R-:W-:Y:S01]  /*04d0*/  UISETP.NE.U32.AND UP0, UPT, UR4, URZ, UPT ;  /* 0x000000ff0400728c */ /* 0x002fe2000bf05070 */
[----:B------:R-:W-:Y:S02]  /*04e0*/  PRMT R194, R106, 0x7632, R194 ;  /* 0x000076326ac27816 */ /* 0x000fe400000000c2 */
[----:B------:R-:W-:Y:S01]  /*04f0*/  PRMT R193, R138, 0x7632, R193 ;  /* 0x000076328ac17816 */ /* 0x000fe200000000c1 */
[----:B------:R-:W-:Y:S01]  /*0500*/  UISETP.NE.AND.EX UP0, UPT, UR5, URZ, UPT, UP0 ;  /* 0x000000ff0500728c */ /* 0x000fe2000bf05300 */
[----:B------:R-:W-:Y:S01]  /*0510*/  PRMT R192, R105, 0x7632, R192 ;  /* 0x0000763269c07816 */ /* 0x000fe200000000c0 */
[----:B------:R-:W1:Y:S01]  /*0520*/  LDCU.64 UR4, c[0x0][0x3a0] ;  /* 0x00007400ff0477ac */ /* 0x000e620008000a00 */
[----:B------:R-:W-:-:S02]  /*0530*/  PRMT R191, R137, 0x7632, R191 ;  /* 0x0000763289bf7816 */ /* 0x000fc400000000bf */
[----:B------:R-:W-:Y:S02]  /*0540*/  PRMT R190, R104, 0x7632, R190 ;  /* 0x0000763268be7816 */ /* 0x000fe400000000be */
[----:B------:R-:W-:Y:S02]  /*0550*/  PRMT R189, R136, 0x7632, R189 ;  /* 0x0000763288bd7816 */ /* 0x000fe400000000bd */
[----:B------:R-:W-:Y:S02]  /*0560*/  PRMT R0, R111, 0x7632, R0 ;  /* 0x000076326f007816 */ /* 0x000fe40000000000 */
[----:B0-----:R-:W-:Y:S02]  /*0570*/  PRMT R2, R143, 0x7632, R2 ;  /* 0x000076328f027816 */ /* 0x001fe40000000002 */
        /* <DEDUP_REMOVED lines=40> */
[----:B------:R-:W-:Y:S02]  /*0800*/  PLOP3.LUT P1, PT, PT, PT, UP0, 0x80, 0x8 ;  /* 0x000000000008781c */ /* 0x000fe40003f2f008 */
[----:B------:R-:W-:Y:S02]  /*0810*/  PRMT R183, R130, 0x7632, R183 ;  /* 0x0000763282b77816 */ /* 0x000fe400000000b7 */
[----:B------:R-:W-:Y:S02]  /*0820*/  PRMT R184, R162, 0x7632, R184 ;  /* 0x00007632a2b87816 */ /* 0x000fe400000000b8 */
[----:B------:R-:W-:-:S02]  /*0830*/  PRMT R185, R129, 0x7632, R185 ;  /* 0x0000763281b97816 */ /* 0x000fc400000000b9 */
[----:B------:R-:W-:Y:S02]  /*0840*/  PRMT R186, R161, 0x7632, R186 ;  /* 0x00007632a1ba7816 */ /* 0x000fe400000000ba */
[----:B------:R-:W-:Y:S02]  /*0850*/  PRMT R187, R128, 0x7632, R187 ;  /* 0x0000763280bb7816 */ /* 0x000fe400000000bb */
[----:B-1234-:R-:W-:-:S07]  /*0860*/  PRMT R188, R160, 0x7632, R188 ;  /* 0x00007632a0bc7816 */ /* 0x01efce00000000bc */
.L_x_13270:
[----:B------:R-:W-:Y:S01]  /*0870*/  ISETP.NE.U32.AND P0, PT, RZ, UR4, PT ;  /* 0x00000004ff007c0c */ /* 0x000fe2000bf05070 */
[----:B0-----:R-:W0:Y:S01]  /*0880*/  LDC.64 R164, c[0x0][0x390] ;  /* 0x0000e400ffa47b82 */ /* 0x001e220000000a00 */
        /* <DEDUP_REMOVED lines=33> */
.L_x_13238:
[C---:B-----5:R-:W-:Y:S02]  /*0aa0*/  PRMT R32, R28.reuse, 0x7632, R32 ;  /* 0x000076321c207816 */ /* 0x060fe40000000020 */
[----:B------:R-:W-:Y:S02]  /*0ab0*/  SHF.L.U32 R33, R28, 0x10, RZ ;  /* 0x000000101c217819 */ /* 0x000fe400000006ff */
[C---:B------:R-:W-:Y:S02]  /*0ac0*/  PRMT R34, R30.reuse, 0x7632, R34 ;  /* 0x000076321e227816 */ /* 0x040fe40000000022 */
[----:B------:R-:W-:Y:S01]  /*0ad0*/  SHF.L.U32 R35, R30, 0x10, RZ ;  /* 0x000000101e237819 */ /* 0x000fe200000006ff */
[----:B------:R-:W-:Y:S01]  /*0ae0*/  FADD.FTZ R84, R92, R33 ;  /* 0x000000215c547221 */ /* 0x000fe20000010000 */
[----:B------:R-:W-:Y:S02]  /*0af0*/  PRMT R28, R29, 0x7632, R28 ;  /* 0x000076321d1c7816 */ /* 0x000fe4000000001c */
        /* <DEDUP_REMOVED lines=15> */
.L_x_13237:
[----:B------:R-:W-:-:S04]  /*0bf0*/  UISETP.NE.U32.AND UP0, UPT, UR4, URZ, UPT ;  /* 0x000000ff0400728c */ /* 0x000fc8000bf05070 */
[----:B------:R-:W-:-:S09]  /*0c00*/  UISETP.NE.AND.EX UP0, UPT, UR5, URZ, UPT, UP0 ;  /* 0x000000ff0500728c */ /* 0x000fd2000bf05300 */
[----:B------:R-:W-:Y:S05]  /*0c10*/  BRA.U UP0, `(.L_x_13240) ;  /* 0x0000000100847547 */ /* 0x000fea000b800000 */
[C---:B-----5:R-:W-:Y:S02]  /*0c20*/  PRMT R34, R29.reuse, 0x7632, R34 ;  /* 0x000076321d227816 */ /* 0x060fe40000000022 */
[----:B------:R-:W-:Y:S02]  /*0c30*/  SHF.L.U32 R29, R29, 0x10, RZ ;  /* 0x000000101d1d7819 */ /* 0x000fe400000006ff */
[----:B------:R-:W-:Y:S02]  /*0c40*/  SHF.L.U32 R86, R97, 0x10, RZ ;  /* 0x0000001061567819 */ /* 0x000fe400000006ff */
[C---:B------:R-:W-:Y:S02]  /*0c50*/  PRMT R32, R28.reuse, 0x7632, R32 ;  /* 0x000076321c207816 */ /* 0x040fe40000000020 */
[----:B------:R-:W-:Y:S01]  /*0c60*/  SHF.L.U32 R33, R28, 0x10, RZ ;  /* 0x000000101c217819 */ /* 0x000fe200000006ff */
[----:B------:R-:W-:Y:S01]  /*0c70*/  FADD.FTZ R86, R29, R86 ;  /* 0x000000561d567221 */ /* 0x000fe20000010000 */
[----:B------:R-:W-:-:S02]  /*0c80*/  PRMT R35, R30, 0x7632, R35 ;  /* 0x000076321e237816 */ /* 0x000fc40000000023 */
[----:B------:R-:W-:Y:S02]  /*0c90*/  SHF.L.U32 R37, R30, 0x10, RZ ;  /* 0x000000101e257819 */ /* 0x000fe400000006ff */
[C---:B------:R-:W-:Y:S02]  /*0ca0*/  PRMT R36, R31.reuse, 0x7632, R36 ;  /* 0x000076321f247816 */ /* 0x040fe40000000024 */
[----:B------:R-:W-:Y:S02]  /*0cb0*/  SHF.L.U32 R39, R31, 0x10, RZ ;  /* 0x000000101f277819 */ /* 0x000fe400000006ff */
[----:B------:R-:W-:Y:S02]  /*0cc0*/  PRMT R28, R96, 0x7632, R28 ;  /* 0x00007632601c7816 */ /* 0x000fe4000000001c */
[----:B------:R-:W-:Y:S02]  /*0cd0*/  PRMT R29, R97, 0x7632, R29 ;  /* 0x00007632611d7816 */ /* 0x000fe4000000001d */
[----:B------:R-:W-:-:S02]  /*0ce0*/  PRMT R30, R98, 0x7632, R30 ;  /* 0x00007632621e7816 */ /* 0x000fc4000000001e */
[C---:B------:R-:W-:Y:S02]  /*0cf0*/  PRMT R31, R99.reuse, 0x7632, R31 ;  /* 0x00007632631f7816 */ /* 0x040fe4000000001f */
        /* <DEDUP_REMOVED lines=16> */
[----:B------:R-:W-:-:S04]  /*0e00*/  FADD.FTZ R81, R35, R30 ;  /* 0x0000001e23517221 */ /* 0x000fc80000010000 */
[----:B------:R-:W-:Y:S01]  /*0e10*/  FADD.FTZ R83, R36, R31 ;  /* 0x0000001f24537221 */ /* 0x000fe20000010000 */
[----:B------:R-:W-:Y:S06]  /*0e20*/  BRA `(.L_x_13239) ;  /* 0x0000000000a07947 */ /* 0x000fec0003800000 */
.L_x_13240:
[C---:B-----5:R-:W-:Y:S02]  /*0e30*/  PRMT R33, R28.reuse, 0x7632, R33 ;  /* 0x000076321c217816 */ /* 0x060fe40000000021 */
[C---:B------:R-:W-:Y:S02]  /*0e40*/  PRMT R34, R29.reuse, 0x7632, R34 ;  /* 0x000076321d227816 */ /* 0x040fe40000000022 */
[----:B------:R-:W-:Y:S02]  /*0e50*/  SHF.L.U32 R32, R29, 0x10, RZ ;  /* 0x000000101d207819 */ /* 0x000fe400000006ff */
[----:B------:R-:W-:Y:S02]  /*0e60*/  SHF.L.U32 R28, R28, 0x10, RZ ;  /* 0x000000101c1c7819 */ /* 0x000fe400000006ff */
[----:B------:R-:W-:Y:S02]  /*0e70*/  PRMT R36, R30, 0x7632, R36 ;  /* 0x000076321e247816 */ /* 0x000fe40000000024 */
[----:B------:R-:W-:-:S02]  /*0e80*/  SHF.L.U32 R29, R96, 0x10, RZ ;  /* 0x00000010601d7819 */ /* 0x000fc400000006ff */
[----:B------:R-:W-:Y:S02]  /*0e90*/  SHF.L.U32 R30, R30, 0x10, RZ ;  /* 0x000000101e1e7819 */ /* 0x000fe400000006ff */
[C---:B------:R-:W-:Y:S01]  /*0ea0*/  SHF.L.U32 R37, R97.reuse, 0x10, RZ ;  /* 0x0000001061257819 */ /* 0x040fe200000006ff */
[--C-:B------:R-:W-:Y:S01]  /*0eb0*/  FADD.FTZ R35, R28, R29.reuse ;  /* 0x0000001d1c237221 */ /* 0x100fe20000010000 */
[----:B------:R-:W-:Y:S02]  /*0ec0*/  SHF.L.U32 R41, R98, 0x10, RZ ;  /* 0x0000001062297819 */ /* 0x000fe400000006ff */
[----:B------:R-:W-:Y:S01]  /*0ed0*/  PRMT R29, R97, 0x7632, R29 ;  /* 0x00007632611d7816 */ /* 0x000fe2000000001d */
[----:B------:R-:W-:Y:S01]  /*0ee0*/  FADD.FTZ R39, R32, R37 ;  /* 0x0000002520277221 */ /* 0x000fe20000010000 */
        /* <DEDUP_REMOVED lines=26> */
[----:B------:R-:W-:-:S03]  /*1090*/  FADD.FTZ R81, R89, R32 ;  /* 0x0000002059517221 */ /* 0x000fc60000010000 */
[----:B------:R-:W-:-:S07]  /*10a0*/  FADD.FTZ R83, R91, R34 ;  /* 0x000000225b537221 */ /* 0x000fce0000010000 */
.L_x_13239:
[----:B------:R-:W-:Y:S01]  /*10b0*/  UISETP.NE.U32.AND UP0, UPT, UR12, URZ, UPT ;  /* 0x000000ff0c00728c */ /* 0x000fe2000bf05070 */
[----:B------:R-:W0:Y:S01]  /*10c0*/  LDC.64 R216, c[0x0][0x3a8] ;  /* 0x0000ea00ffd87b82 */ /* 0x000e220000000a00 */
[----:B------:R-:W-:Y:S02]  /*10d0*/  IADD3 R208, PT, PT, R207, 0x20, RZ ;  /* 0x00000020cfd07810 */ /* 0x000fe40007ffe0ff */
[----:B------:R-:W-:-:S03]  /*10e0*/  UISETP.NE.AND.EX UP0, UPT, UR13, URZ, UPT, UP0 ;  /* 0x000000ff0d00728c */ /* 0x000fc6000bf05300 */
[----:B------:R-:W-:Y:S02]  /*10f0*/  IMAD.WIDE.U32 R28, R208, 0x10, R164 ;  /* 0x00000010d01c7825 */ /* 0x000fe400078e00a4 */
[----:B------:R-:W1:Y:S01]  /*1100*/  @P0 LDC.64 R36, c[0x0][0x3a0] ;  /* 0x0000e800ff240b82 */ /* 0x000e620000000a00 */
[----:B------:R-:W-:-:S13]  /*1110*/  PLOP3.LUT P1, PT, PT, PT, UP0, 0x80, 0x8 ;  /* 0x000000000008781c */ /* 0x000fda0003f2f008 */
[----:B------:R-:W2:Y:S01]  /*1120*/  @P1 LDC.64 R34, c[0x0][0x398] ;  /* 0x0000e600ff221b82 */ /* 0x000ea20000000a00 */
[----:B0-----:R-:W-:-:S05]  /*1130*/  IMAD.WIDE.U32 R32, R207, 0x20, R216 ;  /* 0x00000020cf207825 */ /* 0x001fca00078e00d8 */
[----:B------:R0:W-:Y:S01]  /*1140*/  STG.E.128 desc[UR6][R32.64], R84 ;  /* 0x0000005420007986 */ /* 0x0001e2000c101d06 */
[----:B-1----:R-:W-:-:S03]  /*1150*/  @P0 IMAD.WIDE.U32 R36, R208, 0x20, R36 ;  /* 0x00000020d0240825 */ /* 0x002fc600078e0024 */
[----:B------:R0:W-:Y:S04]  /*1160*/  STG.E.128 desc[UR6][R32.64+0x10], R80 ;  /* 0x0000105020007986 */ /* 0x0001e8000c101d06 */
[----:B------:R0:W5:Y:S04]  /*1170*/  @P0 LDG.E.128 R92, desc[UR6][R36.64] ;  /* 0x00000006245c0981 */ /* 0x000168000c1e1d00 */
[----:B------:R0:W5:Y:S04]  /*1180*/  @P0 LDG.E.128 R88, desc[UR6][R36.64+0x10] ;  /* 0x0000100624580981 */ /* 0x000168000c1e1d00 */
[----:B------:R-:W5:Y:S01]  /*1190*/  LDG.E.128 R28, desc[UR6][R28.64] ;  /* 0x000000061c1c7981 */ /* 0x000f62000c1e1d00 */
[----:B--2---:R-:W-:-:S05]  /*11a0*/  @P1 IMAD.WIDE.U32 R34, R208, 0x10, R34 ;  /* 0x00000010d0221825 */ /* 0x004fca00078e0022 */
[----:B------:R0:W5:Y:S01]  /*11b0*/  @P1 LDG.E.128 R96, desc[UR6][R34.64] ;  /* 0x0000000622601981 */ /* 0x000162000c1e1d00 */
[----:B------:R-:W-:Y:S05]  /*11c0*/  @!P1 BRA `(.L_x_13241) ;  /* 0x00000004002c9947 */ /* 0x000fea0003800000 */
[----:B------:R-:W-:Y:S05]  /*11d0*/  @!P0 BRA `(.L_x_13242) ;  /* 0x0000000000a48947 */ /* 0x000fea0003800000 */
[----:B0----5:R-:W-:Y:S02]  /*11e0*/  PRMT R32, R28, 0x7632, R32 ;  /* 0x000076321c207816 */ /* 0x021fe40000000020 */
[C---:B------:R-:W-:Y:S02]  /*11f0*/  PRMT R33, R29.reuse, 0x7632, R33 ;  /* 0x000076321d217816 */ /* 0x040fe40000000021 */
[----:B------:R-:W-:Y:S02]  /*1200*/  SHF.L.U32 R34, R29, 0x10, RZ ;  /* 0x000000101d227819 */ /* 0x000fe400000006ff */
[----:B------:R-:W-:Y:S02]  /*1210*/  PRMT R36, R30, 0x7632, R36 ;  /* 0x000076321e247816 */ /* 0x000fe40000000024 */
[----:B------:R-:W-:Y:S02]  /*1220*/  SHF.L.U32 R28, R28, 0x10, RZ ;  /* 0x000000101c1c7819 */ /* 0x000fe400000006ff */
[----:B------:R-:W-:-:S02]  /*1230*/  SHF.L.U32 R30, R30, 0x10, RZ ;  /* 0x000000101e1e7819 */ /* 0x000fc400000006ff */
        /* <DEDUP_REMOVED lines=8> */
[----:B------:R-:W-:Y:S01]  /*12c0*/  PRMT R30, R97, 0x7632, R30 ;  /* 0x00007632611e7816 */ /* 0x000fe2000000001e */
[----:B------:R-:W-:Y:S01]  /*12d0*/  FADD.FTZ R76, R92, R29 ;  /* 0x0000001d5c4c7221 */ /* 0x000fe20000010000 */
[----:B------:R-:W-:Y:S01]  /*12e0*/  PRMT R34, R98, 0x7632, R34 ;  /* 0x0000763262227816 */ /* 0x000fe20000000022 */
[----:B------:R-:W-:Y:S01]  /*12f0*/  FADD.FTZ R78, R94, R35 ;  /* 0x000000235e4e7221 */ /* 0x000fe20000010000 */
        /* <DEDUP_REMOVED lines=19> */
[----:B------:R-:W-:Y:S01]  /*1430*/  FADD.FTZ R74, R90, R41 ;  /* 0x000000295a4a7221 */ /* 0x000fe20000010000 */
[----:B------:R-:W-:Y:S02]  /*1440*/  FADD.FTZ R73, R89, R36 ;  /* 0x0000002459497221 */ /* 0x000fe40000010000 */
[----:B------:R-:W-:Y:S01]  /*1450*/  FADD.FTZ R75, R91, R38 ;  /* 0x000000265b4b7221 */ /* 0x000fe20000010000 */
[----:B------:R-:W-:Y:S06]  /*1460*/  BRA `(.L_x_13243) ;  /* 0x00000004000c7947 */ /* 0x000fec0003800000 */
.L_x_13242:
        /* <DEDUP_REMOVED lines=12> */
[----:B------:R-:W-:Y:S01]  /*1530*/  SHF.L.U32 R74, R31, 0x10, RZ ;  /* 0x000000101f4a7819 */ /* 0x000fe200000006ff */
[----:B------:R-:W-:Y:S01]  /*1540*/  FADD.FTZ R78, R35, R78 ;  /* 0x0000004e234e7221 */ /* 0x000fe20000010000 */
[----:B------:R-:W-:-:S02]  /*1550*/  PRMT R28, R96, 0x7632, R28 ;  /* 0x00007632601c7816 */ /* 0x000fc4000000001c */
[----:B------:R-:W-:Y:S02]  /*1560*/  PRMT R29, R97, 0x7632, R29 ;  /* 0x00007632611d7816 */ /* 0x000fe4000000001d */
[----:B------:R-:W-:Y:S02]  /*1570*/  PRMT R30, R98, 0x7632, R30 ;  /* 0x00007632621e7816 */ /* 0x000fe4000000001e */
[C---:B------:R-:W-:Y:S02]  /*1580*/  PRMT R31, R99.reuse, 0x7632, R31 ;  /* 0x00007632631f7816 */ /* 0x040fe4000000001f */
        /* <DEDUP_REMOVED lines=10> */
[----:B------:R-:W-:Y:S02]  /*1630*/  SHF.L.U32 R36, R36, 0x10, RZ ;  /* 0x0000001024247819 */ /* 0x000fe400000006ff */
[----:B------:R-:W-:Y:S01]  /*1640*/  SHF.L.U32 R31, R31, 0x10, RZ ;  /* 0x000000101f1f7819 */ /* 0x000fe200000006ff */
[----:B------:R-:W-:-:S04]  /*1650*/  FADD.FTZ R73, R73, R30 ;  /* 0x0000001e49497221 */ /* 0x000fc80000010000 */
[----:B------:R-:W-:Y:S01]  /*1660*/  FADD.FTZ R75, R36, R31 ;  /* 0x0000001f244b7221 */ /* 0x000fe20000010000 */
[----:B------:R-:W-:Y:S06]  /*1670*/  BRA `(.L_x_13243) ;  /* 0x0000000000887947 */ /* 0x000fec0003800000 */
.L_x_13241:
[----:B------:R-:W-:Y:S05]  /*1680*/  @!P0 BRA `(.L_x_13244) ;  /* 0x0000000000548947 */ /* 0x000fea0003800000 */
[C---:B0----5:R-:W-:Y:S02]  /*1690*/  PRMT R32, R28.reuse, 0x7632, R32 ;  /* 0x000076321c207816 */ /* 0x061fe40000000020 */
        /* <DEDUP_REMOVED lines=20> */
.L_x_13244:
        /* <DEDUP_REMOVED lines=11> */
[----:B------:R-:W-:-:S07]  /*1890*/  SHF.L.U32 R75, R75, 0x10, RZ ;  /* 0x000000104b4b7819 */ /* 0x000fce00000006ff */
.L_x_13243:
[----:B0-----:R-:W0:Y:S01]  /*18a0*/  @P1 LDC.64 R34, c[0x0][0x398] ;  /* 0x0000e600ff221b82 */ /* 0x001e220000000a00 */
[----:B------:R-:W-:Y:S01]  /*18b0*/  IADD3 R209, PT, PT, R207, 0x40, RZ ;  /* 0x00000040cfd17810 */ /* 0x000fe20007ffe0ff */
[----:B------:R-:W-:-:S04]  /*18c0*/  IMAD.WIDE.U32 R32, R208, 0x20, R216 ;  /* 0x00000020d0207825 */ /* 0x000fc800078e00d8 */
[C---:B------:R-:W-:Y:S01]  /*18d0*/  IMAD.WIDE.U32 R28, R209.reuse, 0x10, R164 ;  /* 0x00000010d11c7825 */ /* 0x040fe200078e00a4 */
[----:B------:R1:W-:Y:S01]  /*18e0*/  STG.E.128 desc[UR6][R32.64], R76 ;  /* 0x0000004c20007986 */ /* 0x0003e2000c101d06 */
[----:B------:R-:W2:Y:S03]  /*18f0*/  @P0 LDC.64 R36, c[0x0][0x3a0] ;  /* 0x0000e800ff240b82 */ /* 0x000ea60000000a00 */
[----:B------:R1:W-:Y:S04]  /*1900*/  STG.E.128 desc[UR6][R32.64+0x10], R72 ;  /* 0x0000104820007986 */ /* 0x0003e8000c101d06 */
[----:B------:R-:W5:Y:S01]  /*1910*/  LDG.E.128 R28, desc[UR6][R28.64] ;  /* 0x000000061c1c7981 */ /* 0x000f62000c1e1d00 */
[----:B0-----:R-:W-:-:S05]  /*1920*/  @P1 IMAD.WIDE.U32 R34, R209, 0x10, R34 ;  /* 0x00000010d1221825 */ /* 0x001fca00078e0022 */
[----:B------:R1:W5:Y:S01]  /*1930*/  @P1 LDG.E.128 R96, desc[UR6][R34.64] ;  /* 0x0000000622601981 */ /* 0x000362000c1e1d00 */
[----:B--2---:R-:W-:-:S05]  /*1940*/  @P0 IMAD.WIDE.U32 R36, R209, 0x20, R36 ;  /* 0x00000020d1240825 */ /* 0x004fca00078e0024 */
[----:B------:R1:W5:Y:S04]  /*1950*/  @P0 LDG.E.128 R92, desc[UR6][R36.64] ;  /* 0x00000006245c0981 */ /* 0x000368000c1e1d00 */
[----:B------:R1:W5:Y:S01]  /*1960*/  @P0 LDG.E.128 R88, desc[UR6][R36.64+0x10] ;  /* 0x0000100624580981 */ /* 0x000362000c1e1d00 */
[----:B------:R-:W-:Y:S05]  /*1970*/  @!P1 BRA `(.L_x_13245) ;  /* 0x00000004002c9947 */ /* 0x000fea0003800000 */
[----:B------:R-:W-:Y:S05]  /*1980*/  @!P0 BRA `(.L_x_13246) ;  /* 0x0000000000a48947 */ /* 0x000fea0003800000 */
[----:B-1---5:R-:W-:Y:S02]  /*1990*/  PRMT R32, R28, 0x7632, R32 ;  /* 0x000076321c207816 */ /* 0x022fe40000000020 */
        /* <DEDUP_REMOVED lines=36> */
[----:B------:R-:W-:Y:S01]  /*1be0*/  FADD.FTZ R66, R90, R41 ;  /* 0x000000295a427221 */ /* 0x000fe20000010000 */
[----:B------:R-:W-:-:S02]  /*1bf0*/  FADD.FTZ R65, R89, R36 ;  /* 0x0000002459417221 */ /* 0x000fc40000010000 */
[----:B------:R-:W-:Y:S01]  /*1c00*/  FADD.FTZ R67, R91, R38 ;  /* 0x000000265b437221 */ /* 0x000fe20000010000 */
[----:B------:R-:W-:Y:S06]  /*1c10*/  BRA `(.L_x_13247) ;  /* 0x00000004000c7947 */ /* 0x000fec0003800000 */
.L_x_13246:
[C---:B-1---5:R-:W-:Y:S02]  /*1c20*/  PRMT R32, R28.reuse, 0x7632, R32 ;  /* 0x000076321c207816 */ /* 0x062fe40000000020 */
[C---:B------:R-:W-:Y:S02]  /*1c30*/  PRMT R33, R29.reuse, 0x7632, R33 ;  /* 0x000076321d217816 */ /* 0x040fe40000000021 */
[----:B------:R-:W-:Y:S02]  /*1c40*/  SHF.L.U32 R70, R29, 0x10, RZ ;  /* 0x000000101d467819 */ /* 0x000fe400000006ff */
[----:B------:R-:W-:Y:S02]  /*1c50*/  SHF.L.U32 R28, R28, 0x10, RZ ;  /* 0x000000101c1c7819 */ /* 0x000fe400000006ff */
[C---:B------:R-:W-:Y:S01]  /*1c60*/  PRMT R34, R30.reuse, 0x7632, R34 ;  /* 0x000076321e227816 */ /* 0x040fe20000000022 */
[----:B------:R-:W-:Y:S01]  /*1c70*/  IMAD.U32 R30, R30, 0x10000, RZ ;  /* 0x000100001e1e7824 */ /* 0x000fe200078e00ff */
        /* <DEDUP_REMOVED lines=8> */
[----:B------:R-:W-:Y:S02]  /*1d00*/  PRMT R28, R96, 0x7632, R28 ;  /* 0x00007632601c7816 */ /* 0x000fe4000000001c */
[----:B------:R-:W-:-:S02]  /*1d10*/  PRMT R29, R97, 0x7632, R29 ;  /* 0x00007632611d7816 */ /* 0x000fc4000000001d */
[----:B------:R-:W-:Y:S02]  /*1d20*/  PRMT R30, R98, 0x7632, R30 ;  /* 0x00007632621e7816 */ /* 0x000fe4000000001e */
[C---:B------:R-:W-:Y:S02]  /*1d30*/  PRMT R31, R99.reuse, 0x7632, R31 ;  /* 0x00007632631f7816 */ /* 0x040fe4000000001f */
        /* <DEDUP_REMOVED lines=12> */
[----:B------:R-:W-:-:S04]  /*1e00*/  FADD.FTZ R65, R65, R30 ;  /* 0x0000001e41417221 */ /* 0x000fc80000010000 */
[----:B------:R-:W-:Y:S01]  /*1e10*/  FADD.FTZ R67, R36, R31 ;  /* 0x0000001f24437221 */ /* 0x000fe20000010000 */
[----:B------:R-:W-:Y:S06]  /*1e20*/  BRA `(.L_x_13247) ;  /* 0x0000000000887947 */ /* 0x000fec0003800000 */
.L_x_13245:
[----:B------:R-:W-:Y:S05]  /*1e30*/  @!P0 BRA `(.L_x_13248) ;  /* 0x0000000000548947 */ /* 0x000fea0003800000 */
[C---:B-1---5:R-:W-:Y:S02]  /*1e40*/  PRMT R32, R28.reuse, 0x7632, R32 ;  /* 0x000076321c207816 */ /* 0x062fe40000000020 */
        /* <DEDUP_REMOVED lines=20> */
.L_x_13248:
        /* <DEDUP_REMOVED lines=12> */
.L_x_13247:
[----:B-1----:R-:W0:Y:S01]  /*2050*/  @P1 LDC.64 R32, c[0x0][0x398] ;  /* 0x0000e600ff201b82 */ /* 0x002e220000000a00 */
        /* <DEDUP_REMOVED lines=55> */
.L_x_13250:
        /* <DEDUP_REMOVED lines=30> */
[----:B------:R-:W-:-:S04]  /*25b0*/  FADD.FTZ R57, R57, R30 ;  /* 0x0000001e39397221 */ /* 0x000fc80000010000 */
[----:B------:R-:W-:Y:S01]  /*25c0*/  FADD.FTZ R59, R36, R31 ;  /* 0x0000001f243b7221 */ /* 0x000fe20000010000 */
[----:B------:R-:W-:Y:S06]  /*25d0*/  BRA `(.L_x_13251) ;  /* 0x0000000000887947 */ /* 0x000fec0003800000 */
.L_x_13249:
        /* <DEDUP_REMOVED lines=22> */
.L_x_13252:
        /* <DEDUP_REMOVED lines=12> */
.L_x_13251:
        /* <DEDUP_REMOVED lines=15> */
[----:B-1---5:R-:W-:Y:S01]  /*28f0*/  PRMT R32, R28, 0x7632, R32 ;  /* 0x000076321c207816 */ /* 0x022fe20000000020 */
[----:B------:R-:W-:Y:S01]  /*2900*/  IMAD.U32 R45, R99, 0x10000, RZ ;  /* 0x00010000632d7824 */ /* 0x000fe200078e00ff */
        /* <DEDUP_REMOVED lines=39> */
.L_x_13254:
        /* <DEDUP_REMOVED lines=33> */
.L_x_13253:
[----:B------:R-:W-:Y:S05]  /*2d90*/  @!P0 BRA `(.L_x_13256) ;  /* 0x0000000000548947 */ /* 0x000fea0003800000 */
[C---:B-1---5:R-:W-:Y:S02]  /*2da0*/  PRMT R32, R28.reuse, 0x7632, R32 ;  /* 0x000076321c207816 */ /* 0x062fe40000000020 */
[----:B------:R-:W-:Y:S02]  /*2db0*/  SHF.L.U32 R33, R28, 0x10, RZ ;  /* 0x000000101c217819 */ /* 0x000fe400000006ff */
[----:B------:R-:W-:Y:S01]  /*2dc0*/  PRMT R34, R30, 0x7632, R34 ;  /* 0x000076321e227816 */ /* 0x000fe20000000022 */
[----:B------:R-:W-:Y:S01]  /*2dd0*/  IMAD.U32 R32, R32, 0x10000, RZ ;  /* 0x0001000020207824 */ /* 0x000fe200078e00ff */
[----:B------:R-:W-:Y:S01]  /*2de0*/  SHF.L.U32 R35, R30, 0x10, RZ ;  /* 0x000000101e237819 */ /* 0x000fe200000006ff */
[----:B------:R-:W-:Y:S01]  /*2df0*/  FADD.FTZ R52, R92, R33 ;  /* 0x000000215c347221 */ /* 0x000fe20000010000 */
        /* <DEDUP_REMOVED lines=15> */
.L_x_13256:
        /* <DEDUP_REMOVED lines=12> */
.L_x_13255:
        /* <DEDUP_REMOVED lines=56> */
.L_x_13258:
[C---:B-1---5:R-:W-:Y:S02]  /*3330*/  PRMT R33, R29.reuse, 0x7632, R33 ;  /* 0x000076321d217816 */ /* 0x062fe40000000021 */
[----:B------:R-:W-:Y:S02]  /*3340*/  SHF.L.U32 R46, R29, 0x10, RZ ;  /* 0x000000101d2e7819 */ /* 0x000fe400000006ff */
[----:B------:R-:W-:Y:S02]  /*3350*/  PRMT R34, R30, 0x7632, R34 ;  /* 0x000076321e227816 */ /* 0x000fe40000000022 */
[C---:B------:R-:W-:Y:S01]  /*3360*/  PRMT R32, R28.reuse, 0x7632, R32 ;  /* 0x000076321c207816 */ /* 0x040fe20000000020 */
[----:B------:R-:W-:Y:S01]  /*3370*/  IMAD.U32 R28, R28, 0x10000, RZ ;  /* 0x000100001c1c7824 */ /* 0x000fe200078e00ff */
        /* <DEDUP_REMOVED lines=28> */
.L_x_13257:
        /* <DEDUP_REMOVED lines=22> */
.L_x_13260:
        /* <DEDUP_REMOVED lines=12> */
.L_x_13259:
        /* <DEDUP_REMOVED lines=30> */
[----:B------:R-:W-:Y:S02]  /*3940*/  PRMT R34, R98, 0x7632, R34 ;  /* 0x0000763262227816 */ /* 0x000fe40000000022 */
[----:B------:R-:W-:Y:S02]  /*3950*/  PRMT R167, R99, 0x7632, R167 ;  /* 0x0000763263a77816 */ /* 0x000fe400000000a7 */
[----:B------:R-:W-:Y:S02]  /*3960*/  SHF.L.U32 R166, R31, 0x10, RZ ;  /* 0x000000101fa67819 */ /* 0x000fe400000006ff */
        /* <DEDUP_REMOVED lines=23> */
.L_x_13262:
[C---:B-1---5:R-:W-:Y:S02]  /*3ae0*/  PRMT R33, R28.reuse, 0x7632, R33 ;  /* 0x000076321c217816 */ /* 0x062fe40000000021 */
[C---:B------:R-:W-:Y:S02]  /*3af0*/  PRMT R34, R29.reuse, 0x7632, R34 ;  /* 0x000076321d227816 */ /* 0x040fe40000000022 */
[----:B------:R-:W-:Y:S02]  /*3b00*/  SHF.L.U32 R38, R29, 0x10, RZ ;  /* 0x000000101d267819 */ /* 0x000fe400000006ff */
[----:B------:R-:W-:Y:S02]  /*3b10*/  SHF.L.U32 R28, R28, 0x10, RZ ;  /* 0x000000101c1c7819 */ /* 0x000fe400000006ff */
[----:B------:R-:W-:Y:S02]  /*3b20*/  PRMT R37, R30, 0x7632, R37 ;  /* 0x000076321e257816 */ /* 0x000fe40000000025 */
[----:B------:R-:W-:-:S02]  /*3b30*/  SHF.L.U32 R29, R96, 0x10, RZ ;  /* 0x00000010601d7819 */ /* 0x000fc400000006ff */
        /* <DEDUP_REMOVED lines=8> */
[----:B------:R-:W-:Y:S01]  /*3bc0*/  SHF.L.U32 R214, R31, 0x10, RZ ;  /* 0x000000101fd67819 */ /* 0x000fe200000006ff */
[----:B------:R-:W-:Y:S01]  /*3bd0*/  IMAD.U32 R28, R28, 0x10000, RZ ;  /* 0x000100001c1c7824 */ /* 0x000fe200078e00ff */
[----:B------:R-:W-:-:S02]  /*3be0*/  PRMT R30, R98, 0x7632, R30 ;  /* 0x00007632621e7816 */ /* 0x000fc4000000001e */
[----:B------:R-:W-:Y:S02]  /*3bf0*/  PRMT R29, R97, 0x7632, R29 ;  /* 0x00007632611d7816 */ /* 0x000fe4000000001d */
[----:B------:R-:W-:Y:S02]  /*3c00*/  PRMT R31, R99, 0x7632, R31 ;  /* 0x00007632631f7816 */ /* 0x000fe4000000001f */
        /* <DEDUP_REMOVED lines=14> */
.L_x_13261:
[----:B------:R-:W-:Y:S05]  /*3cf0*/  @!P0 BRA `(.L_x_13264) ;  /* 0x0000000000548947 */ /* 0x000fea0003800000 */
[----:B-1---5:R-:W-:Y:S02]  /*3d00*/  PRMT R32, R28, 0x7632, R32 ;  /* 0x000076321c207816 */ /* 0x022fe40000000020 */
[----:B------:R-:W-:Y:S02]  /*3d10*/  PRMT R34, R29, 0x7632, R34 ;  /* 0x000076321d227816 */ /* 0x000fe40000000022 */
[----:B------:R-:W-:Y:S02]  /*3d20*/  PRMT R35, R30, 0x7632, R35 ;  /* 0x000076321e237816 */ /* 0x000fe40000000023 */
[----:B------:R-:W-:Y:S02]  /*3d30*/  PRMT R36, R31, 0x7632, R36 ;  /* 0x000076321f247816 */ /* 0x000fe40000000024 */
        /* <DEDUP_REMOVED lines=17> */
.L_x_13264:
        /* <DEDUP_REMOVED lines=12> */
.L_x_13263:
[----:B------:R-:W0:Y:S01]  /*3f10*/  @P1 LDC.64 R30, c[0x0][0x398] ;  /* 0x0000e600ff1e1b82 */ /* 0x000e220000000a00 */
        /* <DEDUP_REMOVED lines=16> */
[----:B------:R-:W-:Y:S02]  /*4020*/  SHF.L.U32 R164, R164, 0x10, RZ ;  /* 0x00000010a4a47819 */ /* 0x000fe400000006ff */
[----:B------:R-:W-:Y:S02]  /*4030*/  PRMT R215, R166, 0x7632, R215 ;  /* 0x00007632a6d77816 */ /* 0x000fe400000000d7 */
[----:B------:R-:W-:Y:S02]  /*4040*/  SHF.L.U32 R31, R96, 0x10, RZ ;  /* 0x00000010601f7819 */ /* 0x000fe400000006ff */
[----:B------:R-:W-:Y:S02]  /*4050*/  SHF.L.U32 R166, R166, 0x10, RZ ;  /* 0x00000010a6a67819 */ /* 0x000fe400000006ff */
[----:B------:R-:W-:Y:S01]  /*4060*/  PRMT R30, R165, 0x7632, R30 ;  /* 0x00007632a51e7816 */ /* 0x000fe2000000001e */
[--C-:B------:R-:W-:Y:S01]  /*4070*/  FADD.FTZ R31, R31, R164.reuse ;  /* 0x000000a41f1f7221 */ /* 0x100fe20000010000 */
[----:B------:R-:W-:Y:S01]  /*4080*/  PRMT R164, R97, 0x7632, R164 ;  /* 0x0000763261a47816 */ /* 0x000fe200000000a4 */
[----:B------:R-:W-:Y:S01]  /*4090*/  FADD.FTZ R219, R219, R166 ;  /* 0x000000a6dbdb7221 */ /* 0x000fe20000010000 */
[----:B------:R-:W-:-:S02]  /*40a0*/  PRMT R218, R167, 0x7632, R218 ;  /* 0x00007632a7da7816 */ /* 0x000fc400000000da */
[----:B------:R-:W-:Y:S02]  /*40b0*/  PRMT R29, R96, 0x7632, R29 ;  /* 0x00007632601d7816 */ /* 0x000fe4000000001d */
[----:B------:R-:W-:Y:S02]  /*40c0*/  PRMT R166, R98, 0x7632, R166 ;  /* 0x0000763262a67816 */ /* 0x000fe400000000a6 */
[----:B------:R-:W-:Y:S02]  /*40d0*/  PRMT R221, R99, 0x7632, R221 ;  /* 0x0000763263dd7816 */ /* 0x000fe400000000dd */
[----:B------:R-:W-:Y:S02]  /*40e0*/  SHF.L.U32 R220, R167, 0x10, RZ ;  /* 0x00000010a7dc7819 */ /* 0x000fe400000006ff */
[----:B------:R-:W-:Y:S02]  /*40f0*/  SHF.L.U32 R165, R165, 0x10, RZ ;  /* 0x00000010a5a57819 */ /* 0x000fe400000006ff */
[----:B------:R-:W-:-:S02]  /*4100*/  SHF.L.U32 R222, R97, 0x10, RZ ;  /* 0x0000001061de7819 */ /* 0x000fc400000006ff */
[----:B------:R-:W-:Y:S02]  /*4110*/  SHF.L.U32 R225, R99, 0x10, RZ ;  /* 0x0000001063e17819 */ /* 0x000fe400000006ff */
[----:B------:R-:W-:Y:S01]  /*4120*/  SHF.L.U32 R167, R164, 0x10, RZ ;  /* 0x00000010a4a77819 */ /* 0x000fe200000006ff */
[----:B------:R-:W-:Y:S01]  /*4130*/  FADD.FTZ R165, R222, R165 ;  /* 0x000000a5dea57221 */ /* 0x000fe20000010000 */
        /* <DEDUP_REMOVED lines=21> */
.L_x_13266:
[C---:B-----5:R-:W-:Y:S02]  /*4290*/  PRMT R215, R164.reuse, 0x7632, R215 ;  /* 0x00007632a4d77816 */ /* 0x060fe400000000d7 */
[----:B-1----:R-:W-:Y:S02]  /*42a0*/  SHF.L.U32 R28, R164, 0x10, RZ ;  /* 0x00000010a41c7819 */ /* 0x002fe400000006ff */
[C---:B------:R-:W-:Y:S02]  /*42b0*/  PRMT R219, R165.reuse, 0x7632, R219 ;  /* 0x00007632a5db7816 */ /* 0x040fe400000000db */
        /* <DEDUP_REMOVED lines=8> */
[----:B------:R-:W-:Y:S01]  /*4340*/  PRMT R223, R167, 0x7632, R223 ;  /* 0x00007632a7df7816 */ /* 0x000fe200000000df */
[----:B------:R-:W-:Y:S01]  /*4350*/  FADD.FTZ R164, R165, R164 ;  /* 0x000000a4a5a47221 */ /* 0x000fe20000010000 */
[----:B------:R-:W-:Y:S02]  /*4360*/  PRMT R29, R96, 0x7632, R29 ;  /* 0x00007632601d7816 */ /* 0x000fe4000000001d */
        /* <DEDUP_REMOVED lines=19> */
.L_x_13265:
[----:B------:R-:W-:Y:S05]  /*44a0*/  @!P0 BRA `(.L_x_13268) ;  /* 0x0000000000548947 */ /* 0x000fea0003800000 */
[----:B-1---5:R-:W-:Y:S01]  /*44b0*/  PRMT R28, R164, 0x7632, R28 ;  /* 0x00007632a41c7816 */ /* 0x022fe2000000001c */
[----:B------:R-:W-:Y:S01]  /*44c0*/  IMAD.U32 R215, R166, 0x10000, RZ ;  /* 0x00010000a6d77824 */ /* 0x000fe200078e00ff */
        /* <DEDUP_REMOVED lines=19> */
.L_x_13268:
        /* <DEDUP_REMOVED lines=12> */
.L_x_13267:
[----:B------:R-:W-:Y:S01]  /*46c0*/  FADD.FTZ R218, RZ, R84 ;  /* 0x00000054ffda7221 */ /* 0x000fe20000010000 */
[----:B------:R-:W0:Y:S01]  /*46d0*/  S2R R219, SR_TID.X ;  /* 0x0000000000db7919 */ /* 0x000e220000002100 */
[----:B------:R-:W-:Y:S01]  /*46e0*/  IMAD.WIDE.U32 R216, R214, 0x20, R216 ;  /* 0x00000020d6d87825 */ /* 0x000fe200078e00d8 */
[----:B------:R-:W-:-:S03]  /*46f0*/  UMOV UR11, 0xffffffff ;  /* 0xffffffff000b7882 */ /* 0x000fc60000000000 */
[----:B------:R-:W-:Y:S01]  /*4700*/  FADD.FTZ R215, R218, R85 ;  /* 0x00000055dad77221 */ /* 0x000fe20000010000 */
[----:B------:R1:W-:Y:S03]  /*4710*/  STG.E.128 desc[UR6][R216.64], R28 ;  /* 0x0000001cd8007986 */ /* 0x0003e6000c101d06 */
[----:B------:R-:W-:Y:S01]  /*4720*/  FADD.FTZ R218, R215, R86 ;  /* 0x00000056d7da7221 */ /* 0x000fe20000010000 */
[----:B------:R1:W-:Y:S03]  /*4730*/  STG.E.128 desc[UR6][R216.64+0x10], R164 ;  /* 0x000010a4d8007986 */ /* 0x0003e6000c101d06 */
        /* <DEDUP_REMOVED lines=62> */
[----:B-1----:R-:W-:Y:S06]  /*4b20*/  BRA.DIV UR11, `(.L_x_13269) ;  /* 0x000000220b647947 */ /* 0x002fec000b800000 */
        /* <DEDUP_REMOVED lines=149> */
.L_x_13282:
[----:B------:R-:W-:Y:S01]  /*5480*/  FMUL.FTZ R218, R217, R217 ;  /* 0x000000d9d9da7220 */ /* 0x000fe20000410000 */
[----:B------:R-:W-:Y:S01]  /*5490*/  ISETP.NE.AND P2, PT, RZ, UR9, PT ;  /* 0x00000009ff007c0c */ /* 0x000fe2000bf45270 */
[----:B-1----:R-:W-:Y:S01]  /*54a0*/  FADD.FTZ R215, R221, R222 ;  /* 0x000000deddd77221 */ /* 0x002fe20000010000 */
[----:B------:R-:W-:Y:S02]  /*54b0*/  SHF.L.U32 R232, R160, 0x10, RZ ;  /* 0x00000010a0e87819 */ /* 0x000fe400000006ff */
[----:B------:R-:W-:Y:S01]  /*54c0*/  FSEL R218, R218, RZ, P2 ;  /* 0x000000ffdada7208 */ /* 0x000fe20001000000 */
[----:B------:R-:W-:Y:S01]  /*54d0*/  FFMA.FTZ R215, R215, R216, UR10 ;  /* 0x0000000ad7d77e23 */ /* 0x000fe200080100d8 */
[----:B------:R-:W-:Y:S02]  /*54e0*/  FSEL R216, R217, RZ, !P2 ;  /* 0x000000ffd9d87208 */ /* 0x000fe40005000000 */
[----:B------:R-:W-:Y:S01]  /*54f0*/  SHF.L.U32 R234, R128, 0x10, RZ ;  /* 0x0000001080ea7819 */ /* 0x000fe200000006ff */
[----:B------:R-:W-:Y:S01]  /*5500*/  FADD.FTZ R215, R215, R218 ;  /* 0x000000dad7d77221 */ /* 0x000fe20000010000 */
[----:B------:R-:W-:Y:S01]  /*5510*/  SHF.L.U32 R236, R186, 0x10, RZ ;  /* 0x00000010baec7819 */ /* 0x000fe200000006ff */
        /* <DEDUP_REMOVED lines=10> */
[----:B------:R-:W-:Y:S01]  /*55c0*/  SHF.L.U32 R31, R161, 0x10, RZ ;  /* 0x00000010a11f7819 */ /* 0x000fe200000006ff */
[C---:B------:R-:W-:Y:S01]  /*55d0*/  FADD.FTZ R218, -R216.reuse, R43 ;  /* 0x0000002bd8da7221 */ /* 0x040fe20000010100 */
[----:B------:R-:W-:Y:S01]  /*55e0*/  SHF.L.U32 R33, R129, 0x10, RZ ;  /* 0x0000001081217819 */ /* 0x000fe200000006ff */
[C---:B------:R-:W-:Y:S01]  /*55f0*/  FADD.FTZ R81, -R216.reuse, R81 ;  /* 0x00000051d8517221 */ /* 0x040fe20000010100 */
[----:B------:R-:W-:Y:S01]  /*5600*/  SHF.L.U32 R238, R185, 0x10, RZ ;  /* 0x00000010b9ee7819 */ /* 0x000fe200000006ff */
[----:B------:R-:W-:Y:S01]  /*5610*/  FADD.FTZ R82, -R216, R82 ;  /* 0x00000052d8527221 */ /* 0x000fe20000010100 */
[----:B------:R-:W-:Y:S01]  /*5620*/  SHF.L.U32 R240, R162, 0x10, RZ ;  /* 0x00000010a2f07819 */ /* 0x000fe200000006ff */
[----:B------:R-:W-:Y:S01]  /*5630*/  FADD.FTZ R76, -R216, R76 ;  /* 0x0000004cd84c7221 */ /* 0x000fe20000010100 */
[----:B------:R-:W-:Y:S01]  /*5640*/  SHF.L.U32 R242, R130, 0x10, RZ ;  /* 0x0000001082f27819 */ /* 0x000fe200000006ff */
[C---:B------:R-:W-:Y:S01]  /*5650*/  FADD.FTZ R83, -R216.reuse, R83 ;  /* 0x00000053d8537221 */ /* 0x040fe20000010100 */
[----:B------:R-:W-:Y:S01]  /*5660*/  FADD.FTZ R222, -R216, R39 ;  /* 0x00000027d8de7221 */ /* 0x000fe20000010100 */
[C---:B-1----:R-:W-:Y:S01]  /*5670*/  FMUL.FTZ R29, R215.reuse, R84 ;  /* 0x00000054d71d7220 */ /* 0x042fe20000410000 */
[C---:B------:R-:W-:Y:S01]  /*5680*/  FMUL.FTZ R85, R215.reuse, R85 ;  /* 0x00000055d7557220 */ /* 0x040fe20000410000 */
[C---:B------:R-:W-:Y:S01]  /*5690*/  FMUL.FTZ R86, R215.reuse, R86 ;  /* 0x00000056d7567220 */ /* 0x040fe20000410000 */
[----:B------:R-:W-:Y:S01]  /*56a0*/  FMUL.FTZ R37, R215, R87 ;  /* 0x00000057d7257220 */ /* 0x000fe20000410000 */
[----:B------:R-:W-:Y:S01]  /*56b0*/  FFMA.FTZ R29, R29, R232, R234 ;  /* 0x000000e81d1d7223 */ /* 0x000fe200000100ea */
[----:B------:R-:W-:Y:S01]  /*56c0*/  SHF.L.U32 R232, R188, 0x10, RZ ;  /* 0x00000010bce87819 */ /* 0x000fe200000006ff */
[----:B------:R-:W-:Y:S01]  /*56d0*/  FMUL.FTZ R43, R215, R80 ;  /* 0x00000050d72b7220 */ /* 0x000fe20000410000 */
[----:B------:R-:W-:Y:S01]  /*56e0*/  SHF.L.U32 R234, R187, 0x10, RZ ;  /* 0x00000010bbea7819 */ /* 0x000fe200000006ff */
[----:B------:R-:W-:Y:S01]  /*56f0*/  FFMA.FTZ R86, R86, R31, R33 ;  /* 0x0000001f56567223 */ /* 0x000fe20000010021 */
[----:B------:R-:W-:Y:S01]  /*5700*/  FFMA.FTZ R37, R37, R236, R238 ;  /* 0x000000ec25257223 */ /* 0x000fe200000100ee */
[----:B------:R-:W-:Y:S01]  /*5710*/  SHF.L.U32 R236, R163, 0x10, RZ ;  /* 0x00000010a3ec7819 */ /* 0x000fe200000006ff */
[----:B------:R-:W-:Y:S01]  /*5720*/  FFMA.FTZ R43, R43, R240, R242 ;  /* 0x000000f02b2b7223 */ /* 0x000fe200000100f2 */
[----:B------:R-:W-:Y:S01]  /*5730*/  FFMA.FTZ R80, R85, R232, R234 ;  /* 0x000000e855507223 */ /* 0x000fe200000100ea */
[----:B------:R-:W-:Y:S01]  /*5740*/  SHF.L.U32 R232, R184, 0x10, RZ ;  /* 0x00000010b8e87819 */ /* 0x000fe200000006ff */
[----:B------:R-:W-:Y:S01]  /*5750*/  FMUL.FTZ R81, R215, R81 ;  /* 0x00000051d7517220 */ /* 0x000fe20000410000 */
[----:B------:R-:W-:Y:S01]  /*5760*/  SHF.L.U32 R234, R183, 0x10, RZ ;  /* 0x00000010b7ea7819 */ /* 0x000fe200000006ff */
[----:B------:R-:W-:Y:S01]  /*5770*/  FMUL.FTZ R39, R215, R82 ;  /* 0x00000052d7277220 */ /* 0x000fe20000410000 */
[----:B------:R-:W-:Y:S01]  /*5780*/  SHF.L.U32 R238, R131, 0x10, RZ ;  /* 0x0000001083ee7819 */ /* 0x000fe200000006ff */
[----:B------:R-:W-:Y:S01]  /*5790*/  FMUL.FTZ R76, R215, R76 ;  /* 0x0000004cd74c7220 */ /* 0x000fe20000410000 */
[----:B------:R-:W-:Y:S01]  /*57a0*/  SHF.L.U32 R31, R156, 0x10, RZ ;  /* 0x000000109c1f7819 */ /* 0x000fe200000006ff */
[----:B------:R-:W-:Y:S01]  /*57b0*/  FADD.FTZ R77, -R216, R77 ;  /* 0x0000004dd84d7221 */ /* 0x000fe20000010100 */
[----:B------:R-:W-:Y:S01]  /*57c0*/  SHF.L.U32 R33, R124, 0x10, RZ ;  /* 0x000000107c217819 */ /* 0x000fe200000006ff */
[----:B------:R-:W-:Y:S01]  /*57d0*/  FADD.FTZ R78, -R216, R78 ;  /* 0x0000004ed84e7221 */ /* 0x000fe20000010100 */
[----:B------:R-:W-:Y:S01]  /*57e0*/  SHF.L.U32 R240, R182, 0x10, RZ ;  /* 0x00000010b6f07819 */ /* 0x000fe200000006ff */
[----:B------:R-:W-:-:S02]  /*57f0*/  IMAD.U32 R242, R181, 0x10000, RZ ;  /* 0x00010000b5f27824 */ /* 0x000fc400078e00ff */
[----:B------:R-:W-:Y:S01]  /*5800*/  FMUL.FTZ R83, R215, R83 ;  /* 0x00000053d7537220 */ /* 0x000fe20000410000 */
[----:B------:R-:W-:Y:S01]  /*5810*/  FADD.FTZ R79, -R216, R79 ;  /* 0x0000004fd84f7221 */ /* 0x000fe20000010100 */
[----:B------:R-:W-:Y:S01]  /*5820*/  FFMA.FTZ R82, R81, R232, R234 ;  /* 0x000000e851527223 */ /* 0x000fe200000100ea */
[----:B------:R-:W-:Y:S01]  /*5830*/  FFMA.FTZ R39, R39, R236, R238 ;  /* 0x000000ec27277223 */ /* 0x000fe200000100ee */
[----:B------:R-:W-:Y:S01]  /*5840*/  FFMA.FTZ R76, R76, R31, R33 ;  /* 0x0000001f4c4c7223 */ /* 0x000fe20000010021 */
[----:B------:R-:W-:Y:S01]  /*5850*/  FADD.FTZ R72, -R216, R72 ;  /* 0x00000048d8487221 */ /* 0x000fe20000010100 */
[----:B------:R-:W-:Y:S01]  /*5860*/  SHF.L.U32 R234, R180, 0x10, RZ ;  /* 0x00000010b4ea7819 */ /* 0x000fe200000006ff */
[----:B------:R-:W-:Y:S01]  /*5870*/  FFMA.FTZ R232, R83, R240, R242 ;  /* 0x000000f053e87223 */ /* 0x000fe200000100f2 */
[----:B------:R-:W-:Y:S01]  /*5880*/  SHF.L.U32 R236, R179, 0x10, RZ ;  /* 0x00000010b3ec7819 */ /* 0x000fe200000006ff */
[----:B------:R-:W-:Y:S01]  /*5890*/  FMUL.FTZ R77, R215, R77 ;  /* 0x0000004dd74d7220 */ /* 0x000fe20000410000 */
[----:B------:R-:W-:Y:S01]  /*58a0*/  SHF.L.U32 R31, R157, 0x10, RZ ;  /* 0x000000109d1f7819 */ /* 0x000fe200000006ff */
[----:B------:R-:W-:Y:S01]  /*58b0*/  FMUL.FTZ R78, R215, R78 ;  /* 0x0000004ed74e7220 */ /* 0x000fe20000410000 */
[----:B------:R-:W-:Y:S01]  /*58c0*/  SHF.L.U32 R33, R125, 0x10, RZ ;  /* 0x000000107d217819 */ /* 0x000fe200000006ff */
[----:B------:R-:W-:Y:S01]  /*58d0*/  FADD.FTZ R226, -R216, R35 ;  /* 0x00000023d8e27221 */ /* 0x000fe20000010100 */
[----:B------:R-:W-:Y:S01]  /*58e0*/  SHF.L.U32 R238, R178, 0x10, RZ ;  /* 0x00000010b2ee7819 */ /* 0x000fe200000006ff */
[C---:B------:R-:W-:Y:S01]  /*58f0*/  FADD.FTZ R73, -R216.reuse, R73 ;  /* 0x00000049d8497221 */ /* 0x040fe20000010100 */
[----:B------:R-:W-:Y:S01]  /*5900*/  SHF.L.U32 R240, R177, 0x10, RZ ;  /* 0x00000010b1f07819 */ /* 0x000fe200000006ff */
[----:B------:R-:W-:Y:S01]  /*5910*/  FADD.FTZ R74, -R216, R74 ;  /* 0x0000004ad84a7221 */ /* 0x000fe20000010100 */
[----:B------:R-:W-:Y:S01]  /*5920*/  SHF.L.U32 R242, R158, 0x10, RZ ;  /* 0x000000109ef27819 */ /* 0x000fe200000006ff */
[C---:B------:R-:W-:Y:S01]  /*5930*/  FMUL.FTZ R35, R215.reuse, R79 ;  /* 0x0000004fd7237220 */ /* 0x040fe20000410000 */
[----:B------:R-:W-:Y:S01]  /*5940*/  SHF.L.U32 R244, R126, 0x10, RZ ;  /* 0x000000107ef47819 */ /* 0x000fe200000006ff */
[----:B------:R-:W-:Y:S01]  /*5950*/  FMUL.FTZ R81, R215, R72 ;  /* 0x00000048d7517220 */ /* 0x000fe20000410000 */
[----:B------:R-:W-:Y:S01]  /*5960*/  FADD.FTZ R75, -R216, R75 ;  /* 0x0000004bd84b7221 */ /* 0x000fe20000010100 */
        /* <DEDUP_REMOVED lines=10> */
[----:B------:R-:W-:Y:S01]  /*5a10*/  FFMA.FTZ R78, R81, R242, R244 ;  /* 0x000000f2514e7223 */ /* 0x000fe200000100f4 */
        /* <DEDUP_REMOVED lines=8> */
[C---:B------:R-:W-:Y:S01]  /*5aa0*/  FADD.FTZ R71, -R216.reuse, R71 ;  /* 0x00000047d8477221 */ /* 0x040fe20000010100 */
[----:B------:R-:W-:Y:S01]  /*5ab0*/  FADD.FTZ R64, -R216, R64 ;  /* 0x00000040d8407221 */ /* 0x000fe20000010100 */
[----:B------:R-:W-:Y:S01]  /*5ac0*/  FFMA.FTZ R73, R73, R234, R236 ;  /* 0x000000ea49497223 */ /* 0x000fe200000100ec */
[----:B------:R-:W-:Y:S01]  /*5ad0*/  FFMA.FTZ R75, R74, R31, R33 ;  /* 0x0000001f4a4b7223 */ /* 0x000fe20000010021 */
        /* <DEDUP_REMOVED lines=23> */
[----:B------:R-:W-:Y:S01]  /*5c50*/  FFMA.FTZ R70, R81, R242, R244 ;  /* 0x000000f251467223 */ /* 0x000fe200000100f4 */
[----:B------:R-:W-:Y:S01]  /*5c60*/  SHF.L.U32 R33, R123, 0x10, RZ ;  /* 0x000000107b217819 */ /* 0x000fe200000006ff */
[----:B------:R-:W-:-:S02]  /*5c70*/  IMAD.U32 R31, R155, 0x10000, RZ ;  /* 0x000100009b1f7824 */ /* 0x000fc400078e00ff */
[C---:B------:R-:W-:Y:S01]  /*5c80*/  FMUL.FTZ R65, R215.reuse, R65 ;  /* 0x00000041d7417220 */ /* 0x040fe20000410000 */
[----:B------:R-:W-:Y:S01]  /*5c90*/  FMUL.FTZ R66, R215, R66 ;  /* 0x00000042d7427220 */ /* 0x000fe20000410000 */
        /* <DEDUP_REMOVED lines=23> */
[----:B------:R-:W-:Y:S01]  /*5e10*/  FADD.FTZ R57, -R216, R57 ;  /* 0x00000039d8397221 */ /* 0x000fe20000010100 */
[----:B------:R-:W-:Y:S01]  /*5e20*/  SHF.L.U32 R238, R22, 0x10, RZ ;  /* 0x0000001016ee7819 */ /* 0x000fe200000006ff */
[C---:B------:R-:W-:Y:S01]  /*5e30*/  FADD.FTZ R58, -R216.reuse, R58 ;  /* 0x0000003ad83a7221 */ /* 0x040fe20000010100 */
[----:B------:R-:W-:Y:S01]  /*5e40*/  SHF.L.U32 R240, R21, 0x10, RZ ;  /* 0x0000001015f07819 */ /* 0x000fe200000006ff */
[----:B------:R-:W-:Y:S01]  /*5e50*/  FMUL.FTZ R35, R215, R63 ;  /* 0x0000003fd7237220 */ /* 0x000fe20000410000 */
[C---:B------:R-:W-:Y:S01]  /*5e60*/  FADD.FTZ R52, -R216.reuse, R52 ;  /* 0x00000034d8347221 */ /* 0x040fe20000010100 */
[----:B------:R-:W-:Y:S01]  /*5e70*/  FADD.FTZ R59, -R216, R59 ;  /* 0x0000003bd83b7221 */ /* 0x000fe20000010100 */
        /* <DEDUP_REMOVED lines=10> */
[C---:B------:R-:W-:Y:S01]  /*5f20*/  FMUL.FTZ R52, R215.reuse, R52 ;  /* 0x00000034d7347220 */ /* 0x040fe20000410000 */
[----:B------:R-:W-:Y:S01]  /*5f30*/  SHF.L.U32 R81, R144, 0x10, RZ ;  /* 0x0000001090517819 */ /* 0x000fe200000006ff */
[----:B------:R-:W-:Y:S01]  /*5f40*/  FADD.FTZ R53, -R216, R53 ;  /* 0x00000035d8357221 */ /* 0x000fe20000010100 */
[----:B------:R-:W-:Y:S01]  /*5f50*/  SHF.L.U32 R83, R112, 0x10, RZ ;  /* 0x0000001070537819 */ /* 0x000fe200000006ff */
[----:B------:R-:W-:Y:S01]  /*5f60*/  FMUL.FTZ R35, R215, R59 ;  /* 0x0000003bd7237220 */ /* 0x000fe20000410000 */
[----:B------:R-:W-:Y:S01]  /*5f70*/  SHF.L.U32 R238, R18, 0x10, RZ ;  /* 0x0000001012ee7819 */ /* 0x000fe200000006ff */
[C---:B------:R-:W-:Y:S01]  /*5f80*/  FADD.FTZ R54, -R216.reuse, R54 ;  /* 0x00000036d8367221 */ /* 0x040fe20000010100 */
[----:B------:R-:W-:Y:S01]  /*5f90*/  SHF.L.U32 R240, R17, 0x10, RZ ;  /* 0x0000001011f07819 */ /* 0x000fe200000006ff */
        /* <DEDUP_REMOVED lines=17> */
[----:B------:R-:W-:Y:S01]  /*60b0*/  SHF.L.U32 R240, R13, 0x10, RZ ;  /* 0x000000100df07819 */ /* 0x000fe200000006ff */
[C---:B------:R-:W-:Y:S01]  /*60c0*/  FADD.FTZ R49, -R216.reuse, R49 ;  /* 0x00000031d8317221 */ /* 0x040fe20000010100 */
[C---:B------:R-:W-:Y:S01]  /*60d0*/  FADD.FTZ R50, -R216.reuse, R50 ;  /* 0x00000032d8327221 */ /* 0x040fe20000010100 */
[C---:B------:R-:W-:Y:S01]  /*60e0*/  FADD.FTZ R51, -R216.reuse, R51 ;  /* 0x00000033d8337221 */ /* 0x040fe20000010100 */
[----:B------:R-:W-:Y:S01]  /*60f0*/  FADD.FTZ R44, -R216, R44 ;  /* 0x0000002cd82c7221 */ /* 0x000fe20000010100 */
        /* <DEDUP_REMOVED lines=11> */
[----:B------:R-:W-:Y:S01]  /*61b0*/  FMUL.FTZ R44, R215, R44 ;  /* 0x0000002cd72c7220 */ /* 0x000fe20000410000 */
[----:B------:R-:W-:Y:S01]  /*61c0*/  SHF.L.U32 R240, R10, 0x10, RZ ;  /* 0x000000100af07819 */ /* 0x000fe200000006ff */
[C---:B------:R-:W-:Y:S01]  /*61d0*/  FADD.FTZ R45, -R216.reuse, R45 ;  /* 0x0000002dd82d7221 */ /* 0x040fe20000010100 */
[----:B------:R-:W-:Y:S01]  /*61e0*/  SHF.L.U32 R242, R9, 0x10, RZ ;  /* 0x0000001009f27819 */ /* 0x000fe200000006ff */
[----:B------:R-:W-:Y:S01]  /*61f0*/  FADD.FTZ R46, -R216, R46 ;  /* 0x0000002ed82e7221 */ /* 0x000fe20000010100 */
[----:B------:R-:W-:Y:S01]  /*6200*/  SHF.L.U32 R35, R140, 0x10, RZ ;  /* 0x000000108c237819 */ /* 0x000fe200000006ff */
[----:B------:R-:W-:Y:S01]  /*6210*/  FADD.FTZ R47, -R216, R47 ;  /* 0x0000002fd82f7221 */ /* 0x000fe20000010100 */
[----:B------:R-:W-:Y:S01]  /*6220*/  SHF.L.U32 R81, R108, 0x10, RZ ;  /* 0x000000106c517819 */ /* 0x000fe200000006ff */
        /* <DEDUP_REMOVED lines=27> */
[----:B0-----:R-:W-:Y:S01]  /*63e0*/  SHF.L.U32 R221, R143, 0x10, RZ ;  /* 0x000000108fdd7819 */ /* 0x001fe200000006ff */
        /* <DEDUP_REMOVED lines=25> */
[C---:B------:R-:W-:Y:S01]  /*6580*/  FADD.FTZ R30, -R216.reuse, R30 ;  /* 0x0000001ed81e7221 */ /* 0x040fe20000010100 */
[C---:B------:R-:W-:Y:S01]  /*6590*/  FADD.FTZ R164, -R216.reuse, R164 ;  /* 0x000000a4d8a47221 */ /* 0x040fe20000010100 */
[C---:B------:R-:W-:Y:S01]  /*65a0*/  FADD.FTZ R84, -R216.reuse, R165 ;  /* 0x000000a5d8547221 */ /* 0x040fe20000010100 */
[C---:B------:R-:W-:Y:S01]  /*65b0*/  FADD.FTZ R166, -R216.reuse, R166 ;  /* 0x000000a6d8a67221 */ /* 0x040fe20000010100 */
[----:B------:R-:W-:Y:S01]  /*65c0*/  FADD.FTZ R216, -R216, R167 ;  /* 0x000000a7d8d87221 */ /* 0x000fe20000010100 */
[----:B------:R-:W-:Y:S01]  /*65d0*/  FFMA.FTZ R87, R87, R36, R40 ;  /* 0x0000002457577223 */ /* 0x000fe20000010028 */
[----:B------:R-:W-:Y:S01]  /*65e0*/  FFMA.FTZ R218, R38, R31, R33 ;  /* 0x0000001f26da7223 */ /* 0x000fe20000010021 */
[----:B------:R-:W-:Y:S01]  /*65f0*/  FFMA.FTZ R219, R32, R219, R35 ;  /* 0x000000db20db7223 */ /* 0x000fe20000010023 */
[----:B------:R-:W-:Y:S01]  /*6600*/  FMUL.FTZ R167, R215, R222 ;  /* 0x000000ded7a77220 */ /* 0x000fe20000410000 */
        /* <DEDUP_REMOVED lines=8> */
[----:B------:R-:W-:Y:S01]  /*6690*/  SHF.L.U32 R35, R139, 0x10, RZ ;  /* 0x000000108b237819 */ /* 0x000fe200000006ff */
[----:B------:R-:W-:Y:S01]  /*66a0*/  FMUL.FTZ R28, R215, R28 ;  /* 0x0000001cd71c7220 */ /* 0x000fe20000410000 */
[----:B------:R-:W-:Y:S01]  /*66b0*/  SHF.L.U32 R41, R107, 0x10, RZ ;  /* 0x000000106b297819 */ /* 0x000fe200000006ff */
[----:B------:R-:W-:Y:S01]  /*66c0*/  FFMA.FTZ R225, R225, R32, R36 ;  /* 0x00000020e1e17223 */ /* 0x000fe20000010024 */
[----:B------:R-:W-:Y:S01]  /*66d0*/  SHF.L.U32 R165, R132, 0x10, RZ ;  /* 0x0000001084a57819 */ /* 0x000fe200000006ff */
[----:B------:R-:W0:Y:S01]  /*66e0*/  @!P0 LDC.64 R32, c[0x0][0x3c0] ;  /* 0x0000f000ff208b82 */ /* 0x000e220000000a00 */
[----:B------:R-:W-:Y:S01]  /*66f0*/  SHF.L.U32 R45, R100, 0x10, RZ ;  /* 0x00000010642d7819 */ /* 0x000fe200000006ff */
[----:B------:R-:W-:Y:S01]  /*6700*/  FFMA.FTZ R226, R34, R35, R41 ;  /* 0x0000002322e27223 */ /* 0x000fe20000010029 */
[----:B------:R-:W-:Y:S01]  /*6710*/  SHF.L.U32 R31, R197, 0x10, RZ ;  /* 0x00000010c51f7819 */ /* 0x000fe200000006ff */
[----:B------:R-:W-:Y:S01]  /*6720*/  FMUL.FTZ R30, R215, R30 ;  /* 0x0000001ed71e7220 */ /* 0x000fe20000410000 */
[----:B------:R-:W-:Y:S01]  /*6730*/  SHF.L.U32 R41, R198, 0x10, RZ ;  /* 0x00000010c6297819 */ /* 0x000fe200000006ff */
[----:B------:R-:W-:Y:S01]  /*6740*/  FFMA.FTZ R165, R28, R165, R45 ;  /* 0x000000a51ca57223 */ /* 0x000fe2000001002d */
[----:B------:R-:W-:Y:S01]  /*6750*/  SHF.L.U32 R45, R133, 0x10, RZ ;  /* 0x00000010852d7819 */ /* 0x000fe200000006ff */
[----:B------:R-:W-:Y:S01]  /*6760*/  FMUL.FTZ R228, R215, R228 ;  /* 0x000000e4d7e47220 */ /* 0x000fe20000410000 */
[----:B------:R-:W-:Y:S01]  /*6770*/  SHF.L.U32 R47, R101, 0x10, RZ ;  /* 0x00000010652f7819 */ /* 0x000fe200000006ff */
[----:B------:R-:W1:Y:S01]  /*6780*/  @!P0 LDC.64 R34, c[0x0][0x3c8] ;  /* 0x0000f200ff228b82 */ /* 0x000e620000000a00 */
[----:B------:R-:W-:Y:S01]  /*6790*/  FMUL.FTZ R224, R215, R164 ;  /* 0x000000a4d7e07220 */ /* 0x000fe20000410000 */
[----:B------:R-:W-:Y:S01]  /*67a0*/  FFMA.FTZ R164, R228, R31, R41 ;  /* 0x0000001fe4a47223 */ /* 0x000fe20000010029 */
[----:B------:R-:W-:Y:S01]  /*67b0*/  SHF.L.U32 R227, R134, 0x10, RZ ;  /* 0x0000001086e37819 */ /* 0x000fe200000006ff */
[----:B------:R-:W-:Y:S01]  /*67c0*/  FFMA.FTZ R220, R30, R45, R47 ;  /* 0x0000002d1edc7223 */ /* 0x000fe2000001002f */
[----:B------:R-:W-:Y:S01]  /*67d0*/  SHF.L.U32 R229, R102, 0x10, RZ ;  /* 0x0000001066e57819 */ /* 0x000fe200000006ff */
[----:B------:R-:W-:Y:S01]  /*67e0*/  IMAD.U32 R44, R192, 0x10000, RZ ;  /* 0x00010000c02c7824 */ /* 0x000fe200078e00ff */
[----:B------:R-:W-:Y:S01]  /*67f0*/  SHF.L.U32 R42, R191, 0x10, RZ ;  /* 0x00000010bf2a7819 */ /* 0x000fe200000006ff */
[----:B------:R-:W2:Y:S01]  /*6800*/  LDC.64 R30, c[0x0][0x428] ;  /* 0x00010a00ff1e7b82 */ /* 0x000ea20000000a00 */
[----:B------:R-:W-:Y:S01]  /*6810*/  SHF.L.U32 R41, R202, 0x10, RZ ;  /* 0x00000010ca297819 */ /* 0x000fe200000006ff */
[----:B------:R-:W-:Y:S01]  /*6820*/  FFMA.FTZ R224, R224, R227, R229 ;  /* 0x000000e3e0e07223 */ /* 0x000fe200000100e5 */
[----:B------:R-:W-:Y:S01]  /*6830*/  SHF.L.U32 R227, R201, 0x10, RZ ;  /* 0x00000010c9e37819 */ /* 0x000fe200000006ff */
[----:B------:R-:W-:Y:S01]  /*6840*/  FMUL.FTZ R84, R215, R84 ;  /* 0x00000054d7547220 */ /* 0x000fe20000410000 */
[----:B------:R-:W-:Y:S01]  /*6850*/  SHF.L.U32 R28, R199, 0x10, RZ ;  /* 0x00000010c71c7819 */ /* 0x000fe200000006ff */
[----:B0-----:R-:W-:Y:S01]  /*6860*/  @!P0 IMAD.WIDE R32, R205, 0x4, R32 ;  /* 0x00000004cd208825 */ /* 0x001fe200078e0220 */
[----:B------:R-:W-:-:S03]  /*6870*/  SHF.L.U32 R36, R200, 0x10, RZ ;  /* 0x00000010c8247819 */ /* 0x000fc600000006ff */
[----:B------:R-:W-:Y:S01]  /*6880*/  FMUL.FTZ R223, R215, R230 ;  /* 0x000000e6d7df7220 */ /* 0x000fe20000410000 */
[----:B------:R-:W-:Y:S01]  /*6890*/  SHF.L.U32 R229, R135, 0x10, RZ ;  /* 0x0000001087e57819 */ /* 0x000fe200000006ff */
[----:B------:R-:W-:Y:S01]  /*68a0*/  FMUL.FTZ R166, R215, R166 ;  /* 0x000000a6d7a67220 */ /* 0x000fe20000410000 */
[----:B------:R0:W-:Y:S01]  /*68b0*/  @!P0 STG.E desc[UR6][R32.64], R217 ;  /* 0x000000d920008986 */ /* 0x0001e2000c101906 */
[----:B------:R-:W-:Y:S01]  /*68c0*/  SHF.L.U32 R45, R103, 0x10, RZ ;  /* 0x00000010672d7819 */ /* 0x000fe200000006ff */
[----:B------:R-:W-:Y:S01]  /*68d0*/  FMUL.FTZ R216, R215, R216 ;  /* 0x000000d8d7d87220 */ /* 0x000fe20000410000 */
[----:B------:R-:W-:Y:S01]  /*68e0*/  SHF.L.U32 R47, R203, 0x10, RZ ;  /* 0x00000010cb2f7819 */ /* 0x000fe200000006ff */
[----:B------:R-:W-:Y:S01]  /*68f0*/  FFMA.FTZ R167, R167, R42, R44 ;  /* 0x0000002aa7a77223 */ /* 0x000fe2000001002c */
[----:B------:R-:W-:Y:S01]  /*6900*/  SHF.L.U32 R231, R204, 0x10, RZ ;  /* 0x00000010cce77819 */ /* 0x000fe200000006ff */
[----:B-1----:R-:W-:-:S04]  /*6910*/  @!P0 IMAD.WIDE R34, R205, 0x4, R34 ;  /* 0x00000004cd228825 */ /* 0x002fc800078e0222 */
[----:B------:R-:W-:Y:S01]  /*6920*/  FFMA.FTZ R227, R84, R227, R41 ;  /* 0x000000e354e37223 */ /* 0x000fe20000010029 */
[----:B------:R-:W-:Y:S01]  /*6930*/  FFMA.FTZ R223, R223, R28, R36 ;  /* 0x0000001cdfdf7223 */ /* 0x000fe20000010024 */
[----:B------:R-:W-:Y:S01]  /*6940*/  F2FP.BF16.F32.PACK_AB R38, R82, R43 ;  /* 0x0000002b5226723e */ /* 0x000fe200000010ff */
[----:B------:R-:W-:Y:S01]  /*6950*/  FFMA.FTZ R229, R166, R229, R45 ;  /* 0x000000e5a6e57223 */ /* 0x000fe2000001002d */
[----:B------:R-:W-:Y:S01]  /*6960*/  F2FP.BF16.F32.PACK_AB R42, R73, R78 ;  /* 0x0000004e492a723e */ /* 0x000fe200000010ff */
[----:B------:R-:W-:Y:S01]  /*6970*/  FFMA.FTZ R84, R216, R47, R231 ;  /* 0x0000002fd8547223 */ /* 0x000fe200000100e7 */
[----:B0-----:R-:W-:Y:S01]  /*6980*/  F2FP.BF16.F32.PACK_AB R32, R53, R52 ;  /* 0x000000343520723e */ /* 0x001fe200000010ff */
[----:B------:R0:W-:Y:S01]  /*6990*/  @!P0 STG.E desc[UR6][R34.64], R215 ;  /* 0x000000d722008986 */ /* 0x0001e2000c101906 */
[----:B------:R-:W1:Y:S01]  /*69a0*/  LDC.64 R52, c[0x0][0x380] ;  /* 0x0000e000ff347b82 */ /* 0x000e620000000a00 */
[----:B------:R-:W-:Y:S01]  /*69b0*/  F2FP.BF16.F32.PACK_AB R41, R72, R79 ;  /* 0x0000004f4829723e */ /* 0x000fe200000010ff */
[----:B--2---:R-:W-:Y:S01]  /*69c0*/  IMAD.WIDE.U32 R72, R207, 0x10, R30 ;  /* 0x00000010cf487825 */ /* 0x004fe200078e001e */
[----:B------:R-:W-:-:S02]  /*69d0*/  F2FP.BF16.F32.PACK_AB R39, R232, R39 ;  /* 0x00000027e827723e */ /* 0x000fc400000010ff */
[----:B------:R-:W-:Y:S02]  /*69e0*/  F2FP.BF16.F32.PACK_AB R37, R37, R86 ;  /* 0x000000562525723e */ /* 0x000fe400000010ff */
[----:B------:R-:W-:Y:S02]  /*69f0*/  F2FP.BF16.F32.PACK_AB R36, R80, R29 ;  /* 0x0000001d5024723e */ /* 0x000fe400000010ff */
        /* <DEDUP_REMOVED lines=12> */
[--C-:B------:R-:W-:Y:S01]  /*6ac0*/  IMAD.WIDE.U32 R66, R211, 0x10, R30.reuse ;  /* 0x00000010d3427825 */ /* 0x100fe200078e001e */
[----:B------:R-:W-:Y:S01]  /*6ad0*/  F2FP.BF16.F32.PACK_AB R28, R61, R60 ;  /* 0x0000003c3d1c723e */ /* 0x000fe200000010ff */
[----:B------:R4:W-:Y:S01]  /*6ae0*/  STG.E.128 desc[UR6][R76.64], R44 ;  /* 0x0000002c4c007986 */ /* 0x0009e2000c101d06 */
[----:B0-----:R-:W-:Y:S01]  /*6af0*/  F2FP.BF16.F32.PACK_AB R35, R85, R238 ;  /* 0x000000ee5523723e */ /* 0x001fe200000010ff */
[--C-:B------:R-:W-:Y:S01]  /*6b00*/  IMAD.WIDE.U32 R68, R212, 0x10, R30.reuse ;  /* 0x00000010d4447825 */ /* 0x100fe200078e001e */
[----:B------:R-:W-:Y:S02]  /*6b10*/  F2FP.BF16.F32.PACK_AB R34, R83, R58 ;  /* 0x0000003a5322723e */ /* 0x000fe400000010ff */
[----:B------:R-:W-:Y:S01]  /*6b20*/  F2FP.BF16.F32.PACK_AB R33, R54, R55 ;  /* 0x000000373621723e */ /* 0x000fe200000010ff */
[----:B------:R-:W-:Y:S01]  /*6b30*/  IMAD.WIDE.U32 R70, R213, 0x10, R30 ;  /* 0x00000010d5467825 */ /* 0x000fe200078e001e */
[----:B--2---:R-:W-:-:S02]  /*6b40*/  F2FP.BF16.F32.PACK_AB R39, R242, R221 ;  /* 0x000000ddf227723e */ /* 0x004fc400000010ff */
[----:B------:R-:W-:Y:S01]  /*6b50*/  F2FP.BF16.F32.PACK_AB R38, R240, R81 ;  /* 0x00000051f026723e */ /* 0x000fe200000010ff */
[----:B------:R-:W-:Y:S01]  /*6b60*/  IMAD.WIDE.U32 R214, R214, 0x10, R30 ;  /* 0x00000010d6d67825 */ /* 0x000fe200078e001e */
[----:B------:R-:W-:Y:S02]  /*6b70*/  F2FP.BF16.F32.PACK_AB R31, R234, R59 ;  /* 0x0000003bea1f723e */ /* 0x000fe400000010ff */
[----:B------:R-:W-:Y:S02]  /*6b80*/  F2FP.BF16.F32.PACK_AB R30, R57, R62 ;  /* 0x0000003e391e723e */ /* 0x000fe400000010ff */
[----:B------:R-:W-:Y:S02]  /*6b90*/  F2FP.BF16.F32.PACK_AB R37, R51, R236 ;  /* 0x000000ec3325723e */ /* 0x000fe400000010ff */
[----:B------:R-:W-:Y:S01]  /*6ba0*/  F2FP.BF16.F32.PACK_AB R36, R49, R48 ;  /* 0x000000303124723e */ /* 0x000fe200000010ff */
[----:B------:R0:W-:Y:S01]  /*6bb0*/  STG.E.128 desc[UR6][R64.64], R28 ;  /* 0x0000001c40007986 */ /* 0x0001e2000c101d06 */
[----:B---3--:R-:W-:-:S02]  /*6bc0*/  F2FP.BF16.F32.PACK_AB R43, R225, R226 ;  /* 0x000000e2e12b723e */ /* 0x008fc400000010ff */
[----:B------:R-:W-:Y:S01]  /*6bd0*/  F2FP.BF16.F32.PACK_AB R42, R222, R219 ;  /* 0x000000dbde2a723e */ /* 0x000fe200000010ff */
[----:B------:R0:W-:Y:S01]  /*6be0*/  STG.E.128 desc[UR6][R66.64], R32 ;  /* 0x0000002042007986 */ /* 0x0001e2000c101d06 */
[----:B------:R-:W-:Y:S02]  /*6bf0*/  F2FP.BF16.F32.PACK_AB R41, R167, R218 ;  /* 0x000000daa729723e */ /* 0x000fe400000010ff */
[----:B------:R-:W-:Y:S01]  /*6c00*/  F2FP.BF16.F32.PACK_AB R40, R87, R50 ;  /* 0x000000325728723e */ /* 0x000fe200000010ff */
[----:B------:R0:W-:Y:S01]  /*6c10*/  STG.E.128 desc[UR6][R68.64], R36 ;  /* 0x0000002444007986 */ /* 0x0001e2000c101d06 */
[----:B----4-:R-:W-:Y:S02]  /*6c20*/  F2FP.BF16.F32.PACK_AB R47, R84, R229 ;  /* 0x000000e5542f723e */ /* 0x010fe400000010ff */
[----:B------:R-:W-:Y:S01]  /*6c30*/  F2FP.BF16.F32.PACK_AB R46, R227, R224 ;  /* 0x000000e0e32e723e */ /* 0x000fe200000010ff */
[----:B------:R0:W-:Y:S01]  /*6c40*/  STG.E.128 desc[UR6][R70.64], R40 ;  /* 0x0000002846007986 */ /* 0x0001e2000c101d06 */
[----:B------:R-:W-:-:S02]  /*6c50*/  F2FP.BF16.F32.PACK_AB R45, R223, R220 ;  /* 0x000000dcdf2d723e */ /* 0x000fc400000010ff */
[----:B------:R-:W-:Y:S02]  /*6c60*/  F2FP.BF16.F32.PACK_AB R44, R164, R165 ;  /* 0x000000a5a42c723e */ /* 0x000fe400000010ff */
[----:B-1----:R-:W-:-:S03]  /*6c70*/  LEA R205, R52, R205, 0x2 ;  /* 0x000000cd34cd7211 */ /* 0x002fc600078e10ff */
[----:B------:R0:W-:Y:S01]  /*6c80*/  STG.E.128 desc[UR6][R214.64], R44 ;  /* 0x0000002cd6007986 */ /* 0x0001e2000c101d06 */
[----:B------:R-:W-:-:S13]  /*6c90*/  ISETP.GE.AND P0, PT, R205, R53, PT ;  /* 0x00000035cd00720c */ /* 0x000fda0003f06270 */
[----:B------:R-:W-:Y:S05]  /*6ca0*/  @!P0 BRA `(.L_x_13270) ;  /* 0xffffff9800f08947 */ /* 0x000fea000383ffff */
[----:B------:R-:W-:Y:S05]  /*6cb0*/  EXIT ;  /* 0x000000000000794d */ /* 0x000fea0003800000 */
.L_x_13269:
[----:B------:R-:W-:Y:S01]  /*6cc0*/  HFMA2 R225, -RZ, RZ, 0, 5.9604644775390625e-08 ;  /* 0x00000001ffe17431 */ /* 0x000fe200000001ff */
[----:B------:R-:W-:Y:S01]  /*6cd0*/  BSSY B0, `(.L_x_13271) ;  /* 0x0000007000007945 */ /* 0x000fe20003800000 */
[----:B------:R-:W-:Y:S02]  /*6ce0*/  MOV R226, R218 ;  /* 0x000000da00e27202 */ /* 0x000fe40000000f00 */
[----:B------:R-:W-:Y:S02]  /*6cf0*/  MOV R228, 0x1f ;  /* 0x0000001f00e47802 */ /* 0x000fe40000000f00 */
[----:B------:R-:W-:-:S07]  /*6d00*/  MOV R223, 0xffffffff ;  /* 0xffffffff00df7802 */ /* 0x000fce0000000f00 */
[----:B------:R-:W-:Y:S05]  /*6d10*/  WARPSYNC.COLLECTIVE R223, `(.L_x_13272) ;  /* 0x00000000df087348 */ /* 0x000fea0003c00000 */
[----:B------:R0:W1:Y:S02]  /*6d20*/  SHFL.BFLY P2, R224, R226, R225, R228 ;  /* 0x0c0000e1e2e07389 */ /* 0x00006400000400e4 */
[----:B01----:R-:W-:Y:S05]  /*6d30*/  ENDCOLLECTIVE ;  /* 0x000000000000791b */ /* 0x003fea0003800000 */
.L_x_13272:
[----:B------:R-:W-:Y:S05]  /*6d40*/  BSYNC B0 ;  /* 0x0000000000007941 */ /* 0x000fea0003800000 */
.L_x_13271:
[----:B------:R-:W-:Y:S02]  /*6d50*/  IMAD.MOV.U32 R215, RZ, RZ, R224 ;  /* 0x000000ffffd77224 */ /* 0x000fe400078e00e0 */
[----:B------:R-:W-:Y:S01]  /*6d60*/  HFMA2 R225, -RZ, RZ, 0, 1.1920928955078125e-07 ;  /* 0x00000002ffe17431 */ /* 0x000fe200000001ff */
[----:B------:R-:W-:Y:S01]  /*6d70*/  MOV R228, 0x1f ;  /* 0x0000001f00e47802 */ /* 0x000fe20000000f00 */
[----:B------:R-:W-:Y:S01]  /*6d80*/  FADD.FTZ R219, R218, R215 ;  /* 0x000000d7dadb7221 */ /* 0x000fe20000010000 */
[----:B------:R-:W-:-:S04]  /*6d90*/  MOV R223, 0xffffffff ;  /* 0xffffffff00df7802 */ /* 0x000fc80000000f00 */
[----:B------:R-:W-:-:S07]  /*6da0*/  MOV R226, R219 ;  /* 0x000000db00e27202 */ /* 0x000fce0000000f00 */
[----:B------:R-:W-:Y:S05]  /*6db0*/  WARPSYNC.COLLECTIVE R223, `(.L_x_13273) ;  /* 0x00000000df087348 */ /* 0x000fea0003c00000 */
[----:B------:R0:W1:Y:S02]  /*6dc0*/  SHFL.BFLY P2, R224, R226, R225, R228 ;  /* 0x0c0000e1e2e07389 */ /* 0x00006400000400e4 */
[----:B01----:R-:W-:Y:S05]  /*6dd0*/  ENDCOLLECTIVE ;  /* 0x000000000000791b */ /* 0x003fea0003800000 */
.L_x_13273:
[----:B------:R-:W-:Y:S01]  /*6de0*/  HFMA2 R225, -RZ, RZ, 0, 2.384185791015625e-07 ;  /* 0x00000004ffe17431 */ /* 0x000fe200000001ff */
[----:B------:R-:W-:-:S05]  /*6df0*/  MOV R216, R224 ;  /* 0x000000e000d87202 */ /* 0x000fca0000000f00 */
[----:B------:R-:W-:-:S05]  /*6e00*/  FADD.FTZ R220, R219, R216 ;  /* 0x000000d8dbdc7221 */ /* 0x000fca0000010000 */
[----:B------:R-:W-:-:S07]  /*6e10*/  MOV R226, R220 ;  /* 0x000000dc00e27202 */ /* 0x000fce0000000f00 */
[----:B------:R-:W-:Y:S05]  /*6e20*/  WARPSYNC.COLLECTIVE R223, `(.L_x_13274) ;  /* 0x00000000df087348 */ /* 0x000fea0003c00000 */
[----:B------:R0:W1:Y:S02]  /*6e30*/  SHFL.BFLY P2, R224, R226, R225, R228 ;  /* 0x0c0000e1e2e07389 */ /* 0x00006400000400e4 */
[----:B01----:R-:W-:Y:S05]  /*6e40*/  ENDCOLLECTIVE ;  /* 0x000000000000791b */ /* 0x003fea0003800000 */
.L_x_13274:
[----:B------:R-:W-:Y:S01]  /*6e50*/  HFMA2 R225, -RZ, RZ, 0, 4.76837158203125e-07 ;  /* 0x00000008ffe17431 */ /* 0x000fe200000001ff */
[----:B------:R-:W-:-:S05]  /*6e60*/  MOV R215, R224 ;  /* 0x000000e000d77202 */ /* 0x000fca0000000f00 */
[----:B------:R-:W-:-:S05]  /*6e70*/  FADD.FTZ R221, R220, R215 ;  /* 0x000000d7dcdd7221 */ /* 0x000fca0000010000 */
[----:B------:R-:W-:-:S07]  /*6e80*/  MOV R226, R221 ;  /* 0x000000dd00e27202 */ /* 0x000fce0000000f00 */
[----:B------:R-:W-:Y:S05]  /*6e90*/  WARPSYNC.COLLECTIVE R223, `(.L_x_13275) ;  /* 0x00000000df087348 */ /* 0x000fea0003c00000 */
[----:B------:R0:W1:Y:S02]  /*6ea0*/  SHFL.BFLY P2, R224, R226, R225, R228 ;  /* 0x0c0000e1e2e07389 */ /* 0x00006400000400e4 */
[----:B01----:R-:W-:Y:S05]  /*6eb0*/  ENDCOLLECTIVE ;  /* 0x000000000000791b */ /* 0x003fea0003800000 */
.L_x_13275:
        /* <DEDUP_REMOVED lines=8> */
.L_x_13276:
        /* <DEDUP_REMOVED lines=136> */
.L_x_13277:
[----:B------:R-:W-:Y:S01]  /*77c0*/  HFMA2 R225, -RZ, RZ, 0, 1.1920928955078125e-07 ;  /* 0x00000002ffe17431 */ /* 0x000fe200000001ff */
[----:B------:R-:W-:-:S05]  /*77d0*/  MOV R218, R224 ;  /* 0x000000e000da7202 */ /* 0x000fca0000000f00 */
[----:B------:R-:W-:-:S05]  /*77e0*/  FADD.FTZ R218, R215, R218 ;  /* 0x000000dad7da7221 */ /* 0x000fca0000010000 */
[----:B------:R-:W-:-:S07]  /*77f0*/  MOV R226, R218 ;  /* 0x000000da00e27202 */ /* 0x000fce0000000f00 */
[----:B------:R-:W-:Y:S05]  /*7800*/  WARPSYNC.COLLECTIVE R223, `(.L_x_13278) ;  /* 0x00000000df087348 */ /* 0x000fea0003c00000 */
[----:B------:R0:W1:Y:S02]  /*7810*/  SHFL.BFLY P2, R224, R226, R225, R228 ;  /* 0x0c0000e1e2e07389 */ /* 0x00006400000400e4 */
[----:B01----:R-:W-:Y:S05]  /*7820*/  ENDCOLLECTIVE ;  /* 0x000000000000791b */ /* 0x003fea0003800000 */
.L_x_13278:
[----:B------:R-:W-:Y:S01]  /*7830*/  HFMA2 R225, -RZ, RZ, 0, 2.384185791015625e-07 ;  /* 0x00000004ffe17431 */ /* 0x000fe200000001ff */
[----:B------:R-:W-:-:S05]  /*7840*/  MOV R219, R224 ;  /* 0x000000e000db7202 */ /* 0x000fca0000000f00 */
[----:B------:R-:W-:-:S05]  /*7850*/  FADD.FTZ R219, R218, R219 ;  /* 0x000000dbdadb7221 */ /* 0x000fca0000010000 */
[----:B------:R-:W-:-:S07]  /*7860*/  MOV R226, R219 ;  /* 0x000000db00e27202 */ /* 0x000fce0000000f00 */
[----:B------:R-:W-:Y:S05]  /*7870*/  WARPSYNC.COLLECTIVE R223, `(.L_x_13279) ;  /* 0x00000000df087348 */ /* 0x000fea0003c00000 */
[----:B------:R0:W1:Y:S02]  /*7880*/  SHFL.BFLY P2, R224, R226, R225, R228 ;  /* 0x0c0000e1e2e07389 */ /* 0x00006400000400e4 */
[----:B01----:R-:W-:Y:S05]  /*7890*/  ENDCOLLECTIVE ;  /* 0x000000000000791b */ /* 0x003fea0003800000 */
.L_x_13279:
[----:B------:R-:W-:Y:S01]  /*78a0*/  HFMA2 R225, -RZ, RZ, 0, 4.76837158203125e-07 ;  /* 0x00000008ffe17431 */ /* 0x000fe200000001ff */
[----:B------:R-:W-:-:S05]  /*78b0*/  MOV R220, R224 ;  /* 0x000000e000dc7202 */ /* 0x000fca0000000f00 */
[----:B------:R-:W-:-:S05]  /*78c0*/  FADD.FTZ R220, R219, R220 ;  /* 0x000000dcdbdc7221 */ /* 0x000fca0000010000 */
[----:B------:R-:W-:-:S07]  /*78d0*/  MOV R226, R220 ;  /* 0x000000dc00e27202 */ /* 0x000fce0000000f00 */
[----:B------:R-:W-:Y:S05]  /*78e0*/  WARPSYNC.COLLECTIVE R223, `(.L_x_13280) ;  /* 0x00000000df087348 */ /* 0x000fea0003c00000 */
[----:B------:R0:W1:Y:S02]  /*78f0*/  SHFL.BFLY P2, R224, R226, R225, R228 ;  /* 0x0c0000e1e2e07389 */ /* 0x00006400000400e4 */
[----:B01----:R-:W-:Y:S05]  /*7900*/  ENDCOLLECTIVE ;  /* 0x000000000000791b */ /* 0x003fea0003800000 */
.L_x_13280:
[----:B------:R-:W-:Y:S01]  /*7910*/  HFMA2 R225, -RZ, RZ, 0, 9.5367431640625e-07 ;  /* 0x00000010ffe17431 */ /* 0x000fe200000001ff */
[----:B------:R-:W-:-:S05]  /*7920*/  MOV R221, R224 ;  /* 0x000000e000dd7202 */ /* 0x000fca0000000f00 */
[----:B------:R-:W-:-:S05]  /*7930*/  FADD.FTZ R221, R220, R221 ;  /* 0x000000dddcdd7221 */ /* 0x000fca0000010000 */
[----:B------:R-:W-:-:S07]  /*7940*/  MOV R226, R221 ;  /* 0x000000dd00e27202 */ /* 0x000fce0000000f00 */
[----:B------:R-:W-:Y:S05]  /*7950*/  WARPSYNC.COLLECTIVE R223, `(.L_x_13281) ;  /* 0x00000000df087348 */ /* 0x000fea0003c00000 */
[----:B------:R0:W1:Y:S02]  /*7960*/  SHFL.BFLY P2, R224, R226, R225, R228 ;  /* 0x0c0000e1e2e07389 */ /* 0x00006400000400e4 */
[----:B01----:R-:W-:Y:S05]  /*7970*/  ENDCOLLECTIVE ;  /* 0x000000000000791b */ /* 0x003fea0003800000 */
.L_x_13281:
[----:B------:R-:W-:Y:S01]  /*7980*/  MOV R222, R224 ;  /* 0x000000e000de7202 */ /* 0x000fe20000000f00 */
[----:B------:R-:W-:Y:S06]  /*7990*/  BRA `(.L_x_13282) ;  /* 0xffffffd800b87947 */ /* 0x000fec000383ffff */
.L_x_13283:
        /* <DEDUP_REMOVED lines=14> */
.L_x_43879:


//--------------------- .text._ZN10layer_norm31ln_parallel_residual_fwd_kernelINS_13Kernel_traitsI13__nv_bfloat16S2_fS2_fjLj2048ELj1ELj4ELj1ELj16ENS_18Kernel_traits_baseILj2048ES2_S2_fS2_fjLj128EEEEELb1ELb0ELb0EEEvNS_9FwdParamsE --------------------------
	.section	.text._ZN10layer_norm31ln_parallel_residual_fwd_kernelINS_13Kernel_traitsI13__nv_bfloat16S2_fS2_fjLj2048ELj1ELj4ELj1ELj16ENS_18Kernel_traits_baseILj2048ES2_S2_fS2_fjLj128EEEEELb1ELb0ELb0EEEvNS_9FwdParamsE,"ax",@progbits
	.align	128
        .global         _ZN10layer_norm31ln_parallel_residual_fwd_kernelINS_13Kernel_traitsI13__nv_bfloat16S2_fS2_fjLj2048ELj1ELj4ELj1ELj16ENS_18Kernel_traits_baseILj2048ES2_S2_fS2_fjLj128EEEEELb1ELb0ELb0EEEvNS_9FwdParamsE
        .type           _ZN10layer_norm31ln_parallel_residual_fwd_kernelINS_13Kernel_traitsI13__nv_bfloat16S2_fS2_fjLj2048ELj1ELj4ELj1ELj16ENS_18Kernel_traits_baseILj2048ES2_S2_fS2_fjLj128EEEEELb1ELb0ELb0EEEvNS_9FwdParamsE,@function
        .size           _ZN10layer_norm31ln_parallel_residual_fwd_kernelINS_13Kernel_traitsI13__nv_bfloat16S2_fS2_fjLj2048ELj1ELj4ELj1ELj16ENS_18Kernel_traits_baseILj2048ES2_S2_fS2_fjLj128EEEEELb1ELb0ELb0EEEvNS_9FwdParamsE,(.L_x_43880 - _ZN10layer_norm31ln_parallel_residual_fwd_kernelINS_13Kernel_traitsI13__nv_bfloat16S2_fS2_fjLj2048ELj1ELj4ELj1ELj16ENS_18Kernel_traits_baseILj2048ES2_S2_fS2_fjLj128EEEEELb1ELb0ELb0EEEvNS_9FwdParamsE)
        .other          _ZN10layer_norm31ln_parallel_residual_fwd_kernelINS_13Kernel_traitsI13__nv_bfloat16S2_fS2_fjLj2048ELj1ELj4ELj1ELj16ENS_18Kernel_traits_baseILj2048ES2_S2_fS2_fjLj128EEEEELb1ELb0ELb0EEEvNS_9FwdParamsE,@"STO_CUDA_ENTRY STV_DEFAULT"
_ZN10layer_norm31ln_parallel_residual_fwd_kernelINS_13Kernel_traitsI13__nv_bfloat16S2_fS2_fjLj2048ELj1ELj4ELj1ELj16ENS_18Kernel_traits_baseILj2048ES2_S2_fS2_fjLj128EEEEELb1ELb0ELb0EEEvNS_9FwdParamsE:
.text._ZN10layer_norm31ln_parallel_residual_fwd_kernelINS_13Kernel_traitsI13__nv_bfloat16S2_fS2_fjLj2048ELj1ELj4ELj1ELj16ENS_18Kernel_traits_baseILj2048ES2_S2_fS2_fjLj128EEEEELb1ELb0ELb0EEEvNS_9FwdParamsE:
        /* <DEDUP_REMOVED lines=61> */
[----:B------:R-:W5:Y:S01]  /*03d0*/  @P4 LDG.E.128 R220, desc[UR6][R22.64] ;  /* 0x0000000616dc4981 */ /* 0x000f62000c1e1d00 */
[----:B-1----:R-:W-:-:S06]  /*03e0*/  @P4 IMAD.WIDE.U32 R40, R0, 0x10, R40 ;  /* 0x0000001000284825 */ /* 0x002fcc00078e0028 */
[----:B------:R-:W1:Y:S01]  /*03f0*/  LDC.64 R60, c[0x0][0x3d0] ;  /* 0x0000f400ff3c7b82 */ /* 0x000e620000000a00 */
[----:B------:R-:W-:-:S07]  /*0400*/  @P4 VIADD R0, R0, 0x20 ;  /* 0x0000002000004836 */ /* 0x000fce0000000000 */
[----:B------:R-:W1:Y:S01]  /*0410*/  LDC.64 R64, c[0x0][0x3d8] ;  /* 0x0000f600ff407b82 */ /* 0x000e620000000a00 */
[----:B--2---:R-:W-:-:S07]  /*0420*/  @P3 IMAD.WIDE.U32 R44, R0, 0x10, R44 ;  /* 0x00000010002c3825 */ /* 0x004fce00078e002c */
[----:B------:R-:W2:Y:S01]  /*0430*/  LDC.64 R68, c[0x0][0x3d0] ;  /* 0x0000f400ff447b82 */ /* 0x000ea20000000a00 */
[C---:B---3--:R-:W-:Y:S01]  /*0440*/  @P3 IMAD.WIDE.U32 R48, R0.reuse, 0x10, R48 ;  /* 0x0000001000303825 */ /* 0x048fe200078e0030 */
[----:B------:R-:W-:Y:S01]  /*0450*/  @P3 IADD3 R0, PT, PT, R0, 0x20, RZ ;  /* 0x0000002000003810 */ /* 0x000fe20007ffe0ff */
[----:B------:R-:W5:Y:S05]  /*0460*/  @P5 LDG.E.128 R228, desc[UR6][R16.64] ;  /* 0x0000000610e45981 */ /* 0x000f6a000c1e1d00 */
[----:B------:R-:W3:Y:S01]  /*0470*/  LDC.64 R70, c[0x0][0x3d8] ;  /* 0x0000f600ff467b82 */ /* 0x000ee20000000a00 */
[----:B------:R-:W-:Y:S01]  /*0480*/  ISETP.GE.U32.AND P0, PT, R12, 0xe0, PT ;  /* 0x000000e00c00780c */ /* 0x000fe20003f06070 */
[----:B----4-:R-:W-:Y:S01]  /*0490*/  @P2 IMAD.WIDE.U32 R52, R0, 0x10, R52 ;  /* 0x0000001000342825 */ /* 0x010fe200078e0034 */
[----:B------:R-:W5:Y:S01]  /*04a0*/  @P5 LDG.E.128 R224, desc[UR6][R18.64] ;  /* 0x0000000612e05981 */ /* 0x000f62000c1e1d00 */
[----:B------:R-:W-:-:S02]  /*04b0*/  @P5 MOV R63, RZ ;  /* 0x000000ff003f5202 */ /* 0x000fc40000000f00 */
[----:B0-----:R-:W-:Y:S01]  /*04c0*/  @P2 IMAD.WIDE.U32 R56, R0, 0x10, R56 ;  /* 0x0000001000382825 */ /* 0x001fe200078e0038 */
[----:B------:R-:W-:-:S03]  /*04d0*/  ISETP.GE.U32.AND P5, PT, R12, 0x100, PT ;  /* 0x000001000c00780c */ /* 0x000fc60003fa6070 */
[----:B------:R-:W-:Y:S01]  /*04e0*/  HFMA2 R50, -RZ, RZ, 0, 0 ;  /* 0x00000000ff327431 */ /* 0x000fe200000001ff */
[----:B------:R0:W5:Y:S01]  /*04f0*/  @P4 LDG.E.128 R216, desc[UR6][R40.64] ;  /* 0x0000000628d84981 */ /* 0x000162000c1e1d00 */
[----:B------:R-:W-:Y:S01]  /*0500*/  @P2 VIADD R0, R0, 0x20 ;  /* 0x0000002000002836 */ /* 0x000fe20000000000 */
[----:B------:R-:W-:Y:S01]  /*0510*/  @P6 LOP3.LUT R10, R10, 0x800, RZ, 0xfc, !PT ;  /* 0x000008000a0a6812 */ /* 0x000fe200078efcff */
[----:B------:R-:W-:Y:S01]  /*0520*/  IMAD.MOV.U32 R42, RZ, RZ, RZ ;  /* 0x000000ffff2a7224 */ /* 0x000fe200078e00ff */
[----:B------:R4:W5:Y:S01]  /*0530*/  @P3 LDG.E.128 R212, desc[UR6][R44.64] ;  /* 0x000000062cd43981 */ /* 0x000962000c1e1d00 */
[C---:B-1----:R-:W-:Y:S01]  /*0540*/  @P1 IMAD.WIDE.U32 R60, R0.reuse, 0x10, R60 ;  /* 0x00000010003c1825 */ /* 0x042fe200078e003c */
[----:B------:R-:W-:Y:S02]  /*0550*/  MOV R62, RZ ;  /* 0x000000ff003e7202 */ /* 0x000fe40000000f00 */
[----:B------:R-:W-:Y:S01]  /*0560*/  CS2R R74, SRZ ;  /* 0x00000000004a7805 */ /* 0x000fe2000001ff00 */
[----:B------:R1:W5:Y:S01]  /*0570*/  @P3 LDG.E.128 R208, desc[UR6][R48.64] ;  /* 0x0000000630d03981 */ /* 0x000362000c1e1d00 */
[----:B------:R-:W-:Y:S01]  /*0580*/  @P1 IMAD.WIDE.U32 R64, R0, 0x10, R64 ;  /* 0x0000001000401825 */ /* 0x000fe200078e0040 */
[----:B0-----:R-:W-:-:S02]  /*0590*/  CS2R R40, SRZ ;  /* 0x0000000000287805 */ /* 0x001fc4000001ff00 */
[----:B------:R-:W-:Y:S01]  /*05a0*/  CS2R R72, SRZ ;  /* 0x0000000000487805 */ /* 0x000fe2000001ff00 */
[----:B------:R0:W5:Y:S01]  /*05b0*/  @P2 LDG.E.128 R200, desc[UR6][R52.64] ;  /* 0x0000000634c82981 */ /* 0x000162000c1e1d00 */
[----:B------:R-:W-:Y:S01]  /*05c0*/  @P1 VIADD R0, R0, 0x20 ;  /* 0x0000002000001836 */ /* 0x000fe20000000000 */
[----:B----4-:R-:W-:Y:S01]  /*05d0*/  CS2R R44, SRZ ;  /* 0x00000000002c7805 */ /* 0x010fe2000001ff00 */
[----:B------:R-:W-:Y:S01]  /*05e0*/  IMAD.MOV.U32 R46, RZ, RZ, RZ ;  /* 0x000000ffff2e7224 */ /* 0x000fe200078e00ff */
[----:B------:R4:W5:Y:S01]  /*05f0*/  @P2 LDG.E.128 R196, desc[UR6][R56.64] ;  /* 0x0000000638c42981 */ /* 0x000962000c1e1d00 */
[C---:B--2---:R-:W-:Y:S01]  /*0600*/  @P0 IMAD.WIDE.U32 R68, R0.reuse, 0x10, R68 ;  /* 0x0000001000440825 */ /* 0x044fe200078e0044 */
[----:B-1----:R-:W-:Y:S02]  /*0610*/  CS2R R48, SRZ ;  /* 0x0000000000307805 */ /* 0x002fe4000001ff00 */
[----:B------:R-:W-:Y:S01]  /*0620*/  CS2R R78, SRZ ;  /* 0x00000000004e7805 */ /* 0x000fe2000001ff00 */
[----:B------:R1:W5:Y:S01]  /*0630*/  @P1 LDG.E.128 R24, desc[UR6][R60.64] ;  /* 0x000000063c181981 */ /* 0x000362000c1e1d00 */
[----:B---3--:R-:W-:Y:S01]  /*0640*/  @P0 IMAD.WIDE.U32 R70, R0, 0x10, R70 ;  /* 0x0000001000460825 */ /* 0x008fe200078e0046 */
[----:B0-----:R-:W-:-:S02]  /*0650*/  CS2R R52, SRZ ;  /* 0x0000000000347805 */ /* 0x001fc4000001ff00 */
[----:B------:R-:W-:Y:S01]  /*0660*/  CS2R R76, SRZ ;  /* 0x00000000004c7805 */ /* 0x000fe2000001ff00 */
[----:B------:R0:W5:Y:S01]  /*0670*/  @P1 LDG.E.128 R28, desc[UR6][R64.64] ;  /* 0x00000006401c1981 */ /* 0x000162000c1e1d00 */
[----:B------:R-:W-:Y:S01]  /*0680*/  IMAD.MOV.U32 R54, RZ, RZ, RZ ;  /* 0x000000ffff367224 */ /* 0x000fe200078e00ff */
[----:B----4-:R-:W-:Y:S01]  /*0690*/  CS2R R56, SRZ ;  /* 0x0000000000387805 */ /* 0x010fe2000001ff00 */
[----:B------:R-:W-:Y:S01]  /*06a0*/  IMAD.MOV.U32 R58, RZ, RZ, RZ ;  /* 0x000000ffff3a7224 */ /* 0x000fe200078e00ff */
[----:B------:R2:W5:Y:S01]  /*06b0*/  @P0 LDG.E.128 R32, desc[UR6][R68.64] ;  /* 0x0000000644200981 */ /* 0x000562000c1e1d00 */
[----:B------:R-:W-:Y:S01]  /*06c0*/  IMAD.MOV.U32 R66, RZ, RZ, RZ ;  /* 0x000000ffff427224 */ /* 0x000fe200078e00ff */
[----:B-1----:R-:W-:Y:S02]  /*06d0*/  CS2R R60, SRZ ;  /* 0x00000000003c7805 */ /* 0x002fe4000001ff00 */
[----:B------:R-:W-:Y:S01]  /*06e0*/  CS2R R82, SRZ ;  /* 0x0000000000527805 */ /* 0x000fe2000001ff00 */
[----:B------:R1:W5:Y:S01]  /*06f0*/  @P0 LDG.E.128 R36, desc[UR6][R70.64] ;  /* 0x0000000646240981 */ /* 0x000362000c1e1d00 */
[----:B------:R-:W-:-:S02]  /*0700*/  CS2R R80, SRZ ;  /* 0x0000000000507805 */ /* 0x000fc4000001ff00 */
[----:B0-----:R-:W-:Y:S02]  /*0710*/  CS2R R64, SRZ ;  /* 0x0000000000407805 */ /* 0x001fe4000001ff00 */
[----:B------:R-:W-:Y:S02]  /*0720*/  CS2R R86, SRZ ;  /* 0x0000000000567805 */ /* 0x000fe4000001ff00 */
[----:B------:R-:W-:Y:S02]  /*0730*/  CS2R R84, SRZ ;  /* 0x0000000000547805 */ /* 0x000fe4000001ff00 */
[----:B------:R-:W-:Y:S02]  /*0740*/  CS2R R90, SRZ ;  /* 0x00000000005a7805 */ /* 0x000fe4000001ff00 */
[----:B--2---:R-:W-:Y:S02]  /*0750*/  CS2R R68, SRZ ;  /* 0x0000000000447805 */ /* 0x004fe4000001ff00 */
[----:B------:R-:W-:-:S02]  /*0760*/  CS2R R88, SRZ ;  /* 0x0000000000587805 */ /* 0x000fc4000001ff00 */
[----:B------:R-:W-:Y:S02]  /*0770*/  CS2R R94, SRZ ;  /* 0x00000000005e7805 */ /* 0x000fe4000001ff00 */
[----:B------:R-:W-:Y:S02]  /*0780*/  CS2R R92, SRZ ;  /* 0x00000000005c7805 */ /* 0x000fe4000001ff00 */
[----:B-1----:R-:W-:Y:S01]  /*0790*/  CS2R R70, SRZ ;  /* 0x0000000000467805 */ /* 0x002fe2000001ff00 */
[----:B------:R-:W-:Y:S01]  /*07a0*/  @P6 IMAD.MOV.U32 R67, RZ, RZ, RZ ;  /* 0x000000ffff436224 */ /* 0x000fe200078e00ff */
[----:B------:R-:W-:Y:S01]  /*07b0*/  @P4 MOV R59, RZ ;  /* 0x000000ff003b4202 */ /* 0x000fe20000000f00 */
[----:B------:R-:W-:Y:S01]  /*07c0*/  @P3 IMAD.MOV.U32 R55, RZ, RZ, RZ ;  /* 0x000000ffff373224 */ /* 0x000fe200078e00ff */
[----:B------:R-:W-:Y:S01]  /*07d0*/  @P1 MOV R47, RZ ;  /* 0x000000ff002f1202 */ /* 0x000fe20000000f00 */
[----:B------:R-:W-:Y:S02]  /*07e0*/  @P2 IMAD.MOV.U32 R51, RZ, RZ, RZ ;  /* 0x000000ffff332224 */ /* 0x000fe400078e00ff */
[----:B------:R-:W-:-:S02]  /*07f0*/  @P0 IMAD.MOV.U32 R43, RZ, RZ, RZ ;  /* 0x000000ffff2b0224 */ /* 0x000fc400078e00ff */
        /* <DEDUP_REMOVED lines=41> */
.L_x_13286:
        /* <DEDUP_REMOVED lines=44> */
[----:B------:R4:W5:Y:S03]  /*0d50*/  @P5 LD.E.128 R88, desc[UR6][R40.64] ;  /* 0x0000000628585980 */ /* 0x000966000c101d00 */
[----:B------:R-:W-:-:S03]  /*0d60*/  @P4 IMAD.WIDE.U32 R44, R0, 0x10, R44 ;  /* 0x00000010002c4825 */ /* 0x000fc600078e002c */
[----:B--2---:R-:W2:Y:S01]  /*0d70*/  @P0 LDC.64 R2, c[0x0][0x440] ;  /* 0x00011000ff020b82 */ /* 0x004ea20000000a00 */
[----:B------:R-:W-:-:S04]  /*0d80*/  @P4 IMAD.WIDE.U32 R48, R0, 0x10, R48 ;  /* 0x0000001000304825 */ /* 0x000fc800078e0030 */
[----:B------:R-:W-:Y:S01]  /*0d90*/  @P4 IMAD.WIDE.U32 R52, R0, 0x10, R52 ;  /* 0x0000001000344825 */ /* 0x000fe200078e0034 */
[----:B------:R-:W-:Y:S01]  /*0da0*/  ISETP.GE.U32.AND P5, PT, R12, 0x100, PT ;  /* 0x000001000c00780c */ /* 0x000fe20003fa6070 */
[----:B------:R1:W5:Y:S02]  /*0db0*/  @P4 LDG.E.128 R220, desc[UR6][R44.64] ;  /* 0x000000062cdc4981 */ /* 0x000364000c1e1d00 */
[----:B------:R-:W-:Y:S01]  /*0dc0*/  @P4 VIADD R0, R0, 0x20 ;  /* 0x0000002000004836 */ /* 0x000fe20000000000 */
[----:B----4-:R-:W-:Y:S01]  /*0dd0*/  CS2R R40, SRZ ;  /* 0x0000000000287805 */ /* 0x010fe2000001ff00 */
[----:B------:R4:W5:Y:S02]  /*0de0*/  @P4 LDG.E.128 R216, desc[UR6][R48.64] ;  /* 0x0000000630d84981 */ /* 0x000964000c1e1d00 */
[C---:B------:R-:W-:Y:S01]  /*0df0*/  @P3 IMAD.WIDE.U32 R56, R0.reuse, 0x10, R56 ;  /* 0x0000001000383825 */ /* 0x040fe200078e0038 */
[----:B------:R-:W-:Y:S01]  /*0e00*/  MOV R62, RZ ;  /* 0x000000ff003e7202 */ /* 0x000fe20000000f00 */
[----:B------:R4:W5:Y:S02]  /*0e10*/  @P4 LD.E.128 R84, desc[UR6][R52.64] ;  /* 0x0000000634544980 */ /* 0x000964000c101d00 */
[C---:B------:R-:W-:Y:S01]  /*0e20*/  @P3 IMAD.WIDE.U32 R60, R0.reuse, 0x10, R60 ;  /* 0x00000010003c3825 */ /* 0x040fe200078e003c */
[----:B-1----:R-:W-:Y:S01]  /*0e30*/  CS2R R44, SRZ ;  /* 0x00000000002c7805 */ /* 0x002fe2000001ff00 */
[----:B------:R1:W5:Y:S02]  /*0e40*/  @P3 LDG.E.128 R212, desc[UR6][R56.64] ;  /* 0x0000000638d43981 */ /* 0x000364000c1e1d00 */
[C---:B------:R-:W-:Y:S01]  /*0e50*/  @P3 IMAD.WIDE.U32 R64, R0.reuse, 0x10, R64 ;  /* 0x0000001000403825 */ /* 0x040fe200078e0040 */
[----:B------:R-:W-:Y:S01]  /*0e60*/  @P3 IADD3 R0, PT, PT, R0, 0x20, RZ ;  /* 0x0000002000003810 */ /* 0x000fe20007ffe0ff */
[----:B------:R1:W5:Y:S04]  /*0e70*/  @P3 LDG.E.128 R208, desc[UR6][R60.64] ;  /* 0x000000063cd03981 */ /* 0x000368000c1e1d00 */
        /* <DEDUP_REMOVED lines=24> */
[----:B------:R-:W-:Y:S01]  /*1000*/  CS2R R52, SRZ ;  /* 0x0000000000347805 */ /* 0x000fe2000001ff00 */
[----:B------:R-:W-:Y:S01]  /*1010*/  IMAD.MOV.U32 R54, RZ, RZ, RZ ;  /* 0x000000ffff367224 */ /* 0x000fe200078e00ff */
[----:B-1----:R-:W-:Y:S01]  /*1020*/  CS2R R56, SRZ ;  /* 0x0000000000387805 */ /* 0x002fe2000001ff00 */
[----:B------:R-:W-:Y:S01]  /*1030*/  IMAD.MOV.U32 R58, RZ, RZ, RZ ;  /* 0x000000ffff3a7224 */ /* 0x000fe200078e00ff */
        /* <DEDUP_REMOVED lines=37> */
.L_x_13285:
        /* <DEDUP_REMOVED lines=119> */
.L_x_13288:
        /* <DEDUP_REMOVED lines=44> */
[----:B------:R2:W5:Y:S03]  /*1cc0*/  @P5 LDG.E.128 R224, desc[UR6][R68.64] ;  /* 0x0000000644e05981 */ /* 0x000566000c1e1d00 */
[----:B0-----:R-:W-:-:S03]  /*1cd0*/  @P4 IMAD.WIDE.U32 R72, R0, 0x10, R72 ;  /* 0x0000001000484825 */ /* 0x001fc600078e0048 */
[----:B--2---:R-:W0:Y:S01]  /*1ce0*/  @P0 LDC.64 R16, c[0x0][0x438] ;  /* 0x00010e00ff100b82 */ /* 0x004e220000000a00 */
[----:B------:R-:W-:-:S04]  /*1cf0*/  @P4 IMAD.WIDE.U32 R76, R0, 0x10, R76 ;  /* 0x00000010004c4825 */ /* 0x000fc800078e004c */
[----:B------:R-:W-:Y:S01]  /*1d00*/  @P4 IMAD.WIDE.U32 R80, R0, 0x10, R80 ;  /* 0x0000001000504825 */ /* 0x000fe200078e0050 */
[----:B------:R-:W-:Y:S01]  /*1d10*/  ISETP.GE.U32.AND P5, PT, R12, 0x100, PT ;  /* 0x000001000c00780c */ /* 0x000fe20003fa6070 */
[----:B------:R2:W5:Y:S02]  /*1d20*/  @P4 LDG.E.128 R220, desc[UR6][R72.64] ;  /* 0x0000000648dc4981 */ /* 0x000564000c1e1d00 */
[----:B------:R-:W-:Y:S01]  /*1d30*/  @P4 VIADD R0, R0, 0x20 ;  /* 0x0000002000004836 */ /* 0x000fe20000000000 */
[----:B------:R-:W-:Y:S01]  /*1d40*/  CS2R R68, SRZ ;  /* 0x0000000000447805 */ /* 0x000fe2000001ff00 */
[----:B------:R0:W5:Y:S02]  /*1d50*/  @P4 LD.E.128 R56, desc[UR6][R76.64] ;  /* 0x000000064c384980 */ /* 0x000164000c101d00 */
[C---:B------:R-:W-:Y:S01]  /*1d60*/  @P3 IMAD.WIDE.U32 R84, R0.reuse, 0x10, R84 ;  /* 0x0000001000543825 */ /* 0x040fe200078e0054 */
[----:B------:R-:W-:Y:S01]  /*1d70*/  MOV R90, RZ ;  /* 0x000000ff005a7202 */ /* 0x000fe20000000f00 */
[----:B------:R0:W5:Y:S02]  /*1d80*/  @P4 LDG.E.128 R216, desc[UR6][R80.64] ;  /* 0x0000000650d84981 */ /* 0x000164000c1e1d00 */
[C---:B------:R-:W-:Y:S01]  /*1d90*/  @P3 IMAD.WIDE.U32 R88, R0.reuse, 0x10, R88 ;  /* 0x0000001000583825 */ /* 0x040fe200078e0058 */
[----:B--2---:R-:W-:Y:S01]  /*1da0*/  CS2R R72, SRZ ;  /* 0x0000000000487805 */ /* 0x004fe2000001ff00 */
[----:B------:R2:W5:Y:S02]  /*1db0*/  @P3 LDG.E.128 R212, desc[UR6][R84.64] ;  /* 0x0000000654d43981 */ /* 0x000564000c1e1d00 */
        /* <DEDUP_REMOVED lines=25> */
[----:B------:R-:W-:Y:S01]  /*1f50*/  CS2R R76, SRZ ;  /* 0x00000000004c7805 */ /* 0x000fe2000001ff00 */
[----:B------:R-:W-:Y:S01]  /*1f60*/  IMAD.MOV.U32 R74, RZ, RZ, RZ ;  /* 0x000000ffff4a7224 */ /* 0x000fe200078e00ff */
[----:B------:R-:W-:Y:S01]  /*1f70*/  CS2R R80, SRZ ;  /* 0x0000000000507805 */ /* 0x000fe2000001ff00 */
[----:B------:R-:W-:Y:S01]  /*1f80*/  IMAD.MOV.U32 R82, RZ, RZ, RZ ;  /* 0x000000ffff527224 */ /* 0x000fe200078e00ff */
[----:B--2---:R-:W-:Y:S01]  /*1f90*/  CS2R R84, SRZ ;  /* 0x0000000000547805 */ /* 0x004fe2000001ff00 */
        /* <DEDUP_REMOVED lines=37> */
.L_x_13287:
[----:B------:R-:W-:Y:S05]  /*21f0*/  BSYNC.RECONVERGENT B0 ;  /* 0x0000000000007941 */ /* 0x000fea0003800200 */
.L_x_13284:
        /* <DEDUP_REMOVED lines=10> */
[----:B------:R-:W-:Y:S01]  /*22a0*/  IMAD.HI.U32 R3, R11, -0x2daee0ad, RZ ;  /* 0xd2511f530b037827 */ /* 0x000fe200078e00ff */
[----:B------:R2:W-:Y:S01]  /*22b0*/  STL [R1+0x220], R250 ;  /* 0x000220fa01007387 */ /* 0x0005e20000100800 */
[----:B------:R-:W-:Y:S01]  /*22c0*/  PRMT R251, R43, 0x7632, R251 ;  /* 0x000076322bfb7816 */ /* 0x000fe200000000fb */
[----:B------:R-:W3:Y:S01]  /*22d0*/  LDCU UR10, c[0x0][0x408] ;  /* 0x00008100ff0a77ac */ /* 0x000ee20008000800 */
[----:B------:R-:W-:Y:S01]  /*22e0*/  VIADD R4, R20, 0x9e3779b9 ;  /* 0x9e3779b914047836 */ /* 0x000fe20000000000 */
[----:B------:R4:W-:Y:S01]  /*22f0*/  STL [R1+0x21c], R233 ;  /* 0x00021ce901007387 */ /* 0x0009e20000100800 */
[----:B------:R-:W-:Y:S01]  /*2300*/  PRMT R248, R35, 0x7632, R248 ;  /* 0x0000763223f87816 */ /* 0x000fe200000000f8 */
[----:B------:R-:W-:Y:S01]  /*2310*/  IMAD R13, R11, -0x2daee0ad, RZ ;  /* 0xd2511f530b0d7824 */ /* 0x000fe200078e02ff */
[----:B0-----:R-:W-:Y:S01]  /*2320*/  PRMT R93, R111, 0x7632, R93 ;  /* 0x000076326f5d7816 */ /* 0x001fe2000000005d */
[----:B------:R0:W-:Y:S01]  /*2330*/  STL [R1+0x218], R249 ;  /* 0x000218f901007387 */ /* 0x0001e20000100800 */
[----:B------:R-:W-:Y:S01]  /*2340*/  PRMT R247, R70, 0x7632, R247 ;  /* 0x0000763246f77816 */ /* 0x000fe200000000f7 */
[C---:B------:R-:W-:Y:S01]  /*2350*/  VIADD R14, R21.reuse, 0xbb67ae85 ;  /* 0xbb67ae85150e7836 */ /* 0x040fe20000000000 */
[----:B------:R-:W-:Y:S01]  /*2360*/  PRMT R246, R38, 0x7632, R246 ;  /* 0x0000763226f67816 */ /* 0x000fe200000000f6 */
[----:B------:R3:W-:Y:S01]  /*2370*/  STL [R1+0x214], R65 ;  /* 0x0002144101007387 */ /* 0x0007e20000100800 */
[----:B------:R-:W-:Y:S01]  /*2380*/  PRMT R245, R42, 0x7632, R245 ;  /* 0x000076322af57816 */ /* 0x000fe200000000f5 */
[----:B------:R-:W-:Y:S01]  /*2390*/  VIADD R15, R21, 0x646e171e ;  /* 0x646e171e150f7836 */ /* 0x000fe20000000000 */
[----:B------:R-:W-:Y:S01]  /*23a0*/  PRMT R244, R34, 0x7632, R244 ;  /* 0x0000763222f47816 */ /* 0x000fe200000000f4 */
[----:B------:R3:W-:Y:S01]  /*23b0*/  STL [R1+0x210], R242 ;  /* 0x000210f201007387 */ /* 0x0007e20000100800 */
[----:B------:R-:W-:Y:S01]  /*23c0*/  PRMT R243, R69, 0x7632, R243 ;  /* 0x0000763245f37816 */ /* 0x000fe200000000f3 */
[----:B------:R-:W0:Y:S01]  /*23d0*/  LDCU UR13, c[0x0][0x388] ;  /* 0x00007100ff0d77ac */ /* 0x000e220008000800 */
[----:B------:R-:W-:Y:S01]  /*23e0*/  PRMT R204, R37, 0x7632, R204 ;  /* 0x0000763225cc7816 */ /* 0x000fe200000000cc */
[----:B------:R3:W-:Y:S01]  /*23f0*/  STL [R1+0x20c], R237 ;  /* 0x00020ced01007387 */ /* 0x0007e20000100800 */
[----:B-1----:R-:W-:Y:S01]  /*2400*/  IMAD R9, R0, UR5, R9 ;  /* 0x0000000500097c24 */ /* 0x002fe2000f8e0209 */
[----:B--2---:R-:W-:Y:S01]  /*2410*/  PRMT R250, R99, 0x7632, R250 ;  /* 0x0000763263fa7816 */ /* 0x004fe200000000fa */
[----:B------:R-:W1:Y:S01]  /*2420*/  LDCU.U8 UR11, c[0x0][0x410] ;  /* 0x00008200ff0b77ac */ /* 0x000e620008000000 */
[----:B------:R2:W-:Y:S01]  /*2430*/  STL [R1+0x208], R241 ;  /* 0x000208f101007387 */ /* 0x0005e20000100800 */
[----:B----4-:R-:W-:Y:S01]  /*2440*/  PRMT R233, R107, 0x7632, R233 ;  /* 0x000076326be97816 */ /* 0x010fe200000000e9 */
[----:B------:R-:W-:Y:S01]  /*2450*/  IMAD.HI.U32 R0, R9, -0x326172a9, RZ ;  /* 0xcd9e8d5709007827 */ /* 0x000fe200078e00ff */
[----:B0-----:R-:W-:Y:S01]  /*2460*/  PRMT R249, R103, 0x7632, R249 ;  /* 0x0000763267f97816 */ /* 0x001fe200000000f9 */
[----:B------:R0:W-:Y:S01]  /*2470*/  STL [R1+0x204], R92 ;  /* 0x0002045c01007387 */ /* 0x0001e20000100800 */
[----:B---3--:R-:W-:Y:S01]  /*2480*/  PRMT R65, R110, 0x7632, R65 ;  /* 0x000076326e417816 */ /* 0x008fe20000000041 */
[----:B------:R-:W-:Y:S01]  /*2490*/  IMAD R7, R9, -0x326172a9, RZ ;  /* 0xcd9e8d5709077824 */ /* 0x000fe200078e02ff */
[----:B------:R-:W-:Y:S01]  /*24a0*/  PRMT R242, R98, 0x7632, R242 ;  /* 0x0000763262f27816 */ /* 0x000fe200000000f2 */
[----:B------:R3:W-:Y:S01]  /*24b0*/  STL [R1+0x200], R240 ;  /* 0x000200f001007387 */ /* 0x0007e20000100800 */
[----:B------:R-:W-:Y:S01]  /*24c0*/  PRMT R237, R106, 0x7632, R237 ;  /* 0x000076326aed7816 */ /* 0x000fe200000000ed */
[----:B------:R-:W4:Y:S01]  /*24d0*/  LDCU UR12, c[0x0][0x448] ;  /* 0x00008900ff0c77ac */ /* 0x000f220008000800 */
[----:B--2---:R-:W-:Y:S01]  /*24e0*/  PRMT R241, R102, 0x7632, R241 ;  /* 0x0000763266f17816 */ /* 0x004fe200000000f1 */
[----:B------:R2:W-:Y:S01]  /*24f0*/  STL [R1+0x1fc], R232 ;  /* 0x0001fce801007387 */ /* 0x0005e20000100800 */
[----:B------:R-:W-:Y:S01]  /*2500*/  LOP3.LUT R3, R3, R21, RZ, 0x3c, !PT ;  /* 0x0000001503037212 */ /* 0x000fe200078e3cff */
[----:B------:R-:W1:Y:S01]  /*2510*/  LDCU.64 UR4, c[0x0][0x398] ;  /* 0x00007300ff0477ac */ /* 0x000e620008000a00 */
[----:B------:R-:W-:Y:S01]  /*2520*/  PRMT R195, R41, 0x7632, R195 ;  /* 0x0000763229c37816 */ /* 0x000fe200000000c3 */
[----:B------:R4:W-:Y:S01]  /*2530*/  STL [R1+0x1f8], R207 ;  /* 0x0001f8cf01007387 */ /* 0x0009e20000100800 */
[----:B0-----:R-:W-:Y:S01]  /*2540*/  PRMT R92, R109, 0x7632, R92 ;  /* 0x000076326d5c7816 */ /* 0x001fe2000000005c */
[----:B------:R-:W-:Y:S01]  /*2550*/  IMAD.HI.U32 R2, R3, -0x326172a9, RZ ;  /* 0xcd9e8d5703027827 */ /* 0x000fe200078e00ff */
[----:B------:R-:W-:Y:S01]  /*2560*/  PRMT R194, R33, 0x7632, R194 ;  /* 0x0000763221c27816 */ /* 0x000fe200000000c2 */
[----:B------:R0:W-:Y:S01]  /*2570*/  STL [R1+0x1f4], R64 ;  /* 0x0001f44001007387 */ /* 0x0001e20000100800 */
[----:B---3--:R-:W-:Y:S01]  /*2580*/  PRMT R240, R97, 0x7632, R240 ;  /* 0x0000763261f07816 */ /* 0x008fe200000000f0 */
[----:B------:R-:W-:Y:S01]  /*2590*/  IMAD R3, R3, -0x326172a9, RZ ;  /* 0xcd9e8d5703037824 */ /* 0x000fe200078e02ff */
[----:B--2---:R-:W-:Y:S01]  /*25a0*/  PRMT R232, R105, 0x7632, R232 ;  /* 0x0000763269e87816 */ /* 0x004fe200000000e8 */
[----:B------:R2:W-:Y:S01]  /*25b0*/  STL [R1+0x1f0], R206 ;  /* 0x0001f0ce01007387 */ /* 0x0005e20000100800 */
[----:B------:R-:W-:Y:S01]  /*25c0*/  LOP3.LUT R0, R5, R0, R20, 0x96, !PT ;  /* 0x0000000005007212 */ /* 0x000fe200078e9614 */
[----:B------:R-:W3:Y:S01]  /*25d0*/  LDCU.64 UR8, c[0x0][0x3a0] ;  /* 0x00007400ff0877ac */ /* 0x000ee20008000a00 */
[----:B----4-:R-:W-:Y:S01]  /*25e0*/  PRMT R207, R101, 0x7632, R207 ;  /* 0x0000763265cf7816 */ /* 0x010fe200000000cf */
[----:B------:R4:W-:Y:S01]  /*25f0*/  STL [R1+0x1ec], R236 ;  /* 0x0001ecec01007387 */ /* 0x0009e20000100800 */
[----:B------:R-:W-:Y:S01]  /*2600*/  PRMT R193, R68, 0x7632, R193 ;  /* 0x0000763244c17816 */ /* 0x000fe200000000c1 */
[----:B------:R-:W-:Y:S01]  /*2610*/  IMAD.HI.U32 R8, R0, -0x2daee0ad, RZ ;  /* 0xd2511f5300087827 */ /* 0x000fe200078e00ff */
[----:B------:R-:W-:Y:S01]  /*2620*/  PRMT R192, R36, 0x7632, R192 ;  /* 0x0000763224c07816 */ /* 0x000fe200000000c0 */
[----:B------:R-:W-:Y:S01]  /*2630*/  STL [R1+0x1e8], R12 ;  /* 0x0001e80c01007387 */ /* 0x000fe20000100800 */
[----:B0-----:R-:W-:-:S02]  /*2640*/  PRMT R64, R108, 0x7632, R64 ;  /* 0x000076326c407816 */ /* 0x001fc40000000040 */
[----:B--2---:R-:W-:Y:S01]  /*2650*/  PRMT R206, R96, 0x7632, R206 ;  /* 0x0000763260ce7816 */ /* 0x004fe200000000ce */
[----:B------:R-:W-:Y:S01]  /*2660*/  STL [R1+0x1e4], R10 ;  /* 0x0001e40a01007387 */ /* 0x000fe20000100800 */
[----:B------:R-:W-:Y:S02]  /*2670*/  PRMT R191, R40, 0x7632, R191 ;  /* 0x0000763228bf7816 */ /* 0x000fe400000000bf */
[----:B----4-:R-:W-:Y:S01]  /*2680*/  PRMT R236, R104, 0x7632, R236 ;  /* 0x0000763268ec7816 */ /* 0x010fe200000000ec */
[----:B------:R0:W-:Y:S01]  /*2690*/  STL.S16 [R1+0x1e0], R93 ;  /* 0x0001e05d01007387 */ /* 0x0001e20000100600 */
[----:B------:R-:W-:Y:S02]  /*26a0*/  PRMT R190, R32, 0x7632, R190 ;  /* 0x0000763220be7816 */ /* 0x000fe400000000be */
[----:B------:R-:W-:Y:S02]  /*26b0*/  PRMT R189, R75, 0x7632, R189 ;  /* 0x000076324bbd7816 */ /* 0x000fe400000000bd */
[----:B------:R-:W-:-:S02]  /*26c0*/  PRMT R188, R31, 0x7632, R188 ;  /* 0x000076321fbc7816 */ /* 0x000fc400000000bc */
[----:B------:R-:W-:Y:S02]  /*26d0*/  PRMT R187, R47, 0x7632, R187 ;  /* 0x000076322fbb7816 */ /* 0x000fe400000000bb */
[----:B------:R-:W-:Y:S01]  /*26e0*/  PRMT R186, R27, 0x7632, R186 ;  /* 0x000076321bba7816 */ /* 0x000fe200000000ba */
[----:B0-----:R-:W2:Y:S01]  /*26f0*/  LDL.LU R93, [R1+0x224] ;  /* 0x00022400015d7983 */ /* 0x001ea20000300800 */
[----:B------:R-:W-:Y:S01]  /*2700*/  LOP3.LUT R2, R4, R7, R2, 0x96, !PT ;  /* 0x0000000704027212 */ /* 0x000fe200078e9602 */
[----:B------:R-:W-:Y:S01]  /*2710*/  VIADD R4, R20, 0x3c6ef372 ;  /* 0x3c6ef37214047836 */ /* 0x000fe20000000000 */
[----:B------:R-:W-:Y:S01]  /*2720*/  PRMT R185, R74, 0x7632, R185 ;  /* 0x000076324ab97816 */ /* 0x000fe200000000b9 */
[----:B------:R0:W-:Y:S01]  /*2730*/  STL.S16 [R1+0x1dc], R250 ;  /* 0x0001dcfa01007387 */ /* 0x0001e20000100600 */
[----:B------:R-:W-:Y:S01]  /*2740*/  PRMT R12, R100, 0x7632, R12 ;  /* 0x00007632640c7816 */ /* 0x000fe2000000000c */
[----:B------:R-:W-:Y:S01]  /*2750*/  IMAD.HI.U32 R7, R2, -0x2daee0ad, RZ ;  /* 0xd2511f5302077827 */ /* 0x000fe200078e00ff */
[----:B------:R-:W-:-:S02]  /*2760*/  PRMT R184, R30, 0x7632, R184 ;  /* 0x000076321eb87816 */ /* 0x000fc400000000b8 */
[----:B------:R-:W-:Y:S01]  /*2770*/  LOP3.LUT R8, R14, R13, R8, 0x96, !PT ;  /* 0x0000000d0e087212 */ /* 0x000fe200078e9608 */
[----:B------:R-:W-:Y:S01]  /*2780*/  IMAD R14, R0, -0x2daee0ad, RZ ;  /* 0xd2511f53000e7824 */ /* 0x000fe200078e02ff */
[----:B------:R-:W-:Y:S02]  /*2790*/  PRMT R10, R71, 0x7632, R10 ;  /* 0x00007632470a7816 */ /* 0x000fe4000000000a */
[----:B------:R-:W-:Y:S01]  /*27a0*/  PRMT R183, R46, 0x7632, R183 ;  /* 0x000076322eb77816 */ /* 0x000fe200000000b7 */
[----:B0-----:R-:W4:Y:S01]  /*27b0*/  LDL.LU R250, [R1+0x220] ;  /* 0x0002200001fa7983 */ /* 0x001f220000300800 */
[----:B------:R-:W-:Y:S01]  /*27c0*/  PRMT R182, R26, 0x7632, R182 ;  /* 0x000076321ab67816 */ /* 0x000fe200000000b6 */
[C---:B------:R-:W-:Y:S01]  /*27d0*/  IMAD.HI.U32 R0, R8.reuse, -0x326172a9, RZ ;  /* 0xcd9e8d5708007827 */ /* 0x040fe200078e00ff */
[----:B------:R-:W-:Y:S01]  /*27e0*/  PRMT R181, R73, 0x7632, R181 ;  /* 0x0000763249b57816 */ /* 0x000fe200000000b5 */
[----:B------:R0:W-:Y:S01]  /*27f0*/  STL.S16 [R1+0x1d8], R233 ;  /* 0x0001d8e901007387 */ /* 0x0001e20000100600 */
[----:B------:R-:W-:Y:S01]  /*2800*/  PRMT R180, R29, 0x7632, R180 ;  /* 0x000076321db47816 */ /* 0x000fe200000000b4 */
[----:B------:R-:W-:Y:S01]  /*2810*/  IMAD R8, R8, -0x326172a9, RZ ;  /* 0xcd9e8d5708087824 */ /* 0x000fe200078e02ff */
[----:B------:R-:W-:-:S02]  /*2820*/  IADD3 R13, PT, PT, R21, 0x76cf5d0a, RZ ;  /* 0x76cf5d0a150d7810 */ /* 0x000fc40007ffe0ff */
        /* <DEDUP_REMOVED lines=8> */
[----:B------:R-:W-:Y:S01]  /*28b0*/  IMAD R13, R2, -0x2daee0ad, RZ ;  /* 0xd2511f53020d7824 */ /* 0x000fe200078e02ff */
[----:B------:R-:W-:-:S02]  /*28c0*/  PRMT R174, R24, 0x7632, R174 ;  /* 0x0000763218ae7816 */ /* 0x000fc400000000ae */
[----:B------:R-:W-:Y:S01]  /*28d0*/  LOP3.LUT R0, R4, R3, R0, 0x96, !PT ;  /* 0x0000000304007212 */ /* 0x000fe200078e9600 */
[----:B------:R-:W-:Y:S01]  /*28e0*/  VIADD R4, R20, 0xdaa66d2b ;  /* 0xdaa66d2b14047836 */ /* 0x000fe20000000000 */
[----:B------:R-:W-:Y:S01]  /*28f0*/  PRMT R173, R79, 0x7632, R173 ;  /* 0x000076324fad7816 */ /* 0x000fe200000000ad */
[----:B------:R-:W-:Y:S01]  /*2900*/  IMAD.HI.U32 R3, R7, -0x326172a9, RZ ;  /* 0xcd9e8d5707037827 */ /* 0x000fe200078e00ff */
[----:B------:R-:W-:Y:S01]  /*2910*/  PRMT R172, R199, 0x7632, R172 ;  /* 0x00007632c7ac7816 */ /* 0x000fe200000000ac */
[----:B0-----:R-:W3:Y:S01]  /*2920*/  LDL.LU R249, [R1+0x218] ;  /* 0x0002180001f97983 */ /* 0x001ee20000300800 */
[----:B------:R-:W-:Y:S01]  /*2930*/  PRMT R171, R51, 0x7632, R171 ;  /* 0x0000763233ab7816 */ /* 0x000fe200000000ab */
[----:B------:R-:W-:Y:S01]  /*2940*/  IMAD.HI.U32 R2, R0, -0x2daee0ad, RZ ;  /* 0xd2511f5300027827 */ /* 0x000fe200078e00ff */
[----:B------:R-:W-:Y:S01]  /*2950*/  PRMT R170, R203, 0x7632, R170 ;  /* 0x00007632cbaa7816 */ /* 0x000fe200000000aa */
[----:B------:R0:W-:Y:S01]  /*2960*/  STL.S16 [R1+0x1d0], R65 ;  /* 0x0001d04101007387 */ /* 0x0001e20000100600 */
[----:B------:R-:W-:Y:S01]  /*2970*/  PRMT R169, R78, 0x7632, R169 ;  /* 0x000076324ea97816 */ /* 0x000fe200000000a9 */
[----:B------:R-:W-:Y:S01]  /*2980*/  IMAD R7, R7, -0x326172a9, RZ ;  /* 0xcd9e8d5707077824 */ /* 0x000fe200078e02ff */
[----:B------:R-:W-:-:S02]  /*2990*/  PRMT R168, R198, 0x7632, R168 ;  /* 0x00007632c6a87816 */ /* 0x000fc400000000a8 */
[----:B------:R-:W-:Y:S02]  /*29a0*/  IADD3 R14, PT, PT, R21, 0x32370b8f, RZ ;  /* 0x32370b8f150e7810 */ /* 0x000fe40007ffe0ff */
[----:B------:R-:W-:Y:S02]  /*29b0*/  PRMT R167, R50, 0x7632, R167 ;  /* 0x0000763232a77816 */ /* 0x000fe400000000a7 */
[----:B------:R-:W-:Y:S01]  /*29c0*/  PRMT R166, R202, 0x7632, R166 ;  /* 0x00007632caa67816 */ /* 0x000fe200000000a6 */
[----:B0-----:R-:W3:Y:S01]  /*29d0*/  LDL.LU R65, [R1+0x214] ;  /* 0x0002140001417983 */ /* 0x001ee20000300800 */
[----:B------:R-:W-:Y:S01]  /*29e0*/  LOP3.LUT R3, R4, R8, R3, 0x96, !PT ;  /* 0x0000000804037212 */ /* 0x000fe200078e9603 */
[----:B------:R-:W-:Y:S01]  /*29f0*/  VIADD R4, R20, 0x78dde6e4 ;  /* 0x78dde6e414047836 */ /* 0x000fe20000000000 */
[----:B------:R-:W-:Y:S01]  /*2a00*/  PRMT R165, R77, 0x7632, R165 ;  /* 0x000076324da57816 */ /* 0x000fe200000000a5 */
[----:B------:R0:W-:Y:S01]  /*2a10*/  STL.S16 [R1+0x1cc], R242 ;  /* 0x0001ccf201007387 */ /* 0x0001e20000100600 */
[----:B------:R-:W-:Y:S01]  /*2a20*/  PRMT R164, R197, 0x7632, R164 ;  /* 0x00007632c5a47816 */ /* 0x000fe200000000a4 */
[----:B------:R-:W-:Y:S01]  /*2a30*/  IMAD.HI.U32 R8, R3, -0x2daee0ad, RZ ;  /* 0xd2511f5303087827 */ /* 0x000fe200078e00ff */
[----:B------:R-:W-:-:S02]  /*2a40*/  LOP3.LUT R2, R14, R13, R2, 0x96, !PT ;  /* 0x0000000d0e027212 */ /* 0x000fc400078e9602 */
[----:B------:R-:W-:Y:S01]  /*2a50*/  PRMT R163, R49, 0x7632, R163 ;  /* 0x0000763231a37816 */ /* 0x000fe200000000a3 */
[----:B------:R-:W-:Y:S01]  /*2a60*/  VIADD R14, R21, 0xed9eba14 ;  /* 0xed9eba14150e7836 */ /* 0x000fe20000000000 */
[----:B------:R-:W-:Y:S01]  /*2a70*/  PRMT R162, R201, 0x7632, R162 ;  /* 0x00007632c9a27816 */ /* 0x000fe200000000a2 */
[----:B------:R-:W-:Y:S01]  /*2a80*/  IMAD R13, R0, -0x2daee0ad, RZ ;  /* 0xd2511f53000d7824 */ /* 0x000fe200078e02ff */
[----:B------:R-:W-:Y:S01]  /*2a90*/  LOP3.LUT R6, R6, 0x3, RZ, 0xc0, !PT ;  /* 0x0000000306067812 */ /* 0x000fe200078ec0ff */
[----:B0-----:R-:W3:Y:S01]  /*2aa0*/  LDL.LU R242, [R1+0x210] ;  /* 0x0002100001f27983 */ /* 0x001ee20000300800 */
[----:B------:R-:W-:Y:S01]  /*2ab0*/  PRMT R161, R76, 0x7632, R161 ;  /* 0x000076324ca17816 */ /* 0x000fe200000000a1 */
[----:B------:R-:W-:Y:S01]  /*2ac0*/  IMAD.HI.U32 R0, R2, -0x326172a9, RZ ;  /* 0xcd9e8d5702007827 */ /* 0x000fe200078e00ff */
[----:B------:R-:W-:Y:S01]  /*2ad0*/  PRMT R160, R196, 0x7632, R160 ;  /* 0x00007632c4a07816 */ /* 0x000fe200000000a0 */
[----:B------:R0:W-:Y:S01]  /*2ae0*/  STL.S16 [R1+0x1c8], R237 ;  /* 0x0001c8ed01007387 */ /* 0x0001e20000100600 */
[----:B------:R-:W-:-:S02]  /*2af0*/  PRMT R159, R48, 0x7632, R159 ;  /* 0x00007632309f7816 */ /* 0x000fc4000000009f */
[----:B------:R-:W-:Y:S02]  /*2b00*/  PRMT R158, R200, 0x7632, R158 ;  /* 0x00007632c89e7816 */ /* 0x000fe4000000009e */
        /* <DEDUP_REMOVED lines=9> */
[----:B------:R-:W-:Y:S01]  /*2ba0*/  IMAD R7, R2, -0x326172a9, RZ ;  /* 0xcd9e8d5702077824 */ /* 0x000fe200078e02ff */
[----:B------:R-:W-:Y:S01]  /*2bb0*/  PRMT R153, R82, 0x7632, R153 ;  /* 0x0000763252997816 */ /* 0x000fe20000000099 */
[----:B------:R-:W-:Y:S01]  /*2bc0*/  IMAD.HI.U32 R2, R8, -0x326172a9, RZ ;  /* 0xcd9e8d5708027827 */ /* 0x000fe200078e00ff */
[----:B------:R-:W-:-:S02]  /*2bd0*/  PRMT R152, R210, 0x7632, R152 ;  /* 0x00007632d2987816 */ /* 0x000fc40000000098 */
[----:B------:R-:W-:Y:S01]  /*2be0*/  PRMT R151, R54, 0x7632, R151 ;  /* 0x0000763236977816 */ /* 0x000fe20000000097 */
[----:B------:R-:W-:Y:S01]  /*2bf0*/  IMAD.HI.U32 R3, R0, -0x2daee0ad, RZ ;  /* 0xd2511f5300037827 */ /* 0x000fe200078e00ff */
[----:B------:R-:W-:Y:S01]  /*2c00*/  PRMT R150, R214, 0x7632, R150 ;  /* 0x00007632d6967816 */ /* 0x000fe20000000096 */
[----:B0-----:R-:W3:Y:S01]  /*2c10*/  LDL.LU R241, [R1+0x208] ;  /* 0x0002080001f17983 */ /* 0x001ee20000300800 */
[----:B------:R-:W-:Y:S01]  /*2c20*/  IADD3 R4, PT, PT, R20, 0x1715609d, RZ ;  /* 0x1715609d14047810 */ /* 0x000fe20007ffe0ff */
[----:B------:R-:W-:Y:S02]  /*2c30*/  VIADD R13, R21, 0xa9066899 ;  /* 0xa9066899150d7836 */ /* 0x000fe40000000000 */
        /* <DEDUP_REMOVED lines=20> */
[----:B------:R-:W-:Y:S01]  /*2d80*/  PRMT R139, R59, 0x7632, R139 ;  /* 0x000076323b8b7816 */ /* 0x000fe2000000008b */
[----:B------:R-:W-:Y:S01]  /*2d90*/  VIADD R8, R21, 0x1fd5c5a3 ;  /* 0x1fd5c5a315087836 */ /* 0x000fe20000000000 */
[----:B------:R-:W-:Y:S01]  /*2da0*/  PRMT R138, R223, 0x7632, R138 ;  /* 0x00007632df8a7816 */ /* 0x000fe2000000008a */
[----:B------:R0:W-:Y:S01]  /*2db0*/  STL.S16 [R1+0x1b8], R232 ;  /* 0x0001b8e801007387 */ /* 0x0001e20000100600 */
[----:B------:R-:W-:Y:S02]  /*2dc0*/  IADD3 R4, PT, PT, R20, -0x4ab325aa, RZ ;  /* 0xb54cda5614047810 */ /* 0x000fe40007ffe0ff */
[----:B------:R-:W-:-:S02]  /*2dd0*/  PRMT R137, R86, 0x7632, R137 ;  /* 0x0000763256897816 */ /* 0x000fc40000000089 */
[----:B------:R-:W-:Y:S02]  /*2de0*/  PRMT R136, R218, 0x7632, R136 ;  /* 0x00007632da887816 */ /* 0x000fe40000000088 */
[----:B------:R-:W-:Y:S01]  /*2df0*/  LOP3.LUT R13, R15, R14, R13, 0x96, !PT ;  /* 0x0000000e0f0d7212 */ /* 0x000fe200078e960d */
[----:B------:R-:W-:Y:S01]  /*2e00*/  IMAD R15, R2, -0x2daee0ad, RZ ;  /* 0xd2511f53020f7824 */ /* 0x000fe200078e02ff */
[----:B------:R-:W-:Y:S01]  /*2e10*/  PRMT R135, R58, 0x7632, R135 ;  /* 0x000076323a877816 */ /* 0x000fe20000000087 */
[----:B0-----:R-:W3:Y:S01]  /*2e20*/  LDL.LU R232, [R1+0x1fc] ;  /* 0x0001fc0001e87983 */ /* 0x001ee20000300800 */
[----:B------:R-:W-:Y:S02]  /*2e30*/  PRMT R134, R222, 0x7632, R134 ;  /* 0x00007632de867816 */ /* 0x000fe40000000086 */
[----:B------:R-:W-:Y:S01]  /*2e40*/  LOP3.LUT R0, R4, R7, R0, 0x96, !PT ;  /* 0x0000000704007212 */ /* 0x000fe200078e9600 */
[----:B------:R0:W-:Y:S01]  /*2e50*/  STL.S16 [R1+0x1b4], R207 ;  /* 0x0001b4cf01007387 */ /* 0x0001e20000100600 */
[----:B------:R-:W-:Y:S01]  /*2e60*/  PRMT R133, R85, 0x7632, R133 ;  /* 0x0000763255857816 */ /* 0x000fe20000000085 */
[----:B------:R-:W-:Y:S01]  /*2e70*/  IMAD R4, R3, -0x326172a9, RZ ;  /* 0xcd9e8d5703047824 */ /* 0x000fe200078e02ff */
[----:B------:R-:W-:Y:S01]  /*2e80*/  PRMT R132, R217, 0x7632, R132 ;  /* 0x00007632d9847816 */ /* 0x000fe20000000084 */
[----:B------:R-:W-:Y:S01]  /*2e90*/  VIADD R7, R20, 0x5384540f ;  /* 0x5384540f14077836 */ /* 0x000fe20000000000 */
[----:B------:R-:W-:Y:S01]  /*2ea0*/  PRMT R131, R57, 0x7632, R131 ;  /* 0x0000763239837816 */ /* 0x000fe20000000083 */
[----:B------:R-:W-:Y:S01]  /*2eb0*/  IMAD.HI.U32 R3, R13, -0x326172a9, RZ ;  /* 0xcd9e8d570d037827 */ /* 0x000fe200078e00ff */
[----:B------:R-:W-:-:S02]  /*2ec0*/  PRMT R130, R221, 0x7632, R130 ;  /* 0x00007632dd827816 */ /* 0x000fc40000000082 */
[----:B------:R-:W-:Y:S01]  /*2ed0*/  PRMT R129, R84, 0x7632, R129 ;  /* 0x0000763254817816 */ /* 0x000fe20000000081 */
[----:B0-----:R-:W3:Y:S01]  /*2ee0*/  LDL.LU R207, [R1+0x1f8] ;  /* 0x0001f80001cf7983 */ /* 0x001ee20000300800 */
[----:B------:R-:W-:Y:S01]  /*2ef0*/  IMAD.HI.U32 R2, R0, -0x2daee0ad, RZ ;  /* 0xd2511f5300027827 */ /* 0x000fe200078e00ff */
[----:B------:R-:W-:Y:S02]  /*2f00*/  PRMT R128, R216, 0x7632, R128 ;  /* 0x00007632d8807816 */ /* 0x000fe40000000080 */
[----:B------:R0:W-:Y:S01]  /*2f10*/  STL.S16 [R1+0x1b0], R64 ;  /* 0x0001b04001007387 */ /* 0x0001e20000100600 */
[----:B------:R-:W-:Y:S02]  /*2f20*/  PRMT R127, R56, 0x7632, R127 ;  /* 0x00007632387f7816 */ /* 0x000fe4000000007f */
[----:B------:R-:W-:Y:S02]  /*2f30*/  PRMT R126, R220, 0x7632, R126 ;  /* 0x00007632dc7e7816 */ /* 0x000fe4000000007e */
[----:B------:R-:W-:-:S02]  /*2f40*/  LOP3.LUT R7, R7, R4, R3, 0x96, !PT ;  /* 0x0000000407077212 */ /* 0x000fc400078e9603 */
[----:B------:R-:W-:Y:S02]  /*2f50*/  PRMT R125, R91, 0x7632, R125 ;  /* 0x000076325b7d7816 */ /* 0x000fe4000000007d */
[----:B------:R-:W-:Y:S01]  /*2f60*/  PRMT R124, R227, 0x7632, R124 ;  /* 0x00007632e37c7816 */ /* 0x000fe2000000007c */
[----:B0-----:R-:W3:Y:S01]  /*2f70*/  LDL.LU R64, [R1+0x1f4] ;  /* 0x0001f40001407983 */ /* 0x001ee20000300800 */
        /* <DEDUP_REMOVED lines=8> */
[----:B------:R-:W-:Y:S01]  /*3000*/  IMAD R0, R13, -0x326172a9, RZ ;  /* 0xcd9e8d570d007824 */ /* 0x000fe200078e02ff */
[----:B------:R-:W-:Y:S01]  /*3010*/  IADD3 R14, PT, PT, R21, -0x24c28bd8, RZ ;  /* 0xdb3d7428150e7810 */ /* 0x000fe20007ffe0ff */
[----:B------:R-:W-:Y:S01]  /*3020*/  IMAD.HI.U32 R3, R2, -0x326172a9, RZ ;  /* 0xcd9e8d5702037827 */ /* 0x000fe200078e00ff */
[----:B0-----:R-:W3:Y:S01]  /*3030*/  LDL.LU R206, [R1+0x1f0] ;  /* 0x0001f00001ce7983 */ /* 0x001ee20000300800 */
[----:B------:R-:W-:Y:S02]  /*3040*/  PRMT R119, R62, 0x7632, R119 ;  /* 0x000076323e777816 */ /* 0x000fe40000000077 */
[----:B------:R-:W-:Y:S01]  /*3050*/  VIADD R8, R20, 0xf1bbcdc8 ;  /* 0xf1bbcdc814087836 */ /* 0x000fe20000000000 */
[----:B------:R-:W-:Y:S01]  /*3060*/  PRMT R118, R230, 0x7632, R118 ;  /* 0x00007632e6767816 */ /* 0x000fe20000000076 */
[----:B------:R0:W-:Y:S01]  /*3070*/  STL.S16 [R1+0x1a8], R236 ;  /* 0x0001a8ec01007387 */ /* 0x0001e20000100600 */
[----:B------:R-:W-:Y:S01]  /*3080*/  PRMT R117, R89, 0x7632, R117 ;  /* 0x0000763259757816 */ /* 0x000fe20000000075 */
[----:B------:R-:W-:Y:S01]  /*3090*/  IMAD R13, R2, -0x326172a9, RZ ;  /* 0xcd9e8d57020d7824 */ /* 0x000fe200078e02ff */
[----:B------:R-:W-:-:S02]  /*30a0*/  PRMT R116, R225, 0x7632, R116 ;  /* 0x00007632e1747816 */ /* 0x000fc40000000074 */
[----:B------:R-:W-:Y:S01]  /*30b0*/  LOP3.LUT R4, R14, R15, R4, 0x96, !PT ;  /* 0x0000000f0e047212 */ /* 0x000fe200078e9604 */
[----:B------:R-:W-:Y:S01]  /*30c0*/  VIADD R14, R20, 0x8ff34781 ;  /* 0x8ff34781140e7836 */ /* 0x000fe20000000000 */
[----:B------:R-:W-:Y:S02]  /*30d0*/  PRMT R115, R61, 0x7632, R115 ;  /* 0x000076323d737816 */ /* 0x000fe40000000073 */
[----:B------:R-:W-:Y:S01]  /*30e0*/  PRMT R114, R229, 0x7632, R114 ;  /* 0x00007632e5727816 */ /* 0x000fe20000000072 */
[----:B0-----:R-:W3:Y:S01]  /*30f0*/  LDL.LU R236, [R1+0x1ec] ;  /* 0x0001ec0001ec7983 */ /* 0x001ee20000300800 */
[----:B------:R-:W-:Y:S01]  /*3100*/  LOP3.LUT R3, R8, R0, R3, 0x96, !PT ;  /* 0x0000000008037212 */ /* 0x000fe200078e9603 */
[----:B------:R-:W-:Y:S01]  /*3110*/  IMAD.HI.U32 R8, R4, -0x326172a9, RZ ;  /* 0xcd9e8d5704087827 */ /* 0x000fe200078e00ff */
[----:B------:R-:W-:Y:S01]  /*3120*/  PRMT R113, R88, 0x7632, R113 ;  /* 0x0000763258717816 */ /* 0x000fe20000000071 */
        /* <DEDUP_REMOVED lines=8> */
[----:B0-----:R0:W5:Y:S01]  /*31b0*/  LDL.LU R12, [R1+0x1e8] ;  /* 0x0001e800010c7983 */ /* 0x0011620000300800 */
[----:B------:R-:W-:Y:S02]  /*31c0*/  IADD3 R2, PT, PT, R21, -0x695add53, RZ ;  /* 0x96a522ad15027810 */ /* 0x000fe40007ffe0ff */
[----:B------:R-:W-:Y:S01]  /*31d0*/  PRMT R17, R67, 0x7632, R17 ;  /* 0x0000763243117816 */ /* 0x000fe20000000011 */
[----:B------:R1:W-:Y:S01]  /*31e0*/  STL.S16 [R1+0x1a0], R10 ;  /* 0x0001a00a01007387 */ /* 0x0003e20000100600 */
[----:B------:R-:W-:Y:S02]  /*31f0*/  PRMT R16, R239, 0x7632, R16 ;  /* 0x00007632ef107816 */ /* 0x000fe40000000010 */
[----:B------:R-:W-:-:S02]  /*3200*/  LOP3.LUT R8, R14, R13, R8, 0x96, !PT ;  /* 0x0000000d0e087212 */ /* 0x000fc400078e9608 */
[----:B------:R-:W-:Y:S02]  /*3210*/  PRMT R15, R94, 0x7632, R15 ;  /* 0x000076325e0f7816 */ /* 0x000fe4000000000f */
[----:B------:R-:W-:Y:S01]  /*3220*/  LOP3.LUT R7, R2, R0, R7, 0x96, !PT ;  /* 0x0000000002077212 */ /* 0x000fe200078e9607 */
        /* <DEDUP_REMOVED lines=92> */
[----:B------:R-:W-:Y:S01]  /*37f0*/  STL.S16 [R1+0x30], R113 ;  /* 0x0000307101007387 */ /* 0x000fe20000100600 */
[----:B------:R-:W-:-:S03]  /*3800*/  PRMT R14, R234, 0x7632, R14 ;  /* 0x00007632ea0e7816 */ /* 0x000fc6000000000e */
[----:B------:R-:W-:Y:S01]  /*3810*/  STL.S16 [R1+0x2c], R112 ;  /* 0x00002c7001007387 */ /* 0x000fe20000100600 */
[----:B------:R-:W-:-:S03]  /*3820*/  PRMT R13, R66, 0x7632, R13 ;  /* 0x00007632420d7816 */ /* 0x000fc6000000000d */
[----:B------:R-:W-:Y:S01]  /*3830*/  STL.S16 [R1+0x28], R23 ;  /* 0x0000281701007387 */ /* 0x000fe20000100600 */
[----:B------:R-:W-:-:S03]  /*3840*/  PRMT R2, R238, 0x7632, R2 ;  /* 0x00007632ee027816 */ /* 0x000fc60000000002 */
[----:B------:R-:W-:Y:S01]  /*3850*/  STL.S16 [R1+0x24], R22 ;  /* 0x0000241601007387 */ /* 0x000fe20000100600 */
[----:B--2---:R-:W-:-:S03]  /*3860*/  PRMT R0, R93, 0x7632, R0 ;  /* 0x000076325d007816 */ /* 0x004fc60000000000 */
        /* <DEDUP_REMOVED lines=8> */
[----:B------:R0:W-:Y:S01]  /*38f0*/  STL.S16 [R1], R0 ;  /* 0x0000000001007387 */ /* 0x0001e20000100600 */
[----:B------:R-:W-:Y:S01]  /*3900*/  IMAD R4, R4, -0x326172a9, RZ ;  /* 0xcd9e8d5704047824 */ /* 0x000fe200078e02ff */
[----:B----4-:R-:W-:Y:S01]  /*3910*/  PRMT R250, R233, 0x7632, R250 ;  /* 0x00007632e9fa7816 */ /* 0x010fe200000000fa */
[----:B------:R-:W-:Y:S01]  /*3920*/  IMAD R3, R3, -0x2daee0ad, RZ ;  /* 0xd2511f5303037824 */ /* 0x000fe200078e02ff */
[----:B---3--:R-:W-:-:S02]  /*3930*/  PRMT R249, R65, 0x7632, R249 ;  /* 0x0000763241f97816 */ /* 0x008fc400000000f9 */
[----:B------:R-:W-:Y:S01]  /*3940*/  PRMT R242, R237, 0x7632, R242 ;  /* 0x00007632edf27816 */ /* 0x000fe200000000f2 */
[----:B-1----:R-:W-:Y:S01]  /*3950*/  IMAD.MOV.U32 R2, RZ, RZ, RZ ;  /* 0x000000ffff027224 */ /* 0x002fe200078e00ff */
[----:B------:R-:W-:Y:S02]  /*3960*/  PRMT R241, R92, 0x7632, R241 ;  /* 0x000076325cf17816 */ /* 0x000fe400000000f1 */
[----:B------:R-:W-:Y:S02]  /*3970*/  PRMT R240, R232, 0x7632, R240 ;  /* 0x00007632e8f07816 */ /* 0x000fe400000000f0 */
[----:B------:R-:W-:Y:S02]  /*3980*/  PRMT R207, R64, 0x7632, R207 ;  /* 0x0000763240cf7816 */ /* 0x000fe400000000cf */
[----:B0-----:R-:W-:-:S07]  /*3990*/  PRMT R206, R236, 0x7632, R206 ;  /* 0x00007632ecce7816 */ /* 0x001fce00000000ce */
.L_x_14305:
        /* <DEDUP_REMOVED lines=10> */
[----:B------:R-:W-:Y:S02]  /*3a40*/  ISETP.NE.U32.AND P0, PT, RZ, UR4, PT ;  /* 0x00000004ff007c0c */ /* 0x000fe4000bf05070 */
[----:B------:R-:W-:Y:S02]  /*3a50*/  ISETP.NE.U32.AND P1, PT, RZ, UR8, PT ;  /* 0x00000008ff007c0c */ /* 0x000fe4000bf25070 */
[----:B------:R-:W-:Y:S02]  /*3a60*/  ISETP.NE.AND.EX P0, PT, RZ, UR5, PT, P0 ;  /* 0x00000005ff007c0c */ /* 0x000fe4000bf05300 */
[----:B------:R-:W-:-:S11]  /*3a70*/  ISETP.NE.AND.EX P1, PT, RZ, UR9, PT, P1 ;  /* 0x00000009ff007c0c */ /* 0x000fd6000bf25310 */
[----:B------:R-:W0:Y:S08]  /*3a80*/  @P0 LDC.64 R124, c[0x0][0x398] ;  /* 0x0000e600ff7c0b82 */ /* 0x000e300000000a00 */
[----:B------:R-:W1:Y:S01]  /*3a90*/  @P1 LDC.64 R126, c[0x0][0x3a0] ;  /* 0x0000e800ff7e1b82 */ /* 0x000e620000000a00 */
[----:B0-----:R-:W-:-:S05]  /*3aa0*/  @P0 IMAD.WIDE.U32 R124, R0, 0x10, R124 ;  /* 0x00000010007c0825 */ /* 0x001fca00078e007c */
[----:B------:R0:W5:Y:S01]  /*3ab0*/  @P0 LDG.E.128 R112, desc[UR6][R124.64] ;  /* 0x000000067c700981 */ /* 0x000162000c1e1d00 */
[----:B-1----:R-:W-:-:S05]  /*3ac0*/  @P1 IMAD.WIDE.U32 R126, R0, 0x20, R126 ;  /* 0x00000020007e1825 */ /* 0x002fca00078e007e */
[----:B------:R1:W5:Y:S01]  /*3ad0*/  @P1 LDG.E.128 R116, desc[UR6][R126.64] ;  /* 0x000000067e741981 */ /* 0x000362000c1e1d00 */
[----:B0-----:R-:W0:Y:S03]  /*3ae0*/  LDC.64 R124, c[0x0][0x390] ;  /* 0x0000e400ff7c7b82 */ /* 0x001e260000000a00 */
[----:B------:R1:W5:Y:S01]  /*3af0*/  @P1 LDG.E.128 R120, desc[UR6][R126.64+0x10] ;  /* 0x000010067e781981 */ /* 0x000362000c1e1d00 */
[----:B0-----:R-:W-:-:S05]  /*3b00*/  IMAD.WIDE.U32 R124, R0, 0x10, R124 ;  /* 0x00000010007c7825 */ /* 0x001fca00078e007c */
[----:B------:R1:W5:Y:S01]  /*3b10*/  LDG.E.128 R128, desc[UR6][R124.64] ;  /* 0x000000067c807981 */ /* 0x000362000c1e1d00 */
[----:B------:R-:W-:-:S04]  /*3b20*/  UISETP.NE.U32.AND UP0, UPT, UR4, URZ, UPT ;  /* 0x000000ff0400728c */ /* 0x000fc8000bf05070 */
[----:B------:R-:W-:-:S09]  /*3b30*/  UISETP.NE.AND.EX UP0, UPT, UR5, URZ, UPT, UP0 ;  /* 0x000000ff0500728c */ /* 0x000fd2000bf05300 */
[----:B-1----:R-:W-:Y:S05]  /*3b40*/  BRA.U UP0, `(.L_x_13291) ;  /* 0x0000003100807547 */ /* 0x002fea000b800000 */
        /* <DEDUP_REMOVED lines=16> */
.L_x_13294:
        /* <DEDUP_REMOVED lines=13> */
.L_x_13296:
[----:B------:R-:W-:Y:S05]  /*3d20*/  BSYNC.RECONVERGENT B2 ;  /* 0x0000000000027941 */ /* 0x000fea0003800200 */
.L_x_13295:
        /* <DEDUP_REMOVED lines=57> */
[----:B------:R-:W-:Y:S01]  /*40c0*/  IMAD.MOV.U32 R23, RZ, RZ, R6 ;  /* 0x000000ffff177224 */ /* 0x000fe200078e0006 */
[----:B------:R-:W-:Y:S01]  /*40d0*/  LOP3.LUT R7, R4, R126, R7, 0x96, !PT ;  /* 0x0000007e04077212 */ /* 0x000fe200078e9607 */
[----:B------:R-:W-:Y:S02]  /*40e0*/  IMAD.MOV.U32 R4, RZ, RZ, R124 ;  /* 0x000000ffff047224 */ /* 0x000fe400078e007c */
[----:B------:R-:W-:-:S07]  /*40f0*/  IMAD.MOV.U32 R124, RZ, RZ, RZ ;  /* 0x000000ffff7c7224 */ /* 0x000fce00078e00ff */
.L_x_13293:
[----:B------:R-:W-:Y:S05]  /*4100*/  BSYNC.RECONVERGENT B1 ;  /* 0x0000000000017941 */ /* 0x000fea0003800200 */
.L_x_13292:
[----:B------:R-:W0:Y:S01]  /*4110*/  LDC R192, c[0x0][0x404] ;  /* 0x00010100ffc07b82 */ /* 0x000e220000000800 */
[----:B------:R-:W-:Y:S01]  /*4120*/  I2FP.F32.U32 R3, R125 ;  /* 0x0000007d00037245 */ /* 0x000fe20000201000 */
[----:B------:R-:W-:Y:S01]  /*4130*/  IMAD.MOV.U32 R193, RZ, RZ, 0x2f800000 ;  /* 0x2f800000ffc17424 */ /* 0x000fe200078e00ff */
[----:B------:R-:W-:Y:S01]  /*4140*/  ISETP.NE.AND P2, PT, R124, 0x1, PT ;  /* 0x000000017c00780c */ /* 0x000fe20003f45270 */
[----:B------:R-:W-:Y:S01]  /*4150*/  BSSY.RECONVERGENT B1, `(.L_x_13297) ;  /* 0x000005d000017945 */ /* 0x000fe20003800200 */
[----:B------:R-:W-:Y:S01]  /*4160*/  LOP3.LUT R10, R10, 0xffffffef, RZ, 0xc0, !PT ;  /* 0xffffffef0a0a7812 */ /* 0x000fe200078ec0ff */
[----:B------:R-:W-:Y:S01]  /*4170*/  FFMA.FTZ R3, R3, R193, 1.1641532182693481445e-10 ;  /* 0x2f00000003037423 */ /* 0x000fe200000100c1 */
[----:B------:R-:W-:Y:S02]  /*4180*/  IMAD.MOV.U32 R6, RZ, RZ, 0x2 ;  /* 0x00000002ff067424 */ /* 0x000fe400078e00ff */
[----:B------:R-:W-:Y:S02]  /*4190*/  IMAD.MOV.U32 R125, RZ, RZ, R4 ;  /* 0x000000ffff7d7224 */ /* 0x000fe400078e0004 */
[----:B0-----:R-:W-:-:S02]  /*41a0*/  FSETP.LE.FTZ.AND P3, PT, R3, R192, PT ;  /* 0x000000c00300720b */ /* 0x001fc40003f73000 */
[C---:B-----5:R-:W-:Y:S02]  /*41b0*/  SHF.L.U32 R3, R128.reuse, 0x10, RZ ;  /* 0x0000001080037819 */ /* 0x060fe400000006ff */
[----:B------:R-:W-:-:S09]  /*41c0*/  PRMT R128, R128, 0x7632, R128 ;  /* 0x0000763280807816 */ /* 0x000fd20000000080 */
        /* <DEDUP_REMOVED lines=10> */
.L_x_13299:
        /* <DEDUP_REMOVED lines=13> */
.L_x_13301:
[----:B------:R-:W-:Y:S05]  /*4340*/  BSYNC.RECONVERGENT B2 ;  /* 0x0000000000027941 */ /* 0x000fea0003800200 */
.L_x_13300:
[----:B------:R-:W-:Y:S01]  /*4350*/  LOP3.LUT R124, R2, R127, R21, 0x96, !PT ;  /* 0x0000007f027c7212 */ /* 0x000fe200078e9615 */
[----:B------:R-:W-:Y:S01]  /*4360*/  IMAD.WIDE.U32 R6, R9, -0x326172a9, RZ ;  /* 0xcd9e8d5709067825 */ /* 0x000fe200078e00ff */
[----:B------:R-:W-:Y:S02]  /*4370*/  IADD3 R4, PT, PT, R21, -0x4498517b, RZ ;  /* 0xbb67ae8515047810 */ /* 0x000fe40007ffe0ff */
[C---:B------:R-:W-:Y:S01]  /*4380*/  IADD3 R8, PT, PT, R20.reuse, -0x700cb87f, RZ ;  /* 0x8ff3478114087810 */ /* 0x040fe20007ffe0ff */
        /* <DEDUP_REMOVED lines=57> */
.L_x_13298:
[----:B------:R-:W-:Y:S05]  /*4720*/  BSYNC.RECONVERGENT B1 ;  /* 0x0000000000017941 */ /* 0x000fea0003800200 */
.L_x_13297:
[----:B------:R-:W-:Y:S01]  /*4730*/  I2FP.F32.U32 R124, R125 ;  /* 0x0000007d007c7245 */ /* 0x000fe20000201000 */
[----:B------:R-:W-:Y:S01]  /*4740*/  BSSY.RECONVERGENT B1, `(.L_x_13302) ;  /* 0x000005d000017945 */ /* 0x000fe20003800200 */
[----:B------:R-:W-:Y:S01]  /*4750*/  ISETP.NE.AND P2, PT, R6, 0x1, PT ;  /* 0x000000010600780c */ /* 0x000fe20003f45270 */
[----:B------:R-:W-:Y:S01]  /*4760*/  IMAD.MOV.U32 R127, RZ, RZ, 0x2 ;  /* 0x00000002ff7f7424 */ /* 0x000fe200078e00ff */
[----:B------:R-:W-:Y:S01]  /*4770*/  LOP3.LUT R10, R10, 0xfffffff7, RZ, 0xc0, !PT ;  /* 0xfffffff70a0a7812 */ /* 0x000fe200078ec0ff */
[----:B------:R-:W-:Y:S01]  /*4780*/  FFMA.FTZ R124, R124, R193, 1.1641532182693481445e-10 ;  /* 0x2f0000007c7c7423 */ /* 0x000fe200000100c1 */
[----:B------:R-:W-:-:S04]  /*4790*/  IMAD.MOV.U32 R125, RZ, RZ, R4 ;  /* 0x000000ffff7d7224 */ /* 0x000fc800078e0004 */
[----:B------:R-:W-:Y:S02]  /*47a0*/  FSETP.LE.FTZ.AND P3, PT, R124, R192, PT ;  /* 0x000000c07c00720b */ /* 0x000fe40003f73000 */
[----:B------:R-:W-:-:S11]  /*47b0*/  SHF.L.U32 R124, R128, 0x10, RZ ;  /* 0x00000010807c7819 */ /* 0x000fd600000006ff */
        /* <DEDUP_REMOVED lines=10> */
.L_x_13304:
        /* <DEDUP_REMOVED lines=13> */
.L_x_13306:
[----:B------:R-:W-:Y:S05]  /*4930*/  BSYNC.RECONVERGENT B2 ;  /* 0x0000000000027941 */ /* 0x000fea0003800200 */
.L_x_13305:
[----:B------:R-:W-:Y:S01]  /*4940*/  LOP3.LUT R126, R2, R189, R21, 0x96, !PT ;  /* 0x000000bd027e7212 */ /* 0x000fe200078e9615 */
[----:B------:R-:W-:Y:S01]  /*4950*/  IMAD.WIDE.U32 R6, R9, -0x326172a9, RZ ;  /* 0xcd9e8d5709067825 */ /* 0x000fe200078e00ff */
[----:B------:R-:W-:Y:S02]  /*4960*/  IADD3 R4, PT, PT, R21, -0x4498517b, RZ ;  /* 0xbb67ae8515047810 */ /* 0x000fe40007ffe0ff */
[C---:B------:R-:W-:Y:S01]  /*4970*/  IADD3 R8, PT, PT, R20.reuse, -0x700cb87f, RZ ;  /* 0x8ff3478114087810 */ /* 0x040fe20007ffe0ff */
[----:B------:R-:W-:Y:S01]  /*4980*/  VIADD R189, R20, 0x9e3779b9 ;  /* 0x9e3779b914bd7836 */ /* 0x000fe20000000000 */
[----:B------:R-:W-:Y:S01]  /*4990*/  LOP3.LUT R7, R5, R7, R20, 0x96, !PT ;  /* 0x0000000705077212 */ /* 0x000fe200078e9614 */
[----:B------:R-:W-:Y:S01]  /*49a0*/  IMAD.WIDE.U32 R126, R126, -0x326172a9, RZ ;  /* 0xcd9e8d577e7e7825 */ /* 0x000fe200078e00ff */
[----:B------:R-:W-:-:S04]  /*49b0*/  MOV R125, R23 ;  /* 0x00000017007d7202 */ /* 0x000fc80000000f00 */
        /* <DEDUP_REMOVED lines=49> */
[----:B------:R-:W-:Y:S01]  /*4cd0*/  IMAD.MOV.U32 R23, RZ, RZ, R6 ;  /* 0x000000ffff177224 */ /* 0x000fe200078e0006 */
[----:B------:R-:W-:Y:S01]  /*4ce0*/  LOP3.LUT R7, R4, R188, R7, 0x96, !PT ;  /* 0x000000bc04077212 */ /* 0x000fe200078e9607 */
[----:B------:R-:W-:Y:S02]  /*4cf0*/  IMAD.MOV.U32 R4, RZ, RZ, R126 ;  /* 0x000000ffff047224 */ /* 0x000fe400078e007e */
[----:B------:R-:W-:-:S07]  /*4d00*/  IMAD.MOV.U32 R127, RZ, RZ, RZ ;  /* 0x000000ffff7f7224 */ /* 0x000fce00078e00ff */
.L_x_13303:
[----:B------:R-:W-:Y:S05]  /*4d10*/  BSYNC.RECONVERGENT B1 ;  /* 0x0000000000017941 */ /* 0x000fea0003800200 */
.L_x_13302:
[----:B------:R-:W-:Y:S01]  /*4d20*/  I2FP.F32.U32 R6, R125 ;  /* 0x0000007d00067245 */ /* 0x000fe20000201000 */
[----:B------:R-:W-:Y:S01]  /*4d30*/  BSSY.RECONVERGENT B1, `(.L_x_13307) ;  /* 0x000005e000017945 */ /* 0x000fe20003800200 */
[----:B------:R-:W-:Y:S01]  /*4d40*/  ISETP.NE.AND P2, PT, R127, 0x1, PT ;  /* 0x000000017f00780c */ /* 0x000fe20003f45270 */
[----:B------:R-:W-:Y:S01]  /*4d50*/  IMAD.MOV.U32 R126, RZ, RZ, R4 ;  /* 0x000000ffff7e7224 */ /* 0x000fe200078e0004 */
[----:B------:R-:W-:Y:S01]  /*4d60*/  LOP3.LUT R10, R10, 0xfffffffb, RZ, 0xc0, !PT ;  /* 0xfffffffb0a0a7812 */ /* 0x000fe200078ec0ff */
[----:B------:R-:W-:Y:S01]  /*4d70*/  FFMA.FTZ R6, R6, R193, 1.1641532182693481445e-10 ;  /* 0x2f00000006067423 */ /* 0x000fe200000100c1 */
[C---:B------:R-:W-:Y:S02]  /*4d80*/  SHF.L.U32 R125, R129.reuse, 0x10, RZ ;  /* 0x00000010817d7819 */ /* 0x040fe400000006ff */
[----:B------:R-:W-:Y:S02]  /*4d90*/  PRMT R188, R129, 0x7632, R188 ;  /* 0x0000763281bc7816 */ /* 0x000fe400000000bc */
[----:B------:R-:W-:Y:S01]  /*4da0*/  FSETP.LE.FTZ.AND P3, PT, R6, R192, PT ;  /* 0x000000c00600720b */ /* 0x000fe20003f73000 */
[----:B------:R-:W-:-:S12]  /*4db0*/  IMAD.MOV.U32 R6, RZ, RZ, 0x2 ;  /* 0x00000002ff067424 */ /* 0x000fd800078e00ff */
        /* <DEDUP_REMOVED lines=10> */
.L_x_13309:
        /* <DEDUP_REMOVED lines=13> */
.L_x_13311:
[----:B------:R-:W-:Y:S05]  /*4f30*/  BSYNC.RECONVERGENT B2 ;  /* 0x0000000000027941 */ /* 0x000fea0003800200 */
.L_x_13310:
        /* <DEDUP_REMOVED lines=55> */
[----:B------:R-:W-:-:S05]  /*52b0*/  IMAD.WIDE.U32 R6, R7, -0x2daee0ad, RZ ;  /* 0xd2511f5307067825 */ /* 0x000fca00078e00ff */
[----:B------:R-:W-:Y:S01]  /*52c0*/  LOP3.LUT R7, R4, R128, R7, 0x96, !PT ;  /* 0x0000008004077212 */ /* 0x000fe200078e9607 */
[----:B------:R-:W-:Y:S01]  /*52d0*/  IMAD.MOV.U32 R4, RZ, RZ, R126 ;  /* 0x000000ffff047224 */ /* 0x000fe200078e007e */
[----:B------:R-:W-:Y:S01]  /*52e0*/  MOV R126, R23 ;  /* 0x00000017007e7202 */ /* 0x000fe20000000f00 */
[----:B------:R-:W-:Y:S02]  /*52f0*/  IMAD.MOV.U32 R23, RZ, RZ, R6 ;  /* 0x000000ffff177224 */ /* 0x000fe400078e0006 */
[----:B------:R-:W-:-:S07]  /*5300*/  IMAD.MOV.U32 R6, RZ, RZ, RZ ;  /* 0x000000ffff067224 */ /* 0x000fce00078e00ff */
.L_x_13308:
[----:B------:R-:W-:Y:S05]  /*5310*/  BSYNC.RECONVERGENT B1 ;  /* 0x0000000000017941 */ /* 0x000fea0003800200 */
.L_x_13307:
[----:B------:R-:W-:Y:S01]  /*5320*/  I2FP.F32.U32 R126, R126 ;  /* 0x0000007e007e7245 */ /* 0x000fe20000201000 */
[----:B------:R-:W-:Y:S01]  /*5330*/  BSSY.RECONVERGENT B1, `(.L_x_13312) ;  /* 0x000005d000017945 */ /* 0x000fe20003800200 */
[----:B------:R-:W-:Y:S01]  /*5340*/  LOP3.LUT R10, R10, 0xfffffffd, RZ, 0xc0, !PT ;  /* 0xfffffffd0a0a7812 */ /* 0x000fe200078ec0ff */
[----:B------:R-:W-:Y:S02]  /*5350*/  IMAD.MOV.U32 R128, RZ, RZ, 0x2 ;  /* 0x00000002ff807424 */ /* 0x000fe400078e00ff */
[----:B------:R-:W-:Y:S01]  /*5360*/  FFMA.FTZ R126, R126, R193, 1.1641532182693481445e-10 ;  /* 0x2f0000007e7e7423 */ /* 0x000fe200000100c1 */
[----:B------:R-:W-:-:S04]  /*5370*/  IMAD.MOV.U32 R127, RZ, RZ, R4 ;  /* 0x000000ffff7f7224 */ /* 0x000fc800078e0004 */
[----:B------:R-:W-:Y:S02]  /*5380*/  FSETP.LE.FTZ.AND P2, PT, R126, R192, PT ;  /* 0x000000c07e00720b */ /* 0x000fe40003f53000 */
[----:B------:R-:W-:-:S11]  /*5390*/  SHF.L.U32 R126, R188, 0x10, RZ ;  /* 0x00000010bc7e7819 */ /* 0x000fd600000006ff */
        /* <DEDUP_REMOVED lines=11> */
.L_x_13314:
        /* <DEDUP_REMOVED lines=13> */
.L_x_13316:
[----:B------:R-:W-:Y:S05]  /*5520*/  BSYNC.RECONVERGENT B2 ;  /* 0x0000000000027941 */ /* 0x000fea0003800200 */
.L_x_13315:
        /* <DEDUP_REMOVED lines=61> */
.L_x_13313:
[----:B------:R-:W-:Y:S05]  /*5900*/  BSYNC.RECONVERGENT B1 ;  /* 0x0000000000017941 */ /* 0x000fea0003800200 */
.L_x_13312:
[----:B------:R-:W-:Y:S01]  /*5910*/  ISETP.NE.AND P3, PT, R128, 0x1, PT ;  /* 0x000000018000780c */ /* 0x000fe20003f65270 */
[----:B------:R-:W-:Y:S01]  /*5920*/  BSSY.RECONVERGENT B1, `(.L_x_13317) ;  /* 0x000005c000017945 */ /* 0x000fe20003800200 */
[----:B------:R-:W-:Y:S01]  /*5930*/  I2FP.F32.U32 R6, R127 ;  /* 0x0000007f00067245 */ /* 0x000fe20000201000 */
[----:B------:R-:W-:Y:S01]  /*5940*/  IMAD.MOV.U32 R129, RZ, RZ, R4 ;  /* 0x000000ffff817224 */ /* 0x000fe200078e0004 */
[----:B------:R-:W-:-:S03]  /*5950*/  SHF.L.U32 R127, R130, 0x10, RZ ;  /* 0x00000010827f7819 */ /* 0x000fc600000006ff */
[----:B------:R-:W-:-:S05]  /*5960*/  FFMA.FTZ R6, R6, R193, 1.1641532182693481445e-10 ;  /* 0x2f00000006067423 */ /* 0x000fca00000100c1 */
[----:B------:R-:W-:Y:S02]  /*5970*/  FSETP.LE.FTZ.AND P2, PT, R6, R192, PT ;  /* 0x000000c00600720b */ /* 0x000fe40003f53000 */
[----:B------:R-:W-:Y:S01]  /*5980*/  PRMT R6, R130, 0x7632, R6 ;  /* 0x0000763282067816 */ /* 0x000fe20000000006 */
[----:B------:R-:W-:Y:S01]  /*5990*/  IMAD.MOV.U32 R130, RZ, RZ, 0x2 ;  /* 0x00000002ff827424 */ /* 0x000fe200078e00ff */
[----:B------:R-:W-:Y:S09]  /*59a0*/  @!P3 BRA `(.L_x_13318) ;  /* 0x00000004004cb947 */ /* 0x000ff20003800000 */
        /* <DEDUP_REMOVED lines=8> */
.L_x_13319:
        /* <DEDUP_REMOVED lines=13> */
.L_x_13321:
[----:B------:R-:W-:Y:S05]  /*5b00*/  BSYNC.RECONVERGENT B2 ;  /* 0x0000000000027941 */ /* 0x000fea0003800200 */
.L_x_13320:
        /* <DEDUP_REMOVED lines=60> */
[----:B------:R-:W-:-:S07]  /*5ed0*/  IMAD.MOV.U32 R23, RZ, RZ, R128 ;  /* 0x000000ffff177224 */ /* 0x000fce00078e0080 */
.L_x_13318:
[----:B------:R-:W-:Y:S05]  /*5ee0*/  BSYNC.RECONVERGENT B1 ;  /* 0x0000000000017941 */ /* 0x000fea0003800200 */
.L_x_13317:
[----:B------:R-:W-:Y:S01]  /*5ef0*/  ISETP.NE.AND P4, PT, R130, 0x1, PT ;  /* 0x000000018200780c */ /* 0x000fe20003f85270 */
[----:B------:R-:W-:Y:S01]  /*5f00*/  BSSY.RECONVERGENT B1, `(.L_x_13322) ;  /* 0x000005b000017945 */ /* 0x000fe20003800200 */
[----:B------:R-:W-:Y:S01]  /*5f10*/  I2FP.F32.U32 R128, R129 ;  /* 0x0000008100807245 */ /* 0x000fe20000201000 */
[----:B------:R-:W-:Y:S02]  /*5f20*/  IMAD.MOV.U32 R188, RZ, RZ, 0x2 ;  /* 0x00000002ffbc7424 */ /* 0x000fe400078e00ff */
[----:B------:R-:W-:Y:S02]  /*5f30*/  IMAD.MOV.U32 R129, RZ, RZ, R4 ;  /* 0x000000ffff817224 */ /* 0x000fe400078e0004 */
[----:B------:R-:W-:-:S05]  /*5f40*/  FFMA.FTZ R128, R128, R193, 1.1641532182693481445e-10 ;  /* 0x2f00000080807423 */ /* 0x000fca00000100c1 */
[----:B------:R-:W-:Y:S02]  /*5f50*/  FSETP.LE.FTZ.AND P3, PT, R128, R192, PT ;  /* 0x000000c08000720b */ /* 0x000fe40003f73000 */
[----:B------:R-:W-:Y:S01]  /*5f60*/  SHF.L.U32 R128, R6, 0x10, RZ ;  /* 0x0000001006807819 */ /* 0x000fe200000006ff */
        /* <DEDUP_REMOVED lines=9> */
.L_x_13324:
        /* <DEDUP_REMOVED lines=13> */
.L_x_13326:
[----:B------:R-:W-:Y:S05]  /*60d0*/  BSYNC.RECONVERGENT B2 ;  /* 0x0000000000027941 */ /* 0x000fea0003800200 */
.L_x_13325:
        /* <DEDUP_REMOVED lines=61> */
.L_x_13323:
[----:B------:R-:W-:Y:S05]  /*64b0*/  BSYNC.RECONVERGENT B1 ;  /* 0x0000000000017941 */ /* 0x000fea0003800200 */
.L_x_13322:
[----:B------:R-:W-:Y:S01]  /*64c0*/  ISETP.NE.AND P5, PT, R188, 0x1, PT ;  /* 0x00000001bc00780c */ /* 0x000fe20003fa5270 */
[----:B------:R-:W-:Y:S01]  /*64d0*/  BSSY.RECONVERGENT B1, `(.L_x_13327) ;  /* 0x000005c000017945 */ /* 0x000fe20003800200 */
[----:B------:R-:W-:Y:S01]  /*64e0*/  I2FP.F32.U32 R6, R129 ;  /* 0x0000008100067245 */ /* 0x000fe20000201000 */
[----:B------:R-:W-:Y:S01]  /*64f0*/  IMAD.MOV.U32 R130, RZ, RZ, R4 ;  /* 0x000000ffff827224 */ /* 0x000fe200078e0004 */
[C---:B------:R-:W-:Y:S02]  /*6500*/  SHF.L.U32 R129, R131.reuse, 0x10, RZ ;  /* 0x0000001083817819 */ /* 0x040fe400000006ff */
[----:B------:R-:W-:Y:S01]  /*6510*/  PRMT R190, R131, 0x7632, R190 ;  /* 0x0000763283be7816 */ /* 0x000fe200000000be */
[----:B------:R-:W-:-:S05]  /*6520*/  FFMA.FTZ R6, R6, R193, 1.1641532182693481445e-10 ;  /* 0x2f00000006067423 */ /* 0x000fca00000100c1 */
[----:B------:R-:W-:Y:S01]  /*6530*/  FSETP.LE.FTZ.AND P4, PT, R6, R192, PT ;  /* 0x000000c00600720b */ /* 0x000fe20003f93000 */
[----:B------:R-:W-:Y:S01]  /*6540*/  IMAD.MOV.U32 R6, RZ, RZ, 0x2 ;  /* 0x00000002ff067424 */ /* 0x000fe200078e00ff */
[----:B------:R-:W-:Y:S11]  /*6550*/  @!P5 BRA `(.L_x_13328) ;  /* 0x00000004004cd947 */ /* 0x000ff60003800000 */
        /* <DEDUP_REMOVED lines=8> */
.L_x_13329:
        /* <DEDUP_REMOVED lines=13> */
.L_x_13331:
[----:B------:R-:W-:Y:S05]  /*66b0*/  BSYNC.RECONVERGENT B2 ;  /* 0x0000000000027941 */ /* 0x000fea0003800200 */
.L_x_13330:
        /* <DEDUP_REMOVED lines=61> */
.L_x_13328:
[----:B------:R-:W-:Y:S05]  /*6a90*/  BSYNC.RECONVERGENT B1 ;  /* 0x0000000000017941 */ /* 0x000fea0003800200 */
.L_x_13327:
[----:B------:R-:W-:Y:S01]  /*6aa0*/  LOP3.LUT R10, R10, 0xffff7fff, RZ, 0xc0, !PT ;  /* 0xffff7fff0a0a7812 */ /* 0x000fe200078ec0ff */
[----:B------:R-:W-:Y:S01]  /*6ab0*/  FMUL.FTZ R131, R126, UR10 ;  /* 0x0000000a7e837c20 */ /* 0x000fe20008410000 */
[----:B------:R-:W-:Y:S01]  /*6ac0*/  FMUL.FTZ R126, R125, UR10 ;  /* 0x0000000a7d7e7c20 */ /* 0x000fe20008410000 */
[----:B------:R-:W-:Y:S01]  /*6ad0*/  FMUL.FTZ R125, R3, UR10 ;  /* 0x0000000a037d7c20 */ /* 0x000fe20008410000 */
[----:B------:R-:W-:Y:S01]  /*6ae0*/  @P2 LOP3.LUT R10, R10, 0x8000, RZ, 0xfc, !PT ;  /* 0x000080000a0a2812 */ /* 0x000fe200078efcff */
[----:B------:R-:W-:Y:S01]  /*6af0*/  FMUL.FTZ R188, R124, UR10 ;  /* 0x0000000a7cbc7c20 */ /* 0x000fe20008410000 */
[----:B------:R-:W-:Y:S01]  /*6b00*/  I2FP.F32.U32 R130, R130 ;  /* 0x0000008200827245 */ /* 0x000fe20000201000 */
[----:B------:R-:W-:Y:S01]  /*6b10*/  FMUL.FTZ R129, R129, UR10 ;  /* 0x0000000a81817c20 */ /* 0x000fe20008410000 */
[----:B------:R-:W-:Y:S01]  /*6b20*/  LOP3.LUT P2, RZ, R10, 0x10, RZ, 0xc0, !PT ;  /* 0x000000100aff7812 */ /* 0x000fe2000784c0ff */
[----:B------:R-:W-:Y:S01]  /*6b30*/  FMUL.FTZ R128, R128, UR10 ;  /* 0x0000000a80807c20 */ /* 0x000fe20008410000 */
[----:B------:R-:W-:Y:S01]  /*6b40*/  LOP3.LUT R10, R10, 0xffffbfff, RZ, 0xc0, !PT ;  /* 0xffffbfff0a0a7812 */ /* 0x000fe200078ec0ff */
[----:B------:R-:W-:Y:S01]  /*6b50*/  FFMA.FTZ R193, R130, R193, 1.1641532182693481445e-10 ;  /* 0x2f00000082c17423 */ /* 0x000fe200000100c1 */
[----:B------:R-:W-:Y:S01]  /*6b60*/  SHF.L.U32 R190, R190, 0x10, RZ ;  /* 0x00000010bebe7819 */ /* 0x000fe200000006ff */
[----:B------:R-:W-:Y:S01]  /*6b70*/  FMUL.FTZ R127, R127, UR10 ;  /* 0x0000000a7f7f7c20 */ /* 0x000fe20008410000 */
[----:B------:R-:W-:-:S02]  /*6b80*/  @P1 LOP3.LUT R10, R10, 0x4000, RZ, 0xfc, !PT ;  /* 0x000040000a0a1812 */ /* 0x000fc400078efcff */
[----:B------:R-:W-:Y:S01]  /*6b90*/  FSEL R124, R125, RZ, P2 ;  /* 0x000000ff7d7c7208 */ /* 0x000fe20001000000 */
[----:B------:R-:W-:Y:S01]  /*6ba0*/  FMUL.FTZ R3, R190, UR10 ;  /* 0x0000000abe037c20 */ /* 0x000fe20008410000 */
[C---:B------:R-:W-:Y:S02]  /*6bb0*/  LOP3.LUT P1, RZ, R10.reuse, 0x8, RZ, 0xc0, !PT ;  /* 0x000000080aff7812 */ /* 0x040fe4000782c0ff */
[----:B------:R-:W-:Y:S02]  /*6bc0*/  LOP3.LUT R10, R10, 0xffffdfff, RZ, 0xc0, !PT ;  /* 0xffffdfff0a0a7812 */ /* 0x000fe400078ec0ff */
[----:B------:R-:W-:Y:S02]  /*6bd0*/  FSEL R125, R188, RZ, P1 ;  /* 0x000000ffbc7d7208 */ /* 0x000fe40000800000 */
[----:B------:R-:W-:Y:S02]  /*6be0*/  @P0 LOP3.LUT R10, R10, 0x2000, RZ, 0xfc, !PT ;  /* 0x000020000a0a0812 */ /* 0x000fe400078efcff */
[----:B------:R-:W-:-:S02]  /*6bf0*/  FSETP.GTU.FTZ.AND P5, PT, R193, R192, PT ;  /* 0x000000c0c100720b */ /* 0x000fc40003fbc000 */
[C---:B------:R-:W-:Y:S02]  /*6c00*/  LOP3.LUT P1, RZ, R10.reuse, 0x4000, RZ, 0xc0, !PT ;  /* 0x000040000aff7812 */ /* 0x040fe4000782c0ff */
[C---:B------:R-:W-:Y:S02]  /*6c10*/  LOP3.LUT P2, RZ, R10.reuse, 0x8000, RZ, 0xc0, !PT ;  /* 0x000080000aff7812 */ /* 0x040fe4000784c0ff */
[C---:B------:R-:W-:Y:S02]  /*6c20*/  LOP3.LUT P6, RZ, R10.reuse, 0x2, RZ, 0xc0, !PT ;  /* 0x000000020aff7812 */ /* 0x040fe400078cc0ff */
[----:B------:R-:W-:Y:S02]  /*6c30*/  LOP3.LUT P0, RZ, R10, 0x4, RZ, 0xc0, !PT ;  /* 0x000000040aff7812 */ /* 0x000fe4000780c0ff */
[----:B------:R-:W-:Y:S02]  /*6c40*/  FSEL R130, R129, RZ, P4 ;  /* 0x000000ff81827208 */ /* 0x000fe40002000000 */
[----:B------:R-:W-:-:S02]  /*6c50*/  FSEL R129, R128, RZ, P3 ;  /* 0x000000ff80817208 */ /* 0x000fc40001800000 */
[----:B------:R-:W-:Y:S01]  /*6c60*/  FSEL R128, R127, RZ, P2 ;  /* 0x000000ff7f807208 */ /* 0x000fe20001000000 */
[----:B------:R-:W-:Y:S01]  /*6c70*/  @P1 FADD.FTZ R124, R116, R124 ;  /* 0x0000007c747c1221 */ /* 0x000fe20000010000 */
[----:B------:R-:W-:Y:S01]  /*6c80*/  FSEL R127, R131, RZ, P6 ;  /* 0x000000ff837f7208 */ /* 0x000fe20003000000 */
[----:B------:R-:W-:Y:S01]  /*6c90*/  @P1 FADD.FTZ R125, R117, R125 ;  /* 0x0000007d757d1221 */ /* 0x000fe20000010000 */
[----:B------:R-:W-:Y:S01]  /*6ca0*/  FSEL R126, R126, RZ, P0 ;  /* 0x000000ff7e7e7208 */ /* 0x000fe20000000000 */
[----:B------:R-:W-:Y:S01]  /*6cb0*/  @P1 FADD.FTZ R128, R120, R128 ;  /* 0x0000008078801221 */ /* 0x000fe20000010000 */
[----:B------:R-:W-:Y:S01]  /*6cc0*/  FSEL R131, R3, RZ, !P5 ;  /* 0x000000ff03837208 */ /* 0x000fe20006800000 */
[----:B------:R-:W-:Y:S01]  /*6cd0*/  @P1 FADD.FTZ R127, R119, R127 ;  /* 0x0000007f777f1221 */ /* 0x000fe20000010000 */
[----:B------:R-:W-:Y:S01]  /*6ce0*/  LOP3.LUT P0, RZ, R10, 0x2000, RZ, 0xc0, !PT ;  /* 0x000020000aff7812 */ /* 0x000fe2000780c0ff */
[----:B------:R-:W-:Y:S01]  /*6cf0*/  @P1 FADD.FTZ R126, R118, R126 ;  /* 0x0000007e767e1221 */ /* 0x000fe20000010000 */
[----:B------:R-:W-:Y:S01]  /*6d00*/  @P1 FADD.FTZ R129, R121, R129 ;  /* 0x0000008179811221 */ /* 0x000fe20000010000 */
[----:B------:R-:W-:Y:S01]  /*6d10*/  @P1 FADD.FTZ R130, R122, R130 ;  /* 0x000000827a821221 */ /* 0x000fe20000010000 */
[----:B------:R-:W-:Y:S01]  /*6d20*/  @P1 FADD.FTZ R131, R123, R131 ;  /* 0x000000837b831221 */ /* 0x000fe20000010000 */
[----:B------:R-:W-:Y:S01]  /*6d30*/  PLOP3.LUT P5, PT, P5, PT, PT, 0x8, 0x80 ;  /* 0x000000000080781c */ /* 0x000fe20002fae170 */
[----:B------:R-:W-:-:S12]  /*6d40*/  BRA `(.L_x_13332) ;  /* 0x0000006000847947 */ /* 0x000fd80003800000 */
.L_x_13291:
        /* <DEDUP_REMOVED lines=16> */
.L_x_13335:
        /* <DEDUP_REMOVED lines=13> */
.L_x_13337:
[----:B------:R-:W-:Y:S05]  /*6f20*/  BSYNC.RECONVERGENT B2 ;  /* 0x0000000000027941 */ /* 0x000fea0003800200 */
.L_x_13336:
[----:B------:R-:W-:Y:S01]  /*6f30*/  LOP3.LUT R14, R2, R17, R21, 0x96, !PT ;  /* 0x00000011020e7212 */ /* 0x000fe200078e9615 */
[----:B------:R-:W-:Y:S01]  /*6f40*/  IMAD.WIDE.U32 R6, R9, -0x326172a9, RZ ;  /* 0xcd9e8d5709067825 */ /* 0x000fe200078e00ff */
[----:B------:R-:W-:Y:S02]  /*6f50*/  IADD3 R4, PT, PT, R21, -0x4498517b, RZ ;  /* 0xbb67ae8515047810 */ /* 0x000fe40007ffe0ff */
[C---:B------:R-:W-:Y:S01]  /*6f60*/  IADD3 R8, PT, PT, R20.reuse, -0x700cb87f, RZ ;  /* 0x8ff3478114087810 */ /* 0x040fe20007ffe0ff */
[----:B------:R-:W-:Y:S01]  /*6f70*/  VIADD R17, R20, 0x9e3779b9 ;  /* 0x9e3779b914117836 */ /* 0x000fe20000000000 */
[----:B------:R-:W-:Y:S01]  /*6f80*/  LOP3.LUT R7, R5, R7, R20, 0x96, !PT ;  /* 0x0000000705077212 */ /* 0x000fe200078e9614 */
[----:B------:R-:W-:-:S04]  /*6f90*/  IMAD.WIDE.U32 R14, R14, -0x326172a9, RZ ;  /* 0xcd9e8d570e0e7825 */ /* 0x000fc800078e00ff */
[----:B------:R-:W-:Y:S01]  /*6fa0*/  IMAD.MOV.U32 R13, RZ, RZ, R3 ;  /* 0x000000ffff0d7224 */ /* 0x000fe200078e0003 */
        /* <DEDUP_REMOVED lines=52> */
[----:B------:R-:W-:-:S07]  /*72f0*/  IMAD.MOV.U32 R14, RZ, RZ, RZ ;  /* 0x000000ffff0e7224 */ /* 0x000fce00078e00ff */
.L_x_13334:
[----:B------:R-:W-:Y:S05]  /*7300*/  BSYNC.RECONVERGENT B1 ;  /* 0x0000000000017941 */ /* 0x000fea0003800200 */
.L_x_13333:
[----:B------:R-:W0:Y:S01]  /*7310*/  LDC R3, c[0x0][0x404] ;  /* 0x00010100ff037b82 */ /* 0x000e220000000800 */
[----:B------:R-:W-:Y:S01]  /*7320*/  HFMA2 R192, -RZ, RZ, 0.1171875, 0 ;  /* 0x2f800000ffc07431 */ /* 0x000fe200000001ff */
[----:B------:R-:W-:Y:S01]  /*7330*/  I2FP.F32.U32 R6, R13 ;  /* 0x0000000d00067245 */ /* 0x000fe20000201000 */
[----:B-----5:R-:W-:Y:S01]  /*7340*/  IMAD.U32 R13, R128, 0x10000, RZ ;  /* 0x00010000800d7824 */ /* 0x020fe200078e00ff */
[----:B------:R-:W-:Y:S01]  /*7350*/  ISETP.NE.AND P2, PT, R14, 0x1, PT ;  /* 0x000000010e00780c */ /* 0x000fe20003f45270 */
[----:B------:R-:W-:Y:S01]  /*7360*/  BSSY.RECONVERGENT B1, `(.L_x_13338) ;  /* 0x000005e000017945 */ /* 0x000fe20003800200 */
[----:B------:R-:W-:Y:S02]  /*7370*/  LOP3.LUT R10, R10, 0xffffffef, RZ, 0xc0, !PT ;  /* 0xffffffef0a0a7812 */ /* 0x000fe400078ec0ff */
[----:B------:R-:W1:Y:S01]  /*7380*/  LDC R22, c[0x0][0x408] ;  /* 0x00010200ff167b82 */ /* 0x000e620000000800 */
[----:B------:R-:W-:Y:S01]  /*7390*/  PRMT R128, R128, 0x7632, R128 ;  /* 0x0000763280807816 */ /* 0x000fe20000000080 */
[----:B------:R-:W-:Y:S01]  /*73a0*/  FFMA.FTZ R6, R6, R192, 1.1641532182693481445e-10 ;  /* 0x2f00000006067423 */ /* 0x000fe200000100c0 */
[----:B------:R-:W-:-:S04]  /*73b0*/  MOV R15, R4 ;  /* 0x00000004000f7202 */ /* 0x000fc80000000f00 */
[----:B0-----:R-:W-:Y:S01]  /*73c0*/  FSETP.LE.FTZ.AND P4, PT, R6, R3, PT ;  /* 0x000000030600720b */ /* 0x001fe20003f93000 */
[----:B------:R-:W-:Y:S02]  /*73d0*/  IMAD.MOV.U32 R6, RZ, RZ, 0x2 ;  /* 0x00000002ff067424 */ /* 0x000fe400078e00ff */
[----:B-1----:R-:W-:-:S10]  /*73e0*/  FMUL.FTZ R13, R22, R13 ;  /* 0x0000000d160d7220 */ /* 0x002fd40000410000 */
        /* <DEDUP_REMOVED lines=10> */
.L_x_13340:
        /* <DEDUP_REMOVED lines=13> */
.L_x_13342:
[----:B------:R-:W-:Y:S05]  /*7560*/  BSYNC.RECONVERGENT B2 ;  /* 0x0000000000027941 */ /* 0x000fea0003800200 */
.L_x_13341:
        /* <DEDUP_REMOVED lines=59> */
[----:B------:R-:W-:Y:S01]  /*7920*/  HFMA2 R6, -RZ, RZ, 0, 0 ;  /* 0x00000000ff067431 */ /* 0x000fe200000001ff */
[----:B------:R-:W-:-:S07]  /*7930*/  MOV R4, R14 ;  /* 0x0000000e00047202 */ /* 0x000fce0000000f00 */
.L_x_13339:
[----:B------:R-:W-:Y:S05]  /*7940*/  BSYNC.RECONVERGENT B1 ;  /* 0x0000000000017941 */ /* 0x000fea0003800200 */
.L_x_13338:
[----:B------:R-:W-:Y:S01]  /*7950*/  I2FP.F32.U32 R14, R15 ;  /* 0x0000000f000e7245 */ /* 0x000fe20000201000 */
[----:B------:R-:W-:Y:S01]  /*7960*/  BSSY.RECONVERGENT B1, `(.L_x_13343) ;  /* 0x0000061000017945 */ /* 0x000fe20003800200 */
[----:B------:R-:W-:Y:S01]  /*7970*/  ISETP.NE.AND P3, PT, R6, 0x1, PT ;  /* 0x000000010600780c */ /* 0x000fe20003f65270 */
[----:B------:R-:W-:Y:S01]  /*7980*/  IMAD.MOV.U32 R15, RZ, RZ, 0x2 ;  /* 0x00000002ff0f7424 */ /* 0x000fe200078e00ff */
[----:B------:R-:W-:Y:S01]  /*7990*/  FSEL R13, R13, RZ, P4 ;  /* 0x000000ff0d0d7208 */ /* 0x000fe20002000000 */
[----:B------:R-:W-:-:S05]  /*79a0*/  FFMA.FTZ R14, R14, R192, 1.1641532182693481445e-10 ;  /* 0x2f0000000e0e7423 */ /* 0x000fca00000100c0 */
[----:B------:R-:W-:Y:S01]  /*79b0*/  FSETP.GTU.FTZ.AND P2, PT, R14, R3, PT ;  /* 0x000000030e00720b */ /* 0x000fe20003f5c000 */
[----:B------:R-:W-:-:S04]  /*79c0*/  IMAD.U32 R14, R112, 0x10000, RZ ;  /* 0x00010000700e7824 */ /* 0x000fc800078e00ff */
[----:B------:R-:W-:-:S05]  /*79d0*/  FMUL.FTZ R14, R14, R22 ;  /* 0x000000160e0e7220 */ /* 0x000fca0000410000 */
[----:B------:R-:W-:-:S05]  /*79e0*/  FSEL R14, R14, RZ, !P2 ;  /* 0x000000ff0e0e7208 */ /* 0x000fca0005000000 */
[----:B------:R-:W-:Y:S01]  /*79f0*/  FADD.FTZ R124, R14, R13 ;  /* 0x0000000d0e7c7221 */ /* 0x000fe20000010000 */
[----:B------:R-:W-:Y:S02]  /*7a00*/  SEL R13, RZ, 0x1, P2 ;  /* 0x00000001ff0d7807 */ /* 0x000fe40001000000 */
[----:B------:R-:W-:Y:S01]  /*7a10*/  MOV R14, R4 ;  /* 0x00000004000e7202 */ /* 0x000fe20000000f00 */
[----:B------:R-:W-:Y:S01]  /*7a20*/  @P1 FADD.FTZ R124, R116, R124 ;  /* 0x0000007c747c1221 */ /* 0x000fe20000010000 */
        /* <DEDUP_REMOVED lines=9> */
.L_x_13345:
        /* <DEDUP_REMOVED lines=13> */
.L_x_13347:
[----:B------:R-:W-:Y:S05]  /*7b90*/  BSYNC.RECONVERGENT B2 ;  /* 0x0000000000027941 */ /* 0x000fea0003800200 */
.L_x_13346:
        /* <DEDUP_REMOVED lines=56> */
[----:B------:R-:W-:Y:S01]  /*7f20*/  HFMA2 R15, -RZ, RZ, 0, 0 ;  /* 0x00000000ff0f7431 */ /* 0x000fe200000001ff */
[----:B------:R-:W-:Y:S02]  /*7f30*/  LOP3.LUT R7, R4, R16, R7, 0x96, !PT ;  /* 0x0000001004077212 */ /* 0x000fe400078e9607 */
[----:B------:R-:W-:Y:S01]  /*7f40*/  MOV R4, R14 ;  /* 0x0000000e00047202 */ /* 0x000fe20000000f00 */
[----:B------:R-:W-:Y:S02]  /*7f50*/  IMAD.MOV.U32 R14, RZ, RZ, R23 ;  /* 0x000000ffff0e7224 */ /* 0x000fe400078e0017 */
[----:B------:R-:W-:-:S07]  /*7f60*/  IMAD.MOV.U32 R23, RZ, RZ, R6 ;  /* 0x000000ffff177224 */ /* 0x000fce00078e0006 */
.L_x_13344:
[----:B------:R-:W-:Y:S05]  /*7f70*/  BSYNC.RECONVERGENT B1 ;  /* 0x0000000000017941 */ /* 0x000fea0003800200 */
.L_x_13343:
[----:B------:R-:W-:Y:S01]  /*7f80*/  I2FP.F32.U32 R6, R14 ;  /* 0x0000000e00067245 */ /* 0x000fe20000201000 */
[----:B------:R-:W-:Y:S01]  /*7f90*/  IMAD.U32 R18, R128, 0x10000, RZ ;  /* 0x0001000080127824 */ /* 0x000fe200078e00ff */
[----:B------:R-:W-:Y:S01]  /*7fa0*/  ISETP.NE.AND P2, PT, R15, 0x1, PT ;  /* 0x000000010f00780c */ /* 0x000fe20003f45270 */
[----:B------:R-:W-:Y:S01]  /*7fb0*/  BSSY.RECONVERGENT B1, `(.L_x_13348) ;  /* 0x000005c000017945 */ /* 0x000fe20003800200 */
[----:B------:R-:W-:Y:S01]  /*7fc0*/  LOP3.LUT R10, R10, 0xfffffff7, RZ, 0xc0, !PT ;  /* 0xfffffff70a0a7812 */ /* 0x000fe200078ec0ff */
[----:B------:R-:W-:Y:S01]  /*7fd0*/  FFMA.FTZ R6, R6, R192, 1.1641532182693481445e-10 ;  /* 0x2f00000006067423 */ /* 0x000fe200000100c0 */
[----:B------:R-:W-:Y:S01]  /*7fe0*/  FMUL.FTZ R18, R18, R22 ;  /* 0x0000001612127220 */ /* 0x000fe20000410000 */
[----:B------:R-:W-:-:S03]  /*7ff0*/  MOV R14, R4 ;  /* 0x00000004000e7202 */ /* 0x000fc60000000f00 */
[----:B------:R-:W-:Y:S01]  /*8000*/  FSETP.LE.FTZ.AND P4, PT, R6, R3, PT ;  /* 0x000000030600720b */ /* 0x000fe20003f93000 */
[----:B------:R-:W-:-:S12]  /*8010*/  IMAD.MOV.U32 R6, RZ, RZ, 0x2 ;  /* 0x00000002ff067424 */ /* 0x000fd800078e00ff */
        /* <DEDUP_REMOVED lines=10> */
.L_x_13350:
        /* <DEDUP_REMOVED lines=13> */
.L_x_13352:
[----:B------:R-:W-:Y:S05]  /*8190*/  BSYNC.RECONVERGENT B2 ;  /* 0x0000000000027941 */ /* 0x000fea0003800200 */
.L_x_13351:
        /* <DEDUP_REMOVED lines=55> */
[----:B------:R-:W-:-:S05]  /*8510*/  IMAD.WIDE.U32 R6, R7, -0x2daee0ad, RZ ;  /* 0xd2511f5307067825 */ /* 0x000fca00078e00ff */
[----:B------:R-:W-:Y:S02]  /*8520*/  LOP3.LUT R7, R4, R16, R7, 0x96, !PT ;  /* 0x0000001004077212 */ /* 0x000fe400078e9607 */
[----:B------:R-:W-:Y:S01]  /*8530*/  MOV R4, R14 ;  /* 0x0000000e00047202 */ /* 0x000fe20000000f00 */
[----:B------:R-:W-:Y:S02]  /*8540*/  IMAD.MOV.U32 R14, RZ, RZ, R23 ;  /* 0x000000ffff0e7224 */ /* 0x000fe400078e0017 */
[----:B------:R-:W-:Y:S02]  /*8550*/  IMAD.MOV.U32 R23, RZ, RZ, R6 ;  /* 0x000000ffff177224 */ /* 0x000fe400078e0006 */
[----:B------:R-:W-:-:S07]  /*8560*/  HFMA2 R6, -RZ, RZ, 0, 0 ;  /* 0x00000000ff067431 */ /* 0x000fce00000001ff */
.L_x_13349:
[----:B------:R-:W-:Y:S05]  /*8570*/  BSYNC.RECONVERGENT B1 ;  /* 0x0000000000017941 */ /* 0x000fea0003800200 */
.L_x_13348:
[----:B------:R-:W-:Y:S01]  /*8580*/  I2FP.F32.U32 R14, R14 ;  /* 0x0000000e000e7245 */ /* 0x000fe20000201000 */
[----:B------:R-:W-:Y:S01]  /*8590*/  BSSY.RECONVERGENT B1, `(.L_x_13353) ;  /* 0x0000062000017945 */ /* 0x000fe20003800200 */
[----:B------:R-:W-:Y:S01]  /*85a0*/  ISETP.NE.AND P3, PT, R6, 0x1, PT ;  /* 0x000000010600780c */ /* 0x000fe20003f65270 */
[----:B------:R-:W-:Y:S01]  /*85b0*/  IMAD.MOV.U32 R17, RZ, RZ, 0x2 ;  /* 0x00000002ff117424 */ /* 0x000fe200078e00ff */
[----:B------:R-:W-:Y:S01]  /*85c0*/  FSEL R18, R18, RZ, P4 ;  /* 0x000000ff12127208 */ /* 0x000fe20002000000 */
[----:B------:R-:W-:Y:S01]  /*85d0*/  FFMA.FTZ R14, R14, R192, 1.1641532182693481445e-10 ;  /* 0x2f0000000e0e7423 */ /* 0x000fe200000100c0 */
[----:B------:R-:W-:-:S04]  /*85e0*/  MOV R15, R4 ;  /* 0x00000004000f7202 */ /* 0x000fc80000000f00 */
[----:B------:R-:W-:Y:S02]  /*85f0*/  FSETP.GTU.FTZ.AND P2, PT, R14, R3, PT ;  /* 0x000000030e00720b */ /* 0x000fe40003f5c000 */
[----:B------:R-:W-:-:S05]  /*8600*/  PRMT R14, R112, 0x7632, R14 ;  /* 0x00007632700e7816 */ /* 0x000fca000000000e */
[----:B------:R-:W-:-:S04]  /*8610*/  IMAD.U32 R14, R14, 0x10000, RZ ;  /* 0x000100000e0e7824 */ /* 0x000fc800078e00ff */
[----:B------:R-:W-:-:S05]  /*8620*/  FMUL.FTZ R14, R14, R22 ;  /* 0x000000160e0e7220 */ /* 0x000fca0000410000 */
[----:B------:R-:W-:-:S05]  /*8630*/  FSEL R14, R14, RZ, !P2 ;  /* 0x000000ff0e0e7208 */ /* 0x000fca0005000000 */
[----:B------:R-:W-:Y:S01]  /*8640*/  FADD.FTZ R125, R14, R18 ;  /* 0x000000120e7d7221 */ /* 0x000fe20000010000 */
[----:B------:R-:W-:-:S03]  /*8650*/  SEL R14, RZ, 0x1, P2 ;  /* 0x00000001ff0e7807 */ /* 0x000fc60001000000 */
        /* <DEDUP_REMOVED lines=10> */
.L_x_13355:
        /* <DEDUP_REMOVED lines=13> */
.L_x_13357:
[----:B------:R-:W-:Y:S05]  /*87d0*/  BSYNC.RECONVERGENT B2 ;  /* 0x0000000000027941 */ /* 0x000fea0003800200 */
.L_x_13356:
        /* <DEDUP_REMOVED lines=15> */
[----:B------:R-:W-:Y:S01]  /*88d0*/  IMAD.MOV.U32 R15, RZ, RZ, R23 ;  /* 0x000000ffff0f7224 */ /* 0x000fe200078e0017 */
        /* <DEDUP_REMOVED lines=41> */
[----:B------:R-:W-:Y:S02]  /*8b70*/  HFMA2 R17, -RZ, RZ, 0, 0 ;  /* 0x00000000ff117431 */ /* 0x000fe400000001ff */
[----:B------:R-:W-:Y:S01]  /*8b80*/  IMAD.MOV.U32 R23, RZ, RZ, R6 ;  /* 0x000000ffff177224 */ /* 0x000fe200078e0006 */
[----:B------:R-:W-:Y:S02]  /*8b90*/  LOP3.LUT R7, R4, R18, R7, 0x96, !PT ;  /* 0x0000001204077212 */ /* 0x000fe400078e9607 */
[----:B------:R-:W-:-:S07]  /*8ba0*/  MOV R4, R16 ;  /* 0x0000001000047202 */ /* 0x000fce0000000f00 */
.L_x_13354:
[----:B------:R-:W-:Y:S05]  /*8bb0*/  BSYNC.RECONVERGENT B1 ;  /* 0x0000000000017941 */ /* 0x000fea0003800200 */
.L_x_13353:
[----:B------:R-:W-:Y:S01]  /*8bc0*/  I2FP.F32.U32 R6, R15 ;  /* 0x0000000f00067245 */ /* 0x000fe20000201000 */
[----:B------:R-:W-:Y:S01]  /*8bd0*/  IMAD.U32 R15, R129, 0x10000, RZ ;  /* 0x00010000810f7824 */ /* 0x000fe200078e00ff */
[----:B------:R-:W-:Y:S01]  /*8be0*/  ISETP.NE.AND P2, PT, R17, 0x1, PT ;  /* 0x000000011100780c */ /* 0x000fe20003f45270 */
[----:B------:R-:W-:Y:S01]  /*8bf0*/  BSSY.RECONVERGENT B1, `(.L_x_13358) ;  /* 0x000005d000017945 */ /* 0x000fe20003800200 */
[----:B------:R-:W-:Y:S01]  /*8c00*/  LOP3.LUT R10, R10, 0xfffffffb, RZ, 0xc0, !PT ;  /* 0xfffffffb0a0a7812 */ /* 0x000fe200078ec0ff */
[----:B------:R-:W-:Y:S01]  /*8c10*/  FFMA.FTZ R6, R6, R192, 1.1641532182693481445e-10 ;  /* 0x2f00000006067423 */ /* 0x000fe200000100c0 */
[----:B------:R-:W-:Y:S01]  /*8c20*/  PRMT R129, R129, 0x7632, R129 ;  /* 0x0000763281817816 */ /* 0x000fe20000000081 */
[----:B------:R-:W-:Y:S01]  /*8c30*/  FMUL.FTZ R15, R22, R15 ;  /* 0x0000000f160f7220 */ /* 0x000fe20000410000 */
[----:B------:R-:W-:Y:S02]  /*8c40*/  MOV R16, R4 ;  /* 0x0000000400107202 */ /* 0x000fe40000000f00 */
        /* <DEDUP_REMOVED lines=12> */
.L_x_13360:
        /* <DEDUP_REMOVED lines=13> */
.L_x_13362:
[----:B------:R-:W-:Y:S05]  /*8de0*/  BSYNC.RECONVERGENT B2 ;  /* 0x0000000000027941 */ /* 0x000fea0003800200 */
.L_x_13361:
        /* <DEDUP_REMOVED lines=61> */
.L_x_13359:
[----:B------:R-:W-:Y:S05]  /*91c0*/  BSYNC.RECONVERGENT B1 ;  /* 0x0000000000017941 */ /* 0x000fea0003800200 */
.L_x_13358:
[----:B------:R-:W-:Y:S01]  /*91d0*/  I2FP.F32.U32 R16, R16 ;  /* 0x0000001000107245 */ /* 0x000fe20000201000 */
[----:B------:R-:W-:Y:S01]  /*91e0*/  BSSY.RECONVERGENT B1, `(.L_x_13363) ;  /* 0x0000061000017945 */ /* 0x000fe20003800200 */
[----:B------:R-:W-:Y:S01]  /*91f0*/  FSEL R15, R15, RZ, P4 ;  /* 0x000000ff0f0f7208 */ /* 0x000fe20002000000 */
[----:B------:R-:W-:Y:S02]  /*9200*/  IMAD.MOV.U32 R17, RZ, RZ, 0x2 ;  /* 0x00000002ff117424 */ /* 0x000fe400078e00ff */
[----:B------:R-:W-:-:S05]  /*9210*/  FFMA.FTZ R16, R16, R192, 1.1641532182693481445e-10 ;  /* 0x2f00000010107423 */ /* 0x000fca00000100c0 */
[----:B------:R-:W-:Y:S01]  /*9220*/  FSETP.GTU.FTZ.AND P2, PT, R16, R3, PT ;  /* 0x000000031000720b */ /* 0x000fe20003f5c000 */
[----:B------:R-:W-:-:S04]  /*9230*/  IMAD.U32 R16, R113, 0x10000, RZ ;  /* 0x0001000071107824 */ /* 0x000fc800078e00ff */
[----:B------:R-:W-:-:S05]  /*9240*/  FMUL.FTZ R16, R16, R22 ;  /* 0x0000001610107220 */ /* 0x000fca0000410000 */
[----:B------:R-:W-:-:S05]  /*9250*/  FSEL R16, R16, RZ, !P2 ;  /* 0x000000ff10107208 */ /* 0x000fca0005000000 */
[----:B------:R-:W-:Y:S01]  /*9260*/  FADD.FTZ R126, R16, R15 ;  /* 0x0000000f107e7221 */ /* 0x000fe20000010000 */
[----:B------:R-:W-:Y:S02]  /*9270*/  SEL R15, RZ, 0x1, P2 ;  /* 0x00000001ff0f7807 */ /* 0x000fe40001000000 */
[----:B------:R-:W-:Y:S01]  /*9280*/  ISETP.NE.AND P2, PT, R6, 0x1, PT ;  /* 0x000000010600780c */ /* 0x000fe20003f45270 */
[----:B------:R-:W-:Y:S01]  /*9290*/  @P1 FADD.FTZ R126, R118, R126 ;  /* 0x0000007e767e1221 */ /* 0x000fe20000010000 */
[----:B------:R-:W-:-:S11]  /*92a0*/  MOV R16, R4 ;  /* 0x0000000400107202 */ /* 0x000fd60000000f00 */
        /* <DEDUP_REMOVED lines=9> */
.L_x_13365:
        /* <DEDUP_REMOVED lines=13> */
.L_x_13367:
[----:B------:R-:W-:Y:S05]  /*9410*/  BSYNC.RECONVERGENT B2 ;  /* 0x0000000000027941 */ /* 0x000fea0003800200 */
.L_x_13366:
        /* <DEDUP_REMOVED lines=61> */
.L_x_13364:
[----:B------:R-:W-:Y:S05]  /*97f0*/  BSYNC.RECONVERGENT B1 ;  /* 0x0000000000017941 */ /* 0x000fea0003800200 */
.L_x_13363:
        /* <DEDUP_REMOVED lines=20> */
.L_x_13370:
        /* <DEDUP_REMOVED lines=13> */
.L_x_13372:
[----:B------:R-:W-:Y:S05]  /*9a10*/  BSYNC.RECONVERGENT B2 ;  /* 0x0000000000027941 */ /* 0x000fea0003800200 */
.L_x_13371:
        /* <DEDUP_REMOVED lines=61> */
.L_x_13369:
[----:B------:R-:W-:Y:S05]  /*9df0*/  BSYNC.RECONVERGENT B1 ;  /* 0x0000000000017941 */ /* 0x000fea0003800200 */
.L_x_13368:
[----:B------:R-:W-:Y:S01]  /*9e00*/  I2FP.F32.U32 R16, R16 ;  /* 0x0000001000107245 */ /* 0x000fe20000201000 */
[----:B------:R-:W-:Y:S01]  /*9e10*/  BSSY.RECONVERGENT B1, `(.L_x_13373) ;  /* 0x0000062000017945 */ /* 0x000fe20003800200 */
[----:B------:R-:W-:Y:S01]  /*9e20*/  FSEL R127, R127, RZ, P4 ;  /* 0x000000ff7f7f7208 */ /* 0x000fe20002000000 */
        /* <DEDUP_REMOVED lines=8> */
[----:B------:R-:W-:Y:S01]  /*9eb0*/  FADD.FTZ R127, R16, R127 ;  /* 0x0000007f107f7221 */ /* 0x000fe20000010000 */
[----:B------:R-:W-:Y:S02]  /*9ec0*/  SEL R16, RZ, 0x1, P2 ;  /* 0x00000001ff107807 */ /* 0x000fe40001000000 */
[----:B------:R-:W-:Y:S01]  /*9ed0*/  ISETP.NE.AND P2, PT, R6, 0x1, PT ;  /* 0x000000010600780c */ /* 0x000fe20003f45270 */
[----:B------:R-:W-:-:S12]  /*9ee0*/  @P1 FADD.FTZ R127, R119, R127 ;  /* 0x0000007f777f1221 */ /* 0x000fd80000010000 */
        /* <DEDUP_REMOVED lines=9> */
.L_x_13375:
        /* <DEDUP_REMOVED lines=13> */
.L_x_13377:
[----:B------:R-:W-:Y:S05]  /*a050*/  BSYNC.RECONVERGENT B2 ;  /* 0x0000000000027941 */ /* 0x000fea0003800200 */
.L_x_13376:
        /* <DEDUP_REMOVED lines=61> */
.L_x_13374:
[----:B------:R-:W-:Y:S05]  /*a430*/  BSYNC.RECONVERGENT B1 ;  /* 0x0000000000017941 */ /* 0x000fea0003800200 */
.L_x_13373:
[----:B------:R-:W-:Y:S01]  /*a440*/  ISETP.NE.AND P3, PT, R19, 0x1, PT ;  /* 0x000000011300780c */ /* 0x000fe20003f65270 */
[----:B------:R-:W-:Y:S01]  /*a450*/  BSSY.RECONVERGENT B1, `(.L_x_13378) ;  /* 0x000005d000017945 */ /* 0x000fe20003800200 */
[----:B------:R-:W-:Y:S01]  /*a460*/  I2FP.F32.U32 R6, R17 ;  /* 0x0000001100067245 */ /* 0x000fe20000201000 */
[C---:B------:R-:W-:Y:S01]  /*a470*/  IMAD.U32 R17, R130.reuse, 0x10000, RZ ;  /* 0x0001000082117824 */ /* 0x040fe200078e00ff */
[----:B------:R-:W-:Y:S02]  /*a480*/  PRMT R130, R130, 0x7632, R130 ;  /* 0x0000763282827816 */ /* 0x000fe40000000082 */
[----:B------:R-:W-:Y:S01]  /*a490*/  MOV R18, R4 ;  /* 0x0000000400127202 */ /* 0x000fe20000000f00 */
[----:B------:R-:W-:Y:S01]  /*a4a0*/  FFMA.FTZ R6, R6, R192, 1.1641532182693481445e-10 ;  /* 0x2f00000006067423 */ /* 0x000fe200000100c0 */
[----:B------:R-:W-:-:S04]  /*a4b0*/  FMUL.FTZ R17, R22, R17 ;  /* 0x0000001116117220 */ /* 0x000fc80000410000 */
[----:B------:R-:W-:Y:S01]  /*a4c0*/  FSETP.LE.FTZ.AND P2, PT, R6, R3, PT ;  /* 0x000000030600720b */ /* 0x000fe20003f53000 */
[----:B------:R-:W-:Y:S01]  /*a4d0*/  IMAD.MOV.U32 R6, RZ, RZ, 0x2 ;  /* 0x00000002ff067424 */ /* 0x000fe200078e00ff */
[----:B------:R-:W-:Y:S11]  /*a4e0*/  @!P3 BRA `(.L_x_13379) ;  /* 0x00000004004cb947 */ /* 0x000ff60003800000 */
        /* <DEDUP_REMOVED lines=8> */
.L_x_13380:
        /* <DEDUP_REMOVED lines=13> */
.L_x_13382:
[----:B------:R-:W-:Y:S05]  /*a640*/  BSYNC.RECONVERGENT B2 ;  /* 0x0000000000027941 */ /* 0x000fea0003800200 */
.L_x_13381:
        /* <DEDUP_REMOVED lines=61> */
.L_x_13379:
[----:B------:R-:W-:Y:S05]  /*aa20*/  BSYNC.RECONVERGENT B1 ;  /* 0x0000000000017941 */ /* 0x000fea0003800200 */
.L_x_13378:
        /* <DEDUP_REMOVED lines=23> */
.L_x_13385:
        /* <DEDUP_REMOVED lines=13> */
.L_x_13387:
[----:B------:R-:W-:Y:S05]  /*ac70*/  BSYNC.RECONVERGENT B2 ;  /* 0x0000000000027941 */ /* 0x000fea0003800200 */
.L_x_13386:
        /* <DEDUP_REMOVED lines=61> */
.L_x_13384:
[----:B------:R-:W-:Y:S05]  /*b050*/  BSYNC.RECONVERGENT B1 ;  /* 0x0000000000017941 */ /* 0x000fea0003800200 */
.L_x_13383:
[----:B------:R-:W-:Y:S01]  /*b060*/  ISETP.NE.AND P4, PT, R19, 0x1, PT ;  /* 0x000000011300780c */ /* 0x000fe20003f85270 */
[----:B------:R-:W-:Y:S01]  /*b070*/  IMAD.U32 R129, R130, 0x10000, RZ ;  /* 0x0001000082817824 */ /* 0x000fe200078e00ff */
[----:B------:R-:W-:Y:S01]  /*b080*/  I2FP.F32.U32 R6, R18 ;  /* 0x0000001200067245 */ /* 0x000fe20000201000 */
[----:B------:R-:W-:Y:S01]  /*b090*/  BSSY.RECONVERGENT B1, `(.L_x_13388) ;  /* 0x000005a000017945 */ /* 0x000fe20003800200 */
[----:B------:R-:W-:Y:S01]  /*b0a0*/  MOV R18, R4 ;  /* 0x0000000400127202 */ /* 0x000fe20000000f00 */
[----:B------:R-:W-:Y:S02]  /*b0b0*/  FMUL.FTZ R129, R129, R22 ;  /* 0x0000001681817220 */ /* 0x000fe40000410000 */
[----:B------:R-:W-:-:S05]  /*b0c0*/  FFMA.FTZ R6, R6, R192, 1.1641532182693481445e-10 ;  /* 0x2f00000006067423 */ /* 0x000fca00000100c0 */
        /* <DEDUP_REMOVED lines=11> */
.L_x_13390:
        /* <DEDUP_REMOVED lines=13> */
.L_x_13392:
[----:B------:R-:W-:Y:S05]  /*b250*/  BSYNC.RECONVERGENT B2 ;  /* 0x0000000000027941 */ /* 0x000fea0003800200 */
.L_x_13391:
        /* <DEDUP_REMOVED lines=61> */
.L_x_13389:
[----:B------:R-:W-:Y:S05]  /*b630*/  BSYNC.RECONVERGENT B1 ;  /* 0x0000000000017941 */ /* 0x000fea0003800200 */
.L_x_13388:
        /* <DEDUP_REMOVED lines=24> */
.L_x_13395:
        /* <DEDUP_REMOVED lines=13> */
.L_x_13397:
[----:B------:R-:W-:Y:S05]  /*b890*/  BSYNC.RECONVERGENT B2 ;  /* 0x0000000000027941 */ /* 0x000fea0003800200 */
.L_x_13396:
        /* <DEDUP_REMOVED lines=58> */
[----:B------:R-:W-:Y:S02]  /*bc40*/  LOP3.LUT R7, R4, R190, R7, 0x96, !PT ;  /* 0x000000be04077212 */ /* 0x000fe400078e9607 */
[----:B------:R-:W-:Y:S01]  /*bc50*/  MOV R4, R188 ;  /* 0x000000bc00047202 */ /* 0x000fe20000000f00 */
[----:B------:R-:W-:-:S07]  /*bc60*/  HFMA2 R188, -RZ, RZ, 0, 0 ;  /* 0x00000000ffbc7431 */ /* 0x000fce00000001ff */
.L_x_13394:
[----:B------:R-:W-:Y:S05]  /*bc70*/  BSYNC.RECONVERGENT B1 ;  /* 0x0000000000017941 */ /* 0x000fea0003800200 */
.L_x_13393:
        /* <DEDUP_REMOVED lines=19> */
.L_x_13400:
        /* <DEDUP_REMOVED lines=13> */
.L_x_13402:
[----:B------:R-:W-:Y:S05]  /*be80*/  BSYNC.RECONVERGENT B2 ;  /* 0x0000000000027941 */ /* 0x000fea0003800200 */
.L_x_13401:
        /* <DEDUP_REMOVED lines=57> */
[----:B------:R-:W-:Y:S02]  /*c220*/  IMAD.MOV.U32 R23, RZ, RZ, R6 ;  /* 0x000000ffff177224 */ /* 0x000fe400078e0006 */
[----:B------:R-:W-:Y:S01]  /*c230*/  HFMA2 R6, -RZ, RZ, 0, 0 ;  /* 0x00000000ff067431 */ /* 0x000fe200000001ff */
[----:B------:R-:W-:Y:S02]  /*c240*/  LOP3.LUT R7, R4, R190, R7, 0x96, !PT ;  /* 0x000000be04077212 */ /* 0x000fe400078e9607 */
[----:B------:R-:W-:-:S07]  /*c250*/  MOV R4, R188 ;  /* 0x000000bc00047202 */ /* 0x000fce0000000f00 */
.L_x_13399:
[----:B------:R-:W-:Y:S05]  /*c260*/  BSYNC.RECONVERGENT B1 ;  /* 0x0000000000017941 */ /* 0x000fea0003800200 */
.L_x_13398:
[----:B------:R-:W-:Y:S01]  /*c270*/  I2FP.F32.U32 R130, R130 ;  /* 0x0000008200827245 */ /* 0x000fe20000201000 */
[----:B------:R-:W-:Y:S01]  /*c280*/  BSSY.RECONVERGENT B1, `(.L_x_13403) ;  /* 0x0000061000017945 */ /* 0x000fe20003800200 */
[----:B------:R-:W-:Y:S01]  /*c290*/  FSEL R19, R19, RZ, P4 ;  /* 0x000000ff13137208 */ /* 0x000fe20002000000 */
[----:B------:R-:W-:Y:S01]  /*c2a0*/  IMAD.MOV.U32 R189, RZ, RZ, 0x2 ;  /* 0x00000002ffbd7424 */ /* 0x000fe200078e00ff */
[----:B------:R-:W-:Y:S01]  /*c2b0*/  MOV R188, R4 ;  /* 0x0000000400bc7202 */ /* 0x000fe20000000f00 */
        /* <DEDUP_REMOVED lines=18> */
.L_x_13405:
        /* <DEDUP_REMOVED lines=13> */
.L_x_13407:
[----:B------:R-:W-:Y:S05]  /*c4b0*/  BSYNC.RECONVERGENT B2 ;  /* 0x0000000000027941 */ /* 0x000fea0003800200 */
.L_x_13406:
        /* <DEDUP_REMOVED lines=61> */
.L_x_13404:
[----:B------:R-:W-:Y:S05]  /*c890*/  BSYNC.RECONVERGENT B1 ;  /* 0x0000000000017941 */ /* 0x000fea0003800200 */
.L_x_13403:
        /* <DEDUP_REMOVED lines=18> */
.L_x_13410:
        /* <DEDUP_REMOVED lines=16> */
.L_x_13412:
[----:B------:R-:W-:Y:S05]  /*cac0*/  BSYNC.RECONVERGENT B2 ;  /* 0x0000000000027941 */ /* 0x000fea0003800200 */
.L_x_13411:
        /* <DEDUP_REMOVED lines=61> */
.L_x_13409:
[----:B------:R-:W-:Y:S05]  /*cea0*/  BSYNC.RECONVERGENT B1 ;  /* 0x0000000000017941 */ /* 0x000fea0003800200 */
.L_x_13408:
[----:B------:R-:W-:Y:S02]  /*ceb0*/  I2FP.F32.U32 R188, R188 ;  /* 0x000000bc00bc7245 */ /* 0x000fe40000201000 */
[----:B------:R-:W-:-:S03]  /*cec0*/  FSEL R131, R131, RZ, P5 ;  /* 0x000000ff83837208 */ /* 0x000fc60002800000 */
[----:B------:R-:W-:-:S05]  /*ced0*/  FFMA.FTZ R188, R188, R192, 1.1641532182693481445e-10 ;  /* 0x2f000000bcbc7423 */ /* 0x000fca00000100c0 */
[----:B------:R-:W-:Y:S02]  /*cee0*/  FSETP.GTU.FTZ.AND P6, PT, R188, R3, PT ;  /* 0x00000003bc00720b */ /* 0x000fe40003fdc000 */
[----:B------:R-:W-:-:S05]  /*cef0*/  PRMT R3, R115, 0x7632, R3 ;  /* 0x0000763273037816 */ /* 0x000fca0000000003 */
[----:B------:R-:W-:-:S04]  /*cf00*/  IMAD.U32 R3, R3, 0x10000, RZ ;  /* 0x0001000003037824 */ /* 0x000fc800078e00ff */
[----:B------:R-:W-:Y:S01]  /*cf10*/  FMUL.FTZ R3, R3, R22 ;  /* 0x0000001603037220 */ /* 0x000fe20000410000 */
[----:B------:R-:W-:-:S04]  /*cf20*/  SEL R22, RZ, 0x1, P6 ;  /* 0x00000001ff167807 */ /* 0x000fc80003000000 */
[----:B------:R-:W-:-:S05]  /*cf30*/  FSEL R3, R3, RZ, !P6 ;  /* 0x000000ff03037208 */ /* 0x000fca0007000000 */
[----:B------:R-:W-:-:S04]  /*cf40*/  FADD.FTZ R131, R3, R131 ;  /* 0x0000008303837221 */ /* 0x000fc80000010000 */
[----:B------:R-:W-:-:S07]  /*cf50*/  @P1 FADD.FTZ R131, R123, R131 ;  /* 0x000000837b831221 */ /* 0x000fce0000010000 */
.L_x_13332:
[----:B------:R-:W0:Y:S01]  /*cf60*/  LDC.64 R188, c[0x0][0x3a8] ;  /* 0x0000ea00ffbc7b82 */ /* 0x000e220000000a00 */
[----:B------:R-:W-:Y:S02]  /*cf70*/  SEL R3, RZ, 0x1000000, !P5 ;  /* 0x01000000ff037807 */ /* 0x000fe40006800000 */
[C---:B------:R-:W-:Y:S02]  /*cf80*/  LOP3.LUT P6, RZ, R10.reuse, 0x8, RZ, 0xc0, !PT ;  /* 0x000000080aff7812 */ /* 0x040fe400078cc0ff */
[C---:B------:R-:W-:Y:S02]  /*cf90*/  LOP3.LUT P5, RZ, R10.reuse, 0x4, RZ, 0xc0, !PT ;  /* 0x000000040aff7812 */ /* 0x040fe400078ac0ff */
[----:B------:R-:W-:Y:S02]  /*cfa0*/  SEL R190, RZ, 0x100, !P6 ;  /* 0x00000100ffbe7807 */ /* 0x000fe40007000000 */
[----:B------:R-:W-:Y:S01]  /*cfb0*/  LOP3.LUT P1, RZ, R10, 0x10, RZ, 0xc0, !PT ;  /* 0x000000100aff7812 */ /* 0x000fe2000782c0ff */
[----:B0-----:R-:W-:-:S05]  /*cfc0*/  IMAD.WIDE.U32 R188, R0, 0x20, R188 ;  /* 0x0000002000bc7825 */ /* 0x001fca00078e00bc */
[----:B------:R-:W-:Y:S04]  /*cfd0*/  STG.E.128 desc[UR6][R188.64], R124 ;  /* 0x0000007cbc007986 */ /* 0x000fe8000c101d06 */
[----:B------:R0:W-:Y:S02]  /*cfe0*/  STG.E.128 desc[UR6][R188.64+0x10], R128 ;  /* 0x00001080bc007986 */ /* 0x0001e4000c101d06 */
[----:B0-----:R-:W-:Y:S02]  /*cff0*/  SEL R188, RZ, 0x10000, !P4 ;  /* 0x00010000ffbc7807 */ /* 0x001fe40006000000 */
[----:B------:R-:W-:Y:S02]  /*d000*/  SEL R189, RZ, 0x100, !P3 ;  /* 0x00000100ffbd7807 */ /* 0x000fe40005800000 */
[----:B------:R-:W-:-:S02]  /*d010*/  LOP3.LUT P4, RZ, R10, 0x2, RZ, 0xc0, !PT ;  /* 0x000000020aff7812 */ /* 0x000fc4000788c0ff */
[----:B------:R-:W-:Y:S02]  /*d020*/  LOP3.LUT R188, R189, R3, R188, 0xfe, !PT ;  /* 0x00000003bdbc7212 */ /* 0x000fe400078efebc */
[----:B------:R-:W-:Y:S02]  /*d030*/  SEL R189, RZ, 0x1, !P2 ;  /* 0x00000001ffbd7807 */ /* 0x000fe40005000000 */
[----:B------:R-:W-:Y:S02]  /*d040*/  SEL R3, RZ, 0x1000000, !P4 ;  /* 0x01000000ff037807 */ /* 0x000fe40006000000 */
[----:B------:R-:W-:Y:S02]  /*d050*/  LOP3.LUT R189, R188, R189, RZ, 0xfc, !PT ;  /* 0x000000bdbcbd7212 */ /* 0x000fe400078efcff */
[----:B------:R-:W-:-:S04]  /*d060*/  SEL R188, RZ, 0x10000, !P5 ;  /* 0x00010000ffbc7807 */ /* 0x000fc80006800000 */
[----:B------:R-:W-:Y:S02]  /*d070*/  LOP3.LUT R3, R190, R3, R188, 0xfe, !PT ;  /* 0x00000003be037212 */ /* 0x000fe400078efebc */
[----:B------:R-:W0:Y:S01]  /*d080*/  LDC.64 R190, c[0x0][0x3b0] ;  /* 0x0000ec00ffbe7b82 */ /* 0x000e220000000a00 */
[----:B------:R-:W-:-:S04]  /*d090*/  SEL R188, RZ, 0x1, !P1 ;  /* 0x00000001ffbc7807 */ /* 0x000fc80004800000 */
[----:B------:R-:W-:Y:S01]  /*d0a0*/  LOP3.LUT R188, R3, R188, RZ, 0xfc, !PT ;  /* 0x000000bc03bc7212 */ /* 0x000fe200078efcff */
[----:B0-----:R-:W-:-:S05]  /*d0b0*/  IMAD.WIDE.U32 R190, R0, 0x8, R190 ;  /* 0x0000000800be7825 */ /* 0x001fca00078e00be */
        /* <DEDUP_REMOVED lines=22> */
.L_x_13413:
[----:B------:R-:W-:Y:S01]  /*d220*/  MOV R3, R23 ;  /* 0x0000001700037202 */ /* 0x000fe20000000f00 */
[----:B------:R-:W-:-:S07]  /*d230*/  VIADD R23, R0, 0x20 ;  /* 0x0000002000177836 */ /* 0x000fce0000000000 */
.L_x_13290:
[----:B------:R-:W-:Y:S05]  /*d240*/  BSYNC.RECONVERGENT B0 ;  /* 0x0000000000007941 */ /* 0x000fea0003800200 */
.L_x_13289:
[----:B------:R-:W-:Y:S01]  /*d250*/  ISETP.GE.U32.AND P0, PT, R12, 0x40, PT ;  /* 0x000000400c00780c */ /* 0x000fe20003f06070 */
[----:B------:R-:W-:Y:S01]  /*d260*/  BSSY.RECONVERGENT B0, `(.L_x_13414) ;  /* 0x0000981000007945 */ /* 0x000fe20003800200 */
[----:B------:R-:W-:-:S11]  /*d270*/  LOP3.LUT R10, R10, 0xffffefff, RZ, 0xc0, !PT ;  /* 0xffffefff0a0a7812 */ /* 0x000fd600078ec0ff */
[----:B------:R-:W-:Y:S01]  /*d280*/  @P0 LOP3.LUT R10, R10, 0x1000, RZ, 0xfc, !PT ;  /* 0x000010000a0a0812 */ /* 0x000fe200078efcff */
[----:B------:R-:W-:Y:S06]  /*d290*/  @!P0 BRA `(.L_x_13415) ;  /* 0x0000009400f48947 */ /* 0x000fec0003800000 */
[----:B------:R-:W-:Y:S02]  /*d2a0*/  ISETP.NE.U32.AND P0, PT, RZ, UR4, PT ;  /* 0x00000004ff007c0c */ /* 0x000fe4000bf05070 */
[----:B------:R-:W-:Y:S02]  /*d2b0*/  ISETP.NE.U32.AND P1, PT, RZ, UR8, PT ;  /* 0x00000008ff007c0c */ /* 0x000fe4000bf25070 */
[----:B------:R-:W-:Y:S02]  /*d2c0*/  ISETP.NE.AND.EX P0, PT, RZ, UR5, PT, P0 ;  /* 0x00000005ff007c0c */ /* 0x000fe4000bf05300 */
[----:B------:R-:W-:-:S11]  /*d2d0*/  ISETP.NE.AND.EX P1, PT, RZ, UR9, PT, P1 ;  /* 0x00000009ff007c0c */ /* 0x000fd6000bf25310 */
[----:B------:R-:W2:Y:S08]  /*d2e0*/  @P0 LDC.64 R132, c[0x0][0x398] ;  /* 0x0000e600ff840b82 */ /* 0x000eb00000000a00 */
[----:B------:R-:W3:Y:S01]  /*d2f0*/  @P1 LDC.64 R134, c[0x0][0x3a0] ;  /* 0x0000e800ff861b82 */ /* 0x000ee20000000a00 */
[----:B--2---:R-:W-:-:S05]  /*d300*/  @P0 IMAD.WIDE.U32 R132, R23, 0x10, R132 ;  /* 0x0000001017840825 */ /* 0x004fca00078e0084 */
[----:B------:R2:W5:Y:S01]  /*d310*/  @P0 LDG.E.128 R112, desc[UR6][R132.64] ;  /* 0x0000000684700981 */ /* 0x000562000c1e1d00 */
[----:B---3--:R-:W-:-:S05]  /*d320*/  @P1 IMAD.WIDE.U32 R134, R23, 0x20, R134 ;  /* 0x0000002017861825 */ /* 0x008fca00078e0086 */
[----:B------:R3:W5:Y:S01]  /*d330*/  @P1 LDG.E.128 R116, desc[UR6][R134.64] ;  /* 0x0000000686741981 */ /* 0x000762000c1e1d00 */
[----:B--2---:R-:W2:Y:S03]  /*d340*/  LDC.64 R132, c[0x0][0x390] ;  /* 0x0000e400ff847b82 */ /* 0x004ea60000000a00 */
[----:B------:R3:W5:Y:S01]  /*d350*/  @P1 LDG.E.128 R120, desc[UR6][R134.64+0x10] ;  /* 0x0000100686781981 */ /* 0x000762000c1e1d00 */
[----:B--2---:R-:W-:-:S05]  /*d360*/  IMAD.WIDE.U32 R132, R23, 0x10, R132 ;  /* 0x0000001017847825 */ /* 0x004fca00078e0084 */
        /* <DEDUP_REMOVED lines=18> */
.L_x_13419:
        /* <DEDUP_REMOVED lines=13> */
.L_x_13421:
[----:B------:R-:W-:Y:S05]  /*d560*/  BSYNC.RECONVERGENT B2 ;  /* 0x0000000000027941 */ /* 0x000fea0003800200 */
.L_x_13420:
        /* <DEDUP_REMOVED lines=18> */
[----:B------:R-:W-:Y:S02]  /*d690*/  VIADD R4, R20, 0xdaa66d2b ;  /* 0xdaa66d2b14047836 */ /* 0x000fe40000000000 */
[----:B------:R-:W-:-:S03]  /*d6a0*/  IMAD.MOV.U32 R13, RZ, RZ, R3 ;  /* 0x000000ffff0d7224 */ /* 0x000fc600078e0003 */
        /* <DEDUP_REMOVED lines=32> */
[----:B------:R-:W-:Y:S01]  /*d8b0*/  IMAD.WIDE.U32 R194, R194, -0x2daee0ad, RZ ;  /* 0xd2511f53c2c27825 */ /* 0x000fe200078e00ff */
[----:B------:R-:W-:-:S05]  /*d8c0*/  LOP3.LUT R6, R4, R6, R15, 0x96, !PT ;  /* 0x0000000604067212 */ /* 0x000fca00078e960f */
[----:B------:R-:W-:-:S05]  /*d8d0*/  IMAD.WIDE.U32 R6, R6, -0x326172a9, RZ ;  /* 0xcd9e8d5706067825 */ /* 0x000fca00078e00ff */
[----:B------:R-:W-:Y:S01]  /*d8e0*/  LOP3.LUT R8, R8, R16, R7, 0x96, !PT ;  /* 0x0000001008087212 */ /* 0x000fe200078e9607 */
[----:B------:R-:W-:Y:S01]  /*d8f0*/  VIADD R7, R21, 0x96a522ad ;  /* 0x96a522ad15077836 */ /* 0x000fe20000000000 */
[----:B------:R-:W-:-:S04]  /*d900*/  MOV R4, R6 ;  /* 0x0000000600047202 */ /* 0x000fc80000000f00 */
[----:B------:R-:W-:Y:S01]  /*d910*/  LOP3.LUT R7, R7, R14, R195, 0x96, !PT ;  /* 0x0000000e07077212 */ /* 0x000fe200078e96c3 */
[----:B------:R-:W-:-:S07]  /*d920*/  IMAD.MOV.U32 R14, RZ, RZ, RZ ;  /* 0x000000ffff0e7224 */ /* 0x000fce00078e00ff */
.L_x_13418:
[----:B------:R-:W-:Y:S05]  /*d930*/  BSYNC.RECONVERGENT B1 ;  /* 0x0000000000017941 */ /* 0x000fea0003800200 */
.L_x_13417:
[----:B------:R-:W2:Y:S01]  /*d940*/  LDC R192, c[0x0][0x404] ;  /* 0x00010100ffc07b82 */ /* 0x000ea20000000800 */
[----:B------:R-:W-:Y:S01]  /*d950*/  HFMA2 R193, -RZ, RZ, 0.1171875, 0 ;  /* 0x2f800000ffc17431 */ /* 0x000fe200000001ff */
[----:B------:R-:W-:Y:S01]  /*d960*/  I2FP.F32.U32 R6, R13 ;  /* 0x0000000d00067245 */ /* 0x000fe20000201000 */
[----:B-----5:R-:W-:Y:S01]  /*d970*/  IMAD.U32 R13, R136, 0x10000, RZ ;  /* 0x00010000880d7824 */ /* 0x020fe200078e00ff */
[----:B------:R-:W-:Y:S01]  /*d980*/  ISETP.NE.AND P2, PT, R14, 0x1, PT ;  /* 0x000000010e00780c */ /* 0x000fe20003f45270 */
[----:B------:R-:W-:Y:S01]  /*d990*/  BSSY.RECONVERGENT B1, `(.L_x_13422) ;  /* 0x000005e000017945 */ /* 0x000fe20003800200 */
[----:B------:R-:W-:Y:S02]  /*d9a0*/  LOP3.LUT R10, R10, 0xffffffef, RZ, 0xc0, !PT ;  /* 0xffffffef0a0a7812 */ /* 0x000fe400078ec0ff */
[----:B------:R-:W4:Y:S01]  /*d9b0*/  LDC R3, c[0x0][0x408] ;  /* 0x00010200ff037b82 */ /* 0x000f220000000800 */
[----:B------:R-:W-:Y:S01]  /*d9c0*/  PRMT R136, R136, 0x7632, R136 ;  /* 0x0000763288887816 */ /* 0x000fe20000000088 */
[----:B------:R-:W-:Y:S01]  /*d9d0*/  FFMA.FTZ R6, R6, R193, 1.1641532182693481445e-10 ;  /* 0x2f00000006067423 */ /* 0x000fe200000100c1 */
[----:B------:R-:W-:-:S04]  /*d9e0*/  MOV R15, R4 ;  /* 0x00000004000f7202 */ /* 0x000fc80000000f00 */
[----:B--2---:R-:W-:Y:S01]  /*d9f0*/  FSETP.LE.FTZ.AND P4, PT, R6, R192, PT ;  /* 0x000000c00600720b */ /* 0x004fe20003f93000 */
[----:B------:R-:W-:Y:S02]  /*da00*/  IMAD.MOV.U32 R6, RZ, RZ, 0x2 ;  /* 0x00000002ff067424 */ /* 0x000fe400078e00ff */
[----:B----4-:R-:W-:-:S10]  /*da10*/  FMUL.FTZ R13, R13, R3 ;  /* 0x000000030d0d7220 */ /* 0x010fd40000410000 */
        /* <DEDUP_REMOVED lines=10> */
.L_x_13424:
        /* <DEDUP_REMOVED lines=13> */
.L_x_13426:
[----:B------:R-:W-:Y:S05]  /*db90*/  BSYNC.RECONVERGENT B2 ;  /* 0x0000000000027941 */ /* 0x000fea0003800200 */
.L_x_13425:
        /* <DEDUP_REMOVED lines=61> */
.L_x_13423:
[----:B------:R-:W-:Y:S05]  /*df70*/  BSYNC.RECONVERGENT B1 ;  /* 0x0000000000017941 */ /* 0x000fea0003800200 */
.L_x_13422:
        /* <DEDUP_REMOVED lines=10> */
[----:B---3--:R-:W-:Y:S01]  /*e020*/  FADD.FTZ R132, R14, R13 ;  /* 0x0000000d0e847221 */ /* 0x008fe20000010000 */
        /* <DEDUP_REMOVED lines=12> */
.L_x_13429:
        /* <DEDUP_REMOVED lines=13> */
.L_x_13431:
[----:B------:R-:W-:Y:S05]  /*e1c0*/  BSYNC.RECONVERGENT B2 ;  /* 0x0000000000027941 */ /* 0x000fea0003800200 */
.L_x_13430:
        /* <DEDUP_REMOVED lines=61> */
.L_x_13428:
[----:B------:R-:W-:Y:S05]  /*e5a0*/  BSYNC.RECONVERGENT B1 ;  /* 0x0000000000017941 */ /* 0x000fea0003800200 */
.L_x_13427:
        /* <DEDUP_REMOVED lines=20> */
.L_x_13434:
        /* <DEDUP_REMOVED lines=13> */
.L_x_13436:
[----:B------:R-:W-:Y:S05]  /*e7c0*/  BSYNC.RECONVERGENT B2 ;  /* 0x0000000000027941 */ /* 0x000fea0003800200 */
.L_x_13435:
        /* <DEDUP_REMOVED lines=61> */
.L_x_13433:
[----:B------:R-:W-:Y:S05]  /*eba0*/  BSYNC.RECONVERGENT B1 ;  /* 0x0000000000017941 */ /* 0x000fea0003800200 */
.L_x_13432:
        /* <DEDUP_REMOVED lines=24> */
.L_x_13439:
        /* <DEDUP_REMOVED lines=13> */
.L_x_13441:
[----:B------:R-:W-:Y:S05]  /*ee00*/  BSYNC.RECONVERGENT B2 ;  /* 0x0000000000027941 */ /* 0x000fea0003800200 */
.L_x_13440:
        /* <DEDUP_REMOVED lines=61> */
.L_x_13438:
[----:B------:R-:W-:Y:S05]  /*f1e0*/  BSYNC.RECONVERGENT B1 ;  /* 0x0000000000017941 */ /* 0x000fea0003800200 */
.L_x_13437:
        /* <DEDUP_REMOVED lines=21> */
.L_x_13444:
        /* <DEDUP_REMOVED lines=13> */
.L_x_13446:
[----:B------:R-:W-:Y:S05]  /*f410*/  BSYNC.RECONVERGENT B2 ;  /* 0x0000000000027941 */ /* 0x000fea0003800200 */
.L_x_13445:
        /* <DEDUP_REMOVED lines=61> */
.L_x_13443:
[----:B------:R-:W-:Y:S05]  /*f7f0*/  BSYNC.RECONVERGENT B1 ;  /* 0x0000000000017941 */ /* 0x000fea0003800200 */
.L_x_13442:
        /* <DEDUP_REMOVED lines=23> */
.L_x_13449:
        /* <DEDUP_REMOVED lines=13> */
.L_x_13451:
[----:B------:R-:W-:Y:S05]  /*fa40*/  BSYNC.RECONVERGENT B2 ;  /* 0x0000000000027941 */ /* 0x000fea0003800200 */
.L_x_13450:
        /* <DEDUP_REMOVED lines=61> */
.L_x_13448:
[----:B------:R-:W-:Y:S05]  /*fe20*/  BSYNC.RECONVERGENT B1 ;  /* 0x0000000000017941 */ /* 0x000fea0003800200 */
.L_x_13447:
        /* <DEDUP_REMOVED lines=20> */
.L_x_13454:
        /* <DEDUP_REMOVED lines=13> */
.L_x_13456:
[----:B------:R-:W-:Y:S05]  /*10040*/  BSYNC.RECONVERGENT B2 ;  /* 0x0000000000027941 */ /* 0x000fea0003800200 */
.L_x_13455:
        /* <DEDUP_REMOVED lines=61> */
.L_x_13453:
[----:B------:R-:W-:Y:S05]  /*10420*/  BSYNC.RECONVERGENT B1 ;  /* 0x0000000000017941 */ /* 0x000fea0003800200 */
.L_x_13452:
        /* <DEDUP_REMOVED lines=24> */
.L_x_13459:
        /* <DEDUP_REMOVED lines=13> */
.L_x_13461:
[----:B------:R-:W-:Y:S05]  /*10680*/  BSYNC.RECONVERGENT B2 ;  /* 0x0000000000027941 */ /* 0x000fea0003800200 */
.L_x_13460:
        /* <DEDUP_REMOVED lines=61> */
.L_x_13458:
[----:B------:R-:W-:Y:S05]  /*10a60*/  BSYNC.RECONVERGENT B1 ;  /* 0x0000000000017941 */ /* 0x000fea0003800200 */
.L_x_13457:
        /* <DEDUP_REMOVED lines=19> */
.L_x_13464:
        /* <DEDUP_REMOVED lines=13> */
.L_x_13466:
[----:B------:R-:W-:Y:S05]  /*10c70*/  BSYNC.RECONVERGENT B2 ;  /* 0x0000000000027941 */ /* 0x000fea0003800200 */
.L_x_13465:
        /* <DEDUP_REMOVED lines=61> */
.L_x_13463:
[----:B------:R-:W-:Y:S05]  /*11050*/  BSYNC.RECONVERGENT B1 ;  /* 0x0000000000017941 */ /* 0x000fea0003800200 */
.L_x_13462:
        /* <DEDUP_REMOVED lines=23> */
.L_x_13469:
[----:B------:R-:W-:Y:S01]  /*111d0*/  VIADD R11, R11, 0x1 ;  /* 0x000000010b0b7836 */ /* 0x000fe20000000000 */
[----:B------:R-:W-:Y:S03]  /*111e0*/  BSSY.RECONVERGENT B2, `(.L_x_13470) ;  /* 0x000000c000027945 */ /* 0x000fe60003800200 */
[C---:B01----:R-:W-:Y:S01]  /*111f0*/  IMAD.WIDE.U32 R188, R11.reuse, -0x2daee0ad, RZ ;  /* 0xd2511f530bbc7825 */ /* 0x043fe200078e00ff */
        /* <DEDUP_REMOVED lines=10> */
.L_x_13471:
[----:B------:R-:W-:Y:S05]  /*112a0*/  BSYNC.RECONVERGENT B2 ;  /* 0x0000000000027941 */ /* 0x000fea0003800200 */
.L_x_13470:
        /* <DEDUP_REMOVED lines=61> */
.L_x_13468:
[----:B------:R-:W-:Y:S05]  /*11680*/  BSYNC.RECONVERGENT B1 ;  /* 0x0000000000017941 */ /* 0x000fea0003800200 */
.L_x_13467:
        /* <DEDUP_REMOVED lines=18> */
.L_x_13474:
        /* <DEDUP_REMOVED lines=13> */
.L_x_13476:
[----:B------:R-:W-:Y:S05]  /*11880*/  BSYNC.RECONVERGENT B2 ;  /* 0x0000000000027941 */ /* 0x000fea0003800200 */
.L_x_13475:
        /* <DEDUP_REMOVED lines=61> */
.L_x_13473:
[----:B------:R-:W-:Y:S05]  /*11c60*/  BSYNC.RECONVERGENT B1 ;  /* 0x0000000000017941 */ /* 0x000fea0003800200 */
.L_x_13472:
        /* <DEDUP_REMOVED lines=24> */
.L_x_13479:
        /* <DEDUP_REMOVED lines=13> */
.L_x_13481:
[----:B------:R-:W-:Y:S05]  /*11ec0*/  BSYNC.RECONVERGENT B2 ;  /* 0x0000000000027941 */ /* 0x000fea0003800200 */
.L_x_13480:
[----:B------:R-:W-:Y:S01]  /*11ed0*/  LOP3.LUT R188, R2, R191, R21, 0x96, !PT ;  /* 0x000000bf02bc7212 */ /* 0x000fe200078e9615 */
[----:B------:R-:W-:Y:S01]  /*11ee0*/  IMAD.WIDE.U32 R6, R9, -0x326172a9, RZ ;  /* 0xcd9e8d5709067825 */ /* 0x000fe200078e00ff */
[----:B------:R-:W-:-:S03]  /*11ef0*/  IADD3 R191, PT, PT, R20, -0x61c88647, RZ ;  /* 0x9e3779b914bf7810 */ /* 0x000fc60007ffe0ff */
[----:B------:R-:W-:Y:S02]  /*11f00*/  HFMA2 R138, -RZ, RZ, 0, 0 ;  /* 0x00000000ff8a7431 */ /* 0x000fe400000001ff */
        /* <DEDUP_REMOVED lines=56> */
[----:B------:R-:W-:-:S07]  /*12290*/  MOV R4, R188 ;  /* 0x000000bc00047202 */ /* 0x000fce0000000f00 */
.L_x_13478:
[----:B------:R-:W-:Y:S05]  /*122a0*/  BSYNC.RECONVERGENT B1 ;  /* 0x0000000000017941 */ /* 0x000fea0003800200 */
.L_x_13477:
        /* <DEDUP_REMOVED lines=19> */
.L_x_13484:
        /* <DEDUP_REMOVED lines=13> */
.L_x_13486:
[----:B------:R-:W-:Y:S05]  /*124b0*/  BSYNC.RECONVERGENT B2 ;  /* 0x0000000000027941 */ /* 0x000fea0003800200 */
.L_x_13485:
        /* <DEDUP_REMOVED lines=61> */
.L_x_13483:
[----:B------:R-:W-:Y:S05]  /*12890*/  BSYNC.RECONVERGENT B1 ;  /* 0x0000000000017941 */ /* 0x000fea0003800200 */
.L_x_13482:
[----:B------:R-:W-:Y:S01]  /*128a0*/  I2FP.F32.U32 R22, R22 ;  /* 0x0000001600167245 */ /* 0x000fe20000201000 */
[----:B------:R-:W-:Y:S01]  /*128b0*/  BSSY.RECONVERGENT B1, `(.L_x_13487) ;  /* 0x0000061000017945 */ /* 0x000fe20003800200 */
[----:B------:R-:W-:Y:S01]  /*128c0*/  FSEL R19, R19, RZ, P4 ;  /* 0x000000ff13137208 */ /* 0x000fe20002000000 */
[----:B01----:R-:W-:Y:S02]  /*128d0*/  IMAD.MOV.U32 R188, RZ, RZ, 0x2 ;  /* 0x00000002ffbc7424 */ /* 0x003fe400078e00ff */
        /* <DEDUP_REMOVED lines=19> */
.L_x_13489:
        /* <DEDUP_REMOVED lines=13> */
.L_x_13491:
[----:B------:R-:W-:Y:S05]  /*12ae0*/  BSYNC.RECONVERGENT B2 ;  /* 0x0000000000027941 */ /* 0x000fea0003800200 */
.L_x_13490:
        /* <DEDUP_REMOVED lines=61> */
.L_x_13488:
[----:B------:R-:W-:Y:S05]  /*12ec0*/  BSYNC.RECONVERGENT B1 ;  /* 0x0000000000017941 */ /* 0x000fea0003800200 */
.L_x_13487:
[----:B------:R-:W-:Y:S01]  /*12ed0*/  ISETP.NE.AND P6, PT, R188, 0x1, PT ;  /* 0x00000001bc00780c */ /* 0x000fe20003fc5270 */
[----:B------:R-:W-:Y:S01]  /*12ee0*/  BSSY.RECONVERGENT B1, `(.L_x_13492) ;  /* 0x000005f000017945 */ /* 0x000fe20003800200 */
[----:B------:R-:W-:Y:S01]  /*12ef0*/  I2FP.F32.U32 R6, R22 ;  /* 0x0000001600067245 */ /* 0x000fe20000201000 */
[----:B------:R-:W-:Y:S01]  /*12f00*/  IMAD.U32 R22, R139, 0x10000, RZ ;  /* 0x000100008b167824 */ /* 0x000fe200078e00ff */
[----:B------:R-:W-:-:S03]  /*12f10*/  MOV R139, R4 ;  /* 0x00000004008b7202 */ /* 0x000fc60000000f00 */
        /* <DEDUP_REMOVED lines=13> */
.L_x_13494:
        /* <DEDUP_REMOVED lines=16> */
.L_x_13496:
[----:B------:R-:W-:Y:S05]  /*130f0*/  BSYNC.RECONVERGENT B2 ;  /* 0x0000000000027941 */ /* 0x000fea0003800200 */
.L_x_13495:
        /* <DEDUP_REMOVED lines=61> */
.L_x_13493:
[----:B------:R-:W-:Y:S05]  /*134d0*/  BSYNC.RECONVERGENT B1 ;  /* 0x0000000000017941 */ /* 0x000fea0003800200 */
.L_x_13492:
        /* <DEDUP_REMOVED lines=9> */
[--C-:B------:R-:W-:Y:S01]  /*13570*/  FADD.FTZ R139, R139, R22.reuse ;  /* 0x000000168b8b7221 */ /* 0x100fe20000010000 */
[----:B------:R-:W-:-:S03]  /*13580*/  PRMT R22, R3, 0x7610, R22 ;  /* 0x0000761003167816 */ /* 0x000fc60000000016 */
[----:B------:R-:W-:Y:S01]  /*13590*/  @P1 FADD.FTZ R139, R123, R139 ;  /* 0x0000008b7b8b1221 */ /* 0x000fe20000010000 */
[----:B------:R-:W-:Y:S06]  /*135a0*/  BRA `(.L_x_13497) ;  /* 0x0000003000787947 */ /* 0x000fec0003800000 */
.L_x_13416:
        /* <DEDUP_REMOVED lines=16> */
.L_x_13500:
        /* <DEDUP_REMOVED lines=13> */
.L_x_13502:
[----:B------:R-:W-:Y:S05]  /*13780*/  BSYNC.RECONVERGENT B2 ;  /* 0x0000000000027941 */ /* 0x000fea0003800200 */
.L_x_13501:
        /* <DEDUP_REMOVED lines=52> */
[----:B------:R-:W-:-:S03]  /*13ad0*/  LOP3.LUT R6, R4, R6, R133, 0x96, !PT ;  /* 0x0000000604067212 */ /* 0x000fc600078e9685 */
[----:B------:R-:W-:Y:S02]  /*13ae0*/  IMAD.MOV.U32 R133, RZ, RZ, R3 ;  /* 0x000000ffff857224 */ /* 0x000fe400078e0003 */
[----:B------:R-:W-:-:S05]  /*13af0*/  IMAD.WIDE.U32 R6, R6, -0x326172a9, RZ ;  /* 0xcd9e8d5706067825 */ /* 0x000fca00078e00ff */
[----:B------:R-:W-:Y:S01]  /*13b00*/  LOP3.LUT R8, R8, R134, R7, 0x96, !PT ;  /* 0x0000008608087212 */ /* 0x000fe200078e9607 */
[----:B------:R-:W-:Y:S01]  /*13b10*/  VIADD R7, R21, 0x96a522ad ;  /* 0x96a522ad15077836 */ /* 0x000fe20000000000 */
[----:B------:R-:W-:-:S04]  /*13b20*/  MOV R4, R6 ;  /* 0x0000000600047202 */ /* 0x000fc80000000f00 */
[----:B------:R-:W-:Y:S01]  /*13b30*/  LOP3.LUT R7, R7, R132, R195, 0x96, !PT ;  /* 0x0000008407077212 */ /* 0x000fe200078e96c3 */
[----:B------:R-:W-:-:S07]  /*13b40*/  IMAD.MOV.U32 R132, RZ, RZ, RZ ;  /* 0x000000ffff847224 */ /* 0x000fce00078e00ff */
.L_x_13499:
[----:B------:R-:W-:Y:S05]  /*13b50*/  BSYNC.RECONVERGENT B1 ;  /* 0x0000000000017941 */ /* 0x000fea0003800200 */
.L_x_13498:
[----:B01----:R-:W0:Y:S01]  /*13b60*/  LDC R191, c[0x0][0x404] ;  /* 0x00010100ffbf7b82 */ /* 0x003e220000000800 */
[----:B------:R-:W-:Y:S01]  /*13b70*/  HFMA2 R192, -RZ, RZ, 0.1171875, 0 ;  /* 0x2f800000ffc07431 */ /* 0x000fe200000001ff */
[----:B------:R-:W-:Y:S01]  /*13b80*/  I2FP.F32.U32 R3, R133 ;  /* 0x0000008500037245 */ /* 0x000fe20000201000 */
[----:B------:R-:W-:Y:S01]  /*13b90*/  BSSY.RECONVERGENT B1, `(.L_x_13503) ;  /* 0x000005e000017945 */ /* 0x000fe20003800200 */
[----:B------:R-:W-:Y:S01]  /*13ba0*/  ISETP.NE.AND P2, PT, R132, 0x1, PT ;  /* 0x000000018400780c */ /* 0x000fe20003f45270 */
[----:B-----5:R-:W-:Y:S01]  /*13bb0*/  IMAD.U32 R190, R136, 0x10000, RZ ;  /* 0x0001000088be7824 */ /* 0x020fe200078e00ff */
[----:B------:R-:W-:Y:S01]  /*13bc0*/  LOP3.LUT R10, R10, 0xffffffef, RZ, 0xc0, !PT ;  /* 0xffffffef0a0a7812 */ /* 0x000fe200078ec0ff */
[----:B------:R-:W-:Y:S01]  /*13bd0*/  IMAD.MOV.U32 R6, RZ, RZ, 0x2 ;  /* 0x00000002ff067424 */ /* 0x000fe200078e00ff */
[----:B------:R-:W-:Y:S01]  /*13be0*/  MOV R133, R4 ;  /* 0x0000000400857202 */ /* 0x000fe20000000f00 */
[----:B------:R-:W-:-:S05]  /*13bf0*/  FFMA.FTZ R3, R3, R192, 1.1641532182693481445e-10 ;  /* 0x2f00000003037423 */ /* 0x000fca00000100c0 */
[----:B0-----:R-:W-:Y:S02]  /*13c00*/  FSETP.LE.FTZ.AND P3, PT, R3, R191, PT ;  /* 0x000000bf0300720b */ /* 0x001fe40003f73000 */
        /* <DEDUP_REMOVED lines=11> */
.L_x_13505:
        /* <DEDUP_REMOVED lines=13> */
.L_x_13507:
[----:B------:R-:W-:Y:S05]  /*13d90*/  BSYNC.RECONVERGENT B2 ;  /* 0x0000000000027941 */ /* 0x000fea0003800200 */
.L_x_13506:
        /* <DEDUP_REMOVED lines=61> */
.L_x_13504:
[----:B------:R-:W-:Y:S05]  /*14170*/  BSYNC.RECONVERGENT B1 ;  /* 0x0000000000017941 */ /* 0x000fea0003800200 */
.L_x_13503:
[----:B------:R-:W-:Y:S01]  /*14180*/  I2FP.F32.U32 R132, R133 ;  /* 0x0000008500847245 */ /* 0x000fe20000201000 */
[----:B------:R-:W-:Y:S01]  /*14190*/  BSSY.RECONVERGENT B1, `(.L_x_13508) ;  /* 0x000005d000017945 */ /* 0x000fe20003800200 */
[----:B------:R-:W-:Y:S01]  /*141a0*/  ISETP.NE.AND P2, PT, R6, 0x1, PT ;  /* 0x000000010600780c */ /* 0x000fe20003f45270 */
[----:B------:R-:W-:Y:S01]  /*141b0*/  IMAD.U32 R3, R3, 0x10000, RZ ;  /* 0x0001000003037824 */ /* 0x000fe200078e00ff */
[----:B------:R-:W-:Y:S01]  /*141c0*/  LOP3.LUT R10, R10, 0xfffffff7, RZ, 0xc0, !PT ;  /* 0xfffffff70a0a7812 */ /* 0x000fe200078ec0ff */
[----:B------:R-:W-:Y:S01]  /*141d0*/  FFMA.FTZ R132, R132, R192, 1.1641532182693481445e-10 ;  /* 0x2f00000084847423 */ /* 0x000fe200000100c0 */
[----:B------:R-:W-:-:S04]  /*141e0*/  IMAD.MOV.U32 R135, RZ, RZ, 0x2 ;  /* 0x00000002ff877424 */ /* 0x000fc800078e00ff */
[----:B------:R-:W-:Y:S02]  /*141f0*/  FSETP.LE.FTZ.AND P3, PT, R132, R191, PT ;  /* 0x000000bf8400720b */ /* 0x000fe40003f73000 */
[----:B------:R-:W-:-:S11]  /*14200*/  MOV R132, R4 ;  /* 0x0000000400847202 */ /* 0x000fd60000000f00 */
        /* <DEDUP_REMOVED lines=10> */
.L_x_13510:
        /* <DEDUP_REMOVED lines=13> */
.L_x_13512:
[----:B------:R-:W-:Y:S05]  /*14380*/  BSYNC.RECONVERGENT B2 ;  /* 0x0000000000027941 */ /* 0x000fea0003800200 */
.L_x_13511:
        /* <DEDUP_REMOVED lines=53> */
[----:B------:R-:W-:Y:S02]  /*146e0*/  HFMA2 R135, -RZ, RZ, 0, 0 ;  /* 0x00000000ff877431 */ /* 0x000fe400000001ff */
[----:B------:R-:W-:-:S05]  /*146f0*/  IMAD.WIDE.U32 R132, R132, -0x326172a9, RZ ;  /* 0xcd9e8d5784847825 */ /* 0x000fca00078e00ff */
[----:B------:R-:W-:Y:S01]  /*14700*/  LOP3.LUT R8, R8, R6, R133, 0x96, !PT ;  /* 0x0000000608087212 */ /* 0x000fe200078e9685 */
[----:B------:R-:W-:-:S05]  /*14710*/  IMAD.WIDE.U32 R6, R7, -0x2daee0ad, RZ ;  /* 0xd2511f5307067825 */ /* 0x000fca00078e00ff */
[----:B------:R-:W-:Y:S02]  /*14720*/  LOP3.LUT R7, R4, R134, R7, 0x96, !PT ;  /* 0x0000008604077212 */ /* 0x000fe400078e9607 */
[----:B------:R-:W-:Y:S01]  /*14730*/  MOV R4, R132 ;  /* 0x0000008400047202 */ /* 0x000fe20000000f00 */
[----:B------:R-:W-:Y:S02]  /*14740*/  IMAD.MOV.U32 R132, RZ, RZ, R194 ;  /* 0x000000ffff847224 */ /* 0x000fe400078e00c2 */
[----:B------:R-:W-:-:S07]  /*14750*/  IMAD.MOV.U32 R194, RZ, RZ, R6 ;  /* 0x000000ffffc27224 */ /* 0x000fce00078e0006 */
.L_x_13509:
[----:B------:R-:W-:Y:S05]  /*14760*/  BSYNC.RECONVERGENT B1 ;  /* 0x0000000000017941 */ /* 0x000fea0003800200 */
.L_x_13508:
[----:B------:R-:W-:Y:S01]  /*14770*/  I2FP.F32.U32 R6, R132 ;  /* 0x0000008400067245 */ /* 0x000fe20000201000 */
[----:B------:R-:W-:Y:S01]  /*14780*/  BSSY.RECONVERGENT B1, `(.L_x_13513) ;  /* 0x000005e000017945 */ /* 0x000fe20003800200 */
[----:B------:R-:W-:Y:S01]  /*14790*/  LOP3.LUT R10, R10, 0xfffffffb, RZ, 0xc0, !PT ;  /* 0xfffffffb0a0a7812 */ /* 0x000fe200078ec0ff */
[C---:B------:R-:W-:Y:S01]  /*147a0*/  IMAD.U32 R132, R137.reuse, 0x10000, RZ ;  /* 0x0001000089847824 */ /* 0x040fe200078e00ff */
[----:B------:R-:W-:Y:S01]  /*147b0*/  PRMT R133, R137, 0x7632, R133 ;  /* 0x0000763289857816 */ /* 0x000fe20000000085 */
[----:B------:R-:W-:Y:S01]  /*147c0*/  FFMA.FTZ R6, R6, R192, 1.1641532182693481445e-10 ;  /* 0x2f00000006067423 */ /* 0x000fe200000100c0 */
[----:B------:R-:W-:-:S04]  /*147d0*/  MOV R134, R4 ;  /* 0x0000000400867202 */ /* 0x000fc80000000f00 */
[----:B------:R-:W-:Y:S01]  /*147e0*/  FSETP.LE.FTZ.AND P2, PT, R6, R191, PT ;  /* 0x000000bf0600720b */ /* 0x000fe20003f53000 */
[----:B------:R-:W-:-:S12]  /*147f0*/  IMAD.MOV.U32 R6, RZ, RZ, 0x2 ;  /* 0x00000002ff067424 */ /* 0x000fd800078e00ff */
        /* <DEDUP_REMOVED lines=11> */
.L_x_13515:
        /* <DEDUP_REMOVED lines=13> */
.L_x_13517:
[----:B------:R-:W-:Y:S05]  /*14980*/  BSYNC.RECONVERGENT B2 ;  /* 0x0000000000027941 */ /* 0x000fea0003800200 */
.L_x_13516:
        /* <DEDUP_REMOVED lines=61> */
.L_x_13514:
[----:B------:R-:W-:Y:S05]  /*14d60*/  BSYNC.RECONVERGENT B1 ;  /* 0x0000000000017941 */ /* 0x000fea0003800200 */
.L_x_13513:
[----:B------:R-:W-:Y:S01]  /*14d70*/  I2FP.F32.U32 R134, R134 ;  /* 0x0000008600867245 */ /* 0x000fe20000201000 */
[----:B------:R-:W-:Y:S01]  /*14d80*/  BSSY.RECONVERGENT B1, `(.L_x_13518) ;  /* 0x000005d000017945 */ /* 0x000fe20003800200 */
[----:B------:R-:W-:Y:S01]  /*14d90*/  LOP3.LUT R10, R10, 0xfffffffd, RZ, 0xc0, !PT ;  /* 0xfffffffd0a0a7812 */ /* 0x000fe200078ec0ff */
[----:B------:R-:W-:Y:S02]  /*14da0*/  IMAD.U32 R133, R133, 0x10000, RZ ;  /* 0x0001000085857824 */ /* 0x000fe400078e00ff */
[----:B------:R-:W-:Y:S01]  /*14db0*/  FFMA.FTZ R134, R134, R192, 1.1641532182693481445e-10 ;  /* 0x2f00000086867423 */ /* 0x000fe200000100c0 */
[----:B------:R-:W-:-:S04]  /*14dc0*/  IMAD.MOV.U32 R137, RZ, RZ, 0x2 ;  /* 0x00000002ff897424 */ /* 0x000fc800078e00ff */
[----:B------:R-:W-:Y:S02]  /*14dd0*/  FSETP.LE.FTZ.AND P2, PT, R134, R191, PT ;  /* 0x000000bf8600720b */ /* 0x000fe40003f53000 */
        /* <DEDUP_REMOVED lines=12> */
.L_x_13520:
        /* <DEDUP_REMOVED lines=13> */
.L_x_13522:
[----:B------:R-:W-:Y:S05]  /*14f70*/  BSYNC.RECONVERGENT B2 ;  /* 0x0000000000027941 */ /* 0x000fea0003800200 */
.L_x_13521:
        /* <DEDUP_REMOVED lines=61> */
.L_x_13519:
[----:B------:R-:W-:Y:S05]  /*15350*/  BSYNC.RECONVERGENT B1 ;  /* 0x0000000000017941 */ /* 0x000fea0003800200 */
.L_x_13518:
[----:B------:R-:W-:Y:S01]  /*15360*/  ISETP.NE.AND P3, PT, R137, 0x1, PT ;  /* 0x000000018900780c */ /* 0x000fe20003f65270 */
[----:B------:R-:W-:Y:S01]  /*15370*/  BSSY.RECONVERGENT B1, `(.L_x_13523) ;  /* 0x000005c000017945 */ /* 0x000fe20003800200 */
[----:B------:R-:W-:Y:S01]  /*15380*/  I2FP.F32.U32 R6, R134 ;  /* 0x0000008600067245 */ /* 0x000fe20000201000 */
[C---:B------:R-:W-:Y:S01]  /*15390*/  IMAD.U32 R134, R138.reuse, 0x10000, RZ ;  /* 0x000100008a867824 */ /* 0x040fe200078e00ff */
[----:B------:R-:W-:Y:S02]  /*153a0*/  PRMT R135, R138, 0x7632, R135 ;  /* 0x000076328a877816 */ /* 0x000fe40000000087 */
[----:B------:R-:W-:Y:S01]  /*153b0*/  MOV R136, R4 ;  /* 0x0000000400887202 */ /* 0x000fe20000000f00 */
        /* <DEDUP_REMOVED lines=12> */
.L_x_13525:
        /* <DEDUP_REMOVED lines=13> */
.L_x_13527:
[----:B------:R-:W-:Y:S05]  /*15550*/  BSYNC.RECONVERGENT B2 ;  /* 0x0000000000027941 */ /* 0x000fea0003800200 */
.L_x_13526:
        /* <DEDUP_REMOVED lines=61> */
.L_x_13524:
[----:B------:R-:W-:Y:S05]  /*15930*/  BSYNC.RECONVERGENT B1 ;  /* 0x0000000000017941 */ /* 0x000fea0003800200 */
.L_x_13523:
[----:B------:R-:W-:Y:S01]  /*15940*/  ISETP.NE.AND P4, PT, R6, 0x1, PT ;  /* 0x000000010600780c */ /* 0x000fe20003f85270 */
[----:B------:R-:W-:Y:S01]  /*15950*/  BSSY.RECONVERGENT B1, `(.L_x_13528) ;  /* 0x000005b000017945 */ /* 0x000fe20003800200 */
[----:B------:R-:W-:Y:S01]  /*15960*/  I2FP.F32.U32 R136, R136 ;  /* 0x0000008800887245 */ /* 0x000fe20000201000 */
[----:B------:R-:W-:Y:S02]  /*15970*/  IMAD.U32 R135, R135, 0x10000, RZ ;  /* 0x0001000087877824 */ /* 0x000fe400078e00ff */
[----:B------:R-:W-:Y:S02]  /*15980*/  IMAD.MOV.U32 R188, RZ, RZ, 0x2 ;  /* 0x00000002ffbc7424 */ /* 0x000fe400078e00ff */
[----:B------:R-:W-:-:S05]  /*15990*/  FFMA.FTZ R136, R136, R192, 1.1641532182693481445e-10 ;  /* 0x2f00000088887423 */ /* 0x000fca00000100c0 */
[----:B------:R-:W-:Y:S02]  /*159a0*/  FSETP.LE.FTZ.AND P3, PT, R136, R191, PT ;  /* 0x000000bf8800720b */ /* 0x000fe40003f73000 */
        /* <DEDUP_REMOVED lines=10> */
.L_x_13530:
        /* <DEDUP_REMOVED lines=13> */
.L_x_13532:
[----:B------:R-:W-:Y:S05]  /*15b20*/  BSYNC.RECONVERGENT B2 ;  /* 0x0000000000027941 */ /* 0x000fea0003800200 */
.L_x_13531:
        /* <DEDUP_REMOVED lines=56> */
[----:B------:R-:W-:Y:S01]  /*15eb0*/  LOP3.LUT R7, R4, R188, R7, 0x96, !PT ;  /* 0x000000bc04077212 */ /* 0x000fe200078e9607 */
[----:B------:R-:W-:Y:S01]  /*15ec0*/  HFMA2 R188, -RZ, RZ, 0, 0 ;  /* 0x00000000ffbc7431 */ /* 0x000fe200000001ff */
[----:B------:R-:W-:Y:S01]  /*15ed0*/  MOV R4, R136 ;  /* 0x0000008800047202 */ /* 0x000fe20000000f00 */
[----:B------:R-:W-:Y:S02]  /*15ee0*/  IMAD.MOV.U32 R136, RZ, RZ, R194 ;  /* 0x000000ffff887224 */ /* 0x000fe400078e00c2 */
[----:B------:R-:W-:-:S07]  /*15ef0*/  IMAD.MOV.U32 R194, RZ, RZ, R6 ;  /* 0x000000ffffc27224 */ /* 0x000fce00078e0006 */
.L_x_13529:
[----:B------:R-:W-:Y:S05]  /*15f00*/  BSYNC.RECONVERGENT B1 ;  /* 0x0000000000017941 */ /* 0x000fea0003800200 */
.L_x_13528:
        /* <DEDUP_REMOVED lines=18> */
.L_x_13535:
        /* <DEDUP_REMOVED lines=13> */
.L_x_13537:
[----:B------:R-:W-:Y:S05]  /*16100*/  BSYNC.RECONVERGENT B2 ;  /* 0x0000000000027941 */ /* 0x000fea0003800200 */
.L_x_13536:
        /* <DEDUP_REMOVED lines=61> */
.L_x_13534:
[----:B------:R-:W-:Y:S05]  /*164e0*/  BSYNC.RECONVERGENT B1 ;  /* 0x0000000000017941 */ /* 0x000fea0003800200 */
.L_x_13533:
[----:B------:R-:W-:Y:S01]  /*164f0*/  LOP3.LUT R10, R10, 0xffff7fff, RZ, 0xc0, !PT ;  /* 0xffff7fff0a0a7812 */ /* 0x000fe200078ec0ff */
[----:B------:R-:W-:Y:S01]  /*16500*/  FMUL.FTZ R139, R133, UR10 ;  /* 0x0000000a858b7c20 */ /* 0x000fe20008410000 */
[----:B------:R-:W-:Y:S01]  /*16510*/  I2FP.F32.U32 R138, R138 ;  /* 0x0000008a008a7245 */ /* 0x000fe20000201000 */
[----:B------:R-:W-:Y:S01]  /*16520*/  FMUL.FTZ R133, R3, UR10 ;  /* 0x0000000a03857c20 */ /* 0x000fe20008410000 */
[----:B------:R-:W-:Y:S01]  /*16530*/  @P2 LOP3.LUT R10, R10, 0x8000, RZ, 0xfc, !PT ;  /* 0x000080000a0a2812 */ /* 0x000fe200078efcff */
[----:B------:R-:W-:Y:S01]  /*16540*/  FMUL.FTZ R190, R190, UR10 ;  /* 0x0000000abebe7c20 */ /* 0x000fe20008410000 */
[----:B------:R-:W-:Y:S02]  /*16550*/  IMAD.U32 R137, R137, 0x10000, RZ ;  /* 0x0001000089897824 */ /* 0x000fe400078e00ff */
[----:B------:R-:W-:Y:S01]  /*16560*/  FFMA.FTZ R192, R138, R192, 1.1641532182693481445e-10 ;  /* 0x2f0000008ac07423 */ /* 0x000fe200000100c0 */
[----:B------:R-:W-:Y:S01]  /*16570*/  LOP3.LUT P2, RZ, R10, 0x10, RZ, 0xc0, !PT ;  /* 0x000000100aff7812 */ /* 0x000fe2000784c0ff */
[----:B------:R-:W-:Y:S01]  /*16580*/  FMUL.FTZ R138, R136, UR10 ;  /* 0x0000000a888a7c20 */ /* 0x000fe20008410000 */
[----:B------:R-:W-:Y:S01]  /*16590*/  LOP3.LUT R10, R10, 0xffffbfff, RZ, 0xc0, !PT ;  /* 0xffffbfff0a0a7812 */ /* 0x000fe200078ec0ff */
[----:B------:R-:W-:Y:S01]  /*165a0*/  FMUL.FTZ R135, R135, UR10 ;  /* 0x0000000a87877c20 */ /* 0x000fe20008410000 */
[----:B------:R-:W-:Y:S01]  /*165b0*/  FMUL.FTZ R136, R134, UR10 ;  /* 0x0000000a86887c20 */ /* 0x000fe20008410000 */
[----:B------:R-:W-:Y:S01]  /*165c0*/  FMUL.FTZ R134, R132, UR10 ;  /* 0x0000000a84867c20 */ /* 0x000fe20008410000 */
[----:B------:R-:W-:Y:S01]  /*165d0*/  @P1 LOP3.LUT R10, R10, 0x4000, RZ, 0xfc, !PT ;  /* 0x000040000a0a1812 */ /* 0x000fe200078efcff */
[----:B------:R-:W-:Y:S01]  /*165e0*/  FMUL.FTZ R3, R137, UR10 ;  /* 0x0000000a89037c20 */ /* 0x000fe20008410000 */
[----:B------:R-:W-:-:S02]  /*165f0*/  FSEL R132, R190, RZ, P2 ;  /* 0x000000ffbe847208 */ /* 0x000fc40001000000 */
[C---:B------:R-:W-:Y:S02]  /*16600*/  LOP3.LUT P1, RZ, R10.reuse, 0x8, RZ, 0xc0, !PT ;  /* 0x000000080aff7812 */ /* 0x040fe4000782c0ff */
[----:B------:R-:W-:Y:S02]  /*16610*/  LOP3.LUT R10, R10, 0xffffdfff, RZ, 0xc0, !PT ;  /* 0xffffdfff0a0a7812 */ /* 0x000fe400078ec0ff */
[----:B------:R-:W-:Y:S02]  /*16620*/  FSEL R133, R133, RZ, P1 ;  /* 0x000000ff85857208 */ /* 0x000fe40000800000 */
[----:B------:R-:W-:Y:S02]  /*16630*/  @P0 LOP3.LUT R10, R10, 0x2000, RZ, 0xfc, !PT ;  /* 0x000020000a0a0812 */ /* 0x000fe400078efcff */
[----:B------:R-:W-:Y:S02]  /*16640*/  FSETP.GTU.FTZ.AND P5, PT, R192, R191, PT ;  /* 0x000000bfc000720b */ /* 0x000fe40003fbc000 */
[----:B------:R-:W-:-:S02]  /*16650*/  LOP3.LUT P1, RZ, R10, 0x4000, RZ, 0xc0, !PT ;  /* 0x000040000aff7812 */ /* 0x000fc4000782c0ff */
[C---:B------:R-:W-:Y:S02]  /*16660*/  LOP3.LUT P6, RZ, R10.reuse, 0x2, RZ, 0xc0, !PT ;  /* 0x000000020aff7812 */ /* 0x040fe400078cc0ff */
[C---:B------:R-:W-:Y:S02]  /*16670*/  LOP3.LUT P0, RZ, R10.reuse, 0x4, RZ, 0xc0, !PT ;  /* 0x000000040aff7812 */ /* 0x040fe4000780c0ff */
[----:B------:R-:W-:Y:S02]  /*16680*/  LOP3.LUT P2, RZ, R10, 0x8000, RZ, 0xc0, !PT ;  /* 0x000080000aff7812 */ /* 0x000fe4000784c0ff */
[----:B------:R-:W-:Y:S02]  /*16690*/  FSEL R137, R135, RZ, P3 ;  /* 0x000000ff87897208 */ /* 0x000fe40001800000 */
[----:B------:R-:W-:Y:S02]  /*166a0*/  FSEL R135, R139, RZ, P6 ;  /* 0x000000ff8b877208 */ /* 0x000fe40003000000 */
        /* <DEDUP_REMOVED lines=13> */
[----:B------:R-:W-:-:S13]  /*16780*/  PLOP3.LUT P5, PT, P5, PT, PT, 0x8, 0x80 ;  /* 0x000000000080781c */ /* 0x000fda0002fae170 */
.L_x_13497:
        /* <DEDUP_REMOVED lines=44> */
.L_x_13538:
[----:B------:R-:W-:Y:S01]  /*16a50*/  MOV R3, R194 ;  /* 0x000000c200037202 */ /* 0x000fe20000000f00 */
[----:B------:R-:W-:-:S07]  /*16a60*/  VIADD R23, R23, 0x20 ;  /* 0x0000002017177836 */ /* 0x000fce0000000000 */
.L_x_13415:
[----:B------:R-:W-:Y:S05]  /*16a70*/  BSYNC.RECONVERGENT B0 ;  /* 0x0000000000007941 */ /* 0x000fea0003800200 */
.L_x_13414:
        /* <DEDUP_REMOVED lines=36> */
.L_x_13544:
        /* <DEDUP_REMOVED lines=13> */
.L_x_13546:
[----:B------:R-:W-:Y:S05]  /*16d90*/  BSYNC.RECONVERGENT B2 ;  /* 0x0000000000027941 */ /* 0x000fea0003800200 */
.L_x_13545:
        /* <DEDUP_REMOVED lines=60> */
.L_x_13543:
[----:B------:R-:W-:Y:S05]  /*17160*/  BSYNC.RECONVERGENT B1 ;  /* 0x0000000000017941 */ /* 0x000fea0003800200 */
.L_x_13542:
        /* <DEDUP_REMOVED lines=24> */
.L_x_13549:
        /* <DEDUP_REMOVED lines=13> */
.L_x_13551:
[----:B------:R-:W-:Y:S05]  /*173c0*/  BSYNC.RECONVERGENT B2 ;  /* 0x0000000000027941 */ /* 0x000fea0003800200 */
.L_x_13550:
        /* <DEDUP_REMOVED lines=61> */
.L_x_13548:
[----:B------:R-:W-:Y:S05]  /*177a0*/  BSYNC.RECONVERGENT B1 ;  /* 0x0000000000017941 */ /* 0x000fea0003800200 */
.L_x_13547:
        /* <DEDUP_REMOVED lines=9> */
[----:B---3--:R-:W-:Y:S01]  /*17840*/  FADD.FTZ R140, R14, R13 ;  /* 0x0000000d0e8c7221 */ /* 0x008fe20000010000 */
        /* <DEDUP_REMOVED lines=13> */
.L_x_13554:
        /* <DEDUP_REMOVED lines=13> */
.L_x_13556:
[----:B------:R-:W-:Y:S05]  /*179f0*/  BSYNC.RECONVERGENT B2 ;  /* 0x0000000000027941 */ /* 0x000fea0003800200 */
.L_x_13555:
        /* <DEDUP_REMOVED lines=61> */
.L_x_13553:
[----:B------:R-:W-:Y:S05]  /*17dd0*/  BSYNC.RECONVERGENT B1 ;  /* 0x0000000000017941 */ /* 0x000fea0003800200 */
.L_x_13552:
        /* <DEDUP_REMOVED lines=20> */
.L_x_13559:
        /* <DEDUP_REMOVED lines=13> */
.L_x_13561:
[----:B------:R-:W-:Y:S05]  /*17ff0*/  BSYNC.RECONVERGENT B2 ;  /* 0x0000000000027941 */ /* 0x000fea0003800200 */
.L_x_13560:
        /* <DEDUP_REMOVED lines=61> */
.L_x_13558:
[----:B------:R-:W-:Y:S05]  /*183d0*/  BSYNC.RECONVERGENT B1 ;  /* 0x0000000000017941 */ /* 0x000fea0003800200 */
.L_x_13557:
        /* <DEDUP_REMOVED lines=24> */
.L_x_13564:
        /* <DEDUP_REMOVED lines=13> */
.L_x_13566:
[----:B------:R-:W-:Y:S05]  /*18630*/  BSYNC.RECONVERGENT B2 ;  /* 0x0000000000027941 */ /* 0x000fea0003800200 */
.L_x_13565:
        /* <DEDUP_REMOVED lines=61> */
.L_x_13563:
[----:B------:R-:W-:Y:S05]  /*18a10*/  BSYNC.RECONVERGENT B1 ;  /* 0x0000000000017941 */ /* 0x000fea0003800200 */
.L_x_13562:
        /* <DEDUP_REMOVED lines=21> */
.L_x_13569:
        /* <DEDUP_REMOVED lines=13> */
.L_x_13571:
[----:B------:R-:W-:Y:S05]  /*18c40*/  BSYNC.RECONVERGENT B2 ;  /* 0x0000000000027941 */ /* 0x000fea0003800200 */
.L_x_13570:
        /* <DEDUP_REMOVED lines=61> */
.L_x_13568:
[----:B------:R-:W-:Y:S05]  /*19020*/  BSYNC.RECONVERGENT B1 ;  /* 0x0000000000017941 */ /* 0x000fea0003800200 */
.L_x_13567:
        /* <DEDUP_REMOVED lines=23> */
.L_x_13574:
        /* <DEDUP_REMOVED lines=13> */
.L_x_13576:
[----:B------:R-:W-:Y:S05]  /*19270*/  BSYNC.RECONVERGENT B2 ;  /* 0x0000000000027941 */ /* 0x000fea0003800200 */
.L_x_13575:
        /* <DEDUP_REMOVED lines=61> */
.L_x_13573:
[----:B------:R-:W-:Y:S05]  /*19650*/  BSYNC.RECONVERGENT B1 ;  /* 0x0000000000017941 */ /* 0x000fea0003800200 */
.L_x_13572:
        /* <DEDUP_REMOVED lines=20> */
.L_x_13579:
        /* <DEDUP_REMOVED lines=13> */
.L_x_13581:
[----:B------:R-:W-:Y:S05]  /*19870*/  BSYNC.RECONVERGENT B2 ;  /* 0x0000000000027941 */ /* 0x000fea0003800200 */
.L_x_13580:
        /* <DEDUP_REMOVED lines=61> */
.L_x_13578:
[----:B------:R-:W-:Y:S05]  /*19c50*/  BSYNC.RECONVERGENT B1 ;  /* 0x0000000000017941 */ /* 0x000fea0003800200 */
.L_x_13577:
        /* <DEDUP_REMOVED lines=24> */
.L_x_13584:
        /* <DEDUP_REMOVED lines=13> */
.L_x_13586:
[----:B------:R-:W-:Y:S05]  /*19eb0*/  BSYNC.RECONVERGENT B2 ;  /* 0x0000000000027941 */ /* 0x000fea0003800200 */
.L_x_13585:
        /* <DEDUP_REMOVED lines=61> */
.L_x_13583:
[----:B------:R-:W-:Y:S05]  /*1a290*/  BSYNC.RECONVERGENT B1 ;  /* 0x0000000000017941 */ /* 0x000fea0003800200 */
.L_x_13582:
        /* <DEDUP_REMOVED lines=19> */
.L_x_13589:
        /* <DEDUP_REMOVED lines=13> */
.L_x_13591:
[----:B------:R-:W-:Y:S05]  /*1a4a0*/  BSYNC.RECONVERGENT B2 ;  /* 0x0000000000027941 */ /* 0x000fea0003800200 */
.L_x_13590:
        /* <DEDUP_REMOVED lines=61> */
.L_x_13588:
[----:B------:R-:W-:Y:S05]  /*1a880*/  BSYNC.RECONVERGENT B1 ;  /* 0x0000000000017941 */ /* 0x000fea0003800200 */
.L_x_13587:
        /* <DEDUP_REMOVED lines=23> */
.L_x_13594:
        /* <DEDUP_REMOVED lines=13> */
.L_x_13596:
[----:B------:R-:W-:Y:S05]  /*1aad0*/  BSYNC.RECONVERGENT B2 ;  /* 0x0000000000027941 */ /* 0x000fea0003800200 */
.L_x_13595:
        /* <DEDUP_REMOVED lines=61> */
.L_x_13593:
[----:B------:R-:W-:Y:S05]  /*1aeb0*/  BSYNC.RECONVERGENT B1 ;  /* 0x0000000000017941 */ /* 0x000fea0003800200 */
.L_x_13592:
        /* <DEDUP_REMOVED lines=18> */
.L_x_13599:
        /* <DEDUP_REMOVED lines=13> */
.L_x_13601:
[----:B------:R-:W-:Y:S05]  /*1b0b0*/  BSYNC.RECONVERGENT B2 ;  /* 0x0000000000027941 */ /* 0x000fea0003800200 */
.L_x_13600:
        /* <DEDUP_REMOVED lines=61> */
.L_x_13598:
[----:B------:R-:W-:Y:S05]  /*1b490*/  BSYNC.RECONVERGENT B1 ;  /* 0x0000000000017941 */ /* 0x000fea0003800200 */
.L_x_13597:
        /* <DEDUP_REMOVED lines=24> */
.L_x_13604:
        /* <DEDUP_REMOVED lines=13> */
.L_x_13606:
[----:B------:R-:W-:Y:S05]  /*1b6f0*/  BSYNC.RECONVERGENT B2 ;  /* 0x0000000000027941 */ /* 0x000fea0003800200 */
.L_x_13605:
        /* <DEDUP_REMOVED lines=61> */
.L_x_13603:
[----:B------:R-:W-:Y:S05]  /*1bad0*/  BSYNC.RECONVERGENT B1 ;  /* 0x0000000000017941 */ /* 0x000fea0003800200 */
.L_x_13602:
        /* <DEDUP_REMOVED lines=19> */
.L_x_13609:
        /* <DEDUP_REMOVED lines=13> */
.L_x_13611:
[----:B------:R-:W-:Y:S05]  /*1bce0*/  BSYNC.RECONVERGENT B2 ;  /* 0x0000000000027941 */ /* 0x000fea0003800200 */
.L_x_13610:
        /* <DEDUP_REMOVED lines=61> */
.L_x_13608:
[----:B------:R-:W-:Y:S05]  /*1c0c0*/  BSYNC.RECONVERGENT B1 ;  /* 0x0000000000017941 */ /* 0x000fea0003800200 */
.L_x_13607:
        /* <DEDUP_REMOVED lines=23> */
.L_x_13614:
        /* <DEDUP_REMOVED lines=13> */
.L_x_13616:
[----:B------:R-:W-:Y:S05]  /*1c310*/  BSYNC.RECONVERGENT B2 ;  /* 0x0000000000027941 */ /* 0x000fea0003800200 */
.L_x_13615:
        /* <DEDUP_REMOVED lines=61> */
.L_x_13613:
[----:B------:R-:W-:Y:S05]  /*1c6f0*/  BSYNC.RECONVERGENT B1 ;  /* 0x0000000000017941 */ /* 0x000fea0003800200 */
.L_x_13612:
        /* <DEDUP_REMOVED lines=18> */
.L_x_13619:
        /* <DEDUP_REMOVED lines=16> */
.L_x_13621:
[----:B------:R-:W-:Y:S05]  /*1c920*/  BSYNC.RECONVERGENT B2 ;  /* 0x0000000000027941 */ /* 0x000fea0003800200 */
.L_x_13620:
        /* <DEDUP_REMOVED lines=61> */
.L_x_13618:
[----:B------:R-:W-:Y:S05]  /*1cd00*/  BSYNC.RECONVERGENT B1 ;  /* 0x0000000000017941 */ /* 0x000fea0003800200 */
.L_x_13617:
        /* <DEDUP_REMOVED lines=13> */
.L_x_13541:
        /* <DEDUP_REMOVED lines=16> */
.L_x_13625:
        /* <DEDUP_REMOVED lines=13> */
.L_x_13627:
[----:B------:R-:W-:Y:S05]  /*1cfb0*/  BSYNC.RECONVERGENT B2 ;  /* 0x0000000000027941 */ /* 0x000fea0003800200 */
.L_x_13626:
        /* <DEDUP_REMOVED lines=60> */
.L_x_13624:
[----:B------:R-:W-:Y:S05]  /*1d380*/  BSYNC.RECONVERGENT B1 ;  /* 0x0000000000017941 */ /* 0x000fea0003800200 */
.L_x_13623:
        /* <DEDUP_REMOVED lines=22> */
.L_x_13630:
        /* <DEDUP_REMOVED lines=13> */
.L_x_13632:
[----:B------:R-:W-:Y:S05]  /*1d5c0*/  BSYNC.RECONVERGENT B2 ;  /* 0x0000000000027941 */ /* 0x000fea0003800200 */
.L_x_13631:
        /* <DEDUP_REMOVED lines=61> */
.L_x_13629:
[----:B------:R-:W-:Y:S05]  /*1d9a0*/  BSYNC.RECONVERGENT B1 ;  /* 0x0000000000017941 */ /* 0x000fea0003800200 */
.L_x_13628:
        /* <DEDUP_REMOVED lines=19> */
.L_x_13635:
        /* <DEDUP_REMOVED lines=13> */
.L_x_13637:
[----:B------:R-:W-:Y:S05]  /*1dbb0*/  BSYNC.RECONVERGENT B2 ;  /* 0x0000000000027941 */ /* 0x000fea0003800200 */
.L_x_13636:
        /* <DEDUP_REMOVED lines=61> */
.L_x_13634:
[----:B------:R-:W-:Y:S05]  /*1df90*/  BSYNC.RECONVERGENT B1 ;  /* 0x0000000000017941 */ /* 0x000fea0003800200 */
.L_x_13633:
        /* <DEDUP_REMOVED lines=20> */
.L_x_13640:
        /* <DEDUP_REMOVED lines=13> */
.L_x_13642:
[----:B------:R-:W-:Y:S05]  /*1e1b0*/  BSYNC.RECONVERGENT B2 ;  /* 0x0000000000027941 */ /* 0x000fea0003800200 */
.L_x_13641:
        /* <DEDUP_REMOVED lines=61> */
.L_x_13639:
[----:B------:R-:W-:Y:S05]  /*1e590*/  BSYNC.RECONVERGENT B1 ;  /* 0x0000000000017941 */ /* 0x000fea0003800200 */
.L_x_13638:
        /* <DEDUP_REMOVED lines=19> */
.L_x_13645:
        /* <DEDUP_REMOVED lines=13> */
.L_x_13647:
[----:B------:R-:W-:Y:S05]  /*1e7a0*/  BSYNC.RECONVERGENT B2 ;  /* 0x0000000000027941 */ /* 0x000fea0003800200 */
.L_x_13646:
        /* <DEDUP_REMOVED lines=61> */
.L_x_13644:
[----:B------:R-:W-:Y:S05]  /*1eb80*/  BSYNC.RECONVERGENT B1 ;  /* 0x0000000000017941 */ /* 0x000fea0003800200 */
.L_x_13643:
        /* <DEDUP_REMOVED lines=18> */
.L_x_13650:
        /* <DEDUP_REMOVED lines=13> */
.L_x_13652:
[----:B------:R-:W-:Y:S05]  /*1ed80*/  BSYNC.RECONVERGENT B2 ;  /* 0x0000000000027941 */ /* 0x000fea0003800200 */
.L_x_13651:
        /* <DEDUP_REMOVED lines=61> */
.L_x_13649:
[----:B------:R-:W-:Y:S05]  /*1f160*/  BSYNC.RECONVERGENT B1 ;  /* 0x0000000000017941 */ /* 0x000fea0003800200 */
.L_x_13648:
        /* <DEDUP_REMOVED lines=17> */
.L_x_13655:
        /* <DEDUP_REMOVED lines=13> */
.L_x_13657:
[----:B------:R-:W-:Y:S05]  /*1f350*/  BSYNC.RECONVERGENT B2 ;  /* 0x0000000000027941 */ /* 0x000fea0003800200 */
.L_x_13656:
        /* <DEDUP_REMOVED lines=61> */
.L_x_13654:
[----:B------:R-:W-:Y:S05]  /*1f730*/  BSYNC.RECONVERGENT B1 ;  /* 0x0000000000017941 */ /* 0x000fea0003800200 */
.L_x_13653:
        /* <DEDUP_REMOVED lines=18> */
.L_x_13660:
        /* <DEDUP_REMOVED lines=13> */
.L_x_13662:
[----:B------:R-:W-:Y:S05]  /*1f930*/  BSYNC.RECONVERGENT B2 ;  /* 0x0000000000027941 */ /* 0x000fea0003800200 */
.L_x_13661:
        /* <DEDUP_REMOVED lines=61> */
.L_x_13659:
[----:B------:R-:W-:Y:S05]  /*1fd10*/  BSYNC.RECONVERGENT B1 ;  /* 0x0000000000017941 */ /* 0x000fea0003800200 */
.L_x_13658:
        /* <DEDUP_REMOVED lines=42> */
.L_x_13622:
        /* <DEDUP_REMOVED lines=44> */
.L_x_13663:
[----:B------:R-:W-:Y:S01]  /*20280*/  MOV R3, R194 ;  /* 0x000000c200037202 */ /* 0x000fe20000000f00 */
[----:B------:R-:W-:-:S07]  /*20290*/  VIADD R23, R23, 0x20 ;  /* 0x0000002017177836 */ /* 0x000fce0000000000 */
.L_x_13540:
[----:B------:R-:W-:Y:S05]  /*202a0*/  BSYNC.RECONVERGENT B0 ;  /* 0x0000000000007941 */ /* 0x000fea0003800200 */
.L_x_13539:
        /* <DEDUP_REMOVED lines=36> */
.L_x_13669:
        /* <DEDUP_REMOVED lines=13> */
.L_x_13671:
[----:B------:R-:W-:Y:S05]  /*205c0*/  BSYNC.RECONVERGENT B2 ;  /* 0x0000000000027941 */ /* 0x000fea0003800200 */
.L_x_13670:
        /* <DEDUP_REMOVED lines=60> */
.L_x_13668:
[----:B------:R-:W-:Y:S05]  /*20990*/  BSYNC.RECONVERGENT B1 ;  /* 0x0000000000017941 */ /* 0x000fea0003800200 */
.L_x_13667:
        /* <DEDUP_REMOVED lines=24> */
.L_x_13674:
        /* <DEDUP_REMOVED lines=13> */
.L_x_13676:
[----:B------:R-:W-:Y:S05]  /*20bf0*/  BSYNC.RECONVERGENT B2 ;  /* 0x0000000000027941 */ /* 0x000fea0003800200 */
.L_x_13675:
        /* <DEDUP_REMOVED lines=61> */
.L_x_13673:
[----:B------:R-:W-:Y:S05]  /*20fd0*/  BSYNC.RECONVERGENT B1 ;  /* 0x0000000000017941 */ /* 0x000fea0003800200 */
.L_x_13672:
        /* <DEDUP_REMOVED lines=23> */
.L_x_13679:
        /* <DEDUP_REMOVED lines=13> */
.L_x_13681:
[----:B------:R-:W-:Y:S05]  /*21220*/  BSYNC.RECONVERGENT B2 ;  /* 0x0000000000027941 */ /* 0x000fea0003800200 */
.L_x_13680:
        /* <DEDUP_REMOVED lines=61> */
.L_x_13678:
[----:B------:R-:W-:Y:S05]  /*21600*/  BSYNC.RECONVERGENT B1 ;  /* 0x0000000000017941 */ /* 0x000fea0003800200 */
.L_x_13677:
        /* <DEDUP_REMOVED lines=20> */
.L_x_13684:
        /* <DEDUP_REMOVED lines=13> */
.L_x_13686:
[----:B------:R-:W-:Y:S05]  /*21820*/  BSYNC.RECONVERGENT B2 ;  /* 0x0000000000027941 */ /* 0x000fea0003800200 */
.L_x_13685:
        /* <DEDUP_REMOVED lines=61> */
.L_x_13683:
[----:B------:R-:W-:Y:S05]  /*21c00*/  BSYNC.RECONVERGENT B1 ;  /* 0x0000000000017941 */ /* 0x000fea0003800200 */
.L_x_13682:
        /* <DEDUP_REMOVED lines=24> */
.L_x_13689:
        /* <DEDUP_REMOVED lines=13> */
.L_x_13691:
[----:B------:R-:W-:Y:S05]  /*21e60*/  BSYNC.RECONVERGENT B2 ;  /* 0x0000000000027941 */ /* 0x000fea0003800200 */
.L_x_13690:
        /* <DEDUP_REMOVED lines=61> */
.L_x_13688:
[----:B------:R-:W-:Y:S05]  /*22240*/  BSYNC.RECONVERGENT B1 ;  /* 0x0000000000017941 */ /* 0x000fea0003800200 */
.L_x_13687:
        /* <DEDUP_REMOVED lines=21> */
.L_x_13694:
        /* <DEDUP_REMOVED lines=13> */
.L_x_13696:
[----:B------:R-:W-:Y:S05]  /*22470*/  BSYNC.RECONVERGENT B2 ;  /* 0x0000000000027941 */ /* 0x000fea0003800200 */
.L_x_13695:
        /* <DEDUP_REMOVED lines=61> */
.L_x_13693:
[----:B------:R-:W-:Y:S05]  /*22850*/  BSYNC.RECONVERGENT B1 ;  /* 0x0000000000017941 */ /* 0x000fea0003800200 */
.L_x_13692:
        /* <DEDUP_REMOVED lines=23> */
.L_x_13699:
        /* <DEDUP_REMOVED lines=13> */
.L_x_13701:
[----:B------:R-:W-:Y:S05]  /*22aa0*/  BSYNC.RECONVERGENT B2 ;  /* 0x0000000000027941 */ /* 0x000fea0003800200 */
.L_x_13700:
        /* <DEDUP_REMOVED lines=61> */
.L_x_13698:
[----:B------:R-:W-:Y:S05]  /*22e80*/  BSYNC.RECONVERGENT B1 ;  /* 0x0000000000017941 */ /* 0x000fea0003800200 */
.L_x_13697:
        /* <DEDUP_REMOVED lines=20> */
.L_x_13704:
        /* <DEDUP_REMOVED lines=13> */
.L_x_13706:
[----:B------:R-:W-:Y:S05]  /*230a0*/  BSYNC.RECONVERGENT B2 ;  /* 0x0000000000027941 */ /* 0x000fea0003800200 */
.L_x_13705:
        /* <DEDUP_REMOVED lines=61> */
.L_x_13703:
[----:B------:R-:W-:Y:S05]  /*23480*/  BSYNC.RECONVERGENT B1 ;  /* 0x0000000000017941 */ /* 0x000fea0003800200 */
.L_x_13702:
        /* <DEDUP_REMOVED lines=24> */
.L_x_13709:
        /* <DEDUP_REMOVED lines=13> */
.L_x_13711:
[----:B------:R-:W-:Y:S05]  /*236e0*/  BSYNC.RECONVERGENT B2 ;  /* 0x0000000000027941 */ /* 0x000fea0003800200 */
.L_x_13710:
        /* <DEDUP_REMOVED lines=61> */
.L_x_13708:
[----:B------:R-:W-:Y:S05]  /*23ac0*/  BSYNC.RECONVERGENT B1 ;  /* 0x0000000000017941 */ /* 0x000fea0003800200 */
.L_x_13707:
        /* <DEDUP_REMOVED lines=19> */
.L_x_13714:
        /* <DEDUP_REMOVED lines=13> */
.L_x_13716:
[----:B------:R-:W-:Y:S05]  /*23cd0*/  BSYNC.RECONVERGENT B2 ;  /* 0x0000000000027941 */ /* 0x000fea0003800200 */
.L_x_13715:
        /* <DEDUP_REMOVED lines=61> */
.L_x_13713:
[----:B------:R-:W-:Y:S05]  /*240b0*/  BSYNC.RECONVERGENT B1 ;  /* 0x0000000000017941 */ /* 0x000fea0003800200 */
.L_x_13712:
        /* <DEDUP_REMOVED lines=23> */
.L_x_13719:
        /* <DEDUP_REMOVED lines=13> */
.L_x_13721:
[----:B------:R-:W-:Y:S05]  /*24300*/  BSYNC.RECONVERGENT B2 ;  /* 0x0000000000027941 */ /* 0x000fea0003800200 */
.L_x_13720:
        /* <DEDUP_REMOVED lines=61> */
.L_x_13718:
[----:B------:R-:W-:Y:S05]  /*246e0*/  BSYNC.RECONVERGENT B1 ;  /* 0x0000000000017941 */ /* 0x000fea0003800200 */
.L_x_13717:
        /* <DEDUP_REMOVED lines=18> */
.L_x_13724:
        /* <DEDUP_REMOVED lines=13> */
.L_x_13726:
[----:B------:R-:W-:Y:S05]  /*248e0*/  BSYNC.RECONVERGENT B2 ;  /* 0x0000000000027941 */ /* 0x000fea0003800200 */
.L_x_13725:
        /* <DEDUP_REMOVED lines=61> */
.L_x_13723:
[----:B------:R-:W-:Y:S05]  /*24cc0*/  BSYNC.RECONVERGENT B1 ;  /* 0x0000000000017941 */ /* 0x000fea0003800200 */
.L_x_13722:
        /* <DEDUP_REMOVED lines=24> */
.L_x_13729:
        /* <DEDUP_REMOVED lines=13> */
.L_x_13731:
[----:B------:R-:W-:Y:S05]  /*24f20*/  BSYNC.RECONVERGENT B2 ;  /* 0x0000000000027941 */ /* 0x000fea0003800200 */
.L_x_13730:
        /* <DEDUP_REMOVED lines=61> */
.L_x_13728:
[----:B------:R-:W-:Y:S05]  /*25300*/  BSYNC.RECONVERGENT B1 ;  /* 0x0000000000017941 */ /* 0x000fea0003800200 */
.L_x_13727:
        /* <DEDUP_REMOVED lines=19> */
.L_x_13734:
        /* <DEDUP_REMOVED lines=13> */
.L_x_13736:
[----:B------:R-:W-:Y:S05]  /*25510*/  BSYNC.RECONVERGENT B2 ;  /* 0x0000000000027941 */ /* 0x000fea0003800200 */
.L_x_13735:
        /* <DEDUP_REMOVED lines=61> */
.L_x_13733:
[----:B------:R-:W-:Y:S05]  /*258f0*/  BSYNC.RECONVERGENT B1 ;  /* 0x0000000000017941 */ /* 0x000fea0003800200 */
.L_x_13732:
        /* <DEDUP_REMOVED lines=23> */
.L_x_13739:
        /* <DEDUP_REMOVED lines=13> */
.L_x_13741:
[----:B------:R-:W-:Y:S05]  /*25b40*/  BSYNC.RECONVERGENT B2 ;  /* 0x0000000000027941 */ /* 0x000fea0003800200 */
.L_x_13740:
        /* <DEDUP_REMOVED lines=61> */
.L_x_13738:
[----:B------:R-:W-:Y:S05]  /*25f20*/  BSYNC.RECONVERGENT B1 ;  /* 0x0000000000017941 */ /* 0x000fea0003800200 */
.L_x_13737:
        /* <DEDUP_REMOVED lines=18> */
.L_x_13744:
        /* <DEDUP_REMOVED lines=16> */
.L_x_13746:
[----:B------:R-:W-:Y:S05]  /*26150*/  BSYNC.RECONVERGENT B2 ;  /* 0x0000000000027941 */ /* 0x000fea0003800200 */
.L_x_13745:
        /* <DEDUP_REMOVED lines=61> */
.L_x_13743:
[----:B------:R-:W-:Y:S05]  /*26530*/  BSYNC.RECONVERGENT B1 ;  /* 0x0000000000017941 */ /* 0x000fea0003800200 */
.L_x_13742:
        /* <DEDUP_REMOVED lines=13> */
.L_x_13666:
        /* <DEDUP_REMOVED lines=16> */
.L_x_13750:
        /* <DEDUP_REMOVED lines=13> */
.L_x_13752:
[----:B------:R-:W-:Y:S05]  /*267e0*/  BSYNC.RECONVERGENT B2 ;  /* 0x0000000000027941 */ /* 0x000fea0003800200 */
.L_x_13751:
        /* <DEDUP_REMOVED lines=60> */
.L_x_13749:
[----:B------:R-:W-:Y:S05]  /*26bb0*/  BSYNC.RECONVERGENT B1 ;  /* 0x0000000000017941 */ /* 0x000fea0003800200 */
.L_x_13748:
[----:B01----:R-:W0:Y:S01]  /*26bc0*/  LDC R191, c[0x0][0x404] ;  /* 0x00010100ffbf7b82 */ /* 0x003e220000000800 */
[----:B------:R-:W-:Y:S01]  /*26bd0*/  HFMA2 R192, -RZ, RZ, 0.1171875, 0 ;  /* 0x2f800000ffc07431 */ /* 0x000fe200000001ff */
[----:B------:R-:W-:Y:S01]  /*26be0*/  I2FP.F32.U32 R3, R149 ;  /* 0x0000009500037245 */ /* 0x000fe20000201000 */
[----:B------:R-:W-:Y:S01]  /*26bf0*/  BSSY.RECONVERGENT B1, `(.L_x_13753) ;  /* 0x000005e000017945 */ /* 0x000fe20003800200 */
[----:B------:R-:W-:Y:S01]  /*26c00*/  LOP3.LUT R10, R10, 0xffffffef, RZ, 0xc0, !PT ;  /* 0xffffffef0a0a7812 */ /* 0x000fe200078ec0ff */
[----:B-----5:R-:W-:Y:S01]  /*26c10*/  IMAD.U32 R190, R152, 0x10000, RZ ;  /* 0x0001000098be7824 */ /* 0x020fe200078e00ff */
[----:B------:R-:W-:Y:S01]  /*26c20*/  MOV R149, R4 ;  /* 0x0000000400957202 */ /* 0x000fe20000000f00 */
[----:B------:R-:W-:Y:S02]  /*26c30*/  IMAD.MOV.U32 R6, RZ, RZ, 0x2 ;  /* 0x00000002ff067424 */ /* 0x000fe400078e00ff */
[----:B------:R-:W-:-:S05]  /*26c40*/  FFMA.FTZ R3, R3, R192, 1.1641532182693481445e-10 ;  /* 0x2f00000003037423 */ /* 0x000fca00000100c0 */
[----:B0-----:R-:W-:Y:S02]  /*26c50*/  FSETP.LE.FTZ.AND P2, PT, R3, R191, PT ;  /* 0x000000bf0300720b */ /* 0x001fe40003f53000 */
[----:B------:R-:W-:-:S11]  /*26c60*/  PRMT R3, R152, 0x7632, R3 ;  /* 0x0000763298037816 */ /* 0x000fd60000000003 */
        /* <DEDUP_REMOVED lines=11> */
.L_x_13755:
        /* <DEDUP_REMOVED lines=13> */
.L_x_13757:
[----:B------:R-:W-:Y:S05]  /*26df0*/  BSYNC.RECONVERGENT B2 ;  /* 0x0000000000027941 */ /* 0x000fea0003800200 */
.L_x_13756:
        /* <DEDUP_REMOVED lines=61> */
.L_x_13754:
[----:B------:R-:W-:Y:S05]  /*271d0*/  BSYNC.RECONVERGENT B1 ;  /* 0x0000000000017941 */ /* 0x000fea0003800200 */
.L_x_13753:
        /* <DEDUP_REMOVED lines=19> */
.L_x_13760:
        /* <DEDUP_REMOVED lines=13> */
.L_x_13762:
[----:B------:R-:W-:Y:S05]  /*273e0*/  BSYNC.RECONVERGENT B2 ;  /* 0x0000000000027941 */ /* 0x000fea0003800200 */
.L_x_13761:
        /* <DEDUP_REMOVED lines=61> */
.L_x_13759:
[----:B------:R-:W-:Y:S05]  /*277c0*/  BSYNC.RECONVERGENT B1 ;  /* 0x0000000000017941 */ /* 0x000fea0003800200 */
.L_x_13758:
        /* <DEDUP_REMOVED lines=20> */
.L_x_13765:
        /* <DEDUP_REMOVED lines=13> */
.L_x_13767:
[----:B------:R-:W-:Y:S05]  /*279e0*/  BSYNC.RECONVERGENT B2 ;  /* 0x0000000000027941 */ /* 0x000fea0003800200 */
.L_x_13766:
        /* <DEDUP_REMOVED lines=61> */
.L_x_13764:
[----:B------:R-:W-:Y:S05]  /*27dc0*/  BSYNC.RECONVERGENT B1 ;  /* 0x0000000000017941 */ /* 0x000fea0003800200 */
.L_x_13763:
        /* <DEDUP_REMOVED lines=19> */
.L_x_13770:
        /* <DEDUP_REMOVED lines=13> */
.L_x_13772:
[----:B------:R-:W-:Y:S05]  /*27fd0*/  BSYNC.RECONVERGENT B2 ;  /* 0x0000000000027941 */ /* 0x000fea0003800200 */
.L_x_13771:
        /* <DEDUP_REMOVED lines=61> */
.L_x_13769:
[----:B------:R-:W-:Y:S05]  /*283b0*/  BSYNC.RECONVERGENT B1 ;  /* 0x0000000000017941 */ /* 0x000fea0003800200 */
.L_x_13768:
        /* <DEDUP_REMOVED lines=18> */
.L_x_13775:
        /* <DEDUP_REMOVED lines=13> */
.L_x_13777:
[----:B------:R-:W-:Y:S05]  /*285b0*/  BSYNC.RECONVERGENT B2 ;  /* 0x0000000000027941 */ /* 0x000fea0003800200 */
.L_x_13776:
        /* <DEDUP_REMOVED lines=61> */
.L_x_13774:
[----:B------:R-:W-:Y:S05]  /*28990*/  BSYNC.RECONVERGENT B1 ;  /* 0x0000000000017941 */ /* 0x000fea0003800200 */
.L_x_13773:
        /* <DEDUP_REMOVED lines=17> */
.L_x_13780:
        /* <DEDUP_REMOVED lines=13> */
.L_x_13782:
[----:B------:R-:W-:Y:S05]  /*28b80*/  BSYNC.RECONVERGENT B2 ;  /* 0x0000000000027941 */ /* 0x000fea0003800200 */
.L_x_13781:
        /* <DEDUP_REMOVED lines=61> */
.L_x_13779:
[----:B------:R-:W-:Y:S05]  /*28f60*/  BSYNC.RECONVERGENT B1 ;  /* 0x0000000000017941 */ /* 0x000fea0003800200 */
.L_x_13778:
        /* <DEDUP_REMOVED lines=18> */
.L_x_13785:
        /* <DEDUP_REMOVED lines=13> */
.L_x_13787:
[----:B------:R-:W-:Y:S05]  /*29160*/  BSYNC.RECONVERGENT B2 ;  /* 0x0000000000027941 */ /* 0x000fea0003800200 */
.L_x_13786:
        /* <DEDUP_REMOVED lines=61> */
.L_x_13784:
[----:B------:R-:W-:Y:S05]  /*29540*/  BSYNC.RECONVERGENT B1 ;  /* 0x0000000000017941 */ /* 0x000fea0003800200 */
.L_x_13783:
        /* <DEDUP_REMOVED lines=42> */
.L_x_13747:
        /* <DEDUP_REMOVED lines=44> */
.L_x_13788:
[----:B------:R-:W-:Y:S01]  /*29ab0*/  MOV R3, R194 ;  /* 0x000000c200037202 */ /* 0x000fe20000000f00 */
[----:B------:R-:W-:-:S07]  /*29ac0*/  VIADD R23, R23, 0x20 ;  /* 0x0000002017177836 */ /* 0x000fce0000000000 */
.L_x_13665:
[----:B------:R-:W-:Y:S05]  /*29ad0*/  BSYNC.RECONVERGENT B0 ;  /* 0x0000000000007941 */ /* 0x000fea0003800200 */
.L_x_13664:
        /* <DEDUP_REMOVED lines=36> */
.L_x_13794:
        /* <DEDUP_REMOVED lines=13> */
.L_x_13796:
[----:B------:R-:W-:Y:S05]  /*29df0*/  BSYNC.RECONVERGENT B2 ;  /* 0x0000000000027941 */ /* 0x000fea0003800200 */
.L_x_13795:
        /* <DEDUP_REMOVED lines=60> */
.L_x_13793:
[----:B------:R-:W-:Y:S05]  /*2a1c0*/  BSYNC.RECONVERGENT B1 ;  /* 0x0000000000017941 */ /* 0x000fea0003800200 */
.L_x_13792:
        /* <DEDUP_REMOVED lines=24> */
.L_x_13799:
        /* <DEDUP_REMOVED lines=13> */
.L_x_13801:
[----:B------:R-:W-:Y:S05]  /*2a420*/  BSYNC.RECONVERGENT B2 ;  /* 0x0000000000027941 */ /* 0x000fea0003800200 */
.L_x_13800:
        /* <DEDUP_REMOVED lines=61> */
.L_x_13798:
[----:B------:R-:W-:Y:S05]  /*2a800*/  BSYNC.RECONVERGENT B1 ;  /* 0x0000000000017941 */ /* 0x000fea0003800200 */
.L_x_13797:
        /* <DEDUP_REMOVED lines=23> */
.L_x_13804:
        /* <DEDUP_REMOVED lines=13> */
.L_x_13806:
[----:B------:R-:W-:Y:S05]  /*2aa50*/  BSYNC.RECONVERGENT B2 ;  /* 0x0000000000027941 */ /* 0x000fea0003800200 */
.L_x_13805:
        /* <DEDUP_REMOVED lines=61> */
.L_x_13803:
[----:B------:R-:W-:Y:S05]  /*2ae30*/  BSYNC.RECONVERGENT B1 ;  /* 0x0000000000017941 */ /* 0x000fea0003800200 */
.L_x_13802:
        /* <DEDUP_REMOVED lines=20> */
.L_x_13809:
        /* <DEDUP_REMOVED lines=13> */
.L_x_13811:
[----:B------:R-:W-:Y:S05]  /*2b050*/  BSYNC.RECONVERGENT B2 ;  /* 0x0000000000027941 */ /* 0x000fea0003800200 */
.L_x_13810:
        /* <DEDUP_REMOVED lines=61> */
.L_x_13808:
[----:B------:R-:W-:Y:S05]  /*2b430*/  BSYNC.RECONVERGENT B1 ;  /* 0x0000000000017941 */ /* 0x000fea0003800200 */
.L_x_13807:
        /* <DEDUP_REMOVED lines=24> */
.L_x_13814:
        /* <DEDUP_REMOVED lines=13> */
.L_x_13816:
[----:B------:R-:W-:Y:S05]  /*2b690*/  BSYNC.RECONVERGENT B2 ;  /* 0x0000000000027941 */ /* 0x000fea0003800200 */
.L_x_13815:
        /* <DEDUP_REMOVED lines=61> */
.L_x_13813:
[----:B------:R-:W-:Y:S05]  /*2ba70*/  BSYNC.RECONVERGENT B1 ;  /* 0x0000000000017941 */ /* 0x000fea0003800200 */
.L_x_13812:
        /* <DEDUP_REMOVED lines=21> */
.L_x_13819:
        /* <DEDUP_REMOVED lines=13> */
.L_x_13821:
[----:B------:R-:W-:Y:S05]  /*2bca0*/  BSYNC.RECONVERGENT B2 ;  /* 0x0000000000027941 */ /* 0x000fea0003800200 */
.L_x_13820:
        /* <DEDUP_REMOVED lines=61> */
.L_x_13818:
[----:B------:R-:W-:Y:S05]  /*2c080*/  BSYNC.RECONVERGENT B1 ;  /* 0x0000000000017941 */ /* 0x000fea0003800200 */
.L_x_13817:
        /* <DEDUP_REMOVED lines=23> */
.L_x_13824:
        /* <DEDUP_REMOVED lines=13> */
.L_x_13826:
[----:B------:R-:W-:Y:S05]  /*2c2d0*/  BSYNC.RECONVERGENT B2 ;  /* 0x0000000000027941 */ /* 0x000fea0003800200 */
.L_x_13825:
        /* <DEDUP_REMOVED lines=61> */
.L_x_13823:
[----:B------:R-:W-:Y:S05]  /*2c6b0*/  BSYNC.RECONVERGENT B1 ;  /* 0x0000000000017941 */ /* 0x000fea0003800200 */
.L_x_13822:
        /* <DEDUP_REMOVED lines=20> */
.L_x_13829:
        /* <DEDUP_REMOVED lines=13> */
.L_x_13831:
[----:B------:R-:W-:Y:S05]  /*2c8d0*/  BSYNC.RECONVERGENT B2 ;  /* 0x0000000000027941 */ /* 0x000fea0003800200 */
.L_x_13830:
        /* <DEDUP_REMOVED lines=61> */
.L_x_13828:
[----:B------:R-:W-:Y:S05]  /*2ccb0*/  BSYNC.RECONVERGENT B1 ;  /* 0x0000000000017941 */ /* 0x000fea0003800200 */
.L_x_13827:
        /* <DEDUP_REMOVED lines=24> */
.L_x_13834:
        /* <DEDUP_REMOVED lines=13> */
.L_x_13836:
[----:B------:R-:W-:Y:S05]  /*2cf10*/  BSYNC.RECONVERGENT B2 ;  /* 0x0000000000027941 */ /* 0x000fea0003800200 */
.L_x_13835:
        /* <DEDUP_REMOVED lines=61> */
.L_x_13833:
[----:B------:R-:W-:Y:S05]  /*2d2f0*/  BSYNC.RECONVERGENT B1 ;  /* 0x0000000000017941 */ /* 0x000fea0003800200 */
.L_x_13832:
        /* <DEDUP_REMOVED lines=19> */
.L_x_13839:
        /* <DEDUP_REMOVED lines=13> */
.L_x_13841:
[----:B------:R-:W-:Y:S05]  /*2d500*/  BSYNC.RECONVERGENT B2 ;  /* 0x0000000000027941 */ /* 0x000fea0003800200 */
.L_x_13840:
        /* <DEDUP_REMOVED lines=61> */
.L_x_13838:
[----:B------:R-:W-:Y:S05]  /*2d8e0*/  BSYNC.RECONVERGENT B1 ;  /* 0x0000000000017941 */ /* 0x000fea0003800200 */
.L_x_13837:
        /* <DEDUP_REMOVED lines=23> */
.L_x_13844:
        /* <DEDUP_REMOVED lines=13> */
.L_x_13846:
[----:B------:R-:W-:Y:S05]  /*2db30*/  BSYNC.RECONVERGENT B2 ;  /* 0x0000000000027941 */ /* 0x000fea0003800200 */
.L_x_13845:
        /* <DEDUP_REMOVED lines=61> */
.L_x_13843:
[----:B------:R-:W-:Y:S05]  /*2df10*/  BSYNC.RECONVERGENT B1 ;  /* 0x0000000000017941 */ /* 0x000fea0003800200 */
.L_x_13842:
        /* <DEDUP_REMOVED lines=18> */
.L_x_13849:
        /* <DEDUP_REMOVED lines=13> */
.L_x_13851:
[----:B------:R-:W-:Y:S05]  /*2e110*/  BSYNC.RECONVERGENT B2 ;  /* 0x0000000000027941 */ /* 0x000fea0003800200 */
.L_x_13850:
        /* <DEDUP_REMOVED lines=61> */
.L_x_13848:
[----:B------:R-:W-:Y:S05]  /*2e4f0*/  BSYNC.RECONVERGENT B1 ;  /* 0x0000000000017941 */ /* 0x000fea0003800200 */
.L_x_13847:
        /* <DEDUP_REMOVED lines=24> */
.L_x_13854:
        /* <DEDUP_REMOVED lines=13> */
.L_x_13856:
[----:B------:R-:W-:Y:S05]  /*2e750*/  BSYNC.RECONVERGENT B2 ;  /* 0x0000000000027941 */ /* 0x000fea0003800200 */
.L_x_13855:
        /* <DEDUP_REMOVED lines=61> */
.L_x_13853:
[----:B------:R-:W-:Y:S05]  /*2eb30*/  BSYNC.RECONVERGENT B1 ;  /* 0x0000000000017941 */ /* 0x000fea0003800200 */
.L_x_13852:
        /* <DEDUP_REMOVED lines=19> */
.L_x_13859:
        /* <DEDUP_REMOVED lines=13> */
.L_x_13861:
[----:B------:R-:W-:Y:S05]  /*2ed40*/  BSYNC.RECONVERGENT B2 ;  /* 0x0000000000027941 */ /* 0x000fea0003800200 */
.L_x_13860:
        /* <DEDUP_REMOVED lines=61> */
.L_x_13858:
[----:B------:R-:W-:Y:S05]  /*2f120*/  BSYNC.RECONVERGENT B1 ;  /* 0x0000000000017941 */ /* 0x000fea0003800200 */
.L_x_13857:
        /* <DEDUP_REMOVED lines=23> */
.L_x_13864:
        /* <DEDUP_REMOVED lines=13> */
.L_x_13866:
[----:B------:R-:W-:Y:S05]  /*2f370*/  BSYNC.RECONVERGENT B2 ;  /* 0x0000000000027941 */ /* 0x000fea0003800200 */
.L_x_13865:
        /* <DEDUP_REMOVED lines=61> */
.L_x_13863:
[----:B------:R-:W-:Y:S05]  /*2f750*/  BSYNC.RECONVERGENT B1 ;  /* 0x0000000000017941 */ /* 0x000fea0003800200 */
.L_x_13862:
        /* <DEDUP_REMOVED lines=18> */
.L_x_13869:
        /* <DEDUP_REMOVED lines=16> */
.L_x_13871:
[----:B------:R-:W-:Y:S05]  /*2f980*/  BSYNC.RECONVERGENT B2 ;  /* 0x0000000000027941 */ /* 0x000fea0003800200 */
.L_x_13870:
        /* <DEDUP_REMOVED lines=61> */
.L_x_13868:
[----:B------:R-:W-:Y:S05]  /*2fd60*/  BSYNC.RECONVERGENT B1 ;  /* 0x0000000000017941 */ /* 0x000fea0003800200 */
.L_x_13867:
        /* <DEDUP_REMOVED lines=13> */
.L_x_13791:
        /* <DEDUP_REMOVED lines=16> */
.L_x_13875:
        /* <DEDUP_REMOVED lines=13> */
.L_x_13877:
[----:B------:R-:W-:Y:S05]  /*30010*/  BSYNC.RECONVERGENT B2 ;  /* 0x0000000000027941 */ /* 0x000fea0003800200 */
.L_x_13876:
        /* <DEDUP_REMOVED lines=60> */
.L_x_13874:
[----:B------:R-:W-:Y:S05]  /*303e0*/  BSYNC.RECONVERGENT B1 ;  /* 0x0000000000017941 */ /* 0x000fea0003800200 */
.L_x_13873:
        /* <DEDUP_REMOVED lines=8> */
[----:B------:R-:W-:Y:S02]  /*30470*/  PRMT R3, R160, 0x7632, R3 ;  /* 0x00007632a0037816 */ /* 0x000fe40000000003 */
[----:B------:R-:W-:Y:S01]  /*30480*/  MOV R157, R4 ;  /* 0x00000004009d7202 */ /* 0x000fe20000000f00 */
[----:B------:R-:W-:-:S05]  /*30490*/  FFMA.FTZ R158, R158, R192, 1.1641532182693481445e-10 ;  /* 0x2f0000009e9e7423 */ /* 0x000fca00000100c0 */
[----:B0-----:R-:W-:-:S13]  /*304a0*/  FSETP.LE.FTZ.AND P3, PT, R158, R191, PT ;  /* 0x000000bf9e00720b */ /* 0x001fda0003f73000 */
        /* <DEDUP_REMOVED lines=10> */
.L_x_13880:
        /* <DEDUP_REMOVED lines=13> */
.L_x_13882:
[----:B------:R-:W-:Y:S05]  /*30620*/  BSYNC.RECONVERGENT B2 ;  /* 0x0000000000027941 */ /* 0x000fea0003800200 */
.L_x_13881:
        /* <DEDUP_REMOVED lines=61> */
.L_x_13879:
[----:B------:R-:W-:Y:S05]  /*30a00*/  BSYNC.RECONVERGENT B1 ;  /* 0x0000000000017941 */ /* 0x000fea0003800200 */
.L_x_13878:
        /* <DEDUP_REMOVED lines=19> */
.L_x_13885:
        /* <DEDUP_REMOVED lines=13> */
.L_x_13887:
[----:B------:R-:W-:Y:S05]  /*30c10*/  BSYNC.RECONVERGENT B2 ;  /* 0x0000000000027941 */ /* 0x000fea0003800200 */
.L_x_13886:
        /* <DEDUP_REMOVED lines=52> */
[----:B------:R-:W-:Y:S01]  /*30f60*/  HFMA2 R159, -RZ, RZ, 0, 0 ;  /* 0x00000000ff9f7431 */ /* 0x000fe200000001ff */
[----:B------:R-:W-:-:S03]  /*30f70*/  IADD3 R4, PT, PT, R21, -0x695add53, RZ ;  /* 0x96a522ad15047810 */ /* 0x000fc60007ffe0ff */
[----:B------:R-:W-:-:S05]  /*30f80*/  IMAD.WIDE.U32 R156, R156, -0x326172a9, RZ ;  /* 0xcd9e8d579c9c7825 */ /* 0x000fca00078e00ff */
[----:B------:R-:W-:Y:S01]  /*30f90*/  LOP3.LUT R8, R8, R6, R157, 0x96, !PT ;  /* 0x0000000608087212 */ /* 0x000fe200078e969d */
[----:B------:R-:W-:-:S05]  /*30fa0*/  IMAD.WIDE.U32 R6, R7, -0x2daee0ad, RZ ;  /* 0xd2511f5307067825 */ /* 0x000fca00078e00ff */
[----:B------:R-:W-:Y:S01]  /*30fb0*/  LOP3.LUT R7, R4, R158, R7, 0x96, !PT ;  /* 0x0000009e04077212 */ /* 0x000fe200078e9607 */
[----:B------:R-:W-:Y:S01]  /*30fc0*/  IMAD.MOV.U32 R4, RZ, RZ, R156 ;  /* 0x000000ffff047224 */ /* 0x000fe200078e009c */
[----:B------:R-:W-:Y:S01]  /*30fd0*/  MOV R156, R194 ;  /* 0x000000c2009c7202 */ /* 0x000fe20000000f00 */
[----:B------:R-:W-:-:S07]  /*30fe0*/  IMAD.MOV.U32 R194, RZ, RZ, R6 ;  /* 0x000000ffffc27224 */ /* 0x000fce00078e0006 */
.L_x_13884:
[----:B------:R-:W-:Y:S05]  /*30ff0*/  BSYNC.RECONVERGENT B1 ;  /* 0x0000000000017941 */ /* 0x000fea0003800200 */
.L_x_13883:
[----:B------:R-:W-:Y:S01]  /*31000*/  I2FP.F32.U32 R6, R156 ;  /* 0x0000009c00067245 */ /* 0x000fe20000201000 */
[----:B------:R-:W-:Y:S01]  /*31010*/  BSSY.RECONVERGENT B1, `(.L_x_13888) ;  /* 0x000005e000017945 */ /* 0x000fe20003800200 */
[----:B------:R-:W-:Y:S01]  /*31020*/  LOP3.LUT R10, R10, 0xfffffffb, RZ, 0xc0, !PT ;  /* 0xfffffffb0a0a7812 */ /* 0x000fe200078ec0ff */
[C---:B------:R-:W-:Y:S01]  /*31030*/  IMAD.U32 R156, R161.reuse, 0x10000, RZ ;  /* 0x00010000a19c7824 */ /* 0x040fe200078e00ff */
[----:B------:R-:W-:Y:S01]  /*31040*/  PRMT R157, R161, 0x7632, R157 ;  /* 0x00007632a19d7816 */ /* 0x000fe2000000009d */
[----:B------:R-:W-:Y:S01]  /*31050*/  FFMA.FTZ R6, R6, R192, 1.1641532182693481445e-10 ;  /* 0x2f00000006067423 */ /* 0x000fe200000100c0 */
[----:B------:R-:W-:-:S04]  /*31060*/  IMAD.MOV.U32 R158, RZ, RZ, R4 ;  /* 0x000000ffff9e7224 */ /* 0x000fc800078e0004 */
[----:B------:R-:W-:Y:S02]  /*31070*/  FSETP.LE.FTZ.AND P2, PT, R6, R191, PT ;  /* 0x000000bf0600720b */ /* 0x000fe40003f53000 */
[----:B------:R-:W-:-:S11]  /*31080*/  MOV R6, 0x2 ;  /* 0x0000000200067802 */ /* 0x000fd60000000f00 */
        /* <DEDUP_REMOVED lines=11> */
.L_x_13890:
        /* <DEDUP_REMOVED lines=13> */
.L_x_13892:
[----:B------:R-:W-:Y:S05]  /*31210*/  BSYNC.RECONVERGENT B2 ;  /* 0x0000000000027941 */ /* 0x000fea0003800200 */
.L_x_13891:
        /* <DEDUP_REMOVED lines=52> */
[----:B------:R-:W-:-:S03]  /*31560*/  IADD3 R4, PT, PT, R21, -0x695add53, RZ ;  /* 0x96a522ad15047810 */ /* 0x000fc60007ffe0ff */
[----:B------:R-:W-:-:S05]  /*31570*/  IMAD.WIDE.U32 R158, R158, -0x326172a9, RZ ;  /* 0xcd9e8d579e9e7825 */ /* 0x000fca00078e00ff */
[----:B------:R-:W-:Y:S01]  /*31580*/  LOP3.LUT R8, R8, R6, R159, 0x96, !PT ;  /* 0x0000000608087212 */ /* 0x000fe200078e969f */
[----:B------:R-:W-:-:S05]  /*31590*/  IMAD.WIDE.U32 R6, R7, -0x2daee0ad, RZ ;  /* 0xd2511f5307067825 */ /* 0x000fca00078e00ff */
[----:B------:R-:W-:Y:S01]  /*315a0*/  LOP3.LUT R7, R4, R160, R7, 0x96, !PT ;  /* 0x000000a004077212 */ /* 0x000fe200078e9607 */
[----:B------:R-:W-:Y:S01]  /*315b0*/  IMAD.MOV.U32 R4, RZ, RZ, R158 ;  /* 0x000000ffff047224 */ /* 0x000fe200078e009e */
[----:B------:R-:W-:Y:S01]  /*315c0*/  MOV R158, R194 ;  /* 0x000000c2009e7202 */ /* 0x000fe20000000f00 */
[----:B------:R-:W-:Y:S02]  /*315d0*/  IMAD.MOV.U32 R194, RZ, RZ, R6 ;  /* 0x000000ffffc27224 */ /* 0x000fe400078e0006 */
[----:B------:R-:W-:-:S07]  /*315e0*/  HFMA2 R6, -RZ, RZ, 0, 0 ;  /* 0x00000000ff067431 */ /* 0x000fce00000001ff */
.L_x_13889:
[----:B------:R-:W-:Y:S05]  /*315f0*/  BSYNC.RECONVERGENT B1 ;  /* 0x0000000000017941 */ /* 0x000fea0003800200 */
.L_x_13888:
[----:B------:R-:W-:Y:S01]  /*31600*/  I2FP.F32.U32 R158, R158 ;  /* 0x0000009e009e7245 */ /* 0x000fe20000201000 */
[----:B------:R-:W-:Y:S01]  /*31610*/  BSSY.RECONVERGENT B1, `(.L_x_13893) ;  /* 0x000005d000017945 */ /* 0x000fe20003800200 */
[----:B------:R-:W-:Y:S01]  /*31620*/  LOP3.LUT R10, R10, 0xfffffffd, RZ, 0xc0, !PT ;  /* 0xfffffffd0a0a7812 */ /* 0x000fe200078ec0ff */
[----:B------:R-:W-:Y:S01]  /*31630*/  IMAD.U32 R157, R157, 0x10000, RZ ;  /* 0x000100009d9d7824 */ /* 0x000fe200078e00ff */
[----:B------:R-:W-:Y:S01]  /*31640*/  MOV R161, 0x2 ;  /* 0x0000000200a17802 */ /* 0x000fe20000000f00 */
[----:B------:R-:W-:-:S05]  /*31650*/  FFMA.FTZ R158, R158, R192, 1.1641532182693481445e-10 ;  /* 0x2f0000009e9e7423 */ /* 0x000fca00000100c0 */
[----:B------:R-:W-:Y:S01]  /*31660*/  FSETP.LE.FTZ.AND P2, PT, R158, R191, PT ;  /* 0x000000bf9e00720b */ /* 0x000fe20003f53000 */
[----:B------:R-:W-:-:S12]  /*31670*/  IMAD.MOV.U32 R158, RZ, RZ, R4 ;  /* 0x000000ffff9e7224 */ /* 0x000fd800078e0004 */
        /* <DEDUP_REMOVED lines=11> */
.L_x_13895:
        /* <DEDUP_REMOVED lines=13> */
.L_x_13897:
[----:B------:R-:W-:Y:S05]  /*31800*/  BSYNC.RECONVERGENT B2 ;  /* 0x0000000000027941 */ /* 0x000fea0003800200 */
.L_x_13896:
        /* <DEDUP_REMOVED lines=61> */
.L_x_13894:
[----:B------:R-:W-:Y:S05]  /*31be0*/  BSYNC.RECONVERGENT B1 ;  /* 0x0000000000017941 */ /* 0x000fea0003800200 */
.L_x_13893:
[----:B------:R-:W-:Y:S01]  /*31bf0*/  ISETP.NE.AND P3, PT, R161, 0x1, PT ;  /* 0x00000001a100780c */ /* 0x000fe20003f65270 */
[----:B------:R-:W-:Y:S01]  /*31c00*/  BSSY.RECONVERGENT B1, `(.L_x_13898) ;  /* 0x000005c000017945 */ /* 0x000fe20003800200 */
[----:B------:R-:W-:Y:S01]  /*31c10*/  I2FP.F32.U32 R6, R158 ;  /* 0x0000009e00067245 */ /* 0x000fe20000201000 */
[C---:B------:R-:W-:Y:S01]  /*31c20*/  IMAD.U32 R158, R162.reuse, 0x10000, RZ ;  /* 0x00010000a29e7824 */ /* 0x040fe200078e00ff */
[----:B------:R-:W-:Y:S01]  /*31c30*/  PRMT R159, R162, 0x7632, R159 ;  /* 0x00007632a29f7816 */ /* 0x000fe2000000009f */
[----:B------:R-:W-:Y:S02]  /*31c40*/  IMAD.MOV.U32 R160, RZ, RZ, R4 ;  /* 0x000000ffffa07224 */ /* 0x000fe400078e0004 */
[----:B------:R-:W-:-:S05]  /*31c50*/  FFMA.FTZ R6, R6, R192, 1.1641532182693481445e-10 ;  /* 0x2f00000006067423 */ /* 0x000fca00000100c0 */
[----:B------:R-:W-:Y:S02]  /*31c60*/  FSETP.LE.FTZ.AND P2, PT, R6, R191, PT ;  /* 0x000000bf0600720b */ /* 0x000fe40003f53000 */
[----:B------:R-:W-:Y:S01]  /*31c70*/  MOV R6, 0x2 ;  /* 0x0000000200067802 */ /* 0x000fe20000000f00 */
[----:B------:R-:W-:Y:S10]  /*31c80*/  @!P3 BRA `(.L_x_13899) ;  /* 0x00000004004cb947 */ /* 0x000ff40003800000 */
        /* <DEDUP_REMOVED lines=8> */
.L_x_13900:
        /* <DEDUP_REMOVED lines=13> */
.L_x_13902:
[----:B------:R-:W-:Y:S05]  /*31de0*/  BSYNC.RECONVERGENT B2 ;  /* 0x0000000000027941 */ /* 0x000fea0003800200 */
.L_x_13901:
        /* <DEDUP_REMOVED lines=61> */
.L_x_13899:
[----:B------:R-:W-:Y:S05]  /*321c0*/  BSYNC.RECONVERGENT B1 ;  /* 0x0000000000017941 */ /* 0x000fea0003800200 */
.L_x_13898:
[----:B------:R-:W-:Y:S01]  /*321d0*/  ISETP.NE.AND P4, PT, R6, 0x1, PT ;  /* 0x000000010600780c */ /* 0x000fe20003f85270 */
[----:B------:R-:W-:Y:S01]  /*321e0*/  BSSY.RECONVERGENT B1, `(.L_x_13903) ;  /* 0x000005b000017945 */ /* 0x000fe20003800200 */
[----:B------:R-:W-:Y:S01]  /*321f0*/  I2FP.F32.U32 R160, R160 ;  /* 0x000000a000a07245 */ /* 0x000fe20000201000 */
[----:B------:R-:W-:Y:S01]  /*32200*/  IMAD.U32 R159, R159, 0x10000, RZ ;  /* 0x000100009f9f7824 */ /* 0x000fe200078e00ff */
[----:B------:R-:W-:-:S03]  /*32210*/  MOV R188, 0x2 ;  /* 0x0000000200bc7802 */ /* 0x000fc60000000f00 */
[----:B------:R-:W-:-:S05]  /*32220*/  FFMA.FTZ R160, R160, R192, 1.1641532182693481445e-10 ;  /* 0x2f000000a0a07423 */ /* 0x000fca00000100c0 */
[----:B------:R-:W-:Y:S01]  /*32230*/  FSETP.LE.FTZ.AND P3, PT, R160, R191, PT ;  /* 0x000000bfa000720b */ /* 0x000fe20003f73000 */
[----:B------:R-:W-:Y:S01]  /*32240*/  IMAD.MOV.U32 R160, RZ, RZ, R4 ;  /* 0x000000ffffa07224 */ /* 0x000fe200078e0004 */
[----:B------:R-:W-:Y:S11]  /*32250*/  @!P4 BRA `(.L_x_13904) ;  /* 0x00000004004cc947 */ /* 0x000ff60003800000 */
        /* <DEDUP_REMOVED lines=8> */
.L_x_13905:
        /* <DEDUP_REMOVED lines=13> */
.L_x_13907:
[----:B------:R-:W-:Y:S05]  /*323b0*/  BSYNC.RECONVERGENT B2 ;  /* 0x0000000000027941 */ /* 0x000fea0003800200 */
.L_x_13906:
        /* <DEDUP_REMOVED lines=57> */
[----:B------:R-:W-:Y:S02]  /*32750*/  IMAD.MOV.U32 R4, RZ, RZ, R160 ;  /* 0x000000ffff047224 */ /* 0x000fe400078e00a0 */
[----:B------:R-:W-:Y:S01]  /*32760*/  HFMA2 R188, -RZ, RZ, 0, 0 ;  /* 0x00000000ffbc7431 */ /* 0x000fe200000001ff */
[----:B------:R-:W-:Y:S01]  /*32770*/  MOV R160, R194 ;  /* 0x000000c200a07202 */ /* 0x000fe20000000f00 */
[----:B------:R-:W-:-:S07]  /*32780*/  IMAD.MOV.U32 R194, RZ, RZ, R6 ;  /* 0x000000ffffc27224 */ /* 0x000fce00078e0006 */
.L_x_13904:
[----:B------:R-:W-:Y:S05]  /*32790*/  BSYNC.RECONVERGENT B1 ;  /* 0x0000000000017941 */ /* 0x000fea0003800200 */
.L_x_13903:
        /* <DEDUP_REMOVED lines=18> */
.L_x_13910:
        /* <DEDUP_REMOVED lines=13> */
.L_x_13912:
[----:B------:R-:W-:Y:S05]  /*32990*/  BSYNC.RECONVERGENT B2 ;  /* 0x0000000000027941 */ /* 0x000fea0003800200 */
.L_x_13911:
        /* <DEDUP_REMOVED lines=61> */
.L_x_13909:
[----:B------:R-:W-:Y:S05]  /*32d70*/  BSYNC.RECONVERGENT B1 ;  /* 0x0000000000017941 */ /* 0x000fea0003800200 */
.L_x_13908:
        /* <DEDUP_REMOVED lines=42> */
.L_x_13872:
        /* <DEDUP_REMOVED lines=44> */
.L_x_13913:
[----:B------:R-:W-:Y:S01]  /*332e0*/  IMAD.MOV.U32 R3, RZ, RZ, R194 ;  /* 0x000000ffff037224 */ /* 0x000fe200078e00c2 */
[----:B------:R-:W-:-:S07]  /*332f0*/  IADD3 R23, PT, PT, R23, 0x20, RZ ;  /* 0x0000002017177810 */ /* 0x000fce0007ffe0ff */
.L_x_13790:
[----:B------:R-:W-:Y:S05]  /*33300*/  BSYNC.RECONVERGENT B0 ;  /* 0x0000000000007941 */ /* 0x000fea0003800200 */
.L_x_13789:
        /* <DEDUP_REMOVED lines=36> */
.L_x_13919:
        /* <DEDUP_REMOVED lines=13> */
.L_x_13921:
[----:B------:R-:W-:Y:S05]  /*33620*/  BSYNC.RECONVERGENT B2 ;  /* 0x0000000000027941 */ /* 0x000fea0003800200 */
.L_x_13920:
[----:B------:R-:W-:Y:S01]  /*33630*/  LOP3.LUT R6, R2, R15, R21, 0x96, !PT ;  /* 0x0000000f02067212 */ /* 0x000fe200078e9615 */
[----:B------:R-:W-:Y:S01]  /*33640*/  IMAD.WIDE.U32 R16, R9, -0x326172a9, RZ ;  /* 0xcd9e8d5709107825 */ /* 0x000fe200078e00ff */
[----:B------:R-:W-:Y:S02]  /*33650*/  IADD3 R4, PT, PT, R21, -0x4498517b, RZ ;  /* 0xbb67ae8515047810 */ /* 0x000fe40007ffe0ff */
[----:B------:R-:W-:Y:S01]  /*33660*/  MOV R13, R3 ;  /* 0x00000003000d7202 */ /* 0x000fe20000000f00 */
        /* <DEDUP_REMOVED lines=43> */
[----:B------:R-:W-:Y:S02]  /*33920*/  LOP3.LUT R16, R4, R16, R7, 0x96, !PT ;  /* 0x0000001004107212 */ /* 0x000fe400078e9607 */
[----:B------:R-:W-:-:S03]  /*33930*/  IADD3 R4, PT, PT, R21, -0x24c28bd8, RZ ;  /* 0xdb3d742815047810 */ /* 0x000fc60007ffe0ff */
[----:B------:R-:W-:-:S05]  /*33940*/  IMAD.WIDE.U32 R16, R16, -0x326172a9, RZ ;  /* 0xcd9e8d5710107825 */ /* 0x000fca00078e00ff */
[----:B------:R-:W-:Y:S01]  /*33950*/  LOP3.LUT R194, R194, R14, R17, 0x96, !PT ;  /* 0x0000000ec2c27212 */ /* 0x000fe200078e9611 */
[----:B------:R-:W-:-:S04]  /*33960*/  IMAD.WIDE.U32 R14, R15, -0x2daee0ad, RZ ;  /* 0xd2511f530f0e7825 */ /* 0x000fc800078e00ff */
[----:B------:R-:W-:Y:S01]  /*33970*/  IMAD.WIDE.U32 R194, R194, -0x2daee0ad, RZ ;  /* 0xd2511f53c2c27825 */ /* 0x000fe200078e00ff */
[----:B------:R-:W-:-:S05]  /*33980*/  LOP3.LUT R6, R4, R6, R15, 0x96, !PT ;  /* 0x0000000604067212 */ /* 0x000fca00078e960f */
[----:B------:R-:W-:-:S04]  /*33990*/  IMAD.WIDE.U32 R6, R6, -0x326172a9, RZ ;  /* 0xcd9e8d5706067825 */ /* 0x000fc800078e00ff */
[----:B------:R-:W-:Y:S01]  /*339a0*/  IMAD.MOV.U32 R4, RZ, RZ, R6 ;  /* 0x000000ffff047224 */ /* 0x000fe200078e0006 */
[----:B------:R-:W-:Y:S02]  /*339b0*/  LOP3.LUT R8, R8, R16, R7, 0x96, !PT ;  /* 0x0000001008087212 */ /* 0x000fe400078e9607 */
[----:B------:R-:W-:-:S04]  /*339c0*/  IADD3 R7, PT, PT, R21, -0x695add53, RZ ;  /* 0x96a522ad15077810 */ /* 0x000fc80007ffe0ff */
[----:B------:R-:W-:Y:S01]  /*339d0*/  LOP3.LUT R7, R7, R14, R195, 0x96, !PT ;  /* 0x0000000e07077212 */ /* 0x000fe200078e96c3 */
[----:B------:R-:W-:-:S07]  /*339e0*/  IMAD.MOV.U32 R14, RZ, RZ, RZ ;  /* 0x000000ffff0e7224 */ /* 0x000fce00078e00ff */
.L_x_13918:
[----:B------:R-:W-:Y:S05]  /*339f0*/  BSYNC.RECONVERGENT B1 ;  /* 0x0000000000017941 */ /* 0x000fea0003800200 */
.L_x_13917:
[----:B------:R-:W2:Y:S01]  /*33a00*/  LDC R192, c[0x0][0x404] ;  /* 0x00010100ffc07b82 */ /* 0x000ea20000000800 */
[----:B------:R-:W-:Y:S01]  /*33a10*/  HFMA2 R193, -RZ, RZ, 0.1171875, 0 ;  /* 0x2f800000ffc17431 */ /* 0x000fe200000001ff */
[----:B------:R-:W-:Y:S01]  /*33a20*/  I2FP.F32.U32 R6, R13 ;  /* 0x0000000d00067245 */ /* 0x000fe20000201000 */
[----:B-----5:R-:W-:Y:S01]  /*33a30*/  IMAD.U32 R13, R168, 0x10000, RZ ;  /* 0x00010000a80d7824 */ /* 0x020fe200078e00ff */
[----:B------:R-:W-:Y:S01]  /*33a40*/  ISETP.NE.AND P2, PT, R14, 0x1, PT ;  /* 0x000000010e00780c */ /* 0x000fe20003f45270 */
[----:B------:R-:W-:Y:S01]  /*33a50*/  BSSY.RECONVERGENT B1, `(.L_x_13922) ;  /* 0x000005e000017945 */ /* 0x000fe20003800200 */
[----:B------:R-:W-:Y:S01]  /*33a60*/  LOP3.LUT R10, R10, 0xffffffef, RZ, 0xc0, !PT ;  /* 0xffffffef0a0a7812 */ /* 0x000fe200078ec0ff */
[----:B------:R-:W-:Y:S01]  /*33a70*/  IMAD.MOV.U32 R15, RZ, RZ, R4 ;  /* 0x000000ffff0f7224 */ /* 0x000fe200078e0004 */
[----:B------:R-:W4:Y:S01]  /*33a80*/  LDC R3, c[0x0][0x408] ;  /* 0x00010200ff037b82 */ /* 0x000f220000000800 */
[----:B------:R-:W-:Y:S01]  /*33a90*/  PRMT R168, R168, 0x7632, R168 ;  /* 0x00007632a8a87816 */ /* 0x000fe200000000a8 */
[----:B------:R-:W-:-:S05]  /*33aa0*/  FFMA.FTZ R6, R6, R193, 1.1641532182693481445e-10 ;  /* 0x2f00000006067423 */ /* 0x000fca00000100c1 */
[----:B--2---:R-:W-:Y:S02]  /*33ab0*/  FSETP.LE.FTZ.AND P4, PT, R6, R192, PT ;  /* 0x000000c00600720b */ /* 0x004fe40003f93000 */
[----:B------:R-:W-:Y:S01]  /*33ac0*/  MOV R6, 0x2 ;  /* 0x0000000200067802 */ /* 0x000fe20000000f00 */
[----:B----4-:R-:W-:-:S10]  /*33ad0*/  FMUL.FTZ R13, R13, R3 ;  /* 0x000000030d0d7220 */ /* 0x010fd40000410000 */
        /* <DEDUP_REMOVED lines=10> */
.L_x_13924:
        /* <DEDUP_REMOVED lines=13> */
.L_x_13926:
[----:B------:R-:W-:Y:S05]  /*33c50*/  BSYNC.RECONVERGENT B2 ;  /* 0x0000000000027941 */ /* 0x000fea0003800200 */
.L_x_13925:
        /* <DEDUP_REMOVED lines=55> */
[----:B------:R-:W-:Y:S01]  /*33fd0*/  IMAD.WIDE.U32 R6, R7, -0x2daee0ad, RZ ;  /* 0xd2511f5307067825 */ /* 0x000fe200078e00ff */
[----:B------:R-:W-:-:S03]  /*33fe0*/  MOV R15, R194 ;  /* 0x000000c2000f7202 */ /* 0x000fc60000000f00 */
[----:B------:R-:W-:Y:S02]  /*33ff0*/  IMAD.MOV.U32 R194, RZ, RZ, R6 ;  /* 0x000000ffffc27224 */ /* 0x000fe400078e0006 */
[----:B------:R-:W-:Y:S01]  /*34000*/  HFMA2 R6, -RZ, RZ, 0, 0 ;  /* 0x00000000ff067431 */ /* 0x000fe200000001ff */
[----:B------:R-:W-:Y:S01]  /*34010*/  LOP3.LUT R7, R4, R16, R7, 0x96, !PT ;  /* 0x0000001004077212 */ /* 0x000fe200078e9607 */
[----:B------:R-:W-:-:S07]  /*34020*/  IMAD.MOV.U32 R4, RZ, RZ, R14 ;  /* 0x000000ffff047224 */ /* 0x000fce00078e000e */
.L_x_13923:
[----:B------:R-:W-:Y:S05]  /*34030*/  BSYNC.RECONVERGENT B1 ;  /* 0x0000000000017941 */ /* 0x000fea0003800200 */
.L_x_13922:
[----:B------:R-:W-:Y:S01]  /*34040*/  I2FP.F32.U32 R14, R15 ;  /* 0x0000000f000e7245 */ /* 0x000fe20000201000 */
[----:B------:R-:W-:Y:S01]  /*34050*/  BSSY.RECONVERGENT B1, `(.L_x_13927) ;  /* 0x0000061000017945 */ /* 0x000fe20003800200 */
[----:B------:R-:W-:Y:S02]  /*34060*/  FSEL R13, R13, RZ, P4 ;  /* 0x000000ff0d0d7208 */ /* 0x000fe40002000000 */
[----:B------:R-:W-:Y:S01]  /*34070*/  MOV R15, 0x2 ;  /* 0x00000002000f7802 */ /* 0x000fe20000000f00 */
[----:B------:R-:W-:-:S05]  /*34080*/  FFMA.FTZ R14, R14, R193, 1.1641532182693481445e-10 ;  /* 0x2f0000000e0e7423 */ /* 0x000fca00000100c1 */
[----:B------:R-:W-:Y:S01]  /*34090*/  FSETP.GTU.FTZ.AND P2, PT, R14, R192, PT ;  /* 0x000000c00e00720b */ /* 0x000fe20003f5c000 */
[----:B------:R-:W-:-:S04]  /*340a0*/  IMAD.U32 R14, R112, 0x10000, RZ ;  /* 0x00010000700e7824 */ /* 0x000fc800078e00ff */
[----:B------:R-:W-:-:S05]  /*340b0*/  FMUL.FTZ R14, R14, R3 ;  /* 0x000000030e0e7220 */ /* 0x000fca0000410000 */
[----:B------:R-:W-:-:S05]  /*340c0*/  FSEL R14, R14, RZ, !P2 ;  /* 0x000000ff0e0e7208 */ /* 0x000fca0005000000 */
[----:B---3--:R-:W-:Y:S01]  /*340d0*/  FADD.FTZ R164, R14, R13 ;  /* 0x0000000d0ea47221 */ /* 0x008fe20000010000 */
[----:B------:R-:W-:Y:S01]  /*340e0*/  SEL R13, RZ, 0x1, P2 ;  /* 0x00000001ff0d7807 */ /* 0x000fe20001000000 */
[----:B------:R-:W-:Y:S01]  /*340f0*/  IMAD.MOV.U32 R14, RZ, RZ, R4 ;  /* 0x000000ffff0e7224 */ /* 0x000fe200078e0004 */
[----:B------:R-:W-:Y:S01]  /*34100*/  ISETP.NE.AND P2, PT, R6, 0x1, PT ;  /* 0x000000010600780c */ /* 0x000fe20003f45270 */
[----:B------:R-:W-:-:S12]  /*34110*/  @P1 FADD.FTZ R164, R116, R164 ;  /* 0x000000a474a41221 */ /* 0x000fd80000010000 */
        /* <DEDUP_REMOVED lines=9> */
.L_x_13929:
        /* <DEDUP_REMOVED lines=13> */
.L_x_13931:
[----:B------:R-:W-:Y:S05]  /*34280*/  BSYNC.RECONVERGENT B2 ;  /* 0x0000000000027941 */ /* 0x000fea0003800200 */
.L_x_13930:
        /* <DEDUP_REMOVED lines=55> */
[----:B------:R-:W-:-:S04]  /*34600*/  IMAD.WIDE.U32 R6, R7, -0x2daee0ad, RZ ;  /* 0xd2511f5307067825 */ /* 0x000fc800078e00ff */
[----:B------:R-:W-:Y:S01]  /*34610*/  HFMA2 R15, -RZ, RZ, 0, 0 ;  /* 0x00000000ff0f7431 */ /* 0x000fe200000001ff */
[----:B------:R-:W-:Y:S01]  /*34620*/  LOP3.LUT R7, R4, R16, R7, 0x96, !PT ;  /* 0x0000001004077212 */ /* 0x000fe200078e9607 */
[----:B------:R-:W-:Y:S01]  /*34630*/  IMAD.MOV.U32 R4, RZ, RZ, R14 ;  /* 0x000000ffff047224 */ /* 0x000fe200078e000e */
[----:B------:R-:W-:Y:S01]  /*34640*/  MOV R14, R194 ;  /* 0x000000c2000e7202 */ /* 0x000fe20000000f00 */
[----:B------:R-:W-:-:S07]  /*34650*/  IMAD.MOV.U32 R194, RZ, RZ, R6 ;  /* 0x000000ffffc27224 */ /* 0x000fce00078e0006 */
.L_x_13928:
[----:B------:R-:W-:Y:S05]  /*34660*/  BSYNC.RECONVERGENT B1 ;  /* 0x0000000000017941 */ /* 0x000fea0003800200 */
.L_x_13927:
        /* <DEDUP_REMOVED lines=8> */
[----:B------:R-:W-:Y:S02]  /*346f0*/  FSETP.LE.FTZ.AND P4, PT, R6, R192, PT ;  /* 0x000000c00600720b */ /* 0x000fe40003f93000 */
[----:B------:R-:W-:-:S11]  /*34700*/  MOV R6, 0x2 ;  /* 0x0000000200067802 */ /* 0x000fd60000000f00 */
        /* <DEDUP_REMOVED lines=10> */
.L_x_13934:
        /* <DEDUP_REMOVED lines=13> */
.L_x_13936:
[----:B------:R-:W-:Y:S05]  /*34880*/  BSYNC.RECONVERGENT B2 ;  /* 0x0000000000027941 */ /* 0x000fea0003800200 */
.L_x_13935:
        /* <DEDUP_REMOVED lines=61> */
.L_x_13933:
[----:B------:R-:W-:Y:S05]  /*34c60*/  BSYNC.RECONVERGENT B1 ;  /* 0x0000000000017941 */ /* 0x000fea0003800200 */
.L_x_13932:
[----:B------:R-:W-:Y:S01]  /*34c70*/  I2FP.F32.U32 R14, R14 ;  /* 0x0000000e000e7245 */ /* 0x000fe20000201000 */
[----:B------:R-:W-:Y:S01]  /*34c80*/  BSSY.RECONVERGENT B1, `(.L_x_13937) ;  /* 0x0000062000017945 */ /* 0x000fe20003800200 */
[----:B------:R-:W-:Y:S01]  /*34c90*/  FSEL R18, R18, RZ, P4 ;  /* 0x000000ff12127208 */ /* 0x000fe20002000000 */
        /* <DEDUP_REMOVED lines=21> */
.L_x_13939:
        /* <DEDUP_REMOVED lines=13> */
.L_x_13941:
[----:B------:R-:W-:Y:S05]  /*34ec0*/  BSYNC.RECONVERGENT B2 ;  /* 0x0000000000027941 */ /* 0x000fea0003800200 */
.L_x_13940:
        /* <DEDUP_REMOVED lines=57> */
[----:B------:R-:W-:Y:S02]  /*35260*/  HFMA2 R17, -RZ, RZ, 0, 0 ;  /* 0x00000000ff117431 */ /* 0x000fe400000001ff */
[----:B------:R-:W-:Y:S01]  /*35270*/  IMAD.MOV.U32 R194, RZ, RZ, R6 ;  /* 0x000000ffffc27224 */ /* 0x000fe200078e0006 */
[----:B------:R-:W-:Y:S01]  /*35280*/  LOP3.LUT R7, R4, R18, R7, 0x96, !PT ;  /* 0x0000001204077212 */ /* 0x000fe200078e9607 */
[----:B------:R-:W-:-:S07]  /*35290*/  IMAD.MOV.U32 R4, RZ, RZ, R16 ;  /* 0x000000ffff047224 */ /* 0x000fce00078e0010 */
.L_x_13938:
[----:B------:R-:W-:Y:S05]  /*352a0*/  BSYNC.RECONVERGENT B1 ;  /* 0x0000000000017941 */ /* 0x000fea0003800200 */
.L_x_13937:
        /* <DEDUP_REMOVED lines=8> */
[----:B------:R-:W-:Y:S02]  /*35330*/  IMAD.MOV.U32 R16, RZ, RZ, R4 ;  /* 0x000000ffff107224 */ /* 0x000fe400078e0004 */
[----:B------:R-:W-:-:S02]  /*35340*/  FSETP.LE.FTZ.AND P4, PT, R6, R192, PT ;  /* 0x000000c00600720b */ /* 0x000fc40003f93000 */
        /* <DEDUP_REMOVED lines=11> */
.L_x_13944:
        /* <DEDUP_REMOVED lines=13> */
.L_x_13946:
[----:B------:R-:W-:Y:S05]  /*354d0*/  BSYNC.RECONVERGENT B2 ;  /* 0x0000000000027941 */ /* 0x000fea0003800200 */
.L_x_13945:
        /* <DEDUP_REMOVED lines=61> */
.L_x_13943:
[----:B------:R-:W-:Y:S05]  /*358b0*/  BSYNC.RECONVERGENT B1 ;  /* 0x0000000000017941 */ /* 0x000fea0003800200 */
.L_x_13942:
        /* <DEDUP_REMOVED lines=9> */
[----:B------:R-:W-:Y:S01]  /*35950*/  FADD.FTZ R166, R16, R15 ;  /* 0x0000000f10a67221 */ /* 0x000fe20000010000 */
        /* <DEDUP_REMOVED lines=13> */
.L_x_13949:
        /* <DEDUP_REMOVED lines=13> */
.L_x_13951:
[----:B------:R-:W-:Y:S05]  /*35b00*/  BSYNC.RECONVERGENT B2 ;  /* 0x0000000000027941 */ /* 0x000fea0003800200 */
.L_x_13950:
        /* <DEDUP_REMOVED lines=61> */
.L_x_13948:
[----:B------:R-:W-:Y:S05]  /*35ee0*/  BSYNC.RECONVERGENT B1 ;  /* 0x0000000000017941 */ /* 0x000fea0003800200 */
.L_x_13947:
        /* <DEDUP_REMOVED lines=20> */
.L_x_13954:
        /* <DEDUP_REMOVED lines=13> */
.L_x_13956:
[----:B------:R-:W-:Y:S05]  /*36100*/  BSYNC.RECONVERGENT B2 ;  /* 0x0000000000027941 */ /* 0x000fea0003800200 */
.L_x_13955:
        /* <DEDUP_REMOVED lines=61> */
.L_x_13953:
[----:B------:R-:W-:Y:S05]  /*364e0*/  BSYNC.RECONVERGENT B1 ;  /* 0x0000000000017941 */ /* 0x000fea0003800200 */
.L_x_13952:
        /* <DEDUP_REMOVED lines=24> */
.L_x_13959:
        /* <DEDUP_REMOVED lines=13> */
.L_x_13961:
[----:B------:R-:W-:Y:S05]  /*36740*/  BSYNC.RECONVERGENT B2 ;  /* 0x0000000000027941 */ /* 0x000fea0003800200 */
.L_x_13960:
        /* <DEDUP_REMOVED lines=61> */
.L_x_13958:
[----:B------:R-:W-:Y:S05]  /*36b20*/  BSYNC.RECONVERGENT B1 ;  /* 0x0000000000017941 */ /* 0x000fea0003800200 */
.L_x_13957:
[----:B------:R-:W-:Y:S01]  /*36b30*/  ISETP.NE.AND P3, PT, R19, 0x1, PT ;  /* 0x000000011300780c */ /* 0x000fe20003f65270 */
[----:B------:R-:W-:Y:S01]  /*36b40*/  BSSY.RECONVERGENT B1, `(.L_x_13962) ;  /* 0x000005d000017945 */ /* 0x000fe20003800200 */
[----:B------:R-:W-:Y:S01]  /*36b50*/  I2FP.F32.U32 R6, R17 ;  /* 0x0000001100067245 */ /* 0x000fe20000201000 */
[C---:B------:R-:W-:Y:S01]  /*36b60*/  IMAD.U32 R17, R170.reuse, 0x10000, RZ ;  /* 0x00010000aa117824 */ /* 0x040fe200078e00ff */
[----:B------:R-:W-:Y:S01]  /*36b70*/  PRMT R170, R170, 0x7632, R170 ;  /* 0x00007632aaaa7816 */ /* 0x000fe200000000aa */
[----:B------:R-:W-:Y:S02]  /*36b80*/  IMAD.MOV.U32 R18, RZ, RZ, R4 ;  /* 0x000000ffff127224 */ /* 0x000fe400078e0004 */
[----:B------:R-:W-:Y:S01]  /*36b90*/  FFMA.FTZ R6, R6, R193, 1.1641532182693481445e-10 ;  /* 0x2f00000006067423 */ /* 0x000fe200000100c1 */
[----:B------:R-:W-:-:S04]  /*36ba0*/  FMUL.FTZ R17, R17, R3 ;  /* 0x0000000311117220 */ /* 0x000fc80000410000 */
        /* <DEDUP_REMOVED lines=11> */
.L_x_13964:
        /* <DEDUP_REMOVED lines=13> */
.L_x_13966:
[----:B------:R-:W-:Y:S05]  /*36d30*/  BSYNC.RECONVERGENT B2 ;  /* 0x0000000000027941 */ /* 0x000fea0003800200 */
.L_x_13965:
        /* <DEDUP_REMOVED lines=61> */
.L_x_13963:
[----:B------:R-:W-:Y:S05]  /*37110*/  BSYNC.RECONVERGENT B1 ;  /* 0x0000000000017941 */ /* 0x000fea0003800200 */
.L_x_13962:
        /* <DEDUP_REMOVED lines=23> */
.L_x_13969:
[----:B------:R-:W-:Y:S01]  /*37290*/  IADD3 R11, PT, PT, R11, 0x1, RZ ;  /* 0x000000010b0b7810 */ /* 0x000fe20007ffe0ff */
[----:B------:R-:W-:Y:S03]  /*372a0*/  BSSY.RECONVERGENT B2, `(.L_x_13970) ;  /* 0x000000c000027945 */ /* 0x000fe60003800200 */
[C---:B------:R-:W-:Y:S01]  /*372b0*/  ISETP.NE.AND P3, PT, R11.reuse, RZ, PT ;  /* 0x000000ff0b00720c */ /* 0x040fe20003f65270 */
[----:B01----:R-:W-:-:S12]  /*372c0*/  IMAD.WIDE.U32 R188, R11, -0x2daee0ad, RZ ;  /* 0xd2511f530bbc7825 */ /* 0x003fd800078e00ff */
        /* <DEDUP_REMOVED lines=9> */
.L_x_13971:
[----:B------:R-:W-:Y:S05]  /*37360*/  BSYNC.RECONVERGENT B2 ;  /* 0x0000000000027941 */ /* 0x000fea0003800200 */
.L_x_13970:
        /* <DEDUP_REMOVED lines=61> */
.L_x_13968:
[----:B------:R-:W-:Y:S05]  /*37740*/  BSYNC.RECONVERGENT B1 ;  /* 0x0000000000017941 */ /* 0x000fea0003800200 */
.L_x_13967:
[----:B------:R-:W-:Y:S01]  /*37750*/  ISETP.NE.AND P4, PT, R19, 0x1, PT ;  /* 0x000000011300780c */ /* 0x000fe20003f85270 */
[----:B------:R-:W-:Y:S01]  /*37760*/  IMAD.U32 R22, R170, 0x10000, RZ ;  /* 0x00010000aa167824 */ /* 0x000fe200078e00ff */
[----:B------:R-:W-:Y:S01]  /*37770*/  I2FP.F32.U32 R6, R18 ;  /* 0x0000001200067245 */ /* 0x000fe20000201000 */
[----:B------:R-:W-:Y:S01]  /*37780*/  BSSY.RECONVERGENT B1, `(.L_x_13972) ;  /* 0x000005a000017945 */ /* 0x000fe20003800200 */
[----:B------:R-:W-:Y:S02]  /*37790*/  IMAD.MOV.U32 R18, RZ, RZ, R4 ;  /* 0x000000ffff127224 */ /* 0x000fe400078e0004 */
[----:B------:R-:W-:Y:S01]  /*377a0*/  FMUL.FTZ R22, R22, R3 ;  /* 0x0000000316167220 */ /* 0x000fe20000410000 */
        /* <DEDUP_REMOVED lines=12> */
.L_x_13974:
        /* <DEDUP_REMOVED lines=13> */
.L_x_13976:
[----:B------:R-:W-:Y:S05]  /*37940*/  BSYNC.RECONVERGENT B2 ;  /* 0x0000000000027941 */ /* 0x000fea0003800200 */
.L_x_13975:
        /* <DEDUP_REMOVED lines=61> */
.L_x_13973:
[----:B------:R-:W-:Y:S05]  /*37d20*/  BSYNC.RECONVERGENT B1 ;  /* 0x0000000000017941 */ /* 0x000fea0003800200 */
.L_x_13972:
        /* <DEDUP_REMOVED lines=24> */
.L_x_13979:
        /* <DEDUP_REMOVED lines=13> */
.L_x_13981:
[----:B------:R-:W-:Y:S05]  /*37f80*/  BSYNC.RECONVERGENT B2 ;  /* 0x0000000000027941 */ /* 0x000fea0003800200 */
.L_x_13980:
[----:B------:R-:W-:Y:S01]  /*37f90*/  LOP3.LUT R188, R2, R191, R21, 0x96, !PT ;  /* 0x000000bf02bc7212 */ /* 0x000fe200078e9615 */
[----:B------:R-:W-:Y:S01]  /*37fa0*/  IMAD.WIDE.U32 R6, R9, -0x326172a9, RZ ;  /* 0xcd9e8d5709067825 */ /* 0x000fe200078e00ff */
[----:B------:R-:W-:-:S03]  /*37fb0*/  IADD3 R4, PT, PT, R21, -0x4498517b, RZ ;  /* 0xbb67ae8515047810 */ /* 0x000fc60007ffe0ff */
[----:B------:R-:W-:Y:S01]  /*37fc0*/  HFMA2 R170, -RZ, RZ, 0, 0 ;  /* 0x00000000ffaa7431 */ /* 0x000fe200000001ff */
        /* <DEDUP_REMOVED lines=54> */
[----:B------:R-:W-:Y:S01]  /*38330*/  IMAD.MOV.U32 R194, RZ, RZ, R6 ;  /* 0x000000ffffc27224 */ /* 0x000fe200078e0006 */
[----:B------:R-:W-:Y:S01]  /*38340*/  LOP3.LUT R7, R4, R190, R7, 0x96, !PT ;  /* 0x000000be04077212 */ /* 0x000fe200078e9607 */
[----:B------:R-:W-:-:S07]  /*38350*/  IMAD.MOV.U32 R4, RZ, RZ, R188 ;  /* 0x000000ffff047224 */ /* 0x000fce00078e00bc */
.L_x_13978:
[----:B------:R-:W-:Y:S05]  /*38360*/  BSYNC.RECONVERGENT B1 ;  /* 0x0000000000017941 */ /* 0x000fea0003800200 */
.L_x_13977:
        /* <DEDUP_REMOVED lines=19> */
.L_x_13984:
        /* <DEDUP_REMOVED lines=13> */
.L_x_13986:
[----:B------:R-:W-:Y:S05]  /*38570*/  BSYNC.RECONVERGENT B2 ;  /* 0x0000000000027941 */ /* 0x000fea0003800200 */
.L_x_13985:
        /* <DEDUP_REMOVED lines=61> */
.L_x_13983:
[----:B------:R-:W-:Y:S05]  /*38950*/  BSYNC.RECONVERGENT B1 ;  /* 0x0000000000017941 */ /* 0x000fea0003800200 */
.L_x_13982:
[----:B------:R-:W-:Y:S01]  /*38960*/  I2FP.F32.U32 R22, R22 ;  /* 0x0000001600167245 */ /* 0x000fe20000201000 */
[----:B------:R-:W-:Y:S01]  /*38970*/  BSSY.RECONVERGENT B1, `(.L_x_13987) ;  /* 0x0000061000017945 */ /* 0x000fe20003800200 */
[----:B------:R-:W-:Y:S02]  /*38980*/  FSEL R19, R19, RZ, P4 ;  /* 0x000000ff13137208 */ /* 0x000fe40002000000 */
[----:B01----:R-:W-:Y:S01]  /*38990*/  MOV R188, 0x2 ;  /* 0x0000000200bc7802 */ /* 0x003fe20000000f00 */
        /* <DEDUP_REMOVED lines=19> */
.L_x_13989:
        /* <DEDUP_REMOVED lines=13> */
.L_x_13991:
[----:B------:R-:W-:Y:S05]  /*38ba0*/  BSYNC.RECONVERGENT B2 ;  /* 0x0000000000027941 */ /* 0x000fea0003800200 */
.L_x_13990:
        /* <DEDUP_REMOVED lines=59> */
[----:B------:R-:W-:Y:S02]  /*38f60*/  IMAD.MOV.U32 R4, RZ, RZ, R188 ;  /* 0x000000ffff047224 */ /* 0x000fe400078e00bc */
[----:B------:R-:W-:-:S07]  /*38f70*/  HFMA2 R188, -RZ, RZ, 0, 0 ;  /* 0x00000000ffbc7431 */ /* 0x000fce00000001ff */
.L_x_13988:
[----:B------:R-:W-:Y:S05]  /*38f80*/  BSYNC.RECONVERGENT B1 ;  /* 0x0000000000017941 */ /* 0x000fea0003800200 */
.L_x_13987:
[----:B------:R-:W-:Y:S01]  /*38f90*/  ISETP.NE.AND P6, PT, R188, 0x1, PT ;  /* 0x00000001bc00780c */ /* 0x000fe20003fc5270 */
[----:B------:R-:W-:Y:S01]  /*38fa0*/  BSSY.RECONVERGENT B1, `(.L_x_13992) ;  /* 0x000005f000017945 */ /* 0x000fe20003800200 */
[----:B------:R-:W-:Y:S01]  /*38fb0*/  I2FP.F32.U32 R6, R22 ;  /* 0x0000001600067245 */ /* 0x000fe20000201000 */
[----:B------:R-:W-:Y:S02]  /*38fc0*/  IMAD.U32 R22, R171, 0x10000, RZ ;  /* 0x00010000ab167824 */ /* 0x000fe400078e00ff */
        /* <DEDUP_REMOVED lines=14> */
.L_x_13994:
        /* <DEDUP_REMOVED lines=16> */
.L_x_13996:
[----:B------:R-:W-:Y:S05]  /*391b0*/  BSYNC.RECONVERGENT B2 ;  /* 0x0000000000027941 */ /* 0x000fea0003800200 */
.L_x_13995:
        /* <DEDUP_REMOVED lines=61> */
.L_x_13993:
[----:B------:R-:W-:Y:S05]  /*39590*/  BSYNC.RECONVERGENT B1 ;  /* 0x0000000000017941 */ /* 0x000fea0003800200 */
.L_x_13992:
        /* <DEDUP_REMOVED lines=13> */
.L_x_13916:
        /* <DEDUP_REMOVED lines=16> */
.L_x_14000:
        /* <DEDUP_REMOVED lines=13> */
.L_x_14002:
[----:B------:R-:W-:Y:S05]  /*39840*/  BSYNC.RECONVERGENT B2 ;  /* 0x0000000000027941 */ /* 0x000fea0003800200 */
.L_x_14001:
[----:B------:R-:W-:Y:S01]  /*39850*/  LOP3.LUT R6, R2, R165, R21, 0x96, !PT ;  /* 0x000000a502067212 */ /* 0x000fe200078e9615 */
[----:B------:R-:W-:Y:S01]  /*39860*/  IMAD.WIDE.U32 R166, R9, -0x326172a9, RZ ;  /* 0xcd9e8d5709a67825 */ /* 0x000fe200078e00ff */
[C---:B------:R-:W-:Y:S02]  /*39870*/  IADD3 R165, PT, PT, R20.reuse, -0x61c88647, RZ ;  /* 0x9e3779b914a57810 */ /* 0x040fe40007ffe0ff */
[----:B------:R-:W-:Y:S01]  /*39880*/  IADD3 R194, PT, PT, R20, -0xe443238, RZ ;  /* 0xf1bbcdc814c27810 */ /* 0x000fe20007ffe0ff */
[----:B------:R-:W-:Y:S01]  /*39890*/  IMAD.WIDE.U32 R6, R6, -0x326172a9, RZ ;  /* 0xcd9e8d5706067825 */ /* 0x000fe200078e00ff */
[----:B------:R-:W-:Y:S02]  /*398a0*/  LOP3.LUT R167, R5, R167, R20, 0x96, !PT ;  /* 0x000000a705a77212 */ /* 0x000fe400078e9614 */
[----:B------:R-:W-:Y:S01]  /*398b0*/  IADD3 R8, PT, PT, R20, -0x700cb87f, RZ ;  /* 0x8ff3478114087810 */ /* 0x000fe20007ffe0ff */
        /* <DEDUP_REMOVED lines=52> */
[----:B------:R-:W-:-:S07]  /*39c00*/  HFMA2 R164, -RZ, RZ, 0, 0 ;  /* 0x00000000ffa47431 */ /* 0x000fce00000001ff */
.L_x_13999:
[----:B------:R-:W-:Y:S05]  /*39c10*/  BSYNC.RECONVERGENT B1 ;  /* 0x0000000000017941 */ /* 0x000fea0003800200 */
.L_x_13998:
[----:B01----:R-:W0:Y:S01]  /*39c20*/  LDC R191, c[0x0][0x404] ;  /* 0x00010100ffbf7b82 */ /* 0x003e220000000800 */
[----:B------:R-:W-:Y:S01]  /*39c30*/  I2FP.F32.U32 R166, R165 ;  /* 0x000000a500a67245 */ /* 0x000fe20000201000 */
[----:B------:R-:W-:Y:S01]  /*39c40*/  IMAD.MOV.U32 R192, RZ, RZ, 0x2f800000 ;  /* 0x2f800000ffc07424 */ /* 0x000fe200078e00ff */
[----:B------:R-:W-:Y:S01]  /*39c50*/  ISETP.NE.AND P2, PT, R164, 0x1, PT ;  /* 0x00000001a400780c */ /* 0x000fe20003f45270 */
[----:B------:R-:W-:Y:S01]  /*39c60*/  BSSY.RECONVERGENT B1, `(.L_x_14003) ;  /* 0x000005d000017945 */ /* 0x000fe20003800200 */
[----:B------:R-:W-:Y:S01]  /*39c70*/  LOP3.LUT R10, R10, 0xffffffef, RZ, 0xc0, !PT ;  /* 0xffffffef0a0a7812 */ /* 0x000fe200078ec0ff */
[----:B------:R-:W-:Y:S01]  /*39c80*/  FFMA.FTZ R166, R166, R192, 1.1641532182693481445e-10 ;  /* 0x2f000000a6a67423 */ /* 0x000fe200000100c0 */
[C---:B-----5:R-:W-:Y:S01]  /*39c90*/  SHF.L.U32 R190, R168.reuse, 0x10, RZ ;  /* 0x00000010a8be7819 */ /* 0x060fe200000006ff */
[----:B------:R-:W-:Y:S01]  /*39ca0*/  IMAD.MOV.U32 R6, RZ, RZ, 0x2 ;  /* 0x00000002ff067424 */ /* 0x000fe200078e00ff */
[----:B------:R-:W-:Y:S02]  /*39cb0*/  PRMT R3, R168, 0x7632, R3 ;  /* 0x00007632a8037816 */ /* 0x000fe40000000003 */
[----:B------:R-:W-:-:S02]  /*39cc0*/  MOV R165, R4 ;  /* 0x0000000400a57202 */ /* 0x000fc40000000f00 */
[----:B0-----:R-:W-:-:S13]  /*39cd0*/  FSETP.LE.FTZ.AND P3, PT, R166, R191, PT ;  /* 0x000000bfa600720b */ /* 0x001fda0003f73000 */
        /* <DEDUP_REMOVED lines=10> */
.L_x_14005:
        /* <DEDUP_REMOVED lines=13> */
.L_x_14007:
[----:B------:R-:W-:Y:S05]  /*39e50*/  BSYNC.RECONVERGENT B2 ;  /* 0x0000000000027941 */ /* 0x000fea0003800200 */
.L_x_14006:
        /* <DEDUP_REMOVED lines=59> */
[----:B------:R-:W-:Y:S01]  /*3a210*/  IMAD.MOV.U32 R6, RZ, RZ, RZ ;  /* 0x000000ffff067224 */ /* 0x000fe200078e00ff */
[----:B------:R-:W-:-:S07]  /*3a220*/  MOV R4, R164 ;  /* 0x000000a400047202 */ /* 0x000fce0000000f00 */
.L_x_14004:
[----:B------:R-:W-:Y:S05]  /*3a230*/  BSYNC.RECONVERGENT B1 ;  /* 0x0000000000017941 */ /* 0x000fea0003800200 */
.L_x_14003:
[----:B------:R-:W-:Y:S01]  /*3a240*/  I2FP.F32.U32 R164, R165 ;  /* 0x000000a500a47245 */ /* 0x000fe20000201000 */
[----:B------:R-:W-:Y:S01]  /*3a250*/  BSSY.RECONVERGENT B1, `(.L_x_14008) ;  /* 0x000005d000017945 */ /* 0x000fe20003800200 */
[----:B------:R-:W-:Y:S01]  /*3a260*/  LOP3.LUT R10, R10, 0xfffffff7, RZ, 0xc0, !PT ;  /* 0xfffffff70a0a7812 */ /* 0x000fe200078ec0ff */
[----:B------:R-:W-:Y:S01]  /*3a270*/  IMAD.MOV.U32 R167, RZ, RZ, 0x2 ;  /* 0x00000002ffa77424 */ /* 0x000fe200078e00ff */
[----:B------:R-:W-:Y:S01]  /*3a280*/  SHF.L.U32 R3, R3, 0x10, RZ ;  /* 0x0000001003037819 */ /* 0x000fe200000006ff */
[----:B------:R-:W-:-:S05]  /*3a290*/  FFMA.FTZ R164, R164, R192, 1.1641532182693481445e-10 ;  /* 0x2f000000a4a47423 */ /* 0x000fca00000100c0 */
        /* <DEDUP_REMOVED lines=13> */
.L_x_14010:
        /* <DEDUP_REMOVED lines=13> */
.L_x_14012:
[----:B------:R-:W-:Y:S05]  /*3a440*/  BSYNC.RECONVERGENT B2 ;  /* 0x0000000000027941 */ /* 0x000fea0003800200 */
.L_x_14011:
        /* <DEDUP_REMOVED lines=52> */
[----:B------:R-:W-:Y:S02]  /*3a790*/  VIADD R4, R21, 0x96a522ad ;  /* 0x96a522ad15047836 */ /* 0x000fe40000000000 */
[----:B------:R-:W-:Y:S02]  /*3a7a0*/  IMAD.MOV.U32 R167, RZ, RZ, RZ ;  /* 0x000000ffffa77224 */ /* 0x000fe400078e00ff */
[----:B------:R-:W-:-:S05]  /*3a7b0*/  IMAD.WIDE.U32 R164, R164, -0x326172a9, RZ ;  /* 0xcd9e8d57a4a47825 */ /* 0x000fca00078e00ff */
[----:B------:R-:W-:Y:S01]  /*3a7c0*/  LOP3.LUT R8, R8, R6, R165, 0x96, !PT ;  /* 0x0000000608087212 */ /* 0x000fe200078e96a5 */
[----:B------:R-:W-:-:S05]  /*3a7d0*/  IMAD.WIDE.U32 R6, R7, -0x2daee0ad, RZ ;  /* 0xd2511f5307067825 */ /* 0x000fca00078e00ff */
[----:B------:R-:W-:Y:S02]  /*3a7e0*/  LOP3.LUT R7, R4, R166, R7, 0x96, !PT ;  /* 0x000000a604077212 */ /* 0x000fe400078e9607 */
[----:B------:R-:W-:Y:S01]  /*3a7f0*/  MOV R4, R164 ;  /* 0x000000a400047202 */ /* 0x000fe20000000f00 */
[----:B------:R-:W-:Y:S01]  /*3a800*/  IMAD.MOV.U32 R164, RZ, RZ, R194 ;  /* 0x000000ffffa47224 */ /* 0x000fe200078e00c2 */
[----:B------:R-:W-:-:S07]  /*3a810*/  MOV R194, R6 ;  /* 0x0000000600c27202 */ /* 0x000fce0000000f00 */
.L_x_14009:
[----:B------:R-:W-:Y:S05]  /*3a820*/  BSYNC.RECONVERGENT B1 ;  /* 0x0000000000017941 */ /* 0x000fea0003800200 */
.L_x_14008:
[----:B------:R-:W-:Y:S01]  /*3a830*/  I2FP.F32.U32 R6, R164 ;  /* 0x000000a400067245 */ /* 0x000fe20000201000 */
[----:B------:R-:W-:Y:S01]  /*3a840*/  BSSY.RECONVERGENT B1, `(.L_x_14013) ;  /* 0x000005e000017945 */ /* 0x000fe20003800200 */
[----:B------:R-:W-:Y:S02]  /*3a850*/  LOP3.LUT R10, R10, 0xfffffffb, RZ, 0xc0, !PT ;  /* 0xfffffffb0a0a7812 */ /* 0x000fe400078ec0ff */
[C---:B------:R-:W-:Y:S01]  /*3a860*/  SHF.L.U32 R164, R169.reuse, 0x10, RZ ;  /* 0x00000010a9a47819 */ /* 0x040fe200000006ff */
[----:B------:R-:W-:Y:S01]  /*3a870*/  FFMA.FTZ R6, R6, R192, 1.1641532182693481445e-10 ;  /* 0x2f00000006067423 */ /* 0x000fe200000100c0 */
[----:B------:R-:W-:Y:S02]  /*3a880*/  PRMT R165, R169, 0x7632, R165 ;  /* 0x00007632a9a57816 */ /* 0x000fe400000000a5 */
[----:B------:R-:W-:Y:S02]  /*3a890*/  MOV R166, R4 ;  /* 0x0000000400a67202 */ /* 0x000fe40000000f00 */
        /* <DEDUP_REMOVED lines=13> */
.L_x_14015:
        /* <DEDUP_REMOVED lines=13> */
.L_x_14017:
[----:B------:R-:W-:Y:S05]  /*3aa40*/  BSYNC.RECONVERGENT B2 ;  /* 0x0000000000027941 */ /* 0x000fea0003800200 */
.L_x_14016:
        /* <DEDUP_REMOVED lines=56> */
[----:B------:R-:W-:Y:S02]  /*3add0*/  LOP3.LUT R7, R4, R168, R7, 0x96, !PT ;  /* 0x000000a804077212 */ /* 0x000fe400078e9607 */
[----:B------:R-:W-:Y:S01]  /*3ade0*/  MOV R4, R166 ;  /* 0x000000a600047202 */ /* 0x000fe20000000f00 */
[----:B------:R-:W-:Y:S01]  /*3adf0*/  IMAD.MOV.U32 R166, RZ, RZ, R194 ;  /* 0x000000ffffa67224 */ /* 0x000fe200078e00c2 */
[----:B------:R-:W-:Y:S01]  /*3ae00*/  MOV R194, R6 ;  /* 0x0000000600c27202 */ /* 0x000fe20000000f00 */
[----:B------:R-:W-:-:S07]  /*3ae10*/  IMAD.MOV.U32 R6, RZ, RZ, RZ ;  /* 0x000000ffff067224 */ /* 0x000fce00078e00ff */
.L_x_14014:
[----:B------:R-:W-:Y:S05]  /*3ae20*/  BSYNC.RECONVERGENT B1 ;  /* 0x0000000000017941 */ /* 0x000fea0003800200 */
.L_x_14013:
        /* <DEDUP_REMOVED lines=19> */
.L_x_14020:
        /* <DEDUP_REMOVED lines=13> */
.L_x_14022:
[----:B------:R-:W-:Y:S05]  /*3b030*/  BSYNC.RECONVERGENT B2 ;  /* 0x0000000000027941 */ /* 0x000fea0003800200 */
.L_x_14021:
        /* <DEDUP_REMOVED lines=61> */
.L_x_14019:
[----:B------:R-:W-:Y:S05]  /*3b410*/  BSYNC.RECONVERGENT B1 ;  /* 0x0000000000017941 */ /* 0x000fea0003800200 */
.L_x_14018:
[----:B------:R-:W-:Y:S01]  /*3b420*/  ISETP.NE.AND P3, PT, R169, 0x1, PT ;  /* 0x00000001a900780c */ /* 0x000fe20003f65270 */
[----:B------:R-:W-:Y:S01]  /*3b430*/  BSSY.RECONVERGENT B1, `(.L_x_14023) ;  /* 0x000005c000017945 */ /* 0x000fe20003800200 */
[----:B------:R-:W-:Y:S02]  /*3b440*/  I2FP.F32.U32 R6, R166 ;  /* 0x000000a600067245 */ /* 0x000fe40000201000 */
[C---:B------:R-:W-:Y:S02]  /*3b450*/  SHF.L.U32 R166, R170.reuse, 0x10, RZ ;  /* 0x00000010aaa67819 */ /* 0x040fe400000006ff */
[----:B------:R-:W-:Y:S01]  /*3b460*/  PRMT R167, R170, 0x7632, R167 ;  /* 0x00007632aaa77816 */ /* 0x000fe200000000a7 */
[----:B------:R-:W-:Y:S01]  /*3b470*/  FFMA.FTZ R6, R6, R192, 1.1641532182693481445e-10 ;  /* 0x2f00000006067423 */ /* 0x000fe200000100c0 */
[----:B------:R-:W-:-:S04]  /*3b480*/  MOV R168, R4 ;  /* 0x0000000400a87202 */ /* 0x000fc80000000f00 */
[----:B------:R-:W-:Y:S01]  /*3b490*/  FSETP.LE.FTZ.AND P2, PT, R6, R191, PT ;  /* 0x000000bf0600720b */ /* 0x000fe20003f53000 */
[----:B------:R-:W-:Y:S01]  /*3b4a0*/  IMAD.MOV.U32 R6, RZ, RZ, 0x2 ;  /* 0x00000002ff067424 */ /* 0x000fe200078e00ff */
[----:B------:R-:W-:Y:S11]  /*3b4b0*/  @!P3 BRA `(.L_x_14024) ;  /* 0x00000004004cb947 */ /* 0x000ff60003800000 */
        /* <DEDUP_REMOVED lines=8> */
.L_x_14025:
        /* <DEDUP_REMOVED lines=13> */
.L_x_14027:
[----:B------:R-:W-:Y:S05]  /*3b610*/  BSYNC.RECONVERGENT B2 ;  /* 0x0000000000027941 */ /* 0x000fea0003800200 */
.L_x_14026:
        /* <DEDUP_REMOVED lines=61> */
.L_x_14024:
[----:B------:R-:W-:Y:S05]  /*3b9f0*/  BSYNC.RECONVERGENT B1 ;  /* 0x0000000000017941 */ /* 0x000fea0003800200 */
.L_x_14023:
[----:B------:R-:W-:Y:S01]  /*3ba00*/  ISETP.NE.AND P4, PT, R6, 0x1, PT ;  /* 0x000000010600780c */ /* 0x000fe20003f85270 */
[----:B------:R-:W-:Y:S01]  /*3ba10*/  BSSY.RECONVERGENT B1, `(.L_x_14028) ;  /* 0x000005b000017945 */ /* 0x000fe20003800200 */
[----:B------:R-:W-:Y:S01]  /*3ba20*/  I2FP.F32.U32 R168, R168 ;  /* 0x000000a800a87245 */ /* 0x000fe20000201000 */
[----:B------:R-:W-:Y:S01]  /*3ba30*/  IMAD.MOV.U32 R188, RZ, RZ, 0x2 ;  /* 0x00000002ffbc7424 */ /* 0x000fe200078e00ff */
[----:B------:R-:W-:-:S03]  /*3ba40*/  SHF.L.U32 R167, R167, 0x10, RZ ;  /* 0x00000010a7a77819 */ /* 0x000fc600000006ff */
        /* <DEDUP_REMOVED lines=12> */
.L_x_14030:
        /* <DEDUP_REMOVED lines=13> */
.L_x_14032:
[----:B------:R-:W-:Y:S05]  /*3bbe0*/  BSYNC.RECONVERGENT B2 ;  /* 0x0000000000027941 */ /* 0x000fea0003800200 */
.L_x_14031:
        /* <DEDUP_REMOVED lines=57> */
[----:B------:R-:W-:Y:S01]  /*3bf80*/  IMAD.MOV.U32 R188, RZ, RZ, RZ ;  /* 0x000000ffffbc7224 */ /* 0x000fe200078e00ff */
[----:B------:R-:W-:Y:S01]  /*3bf90*/  MOV R4, R168 ;  /* 0x000000a800047202 */ /* 0x000fe20000000f00 */
[----:B------:R-:W-:Y:S01]  /*3bfa0*/  IMAD.MOV.U32 R168, RZ, RZ, R194 ;  /* 0x000000ffffa87224 */ /* 0x000fe200078e00c2 */
[----:B------:R-:W-:-:S07]  /*3bfb0*/  MOV R194, R6 ;  /* 0x0000000600c27202 */ /* 0x000fce0000000f00 */
.L_x_14029:
[----:B------:R-:W-:Y:S05]  /*3bfc0*/  BSYNC.RECONVERGENT B1 ;  /* 0x0000000000017941 */ /* 0x000fea0003800200 */
.L_x_14028:
        /* <DEDUP_REMOVED lines=18> */
.L_x_14035:
        /* <DEDUP_REMOVED lines=13> */
.L_x_14037:
[----:B------:R-:W-:Y:S05]  /*3c1c0*/  BSYNC.RECONVERGENT B2 ;  /* 0x0000000000027941 */ /* 0x000fea0003800200 */
.L_x_14036:
        /* <DEDUP_REMOVED lines=61> */
.L_x_14034:
[----:B------:R-:W-:Y:S05]  /*3c5a0*/  BSYNC.RECONVERGENT B1 ;  /* 0x0000000000017941 */ /* 0x000fea0003800200 */
.L_x_14033:
[----:B------:R-:W-:Y:S01]  /*3c5b0*/  LOP3.LUT R10, R10, 0xffff7fff, RZ, 0xc0, !PT ;  /* 0xffff7fff0a0a7812 */ /* 0x000fe200078ec0ff */
[----:B------:R-:W-:Y:S01]  /*3c5c0*/  FMUL.FTZ R171, R165, UR10 ;  /* 0x0000000aa5ab7c20 */ /* 0x000fe20008410000 */
[----:B------:R-:W-:Y:S01]  /*3c5d0*/  I2FP.F32.U32 R170, R170 ;  /* 0x000000aa00aa7245 */ /* 0x000fe20000201000 */
[----:B------:R-:W-:Y:S01]  /*3c5e0*/  FMUL.FTZ R165, R3, UR10 ;  /* 0x0000000a03a57c20 */ /* 0x000fe20008410000 */
[----:B------:R-:W-:Y:S01]  /*3c5f0*/  @P2 LOP3.LUT R10, R10, 0x8000, RZ, 0xfc, !PT ;  /* 0x000080000a0a2812 */ /* 0x000fe200078efcff */
[----:B------:R-:W-:Y:S01]  /*3c600*/  FMUL.FTZ R190, R190, UR10 ;  /* 0x0000000abebe7c20 */ /* 0x000fe20008410000 */
[----:B------:R-:W-:Y:S01]  /*3c610*/  SHF.L.U32 R169, R169, 0x10, RZ ;  /* 0x00000010a9a97819 */ /* 0x000fe200000006ff */
        /* <DEDUP_REMOVED lines=35> */
.L_x_13997:
        /* <DEDUP_REMOVED lines=44> */
.L_x_14038:
[----:B------:R-:W-:Y:S01]  /*3cb10*/  MOV R3, R194 ;  /* 0x000000c200037202 */ /* 0x000fe20000000f00 */
[----:B------:R-:W-:-:S07]  /*3cb20*/  VIADD R23, R23, 0x20 ;  /* 0x0000002017177836 */ /* 0x000fce0000000000 */
.L_x_13915:
[----:B------:R-:W-:Y:S05]  /*3cb30*/  BSYNC.RECONVERGENT B0 ;  /* 0x0000000000007941 */ /* 0x000fea0003800200 */
.L_x_13914:
        /* <DEDUP_REMOVED lines=36> */
.L_x_14044:
        /* <DEDUP_REMOVED lines=13> */
.L_x_14046:
[----:B------:R-:W-:Y:S05]  /*3ce50*/  BSYNC.RECONVERGENT B2 ;  /* 0x0000000000027941 */ /* 0x000fea0003800200 */
.L_x_14045:
        /* <DEDUP_REMOVED lines=10> */
[----:B------:R-:W-:-:S03]  /*3cf00*/  IADD3 R7, PT, PT, R21, 0x76cf5d0a, RZ ;  /* 0x76cf5d0a15077810 */ /* 0x000fc60007ffe0ff */
[----:B------:R-:W-:Y:S01]  /*3cf10*/  IMAD.MOV.U32 R13, RZ, RZ, R3 ;  /* 0x000000ffff0d7224 */ /* 0x000fe200078e0003 */
        /* <DEDUP_REMOVED lines=47> */
[----:B------:R-:W-:-:S07]  /*3d210*/  HFMA2 R14, -RZ, RZ, 0, 0 ;  /* 0x00000000ff0e7431 */ /* 0x000fce00000001ff */
.L_x_14043:
[----:B------:R-:W-:Y:S05]  /*3d220*/  BSYNC.RECONVERGENT B1 ;  /* 0x0000000000017941 */ /* 0x000fea0003800200 */
.L_x_14042:
[----:B------:R-:W2:Y:S01]  /*3d230*/  LDC R192, c[0x0][0x404] ;  /* 0x00010100ffc07b82 */ /* 0x000ea20000000800 */
[----:B------:R-:W-:Y:S01]  /*3d240*/  I2FP.F32.U32 R6, R13 ;  /* 0x0000000d00067245 */ /* 0x000fe20000201000 */
[----:B------:R-:W-:Y:S01]  /*3d250*/  IMAD.MOV.U32 R193, RZ, RZ, 0x2f800000 ;  /* 0x2f800000ffc17424 */ /* 0x000fe200078e00ff */
[----:B------:R-:W-:Y:S01]  /*3d260*/  ISETP.NE.AND P2, PT, R14, 0x1, PT ;  /* 0x000000010e00780c */ /* 0x000fe20003f45270 */
[----:B------:R-:W-:Y:S01]  /*3d270*/  BSSY.RECONVERGENT B1, `(.L_x_14047) ;  /* 0x000005f000017945 */ /* 0x000fe20003800200 */
[----:B-----5:R-:W-:Y:S01]  /*3d280*/  SHF.L.U32 R13, R176, 0x10, RZ ;  /* 0x00000010b00d7819 */ /* 0x020fe200000006ff */
[----:B------:R-:W-:Y:S01]  /*3d290*/  FFMA.FTZ R6, R6, R193, 1.1641532182693481445e-10 ;  /* 0x2f00000006067423 */ /* 0x000fe200000100c1 */
[----:B------:R-:W-:Y:S01]  /*3d2a0*/  LOP3.LUT R10, R10, 0xffffffef, RZ, 0xc0, !PT ;  /* 0xffffffef0a0a7812 */ /* 0x000fe200078ec0ff */
[----:B------:R-:W4:Y:S01]  /*3d2b0*/  LDC R3, c[0x0][0x408] ;  /* 0x00010200ff037b82 */ /* 0x000f220000000800 */
[----:B------:R-:W-:Y:S02]  /*3d2c0*/  PRMT R176, R176, 0x7632, R176 ;  /* 0x00007632b0b07816 */ /* 0x000fe400000000b0 */
[----:B------:R-:W-:-:S02]  /*3d2d0*/  MOV R15, R4 ;  /* 0x00000004000f7202 */ /* 0x000fc40000000f00 */
        /* <DEDUP_REMOVED lines=13> */
.L_x_14049:
        /* <DEDUP_REMOVED lines=13> */
.L_x_14051:
[----:B------:R-:W-:Y:S05]  /*3d480*/  BSYNC.RECONVERGENT B2 ;  /* 0x0000000000027941 */ /* 0x000fea0003800200 */
.L_x_14050:
        /* <DEDUP_REMOVED lines=61> */
.L_x_14048:
[----:B------:R-:W-:Y:S05]  /*3d860*/  BSYNC.RECONVERGENT B1 ;  /* 0x0000000000017941 */ /* 0x000fea0003800200 */
.L_x_14047:
[----:B------:R-:W-:Y:S01]  /*3d870*/  I2FP.F32.U32 R14, R15 ;  /* 0x0000000f000e7245 */ /* 0x000fe20000201000 */
[----:B------:R-:W-:Y:S01]  /*3d880*/  BSSY.RECONVERGENT B1, `(.L_x_14052) ;  /* 0x0000061000017945 */ /* 0x000fe20003800200 */
[----:B------:R-:W-:Y:S01]  /*3d890*/  FSEL R13, R13, RZ, P4 ;  /* 0x000000ff0d0d7208 */ /* 0x000fe20002000000 */
[----:B------:R-:W-:Y:S02]  /*3d8a0*/  IMAD.MOV.U32 R15, RZ, RZ, 0x2 ;  /* 0x00000002ff0f7424 */ /* 0x000fe400078e00ff */
[----:B------:R-:W-:-:S05]  /*3d8b0*/  FFMA.FTZ R14, R14, R193, 1.1641532182693481445e-10 ;  /* 0x2f0000000e0e7423 */ /* 0x000fca00000100c1 */
[----:B------:R-:W-:Y:S02]  /*3d8c0*/  FSETP.GTU.FTZ.AND P2, PT, R14, R192, PT ;  /* 0x000000c00e00720b */ /* 0x000fe40003f5c000 */
[----:B------:R-:W-:-:S05]  /*3d8d0*/  SHF.L.U32 R14, R112, 0x10, RZ ;  /* 0x00000010700e7819 */ /* 0x000fca00000006ff */
        /* <DEDUP_REMOVED lines=16> */
.L_x_14054:
        /* <DEDUP_REMOVED lines=13> */
.L_x_14056:
[----:B------:R-:W-:Y:S05]  /*3dab0*/  BSYNC.RECONVERGENT B2 ;  /* 0x0000000000027941 */ /* 0x000fea0003800200 */
.L_x_14055:
        /* <DEDUP_REMOVED lines=56> */
[----:B------:R-:W-:Y:S01]  /*3de40*/  IMAD.MOV.U32 R15, RZ, RZ, RZ ;  /* 0x000000ffff0f7224 */ /* 0x000fe200078e00ff */
[----:B------:R-:W-:Y:S02]  /*3de50*/  LOP3.LUT R7, R4, R16, R7, 0x96, !PT ;  /* 0x0000001004077212 */ /* 0x000fe400078e9607 */
[----:B------:R-:W-:Y:S01]  /*3de60*/  MOV R4, R14 ;  /* 0x0000000e00047202 */ /* 0x000fe20000000f00 */
[----:B------:R-:W-:Y:S01]  /*3de70*/  IMAD.MOV.U32 R14, RZ, RZ, R194 ;  /* 0x000000ffff0e7224 */ /* 0x000fe200078e00c2 */
[----:B------:R-:W-:-:S07]  /*3de80*/  MOV R194, R6 ;  /* 0x0000000600c27202 */ /* 0x000fce0000000f00 */
.L_x_14053:
[----:B------:R-:W-:Y:S05]  /*3de90*/  BSYNC.RECONVERGENT B1 ;  /* 0x0000000000017941 */ /* 0x000fea0003800200 */
.L_x_14052:
[----:B------:R-:W-:Y:S01]  /*3dea0*/  I2FP.F32.U32 R6, R14 ;  /* 0x0000000e00067245 */ /* 0x000fe20000201000 */
[----:B------:R-:W-:Y:S01]  /*3deb0*/  BSSY.RECONVERGENT B1, `(.L_x_14057) ;  /* 0x000005e000017945 */ /* 0x000fe20003800200 */
[----:B------:R-:W-:Y:S02]  /*3dec0*/  ISETP.NE.AND P2, PT, R15, 0x1, PT ;  /* 0x000000010f00780c */ /* 0x000fe40003f45270 */
[----:B------:R-:W-:Y:S01]  /*3ded0*/  SHF.L.U32 R18, R176, 0x10, RZ ;  /* 0x00000010b0127819 */ /* 0x000fe200000006ff */
[----:B------:R-:W-:Y:S01]  /*3dee0*/  FFMA.FTZ R6, R6, R193, 1.1641532182693481445e-10 ;  /* 0x2f00000006067423 */ /* 0x000fe200000100c1 */
[----:B------:R-:W-:Y:S02]  /*3def0*/  LOP3.LUT R10, R10, 0xfffffff7, RZ, 0xc0, !PT ;  /* 0xfffffff70a0a7812 */ /* 0x000fe400078ec0ff */
[----:B------:R-:W-:Y:S01]  /*3df00*/  MOV R14, R4 ;  /* 0x00000004000e7202 */ /* 0x000fe20000000f00 */
[----:B------:R-:W-:Y:S01]  /*3df10*/  FMUL.FTZ R18, R18, R3 ;  /* 0x0000000312127220 */ /* 0x000fe20000410000 */
        /* <DEDUP_REMOVED lines=12> */
.L_x_14059:
        /* <DEDUP_REMOVED lines=13> */
.L_x_14061:
[----:B------:R-:W-:Y:S05]  /*3e0b0*/  BSYNC.RECONVERGENT B2 ;  /* 0x0000000000027941 */ /* 0x000fea0003800200 */
.L_x_14060:
        /* <DEDUP_REMOVED lines=61> */
.L_x_14058:
[----:B------:R-:W-:Y:S05]  /*3e490*/  BSYNC.RECONVERGENT B1 ;  /* 0x0000000000017941 */ /* 0x000fea0003800200 */
.L_x_14057:
[----:B------:R-:W-:Y:S01]  /*3e4a0*/  I2FP.F32.U32 R14, R14 ;  /* 0x0000000e000e7245 */ /* 0x000fe20000201000 */
[----:B------:R-:W-:Y:S01]  /*3e4b0*/  BSSY.RECONVERGENT B1, `(.L_x_14062) ;  /* 0x0000062000017945 */ /* 0x000fe20003800200 */
[----:B------:R-:W-:Y:S01]  /*3e4c0*/  FSEL R18, R18, RZ, P4 ;  /* 0x000000ff12127208 */ /* 0x000fe20002000000 */
        /* <DEDUP_REMOVED lines=21> */
.L_x_14064:
        /* <DEDUP_REMOVED lines=13> */
.L_x_14066:
[----:B------:R-:W-:Y:S05]  /*3e6f0*/  BSYNC.RECONVERGENT B2 ;  /* 0x0000000000027941 */ /* 0x000fea0003800200 */
.L_x_14065:
        /* <DEDUP_REMOVED lines=59> */
[----:B------:R-:W-:Y:S02]  /*3eab0*/  MOV R4, R16 ;  /* 0x0000001000047202 */ /* 0x000fe40000000f00 */
[----:B------:R-:W-:-:S07]  /*3eac0*/  MOV R194, R6 ;  /* 0x0000000600c27202 */ /* 0x000fce0000000f00 */
.L_x_14063:
[----:B------:R-:W-:Y:S05]  /*3ead0*/  BSYNC.RECONVERGENT B1 ;  /* 0x0000000000017941 */ /* 0x000fea0003800200 */
.L_x_14062:
[----:B------:R-:W-:Y:S01]  /*3eae0*/  I2FP.F32.U32 R6, R15 ;  /* 0x0000000f00067245 */ /* 0x000fe20000201000 */
[----:B------:R-:W-:Y:S01]  /*3eaf0*/  BSSY.RECONVERGENT B1, `(.L_x_14067) ;  /* 0x000005f000017945 */ /* 0x000fe20003800200 */
[----:B------:R-:W-:Y:S02]  /*3eb00*/  ISETP.NE.AND P2, PT, R17, 0x1, PT ;  /* 0x000000011100780c */ /* 0x000fe40003f45270 */
[C---:B------:R-:W-:Y:S01]  /*3eb10*/  SHF.L.U32 R15, R177.reuse, 0x10, RZ ;  /* 0x00000010b10f7819 */ /* 0x040fe200000006ff */
[----:B------:R-:W-:Y:S01]  /*3eb20*/  FFMA.FTZ R6, R6, R193, 1.1641532182693481445e-10 ;  /* 0x2f00000006067423 */ /* 0x000fe200000100c1 */
[----:B------:R-:W-:Y:S02]  /*3eb30*/  LOP3.LUT R10, R10, 0xfffffffb, RZ, 0xc0, !PT ;  /* 0xfffffffb0a0a7812 */ /* 0x000fe400078ec0ff */
[----:B------:R-:W-:Y:S01]  /*3eb40*/  PRMT R177, R177, 0x7632, R177 ;  /* 0x00007632b1b17816 */ /* 0x000fe200000000b1 */
[----:B------:R-:W-:Y:S01]  /*3eb50*/  FMUL.FTZ R15, R15, R3 ;  /* 0x000000030f0f7220 */ /* 0x000fe20000410000 */
[----:B------:R-:W-:Y:S01]  /*3eb60*/  FSETP.LE.FTZ.AND P4, PT, R6, R192, PT ;  /* 0x000000c00600720b */ /* 0x000fe20003f93000 */
[----:B------:R-:W-:Y:S01]  /*3eb70*/  IMAD.MOV.U32 R6, RZ, RZ, 0x2 ;  /* 0x00000002ff067424 */ /* 0x000fe200078e00ff */
        /* <DEDUP_REMOVED lines=11> */
.L_x_14069:
        /* <DEDUP_REMOVED lines=13> */
.L_x_14071:
[----:B------:R-:W-:Y:S05]  /*3ed00*/  BSYNC.RECONVERGENT B2 ;  /* 0x0000000000027941 */ /* 0x000fea0003800200 */
.L_x_14070:
        /* <DEDUP_REMOVED lines=61> */
.L_x_14068:
[----:B------:R-:W-:Y:S05]  /*3f0e0*/  BSYNC.RECONVERGENT B1 ;  /* 0x0000000000017941 */ /* 0x000fea0003800200 */
.L_x_14067:
        /* <DEDUP_REMOVED lines=23> */
.L_x_14074:
        /* <DEDUP_REMOVED lines=13> */
.L_x_14076:
[----:B------:R-:W-:Y:S05]  /*3f330*/  BSYNC.RECONVERGENT B2 ;  /* 0x0000000000027941 */ /* 0x000fea0003800200 */
.L_x_14075:
        /* <DEDUP_REMOVED lines=61> */
.L_x_14073:
[----:B------:R-:W-:Y:S05]  /*3f710*/  BSYNC.RECONVERGENT B1 ;  /* 0x0000000000017941 */ /* 0x000fea0003800200 */
.L_x_14072:
        /* <DEDUP_REMOVED lines=20> */
.L_x_14079:
        /* <DEDUP_REMOVED lines=13> */
.L_x_14081:
[----:B------:R-:W-:Y:S05]  /*3f930*/  BSYNC.RECONVERGENT B2 ;  /* 0x0000000000027941 */ /* 0x000fea0003800200 */
.L_x_14080:
        /* <DEDUP_REMOVED lines=61> */
.L_x_14078:
[----:B------:R-:W-:Y:S05]  /*3fd10*/  BSYNC.RECONVERGENT B1 ;  /* 0x0000000000017941 */ /* 0x000fea0003800200 */
.L_x_14077:
        /* <DEDUP_REMOVED lines=24> */
.L_x_14084:
        /* <DEDUP_REMOVED lines=13> */
.L_x_14086:
[----:B------:R-:W-:Y:S05]  /*3ff70*/  BSYNC.RECONVERGENT B2 ;  /* 0x0000000000027941 */ /* 0x000fea0003800200 */
.L_x_14085:
        /* <DEDUP_REMOVED lines=61> */
.L_x_14083:
[----:B------:R-:W-:Y:S05]  /*40350*/  BSYNC.RECONVERGENT B1 ;  /* 0x0000000000017941 */ /* 0x000fea0003800200 */
.L_x_14082:
[----:B------:R-:W-:Y:S01]  /*40360*/  ISETP.NE.AND P3, PT, R19, 0x1, PT ;  /* 0x000000011300780c */ /* 0x000fe20003f65270 */
[----:B------:R-:W-:Y:S01]  /*40370*/  BSSY.RECONVERGENT B1, `(.L_x_14087) ;  /* 0x000005d000017945 */ /* 0x000fe20003800200 */
[----:B------:R-:W-:Y:S02]  /*40380*/  I2FP.F32.U32 R6, R17 ;  /* 0x0000001100067245 */ /* 0x000fe40000201000 */
[C---:B------:R-:W-:Y:S02]  /*40390*/  SHF.L.U32 R17, R178.reuse, 0x10, RZ ;  /* 0x00000010b2117819 */ /* 0x040fe400000006ff */
[----:B------:R-:W-:Y:S01]  /*403a0*/  PRMT R178, R178, 0x7632, R178 ;  /* 0x00007632b2b27816 */ /* 0x000fe200000000b2 */
[----:B------:R-:W-:Y:S01]  /*403b0*/  FFMA.FTZ R6, R6, R193, 1.1641532182693481445e-10 ;  /* 0x2f00000006067423 */ /* 0x000fe200000100c1 */
[----:B------:R-:W-:Y:S01]  /*403c0*/  MOV R18, R4 ;  /* 0x0000000400127202 */ /* 0x000fe20000000f00 */
[----:B------:R-:W-:-:S03]  /*403d0*/  FMUL.FTZ R17, R17, R3 ;  /* 0x0000000311117220 */ /* 0x000fc60000410000 */
        /* <DEDUP_REMOVED lines=11> */
.L_x_14089:
        /* <DEDUP_REMOVED lines=13> */
.L_x_14091:
[----:B------:R-:W-:Y:S05]  /*40560*/  BSYNC.RECONVERGENT B2 ;  /* 0x0000000000027941 */ /* 0x000fea0003800200 */
.L_x_14090:
        /* <DEDUP_REMOVED lines=61> */
.L_x_14088:
[----:B------:R-:W-:Y:S05]  /*40940*/  BSYNC.RECONVERGENT B1 ;  /* 0x0000000000017941 */ /* 0x000fea0003800200 */
.L_x_14087:
        /* <DEDUP_REMOVED lines=23> */
.L_x_14094:
[----:B------:R-:W-:Y:S01]  /*40ac0*/  VIADD R11, R11, 0x1 ;  /* 0x000000010b0b7836 */ /* 0x000fe20000000000 */
[----:B------:R-:W-:Y:S03]  /*40ad0*/  BSSY.RECONVERGENT B2, `(.L_x_14095) ;  /* 0x000000c000027945 */ /* 0x000fe60003800200 */
[C---:B01----:R-:W-:Y:S01]  /*40ae0*/  IMAD.WIDE.U32 R188, R11.reuse, -0x2daee0ad, RZ ;  /* 0xd2511f530bbc7825 */ /* 0x043fe200078e00ff */
        /* <DEDUP_REMOVED lines=10> */
.L_x_14096:
[----:B------:R-:W-:Y:S05]  /*40b90*/  BSYNC.RECONVERGENT B2 ;  /* 0x0000000000027941 */ /* 0x000fea0003800200 */
.L_x_14095:
        /* <DEDUP_REMOVED lines=61> */
.L_x_14093:
[----:B------:R-:W-:Y:S05]  /*40f70*/  BSYNC.RECONVERGENT B1 ;  /* 0x0000000000017941 */ /* 0x000fea0003800200 */
.L_x_14092:
[----:B------:R-:W-:Y:S01]  /*40f80*/  ISETP.NE.AND P4, PT, R19, 0x1, PT ;  /* 0x000000011300780c */ /* 0x000fe20003f85270 */
[----:B------:R-:W-:Y:S01]  /*40f90*/  BSSY.RECONVERGENT B1, `(.L_x_14097) ;  /* 0x000005c000017945 */ /* 0x000fe20003800200 */
[----:B------:R-:W-:Y:S02]  /*40fa0*/  I2FP.F32.U32 R6, R18 ;  /* 0x0000001200067245 */ /* 0x000fe40000201000 */
[----:B------:R-:W-:Y:S02]  /*40fb0*/  SHF.L.U32 R22, R178, 0x10, RZ ;  /* 0x00000010b2167819 */ /* 0x000fe400000006ff */
[----:B------:R-:W-:Y:S01]  /*40fc0*/  MOV R18, R4 ;  /* 0x0000000400127202 */ /* 0x000fe20000000f00 */
[----:B------:R-:W-:Y:S02]  /*40fd0*/  FFMA.FTZ R6, R6, R193, 1.1641532182693481445e-10 ;  /* 0x2f00000006067423 */ /* 0x000fe400000100c1 */
        /* <DEDUP_REMOVED lines=12> */
.L_x_14099:
        /* <DEDUP_REMOVED lines=13> */
.L_x_14101:
[----:B------:R-:W-:Y:S05]  /*41170*/  BSYNC.RECONVERGENT B2 ;  /* 0x0000000000027941 */ /* 0x000fea0003800200 */
.L_x_14100:
        /* <DEDUP_REMOVED lines=61> */
.L_x_14098:
[----:B------:R-:W-:Y:S05]  /*41550*/  BSYNC.RECONVERGENT B1 ;  /* 0x0000000000017941 */ /* 0x000fea0003800200 */
.L_x_14097:
        /* <DEDUP_REMOVED lines=24> */
.L_x_14104:
        /* <DEDUP_REMOVED lines=13> */
.L_x_14106:
[----:B------:R-:W-:Y:S05]  /*417b0*/  BSYNC.RECONVERGENT B2 ;  /* 0x0000000000027941 */ /* 0x000fea0003800200 */
.L_x_14105:
        /* <DEDUP_REMOVED lines=59> */
[----:B------:R-:W-:Y:S02]  /*41b70*/  MOV R4, R188 ;  /* 0x000000bc00047202 */ /* 0x000fe40000000f00 */
[----:B------:R-:W-:-:S07]  /*41b80*/  MOV R194, R6 ;  /* 0x0000000600c27202 */ /* 0x000fce0000000f00 */
.L_x_14103:
[----:B------:R-:W-:Y:S05]  /*41b90*/  BSYNC.RECONVERGENT B1 ;  /* 0x0000000000017941 */ /* 0x000fea0003800200 */
.L_x_14102:
        /* <DEDUP_REMOVED lines=19> */
.L_x_14109:
        /* <DEDUP_REMOVED lines=13> */
.L_x_14111:
[----:B------:R-:W-:Y:S05]  /*41da0*/  BSYNC.RECONVERGENT B2 ;  /* 0x0000000000027941 */ /* 0x000fea0003800200 */
.L_x_14110:
        /* <DEDUP_REMOVED lines=59> */
[----:B------:R-:W-:Y:S01]  /*42160*/  IMAD.MOV.U32 R6, RZ, RZ, RZ ;  /* 0x000000ffff067224 */ /* 0x000fe200078e00ff */
[----:B------:R-:W-:-:S07]  /*42170*/  MOV R4, R188 ;  /* 0x000000bc00047202 */ /* 0x000fce0000000f00 */
.L_x_14108:
[----:B------:R-:W-:Y:S05]  /*42180*/  BSYNC.RECONVERGENT B1 ;  /* 0x0000000000017941 */ /* 0x000fea0003800200 */
.L_x_14107:
[----:B------:R-:W-:Y:S01]  /*42190*/  I2FP.F32.U32 R22, R22 ;  /* 0x0000001600167245 */ /* 0x000fe20000201000 */
[----:B------:R-:W-:Y:S01]  /*421a0*/  BSSY.RECONVERGENT B1, `(.L_x_14112) ;  /* 0x0000061000017945 */ /* 0x000fe20003800200 */
[----:B------:R-:W-:Y:S01]  /*421b0*/  FSEL R19, R19, RZ, P4 ;  /* 0x000000ff13137208 */ /* 0x000fe20002000000 */
[----:B01----:R-:W-:Y:S02]  /*421c0*/  IMAD.MOV.U32 R188, RZ, RZ, 0x2 ;  /* 0x00000002ffbc7424 */ /* 0x003fe400078e00ff */
        /* <DEDUP_REMOVED lines=19> */
.L_x_14114:
        /* <DEDUP_REMOVED lines=13> */
.L_x_14116:
[----:B------:R-:W-:Y:S05]  /*423d0*/  BSYNC.RECONVERGENT B2 ;  /* 0x0000000000027941 */ /* 0x000fea0003800200 */
.L_x_14115:
        /* <DEDUP_REMOVED lines=61> */
.L_x_14113:
[----:B------:R-:W-:Y:S05]  /*427b0*/  BSYNC.RECONVERGENT B1 ;  /* 0x0000000000017941 */ /* 0x000fea0003800200 */
.L_x_14112:
        /* <DEDUP_REMOVED lines=18> */
.L_x_14119:
        /* <DEDUP_REMOVED lines=16> */
.L_x_14121:
[----:B------:R-:W-:Y:S05]  /*429e0*/  BSYNC.RECONVERGENT B2 ;  /* 0x0000000000027941 */ /* 0x000fea0003800200 */
.L_x_14120:
        /* <DEDUP_REMOVED lines=61> */
.L_x_14118:
[----:B------:R-:W-:Y:S05]  /*42dc0*/  BSYNC.RECONVERGENT B1 ;  /* 0x0000000000017941 */ /* 0x000fea0003800200 */
.L_x_14117:
[----:B------:R-:W-:Y:S02]  /*42dd0*/  I2FP.F32.U32 R179, R179 ;  /* 0x000000b300b37245 */ /* 0x000fe40000201000 */
[----:B------:R-:W-:-:S03]  /*42de0*/  FSEL R22, R22, RZ, P5 ;  /* 0x000000ff16167208 */ /* 0x000fc60002800000 */
[----:B------:R-:W-:-:S05]  /*42df0*/  FFMA.FTZ R179, R179, R193, 1.1641532182693481445e-10 ;  /* 0x2f000000b3b37423 */ /* 0x000fca00000100c1 */
[----:B------:R-:W-:Y:S02]  /*42e00*/  FSETP.GTU.FTZ.AND P6, PT, R179, R192, PT ;  /* 0x000000c0b300720b */ /* 0x000fe40003fdc000 */
[----:B------:R-:W-:-:S04]  /*42e10*/  PRMT R179, R115, 0x7632, R179 ;  /* 0x0000763273b37816 */ /* 0x000fc800000000b3 */
[----:B------:R-:W-:-:S05]  /*42e20*/  SHF.L.U32 R179, R179, 0x10, RZ ;  /* 0x00000010b3b37819 */ /* 0x000fca00000006ff */
[----:B------:R-:W-:Y:S01]  /*42e30*/  FMUL.FTZ R179, R179, R3 ;  /* 0x00000003b3b37220 */ /* 0x000fe20000410000 */
[----:B------:R-:W-:-:S04]  /*42e40*/  SEL R3, RZ, 0x1, P6 ;  /* 0x00000001ff037807 */ /* 0x000fc80003000000 */
[----:B------:R-:W-:-:S05]  /*42e50*/  FSEL R179, R179, RZ, !P6 ;  /* 0x000000ffb3b37208 */ /* 0x000fca0007000000 */
[--C-:B------:R-:W-:Y:S01]  /*42e60*/  FADD.FTZ R179, R179, R22.reuse ;  /* 0x00000016b3b37221 */ /* 0x100fe20000010000 */
[----:B------:R-:W-:-:S03]  /*42e70*/  PRMT R22, R3, 0x7610, R22 ;  /* 0x0000761003167816 */ /* 0x000fc60000000016 */
[----:B------:R-:W-:Y:S01]  /*42e80*/  @P1 FADD.FTZ R179, R123, R179 ;  /* 0x000000b37bb31221 */ /* 0x000fe20000010000 */
[----:B------:R-:W-:Y:S06]  /*42e90*/  BRA `(.L_x_14122) ;  /* 0x0000003000787947 */ /* 0x000fec0003800000 */
.L_x_14041:
        /* <DEDUP_REMOVED lines=16> */
.L_x_14125:
        /* <DEDUP_REMOVED lines=13> */
.L_x_14127:
[----:B------:R-:W-:Y:S05]  /*43070*/  BSYNC.RECONVERGENT B2 ;  /* 0x0000000000027941 */ /* 0x000fea0003800200 */
.L_x_14126:
        /* <DEDUP_REMOVED lines=52> */
[----:B------:R-:W-:Y:S02]  /*433c0*/  LOP3.LUT R6, R4, R6, R173, 0x96, !PT ;  /* 0x0000000604067212 */ /* 0x000fe400078e96ad */
[----:B------:R-:W-:-:S03]  /*433d0*/  MOV R173, R3 ;  /* 0x0000000300ad7202 */ /* 0x000fc60000000f00 */
[----:B------:R-:W-:-:S04]  /*433e0*/  IMAD.WIDE.U32 R6, R6, -0x326172a9, RZ ;  /* 0xcd9e8d5706067825 */ /* 0x000fc800078e00ff */
[----:B------:R-:W-:Y:S01]  /*433f0*/  IMAD.MOV.U32 R4, RZ, RZ, R6 ;  /* 0x000000ffff047224 */ /* 0x000fe200078e0006 */
[----:B------:R-:W-:Y:S02]  /*43400*/  LOP3.LUT R8, R8, R174, R7, 0x96, !PT ;  /* 0x000000ae08087212 */ /* 0x000fe400078e9607 */
[----:B------:R-:W-:-:S04]  /*43410*/  IADD3 R7, PT, PT, R21, -0x695add53, RZ ;  /* 0x96a522ad15077810 */ /* 0x000fc80007ffe0ff */
[----:B------:R-:W-:Y:S01]  /*43420*/  LOP3.LUT R7, R7, R172, R195, 0x96, !PT ;  /* 0x000000ac07077212 */ /* 0x000fe200078e96c3 */
[----:B------:R-:W-:-:S07]  /*43430*/  IMAD.MOV.U32 R172, RZ, RZ, RZ ;  /* 0x000000ffffac7224 */ /* 0x000fce00078e00ff */
.L_x_14124:
[----:B------:R-:W-:Y:S05]  /*43440*/  BSYNC.RECONVERGENT B1 ;  /* 0x0000000000017941 */ /* 0x000fea0003800200 */
.L_x_14123:
[----:B01----:R-:W0:Y:S01]  /*43450*/  LDC R191, c[0x0][0x404] ;  /* 0x00010100ffbf7b82 */ /* 0x003e220000000800 */
[----:B------:R-:W-:Y:S01]  /*43460*/  HFMA2 R192, -RZ, RZ, 0.1171875, 0 ;  /* 0x2f800000ffc07431 */ /* 0x000fe200000001ff */
[----:B------:R-:W-:Y:S01]  /*43470*/  I2FP.F32.U32 R174, R173 ;  /* 0x000000ad00ae7245 */ /* 0x000fe20000201000 */
[----:B------:R-:W-:Y:S01]  /*43480*/  BSSY.RECONVERGENT B1, `(.L_x_14128) ;  /* 0x000005e000017945 */ /* 0x000fe20003800200 */
[----:B------:R-:W-:Y:S01]  /*43490*/  ISETP.NE.AND P2, PT, R172, 0x1, PT ;  /* 0x00000001ac00780c */ /* 0x000fe20003f45270 */
[----:B-----5:R-:W-:Y:S01]  /*434a0*/  IMAD.U32 R190, R176, 0x10000, RZ ;  /* 0x00010000b0be7824 */ /* 0x020fe200078e00ff */
[----:B------:R-:W-:Y:S01]  /*434b0*/  LOP3.LUT R10, R10, 0xffffffef, RZ, 0xc0, !PT ;  /* 0xffffffef0a0a7812 */ /* 0x000fe200078ec0ff */
[----:B------:R-:W-:Y:S01]  /*434c0*/  IMAD.MOV.U32 R173, RZ, RZ, R4 ;  /* 0x000000ffffad7224 */ /* 0x000fe200078e0004 */
[----:B------:R-:W-:Y:S02]  /*434d0*/  PRMT R3, R176, 0x7632, R3 ;  /* 0x00007632b0037816 */ /* 0x000fe40000000003 */
[----:B------:R-:W-:Y:S01]  /*434e0*/  MOV R6, 0x2 ;  /* 0x0000000200067802 */ /* 0x000fe20000000f00 */
[----:B------:R-:W-:-:S05]  /*434f0*/  FFMA.FTZ R174, R174, R192, 1.1641532182693481445e-10 ;  /* 0x2f000000aeae7423 */ /* 0x000fca00000100c0 */
[----:B0-----:R-:W-:-:S13]  /*43500*/  FSETP.LE.FTZ.AND P3, PT, R174, R191, PT ;  /* 0x000000bfae00720b */ /* 0x001fda0003f73000 */
        /* <DEDUP_REMOVED lines=10> */
.L_x_14130:
        /* <DEDUP_REMOVED lines=13> */
.L_x_14132:
[----:B------:R-:W-:Y:S05]  /*43680*/  BSYNC.RECONVERGENT B2 ;  /* 0x0000000000027941 */ /* 0x000fea0003800200 */
.L_x_14131:
        /* <DEDUP_REMOVED lines=61> */
.L_x_14129:
[----:B------:R-:W-:Y:S05]  /*43a60*/  BSYNC.RECONVERGENT B1 ;  /* 0x0000000000017941 */ /* 0x000fea0003800200 */
.L_x_14128:
        /* <DEDUP_REMOVED lines=19> */
.L_x_14135:
        /* <DEDUP_REMOVED lines=13> */
.L_x_14137:
[----:B------:R-:W-:Y:S05]  /*43c70*/  BSYNC.RECONVERGENT B2 ;  /* 0x0000000000027941 */ /* 0x000fea0003800200 */
.L_x_14136:
        /* <DEDUP_REMOVED lines=61> */
.L_x_14134:
[----:B------:R-:W-:Y:S05]  /*44050*/  BSYNC.RECONVERGENT B1 ;  /* 0x0000000000017941 */ /* 0x000fea0003800200 */
.L_x_14133:
        /* <DEDUP_REMOVED lines=20> */
.L_x_14140:
        /* <DEDUP_REMOVED lines=13> */
.L_x_14142:
[----:B------:R-:W-:Y:S05]  /*44270*/  BSYNC.RECONVERGENT B2 ;  /* 0x0000000000027941 */ /* 0x000fea0003800200 */
.L_x_14141:
        /* <DEDUP_REMOVED lines=61> */
.L_x_14139:
[----:B------:R-:W-:Y:S05]  /*44650*/  BSYNC.RECONVERGENT B1 ;  /* 0x0000000000017941 */ /* 0x000fea0003800200 */
.L_x_14138:
        /* <DEDUP_REMOVED lines=19> */
.L_x_14145:
        /* <DEDUP_REMOVED lines=13> */
.L_x_14147:
[----:B------:R-:W-:Y:S05]  /*44860*/  BSYNC.RECONVERGENT B2 ;  /* 0x0000000000027941 */ /* 0x000fea0003800200 */
.L_x_14146:
        /* <DEDUP_REMOVED lines=61> */
.L_x_14144:
[----:B------:R-:W-:Y:S05]  /*44c40*/  BSYNC.RECONVERGENT B1 ;  /* 0x0000000000017941 */ /* 0x000fea0003800200 */
.L_x_14143:
        /* <DEDUP_REMOVED lines=18> */
.L_x_14150:
        /* <DEDUP_REMOVED lines=13> */
.L_x_14152:
[----:B------:R-:W-:Y:S05]  /*44e40*/  BSYNC.RECONVERGENT B2 ;  /* 0x0000000000027941 */ /* 0x000fea0003800200 */
.L_x_14151:
        /* <DEDUP_REMOVED lines=61> */
.L_x_14149:
[----:B------:R-:W-:Y:S05]  /*45220*/  BSYNC.RECONVERGENT B1 ;  /* 0x0000000000017941 */ /* 0x000fea0003800200 */
.L_x_14148:
        /* <DEDUP_REMOVED lines=17> */
.L_x_14155:
        /* <DEDUP_REMOVED lines=13> */
.L_x_14157:
[----:B------:R-:W-:Y:S05]  /*45410*/  BSYNC.RECONVERGENT B2 ;  /* 0x0000000000027941 */ /* 0x000fea0003800200 */
.L_x_14156:
        /* <DEDUP_REMOVED lines=61> */
.L_x_14154:
[----:B------:R-:W-:Y:S05]  /*457f0*/  BSYNC.RECONVERGENT B1 ;  /* 0x0000000000017941 */ /* 0x000fea0003800200 */
.L_x_14153:
        /* <DEDUP_REMOVED lines=18> */
.L_x_14160:
        /* <DEDUP_REMOVED lines=13> */
.L_x_14162:
[----:B------:R-:W-:Y:S05]  /*459f0*/  BSYNC.RECONVERGENT B2 ;  /* 0x0000000000027941 */ /* 0x000fea0003800200 */
.L_x_14161:
        /* <DEDUP_REMOVED lines=61> */
.L_x_14159:
[----:B------:R-:W-:Y:S05]  /*45dd0*/  BSYNC.RECONVERGENT B1 ;  /* 0x0000000000017941 */ /* 0x000fea0003800200 */
.L_x_14158:
        /* <DEDUP_REMOVED lines=42> */
.L_x_14122:
        /* <DEDUP_REMOVED lines=44> */
.L_x_14163:
[----:B------:R-:W-:Y:S01]  /*46340*/  IMAD.MOV.U32 R3, RZ, RZ, R194 ;  /* 0x000000ffff037224 */ /* 0x000fe200078e00c2 */
[----:B------:R-:W-:-:S07]  /*46350*/  IADD3 R23, PT, PT, R23, 0x20, RZ ;  /* 0x0000002017177810 */ /* 0x000fce0007ffe0ff */
.L_x_14040:
[----:B------:R-:W-:Y:S05]  /*46360*/  BSYNC.RECONVERGENT B0 ;  /* 0x0000000000007941 */ /* 0x000fea0003800200 */
.L_x_14039:
        /* <DEDUP_REMOVED lines=24> */
[----:B01----:R-:W-:-:S09]  /*464f0*/  IMAD.MOV.U32 R188, RZ, RZ, R3 ;  /* 0x000000ffffbc7224 */ /* 0x003fd200078e0003 */
        /* <DEDUP_REMOVED lines=11> */
.L_x_14169:
        /* <DEDUP_REMOVED lines=13> */
.L_x_14171:
[----:B------:R-:W-:Y:S05]  /*46680*/  BSYNC.RECONVERGENT B2 ;  /* 0x0000000000027941 */ /* 0x000fea0003800200 */
.L_x_14170:
        /* <DEDUP_REMOVED lines=60> */
.L_x_14168:
[----:B------:R-:W-:Y:S05]  /*46a50*/  BSYNC.RECONVERGENT B1 ;  /* 0x0000000000017941 */ /* 0x000fea0003800200 */
.L_x_14167:
[----:B------:R-:W0:Y:S01]  /*46a60*/  LDC R189, c[0x0][0x404] ;  /* 0x00010100ffbd7b82 */ /* 0x000e220000000800 */
[----:B------:R-:W-:Y:S01]  /*46a70*/  HFMA2 R194, -RZ, RZ, 0.1171875, 0 ;  /* 0x2f800000ffc27431 */ /* 0x000fe200000001ff */
[----:B------:R-:W-:Y:S01]  /*46a80*/  I2FP.F32.U32 R6, R13 ;  /* 0x0000000d00067245 */ /* 0x000fe20000201000 */
[----:B-----5:R-:W-:Y:S01]  /*46a90*/  IMAD.U32 R13, R184, 0x10000, RZ ;  /* 0x00010000b80d7824 */ /* 0x020fe200078e00ff */
[----:B------:R-:W-:Y:S01]  /*46aa0*/  ISETP.NE.AND P2, PT, R14, 0x1, PT ;  /* 0x000000010e00780c */ /* 0x000fe20003f45270 */
[----:B------:R-:W-:Y:S01]  /*46ab0*/  BSSY.RECONVERGENT B1, `(.L_x_14172) ;  /* 0x000005e000017945 */ /* 0x000fe20003800200 */
[----:B------:R-:W-:Y:S01]  /*46ac0*/  LOP3.LUT R10, R10, 0xffffffef, RZ, 0xc0, !PT ;  /* 0xffffffef0a0a7812 */ /* 0x000fe200078ec0ff */
[----:B------:R-:W-:Y:S01]  /*46ad0*/  IMAD.MOV.U32 R15, RZ, RZ, R4 ;  /* 0x000000ffff0f7224 */ /* 0x000fe200078e0004 */
[----:B------:R-:W1:Y:S01]  /*46ae0*/  LDC R3, c[0x0][0x408] ;  /* 0x00010200ff037b82 */ /* 0x000e620000000800 */
[----:B------:R-:W-:Y:S01]  /*46af0*/  PRMT R184, R184, 0x7632, R184 ;  /* 0x00007632b8b87816 */ /* 0x000fe200000000b8 */
[----:B------:R-:W-:-:S05]  /*46b00*/  FFMA.FTZ R6, R6, R194, 1.1641532182693481445e-10 ;  /* 0x2f00000006067423 */ /* 0x000fca00000100c2 */
[----:B0-----:R-:W-:Y:S02]  /*46b10*/  FSETP.LE.FTZ.AND P4, PT, R6, R189, PT ;  /* 0x000000bd0600720b */ /* 0x001fe40003f93000 */
[----:B------:R-:W-:Y:S01]  /*46b20*/  MOV R6, 0x2 ;  /* 0x0000000200067802 */ /* 0x000fe20000000f00 */
[----:B-1----:R-:W-:-:S10]  /*46b30*/  FMUL.FTZ R13, R13, R3 ;  /* 0x000000030d0d7220 */ /* 0x002fd40000410000 */
        /* <DEDUP_REMOVED lines=10> */
.L_x_14174:
        /* <DEDUP_REMOVED lines=13> */
.L_x_14176:
[----:B------:R-:W-:Y:S05]  /*46cb0*/  BSYNC.RECONVERGENT B2 ;  /* 0x0000000000027941 */ /* 0x000fea0003800200 */
.L_x_14175:
        /* <DEDUP_REMOVED lines=61> */
.L_x_14173:
[----:B------:R-:W-:Y:S05]  /*47090*/  BSYNC.RECONVERGENT B1 ;  /* 0x0000000000017941 */ /* 0x000fea0003800200 */
.L_x_14172:
        /* <DEDUP_REMOVED lines=23> */
.L_x_14179:
        /* <DEDUP_REMOVED lines=13> */
.L_x_14181:
[----:B------:R-:W-:Y:S05]  /*472e0*/  BSYNC.RECONVERGENT B2 ;  /* 0x0000000000027941 */ /* 0x000fea0003800200 */
.L_x_14180:
        /* <DEDUP_REMOVED lines=61> */
.L_x_14178:
[----:B------:R-:W-:Y:S05]  /*476c0*/  BSYNC.RECONVERGENT B1 ;  /* 0x0000000000017941 */ /* 0x000fea0003800200 */
.L_x_14177:
        /* <DEDUP_REMOVED lines=20> */
.L_x_14184:
        /* <DEDUP_REMOVED lines=13> */
.L_x_14186:
[----:B------:R-:W-:Y:S05]  /*478e0*/  BSYNC.RECONVERGENT B2 ;  /* 0x0000000000027941 */ /* 0x000fea0003800200 */
.L_x_14185:
        /* <DEDUP_REMOVED lines=61> */
.L_x_14183:
[----:B------:R-:W-:Y:S05]  /*47cc0*/  BSYNC.RECONVERGENT B1 ;  /* 0x0000000000017941 */ /* 0x000fea0003800200 */
.L_x_14182:
        /* <DEDUP_REMOVED lines=24> */
.L_x_14189:
        /* <DEDUP_REMOVED lines=13> */
.L_x_14191:
[----:B------:R-:W-:Y:S05]  /*47f20*/  BSYNC.RECONVERGENT B2 ;  /* 0x0000000000027941 */ /* 0x000fea0003800200 */
.L_x_14190:
        /* <DEDUP_REMOVED lines=61> */
.L_x_14188:
[----:B------:R-:W-:Y:S05]  /*48300*/  BSYNC.RECONVERGENT B1 ;  /* 0x0000000000017941 */ /* 0x000fea0003800200 */
.L_x_14187:
        /* <DEDUP_REMOVED lines=21> */
.L_x_14194:
        /* <DEDUP_REMOVED lines=13> */
.L_x_14196:
[----:B------:R-:W-:Y:S05]  /*48530*/  BSYNC.RECONVERGENT B2 ;  /* 0x0000000000027941 */ /* 0x000fea0003800200 */
.L_x_14195:
        /* <DEDUP_REMOVED lines=61> */
.L_x_14193:
[----:B------:R-:W-:Y:S05]  /*48910*/  BSYNC.RECONVERGENT B1 ;  /* 0x0000000000017941 */ /* 0x000fea0003800200 */
.L_x_14192:
        /* <DEDUP_REMOVED lines=23> */
.L_x_14199:
        /* <DEDUP_REMOVED lines=13> */
.L_x_14201:
[----:B------:R-:W-:Y:S05]  /*48b60*/  BSYNC.RECONVERGENT B2 ;  /* 0x0000000000027941 */ /* 0x000fea0003800200 */
.L_x_14200:
        /* <DEDUP_REMOVED lines=61> */
.L_x_14198:
[----:B------:R-:W-:Y:S05]  /*48f40*/  BSYNC.RECONVERGENT B1 ;  /* 0x0000000000017941 */ /* 0x000fea0003800200 */
.L_x_14197:
        /* <DEDUP_REMOVED lines=20> */
.L_x_14204:
        /* <DEDUP_REMOVED lines=13> */
.L_x_14206:
[----:B------:R-:W-:Y:S05]  /*49160*/  BSYNC.RECONVERGENT B2 ;  /* 0x0000000000027941 */ /* 0x000fea0003800200 */
.L_x_14205:
        /* <DEDUP_REMOVED lines=61> */
.L_x_14203:
[----:B------:R-:W-:Y:S05]  /*49540*/  BSYNC.RECONVERGENT B1 ;  /* 0x0000000000017941 */ /* 0x000fea0003800200 */
.L_x_14202:
        /* <DEDUP_REMOVED lines=24> */
.L_x_14209:
        /* <DEDUP_REMOVED lines=13> */
.L_x_14211:
[----:B------:R-:W-:Y:S05]  /*497a0*/  BSYNC.RECONVERGENT B2 ;  /* 0x0000000000027941 */ /* 0x000fea0003800200 */
.L_x_14210:
        /* <DEDUP_REMOVED lines=61> */
.L_x_14208:
[----:B------:R-:W-:Y:S05]  /*49b80*/  BSYNC.RECONVERGENT B1 ;  /* 0x0000000000017941 */ /* 0x000fea0003800200 */
.L_x_14207:
        /* <DEDUP_REMOVED lines=19> */
.L_x_14214:
        /* <DEDUP_REMOVED lines=13> */
.L_x_14216:
[----:B------:R-:W-:Y:S05]  /*49d90*/  BSYNC.RECONVERGENT B2 ;  /* 0x0000000000027941 */ /* 0x000fea0003800200 */
.L_x_14215:
        /* <DEDUP_REMOVED lines=61> */
.L_x_14213:
[----:B------:R-:W-:Y:S05]  /*4a170*/  BSYNC.RECONVERGENT B1 ;  /* 0x0000000000017941 */ /* 0x000fea0003800200 */
.L_x_14212:
        /* <DEDUP_REMOVED lines=23> */
.L_x_14219:
        /* <DEDUP_REMOVED lines=13> */
.L_x_14221:
[----:B------:R-:W-:Y:S05]  /*4a3c0*/  BSYNC.RECONVERGENT B2 ;  /* 0x0000000000027941 */ /* 0x000fea0003800200 */
.L_x_14220:
        /* <DEDUP_REMOVED lines=61> */
.L_x_14218:
[----:B------:R-:W-:Y:S05]  /*4a7a0*/  BSYNC.RECONVERGENT B1 ;  /* 0x0000000000017941 */ /* 0x000fea0003800200 */
.L_x_14217:
        /* <DEDUP_REMOVED lines=18> */
.L_x_14224:
        /* <DEDUP_REMOVED lines=13> */
.L_x_14226:
[----:B------:R-:W-:Y:S05]  /*4a9a0*/  BSYNC.RECONVERGENT B2 ;  /* 0x0000000000027941 */ /* 0x000fea0003800200 */
.L_x_14225:
        /* <DEDUP_REMOVED lines=61> */
.L_x_14223:
[----:B------:R-:W-:Y:S05]  /*4ad80*/  BSYNC.RECONVERGENT B1 ;  /* 0x0000000000017941 */ /* 0x000fea0003800200 */
.L_x_14222:
        /* <DEDUP_REMOVED lines=24> */
.L_x_14229:
        /* <DEDUP_REMOVED lines=13> */
.L_x_14231:
[----:B------:R-:W-:Y:S05]  /*4afe0*/  BSYNC.RECONVERGENT B2 ;  /* 0x0000000000027941 */ /* 0x000fea0003800200 */
.L_x_14230:
        /* <DEDUP_REMOVED lines=61> */
.L_x_14228:
[----:B------:R-:W-:Y:S05]  /*4b3c0*/  BSYNC.RECONVERGENT B1 ;  /* 0x0000000000017941 */ /* 0x000fea0003800200 */
.L_x_14227:
        /* <DEDUP_REMOVED lines=19> */
.L_x_14234:
        /* <DEDUP_REMOVED lines=13> */
.L_x_14236:
[----:B------:R-:W-:Y:S05]  /*4b5d0*/  BSYNC.RECONVERGENT B2 ;  /* 0x0000000000027941 */ /* 0x000fea0003800200 */
.L_x_14235:
        /* <DEDUP_REMOVED lines=61> */
.L_x_14233:
[----:B------:R-:W-:Y:S05]  /*4b9b0*/  BSYNC.RECONVERGENT B1 ;  /* 0x0000000000017941 */ /* 0x000fea0003800200 */
.L_x_14232:
        /* <DEDUP_REMOVED lines=23> */
.L_x_14239:
        /* <DEDUP_REMOVED lines=13> */
.L_x_14241:
[----:B------:R-:W-:Y:S05]  /*4bc00*/  BSYNC.RECONVERGENT B2 ;  /* 0x0000000000027941 */ /* 0x000fea0003800200 */
.L_x_14240:
        /* <DEDUP_REMOVED lines=61> */
.L_x_14238:
[----:B------:R-:W-:Y:S05]  /*4bfe0*/  BSYNC.RECONVERGENT B1 ;  /* 0x0000000000017941 */ /* 0x000fea0003800200 */
.L_x_14237:
        /* <DEDUP_REMOVED lines=18> */
.L_x_14244:
        /* <DEDUP_REMOVED lines=16> */
.L_x_14246:
[----:B------:R-:W-:Y:S05]  /*4c210*/  BSYNC.RECONVERGENT B2 ;  /* 0x0000000000027941 */ /* 0x000fea0003800200 */
.L_x_14245:
        /* <DEDUP_REMOVED lines=61> */
.L_x_14243:
[----:B------:R-:W-:Y:S05]  /*4c5f0*/  BSYNC.RECONVERGENT B1 ;  /* 0x0000000000017941 */ /* 0x000fea0003800200 */
.L_x_14242:
        /* <DEDUP_REMOVED lines=13> */
.L_x_14166:
[----:B------:R-:W-:Y:S01]  /*4c6d0*/  ISETP.NE.AND P2, PT, R6, 0x1, PT ;  /* 0x000000010600780c */ /* 0x000fe20003f45270 */
[----:B------:R-:W-:Y:S01]  /*4c6e0*/  BSSY.RECONVERGENT B1, `(.L_x_14248) ;  /* 0x0000059000017945 */ /* 0x000fe20003800200 */
[----:B---3--:R-:W-:Y:S01]  /*4c6f0*/  MOV R180, 0x2 ;  /* 0x0000000200b47802 */ /* 0x008fe20000000f00 */
[----:B------:R-:W-:Y:S01]  /*4c700*/  IMAD.MOV.U32 R181, RZ, RZ, R4 ;  /* 0x000000ffffb57224 */ /* 0x000fe200078e0004 */
[----:B01----:R-:W-:-:S09]  /*4c710*/  MOV R188, R3 ;  /* 0x0000000300bc7202 */ /* 0x003fd20000000f00 */
        /* <DEDUP_REMOVED lines=11> */
.L_x_14250:
        /* <DEDUP_REMOVED lines=13> */
.L_x_14252:
[----:B------:R-:W-:Y:S05]  /*4c8a0*/  BSYNC.RECONVERGENT B2 ;  /* 0x0000000000027941 */ /* 0x000fea0003800200 */
.L_x_14251:
        /* <DEDUP_REMOVED lines=60> */
.L_x_14249:
[----:B------:R-:W-:Y:S05]  /*4cc70*/  BSYNC.RECONVERGENT B1 ;  /* 0x0000000000017941 */ /* 0x000fea0003800200 */
.L_x_14248:
[----:B------:R-:W0:Y:S01]  /*4cc80*/  LDC R192, c[0x0][0x404] ;  /* 0x00010100ffc07b82 */ /* 0x000e220000000800 */
        /* <DEDUP_REMOVED lines=21> */
.L_x_14255:
        /* <DEDUP_REMOVED lines=13> */
.L_x_14257:
[----:B------:R-:W-:Y:S05]  /*4ceb0*/  BSYNC.RECONVERGENT B2 ;  /* 0x0000000000027941 */ /* 0x000fea0003800200 */
.L_x_14256:
        /* <DEDUP_REMOVED lines=61> */
.L_x_14254:
[----:B------:R-:W-:Y:S05]  /*4d290*/  BSYNC.RECONVERGENT B1 ;  /* 0x0000000000017941 */ /* 0x000fea0003800200 */
.L_x_14253:
        /* <DEDUP_REMOVED lines=19> */
.L_x_14260:
        /* <DEDUP_REMOVED lines=13> */
.L_x_14262:
[----:B------:R-:W-:Y:S05]  /*4d4a0*/  BSYNC.RECONVERGENT B2 ;  /* 0x0000000000027941 */ /* 0x000fea0003800200 */
.L_x_14261:
        /* <DEDUP_REMOVED lines=61> */
.L_x_14259:
[----:B------:R-:W-:Y:S05]  /*4d880*/  BSYNC.RECONVERGENT B1 ;  /* 0x0000000000017941 */ /* 0x000fea0003800200 */
.L_x_14258:
        /* <DEDUP_REMOVED lines=20> */
.L_x_14265:
        /* <DEDUP_REMOVED lines=13> */
.L_x_14267:
[----:B------:R-:W-:Y:S05]  /*4daa0*/  BSYNC.RECONVERGENT B2 ;  /* 0x0000000000027941 */ /* 0x000fea0003800200 */
.L_x_14266:
        /* <DEDUP_REMOVED lines=61> */
.L_x_14264:
[----:B------:R-:W-:Y:S05]  /*4de80*/  BSYNC.RECONVERGENT B1 ;  /* 0x0000000000017941 */ /* 0x000fea0003800200 */
.L_x_14263:
        /* <DEDUP_REMOVED lines=19> */
.L_x_14270:
        /* <DEDUP_REMOVED lines=13> */
.L_x_14272:
[----:B------:R-:W-:Y:S05]  /*4e090*/  BSYNC.RECONVERGENT B2 ;  /* 0x0000000000027941 */ /* 0x000fea0003800200 */
.L_x_14271:
        /* <DEDUP_REMOVED lines=61> */
.L_x_14269:
[----:B------:R-:W-:Y:S05]  /*4e470*/  BSYNC.RECONVERGENT B1 ;  /* 0x0000000000017941 */ /* 0x000fea0003800200 */
.L_x_14268:
        /* <DEDUP_REMOVED lines=18> */
.L_x_14275:
        /* <DEDUP_REMOVED lines=13> */
.L_x_14277:
[----:B------:R-:W-:Y:S05]  /*4e670*/  BSYNC.RECONVERGENT B2 ;  /* 0x0000000000027941 */ /* 0x000fea0003800200 */
.L_x_14276:
        /* <DEDUP_REMOVED lines=61> */
.L_x_14274:
[----:B------:R-:W-:Y:S05]  /*4ea50*/  BSYNC.RECONVERGENT B1 ;  /* 0x0000000000017941 */ /* 0x000fea0003800200 */
.L_x_14273:
        /* <DEDUP_REMOVED lines=17> */
.L_x_14280:
        /* <DEDUP_REMOVED lines=13> */
.L_x_14282:
[----:B------:R-:W-:Y:S05]  /*4ec40*/  BSYNC.RECONVERGENT B2 ;  /* 0x0000000000027941 */ /* 0x000fea0003800200 */
.L_x_14281:
        /* <DEDUP_REMOVED lines=61> */
.L_x_14279:
[----:B------:R-:W-:Y:S05]  /*4f020*/  BSYNC.RECONVERGENT B1 ;  /* 0x0000000000017941 */ /* 0x000fea0003800200 */
.L_x_14278:
        /* <DEDUP_REMOVED lines=18> */
.L_x_14285:
        /* <DEDUP_REMOVED lines=13> */
.L_x_14287:
[----:B------:R-:W-:Y:S05]  /*4f220*/  BSYNC.RECONVERGENT B2 ;  /* 0x0000000000027941 */ /* 0x000fea0003800200 */
.L_x_14286:
        /* <DEDUP_REMOVED lines=61> */
.L_x_14284:
[----:B------:R-:W-:Y:S05]  /*4f600*/  BSYNC.RECONVERGENT B1 ;  /* 0x0000000000017941 */ /* 0x000fea0003800200 */
.L_x_14283:
        /* <DEDUP_REMOVED lines=42> */
.L_x_14247:
[----:B------:R-:W0:Y:S01]  /*4f8b0*/  LDC.64 R190, c[0x0][0x3a8] ;  /* 0x0000ea00ffbe7b82 */ /* 0x000e220000000a00 */
[----:B------:R-:W-:Y:S02]  /*4f8c0*/  SEL R3, RZ, 0x1000000, !P5 ;  /* 0x01000000ff037807 */ /* 0x000fe40006800000 */
[----:B------:R-:W-:Y:S02]  /*4f8d0*/  SEL R189, RZ, 0x10000, !P4 ;  /* 0x00010000ffbd7807 */ /* 0x000fe40006000000 */
[C---:B------:R-:W-:Y:S02]  /*4f8e0*/  LOP3.LUT P6, RZ, R10.reuse, 0x8, RZ, 0xc0, !PT ;  /* 0x000000080aff7812 */ /* 0x040fe400078cc0ff */
[C---:B------:R-:W-:Y:S01]  /*4f8f0*/  LOP3.LUT P5, RZ, R10.reuse, 0x4, RZ, 0xc0, !PT ;  /* 0x000000040aff7812 */ /* 0x040fe200078ac0ff */
[----:B------:R-:W1:Y:S01]  /*4f900*/  LDC.64 R192, c[0x0][0x3b0] ;  /* 0x0000ec00ffc07b82 */ /* 0x000e620000000a00 */
[C---:B------:R-:W-:Y:S02]  /*4f910*/  LOP3.LUT P4, RZ, R10.reuse, 0x2, RZ, 0xc0, !PT ;  /* 0x000000020aff7812 */ /* 0x040fe4000788c0ff */
[----:B------:R-:W-:Y:S01]  /*4f920*/  LOP3.LUT P1, RZ, R10, 0x10, RZ, 0xc0, !PT ;  /* 0x000000100aff7812 */ /* 0x000fe2000782c0ff */
[----:B0-----:R-:W-:-:S05]  /*4f930*/  IMAD.WIDE.U32 R190, R23, 0x20, R190 ;  /* 0x0000002017be7825 */ /* 0x001fca00078e00be */
[----:B------:R-:W-:Y:S01]  /*4f940*/  STG.E.128 desc[UR6][R190.64], R180 ;  /* 0x000000b4be007986 */ /* 0x000fe2000c101d06 */
[----:B-1----:R-:W-:-:S03]  /*4f950*/  IMAD.WIDE.U32 R192, R23, 0x8, R192 ;  /* 0x0000000817c07825 */ /* 0x002fc600078e00c0 */
[----:B------:R0:W-:Y:S02]  /*4f960*/  STG.E.128 desc[UR6][R190.64+0x10], R184 ;  /* 0x000010b8be007986 */ /* 0x0001e4000c101d06 */
[----:B0-----:R-:W-:Y:S02]  /*4f970*/  SEL R190, RZ, 0x100, !P3 ;  /* 0x00000100ffbe7807 */ /* 0x001fe40005800000 */
[----:B------:R-:W-:Y:S02]  /*4f980*/  SEL R191, RZ, 0x1, !P2 ;  /* 0x00000001ffbf7807 */ /* 0x000fe40005000000 */
[----:B------:R-:W-:Y:S02]  /*4f990*/  LOP3.LUT R190, R190, R3, R189, 0xfe, !PT ;  /* 0x00000003bebe7212 */ /* 0x000fe400078efebd */
[----:B------:R-:W-:Y:S02]  /*4f9a0*/  SEL R3, RZ, 0x1000000, !P4 ;  /* 0x01000000ff037807 */ /* 0x000fe40006000000 */
[----:B------:R-:W-:-:S02]  /*4f9b0*/  LOP3.LUT R191, R190, R191, RZ, 0xfc, !PT ;  /* 0x000000bfbebf7212 */ /* 0x000fc400078efcff */
[----:B------:R-:W-:Y:S02]  /*4f9c0*/  SEL R189, RZ, 0x10000, !P5 ;  /* 0x00010000ffbd7807 */ /* 0x000fe40006800000 */
[----:B------:R-:W-:-:S04]  /*4f9d0*/  SEL R190, RZ, 0x100, !P6 ;  /* 0x00000100ffbe7807 */ /* 0x000fc80007000000 */
[----:B------:R-:W-:Y:S02]  /*4f9e0*/  LOP3.LUT R3, R190, R3, R189, 0xfe, !PT ;  /* 0x00000003be037212 */ /* 0x000fe400078efebd */
[----:B------:R-:W-:-:S04]  /*4f9f0*/  SEL R189, RZ, 0x1, !P1 ;  /* 0x00000001ffbd7807 */ /* 0x000fc80004800000 */
[----:B------:R-:W-:Y:S01]  /*4fa00*/  LOP3.LUT R190, R3, R189, RZ, 0xfc, !PT ;  /* 0x000000bd03be7212 */ /* 0x000fe200078efcff */
[----:B------:R-:W-:-:S04]  /*4fa10*/  IMAD.MOV.U32 R3, RZ, RZ, R188 ;  /* 0x000000ffff037224 */ /* 0x000fc800078e00bc */
[----:B------:R2:W-:Y:S01]  /*4fa20*/  STG.E.64 desc[UR6][R192.64], R190 ;  /* 0x000000bec0007986 */ /* 0x0005e2000c101b06 */
[----:B------:R-:W-:Y:S05]  /*4fa30*/  @!P0 BRA `(.L_x_14165) ;  /* 0x0000000000508947 */ /* 0x000fea0003800000 */
[----:B------:R-:W-:Y:S02]  /*4fa40*/  SHF.L.U32 R188, R19, 0x10, RZ ;  /* 0x0000001013bc7819 */ /* 0x000fe400000006ff */
[----:B------:R-:W-:Y:S02]  /*4fa50*/  LOP3.LUT R189, R22, 0xffff, RZ, 0xc0, !PT ;  /* 0x0000ffff16bd7812 */ /* 0x000fe400078ec0ff */
[----:B------:R-:W-:Y:S02]  /*4fa60*/  LOP3.LUT R188, R188, 0xff0000, RZ, 0xc0, !PT ;  /* 0x00ff0000bcbc7812 */ /* 0x000fe400078ec0ff */
[----:B------:R-:W-:Y:S02]  /*4fa70*/  PRMT R194, R18, 0x7104, RZ ;  /* 0x0000710412c27816 */ /* 0x000fe400000000ff */
[----:B------:R-:W-:Y:S02]  /*4fa80*/  PRMT R188, R188, 0x4210, R189 ;  /* 0x00004210bcbc7816 */ /* 0x000fe400000000bd */
[----:B--2---:R-:W-:-:S02]  /*4fa90*/  LOP3.LUT R190, R15, 0xff, RZ, 0xc0, !PT ;  /* 0x000000ff0fbe7812 */ /* 0x004fc400078ec0ff */
        /* <DEDUP_REMOVED lines=14> */
.L_x_14165:
[----:B------:R-:W-:Y:S05]  /*4fb80*/  BSYNC.RECONVERGENT B0 ;  /* 0x0000000000007941 */ /* 0x000fea0003800200 */
.L_x_14164:
[----:B------:R-:W-:Y:S01]  /*4fb90*/  FADD.FTZ R23, RZ, R124 ;  /* 0x0000007cff177221 */ /* 0x000fe20000010000 */
[C---:B------:R-:W-:Y:S01]  /*4fba0*/  ISETP.GE.U32.AND P5, PT, R12.reuse, 0x20, PT ;  /* 0x000000200c00780c */ /* 0x040fe20003fa6070 */
[----:B--2---:R-:W2:Y:S01]  /*4fbb0*/  S2R R192, SR_TID.X ;  /* 0x0000000000c07919 */ /* 0x004ea20000002100 */
        /* <DEDUP_REMOVED lines=18> */
[----:B01-3--:R-:W-:-:S04]  /*4fce0*/  FADD.FTZ R188, R132, R23 ;  /* 0x0000001784bc7221 */ /* 0x00bfc80000010000 */
        /* <DEDUP_REMOVED lines=58> */
[----:B--2---:R-:W-:-:S13]  /*50090*/  LOP3.LUT P6, RZ, R192, 0x1f, RZ, 0xc0, !PT ;  /* 0x0000001fc0ff7812 */ /* 0x004fda00078cc0ff */
        /* <DEDUP_REMOVED lines=154> */
.L_x_14317:
        /* <DEDUP_REMOVED lines=12> */
[----:B------:R-:W1:Y:S04]  /*50b00*/  @!P1 LDC.64 R188, c[0x0][0x3c8] ;  /* 0x0000f200ffbc9b82 */ /* 0x000e680000000a00 */
[----:B------:R-:W2:Y:S01]  /*50b10*/  MUFU.RSQ R23, R23 ;  /* 0x0000001700177308 */ /* 0x000ea20000001400 */
[----:B-1----:R-:W-:-:S05]  /*50b20*/  @!P1 IMAD.WIDE R188, R205, 0x4, R188 ;  /* 0x00000004cdbc9825 */ /* 0x002fca00078e02bc */
[----:B--2---:R1:W-:Y:S01]  /*50b30*/  @!P1 STG.E desc[UR6][R188.64], R23 ;  /* 0x00000017bc009986 */ /* 0x0043e2000c101906 */
[----:B------:R-:W-:Y:S05]  /*50b40*/  @!P5 BRA `(.L_x_14290) ;  /* 0x000000040060d947 */ /* 0x000fea0003800000 */
[----:B------:R-:W2:Y:S04]  /*50b50*/  LDL R243, [R1+0x18] ;  /* 0x0000180001f37983 */ /* 0x000ea80000100800 */
[----:B------:R-:W3:Y:S04]  /*50b60*/  LDL R244, [R1+0x1c] ;  /* 0x00001c0001f47983 */ /* 0x000ee80000100800 */
[----:B------:R-:W4:Y:S01]  /*50b70*/  LDL R245, [R1+0x14] ;  /* 0x0000140001f57983 */ /* 0x000f220000100800 */
[----:B------:R-:W-:-:S03]  /*50b80*/  FADD.FTZ R195, R130, -R204 ;  /* 0x800000cc82c37221 */ /* 0x000fc60000010000 */
[----:B------:R-:W5:Y:S01]  /*50b90*/  LDL R194, [R1+0x20] ;  /* 0x0000200001c27983 */ /* 0x000f620000100800 */
[----:B------:R-:W-:Y:S01]  /*50ba0*/  SHF.L.U32 R191, R67, 0x10, RZ ;  /* 0x0000001043bf7819 */ /* 0x000fe200000006ff */
[----:B------:R-:W-:Y:S01]  /*50bb0*/  FMUL.FTZ R195, R23, R195 ;  /* 0x000000c317c37220 */ /* 0x000fe20000410000 */
[----:B-1----:R-:W-:Y:S01]  /*50bc0*/  IMAD.U32 R188, R239, 0x10000, RZ ;  /* 0x00010000efbc7824 */ /* 0x002fe200078e00ff */
[----:B------:R-:W-:Y:S01]  /*50bd0*/  SHF.L.U32 R190, R95, 0x10, RZ ;  /* 0x000000105fbe7819 */ /* 0x000fe200000006ff */
[----:B------:R-:W-:Y:S01]  /*50be0*/  IMAD.U32 R189, R235, 0x10000, RZ ;  /* 0x00010000ebbd7824 */ /* 0x000fe200078e00ff */
[----:B------:R-:W5:Y:S01]  /*50bf0*/  LDL R246, [R1+0x4] ;  /* 0x0000040001f67983 */ /* 0x000f620000100800 */
[C---:B------:R-:W-:Y:S02]  /*50c00*/  FFMA.FTZ R188, R195.reuse, R188, R191 ;  /* 0x000000bcc3bc7223 */ /* 0x040fe400000100bf */
[----:B------:R-:W-:Y:S01]  /*50c10*/  FFMA.FTZ R195, R195, R189, R190 ;  /* 0x000000bdc3c37223 */ /* 0x000fe200000100be */
[----:B------:R-:W5:Y:S01]  /*50c20*/  LDL R251, [R1] ;  /* 0x0000000001fb7983 */ /* 0x000f620000100800 */
[----:B--2---:R-:W-:-:S03]  /*50c30*/  SHF.L.U32 R192, R243, 0x10, RZ ;  /* 0x00000010f3c07819 */ /* 0x004fc600000006ff */
[----:B------:R-:W2:Y:S01]  /*50c40*/  LDL R243, [R1+0x8] ;  /* 0x0000080001f37983 */ /* 0x000ea20000100800 */
[----:B---3--:R-:W-:-:S03]  /*50c50*/  IMAD.U32 R189, R244, 0x10000, RZ ;  /* 0x00010000f4bd7824 */ /* 0x008fc600078e00ff */
[----:B------:R-:W3:Y:S01]  /*50c60*/  LDL R244, [R1+0x10] ;  /* 0x0000100001f47983 */ /* 0x000ee20000100800 */
[----:B----4-:R-:W-:-:S03]  /*50c70*/  IMAD.U32 R191, R245, 0x10000, RZ ;  /* 0x00010000f5bf7824 */ /* 0x010fc600078e00ff */
[----:B------:R-:W4:Y:S01]  /*50c80*/  LDL R245, [R1+0xc] ;  /* 0x00000c0001f57983 */ /* 0x000f220000100800 */
[--C-:B------:R-:W-:Y:S01]  /*50c90*/  FADD.FTZ R248, R131, -R204.reuse ;  /* 0x800000cc83f87221 */ /* 0x100fe20000010000 */
[----:B-----5:R-:W-:Y:S01]  /*50ca0*/  SHF.L.U32 R190, R194, 0x10, RZ ;  /* 0x00000010c2be7819 */ /* 0x020fe200000006ff */
[----:B------:R-:W-:Y:S02]  /*50cb0*/  FADD.FTZ R194, R128, -R204 ;  /* 0x800000cc80c27221 */ /* 0x000fe40000010000 */
[C---:B------:R-:W-:Y:S01]  /*50cc0*/  FMUL.FTZ R248, R23.reuse, R248 ;  /* 0x000000f817f87220 */ /* 0x040fe20000410000 */
[----:B0-----:R-:W-:Y:S02]  /*50cd0*/  IMAD.U32 R193, R238, 0x10000, RZ ;  /* 0x00010000eec17824 */ /* 0x001fe400078e00ff */
[----:B------:R-:W-:Y:S01]  /*50ce0*/  FMUL.FTZ R194, R23, R194 ;  /* 0x000000c217c27220 */ /* 0x000fe20000410000 */
[C---:B------:R-:W-:Y:S01]  /*50cf0*/  FFMA.FTZ R191, R248.reuse, R191, R192 ;  /* 0x000000bff8bf7223 */ /* 0x040fe200000100c0 */
[----:B------:R-:W-:Y:S01]  /*50d00*/  FFMA.FTZ R248, R248, R189, R190 ;  /* 0x000000bdf8f87223 */ /* 0x000fe200000100be */
[----:B------:R-:W-:Y:S01]  /*50d10*/  SHF.L.U32 R192, R66, 0x10, RZ ;  /* 0x0000001042c07819 */ /* 0x000fe200000006ff */
[----:B------:R-:W-:Y:S01]  /*50d20*/  IMAD.U32 R189, R234, 0x10000, RZ ;  /* 0x00010000eabd7824 */ /* 0x000fe200078e00ff */
[----:B------:R-:W-:Y:S01]  /*50d30*/  SHF.L.U32 R190, R94, 0x10, RZ ;  /* 0x000000105ebe7819 */ /* 0x000fe200000006ff */
[----:B------:R-:W-:-:S02]  /*50d40*/  FADD.FTZ R247, R129, -R204 ;  /* 0x800000cc81f77221 */ /* 0x000fc40000010000 */
[C---:B------:R-:W-:Y:S02]  /*50d50*/  FFMA.FTZ R193, R194.reuse, R193, R192 ;  /* 0x000000c1c2c17223 */ /* 0x040fe400000100c0 */
[----:B------:R-:W-:Y:S01]  /*50d60*/  FFMA.FTZ R194, R194, R189, R190 ;  /* 0x000000bdc2c27223 */ /* 0x000fe200000100be */
[----:B------:R-:W-:Y:S01]  /*50d70*/  FMUL.FTZ R247, R23, R247 ;  /* 0x000000f717f77220 */ /* 0x000fe20000410000 */
[----:B------:R-:W-:Y:S02]  /*50d80*/  IMAD.U32 R190, R246, 0x10000, RZ ;  /* 0x00010000f6be7824 */ /* 0x000fe400078e00ff */
[----:B------:R-:W-:-:S04]  /*50d90*/  FADD.FTZ R246, R127, -R204 ;  /* 0x800000cc7ff67221 */ /* 0x000fc80000010000 */
[----:B------:R-:W-:Y:S01]  /*50da0*/  FMUL.FTZ R246, R23, R246 ;  /* 0x000000f617f67220 */ /* 0x000fe20000410000 */
[----:B------:R-:W-:Y:S01]  /*50db0*/  F2FP.BF16.F32.PACK_AB R191, R191, R188 ;  /* 0x000000bcbfbf723e */ /* 0x000fe200000010ff */
[----:B------:R-:W-:Y:S01]  /*50dc0*/  IMAD.U32 R188, R236, 0x10000, RZ ;  /* 0x00010000ecbc7824 */ /* 0x000fe200078e00ff */
[----:B------:R-:W-:Y:S02]  /*50dd0*/  F2FP.BF16.F32.PACK_AB R195, R248, R195 ;  /* 0x000000c3f8c3723e */ /* 0x000fe400000010ff */
[----:B--2---:R-:W-:Y:S02]  /*50de0*/  SHF.L.U32 R243, R243, 0x10, RZ ;  /* 0x00000010f3f37819 */ /* 0x004fe400000006ff */
[----:B---3--:R-:W-:-:S03]  /*50df0*/  SHF.L.U32 R192, R244, 0x10, RZ ;  /* 0x00000010f4c07819 */ /* 0x008fc600000006ff */
[----:B------:R-:W-:Y:S01]  /*50e00*/  FFMA.FTZ R190, R247, R190, R243 ;  /* 0x000000bef7be7223 */ /* 0x000fe200000100f3 */
[----:B----4-:R-:W-:Y:S02]  /*50e10*/  IMAD.U32 R189, R245, 0x10000, RZ ;  /* 0x00010000f5bd7824 */ /* 0x010fe400078e00ff */
[----:B------:R-:W-:Y:S01]  /*50e20*/  FADD.FTZ R245, R126, -R204 ;  /* 0x800000cc7ef57221 */ /* 0x000fe20000010000 */
[----:B------:R-:W-:Y:S01]  /*50e30*/  SHF.L.U32 R244, R65, 0x10, RZ ;  /* 0x0000001041f47819 */ /* 0x000fe200000006ff */
[----:B------:R-:W-:Y:S02]  /*50e40*/  FFMA.FTZ R247, R247, R189, R192 ;  /* 0x000000bdf7f77223 */ /* 0x000fe400000100c0 */
[----:B------:R-:W-:Y:S01]  /*50e50*/  FMUL.FTZ R245, R23, R245 ;  /* 0x000000f517f57220 */ /* 0x000fe20000410000 */
[----:B------:R-:W-:Y:S01]  /*50e60*/  IMAD.U32 R192, R237, 0x10000, RZ ;  /* 0x00010000edc07824 */ /* 0x000fe200078e00ff */
        /* <DEDUP_REMOVED lines=8> */
[----:B------:R-:W-:-:S04]  /*50ef0*/  IMAD.U32 R243, R250, 0x10000, RZ ;  /* 0x00010000faf37824 */ /* 0x000fc800078e00ff */
[----:B------:R-:W-:Y:S01]  /*50f00*/  FFMA.FTZ R246, R246, R243, R244 ;  /* 0x000000f3f6f67223 */ /* 0x000fe200000100f4 */
[----:B------:R-:W-:Y:S01]  /*50f10*/  FADD.FTZ R243, R124, -R204 ;  /* 0x800000cc7cf37221 */ /* 0x000fe20000010000 */
[----:B------:R-:W-:-:S03]  /*50f20*/  SHF.L.U32 R244, R64, 0x10, RZ ;  /* 0x0000001040f47819 */ /* 0x000fc600000006ff */
[----:B------:R-:W-:Y:S01]  /*50f30*/  FMUL.FTZ R243, R23, R243 ;  /* 0x000000f317f37220 */ /* 0x000fe20000410000 */
[----:B------:R-:W-:-:S03]  /*50f40*/  SHF.L.U32 R251, R92, 0x10, RZ ;  /* 0x000000105cfb7819 */ /* 0x000fc600000006ff */
        /* <DEDUP_REMOVED lines=20> */
[----:B------:R-:W-:Y:S01]  /*51090*/  F2FP.BF16.F32.PACK_AB R192, R244, R243 ;  /* 0x000000f3f4c0723e */ /* 0x000fe200000010ff */
[----:B0-----:R-:W-:-:S05]  /*510a0*/  IMAD.WIDE.U32 R188, R0, 0x10, R188 ;  /* 0x0000001000bc7825 */ /* 0x001fca00078e00bc */
[----:B------:R2:W-:Y:S01]  /*510b0*/  STG.E.128 desc[UR6][R188.64], R192 ;  /* 0x000000c0bc007986 */ /* 0x0005e2000c101d06 */
[----:B------:R-:W-:-:S07]  /*510c0*/  VIADD R0, R0, 0x20 ;  /* 0x0000002000007836 */ /* 0x000fce0000000000 */
.L_x_14290:
[----:B------:R-:W-:Y:S05]  /*510d0*/  BSYNC.RECONVERGENT B0 ;  /* 0x0000000000007941 */ /* 0x000fea0003800200 */
.L_x_14289:
[----:B------:R-:W-:Y:S01]  /*510e0*/  LOP3.LUT P0, RZ, R10, 0x1000, RZ, 0xc0, !PT ;  /* 0x000010000aff7812 */ /* 0x000fe2000780c0ff */
[----:B------:R-:W-:-:S12]  /*510f0*/  BSSY.RECONVERGENT B0, `(.L_x_14291) ;  /* 0x0000061000007945 */ /* 0x000fd80003800200 */
[----:B------:R-:W-:Y:S05]  /*51100*/  @!P0 BRA `(.L_x_14292) ;  /* 0x00000004007c8947 */ /* 0x000fea0003800000 */
[----:B------:R-:W3:Y:S01]  /*51110*/  LDL R243, [R1+0x54] ;  /* 0x0000540001f37983 */ /* 0x000ee20000100800 */
[----:B--2---:R-:W-:-:S03]  /*51120*/  FADD.FTZ R195, R138, -R204 ;  /* 0x800000cc8ac37221 */ /* 0x004fc60000010000 */
[----:B------:R-:W2:Y:S04]  /*51130*/  LDL R192, [R1+0x58] ;  /* 0x0000580001c07983 */ /* 0x000ea80000100800 */
[----:B------:R-:W4:Y:S04]  /*51140*/  LDL R194, [R1+0x5c] ;  /* 0x00005c0001c27983 */ /* 0x000f280000100800 */
[----:B0-----:R-:W5:Y:S01]  /*51150*/  LDL R193, [R1+0x60] ;  /* 0x0000600001c17983 */ /* 0x001f620000100800 */
        /* <DEDUP_REMOVED lines=8> */
[----:B------:R-:W-:Y:S01]  /*511e0*/  FADD.FTZ R248, R139, -R204 ;  /* 0x800000cc8bf87221 */ /* 0x000fe20000010000 */
        /* <DEDUP_REMOVED lines=81> */
.L_x_14292:
[----:B------:R-:W-:Y:S05]  /*51700*/  BSYNC.RECONVERGENT B0 ;  /* 0x0000000000007941 */ /* 0x000fea0003800200 */
.L_x_14291:
[----:B------:R-:W-:Y:S01]  /*51710*/  LOP3.LUT P0, RZ, R10, 0x400, RZ, 0xc0, !PT ;  /* 0x000004000aff7812 */ /* 0x000fe2000780c0ff */
[----:B------:R-:W-:-:S12]  /*51720*/  BSSY.RECONVERGENT B0, `(.L_x_14293) ;  /* 0x0000061000007945 */ /* 0x000fd80003800200 */
[----:B------:R-:W-:Y:S05]  /*51730*/  @!P0 BRA `(.L_x_14294) ;  /* 0x00000004007c8947 */ /* 0x000fea0003800000 */
[----:B------:R-:W4:Y:S01]  /*51740*/  LDL R243, [R1+0x94] ;  /* 0x0000940001f37983 */ /* 0x000f220000100800 */
[----:B--23--:R-:W-:-:S03]  /*51750*/  FADD.FTZ R195, R146, -R204 ;  /* 0x800000cc92c37221 */ /* 0x00cfc60000010000 */
[----:B------:R-:W2:Y:S04]  /*51760*/  LDL R192, [R1+0x98] ;  /* 0x0000980001c07983 */ /* 0x000ea80000100800 */
[----:B0-----:R-:W3:Y:S01]  /*51770*/  LDL R193, [R1+0xa0] ;  /* 0x0000a00001c17983 */ /* 0x001ee20000100800 */
        /* <DEDUP_REMOVED lines=29> */
[C---:B------:R-:W-:Y:S01]  /*51950*/  FFMA.FTZ R193, R194.reuse, R193, R192 ;  /* 0x000000c1c2c17223 */ /* 0x040fe200000100c0 */
        /* <DEDUP_REMOVED lines=61> */
.L_x_14294:
[----:B------:R-:W-:Y:S05]  /*51d30*/  BSYNC.RECONVERGENT B0 ;  /* 0x0000000000007941 */ /* 0x000fea0003800200 */
.L_x_14293:
[----:B------:R-:W-:Y:S01]  /*51d40*/  LOP3.LUT P0, RZ, R10, 0x200, RZ, 0xc0, !PT ;  /* 0x000002000aff7812 */ /* 0x000fe2000780c0ff */
[----:B------:R-:W-:-:S12]  /*51d50*/  BSSY.RECONVERGENT B0, `(.L_x_14295) ;  /* 0x0000061000007945 */ /* 0x000fd80003800200 */
[----:B------:R-:W-:Y:S05]  /*51d60*/  @!P0 BRA `(.L_x_14296) ;  /* 0x00000004007c8947 */ /* 0x000fea0003800000 */
[----:B------:R-:W5:Y:S01]  /*51d70*/  LDL R243, [R1+0xd4] ;  /* 0x0000d40001f37983 */ /* 0x000f620000100800 */
[----:B--234-:R-:W-:-:S03]  /*51d80*/  FADD.FTZ R195, R154, -R204 ;  /* 0x800000cc9ac37221 */ /* 0x01cfc60000010000 */
[----:B------:R-:W2:Y:S04]  /*51d90*/  LDL R192, [R1+0xd8] ;  /* 0x0000d80001c07983 */ /* 0x000ea80000100800 */
[----:B------:R-:W3:Y:S04]  /*51da0*/  LDL R194, [R1+0xdc] ;  /* 0x0000dc0001c27983 */ /* 0x000ee80000100800 */
[----:B0-----:R-:W4:Y:S01]  /*51db0*/  LDL R193, [R1+0xe0] ;  /* 0x0000e00001c17983 */ /* 0x001f220000100800 */
        /* <DEDUP_REMOVED lines=8> */
[----:B------:R-:W-:Y:S01]  /*51e40*/  FADD.FTZ R248, R155, -R204 ;  /* 0x800000cc9bf87221 */ /* 0x000fe20000010000 */
        /* <DEDUP_REMOVED lines=81> */
.L_x_14296:
[----:B------:R-:W-:Y:S05]  /*52360*/  BSYNC.RECONVERGENT B0 ;  /* 0x0000000000007941 */ /* 0x000fea0003800200 */
.L_x_14295:
        /* <DEDUP_REMOVED lines=98> */
.L_x_14298:
[----:B------:R-:W-:Y:S05]  /*52990*/  BSYNC.RECONVERGENT B0 ;  /* 0x0000000000007941 */ /* 0x000fea0003800200 */
.L_x_14297:
        /* <DEDUP_REMOVED lines=98> */
.L_x_14300:
[----:B------:R-:W-:Y:S05]  /*52fc0*/  BSYNC.RECONVERGENT B0 ;  /* 0x0000000000007941 */ /* 0x000fea0003800200 */
.L_x_14299:
        /* <DEDUP_REMOVED lines=98> */
.L_x_14302:
[----:B------:R-:W-:Y:S05]  /*535f0*/  BSYNC.RECONVERGENT B0 ;  /* 0x0000000000007941 */ /* 0x000fea0003800200 */
.L_x_14301:
        /* <DEDUP_REMOVED lines=15> */
[----:B------:R-:W-:Y:S01]  /*536f0*/  FADD.FTZ R243, R181, -R204 ;  /* 0x800000ccb5f37221 */ /* 0x000fe20000010000 */
        /* <DEDUP_REMOVED lines=81> */
.L_x_14304:
[----:B------:R-:W-:Y:S05]  /*53c10*/  BSYNC.RECONVERGENT B0 ;  /* 0x0000000000007941 */ /* 0x000fea0003800200 */
.L_x_14303:
[----:B01234-:R-:W0:Y:S02]  /*53c20*/  LDC.64 R188, c[0x0][0x380] ;  /* 0x0000e000ffbc7b82 */ /* 0x01fe240000000a00 */
[----:B0-----:R-:W-:-:S04]  /*53c30*/  LEA R205, R188, R205, 0x2 ;  /* 0x000000cdbccd7211 */ /* 0x001fc800078e10ff */
[----:B------:R-:W-:-:S13]  /*53c40*/  ISETP.GE.AND P0, PT, R205, R189, PT ;  /* 0x000000bdcd00720c */ /* 0x000fda0003f06270 */
[----:B------:R-:W-:Y:S05]  /*53c50*/  @!P0 BRA `(.L_x_14305) ;  /* 0xfffffafc00508947 */ /* 0x000fea000383ffff */
[----:B------:R-:W-:Y:S05]  /*53c60*/  EXIT ;  /* 0x000000000000794d */ /* 0x000fea0003800000 */
.L_x_14288:
        /* <DEDUP_REMOVED lines=8> */
.L_x_14307:
[----:B------:R-:W-:Y:S05]  /*53cf0*/  BSYNC B0 ;  /* 0x0000000000007941 */ /* 0x000fea0003800000 */
.L_x_14306:
        /* <DEDUP_REMOVED lines=8> */
.L_x_14308:
[----:B------:R-:W-:Y:S02]  /*53d80*/  HFMA2 R190, -RZ, RZ, 0, 2.384185791015625e-07 ;  /* 0x00000004ffbe7431 */ /* 0x000fe400000001ff */
[----:B------:R-:W-:Y:S01]  /*53d90*/  FADD.FTZ R23, R23, R188 ;  /* 0x000000bc17177221 */ /* 0x000fe20000010000 */
[----:B------:R-:W-:-:S03]  /*53da0*/  IMAD.MOV.U32 R188, RZ, RZ, -0x1 ;  /* 0xffffffffffbc7424 */ /* 0x000fc600078e00ff */
[----:B------:R-:W-:-:S07]  /*53db0*/  IMAD.MOV.U32 R195, RZ, RZ, R23 ;  /* 0x000000ffffc37224 */ /* 0x000fce00078e0017 */
[----:B------:R-:W-:Y:S05]  /*53dc0*/  WARPSYNC.COLLECTIVE R188, `(.L_x_14309) ;  /* 0x00000000bc087348 */ /* 0x000fea0003c00000 */
[----:B------:R0:W1:Y:S02]  /*53dd0*/  SHFL.BFLY P6, R188, R195, R190, R189 ;  /* 0x0c0000bec3bc7389 */ /* 0x00006400000c00bd */
[----:B01----:R-:W-:Y:S05]  /*53de0*/  ENDCOLLECTIVE ;  /* 0x000000000000791b */ /* 0x003fea0003800000 */
.L_x_14309:
[----:B------:R-:W-:Y:S02]  /*53df0*/  IMAD.MOV.U32 R190, RZ, RZ, 0x8 ;  /* 0x00000008ffbe7424 */ /* 0x000fe400078e00ff */
[----:B------:R-:W-:Y:S01]  /*53e00*/  FADD.FTZ R23, R23, R188 ;  /* 0x000000bc17177221 */ /* 0x000fe20000010000 */
[----:B------:R-:W-:-:S04]  /*53e10*/  MOV R188, 0xffffffff ;  /* 0xffffffff00bc7802 */ /* 0x000fc80000000f00 */
[----:B------:R-:W-:-:S07]  /*53e20*/  MOV R195, R23 ;  /* 0x0000001700c37202 */ /* 0x000fce0000000f00 */
[----:B------:R-:W-:Y:S05]  /*53e30*/  WARPSYNC.COLLECTIVE R188, `(.L_x_14310) ;  /* 0x00000000bc087348 */ /* 0x000fea0003c00000 */
[----:B------:R0:W1:Y:S02]  /*53e40*/  SHFL.BFLY P6, R188, R195, R190, R189 ;  /* 0x0c0000bec3bc7389 */ /* 0x00006400000c00bd */
[----:B01----:R-:W-:Y:S05]  /*53e50*/  ENDCOLLECTIVE ;  /* 0x000000000000791b */ /* 0x003fea0003800000 */
.L_x_14310:
        /* <DEDUP_REMOVED lines=9> */
.L_x_14311:
        /* <DEDUP_REMOVED lines=140> */
.L_x_14312:
[----:B------:R-:W-:Y:S02]  /*547b0*/  HFMA2 R190, -RZ, RZ, 0, 1.1920928955078125e-07 ;  /* 0x00000002ffbe7431 */ /* 0x000fe400000001ff */
[----:B------:R-:W-:Y:S01]  /*547c0*/  FADD.FTZ R193, R193, R188 ;  /* 0x000000bcc1c17221 */ /* 0x000fe20000010000 */
[----:B------:R-:W-:-:S03]  /*547d0*/  IMAD.MOV.U32 R188, RZ, RZ, -0x1 ;  /* 0xffffffffffbc7424 */ /* 0x000fc600078e00ff */
[----:B------:R-:W-:-:S07]  /*547e0*/  IMAD.MOV.U32 R195, RZ, RZ, R193 ;  /* 0x000000ffffc37224 */ /* 0x000fce00078e00c1 */
[----:B------:R-:W-:Y:S05]  /*547f0*/  WARPSYNC.COLLECTIVE R188, `(.L_x_14313) ;  /* 0x00000000bc087348 */ /* 0x000fea0003c00000 */
[----:B------:R0:W1:Y:S02]  /*54800*/  SHFL.BFLY P6, R188, R195, R190, R189 ;  /* 0x0c0000bec3bc7389 */ /* 0x00006400000c00bd */
[----:B01----:R-:W-:Y:S05]  /*54810*/  ENDCOLLECTIVE ;  /* 0x000000000000791b */ /* 0x003fea0003800000 */
.L_x_14313:
[----:B------:R-:W-:Y:S02]  /*54820*/  IMAD.MOV.U32 R190, RZ, RZ, 0x4 ;  /* 0x00000004ffbe7424 */ /* 0x000fe400078e00ff */
[----:B------:R-:W-:Y:S01]  /*54830*/  FADD.FTZ R193, R193, R188 ;  /* 0x000000bcc1c17221 */ /* 0x000fe20000010000 */
[----:B------:R-:W-:-:S04]  /*54840*/  MOV R188, 0xffffffff ;  /* 0xffffffff00bc7802 */ /* 0x000fc80000000f00 */
[----:B------:R-:W-:-:S07]  /*54850*/  MOV R195, R193 ;  /* 0x000000c100c37202 */ /* 0x000fce0000000f00 */
[----:B------:R-:W-:Y:S05]  /*54860*/  WARPSYNC.COLLECTIVE R188, `(.L_x_14314) ;  /* 0x00000000bc087348 */ /* 0x000fea0003c00000 */
[----:B------:R0:W1:Y:S02]  /*54870*/  SHFL.BFLY P6, R188, R195, R190, R189 ;  /* 0x0c0000bec3bc7389 */ /* 0x00006400000c00bd */
[----:B01----:R-:W-:Y:S05]  /*54880*/  ENDCOLLECTIVE ;  /* 0x000000000000791b */ /* 0x003fea0003800000 */
.L_x_14314:
[----:B------:R-:W-:Y:S02]  /*54890*/  HFMA2 R190, -RZ, RZ, 0, 4.76837158203125e-07 ;  /* 0x00000008ffbe7431 */ /* 0x000fe400000001ff */
[----:B------:R-:W-:Y:S01]  /*548a0*/  FADD.FTZ R193, R193, R188 ;  /* 0x000000bcc1c17221 */ /* 0x000fe20000010000 */
[----:B------:R-:W-:-:S03]  /*548b0*/  IMAD.MOV.U32 R188, RZ, RZ, -0x1 ;  /* 0xffffffffffbc7424 */ /* 0x000fc600078e00ff */
[----:B------:R-:W-:-:S07]  /*548c0*/  IMAD.MOV.U32 R195, RZ, RZ, R193 ;  /* 0x000000ffffc37224 */ /* 0x000fce00078e00c1 */
[----:B------:R-:W-:Y:S05]  /*548d0*/  WARPSYNC.COLLECTIVE R188, `(.L_x_14315) ;  /* 0x00000000bc087348 */ /* 0x000fea0003c00000 */
[----:B------:R0:W1:Y:S02]  /*548e0*/  SHFL.BFLY P6, R188, R195, R190, R189 ;  /* 0x0c0000bec3bc7389 */ /* 0x00006400000c00bd */
[----:B01----:R-:W-:Y:S05]  /*548f0*/  ENDCOLLECTIVE ;  /* 0x000000000000791b */ /* 0x003fea0003800000 */
.L_x_14315:
[----:B------:R-:W-:Y:S02]  /*54900*/  IMAD.MOV.U32 R190, RZ, RZ, 0x10 ;  /* 0x00000010ffbe7424 */ /* 0x000fe400078e00ff */
[----:B------:R-:W-:Y:S01]  /*54910*/  FADD.FTZ R193, R193, R188 ;  /* 0x000000bcc1c17221 */ /* 0x000fe20000010000 */
[----:B------:R-:W-:-:S04]  /*54920*/  MOV R188, 0xffffffff ;  /* 0xffffffff00bc7802 */ /* 0x000fc80000000f00 */
[----:B------:R-:W-:-:S07]  /*54930*/  MOV R195, R193 ;  /* 0x000000c100c37202 */ /* 0x000fce0000000f00 */
[----:B------:R-:W-:Y:S05]  /*54940*/  WARPSYNC.COLLECTIVE R188, `(.L_x_14316) ;  /* 0x00000000bc087348 */ /* 0x000fea0003c00000 */
[----:B------:R0:W1:Y:S02]  /*54950*/  SHFL.BFLY P6, R188, R195, R190, R189 ;  /* 0x0c0000bec3bc7389 */ /* 0x00006400000c00bd */
[----:B01----:R-:W-:Y:S05]  /*54960*/  ENDCOLLECTIVE ;  /* 0x000000000000791b */ /* 0x003fea0003800000 */
.L_x_14316:
[----:B------:R-:W-:Y:S05]  /*54970*/  BRA `(.L_x_14317) ;  /* 0xffffffc000307947 */ /* 0x000fea000383ffff */
.L_x_14318:
        /* <DEDUP_REMOVED lines=16> */
.L_x_43880:


//--------------------- .text._ZN10layer_norm31ln_parallel_residual_fwd_kernelINS_13Kernel_traitsI13__nv_bfloat16S2_fS2_fjLj2048ELj1ELj4ELj1ELj16ENS_18Kernel_traits_baseILj2048ES2_S2_fS2_fjLj128EEEEELb1ELb0ELb1EEEvNS_9FwdParamsE --------------------------
	.section	.text._ZN10layer_norm31ln_parallel_residual_fwd_kernelINS_13Kernel_traitsI13__nv_bfloat16S2_fS2_fjLj2048ELj1ELj4ELj1ELj16ENS_18Kernel_traits_baseILj2048ES2_S2_fS2_fjLj128EEEEELb1ELb0ELb1EEEvNS_9FwdParamsE,"ax",@progbits
	.align	128
        .global         _ZN10layer_norm31ln_parallel_residual_fwd_kernelINS_13Kernel_traitsI13__nv_bfloat16S2_fS2_fjLj2048ELj1ELj4ELj1ELj16ENS_18Kernel_traits_baseILj2048ES2_S2_fS2_fjLj128EEEEELb1ELb0ELb1EEEvNS_9FwdParamsE
        .type           _ZN10layer_norm31ln_parallel_residual_fwd_kernelINS_13Kernel_traitsI13__nv_bfloat16S2_fS2_fjLj2048ELj1ELj4ELj1ELj16ENS_18Kernel_traits_baseILj2048ES2_S2_fS2_fjLj128EEEEELb1ELb0ELb1EEEvNS_9FwdParamsE,@function
        .size           _ZN10layer_norm31ln_parallel_residual_fwd_kernelINS_13Kernel_traitsI13__nv_bfloat16S2_fS2_fjLj2048ELj1ELj4ELj1ELj16ENS_18Kernel_traits_baseILj2048ES2_S2_fS2_fjLj128EEEEELb1ELb0ELb1EEEvNS_9FwdParamsE,(.L_x_43881 - _ZN10layer_norm31ln_parallel_residual_fwd_kernelINS_13Kernel_traitsI13__nv_bfloat16S2_fS2_fjLj2048ELj1ELj4ELj1ELj16ENS_18Kernel_traits_baseILj2048ES2_S2_fS2_fjLj128EEEEELb1ELb0ELb1EEEvNS_9FwdParamsE)
        .other          _ZN10layer_norm31ln_parallel_residual_fwd_kernelINS_13Kernel_traitsI13__nv_bfloat16S2_fS2_fjLj2048ELj1ELj4ELj1ELj16ENS_18Kernel_traits_baseILj2048ES2_S2_fS2_fjLj128EEEEELb1ELb0ELb1EEEvNS_9FwdParamsE,@"STO_CUDA_ENTRY STV_DEFAULT"
_ZN10layer_norm31ln_parallel_residual_fwd_kernelINS_13Kernel_traitsI13__nv_bfloat16S2_fS2_fjLj2048ELj1ELj4ELj1ELj16ENS_18Kernel_traits_baseILj2048ES2_S2_fS2_fjLj128EEEEELb1ELb0ELb1EEEvNS_9FwdParamsE:
.text._ZN10layer_norm31ln_parallel_residual_fwd_kernelINS_13Kernel_traitsI13__nv_bfloat16S2_fS2_fjLj2048ELj1ELj4ELj1ELj16ENS_18Kernel_traits_baseILj2048ES2_S2_fS2_fjLj128EEEEELb1ELb0ELb1EEEvNS_9FwdParamsE:
        /* <DEDUP_REMOVED lines=84> */
.L_x_14320:
        /* <DEDUP_REMOVED lines=47> */
.L_x_14319:
        /* <DEDUP_REMOVED lines=45> */
.L_x_14322:
        /* <DEDUP_REMOVED lines=46> */
.L_x_14321:
        /* <DEDUP_REMOVED lines=9> */
[----:B-----5:R-:W-:Y:S01]  /*0e70*/  PRMT R226, R115, 0x7632, R226 ;  /* 0x0000763273e27816 */ /* 0x020fe200000000e2 */
[----:B------:R-:W-:Y:S01]  /*0e80*/  UIADD3 UR8, UPT, UPT, UR4, -0x61c88647, URZ ;  /* 0x9e3779b904087890 */ /* 0x000fe2000fffe0ff */
[----:B------:R-:W-:Y:S01]  /*0e90*/  PRMT R225, R159, 0x7632, R225 ;  /* 0x000076329fe17816 */ /* 0x000fe200000000e1 */
[----:B------:R-:W-:Y:S01]  /*0ea0*/  IMAD R8, R0, -0x2daee0ad, RZ ;  /* 0xd2511f5300087824 */ /* 0x000fe200078e02ff */
[----:B------:R-:W-:Y:S01]  /*0eb0*/  PRMT R224, R147, 0x7632, R224 ;  /* 0x0000763293e07816 */ /* 0x000fe200000000e0 */
[----:B------:R-:W-:Y:S01]  /*0ec0*/  STL.S16 [R1+0x188], R226 ;  /* 0x000188e201007387 */ /* 0x000fe20000100600 */
[----:B------:R-:W-:Y:S01]  /*0ed0*/  PRMT R219, R187, 0x7632, R219 ;  /* 0x00007632bbdb7816 */ /* 0x000fe200000000db */
[----:B------:R-:W-:Y:S01]  /*0ee0*/  UIADD3 UR10, UPT, UPT, UR4, -0x255992d5, URZ ;  /* 0xdaa66d2b040a7890 */ /* 0x000fe2000fffe0ff */
[----:B------:R-:W-:Y:S01]  /*0ef0*/  LOP3.LUT R4, R4, UR5, RZ, 0x3c, !PT ;  /* 0x0000000504047c12 */ /* 0x000fe2000f8e3cff */
[----:B------:R-:W-:Y:S01]  /*0f00*/  STL.S16 [R1+0x184], R225 ;  /* 0x000184e101007387 */ /* 0x000fe20000100600 */
[----:B------:R-:W-:Y:S01]  /*0f10*/  PRMT R218, R114, 0x7632, R218 ;  /* 0x0000763272da7816 */ /* 0x000fe200000000da */
        /* <DEDUP_REMOVED lines=11> */
[----:B0-----:R-:W-:Y:S01]  /*0fd0*/  IMAD R2, R2, UR9, R11 ;  /* 0x0000000902027c24 */ /* 0x001fe2000f8e020b */
[----:B------:R-:W-:Y:S01]  /*0fe0*/  UIADD3 UR9, UPT, UPT, UR5, -0x4498517b, URZ ;  /* 0xbb67ae8505097890 */ /* 0x000fe2000fffe0ff */
[----:B------:R-:W-:Y:S01]  /*0ff0*/  PRMT R211, R163, 0x7632, R211 ;  /* 0x00007632a3d37816 */ /* 0x000fe200000000d3 */
[----:B------:R-:W-:Y:S01]  /*1000*/  STL.S16 [R1+0x174], R217 ;  /* 0x000174d901007387 */ /* 0x000fe20000100600 */
[C---:B------:R-:W-:Y:S01]  /*1010*/  IMAD.HI.U32 R3, R2.reuse, -0x326172a9, RZ ;  /* 0xcd9e8d5702037827 */ /* 0x040fe200078e00ff */
[----:B------:R-:W-:Y:S01]  /*1020*/  PRMT R210, R143, 0x7632, R210 ;  /* 0x000076328fd27816 */ /* 0x000fe200000000d2 */
[----:B------:R-:W-:Y:S01]  /*1030*/  UIADD3 UR11, UPT, UPT, UR5, 0x646e171e, URZ ;  /* 0x646e171e050b7890 */ /* 0x000fe2000fffe0ff */
[----:B------:R-:W-:Y:S01]  /*1040*/  STL.S16 [R1+0x170], R215 ;  /* 0x000170d701007387 */ /* 0x000fe20000100600 */
[----:B------:R-:W-:Y:S01]  /*1050*/  IMAD R6, R2, -0x326172a9, RZ ;  /* 0xcd9e8d5702067824 */ /* 0x000fe200078e02ff */
[----:B------:R-:W-:Y:S01]  /*1060*/  LOP3.LUT R3, R12, UR4, R3, 0x96, !PT ;  /* 0x000000040c037c12 */ /* 0x000fe2000f8e9603 */
[----:B-1----:R-:W-:Y:S01]  /*1070*/  UISETP.NE.U32.AND UP0, UPT, UR12, URZ, UPT ;  /* 0x000000ff0c00728c */ /* 0x002fe2000bf05070 */
[----:B------:R0:W-:Y:S01]  /*1080*/  STL.S16 [R1+0x16c], R214 ;  /* 0x00016cd601007387 */ /* 0x0001e20000100600 */
[----:B------:R-:W-:Y:S01]  /*1090*/  PRMT R209, R191, 0x7632, R209 ;  /* 0x00007632bfd17816 */ /* 0x000fe200000000d1 */
[----:B------:R-:W-:Y:S01]  /*10a0*/  UIADD3 UR12, UPT, UPT, UR4, -0xe443238, URZ ;  /* 0xf1bbcdc8040c7890 */ /* 0x000fe2000fffe0ff */
[C---:B------:R-:W-:Y:S01]  /*10b0*/  IMAD.HI.U32 R7, R3.reuse, -0x2daee0ad, RZ ;  /* 0xd2511f5303077827 */ /* 0x040fe200078e00ff */
[----:B------:R-:W-:Y:S01]  /*10c0*/  STL.S16 [R1+0x168], R213 ;  /* 0x000168d501007387 */ /* 0x000fe20000100600 */
[----:B------:R-:W-:Y:S01]  /*10d0*/  PRMT R208, R110, 0x7632, R208 ;  /* 0x000076326ed07816 */ /* 0x000fe200000000d0 */
[----:B------:R-:W-:Y:S01]  /*10e0*/  UISETP.NE.AND.EX UP0, UPT, UR13, URZ, UPT, UP0 ;  /* 0x000000ff0d00728c */ /* 0x000fe2000bf05300 */
[----:B------:R-:W-:Y:S01]  /*10f0*/  LOP3.LUT R5, R6, UR8, R5, 0x96, !PT ;  /* 0x0000000806057c12 */ /* 0x000fe2000f8e9605 */
[----:B------:R-:W-:Y:S01]  /*1100*/  STL.S16 [R1+0x164], R212 ;  /* 0x000164d401007387 */ /* 0x000fe20000100600 */
[----:B------:R-:W-:Y:S01]  /*1110*/  LOP3.LUT R7, R8, UR9, R7, 0x96, !PT ;  /* 0x0000000908077c12 */ /* 0x000fe2000f8e9607 */
[----:B------:R-:W-:Y:S01]  /*1120*/  UIADD3 UR8, UPT, UPT, UR4, 0x3c6ef372, URZ ;  /* 0x3c6ef37204087890 */ /* 0x000fe2000fffe0ff */
[----:B------:R-:W-:Y:S01]  /*1130*/  PRMT R207, R162, 0x7632, R207 ;  /* 0x00007632a2cf7816 */ /* 0x000fe200000000cf */
[----:B------:R-:W-:Y:S01]  /*1140*/  IMAD R9, R3, -0x2daee0ad, RZ ;  /* 0xd2511f5303097824 */ /* 0x000fe200078e02ff */
[----:B------:R-:W-:Y:S01]  /*1150*/  STL.S16 [R1+0x160], R211 ;  /* 0x000160d301007387 */ /* 0x000fe20000100600 */
[----:B------:R-:W-:Y:S01]  /*1160*/  PRMT R206, R142, 0x7632, R206 ;  /* 0x000076328ece7816 */ /* 0x000fe200000000ce */
[----:B------:R-:W-:Y:S01]  /*1170*/  IMAD.HI.U32 R3, R7, -0x326172a9, RZ ;  /* 0xcd9e8d5707037827 */ /* 0x000fe200078e00ff */
[----:B------:R-:W-:Y:S01]  /*1180*/  PRMT R205, R190, 0x7632, R205 ;  /* 0x00007632becd7816 */ /* 0x000fe200000000cd */
[----:B------:R-:W-:Y:S01]  /*1190*/  STL.S16 [R1+0x15c], R210 ;  /* 0x00015cd201007387 */ /* 0x000fe20000100600 */
[----:B------:R-:W-:Y:S01]  /*11a0*/  PRMT R204, R109, 0x7632, R204 ;  /* 0x000076326dcc7816 */ /* 0x000fe200000000cc */
[----:B------:R-:W-:Y:S01]  /*11b0*/  UIADD3 UR9, UPT, UPT, UR5, 0x76cf5d0a, URZ ;  /* 0x76cf5d0a05097890 */ /* 0x000fe2000fffe0ff */
[----:B------:R-:W-:Y:S01]  /*11c0*/  PRMT R87, R161, 0x7632, R87 ;  /* 0x00007632a1577816 */ /* 0x000fe20000000057 */
        /* <DEDUP_REMOVED lines=77> */
[----:B------:R-:W-:Y:S01]  /*16a0*/  PRMT R55, R169, 0x7632, R55 ;  /* 0x00007632a9377816 */ /* 0x000fe20000000037 */
[----:B------:R-:W-:Y:S01]  /*16b0*/  UIADD3 UR14, UPT, UPT, UR4, -0x700cb87f, URZ ;  /* 0x8ff34781040e7890 */ /* 0x000fe2000fffe0ff */
        /* <DEDUP_REMOVED lines=44> */
[----:B------:R-:W-:Y:S01]  /*1980*/  PRMT R36, R96, 0x7632, R36 ;  /* 0x0000763260247816 */ /* 0x000fe20000000024 */
[----:B------:R-:W-:Y:S01]  /*1990*/  STL.S16 [R1+0xdc], R62 ;  /* 0x0000dc3e01007387 */ /* 0x000fe20000100600 */
[----:B------:R-:W-:Y:S01]  /*19a0*/  PRMT R35, R172, 0x7632, R35 ;  /* 0x00007632ac237816 */ /* 0x000fe20000000023 */
[----:B------:R-:W-:Y:S01]  /*19b0*/  UIADD3 UR8, UPT, UPT, UR5, -0x695add53, URZ ;  /* 0x96a522ad05087890 */ /* 0x000fe2000fffe0ff */
[----:B------:R-:W-:Y:S01]  /*19c0*/  LOP3.LUT R5, R6, UR9, R5, 0x96, !PT ;  /* 0x0000000906057c12 */ /* 0x000fe2000f8e9605 */
[----:B------:R-:W-:Y:S01]  /*19d0*/  STL.S16 [R1+0xd8], R61 ;  /* 0x0000d83d01007387 */ /* 0x000fe20000100600 */
[----:B------:R-:W-:Y:S01]  /*19e0*/  PRMT R34, R128, 0x7632, R34 ;  /* 0x0000763280227816 */ /* 0x000fe20000000022 */
[----:B------:R-:W1:Y:S01]  /*19f0*/  LDCU UR11, c[0x0][0x408] ;  /* 0x00008100ff0b77ac */ /* 0x000e620008000800 */
        /* <DEDUP_REMOVED lines=10> */
[----:B------:R-:W-:Y:S01]  /*1aa0*/  IMAD.HI.U32 R3, R5, -0x326172a9, RZ ;  /* 0xcd9e8d5705037827 */ /* 0x000fe200078e00ff */
[----:B------:R-:W-:Y:S01]  /*1ab0*/  PRMT R29, R223, 0x7632, R29 ;  /* 0x00007632df1d7816 */ /* 0x000fe2000000001d */
[----:B------:R-:W2:Y:S01]  /*1ac0*/  LDCU UR10, c[0x0][0x404] ;  /* 0x00008080ff0a77ac */ /* 0x000ea20008000800 */
        /* <DEDUP_REMOVED lines=10> */
[----:B------:R-:W3:Y:S01]  /*1b70*/  LDCU UR12, c[0x0][0x388] ;  /* 0x00007100ff0c77ac */ /* 0x000ee20008000800 */
[----:B------:R-:W-:Y:S01]  /*1b80*/  PRMT R24, R93, 0x7632, R24 ;  /* 0x000076325d187816 */ /* 0x000fe20000000018 */
[----:B------:R-:W-:Y:S01]  /*1b90*/  STL.S16 [R1+0xbc], R54 ;  /* 0x0000bc3601007387 */ /* 0x000fe20000100600 */
[----:B------:R-:W-:Y:S01]  /*1ba0*/  PRMT R23, R177, 0x7632, R23 ;  /* 0x00007632b1177816 */ /* 0x000fe20000000017 */
[C---:B------:R-:W-:Y:S01]  /*1bb0*/  IMAD.HI.U32 R4, R8.reuse, -0x2daee0ad, RZ ;  /* 0xd2511f5308047827 */ /* 0x040fe200078e00ff */
[----:B------:R-:W-:Y:S01]  /*1bc0*/  PRMT R22, R125, 0x7632, R22 ;  /* 0x000076327d167816 */ /* 0x000fe20000000016 */
[----:B------:R-:W-:Y:S01]  /*1bd0*/  STL.S16 [R1+0xb8], R53 ;  /* 0x0000b83501007387 */ /* 0x000fe20000100600 */
[----:B------:R-:W-:Y:S01]  /*1be0*/  LOP3.LUT R6, R7, UR13, R6, 0x96, !PT ;  /* 0x0000000d07067c12 */ /* 0x000fe2000f8e9606 */
[----:B0-----:R-:W-:Y:S01]  /*1bf0*/  IMAD R214, R8, -0x2daee0ad, RZ ;  /* 0xd2511f5308d67824 */ /* 0x001fe200078e02ff */
        /* <DEDUP_REMOVED lines=11> */
[----:B------:R-:W0:Y:S01]  /*1cb0*/  LDCU.U8 UR13, c[0x0][0x410] ;  /* 0x00008200ff0d77ac */ /* 0x000e220008000000 */
[----:B------:R-:W-:Y:S01]  /*1cc0*/  PRMT R15, R239, 0x7632, R15 ;  /* 0x00007632ef0f7816 */ /* 0x000fe2000000000f */
[----:B------:R-:W-:Y:S01]  /*1cd0*/  STL.S16 [R1+0xa8], R49 ;  /* 0x0000a83101007387 */ /* 0x000fe20000100600 */
[----:B------:R-:W-:Y:S01]  /*1ce0*/  LOP3.LUT R4, R5, UR8, R4, 0x96, !PT ;  /* 0x0000000805047c12 */ /* 0x000fe2000f8e9604 */
[----:B------:R-:W-:Y:S01]  /*1cf0*/  IMAD.MOV.U32 R5, RZ, RZ, R12 ;  /* 0x000000ffff057224 */ /* 0x000fe200078e000c */
[----:B------:R-:W-:Y:S01]  /*1d00*/  PRMT R14, R123, 0x7632, R14 ;  /* 0x000076327b0e7816 */ /* 0x000fe2000000000e */
[----:B------:R-:W-:Y:S01]  /*1d10*/  STL.S16 [R1+0xa4], R48 ;  /* 0x0000a43001007387 */ /* 0x000fe20000100600 */
[----:B------:R-:W-:Y:S01]  /*1d20*/  PRMT R13, R243, 0x7632, R13 ;  /* 0x00007632f30d7816 */ /* 0x000fe2000000000d */
[----:B------:R-:W4:Y:S01]  /*1d30*/  LDCU.64 UR8, c[0x0][0x3a0] ;  /* 0x00007400ff0877ac */ /* 0x000f220008000a00 */
[----:B------:R-:W-:Y:S01]  /*1d40*/  PRMT R12, R90, 0x7632, R12 ;  /* 0x000076325a0c7816 */ /* 0x000fe2000000000c */
[----:B------:R-:W-:Y:S01]  /*1d50*/  STL.S16 [R1+0xa0], R47 ;  /* 0x0000a02f01007387 */ /* 0x000fe20000100600 */
[----:B------:R-:W-:Y:S01]  /*1d60*/  LOP3.LUT R3, R10, UR14, R3, 0x96, !PT ;  /* 0x0000000e0a037c12 */ /* 0x000fe2000f8e9603 */
[----:B------:R-:W0:Y:S01]  /*1d70*/  LDCU UR14, c[0x0][0x448] ;  /* 0x00008900ff0e77ac */ /* 0x000e220008000800 */
[----:B------:R-:W-:Y:S01]  /*1d80*/  PRMT R11, R238, 0x7632, R11 ;  /* 0x00007632ee0b7816 */ /* 0x000fe2000000000b */
[----:B------:R-:W-:Y:S01]  /*1d90*/  STL.S16 [R1+0x9c], R46 ;  /* 0x00009c2e01007387 */ /* 0x000fe20000100600 */
[----:B------:R-:W-:-:S02]  /*1da0*/  PRMT R10, R122, 0x7632, R10 ;  /* 0x000076327a0a7816 */ /* 0x000fc4000000000a */
[----:B------:R-:W-:Y:S01]  /*1db0*/  PRMT R9, R242, 0x7632, R9 ;  /* 0x00007632f2097816 */ /* 0x000fe20000000009 */
[----:B------:R-:W-:Y:S01]  /*1dc0*/  STL.S16 [R1+0x98], R45 ;  /* 0x0000982d01007387 */ /* 0x000fe20000100600 */
[----:B------:R-:W-:Y:S02]  /*1dd0*/  PRMT R8, R89, 0x7632, R8 ;  /* 0x0000763259087816 */ /* 0x000fe40000000008 */
[----:B------:R-:W-:Y:S01]  /*1de0*/  PRMT R7, R237, 0x7632, R7 ;  /* 0x00007632ed077816 */ /* 0x000fe20000000007 */
[----:B------:R-:W-:Y:S01]  /*1df0*/  STL.S16 [R1+0x94], R44 ;  /* 0x0000942c01007387 */ /* 0x000fe20000100600 */
[----:B------:R-:W-:Y:S02]  /*1e00*/  LOP3.LUT R216, R216, 0x3, RZ, 0xc0, !PT ;  /* 0x00000003d8d87812 */ /* 0x000fe400078ec0ff */
[----:B------:R-:W-:Y:S01]  /*1e10*/  PLOP3.LUT P0, PT, PT, PT, UP0, 0x80, 0x8 ;  /* 0x000000000008781c */ /* 0x000fe20003f0f008 */
[----:B------:R-:W-:Y:S01]  /*1e20*/  STL.S16 [R1+0x90], R43 ;  /* 0x0000902b01007387 */ /* 0x000fe20000100600 */
[----:B------:R-:W-:-:S02]  /*1e30*/  PRMT R252, R121, 0x7632, R252 ;  /* 0x0000763279fc7816 */ /* 0x000fc400000000fc */
[----:B------:R-:W-:Y:S01]  /*1e40*/  PRMT R251, R241, 0x7632, R251 ;  /* 0x00007632f1fb7816 */ /* 0x000fe200000000fb */
[----:B------:R-:W-:Y:S01]  /*1e50*/  STL.S16 [R1+0x8c], R42 ;  /* 0x00008c2a01007387 */ /* 0x000fe20000100600 */
[----:B------:R-:W-:Y:S02]  /*1e60*/  PRMT R250, R88, 0x7632, R250 ;  /* 0x0000763258fa7816 */ /* 0x000fe400000000fa */
        /* <DEDUP_REMOVED lines=39> */
.L_x_15308:
[----:B------:R-:W-:Y:S01]  /*20e0*/  ISETP.NE.U32.AND P1, PT, RZ, UR8, PT ;  /* 0x00000008ff007c0c */ /* 0x000fe2000bf25070 */
[----:B-1----:R-:W0:Y:S01]  /*20f0*/  S2R R22, SR_TID.X ;  /* 0x0000000000167919 */ /* 0x002e220000002100 */
[----:B------:R-:W1:Y:S01]  /*2100*/  @P0 LDC.64 R18, c[0x0][0x398] ;  /* 0x0000e600ff120b82 */ /* 0x000e620000000a00 */
[----:B------:R-:W-:Y:S01]  /*2110*/  IMAD R20, R229, UR12, RZ ;  /* 0x0000000ce5147c24 */ /* 0x000fe2000f8e02ff */
[----:B------:R-:W-:-:S04]  /*2120*/  ISETP.NE.AND.EX P1, PT, RZ, UR9, PT, P1 ;  /* 0x00000009ff007c0c */ /* 0x000fc8000bf25310 */
[----:B------:R-:W-:Y:S02]  /*2130*/  SHF.R.S32.HI R21, RZ, 0x1f, R20 ;  /* 0x0000001fff157819 */ /* 0x000fe40000011414 */
[----:B------:R-:W2:Y:S02]  /*2140*/  LDC.64 R226, c[0x0][0x390] ;  /* 0x0000e400ffe27b82 */ /* 0x000ea40000000a00 */
[----:B------:R-:W-:-:S06]  /*2150*/  LEA.HI R21, R21, R20, RZ, 0x3 ;  /* 0x0000001415157211 */ /* 0x000fcc00078f18ff */
[----:B------:R-:W3:Y:S01]  /*2160*/  @P1 LDC.64 R16, c[0x0][0x3a0] ;  /* 0x0000e800ff101b82 */ /* 0x000ee20000000a00 */
[----:B0-----:R-:W-:-:S04]  /*2170*/  LOP3.LUT R22, R22, 0x1f, RZ, 0xc0, !PT ;  /* 0x0000001f16167812 */ /* 0x001fc800078ec0ff */
[----:B------:R-:W-:-:S03]  /*2180*/  LEA.HI.SX32 R228, R21, R22, 0x1d ;  /* 0x0000001615e47211 */ /* 0x000fc600078feaff */
[----:B------:R-:W0:Y:S02]  /*2190*/  LDC.64 R20, c[0x0][0x398] ;  /* 0x0000e600ff147b82 */ /* 0x000e240000000a00 */
[----:B---3--:R-:W-:-:S04]  /*21a0*/  @P1 IMAD.WIDE.U32 R16, R228, 0x20, R16 ;  /* 0x00000020e4101825 */ /* 0x008fc800078e0010 */
[C---:B-1----:R-:W-:Y:S01]  /*21b0*/  @P0 IMAD.WIDE.U32 R18, R228.reuse, 0x10, R18 ;  /* 0x00000010e4120825 */ /* 0x042fe200078e0012 */
[----:B------:R-:W5:Y:S04]  /*21c0*/  @P1 LDG.E.128 R80, desc[UR6][R16.64] ;  /* 0x0000000610501981 */ /* 0x000f68000c1e1d00 */
[----:B------:R2:W5:Y:S04]  /*21d0*/  @P1 LDG.E.128 R76, desc[UR6][R16.64+0x10] ;  /* 0x00001006104c1981 */ /* 0x000568000c1e1d00 */
[----:B------:R1:W5:Y:S01]  /*21e0*/  @P0 LDG.E.128 R84, desc[UR6][R18.64] ;  /* 0x0000000612540981 */ /* 0x000362000c1e1d00 */
[----:B--2---:R-:W-:-:S06]  /*21f0*/  IMAD.WIDE.U32 R16, R228, 0x10, R226 ;  /* 0x00000010e4107825 */ /* 0x004fcc00078e00e2 */
[----:B------:R-:W5:Y:S01]  /*2200*/  LDG.E.128 R16, desc[UR6][R16.64] ;  /* 0x0000000610107981 */ /* 0x000f62000c1e1d00 */
[----:B0-----:R-:W-:-:S04]  /*2210*/  ISETP.NE.U32.AND P0, PT, R20, RZ, PT ;  /* 0x000000ff1400720c */ /* 0x001fc80003f05070 */
[----:B------:R-:W-:Y:S01]  /*2220*/  ISETP.NE.AND.EX P0, PT, R21, RZ, PT, P0 ;  /* 0x000000ff1500720c */ /* 0x000fe20003f05300 */
[----:B------:R-:W-:-:S12]  /*2230*/  IMAD.MOV.U32 R217, RZ, RZ, 0x2f800000 ;  /* 0x2f800000ffd97424 */ /* 0x000fd800078e00ff */
[----:B-1----:R-:W-:Y:S05]  /*2240*/  @P0 BRA `(.L_x_14323) ;  /* 0x0000003000640947 */ /* 0x002fea0003800000 */
        /* <DEDUP_REMOVED lines=16> */
.L_x_14326:
        /* <DEDUP_REMOVED lines=12> */
.L_x_14328:
[----:B------:R-:W-:Y:S05]  /*2410*/  BSYNC.RECONVERGENT B1 ;  /* 0x0000000000017941 */ /* 0x000fea0003800200 */
.L_x_14327:
        /* <DEDUP_REMOVED lines=59> */
[----:B------:R-:W-:Y:S02]  /*27d0*/  HFMA2 R24, -RZ, RZ, 0, 0 ;  /* 0x00000000ff187431 */ /* 0x000fe400000001ff */
[----:B------:R-:W-:-:S07]  /*27e0*/  IMAD.MOV.U32 R22, RZ, RZ, R214 ;  /* 0x000000ffff167224 */ /* 0x000fce00078e00d6 */
.L_x_14325:
[----:B------:R-:W-:Y:S05]  /*27f0*/  BSYNC.RECONVERGENT B0 ;  /* 0x0000000000007941 */ /* 0x000fea0003800200 */
.L_x_14324:
[----:B------:R-:W-:Y:S01]  /*2800*/  I2FP.F32.U32 R22, R22 ;  /* 0x0000001600167245 */ /* 0x000fe20000201000 */
[----:B------:R-:W-:Y:S01]  /*2810*/  IMAD.U32 R218, RZ, RZ, UR10 ;  /* 0x0000000affda7e24 */ /* 0x000fe2000f8e00ff */
[----:B------:R-:W-:Y:S01]  /*2820*/  ISETP.NE.AND P0, PT, R24, 0x1, PT ;  /* 0x000000011800780c */ /* 0x000fe20003f05270 */
[----:B------:R-:W-:Y:S01]  /*2830*/  BSSY.RECONVERGENT B0, `(.L_x_14329) ;  /* 0x000005d000007945 */ /* 0x000fe20003800200 */
[----:B------:R-:W-:Y:S01]  /*2840*/  LOP3.LUT R8, R8, 0xfffffff7, RZ, 0xc0, !PT ;  /* 0xfffffff708087812 */ /* 0x000fe200078ec0ff */
[----:B------:R-:W-:Y:S01]  /*2850*/  FFMA.FTZ R22, R22, R217, 1.1641532182693481445e-10 ;  /* 0x2f00000016167423 */ /* 0x000fe200000100d9 */
[----:B------:R-:W-:Y:S01]  /*2860*/  IMAD.MOV.U32 R27, RZ, RZ, 0x2 ;  /* 0x00000002ff1b7424 */ /* 0x000fe200078e00ff */
[----:B------:R-:W-:-:S03]  /*2870*/  MOV R23, R6 ;  /* 0x0000000600177202 */ /* 0x000fc60000000f00 */
[----:B------:R-:W-:Y:S01]  /*2880*/  FSETP.LE.FTZ.AND P2, PT, R22, R218, PT ;  /* 0x000000da1600720b */ /* 0x000fe20003f53000 */
[C---:B-----5:R-:W-:Y:S01]  /*2890*/  IMAD.U32 R22, R16.reuse, 0x10000, RZ ;  /* 0x0001000010167824 */ /* 0x060fe200078e00ff */
[----:B------:R-:W-:-:S11]  /*28a0*/  PRMT R16, R16, 0x7632, R16 ;  /* 0x0000763210107816 */ /* 0x000fd60000000010 */
        /* <DEDUP_REMOVED lines=10> */
.L_x_14331:
        /* <DEDUP_REMOVED lines=12> */
.L_x_14333:
[----:B------:R-:W-:Y:S05]  /*2a10*/  BSYNC.RECONVERGENT B1 ;  /* 0x0000000000017941 */ /* 0x000fea0003800200 */
.L_x_14332:
        /* <DEDUP_REMOVED lines=62> */
.L_x_14330:
[----:B------:R-:W-:Y:S05]  /*2e00*/  BSYNC.RECONVERGENT B0 ;  /* 0x0000000000007941 */ /* 0x000fea0003800200 */
.L_x_14329:
[----:B------:R-:W-:Y:S01]  /*2e10*/  I2FP.F32.U32 R23, R23 ;  /* 0x0000001700177245 */ /* 0x000fe20000201000 */
[----:B------:R-:W-:Y:S01]  /*2e20*/  BSSY.RECONVERGENT B0, `(.L_x_14334) ;  /* 0x000005d000007945 */ /* 0x000fe20003800200 */
[----:B------:R-:W-:Y:S01]  /*2e30*/  ISETP.NE.AND P0, PT, R27, 0x1, PT ;  /* 0x000000011b00780c */ /* 0x000fe20003f05270 */
[----:B------:R-:W-:Y:S01]  /*2e40*/  IMAD.MOV.U32 R25, RZ, RZ, 0x2 ;  /* 0x00000002ff197424 */ /* 0x000fe200078e00ff */
[----:B------:R-:W-:Y:S01]  /*2e50*/  LOP3.LUT R8, R8, 0xfffffffd, RZ, 0xc0, !PT ;  /* 0xfffffffd08087812 */ /* 0x000fe200078ec0ff */
[----:B------:R-:W-:Y:S01]  /*2e60*/  FFMA.FTZ R23, R23, R217, 1.1641532182693481445e-10 ;  /* 0x2f00000017177423 */ /* 0x000fe200000100d9 */
[----:B------:R-:W-:-:S04]  /*2e70*/  SHF.L.U32 R16, R16, 0x10, RZ ;  /* 0x0000001010107819 */ /* 0x000fc800000006ff */
[----:B------:R-:W-:Y:S01]  /*2e80*/  FSETP.LE.FTZ.AND P2, PT, R23, R218, PT ;  /* 0x000000da1700720b */ /* 0x000fe20003f53000 */
[----:B------:R-:W-:-:S12]  /*2e90*/  IMAD.MOV.U32 R23, RZ, RZ, R6 ;  /* 0x000000ffff177224 */ /* 0x000fd800078e0006 */
        /* <DEDUP_REMOVED lines=10> */
.L_x_14336:
        /* <DEDUP_REMOVED lines=12> */
.L_x_14338:
[----:B------:R-:W-:Y:S05]  /*3000*/  BSYNC.RECONVERGENT B1 ;  /* 0x0000000000017941 */ /* 0x000fea0003800200 */
.L_x_14337:
        /* <DEDUP_REMOVED lines=62> */
.L_x_14335:
[----:B------:R-:W-:Y:S05]  /*33f0*/  BSYNC.RECONVERGENT B0 ;  /* 0x0000000000007941 */ /* 0x000fea0003800200 */
.L_x_14334:
[----:B------:R-:W-:Y:S01]  /*3400*/  ISETP.NE.AND P2, PT, R25, 0x1, PT ;  /* 0x000000011900780c */ /* 0x000fe20003f45270 */
[----:B------:R-:W-:Y:S01]  /*3410*/  BSSY.RECONVERGENT B0, `(.L_x_14339) ;  /* 0x000005c000007945 */ /* 0x000fe20003800200 */
[----:B------:R-:W-:Y:S01]  /*3420*/  I2FP.F32.U32 R23, R23 ;  /* 0x0000001700177245 */ /* 0x000fe20000201000 */
[----:B------:R-:W-:Y:S01]  /*3430*/  IMAD.MOV.U32 R24, RZ, RZ, 0x2 ;  /* 0x00000002ff187424 */ /* 0x000fe200078e00ff */
[----:B------:R-:W-:-:S03]  /*3440*/  MOV R27, R6 ;  /* 0x00000006001b7202 */ /* 0x000fc60000000f00 */
[----:B------:R-:W-:-:S05]  /*3450*/  FFMA.FTZ R23, R23, R217, 1.1641532182693481445e-10 ;  /* 0x2f00000017177423 */ /* 0x000fca00000100d9 */
[----:B------:R-:W-:Y:S01]  /*3460*/  FSETP.LE.FTZ.AND P0, PT, R23, R218, PT ;  /* 0x000000da1700720b */ /* 0x000fe20003f13000 */
[C---:B------:R-:W-:Y:S01]  /*3470*/  IMAD.U32 R23, R17.reuse, 0x10000, RZ ;  /* 0x0001000011177824 */ /* 0x040fe200078e00ff */
[----:B------:R-:W-:Y:S01]  /*3480*/  PRMT R17, R17, 0x7632, R17 ;  /* 0x0000763211117816 */ /* 0x000fe20000000011 */
        /* <DEDUP_REMOVED lines=9> */
.L_x_14341:
        /* <DEDUP_REMOVED lines=12> */
.L_x_14343:
[----:B------:R-:W-:Y:S05]  /*35e0*/  BSYNC.RECONVERGENT B1 ;  /* 0x0000000000017941 */ /* 0x000fea0003800200 */
.L_x_14342:
        /* <DEDUP_REMOVED lines=62> */
.L_x_14340:
[----:B------:R-:W-:Y:S05]  /*39d0*/  BSYNC.RECONVERGENT B0 ;  /* 0x0000000000007941 */ /* 0x000fea0003800200 */
.L_x_14339:
[----:B------:R-:W-:Y:S01]  /*39e0*/  ISETP.NE.AND P3, PT, R24, 0x1, PT ;  /* 0x000000011800780c */ /* 0x000fe20003f65270 */
[----:B------:R-:W-:Y:S01]  /*39f0*/  BSSY.RECONVERGENT B0, `(.L_x_14344) ;  /* 0x000005b000007945 */ /* 0x000fe20003800200 */
[----:B------:R-:W-:Y:S01]  /*3a00*/  I2FP.F32.U32 R25, R27 ;  /* 0x0000001b00197245 */ /* 0x000fe20000201000 */
[----:B------:R-:W-:Y:S01]  /*3a10*/  IMAD.MOV.U32 R28, RZ, RZ, 0x2 ;  /* 0x00000002ff1c7424 */ /* 0x000fe200078e00ff */
[----:B------:R-:W-:Y:S01]  /*3a20*/  SHF.L.U32 R17, R17, 0x10, RZ ;  /* 0x0000001011117819 */ /* 0x000fe200000006ff */
[----:B------:R-:W-:Y:S02]  /*3a30*/  IMAD.MOV.U32 R27, RZ, RZ, R6 ;  /* 0x000000ffff1b7224 */ /* 0x000fe400078e0006 */
[----:B------:R-:W-:-:S05]  /*3a40*/  FFMA.FTZ R25, R25, R217, 1.1641532182693481445e-10 ;  /* 0x2f00000019197423 */ /* 0x000fca00000100d9 */
[----:B------:R-:W-:Y:S01]  /*3a50*/  FSETP.LE.FTZ.AND P2, PT, R25, R218, PT ;  /* 0x000000da1900720b */ /* 0x000fe20003f53000 */
        /* <DEDUP_REMOVED lines=9> */
.L_x_14346:
        /* <DEDUP_REMOVED lines=12> */
.L_x_14348:
[----:B------:R-:W-:Y:S05]  /*3bb0*/  BSYNC.RECONVERGENT B1 ;  /* 0x0000000000017941 */ /* 0x000fea0003800200 */
.L_x_14347:
        /* <DEDUP_REMOVED lines=62> */
.L_x_14345:
[----:B------:R-:W-:Y:S05]  /*3fa0*/  BSYNC.RECONVERGENT B0 ;  /* 0x0000000000007941 */ /* 0x000fea0003800200 */
.L_x_14344:
[----:B------:R-:W-:Y:S01]  /*3fb0*/  I2FP.F32.U32 R24, R27 ;  /* 0x0000001b00187245 */ /* 0x000fe20000201000 */
[----:B------:R-:W-:Y:S01]  /*3fc0*/  BSSY.RECONVERGENT B0, `(.L_x_14349) ;  /* 0x000005e000007945 */ /* 0x000fe20003800200 */
[----:B------:R-:W-:Y:S01]  /*3fd0*/  ISETP.NE.AND P3, PT, R28, 0x1, PT ;  /* 0x000000011c00780c */ /* 0x000fe20003f65270 */
[----:B------:R-:W-:Y:S01]  /*3fe0*/  IMAD.MOV.U32 R27, RZ, RZ, 0x2 ;  /* 0x00000002ff1b7424 */ /* 0x000fe200078e00ff */
[----:B------:R-:W-:Y:S01]  /*3ff0*/  LOP3.LUT R8, R8, 0xfffffffb, RZ, 0xc0, !PT ;  /* 0xfffffffb08087812 */ /* 0x000fe200078ec0ff */
[----:B------:R-:W-:Y:S01]  /*4000*/  FFMA.FTZ R24, R24, R217, 1.1641532182693481445e-10 ;  /* 0x2f00000018187423 */ /* 0x000fe200000100d9 */
[----:B------:R-:W-:-:S04]  /*4010*/  MOV R25, R6 ;  /* 0x0000000600197202 */ /* 0x000fc80000000f00 */
[----:B------:R-:W-:Y:S01]  /*4020*/  FSETP.LE.FTZ.AND P4, PT, R24, R218, PT ;  /* 0x000000da1800720b */ /* 0x000fe20003f93000 */
[C---:B------:R-:W-:Y:S01]  /*4030*/  IMAD.U32 R24, R18.reuse, 0x10000, RZ ;  /* 0x0001000012187824 */ /* 0x040fe200078e00ff */
        /* <DEDUP_REMOVED lines=11> */
.L_x_14351:
        /* <DEDUP_REMOVED lines=12> */
.L_x_14353:
[----:B------:R-:W-:Y:S05]  /*41b0*/  BSYNC.RECONVERGENT B1 ;  /* 0x0000000000017941 */ /* 0x000fea0003800200 */
.L_x_14352:
        /* <DEDUP_REMOVED lines=62> */
.L_x_14350:
[----:B------:R-:W-:Y:S05]  /*45a0*/  BSYNC.RECONVERGENT B0 ;  /* 0x0000000000007941 */ /* 0x000fea0003800200 */
.L_x_14349:
[----:B------:R-:W-:Y:S01]  /*45b0*/  ISETP.NE.AND P4, PT, R27, 0x1, PT ;  /* 0x000000011b00780c */ /* 0x000fe20003f85270 */
[----:B------:R-:W-:Y:S01]  /*45c0*/  BSSY.RECONVERGENT B0, `(.L_x_14354) ;  /* 0x000005b000007945 */ /* 0x000fe20003800200 */
[----:B------:R-:W-:Y:S01]  /*45d0*/  I2FP.F32.U32 R25, R25 ;  /* 0x0000001900197245 */ /* 0x000fe20000201000 */
[----:B------:R-:W-:Y:S01]  /*45e0*/  IMAD.MOV.U32 R28, RZ, RZ, 0x2 ;  /* 0x00000002ff1c7424 */ /* 0x000fe200078e00ff */
[----:B------:R-:W-:-:S03]  /*45f0*/  SHF.L.U32 R18, R18, 0x10, RZ ;  /* 0x0000001012127819 */ /* 0x000fc600000006ff */
[----:B------:R-:W-:-:S05]  /*4600*/  FFMA.FTZ R25, R25, R217, 1.1641532182693481445e-10 ;  /* 0x2f00000019197423 */ /* 0x000fca00000100d9 */
[----:B------:R-:W-:Y:S01]  /*4610*/  FSETP.LE.FTZ.AND P3, PT, R25, R218, PT ;  /* 0x000000da1900720b */ /* 0x000fe20003f73000 */
[----:B------:R-:W-:Y:S01]  /*4620*/  IMAD.MOV.U32 R25, RZ, RZ, R6 ;  /* 0x000000ffff197224 */ /* 0x000fe200078e0006 */
[----:B------:R-:W-:Y:S11]  /*4630*/  @!P4 BRA `(.L_x_14355) ;  /* 0x00000004004cc947 */ /* 0x000ff60003800000 */
        /* <DEDUP_REMOVED lines=8> */
.L_x_14356:
        /* <DEDUP_REMOVED lines=12> */
.L_x_14358:
[----:B------:R-:W-:Y:S05]  /*4780*/  BSYNC.RECONVERGENT B1 ;  /* 0x0000000000017941 */ /* 0x000fea0003800200 */
.L_x_14357:
        /* <DEDUP_REMOVED lines=62> */
.L_x_14355:
[----:B------:R-:W-:Y:S05]  /*4b70*/  BSYNC.RECONVERGENT B0 ;  /* 0x0000000000007941 */ /* 0x000fea0003800200 */
.L_x_14354:
        /* <DEDUP_REMOVED lines=18> */
.L_x_14361:
        /* <DEDUP_REMOVED lines=12> */
.L_x_14363:
[----:B------:R-:W-:Y:S05]  /*4d60*/  BSYNC.RECONVERGENT B1 ;  /* 0x0000000000017941 */ /* 0x000fea0003800200 */
.L_x_14362:
        /* <DEDUP_REMOVED lines=62> */
.L_x_14360:
[----:B------:R-:W-:Y:S05]  /*5150*/  BSYNC.RECONVERGENT B0 ;  /* 0x0000000000007941 */ /* 0x000fea0003800200 */
.L_x_14359:
[----:B------:R-:W-:Y:S01]  /*5160*/  LOP3.LUT R8, R8, 0xffffffbf, RZ, 0xc0, !PT ;  /* 0xffffffbf08087812 */ /* 0x000fe200078ec0ff */
[----:B------:R-:W-:Y:S01]  /*5170*/  IMAD.U32 R19, R19, 0x10000, RZ ;  /* 0x0001000013137824 */ /* 0x000fe200078e00ff */
[----:B------:R-:W-:Y:S02]  /*5180*/  MOV R224, UR11 ;  /* 0x0000000b00e07c02 */ /* 0x000fe40008000f00 */
[----:B------:R-:W-:Y:S02]  /*5190*/  @P0 LOP3.LUT R8, R8, 0x40, RZ, 0xfc, !PT ;  /* 0x0000004008080812 */ /* 0x000fe400078efcff */
[----:B------:R-:W-:Y:S01]  /*51a0*/  I2FP.F32.U32 R28, R31 ;  /* 0x0000001f001c7245 */ /* 0x000fe20000201000 */
[-C--:B------:R-:W-:Y:S01]  /*51b0*/  FMUL.FTZ R22, R22, R224.reuse ;  /* 0x000000e016167220 */ /* 0x080fe20000410000 */
[----:B------:R-:W-:Y:S01]  /*51c0*/  LOP3.LUT P0, RZ, R8, 0x4, RZ, 0xc0, !PT ;  /* 0x0000000408ff7812 */ /* 0x000fe2000780c0ff */
[-C--:B------:R-:W-:Y:S01]  /*51d0*/  FMUL.FTZ R24, R24, R224.reuse ;  /* 0x000000e018187220 */ /* 0x080fe20000410000 */
[----:B------:R-:W-:Y:S01]  /*51e0*/  LOP3.LUT R8, R8, 0xffffffdf, RZ, 0xc0, !PT ;  /* 0xffffffdf08087812 */ /* 0x000fe200078ec0ff */
[----:B------:R-:W-:Y:S01]  /*51f0*/  FFMA.FTZ R28, R28, R217, 1.1641532182693481445e-10 ;  /* 0x2f0000001c1c7423 */ /* 0x000fe200000100d9 */
[-C--:B------:R-:W-:Y:S01]  /*5200*/  FMUL.FTZ R27, R27, R224.reuse ;  /* 0x000000e01b1b7220 */ /* 0x080fe20000410000 */
[-C--:B------:R-:W-:Y:S01]  /*5210*/  FMUL.FTZ R18, R18, R224.reuse ;  /* 0x000000e012127220 */ /* 0x080fe20000410000 */
[----:B------:R-:W-:Y:S01]  /*5220*/  @P1 LOP3.LUT R8, R8, 0x20, RZ, 0xfc, !PT ;  /* 0x0000002008081812 */ /* 0x000fe200078efcff */
[-C--:B------:R-:W-:Y:S01]  /*5230*/  FMUL.FTZ R17, R17, R224.reuse ;  /* 0x000000e011117220 */ /* 0x080fe20000410000 */
[-C--:B------:R-:W-:Y:S01]  /*5240*/  FMUL.FTZ R23, R23, R224.reuse ;  /* 0x000000e017177220 */ /* 0x080fe20000410000 */
[-C--:B------:R-:W-:Y:S01]  /*5250*/  FMUL.FTZ R16, R16, R224.reuse ;  /* 0x000000e010107220 */ /* 0x080fe20000410000 */
[----:B------:R-:W-:Y:S01]  /*5260*/  LOP3.LUT P1, RZ, R8, 0x8, RZ, 0xc0, !PT ;  /* 0x0000000808ff7812 */ /* 0x000fe2000782c0ff */
[----:B------:R-:W-:Y:S01]  /*5270*/  FMUL.FTZ R19, R19, R224 ;  /* 0x000000e013137220 */ /* 0x000fe20000410000 */
[----:B------:R-:W-:-:S02]  /*5280*/  FSEL R72, R24, RZ, P0 ;  /* 0x000000ff18487208 */ /* 0x000fc40000000000 */
[----:B------:R-:W-:Y:S02]  /*5290*/  FSEL R68, R22, RZ, P1 ;  /* 0x000000ff16447208 */ /* 0x000fe40000800000 */
[C---:B------:R-:W-:Y:S02]  /*52a0*/  LOP3.LUT P1, RZ, R8.reuse, 0x20, RZ, 0xc0, !PT ;  /* 0x0000002008ff7812 */ /* 0x040fe4000782c0ff */
[----:B------:R-:W-:Y:S02]  /*52b0*/  LOP3.LUT P6, RZ, R8, 0x2, RZ, 0xc0, !PT ;  /* 0x0000000208ff7812 */ /* 0x000fe400078cc0ff */
[----:B------:R-:W-:Y:S02]  /*52c0*/  FSETP.GTU.FTZ.AND P5, PT, R28, R218, PT ;  /* 0x000000da1c00720b */ /* 0x000fe40003fbc000 */
[----:B------:R-:W-:Y:S02]  /*52d0*/  LOP3.LUT P0, RZ, R8, 0x40, RZ, 0xc0, !PT ;  /* 0x0000004008ff7812 */ /* 0x000fe4000780c0ff */
[----:B------:R-:W-:-:S02]  /*52e0*/  FSEL R74, R27, RZ, P4 ;  /* 0x000000ff1b4a7208 */ /* 0x000fc40002000000 */
        /* <DEDUP_REMOVED lines=9> */
[----:B------:R-:W-:Y:S01]  /*5380*/  PLOP3.LUT P5, PT, P5, PT, PT, 0x8, 0x80 ;  /* 0x000000000080781c */ /* 0x000fe20002fae170 */
[----:B------:R-:W-:Y:S01]  /*5390*/  @P1 FADD.FTZ R70, R82, R70 ;  /* 0x0000004652461221 */ /* 0x000fe20000010000 */
[----:B------:R-:W-:Y:S01]  /*53a0*/  @P1 FADD.FTZ R73, R77, R73 ;  /* 0x000000494d491221 */ /* 0x000fe20000010000 */
[----:B------:R-:W-:Y:S01]  /*53b0*/  @P1 FADD.FTZ R74, R78, R74 ;  /* 0x0000004a4e4a1221 */ /* 0x000fe20000010000 */
[----:B------:R-:W-:Y:S01]  /*53c0*/  @P1 FADD.FTZ R75, R79, R75 ;  /* 0x0000004b4f4b1221 */ /* 0x000fe20000010000 */
[----:B------:R-:W-:Y:S08]  /*53d0*/  BRA `(.L_x_14364) ;  /* 0x0000006000747947 */ /* 0x000ff00003800000 */
.L_x_14323:
        /* <DEDUP_REMOVED lines=16> */
.L_x_14367:
        /* <DEDUP_REMOVED lines=12> */
.L_x_14369:
[----:B------:R-:W-:Y:S05]  /*55a0*/  BSYNC.RECONVERGENT B1 ;  /* 0x0000000000017941 */ /* 0x000fea0003800200 */
.L_x_14368:
        /* <DEDUP_REMOVED lines=56> */
[----:B------:R-:W-:Y:S01]  /*5930*/  IMAD.WIDE.U32 R10, R11, -0x326172a9, RZ ;  /* 0xcd9e8d570b0a7825 */ /* 0x000fe200078e00ff */
[----:B------:R-:W-:-:S03]  /*5940*/  UIADD3 UR15, UPT, UPT, UR4, -0x700cb87f, URZ ;  /* 0x8ff34781040f7890 */ /* 0x000fc6000fffe0ff */
[----:B------:R-:W-:Y:S02]  /*5950*/  IMAD.MOV.U32 R6, RZ, RZ, R10 ;  /* 0x000000ffff067224 */ /* 0x000fe400078e000a */
[----:B------:R-:W-:Y:S01]  /*5960*/  HFMA2 R10, -RZ, RZ, 0, 0 ;  /* 0x00000000ff0a7431 */ /* 0x000fe200000001ff */
[----:B------:R-:W-:-:S07]  /*5970*/  LOP3.LUT R3, R12, UR15, R11, 0x96, !PT ;  /* 0x0000000f0c037c12 */ /* 0x000fce000f8e960b */
.L_x_14366:
[----:B------:R-:W-:Y:S05]  /*5980*/  BSYNC.RECONVERGENT B0 ;  /* 0x0000000000007941 */ /* 0x000fea0003800200 */
.L_x_14365:
[----:B------:R-:W-:Y:S01]  /*5990*/  I2FP.F32.U32 R9, R9 ;  /* 0x0000000900097245 */ /* 0x000fe20000201000 */
[----:B------:R-:W-:Y:S01]  /*59a0*/  IMAD.U32 R218, RZ, RZ, UR10 ;  /* 0x0000000affda7e24 */ /* 0x000fe2000f8e00ff */
[----:B------:R-:W-:Y:S01]  /*59b0*/  ISETP.NE.AND P0, PT, R10, 0x1, PT ;  /* 0x000000010a00780c */ /* 0x000fe20003f05270 */
[----:B------:R-:W-:Y:S01]  /*59c0*/  IMAD.U32 R224, RZ, RZ, UR11 ;  /* 0x0000000bffe07e24 */ /* 0x000fe2000f8e00ff */
[----:B------:R-:W-:Y:S01]  /*59d0*/  LOP3.LUT R8, R8, 0xfffffff7, RZ, 0xc0, !PT ;  /* 0xfffffff708087812 */ /* 0x000fe200078ec0ff */
[----:B------:R-:W-:Y:S01]  /*59e0*/  FFMA.FTZ R9, R9, R217, 1.1641532182693481445e-10 ;  /* 0x2f00000009097423 */ /* 0x000fe200000100d9 */
[----:B------:R-:W-:Y:S01]  /*59f0*/  BSSY.RECONVERGENT B0, `(.L_x_14370) ;  /* 0x000005c000007945 */ /* 0x000fe20003800200 */
[----:B------:R-:W-:Y:S01]  /*5a00*/  MOV R11, 0x2 ;  /* 0x00000002000b7802 */ /* 0x000fe20000000f00 */
[----:B------:R-:W-:Y:S02]  /*5a10*/  IMAD.MOV.U32 R13, RZ, RZ, R6 ;  /* 0x000000ffff0d7224 */ /* 0x000fe400078e0006 */
[----:B------:R-:W-:Y:S01]  /*5a20*/  FSETP.LE.FTZ.AND P3, PT, R9, R218, PT ;  /* 0x000000da0900720b */ /* 0x000fe20003f73000 */
[C---:B-----5:R-:W-:Y:S01]  /*5a30*/  IMAD.U32 R9, R16.reuse, 0x10000, RZ ;  /* 0x0001000010097824 */ /* 0x060fe200078e00ff */
[----:B------:R-:W-:-:S03]  /*5a40*/  PRMT R16, R16, 0x7632, R16 ;  /* 0x0000763210107816 */ /* 0x000fc60000000010 */
[----:B------:R-:W-:-:S08]  /*5a50*/  FMUL.FTZ R9, R224, R9 ;  /* 0x00000009e0097220 */ /* 0x000fd00000410000 */
        /* <DEDUP_REMOVED lines=10> */
.L_x_14372:
        /* <DEDUP_REMOVED lines=12> */
.L_x_14374:
[----:B------:R-:W-:Y:S05]  /*5bc0*/  BSYNC.RECONVERGENT B1 ;  /* 0x0000000000017941 */ /* 0x000fea0003800200 */
.L_x_14373:
        /* <DEDUP_REMOVED lines=62> */
.L_x_14371:
[----:B------:R-:W-:Y:S05]  /*5fb0*/  BSYNC.RECONVERGENT B0 ;  /* 0x0000000000007941 */ /* 0x000fea0003800200 */
.L_x_14370:
[----:B------:R-:W-:Y:S01]  /*5fc0*/  I2FP.F32.U32 R10, R13 ;  /* 0x0000000d000a7245 */ /* 0x000fe20000201000 */
[----:B------:R-:W-:Y:S01]  /*5fd0*/  BSSY.RECONVERGENT B0, `(.L_x_14375) ;  /* 0x0000061000007945 */ /* 0x000fe20003800200 */
[----:B------:R-:W-:Y:S01]  /*5fe0*/  ISETP.NE.AND P2, PT, R11, 0x1, PT ;  /* 0x000000010b00780c */ /* 0x000fe20003f45270 */
[----:B------:R-:W-:Y:S01]  /*5ff0*/  IMAD.MOV.U32 R13, RZ, RZ, R6 ;  /* 0x000000ffff0d7224 */ /* 0x000fe200078e0006 */
[----:B------:R-:W-:Y:S01]  /*6000*/  FSEL R9, R9, RZ, P3 ;  /* 0x000000ff09097208 */ /* 0x000fe20001800000 */
[----:B------:R-:W-:-:S05]  /*6010*/  FFMA.FTZ R10, R10, R217, 1.1641532182693481445e-10 ;  /* 0x2f0000000a0a7423 */ /* 0x000fca00000100d9 */
[----:B------:R-:W-:Y:S01]  /*6020*/  FSETP.GTU.FTZ.AND P0, PT, R10, R218, PT ;  /* 0x000000da0a00720b */ /* 0x000fe20003f1c000 */
[----:B------:R-:W-:-:S04]  /*6030*/  IMAD.U32 R10, R84, 0x10000, RZ ;  /* 0x00010000540a7824 */ /* 0x000fc800078e00ff */
[----:B------:R-:W-:-:S05]  /*6040*/  FMUL.FTZ R10, R10, R224 ;  /* 0x000000e00a0a7220 */ /* 0x000fca0000410000 */
[----:B------:R-:W-:-:S05]  /*6050*/  FSEL R10, R10, RZ, !P0 ;  /* 0x000000ff0a0a7208 */ /* 0x000fca0004000000 */
[----:B------:R-:W-:Y:S01]  /*6060*/  FADD.FTZ R68, R10, R9 ;  /* 0x000000090a447221 */ /* 0x000fe20000010000 */
[----:B------:R-:W-:Y:S01]  /*6070*/  SEL R9, RZ, 0x1, P0 ;  /* 0x00000001ff097807 */ /* 0x000fe20000000000 */
[----:B------:R-:W-:Y:S02]  /*6080*/  IMAD.MOV.U32 R10, RZ, RZ, 0x2 ;  /* 0x00000002ff0a7424 */ /* 0x000fe400078e00ff */
[----:B------:R-:W-:Y:S01]  /*6090*/  @P1 FADD.FTZ R68, R80, R68 ;  /* 0x0000004450441221 */ /* 0x000fe20000010000 */
        /* <DEDUP_REMOVED lines=9> */
.L_x_14377:
        /* <DEDUP_REMOVED lines=12> */
.L_x_14379:
[----:B------:R-:W-:Y:S05]  /*61f0*/  BSYNC.RECONVERGENT B1 ;  /* 0x0000000000017941 */ /* 0x000fea0003800200 */
.L_x_14378:
        /* <DEDUP_REMOVED lines=62> */
.L_x_14376:
[----:B------:R-:W-:Y:S05]  /*65e0*/  BSYNC.RECONVERGENT B0 ;  /* 0x0000000000007941 */ /* 0x000fea0003800200 */
.L_x_14375:
[----:B------:R-:W-:Y:S01]  /*65f0*/  I2FP.F32.U32 R11, R13 ;  /* 0x0000000d000b7245 */ /* 0x000fe20000201000 */
[----:B------:R-:W-:Y:S01]  /*6600*/  IMAD.U32 R16, R16, 0x10000, RZ ;  /* 0x0001000010107824 */ /* 0x000fe200078e00ff */
[----:B------:R-:W-:Y:S01]  /*6610*/  ISETP.NE.AND P0, PT, R10, 0x1, PT ;  /* 0x000000010a00780c */ /* 0x000fe20003f05270 */
[----:B------:R-:W-:Y:S01]  /*6620*/  BSSY.RECONVERGENT B0, `(.L_x_14380) ;  /* 0x000005c000007945 */ /* 0x000fe20003800200 */
[----:B------:R-:W-:Y:S01]  /*6630*/  LOP3.LUT R8, R8, 0xfffffffd, RZ, 0xc0, !PT ;  /* 0xfffffffd08087812 */ /* 0x000fe200078ec0ff */
[----:B------:R-:W-:Y:S01]  /*6640*/  FFMA.FTZ R11, R11, R217, 1.1641532182693481445e-10 ;  /* 0x2f0000000b0b7423 */ /* 0x000fe200000100d9 */
[----:B------:R-:W-:Y:S02]  /*6650*/  HFMA2 R14, -RZ, RZ, 0, 1.1920928955078125e-07 ;  /* 0x00000002ff0e7431 */ /* 0x000fe400000001ff */
[----:B------:R-:W-:Y:S01]  /*6660*/  FMUL.FTZ R16, R16, R224 ;  /* 0x000000e010107220 */ /* 0x000fe20000410000 */
[----:B------:R-:W-:Y:S01]  /*6670*/  IMAD.MOV.U32 R13, RZ, RZ, R6 ;  /* 0x000000ffff0d7224 */ /* 0x000fe200078e0006 */
[----:B------:R-:W-:-:S13]  /*6680*/  FSETP.LE.FTZ.AND P3, PT, R11, R218, PT ;  /* 0x000000da0b00720b */ /* 0x000fda0003f73000 */
        /* <DEDUP_REMOVED lines=10> */
.L_x_14382:
        /* <DEDUP_REMOVED lines=12> */
.L_x_14384:
[----:B------:R-:W-:Y:S05]  /*67f0*/  BSYNC.RECONVERGENT B1 ;  /* 0x0000000000017941 */ /* 0x000fea0003800200 */
.L_x_14383:
        /* <DEDUP_REMOVED lines=62> */
.L_x_14381:
[----:B------:R-:W-:Y:S05]  /*6be0*/  BSYNC.RECONVERGENT B0 ;  /* 0x0000000000007941 */ /* 0x000fea0003800200 */
.L_x_14380:
[----:B------:R-:W-:Y:S01]  /*6bf0*/  I2FP.F32.U32 R10, R13 ;  /* 0x0000000d000a7245 */ /* 0x000fe20000201000 */
[----:B------:R-:W-:Y:S01]  /*6c00*/  BSSY.RECONVERGENT B0, `(.L_x_14385) ;  /* 0x0000062000007945 */ /* 0x000fe20003800200 */
[----:B------:R-:W-:Y:S01]  /*6c10*/  ISETP.NE.AND P2, PT, R14, 0x1, PT ;  /* 0x000000010e00780c */ /* 0x000fe20003f45270 */
[----:B------:R-:W-:Y:S01]  /*6c20*/  IMAD.MOV.U32 R12, RZ, RZ, 0x2 ;  /* 0x00000002ff0c7424 */ /* 0x000fe200078e00ff */
[----:B------:R-:W-:Y:S01]  /*6c30*/  FSEL R16, R16, RZ, P3 ;  /* 0x000000ff10107208 */ /* 0x000fe20001800000 */
[----:B------:R-:W-:Y:S01]  /*6c40*/  FFMA.FTZ R10, R10, R217, 1.1641532182693481445e-10 ;  /* 0x2f0000000a0a7423 */ /* 0x000fe200000100d9 */
[----:B------:R-:W-:-:S04]  /*6c50*/  IMAD.MOV.U32 R11, RZ, RZ, R6 ;  /* 0x000000ffff0b7224 */ /* 0x000fc800078e0006 */
        /* <DEDUP_REMOVED lines=17> */
.L_x_14387:
        /* <DEDUP_REMOVED lines=12> */
.L_x_14389:
[----:B------:R-:W-:Y:S05]  /*6e30*/  BSYNC.RECONVERGENT B1 ;  /* 0x0000000000017941 */ /* 0x000fea0003800200 */
.L_x_14388:
        /* <DEDUP_REMOVED lines=62> */
.L_x_14386:
[----:B------:R-:W-:Y:S05]  /*7220*/  BSYNC.RECONVERGENT B0 ;  /* 0x0000000000007941 */ /* 0x000fea0003800200 */
.L_x_14385:
[----:B------:R-:W-:Y:S01]  /*7230*/  I2FP.F32.U32 R11, R11 ;  /* 0x0000000b000b7245 */ /* 0x000fe20000201000 */
[----:B------:R-:W-:Y:S01]  /*7240*/  BSSY.RECONVERGENT B0, `(.L_x_14390) ;  /* 0x000005d000007945 */ /* 0x000fe20003800200 */
[----:B------:R-:W-:Y:S01]  /*7250*/  ISETP.NE.AND P2, PT, R12, 0x1, PT ;  /* 0x000000010c00780c */ /* 0x000fe20003f45270 */
[----:B------:R-:W-:Y:S01]  /*7260*/  HFMA2 R13, -RZ, RZ, 0, 1.1920928955078125e-07 ;  /* 0x00000002ff0d7431 */ /* 0x000fe200000001ff */
[----:B------:R-:W-:Y:S01]  /*7270*/  PRMT R22, R17, 0x7632, R22 ;  /* 0x0000763211167816 */ /* 0x000fe20000000016 */
[----:B------:R-:W-:Y:S01]  /*7280*/  FFMA.FTZ R11, R11, R217, 1.1641532182693481445e-10 ;  /* 0x2f0000000b0b7423 */ /* 0x000fe200000100d9 */
[----:B------:R-:W-:-:S04]  /*7290*/  IMAD.MOV.U32 R15, RZ, RZ, R6 ;  /* 0x000000ffff0f7224 */ /* 0x000fc800078e0006 */
[----:B------:R-:W-:Y:S01]  /*72a0*/  FSETP.LE.FTZ.AND P0, PT, R11, R218, PT ;  /* 0x000000da0b00720b */ /* 0x000fe20003f13000 */
[----:B------:R-:W-:-:S04]  /*72b0*/  IMAD.U32 R11, R17, 0x10000, RZ ;  /* 0x00010000110b7824 */ /* 0x000fc800078e00ff */
[----:B------:R-:W-:Y:S01]  /*72c0*/  FMUL.FTZ R11, R224, R11 ;  /* 0x0000000be00b7220 */ /* 0x000fe20000410000 */
[----:B------:R-:W-:Y:S07]  /*72d0*/  @!P2 BRA `(.L_x_14391) ;  /* 0x00000004004ca947 */ /* 0x000fee0003800000 */
        /* <DEDUP_REMOVED lines=8> */
.L_x_14392:
        /* <DEDUP_REMOVED lines=12> */
.L_x_14394:
[----:B------:R-:W-:Y:S05]  /*7420*/  BSYNC.RECONVERGENT B1 ;  /* 0x0000000000017941 */ /* 0x000fea0003800200 */
.L_x_14393:
        /* <DEDUP_REMOVED lines=62> */
.L_x_14391:
[----:B------:R-:W-:Y:S05]  /*7810*/  BSYNC.RECONVERGENT B0 ;  /* 0x0000000000007941 */ /* 0x000fea0003800200 */
.L_x_14390:
        /* <DEDUP_REMOVED lines=23> */
.L_x_14397:
        /* <DEDUP_REMOVED lines=12> */
.L_x_14399:
[----:B------:R-:W-:Y:S05]  /*7a50*/  BSYNC.RECONVERGENT B1 ;  /* 0x0000000000017941 */ /* 0x000fea0003800200 */
.L_x_14398:
        /* <DEDUP_REMOVED lines=62> */
.L_x_14396:
[----:B------:R-:W-:Y:S05]  /*7e40*/  BSYNC.RECONVERGENT B0 ;  /* 0x0000000000007941 */ /* 0x000fea0003800200 */
.L_x_14395:
[----:B------:R-:W-:Y:S01]  /*7e50*/  ISETP.NE.AND P3, PT, R12, 0x1, PT ;  /* 0x000000010c00780c */ /* 0x000fe20003f65270 */
[----:B------:R-:W-:Y:S01]  /*7e60*/  IMAD.U32 R22, R22, 0x10000, RZ ;  /* 0x0001000016167824 */ /* 0x000fe200078e00ff */
[----:B------:R-:W-:Y:S01]  /*7e70*/  I2FP.F32.U32 R13, R15 ;  /* 0x0000000f000d7245 */ /* 0x000fe20000201000 */
[----:B------:R-:W-:Y:S01]  /*7e80*/  BSSY.RECONVERGENT B0, `(.L_x_14400) ;  /* 0x000005a000007945 */ /* 0x000fe20003800200 */
[----:B------:R-:W-:Y:S02]  /*7e90*/  HFMA2 R16, -RZ, RZ, 0, 1.1920928955078125e-07 ;  /* 0x00000002ff107431 */ /* 0x000fe400000001ff */
[----:B------:R-:W-:Y:S01]  /*7ea0*/  FMUL.FTZ R22, R22, R224 ;  /* 0x000000e016167220 */ /* 0x000fe20000410000 */
        /* <DEDUP_REMOVED lines=12> */
.L_x_14402:
        /* <DEDUP_REMOVED lines=12> */
.L_x_14404:
[----:B------:R-:W-:Y:S05]  /*8030*/  BSYNC.RECONVERGENT B1 ;  /* 0x0000000000017941 */ /* 0x000fea0003800200 */
.L_x_14403:
        /* <DEDUP_REMOVED lines=62> */
.L_x_14401:
[----:B------:R-:W-:Y:S05]  /*8420*/  BSYNC.RECONVERGENT B0 ;  /* 0x0000000000007941 */ /* 0x000fea0003800200 */
.L_x_14400:
        /* <DEDUP_REMOVED lines=24> */
.L_x_14407:
        /* <DEDUP_REMOVED lines=12> */
.L_x_14409:
[----:B------:R-:W-:Y:S05]  /*8670*/  BSYNC.RECONVERGENT B1 ;  /* 0x0000000000017941 */ /* 0x000fea0003800200 */
.L_x_14408:
        /* <DEDUP_REMOVED lines=62> */
.L_x_14406:
[----:B------:R-:W-:Y:S05]  /*8a60*/  BSYNC.RECONVERGENT B0 ;  /* 0x0000000000007941 */ /* 0x000fea0003800200 */
.L_x_14405:
[----:B------:R-:W-:Y:S01]  /*8a70*/  I2FP.F32.U32 R13, R13 ;  /* 0x0000000d000d7245 */ /* 0x000fe20000201000 */
[----:B------:R-:W-:Y:S01]  /*8a80*/  BSSY.RECONVERGENT B0, `(.L_x_14410) ;  /* 0x000005f000007945 */ /* 0x000fe20003800200 */
[----:B------:R-:W-:Y:S01]  /*8a90*/  ISETP.NE.AND P3, PT, R14, 0x1, PT ;  /* 0x000000010e00780c */ /* 0x000fe20003f65270 */
[----:B------:R-:W-:Y:S01]  /*8aa0*/  HFMA2 R15, -RZ, RZ, 0, 1.1920928955078125e-07 ;  /* 0x00000002ff0f7431 */ /* 0x000fe200000001ff */
[----:B------:R-:W-:Y:S01]  /*8ab0*/  LOP3.LUT R8, R8, 0xfffffffb, RZ, 0xc0, !PT ;  /* 0xfffffffb08087812 */ /* 0x000fe200078ec0ff */
[----:B------:R-:W-:Y:S01]  /*8ac0*/  FFMA.FTZ R13, R13, R217, 1.1641532182693481445e-10 ;  /* 0x2f0000000d0d7423 */ /* 0x000fe200000100d9 */
[----:B------:R-:W-:-:S04]  /*8ad0*/  IMAD.MOV.U32 R17, RZ, RZ, R6 ;  /* 0x000000ffff117224 */ /* 0x000fc800078e0006 */
[----:B------:R-:W-:Y:S01]  /*8ae0*/  FSETP.LE.FTZ.AND P5, PT, R13, R218, PT ;  /* 0x000000da0d00720b */ /* 0x000fe20003fb3000 */
[C---:B------:R-:W-:Y:S01]  /*8af0*/  IMAD.U32 R13, R18.reuse, 0x10000, RZ ;  /* 0x00010000120d7824 */ /* 0x040fe200078e00ff */
        /* <DEDUP_REMOVED lines=12> */
.L_x_14412:
        /* <DEDUP_REMOVED lines=12> */
.L_x_14414:
[----:B------:R-:W-:Y:S05]  /*8c80*/  BSYNC.RECONVERGENT B1 ;  /* 0x0000000000017941 */ /* 0x000fea0003800200 */
.L_x_14413:
        /* <DEDUP_REMOVED lines=62> */
.L_x_14411:
[----:B------:R-:W-:Y:S05]  /*9070*/  BSYNC.RECONVERGENT B0 ;  /* 0x0000000000007941 */ /* 0x000fea0003800200 */
.L_x_14410:
[----:B------:R-:W-:Y:S01]  /*9080*/  I2FP.F32.U32 R14, R17 ;  /* 0x00000011000e7245 */ /* 0x000fe20000201000 */
[----:B------:R-:W-:Y:S01]  /*9090*/  BSSY.RECONVERGENT B0, `(.L_x_14415) ;  /* 0x0000061000007945 */ /* 0x000fe20003800200 */
[----:B------:R-:W-:Y:S01]  /*90a0*/  FSEL R13, R13, RZ, P5 ;  /* 0x000000ff0d0d7208 */ /* 0x000fe20002800000 */
[----:B------:R-:W-:Y:S02]  /*90b0*/  IMAD.MOV.U32 R17, RZ, RZ, R6 ;  /* 0x000000ffff117224 */ /* 0x000fe400078e0006 */
[----:B------:R-:W-:-:S05]  /*90c0*/  FFMA.FTZ R14, R14, R217, 1.1641532182693481445e-10 ;  /* 0x2f0000000e0e7423 */ /* 0x000fca00000100d9 */
[----:B------:R-:W-:Y:S01]  /*90d0*/  FSETP.GTU.FTZ.AND P3, PT, R14, R218, PT ;  /* 0x000000da0e00720b */ /* 0x000fe20003f7c000 */
[----:B------:R-:W-:-:S04]  /*90e0*/  IMAD.U32 R14, R86, 0x10000, RZ ;  /* 0x00010000560e7824 */ /* 0x000fc800078e00ff */
[----:B------:R-:W-:-:S05]  /*90f0*/  FMUL.FTZ R14, R14, R224 ;  /* 0x000000e00e0e7220 */ /* 0x000fca0000410000 */
[----:B------:R-:W-:-:S05]  /*9100*/  FSEL R14, R14, RZ, !P3 ;  /* 0x000000ff0e0e7208 */ /* 0x000fca0005800000 */
[----:B------:R-:W-:Y:S01]  /*9110*/  FADD.FTZ R72, R14, R13 ;  /* 0x0000000d0e487221 */ /* 0x000fe20000010000 */
[----:B------:R-:W-:Y:S01]  /*9120*/  SEL R13, RZ, 0x1, P3 ;  /* 0x00000001ff0d7807 */ /* 0x000fe20001800000 */
[----:B------:R-:W-:Y:S01]  /*9130*/  IMAD.MOV.U32 R14, RZ, RZ, 0x2 ;  /* 0x00000002ff0e7424 */ /* 0x000fe200078e00ff */
[----:B------:R-:W-:Y:S01]  /*9140*/  ISETP.NE.AND P3, PT, R15, 0x1, PT ;  /* 0x000000010f00780c */ /* 0x000fe20003f65270 */
[----:B------:R-:W-:-:S12]  /*9150*/  @P1 FADD.FTZ R72, R76, R72 ;  /* 0x000000484c481221 */ /* 0x000fd80000010000 */
        /* <DEDUP_REMOVED lines=9> */
.L_x_14417:
        /* <DEDUP_REMOVED lines=12> */
.L_x_14419:
[----:B------:R-:W-:Y:S05]  /*92b0*/  BSYNC.RECONVERGENT B1 ;  /* 0x0000000000017941 */ /* 0x000fea0003800200 */
.L_x_14418:
        /* <DEDUP_REMOVED lines=62> */
.L_x_14416:
[----:B------:R-:W-:Y:S05]  /*96a0*/  BSYNC.RECONVERGENT B0 ;  /* 0x0000000000007941 */ /* 0x000fea0003800200 */
.L_x_14415:
        /* <DEDUP_REMOVED lines=18> */
.L_x_14422:
        /* <DEDUP_REMOVED lines=12> */
.L_x_14424:
[----:B------:R-:W-:Y:S05]  /*9890*/  BSYNC.RECONVERGENT B1 ;  /* 0x0000000000017941 */ /* 0x000fea0003800200 */
.L_x_14423:
        /* <DEDUP_REMOVED lines=62> */
.L_x_14421:
[----:B------:R-:W-:Y:S05]  /*9c80*/  BSYNC.RECONVERGENT B0 ;  /* 0x0000000000007941 */ /* 0x000fea0003800200 */
.L_x_14420:
[----:B------:R-:W-:Y:S01]  /*9c90*/  I2FP.F32.U32 R14, R17 ;  /* 0x00000011000e7245 */ /* 0x000fe20000201000 */
[----:B------:R-:W-:Y:S01]  /*9ca0*/  BSSY.RECONVERGENT B0, `(.L_x_14425) ;  /* 0x0000062000007945 */ /* 0x000fe20003800200 */
[----:B------:R-:W-:Y:S01]  /*9cb0*/  FSEL R18, R18, RZ, P3 ;  /* 0x000000ff12127208 */ /* 0x000fe20001800000 */
        /* <DEDUP_REMOVED lines=21> */
.L_x_14427:
        /* <DEDUP_REMOVED lines=12> */
.L_x_14429:
[----:B------:R-:W-:Y:S05]  /*9ed0*/  BSYNC.RECONVERGENT B1 ;  /* 0x0000000000017941 */ /* 0x000fea0003800200 */
.L_x_14428:
        /* <DEDUP_REMOVED lines=62> */
.L_x_14426:
[----:B------:R-:W-:Y:S05]  /*a2c0*/  BSYNC.RECONVERGENT B0 ;  /* 0x0000000000007941 */ /* 0x000fea0003800200 */
.L_x_14425:
[----:B------:R-:W-:Y:S01]  /*a2d0*/  I2FP.F32.U32 R15, R15 ;  /* 0x0000000f000f7245 */ /* 0x000fe20000201000 */
[----:B------:R-:W-:Y:S01]  /*a2e0*/  BSSY.RECONVERGENT B0, `(.L_x_14430) ;  /* 0x000005d000007945 */ /* 0x000fe20003800200 */
[----:B------:R-:W-:Y:S01]  /*a2f0*/  ISETP.NE.AND P5, PT, R16, 0x1, PT ;  /* 0x000000011000780c */ /* 0x000fe20003fa5270 */
[----:B------:R-:W-:Y:S01]  /*a300*/  HFMA2 R17, -RZ, RZ, 0, 1.1920928955078125e-07 ;  /* 0x00000002ff117431 */ /* 0x000fe200000001ff */
[----:B------:R-:W-:Y:S01]  /*a310*/  PRMT R24, R19, 0x7632, R24 ;  /* 0x0000763213187816 */ /* 0x000fe20000000018 */
[----:B------:R-:W-:-:S05]  /*a320*/  FFMA.FTZ R15, R15, R217, 1.1641532182693481445e-10 ;  /* 0x2f0000000f0f7423 */ /* 0x000fca00000100d9 */
[----:B------:R-:W-:Y:S01]  /*a330*/  FSETP.LE.FTZ.AND P4, PT, R15, R218, PT ;  /* 0x000000da0f00720b */ /* 0x000fe20003f93000 */
[----:B------:R-:W-:Y:S02]  /*a340*/  IMAD.U32 R15, R19, 0x10000, RZ ;  /* 0x00010000130f7824 */ /* 0x000fe400078e00ff */
[----:B------:R-:W-:Y:S02]  /*a350*/  IMAD.MOV.U32 R19, RZ, RZ, R6 ;  /* 0x000000ffff137224 */ /* 0x000fe400078e0006 */
        /* <DEDUP_REMOVED lines=10> */
.L_x_14432:
        /* <DEDUP_REMOVED lines=12> */
.L_x_14434:
[----:B------:R-:W-:Y:S05]  /*a4c0*/  BSYNC.RECONVERGENT B1 ;  /* 0x0000000000017941 */ /* 0x000fea0003800200 */
.L_x_14433:
        /* <DEDUP_REMOVED lines=62> */
.L_x_14431:
[----:B------:R-:W-:Y:S05]  /*a8b0*/  BSYNC.RECONVERGENT B0 ;  /* 0x0000000000007941 */ /* 0x000fea0003800200 */
.L_x_14430:
        /* <DEDUP_REMOVED lines=23> */
.L_x_14437:
        /* <DEDUP_REMOVED lines=12> */
.L_x_14439:
[----:B------:R-:W-:Y:S05]  /*aaf0*/  BSYNC.RECONVERGENT B1 ;  /* 0x0000000000017941 */ /* 0x000fea0003800200 */
.L_x_14438:
        /* <DEDUP_REMOVED lines=62> */
.L_x_14436:
[----:B------:R-:W-:Y:S05]  /*aee0*/  BSYNC.RECONVERGENT B0 ;  /* 0x0000000000007941 */ /* 0x000fea0003800200 */
.L_x_14435:
        /* <DEDUP_REMOVED lines=18> */
.L_x_14442:
        /* <DEDUP_REMOVED lines=15> */
.L_x_14444:
[----:B------:R-:W-:Y:S05]  /*b100*/  BSYNC.RECONVERGENT B1 ;  /* 0x0000000000017941 */ /* 0x000fea0003800200 */
.L_x_14443:
        /* <DEDUP_REMOVED lines=61> */
[----:B------:R-:W-:-:S07]  /*b4e0*/  LOP3.LUT R3, R18, UR15, R17, 0x96, !PT ;  /* 0x0000000f12037c12 */ /* 0x000fce000f8e9611 */
.L_x_14441:
[----:B------:R-:W-:Y:S05]  /*b4f0*/  BSYNC.RECONVERGENT B0 ;  /* 0x0000000000007941 */ /* 0x000fea0003800200 */
.L_x_14440:
[----:B------:R-:W-:Y:S02]  /*b500*/  I2FP.F32.U32 R16, R19 ;  /* 0x0000001300107245 */ /* 0x000fe40000201000 */
[----:B------:R-:W-:-:S03]  /*b510*/  FSEL R24, R24, RZ, P5 ;  /* 0x000000ff18187208 */ /* 0x000fc60002800000 */
[----:B------:R-:W-:-:S05]  /*b520*/  FFMA.FTZ R16, R16, R217, 1.1641532182693481445e-10 ;  /* 0x2f00000010107423 */ /* 0x000fca00000100d9 */
[----:B------:R-:W-:Y:S02]  /*b530*/  FSETP.GTU.FTZ.AND P6, PT, R16, R218, PT ;  /* 0x000000da1000720b */ /* 0x000fe40003fdc000 */
[----:B------:R-:W-:Y:S02]  /*b540*/  PRMT R16, R87, 0x7632, R16 ;  /* 0x0000763257107816 */ /* 0x000fe40000000010 */
[----:B------:R-:W-:-:S03]  /*b550*/  SEL R208, RZ, 0x1, P6 ;  /* 0x00000001ffd07807 */ /* 0x000fc60003000000 */
[----:B------:R-:W-:-:S04]  /*b560*/  IMAD.U32 R16, R16, 0x10000, RZ ;  /* 0x0001000010107824 */ /* 0x000fc800078e00ff */
[----:B------:R-:W-:-:S05]  /*b570*/  FMUL.FTZ R16, R16, R224 ;  /* 0x000000e010107220 */ /* 0x000fca0000410000 */
[----:B------:R-:W-:-:S05]  /*b580*/  FSEL R16, R16, RZ, !P6 ;  /* 0x000000ff10107208 */ /* 0x000fca0007000000 */
[----:B------:R-:W-:-:S04]  /*b590*/  FADD.FTZ R75, R16, R24 ;  /* 0x00000018104b7221 */ /* 0x000fc80000010000 */
[----:B------:R-:W-:-:S07]  /*b5a0*/  @P1 FADD.FTZ R75, R79, R75 ;  /* 0x0000004b4f4b1221 */ /* 0x000fce0000010000 */
.L_x_14364:
[----:B------:R-:W0:Y:S01]  /*b5b0*/  LDC.64 R244, c[0x0][0x3a8] ;  /* 0x0000ea00fff47b82 */ /* 0x000e220000000a00 */
[----:B------:R-:W-:Y:S02]  /*b5c0*/  SEL R18, RZ, 0x1000000, !P5 ;  /* 0x01000000ff127807 */ /* 0x000fe40006800000 */
[----:B------:R-:W-:Y:S02]  /*b5d0*/  SEL R19, RZ, 0x10000, !P4 ;  /* 0x00010000ff137807 */ /* 0x000fe40006000000 */
[C---:B------:R-:W-:Y:S02]  /*b5e0*/  LOP3.LUT P4, RZ, R8.reuse, 0x2, RZ, 0xc0, !PT ;  /* 0x0000000208ff7812 */ /* 0x040fe4000788c0ff */
[C---:B------:R-:W-:Y:S01]  /*b5f0*/  LOP3.LUT P5, RZ, R8.reuse, 0x4, RZ, 0xc0, !PT ;  /* 0x0000000408ff7812 */ /* 0x040fe200078ac0ff */
[----:B------:R-:W1:Y:S01]  /*b600*/  LDC.64 R214, c[0x0][0x3b0] ;  /* 0x0000ec00ffd67b82 */ /* 0x000e620000000a00 */
[----:B------:R-:W-:Y:S01]  /*b610*/  LOP3.LUT P6, RZ, R8, 0x8, RZ, 0xc0, !PT ;  /* 0x0000000808ff7812 */ /* 0x000fe200078cc0ff */
[----:B0-----:R-:W-:-:S05]  /*b620*/  IMAD.WIDE.U32 R16, R228, 0x20, R244 ;  /* 0x00000020e4107825 */ /* 0x001fca00078e00f4 */
[----:B------:R-:W-:Y:S04]  /*b630*/  STG.E.128 desc[UR6][R16.64], R68 ;  /* 0x0000004410007986 */ /* 0x000fe8000c101d06 */
[----:B------:R0:W-:Y:S02]  /*b640*/  STG.E.128 desc[UR6][R16.64+0x10], R72 ;  /* 0x0000104810007986 */ /* 0x0001e4000c101d06 */
[----:B0-----:R-:W-:Y:S02]  /*b650*/  SEL R16, RZ, 0x100, !P3 ;  /* 0x00000100ff107807 */ /* 0x001fe40005800000 */
[----:B------:R-:W-:Y:S02]  /*b660*/  SEL R17, RZ, 0x1000000, !P2 ;  /* 0x01000000ff117807 */ /* 0x000fe40005000000 */
[----:B------:R-:W-:-:S02]  /*b670*/  LOP3.LUT R16, R16, R18, R19, 0xfe, !PT ;  /* 0x0000001210107212 */ /* 0x000fc400078efe13 */
[----:B------:R-:W-:Y:S02]  /*b680*/  SEL R18, RZ, 0x10000, !P0 ;  /* 0x00010000ff127807 */ /* 0x000fe40004000000 */
[----:B------:R-:W-:Y:S02]  /*b690*/  SEL R19, RZ, 0x100, !P4 ;  /* 0x00000100ff137807 */ /* 0x000fe40006000000 */
[----:B------:R-:W-:Y:S02]  /*b6a0*/  ISETP.NE.U32.AND P3, PT, R20, RZ, PT ;  /* 0x000000ff1400720c */ /* 0x000fe40003f65070 */
[----:B------:R-:W-:Y:S02]  /*b6b0*/  LOP3.LUT R18, R19, R17, R18, 0xfe, !PT ;  /* 0x0000001113127212 */ /* 0x000fe400078efe12 */
[----:B------:R-:W-:Y:S02]  /*b6c0*/  SEL R17, RZ, 0x1, !P5 ;  /* 0x00000001ff117807 */ /* 0x000fe40006800000 */
[----:B------:R-:W-:-:S02]  /*b6d0*/  ISETP.NE.AND.EX P0, PT, R21, RZ, PT, P3 ;  /* 0x000000ff1500720c */ /* 0x000fc40003f05330 */
[----:B------:R-:W-:Y:S02]  /*b6e0*/  LOP3.LUT R17, R16, R17, RZ, 0xfc, !PT ;  /* 0x0000001110117212 */ /* 0x000fe400078efcff */
        /* <DEDUP_REMOVED lines=20> */
[----:B------:R-:W-:Y:S02]  /*b830*/  LOP3.LUT R21, R17, R21, RZ, 0xfc, !PT ;  /* 0x0000001511157212 */ /* 0x000fe400078efcff */
[----:B------:R-:W0:Y:S01]  /*b840*/  LDC.64 R16, c[0x0][0x3b8] ;  /* 0x0000ee00ff107b82 */ /* 0x000e220000000a00 */
[----:B------:R-:W-:Y:S01]  /*b850*/  LOP3.LUT R20, R18, 0xff, R9, 0xf8, !PT ;  /* 0x000000ff12147812 */ /* 0x000fe200078ef809 */
[----:B0-----:R-:W-:-:S05]  /*b860*/  IMAD.WIDE.U32 R16, R228, 0x8, R16 ;  /* 0x00000008e4107825 */ /* 0x001fca00078e0010 */
[----:B------:R1:W-:Y:S02]  /*b870*/  STG.E.64 desc[UR6][R16.64], R20 ;  /* 0x0000001410007986 */ /* 0x0003e4000c101b06 */
.L_x_14445:
[----:B01----:R-:W0:Y:S01]  /*b880*/  @P1 LDC.64 R16, c[0x0][0x3a0] ;  /* 0x0000e800ff101b82 */ /* 0x003e220000000a00 */
[----:B------:R-:W-:-:S07]  /*b890*/  VIADD R219, R228, 0x20 ;  /* 0x00000020e4db7836 */ /* 0x000fce0000000000 */
[----:B------:R-:W1:Y:S01]  /*b8a0*/  @P0 LDC.64 R18, c[0x0][0x398] ;  /* 0x0000e600ff120b82 */ /* 0x000e620000000a00 */
[----:B0-----:R-:W-:-:S05]  /*b8b0*/  @P1 IMAD.WIDE.U32 R16, R219, 0x20, R16 ;  /* 0x00000020db101825 */ /* 0x001fca00078e0010 */
[----:B------:R-:W5:Y:S01]  /*b8c0*/  @P1 LDG.E.128 R80, desc[UR6][R16.64] ;  /* 0x0000000610501981 */ /* 0x000f62000c1e1d00 */
[----:B-1----:R-:W-:-:S03]  /*b8d0*/  @P0 IMAD.WIDE.U32 R18, R219, 0x10, R18 ;  /* 0x00000010db120825 */ /* 0x002fc600078e0012 */
[----:B------:R0:W5:Y:S04]  /*b8e0*/  @P1 LDG.E.128 R76, desc[UR6][R16.64+0x10] ;  /* 0x00001006104c1981 */ /* 0x000168000c1e1d00 */
[----:B------:R1:W5:Y:S01]  /*b8f0*/  @P0 LDG.E.128 R84, desc[UR6][R18.64] ;  /* 0x0000000612540981 */ /* 0x000362000c1e1d00 */
[----:B0-----:R-:W-:-:S06]  /*b900*/  IMAD.WIDE.U32 R16, R219, 0x10, R226 ;  /* 0x00000010db107825 */ /* 0x001fcc00078e00e2 */
[----:B------:R-:W5:Y:S01]  /*b910*/  LDG.E.128 R16, desc[UR6][R16.64] ;  /* 0x0000000610107981 */ /* 0x000f62000c1e1d00 */
[----:B-1----:R-:W-:Y:S05]  /*b920*/  @!P0 BRA `(.L_x_14446) ;  /* 0x0000006000788947 */ /* 0x002fea0003800000 */
        /* <DEDUP_REMOVED lines=16> */
.L_x_14449:
        /* <DEDUP_REMOVED lines=12> */
.L_x_14451:
[----:B------:R-:W-:Y:S05]  /*baf0*/  BSYNC.RECONVERGENT B1 ;  /* 0x0000000000017941 */ /* 0x000fea0003800200 */
.L_x_14450:
        /* <DEDUP_REMOVED lines=57> */
[----:B------:R-:W-:-:S03]  /*be90*/  IMAD.WIDE.U32 R10, R11, -0x326172a9, RZ ;  /* 0xcd9e8d570b0a7825 */ /* 0x000fc600078e00ff */
[----:B------:R-:W-:Y:S01]  /*bea0*/  MOV R6, R10 ;  /* 0x0000000a00067202 */ /* 0x000fe20000000f00 */
[----:B------:R-:W-:Y:S01]  /*beb0*/  IMAD.MOV.U32 R10, RZ, RZ, RZ ;  /* 0x000000ffff0a7224 */ /* 0x000fe200078e00ff */
[----:B------:R-:W-:-:S07]  /*bec0*/  LOP3.LUT R3, R12, UR15, R11, 0x96, !PT ;  /* 0x0000000f0c037c12 */ /* 0x000fce000f8e960b */
.L_x_14448:
[----:B------:R-:W-:Y:S05]  /*bed0*/  BSYNC.RECONVERGENT B0 ;  /* 0x0000000000007941 */ /* 0x000fea0003800200 */
.L_x_14447:
        /* <DEDUP_REMOVED lines=21> */
.L_x_14454:
        /* <DEDUP_REMOVED lines=12> */
.L_x_14456:
[----:B------:R-:W-:Y:S05]  /*c0f0*/  BSYNC.RECONVERGENT B1 ;  /* 0x0000000000017941 */ /* 0x000fea0003800200 */
.L_x_14455:
        /* <DEDUP_REMOVED lines=62> */
.L_x_14453:
[----:B------:R-:W-:Y:S05]  /*c4e0*/  BSYNC.RECONVERGENT B0 ;  /* 0x0000000000007941 */ /* 0x000fea0003800200 */
.L_x_14452:
        /* <DEDUP_REMOVED lines=11> */
[----:B------:R-:W-:Y:S01]  /*c5a0*/  HFMA2 R10, -RZ, RZ, 0, 1.1920928955078125e-07 ;  /* 0x00000002ff0a7431 */ /* 0x000fe200000001ff */
[----:B------:R-:W-:Y:S02]  /*c5b0*/  SEL R9, RZ, 0x1, P2 ;  /* 0x00000001ff097807 */ /* 0x000fe40001000000 */
[----:B------:R-:W-:Y:S01]  /*c5c0*/  @P1 FADD.FTZ R64, R80, R64 ;  /* 0x0000004050401221 */ /* 0x000fe20000010000 */
        /* <DEDUP_REMOVED lines=9> */
.L_x_14459:
        /* <DEDUP_REMOVED lines=12> */
.L_x_14461:
[----:B------:R-:W-:Y:S05]  /*c720*/  BSYNC.RECONVERGENT B1 ;  /* 0x0000000000017941 */ /* 0x000fea0003800200 */
.L_x_14460:
        /* <DEDUP_REMOVED lines=62> */
.L_x_14458:
[----:B------:R-:W-:Y:S05]  /*cb10*/  BSYNC.RECONVERGENT B0 ;  /* 0x0000000000007941 */ /* 0x000fea0003800200 */
.L_x_14457:
        /* <DEDUP_REMOVED lines=20> */
.L_x_14464:
        /* <DEDUP_REMOVED lines=12> */
.L_x_14466:
[----:B------:R-:W-:Y:S05]  /*cd20*/  BSYNC.RECONVERGENT B1 ;  /* 0x0000000000017941 */ /* 0x000fea0003800200 */
.L_x_14465:
        /* <DEDUP_REMOVED lines=62> */
.L_x_14463:
[----:B------:R-:W-:Y:S05]  /*d110*/  BSYNC.RECONVERGENT B0 ;  /* 0x0000000000007941 */ /* 0x000fea0003800200 */
.L_x_14462:
[----:B------:R-:W-:Y:S01]  /*d120*/  I2FP.F32.U32 R10, R13 ;  /* 0x0000000d000a7245 */ /* 0x000fe20000201000 */
[----:B------:R-:W-:Y:S01]  /*d130*/  BSSY.RECONVERGENT B0, `(.L_x_14467) ;  /* 0x0000062000007945 */ /* 0x000fe20003800200 */
[----:B------:R-:W-:Y:S01]  /*d140*/  ISETP.NE.AND P3, PT, R14, 0x1, PT ;  /* 0x000000010e00780c */ /* 0x000fe20003f65270 */
[----:B------:R-:W-:Y:S01]  /*d150*/  HFMA2 R12, -RZ, RZ, 0, 1.1920928955078125e-07 ;  /* 0x00000002ff0c7431 */ /* 0x000fe200000001ff */
        /* <DEDUP_REMOVED lines=20> */
.L_x_14469:
        /* <DEDUP_REMOVED lines=12> */
.L_x_14471:
[----:B------:R-:W-:Y:S05]  /*d360*/  BSYNC.RECONVERGENT B1 ;  /* 0x0000000000017941 */ /* 0x000fea0003800200 */
.L_x_14470:
        /* <DEDUP_REMOVED lines=62> */
.L_x_14468:
[----:B------:R-:W-:Y:S05]  /*d750*/  BSYNC.RECONVERGENT B0 ;  /* 0x0000000000007941 */ /* 0x000fea0003800200 */
.L_x_14467:
        /* <DEDUP_REMOVED lines=8> */
[----:B------:R-:W-:Y:S01]  /*d7e0*/  FSETP.LE.FTZ.AND P4, PT, R11, R218, PT ;  /* 0x000000da0b00720b */ /* 0x000fe20003f93000 */
[----:B------:R-:W-:-:S04]  /*d7f0*/  IMAD.U32 R11, R17, 0x10000, RZ ;  /* 0x00010000110b7824 */ /* 0x000fc800078e00ff */
        /* <DEDUP_REMOVED lines=11> */
.L_x_14474:
        /* <DEDUP_REMOVED lines=12> */
.L_x_14476:
[----:B------:R-:W-:Y:S05]  /*d970*/  BSYNC.RECONVERGENT B1 ;  /* 0x0000000000017941 */ /* 0x000fea0003800200 */
.L_x_14475:
        /* <DEDUP_REMOVED lines=62> */
.L_x_14473:
[----:B------:R-:W-:Y:S05]  /*dd60*/  BSYNC.RECONVERGENT B0 ;  /* 0x0000000000007941 */ /* 0x000fea0003800200 */
.L_x_14472:
        /* <DEDUP_REMOVED lines=23> */
.L_x_14479:
        /* <DEDUP_REMOVED lines=12> */
.L_x_14481:
[----:B------:R-:W-:Y:S05]  /*dfa0*/  BSYNC.RECONVERGENT B1 ;  /* 0x0000000000017941 */ /* 0x000fea0003800200 */
.L_x_14480:
        /* <DEDUP_REMOVED lines=62> */
.L_x_14478:
[----:B------:R-:W-:Y:S05]  /*e390*/  BSYNC.RECONVERGENT B0 ;  /* 0x0000000000007941 */ /* 0x000fea0003800200 */
.L_x_14477:
        /* <DEDUP_REMOVED lines=20> */
.L_x_14484:
        /* <DEDUP_REMOVED lines=12> */
.L_x_14486:
[----:B------:R-:W-:Y:S05]  /*e5a0*/  BSYNC.RECONVERGENT B1 ;  /* 0x0000000000017941 */ /* 0x000fea0003800200 */
.L_x_14485:
        /* <DEDUP_REMOVED lines=62> */
.L_x_14483:
[----:B------:R-:W-:Y:S05]  /*e990*/  BSYNC.RECONVERGENT B0 ;  /* 0x0000000000007941 */ /* 0x000fea0003800200 */
.L_x_14482:
[----:B------:R-:W-:Y:S01]  /*e9a0*/  I2FP.F32.U32 R12, R15 ;  /* 0x0000000f000c7245 */ /* 0x000fe20000201000 */
[----:B------:R-:W-:Y:S01]  /*e9b0*/  BSSY.RECONVERGENT B0, `(.L_x_14487) ;  /* 0x0000062000007945 */ /* 0x000fe20003800200 */
[----:B------:R-:W-:Y:S01]  /*e9c0*/  FSEL R20, R20, RZ, P4 ;  /* 0x000000ff14147208 */ /* 0x000fe20002000000 */
[----:B------:R-:W-:Y:S02]  /*e9d0*/  HFMA2 R14, -RZ, RZ, 0, 1.1920928955078125e-07 ;  /* 0x00000002ff0e7431 */ /* 0x000fe400000001ff */
        /* <DEDUP_REMOVED lines=20> */
.L_x_14489:
        /* <DEDUP_REMOVED lines=12> */
.L_x_14491:
[----:B------:R-:W-:Y:S05]  /*ebe0*/  BSYNC.RECONVERGENT B1 ;  /* 0x0000000000017941 */ /* 0x000fea0003800200 */
.L_x_14490:
        /* <DEDUP_REMOVED lines=62> */
.L_x_14488:
[----:B------:R-:W-:Y:S05]  /*efd0*/  BSYNC.RECONVERGENT B0 ;  /* 0x0000000000007941 */ /* 0x000fea0003800200 */
.L_x_14487:
[----:B------:R-:W-:Y:S01]  /*efe0*/  I2FP.F32.U32 R13, R13 ;  /* 0x0000000d000d7245 */ /* 0x000fe20000201000 */
[----:B------:R-:W-:Y:S01]  /*eff0*/  BSSY.RECONVERGENT B0, `(.L_x_14492) ;  /* 0x000005d000007945 */ /* 0x000fe20003800200 */
[----:B------:R-:W-:Y:S01]  /*f000*/  ISETP.NE.AND P3, PT, R14, 0x1, PT ;  /* 0x000000010e00780c */ /* 0x000fe20003f65270 */
[----:B------:R-:W-:Y:S02]  /*f010*/  HFMA2 R15, -RZ, RZ, 0, 1.1920928955078125e-07 ;  /* 0x00000002ff0f7431 */ /* 0x000fe400000001ff */
[----:B------:R-:W-:Y:S02]  /*f020*/  IMAD.MOV.U32 R17, RZ, RZ, R6 ;  /* 0x000000ffff117224 */ /* 0x000fe400078e0006 */
[----:B------:R-:W-:-:S05]  /*f030*/  FFMA.FTZ R13, R13, R217, 1.1641532182693481445e-10 ;  /* 0x2f0000000d0d7423 */ /* 0x000fca00000100d9 */
[----:B------:R-:W-:Y:S01]  /*f040*/  FSETP.LE.FTZ.AND P2, PT, R13, R218, PT ;  /* 0x000000da0d00720b */ /* 0x000fe20003f53000 */
[C---:B------:R-:W-:Y:S01]  /*f050*/  IMAD.U32 R13, R18.reuse, 0x10000, RZ ;  /* 0x00010000120d7824 */ /* 0x040fe200078e00ff */
[----:B------:R-:W-:-:S03]  /*f060*/  PRMT R18, R18, 0x7632, R18 ;  /* 0x0000763212127816 */ /* 0x000fc60000000012 */
[----:B------:R-:W-:Y:S01]  /*f070*/  FMUL.FTZ R13, R13, R224 ;  /* 0x000000e00d0d7220 */ /* 0x000fe20000410000 */
[----:B------:R-:W-:Y:S07]  /*f080*/  @!P3 BRA `(.L_x_14493) ;  /* 0x00000004004cb947 */ /* 0x000fee0003800000 */
        /* <DEDUP_REMOVED lines=8> */
.L_x_14494:
        /* <DEDUP_REMOVED lines=12> */
.L_x_14496:
[----:B------:R-:W-:Y:S05]  /*f1d0*/  BSYNC.RECONVERGENT B1 ;  /* 0x0000000000017941 */ /* 0x000fea0003800200 */
.L_x_14495:
        /* <DEDUP_REMOVED lines=62> */
.L_x_14493:
[----:B------:R-:W-:Y:S05]  /*f5c0*/  BSYNC.RECONVERGENT B0 ;  /* 0x0000000000007941 */ /* 0x000fea0003800200 */
.L_x_14492:
        /* <DEDUP_REMOVED lines=11> */
[----:B------:R-:W-:Y:S01]  /*f680*/  HFMA2 R14, -RZ, RZ, 0, 1.1920928955078125e-07 ;  /* 0x00000002ff0e7431 */ /* 0x000fe200000001ff */
        /* <DEDUP_REMOVED lines=11> */
.L_x_14499:
        /* <DEDUP_REMOVED lines=12> */
.L_x_14501:
[----:B------:R-:W-:Y:S05]  /*f800*/  BSYNC.RECONVERGENT B1 ;  /* 0x0000000000017941 */ /* 0x000fea0003800200 */
.L_x_14500:
        /* <DEDUP_REMOVED lines=62> */
.L_x_14498:
[----:B------:R-:W-:Y:S05]  /*fbf0*/  BSYNC.RECONVERGENT B0 ;  /* 0x0000000000007941 */ /* 0x000fea0003800200 */
.L_x_14497:
        /* <DEDUP_REMOVED lines=18> */
.L_x_14504:
        /* <DEDUP_REMOVED lines=12> */
.L_x_14506:
[----:B------:R-:W-:Y:S05]  /*fde0*/  BSYNC.RECONVERGENT B1 ;  /* 0x0000000000017941 */ /* 0x000fea0003800200 */
.L_x_14505:
        /* <DEDUP_REMOVED lines=62> */
.L_x_14503:
[----:B------:R-:W-:Y:S05]  /*101d0*/  BSYNC.RECONVERGENT B0 ;  /* 0x0000000000007941 */ /* 0x000fea0003800200 */
.L_x_14502:
        /* <DEDUP_REMOVED lines=24> */
.L_x_14509:
        /* <DEDUP_REMOVED lines=12> */
.L_x_14511:
[----:B------:R-:W-:Y:S05]  /*10420*/  BSYNC.RECONVERGENT B1 ;  /* 0x0000000000017941 */ /* 0x000fea0003800200 */
.L_x_14510:
        /* <DEDUP_REMOVED lines=62> */
.L_x_14508:
[----:B------:R-:W-:Y:S05]  /*10810*/  BSYNC.RECONVERGENT B0 ;  /* 0x0000000000007941 */ /* 0x000fea0003800200 */
.L_x_14507:
        /* <DEDUP_REMOVED lines=19> */
.L_x_14514:
        /* <DEDUP_REMOVED lines=12> */
.L_x_14516:
[----:B------:R-:W-:Y:S05]  /*10a10*/  BSYNC.RECONVERGENT B1 ;  /* 0x0000000000017941 */ /* 0x000fea0003800200 */
.L_x_14515:
        /* <DEDUP_REMOVED lines=62> */
.L_x_14513:
[----:B------:R-:W-:Y:S05]  /*10e00*/  BSYNC.RECONVERGENT B0 ;  /* 0x0000000000007941 */ /* 0x000fea0003800200 */
.L_x_14512:
        /* <DEDUP_REMOVED lines=23> */
.L_x_14519:
        /* <DEDUP_REMOVED lines=12> */
.L_x_14521:
[----:B------:R-:W-:Y:S05]  /*11040*/  BSYNC.RECONVERGENT B1 ;  /* 0x0000000000017941 */ /* 0x000fea0003800200 */
.L_x_14520:
        /* <DEDUP_REMOVED lines=62> */
.L_x_14518:
[----:B------:R-:W-:Y:S05]  /*11430*/  BSYNC.RECONVERGENT B0 ;  /* 0x0000000000007941 */ /* 0x000fea0003800200 */
.L_x_14517:
        /* <DEDUP_REMOVED lines=18> */
.L_x_14524:
        /* <DEDUP_REMOVED lines=15> */
.L_x_14526:
[----:B------:R-:W-:Y:S05]  /*11650*/  BSYNC.RECONVERGENT B1 ;  /* 0x0000000000017941 */ /* 0x000fea0003800200 */
.L_x_14525:
        /* <DEDUP_REMOVED lines=62> */
.L_x_14523:
[----:B------:R-:W-:Y:S05]  /*11a40*/  BSYNC.RECONVERGENT B0 ;  /* 0x0000000000007941 */ /* 0x000fea0003800200 */
.L_x_14522:
        /* <DEDUP_REMOVED lines=10> */
[----:B------:R-:W-:Y:S01]  /*11af0*/  @P1 FADD.FTZ R63, R79, R63 ;  /* 0x0000003f4f3f1221 */ /* 0x000fe20000010000 */
[----:B------:R-:W-:Y:S06]  /*11b00*/  BRA `(.L_x_14527) ;  /* 0x0000003000707947 */ /* 0x000fec0003800000 */
.L_x_14446:
        /* <DEDUP_REMOVED lines=16> */
.L_x_14530:
        /* <DEDUP_REMOVED lines=12> */
.L_x_14532:
[----:B------:R-:W-:Y:S05]  /*11cd0*/  BSYNC.RECONVERGENT B1 ;  /* 0x0000000000017941 */ /* 0x000fea0003800200 */
.L_x_14531:
        /* <DEDUP_REMOVED lines=61> */
.L_x_14529:
[----:B------:R-:W-:Y:S05]  /*120b0*/  BSYNC.RECONVERGENT B0 ;  /* 0x0000000000007941 */ /* 0x000fea0003800200 */
.L_x_14528:
        /* <DEDUP_REMOVED lines=20> */
.L_x_14535:
        /* <DEDUP_REMOVED lines=12> */
.L_x_14537:
[----:B------:R-:W-:Y:S05]  /*122c0*/  BSYNC.RECONVERGENT B1 ;  /* 0x0000000000017941 */ /* 0x000fea0003800200 */
.L_x_14536:
        /* <DEDUP_REMOVED lines=62> */
.L_x_14534:
[----:B------:R-:W-:Y:S05]  /*126b0*/  BSYNC.RECONVERGENT B0 ;  /* 0x0000000000007941 */ /* 0x000fea0003800200 */
.L_x_14533:
        /* <DEDUP_REMOVED lines=19> */
.L_x_14540:
        /* <DEDUP_REMOVED lines=12> */
.L_x_14542:
[----:B------:R-:W-:Y:S05]  /*128b0*/  BSYNC.RECONVERGENT B1 ;  /* 0x0000000000017941 */ /* 0x000fea0003800200 */
.L_x_14541:
        /* <DEDUP_REMOVED lines=62> */
.L_x_14539:
[----:B------:R-:W-:Y:S05]  /*12ca0*/  BSYNC.RECONVERGENT B0 ;  /* 0x0000000000007941 */ /* 0x000fea0003800200 */
.L_x_14538:
        /* <DEDUP_REMOVED lines=20> */
.L_x_14545:
        /* <DEDUP_REMOVED lines=12> */
.L_x_14547:
[----:B------:R-:W-:Y:S05]  /*12eb0*/  BSYNC.RECONVERGENT B1 ;  /* 0x0000000000017941 */ /* 0x000fea0003800200 */
.L_x_14546:
        /* <DEDUP_REMOVED lines=62> */
.L_x_14544:
[----:B------:R-:W-:Y:S05]  /*132a0*/  BSYNC.RECONVERGENT B0 ;  /* 0x0000000000007941 */ /* 0x000fea0003800200 */
.L_x_14543:
[----:B------:R-:W-:Y:S01]  /*132b0*/  I2FP.F32.U32 R23, R25 ;  /* 0x0000001900177245 */ /* 0x000fe20000201000 */
[----:B------:R-:W-:Y:S01]  /*132c0*/  BSSY.RECONVERGENT B0, `(.L_x_14548) ;  /* 0x000005d000007945 */ /* 0x000fe20003800200 */
[----:B------:R-:W-:Y:S01]  /*132d0*/  ISETP.NE.AND P2, PT, R22, 0x1, PT ;  /* 0x000000011600780c */ /* 0x000fe20003f45270 */
[----:B------:R-:W-:Y:S01]  /*132e0*/  IMAD.U32 R17, R17, 0x10000, RZ ;  /* 0x0001000011117824 */ /* 0x000fe200078e00ff */
[----:B------:R-:W-:Y:S01]  /*132f0*/  LOP3.LUT R8, R8, 0xfffffffd, RZ, 0xc0, !PT ;  /* 0xfffffffd08087812 */ /* 0x000fe200078ec0ff */
[----:B------:R-:W-:Y:S01]  /*13300*/  FFMA.FTZ R23, R23, R217, 1.1641532182693481445e-10 ;  /* 0x2f00000017177423 */ /* 0x000fe200000100d9 */
[----:B------:R-:W-:Y:S01]  /*13310*/  IMAD.MOV.U32 R26, RZ, RZ, 0x2 ;  /* 0x00000002ff1a7424 */ /* 0x000fe200078e00ff */
[----:B------:R-:W-:-:S03]  /*13320*/  MOV R25, R6 ;  /* 0x0000000600197202 */ /* 0x000fc60000000f00 */
        /* <DEDUP_REMOVED lines=11> */
.L_x_14550:
        /* <DEDUP_REMOVED lines=12> */
.L_x_14552:
[----:B------:R-:W-:Y:S05]  /*134a0*/  BSYNC.RECONVERGENT B1 ;  /* 0x0000000000017941 */ /* 0x000fea0003800200 */
.L_x_14551:
        /* <DEDUP_REMOVED lines=62> */
.L_x_14549:
[----:B------:R-:W-:Y:S05]  /*13890*/  BSYNC.RECONVERGENT B0 ;  /* 0x0000000000007941 */ /* 0x000fea0003800200 */
.L_x_14548:
        /* <DEDUP_REMOVED lines=18> */
.L_x_14555:
        /* <DEDUP_REMOVED lines=12> */
.L_x_14557:
[----:B------:R-:W-:Y:S05]  /*13a80*/  BSYNC.RECONVERGENT B1 ;  /* 0x0000000000017941 */ /* 0x000fea0003800200 */
.L_x_14556:
        /* <DEDUP_REMOVED lines=62> */
.L_x_14554:
[----:B------:R-:W-:Y:S05]  /*13e70*/  BSYNC.RECONVERGENT B0 ;  /* 0x0000000000007941 */ /* 0x000fea0003800200 */
.L_x_14553:
        /* <DEDUP_REMOVED lines=17> */
.L_x_14560:
        /* <DEDUP_REMOVED lines=12> */
.L_x_14562:
[----:B------:R-:W-:Y:S05]  /*14050*/  BSYNC.RECONVERGENT B1 ;  /* 0x0000000000017941 */ /* 0x000fea0003800200 */
.L_x_14561:
        /* <DEDUP_REMOVED lines=62> */
.L_x_14559:
[----:B------:R-:W-:Y:S05]  /*14440*/  BSYNC.RECONVERGENT B0 ;  /* 0x0000000000007941 */ /* 0x000fea0003800200 */
.L_x_14558:
        /* <DEDUP_REMOVED lines=18> */
.L_x_14565:
        /* <DEDUP_REMOVED lines=12> */
.L_x_14567:
[----:B------:R-:W-:Y:S05]  /*14630*/  BSYNC.RECONVERGENT B1 ;  /* 0x0000000000017941 */ /* 0x000fea0003800200 */
.L_x_14566:
        /* <DEDUP_REMOVED lines=62> */
.L_x_14564:
[----:B------:R-:W-:Y:S05]  /*14a20*/  BSYNC.RECONVERGENT B0 ;  /* 0x0000000000007941 */ /* 0x000fea0003800200 */
.L_x_14563:
[----:B------:R-:W-:Y:S01]  /*14a30*/  LOP3.LUT R8, R8, 0xffffff7f, RZ, 0xc0, !PT ;  /* 0xffffff7f08087812 */ /* 0x000fe200078ec0ff */
[-C--:B------:R-:W-:Y:S01]  /*14a40*/  FMUL.FTZ R16, R16, R224.reuse ;  /* 0x000000e010107220 */ /* 0x080fe20000410000 */
[----:B------:R-:W-:Y:S01]  /*14a50*/  I2FP.F32.U32 R26, R29 ;  /* 0x0000001d001a7245 */ /* 0x000fe20000201000 */
[-C--:B------:R-:W-:Y:S01]  /*14a60*/  FMUL.FTZ R20, R20, R224.reuse ;  /* 0x000000e014147220 */ /* 0x080fe20000410000 */
[----:B------:R-:W-:Y:S01]  /*14a70*/  @P2 LOP3.LUT R8, R8, 0x80, RZ, 0xfc, !PT ;  /* 0x0000008008082812 */ /* 0x000fe200078efcff */
[----:B------:R-:W-:Y:S02]  /*14a80*/  IMAD.U32 R19, R19, 0x10000, RZ ;  /* 0x0001000013137824 */ /* 0x000fe400078e00ff */
[-C--:B------:R-:W-:Y:S01]  /*14a90*/  FMUL.FTZ R25, R25, R224.reuse ;  /* 0x000000e019197220 */ /* 0x080fe20000410000 */
[----:B------:R-:W-:Y:S01]  /*14aa0*/  FFMA.FTZ R26, R26, R217, 1.1641532182693481445e-10 ;  /* 0x2f0000001a1a7423 */ /* 0x000fe200000100d9 */
[----:B------:R-:W-:Y:S01]  /*14ab0*/  LOP3.LUT P2, RZ, R8, 0x10, RZ, 0xc0, !PT ;  /* 0x0000001008ff7812 */ /* 0x000fe2000784c0ff */
[-C--:B------:R-:W-:Y:S01]  /*14ac0*/  FMUL.FTZ R18, R18, R224.reuse ;  /* 0x000000e012127220 */ /* 0x080fe20000410000 */
[----:B------:R-:W-:Y:S01]  /*14ad0*/  LOP3.LUT R8, R8, 0xffffffbf, RZ, 0xc0, !PT ;  /* 0xffffffbf08087812 */ /* 0x000fe200078ec0ff */
[-C--:B------:R-:W-:Y:S01]  /*14ae0*/  FMUL.FTZ R22, R22, R224.reuse ;  /* 0x000000e016167220 */ /* 0x080fe20000410000 */
[-C--:B------:R-:W-:Y:S01]  /*14af0*/  FMUL.FTZ R17, R17, R224.reuse ;  /* 0x000000e011117220 */ /* 0x080fe20000410000 */
[-C--:B------:R-:W-:Y:S01]  /*14b00*/  FMUL.FTZ R21, R21, R224.reuse ;  /* 0x000000e015157220 */ /* 0x080fe20000410000 */
[----:B------:R-:W-:Y:S01]  /*14b10*/  @P1 LOP3.LUT R8, R8, 0x40, RZ, 0xfc, !PT ;  /* 0x0000004008081812 */ /* 0x000fe200078efcff */
[----:B------:R-:W-:Y:S01]  /*14b20*/  FMUL.FTZ R63, R19, R224 ;  /* 0x000000e0133f7220 */ /* 0x000fe20000410000 */
        /* <DEDUP_REMOVED lines=22> */
[----:B------:R-:W-:Y:S01]  /*14c90*/  PLOP3.LUT P5, PT, P5, PT, PT, 0x8, 0x80 ;  /* 0x000000000080781c */ /* 0x000fe20002fae170 */
[----:B------:R-:W-:Y:S01]  /*14ca0*/  @P1 FADD.FTZ R61, R77, R61 ;  /* 0x0000003d4d3d1221 */ /* 0x000fe20000010000 */
[----:B------:R-:W-:Y:S01]  /*14cb0*/  @P1 FADD.FTZ R62, R78, R62 ;  /* 0x0000003e4e3e1221 */ /* 0x000fe20000010000 */
[----:B------:R-:W-:-:S10]  /*14cc0*/  @P1 FADD.FTZ R63, R79, R63 ;  /* 0x0000003f4f3f1221 */ /* 0x000fd40000010000 */
.L_x_14527:
[----:B------:R-:W-:Y:S01]  /*14cd0*/  IMAD.WIDE.U32 R16, R219, 0x20, R244 ;  /* 0x00000020db107825 */ /* 0x000fe200078e00f4 */
[----:B------:R-:W-:Y:S02]  /*14ce0*/  SEL R18, RZ, 0x1000000, !P5 ;  /* 0x01000000ff127807 */ /* 0x000fe40006800000 */
[----:B------:R-:W-:Y:S02]  /*14cf0*/  SEL R19, RZ, 0x10000, !P4 ;  /* 0x00010000ff137807 */ /* 0x000fe40006000000 */
[----:B------:R-:W-:Y:S01]  /*14d00*/  SEL R20, RZ, 0x100, !P3 ;  /* 0x00000100ff147807 */ /* 0x000fe20005800000 */
[----:B------:R-:W-:Y:S01]  /*14d10*/  STG.E.128 desc[UR6][R16.64], R64 ;  /* 0x0000004010007986 */ /* 0x000fe2000c101d06 */
[C---:B------:R-:W-:Y:S02]  /*14d20*/  LOP3.LUT P5, RZ, R8.reuse, 0x8, RZ, 0xc0, !PT ;  /* 0x0000000808ff7812 */ /* 0x040fe400078ac0ff */
[C---:B------:R-:W-:Y:S01]  /*14d30*/  LOP3.LUT P4, RZ, R8.reuse, 0x4, RZ, 0xc0, !PT ;  /* 0x0000000408ff7812 */ /* 0x040fe2000788c0ff */
[----:B------:R0:W-:Y:S01]  /*14d40*/  STG.E.128 desc[UR6][R16.64+0x10], R60 ;  /* 0x0000103c10007986 */ /* 0x0001e2000c101d06 */
[----:B------:R-:W-:-:S02]  /*14d50*/  LOP3.LUT P3, RZ, R8, 0x2, RZ, 0xc0, !PT ;  /* 0x0000000208ff7812 */ /* 0x000fc4000786c0ff */
[----:B------:R-:W-:Y:S02]  /*14d60*/  LOP3.LUT R18, R20, R18, R19, 0xfe, !PT ;  /* 0x0000001214127212 */ /* 0x000fe400078efe13 */
[----:B------:R-:W-:Y:S02]  /*14d70*/  SEL R19, RZ, 0x100, !P5 ;  /* 0x00000100ff137807 */ /* 0x000fe40006800000 */
[----:B------:R-:W-:Y:S02]  /*14d80*/  LOP3.LUT P6, RZ, R8, 0x10, RZ, 0xc0, !PT ;  /* 0x0000001008ff7812 */ /* 0x000fe400078cc0ff */
[----:B0-----:R-:W-:Y:S02]  /*14d90*/  SEL R16, RZ, 0x1000000, !P3 ;  /* 0x01000000ff107807 */ /* 0x001fe40005800000 */
        /* <DEDUP_REMOVED lines=29> */
.L_x_14568:
[----:B01----:R-:W0:Y:S01]  /*14f70*/  @P1 LDC.64 R16, c[0x0][0x3a0] ;  /* 0x0000e800ff101b82 */ /* 0x003e220000000a00 */
[----:B------:R-:W-:-:S07]  /*14f80*/  IADD3 R212, PT, PT, R228, 0x40, RZ ;  /* 0x00000040e4d47810 */ /* 0x000fce0007ffe0ff */
        /* <DEDUP_REMOVED lines=25> */
.L_x_14572:
        /* <DEDUP_REMOVED lines=12> */
.L_x_14574:
[----:B------:R-:W-:Y:S05]  /*151e0*/  BSYNC.RECONVERGENT B1 ;  /* 0x0000000000017941 */ /* 0x000fea0003800200 */
.L_x_14573:
        /* <DEDUP_REMOVED lines=62> */
.L_x_14571:
[----:B------:R-:W-:Y:S05]  /*155d0*/  BSYNC.RECONVERGENT B0 ;  /* 0x0000000000007941 */ /* 0x000fea0003800200 */
.L_x_14570:
        /* <DEDUP_REMOVED lines=8> */
[C---:B-----5:R-:W-:Y:S02]  /*15660*/  SHF.L.U32 R9, R16.reuse, 0x10, RZ ;  /* 0x0000001010097819 */ /* 0x060fe400000006ff */
[----:B------:R-:W-:-:S03]  /*15670*/  PRMT R16, R16, 0x7632, R16 ;  /* 0x0000763210107816 */ /* 0x000fc60000000010 */
[----:B------:R-:W-:-:S06]  /*15680*/  FMUL.FTZ R9, R9, R224 ;  /* 0x000000e009097220 */ /* 0x000fcc0000410000 */
        /* <DEDUP_REMOVED lines=10> */
.L_x_14577:
        /* <DEDUP_REMOVED lines=12> */
.L_x_14579:
[----:B------:R-:W-:Y:S05]  /*157f0*/  BSYNC.RECONVERGENT B1 ;  /* 0x0000000000017941 */ /* 0x000fea0003800200 */
.L_x_14578:
        /* <DEDUP_REMOVED lines=62> */
.L_x_14576:
[----:B------:R-:W-:Y:S05]  /*15be0*/  BSYNC.RECONVERGENT B0 ;  /* 0x0000000000007941 */ /* 0x000fea0003800200 */
.L_x_14575:
[----:B------:R-:W-:Y:S01]  /*15bf0*/  I2FP.F32.U32 R10, R13 ;  /* 0x0000000d000a7245 */ /* 0x000fe20000201000 */
[----:B------:R-:W-:Y:S01]  /*15c00*/  BSSY.RECONVERGENT B0, `(.L_x_14580) ;  /* 0x0000061000007945 */ /* 0x000fe20003800200 */
[----:B------:R-:W-:Y:S01]  /*15c10*/  ISETP.NE.AND P3, PT, R11, 0x1, PT ;  /* 0x000000010b00780c */ /* 0x000fe20003f65270 */
[----:B------:R-:W-:Y:S01]  /*15c20*/  IMAD.MOV.U32 R13, RZ, RZ, R6 ;  /* 0x000000ffff0d7224 */ /* 0x000fe200078e0006 */
[----:B------:R-:W-:Y:S01]  /*15c30*/  FSEL R9, R9, RZ, P4 ;  /* 0x000000ff09097208 */ /* 0x000fe20002000000 */
[----:B------:R-:W-:-:S05]  /*15c40*/  FFMA.FTZ R10, R10, R217, 1.1641532182693481445e-10 ;  /* 0x2f0000000a0a7423 */ /* 0x000fca00000100d9 */
[----:B------:R-:W-:Y:S02]  /*15c50*/  FSETP.GTU.FTZ.AND P2, PT, R10, R218, PT ;  /* 0x000000da0a00720b */ /* 0x000fe40003f5c000 */
[----:B------:R-:W-:-:S05]  /*15c60*/  SHF.L.U32 R10, R84, 0x10, RZ ;  /* 0x00000010540a7819 */ /* 0x000fca00000006ff */
        /* <DEDUP_REMOVED lines=15> */
.L_x_14582:
        /* <DEDUP_REMOVED lines=12> */
.L_x_14584:
[----:B------:R-:W-:Y:S05]  /*15e20*/  BSYNC.RECONVERGENT B1 ;  /* 0x0000000000017941 */ /* 0x000fea0003800200 */
.L_x_14583:
        /* <DEDUP_REMOVED lines=62> */
.L_x_14581:
[----:B------:R-:W-:Y:S05]  /*16210*/  BSYNC.RECONVERGENT B0 ;  /* 0x0000000000007941 */ /* 0x000fea0003800200 */
.L_x_14580:
        /* <DEDUP_REMOVED lines=9> */
[----:B------:R-:W-:-:S13]  /*162b0*/  FSETP.LE.FTZ.AND P4, PT, R11, R218, PT ;  /* 0x000000da0b00720b */ /* 0x000fda0003f93000 */
        /* <DEDUP_REMOVED lines=10> */
.L_x_14587:
        /* <DEDUP_REMOVED lines=12> */
.L_x_14589:
[----:B------:R-:W-:Y:S05]  /*16420*/  BSYNC.RECONVERGENT B1 ;  /* 0x0000000000017941 */ /* 0x000fea0003800200 */
.L_x_14588:
        /* <DEDUP_REMOVED lines=62> */
.L_x_14586:
[----:B------:R-:W-:Y:S05]  /*16810*/  BSYNC.RECONVERGENT B0 ;  /* 0x0000000000007941 */ /* 0x000fea0003800200 */
.L_x_14585:
        /* <DEDUP_REMOVED lines=8> */
[----:B------:R-:W-:-:S04]  /*168a0*/  PRMT R10, R84, 0x7632, R10 ;  /* 0x00007632540a7816 */ /* 0x000fc8000000000a */
[----:B------:R-:W-:-:S05]  /*168b0*/  SHF.L.U32 R10, R10, 0x10, RZ ;  /* 0x000000100a0a7819 */ /* 0x000fca00000006ff */
        /* <DEDUP_REMOVED lines=14> */
.L_x_14592:
        /* <DEDUP_REMOVED lines=12> */
.L_x_14594:
[----:B------:R-:W-:Y:S05]  /*16a60*/  BSYNC.RECONVERGENT B1 ;  /* 0x0000000000017941 */ /* 0x000fea0003800200 */
.L_x_14593:
        /* <DEDUP_REMOVED lines=62> */
.L_x_14591:
[----:B------:R-:W-:Y:S05]  /*16e50*/  BSYNC.RECONVERGENT B0 ;  /* 0x0000000000007941 */ /* 0x000fea0003800200 */
.L_x_14590:
        /* <DEDUP_REMOVED lines=8> */
[----:B------:R-:W-:Y:S02]  /*16ee0*/  FSETP.LE.FTZ.AND P4, PT, R11, R218, PT ;  /* 0x000000da0b00720b */ /* 0x000fe40003f93000 */
[----:B------:R-:W-:-:S05]  /*16ef0*/  SHF.L.U32 R11, R17, 0x10, RZ ;  /* 0x00000010110b7819 */ /* 0x000fca00000006ff */
        /* <DEDUP_REMOVED lines=11> */
.L_x_14597:
        /* <DEDUP_REMOVED lines=12> */
.L_x_14599:
[----:B------:R-:W-:Y:S05]  /*17070*/  BSYNC.RECONVERGENT B1 ;  /* 0x0000000000017941 */ /* 0x000fea0003800200 */
.L_x_14598:
        /* <DEDUP_REMOVED lines=62> */
.L_x_14596:
[----:B------:R-:W-:Y:S05]  /*17460*/  BSYNC.RECONVERGENT B0 ;  /* 0x0000000000007941 */ /* 0x000fea0003800200 */
.L_x_14595:
        /* <DEDUP_REMOVED lines=23> */
.L_x_14602:
        /* <DEDUP_REMOVED lines=12> */
.L_x_14604:
[----:B------:R-:W-:Y:S05]  /*176a0*/  BSYNC.RECONVERGENT B1 ;  /* 0x0000000000017941 */ /* 0x000fea0003800200 */
.L_x_14603:
        /* <DEDUP_REMOVED lines=62> */
.L_x_14601:
[----:B------:R-:W-:Y:S05]  /*17a90*/  BSYNC.RECONVERGENT B0 ;  /* 0x0000000000007941 */ /* 0x000fea0003800200 */
.L_x_14600:
        /* <DEDUP_REMOVED lines=20> */
.L_x_14607:
        /* <DEDUP_REMOVED lines=12> */
.L_x_14609:
[----:B------:R-:W-:Y:S05]  /*17ca0*/  BSYNC.RECONVERGENT B1 ;  /* 0x0000000000017941 */ /* 0x000fea0003800200 */
.L_x_14608:
        /* <DEDUP_REMOVED lines=62> */
.L_x_14606:
[----:B------:R-:W-:Y:S05]  /*18090*/  BSYNC.RECONVERGENT B0 ;  /* 0x0000000000007941 */ /* 0x000fea0003800200 */
.L_x_14605:
[----:B------:R-:W-:Y:S01]  /*180a0*/  I2FP.F32.U32 R12, R15 ;  /* 0x0000000f000c7245 */ /* 0x000fe20000201000 */
[----:B------:R-:W-:Y:S01]  /*180b0*/  BSSY.RECONVERGENT B0, `(.L_x_14610) ;  /* 0x0000062000007945 */ /* 0x000fe20003800200 */
[----:B------:R-:W-:Y:S01]  /*180c0*/  FSEL R20, R20, RZ, P4 ;  /* 0x000000ff14147208 */ /* 0x000fe20002000000 */
[----:B------:R-:W-:Y:S02]  /*180d0*/  IMAD.MOV.U32 R14, RZ, RZ, 0x2 ;  /* 0x00000002ff0e7424 */ /* 0x000fe400078e00ff */
        /* <DEDUP_REMOVED lines=20> */
.L_x_14612:
        /* <DEDUP_REMOVED lines=12> */
.L_x_14614:
[----:B------:R-:W-:Y:S05]  /*182e0*/  BSYNC.RECONVERGENT B1 ;  /* 0x0000000000017941 */ /* 0x000fea0003800200 */
.L_x_14613:
        /* <DEDUP_REMOVED lines=62> */
.L_x_14611:
[----:B------:R-:W-:Y:S05]  /*186d0*/  BSYNC.RECONVERGENT B0 ;  /* 0x0000000000007941 */ /* 0x000fea0003800200 */
.L_x_14610:
[----:B------:R-:W-:Y:S01]  /*186e0*/  I2FP.F32.U32 R13, R13 ;  /* 0x0000000d000d7245 */ /* 0x000fe20000201000 */
[----:B------:R-:W-:Y:S01]  /*186f0*/  BSSY.RECONVERGENT B0, `(.L_x_14615) ;  /* 0x000005d000007945 */ /* 0x000fe20003800200 */
[----:B------:R-:W-:Y:S01]  /*18700*/  ISETP.NE.AND P3, PT, R14, 0x1, PT ;  /* 0x000000010e00780c */ /* 0x000fe20003f65270 */
[----:B------:R-:W-:Y:S02]  /*18710*/  IMAD.MOV.U32 R15, RZ, RZ, 0x2 ;  /* 0x00000002ff0f7424 */ /* 0x000fe400078e00ff */
[----:B------:R-:W-:Y:S01]  /*18720*/  FFMA.FTZ R13, R13, R217, 1.1641532182693481445e-10 ;  /* 0x2f0000000d0d7423 */ /* 0x000fe200000100d9 */
[----:B------:R-:W-:-:S04]  /*18730*/  IMAD.MOV.U32 R17, RZ, RZ, R6 ;  /* 0x000000ffff117224 */ /* 0x000fc800078e0006 */
[----:B------:R-:W-:Y:S02]  /*18740*/  FSETP.LE.FTZ.AND P2, PT, R13, R218, PT ;  /* 0x000000da0d00720b */ /* 0x000fe40003f53000 */
[C---:B------:R-:W-:Y:S02]  /*18750*/  SHF.L.U32 R13, R18.reuse, 0x10, RZ ;  /* 0x00000010120d7819 */ /* 0x040fe400000006ff */
[----:B------:R-:W-:-:S03]  /*18760*/  PRMT R18, R18, 0x7632, R18 ;  /* 0x0000763212127816 */ /* 0x000fc60000000012 */
[----:B------:R-:W-:Y:S01]  /*18770*/  FMUL.FTZ R13, R13, R224 ;  /* 0x000000e00d0d7220 */ /* 0x000fe20000410000 */
        /* <DEDUP_REMOVED lines=9> */
.L_x_14617:
        /* <DEDUP_REMOVED lines=12> */
.L_x_14619:
[----:B------:R-:W-:Y:S05]  /*188d0*/  BSYNC.RECONVERGENT B1 ;  /* 0x0000000000017941 */ /* 0x000fea0003800200 */
.L_x_14618:
        /* <DEDUP_REMOVED lines=62> */
.L_x_14616:
[----:B------:R-:W-:Y:S05]  /*18cc0*/  BSYNC.RECONVERGENT B0 ;  /* 0x0000000000007941 */ /* 0x000fea0003800200 */
.L_x_14615:
[----:B------:R-:W-:Y:S01]  /*18cd0*/  I2FP.F32.U32 R14, R17 ;  /* 0x00000011000e7245 */ /* 0x000fe20000201000 */
[----:B------:R-:W-:Y:S01]  /*18ce0*/  BSSY.RECONVERGENT B0, `(.L_x_14620) ;  /* 0x0000061000007945 */ /* 0x000fe20003800200 */
[----:B------:R-:W-:Y:S01]  /*18cf0*/  FSEL R13, R13, RZ, P2 ;  /* 0x000000ff0d0d7208 */ /* 0x000fe20001000000 */
[----:B------:R-:W-:Y:S02]  /*18d00*/  IMAD.MOV.U32 R17, RZ, RZ, R6 ;  /* 0x000000ffff117224 */ /* 0x000fe400078e0006 */
[----:B------:R-:W-:-:S05]  /*18d10*/  FFMA.FTZ R14, R14, R217, 1.1641532182693481445e-10 ;  /* 0x2f0000000e0e7423 */ /* 0x000fca00000100d9 */
[----:B------:R-:W-:Y:S02]  /*18d20*/  FSETP.GTU.FTZ.AND P3, PT, R14, R218, PT ;  /* 0x000000da0e00720b */ /* 0x000fe40003f7c000 */
[----:B------:R-:W-:-:S05]  /*18d30*/  SHF.L.U32 R14, R86, 0x10, RZ ;  /* 0x00000010560e7819 */ /* 0x000fca00000006ff */
        /* <DEDUP_REMOVED lines=16> */
.L_x_14622:
        /* <DEDUP_REMOVED lines=12> */
.L_x_14624:
[----:B------:R-:W-:Y:S05]  /*18f00*/  BSYNC.RECONVERGENT B1 ;  /* 0x0000000000017941 */ /* 0x000fea0003800200 */
.L_x_14623:
        /* <DEDUP_REMOVED lines=62> */
.L_x_14621:
[----:B------:R-:W-:Y:S05]  /*192f0*/  BSYNC.RECONVERGENT B0 ;  /* 0x0000000000007941 */ /* 0x000fea0003800200 */
.L_x_14620:
[----:B------:R-:W-:Y:S01]  /*19300*/  ISETP.NE.AND P4, PT, R14, 0x1, PT ;  /* 0x000000010e00780c */ /* 0x000fe20003f85270 */
[----:B------:R-:W-:Y:S01]  /*19310*/  BSSY.RECONVERGENT B0, `(.L_x_14625) ;  /* 0x000005c000007945 */ /* 0x000fe20003800200 */
[----:B------:R-:W-:Y:S01]  /*19320*/  I2FP.F32.U32 R15, R17 ;  /* 0x00000011000f7245 */ /* 0x000fe20000201000 */
[----:B------:R-:W-:Y:S01]  /*19330*/  IMAD.MOV.U32 R20, RZ, RZ, 0x2 ;  /* 0x00000002ff147424 */ /* 0x000fe200078e00ff */
[----:B------:R-:W-:Y:S01]  /*19340*/  SHF.L.U32 R18, R18, 0x10, RZ ;  /* 0x0000001012127819 */ /* 0x000fe200000006ff */
[----:B------:R-:W-:Y:S02]  /*19350*/  IMAD.MOV.U32 R17, RZ, RZ, R6 ;  /* 0x000000ffff117224 */ /* 0x000fe400078e0006 */
[----:B------:R-:W-:Y:S02]  /*19360*/  FFMA.FTZ R15, R15, R217, 1.1641532182693481445e-10 ;  /* 0x2f0000000f0f7423 */ /* 0x000fe400000100d9 */
[----:B------:R-:W-:-:S03]  /*19370*/  FMUL.FTZ R18, R18, R224 ;  /* 0x000000e012127220 */ /* 0x000fc60000410000 */
[----:B------:R-:W-:Y:S01]  /*19380*/  FSETP.LE.FTZ.AND P3, PT, R15, R218, PT ;  /* 0x000000da0f00720b */ /* 0x000fe20003f73000 */
        /* <DEDUP_REMOVED lines=9> */
.L_x_14627:
        /* <DEDUP_REMOVED lines=12> */
.L_x_14629:
[----:B------:R-:W-:Y:S05]  /*194e0*/  BSYNC.RECONVERGENT B1 ;  /* 0x0000000000017941 */ /* 0x000fea0003800200 */
.L_x_14628:
        /* <DEDUP_REMOVED lines=62> */
.L_x_14626:
[----:B------:R-:W-:Y:S05]  /*198d0*/  BSYNC.RECONVERGENT B0 ;  /* 0x0000000000007941 */ /* 0x000fea0003800200 */
.L_x_14625:
        /* <DEDUP_REMOVED lines=24> */
.L_x_14632:
        /* <DEDUP_REMOVED lines=12> */
.L_x_14634:
[----:B------:R-:W-:Y:S05]  /*19b20*/  BSYNC.RECONVERGENT B1 ;  /* 0x0000000000017941 */ /* 0x000fea0003800200 */
.L_x_14633:
        /* <DEDUP_REMOVED lines=62> */
.L_x_14631:
[----:B------:R-:W-:Y:S05]  /*19f10*/  BSYNC.RECONVERGENT B0 ;  /* 0x0000000000007941 */ /* 0x000fea0003800200 */
.L_x_14630:
[----:B------:R-:W-:Y:S01]  /*19f20*/  I2FP.F32.U32 R15, R15 ;  /* 0x0000000f000f7245 */ /* 0x000fe20000201000 */
[----:B------:R-:W-:Y:S01]  /*19f30*/  BSSY.RECONVERGENT B0, `(.L_x_14635) ;  /* 0x000005d000007945 */ /* 0x000fe20003800200 */
[----:B------:R-:W-:Y:S01]  /*19f40*/  ISETP.NE.AND P5, PT, R16, 0x1, PT ;  /* 0x000000011000780c */ /* 0x000fe20003fa5270 */
[----:B------:R-:W-:Y:S01]  /*19f50*/  IMAD.MOV.U32 R17, RZ, RZ, 0x2 ;  /* 0x00000002ff117424 */ /* 0x000fe200078e00ff */
[----:B------:R-:W-:Y:S01]  /*19f60*/  PRMT R22, R19, 0x7632, R22 ;  /* 0x0000763213167816 */ /* 0x000fe20000000016 */
[----:B------:R-:W-:-:S05]  /*19f70*/  FFMA.FTZ R15, R15, R217, 1.1641532182693481445e-10 ;  /* 0x2f0000000f0f7423 */ /* 0x000fca00000100d9 */
[----:B------:R-:W-:Y:S02]  /*19f80*/  FSETP.LE.FTZ.AND P4, PT, R15, R218, PT ;  /* 0x000000da0f00720b */ /* 0x000fe40003f93000 */
[----:B------:R-:W-:Y:S01]  /*19f90*/  SHF.L.U32 R15, R19, 0x10, RZ ;  /* 0x00000010130f7819 */ /* 0x000fe200000006ff */
[----:B------:R-:W-:-:S04]  /*19fa0*/  IMAD.MOV.U32 R19, RZ, RZ, R6 ;  /* 0x000000ffff137224 */ /* 0x000fc800078e0006 */
        /* <DEDUP_REMOVED lines=10> */
.L_x_14637:
        /* <DEDUP_REMOVED lines=12> */
.L_x_14639:
[----:B------:R-:W-:Y:S05]  /*1a110*/  BSYNC.RECONVERGENT B1 ;  /* 0x0000000000017941 */ /* 0x000fea0003800200 */
.L_x_14638:
        /* <DEDUP_REMOVED lines=62> */
.L_x_14636:
[----:B------:R-:W-:Y:S05]  /*1a500*/  BSYNC.RECONVERGENT B0 ;  /* 0x0000000000007941 */ /* 0x000fea0003800200 */
.L_x_14635:
        /* <DEDUP_REMOVED lines=23> */
.L_x_14642:
        /* <DEDUP_REMOVED lines=12> */
.L_x_14644:
[----:B------:R-:W-:Y:S05]  /*1a740*/  BSYNC.RECONVERGENT B1 ;  /* 0x0000000000017941 */ /* 0x000fea0003800200 */
.L_x_14643:
        /* <DEDUP_REMOVED lines=62> */
.L_x_14641:
[----:B------:R-:W-:Y:S05]  /*1ab30*/  BSYNC.RECONVERGENT B0 ;  /* 0x0000000000007941 */ /* 0x000fea0003800200 */
.L_x_14640:
        /* <DEDUP_REMOVED lines=18> */
.L_x_14647:
        /* <DEDUP_REMOVED lines=15> */
.L_x_14649:
[----:B------:R-:W-:Y:S05]  /*1ad50*/  BSYNC.RECONVERGENT B1 ;  /* 0x0000000000017941 */ /* 0x000fea0003800200 */
.L_x_14648:
        /* <DEDUP_REMOVED lines=62> */
.L_x_14646:
[----:B------:R-:W-:Y:S05]  /*1b140*/  BSYNC.RECONVERGENT B0 ;  /* 0x0000000000007941 */ /* 0x000fea0003800200 */
.L_x_14645:
[----:B------:R-:W-:Y:S02]  /*1b150*/  I2FP.F32.U32 R16, R19 ;  /* 0x0000001300107245 */ /* 0x000fe40000201000 */
[----:B------:R-:W-:-:S03]  /*1b160*/  FSEL R22, R22, RZ, P5 ;  /* 0x000000ff16167208 */ /* 0x000fc60002800000 */
[----:B------:R-:W-:-:S05]  /*1b170*/  FFMA.FTZ R16, R16, R217, 1.1641532182693481445e-10 ;  /* 0x2f00000010107423 */ /* 0x000fca00000100d9 */
[----:B------:R-:W-:Y:S02]  /*1b180*/  FSETP.GTU.FTZ.AND P6, PT, R16, R218, PT ;  /* 0x000000da1000720b */ /* 0x000fe40003fdc000 */
[----:B------:R-:W-:Y:S02]  /*1b190*/  PRMT R16, R87, 0x7632, R16 ;  /* 0x0000763257107816 */ /* 0x000fe40000000010 */
[----:B------:R-:W-:Y:S02]  /*1b1a0*/  SEL R208, RZ, 0x1, P6 ;  /* 0x00000001ffd07807 */ /* 0x000fe40003000000 */
[----:B------:R-:W-:-:S05]  /*1b1b0*/  SHF.L.U32 R16, R16, 0x10, RZ ;  /* 0x0000001010107819 */ /* 0x000fca00000006ff */
[----:B------:R-:W-:-:S05]  /*1b1c0*/  FMUL.FTZ R16, R16, R224 ;  /* 0x000000e010107220 */ /* 0x000fca0000410000 */
[----:B------:R-:W-:-:S05]  /*1b1d0*/  FSEL R16, R16, RZ, !P6 ;  /* 0x000000ff10107208 */ /* 0x000fca0007000000 */
[----:B------:R-:W-:-:S04]  /*1b1e0*/  FADD.FTZ R55, R16, R22 ;  /* 0x0000001610377221 */ /* 0x000fc80000010000 */
[----:B------:R-:W-:Y:S01]  /*1b1f0*/  @P1 FADD.FTZ R55, R79, R55 ;  /* 0x000000374f371221 */ /* 0x000fe20000010000 */
[----:B------:R-:W-:Y:S06]  /*1b200*/  BRA `(.L_x_14650) ;  /* 0x0000003000747947 */ /* 0x000fec0003800000 */
.L_x_14569:
        /* <DEDUP_REMOVED lines=16> */
.L_x_14653:
        /* <DEDUP_REMOVED lines=12> */
.L_x_14655:
[----:B------:R-:W-:Y:S05]  /*1b3d0*/  BSYNC.RECONVERGENT B1 ;  /* 0x0000000000017941 */ /* 0x000fea0003800200 */
.L_x_14654:
        /* <DEDUP_REMOVED lines=60> */
[----:B------:R-:W-:Y:S01]  /*1b7a0*/  MOV R6, R20 ;  /* 0x0000001400067202 */ /* 0x000fe20000000f00 */
[----:B------:R-:W-:-:S07]  /*1b7b0*/  IMAD.MOV.U32 R20, RZ, RZ, R24 ;  /* 0x000000ffff147224 */ /* 0x000fce00078e0018 */
.L_x_14652:
[----:B------:R-:W-:Y:S05]  /*1b7c0*/  BSYNC.RECONVERGENT B0 ;  /* 0x0000000000007941 */ /* 0x000fea0003800200 */
.L_x_14651:
        /* <DEDUP_REMOVED lines=20> */
.L_x_14658:
        /* <DEDUP_REMOVED lines=12> */
.L_x_14660:
[----:B------:R-:W-:Y:S05]  /*1b9d0*/  BSYNC.RECONVERGENT B1 ;  /* 0x0000000000017941 */ /* 0x000fea0003800200 */
.L_x_14659:
        /* <DEDUP_REMOVED lines=62> */
.L_x_14657:
[----:B------:R-:W-:Y:S05]  /*1bdc0*/  BSYNC.RECONVERGENT B0 ;  /* 0x0000000000007941 */ /* 0x000fea0003800200 */
.L_x_14656:
        /* <DEDUP_REMOVED lines=19> */
.L_x_14663:
        /* <DEDUP_REMOVED lines=12> */
.L_x_14665:
[----:B------:R-:W-:Y:S05]  /*1bfc0*/  BSYNC.RECONVERGENT B1 ;  /* 0x0000000000017941 */ /* 0x000fea0003800200 */
.L_x_14664:
        /* <DEDUP_REMOVED lines=62> */
.L_x_14662:
[----:B------:R-:W-:Y:S05]  /*1c3b0*/  BSYNC.RECONVERGENT B0 ;  /* 0x0000000000007941 */ /* 0x000fea0003800200 */
.L_x_14661:
        /* <DEDUP_REMOVED lines=8> */
[C---:B------:R-:W-:Y:S02]  /*1c440*/  SHF.L.U32 R21, R17.reuse, 0x10, RZ ;  /* 0x0000001011157819 */ /* 0x040fe400000006ff */
        /* <DEDUP_REMOVED lines=11> */
.L_x_14668:
        /* <DEDUP_REMOVED lines=12> */
.L_x_14670:
[----:B------:R-:W-:Y:S05]  /*1c5c0*/  BSYNC.RECONVERGENT B1 ;  /* 0x0000000000017941 */ /* 0x000fea0003800200 */
.L_x_14669:
        /* <DEDUP_REMOVED lines=62> */
.L_x_14667:
[----:B------:R-:W-:Y:S05]  /*1c9b0*/  BSYNC.RECONVERGENT B0 ;  /* 0x0000000000007941 */ /* 0x000fea0003800200 */
.L_x_14666:
[----:B------:R-:W-:Y:S01]  /*1c9c0*/  I2FP.F32.U32 R23, R24 ;  /* 0x0000001800177245 */ /* 0x000fe20000201000 */
[----:B------:R-:W-:Y:S01]  /*1c9d0*/  BSSY.RECONVERGENT B0, `(.L_x_14671) ;  /* 0x000005d000007945 */ /* 0x000fe20003800200 */
[----:B------:R-:W-:Y:S01]  /*1c9e0*/  ISETP.NE.AND P2, PT, R22, 0x1, PT ;  /* 0x000000011600780c */ /* 0x000fe20003f45270 */
[----:B------:R-:W-:Y:S01]  /*1c9f0*/  IMAD.MOV.U32 R26, RZ, RZ, 0x2 ;  /* 0x00000002ff1a7424 */ /* 0x000fe200078e00ff */
[----:B------:R-:W-:Y:S01]  /*1ca00*/  LOP3.LUT R8, R8, 0xfffffffd, RZ, 0xc0, !PT ;  /* 0xfffffffd08087812 */ /* 0x000fe200078ec0ff */
[----:B------:R-:W-:Y:S01]  /*1ca10*/  FFMA.FTZ R23, R23, R217, 1.1641532182693481445e-10 ;  /* 0x2f00000017177423 */ /* 0x000fe200000100d9 */
[----:B------:R-:W-:Y:S01]  /*1ca20*/  SHF.L.U32 R17, R17, 0x10, RZ ;  /* 0x0000001011117819 */ /* 0x000fe200000006ff */
[----:B------:R-:W-:-:S03]  /*1ca30*/  IMAD.MOV.U32 R24, RZ, RZ, R6 ;  /* 0x000000ffff187224 */ /* 0x000fc600078e0006 */
        /* <DEDUP_REMOVED lines=11> */
.L_x_14673:
        /* <DEDUP_REMOVED lines=12> */
.L_x_14675:
[----:B------:R-:W-:Y:S05]  /*1cbb0*/  BSYNC.RECONVERGENT B1 ;  /* 0x0000000000017941 */ /* 0x000fea0003800200 */
.L_x_14674:
        /* <DEDUP_REMOVED lines=62> */
.L_x_14672:
[----:B------:R-:W-:Y:S05]  /*1cfa0*/  BSYNC.RECONVERGENT B0 ;  /* 0x0000000000007941 */ /* 0x000fea0003800200 */
.L_x_14671:
[----:B------:R-:W-:Y:S01]  /*1cfb0*/  ISETP.NE.AND P3, PT, R26, 0x1, PT ;  /* 0x000000011a00780c */ /* 0x000fe20003f65270 */
[----:B------:R-:W-:Y:S01]  /*1cfc0*/  BSSY.RECONVERGENT B0, `(.L_x_14676) ;  /* 0x000005c000007945 */ /* 0x000fe20003800200 */
[----:B------:R-:W-:Y:S01]  /*1cfd0*/  I2FP.F32.U32 R22, R24 ;  /* 0x0000001800167245 */ /* 0x000fe20000201000 */
[----:B------:R-:W-:Y:S02]  /*1cfe0*/  IMAD.MOV.U32 R24, RZ, RZ, 0x2 ;  /* 0x00000002ff187424 */ /* 0x000fe400078e00ff */
[----:B------:R-:W-:Y:S02]  /*1cff0*/  IMAD.MOV.U32 R23, RZ, RZ, R6 ;  /* 0x000000ffff177224 */ /* 0x000fe400078e0006 */
[----:B------:R-:W-:-:S05]  /*1d000*/  FFMA.FTZ R22, R22, R217, 1.1641532182693481445e-10 ;  /* 0x2f00000016167423 */ /* 0x000fca00000100d9 */
[----:B------:R-:W-:Y:S02]  /*1d010*/  FSETP.LE.FTZ.AND P2, PT, R22, R218, PT ;  /* 0x000000da1600720b */ /* 0x000fe40003f53000 */
[C---:B------:R-:W-:Y:S02]  /*1d020*/  SHF.L.U32 R22, R18.reuse, 0x10, RZ ;  /* 0x0000001012167819 */ /* 0x040fe400000006ff */
[----:B------:R-:W-:Y:S01]  /*1d030*/  PRMT R18, R18, 0x7632, R18 ;  /* 0x0000763212127816 */ /* 0x000fe20000000012 */
        /* <DEDUP_REMOVED lines=9> */
.L_x_14678:
        /* <DEDUP_REMOVED lines=12> */
.L_x_14680:
[----:B------:R-:W-:Y:S05]  /*1d190*/  BSYNC.RECONVERGENT B1 ;  /* 0x0000000000017941 */ /* 0x000fea0003800200 */
.L_x_14679:
        /* <DEDUP_REMOVED lines=62> */
.L_x_14677:
[----:B------:R-:W-:Y:S05]  /*1d580*/  BSYNC.RECONVERGENT B0 ;  /* 0x0000000000007941 */ /* 0x000fea0003800200 */
.L_x_14676:
        /* <DEDUP_REMOVED lines=17> */
.L_x_14683:
        /* <DEDUP_REMOVED lines=12> */
.L_x_14685:
[----:B------:R-:W-:Y:S05]  /*1d760*/  BSYNC.RECONVERGENT B1 ;  /* 0x0000000000017941 */ /* 0x000fea0003800200 */
.L_x_14684:
        /* <DEDUP_REMOVED lines=62> */
.L_x_14682:
[----:B------:R-:W-:Y:S05]  /*1db50*/  BSYNC.RECONVERGENT B0 ;  /* 0x0000000000007941 */ /* 0x000fea0003800200 */
.L_x_14681:
        /* <DEDUP_REMOVED lines=18> */
.L_x_14688:
        /* <DEDUP_REMOVED lines=12> */
.L_x_14690:
[----:B------:R-:W-:Y:S05]  /*1dd40*/  BSYNC.RECONVERGENT B1 ;  /* 0x0000000000017941 */ /* 0x000fea0003800200 */
.L_x_14689:
        /* <DEDUP_REMOVED lines=62> */
.L_x_14687:
[----:B------:R-:W-:Y:S05]  /*1e130*/  BSYNC.RECONVERGENT B0 ;  /* 0x0000000000007941 */ /* 0x000fea0003800200 */
.L_x_14686:
[----:B------:R-:W-:Y:S01]  /*1e140*/  LOP3.LUT R8, R8, 0xffffff7f, RZ, 0xc0, !PT ;  /* 0xffffff7f08087812 */ /* 0x000fe200078ec0ff */
[-C--:B------:R-:W-:Y:S01]  /*1e150*/  FMUL.FTZ R16, R16, R224.reuse ;  /* 0x000000e010107220 */ /* 0x080fe20000410000 */
[----:B------:R-:W-:Y:S01]  /*1e160*/  I2FP.F32.U32 R26, R29 ;  /* 0x0000001d001a7245 */ /* 0x000fe20000201000 */
[-C--:B------:R-:W-:Y:S01]  /*1e170*/  FMUL.FTZ R20, R20, R224.reuse ;  /* 0x000000e014147220 */ /* 0x080fe20000410000 */
[----:B------:R-:W-:Y:S01]  /*1e180*/  @P2 LOP3.LUT R8, R8, 0x80, RZ, 0xfc, !PT ;  /* 0x0000008008082812 */ /* 0x000fe200078efcff */
[-C--:B------:R-:W-:Y:S01]  /*1e190*/  FMUL.FTZ R24, R24, R224.reuse ;  /* 0x000000e018187220 */ /* 0x080fe20000410000 */
[----:B------:R-:W-:Y:S01]  /*1e1a0*/  SHF.L.U32 R19, R19, 0x10, RZ ;  /* 0x0000001013137819 */ /* 0x000fe200000006ff */
        /* <DEDUP_REMOVED lines=35> */
.L_x_14650:
        /* <DEDUP_REMOVED lines=42> */
.L_x_14691:
        /* <DEDUP_REMOVED lines=27> */
.L_x_14695:
        /* <DEDUP_REMOVED lines=12> */
.L_x_14697:
[----:B------:R-:W-:Y:S05]  /*1e8f0*/  BSYNC.RECONVERGENT B1 ;  /* 0x0000000000017941 */ /* 0x000fea0003800200 */
.L_x_14696:
        /* <DEDUP_REMOVED lines=62> */
.L_x_14694:
[----:B------:R-:W-:Y:S05]  /*1ece0*/  BSYNC.RECONVERGENT B0 ;  /* 0x0000000000007941 */ /* 0x000fea0003800200 */
.L_x_14693:
        /* <DEDUP_REMOVED lines=21> */
.L_x_14700:
        /* <DEDUP_REMOVED lines=12> */
.L_x_14702:
[----:B------:R-:W-:Y:S05]  /*1ef00*/  BSYNC.RECONVERGENT B1 ;  /* 0x0000000000017941 */ /* 0x000fea0003800200 */
.L_x_14701:
        /* <DEDUP_REMOVED lines=62> */
.L_x_14699:
[----:B------:R-:W-:Y:S05]  /*1f2f0*/  BSYNC.RECONVERGENT B0 ;  /* 0x0000000000007941 */ /* 0x000fea0003800200 */
.L_x_14698:
        /* <DEDUP_REMOVED lines=23> */
.L_x_14705:
        /* <DEDUP_REMOVED lines=12> */
.L_x_14707:
[----:B------:R-:W-:Y:S05]  /*1f530*/  BSYNC.RECONVERGENT B1 ;  /* 0x0000000000017941 */ /* 0x000fea0003800200 */
.L_x_14706:
        /* <DEDUP_REMOVED lines=62> */
.L_x_14704:
[----:B------:R-:W-:Y:S05]  /*1f920*/  BSYNC.RECONVERGENT B0 ;  /* 0x0000000000007941 */ /* 0x000fea0003800200 */
.L_x_14703:
        /* <DEDUP_REMOVED lines=20> */
.L_x_14710:
        /* <DEDUP_REMOVED lines=12> */
.L_x_14712:
[----:B------:R-:W-:Y:S05]  /*1fb30*/  BSYNC.RECONVERGENT B1 ;  /* 0x0000000000017941 */ /* 0x000fea0003800200 */
.L_x_14711:
        /* <DEDUP_REMOVED lines=62> */
.L_x_14709:
[----:B------:R-:W-:Y:S05]  /*1ff20*/  BSYNC.RECONVERGENT B0 ;  /* 0x0000000000007941 */ /* 0x000fea0003800200 */
.L_x_14708:
        /* <DEDUP_REMOVED lines=24> */
.L_x_14715:
        /* <DEDUP_REMOVED lines=12> */
.L_x_14717:
[----:B------:R-:W-:Y:S05]  /*20170*/  BSYNC.RECONVERGENT B1 ;  /* 0x0000000000017941 */ /* 0x000fea0003800200 */
.L_x_14716:
        /* <DEDUP_REMOVED lines=62> */
.L_x_14714:
[----:B------:R-:W-:Y:S05]  /*20560*/  BSYNC.RECONVERGENT B0 ;  /* 0x0000000000007941 */ /* 0x000fea0003800200 */
.L_x_14713:
        /* <DEDUP_REMOVED lines=21> */
.L_x_14720:
        /* <DEDUP_REMOVED lines=12> */
.L_x_14722:
[----:B------:R-:W-:Y:S05]  /*20780*/  BSYNC.RECONVERGENT B1 ;  /* 0x0000000000017941 */ /* 0x000fea0003800200 */
.L_x_14721:
        /* <DEDUP_REMOVED lines=62> */
.L_x_14719:
[----:B------:R-:W-:Y:S05]  /*20b70*/  BSYNC.RECONVERGENT B0 ;  /* 0x0000000000007941 */ /* 0x000fea0003800200 */
.L_x_14718:
        /* <DEDUP_REMOVED lines=23> */
.L_x_14725:
        /* <DEDUP_REMOVED lines=12> */
.L_x_14727:
[----:B------:R-:W-:Y:S05]  /*20db0*/  BSYNC.RECONVERGENT B1 ;  /* 0x0000000000017941 */ /* 0x000fea0003800200 */
.L_x_14726:
        /* <DEDUP_REMOVED lines=62> */
.L_x_14724:
[----:B------:R-:W-:Y:S05]  /*211a0*/  BSYNC.RECONVERGENT B0 ;  /* 0x0000000000007941 */ /* 0x000fea0003800200 */
.L_x_14723:
        /* <DEDUP_REMOVED lines=20> */
.L_x_14730:
        /* <DEDUP_REMOVED lines=12> */
.L_x_14732:
[----:B------:R-:W-:Y:S05]  /*213b0*/  BSYNC.RECONVERGENT B1 ;  /* 0x0000000000017941 */ /* 0x000fea0003800200 */
.L_x_14731:
        /* <DEDUP_REMOVED lines=62> */
.L_x_14729:
[----:B------:R-:W-:Y:S05]  /*217a0*/  BSYNC.RECONVERGENT B0 ;  /* 0x0000000000007941 */ /* 0x000fea0003800200 */
.L_x_14728:
        /* <DEDUP_REMOVED lines=24> */
.L_x_14735:
        /* <DEDUP_REMOVED lines=12> */
.L_x_14737:
[----:B------:R-:W-:Y:S05]  /*219f0*/  BSYNC.RECONVERGENT B1 ;  /* 0x0000000000017941 */ /* 0x000fea0003800200 */
.L_x_14736:
        /* <DEDUP_REMOVED lines=62> */
.L_x_14734:
[----:B------:R-:W-:Y:S05]  /*21de0*/  BSYNC.RECONVERGENT B0 ;  /* 0x0000000000007941 */ /* 0x000fea0003800200 */
.L_x_14733:
        /* <DEDUP_REMOVED lines=19> */
.L_x_14740:
        /* <DEDUP_REMOVED lines=12> */
.L_x_14742:
[----:B------:R-:W-:Y:S05]  /*21fe0*/  BSYNC.RECONVERGENT B1 ;  /* 0x0000000000017941 */ /* 0x000fea0003800200 */
.L_x_14741:
        /* <DEDUP_REMOVED lines=62> */
.L_x_14739:
[----:B------:R-:W-:Y:S05]  /*223d0*/  BSYNC.RECONVERGENT B0 ;  /* 0x0000000000007941 */ /* 0x000fea0003800200 */
.L_x_14738:
        /* <DEDUP_REMOVED lines=23> */
.L_x_14745:
        /* <DEDUP_REMOVED lines=12> */
.L_x_14747:
[----:B------:R-:W-:Y:S05]  /*22610*/  BSYNC.RECONVERGENT B1 ;  /* 0x0000000000017941 */ /* 0x000fea0003800200 */
.L_x_14746:
        /* <DEDUP_REMOVED lines=62> */
.L_x_14744:
[----:B------:R-:W-:Y:S05]  /*22a00*/  BSYNC.RECONVERGENT B0 ;  /* 0x0000000000007941 */ /* 0x000fea0003800200 */
.L_x_14743:
        /* <DEDUP_REMOVED lines=18> */
.L_x_14750:
        /* <DEDUP_REMOVED lines=12> */
.L_x_14752:
[----:B------:R-:W-:Y:S05]  /*22bf0*/  BSYNC.RECONVERGENT B1 ;  /* 0x0000000000017941 */ /* 0x000fea0003800200 */
.L_x_14751:
        /* <DEDUP_REMOVED lines=62> */
.L_x_14749:
[----:B------:R-:W-:Y:S05]  /*22fe0*/  BSYNC.RECONVERGENT B0 ;  /* 0x0000000000007941 */ /* 0x000fea0003800200 */
.L_x_14748:
        /* <DEDUP_REMOVED lines=24> */
.L_x_14755:
        /* <DEDUP_REMOVED lines=12> */
.L_x_14757:
[----:B------:R-:W-:Y:S05]  /*23230*/  BSYNC.RECONVERGENT B1 ;  /* 0x0000000000017941 */ /* 0x000fea0003800200 */
.L_x_14756:
        /* <DEDUP_REMOVED lines=62> */
.L_x_14754:
[----:B------:R-:W-:Y:S05]  /*23620*/  BSYNC.RECONVERGENT B0 ;  /* 0x0000000000007941 */ /* 0x000fea0003800200 */
.L_x_14753:
        /* <DEDUP_REMOVED lines=19> */
.L_x_14760:
        /* <DEDUP_REMOVED lines=12> */
.L_x_14762:
[----:B------:R-:W-:Y:S05]  /*23820*/  BSYNC.RECONVERGENT B1 ;  /* 0x0000000000017941 */ /* 0x000fea0003800200 */
.L_x_14761:
        /* <DEDUP_REMOVED lines=62> */
.L_x_14759:
[----:B------:R-:W-:Y:S05]  /*23c10*/  BSYNC.RECONVERGENT B0 ;  /* 0x0000000000007941 */ /* 0x000fea0003800200 */
.L_x_14758:
        /* <DEDUP_REMOVED lines=23> */
.L_x_14765:
        /* <DEDUP_REMOVED lines=12> */
.L_x_14767:
[----:B------:R-:W-:Y:S05]  /*23e50*/  BSYNC.RECONVERGENT B1 ;  /* 0x0000000000017941 */ /* 0x000fea0003800200 */
.L_x_14766:
        /* <DEDUP_REMOVED lines=62> */
.L_x_14764:
[----:B------:R-:W-:Y:S05]  /*24240*/  BSYNC.RECONVERGENT B0 ;  /* 0x0000000000007941 */ /* 0x000fea0003800200 */
.L_x_14763:
        /* <DEDUP_REMOVED lines=18> */
.L_x_14770:
        /* <DEDUP_REMOVED lines=15> */
.L_x_14772:
[----:B------:R-:W-:Y:S05]  /*24460*/  BSYNC.RECONVERGENT B1 ;  /* 0x0000000000017941 */ /* 0x000fea0003800200 */
.L_x_14771:
        /* <DEDUP_REMOVED lines=62> */
.L_x_14769:
[----:B------:R-:W-:Y:S05]  /*24850*/  BSYNC.RECONVERGENT B0 ;  /* 0x0000000000007941 */ /* 0x000fea0003800200 */
.L_x_14768:
        /* <DEDUP_REMOVED lines=12> */
.L_x_14692:
        /* <DEDUP_REMOVED lines=16> */
.L_x_14776:
        /* <DEDUP_REMOVED lines=12> */
.L_x_14778:
[----:B------:R-:W-:Y:S05]  /*24ae0*/  BSYNC.RECONVERGENT B1 ;  /* 0x0000000000017941 */ /* 0x000fea0003800200 */
.L_x_14777:
        /* <DEDUP_REMOVED lines=62> */
.L_x_14775:
[----:B------:R-:W-:Y:S05]  /*24ed0*/  BSYNC.RECONVERGENT B0 ;  /* 0x0000000000007941 */ /* 0x000fea0003800200 */
.L_x_14774:
        /* <DEDUP_REMOVED lines=20> */
.L_x_14781:
        /* <DEDUP_REMOVED lines=12> */
.L_x_14783:
[----:B------:R-:W-:Y:S05]  /*250e0*/  BSYNC.RECONVERGENT B1 ;  /* 0x0000000000017941 */ /* 0x000fea0003800200 */
.L_x_14782:
        /* <DEDUP_REMOVED lines=62> */
.L_x_14780:
[----:B------:R-:W-:Y:S05]  /*254d0*/  BSYNC.RECONVERGENT B0 ;  /* 0x0000000000007941 */ /* 0x000fea0003800200 */
.L_x_14779:
[----:B------:R-:W-:Y:S01]  /*254e0*/  I2FP.F32.U32 R21, R21 ;  /* 0x0000001500157245 */ /* 0x000fe20000201000 */
[----:B------:R-:W-:Y:S01]  /*254f0*/  BSSY.RECONVERGENT B0, `(.L_x_14784) ;  /* 0x000005d000007945 */ /* 0x000fe20003800200 */
[----:B------:R-:W-:Y:S01]  /*25500*/  ISETP.NE.AND P2, PT, R25, 0x1, PT ;  /* 0x000000011900780c */ /* 0x000fe20003f45270 */
[----:B------:R-:W-:Y:S01]  /*25510*/  HFMA2 R23, -RZ, RZ, 0, 1.1920928955078125e-07 ;  /* 0x00000002ff177431 */ /* 0x000fe200000001ff */
[----:B------:R-:W-:Y:S01]  /*25520*/  LOP3.LUT R8, R8, 0xfffffff7, RZ, 0xc0, !PT ;  /* 0xfffffff708087812 */ /* 0x000fe200078ec0ff */
[----:B------:R-:W-:Y:S01]  /*25530*/  FFMA.FTZ R21, R21, R217, 1.1641532182693481445e-10 ;  /* 0x2f00000015157423 */ /* 0x000fe200000100d9 */
[----:B------:R-:W-:-:S04]  /*25540*/  IMAD.U32 R16, R16, 0x10000, RZ ;  /* 0x0001000010107824 */ /* 0x000fc800078e00ff */
        /* <DEDUP_REMOVED lines=12> */
.L_x_14786:
        /* <DEDUP_REMOVED lines=12> */
.L_x_14788:
[----:B------:R-:W-:Y:S05]  /*256d0*/  BSYNC.RECONVERGENT B1 ;  /* 0x0000000000017941 */ /* 0x000fea0003800200 */
.L_x_14787:
        /* <DEDUP_REMOVED lines=62> */
.L_x_14785:
[----:B------:R-:W-:Y:S05]  /*25ac0*/  BSYNC.RECONVERGENT B0 ;  /* 0x0000000000007941 */ /* 0x000fea0003800200 */
.L_x_14784:
        /* <DEDUP_REMOVED lines=20> */
.L_x_14791:
        /* <DEDUP_REMOVED lines=12> */
.L_x_14793:
[----:B------:R-:W-:Y:S05]  /*25cd0*/  BSYNC.RECONVERGENT B1 ;  /* 0x0000000000017941 */ /* 0x000fea0003800200 */
.L_x_14792:
        /* <DEDUP_REMOVED lines=62> */
.L_x_14790:
[----:B------:R-:W-:Y:S05]  /*260c0*/  BSYNC.RECONVERGENT B0 ;  /* 0x0000000000007941 */ /* 0x000fea0003800200 */
.L_x_14789:
[----:B------:R-:W-:Y:S01]  /*260d0*/  I2FP.F32.U32 R23, R25 ;  /* 0x0000001900177245 */ /* 0x000fe20000201000 */
[----:B------:R-:W-:Y:S01]  /*260e0*/  BSSY.RECONVERGENT B0, `(.L_x_14794) ;  /* 0x000005d000007945 */ /* 0x000fe20003800200 */
[----:B------:R-:W-:Y:S01]  /*260f0*/  ISETP.NE.AND P2, PT, R22, 0x1, PT ;  /* 0x000000011600780c */ /* 0x000fe20003f45270 */
[----:B------:R-:W-:Y:S01]  /*26100*/  HFMA2 R26, -RZ, RZ, 0, 1.1920928955078125e-07 ;  /* 0x00000002ff1a7431 */ /* 0x000fe200000001ff */
[----:B------:R-:W-:Y:S01]  /*26110*/  LOP3.LUT R8, R8, 0xfffffffd, RZ, 0xc0, !PT ;  /* 0xfffffffd08087812 */ /* 0x000fe200078ec0ff */
[----:B------:R-:W-:Y:S01]  /*26120*/  FFMA.FTZ R23, R23, R217, 1.1641532182693481445e-10 ;  /* 0x2f00000017177423 */ /* 0x000fe200000100d9 */
[----:B------:R-:W-:Y:S02]  /*26130*/  IMAD.U32 R17, R17, 0x10000, RZ ;  /* 0x0001000011117824 */ /* 0x000fe400078e00ff */
[----:B------:R-:W-:Y:S02]  /*26140*/  IMAD.MOV.U32 R25, RZ, RZ, R6 ;  /* 0x000000ffff197224 */ /* 0x000fe400078e0006 */
        /* <DEDUP_REMOVED lines=11> */
.L_x_14796:
        /* <DEDUP_REMOVED lines=12> */
.L_x_14798:
[----:B------:R-:W-:Y:S05]  /*262c0*/  BSYNC.RECONVERGENT B1 ;  /* 0x0000000000017941 */ /* 0x000fea0003800200 */
.L_x_14797:
        /* <DEDUP_REMOVED lines=62> */
.L_x_14795:
[----:B------:R-:W-:Y:S05]  /*266b0*/  BSYNC.RECONVERGENT B0 ;  /* 0x0000000000007941 */ /* 0x000fea0003800200 */
.L_x_14794:
[----:B------:R-:W-:Y:S01]  /*266c0*/  ISETP.NE.AND P3, PT, R26, 0x1, PT ;  /* 0x000000011a00780c */ /* 0x000fe20003f65270 */
[----:B------:R-:W-:Y:S01]  /*266d0*/  BSSY.RECONVERGENT B0, `(.L_x_14799) ;  /* 0x000005c000007945 */ /* 0x000fe20003800200 */
[----:B------:R-:W-:Y:S01]  /*266e0*/  I2FP.F32.U32 R22, R25 ;  /* 0x0000001900167245 */ /* 0x000fe20000201000 */
[----:B------:R-:W-:Y:S02]  /*266f0*/  HFMA2 R25, -RZ, RZ, 0, 1.1920928955078125e-07 ;  /* 0x00000002ff197431 */ /* 0x000fe400000001ff */
[----:B------:R-:W-:Y:S02]  /*26700*/  IMAD.MOV.U32 R23, RZ, RZ, R6 ;  /* 0x000000ffff177224 */ /* 0x000fe400078e0006 */
        /* <DEDUP_REMOVED lines=13> */
.L_x_14801:
        /* <DEDUP_REMOVED lines=12> */
.L_x_14803:
[----:B------:R-:W-:Y:S05]  /*268a0*/  BSYNC.RECONVERGENT B1 ;  /* 0x0000000000017941 */ /* 0x000fea0003800200 */
.L_x_14802:
        /* <DEDUP_REMOVED lines=62> */
.L_x_14800:
[----:B------:R-:W-:Y:S05]  /*26c90*/  BSYNC.RECONVERGENT B0 ;  /* 0x0000000000007941 */ /* 0x000fea0003800200 */
.L_x_14799:
[----:B------:R-:W-:Y:S01]  /*26ca0*/  ISETP.NE.AND P4, PT, R25, 0x1, PT ;  /* 0x000000011900780c */ /* 0x000fe20003f85270 */
[----:B------:R-:W-:Y:S01]  /*26cb0*/  BSSY.RECONVERGENT B0, `(.L_x_14804) ;  /* 0x000005b000007945 */ /* 0x000fe20003800200 */
[----:B------:R-:W-:Y:S01]  /*26cc0*/  I2FP.F32.U32 R23, R23 ;  /* 0x0000001700177245 */ /* 0x000fe20000201000 */
[----:B------:R-:W-:Y:S02]  /*26cd0*/  HFMA2 R26, -RZ, RZ, 0, 1.1920928955078125e-07 ;  /* 0x00000002ff1a7431 */ /* 0x000fe400000001ff */
[----:B------:R-:W-:Y:S02]  /*26ce0*/  IMAD.U32 R18, R18, 0x10000, RZ ;  /* 0x0001000012127824 */ /* 0x000fe400078e00ff */
        /* <DEDUP_REMOVED lines=12> */
.L_x_14806:
        /* <DEDUP_REMOVED lines=12> */
.L_x_14808:
[----:B------:R-:W-:Y:S05]  /*26e70*/  BSYNC.RECONVERGENT B1 ;  /* 0x0000000000017941 */ /* 0x000fea0003800200 */
.L_x_14807:
        /* <DEDUP_REMOVED lines=62> */
.L_x_14805:
[----:B------:R-:W-:Y:S05]  /*27260*/  BSYNC.RECONVERGENT B0 ;  /* 0x0000000000007941 */ /* 0x000fea0003800200 */
.L_x_14804:
[----:B------:R-:W-:Y:S01]  /*27270*/  ISETP.NE.AND P5, PT, R26, 0x1, PT ;  /* 0x000000011a00780c */ /* 0x000fe20003fa5270 */
[----:B------:R-:W-:Y:S01]  /*27280*/  BSSY.RECONVERGENT B0, `(.L_x_14809) ;  /* 0x000005c000007945 */ /* 0x000fe20003800200 */
[----:B------:R-:W-:Y:S01]  /*27290*/  I2FP.F32.U32 R23, R23 ;  /* 0x0000001700177245 */ /* 0x000fe20000201000 */
[C---:B------:R-:W-:Y:S01]  /*272a0*/  IMAD.U32 R25, R19.reuse, 0x10000, RZ ;  /* 0x0001000013197824 */ /* 0x040fe200078e00ff */
[----:B------:R-:W-:Y:S01]  /*272b0*/  PRMT R19, R19, 0x7632, R19 ;  /* 0x0000763213137816 */ /* 0x000fe20000000013 */
[----:B------:R-:W-:Y:S02]  /*272c0*/  IMAD.MOV.U32 R29, RZ, RZ, R6 ;  /* 0x000000ffff1d7224 */ /* 0x000fe400078e0006 */
[----:B------:R-:W-:-:S05]  /*272d0*/  FFMA.FTZ R23, R23, R217, 1.1641532182693481445e-10 ;  /* 0x2f00000017177423 */ /* 0x000fca00000100d9 */
[----:B------:R-:W-:Y:S01]  /*272e0*/  FSETP.LE.FTZ.AND P4, PT, R23, R218, PT ;  /* 0x000000da1700720b */ /* 0x000fe20003f93000 */
[----:B------:R-:W-:Y:S01]  /*272f0*/  HFMA2 R23, -RZ, RZ, 0, 1.1920928955078125e-07 ;  /* 0x00000002ff177431 */ /* 0x000fe200000001ff */
        /* <DEDUP_REMOVED lines=9> */
.L_x_14811:
        /* <DEDUP_REMOVED lines=12> */
.L_x_14813:
[----:B------:R-:W-:Y:S05]  /*27450*/  BSYNC.RECONVERGENT B1 ;  /* 0x0000000000017941 */ /* 0x000fea0003800200 */
.L_x_14812:
        /* <DEDUP_REMOVED lines=62> */
.L_x_14810:
[----:B------:R-:W-:Y:S05]  /*27840*/  BSYNC.RECONVERGENT B0 ;  /* 0x0000000000007941 */ /* 0x000fea0003800200 */
.L_x_14809:
        /* <DEDUP_REMOVED lines=42> */
.L_x_14773:
        /* <DEDUP_REMOVED lines=37> */
[----:B------:R-:W-:Y:S02]  /*27d40*/  LOP3.LUT R21, R17, R21, RZ, 0xfc, !PT ;  /* 0x0000001511157212 */ /* 0x000fe400078efcff */
[----:B------:R-:W0:Y:S01]  /*27d50*/  LDC.64 R16, c[0x0][0x3b8] ;  /* 0x0000ee00ff107b82 */ /* 0x000e220000000a00 */
[----:B------:R-:W-:Y:S01]  /*27d60*/  LOP3.LUT R20, R18, 0xff, R9, 0xf8, !PT ;  /* 0x000000ff12147812 */ /* 0x000fe200078ef809 */
[----:B0-----:R-:W-:-:S05]  /*27d70*/  IMAD.WIDE.U32 R16, R211, 0x8, R16 ;  /* 0x00000008d3107825 */ /* 0x001fca00078e0010 */
[----:B------:R1:W-:Y:S02]  /*27d80*/  STG.E.64 desc[UR6][R16.64], R20 ;  /* 0x0000001410007986 */ /* 0x0003e4000c101b06 */
.L_x_14814:
        /* <DEDUP_REMOVED lines=27> */
.L_x_14818:
        /* <DEDUP_REMOVED lines=12> */
.L_x_14820:
[----:B------:R-:W-:Y:S05]  /*28000*/  BSYNC.RECONVERGENT B1 ;  /* 0x0000000000017941 */ /* 0x000fea0003800200 */
.L_x_14819:
        /* <DEDUP_REMOVED lines=61> */
[----:B------:R-:W-:-:S07]  /*283e0*/  HFMA2 R11, -RZ, RZ, 0, 0 ;  /* 0x00000000ff0b7431 */ /* 0x000fce00000001ff */
.L_x_14817:
[----:B------:R-:W-:Y:S05]  /*283f0*/  BSYNC.RECONVERGENT B0 ;  /* 0x0000000000007941 */ /* 0x000fea0003800200 */
.L_x_14816:
        /* <DEDUP_REMOVED lines=21> */
.L_x_14823:
        /* <DEDUP_REMOVED lines=12> */
.L_x_14825:
[----:B------:R-:W-:Y:S05]  /*28610*/  BSYNC.RECONVERGENT B1 ;  /* 0x0000000000017941 */ /* 0x000fea0003800200 */
.L_x_14824:
        /* <DEDUP_REMOVED lines=62> */
.L_x_14822:
[----:B------:R-:W-:Y:S05]  /*28a00*/  BSYNC.RECONVERGENT B0 ;  /* 0x0000000000007941 */ /* 0x000fea0003800200 */
.L_x_14821:
[----:B------:R-:W-:Y:S01]  /*28a10*/  I2FP.F32.U32 R11, R13 ;  /* 0x0000000d000b7245 */ /* 0x000fe20000201000 */
[----:B------:R-:W-:Y:S01]  /*28a20*/  BSSY.RECONVERGENT B0, `(.L_x_14826) ;  /* 0x0000061000007945 */ /* 0x000fe20003800200 */
[----:B------:R-:W-:Y:S01]  /*28a30*/  ISETP.NE.AND P3, PT, R10, 0x1, PT ;  /* 0x000000010a00780c */ /* 0x000fe20003f65270 */
[----:B------:R-:W-:Y:S01]  /*28a40*/  IMAD.MOV.U32 R14, RZ, RZ, 0x2 ;  /* 0x00000002ff0e7424 */ /* 0x000fe200078e00ff */
[----:B------:R-:W-:Y:S01]  /*28a50*/  FSEL R9, R9, RZ, P4 ;  /* 0x000000ff09097208 */ /* 0x000fe20002000000 */
[----:B------:R-:W-:Y:S01]  /*28a60*/  FFMA.FTZ R11, R11, R217, 1.1641532182693481445e-10 ;  /* 0x2f0000000b0b7423 */ /* 0x000fe200000100d9 */
[----:B------:R-:W-:-:S04]  /*28a70*/  MOV R13, R6 ;  /* 0x00000006000d7202 */ /* 0x000fc80000000f00 */
[----:B------:R-:W-:Y:S01]  /*28a80*/  FSETP.GTU.FTZ.AND P2, PT, R11, R218, PT ;  /* 0x000000da0b00720b */ /* 0x000fe20003f5c000 */
        /* <DEDUP_REMOVED lines=15> */
.L_x_14828:
        /* <DEDUP_REMOVED lines=12> */
.L_x_14830:
[----:B------:R-:W-:Y:S05]  /*28c40*/  BSYNC.RECONVERGENT B1 ;  /* 0x0000000000017941 */ /* 0x000fea0003800200 */
.L_x_14829:
        /* <DEDUP_REMOVED lines=62> */
.L_x_14827:
[----:B------:R-:W-:Y:S05]  /*29030*/  BSYNC.RECONVERGENT B0 ;  /* 0x0000000000007941 */ /* 0x000fea0003800200 */
.L_x_14826:
        /* <DEDUP_REMOVED lines=20> */
.L_x_14833:
        /* <DEDUP_REMOVED lines=12> */
.L_x_14835:
[----:B------:R-:W-:Y:S05]  /*29240*/  BSYNC.RECONVERGENT B1 ;  /* 0x0000000000017941 */ /* 0x000fea0003800200 */
.L_x_14834:
        /* <DEDUP_REMOVED lines=62> */
.L_x_14832:
[----:B------:R-:W-:Y:S05]  /*29630*/  BSYNC.RECONVERGENT B0 ;  /* 0x0000000000007941 */ /* 0x000fea0003800200 */
.L_x_14831:
[----:B------:R-:W-:Y:S01]  /*29640*/  I2FP.F32.U32 R11, R11 ;  /* 0x0000000b000b7245 */ /* 0x000fe20000201000 */
[----:B------:R-:W-:Y:S01]  /*29650*/  BSSY.RECONVERGENT B0, `(.L_x_14836) ;  /* 0x0000062000007945 */ /* 0x000fe20003800200 */
[----:B------:R-:W-:Y:S01]  /*29660*/  ISETP.NE.AND P3, PT, R12, 0x1, PT ;  /* 0x000000010c00780c */ /* 0x000fe20003f65270 */
[----:B------:R-:W-:Y:S01]  /*29670*/  IMAD.MOV.U32 R13, RZ, RZ, 0x2 ;  /* 0x00000002ff0d7424 */ /* 0x000fe200078e00ff */
[----:B------:R-:W-:Y:S01]  /*29680*/  FSEL R10, R10, RZ, P4 ;  /* 0x000000ff0a0a7208 */ /* 0x000fe20002000000 */
        /* <DEDUP_REMOVED lines=19> */
.L_x_14838:
        /* <DEDUP_REMOVED lines=12> */
.L_x_14840:
[----:B------:R-:W-:Y:S05]  /*29880*/  BSYNC.RECONVERGENT B1 ;  /* 0x0000000000017941 */ /* 0x000fea0003800200 */
.L_x_14839:
        /* <DEDUP_REMOVED lines=62> */
.L_x_14837:
[----:B------:R-:W-:Y:S05]  /*29c70*/  BSYNC.RECONVERGENT B0 ;  /* 0x0000000000007941 */ /* 0x000fea0003800200 */
.L_x_14836:
        /* <DEDUP_REMOVED lines=21> */
.L_x_14843:
        /* <DEDUP_REMOVED lines=12> */
.L_x_14845:
[----:B------:R-:W-:Y:S05]  /*29e90*/  BSYNC.RECONVERGENT B1 ;  /* 0x0000000000017941 */ /* 0x000fea0003800200 */
.L_x_14844:
        /* <DEDUP_REMOVED lines=62> */
.L_x_14842:
[----:B------:R-:W-:Y:S05]  /*2a280*/  BSYNC.RECONVERGENT B0 ;  /* 0x0000000000007941 */ /* 0x000fea0003800200 */
.L_x_14841:
        /* <DEDUP_REMOVED lines=23> */
.L_x_14848:
        /* <DEDUP_REMOVED lines=12> */
.L_x_14850:
[----:B------:R-:W-:Y:S05]  /*2a4c0*/  BSYNC.RECONVERGENT B1 ;  /* 0x0000000000017941 */ /* 0x000fea0003800200 */
.L_x_14849:
        /* <DEDUP_REMOVED lines=62> */
.L_x_14847:
[----:B------:R-:W-:Y:S05]  /*2a8b0*/  BSYNC.RECONVERGENT B0 ;  /* 0x0000000000007941 */ /* 0x000fea0003800200 */
.L_x_14846:
        /* <DEDUP_REMOVED lines=20> */
.L_x_14853:
        /* <DEDUP_REMOVED lines=12> */
.L_x_14855:
[----:B------:R-:W-:Y:S05]  /*2aac0*/  BSYNC.RECONVERGENT B1 ;  /* 0x0000000000017941 */ /* 0x000fea0003800200 */
.L_x_14854:
        /* <DEDUP_REMOVED lines=62> */
.L_x_14852:
[----:B------:R-:W-:Y:S05]  /*2aeb0*/  BSYNC.RECONVERGENT B0 ;  /* 0x0000000000007941 */ /* 0x000fea0003800200 */
.L_x_14851:
[----:B------:R-:W-:Y:S01]  /*2aec0*/  I2FP.F32.U32 R13, R13 ;  /* 0x0000000d000d7245 */ /* 0x000fe20000201000 */
[----:B------:R-:W-:Y:S01]  /*2aed0*/  BSSY.RECONVERGENT B0, `(.L_x_14856) ;  /* 0x0000062000007945 */ /* 0x000fe20003800200 */
[----:B------:R-:W-:Y:S01]  /*2aee0*/  FSEL R12, R12, RZ, P4 ;  /* 0x000000ff0c0c7208 */ /* 0x000fe20002000000 */
[----:B------:R-:W-:Y:S02]  /*2aef0*/  IMAD.MOV.U32 R15, RZ, RZ, 0x2 ;  /* 0x00000002ff0f7424 */ /* 0x000fe400078e00ff */
        /* <DEDUP_REMOVED lines=20> */
.L_x_14858:
        /* <DEDUP_REMOVED lines=12> */
.L_x_14860:
[----:B------:R-:W-:Y:S05]  /*2b100*/  BSYNC.RECONVERGENT B1 ;  /* 0x0000000000017941 */ /* 0x000fea0003800200 */
.L_x_14859:
        /* <DEDUP_REMOVED lines=62> */
.L_x_14857:
[----:B------:R-:W-:Y:S05]  /*2b4f0*/  BSYNC.RECONVERGENT B0 ;  /* 0x0000000000007941 */ /* 0x000fea0003800200 */
.L_x_14856:
[----:B------:R-:W-:Y:S01]  /*2b500*/  I2FP.F32.U32 R13, R13 ;  /* 0x0000000d000d7245 */ /* 0x000fe20000201000 */
[----:B------:R-:W-:Y:S01]  /*2b510*/  BSSY.RECONVERGENT B0, `(.L_x_14861) ;  /* 0x000005d000007945 */ /* 0x000fe20003800200 */
[----:B------:R-:W-:Y:S01]  /*2b520*/  ISETP.NE.AND P3, PT, R15, 0x1, PT ;  /* 0x000000010f00780c */ /* 0x000fe20003f65270 */
[----:B------:R-:W-:Y:S01]  /*2b530*/  IMAD.MOV.U32 R14, RZ, RZ, 0x2 ;  /* 0x00000002ff0e7424 */ /* 0x000fe200078e00ff */
[----:B------:R-:W-:Y:S01]  /*2b540*/  MOV R17, R6 ;  /* 0x0000000600117202 */ /* 0x000fe20000000f00 */
        /* <DEDUP_REMOVED lines=14> */
.L_x_14863:
        /* <DEDUP_REMOVED lines=12> */
.L_x_14865:
[----:B------:R-:W-:Y:S05]  /*2b6f0*/  BSYNC.RECONVERGENT B1 ;  /* 0x0000000000017941 */ /* 0x000fea0003800200 */
.L_x_14864:
        /* <DEDUP_REMOVED lines=62> */
.L_x_14862:
[----:B------:R-:W-:Y:S05]  /*2bae0*/  BSYNC.RECONVERGENT B0 ;  /* 0x0000000000007941 */ /* 0x000fea0003800200 */
.L_x_14861:
        /* <DEDUP_REMOVED lines=23> */
.L_x_14868:
        /* <DEDUP_REMOVED lines=12> */
.L_x_14870:
[----:B------:R-:W-:Y:S05]  /*2bd20*/  BSYNC.RECONVERGENT B1 ;  /* 0x0000000000017941 */ /* 0x000fea0003800200 */
.L_x_14869:
        /* <DEDUP_REMOVED lines=62> */
.L_x_14867:
[----:B------:R-:W-:Y:S05]  /*2c110*/  BSYNC.RECONVERGENT B0 ;  /* 0x0000000000007941 */ /* 0x000fea0003800200 */
.L_x_14866:
[----:B------:R-:W-:Y:S01]  /*2c120*/  I2FP.F32.U32 R14, R17 ;  /* 0x00000011000e7245 */ /* 0x000fe20000201000 */
[----:B------:R-:W-:Y:S01]  /*2c130*/  BSSY.RECONVERGENT B0, `(.L_x_14871) ;  /* 0x000005c000007945 */ /* 0x000fe20003800200 */
[----:B------:R-:W-:Y:S01]  /*2c140*/  ISETP.NE.AND P4, PT, R20, 0x1, PT ;  /* 0x000000011400780c */ /* 0x000fe20003f85270 */
[----:B------:R-:W-:Y:S01]  /*2c150*/  IMAD.MOV.U32 R16, RZ, RZ, 0x2 ;  /* 0x00000002ff107424 */ /* 0x000fe200078e00ff */
[----:B------:R-:W-:Y:S01]  /*2c160*/  MOV R15, R6 ;  /* 0x00000006000f7202 */ /* 0x000fe20000000f00 */
[----:B------:R-:W-:-:S05]  /*2c170*/  FFMA.FTZ R14, R14, R217, 1.1641532182693481445e-10 ;  /* 0x2f0000000e0e7423 */ /* 0x000fca00000100d9 */
        /* <DEDUP_REMOVED lines=12> */
.L_x_14873:
        /* <DEDUP_REMOVED lines=12> */
.L_x_14875:
[----:B------:R-:W-:Y:S05]  /*2c300*/  BSYNC.RECONVERGENT B1 ;  /* 0x0000000000017941 */ /* 0x000fea0003800200 */
.L_x_14874:
        /* <DEDUP_REMOVED lines=62> */
.L_x_14872:
[----:B------:R-:W-:Y:S05]  /*2c6f0*/  BSYNC.RECONVERGENT B0 ;  /* 0x0000000000007941 */ /* 0x000fea0003800200 */
.L_x_14871:
        /* <DEDUP_REMOVED lines=24> */
.L_x_14878:
        /* <DEDUP_REMOVED lines=12> */
.L_x_14880:
[----:B------:R-:W-:Y:S05]  /*2c940*/  BSYNC.RECONVERGENT B1 ;  /* 0x0000000000017941 */ /* 0x000fea0003800200 */
.L_x_14879:
        /* <DEDUP_REMOVED lines=62> */
.L_x_14877:
[----:B------:R-:W-:Y:S05]  /*2cd30*/  BSYNC.RECONVERGENT B0 ;  /* 0x0000000000007941 */ /* 0x000fea0003800200 */
.L_x_14876:
        /* <DEDUP_REMOVED lines=19> */
.L_x_14883:
        /* <DEDUP_REMOVED lines=12> */
.L_x_14885:
[----:B------:R-:W-:Y:S05]  /*2cf30*/  BSYNC.RECONVERGENT B1 ;  /* 0x0000000000017941 */ /* 0x000fea0003800200 */
.L_x_14884:
        /* <DEDUP_REMOVED lines=62> */
.L_x_14882:
[----:B------:R-:W-:Y:S05]  /*2d320*/  BSYNC.RECONVERGENT B0 ;  /* 0x0000000000007941 */ /* 0x000fea0003800200 */
.L_x_14881:
        /* <DEDUP_REMOVED lines=23> */
.L_x_14888:
        /* <DEDUP_REMOVED lines=12> */
.L_x_14890:
[----:B------:R-:W-:Y:S05]  /*2d560*/  BSYNC.RECONVERGENT B1 ;  /* 0x0000000000017941 */ /* 0x000fea0003800200 */
.L_x_14889:
        /* <DEDUP_REMOVED lines=62> */
.L_x_14887:
[----:B------:R-:W-:Y:S05]  /*2d950*/  BSYNC.RECONVERGENT B0 ;  /* 0x0000000000007941 */ /* 0x000fea0003800200 */
.L_x_14886:
        /* <DEDUP_REMOVED lines=18> */
.L_x_14893:
        /* <DEDUP_REMOVED lines=15> */
.L_x_14895:
[----:B------:R-:W-:Y:S05]  /*2db70*/  BSYNC.RECONVERGENT B1 ;  /* 0x0000000000017941 */ /* 0x000fea0003800200 */
.L_x_14894:
        /* <DEDUP_REMOVED lines=52> */
[----:B------:R-:W-:Y:S01]  /*2dec0*/  HFMA2 R25, -RZ, RZ, 0, 0 ;  /* 0x00000000ff197431 */ /* 0x000fe200000001ff */
        /* <DEDUP_REMOVED lines=9> */
.L_x_14892:
[----:B------:R-:W-:Y:S05]  /*2df60*/  BSYNC.RECONVERGENT B0 ;  /* 0x0000000000007941 */ /* 0x000fea0003800200 */
.L_x_14891:
        /* <DEDUP_REMOVED lines=12> */
.L_x_14815:
        /* <DEDUP_REMOVED lines=16> */
.L_x_14899:
        /* <DEDUP_REMOVED lines=12> */
.L_x_14901:
[----:B------:R-:W-:Y:S05]  /*2e1f0*/  BSYNC.RECONVERGENT B1 ;  /* 0x0000000000017941 */ /* 0x000fea0003800200 */
.L_x_14900:
        /* <DEDUP_REMOVED lines=62> */
.L_x_14898:
[----:B------:R-:W-:Y:S05]  /*2e5e0*/  BSYNC.RECONVERGENT B0 ;  /* 0x0000000000007941 */ /* 0x000fea0003800200 */
.L_x_14897:
        /* <DEDUP_REMOVED lines=20> */
.L_x_14904:
        /* <DEDUP_REMOVED lines=12> */
.L_x_14906:
[----:B------:R-:W-:Y:S05]  /*2e7f0*/  BSYNC.RECONVERGENT B1 ;  /* 0x0000000000017941 */ /* 0x000fea0003800200 */
.L_x_14905:
        /* <DEDUP_REMOVED lines=62> */
.L_x_14903:
[----:B------:R-:W-:Y:S05]  /*2ebe0*/  BSYNC.RECONVERGENT B0 ;  /* 0x0000000000007941 */ /* 0x000fea0003800200 */
.L_x_14902:
        /* <DEDUP_REMOVED lines=19> */
.L_x_14909:
        /* <DEDUP_REMOVED lines=12> */
.L_x_14911:
[----:B------:R-:W-:Y:S05]  /*2ede0*/  BSYNC.RECONVERGENT B1 ;  /* 0x0000000000017941 */ /* 0x000fea0003800200 */
.L_x_14910:
        /* <DEDUP_REMOVED lines=62> */
.L_x_14908:
[----:B------:R-:W-:Y:S05]  /*2f1d0*/  BSYNC.RECONVERGENT B0 ;  /* 0x0000000000007941 */ /* 0x000fea0003800200 */
.L_x_14907:
        /* <DEDUP_REMOVED lines=20> */
.L_x_14914:
        /* <DEDUP_REMOVED lines=12> */
.L_x_14916:
[----:B------:R-:W-:Y:S05]  /*2f3e0*/  BSYNC.RECONVERGENT B1 ;  /* 0x0000000000017941 */ /* 0x000fea0003800200 */
.L_x_14915:
        /* <DEDUP_REMOVED lines=62> */
.L_x_14913:
[----:B------:R-:W-:Y:S05]  /*2f7d0*/  BSYNC.RECONVERGENT B0 ;  /* 0x0000000000007941 */ /* 0x000fea0003800200 */
.L_x_14912:
        /* <DEDUP_REMOVED lines=19> */
.L_x_14919:
        /* <DEDUP_REMOVED lines=12> */
.L_x_14921:
[----:B------:R-:W-:Y:S05]  /*2f9d0*/  BSYNC.RECONVERGENT B1 ;  /* 0x0000000000017941 */ /* 0x000fea0003800200 */
.L_x_14920:
        /* <DEDUP_REMOVED lines=62> */
.L_x_14918:
[----:B------:R-:W-:Y:S05]  /*2fdc0*/  BSYNC.RECONVERGENT B0 ;  /* 0x0000000000007941 */ /* 0x000fea0003800200 */
.L_x_14917:
        /* <DEDUP_REMOVED lines=18> */
.L_x_14924:
        /* <DEDUP_REMOVED lines=12> */
.L_x_14926:
[----:B------:R-:W-:Y:S05]  /*2ffb0*/  BSYNC.RECONVERGENT B1 ;  /* 0x0000000000017941 */ /* 0x000fea0003800200 */
.L_x_14925:
        /* <DEDUP_REMOVED lines=62> */
.L_x_14923:
[----:B------:R-:W-:Y:S05]  /*303a0*/  BSYNC.RECONVERGENT B0 ;  /* 0x0000000000007941 */ /* 0x000fea0003800200 */
.L_x_14922:
[----:B------:R-:W-:Y:S01]  /*303b0*/  ISETP.NE.AND P4, PT, R24, 0x1, PT ;  /* 0x000000011800780c */ /* 0x000fe20003f85270 */
[----:B------:R-:W-:Y:S01]  /*303c0*/  BSSY.RECONVERGENT B0, `(.L_x_14927) ;  /* 0x000005b000007945 */ /* 0x000fe20003800200 */
[----:B------:R-:W-:Y:S01]  /*303d0*/  I2FP.F32.U32 R25, R27 ;  /* 0x0000001b00197245 */ /* 0x000fe20000201000 */
[----:B------:R-:W-:Y:S01]  /*303e0*/  IMAD.U32 R18, R18, 0x10000, RZ ;  /* 0x0001000012127824 */ /* 0x000fe200078e00ff */
[----:B------:R-:W-:Y:S01]  /*303f0*/  MOV R27, R6 ;  /* 0x00000006001b7202 */ /* 0x000fe20000000f00 */
[----:B------:R-:W-:Y:S02]  /*30400*/  IMAD.MOV.U32 R26, RZ, RZ, 0x2 ;  /* 0x00000002ff1a7424 */ /* 0x000fe400078e00ff */
        /* <DEDUP_REMOVED lines=11> */
.L_x_14929:
        /* <DEDUP_REMOVED lines=12> */
.L_x_14931:
[----:B------:R-:W-:Y:S05]  /*30580*/  BSYNC.RECONVERGENT B1 ;  /* 0x0000000000017941 */ /* 0x000fea0003800200 */
.L_x_14930:
        /* <DEDUP_REMOVED lines=62> */
.L_x_14928:
[----:B------:R-:W-:Y:S05]  /*30970*/  BSYNC.RECONVERGENT B0 ;  /* 0x0000000000007941 */ /* 0x000fea0003800200 */
.L_x_14927:
        /* <DEDUP_REMOVED lines=18> */
.L_x_14934:
        /* <DEDUP_REMOVED lines=12> */
.L_x_14936:
[----:B------:R-:W-:Y:S05]  /*30b60*/  BSYNC.RECONVERGENT B1 ;  /* 0x0000000000017941 */ /* 0x000fea0003800200 */
.L_x_14935:
        /* <DEDUP_REMOVED lines=62> */
.L_x_14933:
[----:B------:R-:W-:Y:S05]  /*30f50*/  BSYNC.RECONVERGENT B0 ;  /* 0x0000000000007941 */ /* 0x000fea0003800200 */
.L_x_14932:
        /* <DEDUP_REMOVED lines=42> */
.L_x_14896:
        /* <DEDUP_REMOVED lines=42> */
.L_x_14937:
        /* <DEDUP_REMOVED lines=27> */
.L_x_14941:
        /* <DEDUP_REMOVED lines=12> */
.L_x_14943:
[----:B------:R-:W-:Y:S05]  /*31710*/  BSYNC.RECONVERGENT B1 ;  /* 0x0000000000017941 */ /* 0x000fea0003800200 */
.L_x_14942:
        /* <DEDUP_REMOVED lines=62> */
.L_x_14940:
[----:B------:R-:W-:Y:S05]  /*31b00*/  BSYNC.RECONVERGENT B0 ;  /* 0x0000000000007941 */ /* 0x000fea0003800200 */
.L_x_14939:
        /* <DEDUP_REMOVED lines=21> */
.L_x_14946:
        /* <DEDUP_REMOVED lines=12> */
.L_x_14948:
[----:B------:R-:W-:Y:S05]  /*31d20*/  BSYNC.RECONVERGENT B1 ;  /* 0x0000000000017941 */ /* 0x000fea0003800200 */
.L_x_14947:
        /* <DEDUP_REMOVED lines=62> */
.L_x_14945:
[----:B------:R-:W-:Y:S05]  /*32110*/  BSYNC.RECONVERGENT B0 ;  /* 0x0000000000007941 */ /* 0x000fea0003800200 */
.L_x_14944:
        /* <DEDUP_REMOVED lines=23> */
.L_x_14951:
        /* <DEDUP_REMOVED lines=12> */
.L_x_14953:
[----:B------:R-:W-:Y:S05]  /*32350*/  BSYNC.RECONVERGENT B1 ;  /* 0x0000000000017941 */ /* 0x000fea0003800200 */
.L_x_14952:
        /* <DEDUP_REMOVED lines=62> */
.L_x_14950:
[----:B------:R-:W-:Y:S05]  /*32740*/  BSYNC.RECONVERGENT B0 ;  /* 0x0000000000007941 */ /* 0x000fea0003800200 */
.L_x_14949:
        /* <DEDUP_REMOVED lines=20> */
.L_x_14956:
        /* <DEDUP_REMOVED lines=12> */
.L_x_14958:
[----:B------:R-:W-:Y:S05]  /*32950*/  BSYNC.RECONVERGENT B1 ;  /* 0x0000000000017941 */ /* 0x000fea0003800200 */
.L_x_14957:
        /* <DEDUP_REMOVED lines=62> */
.L_x_14955:
[----:B------:R-:W-:Y:S05]  /*32d40*/  BSYNC.RECONVERGENT B0 ;  /* 0x0000000000007941 */ /* 0x000fea0003800200 */
.L_x_14954:
[----:B------:R-:W-:Y:S01]  /*32d50*/  I2FP.F32.U32 R11, R11 ;  /* 0x0000000b000b7245 */ /* 0x000fe20000201000 */
[----:B------:R-:W-:Y:S01]  /*32d60*/  BSSY.RECONVERGENT B0, `(.L_x_14959) ;  /* 0x0000062000007945 */ /* 0x000fe20003800200 */
[----:B------:R-:W-:Y:S01]  /*32d70*/  ISETP.NE.AND P3, PT, R12, 0x1, PT ;  /* 0x000000010c00780c */ /* 0x000fe20003f65270 */
[----:B------:R-:W-:Y:S01]  /*32d80*/  IMAD.MOV.U32 R13, RZ, RZ, 0x2 ;  /* 0x00000002ff0d7424 */ /* 0x000fe200078e00ff */
[----:B------:R-:W-:Y:S01]  /*32d90*/  FSEL R10, R10, RZ, P4 ;  /* 0x000000ff0a0a7208 */ /* 0x000fe20002000000 */
[----:B------:R-:W-:-:S05]  /*32da0*/  FFMA.FTZ R11, R11, R217, 1.1641532182693481445e-10 ;  /* 0x2f0000000b0b7423 */ /* 0x000fca00000100d9 */
[----:B------:R-:W-:Y:S02]  /*32db0*/  FSETP.GTU.FTZ.AND P2, PT, R11, R218, PT ;  /* 0x000000da0b00720b */ /* 0x000fe40003f5c000 */
[----:B------:R-:W-:-:S04]  /*32dc0*/  PRMT R11, R84, 0x7632, R11 ;  /* 0x00007632540b7816 */ /* 0x000fc8000000000b */
[----:B------:R-:W-:-:S05]  /*32dd0*/  SHF.L.U32 R11, R11, 0x10, RZ ;  /* 0x000000100b0b7819 */ /* 0x000fca00000006ff */
[----:B------:R-:W-:-:S05]  /*32de0*/  FMUL.FTZ R11, R11, R224 ;  /* 0x000000e00b0b7220 */ /* 0x000fca0000410000 */
[----:B------:R-:W-:-:S05]  /*32df0*/  FSEL R11, R11, RZ, !P2 ;  /* 0x000000ff0b0b7208 */ /* 0x000fca0005000000 */
[----:B------:R-:W-:Y:S01]  /*32e00*/  FADD.FTZ R33, R11, R10 ;  /* 0x0000000a0b217221 */ /* 0x000fe20000010000 */
[----:B------:R-:W-:Y:S01]  /*32e10*/  SEL R10, RZ, 0x1, P2 ;  /* 0x00000001ff0a7807 */ /* 0x000fe20001000000 */
[----:B------:R-:W-:Y:S02]  /*32e20*/  IMAD.MOV.U32 R11, RZ, RZ, R6 ;  /* 0x000000ffff0b7224 */ /* 0x000fe400078e0006 */
        /* <DEDUP_REMOVED lines=10> */
.L_x_14961:
        /* <DEDUP_REMOVED lines=12> */
.L_x_14963:
[----:B------:R-:W-:Y:S05]  /*32f90*/  BSYNC.RECONVERGENT B1 ;  /* 0x0000000000017941 */ /* 0x000fea0003800200 */
.L_x_14962:
        /* <DEDUP_REMOVED lines=62> */
.L_x_14960:
[----:B------:R-:W-:Y:S05]  /*33380*/  BSYNC.RECONVERGENT B0 ;  /* 0x0000000000007941 */ /* 0x000fea0003800200 */
.L_x_14959:
        /* <DEDUP_REMOVED lines=21> */
.L_x_14966:
        /* <DEDUP_REMOVED lines=12> */
.L_x_14968:
[----:B------:R-:W-:Y:S05]  /*335a0*/  BSYNC.RECONVERGENT B1 ;  /* 0x0000000000017941 */ /* 0x000fea0003800200 */
.L_x_14967:
        /* <DEDUP_REMOVED lines=62> */
.L_x_14965:
[----:B------:R-:W-:Y:S05]  /*33990*/  BSYNC.RECONVERGENT B0 ;  /* 0x0000000000007941 */ /* 0x000fea0003800200 */
.L_x_14964:
        /* <DEDUP_REMOVED lines=23> */
.L_x_14971:
        /* <DEDUP_REMOVED lines=12> */
.L_x_14973:
[----:B------:R-:W-:Y:S05]  /*33bd0*/  BSYNC.RECONVERGENT B1 ;  /* 0x0000000000017941 */ /* 0x000fea0003800200 */
.L_x_14972:
        /* <DEDUP_REMOVED lines=62> */
.L_x_14970:
[----:B------:R-:W-:Y:S05]  /*33fc0*/  BSYNC.RECONVERGENT B0 ;  /* 0x0000000000007941 */ /* 0x000fea0003800200 */
.L_x_14969:
        /* <DEDUP_REMOVED lines=20> */
.L_x_14976:
        /* <DEDUP_REMOVED lines=12> */
.L_x_14978:
[----:B------:R-:W-:Y:S05]  /*341d0*/  BSYNC.RECONVERGENT B1 ;  /* 0x0000000000017941 */ /* 0x000fea0003800200 */
.L_x_14977:
        /* <DEDUP_REMOVED lines=62> */
.L_x_14975:
[----:B------:R-:W-:Y:S05]  /*345c0*/  BSYNC.RECONVERGENT B0 ;  /* 0x0000000000007941 */ /* 0x000fea0003800200 */
.L_x_14974:
[----:B------:R-:W-:Y:S01]  /*345d0*/  I2FP.F32.U32 R13, R13 ;  /* 0x0000000d000d7245 */ /* 0x000fe20000201000 */
[----:B------:R-:W-:Y:S01]  /*345e0*/  BSSY.RECONVERGENT B0, `(.L_x_14979) ;  /* 0x0000062000007945 */ /* 0x000fe20003800200 */
[----:B------:R-:W-:Y:S01]  /*345f0*/  FSEL R12, R12, RZ, P4 ;  /* 0x000000ff0c0c7208 */ /* 0x000fe20002000000 */
[----:B------:R-:W-:Y:S02]  /*34600*/  IMAD.MOV.U32 R15, RZ, RZ, 0x2 ;  /* 0x00000002ff0f7424 */ /* 0x000fe400078e00ff */
        /* <DEDUP_REMOVED lines=20> */
.L_x_14981:
        /* <DEDUP_REMOVED lines=12> */
.L_x_14983:
[----:B------:R-:W-:Y:S05]  /*34810*/  BSYNC.RECONVERGENT B1 ;  /* 0x0000000000017941 */ /* 0x000fea0003800200 */
.L_x_14982:
        /* <DEDUP_REMOVED lines=62> */
.L_x_14980:
[----:B------:R-:W-:Y:S05]  /*34c00*/  BSYNC.RECONVERGENT B0 ;  /* 0x0000000000007941 */ /* 0x000fea0003800200 */
.L_x_14979:
        /* <DEDUP_REMOVED lines=19> */
.L_x_14986:
        /* <DEDUP_REMOVED lines=12> */
.L_x_14988:
[----:B------:R-:W-:Y:S05]  /*34e00*/  BSYNC.RECONVERGENT B1 ;  /* 0x0000000000017941 */ /* 0x000fea0003800200 */
.L_x_14987:
        /* <DEDUP_REMOVED lines=62> */
.L_x_14985:
[----:B------:R-:W-:Y:S05]  /*351f0*/  BSYNC.RECONVERGENT B0 ;  /* 0x0000000000007941 */ /* 0x000fea0003800200 */
.L_x_14984:
[----:B------:R-:W-:Y:S01]  /*35200*/  I2FP.F32.U32 R15, R17 ;  /* 0x00000011000f7245 */ /* 0x000fe20000201000 */
[----:B------:R-:W-:Y:S01]  /*35210*/  BSSY.RECONVERGENT B0, `(.L_x_14989) ;  /* 0x0000061000007945 */ /* 0x000fe20003800200 */
[----:B------:R-:W-:Y:S01]  /*35220*/  FSEL R13, R13, RZ, P2 ;  /* 0x000000ff0d0d7208 */ /* 0x000fe20001000000 */
[----:B------:R-:W-:Y:S02]  /*35230*/  IMAD.MOV.U32 R21, RZ, RZ, 0x2 ;  /* 0x00000002ff157424 */ /* 0x000fe400078e00ff */
[----:B------:R-:W-:Y:S01]  /*35240*/  FFMA.FTZ R15, R15, R217, 1.1641532182693481445e-10 ;  /* 0x2f0000000f0f7423 */ /* 0x000fe200000100d9 */
[----:B------:R-:W-:-:S04]  /*35250*/  IMAD.MOV.U32 R17, RZ, RZ, R6 ;  /* 0x000000ffff117224 */ /* 0x000fc800078e0006 */
[----:B------:R-:W-:Y:S02]  /*35260*/  FSETP.GTU.FTZ.AND P3, PT, R15, R218, PT ;  /* 0x000000da0f00720b */ /* 0x000fe40003f7c000 */
        /* <DEDUP_REMOVED lines=16> */
.L_x_14991:
        /* <DEDUP_REMOVED lines=12> */
.L_x_14993:
[----:B------:R-:W-:Y:S05]  /*35430*/  BSYNC.RECONVERGENT B1 ;  /* 0x0000000000017941 */ /* 0x000fea0003800200 */
.L_x_14992:
        /* <DEDUP_REMOVED lines=62> */
.L_x_14990:
[----:B------:R-:W-:Y:S05]  /*35820*/  BSYNC.RECONVERGENT B0 ;  /* 0x0000000000007941 */ /* 0x000fea0003800200 */
.L_x_14989:
[----:B------:R-:W-:Y:S01]  /*35830*/  I2FP.F32.U32 R14, R17 ;  /* 0x00000011000e7245 */ /* 0x000fe20000201000 */
[----:B------:R-:W-:Y:S01]  /*35840*/  BSSY.RECONVERGENT B0, `(.L_x_14994) ;  /* 0x000005c000007945 */ /* 0x000fe20003800200 */
[----:B------:R-:W-:Y:S01]  /*35850*/  ISETP.NE.AND P4, PT, R21, 0x1, PT ;  /* 0x000000011500780c */ /* 0x000fe20003f85270 */
[----:B------:R-:W-:Y:S02]  /*35860*/  IMAD.MOV.U32 R16, RZ, RZ, 0x2 ;  /* 0x00000002ff107424 */ /* 0x000fe400078e00ff */
[----:B------:R-:W-:Y:S01]  /*35870*/  FFMA.FTZ R14, R14, R217, 1.1641532182693481445e-10 ;  /* 0x2f0000000e0e7423 */ /* 0x000fe200000100d9 */
[----:B------:R-:W-:-:S04]  /*35880*/  IMAD.MOV.U32 R15, RZ, RZ, R6 ;  /* 0x000000ffff0f7224 */ /* 0x000fc800078e0006 */
[----:B------:R-:W-:Y:S02]  /*35890*/  FSETP.LE.FTZ.AND P3, PT, R14, R218, PT ;  /* 0x000000da0e00720b */ /* 0x000fe40003f73000 */
[----:B------:R-:W-:-:S05]  /*358a0*/  SHF.L.U32 R14, R18, 0x10, RZ ;  /* 0x00000010120e7819 */ /* 0x000fca00000006ff */
        /* <DEDUP_REMOVED lines=10> */
.L_x_14996:
        /* <DEDUP_REMOVED lines=12> */
.L_x_14998:
[----:B------:R-:W-:Y:S05]  /*35a10*/  BSYNC.RECONVERGENT B1 ;  /* 0x0000000000017941 */ /* 0x000fea0003800200 */
.L_x_14997:
        /* <DEDUP_REMOVED lines=62> */
.L_x_14995:
[----:B------:R-:W-:Y:S05]  /*35e00*/  BSYNC.RECONVERGENT B0 ;  /* 0x0000000000007941 */ /* 0x000fea0003800200 */
.L_x_14994:
        /* <DEDUP_REMOVED lines=24> */
.L_x_15001:
        /* <DEDUP_REMOVED lines=12> */
.L_x_15003:
[----:B------:R-:W-:Y:S05]  /*36050*/  BSYNC.RECONVERGENT B1 ;  /* 0x0000000000017941 */ /* 0x000fea0003800200 */
.L_x_15002:
        /* <DEDUP_REMOVED lines=62> */
.L_x_15000:
[----:B------:R-:W-:Y:S05]  /*36440*/  BSYNC.RECONVERGENT B0 ;  /* 0x0000000000007941 */ /* 0x000fea0003800200 */
.L_x_14999:
        /* <DEDUP_REMOVED lines=19> */
.L_x_15006:
        /* <DEDUP_REMOVED lines=12> */
.L_x_15008:
[----:B------:R-:W-:Y:S05]  /*36640*/  BSYNC.RECONVERGENT B1 ;  /* 0x0000000000017941 */ /* 0x000fea0003800200 */
.L_x_15007:
        /* <DEDUP_REMOVED lines=62> */
.L_x_15005:
[----:B------:R-:W-:Y:S05]  /*36a30*/  BSYNC.RECONVERGENT B0 ;  /* 0x0000000000007941 */ /* 0x000fea0003800200 */
.L_x_15004:
        /* <DEDUP_REMOVED lines=23> */
.L_x_15011:
        /* <DEDUP_REMOVED lines=12> */
.L_x_15013:
[----:B------:R-:W-:Y:S05]  /*36c70*/  BSYNC.RECONVERGENT B1 ;  /* 0x0000000000017941 */ /* 0x000fea0003800200 */
.L_x_15012:
        /* <DEDUP_REMOVED lines=62> */
.L_x_15010:
[----:B------:R-:W-:Y:S05]  /*37060*/  BSYNC.RECONVERGENT B0 ;  /* 0x0000000000007941 */ /* 0x000fea0003800200 */
.L_x_15009:
        /* <DEDUP_REMOVED lines=18> */
.L_x_15016:
        /* <DEDUP_REMOVED lines=15> */
.L_x_15018:
[----:B------:R-:W-:Y:S05]  /*37280*/  BSYNC.RECONVERGENT B1 ;  /* 0x0000000000017941 */ /* 0x000fea0003800200 */
.L_x_15017:
        /* <DEDUP_REMOVED lines=62> */
.L_x_15015:
[----:B------:R-:W-:Y:S05]  /*37670*/  BSYNC.RECONVERGENT B0 ;  /* 0x0000000000007941 */ /* 0x000fea0003800200 */
.L_x_15014:
        /* <DEDUP_REMOVED lines=12> */
.L_x_14938:
        /* <DEDUP_REMOVED lines=16> */
.L_x_15022:
        /* <DEDUP_REMOVED lines=12> */
.L_x_15024:
[----:B------:R-:W-:Y:S05]  /*37900*/  BSYNC.RECONVERGENT B1 ;  /* 0x0000000000017941 */ /* 0x000fea0003800200 */
.L_x_15023:
        /* <DEDUP_REMOVED lines=59> */
[----:B------:R-:W-:Y:S01]  /*37cc0*/  IMAD.MOV.U32 R23, RZ, RZ, R21 ;  /* 0x000000ffff177224 */ /* 0x000fe200078e0015 */
[----:B------:R-:W-:Y:S01]  /*37cd0*/  MOV R6, R22 ;  /* 0x0000001600067202 */ /* 0x000fe20000000f00 */
[----:B------:R-:W-:-:S07]  /*37ce0*/  IMAD.MOV.U32 R22, RZ, RZ, RZ ;  /* 0x000000ffff167224 */ /* 0x000fce00078e00ff */
.L_x_15021:
[----:B------:R-:W-:Y:S05]  /*37cf0*/  BSYNC.RECONVERGENT B0 ;  /* 0x0000000000007941 */ /* 0x000fea0003800200 */
.L_x_15020:
        /* <DEDUP_REMOVED lines=20> */
.L_x_15027:
        /* <DEDUP_REMOVED lines=12> */
.L_x_15029:
[----:B------:R-:W-:Y:S05]  /*37f00*/  BSYNC.RECONVERGENT B1 ;  /* 0x0000000000017941 */ /* 0x000fea0003800200 */
.L_x_15028:
        /* <DEDUP_REMOVED lines=62> */
.L_x_15026:
[----:B------:R-:W-:Y:S05]  /*382f0*/  BSYNC.RECONVERGENT B0 ;  /* 0x0000000000007941 */ /* 0x000fea0003800200 */
.L_x_15025:
        /* <DEDUP_REMOVED lines=19> */
.L_x_15032:
        /* <DEDUP_REMOVED lines=12> */
.L_x_15034:
[----:B------:R-:W-:Y:S05]  /*384f0*/  BSYNC.RECONVERGENT B1 ;  /* 0x0000000000017941 */ /* 0x000fea0003800200 */
.L_x_15033:
        /* <DEDUP_REMOVED lines=62> */
.L_x_15031:
[----:B------:R-:W-:Y:S05]  /*388e0*/  BSYNC.RECONVERGENT B0 ;  /* 0x0000000000007941 */ /* 0x000fea0003800200 */
.L_x_15030:
        /* <DEDUP_REMOVED lines=20> */
.L_x_15037:
        /* <DEDUP_REMOVED lines=12> */
.L_x_15039:
[----:B------:R-:W-:Y:S05]  /*38af0*/  BSYNC.RECONVERGENT B1 ;  /* 0x0000000000017941 */ /* 0x000fea0003800200 */
.L_x_15038:
        /* <DEDUP_REMOVED lines=62> */
.L_x_15036:
[----:B------:R-:W-:Y:S05]  /*38ee0*/  BSYNC.RECONVERGENT B0 ;  /* 0x0000000000007941 */ /* 0x000fea0003800200 */
.L_x_15035:
        /* <DEDUP_REMOVED lines=19> */
.L_x_15042:
        /* <DEDUP_REMOVED lines=12> */
.L_x_15044:
[----:B------:R-:W-:Y:S05]  /*390e0*/  BSYNC.RECONVERGENT B1 ;  /* 0x0000000000017941 */ /* 0x000fea0003800200 */
.L_x_15043:
        /* <DEDUP_REMOVED lines=62> */
.L_x_15041:
[----:B------:R-:W-:Y:S05]  /*394d0*/  BSYNC.RECONVERGENT B0 ;  /* 0x0000000000007941 */ /* 0x000fea0003800200 */
.L_x_15040:
[----:B------:R-:W-:Y:S01]  /*394e0*/  ISETP.NE.AND P3, PT, R26, 0x1, PT ;  /* 0x000000011a00780c */ /* 0x000fe20003f65270 */
[----:B------:R-:W-:Y:S01]  /*394f0*/  BSSY.RECONVERGENT B0, `(.L_x_15045) ;  /* 0x000005c000007945 */ /* 0x000fe20003800200 */
[----:B------:R-:W-:Y:S01]  /*39500*/  I2FP.F32.U32 R23, R23 ;  /* 0x0000001700177245 */ /* 0x000fe20000201000 */
[----:B------:R-:W-:Y:S01]  /*39510*/  IMAD.MOV.U32 R25, RZ, RZ, 0x2 ;  /* 0x00000002ff197424 */ /* 0x000fe200078e00ff */
[----:B------:R-:W-:-:S03]  /*39520*/  PRMT R24, R18, 0x7632, R24 ;  /* 0x0000763212187816 */ /* 0x000fc60000000018 */
[----:B------:R-:W-:-:S05]  /*39530*/  FFMA.FTZ R23, R23, R217, 1.1641532182693481445e-10 ;  /* 0x2f00000017177423 */ /* 0x000fca00000100d9 */
[----:B------:R-:W-:Y:S02]  /*39540*/  FSETP.LE.FTZ.AND P2, PT, R23, R218, PT ;  /* 0x000000da1700720b */ /* 0x000fe40003f53000 */
[----:B------:R-:W-:Y:S01]  /*39550*/  SHF.L.U32 R23, R18, 0x10, RZ ;  /* 0x0000001012177819 */ /* 0x000fe200000006ff */
[----:B------:R-:W-:Y:S01]  /*39560*/  IMAD.MOV.U32 R18, RZ, RZ, R6 ;  /* 0x000000ffff127224 */ /* 0x000fe200078e0006 */
        /* <DEDUP_REMOVED lines=9> */
.L_x_15047:
        /* <DEDUP_REMOVED lines=12> */
.L_x_15049:
[----:B------:R-:W-:Y:S05]  /*396c0*/  BSYNC.RECONVERGENT B1 ;  /* 0x0000000000017941 */ /* 0x000fea0003800200 */
.L_x_15048:
        /* <DEDUP_REMOVED lines=62> */
.L_x_15046:
[----:B------:R-:W-:Y:S05]  /*39ab0*/  BSYNC.RECONVERGENT B0 ;  /* 0x0000000000007941 */ /* 0x000fea0003800200 */
.L_x_15045:
        /* <DEDUP_REMOVED lines=17> */
.L_x_15052:
        /* <DEDUP_REMOVED lines=12> */
.L_x_15054:
[----:B------:R-:W-:Y:S05]  /*39c90*/  BSYNC.RECONVERGENT B1 ;  /* 0x0000000000017941 */ /* 0x000fea0003800200 */
.L_x_15053:
        /* <DEDUP_REMOVED lines=62> */
.L_x_15051:
[----:B------:R-:W-:Y:S05]  /*3a080*/  BSYNC.RECONVERGENT B0 ;  /* 0x0000000000007941 */ /* 0x000fea0003800200 */
.L_x_15050:
        /* <DEDUP_REMOVED lines=18> */
.L_x_15057:
        /* <DEDUP_REMOVED lines=12> */
.L_x_15059:
[----:B------:R-:W-:Y:S05]  /*3a270*/  BSYNC.RECONVERGENT B1 ;  /* 0x0000000000017941 */ /* 0x000fea0003800200 */
.L_x_15058:
        /* <DEDUP_REMOVED lines=62> */
.L_x_15056:
[----:B------:R-:W-:Y:S05]  /*3a660*/  BSYNC.RECONVERGENT B0 ;  /* 0x0000000000007941 */ /* 0x000fea0003800200 */
.L_x_15055:
        /* <DEDUP_REMOVED lines=42> */
.L_x_15019:
        /* <DEDUP_REMOVED lines=42> */
.L_x_15060:
        /* <DEDUP_REMOVED lines=27> */
.L_x_15064:
        /* <DEDUP_REMOVED lines=12> */
.L_x_15066:
[----:B------:R-:W-:Y:S05]  /*3ae20*/  BSYNC.RECONVERGENT B1 ;  /* 0x0000000000017941 */ /* 0x000fea0003800200 */
.L_x_15065:
        /* <DEDUP_REMOVED lines=62> */
.L_x_15063:
[----:B------:R-:W-:Y:S05]  /*3b210*/  BSYNC.RECONVERGENT B0 ;  /* 0x0000000000007941 */ /* 0x000fea0003800200 */
.L_x_15062:
        /* <DEDUP_REMOVED lines=21> */
.L_x_15069:
        /* <DEDUP_REMOVED lines=12> */
.L_x_15071:
[----:B------:R-:W-:Y:S05]  /*3b430*/  BSYNC.RECONVERGENT B1 ;  /* 0x0000000000017941 */ /* 0x000fea0003800200 */
.L_x_15070:
        /* <DEDUP_REMOVED lines=62> */
.L_x_15068:
[----:B------:R-:W-:Y:S05]  /*3b820*/  BSYNC.RECONVERGENT B0 ;  /* 0x0000000000007941 */ /* 0x000fea0003800200 */
.L_x_15067:
[----:B------:R-:W-:Y:S01]  /*3b830*/  I2FP.F32.U32 R11, R13 ;  /* 0x0000000d000b7245 */ /* 0x000fe20000201000 */
[----:B------:R-:W-:Y:S01]  /*3b840*/  BSSY.RECONVERGENT B0, `(.L_x_15072) ;  /* 0x0000061000007945 */ /* 0x000fe20003800200 */
[----:B------:R-:W-:Y:S01]  /*3b850*/  ISETP.NE.AND P3, PT, R10, 0x1, PT ;  /* 0x000000010a00780c */ /* 0x000fe20003f65270 */
[----:B------:R-:W-:Y:S01]  /*3b860*/  HFMA2 R14, -RZ, RZ, 0, 1.1920928955078125e-07 ;  /* 0x00000002ff0e7431 */ /* 0x000fe200000001ff */
[----:B------:R-:W-:Y:S01]  /*3b870*/  FSEL R9, R9, RZ, P4 ;  /* 0x000000ff09097208 */ /* 0x000fe20002000000 */
[----:B------:R-:W-:Y:S01]  /*3b880*/  FFMA.FTZ R11, R11, R217, 1.1641532182693481445e-10 ;  /* 0x2f0000000b0b7423 */ /* 0x000fe200000100d9 */
[----:B------:R-:W-:-:S04]  /*3b890*/  IMAD.MOV.U32 R13, RZ, RZ, R6 ;  /* 0x000000ffff0d7224 */ /* 0x000fc800078e0006 */
        /* <DEDUP_REMOVED lines=16> */
.L_x_15074:
        /* <DEDUP_REMOVED lines=12> */
.L_x_15076:
[----:B------:R-:W-:Y:S05]  /*3ba60*/  BSYNC.RECONVERGENT B1 ;  /* 0x0000000000017941 */ /* 0x000fea0003800200 */
.L_x_15075:
        /* <DEDUP_REMOVED lines=62> */
.L_x_15073:
[----:B------:R-:W-:Y:S05]  /*3be50*/  BSYNC.RECONVERGENT B0 ;  /* 0x0000000000007941 */ /* 0x000fea0003800200 */
.L_x_15072:
        /* <DEDUP_REMOVED lines=20> */
.L_x_15079:
        /* <DEDUP_REMOVED lines=12> */
.L_x_15081:
[----:B------:R-:W-:Y:S05]  /*3c060*/  BSYNC.RECONVERGENT B1 ;  /* 0x0000000000017941 */ /* 0x000fea0003800200 */
.L_x_15080:
        /* <DEDUP_REMOVED lines=62> */
.L_x_15078:
[----:B------:R-:W-:Y:S05]  /*3c450*/  BSYNC.RECONVERGENT B0 ;  /* 0x0000000000007941 */ /* 0x000fea0003800200 */
.L_x_15077:
[----:B------:R-:W-:Y:S01]  /*3c460*/  I2FP.F32.U32 R11, R11 ;  /* 0x0000000b000b7245 */ /* 0x000fe20000201000 */
[----:B------:R-:W-:Y:S01]  /*3c470*/  BSSY.RECONVERGENT B0, `(.L_x_15082) ;  /* 0x0000062000007945 */ /* 0x000fe20003800200 */
[----:B------:R-:W-:Y:S01]  /*3c480*/  ISETP.NE.AND P3, PT, R12, 0x1, PT ;  /* 0x000000010c00780c */ /* 0x000fe20003f65270 */
[----:B------:R-:W-:Y:S01]  /*3c490*/  HFMA2 R13, -RZ, RZ, 0, 1.1920928955078125e-07 ;  /* 0x00000002ff0d7431 */ /* 0x000fe200000001ff */
        /* <DEDUP_REMOVED lines=20> */
.L_x_15084:
        /* <DEDUP_REMOVED lines=12> */
.L_x_15086:
[----:B------:R-:W-:Y:S05]  /*3c6a0*/  BSYNC.RECONVERGENT B1 ;  /* 0x0000000000017941 */ /* 0x000fea0003800200 */
.L_x_15085:
        /* <DEDUP_REMOVED lines=62> */
.L_x_15083:
[----:B------:R-:W-:Y:S05]  /*3ca90*/  BSYNC.RECONVERGENT B0 ;  /* 0x0000000000007941 */ /* 0x000fea0003800200 */
.L_x_15082:
        /* <DEDUP_REMOVED lines=21> */
.L_x_15089:
        /* <DEDUP_REMOVED lines=12> */
.L_x_15091:
[----:B------:R-:W-:Y:S05]  /*3ccb0*/  BSYNC.RECONVERGENT B1 ;  /* 0x0000000000017941 */ /* 0x000fea0003800200 */
.L_x_15090:
        /* <DEDUP_REMOVED lines=62> */
.L_x_15088:
[----:B------:R-:W-:Y:S05]  /*3d0a0*/  BSYNC.RECONVERGENT B0 ;  /* 0x0000000000007941 */ /* 0x000fea0003800200 */
.L_x_15087:
        /* <DEDUP_REMOVED lines=23> */
.L_x_15094:
        /* <DEDUP_REMOVED lines=12> */
.L_x_15096:
[----:B------:R-:W-:Y:S05]  /*3d2e0*/  BSYNC.RECONVERGENT B1 ;  /* 0x0000000000017941 */ /* 0x000fea0003800200 */
.L_x_15095:
        /* <DEDUP_REMOVED lines=62> */
.L_x_15093:
[----:B------:R-:W-:Y:S05]  /*3d6d0*/  BSYNC.RECONVERGENT B0 ;  /* 0x0000000000007941 */ /* 0x000fea0003800200 */
.L_x_15092:
        /* <DEDUP_REMOVED lines=20> */
.L_x_15099:
        /* <DEDUP_REMOVED lines=12> */
.L_x_15101:
[----:B------:R-:W-:Y:S05]  /*3d8e0*/  BSYNC.RECONVERGENT B1 ;  /* 0x0000000000017941 */ /* 0x000fea0003800200 */
.L_x_15100:
        /* <DEDUP_REMOVED lines=62> */
.L_x_15098:
[----:B------:R-:W-:Y:S05]  /*3dcd0*/  BSYNC.RECONVERGENT B0 ;  /* 0x0000000000007941 */ /* 0x000fea0003800200 */
.L_x_15097:
[----:B------:R-:W-:Y:S01]  /*3dce0*/  I2FP.F32.U32 R13, R13 ;  /* 0x0000000d000d7245 */ /* 0x000fe20000201000 */
[----:B------:R-:W-:Y:S01]  /*3dcf0*/  BSSY.RECONVERGENT B0, `(.L_x_15102) ;  /* 0x0000062000007945 */ /* 0x000fe20003800200 */
[----:B------:R-:W-:Y:S01]  /*3dd00*/  FSEL R12, R12, RZ, P4 ;  /* 0x000000ff0c0c7208 */ /* 0x000fe20002000000 */
[----:B------:R-:W-:Y:S02]  /*3dd10*/  HFMA2 R15, -RZ, RZ, 0, 1.1920928955078125e-07 ;  /* 0x00000002ff0f7431 */ /* 0x000fe400000001ff */
        /* <DEDUP_REMOVED lines=20> */
.L_x_15104:
        /* <DEDUP_REMOVED lines=12> */
.L_x_15106:
[----:B------:R-:W-:Y:S05]  /*3df20*/  BSYNC.RECONVERGENT B1 ;  /* 0x0000000000017941 */ /* 0x000fea0003800200 */
.L_x_15105:
        /* <DEDUP_REMOVED lines=62> */
.L_x_15103:
[----:B------:R-:W-:Y:S05]  /*3e310*/  BSYNC.RECONVERGENT B0 ;  /* 0x0000000000007941 */ /* 0x000fea0003800200 */
.L_x_15102:
        /* <DEDUP_REMOVED lines=19> */
.L_x_15109:
        /* <DEDUP_REMOVED lines=12> */
.L_x_15111:
[----:B------:R-:W-:Y:S05]  /*3e510*/  BSYNC.RECONVERGENT B1 ;  /* 0x0000000000017941 */ /* 0x000fea0003800200 */
.L_x_15110:
        /* <DEDUP_REMOVED lines=62> */
.L_x_15108:
[----:B------:R-:W-:Y:S05]  /*3e900*/  BSYNC.RECONVERGENT B0 ;  /* 0x0000000000007941 */ /* 0x000fea0003800200 */
.L_x_15107:
[----:B------:R-:W-:Y:S01]  /*3e910*/  I2FP.F32.U32 R15, R17 ;  /* 0x00000011000f7245 */ /* 0x000fe20000201000 */
[----:B------:R-:W-:Y:S01]  /*3e920*/  BSSY.RECONVERGENT B0, `(.L_x_15112) ;  /* 0x0000061000007945 */ /* 0x000fe20003800200 */
[----:B------:R-:W-:Y:S01]  /*3e930*/  FSEL R13, R13, RZ, P2 ;  /* 0x000000ff0d0d7208 */ /* 0x000fe20001000000 */
[----:B------:R-:W-:Y:S02]  /*3e940*/  HFMA2 R21, -RZ, RZ, 0, 1.1920928955078125e-07 ;  /* 0x00000002ff157431 */ /* 0x000fe400000001ff */
[----:B------:R-:W-:Y:S02]  /*3e950*/  IMAD.MOV.U32 R17, RZ, RZ, R6 ;  /* 0x000000ffff117224 */ /* 0x000fe400078e0006 */
        /* <DEDUP_REMOVED lines=18> */
.L_x_15114:
        /* <DEDUP_REMOVED lines=12> */
.L_x_15116:
[----:B------:R-:W-:Y:S05]  /*3eb40*/  BSYNC.RECONVERGENT B1 ;  /* 0x0000000000017941 */ /* 0x000fea0003800200 */
.L_x_15115:
        /* <DEDUP_REMOVED lines=62> */
.L_x_15113:
[----:B------:R-:W-:Y:S05]  /*3ef30*/  BSYNC.RECONVERGENT B0 ;  /* 0x0000000000007941 */ /* 0x000fea0003800200 */
.L_x_15112:
[----:B------:R-:W-:Y:S01]  /*3ef40*/  I2FP.F32.U32 R14, R17 ;  /* 0x00000011000e7245 */ /* 0x000fe20000201000 */
[----:B------:R-:W-:Y:S01]  /*3ef50*/  BSSY.RECONVERGENT B0, `(.L_x_15117) ;  /* 0x000005c000007945 */ /* 0x000fe20003800200 */
[----:B------:R-:W-:Y:S01]  /*3ef60*/  ISETP.NE.AND P4, PT, R21, 0x1, PT ;  /* 0x000000011500780c */ /* 0x000fe20003f85270 */
[----:B------:R-:W-:Y:S02]  /*3ef70*/  HFMA2 R16, -RZ, RZ, 0, 1.1920928955078125e-07 ;  /* 0x00000002ff107431 */ /* 0x000fe400000001ff */
[----:B------:R-:W-:Y:S02]  /*3ef80*/  IMAD.MOV.U32 R15, RZ, RZ, R6 ;  /* 0x000000ffff0f7224 */ /* 0x000fe400078e0006 */
        /* <DEDUP_REMOVED lines=13> */
.L_x_15119:
        /* <DEDUP_REMOVED lines=12> */
.L_x_15121:
[----:B------:R-:W-:Y:S05]  /*3f120*/  BSYNC.RECONVERGENT B1 ;  /* 0x0000000000017941 */ /* 0x000fea0003800200 */
.L_x_15120:
        /* <DEDUP_REMOVED lines=62> */
.L_x_15118:
[----:B------:R-:W-:Y:S05]  /*3f510*/  BSYNC.RECONVERGENT B0 ;  /* 0x0000000000007941 */ /* 0x000fea0003800200 */
.L_x_15117:
        /* <DEDUP_REMOVED lines=24> */
.L_x_15124:
        /* <DEDUP_REMOVED lines=12> */
.L_x_15126:
[----:B------:R-:W-:Y:S05]  /*3f760*/  BSYNC.RECONVERGENT B1 ;  /* 0x0000000000017941 */ /* 0x000fea0003800200 */
.L_x_15125:
        /* <DEDUP_REMOVED lines=62> */
.L_x_15123:
[----:B------:R-:W-:Y:S05]  /*3fb50*/  BSYNC.RECONVERGENT B0 ;  /* 0x0000000000007941 */ /* 0x000fea0003800200 */
.L_x_15122:
        /* <DEDUP_REMOVED lines=19> */
.L_x_15129:
        /* <DEDUP_REMOVED lines=12> */
.L_x_15131:
[----:B------:R-:W-:Y:S05]  /*3fd50*/  BSYNC.RECONVERGENT B1 ;  /* 0x0000000000017941 */ /* 0x000fea0003800200 */
.L_x_15130:
        /* <DEDUP_REMOVED lines=62> */
.L_x_15128:
[----:B------:R-:W-:Y:S05]  /*40140*/  BSYNC.RECONVERGENT B0 ;  /* 0x0000000000007941 */ /* 0x000fea0003800200 */
.L_x_15127:
        /* <DEDUP_REMOVED lines=23> */
.L_x_15134:
        /* <DEDUP_REMOVED lines=12> */
.L_x_15136:
[----:B------:R-:W-:Y:S05]  /*40380*/  BSYNC.RECONVERGENT B1 ;  /* 0x0000000000017941 */ /* 0x000fea0003800200 */
.L_x_15135:
        /* <DEDUP_REMOVED lines=62> */
.L_x_15133:
[----:B------:R-:W-:Y:S05]  /*40770*/  BSYNC.RECONVERGENT B0 ;  /* 0x0000000000007941 */ /* 0x000fea0003800200 */
.L_x_15132:
        /* <DEDUP_REMOVED lines=18> */
.L_x_15139:
        /* <DEDUP_REMOVED lines=15> */
.L_x_15141:
[----:B------:R-:W-:Y:S05]  /*40990*/  BSYNC.RECONVERGENT B1 ;  /* 0x0000000000017941 */ /* 0x000fea0003800200 */
.L_x_15140:
        /* <DEDUP_REMOVED lines=62> */
.L_x_15138:
[----:B------:R-:W-:Y:S05]  /*40d80*/  BSYNC.RECONVERGENT B0 ;  /* 0x0000000000007941 */ /* 0x000fea0003800200 */
.L_x_15137:
        /* <DEDUP_REMOVED lines=12> */
.L_x_15061:
        /* <DEDUP_REMOVED lines=16> */
.L_x_15145:
        /* <DEDUP_REMOVED lines=12> */
.L_x_15147:
[----:B------:R-:W-:Y:S05]  /*41010*/  BSYNC.RECONVERGENT B1 ;  /* 0x0000000000017941 */ /* 0x000fea0003800200 */
.L_x_15146:
        /* <DEDUP_REMOVED lines=62> */
.L_x_15144:
[----:B------:R-:W-:Y:S05]  /*41400*/  BSYNC.RECONVERGENT B0 ;  /* 0x0000000000007941 */ /* 0x000fea0003800200 */
.L_x_15143:
[----:B------:R-:W-:Y:S01]  /*41410*/  I2FP.F32.U32 R20, R22 ;  /* 0x0000001600147245 */ /* 0x000fe20000201000 */
[----:B------:R-:W-:Y:S01]  /*41420*/  BSSY.RECONVERGENT B0, `(.L_x_15148) ;  /* 0x000005e000007945 */ /* 0x000fe20003800200 */
[----:B------:R-:W-:Y:S01]  /*41430*/  ISETP.NE.AND P2, PT, R21, 0x1, PT ;  /* 0x000000011500780c */ /* 0x000fe20003f45270 */
[----:B-----5:R-:W-:Y:S01]  /*41440*/  IMAD.U32 R206, R16, 0x10000, RZ ;  /* 0x0001000010ce7824 */ /* 0x020fe200078e00ff */
[----:B------:R-:W-:Y:S01]  /*41450*/  LOP3.LUT R8, R8, 0xffffffef, RZ, 0xc0, !PT ;  /* 0xffffffef08087812 */ /* 0x000fe200078ec0ff */
[----:B------:R-:W-:Y:S01]  /*41460*/  FFMA.FTZ R20, R20, R217, 1.1641532182693481445e-10 ;  /* 0x2f00000014147423 */ /* 0x000fe200000100d9 */
[----:B------:R-:W-:Y:S01]  /*41470*/  PRMT R16, R16, 0x7632, R16 ;  /* 0x0000763210107816 */ /* 0x000fe20000000010 */
[----:B------:R-:W-:-:S03]  /*41480*/  IMAD.MOV.U32 R23, RZ, RZ, R6 ;  /* 0x000000ffff177224 */ /* 0x000fc600078e0006 */
[----:B------:R-:W-:Y:S01]  /*41490*/  FSETP.LE.FTZ.AND P3, PT, R20, R218, PT ;  /* 0x000000da1400720b */ /* 0x000fe20003f73000 */
[----:B------:R-:W-:-:S12]  /*414a0*/  HFMA2 R20, -RZ, RZ, 0, 1.1920928955078125e-07 ;  /* 0x00000002ff147431 */ /* 0x000fd800000001ff */
        /* <DEDUP_REMOVED lines=10> */
.L_x_15150:
        /* <DEDUP_REMOVED lines=12> */
.L_x_15152:
[----:B------:R-:W-:Y:S05]  /*41610*/  BSYNC.RECONVERGENT B1 ;  /* 0x0000000000017941 */ /* 0x000fea0003800200 */
.L_x_15151:
        /* <DEDUP_REMOVED lines=62> */
.L_x_15149:
[----:B------:R-:W-:Y:S05]  /*41a00*/  BSYNC.RECONVERGENT B0 ;  /* 0x0000000000007941 */ /* 0x000fea0003800200 */
.L_x_15148:
        /* <DEDUP_REMOVED lines=19> */
.L_x_15155:
        /* <DEDUP_REMOVED lines=12> */
.L_x_15157:
[----:B------:R-:W-:Y:S05]  /*41c00*/  BSYNC.RECONVERGENT B1 ;  /* 0x0000000000017941 */ /* 0x000fea0003800200 */
.L_x_15156:
        /* <DEDUP_REMOVED lines=62> */
.L_x_15154:
[----:B------:R-:W-:Y:S05]  /*41ff0*/  BSYNC.RECONVERGENT B0 ;  /* 0x0000000000007941 */ /* 0x000fea0003800200 */
.L_x_15153:
        /* <DEDUP_REMOVED lines=20> */
.L_x_15160:
        /* <DEDUP_REMOVED lines=12> */
.L_x_15162:
[----:B------:R-:W-:Y:S05]  /*42200*/  BSYNC.RECONVERGENT B1 ;  /* 0x0000000000017941 */ /* 0x000fea0003800200 */
.L_x_15161:
        /* <DEDUP_REMOVED lines=62> */
.L_x_15159:
[----:B------:R-:W-:Y:S05]  /*425f0*/  BSYNC.RECONVERGENT B0 ;  /* 0x0000000000007941 */ /* 0x000fea0003800200 */
.L_x_15158:
        /* <DEDUP_REMOVED lines=19> */
.L_x_15165:
        /* <DEDUP_REMOVED lines=12> */
.L_x_15167:
[----:B------:R-:W-:Y:S05]  /*427f0*/  BSYNC.RECONVERGENT B1 ;  /* 0x0000000000017941 */ /* 0x000fea0003800200 */
.L_x_15166:
        /* <DEDUP_REMOVED lines=62> */
.L_x_15164:
[----:B------:R-:W-:Y:S05]  /*42be0*/  BSYNC.RECONVERGENT B0 ;  /* 0x0000000000007941 */ /* 0x000fea0003800200 */
.L_x_15163:
        /* <DEDUP_REMOVED lines=18> */
.L_x_15170:
        /* <DEDUP_REMOVED lines=12> */
.L_x_15172:
[----:B------:R-:W-:Y:S05]  /*42dd0*/  BSYNC.RECONVERGENT B1 ;  /* 0x0000000000017941 */ /* 0x000fea0003800200 */
.L_x_15171:
        /* <DEDUP_REMOVED lines=62> */
.L_x_15169:
[----:B------:R-:W-:Y:S05]  /*431c0*/  BSYNC.RECONVERGENT B0 ;  /* 0x0000000000007941 */ /* 0x000fea0003800200 */
.L_x_15168:
[----:B------:R-:W-:Y:S01]  /*431d0*/  ISETP.NE.AND P4, PT, R22, 0x1, PT ;  /* 0x000000011600780c */ /* 0x000fe20003f85270 */
[----:B------:R-:W-:Y:S01]  /*431e0*/  BSSY.RECONVERGENT B0, `(.L_x_15173) ;  /* 0x000005b000007945 */ /* 0x000fe20003800200 */
[----:B------:R-:W-:Y:S01]  /*431f0*/  I2FP.F32.U32 R23, R25 ;  /* 0x0000001900177245 */ /* 0x000fe20000201000 */
[----:B------:R-:W-:Y:S02]  /*43200*/  HFMA2 R24, -RZ, RZ, 0, 1.1920928955078125e-07 ;  /* 0x00000002ff187431 */ /* 0x000fe400000001ff */
[----:B------:R-:W-:Y:S02]  /*43210*/  IMAD.U32 R18, R18, 0x10000, RZ ;  /* 0x0001000012127824 */ /* 0x000fe400078e00ff */
        /* <DEDUP_REMOVED lines=12> */
.L_x_15175:
        /* <DEDUP_REMOVED lines=12> */
.L_x_15177:
[----:B------:R-:W-:Y:S05]  /*433a0*/  BSYNC.RECONVERGENT B1 ;  /* 0x0000000000017941 */ /* 0x000fea0003800200 */
.L_x_15176:
        /* <DEDUP_REMOVED lines=62> */
.L_x_15174:
[----:B------:R-:W-:Y:S05]  /*43790*/  BSYNC.RECONVERGENT B0 ;  /* 0x0000000000007941 */ /* 0x000fea0003800200 */
.L_x_15173:
        /* <DEDUP_REMOVED lines=18> */
.L_x_15180:
        /* <DEDUP_REMOVED lines=12> */
.L_x_15182:
[----:B------:R-:W-:Y:S05]  /*43980*/  BSYNC.RECONVERGENT B1 ;  /* 0x0000000000017941 */ /* 0x000fea0003800200 */
.L_x_15181:
        /* <DEDUP_REMOVED lines=62> */
.L_x_15179:
[----:B------:R-:W-:Y:S05]  /*43d70*/  BSYNC.RECONVERGENT B0 ;  /* 0x0000000000007941 */ /* 0x000fea0003800200 */
.L_x_15178:
        /* <DEDUP_REMOVED lines=11> */
[----:B------:R-:W-:Y:S01]  /*43e30*/  FMUL.FTZ R18, R21, R224 ;  /* 0x000000e015127220 */ /* 0x000fe20000410000 */
[----:B------:R-:W-:Y:S01]  /*43e40*/  FSETP.GTU.FTZ.AND P5, PT, R24, R218, PT ;  /* 0x000000da1800720b */ /* 0x000fe20003fbc000 */
[-C--:B------:R-:W-:Y:S01]  /*43e50*/  FMUL.FTZ R17, R17, R224.reuse ;  /* 0x000000e011117220 */ /* 0x080fe20000410000 */
[----:B------:R-:W-:Y:S01]  /*43e60*/  @P1 LOP3.LUT R8, R8, 0x40, RZ, 0xfc, !PT ;  /* 0x0000004008081812 */ /* 0x000fe200078efcff */
[-C--:B------:R-:W-:Y:S01]  /*43e70*/  FMUL.FTZ R26, R20, R224.reuse ;  /* 0x000000e0141a7220 */ /* 0x080fe20000410000 */
[----:B------:R-:W-:Y:S01]  /*43e80*/  FMUL.FTZ R16, R19, R224 ;  /* 0x000000e013107220 */ /* 0x000fe20000410000 */
[----:B------:R-:W-:-:S02]  /*43e90*/  FSEL R24, R206, RZ, P2 ;  /* 0x000000ffce187208 */ /* 0x000fc40001000000 */
[C---:B------:R-:W-:Y:S02]  /*43ea0*/  LOP3.LUT P1, RZ, R8.reuse, 0x8, RZ, 0xc0, !PT ;  /* 0x0000000808ff7812 */ /* 0x040fe4000782c0ff */
[----:B------:R-:W-:Y:S02]  /*43eb0*/  LOP3.LUT R8, R8, 0xffffffdf, RZ, 0xc0, !PT ;  /* 0xffffffdf08087812 */ /* 0x000fe400078ec0ff */
[----:B------:R-:W-:Y:S02]  /*43ec0*/  FSEL R25, R25, RZ, P1 ;  /* 0x000000ff19197208 */ /* 0x000fe40000800000 */
[----:B------:R-:W-:Y:S02]  /*43ed0*/  @P0 LOP3.LUT R8, R8, 0x20, RZ, 0xfc, !PT ;  /* 0x0000002008080812 */ /* 0x000fe400078efcff */
[----:B------:R-:W-:Y:S02]  /*43ee0*/  FSEL R21, R23, RZ, P3 ;  /* 0x000000ff17157208 */ /* 0x000fe40001800000 */
        /* <DEDUP_REMOVED lines=17> */
[----:B------:R-:W-:Y:S01]  /*44000*/  @P1 FADD.FTZ R22, R78, R22 ;  /* 0x000000164e161221 */ /* 0x000fe20000010000 */
[----:B------:R-:W-:-:S09]  /*44010*/  @P1 FADD.FTZ R23, R79, R23 ;  /* 0x000000174f171221 */ /* 0x000fd20000010000 */
.L_x_15142:
        /* <DEDUP_REMOVED lines=42> */
.L_x_15183:
        /* <DEDUP_REMOVED lines=27> */
.L_x_15187:
        /* <DEDUP_REMOVED lines=12> */
.L_x_15189:
[----:B------:R-:W-:Y:S05]  /*44530*/  BSYNC.RECONVERGENT B1 ;  /* 0x0000000000017941 */ /* 0x000fea0003800200 */
.L_x_15188:
        /* <DEDUP_REMOVED lines=62> */
.L_x_15186:
[----:B------:R-:W-:Y:S05]  /*44920*/  BSYNC.RECONVERGENT B0 ;  /* 0x0000000000007941 */ /* 0x000fea0003800200 */
.L_x_15185:
        /* <DEDUP_REMOVED lines=21> */
.L_x_15192:
        /* <DEDUP_REMOVED lines=12> */
.L_x_15194:
[----:B------:R-:W-:Y:S05]  /*44b40*/  BSYNC.RECONVERGENT B1 ;  /* 0x0000000000017941 */ /* 0x000fea0003800200 */
.L_x_15193:
        /* <DEDUP_REMOVED lines=62> */
.L_x_15191:
[----:B------:R-:W-:Y:S05]  /*44f30*/  BSYNC.RECONVERGENT B0 ;  /* 0x0000000000007941 */ /* 0x000fea0003800200 */
.L_x_15190:
        /* <DEDUP_REMOVED lines=11> */
[----:B-1----:R-:W-:Y:S01]  /*44ff0*/  FADD.FTZ R16, R11, R9 ;  /* 0x000000090b107221 */ /* 0x002fe20000010000 */
        /* <DEDUP_REMOVED lines=11> */
.L_x_15197:
        /* <DEDUP_REMOVED lines=12> */
.L_x_15199:
[----:B------:R-:W-:Y:S05]  /*45170*/  BSYNC.RECONVERGENT B1 ;  /* 0x0000000000017941 */ /* 0x000fea0003800200 */
.L_x_15198:
        /* <DEDUP_REMOVED lines=62> */
.L_x_15196:
[----:B------:R-:W-:Y:S05]  /*45560*/  BSYNC.RECONVERGENT B0 ;  /* 0x0000000000007941 */ /* 0x000fea0003800200 */
.L_x_15195:
        /* <DEDUP_REMOVED lines=20> */
.L_x_15202:
        /* <DEDUP_REMOVED lines=12> */
.L_x_15204:
[----:B------:R-:W-:Y:S05]  /*45770*/  BSYNC.RECONVERGENT B1 ;  /* 0x0000000000017941 */ /* 0x000fea0003800200 */
.L_x_15203:
        /* <DEDUP_REMOVED lines=62> */
.L_x_15201:
[----:B------:R-:W-:Y:S05]  /*45b60*/  BSYNC.RECONVERGENT B0 ;  /* 0x0000000000007941 */ /* 0x000fea0003800200 */
.L_x_15200:
        /* <DEDUP_REMOVED lines=24> */
.L_x_15207:
        /* <DEDUP_REMOVED lines=12> */
.L_x_15209:
[----:B------:R-:W-:Y:S05]  /*45db0*/  BSYNC.RECONVERGENT B1 ;  /* 0x0000000000017941 */ /* 0x000fea0003800200 */
.L_x_15208:
        /* <DEDUP_REMOVED lines=62> */
.L_x_15206:
[----:B------:R-:W-:Y:S05]  /*461a0*/  BSYNC.RECONVERGENT B0 ;  /* 0x0000000000007941 */ /* 0x000fea0003800200 */
.L_x_15205:
[----:B------:R-:W-:Y:S01]  /*461b0*/  I2FP.F32.U32 R11, R11 ;  /* 0x0000000b000b7245 */ /* 0x000fe20000201000 */
[----:B------:R-:W-:Y:S01]  /*461c0*/  BSSY.RECONVERGENT B0, `(.L_x_15210) ;  /* 0x000005f000007945 */ /* 0x000fe20003800200 */
[----:B------:R-:W-:Y:S01]  /*461d0*/  ISETP.NE.AND P2, PT, R15, 0x1, PT ;  /* 0x000000010f00780c */ /* 0x000fe20003f45270 */
[----:B------:R-:W-:Y:S01]  /*461e0*/  IMAD.MOV.U32 R14, RZ, RZ, 0x2 ;  /* 0x00000002ff0e7424 */ /* 0x000fe200078e00ff */
[----:B------:R-:W-:Y:S01]  /*461f0*/  LOP3.LUT R8, R8, 0xfffffffb, RZ, 0xc0, !PT ;  /* 0xfffffffb08087812 */ /* 0x000fe200078ec0ff */
[----:B------:R-:W-:Y:S01]  /*46200*/  FFMA.FTZ R11, R11, R217, 1.1641532182693481445e-10 ;  /* 0x2f0000000b0b7423 */ /* 0x000fe200000100d9 */
[----:B------:R-:W-:Y:S02]  /*46210*/  PRMT R12, R205, 0x7632, R12 ;  /* 0x00007632cd0c7816 */ /* 0x000fe4000000000c */
[----:B------:R-:W-:Y:S02]  /*46220*/  MOV R13, R6 ;  /* 0x00000006000d7202 */ /* 0x000fe40000000f00 */
        /* <DEDUP_REMOVED lines=13> */
.L_x_15212:
        /* <DEDUP_REMOVED lines=12> */
.L_x_15214:
[----:B------:R-:W-:Y:S05]  /*463c0*/  BSYNC.RECONVERGENT B1 ;  /* 0x0000000000017941 */ /* 0x000fea0003800200 */
.L_x_15213:
        /* <DEDUP_REMOVED lines=62> */
.L_x_15211:
[----:B------:R-:W-:Y:S05]  /*467b0*/  BSYNC.RECONVERGENT B0 ;  /* 0x0000000000007941 */ /* 0x000fea0003800200 */
.L_x_15210:
        /* <DEDUP_REMOVED lines=23> */
.L_x_15217:
        /* <DEDUP_REMOVED lines=12> */
.L_x_15219:
[----:B------:R-:W-:Y:S05]  /*469f0*/  BSYNC.RECONVERGENT B1 ;  /* 0x0000000000017941 */ /* 0x000fea0003800200 */
.L_x_15218:
        /* <DEDUP_REMOVED lines=62> */
.L_x_15216:
[----:B------:R-:W-:Y:S05]  /*46de0*/  BSYNC.RECONVERGENT B0 ;  /* 0x0000000000007941 */ /* 0x000fea0003800200 */
.L_x_15215:
        /* <DEDUP_REMOVED lines=20> */
.L_x_15222:
        /* <DEDUP_REMOVED lines=12> */
.L_x_15224:
[----:B------:R-:W-:Y:S05]  /*46ff0*/  BSYNC.RECONVERGENT B1 ;  /* 0x0000000000017941 */ /* 0x000fea0003800200 */
.L_x_15223:
        /* <DEDUP_REMOVED lines=62> */
.L_x_15221:
[----:B------:R-:W-:Y:S05]  /*473e0*/  BSYNC.RECONVERGENT B0 ;  /* 0x0000000000007941 */ /* 0x000fea0003800200 */
.L_x_15220:
        /* <DEDUP_REMOVED lines=24> */
.L_x_15227:
        /* <DEDUP_REMOVED lines=12> */
.L_x_15229:
[----:B------:R-:W-:Y:S05]  /*47630*/  BSYNC.RECONVERGENT B1 ;  /* 0x0000000000017941 */ /* 0x000fea0003800200 */
.L_x_15228:
        /* <DEDUP_REMOVED lines=62> */
.L_x_15226:
[----:B------:R-:W-:Y:S05]  /*47a20*/  BSYNC.RECONVERGENT B0 ;  /* 0x0000000000007941 */ /* 0x000fea0003800200 */
.L_x_15225:
[----:B------:R-:W-:Y:S01]  /*47a30*/  I2FP.F32.U32 R13, R13 ;  /* 0x0000000d000d7245 */ /* 0x000fe20000201000 */
[----:B------:R-:W-:Y:S01]  /*47a40*/  BSSY.RECONVERGENT B0, `(.L_x_15230) ;  /* 0x000005d000007945 */ /* 0x000fe20003800200 */
[----:B------:R-:W-:Y:S02]  /*47a50*/  ISETP.NE.AND P3, PT, R204, 0x1, PT ;  /* 0x00000001cc00780c */ /* 0x000fe40003f65270 */
[----:B------:R-:W-:Y:S01]  /*47a60*/  PRMT R14, R206, 0x7632, R14 ;  /* 0x00007632ce0e7816 */ /* 0x000fe2000000000e */
[----:B------:R-:W-:Y:S01]  /*47a70*/  FFMA.FTZ R13, R13, R217, 1.1641532182693481445e-10 ;  /* 0x2f0000000d0d7423 */ /* 0x000fe200000100d9 */
[----:B------:R-:W-:-:S04]  /*47a80*/  MOV R15, R6 ;  /* 0x00000006000f7202 */ /* 0x000fc80000000f00 */
[----:B------:R-:W-:Y:S01]  /*47a90*/  FSETP.LE.FTZ.AND P2, PT, R13, R218, PT ;  /* 0x000000da0d00720b */ /* 0x000fe20003f53000 */
[----:B------:R-:W-:Y:S02]  /*47aa0*/  IMAD.U32 R13, R206, 0x10000, RZ ;  /* 0x00010000ce0d7824 */ /* 0x000fe400078e00ff */
[----:B------:R-:W-:Y:S02]  /*47ab0*/  IMAD.MOV.U32 R206, RZ, RZ, 0x2 ;  /* 0x00000002ffce7424 */ /* 0x000fe400078e00ff */
        /* <DEDUP_REMOVED lines=10> */
.L_x_15232:
        /* <DEDUP_REMOVED lines=12> */
.L_x_15234:
[----:B------:R-:W-:Y:S05]  /*47c20*/  BSYNC.RECONVERGENT B1 ;  /* 0x0000000000017941 */ /* 0x000fea0003800200 */
.L_x_15233:
        /* <DEDUP_REMOVED lines=62> */
.L_x_15231:
[----:B------:R-:W-:Y:S05]  /*48010*/  BSYNC.RECONVERGENT B0 ;  /* 0x0000000000007941 */ /* 0x000fea0003800200 */
.L_x_15230:
        /* <DEDUP_REMOVED lines=23> */
.L_x_15237:
        /* <DEDUP_REMOVED lines=12> */
.L_x_15239:
[----:B------:R-:W-:Y:S05]  /*48250*/  BSYNC.RECONVERGENT B1 ;  /* 0x0000000000017941 */ /* 0x000fea0003800200 */
.L_x_15238:
        /* <DEDUP_REMOVED lines=62> */
.L_x_15236:
[----:B------:R-:W-:Y:S05]  /*48640*/  BSYNC.RECONVERGENT B0 ;  /* 0x0000000000007941 */ /* 0x000fea0003800200 */
.L_x_15235:
[----:B------:R-:W-:Y:S01]  /*48650*/  ISETP.NE.AND P4, PT, R205, 0x1, PT ;  /* 0x00000001cd00780c */ /* 0x000fe20003f85270 */
[----:B------:R-:W-:Y:S01]  /*48660*/  IMAD.U32 R14, R14, 0x10000, RZ ;  /* 0x000100000e0e7824 */ /* 0x000fe200078e00ff */
[----:B------:R-:W-:Y:S01]  /*48670*/  I2FP.F32.U32 R15, R15 ;  /* 0x0000000f000f7245 */ /* 0x000fe20000201000 */
[----:B------:R-:W-:Y:S01]  /*48680*/  BSSY.RECONVERGENT B0, `(.L_x_15240) ;  /* 0x000005a000007945 */ /* 0x000fe20003800200 */
[----:B------:R-:W-:Y:S02]  /*48690*/  IMAD.MOV.U32 R208, RZ, RZ, 0x2 ;  /* 0x00000002ffd07424 */ /* 0x000fe400078e00ff */
[----:B------:R-:W-:Y:S01]  /*486a0*/  FMUL.FTZ R14, R14, R224 ;  /* 0x000000e00e0e7220 */ /* 0x000fe20000410000 */
        /* <DEDUP_REMOVED lines=12> */
.L_x_15242:
        /* <DEDUP_REMOVED lines=12> */
.L_x_15244:
[----:B------:R-:W-:Y:S05]  /*48830*/  BSYNC.RECONVERGENT B1 ;  /* 0x0000000000017941 */ /* 0x000fea0003800200 */
.L_x_15243:
        /* <DEDUP_REMOVED lines=62> */
.L_x_15241:
[----:B------:R-:W-:Y:S05]  /*48c20*/  BSYNC.RECONVERGENT B0 ;  /* 0x0000000000007941 */ /* 0x000fea0003800200 */
.L_x_15240:
        /* <DEDUP_REMOVED lines=24> */
.L_x_15247:
        /* <DEDUP_REMOVED lines=12> */
.L_x_15249:
[----:B------:R-:W-:Y:S05]  /*48e70*/  BSYNC.RECONVERGENT B1 ;  /* 0x0000000000017941 */ /* 0x000fea0003800200 */
.L_x_15248:
        /* <DEDUP_REMOVED lines=62> */
.L_x_15246:
[----:B------:R-:W-:Y:S05]  /*49260*/  BSYNC.RECONVERGENT B0 ;  /* 0x0000000000007941 */ /* 0x000fea0003800200 */
.L_x_15245:
[----:B------:R-:W-:Y:S01]  /*49270*/  I2FP.F32.U32 R15, R15 ;  /* 0x0000000f000f7245 */ /* 0x000fe20000201000 */
[----:B------:R-:W-:Y:S01]  /*49280*/  BSSY.RECONVERGENT B0, `(.L_x_15250) ;  /* 0x000005d000007945 */ /* 0x000fe20003800200 */
[----:B------:R-:W-:Y:S01]  /*49290*/  ISETP.NE.AND P5, PT, R206, 0x1, PT ;  /* 0x00000001ce00780c */ /* 0x000fe20003fa5270 */
[----:B------:R-:W-:Y:S01]  /*492a0*/  IMAD.MOV.U32 R226, RZ, RZ, 0x2 ;  /* 0x00000002ffe27424 */ /* 0x000fe200078e00ff */
[----:B------:R-:W-:Y:S01]  /*492b0*/  PRMT R208, R207, 0x7632, R208 ;  /* 0x00007632cfd07816 */ /* 0x000fe200000000d0 */
[----:B------:R-:W-:Y:S01]  /*492c0*/  FFMA.FTZ R15, R15, R217, 1.1641532182693481445e-10 ;  /* 0x2f0000000f0f7423 */ /* 0x000fe200000100d9 */
[----:B------:R-:W-:-:S04]  /*492d0*/  MOV R216, R6 ;  /* 0x0000000600d87202 */ /* 0x000fc80000000f00 */
        /* <DEDUP_REMOVED lines=12> */
.L_x_15252:
        /* <DEDUP_REMOVED lines=12> */
.L_x_15254:
[----:B------:R-:W-:Y:S05]  /*49460*/  BSYNC.RECONVERGENT B1 ;  /* 0x0000000000017941 */ /* 0x000fea0003800200 */
.L_x_15253:
        /* <DEDUP_REMOVED lines=62> */
.L_x_15251:
[----:B------:R-:W-:Y:S05]  /*49850*/  BSYNC.RECONVERGENT B0 ;  /* 0x0000000000007941 */ /* 0x000fea0003800200 */
.L_x_15250:
        /* <DEDUP_REMOVED lines=23> */
.L_x_15257:
        /* <DEDUP_REMOVED lines=12> */
.L_x_15259:
[----:B------:R-:W-:Y:S05]  /*49a90*/  BSYNC.RECONVERGENT B1 ;  /* 0x0000000000017941 */ /* 0x000fea0003800200 */
.L_x_15258:
[----:B------:R-:W-:Y:S01]  /*49aa0*/  IMAD.WIDE.U32 R230, R0, -0x2daee0ad, RZ ;  /* 0xd2511f5300e67825 */ /* 0x000fe200078e00ff */
[----:B------:R-:W-:Y:S01]  /*49ab0*/  UIADD3 UR15, UPT, UPT, UR4, -0x61c88647, URZ ;  /* 0x9e3779b9040f7890 */ /* 0x000fe2000fffe0ff */
[----:B------:R-:W-:Y:S02]  /*49ac0*/  MOV R207, R214 ;  /* 0x000000d600cf7202 */ /* 0x000fe40000000f00 */
[----:B------:R-:W-:Y:S02]  /*49ad0*/  HFMA2 R225, -RZ, RZ, 0, 0 ;  /* 0x00000000ffe17431 */ /* 0x000fe400000001ff */
        /* <DEDUP_REMOVED lines=58> */
.L_x_15256:
[----:B------:R-:W-:Y:S05]  /*49e80*/  BSYNC.RECONVERGENT B0 ;  /* 0x0000000000007941 */ /* 0x000fea0003800200 */
.L_x_15255:
[----:B------:R-:W-:Y:S01]  /*49e90*/  I2FP.F32.U32 R207, R207 ;  /* 0x000000cf00cf7245 */ /* 0x000fe20000201000 */
[----:B------:R-:W-:Y:S01]  /*49ea0*/  BSSY.RECONVERGENT B0, `(.L_x_15260) ;  /* 0x000005f000007945 */ /* 0x000fe20003800200 */
[----:B------:R-:W-:Y:S01]  /*49eb0*/  ISETP.NE.AND P6, PT, R225, 0x1, PT ;  /* 0x00000001e100780c */ /* 0x000fe20003fc5270 */
[----:B------:R-:W-:Y:S02]  /*49ec0*/  IMAD.MOV.U32 R216, RZ, RZ, 0x2 ;  /* 0x00000002ffd87424 */ /* 0x000fe400078e00ff */
[----:B------:R-:W-:-:S05]  /*49ed0*/  FFMA.FTZ R207, R207, R217, 1.1641532182693481445e-10 ;  /* 0x2f000000cfcf7423 */ /* 0x000fca00000100d9 */
[----:B------:R-:W-:Y:S01]  /*49ee0*/  FSETP.LE.FTZ.AND P5, PT, R207, R218, PT ;  /* 0x000000dacf00720b */ /* 0x000fe20003fb3000 */
[----:B------:R-:W-:Y:S01]  /*49ef0*/  IMAD.U32 R207, R208, 0x10000, RZ ;  /* 0x00010000d0cf7824 */ /* 0x000fe200078e00ff */
[----:B------:R-:W-:-:S03]  /*49f00*/  MOV R208, R6 ;  /* 0x0000000600d07202 */ /* 0x000fc60000000f00 */
        /* <DEDUP_REMOVED lines=10> */
.L_x_15262:
        /* <DEDUP_REMOVED lines=15> */
.L_x_15264:
[----:B------:R-:W-:Y:S05]  /*4a0a0*/  BSYNC.RECONVERGENT B1 ;  /* 0x0000000000017941 */ /* 0x000fea0003800200 */
.L_x_15263:
        /* <DEDUP_REMOVED lines=62> */
.L_x_15261:
[----:B------:R-:W-:Y:S05]  /*4a490*/  BSYNC.RECONVERGENT B0 ;  /* 0x0000000000007941 */ /* 0x000fea0003800200 */
.L_x_15260:
[----:B------:R-:W-:Y:S02]  /*4a4a0*/  I2FP.F32.U32 R208, R208 ;  /* 0x000000d000d07245 */ /* 0x000fe40000201000 */
[----:B------:R-:W-:-:S03]  /*4a4b0*/  FSEL R207, R207, RZ, P5 ;  /* 0x000000ffcfcf7208 */ /* 0x000fc60002800000 */
[----:B------:R-:W-:-:S05]  /*4a4c0*/  FFMA.FTZ R208, R208, R217, 1.1641532182693481445e-10 ;  /* 0x2f000000d0d07423 */ /* 0x000fca00000100d9 */
[----:B------:R-:W-:Y:S02]  /*4a4d0*/  FSETP.GTU.FTZ.AND P6, PT, R208, R218, PT ;  /* 0x000000dad000720b */ /* 0x000fe40003fdc000 */
[----:B------:R-:W-:-:S05]  /*4a4e0*/  PRMT R208, R87, 0x7632, R208 ;  /* 0x0000763257d07816 */ /* 0x000fca00000000d0 */
[----:B------:R-:W-:-:S04]  /*4a4f0*/  IMAD.U32 R208, R208, 0x10000, RZ ;  /* 0x00010000d0d07824 */ /* 0x000fc800078e00ff */
[----:B------:R-:W-:-:S05]  /*4a500*/  FMUL.FTZ R208, R208, R224 ;  /* 0x000000e0d0d07220 */ /* 0x000fca0000410000 */
[----:B------:R-:W-:Y:S02]  /*4a510*/  FSEL R217, R208, RZ, !P6 ;  /* 0x000000ffd0d97208 */ /* 0x000fe40007000000 */
[----:B------:R-:W-:-:S03]  /*4a520*/  SEL R208, RZ, 0x1, P6 ;  /* 0x00000001ffd07807 */ /* 0x000fc60003000000 */
[----:B------:R-:W-:-:S04]  /*4a530*/  FADD.FTZ R207, R217, R207 ;  /* 0x000000cfd9cf7221 */ /* 0x000fc80000010000 */
[----:B------:R-:W-:Y:S01]  /*4a540*/  @P1 FADD.FTZ R207, R79, R207 ;  /* 0x000000cf4fcf1221 */ /* 0x000fe20000010000 */
[----:B------:R-:W-:Y:S06]  /*4a550*/  BRA `(.L_x_15265) ;  /* 0x0000003000687947 */ /* 0x000fec0003800000 */
.L_x_15184:
        /* <DEDUP_REMOVED lines=16> */
.L_x_15268:
        /* <DEDUP_REMOVED lines=12> */
.L_x_15270:
[----:B------:R-:W-:Y:S05]  /*4a720*/  BSYNC.RECONVERGENT B1 ;  /* 0x0000000000017941 */ /* 0x000fea0003800200 */
.L_x_15269:
        /* <DEDUP_REMOVED lines=62> */
.L_x_15267:
[----:B------:R-:W-:Y:S05]  /*4ab10*/  BSYNC.RECONVERGENT B0 ;  /* 0x0000000000007941 */ /* 0x000fea0003800200 */
.L_x_15266:
[----:B------:R-:W-:Y:S01]  /*4ab20*/  I2FP.F32.U32 R17, R17 ;  /* 0x0000001100117245 */ /* 0x000fe20000201000 */
[----:B------:R-:W-:Y:S01]  /*4ab30*/  BSSY.RECONVERGENT B0, `(.L_x_15271) ;  /* 0x000005e000007945 */ /* 0x000fe20003800200 */
[----:B------:R-:W-:Y:S01]  /*4ab40*/  ISETP.NE.AND P2, PT, R16, 0x1, PT ;  /* 0x000000011000780c */ /* 0x000fe20003f45270 */
[----:B-----5:R-:W-:Y:S01]  /*4ab50*/  IMAD.U32 R234, R204, 0x10000, RZ ;  /* 0x00010000ccea7824 */ /* 0x020fe200078e00ff */
[----:B------:R-:W-:Y:S01]  /*4ab60*/  LOP3.LUT R8, R8, 0xffffffef, RZ, 0xc0, !PT ;  /* 0xffffffef08087812 */ /* 0x000fe200078ec0ff */
[----:B------:R-:W-:Y:S01]  /*4ab70*/  FFMA.FTZ R17, R17, R217, 1.1641532182693481445e-10 ;  /* 0x2f00000011117423 */ /* 0x000fe200000100d9 */
[----:B------:R-:W-:Y:S02]  /*4ab80*/  PRMT R204, R204, 0x7632, R204 ;  /* 0x00007632cccc7816 */ /* 0x000fe400000000cc */
        /* <DEDUP_REMOVED lines=13> */
.L_x_15273:
        /* <DEDUP_REMOVED lines=12> */
.L_x_15275:
[----:B------:R-:W-:Y:S05]  /*4ad20*/  BSYNC.RECONVERGENT B1 ;  /* 0x0000000000017941 */ /* 0x000fea0003800200 */
.L_x_15274:
        /* <DEDUP_REMOVED lines=62> */
.L_x_15272:
[----:B------:R-:W-:Y:S05]  /*4b110*/  BSYNC.RECONVERGENT B0 ;  /* 0x0000000000007941 */ /* 0x000fea0003800200 */
.L_x_15271:
        /* <DEDUP_REMOVED lines=19> */
.L_x_15278:
        /* <DEDUP_REMOVED lines=12> */
.L_x_15280:
[----:B------:R-:W-:Y:S05]  /*4b310*/  BSYNC.RECONVERGENT B1 ;  /* 0x0000000000017941 */ /* 0x000fea0003800200 */
.L_x_15279:
        /* <DEDUP_REMOVED lines=62> */
.L_x_15277:
[----:B------:R-:W-:Y:S05]  /*4b700*/  BSYNC.RECONVERGENT B0 ;  /* 0x0000000000007941 */ /* 0x000fea0003800200 */
.L_x_15276:
        /* <DEDUP_REMOVED lines=8> */
[----:B------:R-:W-:Y:S02]  /*4b790*/  FSETP.LE.FTZ.AND P3, PT, R16, R218, PT ;  /* 0x000000da1000720b */ /* 0x000fe40003f73000 */
        /* <DEDUP_REMOVED lines=11> */
.L_x_15283:
        /* <DEDUP_REMOVED lines=12> */
.L_x_15285:
[----:B------:R-:W-:Y:S05]  /*4b910*/  BSYNC.RECONVERGENT B1 ;  /* 0x0000000000017941 */ /* 0x000fea0003800200 */
.L_x_15284:
        /* <DEDUP_REMOVED lines=62> */
.L_x_15282:
[----:B------:R-:W-:Y:S05]  /*4bd00*/  BSYNC.RECONVERGENT B0 ;  /* 0x0000000000007941 */ /* 0x000fea0003800200 */
.L_x_15281:
        /* <DEDUP_REMOVED lines=19> */
.L_x_15288:
        /* <DEDUP_REMOVED lines=12> */
.L_x_15290:
[----:B------:R-:W-:Y:S05]  /*4bf00*/  BSYNC.RECONVERGENT B1 ;  /* 0x0000000000017941 */ /* 0x000fea0003800200 */
.L_x_15289:
        /* <DEDUP_REMOVED lines=62> */
.L_x_15287:
[----:B------:R-:W-:Y:S05]  /*4c2f0*/  BSYNC.RECONVERGENT B0 ;  /* 0x0000000000007941 */ /* 0x000fea0003800200 */
.L_x_15286:
[----:B------:R-:W-:Y:S01]  /*4c300*/  ISETP.NE.AND P3, PT, R18, 0x1, PT ;  /* 0x000000011200780c */ /* 0x000fe20003f65270 */
[----:B------:R-:W-:Y:S01]  /*4c310*/  BSSY.RECONVERGENT B0, `(.L_x_15291) ;  /* 0x000005c000007945 */ /* 0x000fe20003800200 */
[----:B------:R-:W-:Y:S01]  /*4c320*/  I2FP.F32.U32 R16, R19 ;  /* 0x0000001300107245 */ /* 0x000fe20000201000 */
[----:B------:R-:W-:Y:S01]  /*4c330*/  IMAD.U32 R230, R206, 0x10000, RZ ;  /* 0x00010000cee67824 */ /* 0x000fe200078e00ff */
[----:B------:R-:W-:Y:S01]  /*4c340*/  MOV R17, R6 ;  /* 0x0000000600117202 */ /* 0x000fe20000000f00 */
[----:B------:R-:W-:Y:S02]  /*4c350*/  IMAD.MOV.U32 R204, RZ, RZ, 0x2 ;  /* 0x00000002ffcc7424 */ /* 0x000fe400078e00ff */
[----:B------:R-:W-:-:S05]  /*4c360*/  FFMA.FTZ R16, R16, R217, 1.1641532182693481445e-10 ;  /* 0x2f00000010107423 */ /* 0x000fca00000100d9 */
[----:B------:R-:W-:Y:S02]  /*4c370*/  FSETP.LE.FTZ.AND P2, PT, R16, R218, PT ;  /* 0x000000da1000720b */ /* 0x000fe40003f53000 */
        /* <DEDUP_REMOVED lines=10> */
.L_x_15293:
        /* <DEDUP_REMOVED lines=12> */
.L_x_15295:
[----:B------:R-:W-:Y:S05]  /*4c4e0*/  BSYNC.RECONVERGENT B1 ;  /* 0x0000000000017941 */ /* 0x000fea0003800200 */
.L_x_15294:
        /* <DEDUP_REMOVED lines=62> */
.L_x_15292:
[----:B------:R-:W-:Y:S05]  /*4c8d0*/  BSYNC.RECONVERGENT B0 ;  /* 0x0000000000007941 */ /* 0x000fea0003800200 */
.L_x_15291:
        /* <DEDUP_REMOVED lines=17> */
.L_x_15298:
        /* <DEDUP_REMOVED lines=12> */
.L_x_15300:
[----:B------:R-:W-:Y:S05]  /*4cab0*/  BSYNC.RECONVERGENT B1 ;  /* 0x0000000000017941 */ /* 0x000fea0003800200 */
.L_x_15299:
        /* <DEDUP_REMOVED lines=62> */
.L_x_15297:
[----:B------:R-:W-:Y:S05]  /*4cea0*/  BSYNC.RECONVERGENT B0 ;  /* 0x0000000000007941 */ /* 0x000fea0003800200 */
.L_x_15296:
[----:B------:R-:W-:Y:S01]  /*4ceb0*/  ISETP.NE.AND P5, PT, R18, 0x1, PT ;  /* 0x000000011200780c */ /* 0x000fe20003fa5270 */
[----:B------:R-:W-:Y:S01]  /*4cec0*/  BSSY.RECONVERGENT B0, `(.L_x_15301) ;  /* 0x000005c000007945 */ /* 0x000fe20003800200 */
[----:B------:R-:W-:Y:S01]  /*4ced0*/  I2FP.F32.U32 R16, R19 ;  /* 0x0000001300107245 */ /* 0x000fe20000201000 */
[----:B------:R-:W-:Y:S01]  /*4cee0*/  IMAD.MOV.U32 R216, RZ, RZ, 0x2 ;  /* 0x00000002ffd87424 */ /* 0x000fe200078e00ff */
[----:B------:R-:W-:Y:S02]  /*4cef0*/  PRMT R17, R207, 0x7632, R17 ;  /* 0x00007632cf117816 */ /* 0x000fe40000000011 */
[----:B------:R-:W-:Y:S01]  /*4cf00*/  MOV R205, R6 ;  /* 0x0000000600cd7202 */ /* 0x000fe20000000f00 */
[----:B------:R-:W-:-:S05]  /*4cf10*/  FFMA.FTZ R16, R16, R217, 1.1641532182693481445e-10 ;  /* 0x2f00000010107423 */ /* 0x000fca00000100d9 */
[----:B------:R-:W-:Y:S01]  /*4cf20*/  FSETP.LE.FTZ.AND P4, PT, R16, R218, PT ;  /* 0x000000da1000720b */ /* 0x000fe20003f93000 */
[----:B------:R-:W-:Y:S01]  /*4cf30*/  IMAD.U32 R16, R207, 0x10000, RZ ;  /* 0x00010000cf107824 */ /* 0x000fe200078e00ff */
        /* <DEDUP_REMOVED lines=9> */
.L_x_15303:
        /* <DEDUP_REMOVED lines=12> */
.L_x_15305:
[----:B------:R-:W-:Y:S05]  /*4d090*/  BSYNC.RECONVERGENT B1 ;  /* 0x0000000000017941 */ /* 0x000fea0003800200 */
.L_x_15304:
        /* <DEDUP_REMOVED lines=62> */
.L_x_15302:
[----:B------:R-:W-:Y:S05]  /*4d480*/  BSYNC.RECONVERGENT B0 ;  /* 0x0000000000007941 */ /* 0x000fea0003800200 */
.L_x_15301:
[----:B------:R-:W-:Y:S01]  /*4d490*/  LOP3.LUT R8, R8, 0xffffffbf, RZ, 0xc0, !PT ;  /* 0xffffffbf08087812 */ /* 0x000fe200078ec0ff */
[-C--:B------:R-:W-:Y:S01]  /*4d4a0*/  FMUL.FTZ R16, R16, R224.reuse ;  /* 0x000000e010107220 */ /* 0x080fe20000410000 */
[----:B------:R-:W-:Y:S01]  /*4d4b0*/  I2FP.F32.U32 R18, R205 ;  /* 0x000000cd00127245 */ /* 0x000fe20000201000 */
[-C--:B------:R-:W-:Y:S01]  /*4d4c0*/  FMUL.FTZ R234, R234, R224.reuse ;  /* 0x000000e0eaea7220 */ /* 0x080fe20000410000 */
[----:B------:R-:W-:Y:S01]  /*4d4d0*/  @P1 LOP3.LUT R8, R8, 0x40, RZ, 0xfc, !PT ;  /* 0x0000004008081812 */ /* 0x000fe200078efcff */
[-C--:B------:R-:W-:Y:S01]  /*4d4e0*/  FMUL.FTZ R231, R231, R224.reuse ;  /* 0x000000e0e7e77220 */ /* 0x080fe20000410000 */
[----:B------:R-:W-:Y:S01]  /*4d4f0*/  FSEL R206, R16, RZ, P4 ;  /* 0x000000ff10ce7208 */ /* 0x000fe20002000000 */
[----:B------:R-:W-:Y:S01]  /*4d500*/  FFMA.FTZ R217, R18, R217, 1.1641532182693481445e-10 ;  /* 0x2f00000012d97423 */ /* 0x000fe200000100d9 */
[C---:B------:R-:W-:Y:S01]  /*4d510*/  LOP3.LUT P1, RZ, R8.reuse, 0x10, RZ, 0xc0, !PT ;  /* 0x0000001008ff7812 */ /* 0x040fe2000782c0ff */
[----:B------:R-:W-:Y:S01]  /*4d520*/  IMAD.U32 R17, R17, 0x10000, RZ ;  /* 0x0001000011117824 */ /* 0x000fe200078e00ff */
[----:B------:R-:W-:Y:S01]  /*4d530*/  LOP3.LUT R8, R8, 0xffffffdf, RZ, 0xc0, !PT ;  /* 0xffffffdf08087812 */ /* 0x000fe200078ec0ff */
[-C--:B------:R-:W-:Y:S01]  /*4d540*/  FMUL.FTZ R225, R225, R224.reuse ;  /* 0x000000e0e1e17220 */ /* 0x080fe20000410000 */
[----:B------:R-:W-:Y:S01]  /*4d550*/  FSEL R16, R234, RZ, P1 ;  /* 0x000000ffea107208 */ /* 0x000fe20000800000 */
[-C--:B------:R-:W-:Y:S01]  /*4d560*/  FMUL.FTZ R230, R230, R224.reuse ;  /* 0x000000e0e6e67220 */ /* 0x080fe20000410000 */
[----:B------:R-:W-:Y:S01]  /*4d570*/  @P0 LOP3.LUT R8, R8, 0x20, RZ, 0xfc, !PT ;  /* 0x0000002008080812 */ /* 0x000fe200078efcff */
[-C--:B------:R-:W-:Y:S01]  /*4d580*/  FMUL.FTZ R232, R232, R224.reuse ;  /* 0x000000e0e8e87220 */ /* 0x080fe20000410000 */
[-C--:B------:R-:W-:Y:S01]  /*4d590*/  FMUL.FTZ R233, R233, R224.reuse ;  /* 0x000000e0e9e97220 */ /* 0x080fe20000410000 */
[----:B------:R-:W-:Y:S01]  /*4d5a0*/  FMUL.FTZ R207, R17, R224 ;  /* 0x000000e011cf7220 */ /* 0x000fe20000410000 */
[----:B------:R-:W-:-:S02]  /*4d5b0*/  LOP3.LUT P5, RZ, R8, 0x2, RZ, 0xc0, !PT ;  /* 0x0000000208ff7812 */ /* 0x000fc400078ac0ff */
[C---:B------:R-:W-:Y:S02]  /*4d5c0*/  LOP3.LUT P1, RZ, R8.reuse, 0x40, RZ, 0xc0, !PT ;  /* 0x0000004008ff7812 */ /* 0x040fe4000782c0ff */
[----:B------:R-:W-:Y:S02]  /*4d5d0*/  FSEL R19, R231, RZ, P5 ;  /* 0x000000ffe7137208 */ /* 0x000fe40002800000 */
[C---:B------:R-:W-:Y:S02]  /*4d5e0*/  LOP3.LUT P0, RZ, R8.reuse, 0x8, RZ, 0xc0, !PT ;  /* 0x0000000808ff7812 */ /* 0x040fe4000780c0ff */
[----:B------:R-:W-:Y:S02]  /*4d5f0*/  LOP3.LUT P6, RZ, R8, 0x4, RZ, 0xc0, !PT ;  /* 0x0000000408ff7812 */ /* 0x000fe400078cc0ff */
[----:B------:R-:W-:Y:S02]  /*4d600*/  FSETP.GTU.FTZ.AND P5, PT, R217, R218, PT ;  /* 0x000000dad900720b */ /* 0x000fe40003fbc000 */
        /* <DEDUP_REMOVED lines=15> */
.L_x_15265:
[----:B------:R-:W-:Y:S01]  /*4d700*/  IMAD.WIDE.U32 R224, R215, 0x20, R244 ;  /* 0x00000020d7e07825 */ /* 0x000fe200078e00f4 */
[----:B------:R-:W0:Y:S01]  /*4d710*/  LDC.64 R226, c[0x0][0x3b0] ;  /* 0x0000ec00ffe27b82 */ /* 0x000e220000000a00 */
[----:B------:R-:W-:Y:S02]  /*4d720*/  SEL R217, RZ, 0x1000000, !P5 ;  /* 0x01000000ffd97807 */ /* 0x000fe40006800000 */
[----:B------:R-:W-:Y:S01]  /*4d730*/  SEL R218, RZ, 0x10000, !P4 ;  /* 0x00010000ffda7807 */ /* 0x000fe20006000000 */
[----:B------:R-:W-:Y:S01]  /*4d740*/  STG.E.128 desc[UR6][R224.64], R16 ;  /* 0x00000010e0007986 */ /* 0x000fe2000c101d06 */
[C---:B------:R-:W-:Y:S02]  /*4d750*/  LOP3.LUT P6, RZ, R8.reuse, 0x8, RZ, 0xc0, !PT ;  /* 0x0000000808ff7812 */ /* 0x040fe400078cc0ff */
[C---:B------:R-:W-:Y:S01]  /*4d760*/  LOP3.LUT P5, RZ, R8.reuse, 0x4, RZ, 0xc0, !PT ;  /* 0x0000000408ff7812 */ /* 0x040fe200078ac0ff */
[----:B------:R1:W-:Y:S01]  /*4d770*/  STG.E.128 desc[UR6][R224.64+0x10], R204 ;  /* 0x000010cce0007986 */ /* 0x0003e2000c101d06 */
[----:B------:R-:W-:-:S02]  /*4d780*/  LOP3.LUT P4, RZ, R8, 0x2, RZ, 0xc0, !PT ;  /* 0x0000000208ff7812 */ /* 0x000fc4000788c0ff */
[----:B------:R-:W-:Y:S01]  /*4d790*/  LOP3.LUT P1, RZ, R8, 0x10, RZ, 0xc0, !PT ;  /* 0x0000001008ff7812 */ /* 0x000fe2000782c0ff */
[----:B0-----:R-:W-:Y:S01]  /*4d7a0*/  IMAD.WIDE.U32 R226, R215, 0x8, R226 ;  /* 0x00000008d7e27825 */ /* 0x001fe200078e00e2 */
[----:B-1----:R-:W-:Y:S02]  /*4d7b0*/  SEL R224, RZ, 0x100, !P3 ;  /* 0x00000100ffe07807 */ /* 0x002fe40005800000 */
        /* <DEDUP_REMOVED lines=8> */
[----:B------:R-:W-:-:S05]  /*4d840*/  LOP3.LUT R224, R217, R218, RZ, 0xfc, !PT ;  /* 0x000000dad9e07212 */ /* 0x000fca00078efcff */
[----:B------:R0:W-:Y:S01]  /*4d850*/  STG.E.64 desc[UR6][R226.64], R224 ;  /* 0x000000e0e2007986 */ /* 0x0001e2000c101b06 */
[----:B------:R-:W-:Y:S05]  /*4d860*/  @!P0 BRA `(.L_x_15306) ;  /* 0x0000000000508947 */ /* 0x000fea0003800000 */
[----:B------:R-:W-:Y:S01]  /*4d870*/  IMAD.U32 R217, R15, 0x10000, RZ ;  /* 0x000100000fd97824 */ /* 0x000fe200078e00ff */
[----:B------:R-:W-:Y:S02]  /*4d880*/  LOP3.LUT R218, R208, 0xffff, RZ, 0xc0, !PT ;  /* 0x0000ffffd0da7812 */ /* 0x000fe400078ec0ff */
[----:B------:R-:W-:Y:S02]  /*4d890*/  LOP3.LUT R230, R12, 0xff, RZ, 0xc0, !PT ;  /* 0x000000ff0ce67812 */ /* 0x000fe400078ec0ff */
[----:B------:R-:W-:Y:S02]  /*4d8a0*/  LOP3.LUT R217, R217, 0xff0000, RZ, 0xc0, !PT ;  /* 0x00ff0000d9d97812 */ /* 0x000fe400078ec0ff */
[----:B0-----:R-:W-:Y:S01]  /*4d8b0*/  LOP3.LUT R224, R11, 0xff, RZ, 0xc0, !PT ;  /* 0x000000ff0be07812 */ /* 0x001fe200078ec0ff */
        /* <DEDUP_REMOVED lines=15> */
.L_x_15306:
[----:B------:R-:W-:Y:S01]  /*4d9b0*/  FADD.FTZ R217, RZ, R68 ;  /* 0x00000044ffd97221 */ /* 0x000fe20000010000 */
[----:B------:R-:W2:Y:S01]  /*4d9c0*/  S2R R218, SR_TID.X ;  /* 0x0000000000da7919 */ /* 0x000ea20000002100 */
        /* <DEDUP_REMOVED lines=9> */
[----:B--2---:R-:W-:-:S03]  /*4da60*/  LOP3.LUT P1, RZ, R218, 0x1f, RZ, 0xc0, !PT ;  /* 0x0000001fdaff7812 */ /* 0x004fc6000782c0ff */
        /* <DEDUP_REMOVED lines=56> */
[----:B------:R-:W2:Y:S02]  /*4ddf0*/  SHFL.BFLY PT, R218, R217, 0x1, 0x1f ;  /* 0x0c201f00d9da7f89 */ /* 0x000ea400000e0000 */
[----:B--2---:R-:W-:-:S05]  /*4de00*/  FADD.FTZ R217, R217, R218 ;  /* 0x000000dad9d97221 */ /* 0x004fca0000010000 */
[----:B------:R-:W2:Y:S02]  /*4de10*/  SHFL.BFLY PT, R218, R217, 0x2, 0x1f ;  /* 0x0c401f00d9da7f89 */ /* 0x000ea400000e0000 */
[----:B--2---:R-:W-:-:S05]  /*4de20*/  FADD.FTZ R217, R217, R218 ;  /* 0x000000dad9d97221 */ /* 0x004fca0000010000 */
[----:B------:R-:W2:Y:S02]  /*4de30*/  SHFL.BFLY PT, R218, R217, 0x4, 0x1f ;  /* 0x0c801f00d9da7f89 */ /* 0x000ea400000e0000 */
[----:B--2---:R-:W-:-:S05]  /*4de40*/  FADD.FTZ R217, R217, R218 ;  /* 0x000000dad9d97221 */ /* 0x004fca0000010000 */
[----:B------:R-:W2:Y:S02]  /*4de50*/  SHFL.BFLY PT, R218, R217, 0x8, 0x1f ;  /* 0x0d001f00d9da7f89 */ /* 0x000ea400000e0000 */
[----:B--2---:R-:W-:-:S05]  /*4de60*/  FADD.FTZ R217, R217, R218 ;  /* 0x000000dad9d97221 */ /* 0x004fca0000010000 */
[----:B------:R-:W2:Y:S02]  /*4de70*/  SHFL.BFLY PT, R218, R217, 0x10, 0x1f ;  /* 0x0e001f00d9da7f89 */ /* 0x000ea400000e0000 */
[----:B--2---:R-:W-:Y:S02]  /*4de80*/  FADD.FTZ R218, R217, R218 ;  /* 0x000000dad9da7221 */ /* 0x004fe40000010000 */
[----:B------:R-:W2:Y:S02]  /*4de90*/  LDC R217, c[0x0][0x400] ;  /* 0x00010000ffd97b82 */ /* 0x000ea40000000800 */
[----:B--2---:R-:W-:-:S04]  /*4dea0*/  FMUL.FTZ R247, R218, R217 ;  /* 0x000000d9daf77220 */ /* 0x004fc80000410000 */
[C---:B------:R-:W-:Y:S01]  /*4deb0*/  FADD.FTZ R218, -R247.reuse, R68 ;  /* 0x00000044f7da7221 */ /* 0x040fe20000010100 */
[C---:B01----:R-:W-:Y:S01]  /*4dec0*/  FADD.FTZ R224, -R247.reuse, R69 ;  /* 0x00000045f7e07221 */ /* 0x043fe20000010100 */
        /* <DEDUP_REMOVED lines=135> */
.L_x_15320:
[----:B------:R-:W2:Y:S01]  /*4e740*/  LDL R230, [R1+0x4] ;  /* 0x0000040001e67983 */ /* 0x000ea20000100800 */
[----:B-1----:R-:W-:Y:S01]  /*4e750*/  FADD.FTZ R218, R226, R218 ;  /* 0x000000dae2da7221 */ /* 0x002fe20000010000 */
[----:B------:R-:W-:Y:S02]  /*4e760*/  ISETP.NE.AND P2, PT, RZ, UR13, PT ;  /* 0x0000000dff007c0c */ /* 0x000fe4000bf45270 */
[----:B------:R-:W-:Y:S01]  /*4e770*/  SHF.L.U32 R232, R240, 0x10, RZ ;  /* 0x00000010f0e87819 */ /* 0x000fe200000006ff */
[----:B------:R-:W-:Y:S01]  /*4e780*/  FFMA.FTZ R218, R218, R217, UR14 ;  /* 0x0000000edada7e23 */ /* 0x000fe200080100d9 */
[----:B------:R-:W-:Y:S01]  /*4e790*/  FMUL.FTZ R217, R247, R247 ;  /* 0x000000f7f7d97220 */ /* 0x000fe20000410000 */
[----:B------:R-:W-:Y:S01]  /*4e7a0*/  SHF.L.U32 R225, R88, 0x10, RZ ;  /* 0x0000001058e17819 */ /* 0x000fe200000006ff */
[----:B------:R-:W-:Y:S01]  /*4e7b0*/  IMAD.U32 R233, R246, 0x10000, RZ ;  /* 0x00010000f6e97824 */ /* 0x000fe200078e00ff */
[----:B------:R-:W3:Y:S02]  /*4e7c0*/  LDL R231, [R1] ;  /* 0x0000000001e77983 */ /* 0x000ee40000100800 */
[----:B------:R-:W-:Y:S01]  /*4e7d0*/  FSEL R217, R217, RZ, P2 ;  /* 0x000000ffd9d97208 */ /* 0x000fe20001000000 */
[----:B------:R-:W-:Y:S01]  /*4e7e0*/  IMAD.U32 R234, R241, 0x10000, RZ ;  /* 0x00010000f1ea7824 */ /* 0x000fe200078e00ff */
[----:B------:R-:W-:Y:S01]  /*4e7f0*/  SHF.L.U32 R235, R251, 0x10, RZ ;  /* 0x00000010fbeb7819 */ /* 0x000fe200000006ff */
[----:B------:R-:W4:Y:S02]  /*4e800*/  LDL R245, [R1+0xc] ;  /* 0x00000c0001f57983 */ /* 0x000f240000100800 */
[----:B------:R-:W-:-:S02]  /*4e810*/  FADD.FTZ R217, R218, R217 ;  /* 0x000000d9dad97221 */ /* 0x000fc40000010000 */
[----:B------:R-:W5:Y:S04]  /*4e820*/  LDL R244, [R1+0x10] ;  /* 0x0000100001f47983 */ /* 0x000f680000100800 */
[----:B------:R-:W1:Y:S01]  /*4e830*/  MUFU.RSQ R217, R217 ;  /* 0x000000d900d97308 */ /* 0x000e620000001400 */
[----:B------:R-:W-:Y:S01]  /*4e840*/  FSEL R218, R247, RZ, !P2 ;  /* 0x000000fff7da7208 */ /* 0x000fe20005000000 */
[----:B0-----:R-:W-:-:S04]  /*4e850*/  IMAD.U32 R226, R120, 0x10000, RZ ;  /* 0x0001000078e27824 */ /* 0x001fc800078e00ff */
[----:B------:R-:W-:Y:S01]  /*4e860*/  FADD.FTZ R224, -R218, R68 ;  /* 0x00000044dae07221 */ /* 0x000fe20000010100 */
[----:B------:R-:W-:-:S03]  /*4e870*/  IMAD.U32 R68, R236, 0x10000, RZ ;  /* 0x00010000ec447824 */ /* 0x000fc600078e00ff */
[----:B-1----:R-:W-:-:S04]  /*4e880*/  FMUL.FTZ R224, R217, R224 ;  /* 0x000000e0d9e07220 */ /* 0x002fc80000410000 */
[C---:B------:R-:W-:Y:S01]  /*4e890*/  FFMA.FTZ R232, R224.reuse, R232, R226 ;  /* 0x000000e8e0e87223 */ /* 0x040fe200000100e2 */
[----:B------:R-:W-:Y:S01]  /*4e8a0*/  FFMA.FTZ R224, R224, R68, R225 ;  /* 0x00000044e0e07223 */ /* 0x000fe200000100e1 */
[----:B------:R-:W-:Y:S01]  /*4e8b0*/  FADD.FTZ R225, -R218, R69 ;  /* 0x00000045dae17221 */ /* 0x000fe20000010100 */
[----:B------:R-:W-:-:S03]  /*4e8c0*/  IMAD.U32 R226, R248, 0x10000, RZ ;  /* 0x00010000f8e27824 */ /* 0x000fc600078e00ff */
[----:B------:R-:W-:Y:S01]  /*4e8d0*/  FMUL.FTZ R225, R217, R225 ;  /* 0x000000e1d9e17220 */ /* 0x000fe20000410000 */
[----:B------:R-:W-:Y:S01]  /*4e8e0*/  SHF.L.U32 R68, R249, 0x10, RZ ;  /* 0x00000010f9447819 */ /* 0x000fe200000006ff */
[----:B------:R-:W-:Y:S02]  /*4e8f0*/  IMAD.U32 R69, R250, 0x10000, RZ ;  /* 0x00010000fa457824 */ /* 0x000fe400078e00ff */
[----:B------:R-:W-:Y:S01]  /*4e900*/  FFMA.FTZ R233, R225, R233, R226 ;  /* 0x000000e9e1e97223 */ /* 0x000fe200000100e2 */
[----:B------:R-:W-:Y:S01]  /*4e910*/  FADD.FTZ R226, -R218, R70 ;  /* 0x00000046dae27221 */ /* 0x000fe20000010100 */
[----:B------:R-:W-:Y:S01]  /*4e920*/  SHF.L.U32 R70, R121, 0x10, RZ ;  /* 0x0000001079467819 */ /* 0x000fe200000006ff */
[----:B------:R-:W-:Y:S01]  /*4e930*/  FFMA.FTZ R225, R225, R68, R69 ;  /* 0x00000044e1e17223 */ /* 0x000fe20000010045 */
[----:B------:R-:W-:Y:S02]  /*4e940*/  IMAD.U32 R68, R237, 0x10000, RZ ;  /* 0x00010000ed447824 */ /* 0x000fe400078e00ff */
[----:B------:R-:W-:Y:S01]  /*4e950*/  FMUL.FTZ R226, R217, R226 ;  /* 0x000000e2d9e27220 */ /* 0x000fe20000410000 */
[----:B------:R-:W-:-:S02]  /*4e960*/  IMAD.U32 R69, R89, 0x10000, RZ ;  /* 0x0001000059457824 */ /* 0x000fc400078e00ff */
[----:B------:R-:W-:Y:S01]  /*4e970*/  FADD.FTZ R227, -R218, R71 ;  /* 0x00000047dae37221 */ /* 0x000fe20000010100 */
[C---:B------:R-:W-:Y:S01]  /*4e980*/  FFMA.FTZ R234, R226.reuse, R234, R70 ;  /* 0x000000eae2ea7223 */ /* 0x040fe20000010046 */
[----:B------:R-:W-:Y:S02]  /*4e990*/  FFMA.FTZ R226, R226, R68, R69 ;  /* 0x00000044e2e27223 */ /* 0x000fe40000010045 */
[----:B------:R-:W-:Y:S01]  /*4e9a0*/  FMUL.FTZ R227, R217, R227 ;  /* 0x000000e3d9e37220 */ /* 0x000fe20000410000 */
[----:B------:R-:W-:Y:S02]  /*4e9b0*/  IMAD.U32 R70, R252, 0x10000, RZ ;  /* 0x00010000fc467824 */ /* 0x000fe400078e00ff */
[----:B------:R-:W-:Y:S02]  /*4e9c0*/  IMAD.U32 R71, R122, 0x10000, RZ ;  /* 0x000100007a477824 */ /* 0x000fe400078e00ff */
[----:B------:R-:W-:Y:S01]  /*4e9d0*/  FFMA.FTZ R235, R227, R235, R70 ;  /* 0x000000ebe3eb7223 */ /* 0x000fe20000010046 */
[----:B------:R-:W-:Y:S01]  /*4e9e0*/  IMAD.U32 R70, R242, 0x10000, RZ ;  /* 0x00010000f2467824 */ /* 0x000fe200078e00ff */
[----:B--2---:R-:W-:Y:S01]  /*4e9f0*/  SHF.L.U32 R69, R230, 0x10, RZ ;  /* 0x00000010e6457819 */ /* 0x004fe200000006ff */
[----:B------:R-:W-:-:S02]  /*4ea00*/  FADD.FTZ R230, -R218, R72 ;  /* 0x00000048dae67221 */ /* 0x000fc40000010100 */
[----:B------:R-:W2:Y:S02]  /*4ea10*/  LDL R72, [R1+0x8] ;  /* 0x0000080001487983 */ /* 0x000ea40000100800 */
[----:B------:R-:W-:-:S04]  /*4ea20*/  FMUL.FTZ R230, R217, R230 ;  /* 0x000000e6d9e67220 */ /* 0x000fc80000410000 */
[----:B------:R-:W-:Y:S02]  /*4ea30*/  FFMA.FTZ R70, R230, R70, R71 ;  /* 0x00000046e6467223 */ /* 0x000fe40000010047 */
[----:B------:R-:W5:Y:S01]  /*4ea40*/  LDL R71, [R1+0x14] ;  /* 0x0000140001477983 */ /* 0x000f620000100800 */
[----:B---3--:R-:W-:-:S04]  /*4ea50*/  IMAD.U32 R68, R231, 0x10000, RZ ;  /* 0x00010000e7447824 */ /* 0x008fc800078e00ff */
[----:B------:R-:W-:Y:S01]  /*4ea60*/  FFMA.FTZ R227, R227, R68, R69 ;  /* 0x00000044e3e37223 */ /* 0x000fe20000010045 */
[----:B------:R-:W-:Y:S01]  /*4ea70*/  SHF.L.U32 R68, R238, 0x10, RZ ;  /* 0x00000010ee447819 */ /* 0x000fe200000006ff */
[----:B------:R-:W-:Y:S02]  /*4ea80*/  IMAD.U32 R69, R90, 0x10000, RZ ;  /* 0x000100005a457824 */ /* 0x000fe400078e00ff */
[C---:B------:R-:W-:Y:S01]  /*4ea90*/  FADD.FTZ R231, -R218.reuse, R73 ;  /* 0x00000049dae77221 */ /* 0x040fe20000010100 */
[----:B------:R-:W-:Y:S01]  /*4eaa0*/  FADD.FTZ R74, -R218, R74 ;  /* 0x0000004ada4a7221 */ /* 0x000fe20000010100 */
[----:B------:R-:W3:Y:S01]  /*4eab0*/  LDL R73, [R1+0x18] ;  /* 0x0000180001497983 */ /* 0x000ee20000100800 */
[----:B------:R-:W-:Y:S01]  /*4eac0*/  FFMA.FTZ R230, R230, R68, R69 ;  /* 0x00000044e6e67223 */ /* 0x000fe20000010045 */
[----:B----4-:R-:W-:Y:S01]  /*4ead0*/  SHF.L.U32 R68, R245, 0x10, RZ ;  /* 0x00000010f5447819 */ /* 0x010fe200000006ff */
[C---:B------:R-:W-:Y:S01]  /*4eae0*/  FMUL.FTZ R231, R217.reuse, R231 ;  /* 0x000000e7d9e77220 */ /* 0x040fe20000410000 */
[----:B------:R-:W-:Y:S01]  /*4eaf0*/  FMUL.FTZ R74, R217, R74 ;  /* 0x0000004ad94a7220 */ /* 0x000fe20000410000 */
[----:B------:R-:W4:Y:S01]  /*4eb00*/  LDL R245, [R1+0x20] ;  /* 0x0000200001f57983 */ /* 0x000f220000100800 */
[----:B--2---:R-:W-:-:S04]  /*4eb10*/  IMAD.U32 R72, R72, 0x10000, RZ ;  /* 0x0001000048487824 */ /* 0x004fc800078e00ff */
[----:B------:R-:W-:Y:S01]  /*4eb20*/  FFMA.FTZ R72, R231, R72, R68 ;  /* 0x00000048e7487223 */ /* 0x000fe20000010044 */
[----:B-----5:R-:W-:Y:S02]  /*4eb30*/  IMAD.U32 R68, R244, 0x10000, RZ ;  /* 0x00010000f4447824 */ /* 0x020fe400078e00ff */
[----:B------:R-:W2:Y:S01]  /*4eb40*/  LDL R244, [R1+0x24] ;  /* 0x0000240001f47983 */ /* 0x000ea20000100800 */
[----:B------:R-:W-:Y:S01]  /*4eb50*/  IMAD.U32 R69, R71, 0x10000, RZ ;  /* 0x0001000047457824 */ /* 0x000fe200078e00ff */
[----:B------:R-:W-:-:S03]  /*4eb60*/  SHF.L.U32 R71, R243, 0x10, RZ ;  /* 0x00000010f3477819 */ /* 0x000fc600000006ff */
[----:B------:R-:W-:Y:S01]  /*4eb70*/  FFMA.FTZ R231, R231, R68, R69 ;  /* 0x00000044e7e77223 */ /* 0x000fe20000010045 */
[----:B------:R-:W-:Y:S01]  /*4eb80*/  IMAD.U32 R68, R123, 0x10000, RZ ;  /* 0x000100007b447824 */ /* 0x000fe200078e00ff */
[----:B------:R-:W-:-:S03]  /*4eb90*/  SHF.L.U32 R69, R91, 0x10, RZ ;  /* 0x000000105b457819 */ /* 0x000fc600000006ff */
[----:B------:R-:W-:Y:S01]  /*4eba0*/  FFMA.FTZ R71, R74, R71, R68 ;  /* 0x000000474a477223 */ /* 0x000fe20000010044 */
[----:B------:R-:W-:-:S04]  /*4ebb0*/  IMAD.U32 R68, R239, 0x10000, RZ ;  /* 0x00010000ef447824 */ /* 0x000fc800078e00ff */
[----:B------:R-:W-:Y:S02]  /*4ebc0*/  FFMA.FTZ R74, R74, R68, R69 ;  /* 0x000000444a4a7223 */ /* 0x000fe40000010045 */
[----:B------:R-:W5:Y:S01]  /*4ebd0*/  LDL R69, [R1+0x1c] ;  /* 0x00001c0001457983 */ /* 0x000f620000100800 */
[----:B------:R-:W-:Y:S01]  /*4ebe0*/  FADD.FTZ R75, -R218, R75 ;  /* 0x0000004bda4b7221 */ /* 0x000fe20000010100 */
[----:B---3--:R-:W-:-:S03]  /*4ebf0*/  IMAD.U32 R73, R73, 0x10000, RZ ;  /* 0x0001000049497824 */ /* 0x008fc600078e00ff */
[----:B------:R-:W-:Y:S01]  /*4ec00*/  FMUL.FTZ R75, R217, R75 ;  /* 0x0000004bd94b7220 */ /* 0x000fe20000410000 */
[----:B------:R-:W-:Y:S01]  /*4ec10*/  F2FP.BF16.F32.PACK_AB R70, R72, R70 ;  /* 0x000000464846723e */ /* 0x000fe200000010ff */
[----:B-----5:R-:W-:Y:S02]  /*4ec20*/  IMAD.U32 R68, R69, 0x10000, RZ ;  /* 0x0001000045447824 */ /* 0x020fe400078e00ff */
[----:B--2---:R-:W-:Y:S02]  /*4ec30*/  IMAD.U32 R69, R244, 0x10000, RZ ;  /* 0x00010000f4457824 */ /* 0x004fe400078e00ff */
[----:B------:R-:W-:Y:S01]  /*4ec40*/  FFMA.FTZ R73, R75, R73, R68 ;  /* 0x000000494b497223 */ /* 0x000fe20000010044 */
[----:B----4-:R-:W-:Y:S02]  /*4ec50*/  SHF.L.U32 R68, R245, 0x10, RZ ;  /* 0x00000010f5447819 */ /* 0x010fe400000006ff */
[----:B------:R-:W0:Y:S03]  /*4ec60*/  LDC.64 R244, c[0x0][0x428] ;  /* 0x00010a00fff47b82 */ /* 0x000e260000000a00 */
[----:B------:R-:W-:-:S05]  /*4ec70*/  FFMA.FTZ R75, R75, R68, R69 ;  /* 0x000000444b4b7223 */ /* 0x000fca0000010045 */
[----:B------:R-:W1:Y:S02]  /*4ec80*/  @!P1 LDC.64 R68, c[0x0][0x3c0] ;  /* 0x0000f000ff449b82 */ /* 0x000e640000000a00 */
[----:B-1----:R-:W-:-:S05]  /*4ec90*/  @!P1 IMAD.WIDE R68, R229, 0x4, R68 ;  /* 0x00000004e5449825 */ /* 0x002fca00078e0244 */
[----:B------:R1:W-:Y:S02]  /*4eca0*/  @!P1 STG.E desc[UR6][R68.64], R247 ;  /* 0x000000f744009986 */ /* 0x0003e4000c101906 */
[----:B-1----:R-:W1:Y:S01]  /*4ecb0*/  @!P1 LDC.64 R68, c[0x0][0x3c8] ;  /* 0x0000f200ff449b82 */ /* 0x002e620000000a00 */
[----:B------:R-:W-:Y:S01]  /*4ecc0*/  F2FP.BF16.F32.PACK_AB R71, R73, R71 ;  /* 0x000000474947723e */ /* 0x000fe200000010ff */
[----:B0-----:R-:W-:Y:S01]  /*4ecd0*/  IMAD.WIDE.U32 R72, R228, 0x10, R244 ;  /* 0x00000010e4487825 */ /* 0x001fe200078e00f4 */
[----:B------:R-:W-:Y:S01]  /*4ece0*/  F2FP.BF16.F32.PACK_AB R75, R75, R74 ;  /* 0x0000004a4b4b723e */ /* 0x000fe200000010ff */
[----:B------:R-:W2:Y:S01]  /*4ecf0*/  LDL R247, [R1+0x2c] ;  /* 0x00002c0001f77983 */ /* 0x000ea20000100800 */
[----:B------:R-:W-:-:S03]  /*4ed00*/  F2FP.BF16.F32.PACK_AB R74, R231, R230 ;  /* 0x000000e6e74a723e */ /* 0x000fc600000010ff */
[----:B------:R-:W3:Y:S04]  /*4ed10*/  LDL R230, [R1+0x4c] ;  /* 0x00004c0001e67983 */ /* 0x000ee80000100800 */
[----:B------:R-:W4:Y:S01]  /*4ed20*/  LDL R231, [R1+0x58] ;  /* 0x0000580001e77983 */ /* 0x000f220000100800 */
[----:B-1----:R-:W-:-:S05]  /*4ed30*/  @!P1 IMAD.WIDE R68, R229, 0x4, R68 ;  /* 0x00000004e5449825 */ /* 0x002fca00078e0244 */
[----:B------:R0:W-:Y:S02]  /*4ed40*/  @!P1 STG.E desc[UR6][R68.64], R217 ;  /* 0x000000d944009986 */ /* 0x0001e4000c101906 */
[----:B0-----:R-:W-:Y:S02]  /*4ed50*/  F2FP.BF16.F32.PACK_AB R69, R235, R234 ;  /* 0x000000eaeb45723e */ /* 0x001fe400000010ff */
[----:B------:R-:W-:Y:S01]  /*4ed60*/  F2FP.BF16.F32.PACK_AB R68, R233, R232 ;  /* 0x000000e8e944723e */ /* 0x000fe200000010ff */
[----:B------:R-:W5:Y:S04]  /*4ed70*/  LDL R235, [R1+0x3c] ;  /* 0x00003c0001eb7983 */ /* 0x000f680000100800 */
[----:B------:R0:W-:Y:S04]  /*4ed80*/  STG.E.128 desc[UR6][R72.64], R68 ;  /* 0x0000004448007986 */ /* 0x0001e8000c101d06 */
[----:B------:R-:W4:Y:S04]  /*4ed90*/  LDL R232, [R1+0x5c] ;  /* 0x00005c0001e87983 */ /* 0x000f280000100800 */
[----:B------:R-:W5:Y:S04]  /*4eda0*/  LDL R234, [R1+0x38] ;  /* 0x0000380001ea7983 */ /* 0x000f680000100800 */
[----:B------:R-:W5:Y:S01]  /*4edb0*/  LDL R233, [R1+0x28] ;  /* 0x0000280001e97983 */ /* 0x000f620000100800 */
[----:B0-----:R-:W-:Y:S01]  /*4edc0*/  F2FP.BF16.F32.PACK_AB R73, R227, R226 ;  /* 0x000000e2e349723e */ /* 0x001fe200000010ff */
[----:B------:R-:W0:Y:S02]  /*4edd0*/  LDC.64 R70, c[0x0][0x430] ;  /* 0x00010c00ff467b82 */ /* 0x000e240000000a00 */
[----:B------:R-:W5:Y:S01]  /*4ede0*/  LDL R227, [R1+0x48] ;  /* 0x0000480001e37983 */ /* 0x000f620000100800 */
[----:B------:R-:W-:Y:S01]  /*4edf0*/  F2FP.BF16.F32.PACK_AB R72, R225, R224 ;  /* 0x000000e0e148723e */ /* 0x000fe200000010ff */
[----:B------:R-:W-:-:S04]  /*4ee00*/  FADD.FTZ R66, -R218, R66 ;  /* 0x00000042da427221 */ /* 0x000fc80000010100 */
[----:B------:R-:W-:Y:S01]  /*4ee10*/  FMUL.FTZ R66, R217, R66 ;  /* 0x00000042d9427220 */ /* 0x000fe20000410000 */
[----:B------:R-:W-:Y:S01]  /*4ee20*/  FADD.FTZ R61, -R218, R61 ;  /* 0x0000003dda3d7221 */ /* 0x000fe20000010100 */
[----:B0-----:R-:W-:-:S04]  /*4ee30*/  IMAD.WIDE.U32 R68, R228, 0x10, R70 ;  /* 0x00000010e4447825 */ /* 0x001fc800078e0046 */
[C---:B------:R-:W-:Y:S01]  /*4ee40*/  FADD.FTZ R224, -R218.reuse, R63 ;  /* 0x0000003fdae07221 */ /* 0x040fe20000010100 */
[C---:B------:R-:W-:Y:S01]  /*4ee50*/  FADD.FTZ R65, -R218.reuse, R65 ;  /* 0x00000041da417221 */ /* 0x040fe20000010100 */
[----:B------:R-:W5:Y:S04]  /*4ee60*/  LDL R228, [R1+0x64] ;  /* 0x0000640001e47983 */ /* 0x000f680000100800 */
[----:B------:R0:W-:Y:S02]  /*4ee70*/  STG.E.128 desc[UR6][R68.64], R72 ;  /* 0x0000004844007986 */ /* 0x0001e4000c101d06 */
[----:B0-----:R-:W-:Y:S01]  /*4ee80*/  FADD.FTZ R68, -R218, R64 ;  /* 0x00000040da447221 */ /* 0x001fe20000010100 */
[----:B------:R-:W-:Y:S01]  /*4ee90*/  IMAD.U32 R64, R221, 0x10000, RZ ;  /* 0x00010000dd407824 */ /* 0x000fe200078e00ff */
[----:B------:R-:W-:Y:S01]  /*4eea0*/  SHF.L.U32 R74, R124, 0x10, RZ ;  /* 0x000000107c4a7819 */ /* 0x000fe200000006ff */
[----:B------:R-:W-:-:S02]  /*4eeb0*/  IMAD.U32 R69, R125, 0x10000, RZ ;  /* 0x000100007d457824 */ /* 0x000fc400078e00ff */
[----:B------:R-:W-:Y:S01]  /*4eec0*/  FADD.FTZ R72, -R218, R60 ;  /* 0x0000003cda487221 */ /* 0x000fe20000010100 */
[C---:B------:R-:W-:Y:S01]  /*4eed0*/  FMUL.FTZ R68, R217.reuse, R68 ;  /* 0x00000044d9447220 */ /* 0x040fe20000410000 */
[----:B------:R-:W-:Y:S02]  /*4eee0*/  IMAD.U32 R73, R220, 0x10000, RZ ;  /* 0x00010000dc497824 */ /* 0x000fe400078e00ff */
[----:B------:R-:W-:Y:S01]  /*4eef0*/  FFMA.FTZ R64, R66, R64, R69 ;  /* 0x0000004042407223 */ /* 0x000fe20000010045 */
[----:B------:R-:W-:Y:S01]  /*4ef00*/  FMUL.FTZ R69, R217, R72 ;  /* 0x00000048d9457220 */ /* 0x000fe20000410000 */
[----:B------:R-:W-:Y:S01]  /*4ef10*/  SHF.L.U32 R72, R222, 0x10, RZ ;  /* 0x00000010de487819 */ /* 0x000fe200000006ff */
[----:B------:R-:W-:Y:S01]  /*4ef20*/  FFMA.FTZ R60, R68, R73, R74 ;  /* 0x00000049443c7223 */ /* 0x000fe2000001004a */
[----:B------:R-:W-:Y:S02]  /*4ef30*/  IMAD.U32 R73, R126, 0x10000, RZ ;  /* 0x000100007e497824 */ /* 0x000fe400078e00ff */
[----:B------:R-:W-:-:S02]  /*4ef40*/  FADD.FTZ R74, -R218, R62 ;  /* 0x0000003eda4a7221 */ /* 0x000fc40000010100 */
[----:B------:R-:W-:Y:S01]  /*4ef50*/  FFMA.FTZ R62, R69, R72, R73 ;  /* 0x00000048453e7223 */ /* 0x000fe20000010049 */
[C---:B------:R-:W-:Y:S01]  /*4ef60*/  FMUL.FTZ R73, R217.reuse, R61 ;  /* 0x0000003dd9497220 */ /* 0x040fe20000410000 */
[----:B------:R-:W-:Y:S01]  /*4ef70*/  FMUL.FTZ R72, R217, R74 ;  /* 0x0000004ad9487220 */ /* 0x000fe20000410000 */
[----:B------:R-:W-:Y:S02]  /*4ef80*/  IMAD.U32 R74, R223, 0x10000, RZ ;  /* 0x00010000df4a7824 */ /* 0x000fe400078e00ff */
[----:B------:R-:W-:-:S04]  /*4ef90*/  IMAD.U32 R75, R127, 0x10000, RZ ;  /* 0x000100007f4b7824 */ /* 0x000fc800078e00ff */
[----:B------:R-:W-:Y:S01]  /*4efa0*/  FFMA.FTZ R63, R72, R74, R75 ;  /* 0x0000004a483f7223 */ /* 0x000fe2000001004b */
[C---:B------:R-:W-:Y:S01]  /*4efb0*/  FMUL.FTZ R74, R217.reuse, R224 ;  /* 0x000000e0d94a7220 */ /* 0x040fe20000410000 */
[----:B------:R-:W-:Y:S01]  /*4efc0*/  FADD.FTZ R224, -R218, R67 ;  /* 0x00000043dae07221 */ /* 0x000fe20000010100 */
[----:B------:R-:W-:Y:S01]  /*4efd0*/  FMUL.FTZ R67, R217, R65 ;  /* 0x00000041d9437220 */ /* 0x000fe20000410000 */
[----:B--2---:R-:W-:Y:S02]  /*4efe0*/  IMAD.U32 R226, R247, 0x10000, RZ ;  /* 0x00010000f7e27824 */ /* 0x004fe400078e00ff */
[----:B------:R-:W2:Y:S01]  /*4eff0*/  LDL R247, [R1+0x30] ;  /* 0x0000300001f77983 */ /* 0x000ea20000100800 */
[----:B---3--:R-:W-:-:S03]  /*4f000*/  SHF.L.U32 R225, R230, 0x10, RZ ;  /* 0x00000010e6e17819 */ /* 0x008fc600000006ff */
[----:B------:R-:W3:Y:S01]  /*4f010*/  LDL R230, [R1+0x60] ;  /* 0x0000600001e67983 */ /* 0x000ee20000100800 */
[----:B----4-:R-:W-:-:S03]  /*4f020*/  IMAD.U32 R75, R232, 0x10000, RZ ;  /* 0x00010000e84b7824 */ /* 0x010fc600078e00ff */
[----:B------:R-:W4:Y:S01]  /*4f030*/  LDL R232, [R1+0x50] ;  /* 0x0000500001e87983 */ /* 0x000f220000100800 */
[----:B-----5:R-:W-:Y:S02]  /*4f040*/  IMAD.U32 R61, R227, 0x10000, RZ ;  /* 0x00010000e33d7824 */ /* 0x020fe400078e00ff */
[----:B------:R-:W-:Y:S02]  /*4f050*/  IMAD.U32 R227, R235, 0x10000, RZ ;  /* 0x00010000ebe37824 */ /* 0x000fe400078e00ff */
[----:B------:R-:W5:Y:S01]  /*4f060*/  LDL R235, [R1+0x34] ;  /* 0x0000340001eb7983 */ /* 0x000f620000100800 */
[----:B------:R-:W-:Y:S01]  /*4f070*/  FFMA.FTZ R61, R73, R61, R225 ;  /* 0x0000003d493d7223 */ /* 0x000fe200000100e1 */
[----:B------:R-:W-:Y:S01]  /*4f080*/  SHF.L.U32 R225, R231, 0x10, RZ ;  /* 0x00000010e7e17819 */ /* 0x000fe200000006ff */
[----:B------:R-:W-:Y:S01]  /*4f090*/  IMAD.U32 R65, R233, 0x10000, RZ ;  /* 0x00010000e9417824 */ /* 0x000fe200078e00ff */
[----:B------:R-:W3:Y:S03]  /*4f0a0*/  LDL R231, [R1+0x54] ;  /* 0x0000540001e77983 */ /* 0x000ee60000100800 */
[----:B------:R-:W-:Y:S01]  /*4f0b0*/  FFMA.FTZ R225, R74, R225, R75 ;  /* 0x000000e14ae17223 */ /* 0x000fe2000001004b */
[----:B------:R-:W-:Y:S01]  /*4f0c0*/  FMUL.FTZ R75, R217, R224 ;  /* 0x000000e0d94b7220 */ /* 0x000fe20000410000 */
[----:B------:R-:W-:Y:S01]  /*4f0d0*/  SHF.L.U32 R224, R234, 0x10, RZ ;  /* 0x00000010eae07819 */ /* 0x000fe200000006ff */
[----:B------:R-:W4:Y:S04]  /*4f0e0*/  LDL R233, [R1+0x44] ;  /* 0x0000440001e97983 */ /* 0x000f280000100800 */
[----:B------:R-:W3:Y:S01]  /*4f0f0*/  LDL R234, [R1+0x40] ;  /* 0x0000400001ea7983 */ /* 0x000ee20000100800 */
[----:B------:R-:W-:Y:S01]  /*4f100*/  FFMA.FTZ R224, R75, R224, R227 ;  /* 0x000000e04be07223 */ /* 0x000fe200000100e3 */
[----:B------:R-:W-:Y:S01]  /*4f110*/  FFMA.FTZ R65, R67, R65, R226 ;  /* 0x0000004143417223 */ /* 0x000fe200000100e2 */
[----:B------:R-:W-:Y:S01]  /*4f120*/  F2FP.BF16.F32.PACK_AB R62, R61, R62 ;  /* 0x0000003e3d3e723e */ /* 0x000fe200000010ff */
[----:B------:R-:W3:Y:S01]  /*4f130*/  LDL R226, [R1+0x88] ;  /* 0x0000880001e27983 */ /* 0x000ee20000100800 */
[----:B------:R-:W-:-:S02]  /*4f140*/  F2FP.BF16.F32.PACK_AB R63, R225, R63 ;  /* 0x0000003fe13f723e */ /* 0x000fc400000010ff */
[----:B------:R-:W-:Y:S01]  /*4f150*/  F2FP.BF16.F32.PACK_AB R61, R224, R64 ;  /* 0x00000040e03d723e */ /* 0x000fe200000010ff */
[----:B------:R-:W3:Y:S01]  /*4f160*/  LDL R225, [R1+0x8c] ;  /* 0x00008c0001e17983 */ /* 0x000ee20000100800 */
[----:B------:R-:W-:Y:S01]  /*4f170*/  F2FP.BF16.F32.PACK_AB R60, R65, R60 ;  /* 0x0000003c413c723e */ /* 0x000fe200000010ff */
[----:B------:R-:W-:Y:S02]  /*4f180*/  IMAD.WIDE.U32 R64, R219, 0x10, R244 ;  /* 0x00000010db407825 */ /* 0x000fe400078e00f4 */
[----:B------:R-:W3:Y:S04]  /*4f190*/  LDL R224, [R1+0x9c] ;  /* 0x00009c0001e07983 */ /* 0x000ee80000100800 */
[----:B------:R0:W-:Y:S04]  /*4f1a0*/  STG.E.128 desc[UR6][R64.64], R60 ;  /* 0x0000003c40007986 */ /* 0x0001e8000c101d06 */
[----:B------:R-:W3:Y:S01]  /*4f1b0*/  LDL R227, [R1+0x98] ;  /* 0x0000980001e37983 */ /* 0x000ee20000100800 */
[----:B0-----:R-:W-:Y:S01]  /*4f1c0*/  SHF.L.U32 R60, R176, 0x10, RZ ;  /* 0x00000010b03c7819 */ /* 0x001fe200000006ff */
[----:B------:R-:W-:-:S04]  /*4f1d0*/  IMAD.U32 R61, R92, 0x10000, RZ ;  /* 0x000100005c3d7824 */ /* 0x000fc800078e00ff */
[----:B------:R-:W-:Y:S01]  /*4f1e0*/  FFMA.FTZ R60, R68, R60, R61 ;  /* 0x0000003c443c7223 */ /* 0x000fe2000001003d */
[----:B------:R-:W-:Y:S01]  /*4f1f0*/  IMAD.U32 R65, R95, 0x10000, RZ ;  /* 0x000100005f417824 */ /* 0x000fe200078e00ff */
[----:B------:R-:W3:Y:S01]  /*4f200*/  LDL R68, [R1+0x6c] ;  /* 0x00006c0001447983 */ /* 0x000ee20000100800 */
[----:B--2---:R-:W-:Y:S01]  /*4f210*/  IMAD.U32 R61, R247, 0x10000, RZ ;  /* 0x00010000f73d7824 */ /* 0x004fe200078e00ff */
[----:B-----5:R-:W-:-:S05]  /*4f220*/  SHF.L.U32 R62, R235, 0x10, RZ ;  /* 0x00000010eb3e7819 */ /* 0x020fca00000006ff */
[----:B------:R-:W-:Y:S01]  /*4f230*/  FFMA.FTZ R67, R67, R61, R62 ;  /* 0x0000003d43437223 */ /* 0x000fe2000001003e */
[----:B------:R-:W-:Y:S02]  /*4f240*/  IMAD.U32 R61, R177, 0x10000, RZ ;  /* 0x00010000b13d7824 */ /* 0x000fe400078e00ff */
[----:B------:R-:W-:Y:S02]  /*4f250*/  IMAD.U32 R62, R93, 0x10000, RZ ;  /* 0x000100005d3e7824 */ /* 0x000fe400078e00ff */
[----:B----4-:R-:W-:Y:S02]  /*4f260*/  IMAD.U32 R63, R233, 0x10000, RZ ;  /* 0x00010000e93f7824 */ /* 0x010fe400078e00ff */
[----:B------:R-:W-:Y:S01]  /*4f270*/  FFMA.FTZ R61, R66, R61, R62 ;  /* 0x0000003d423d7223 */ /* 0x000fe2000001003e */
[----:B---3--:R-:W-:-:S05]  /*4f280*/  SHF.L.U32 R62, R234, 0x10, RZ ;  /* 0x00000010ea3e7819 */ /* 0x008fca00000006ff */
[----:B------:R-:W-:Y:S01]  /*4f290*/  FFMA.FTZ R75, R75, R62, R63 ;  /* 0x0000003e4b4b7223 */ /* 0x000fe2000001003f */
[----:B------:R-:W-:Y:S01]  /*4f2a0*/  SHF.L.U32 R63, R94, 0x10, RZ ;  /* 0x000000105e3f7819 */ /* 0x000fe200000006ff */
[----:B------:R-:W-:Y:S02]  /*4f2b0*/  IMAD.U32 R62, R178, 0x10000, RZ ;  /* 0x00010000b23e7824 */ /* 0x000fe400078e00ff */
[----:B------:R-:W-:Y:S02]  /*4f2c0*/  IMAD.U32 R64, R231, 0x10000, RZ ;  /* 0x00010000e7407824 */ /* 0x000fe400078e00ff */
[----:B------:R-:W-:Y:S01]  /*4f2d0*/  FFMA.FTZ R62, R69, R62, R63 ;  /* 0x0000003e453e7223 */ /* 0x000fe2000001003f */
[----:B------:R-:W-:Y:S01]  /*4f2e0*/  IMAD.U32 R63, R232, 0x10000, RZ ;  /* 0x00010000e83f7824 */ /* 0x000fe200078e00ff */
[----:B------:R-:W-:Y:S01]  /*4f2f0*/  SHF.L.U32 R66, R228, 0x10, RZ ;  /* 0x00000010e4427819 */ /* 0x000fe200000006ff */
[----:B------:R-:W2:Y:S02]  /*4f300*/  LDL R69, [R1+0x7c] ;  /* 0x00007c0001457983 */ /* 0x000ea40000100800 */
[----:B------:R-:W-:Y:S01]  /*4f310*/  FFMA.FTZ R64, R73, R63, R64 ;  /* 0x0000003f49407223 */ /* 0x000fe20000010040 */
[----:B------:R-:W-:Y:S01]  /*4f320*/  SHF.L.U32 R63, R179, 0x10, RZ ;  /* 0x00000010b33f7819 */ /* 0x000fe200000006ff */
[----:B------:R-:W3:Y:S04]  /*4f330*/  LDL R73, [R1+0x68] ;  /* 0x0000680001497983 */ /* 0x000ee80000100800 */
[----:B------:R-:W-:-:S02]  /*4f340*/  FFMA.FTZ R63, R72, R63, R65 ;  /* 0x0000003f483f7223 */ /* 0x000fc40000010041 */
[----:B------:R-:W4:Y:S01]  /*4f350*/  LDL R72, [R1+0x78] ;  /* 0x0000780001487983 */ /* 0x000f220000100800 */
[----:B------:R-:W-:-:S04]  /*4f360*/  IMAD.U32 R65, R230, 0x10000, RZ ;  /* 0x00010000e6417824 */ /* 0x000fc800078e00ff */
[----:B------:R-:W-:Y:S01]  /*4f370*/  FFMA.FTZ R65, R74, R65, R66 ;  /* 0x000000414a417223 */ /* 0x000fe20000010042 */
[----:B------:R-:W-:Y:S01]  /*4f380*/  F2FP.BF16.F32.PACK_AB R62, R64, R62 ;  /* 0x0000003e403e723e */ /* 0x000fe200000010ff */
[C---:B------:R-:W-:Y:S01]  /*4f390*/  FADD.FTZ R58, -R218.reuse, R58 ;  /* 0x0000003ada3a7221 */ /* 0x040fe20000010100 */
[----:B------:R-:W-:Y:S01]  /*4f3a0*/  F2FP.BF16.F32.PACK_AB R61, R75, R61 ;  /* 0x0000003d4b3d723e */ /* 0x000fe200000010ff */
[----:B------:R-:W-:Y:S01]  /*4f3b0*/  FADD.FTZ R53, -R218, R53 ;  /* 0x00000035da357221 */ /* 0x000fe20000010100 */
[----:B------:R-:W-:Y:S01]  /*4f3c0*/  F2FP.BF16.F32.PACK_AB R63, R65, R63 ;  /* 0x0000003f413f723e */ /* 0x000fe200000010ff */
[----:B------:R-:W-:Y:S01]  /*4f3d0*/  IMAD.WIDE.U32 R64, R219, 0x10, R70 ;  /* 0x00000010db407825 */ /* 0x000fe200078e0046 */
[----:B------:R-:W-:-:S03]  /*4f3e0*/  F2FP.BF16.F32.PACK_AB R60, R67, R60 ;  /* 0x0000003c433c723e */ /* 0x000fc600000010ff */
[----:B------:R-:W-:Y:S01]  /*4f3f0*/  FMUL.FTZ R58, R217, R58 ;  /* 0x0000003ad93a7220 */ /* 0x000fe20000410000 */
[----:B------:R-:W5:Y:S04]  /*4f400*/  LDL R74, [R1+0x84] ;  /* 0x00008400014a7983 */ /* 0x000f680000100800 */
[----:B------:R0:W-:Y:S01]  /*4f410*/  STG.E.128 desc[UR6][R64.64], R60 ;  /* 0x0000003c40007986 */ /* 0x0001e2000c101d06 */
[----:B------:R-:W-:-:S03]  /*4f420*/  IMAD.U32 R67, R225, 0x10000, RZ ;  /* 0x00010000e1437824 */ /* 0x000fc600078e00ff */
[----:B------:R-:W5:Y:S01]  /*4f430*/  LDL R225, [R1+0x74] ;  /* 0x0000740001e17983 */ /* 0x000f620000100800 */
[----:B------:R-:W-:-:S03]  /*4f440*/  FADD.FTZ R66, -R218, R55 ;  /* 0x00000037da427221 */ /* 0x000fc60000010100 */
[----:B------:R-:W5:Y:S04]  /*4f450*/  LDL R219, [R1+0x90] ;  /* 0x0000900001db7983 */ /* 0x000f680000100800 */
[----:B------:R-:W5:Y:S01]  /*4f460*/  LDL R75, [R1+0x94] ;  /* 0x00009400014b7983 */ /* 0x000f620000100800 */
[----:B0-----:R-:W-:Y:S01]  /*4f470*/  FADD.FTZ R60, -R218, R56 ;  /* 0x00000038da3c7221 */ /* 0x001fe20000010100 */
[----:B------:R-:W-:Y:S01]  /*4f480*/  SHF.L.U32 R56, R201, 0x10, RZ ;  /* 0x00000010c9387819 */ /* 0x000fe200000006ff */
[----:B------:R-:W-:Y:S02]  /*4f490*/  IMAD.U32 R63, R200, 0x10000, RZ ;  /* 0x00010000c83f7824 */ /* 0x000fe400078e00ff */
[----:B------:R-:W-:Y:S01]  /*4f4a0*/  FADD.FTZ R62, -R218, R52 ;  /* 0x00000034da3e7221 */ /* 0x000fe20000010100 */
[----:B------:R-:W-:Y:S01]  /*4f4b0*/  FMUL.FTZ R60, R217, R60 ;  /* 0x0000003cd93c7220 */ /* 0x000fe20000410000 */
[----:B------:R-:W-:-:S02]  /*4f4c0*/  IMAD.U32 R64, R128, 0x10000, RZ ;  /* 0x0001000080407824 */ /* 0x000fc400078e00ff */
[----:B------:R-:W-:Y:S02]  /*4f4d0*/  IMAD.U32 R61, R129, 0x10000, RZ ;  /* 0x00010000813d7824 */ /* 0x000fe400078e00ff */
[----:B------:R-:W-:Y:S01]  /*4f4e0*/  FFMA.FTZ R52, R60, R63, R64 ;  /* 0x0000003f3c347223 */ /* 0x000fe20000010040 */
[----:B------:R-:W-:Y:S01]  /*4f4f0*/  SHF.L.U32 R63, R130, 0x10, RZ ;  /* 0x00000010823f7819 */ /* 0x000fe200000006ff */
[----:B------:R-:W-:Y:S01]  /*4f500*/  FFMA.FTZ R56, R58, R56, R61 ;  /* 0x000000383a387223 */ /* 0x000fe2000001003d */
[----:B------:R-:W-:Y:S01]  /*4f510*/  FMUL.FTZ R61, R217, R62 ;  /* 0x0000003ed93d7220 */ /* 0x000fe20000410000 */
[----:B------:R-:W-:Y:S02]  /*4f520*/  IMAD.U32 R62, R202, 0x10000, RZ ;  /* 0x00010000ca3e7824 */ /* 0x000fe400078e00ff */
[----:B------:R-:W-:Y:S02]  /*4f530*/  FADD.FTZ R64, -R218, R54 ;  /* 0x00000036da407221 */ /* 0x000fe40000010100 */
[----:B------:R-:W-:Y:S01]  /*4f540*/  FFMA.FTZ R54, R61, R62, R63 ;  /* 0x0000003e3d367223 */ /* 0x000fe2000001003f */
[----:B------:R-:W-:Y:S01]  /*4f550*/  FMUL.FTZ R62, R217, R53 ;  /* 0x00000035d93e7220 */ /* 0x000fe20000410000 */
[----:B------:R-:W-:-:S02]  /*4f560*/  IMAD.U32 R53, R226, 0x10000, RZ ;  /* 0x00010000e2357824 */ /* 0x000fc400078e00ff */
[----:B------:R-:W5:Y:S01]  /*4f570*/  LDL R226, [R1+0x70] ;  /* 0x0000700001e27983 */ /* 0x000f620000100800 */
[----:B------:R-:W-:Y:S01]  /*4f580*/  FMUL.FTZ R63, R217, R64 ;  /* 0x00000040d93f7220 */ /* 0x000fe20000410000 */
[----:B------:R-:W-:Y:S01]  /*4f590*/  SHF.L.U32 R64, R203, 0x10, RZ ;  /* 0x00000010cb407819 */ /* 0x000fe200000006ff */
[----:B------:R-:W-:-:S04]  /*4f5a0*/  IMAD.U32 R65, R131, 0x10000, RZ ;  /* 0x0001000083417824 */ /* 0x000fc800078e00ff */
[----:B------:R-:W-:Y:S01]  /*4f5b0*/  FFMA.FTZ R55, R63, R64, R65 ;  /* 0x000000403f377223 */ /* 0x000fe20000010041 */
[----:B------:R-:W-:Y:S02]  /*4f5c0*/  SHF.L.U32 R65, R224, 0x10, RZ ;  /* 0x00000010e0417819 */ /* 0x000fe400000006ff */
[----:B------:R-:W5:Y:S01]  /*4f5d0*/  LDL R224, [R1+0x80] ;  /* 0x0000800001e07983 */ /* 0x000f620000100800 */
[----:B------:R-:W-:Y:S01]  /*4f5e0*/  FFMA.FTZ R53, R62, R53, R67 ;  /* 0x000000353e357223 */ /* 0x000fe20000010043 */
[----:B------:R-:W-:Y:S01]  /*4f5f0*/  FMUL.FTZ R64, R217, R66 ;  /* 0x00000042d9407220 */ /* 0x000fe20000410000 */
[----:B------:R-:W-:Y:S02]  /*4f600*/  IMAD.U32 R67, R227, 0x10000, RZ ;  /* 0x00010000e3437824 */ /* 0x000fe400078e00ff */
[C---:B------:R-:W-:Y:S01]  /*4f610*/  FADD.FTZ R66, -R218.reuse, R59 ;  /* 0x0000003bda427221 */ /* 0x040fe20000010100 */
[----:B------:R-:W-:Y:S01]  /*4f620*/  FADD.FTZ R57, -R218, R57 ;  /* 0x00000039da397221 */ /* 0x000fe20000010100 */
[----:B------:R-:W-:-:S02]  /*4f630*/  IMAD.U32 R68, R68, 0x10000, RZ ;  /* 0x0001000044447824 */ /* 0x000fc400078e00ff */
[----:B------:R-:W-:Y:S01]  /*4f640*/  FFMA.FTZ R67, R64, R67, R65 ;  /* 0x0000004340437223 */ /* 0x000fe20000010041 */
[C---:B------:R-:W-:Y:S01]  /*4f650*/  FMUL.FTZ R65, R217.reuse, R66 ;  /* 0x00000042d9417220 */ /* 0x040fe20000410000 */
[----:B------:R-:W-:Y:S01]  /*4f660*/  FMUL.FTZ R59, R217, R57 ;  /* 0x00000039d93b7220 */ /* 0x000fe20000410000 */
[----:B------:R-:W-:Y:S01]  /*4f670*/  F2FP.BF16.F32.PACK_AB R54, R53, R54 ;  /* 0x000000363536723e */ /* 0x000fe200000010ff */
        /* <DEDUP_REMOVED lines=14> */
[----:B------:R-:W5:Y:S01]  /*4f760*/  LDL R227, [R1+0x16c] ;  /* 0x00016c0001e37983 */ /* 0x000f620000100800 */
[----:B----4-:R-:W-:-:S03]  /*4f770*/  IMAD.U32 R66, R72, 0x10000, RZ ;  /* 0x0001000048427824 */ /* 0x010fc600078e00ff */
[----:B------:R-:W4:Y:S01]  /*4f780*/  LDL R72, [R1+0xa4] ;  /* 0x0000a40001487983 */ /* 0x000f220000100800 */
[----:B---3--:R-:W-:-:S03]  /*4f790*/  IMAD.U32 R57, R73, 0x10000, RZ ;  /* 0x0001000049397824 */ /* 0x008fc600078e00ff */
[----:B------:R-:W3:Y:S01]  /*4f7a0*/  LDL R73, [R1+0xa0] ;  /* 0x0000a00001497983 */ /* 0x000ee20000100800 */
[----:B--2---:R-:W-:Y:S01]  /*4f7b0*/  SHF.L.U32 R69, R69, 0x10, RZ ;  /* 0x0000001045457819 */ /* 0x004fe200000006ff */
[----:B------:R-:W-:Y:S01]  /*4f7c0*/  FFMA.FTZ R57, R59, R57, R68 ;  /* 0x000000393b397223 */ /* 0x000fe20000010044 */
[----:B------:R-:W-:Y:S01]  /*4f7d0*/  F2FP.BF16.F32.PACK_AB R55, R67, R55 ;  /* 0x000000374337723e */ /* 0x000fe200000010ff */
[----:B------:R-:W2:Y:S02]  /*4f7e0*/  LDL R68, [R1+0xac] ;  /* 0x0000ac0001447983 */ /* 0x000ea40000100800 */
[----:B------:R-:W-:Y:S01]  /*4f7f0*/  FFMA.FTZ R66, R65, R66, R69 ;  /* 0x0000004241427223 */ /* 0x000fe20000010045 */
[----:B------:R-:W-:Y:S01]  /*4f800*/  F2FP.BF16.F32.PACK_AB R52, R57, R52 ;  /* 0x000000343934723e */ /* 0x000fe200000010ff */
[----:B------:R-:W2:Y:S03]  /*4f810*/  LDL R67, [R1+0xb0] ;  /* 0x0000b00001437983 */ /* 0x000ea60000100800 */
[----:B------:R-:W-:Y:S01]  /*4f820*/  F2FP.BF16.F32.PACK_AB R53, R66, R56 ;  /* 0x000000384235723e */ /* 0x000fe200000010ff */
[----:B------:R-:W-:Y:S01]  /*4f830*/  IMAD.WIDE.U32 R56, R212, 0x10, R244 ;  /* 0x00000010d4387825 */ /* 0x000fe200078e00f4 */
[----:B------:R-:W2:Y:S04]  /*4f840*/  LDL R66, [R1+0xb4] ;  /* 0x0000b40001427983 */ /* 0x000ea80000100800 */
[----:B------:R0:W-:Y:S04]  /*4f850*/  STG.E.128 desc[UR6][R56.64], R52 ;  /* 0x0000003438007986 */ /* 0x0001e8000c101d06 */
[----:B------:R-:W2:Y:S01]  /*4f860*/  LDL R69, [R1+0xc0] ;  /* 0x0000c00001457983 */ /* 0x000ea20000100800 */
[----:B0-----:R-:W-:Y:S01]  /*4f870*/  SHF.L.U32 R53, R96, 0x10, RZ ;  /* 0x0000001060357819 */ /* 0x001fe200000006ff */
[----:B------:R-:W-:-:S02]  /*4f880*/  IMAD.U32 R52, R172, 0x10000, RZ ;  /* 0x00010000ac347824 */ /* 0x000fc400078e00ff */
[----:B-----5:R-:W-:Y:S02]  /*4f890*/  IMAD.U32 R54, R225, 0x10000, RZ ;  /* 0x00010000e1367824 */ /* 0x020fe400078e00ff */
[----:B------:R-:W-:Y:S01]  /*4f8a0*/  FFMA.FTZ R52, R60, R52, R53 ;  /* 0x000000343c347223 */ /* 0x000fe20000010035 */
[----:B------:R-:W-:Y:S02]  /*4f8b0*/  SHF.L.U32 R55, R74, 0x10, RZ ;  /* 0x000000104a377819 */ /* 0x000fe400000006ff */
[----:B------:R-:W5:Y:S01]  /*4f8c0*/  LDL R74, [R1+0xa8] ;  /* 0x0000a800014a7983 */ /* 0x000f620000100800 */
[----:B------:R-:W-:Y:S02]  /*4f8d0*/  IMAD.U32 R53, R226, 0x10000, RZ ;  /* 0x00010000e2357824 */ /* 0x000fe400078e00ff */
[----:B------:R-:W-:Y:S02]  /*4f8e0*/  IMAD.U32 R56, R75, 0x10000, RZ ;  /* 0x000100004b387824 */ /* 0x000fe400078e00ff */
[----:B------:R-:W-:Y:S01]  /*4f8f0*/  FMUL.FTZ R49, R217, R49 ;  /* 0x00000031d9317220 */ /* 0x000fe20000410000 */
[----:B------:R-:W-:Y:S01]  /*4f900*/  FFMA.FTZ R59, R59, R53, R54 ;  /* 0x000000353b3b7223 */ /* 0x000fe20000010036 */
[----:B------:R-:W-:Y:S01]  /*4f910*/  SHF.L.U32 R53, R173, 0x10, RZ ;  /* 0x00000010ad357819 */ /* 0x000fe200000006ff */
[----:B------:R-:W-:-:S02]  /*4f920*/  IMAD.U32 R54, R97, 0x10000, RZ ;  /* 0x0001000061367824 */ /* 0x000fc400078e00ff */
[----:B------:R-:W-:Y:S01]  /*4f930*/  FMUL.FTZ R40, R217, R40 ;  /* 0x00000028d9287220 */ /* 0x000fe20000410000 */
[----:B----4-:R-:W-:Y:S02]  /*4f940*/  IMAD.U32 R57, R72, 0x10000, RZ ;  /* 0x0001000048397824 */ /* 0x010fe400078e00ff */
[----:B------:R-:W-:Y:S01]  /*4f950*/  FFMA.FTZ R53, R58, R53, R54 ;  /* 0x000000353a357223 */ /* 0x000fe20000010036 */
[----:B------:R-:W-:Y:S01]  /*4f960*/  IMAD.U32 R54, R224, 0x10000, RZ ;  /* 0x00010000e0367824 */ /* 0x000fe200078e00ff */
[----:B------:R-:W4:Y:S03]  /*4f970*/  LDL R72, [R1+0xbc] ;  /* 0x0000bc0001487983 */ /* 0x000f260000100800 */
[----:B------:R-:W-:Y:S01]  /*4f980*/  FFMA.FTZ R65, R65, R54, R55 ;  /* 0x0000003641417223 */ /* 0x000fe20000010037 */
[----:B------:R-:W-:Y:S02]  /*4f990*/  IMAD.U32 R54, R174, 0x10000, RZ ;  /* 0x00010000ae367824 */ /* 0x000fe400078e00ff */
[----:B------:R-:W-:Y:S01]  /*4f9a0*/  FMUL.FTZ R41, R217, R41 ;  /* 0x00000029d9297220 */ /* 0x000fe20000410000 */
[----:B------:R-:W-:-:S02]  /*4f9b0*/  IMAD.U32 R55, R98, 0x10000, RZ ;  /* 0x0001000062377824 */ /* 0x000fc400078e00ff */
[----:B------:R-:W-:Y:S01]  /*4f9c0*/  FMUL.FTZ R42, R217, R42 ;  /* 0x0000002ad92a7220 */ /* 0x000fe20000410000 */
[----:B------:R-:W-:Y:S01]  /*4f9d0*/  IMAD.U32 R60, R132, 0x10000, RZ ;  /* 0x00010000843c7824 */ /* 0x000fe200078e00ff */
[----:B------:R-:W4:Y:S01]  /*4f9e0*/  LDL R75, [R1+0x124] ;  /* 0x00012400014b7983 */ /* 0x000f220000100800 */
[----:B------:R-:W-:Y:S01]  /*4f9f0*/  FFMA.FTZ R54, R61, R54, R55 ;  /* 0x000000363d367223 */ /* 0x000fe20000010037 */
[----:B------:R-:W-:Y:S01]  /*4fa00*/  SHF.L.U32 R55, R219, 0x10, RZ ;  /* 0x00000010db377819 */ /* 0x000fe200000006ff */
[C---:B------:R-:W-:Y:S01]  /*4fa10*/  FMUL.FTZ R39, R217.reuse, R39 ;  /* 0x00000027d9277220 */ /* 0x040fe20000410000 */
[C---:B------:R-:W-:Y:S01]  /*4fa20*/  FMUL.FTZ R32, R217.reuse, R32 ;  /* 0x00000020d9207220 */ /* 0x040fe20000410000 */
[C---:B------:R-:W-:Y:S01]  /*4fa30*/  FMUL.FTZ R33, R217.reuse, R33 ;  /* 0x00000021d9217220 */ /* 0x040fe20000410000 */
[----:B------:R-:W-:Y:S01]  /*4fa40*/  FMUL.FTZ R34, R217, R34 ;  /* 0x00000022d9227220 */ /* 0x000fe20000410000 */
[----:B------:R-:W-:Y:S01]  /*4fa50*/  FFMA.FTZ R62, R62, R55, R56 ;  /* 0x000000373e3e7223 */ /* 0x000fe20000010038 */
[----:B------:R-:W-:Y:S01]  /*4fa60*/  SHF.L.U32 R56, R99, 0x10, RZ ;  /* 0x0000001063387819 */ /* 0x000fe200000006ff */
[----:B------:R-:W-:-:S02]  /*4fa70*/  IMAD.U32 R55, R175, 0x10000, RZ ;  /* 0x00010000af377824 */ /* 0x000fc400078e00ff */
[C---:B------:R-:W-:Y:S01]  /*4fa80*/  FMUL.FTZ R35, R217.reuse, R35 ;  /* 0x00000023d9237220 */ /* 0x040fe20000410000 */
[----:B------:R-:W-:Y:S01]  /*4fa90*/  FMUL.FTZ R25, R217, R25 ;  /* 0x00000019d9197220 */ /* 0x000fe20000410000 */
[----:B------:R-:W4:Y:S01]  /*4faa0*/  LDL R226, [R1+0x170] ;  /* 0x0001700001e27983 */ /* 0x000f220000100800 */
[----:B------:R-:W-:Y:S01]  /*4fab0*/  FFMA.FTZ R55, R63, R55, R56 ;  /* 0x000000373f377223 */ /* 0x000fe20000010038 */
[----:B---3--:R-:W-:Y:S02]  /*4fac0*/  IMAD.U32 R56, R73, 0x10000, RZ ;  /* 0x0001000049387824 */ /* 0x008fe400078e00ff */
[----:B------:R-:W3:Y:S01]  /*4fad0*/  LDL R73, [R1+0xb8] ;  /* 0x0000b80001497983 */ /* 0x000ee20000100800 */
[----:B------:R-:W-:Y:S01]  /*4fae0*/  FADD.FTZ R58, -R218, R48 ;  /* 0x00000030da3a7221 */ /* 0x000fe20000010100 */
[----:B------:R-:W-:Y:S01]  /*4faf0*/  FFMA.FTZ R64, R64, R56, R57 ;  /* 0x0000003840407223 */ /* 0x000fe20000010039 */
[----:B------:R-:W-:Y:S01]  /*4fb00*/  SHF.L.U32 R57, R196, 0x10, RZ ;  /* 0x00000010c4397819 */ /* 0x000fe200000006ff */
[----:B------:R-:W3:Y:S01]  /*4fb10*/  LDL R63, [R1+0xc4] ;  /* 0x0000c400013f7983 */ /* 0x000ee20000100800 */
[----:B------:R-:W-:Y:S01]  /*4fb20*/  FMUL.FTZ R58, R217, R58 ;  /* 0x0000003ad93a7220 */ /* 0x000fe20000410000 */
[----:B------:R-:W-:Y:S01]  /*4fb30*/  SHF.L.U32 R56, R100, 0x10, RZ ;  /* 0x0000001064387819 */ /* 0x000fe200000006ff */
[----:B------:R-:W-:-:S02]  /*4fb40*/  IMAD.U32 R48, R168, 0x10000, RZ ;  /* 0x00010000a8307824 */ /* 0x000fc400078e00ff */
[C---:B------:R-:W-:Y:S02]  /*4fb50*/  FFMA.FTZ R57, R58.reuse, R57, R60 ;  /* 0x000000393a397223 */ /* 0x040fe4000001003c */
[----:B------:R-:W-:Y:S01]  /*4fb60*/  FFMA.FTZ R58, R58, R48, R56 ;  /* 0x000000303a3a7223 */ /* 0x000fe20000010038 */
[----:B--2---:R-:W-:Y:S01]  /*4fb70*/  SHF.L.U32 R56, R67, 0x10, RZ ;  /* 0x0000001043387819 */ /* 0x004fe200000006ff */
[----:B------:R-:W-:Y:S01]  /*4fb80*/  IMAD.U32 R48, R66, 0x10000, RZ ;  /* 0x0001000042307824 */ /* 0x000fe200078e00ff */
[----:B------:R-:W2:Y:S01]  /*4fb90*/  LDL R67, [R1+0xd0] ;  /* 0x0000d00001437983 */ /* 0x000ea20000100800 */
[----:B------:R-:W-:-:S03]  /*4fba0*/  IMAD.U32 R61, R68, 0x10000, RZ ;  /* 0x00010000443d7824 */ /* 0x000fc600078e00ff */
[----:B------:R-:W2:Y:S01]  /*4fbb0*/  LDL R66, [R1+0xd4] ;  /* 0x0000d40001427983 */ /* 0x000ea20000100800 */
[----:B-----5:R-:W-:-:S03]  /*4fbc0*/  IMAD.U32 R60, R74, 0x10000, RZ ;  /* 0x000100004a3c7824 */ /* 0x020fc600078e00ff */
[----:B------:R-:W5:Y:S01]  /*4fbd0*/  LDL R68, [R1+0xcc] ;  /* 0x0000cc0001447983 */ /* 0x000f620000100800 */
[----:B------:R-:W-:-:S03]  /*4fbe0*/  FFMA.FTZ R60, R49, R60, R61 ;  /* 0x0000003c313c7223 */ /* 0x000fc6000001003d */
[----:B------:R-:W5:Y:S01]  /*4fbf0*/  LDL R74, [R1+0xc8] ;  /* 0x0000c800014a7983 */ /* 0x000f620000100800 */
[----:B------:R-:W-:Y:S01]  /*4fc00*/  FADD.FTZ R61, -R218, R50 ;  /* 0x00000032da3d7221 */ /* 0x000fe20000010100 */
[----:B------:R-:W-:Y:S01]  /*4fc10*/  FFMA.FTZ R56, R49, R56, R48 ;  /* 0x0000003831387223 */ /* 0x000fe20000010030 */
[----:B------:R-:W-:Y:S01]  /*4fc20*/  SHF.L.U32 R48, R133, 0x10, RZ ;  /* 0x0000001085307819 */ /* 0x000fe200000006ff */
[----:B------:R-:W-:Y:S02]  /*4fc30*/  IMAD.U32 R50, R197, 0x10000, RZ ;  /* 0x00010000c5327824 */ /* 0x000fe400078e00ff */
[----:B------:R-:W-:Y:S01]  /*4fc40*/  FMUL.FTZ R61, R217, R61 ;  /* 0x0000003dd93d7220 */ /* 0x000fe20000410000 */
[----:B------:R-:W-:Y:S02]  /*4fc50*/  F2FP.BF16.F32.PACK_AB R55, R64, R55 ;  /* 0x000000374037723e */ /* 0x000fe400000010ff */
[----:B------:R-:W-:Y:S01]  /*4fc60*/  F2FP.BF16.F32.PACK_AB R54, R62, R54 ;  /* 0x000000363e36723e */ /* 0x000fe200000010ff */
[----:B------:R-:W-:Y:S01]  /*4fc70*/  FFMA.FTZ R50, R61, R50, R48 ;  /* 0x000000323d327223 */ /* 0x000fe20000010030 */
[----:B------:R-:W-:Y:S01]  /*4fc80*/  F2FP.BF16.F32.PACK_AB R53, R65, R53 ;  /* 0x000000354135723e */ /* 0x000fe200000010ff */
[----:B------:R-:W-:Y:S01]  /*4fc90*/  IMAD.WIDE.U32 R48, R212, 0x10, R70 ;  /* 0x00000010d4307825 */ /* 0x000fe200078e0046 */
[----:B------:R-:W-:Y:S01]  /*4fca0*/  F2FP.BF16.F32.PACK_AB R52, R59, R52 ;  /* 0x000000343b34723e */ /* 0x000fe200000010ff */
[----:B------:R-:W5:Y:S04]  /*4fcb0*/  LDL R64, [R1+0xe4] ;  /* 0x0000e40001407983 */ /* 0x000f680000100800 */
[----:B------:R0:W-:Y:S01]  /*4fcc0*/  STG.E.128 desc[UR6][R48.64], R52 ;  /* 0x0000003430007986 */ /* 0x0001e2000c101d06 */
[----:B------:R-:W-:-:S02]  /*4fcd0*/  IMAD.U32 R59, R169, 0x10000, RZ ;  /* 0x00010000a93b7824 */ /* 0x000fc400078e00ff */
[----:B------:R-:W-:Y:S01]  /*4fce0*/  IMAD.U32 R62, R101, 0x10000, RZ ;  /* 0x00010000653e7824 */ /* 0x000fe200078e00ff */
[----:B------:R-:W5:Y:S03]  /*4fcf0*/  LDL R212, [R1+0x11c] ;  /* 0x00011c0001d47983 */ /* 0x000f660000100800 */
[----:B------:R-:W-:Y:S01]  /*4fd00*/  FFMA.FTZ R59, R61, R59, R62 ;  /* 0x0000003b3d3b7223 */ /* 0x000fe2000001003e */
[----:B0-----:R-:W-:Y:S02]  /*4fd10*/  IMAD.U32 R53, R69, 0x10000, RZ ;  /* 0x0001000045357824 */ /* 0x001fe400078e00ff */
[----:B------:R-:W5:Y:S01]  /*4fd20*/  LDL R69, [R1+0xe0] ;  /* 0x0000e00001457983 */ /* 0x000f620000100800 */
[----:B----4-:R-:W-:-:S03]  /*4fd30*/  IMAD.U32 R55, R72, 0x10000, RZ ;  /* 0x0001000048377824 */ /* 0x010fc600078e00ff */
[----:B------:R-:W4:Y:S01]  /*4fd40*/  LDL R72, [R1+0xdc] ;  /* 0x0000dc0001487983 */ /* 0x000f220000100800 */
[----:B---3--:R-:W-:-:S03]  /*4fd50*/  SHF.L.U32 R61, R73, 0x10, RZ ;  /* 0x00000010493d7819 */ /* 0x008fc600000006ff */
[----:B------:R-:W3:Y:S01]  /*4fd60*/  LDL R73, [R1+0xd8] ;  /* 0x0000d80001497983 */ /* 0x000ee20000100800 */
[----:B------:R-:W-:Y:S01]  /*4fd70*/  SHF.L.U32 R49, R63, 0x10, RZ ;  /* 0x000000103f317819 */ /* 0x000fe200000006ff */
[C---:B------:R-:W-:Y:S01]  /*4fd80*/  FMUL.FTZ R63, R217.reuse, R51 ;  /* 0x00000033d93f7220 */ /* 0x040fe20000410000 */
[----:B------:R-:W-:Y:S01]  /*4fd90*/  FMUL.FTZ R51, R217, R44 ;  /* 0x0000002cd9337220 */ /* 0x000fe20000410000 */
[----:B------:R-:W-:Y:S02]  /*4fda0*/  SHF.L.U32 R62, R170, 0x10, RZ ;  /* 0x00000010aa3e7819 */ /* 0x000fe400000006ff */
[C---:B------:R-:W-:Y:S01]  /*4fdb0*/  FFMA.FTZ R44, R63.reuse, R61, R55 ;  /* 0x0000003d3f2c7223 */ /* 0x040fe20000010037 */
[----:B------:R-:W-:Y:S01]  /*4fdc0*/  FADD.FTZ R55, -R218, R45 ;  /* 0x0000002dda377221 */ /* 0x000fe20000010100 */
[----:B------:R-:W-:Y:S02]  /*4fdd0*/  IMAD.U32 R48, R198, 0x10000, RZ ;  /* 0x00010000c6307824 */ /* 0x000fe400078e00ff */
[----:B------:R-:W-:Y:S01]  /*4fde0*/  FFMA.FTZ R53, R63, R53, R49 ;  /* 0x000000353f357223 */ /* 0x000fe20000010031 */
[----:B------:R-:W-:Y:S01]  /*4fdf0*/  IMAD.U32 R52, R134, 0x10000, RZ ;  /* 0x0001000086347824 */ /* 0x000fe200078e00ff */
[----:B------:R-:W3:Y:S01]  /*4fe00*/  LDL R61, [R1+0xf4] ;  /* 0x0000f400013d7983 */ /* 0x000ee20000100800 */
[----:B------:R-:W-:-:S02]  /*4fe10*/  IMAD.U32 R54, R102, 0x10000, RZ ;  /* 0x0001000066367824 */ /* 0x000fc400078e00ff */
[----:B--2---:R-:W-:Y:S01]  /*4fe20*/  IMAD.U32 R45, R67, 0x10000, RZ ;  /* 0x00010000432d7824 */ /* 0x004fe200078e00ff */
[----:B------:R-:W2:Y:S01]  /*4fe30*/  LDL R63, [R1+0xf0] ;  /* 0x0000f000013f7983 */ /* 0x000ea20000100800 */
[----:B------:R-:W-:-:S03]  /*4fe40*/  IMAD.U32 R65, R66, 0x10000, RZ ;  /* 0x0001000042417824 */ /* 0x000fc600078e00ff */
[----:B------:R-:W2:Y:S01]  /*4fe50*/  LDL R67, [R1+0xe8] ;  /* 0x0000e80001437983 */ /* 0x000ea20000100800 */
[----:B-----5:R-:W-:Y:S01]  /*4fe60*/  SHF.L.U32 R49, R68, 0x10, RZ ;  /* 0x0000001044317819 */ /* 0x020fe200000006ff */
[----:B------:R-:W-:Y:S02]  /*4fe70*/  FADD.FTZ R68, -R218, R46 ;  /* 0x0000002eda447221 */ /* 0x000fe40000010100 */
[----:B------:R-:W5:Y:S01]  /*4fe80*/  LDL R66, [R1+0xec] ;  /* 0x0000ec0001427983 */ /* 0x000f620000100800 */
[C---:B------:R-:W-:Y:S01]  /*4fe90*/  FFMA.FTZ R48, R51.reuse, R48, R52 ;  /* 0x0000003033307223 */ /* 0x040fe20000010034 */
[----:B------:R-:W-:Y:S01]  /*4fea0*/  FFMA.FTZ R62, R51, R62, R54 ;  /* 0x0000003e333e7223 */ /* 0x000fe20000010036 */
[----:B------:R-:W-:Y:S02]  /*4feb0*/  IMAD.U32 R51, R74, 0x10000, RZ ;  /* 0x000100004a337824 */ /* 0x000fe400078e00ff */
[----:B------:R-:W-:Y:S01]  /*4fec0*/  FMUL.FTZ R55, R217, R55 ;  /* 0x00000037d9377220 */ /* 0x000fe20000410000 */
[----:B------:R-:W-:Y:S01]  /*4fed0*/  SHF.L.U32 R52, R199, 0x10, RZ ;  /* 0x00000010c7347819 */ /* 0x000fe200000006ff */
[----:B------:R-:W-:-:S02]  /*4fee0*/  IMAD.U32 R54, R135, 0x10000, RZ ;  /* 0x0001000087367824 */ /* 0x000fc400078e00ff */
[----:B------:R-:W-:Y:S01]  /*4fef0*/  FMUL.FTZ R68, R217, R68 ;  /* 0x00000044d9447220 */ /* 0x000fe20000410000 */
[----:B------:R-:W-:Y:S01]  /*4ff00*/  FFMA.FTZ R46, R55, R51, R49 ;  /* 0x00000033372e7223 */ /* 0x000fe20000010031 */
[----:B------:R-:W-:Y:S01]  /*4ff10*/  FADD.FTZ R49, -R218, R47 ;  /* 0x0000002fda317221 */ /* 0x000fe20000010100 */
[----:B------:R-:W5:Y:S01]  /*4ff20*/  LDL R74, [R1+0xf8] ;  /* 0x0000f800014a7983 */ /* 0x000f620000100800 */
[----:B------:R-:W-:Y:S01]  /*4ff30*/  FFMA.FTZ R47, R68, R52, R54 ;  /* 0x00000034442f7223 */ /* 0x000fe20000010036 */
[----:B------:R-:W-:Y:S01]  /*4ff40*/  SHF.L.U32 R54, R103, 0x10, RZ ;  /* 0x0000001067367819 */ /* 0x000fe200000006ff */
[----:B------:R-:W-:-:S04]  /*4ff50*/  IMAD.U32 R52, R171, 0x10000, RZ ;  /* 0x00010000ab347824 */ /* 0x000fc800078e00ff */
[----:B------:R-:W-:Y:S01]  /*4ff60*/  FFMA.FTZ R68, R68, R52, R54 ;  /* 0x0000003444447223 */ /* 0x000fe20000010036 */
[----:B------:R-:W-:Y:S02]  /*4ff70*/  IMAD.U32 R54, R64, 0x10000, RZ ;  /* 0x0001000040367824 */ /* 0x000fe400078e00ff */
[----:B------:R-:W5:Y:S01]  /*4ff80*/  LDL R64, [R1+0x104] ;  /* 0x0001040001407983 */ /* 0x000f620000100800 */
[----:B------:R-:W-:Y:S01]  /*4ff90*/  FFMA.FTZ R65, R55, R45, R65 ;  /* 0x0000002d37417223 */ /* 0x000fe20000010041 */
[----:B----4-:R-:W-:Y:S01]  /*4ffa0*/  IMAD.U32 R51, R72, 0x10000, RZ ;  /* 0x0001000048337824 */ /* 0x010fe200078e00ff */
[----:B------:R-:W-:Y:S02]  /*4ffb0*/  SHF.L.U32 R72, R69, 0x10, RZ ;  /* 0x0000001045487819 */ /* 0x000fe400000006ff */
[----:B------:R-:W4:Y:S01]  /*4ffc0*/  LDL R69, [R1+0x100] ;  /* 0x0001000001457983 */ /* 0x000f220000100800 */
[----:B---3--:R-:W-:-:S03]  /*4ffd0*/  IMAD.U32 R45, R73, 0x10000, RZ ;  /* 0x00010000492d7824 */ /* 0x008fc600078e00ff */
[----:B------:R-:W3:Y:S01]  /*4ffe0*/  LDL R73, [R1+0xfc] ;  /* 0x0000fc0001497983 */ /* 0x000ee20000100800 */
[----:B------:R-:W-:Y:S01]  /*4fff0*/  FMUL.FTZ R49, R217, R49 ;  /* 0x00000031d9317220 */ /* 0x000fe20000410000 */
[----:B------:R-:W-:-:S03]  /*50000*/  IMAD.U32 R52, R192, 0x10000, RZ ;  /* 0x00010000c0347824 */ /* 0x000fc600078e00ff */
[C---:B------:R-:W-:Y:S01]  /*50010*/  FFMA.FTZ R45, R49.reuse, R45, R51 ;  /* 0x0000002d312d7223 */ /* 0x040fe20000010033 */
[----:B------:R-:W-:Y:S01]  /*50020*/  SHF.L.U32 R51, R136, 0x10, RZ ;  /* 0x0000001088337819 */ /* 0x000fe200000006ff */
[----:B------:R-:W-:Y:S01]  /*50030*/  FFMA.FTZ R72, R49, R72, R54 ;  /* 0x0000004831487223 */ /* 0x000fe20000010036 */
[----:B------:R-:W-:-:S03]  /*50040*/  IMAD.U32 R49, R164, 0x10000, RZ ;  /* 0x00010000a4317824 */ /* 0x000fc600078e00ff */
[----:B------:R-:W-:Y:S01]  /*50050*/  FFMA.FTZ R52, R40, R52, R51 ;  /* 0x0000003428347223 */ /* 0x000fe20000010033 */
[----:B------:R-:W-:-:S04]  /*50060*/  IMAD.U32 R51, R104, 0x10000, RZ ;  /* 0x0001000068337824 */ /* 0x000fc800078e00ff */
[----:B------:R-:W-:Y:S01]  /*50070*/  FFMA.FTZ R40, R40, R49, R51 ;  /* 0x0000003128287223 */ /* 0x000fe20000010033 */
[----:B------:R-:W-:Y:S02]  /*50080*/  SHF.L.U32 R51, R61, 0x10, RZ ;  /* 0x000000103d337819 */ /* 0x000fe400000006ff */
[----:B--2---:R-:W-:Y:S01]  /*50090*/  SHF.L.U32 R54, R67, 0x10, RZ ;  /* 0x0000001043367819 */ /* 0x004fe200000006ff */
[----:B------:R-:W-:Y:S01]  /*500a0*/  IMAD.U32 R49, R63, 0x10000, RZ ;  /* 0x000100003f317824 */ /* 0x000fe200078e00ff */
[----:B------:R-:W2:Y:S01]  /*500b0*/  LDL R67, [R1+0x108] ;  /* 0x0001080001437983 */ /* 0x000ea20000100800 */
[----:B-----5:R-:W-:Y:S01]  /*500c0*/  IMAD.U32 R55, R66, 0x10000, RZ ;  /* 0x0001000042377824 */ /* 0x020fe200078e00ff */
[----:B------:R-:W-:Y:S02]  /*500d0*/  F2FP.BF16.F32.PACK_AB R47, R45, R47 ;  /* 0x0000002f2d2f723e */ /* 0x000fe400000010ff */
[----:B------:R-:W-:Y:S01]  /*500e0*/  F2FP.BF16.F32.PACK_AB R46, R46, R48 ;  /* 0x000000302e2e723e */ /* 0x000fe200000010ff */
[C---:B------:R-:W-:Y:S01]  /*500f0*/  FFMA.FTZ R54, R41.reuse, R54, R55 ;  /* 0x0000003629367223 */ /* 0x040fe20000010037 */
[----:B------:R-:W-:Y:S01]  /*50100*/  FFMA.FTZ R41, R41, R49, R51 ;  /* 0x0000003129297223 */ /* 0x000fe20000010033 */
[----:B------:R-:W-:Y:S01]  /*50110*/  IMAD.U32 R55, R193, 0x10000, RZ ;  /* 0x00010000c1377824 */ /* 0x000fe200078e00ff */
[----:B------:R-:W5:Y:S01]  /*50120*/  LDL R66, [R1+0x110] ;  /* 0x0001100001427983 */ /* 0x000f620000100800 */
[----:B------:R-:W-:Y:S01]  /*50130*/  IMAD.U32 R49, R137, 0x10000, RZ ;  /* 0x0001000089317824 */ /* 0x000fe200078e00ff */
[----:B------:R-:W-:-:S02]  /*50140*/  F2FP.BF16.F32.PACK_AB R45, R44, R50 ;  /* 0x000000322c2d723e */ /* 0x000fc400000010ff */
[----:B------:R-:W-:Y:S01]  /*50150*/  F2FP.BF16.F32.PACK_AB R44, R60, R57 ;  /* 0x000000393c2c723e */ /* 0x000fe200000010ff */
[----:B------:R-:W-:Y:S01]  /*50160*/  FFMA.FTZ R55, R42, R55, R49 ;  /* 0x000000372a377223 */ /* 0x000fe20000010031 */
[----:B------:R-:W-:Y:S01]  /*50170*/  IMAD.WIDE.U32 R48, R211, 0x10, R244 ;  /* 0x00000010d3307825 */ /* 0x000fe200078e00f4 */
[----:B------:R-:W5:Y:S04]  /*50180*/  LDL R63, [R1+0x114] ;  /* 0x00011400013f7983 */ /* 0x000f680000100800 */
[----:B------:R-:W5:Y:S01]  /*50190*/  LDL R61, [R1+0x10c] ;  /* 0x00010c00013d7983 */ /* 0x000f620000100800 */
[----:B------:R-:W-:-:S03]  /*501a0*/  SHF.L.U32 R50, R165, 0x10, RZ ;  /* 0x00000010a5327819 */ /* 0x000fc600000006ff */
[----:B------:R0:W-:Y:S01]  /*501b0*/  STG.E.128 desc[UR6][R48.64], R44 ;  /* 0x0000002c30007986 */ /* 0x0001e2000c101d06 */
[----:B------:R-:W-:-:S03]  /*501c0*/  IMAD.U32 R51, R105, 0x10000, RZ ;  /* 0x0001000069337824 */ /* 0x000fc600078e00ff */
[----:B------:R-:W5:Y:S01]  /*501d0*/  LDL R57, [R1+0x134] ;  /* 0x0001340001397983 */ /* 0x000f620000100800 */
[----:B------:R-:W-:Y:S01]  /*501e0*/  FFMA.FTZ R42, R42, R50, R51 ;  /* 0x000000322a2a7223 */ /* 0x000fe20000010033 */
[----:B------:R-:W-:Y:S02]  /*501f0*/  IMAD.U32 R60, R166, 0x10000, RZ ;  /* 0x00010000a63c7824 */ /* 0x000fe400078e00ff */
[----:B------:R-:W5:Y:S01]  /*50200*/  LDL R51, [R1+0x128] ;  /* 0x0001280001337983 */ /* 0x000f620000100800 */
[----:B0-----:R-:W-:-:S03]  /*50210*/  IMAD.U32 R44, R64, 0x10000, RZ ;  /* 0x00010000402c7824 */ /* 0x001fc600078e00ff */
[----:B------:R-:W5:Y:S01]  /*50220*/  LDL R64, [R1+0x118] ;  /* 0x0001180001407983 */ /* 0x000f620000100800 */
[----:B----4-:R-:W-:-:S03]  /*50230*/  IMAD.U32 R50, R69, 0x10000, RZ ;  /* 0x0001000045327824 */ /* 0x010fc600078e00ff */
[----:B------:R-:W4:Y:S01]  /*50240*/  LDL R69, [R1+0x120] ;  /* 0x0001200001457983 */ /* 0x000f220000100800 */
[----:B---3--:R-:W-:-:S03]  /*50250*/  SHF.L.U32 R46, R73, 0x10, RZ ;  /* 0x00000010492e7819 */ /* 0x008fc600000006ff */
[----:B------:R-:W3:Y:S01]  /*50260*/  LDL R73, [R1+0x130] ;  /* 0x0001300001497983 */ /* 0x000ee20000100800 */
[----:B------:R-:W-:Y:S01]  /*50270*/  FADD.FTZ R45, -R218, R36 ;  /* 0x00000024da2d7221 */ /* 0x000fe20000010100 */
[C---:B------:R-:W-:Y:S01]  /*50280*/  FMUL.FTZ R49, R217.reuse, R43 ;  /* 0x0000002bd9317220 */ /* 0x040fe20000410000 */
[----:B------:R-:W-:Y:S01]  /*50290*/  SHF.L.U32 R47, R194, 0x10, RZ ;  /* 0x00000010c22f7819 */ /* 0x000fe200000006ff */
[----:B------:R-:W-:Y:S02]  /*502a0*/  IMAD.U32 R36, R138, 0x10000, RZ ;  /* 0x000100008a247824 */ /* 0x000fe400078e00ff */
[----:B------:R-:W-:Y:S01]  /*502b0*/  FMUL.FTZ R43, R217, R45 ;  /* 0x0000002dd92b7220 */ /* 0x000fe20000410000 */
[----:B------:R-:W-:Y:S01]  /*502c0*/  SHF.L.U32 R45, R106, 0x10, RZ ;  /* 0x000000106a2d7819 */ /* 0x000fe200000006ff */
[----:B------:R-:W-:Y:S02]  /*502d0*/  IMAD.U32 R48, R74, 0x10000, RZ ;  /* 0x000100004a307824 */ /* 0x000fe400078e00ff */
[C---:B------:R-:W-:Y:S01]  /*502e0*/  FFMA.FTZ R47, R43.reuse, R47, R36 ;  /* 0x0000002f2b2f7223 */ /* 0x040fe20000010024 */
[----:B------:R-:W3:Y:S01]  /*502f0*/  LDL R74, [R1+0x12c] ;  /* 0x00012c00014a7983 */ /* 0x000ee20000100800 */
[----:B------:R-:W-:Y:S01]  /*50300*/  FFMA.FTZ R60, R43, R60, R45 ;  /* 0x0000003c2b3c7223 */ /* 0x000fe2000001002d */
[----:B------:R-:W-:Y:S01]  /*50310*/  FADD.FTZ R43, -R218, R37 ;  /* 0x00000025da2b7221 */ /* 0x000fe20000010100 */
[C---:B------:R-:W-:Y:S01]  /*50320*/  FFMA.FTZ R46, R49.reuse, R48, R46 ;  /* 0x00000030312e7223 */ /* 0x040fe2000001002e */
[----:B------:R-:W-:Y:S01]  /*50330*/  FFMA.FTZ R50, R49, R50, R44 ;  /* 0x0000003231327223 */ /* 0x000fe2000001002c */
[----:B------:R-:W3:Y:S01]  /*50340*/  LDL R48, [R1+0x13c] ;  /* 0x00013c0001307983 */ /* 0x000ee20000100800 */
[----:B--2---:R-:W-:-:S02]  /*50350*/  IMAD.U32 R36, R67, 0x10000, RZ ;  /* 0x0001000043247824 */ /* 0x004fc400078e00ff */
[----:B------:R-:W-:Y:S01]  /*50360*/  FADD.FTZ R67, -R218, R38 ;  /* 0x00000026da437221 */ /* 0x000fe20000010100 */
[----:B------:R-:W-:Y:S01]  /*50370*/  SHF.L.U32 R38, R139, 0x10, RZ ;  /* 0x000000108b267819 */ /* 0x000fe200000006ff */
[C---:B------:R-:W-:Y:S01]  /*50380*/  FMUL.FTZ R43, R217.reuse, R43 ;  /* 0x0000002bd92b7220 */ /* 0x040fe20000410000 */
[----:B------:R-:W2:Y:S01]  /*50390*/  LDL R49, [R1+0x138] ;  /* 0x0001380001317983 */ /* 0x000ea20000100800 */
[----:B------:R-:W-:Y:S01]  /*503a0*/  FMUL.FTZ R67, R217, R67 ;  /* 0x00000043d9437220 */ /* 0x000fe20000410000 */
[----:B-----5:R-:W-:Y:S02]  /*503b0*/  SHF.L.U32 R37, R66, 0x10, RZ ;  /* 0x0000001042257819 */ /* 0x020fe400000006ff */
[----:B------:R-:W5:Y:S04]  /*503c0*/  LDL R45, [R1+0x140] ;  /* 0x00014000012d7983 */ /* 0x000f680000100800 */
[----:B------:R-:W5:Y:S01]  /*503d0*/  LDL R44, [R1+0x144] ;  /* 0x00014400012c7983 */ /* 0x000f620000100800 */
[----:B------:R-:W-:-:S02]  /*503e0*/  IMAD.U32 R66, R63, 0x10000, RZ ;  /* 0x000100003f427824 */ /* 0x000fc400078e00ff */
[----:B------:R-:W-:Y:S02]  /*503f0*/  IMAD.U32 R63, R195, 0x10000, RZ ;  /* 0x00010000c33f7824 */ /* 0x000fe400078e00ff */
[----:B------:R-:W-:Y:S02]  /*50400*/  IMAD.U32 R61, R61, 0x10000, RZ ;  /* 0x000100003d3d7824 */ /* 0x000fe400078e00ff */
[----:B------:R-:W-:Y:S01]  /*50410*/  FFMA.FTZ R66, R43, R37, R66 ;  /* 0x000000252b427223 */ /* 0x000fe20000010042 */
[----:B------:R-:W-:Y:S01]  /*50420*/  FFMA.FTZ R63, R67, R63, R38 ;  /* 0x0000003f433f7223 */ /* 0x000fe20000010026 */
[----:B------:R-:W-:Y:S02]  /*50430*/  IMAD.U32 R37, R167, 0x10000, RZ ;  /* 0x00010000a7257824 */ /* 0x000fe400078e00ff */
[----:B------:R-:W-:Y:S01]  /*50440*/  FFMA.FTZ R61, R43, R36, R61 ;  /* 0x000000242b3d7223 */ /* 0x000fe2000001003d */
[----:B------:R-:W-:Y:S02]  /*50450*/  IMAD.U32 R38, R107, 0x10000, RZ ;  /* 0x000100006b267824 */ /* 0x000fe400078e00ff */
[----:B------:R-:W-:-:S02]  /*50460*/  IMAD.U32 R36, R212, 0x10000, RZ ;  /* 0x00010000d4247824 */ /* 0x000fc400078e00ff */
[----:B------:R-:W-:Y:S01]  /*50470*/  FFMA.FTZ R67, R67, R37, R38 ;  /* 0x0000002543437223 */ /* 0x000fe20000010026 */
[----:B------:R-:W-:Y:S01]  /*50480*/  SHF.L.U32 R37, R75, 0x10, RZ ;  /* 0x000000104b257819 */ /* 0x000fe200000006ff */
[----:B------:R-:W-:Y:S01]  /*50490*/  IMAD.U32 R43, R188, 0x10000, RZ ;  /* 0x00010000bc2b7824 */ /* 0x000fe200078e00ff */
[----:B------:R-:W5:Y:S01]  /*504a0*/  LDL R75, [R1+0x174] ;  /* 0x00017400014b7983 */ /* 0x000f620000100800 */
[----:B------:R-:W-:-:S05]  /*504b0*/  SHF.L.U32 R64, R64, 0x10, RZ ;  /* 0x0000001040407819 */ /* 0x000fca00000006ff */
[----:B------:R-:W-:Y:S01]  /*504c0*/  FFMA.FTZ R64, R39, R64, R36 ;  /* 0x0000004027407223 */ /* 0x000fe20000010024 */
[----:B------:R-:W-:-:S04]  /*504d0*/  IMAD.U32 R36, R140, 0x10000, RZ ;  /* 0x000100008c247824 */ /* 0x000fc800078e00ff */
[----:B------:R-:W-:Y:S01]  /*504e0*/  FFMA.FTZ R43, R32, R43, R36 ;  /* 0x0000002b202b7223 */ /* 0x000fe20000010024 */
[----:B------:R-:W-:Y:S01]  /*504f0*/  SHF.L.U32 R36, R160, 0x10, RZ ;  /* 0x00000010a0247819 */ /* 0x000fe200000006ff */
[----:B----4-:R-:W-:-:S04]  /*50500*/  IMAD.U32 R69, R69, 0x10000, RZ ;  /* 0x0001000045457824 */ /* 0x010fc800078e00ff */
[----:B------:R-:W-:Y:S01]  /*50510*/  FFMA.FTZ R69, R39, R69, R37 ;  /* 0x0000004527457223 */ /* 0x000fe20000010025 */
[----:B------:R-:W-:-:S04]  /*50520*/  IMAD.U32 R37, R108, 0x10000, RZ ;  /* 0x000100006c257824 */ /* 0x000fc800078e00ff */
[----:B------:R-:W-:Y:S01]  /*50530*/  FFMA.FTZ R32, R32, R36, R37 ;  /* 0x0000002420207223 */ /* 0x000fe20000010025 */
[----:B---3--:R-:W-:Y:S02]  /*50540*/  IMAD.U32 R36, R73, 0x10000, RZ ;  /* 0x0001000049247824 */ /* 0x008fe400078e00ff */
[----:B------:R-:W3:Y:S01]  /*50550*/  LDL R73, [R1+0x168] ;  /* 0x0001680001497983 */ /* 0x000ee20000100800 */
[----:B------:R-:W-:Y:S02]  /*50560*/  IMAD.U32 R51, R51, 0x10000, RZ ;  /* 0x0001000033337824 */ /* 0x000fe400078e00ff */
[----:B------:R-:W-:Y:S01]  /*50570*/  IMAD.U32 R37, R57, 0x10000, RZ ;  /* 0x0001000039257824 */ /* 0x000fe200078e00ff */
[----:B------:R-:W-:Y:S02]  /*50580*/  SHF.L.U32 R38, R74, 0x10, RZ ;  /* 0x000000104a267819 */ /* 0x000fe400000006ff */
[----:B------:R-:W-:Y:S01]  /*50590*/  SHF.L.U32 R57, R189, 0x10, RZ ;  /* 0x00000010bd397819 */ /* 0x000fe200000006ff */
[----:B------:R-:W4:Y:S02]  /*505a0*/  LDL R74, [R1+0x148] ;  /* 0x00014800014a7983 */ /* 0x000f240000100800 */
[C---:B------:R-:W-:Y:S01]  /*505b0*/  FFMA.FTZ R51, R33.reuse, R51, R38 ;  /* 0x0000003321337223 */ /* 0x040fe20000010026 */
[----:B------:R-:W-:Y:S01]  /*505c0*/  FFMA.FTZ R33, R33, R36, R37 ;  /* 0x0000002421217223 */ /* 0x000fe20000010025 */
[----:B------:R-:W-:Y:S01]  /*505d0*/  IMAD.U32 R38, R141, 0x10000, RZ ;  /* 0x000100008d267824 */ /* 0x000fe200078e00ff */
[----:B------:R-:W-:Y:S01]  /*505e0*/  SHF.L.U32 R37, R109, 0x10, RZ ;  /* 0x000000106d257819 */ /* 0x000fe200000006ff */
[----:B------:R-:W-:-:S02]  /*505f0*/  IMAD.U32 R36, R161, 0x10000, RZ ;  /* 0x00010000a1247824 */ /* 0x000fc400078e00ff */
[C---:B------:R-:W-:Y:S01]  /*50600*/  FFMA.FTZ R57, R34.reuse, R57, R38 ;  /* 0x0000003922397223 */ /* 0x040fe20000010026 */
[----:B------:R-:W-:Y:S01]  /*50610*/  F2FP.BF16.F32.PACK_AB R38, R65, R62 ;  /* 0x0000003e4126723e */ /* 0x000fe200000010ff */
[----:B------:R-:W-:Y:S01]  /*50620*/  FFMA.FTZ R34, R34, R36, R37 ;  /* 0x0000002422227223 */ /* 0x000fe20000010025 */
[----:B--2---:R-:W-:Y:S01]  /*50630*/  IMAD.U32 R62, R49, 0x10000, RZ ;  /* 0x00010000313e7824 */ /* 0x004fe200078e00ff */
[----:B------:R-:W-:Y:S01]  /*50640*/  F2FP.BF16.F32.PACK_AB R37, R53, R59 ;  /* 0x0000003b3525723e */ /* 0x000fe200000010ff */
[----:B------:R-:W-:Y:S01]  /*50650*/  IMAD.U32 R49, R48, 0x10000, RZ ;  /* 0x0001000030317824 */ /* 0x000fe200078e00ff */
[----:B------:R-:W-:Y:S01]  /*50660*/  F2FP.BF16.F32.PACK_AB R39, R72, R68 ;  /* 0x000000444827723e */ /* 0x000fe200000010ff */
[----:B------:R-:W2:Y:S01]  /*50670*/  LDL R59, [R1+0x164] ;  /* 0x00016400013b7983 */ /* 0x000ea20000100800 */
[----:B-----5:R-:W-:Y:S02]  /*50680*/  SHF.L.U32 R48, R45, 0x10, RZ ;  /* 0x000000102d307819 */ /* 0x020fe400000006ff */
[----:B------:R-:W-:Y:S01]  /*50690*/  F2FP.BF16.F32.PACK_AB R36, R56, R58 ;  /* 0x0000003a3824723e */ /* 0x000fe200000010ff */
[----:B------:R-:W-:Y:S01]  /*506a0*/  IMAD.U32 R53, R44, 0x10000, RZ ;  /* 0x000100002c357824 */ /* 0x000fe200078e00ff */
[----:B------:R-:W5:Y:S01]  /*506b0*/  LDL R56, [R1+0x14c] ;  /* 0x00014c0001387983 */ /* 0x000f620000100800 */
[----:B------:R-:W-:-:S03]  /*506c0*/  IMAD.WIDE.U32 R44, R211, 0x10, R70 ;  /* 0x00000010d32c7825 */ /* 0x000fc600078e0046 */
[----:B------:R-:W2:Y:S04]  /*506d0*/  LDL R72, [R1+0x158] ;  /* 0x0001580001487983 */ /* 0x000ea80000100800 */
[----:B------:R0:W-:Y:S04]  /*506e0*/  STG.E.128 desc[UR6][R44.64], R36 ;  /* 0x000000242c007986 */ /* 0x0001e8000c101d06 */
[----:B------:R-:W2:Y:S04]  /*506f0*/  LDL R58, [R1+0x154] ;  /* 0x00015400013a7983 */ /* 0x000ea80000100800 */
[----:B------:R-:W2:Y:S04]  /*50700*/  LDL R68, [R1+0x15c] ;  /* 0x00015c0001447983 */ /* 0x000ea80000100800 */
[----:B------:R-:W2:Y:S01]  /*50710*/  LDL R65, [R1+0x160] ;  /* 0x0001600001417983 */ /* 0x000ea20000100800 */
[----:B------:R-:W-:Y:S01]  /*50720*/  FFMA.FTZ R62, R35, R62, R49 ;  /* 0x0000003e233e7223 */ /* 0x000fe20000010031 */
[----:B------:R-:W-:-:S02]  /*50730*/  IMAD.U32 R212, R190, 0x10000, RZ ;  /* 0x00010000bed47824 */ /* 0x000fc400078e00ff */
[----:B------:R-:W-:Y:S01]  /*50740*/  IMAD.U32 R224, R191, 0x10000, RZ ;  /* 0x00010000bfe07824 */ /* 0x000fe200078e00ff */
[----:B------:R-:W2:Y:S01]  /*50750*/  LDL R211, [R1+0x17c] ;  /* 0x00017c0001d37983 */ /* 0x000ea20000100800 */
[----:B0-----:R-:W-:Y:S01]  /*50760*/  PRMT R44, R157, 0x7632, R44 ;  /* 0x000076329d2c7816 */ /* 0x001fe2000000002c */
[----:B------:R-:W-:-:S04]  /*50770*/  FADD.FTZ R45, -R218, R27 ;  /* 0x0000001bda2d7221 */ /* 0x000fc80000010100 */
[----:B------:R-:W-:Y:S02]  /*50780*/  IMAD.U32 R27, R44, 0x10000, RZ ;  /* 0x000100002c1b7824 */ /* 0x000fe400078e00ff */
[----:B------:R-:W-:Y:S01]  /*50790*/  FMUL.FTZ R44, R217, R45 ;  /* 0x0000002dd92c7220 */ /* 0x000fe20000410000 */
[----:B---3--:R-:W-:Y:S02]  /*507a0*/  SHF.L.U32 R45, R73, 0x10, RZ ;  /* 0x00000010492d7819 */ /* 0x008fe400000006ff */
[----:B------:R-:W3:Y:S01]  /*507b0*/  LDL R73, [R1+0x150] ;  /* 0x0001500001497983 */ /* 0x000ee20000100800 */
[----:B------:R-:W-:Y:S02]  /*507c0*/  PRMT R49, R184, 0x7632, R49 ;  /* 0x00007632b8317816 */ /* 0x000fe40000000031 */
[----:B------:R-:W-:Y:S02]  /*507d0*/  PRMT R36, R144, 0x7632, R36 ;  /* 0x0000763290247816 */ /* 0x000fe40000000024 */
[----:B------:R-:W-:-:S02]  /*507e0*/  PRMT R37, R156, 0x7632, R37 ;  /* 0x000076329c257816 */ /* 0x000fc40000000025 */
[----:B------:R-:W-:Y:S01]  /*507f0*/  PRMT R38, R112, 0x7632, R38 ;  /* 0x0000763270267816 */ /* 0x000fe20000000026 */
[----:B------:R-:W-:Y:S01]  /*50800*/  IMAD.U32 R49, R49, 0x10000, RZ ;  /* 0x0001000031317824 */ /* 0x000fe200078e00ff */
[----:B------:R-:W-:Y:S01]  /*50810*/  SHF.L.U32 R36, R36, 0x10, RZ ;  /* 0x0000001024247819 */ /* 0x000fe200000006ff */
[----:B------:R-:W-:Y:S02]  /*50820*/  IMAD.U32 R37, R37, 0x10000, RZ ;  /* 0x0001000025257824 */ /* 0x000fe400078e00ff */
[--C-:B------:R-:W-:Y:S01]  /*50830*/  FFMA.FTZ R27, R44, R27, R45.reuse ;  /* 0x0000001b2c1b7223 */ /* 0x100fe2000001002d */
[----:B------:R-:W-:Y:S01]  /*50840*/  IMAD.U32 R38, R38, 0x10000, RZ ;  /* 0x0001000026267824 */ /* 0x000fe200078e00ff */
[----:B------:R-:W-:Y:S01]  /*50850*/  PRMT R45, R116, 0x7632, R45 ;  /* 0x00007632742d7816 */ /* 0x000fe2000000002d */
[C---:B------:R-:W-:Y:S02]  /*50860*/  FFMA.FTZ R36, R25.reuse, R49, R36 ;  /* 0x0000003119247223 */ /* 0x040fe40000010024 */
[----:B------:R-:W-:Y:S01]  /*50870*/  FFMA.FTZ R25, R25, R37, R38 ;  /* 0x0000002519197223 */ /* 0x000fe20000010026 */
[----:B------:R-:W-:Y:S01]  /*50880*/  PRMT R37, R152, 0x7632, R37 ;  /* 0x0000763298257816 */ /* 0x000fe20000000025 */
[----:B------:R-:W-:Y:S01]  /*50890*/  FADD.FTZ R49, -R218, R28 ;  /* 0x0000001cda317221 */ /* 0x000fe20000010100 */
[----:B------:R-:W-:-:S02]  /*508a0*/  IMAD.U32 R28, R45, 0x10000, RZ ;  /* 0x000100002d1c7824 */ /* 0x000fc400078e00ff */
[----:B------:R-:W-:Y:S01]  /*508b0*/  FMUL.FTZ R45, R217, R17 ;  /* 0x00000011d92d7220 */ /* 0x000fe20000410000 */
[----:B------:R-:W-:Y:S01]  /*508c0*/  SHF.L.U32 R17, R142, 0x10, RZ ;  /* 0x000000108e117819 */ /* 0x000fe200000006ff */
[----:B------:R-:W-:Y:S01]  /*508d0*/  FFMA.FTZ R35, R35, R48, R53 ;  /* 0x0000003023237223 */ /* 0x000fe20000010035 */
[----:B------:R-:W-:Y:S02]  /*508e0*/  IMAD.U32 R37, R37, 0x10000, RZ ;  /* 0x0001000025257824 */ /* 0x000fe400078e00ff */
[----:B------:R-:W-:Y:S01]  /*508f0*/  FMUL.FTZ R49, R217, R49 ;  /* 0x00000031d9317220 */ /* 0x000fe20000410000 */
[----:B------:R-:W-:Y:S01]  /*50900*/  FADD.FTZ R53, -R218, R29 ;  /* 0x0000001dda357221 */ /* 0x000fe20000010100 */
[----:B----4-:R-:W-:Y:S01]  /*50910*/  SHF.L.U32 R219, R74, 0x10, RZ ;  /* 0x000000104adb7819 */ /* 0x010fe200000006ff */
[----:B------:R-:W-:Y:S01]  /*50920*/  FFMA.FTZ R37, R45, R37, R28 ;  /* 0x000000252d257223 */ /* 0x000fe2000001001c */
[----:B------:R-:W-:Y:S01]  /*50930*/  FFMA.FTZ R212, R49, R212, R17 ;  /* 0x000000d431d47223 */ /* 0x000fe20000010011 */
[----:B------:R-:W-:-:S02]  /*50940*/  IMAD.U32 R28, R162, 0x10000, RZ ;  /* 0x00010000a21c7824 */ /* 0x000fc400078e00ff */
[----:B------:R-:W-:Y:S01]  /*50950*/  FMUL.FTZ R53, R217, R53 ;  /* 0x00000035d9357220 */ /* 0x000fe20000410000 */
[----:B------:R-:W-:Y:S01]  /*50960*/  IMAD.U32 R29, R110, 0x10000, RZ ;  /* 0x000100006e1d7824 */ /* 0x000fe200078e00ff */
[----:B------:R-:W4:Y:S01]  /*50970*/  LDL R74, [R1+0x180] ;  /* 0x00018000014a7983 */ /* 0x000f220000100800 */
[----:B-----5:R-:W-:Y:S02]  /*50980*/  IMAD.U32 R17, R56, 0x10000, RZ ;  /* 0x0001000038117824 */ /* 0x020fe400078e00ff */
[----:B------:R-:W-:Y:S01]  /*50990*/  FADD.FTZ R56, -R218, R30 ;  /* 0x0000001eda387221 */ /* 0x000fe20000010100 */
[----:B--2---:R-:W-:Y:S02]  /*509a0*/  IMAD.U32 R225, R72, 0x10000, RZ ;  /* 0x0001000048e17824 */ /* 0x004fe400078e00ff */
[----:B------:R-:W-:Y:S01]  /*509b0*/  FFMA.FTZ R49, R49, R28, R29 ;  /* 0x0000001c31317223 */ /* 0x000fe2000001001d */
[----:B------:R-:W-:Y:S01]  /*509c0*/  FFMA.FTZ R219, R53, R219, R17 ;  /* 0x000000db35db7223 */ /* 0x000fe20000010011 */
[----:B------:R-:W2:Y:S01]  /*509d0*/  LDL R72, [R1+0x178] ;  /* 0x0001780001487983 */ /* 0x000ea20000100800 */
[----:B------:R-:W-:Y:S01]  /*509e0*/  FMUL.FTZ R56, R217, R56 ;  /* 0x00000038d9387220 */ /* 0x000fe20000410000 */
[----:B------:R-:W-:Y:S01]  /*509f0*/  IMAD.U32 R17, R143, 0x10000, RZ ;  /* 0x000100008f117824 */ /* 0x000fe200078e00ff */
[----:B------:R-:W-:-:S03]  /*50a00*/  SHF.L.U32 R29, R58, 0x10, RZ ;  /* 0x000000103a1d7819 */ /* 0x000fc600000006ff */
[----:B------:R-:W-:Y:S01]  /*50a10*/  FFMA.FTZ R224, R56, R224, R17 ;  /* 0x000000e038e07223 */ /* 0x000fe20000010011 */
[----:B------:R-:W-:Y:S02]  /*50a20*/  SHF.L.U32 R17, R163, 0x10, RZ ;  /* 0x00000010a3117819 */ /* 0x000fe400000006ff */
[----:B------:R-:W-:Y:S02]  /*50a30*/  PRMT R39, R185, 0x7632, R39 ;  /* 0x00007632b9277816 */ /* 0x000fe40000000027 */
[----:B------:R-:W-:Y:S02]  /*50a40*/  PRMT R48, R145, 0x7632, R48 ;  /* 0x0000763291307816 */ /* 0x000fe40000000030 */
[----:B------:R-:W-:-:S03]  /*50a50*/  SHF.L.U32 R39, R39, 0x10, RZ ;  /* 0x0000001027277819 */ /* 0x000fc600000006ff */
[----:B------:R-:W-:Y:S02]  /*50a60*/  IMAD.U32 R48, R48, 0x10000, RZ ;  /* 0x0001000030307824 */ /* 0x000fe400078e00ff */
[----:B------:R-:W-:Y:S01]  /*50a70*/  FADD.FTZ R58, -R218, R31 ;  /* 0x0000001fda3a7221 */ /* 0x000fe20000010100 */
[----:B------:R-:W-:Y:S01]  /*50a80*/  PRMT R38, R148, 0x7632, R38 ;  /* 0x0000763294267816 */ /* 0x000fe20000000026 */
[----:B------:R-:W-:Y:S01]  /*50a90*/  FFMA.FTZ R39, R44, R39, R48 ;  /* 0x000000272c277223 */ /* 0x000fe20000010030 */
[----:B---3--:R-:W-:Y:S02]  /*50aa0*/  IMAD.U32 R28, R73, 0x10000, RZ ;  /* 0x00010000491c7824 */ /* 0x008fe400078e00ff */
[----:B------:R-:W3:Y:S02]  /*50ab0*/  LDL R73, [R1+0x184] ;  /* 0x0001840001497983 */ /* 0x000ee40000100800 */
[----:B------:R-:W-:Y:S01]  /*50ac0*/  FFMA.FTZ R53, R53, R28, R29 ;  /* 0x0000001c35357223 */ /* 0x000fe2000001001d */
[----:B------:R-:W-:-:S04]  /*50ad0*/  IMAD.U32 R28, R111, 0x10000, RZ ;  /* 0x000100006f1c7824 */ /* 0x000fc800078e00ff */
[----:B------:R-:W-:Y:S01]  /*50ae0*/  FFMA.FTZ R56, R56, R17, R28 ;  /* 0x0000001138387223 */ /* 0x000fe2000001001c */
[----:B------:R-:W-:Y:S02]  /*50af0*/  IMAD.U32 R28, R59, 0x10000, RZ ;  /* 0x000100003b1c7824 */ /* 0x000fe400078e00ff */
[----:B------:R-:W5:Y:S01]  /*50b00*/  LDL R59, [R1+0x188] ;  /* 0x00018800013b7983 */ /* 0x000f620000100800 */
[----:B------:R-:W-:Y:S01]  /*50b10*/  PRMT R44, R180, 0x7632, R44 ;  /* 0x00007632b42c7816 */ /* 0x000fe2000000002c */
[----:B------:R-:W-:Y:S01]  /*50b20*/  FMUL.FTZ R58, R217, R58 ;  /* 0x0000003ad93a7220 */ /* 0x000fe20000410000 */
[----:B------:R-:W-:Y:S01]  /*50b30*/  SHF.L.U32 R29, R68, 0x10, RZ ;  /* 0x00000010441d7819 */ /* 0x000fe200000006ff */
[----:B------:R-:W-:Y:S01]  /*50b40*/  IMAD.U32 R17, R65, 0x10000, RZ ;  /* 0x0001000041117824 */ /* 0x000fe200078e00ff */
[----:B------:R-:W-:Y:S01]  /*50b50*/  SHF.L.U32 R38, R38, 0x10, RZ ;  /* 0x0000001026267819 */ /* 0x000fe200000006ff */
[----:B------:R-:W-:Y:S02]  /*50b60*/  IMAD.U32 R44, R44, 0x10000, RZ ;  /* 0x000100002c2c7824 */ /* 0x000fe400078e00ff */
[----:B------:R-:W-:Y:S01]  /*50b70*/  FADD.FTZ R24, -R218, R24 ;  /* 0x00000018da187221 */ /* 0x000fe20000010100 */
[C---:B------:R-:W-:Y:S01]  /*50b80*/  FFMA.FTZ R225, R58.reuse, R225, R29 ;  /* 0x000000e13ae17223 */ /* 0x040fe2000001001d */
[----:B------:R-:W-:Y:S01]  /*50b90*/  FFMA.FTZ R58, R58, R17, R28 ;  /* 0x000000113a3a7223 */ /* 0x000fe2000001001c */
[----:B------:R-:W-:Y:S01]  /*50ba0*/  FFMA.FTZ R38, R45, R44, R38 ;  /* 0x0000002c2d267223 */ /* 0x000fe20000010026 */
[----:B------:R-:W-:Y:S01]  /*50bb0*/  SHF.L.U32 R48, R184, 0x10, RZ ;  /* 0x00000010b8307819 */ /* 0x000fe200000006ff */
[----:B------:R-:W-:Y:S01]  /*50bc0*/  FMUL.FTZ R24, R217, R24 ;  /* 0x00000018d9187220 */ /* 0x000fe20000410000 */
[----:B------:R-:W-:Y:S01]  /*50bd0*/  SHF.L.U32 R17, R112, 0x10, RZ ;  /* 0x0000001070117819 */ /* 0x000fe200000006ff */
[----:B------:R-:W-:-:S02]  /*50be0*/  IMAD.U32 R28, R144, 0x10000, RZ ;  /* 0x00010000901c7824 */ /* 0x000fc400078e00ff */
[----:B------:R-:W-:Y:S02]  /*50bf0*/  IMAD.U32 R44, R156, 0x10000, RZ ;  /* 0x000100009c2c7824 */ /* 0x000fe400078e00ff */
[C---:B------:R-:W-:Y:S02]  /*50c00*/  FFMA.FTZ R48, R24.reuse, R48, R28 ;  /* 0x0000003018307223 */ /* 0x040fe4000001001c */
[----:B------:R-:W-:Y:S01]  /*50c10*/  FFMA.FTZ R44, R24, R44, R17 ;  /* 0x0000002c182c7223 */ /* 0x000fe20000010011 */
[----:B------:R-:W-:Y:S01]  /*50c20*/  PRMT R24, R181, 0x7632, R24 ;  /* 0x00007632b5187816 */ /* 0x000fe20000000018 */
[----:B------:R-:W-:Y:S01]  /*50c30*/  FADD.FTZ R45, -R218, R19 ;  /* 0x00000013da2d7221 */ /* 0x000fe20000010100 */
[----:B------:R-:W-:Y:S02]  /*50c40*/  PRMT R17, R149, 0x7632, R17 ;  /* 0x0000763295117816 */ /* 0x000fe40000000011 */
[----:B------:R-:W-:Y:S02]  /*50c50*/  F2FP.BF16.F32.PACK_AB R30, R61, R47 ;  /* 0x0000002f3d1e723e */ /* 0x000fe400000010ff */
[----:B------:R-:W-:Y:S01]  /*50c60*/  F2FP.BF16.F32.PACK_AB R29, R46, R55 ;  /* 0x000000372e1d723e */ /* 0x000fe200000010ff */
[----:B------:R-:W-:Y:S01]  /*50c70*/  IMAD.WIDE.U32 R46, R210, 0x10, R244 ;  /* 0x00000010d22e7825 */ /* 0x000fe200078e00f4 */
[----:B------:R-:W-:-:S02]  /*50c80*/  F2FP.BF16.F32.PACK_AB R31, R64, R63 ;  /* 0x0000003f401f723e */ /* 0x000fc400000010ff */
[----:B------:R-:W-:Y:S01]  /*50c90*/  F2FP.BF16.F32.PACK_AB R28, R54, R52 ;  /* 0x00000034361c723e */ /* 0x000fe200000010ff */
[----:B------:R-:W-:Y:S02]  /*50ca0*/  IMAD.U32 R24, R24, 0x10000, RZ ;  /* 0x0001000018187824 */ /* 0x000fe400078e00ff */
[----:B------:R-:W-:Y:S01]  /*50cb0*/  FMUL.FTZ R45, R217, R45 ;  /* 0x0000002dd92d7220 */ /* 0x000fe20000410000 */
[----:B------:R-:W-:Y:S01]  /*50cc0*/  IMAD.U32 R17, R17, 0x10000, RZ ;  /* 0x0001000011117824 */ /* 0x000fe200078e00ff */
[----:B------:R-:W-:Y:S01]  /*50cd0*/  PRMT R19, R118, 0x7632, R19 ;  /* 0x0000763276137816 */ /* 0x000fe20000000013 */
[----:B------:R0:W-:Y:S02]  /*50ce0*/  STG.E.128 desc[UR6][R46.64], R28 ;  /* 0x0000001c2e007986 */ /* 0x0001e4000c101d06 */
[--C-:B------:R-:W-:Y:S01]  /*50cf0*/  FFMA.FTZ R24, R45, R24, R17.reuse ;  /* 0x000000182d187223 */ /* 0x100fe20000010011 */
[----:B------:R-:W-:Y:S01]  /*50d00*/  PRMT R17, R182, 0x7632, R17 ;  /* 0x00007632b6117816 */ /* 0x000fe20000000011 */
[----:B------:R-:W-:-:S02]  /*50d10*/  IMAD.U32 R19, R19, 0x10000, RZ ;  /* 0x0001000013137824 */ /* 0x000fc400078e00ff */
[----:B------:R-:W-:Y:S02]  /*50d20*/  FADD.FTZ R61, -R218, R26 ;  /* 0x0000001ada3d7221 */ /* 0x000fe40000010100 */
[----:B------:R-:W-:Y:S01]  /*50d30*/  IMAD.U32 R17, R17, 0x10000, RZ ;  /* 0x0001000011117824 */ /* 0x000fe200078e00ff */
[----:B0-----:R-:W-:Y:S01]  /*50d40*/  PRMT R46, R154, 0x7632, R46 ;  /* 0x000076329a2e7816 */ /* 0x001fe2000000002e */
[----:B------:R-:W-:Y:S01]  /*50d50*/  FADD.FTZ R28, -R218, R205 ;  /* 0x000000cdda1c7221 */ /* 0x000fe20000010100 */
[----:B------:R-:W-:Y:S02]  /*50d60*/  PRMT R31, R150, 0x7632, R31 ;  /* 0x00007632961f7816 */ /* 0x000fe4000000001f */
[----:B------:R-:W-:Y:S02]  /*50d70*/  PRMT R29, R153, 0x7632, R29 ;  /* 0x00007632991d7816 */ /* 0x000fe4000000001d */
[----:B------:R-:W-:Y:S01]  /*50d80*/  PRMT R30, R117, 0x7632, R30 ;  /* 0x00007632751e7816 */ /* 0x000fe2000000001e */
[----:B------:R-:W-:Y:S01]  /*50d90*/  IMAD.U32 R46, R46, 0x10000, RZ ;  /* 0x000100002e2e7824 */ /* 0x000fe200078e00ff */
[----:B------:R-:W-:Y:S01]  /*50da0*/  SHF.L.U32 R31, R31, 0x10, RZ ;  /* 0x000000101f1f7819 */ /* 0x000fe200000006ff */
[----:B------:R-:W-:Y:S01]  /*50db0*/  FMUL.FTZ R28, R217, R28 ;  /* 0x0000001cd91c7220 */ /* 0x000fe20000410000 */
[----:B------:R-:W-:Y:S01]  /*50dc0*/  SHF.L.U32 R29, R29, 0x10, RZ ;  /* 0x000000101d1d7819 */ /* 0x000fe200000006ff */
[----:B------:R-:W-:Y:S01]  /*50dd0*/  IMAD.U32 R30, R30, 0x10000, RZ ;  /* 0x000100001e1e7824 */ /* 0x000fe200078e00ff */
[----:B------:R-:W-:Y:S01]  /*50de0*/  PRMT R47, R155, 0x7632, R47 ;  /* 0x000076329b2f7816 */ /* 0x000fe2000000002f */
[C---:B------:R-:W-:Y:S01]  /*50df0*/  FFMA.FTZ R46, R28.reuse, R46, R19 ;  /* 0x0000002e1c2e7223 */ /* 0x040fe20000010013 */
[----:B------:R-:W-:Y:S01]  /*50e00*/  FFMA.FTZ R26, R28, R17, R31 ;  /* 0x000000111c1a7223 */ /* 0x000fe2000001001f */
[----:B------:R-:W-:Y:S01]  /*50e10*/  PRMT R19, R119, 0x7632, R19 ;  /* 0x0000763277137816 */ /* 0x000fe20000000013 */
[----:B------:R-:W-:Y:S01]  /*50e20*/  FFMA.FTZ R45, R45, R29, R30 ;  /* 0x0000001d2d2d7223 */ /* 0x000fe2000001001e */
[----:B------:R-:W-:Y:S01]  /*50e30*/  FADD.FTZ R28, -R218, R207 ;  /* 0x000000cfda1c7221 */ /* 0x000fe20000010100 */
[----:B------:R-:W-:-:S02]  /*50e40*/  PRMT R54, R183, 0x7632, R54 ;  /* 0x00007632b7367816 */ /* 0x000fc40000000036 */
[----:B------:R-:W-:Y:S01]  /*50e50*/  PRMT R30, R151, 0x7632, R30 ;  /* 0x00007632971e7816 */ /* 0x000fe2000000001e */
[----:B------:R-:W-:Y:S01]  /*50e60*/  IMAD.U32 R19, R19, 0x10000, RZ ;  /* 0x0001000013137824 */ /* 0x000fe200078e00ff */
[----:B------:R-:W-:Y:S01]  /*50e70*/  SHF.L.U32 R47, R47, 0x10, RZ ;  /* 0x000000102f2f7819 */ /* 0x000fe200000006ff */
[----:B------:R-:W-:Y:S01]  /*50e80*/  FMUL.FTZ R28, R217, R28 ;  /* 0x0000001cd91c7220 */ /* 0x000fe20000410000 */
[----:B------:R-:W-:Y:S01]  /*50e90*/  SHF.L.U32 R29, R185, 0x10, RZ ;  /* 0x00000010b91d7819 */ /* 0x000fe200000006ff */
[----:B------:R-:W-:Y:S02]  /*50ea0*/  IMAD.U32 R17, R145, 0x10000, RZ ;  /* 0x0001000091117824 */ /* 0x000fe400078e00ff */
[----:B------:R-:W-:Y:S01]  /*50eb0*/  FMUL.FTZ R61, R217, R61 ;  /* 0x0000003dd93d7220 */ /* 0x000fe20000410000 */
[----:B------:R-:W-:Y:S02]  /*50ec0*/  IMAD.U32 R54, R54, 0x10000, RZ ;  /* 0x0001000036367824 */ /* 0x000fe400078e00ff */
[----:B------:R-:W-:Y:S01]  /*50ed0*/  FADD.FTZ R65, -R218, R20 ;  /* 0x00000014da417221 */ /* 0x000fe20000010100 */
[----:B------:R-:W-:-:S02]  /*50ee0*/  IMAD.U32 R30, R30, 0x10000, RZ ;  /* 0x000100001e1e7824 */ /* 0x000fc400078e00ff */
[C---:B------:R-:W-:Y:S01]  /*50ef0*/  FFMA.FTZ R47, R28.reuse, R47, R19 ;  /* 0x0000002f1c2f7223 */ /* 0x040fe20000010013 */
[----:B------:R-:W-:Y:S01]  /*50f00*/  FFMA.FTZ R29, R61, R29, R17 ;  /* 0x0000001d3d1d7223 */ /* 0x000fe20000010011 */
[----:B------:R-:W-:Y:S01]  /*50f10*/  SHF.L.U32 R19, R157, 0x10, RZ ;  /* 0x000000109d137819 */ /* 0x000fe200000006ff */
[----:B------:R-:W-:Y:S01]  /*50f20*/  FFMA.FTZ R54, R28, R54, R30 ;  /* 0x000000361c367223 */ /* 0x000fe2000001001e */
[----:B------:R-:W-:Y:S01]  /*50f30*/  IMAD.U32 R20, R113, 0x10000, RZ ;  /* 0x0001000071147824 */ /* 0x000fe200078e00ff */
[----:B------:R-:W-:Y:S01]  /*50f40*/  SHF.L.U32 R17, R146, 0x10, RZ ;  /* 0x0000001092117819 */ /* 0x000fe200000006ff */
[----:B------:R-:W-:Y:S02]  /*50f50*/  IMAD.U32 R28, R186, 0x10000, RZ ;  /* 0x00010000ba1c7824 */ /* 0x000fe400078e00ff */
[----:B------:R-:W-:Y:S01]  /*50f60*/  FMUL.FTZ R65, R217, R65 ;  /* 0x00000041d9417220 */ /* 0x000fe20000410000 */
[----:B------:R-:W-:Y:S01]  /*50f70*/  FADD.FTZ R68, -R218, R21 ;  /* 0x00000015da447221 */ /* 0x000fe20000010100 */
[----:B------:R-:W-:Y:S01]  /*50f80*/  FFMA.FTZ R61, R61, R19, R20 ;  /* 0x000000133d3d7223 */ /* 0x000fe20000010014 */
[----:B------:R-:W-:-:S02]  /*50f90*/  IMAD.U32 R19, R158, 0x10000, RZ ;  /* 0x000100009e137824 */ /* 0x000fc400078e00ff */
[----:B------:R-:W-:Y:S01]  /*50fa0*/  FFMA.FTZ R28, R65, R28, R17 ;  /* 0x0000001c411c7223 */ /* 0x000fe20000010011 */
[----:B------:R-:W-:Y:S01]  /*50fb0*/  IMAD.U32 R20, R114, 0x10000, RZ ;  /* 0x0001000072147824 */ /* 0x000fe200078e00ff */
[----:B------:R-:W-:Y:S01]  /*50fc0*/  SHF.L.U32 R30, R227, 0x10, RZ ;  /* 0x00000010e31e7819 */ /* 0x000fe200000006ff */
[----:B------:R-:W-:Y:S01]  /*50fd0*/  FMUL.FTZ R68, R217, R68 ;  /* 0x00000044d9447220 */ /* 0x000fe20000410000 */
[----:B------:R-:W-:Y:S02]  /*50fe0*/  IMAD.U32 R17, R226, 0x10000, RZ ;  /* 0x00010000e2117824 */ /* 0x000fe400078e00ff */
[----:B------:R-:W-:Y:S01]  /*50ff0*/  FFMA.FTZ R65, R65, R19, R20 ;  /* 0x0000001341417223 */ /* 0x000fe20000010014 */
[----:B--2---:R-:W-:Y:S01]  /*51000*/  SHF.L.U32 R19, R72, 0x10, RZ ;  /* 0x0000001048137819 */ /* 0x004fe200000006ff */
[----:B------:R-:W-:Y:S01]  /*51010*/  FFMA.FTZ R30, R68, R30, R17 ;  /* 0x0000001e441e7223 */ /* 0x000fe20000010011 */
[----:B------:R-:W-:Y:S02]  /*51020*/  IMAD.U32 R17, R75, 0x10000, RZ ;  /* 0x000100004b117824 */ /* 0x000fe400078e00ff */
[----:B------:R-:W-:Y:S01]  /*51030*/  FADD.FTZ R72, -R218, R22 ;  /* 0x00000016da487221 */ /* 0x000fe20000010100 */
[----:B------:R-:W-:-:S02]  /*51040*/  IMAD.U32 R75, R187, 0x10000, RZ ;  /* 0x00010000bb4b7824 */ /* 0x000fc400078e00ff */
[----:B------:R-:W-:Y:S01]  /*51050*/  FFMA.FTZ R68, R68, R17, R19 ;  /* 0x0000001144447223 */ /* 0x000fe20000010013 */
[----:B------:R-:W-:Y:S01]  /*51060*/  FMUL.FTZ R72, R217, R72 ;  /* 0x00000048d9487220 */ /* 0x000fe20000410000 */
[----:B------:R-:W-:Y:S01]  /*51070*/  IMAD.U32 R20, R147, 0x10000, RZ ;  /* 0x0001000093147824 */ /* 0x000fe200078e00ff */
[----:B------:R-:W-:Y:S01]  /*51080*/  SHF.L.U32 R17, R159, 0x10, RZ ;  /* 0x000000109f117819 */ /* 0x000fe200000006ff */
[----:B------:R-:W-:Y:S02]  /*51090*/  IMAD.U32 R19, R115, 0x10000, RZ ;  /* 0x0001000073137824 */ /* 0x000fe400078e00ff */
[----:B------:R-:W-:Y:S01]  /*510a0*/  FADD.FTZ R23, -R218, R23 ;  /* 0x00000017da177221 */ /* 0x000fe20000010100 */
[C---:B------:R-:W-:Y:S01]  /*510b0*/  FFMA.FTZ R75, R72.reuse, R75, R20 ;  /* 0x0000004b484b7223 */ /* 0x040fe20000010014 */
[----:B------:R-:W-:Y:S01]  /*510c0*/  FFMA.FTZ R72, R72, R17, R19 ;  /* 0x0000001148487223 */ /* 0x000fe20000010013 */
[----:B----4-:R-:W-:Y:S01]  /*510d0*/  SHF.L.U32 R19, R74, 0x10, RZ ;  /* 0x000000104a137819 */ /* 0x010fe200000006ff */
[----:B------:R-:W-:Y:S01]  /*510e0*/  FMUL.FTZ R23, R217, R23 ;  /* 0x00000017d9177220 */ /* 0x000fe20000410000 */
[----:B------:R-:W-:-:S02]  /*510f0*/  IMAD.U32 R31, R211, 0x10000, RZ ;  /* 0x00010000d31f7824 */ /* 0x000fc400078e00ff */
[C---:B------:R-:W-:Y:S01]  /*51100*/  FADD.FTZ R52, -R218.reuse, R16 ;  /* 0x00000010da347221 */ /* 0x040fe20000010100 */
[----:B------:R-:W-:Y:S01]  /*51110*/  FADD.FTZ R55, -R218, R18 ;  /* 0x00000012da377221 */ /* 0x000fe20000010100 */
[----:B------:R-:W-:Y:S02]  /*51120*/  FFMA.FTZ R31, R23, R31, R19 ;  /* 0x0000001f171f7223 */ /* 0x000fe40000010013 */
[C---:B------:R-:W-:Y:S01]  /*51130*/  FMUL.FTZ R52, R217.reuse, R52 ;  /* 0x00000034d9347220 */ /* 0x040fe20000410000 */
[----:B------:R-:W-:Y:S02]  /*51140*/  IMAD.U32 R19, R148, 0x10000, RZ ;  /* 0x0001000094137824 */ /* 0x000fe400078e00ff */
[----:B------:R-:W-:Y:S02]  /*51150*/  IMAD.U32 R16, R152, 0x10000, RZ ;  /* 0x0001000098107824 */ /* 0x000fe400078e00ff */
[----:B------:R-:W-:Y:S01]  /*51160*/  FMUL.FTZ R55, R217, R55 ;  /* 0x00000037d9377220 */ /* 0x000fe20000410000 */
[----:B------:R-:W-:-:S02]  /*51170*/  IMAD.U32 R64, R181, 0x10000, RZ ;  /* 0x00010000b5407824 */ /* 0x000fc400078e00ff */
[----:B------:R-:W-:Y:S02]  /*51180*/  IMAD.U32 R18, R149, 0x10000, RZ ;  /* 0x0001000095127824 */ /* 0x000fe400078e00ff */
[----:B------:R-:W-:Y:S01]  /*51190*/  FADD.FTZ R63, -R218, R204 ;  /* 0x000000ccda3f7221 */ /* 0x000fe20000010100 */
[----:B------:R-:W-:Y:S02]  /*511a0*/  IMAD.U32 R74, R182, 0x10000, RZ ;  /* 0x00010000b64a7824 */ /* 0x000fe400078e00ff */
[----:B------:R-:W-:Y:S01]  /*511b0*/  FFMA.FTZ R64, R55, R64, R18 ;  /* 0x0000004037407223 */ /* 0x000fe20000010012 */
[----:B------:R-:W-:Y:S01]  /*511c0*/  SHF.L.U32 R18, R150, 0x10, RZ ;  /* 0x0000001096127819 */ /* 0x000fe200000006ff */
[----:B------:R-:W-:Y:S01]  /*511d0*/  FMUL.FTZ R63, R217, R63 ;  /* 0x0000003fd93f7220 */ /* 0x000fe20000410000 */
[----:B------:R-:W-:-:S03]  /*511e0*/  FADD.FTZ R206, -R218, R206 ;  /* 0x000000cedace7221 */ /* 0x000fc60000010100 */
[----:B------:R-:W-:Y:S01]  /*511f0*/  FFMA.FTZ R74, R63, R74, R18 ;  /* 0x0000004a3f4a7223 */ /* 0x000fe20000010012 */
[----:B------:R-:W-:Y:S01]  /*51200*/  F2FP.BF16.F32.PACK_AB R18, R66, R60 ;  /* 0x0000003c4212723e */ /* 0x000fe200000010ff */
[----:B------:R-:W-:Y:S01]  /*51210*/  FMUL.FTZ R217, R217, R206 ;  /* 0x000000ced9d97220 */ /* 0x000fe20000410000 */
[----:B------:R-:W-:Y:S01]  /*51220*/  SHF.L.U32 R66, R183, 0x10, RZ ;  /* 0x00000010b7427819 */ /* 0x000fe200000006ff */
[----:B------:R-:W-:Y:S01]  /*51230*/  IMAD.WIDE.U32 R210, R210, 0x10, R70 ;  /* 0x00000010d2d27825 */ /* 0x000fe200078e0046 */
[----:B------:R-:W-:-:S03]  /*51240*/  SHF.L.U32 R20, R119, 0x10, RZ ;  /* 0x0000001077147819 */ /* 0x000fc600000006ff */
[----:B------:R-:W-:Y:S01]  /*51250*/  IMAD.U32 R60, R155, 0x10000, RZ ;  /* 0x000100009b3c7824 */ /* 0x000fe200078e00ff */
[----:B------:R-:W-:Y:S02]  /*51260*/  F2FP.BF16.F32.PACK_AB R22, R219, R212 ;  /* 0x000000d4db16723e */ /* 0x000fe400000010ff */
[----:B------:R-:W-:Y:S01]  /*51270*/  F2FP.BF16.F32.PACK_AB R21, R62, R57 ;  /* 0x000000393e15723e */ /* 0x000fe200000010ff */
[----:B------:R-:W-:Y:S01]  /*51280*/  FFMA.FTZ R60, R217, R60, R20 ;  /* 0x0000003cd93c7223 */ /* 0x000fe20000010014 */
[----:B------:R-:W-:Y:S02]  /*51290*/  F2FP.BF16.F32.PACK_AB R20, R51, R43 ;  /* 0x0000002b3314723e */ /* 0x000fe400000010ff */
[----:B------:R-:W-:Y:S02]  /*512a0*/  F2FP.BF16.F32.PACK_AB R30, R30, R28 ;  /* 0x0000001c1e1e723e */ /* 0x000fe400000010ff */
[----:B------:R-:W-:Y:S02]  /*512b0*/  F2FP.BF16.F32.PACK_AB R31, R31, R75 ;  /* 0x0000004b1f1f723e */ /* 0x000fe400000010ff */
[----:B------:R-:W-:-:S02]  /*512c0*/  F2FP.BF16.F32.PACK_AB R29, R39, R29 ;  /* 0x0000001d271d723e */ /* 0x000fc400000010ff */
[----:B------:R-:W-:Y:S02]  /*512d0*/  F2FP.BF16.F32.PACK_AB R28, R36, R48 ;  /* 0x00000030241c723e */ /* 0x000fe400000010ff */
[----:B------:R-:W-:Y:S02]  /*512e0*/  F2FP.BF16.F32.PACK_AB R26, R26, R74 ;  /* 0x0000004a1a1a723e */ /* 0x000fe400000010ff */
[----:B------:R-:W-:Y:S01]  /*512f0*/  F2FP.BF16.F32.PACK_AB R47, R47, R60 ;  /* 0x0000003c2f2f723e */ /* 0x000fe200000010ff */
[----:B---3--:R-:W-:Y:S02]  /*51300*/  IMAD.U32 R73, R73, 0x10000, RZ ;  /* 0x0001000049497824 */ /* 0x008fe400078e00ff */
[----:B-----5:R-:W-:Y:S01]  /*51310*/  IMAD.U32 R17, R59, 0x10000, RZ ;  /* 0x000100003b117824 */ /* 0x020fe200078e00ff */
[----:B------:R-:W-:-:S03]  /*51320*/  SHF.L.U32 R59, R180, 0x10, RZ ;  /* 0x00000010b43b7819 */ /* 0x000fc600000006ff */
[----:B------:R-:W-:Y:S01]  /*51330*/  FFMA.FTZ R73, R23, R73, R17 ;  /* 0x0000004917497223 */ /* 0x000fe20000010011 */
[----:B------:R-:W-:Y:S01]  /*51340*/  SHF.L.U32 R17, R116, 0x10, RZ ;  /* 0x0000001074117819 */ /* 0x000fe200000006ff */
[----:B------:R-:W-:-:S04]  /*51350*/  FFMA.FTZ R59, R52, R59, R19 ;  /* 0x0000003b343b7223 */ /* 0x000fc80000010013 */
[----:B------:R-:W-:Y:S01]  /*51360*/  FFMA.FTZ R52, R52, R16, R17 ;  /* 0x0000001034347223 */ /* 0x000fe20000010011 */
[----:B------:R-:W-:Y:S01]  /*51370*/  SHF.L.U32 R16, R153, 0x10, RZ ;  /* 0x0000001099107819 */ /* 0x000fe200000006ff */
[----:B------:R-:W-:-:S04]  /*51380*/  IMAD.U32 R17, R117, 0x10000, RZ ;  /* 0x0001000075117824 */ /* 0x000fc800078e00ff */
[----:B------:R-:W-:Y:S01]  /*51390*/  FFMA.FTZ R55, R55, R16, R17 ;  /* 0x0000001037377223 */ /* 0x000fe20000010011 */
[----:B------:R-:W-:Y:S02]  /*513a0*/  IMAD.U32 R16, R154, 0x10000, RZ ;  /* 0x000100009a107824 */ /* 0x000fe400078e00ff */
[----:B------:R-:W-:-:S04]  /*513b0*/  IMAD.U32 R17, R118, 0x10000, RZ ;  /* 0x0001000076117824 */ /* 0x000fc800078e00ff */
[----:B------:R-:W-:Y:S01]  /*513c0*/  FFMA.FTZ R63, R63, R16, R17 ;  /* 0x000000103f3f7223 */ /* 0x000fe20000010011 */
[----:B------:R-:W-:Y:S01]  /*513d0*/  IMAD.U32 R16, R151, 0x10000, RZ ;  /* 0x0001000097107824 */ /* 0x000fe200078e00ff */
[----:B------:R-:W-:Y:S02]  /*513e0*/  F2FP.BF16.F32.PACK_AB R19, R69, R67 ;  /* 0x000000434513723e */ /* 0x000fe400000010ff */
[----:B------:R-:W-:Y:S01]  /*513f0*/  F2FP.BF16.F32.PACK_AB R17, R50, R42 ;  /* 0x0000002a3211723e */ /* 0x000fe200000010ff */
[----:B------:R-:W-:Y:S01]  /*51400*/  FFMA.FTZ R66, R217, R66, R16 ;  /* 0x00000042d9427223 */ /* 0x000fe20000010010 */
[----:B------:R-:W-:Y:S02]  /*51410*/  F2FP.BF16.F32.PACK_AB R16, R41, R40 ;  /* 0x000000282910723e */ /* 0x000fe400000010ff */
[----:B------:R-:W-:-:S03]  /*51420*/  F2FP.BF16.F32.PACK_AB R23, R225, R224 ;  /* 0x000000e0e117723e */ /* 0x000fc600000010ff */
[----:B------:R0:W-:Y:S02]  /*51430*/  STG.E.128 desc[UR6][R210.64], R16 ;  /* 0x00000010d2007986 */ /* 0x0001e4000c101d06 */
[----:B0-----:R-:W-:-:S05]  /*51440*/  IMAD.WIDE.U32 R16, R209, 0x10, R244 ;  /* 0x00000010d1107825 */ /* 0x001fca00078e00f4 */
[----:B------:R0:W-:Y:S01]  /*51450*/  STG.E.128 desc[UR6][R16.64], R20 ;  /* 0x0000001410007986 */ /* 0x0001e2000c101d06 */
[----:B------:R-:W-:Y:S01]  /*51460*/  IMAD.WIDE.U32 R42, R209, 0x10, R70 ;  /* 0x00000010d12a7825 */ /* 0x000fe200078e0046 */
[----:B------:R-:W-:Y:S02]  /*51470*/  F2FP.BF16.F32.PACK_AB R19, R58, R56 ;  /* 0x000000383a13723e */ /* 0x000fe400000010ff */
        /* <DEDUP_REMOVED lines=11> */
[----:B------:R-:W-:Y:S01]  /*51530*/  F2FP.BF16.F32.PACK_AB R25, R24, R64 ;  /* 0x000000401819723e */ /* 0x000fe200000010ff */
[----:B------:R-:W-:Y:S01]  /*51540*/  IMAD.WIDE.U32 R70, R215, 0x10, R70 ;  /* 0x00000010d7467825 */ /* 0x000fe200078e0046 */
[----:B------:R-:W-:Y:S02]  /*51550*/  F2FP.BF16.F32.PACK_AB R27, R54, R66 ;  /* 0x00000042361b723e */ /* 0x000fe400000010ff */
[----:B------:R-:W-:Y:S01]  /*51560*/  F2FP.BF16.F32.PACK_AB R24, R38, R59 ;  /* 0x0000003b2618723e */ /* 0x000fe200000010ff */
[----:B------:R1:W-:Y:S01]  /*51570*/  STG.E.128 desc[UR6][R42.64], R16 ;  /* 0x000000102a007986 */ /* 0x0003e2000c101d06 */
[----:B------:R-:W-:-:S02]  /*51580*/  F2FP.BF16.F32.PACK_AB R46, R46, R63 ;  /* 0x0000003f2e2e723e */ /* 0x000fc400000010ff */
        /* <DEDUP_REMOVED lines=10> */
.L_x_15307:
[----:B01----:R-:W-:Y:S01]  /*51630*/  HFMA2 R225, -RZ, RZ, 0, 5.9604644775390625e-08 ;  /* 0x00000001ffe17431 */ /* 0x003fe200000001ff */
[----:B------:R-:W-:Y:S01]  /*51640*/  BSSY B0, `(.L_x_15309) ;  /* 0x0000007000007945 */ /* 0x000fe20003800000 */
[----:B------:R-:W-:Y:S02]  /*51650*/  IMAD.MOV.U32 R227, RZ, RZ, R217 ;  /* 0x000000ffffe37224 */ /* 0x000fe400078e00d9 */
[----:B------:R-:W-:Y:S02]  /*51660*/  IMAD.MOV.U32 R224, RZ, RZ, 0x1f ;  /* 0x0000001fffe07424 */ /* 0x000fe400078e00ff */
[----:B------:R-:W-:-:S07]  /*51670*/  IMAD.MOV.U32 R218, RZ, RZ, -0x1 ;  /* 0xffffffffffda7424 */ /* 0x000fce00078e00ff */
[----:B------:R-:W-:Y:S05]  /*51680*/  WARPSYNC.COLLECTIVE R218, `(.L_x_15310) ;  /* 0x00000000da087348 */ /* 0x000fea0003c00000 */
[----:B------:R0:W1:Y:S02]  /*51690*/  SHFL.BFLY P2, R218, R227, R225, R224 ;  /* 0x0c0000e1e3da7389 */ /* 0x00006400000400e0 */
[----:B01----:R-:W-:Y:S05]  /*516a0*/  ENDCOLLECTIVE ;  /* 0x000000000000791b */ /* 0x003fea0003800000 */
.L_x_15310:
[----:B------:R-:W-:Y:S05]  /*516b0*/  BSYNC B0 ;  /* 0x0000000000007941 */ /* 0x000fea0003800000 */
.L_x_15309:
        /* <DEDUP_REMOVED lines=8> */
.L_x_15311:
[----:B------:R-:W-:Y:S02]  /*51740*/  IMAD.MOV.U32 R225, RZ, RZ, 0x4 ;  /* 0x00000004ffe17424 */ /* 0x000fe400078e00ff */
[----:B------:R-:W-:Y:S01]  /*51750*/  FADD.FTZ R217, R217, R218 ;  /* 0x000000dad9d97221 */ /* 0x000fe20000010000 */
[----:B------:R-:W-:-:S03]  /*51760*/  MOV R218, 0xffffffff ;  /* 0xffffffff00da7802 */ /* 0x000fc60000000f00 */
[----:B------:R-:W-:-:S07]  /*51770*/  IMAD.MOV.U32 R227, RZ, RZ, R217 ;  /* 0x000000ffffe37224 */ /* 0x000fce00078e00d9 */
[----:B------:R-:W-:Y:S05]  /*51780*/  WARPSYNC.COLLECTIVE R218, `(.L_x_15312) ;  /* 0x00000000da087348 */ /* 0x000fea0003c00000 */
[----:B------:R0:W1:Y:S02]  /*51790*/  SHFL.BFLY P2, R218, R227, R225, R224 ;  /* 0x0c0000e1e3da7389 */ /* 0x00006400000400e0 */
[----:B01----:R-:W-:Y:S05]  /*517a0*/  ENDCOLLECTIVE ;  /* 0x000000000000791b */ /* 0x003fea0003800000 */
.L_x_15312:
[----:B------:R-:W-:Y:S02]  /*517b0*/  IMAD.MOV.U32 R225, RZ, RZ, 0x8 ;  /* 0x00000008ffe17424 */ /* 0x000fe400078e00ff */
[----:B------:R-:W-:Y:S01]  /*517c0*/  FADD.FTZ R217, R217, R218 ;  /* 0x000000dad9d97221 */ /* 0x000fe20000010000 */
[----:B------:R-:W-:-:S03]  /*517d0*/  MOV R218, 0xffffffff ;  /* 0xffffffff00da7802 */ /* 0x000fc60000000f00 */
[----:B------:R-:W-:-:S07]  /*517e0*/  IMAD.MOV.U32 R227, RZ, RZ, R217 ;  /* 0x000000ffffe37224 */ /* 0x000fce00078e00d9 */
[----:B------:R-:W-:Y:S05]  /*517f0*/  WARPSYNC.COLLECTIVE R218, `(.L_x_15313) ;  /* 0x00000000da087348 */ /* 0x000fea0003c00000 */
[----:B------:R0:W1:Y:S02]  /*51800*/  SHFL.BFLY P2, R218, R227, R225, R224 ;  /* 0x0c0000e1e3da7389 */ /* 0x00006400000400e0 */
[----:B01----:R-:W-:Y:S05]  /*51810*/  ENDCOLLECTIVE ;  /* 0x000000000000791b */ /* 0x003fea0003800000 */
.L_x_15313:
[----:B------:R-:W-:Y:S02]  /*51820*/  IMAD.MOV.U32 R225, RZ, RZ, 0x10 ;  /* 0x00000010ffe17424 */ /* 0x000fe400078e00ff */
[----:B------:R-:W-:Y:S01]  /*51830*/  FADD.FTZ R217, R217, R218 ;  /* 0x000000dad9d97221 */ /* 0x000fe20000010000 */
[----:B------:R-:W-:-:S03]  /*51840*/  MOV R218, 0xffffffff ;  /* 0xffffffff00da7802 */ /* 0x000fc60000000f00 */
[----:B------:R-:W-:-:S07]  /*51850*/  IMAD.MOV.U32 R227, RZ, RZ, R217 ;  /* 0x000000ffffe37224 */ /* 0x000fce00078e00d9 */
[----:B------:R-:W-:Y:S05]  /*51860*/  WARPSYNC.COLLECTIVE R218, `(.L_x_15314) ;  /* 0x00000000da087348 */ /* 0x000fea0003c00000 */
[----:B------:R0:W1:Y:S02]  /*51870*/  SHFL.BFLY P2, R218, R227, R225, R224 ;  /* 0x0c0000e1e3da7389 */ /* 0x00006400000400e0 */
[----:B01----:R-:W-:Y:S05]  /*51880*/  ENDCOLLECTIVE ;  /* 0x000000000000791b */ /* 0x003fea0003800000 */
.L_x_15314:
        /* <DEDUP_REMOVED lines=138> */
.L_x_15315:
[----:B------:R-:W-:Y:S01]  /*52130*/  MOV R225, 0x2 ;  /* 0x0000000200e17802 */ /* 0x000fe20000000f00 */
[----:B------:R-:W-:Y:S01]  /*52140*/  FADD.FTZ R226, R226, R218 ;  /* 0x000000dae2e27221 */ /* 0x000fe20000010000 */
[----:B------:R-:W-:-:S03]  /*52150*/  IMAD.MOV.U32 R218, RZ, RZ, -0x1 ;  /* 0xffffffffffda7424 */ /* 0x000fc600078e00ff */
[----:B------:R-:W-:-:S07]  /*52160*/  IMAD.MOV.U32 R227, RZ, RZ, R226 ;  /* 0x000000ffffe37224 */ /* 0x000fce00078e00e2 */
[----:B------:R-:W-:Y:S05]  /*52170*/  WARPSYNC.COLLECTIVE R218, `(.L_x_15316) ;  /* 0x00000000da087348 */ /* 0x000fea0003c00000 */
[----:B------:R0:W1:Y:S02]  /*52180*/  SHFL.BFLY P2, R218, R227, R225, R224 ;  /* 0x0c0000e1e3da7389 */ /* 0x00006400000400e0 */
[----:B01----:R-:W-:Y:S05]  /*52190*/  ENDCOLLECTIVE ;  /* 0x000000000000791b */ /* 0x003fea0003800000 */
.L_x_15316:
[----:B------:R-:W-:Y:S02]  /*521a0*/  HFMA2 R225, -RZ, RZ, 0, 2.384185791015625e-07 ;  /* 0x00000004ffe17431 */ /* 0x000fe400000001ff */
[----:B------:R-:W-:Y:S01]  /*521b0*/  FADD.FTZ R226, R226, R218 ;  /* 0x000000dae2e27221 */ /* 0x000fe20000010000 */
[----:B------:R-:W-:-:S03]  /*521c0*/  IMAD.MOV.U32 R218, RZ, RZ, -0x1 ;  /* 0xffffffffffda7424 */ /* 0x000fc600078e00ff */
[----:B------:R-:W-:-:S07]  /*521d0*/  IMAD.MOV.U32 R227, RZ, RZ, R226 ;  /* 0x000000ffffe37224 */ /* 0x000fce00078e00e2 */
[----:B------:R-:W-:Y:S05]  /*521e0*/  WARPSYNC.COLLECTIVE R218, `(.L_x_15317) ;  /* 0x00000000da087348 */ /* 0x000fea0003c00000 */
[----:B------:R0:W1:Y:S02]  /*521f0*/  SHFL.BFLY P2, R218, R227, R225, R224 ;  /* 0x0c0000e1e3da7389 */ /* 0x00006400000400e0 */
[----:B01----:R-:W-:Y:S05]  /*52200*/  ENDCOLLECTIVE ;  /* 0x000000000000791b */ /* 0x003fea0003800000 */
.L_x_15317:
[----:B------:R-:W-:Y:S01]  /*52210*/  MOV R225, 0x8 ;  /* 0x0000000800e17802 */ /* 0x000fe20000000f00 */
[----:B------:R-:W-:Y:S01]  /*52220*/  FADD.FTZ R226, R226, R218 ;  /* 0x000000dae2e27221 */ /* 0x000fe20000010000 */
[----:B------:R-:W-:-:S03]  /*52230*/  IMAD.MOV.U32 R218, RZ, RZ, -0x1 ;  /* 0xffffffffffda7424 */ /* 0x000fc600078e00ff */
[----:B------:R-:W-:-:S07]  /*52240*/  IMAD.MOV.U32 R227, RZ, RZ, R226 ;  /* 0x000000ffffe37224 */ /* 0x000fce00078e00e2 */
[----:B------:R-:W-:Y:S05]  /*52250*/  WARPSYNC.COLLECTIVE R218, `(.L_x_15318) ;  /* 0x00000000da087348 */ /* 0x000fea0003c00000 */
[----:B------:R0:W1:Y:S02]  /*52260*/  SHFL.BFLY P2, R218, R227, R225, R224 ;  /* 0x0c0000e1e3da7389 */ /* 0x00006400000400e0 */
[----:B01----:R-:W-:Y:S05]  /*52270*/  ENDCOLLECTIVE ;  /* 0x000000000000791b */ /* 0x003fea0003800000 */
.L_x_15318:
[----:B------:R-:W-:Y:S02]  /*52280*/  HFMA2 R225, -RZ, RZ, 0, 9.5367431640625e-07 ;  /* 0x00000010ffe17431 */ /* 0x000fe400000001ff */
[----:B------:R-:W-:Y:S01]  /*52290*/  FADD.FTZ R226, R226, R218 ;  /* 0x000000dae2e27221 */ /* 0x000fe20000010000 */
[----:B------:R-:W-:-:S03]  /*522a0*/  IMAD.MOV.U32 R218, RZ, RZ, -0x1 ;  /* 0xffffffffffda7424 */ /* 0x000fc600078e00ff */
[----:B------:R-:W-:-:S07]  /*522b0*/  IMAD.MOV.U32 R227, RZ, RZ, R226 ;  /* 0x000000ffffe37224 */ /* 0x000fce00078e00e2 */
[----:B------:R-:W-:Y:S05]  /*522c0*/  WARPSYNC.COLLECTIVE R218, `(.L_x_15319) ;  /* 0x00000000da087348 */ /* 0x000fea0003c00000 */
[----:B------:R0:W1:Y:S02]  /*522d0*/  SHFL.BFLY P2, R218, R227, R225, R224 ;  /* 0x0c0000e1e3da7389 */ /* 0x00006400000400e0 */
[----:B01----:R-:W-:Y:S05]  /*522e0*/  ENDCOLLECTIVE ;  /* 0x000000000000791b */ /* 0x003fea0003800000 */
.L_x_15319:
[----:B------:R-:W-:Y:S05]  /*522f0*/  BRA `(.L_x_15320) ;  /* 0xffffffc400107947 */ /* 0x000fea000383ffff */
.L_x_15321:
        /* <DEDUP_REMOVED lines=16> */
.L_x_43881:


//--------------------- .text._ZN10layer_norm31ln_parallel_residual_fwd_kernelINS_13Kernel_traitsI13__nv_bfloat16S2_fS2_fjLj2048ELj1ELj4ELj1ELj16ENS_18Kernel_traits_baseILj2048ES2_S2_fS2_fjLj128EEEEELb1ELb1ELb0EEEvNS_9FwdParamsE --------------------------
	.section	.text._ZN10layer_norm31ln_parallel_residual_fwd_kernelINS_13Kernel_traitsI13__nv_bfloat16S2_fS2_fjLj2048ELj1ELj4ELj1ELj16ENS_18Kernel_traits_baseILj2048ES2_S2_fS2_fjLj128EEEEELb1ELb1ELb0EEEvNS_9FwdParamsE,"ax",@progbits
	.align	128
        .global         _ZN10layer_norm31ln_parallel_residual_fwd_kernelINS_13Kernel_traitsI13__nv_bfloat16S2_fS2_fjLj2048ELj1ELj4ELj1ELj16ENS_18Kernel_traits_baseILj2048ES2_S2_fS2_fjLj128EEEEELb1ELb1ELb0EEEvNS_9FwdParamsE
        .type           _ZN10layer_norm31ln_parallel_residual_fwd_kernelINS_13Kernel_traitsI13__nv_bfloat16S2_fS2_fjLj2048ELj1ELj4ELj1ELj16ENS_18Kernel_traits_baseILj2048ES2_S2_fS2_fjLj128EEEEELb1ELb1ELb0EEEvNS_9FwdParamsE,@function
        .size           _ZN10layer_norm31ln_parallel_residual_fwd_kernelINS_13Kernel_traitsI13__nv_bfloat16S2_fS2_fjLj2048ELj1ELj4ELj1ELj16ENS_18Kernel_traits_baseILj2048ES2_S2_fS2_fjLj128EEEEELb1ELb1ELb0EEEvNS_9FwdParamsE,(.L_x_43882 - _ZN10layer_norm31ln_parallel_residual_fwd_kernelINS_13Kernel_traitsI13__nv_bfloat16S2_fS2_fjLj2048ELj1ELj4ELj1ELj16ENS_18Kernel_traits_baseILj2048ES2_S2_fS2_fjLj128EEEEELb1ELb1ELb0EEEvNS_9FwdParamsE)
        .other          _ZN10layer_norm31ln_parallel_residual_fwd_kernelINS_13Kernel_traitsI13__nv_bfloat16S2_fS2_fjLj2048ELj1ELj4ELj1ELj16ENS_18Kernel_traits_baseILj2048ES2_S2_fS2_fjLj128EEEEELb1ELb1ELb0EEEvNS_9FwdParamsE,@"STO_CUDA_ENTRY STV_DEFAULT"
_ZN10layer_norm31ln_parallel_residual_fwd_kernelINS_13Kernel_traitsI13__nv_bfloat16S2_fS2_fjLj2048ELj1ELj4ELj1ELj16ENS_18Kernel_traits_baseILj2048ES2_S2_fS2_fjLj128EEEEELb1ELb1ELb0EEEvNS_9FwdParamsE:
.text._ZN10layer_norm31ln_parallel_residual_fwd_kernelINS_13Kernel_traitsI13__nv_bfloat16S2_fS2_fjLj2048ELj1ELj4ELj1ELj16ENS_18Kernel_traits_baseILj2048ES2_S2_fS2_fjLj128EEEEELb1ELb1ELb0EEEvNS_9FwdParamsE:
        /* <DEDUP_REMOVED lines=124> */
.L_x_15323:
        /* <DEDUP_REMOVED lines=79> */
.L_x_15324:
[----:B------:R-:W-:Y:S05]  /*0cb0*/  BSYNC.RECONVERGENT B0 ;  /* 0x0000000000007941 */ /* 0x000fea0003800200 */
.L_x_15322:
[----:B------:R-:W0:Y:S02]  /*0cc0*/  LDCU UR8, c[0x0][0x384] ;  /* 0x00007080ff0877ac */ /* 0x000e240008000800 */
[----:B0-----:R-:W-:-:S13]  /*0cd0*/  ISETP.GE.AND P0, PT, R211, UR8, PT ;  /* 0x00000008d3007c0c */ /* 0x001fda000bf06270 */
[----:B------:R-:W-:Y:S05]  /*0ce0*/  @P0 EXIT ;  /* 0x000000000000094d */ /* 0x000fea0003800000 */
[C---:B------:R-:W-:Y:S01]  /*0cf0*/  IMAD.HI.U32 R2, R210.reuse, -0x326172a9, RZ ;  /* 0xcd9e8d57d2027827 */ /* 0x040fe200078e00ff */
[----:B------:R-:W-:Y:S01]  /*0d00*/  BSSY B0, `(.L_x_15325) ;  /* 0x00043bc000007945 */ /* 0x000fe20003800000 */
[----:B-----5:R-:W-:Y:S01]  /*0d10*/  PRMT R208, R83, 0x7632, R208 ;  /* 0x0000763253d07816 */ /* 0x020fe200000000d0 */
[----:B------:R-:W0:Y:S01]  /*0d20*/  LDCU.U8 UR29, c[0x0][0x410] ;  /* 0x00008200ff1d77ac */ /* 0x000e220008000000 */
[----:B------:R-:W-:Y:S01]  /*0d30*/  IMAD.HI.U32 R3, R209, -0x2daee0ad, RZ ;  /* 0xd2511f53d1037827 */ /* 0x000fe200078e00ff */
[----:B------:R-:W-:Y:S02]  /*0d40*/  LOP3.LUT R2, R93, UR4, R2, 0x96, !PT ;  /* 0x000000045d027c12 */ /* 0x000fe4000f8e9602 */
[----:B------:R-:W-:Y:S01]  /*0d50*/  PRMT R207, R79, 0x7632, R207 ;  /* 0x000076324fcf7816 */ /* 0x000fe200000000cf */
[----:B------:R-:W-:Y:S01]  /*0d60*/  IMAD R5, R210, -0x326172a9, RZ ;  /* 0xcd9e8d57d2057824 */ /* 0x000fe200078e02ff */
[----:B------:R-:W-:Y:S01]  /*0d70*/  LOP3.LUT R3, R3, UR5, RZ, 0x3c, !PT ;  /* 0x0000000503037c12 */ /* 0x000fe2000f8e3cff */
[----:B------:R-:W-:Y:S01]  /*0d80*/  IMAD R7, R209, -0x2daee0ad, RZ ;  /* 0xd2511f53d1077824 */ /* 0x000fe200078e02ff */
[----:B------:R-:W-:Y:S01]  /*0d90*/  PRMT R206, R75, 0x7632, R206 ;  /* 0x000076324bce7816 */ /* 0x000fe200000000ce */
[----:B------:R-:W-:Y:S01]  /*0da0*/  IMAD.HI.U32 R6, R2, -0x2daee0ad, RZ ;  /* 0xd2511f5302067827 */ /* 0x000fe200078e00ff */
[----:B------:R-:W-:Y:S01]  /*0db0*/  PRMT R205, R71, 0x7632, R205 ;  /* 0x0000763247cd7816 */ /* 0x000fe200000000cd */
[----:B------:R-:W1:Y:S01]  /*0dc0*/  LDCU UR30, c[0x0][0x448] ;  /* 0x00008900ff1e77ac */ /* 0x000e620008000800 */
[----:B------:R-:W-:Y:S01]  /*0dd0*/  PRMT R204, R74, 0x7632, R204 ;  /* 0x000076324acc7816 */ /* 0x000fe200000000cc */
[----:B------:R-:W-:Y:S01]  /*0de0*/  IMAD.HI.U32 R4, R3, -0x326172a9, RZ ;  /* 0xcd9e8d5703047827 */ /* 0x000fe200078e00ff */
[----:B------:R-:W-:Y:S01]  /*0df0*/  LOP3.LUT R6, R7, UR10, R6, 0x96, !PT ;  /* 0x0000000a07067c12 */ /* 0x000fe2000f8e9606 */
[----:B------:R-:W2:Y:S01]  /*0e00*/  LDCU.64 UR8, c[0x0][0x398] ;  /* 0x00007300ff0877ac */ /* 0x000ea20008000a00 */
        /* <DEDUP_REMOVED lines=10> */
[----:B------:R-:W-:-:S02]  /*0eb0*/  LOP3.LUT R2, R3, UR13, R2, 0x96, !PT ;  /* 0x0000000d03027c12 */ /* 0x000fc4000f8e9602 */
[----:B------:R-:W-:Y:S01]  /*0ec0*/  PRMT R199, R63, 0x7632, R199 ;  /* 0x000076323fc77816 */ /* 0x000fe200000000c7 */
[----:B------:R-:W-:Y:S01]  /*0ed0*/  IMAD R7, R4, -0x2daee0ad, RZ ;  /* 0xd2511f5304077824 */ /* 0x000fe200078e02ff */
[----:B------:R-:W-:Y:S01]  /*0ee0*/  LOP3.LUT R5, R8, UR14, R5, 0x96, !PT ;  /* 0x0000000e08057c12 */ /* 0x000fe2000f8e9605 */
[----:B------:R-:W-:Y:S01]  /*0ef0*/  IMAD R6, R6, -0x326172a9, RZ ;  /* 0xcd9e8d5706067824 */ /* 0x000fe200078e02ff */
[----:B------:R-:W-:Y:S01]  /*0f00*/  PRMT R198, R66, 0x7632, R198 ;  /* 0x0000763242c67816 */ /* 0x000fe200000000c6 */
[----:B------:R-:W-:Y:S01]  /*0f10*/  IMAD.HI.U32 R4, R2, -0x2daee0ad, RZ ;  /* 0xd2511f5302047827 */ /* 0x000fe200078e00ff */
[----:B------:R-:W-:Y:S02]  /*0f20*/  PRMT R197, R62, 0x7632, R197 ;  /* 0x000076323ec57816 */ /* 0x000fe400000000c5 */
        /* <DEDUP_REMOVED lines=9> */
[----:B------:R-:W-:Y:S01]  /*0fc0*/  PRMT R193, R60, 0x7632, R193 ;  /* 0x000076323cc17816 */ /* 0x000fe200000000c1 */
[----:B------:R-:W4:Y:S01]  /*0fd0*/  LDCU UR27, c[0x0][0x408] ;  /* 0x00008100ff1b77ac */ /* 0x000f220008000800 */
        /* <DEDUP_REMOVED lines=20> */
[----:B------:R-:W0:Y:S01]  /*1120*/  LDCU UR28, c[0x0][0x388] ;  /* 0x00007100ff1c77ac */ /* 0x000e220008000800 */
        /* <DEDUP_REMOVED lines=27> */
[----:B------:R-:W-:Y:S01]  /*12e0*/  LOP3.LUT R3, R92, 0x3, RZ, 0xc0, !PT ;  /* 0x000000035c037812 */ /* 0x000fe200078ec0ff */
[----:B------:R-:W-:Y:S01]  /*12f0*/  IMAD.HI.U32 R5, R183, -0x2daee0ad, RZ ;  /* 0xd2511f53b7057827 */ /* 0x000fe200078e00ff */
[----:B------:R-:W-:Y:S02]  /*1300*/  PRMT R9, R54, 0x7632, R9 ;  /* 0x0000763236097816 */ /* 0x000fe40000000009 */
[----:B------:R-:W-:Y:S01]  /*1310*/  PRMT R26, R41, 0x7632, R26 ;  /* 0x00007632291a7816 */ /* 0x000fe2000000001a */
[----:B------:R-:W-:Y:S01]  /*1320*/  IMAD.HI.U32 R4, R184, -0x326172a9, RZ ;  /* 0xcd9e8d57b8047827 */ /* 0x000fe200078e00ff */
[----:B------:R-:W-:-:S02]  /*1330*/  LOP3.LUT R5, R2, UR26, R5, 0x96, !PT ;  /* 0x0000001a02057c12 */ /* 0x000fc4000f8e9605 */
[----:B------:R-:W-:Y:S01]  /*1340*/  MOV R2, R93 ;  /* 0x0000005d00027202 */ /* 0x000fe20000000f00 */
[----:B------:R-:W-:Y:S01]  /*1350*/  IMAD.MOV.U32 R182, RZ, RZ, RZ ;  /* 0x000000ffffb67224 */ /* 0x000fe200078e00ff */
[----:B------:R-:W-:Y:S01]  /*1360*/  LOP3.LUT R4, R7, UR25, R4, 0x96, !PT ;  /* 0x0000001907047c12 */ /* 0x000fe2000f8e9604 */
[----:B------:R-:W-:Y:S01]  /*1370*/  IMAD R183, R183, -0x2daee0ad, RZ ;  /* 0xd2511f53b7b77824 */ /* 0x000fe200078e02ff */
[----:B------:R-:W-:Y:S01]  /*1380*/  PRMT R7, R55, 0x7632, R7 ;  /* 0x0000763237077816 */ /* 0x000fe20000000007 */
[----:B------:R-:W-:Y:S01]  /*1390*/  IMAD R184, R184, -0x326172a9, RZ ;  /* 0xcd9e8d57b8b87824 */ /* 0x000fe200078e02ff */
        /* <DEDUP_REMOVED lines=10> */
[----:B01234-:R-:W-:-:S07]  /*1440*/  PRMT R181, R28, 0x7632, R181 ;  /* 0x000076321cb57816 */ /* 0x01ffce00000000b5 */
.L_x_16342:
        /* <DEDUP_REMOVED lines=41> */
.L_x_15331:
        /* <DEDUP_REMOVED lines=13> */
.L_x_15333:
[----:B------:R-:W-:Y:S05]  /*17b0*/  BSYNC.RECONVERGENT B3 ;  /* 0x0000000000037941 */ /* 0x000fea0003800200 */
.L_x_15332:
        /* <DEDUP_REMOVED lines=45> */
.L_x_15330:
[----:B------:R-:W-:Y:S05]  /*1a90*/  BSYNC.RECONVERGENT B2 ;  /* 0x0000000000027941 */ /* 0x000fea0003800200 */
.L_x_15329:
[----:B------:R-:W0:Y:S01]  /*1aa0*/  LDC R169, c[0x0][0x404] ;  /* 0x00010100ffa97b82 */ /* 0x000e220000000800 */
[----:B------:R-:W-:Y:S01]  /*1ab0*/  I2FP.F32.U32 R104, R104 ;  /* 0x0000006800687245 */ /* 0x000fe20000201000 */
[----:B------:R-:W-:Y:S01]  /*1ac0*/  IMAD.MOV.U32 R171, RZ, RZ, 0x2f800000 ;  /* 0x2f800000ffab7424 */ /* 0x000fe200078e00ff */
[----:B------:R-:W-:Y:S01]  /*1ad0*/  ISETP.NE.AND P2, PT, R105, 0x1, PT ;  /* 0x000000016900780c */ /* 0x000fe20003f45270 */
[----:B------:R-:W-:Y:S01]  /*1ae0*/  BSSY.RECONVERGENT B2, `(.L_x_15334) ;  /* 0x000004e000027945 */ /* 0x000fe20003800200 */
[----:B------:R-:W-:Y:S01]  /*1af0*/  LOP3.LUT R213, R213, 0xffffffef, RZ, 0xc0, !PT ;  /* 0xffffffefd5d57812 */ /* 0x000fe200078ec0ff */
[----:B------:R-:W-:Y:S01]  /*1b00*/  FFMA.FTZ R104, R104, R171, 1.1641532182693481445e-10 ;  /* 0x2f00000068687423 */ /* 0x000fe200000100ab */
[----:B------:R-:W-:Y:S02]  /*1b10*/  HFMA2 R106, -RZ, RZ, 0, 1.1920928955078125e-07 ;  /* 0x00000002ff6a7431 */ /* 0x000fe400000001ff */
[C---:B-----5:R-:W-:Y:S01]  /*1b20*/  IMAD.U32 R170, R108.reuse, 0x10000, RZ ;  /* 0x000100006caa7824 */ /* 0x060fe200078e00ff */
[----:B------:R-:W-:Y:S01]  /*1b30*/  PRMT R215, R108, 0x7632, R215 ;  /* 0x000076326cd77816 */ /* 0x000fe200000000d7 */
[----:B------:R-:W-:Y:S01]  /*1b40*/  IMAD.MOV.U32 R3, RZ, RZ, R184 ;  /* 0x000000ffff037224 */ /* 0x000fe200078e00b8 */
        /* <DEDUP_REMOVED lines=11> */
.L_x_15336:
        /* <DEDUP_REMOVED lines=13> */
.L_x_15338:
[----:B------:R-:W-:Y:S05]  /*1cd0*/  BSYNC.RECONVERGENT B3 ;  /* 0x0000000000037941 */ /* 0x000fea0003800200 */
.L_x_15337:
        /* <DEDUP_REMOVED lines=46> */
.L_x_15335:
[----:B------:R-:W-:Y:S05]  /*1fc0*/  BSYNC.RECONVERGENT B2 ;  /* 0x0000000000027941 */ /* 0x000fea0003800200 */
.L_x_15334:
[----:B------:R-:W-:Y:S01]  /*1fd0*/  I2FP.F32.U32 R104, R3 ;  /* 0x0000000300687245 */ /* 0x000fe20000201000 */
[----:B------:R-:W-:Y:S01]  /*1fe0*/  BSSY.RECONVERGENT B2, `(.L_x_15339) ;  /* 0x000004e000027945 */ /* 0x000fe20003800200 */
[----:B------:R-:W-:Y:S01]  /*1ff0*/  ISETP.NE.AND P2, PT, R106, 0x1, PT ;  /* 0x000000016a00780c */ /* 0x000fe20003f45270 */
[----:B------:R-:W-:Y:S01]  /*2000*/  IMAD.U32 R215, R215, 0x10000, RZ ;  /* 0x00010000d7d77824 */ /* 0x000fe200078e00ff */
[----:B------:R-:W-:Y:S01]  /*2010*/  LOP3.LUT R213, R213, 0xfffffff7, RZ, 0xc0, !PT ;  /* 0xfffffff7d5d57812 */ /* 0x000fe200078ec0ff */
[----:B------:R-:W-:Y:S01]  /*2020*/  FFMA.FTZ R104, R104, R171, 1.1641532182693481445e-10 ;  /* 0x2f00000068687423 */ /* 0x000fe200000100ab */
[----:B------:R-:W-:Y:S02]  /*2030*/  IMAD.MOV.U32 R105, RZ, RZ, 0x2 ;  /* 0x00000002ff697424 */ /* 0x000fe400078e00ff */
[----:B------:R-:W-:Y:S02]  /*2040*/  IMAD.MOV.U32 R3, RZ, RZ, R184 ;  /* 0x000000ffff037224 */ /* 0x000fe400078e00b8 */
[----:B------:R-:W-:-:S13]  /*2050*/  FSETP.LE.FTZ.AND P3, PT, R104, R169, PT ;  /* 0x000000a96800720b */ /* 0x000fda0003f73000 */
        /* <DEDUP_REMOVED lines=10> */
.L_x_15341:
        /* <DEDUP_REMOVED lines=13> */
.L_x_15343:
[----:B------:R-:W-:Y:S05]  /*21d0*/  BSYNC.RECONVERGENT B3 ;  /* 0x0000000000037941 */ /* 0x000fea0003800200 */
.L_x_15342:
        /* <DEDUP_REMOVED lines=46> */
.L_x_15340:
[----:B------:R-:W-:Y:S05]  /*24c0*/  BSYNC.RECONVERGENT B2 ;  /* 0x0000000000027941 */ /* 0x000fea0003800200 */
.L_x_15339:
[----:B------:R-:W-:Y:S01]  /*24d0*/  I2FP.F32.U32 R104, R3 ;  /* 0x0000000300687245 */ /* 0x000fe20000201000 */
[----:B------:R-:W-:Y:S01]  /*24e0*/  BSSY.RECONVERGENT B2, `(.L_x_15344) ;  /* 0x000004f000027945 */ /* 0x000fe20003800200 */
[----:B------:R-:W-:Y:S01]  /*24f0*/  ISETP.NE.AND P2, PT, R105, 0x1, PT ;  /* 0x000000016900780c */ /* 0x000fe20003f45270 */
[----:B------:R-:W-:Y:S01]  /*2500*/  HFMA2 R106, -RZ, RZ, 0, 1.1920928955078125e-07 ;  /* 0x00000002ff6a7431 */ /* 0x000fe200000001ff */
[----:B------:R-:W-:Y:S01]  /*2510*/  LOP3.LUT R213, R213, 0xfffffffb, RZ, 0xc0, !PT ;  /* 0xfffffffbd5d57812 */ /* 0x000fe200078ec0ff */
[----:B------:R-:W-:Y:S01]  /*2520*/  FFMA.FTZ R104, R104, R171, 1.1641532182693481445e-10 ;  /* 0x2f00000068687423 */ /* 0x000fe200000100ab */
[C---:B------:R-:W-:Y:S01]  /*2530*/  IMAD.U32 R183, R109.reuse, 0x10000, RZ ;  /* 0x000100006db77824 */ /* 0x040fe200078e00ff */
[----:B------:R-:W-:Y:S01]  /*2540*/  PRMT R216, R109, 0x7632, R216 ;  /* 0x000076326dd87816 */ /* 0x000fe200000000d8 */
        /* <DEDUP_REMOVED lines=12> */
.L_x_15346:
        /* <DEDUP_REMOVED lines=13> */
.L_x_15348:
[----:B------:R-:W-:Y:S05]  /*26e0*/  BSYNC.RECONVERGENT B3 ;  /* 0x0000000000037941 */ /* 0x000fea0003800200 */
.L_x_15347:
        /* <DEDUP_REMOVED lines=46> */
.L_x_15345:
[----:B------:R-:W-:Y:S05]  /*29d0*/  BSYNC.RECONVERGENT B2 ;  /* 0x0000000000027941 */ /* 0x000fea0003800200 */
.L_x_15344:
        /* <DEDUP_REMOVED lines=19> */
.L_x_15351:
        /* <DEDUP_REMOVED lines=13> */
.L_x_15353:
[----:B------:R-:W-:Y:S05]  /*2be0*/  BSYNC.RECONVERGENT B3 ;  /* 0x0000000000037941 */ /* 0x000fea0003800200 */
.L_x_15352:
        /* <DEDUP_REMOVED lines=46> */
.L_x_15350:
[----:B------:R-:W-:Y:S05]  /*2ed0*/  BSYNC.RECONVERGENT B2 ;  /* 0x0000000000027941 */ /* 0x000fea0003800200 */
.L_x_15349:
[----:B------:R-:W-:Y:S01]  /*2ee0*/  ISETP.NE.AND P3, PT, R105, 0x1, PT ;  /* 0x000000016900780c */ /* 0x000fe20003f65270 */
[----:B------:R-:W-:Y:S01]  /*2ef0*/  BSSY.RECONVERGENT B2, `(.L_x_15354) ;  /* 0x000004d000027945 */ /* 0x000fe20003800200 */
[----:B------:R-:W-:Y:S01]  /*2f00*/  I2FP.F32.U32 R104, R3 ;  /* 0x0000000300687245 */ /* 0x000fe20000201000 */
[----:B------:R-:W-:Y:S02]  /*2f10*/  HFMA2 R106, -RZ, RZ, 0, 1.1920928955078125e-07 ;  /* 0x00000002ff6a7431 */ /* 0x000fe400000001ff */
[C---:B------:R-:W-:Y:S01]  /*2f20*/  IMAD.U32 R217, R110.reuse, 0x10000, RZ ;  /* 0x000100006ed97824 */ /* 0x040fe200078e00ff */
[----:B------:R-:W-:Y:S01]  /*2f30*/  PRMT R110, R110, 0x7632, R110 ;  /* 0x000076326e6e7816 */ /* 0x000fe2000000006e */
        /* <DEDUP_REMOVED lines=12> */
.L_x_15356:
        /* <DEDUP_REMOVED lines=13> */
.L_x_15358:
[----:B------:R-:W-:Y:S05]  /*30d0*/  BSYNC.RECONVERGENT B3 ;  /* 0x0000000000037941 */ /* 0x000fea0003800200 */
.L_x_15357:
        /* <DEDUP_REMOVED lines=46> */
.L_x_15355:
[----:B------:R-:W-:Y:S05]  /*33c0*/  BSYNC.RECONVERGENT B2 ;  /* 0x0000000000027941 */ /* 0x000fea0003800200 */
.L_x_15354:
[----:B------:R-:W-:Y:S01]  /*33d0*/  ISETP.NE.AND P4, PT, R106, 0x1, PT ;  /* 0x000000016a00780c */ /* 0x000fe20003f85270 */
[----:B------:R-:W-:Y:S01]  /*33e0*/  BSSY.RECONVERGENT B2, `(.L_x_15359) ;  /* 0x000004c000027945 */ /* 0x000fe20003800200 */
[----:B------:R-:W-:Y:S01]  /*33f0*/  I2FP.F32.U32 R104, R3 ;  /* 0x0000000300687245 */ /* 0x000fe20000201000 */
[----:B------:R-:W-:Y:S02]  /*3400*/  IMAD.U32 R110, R110, 0x10000, RZ ;  /* 0x000100006e6e7824 */ /* 0x000fe400078e00ff */
[----:B------:R-:W-:Y:S02]  /*3410*/  IMAD.MOV.U32 R107, RZ, RZ, 0x2 ;  /* 0x00000002ff6b7424 */ /* 0x000fe400078e00ff */
[----:B------:R-:W-:Y:S01]  /*3420*/  FFMA.FTZ R104, R104, R171, 1.1641532182693481445e-10 ;  /* 0x2f00000068687423 */ /* 0x000fe200000100ab */
[----:B------:R-:W-:-:S04]  /*3430*/  IMAD.MOV.U32 R3, RZ, RZ, R184 ;  /* 0x000000ffff037224 */ /* 0x000fc800078e00b8 */
[----:B------:R-:W-:Y:S01]  /*3440*/  FSETP.LE.FTZ.AND P3, PT, R104, R169, PT ;  /* 0x000000a96800720b */ /* 0x000fe20003f73000 */
        /* <DEDUP_REMOVED lines=9> */
.L_x_15361:
        /* <DEDUP_REMOVED lines=13> */
.L_x_15363:
[----:B------:R-:W-:Y:S05]  /*35b0*/  BSYNC.RECONVERGENT B3 ;  /* 0x0000000000037941 */ /* 0x000fea0003800200 */
.L_x_15362:
        /* <DEDUP_REMOVED lines=46> */
.L_x_15360:
[----:B------:R-:W-:Y:S05]  /*38a0*/  BSYNC.RECONVERGENT B2 ;  /* 0x0000000000027941 */ /* 0x000fea0003800200 */
.L_x_15359:
        /* <DEDUP_REMOVED lines=18> */
.L_x_15366:
        /* <DEDUP_REMOVED lines=13> */
.L_x_15368:
[----:B------:R-:W-:Y:S05]  /*3aa0*/  BSYNC.RECONVERGENT B3 ;  /* 0x0000000000037941 */ /* 0x000fea0003800200 */
.L_x_15367:
        /* <DEDUP_REMOVED lines=46> */
.L_x_15365:
[----:B------:R-:W-:Y:S05]  /*3d90*/  BSYNC.RECONVERGENT B2 ;  /* 0x0000000000027941 */ /* 0x000fea0003800200 */
.L_x_15364:
[----:B------:R-:W-:Y:S01]  /*3da0*/  I2FP.F32.U32 R104, R105 ;  /* 0x0000006900687245 */ /* 0x000fe20000201000 */
[----:B------:R-:W-:Y:S01]  /*3db0*/  FMUL.FTZ R170, R170, UR27 ;  /* 0x0000001baaaa7c20 */ /* 0x000fe20008410000 */
[----:B------:R-:W-:Y:S01]  /*3dc0*/  P2R R106, PR, RZ, 0x2 ;  /* 0x00000002ff6a7803 */ /* 0x000fe20000000000 */
[----:B------:R-:W-:Y:S01]  /*3dd0*/  FMUL.FTZ R215, R215, UR27 ;  /* 0x0000001bd7d77c20 */ /* 0x000fe20008410000 */
[C---:B------:R-:W-:Y:S01]  /*3de0*/  LOP3.LUT P1, RZ, R213.reuse, 0x10, RZ, 0xc0, !PT ;  /* 0x00000010d5ff7812 */ /* 0x040fe2000782c0ff */
[----:B------:R-:W-:Y:S01]  /*3df0*/  FFMA.FTZ R220, R104, R171, 1.1641532182693481445e-10 ;  /* 0x2f00000068dc7423 */ /* 0x000fe200000100ab */
[----:B------:R-:W-:Y:S01]  /*3e00*/  P2R R107, PR, RZ, 0x1 ;  /* 0x00000001ff6b7803 */ /* 0x000fe20000000000 */
[----:B------:R-:W-:Y:S01]  /*3e10*/  FMUL.FTZ R216, R216, UR27 ;  /* 0x0000001bd8d87c20 */ /* 0x000fe20008410000 */
[----:B------:R-:W-:Y:S01]  /*3e20*/  LOP3.LUT P0, RZ, R213, 0x8, RZ, 0xc0, !PT ;  /* 0x00000008d5ff7812 */ /* 0x000fe2000780c0ff */
[----:B------:R-:W-:Y:S01]  /*3e30*/  IMAD.U32 R111, R111, 0x10000, RZ ;  /* 0x000100006f6f7824 */ /* 0x000fe200078e00ff */
[----:B------:R-:W-:Y:S01]  /*3e40*/  LOP3.LUT P5, RZ, R213, 0x2, RZ, 0xc0, !PT ;  /* 0x00000002d5ff7812 */ /* 0x000fe200078ac0ff */
[----:B------:R-:W-:Y:S01]  /*3e50*/  FMUL.FTZ R218, R218, UR27 ;  /* 0x0000001bdada7c20 */ /* 0x000fe20008410000 */
[----:B------:R-:W-:Y:S01]  /*3e60*/  FSEL R104, R170, RZ, P1 ;  /* 0x000000ffaa687208 */ /* 0x000fe20000800000 */
[----:B------:R-:W-:Y:S01]  /*3e70*/  FMUL.FTZ R109, R110, UR27 ;  /* 0x0000001b6e6d7c20 */ /* 0x000fe20008410000 */
[----:B------:R-:W-:Y:S01]  /*3e80*/  ISETP.NE.AND P1, PT, R106, RZ, PT ;  /* 0x000000ff6a00720c */ /* 0x000fe20003f25270 */
[----:B------:R-:W-:Y:S01]  /*3e90*/  FMUL.FTZ R217, R217, UR27 ;  /* 0x0000001bd9d97c20 */ /* 0x000fe20008410000 */
[----:B------:R-:W-:Y:S01]  /*3ea0*/  FSEL R105, R215, RZ, P0 ;  /* 0x000000ffd7697208 */ /* 0x000fe20000000000 */
[----:B------:R-:W-:Y:S01]  /*3eb0*/  FMUL.FTZ R183, R183, UR27 ;  /* 0x0000001bb7b77c20 */ /* 0x000fe20008410000 */
[----:B------:R-:W-:Y:S01]  /*3ec0*/  ISETP.NE.AND P0, PT, R107, RZ, PT ;  /* 0x000000ff6b00720c */ /* 0x000fe20003f05270 */
[----:B------:R-:W-:Y:S01]  /*3ed0*/  FMUL.FTZ R111, R111, UR27 ;  /* 0x0000001b6f6f7c20 */ /* 0x000fe20008410000 */
[----:B------:R-:W-:-:S02]  /*3ee0*/  FSEL R107, R216, RZ, P5 ;  /* 0x000000ffd86b7208 */ /* 0x000fc40002800000 */
[----:B------:R-:W-:Y:S02]  /*3ef0*/  LOP3.LUT P6, RZ, R213, 0x4, RZ, 0xc0, !PT ;  /* 0x00000004d5ff7812 */ /* 0x000fe400078cc0ff */
[----:B------:R-:W-:Y:S02]  /*3f00*/  FSETP.GTU.FTZ.AND P5, PT, R220, R169, PT ;  /* 0x000000a9dc00720b */ /* 0x000fe40003fbc000 */
[----:B------:R-:W-:Y:S01]  /*3f10*/  FSEL R110, R218, RZ, P4 ;  /* 0x000000ffda6e7208 */ /* 0x000fe20002000000 */
[----:B------:R-:W-:Y:S01]  /*3f20*/  @P1 FADD.FTZ R104, R96, R104 ;  /* 0x0000006860681221 */ /* 0x000fe20000010000 */
        /* <DEDUP_REMOVED lines=8> */
[----:B------:R-:W-:Y:S01]  /*3fb0*/  @P1 FADD.FTZ R110, R102, R110 ;  /* 0x0000006e666e1221 */ /* 0x000fe20000010000 */
[----:B------:R-:W-:Y:S01]  /*3fc0*/  @P1 FADD.FTZ R108, R100, R108 ;  /* 0x0000006c646c1221 */ /* 0x000fe20000010000 */
[----:B------:R-:W-:Y:S01]  /*3fd0*/  PLOP3.LUT P5, PT, P5, PT, PT, 0x8, 0x80 ;  /* 0x000000000080781c */ /* 0x000fe20002fae170 */
[----:B------:R-:W-:Y:S01]  /*3fe0*/  @P1 FADD.FTZ R111, R103, R111 ;  /* 0x0000006f676f1221 */ /* 0x000fe20000010000 */
[----:B------:R-:W-:Y:S11]  /*3ff0*/  BRA `(.L_x_15369) ;  /* 0x0000005000b47947 */ /* 0x000ff60003800000 */
.L_x_15328:
        /* <DEDUP_REMOVED lines=16> */
.L_x_15372:
        /* <DEDUP_REMOVED lines=13> */
.L_x_15374:
[----:B------:R-:W-:Y:S05]  /*41d0*/  BSYNC.RECONVERGENT B3 ;  /* 0x0000000000037941 */ /* 0x000fea0003800200 */
.L_x_15373:
        /* <DEDUP_REMOVED lines=43> */
[----:B------:R-:W-:-:S07]  /*4490*/  IMAD.MOV.U32 R104, RZ, RZ, R183 ;  /* 0x000000ffff687224 */ /* 0x000fce00078e00b7 */
.L_x_15371:
[----:B------:R-:W-:Y:S05]  /*44a0*/  BSYNC.RECONVERGENT B2 ;  /* 0x0000000000027941 */ /* 0x000fea0003800200 */
.L_x_15370:
        /* <DEDUP_REMOVED lines=9> */
[----:B------:R-:W-:-:S05]  /*4540*/  FFMA.FTZ R104, R3, R192, 1.1641532182693481445e-10 ;  /* 0x2f00000003687423 */ /* 0x000fca00000100c0 */
[----:B0-----:R-:W-:Y:S01]  /*4550*/  FSETP.LE.FTZ.AND P4, PT, R104, R169, PT ;  /* 0x000000a96800720b */ /* 0x001fe20003f93000 */
[C---:B-----5:R-:W-:Y:S01]  /*4560*/  IMAD.U32 R104, R108.reuse, 0x10000, RZ ;  /* 0x000100006c687824 */ /* 0x060fe200078e00ff */
[----:B------:R-:W-:-:S03]  /*4570*/  PRMT R108, R108, 0x7632, R108 ;  /* 0x000076326c6c7816 */ /* 0x000fc6000000006c */
[----:B-1----:R-:W-:-:S08]  /*4580*/  FMUL.FTZ R3, R183, R104 ;  /* 0x00000068b7037220 */ /* 0x002fd00000410000 */
        /* <DEDUP_REMOVED lines=10> */
.L_x_15377:
        /* <DEDUP_REMOVED lines=13> */
.L_x_15379:
[----:B------:R-:W-:Y:S05]  /*4700*/  BSYNC.RECONVERGENT B3 ;  /* 0x0000000000037941 */ /* 0x000fea0003800200 */
.L_x_15378:
        /* <DEDUP_REMOVED lines=43> */
[----:B------:R-:W-:Y:S01]  /*49c0*/  IMAD.MOV.U32 R105, RZ, RZ, R168 ;  /* 0x000000ffff697224 */ /* 0x000fe200078e00a8 */
[----:B------:R-:W-:-:S07]  /*49d0*/  MOV R168, R104 ;  /* 0x0000006800a87202 */ /* 0x000fce0000000f00 */
.L_x_15376:
[----:B------:R-:W-:Y:S05]  /*49e0*/  BSYNC.RECONVERGENT B2 ;  /* 0x0000000000027941 */ /* 0x000fea0003800200 */
.L_x_15375:
[----:B------:R-:W-:Y:S01]  /*49f0*/  I2FP.F32.U32 R105, R105 ;  /* 0x0000006900697245 */ /* 0x000fe20000201000 */
[----:B------:R-:W-:Y:S01]  /*4a00*/  IMAD.U32 R106, R92, 0x10000, RZ ;  /* 0x000100005c6a7824 */ /* 0x000fe200078e00ff */
[----:B------:R-:W-:Y:S01]  /*4a10*/  ISETP.NE.AND P3, PT, R107, 0x1, PT ;  /* 0x000000016b00780c */ /* 0x000fe20003f65270 */
[----:B------:R-:W-:Y:S01]  /*4a20*/  BSSY.RECONVERGENT B2, `(.L_x_15380) ;  /* 0x0000050000027945 */ /* 0x000fe20003800200 */
[----:B------:R-:W-:Y:S01]  /*4a30*/  FSEL R3, R3, RZ, P4 ;  /* 0x000000ff03037208 */ /* 0x000fe20002000000 */
        /* <DEDUP_REMOVED lines=18> */
.L_x_15382:
        /* <DEDUP_REMOVED lines=13> */
.L_x_15384:
[----:B------:R-:W-:Y:S05]  /*4c30*/  BSYNC.RECONVERGENT B3 ;  /* 0x0000000000037941 */ /* 0x000fea0003800200 */
.L_x_15383:
        /* <DEDUP_REMOVED lines=46> */
.L_x_15381:
[----:B------:R-:W-:Y:S05]  /*4f20*/  BSYNC.RECONVERGENT B2 ;  /* 0x0000000000027941 */ /* 0x000fea0003800200 */
.L_x_15380:
        /* <DEDUP_REMOVED lines=20> */
.L_x_15387:
        /* <DEDUP_REMOVED lines=13> */
.L_x_15389:
[----:B------:R-:W-:Y:S05]  /*5140*/  BSYNC.RECONVERGENT B3 ;  /* 0x0000000000037941 */ /* 0x000fea0003800200 */
.L_x_15388:
        /* <DEDUP_REMOVED lines=46> */
.L_x_15386:
[----:B------:R-:W-:Y:S05]  /*5430*/  BSYNC.RECONVERGENT B2 ;  /* 0x0000000000027941 */ /* 0x000fea0003800200 */
.L_x_15385:
[----:B------:R-:W-:Y:S01]  /*5440*/  PRMT R106, R92, 0x7632, R106 ;  /* 0x000076325c6a7816 */ /* 0x000fe2000000006a */
[----:B------:R-:W-:Y:S01]  /*5450*/  BSSY.RECONVERGENT B2, `(.L_x_15390) ;  /* 0x0000053000027945 */ /* 0x000fe20003800200 */
[----:B------:R-:W-:Y:S02]  /*5460*/  I2FP.F32.U32 R105, R105 ;  /* 0x0000006900697245 */ /* 0x000fe40000201000 */
[----:B------:R-:W-:Y:S01]  /*5470*/  ISETP.NE.AND P3, PT, R107, 0x1, PT ;  /* 0x000000016b00780c */ /* 0x000fe20003f65270 */
[----:B------:R-:W-:Y:S01]  /*5480*/  IMAD.U32 R108, R106, 0x10000, RZ ;  /* 0x000100006a6c7824 */ /* 0x000fe200078e00ff */
[----:B------:R-:W-:Y:S01]  /*5490*/  FSEL R3, R3, RZ, P4 ;  /* 0x000000ff03037208 */ /* 0x000fe20002000000 */
[----:B------:R-:W-:Y:S02]  /*54a0*/  FFMA.FTZ R106, R105, R192, 1.1641532182693481445e-10 ;  /* 0x2f000000696a7423 */ /* 0x000fe400000100c0 */
[----:B------:R-:W-:-:S03]  /*54b0*/  FMUL.FTZ R108, R108, R183 ;  /* 0x000000b76c6c7220 */ /* 0x000fc60000410000 */
[----:B------:R-:W-:-:S04]  /*54c0*/  FSETP.GTU.FTZ.AND P2, PT, R106, R169, PT ;  /* 0x000000a96a00720b */ /* 0x000fc80003f5c000 */
[----:B------:R-:W-:Y:S02]  /*54d0*/  FSEL R108, R108, RZ, !P2 ;  /* 0x000000ff6c6c7208 */ /* 0x000fe40005000000 */
[----:B------:R-:W-:-:S03]  /*54e0*/  SEL R186, RZ, 0x1, P2 ;  /* 0x00000001ffba7807 */ /* 0x000fc60001000000 */
[----:B------:R-:W-:Y:S01]  /*54f0*/  FADD.FTZ R105, R108, R3 ;  /* 0x000000036c697221 */ /* 0x000fe20000010000 */
[----:B------:R-:W-:Y:S01]  /*5500*/  IMAD.MOV.U32 R108, RZ, RZ, 0x2 ;  /* 0x00000002ff6c7424 */ /* 0x000fe200078e00ff */
[----:B------:R-:W-:Y:S02]  /*5510*/  MOV R3, R184 ;  /* 0x000000b800037202 */ /* 0x000fe40000000f00 */
        /* <DEDUP_REMOVED lines=10> */
.L_x_15392:
        /* <DEDUP_REMOVED lines=13> */
.L_x_15394:
[----:B------:R-:W-:Y:S05]  /*5690*/  BSYNC.RECONVERGENT B3 ;  /* 0x0000000000037941 */ /* 0x000fea0003800200 */
.L_x_15393:
[----:B------:R-:W-:Y:S01]  /*56a0*/  IMAD.WIDE.U32 R4, R210, -0x326172a9, RZ ;  /* 0xcd9e8d57d2047825 */ /* 0x000fe200078e00ff */
[----:B------:R-:W-:Y:S01]  /*56b0*/  LOP3.LUT R106, R182, UR5, R171, 0x96, !PT ;  /* 0x00000005b66a7c12 */ /* 0x000fe2000f8e96ab */
[----:B------:R-:W-:Y:S02]  /*56c0*/  UIADD3 UR31, UPT, UPT, UR5, -0x4498517b, URZ ;  /* 0xbb67ae85051f7890 */ /* 0x000fe4000fffe0ff */
[----:B------:R-:W-:Y:S01]  /*56d0*/  IMAD.MOV.U32 R3, RZ, RZ, R168 ;  /* 0x000000ffff037224 */ /* 0x000fe200078e00a8 */
[----:B------:R-:W-:Y:S01]  /*56e0*/  LOP3.LUT R188, R2, UR4, R5, 0x96, !PT ;  /* 0x0000000402bc7c12 */ /* 0x000fe2000f8e9605 */
[----:B------:R-:W-:-:S04]  /*56f0*/  IMAD.WIDE.U32 R106, R106, -0x326172a9, RZ ;  /* 0xcd9e8d576a6a7825 */ /* 0x000fc800078e00ff */
[----:B------:R-:W-:Y:S01]  /*5700*/  IMAD.WIDE.U32 R188, R188, -0x2daee0ad, RZ ;  /* 0xd2511f53bcbc7825 */ /* 0x000fe200078e00ff */
[----:B------:R-:W-:-:S03]  /*5710*/  LOP3.LUT R171, R4, UR12, R107, 0x96, !PT ;  /* 0x0000000c04ab7c12 */ /* 0x000fc6000f8e966b */
[----:B------:R-:W-:Y:S01]  /*5720*/  IMAD.MOV.U32 R108, RZ, RZ, RZ ;  /* 0x000000ffff6c7224 */ /* 0x000fe200078e00ff */
        /* <DEDUP_REMOVED lines=37> */
.L_x_15391:
[----:B------:R-:W-:Y:S05]  /*5980*/  BSYNC.RECONVERGENT B2 ;  /* 0x0000000000027941 */ /* 0x000fea0003800200 */
.L_x_15390:
[----:B------:R-:W-:Y:S01]  /*5990*/  I2FP.F32.U32 R3, R3 ;  /* 0x0000000300037245 */ /* 0x000fe20000201000 */
[----:B------:R-:W-:Y:S01]  /*59a0*/  BSSY.RECONVERGENT B2, `(.L_x_15395) ;  /* 0x0000050000027945 */ /* 0x000fe20003800200 */
[----:B------:R-:W-:Y:S01]  /*59b0*/  ISETP.NE.AND P2, PT, R108, 0x1, PT ;  /* 0x000000016c00780c */ /* 0x000fe20003f45270 */
[----:B------:R-:W-:Y:S01]  /*59c0*/  IMAD.MOV.U32 R107, RZ, RZ, R184 ;  /* 0x000000ffff6b7224 */ /* 0x000fe200078e00b8 */
[----:B------:R-:W-:Y:S01]  /*59d0*/  LOP3.LUT R213, R213, 0xfffffffb, RZ, 0xc0, !PT ;  /* 0xfffffffbd5d57812 */ /* 0x000fe200078ec0ff */
[----:B------:R-:W-:Y:S01]  /*59e0*/  FFMA.FTZ R106, R3, R192, 1.1641532182693481445e-10 ;  /* 0x2f000000036a7423 */ /* 0x000fe200000100c0 */
[----:B------:R-:W-:-:S04]  /*59f0*/  PRMT R3, R109, 0x7632, R3 ;  /* 0x000076326d037816 */ /* 0x000fc80000000003 */
[----:B------:R-:W-:Y:S02]  /*5a00*/  FSETP.LE.FTZ.AND P4, PT, R106, R169, PT ;  /* 0x000000a96a00720b */ /* 0x000fe40003f93000 */
[----:B------:R-:W-:Y:S01]  /*5a10*/  SHF.L.U32 R106, R109, 0x10, RZ ;  /* 0x000000106d6a7819 */ /* 0x000fe200000006ff */
[----:B------:R-:W-:-:S04]  /*5a20*/  IMAD.MOV.U32 R109, RZ, RZ, 0x2 ;  /* 0x00000002ff6d7424 */ /* 0x000fc800078e00ff */
[----:B------:R-:W-:-:S06]  /*5a30*/  FMUL.FTZ R187, R183, R106 ;  /* 0x0000006ab7bb7220 */ /* 0x000fcc0000410000 */
        /* <DEDUP_REMOVED lines=10> */
.L_x_15397:
        /* <DEDUP_REMOVED lines=13> */
.L_x_15399:
[----:B------:R-:W-:Y:S05]  /*5bb0*/  BSYNC.RECONVERGENT B3 ;  /* 0x0000000000037941 */ /* 0x000fea0003800200 */
.L_x_15398:
        /* <DEDUP_REMOVED lines=46> */
.L_x_15396:
[----:B------:R-:W-:Y:S05]  /*5ea0*/  BSYNC.RECONVERGENT B2 ;  /* 0x0000000000027941 */ /* 0x000fea0003800200 */
.L_x_15395:
[----:B------:R-:W-:Y:S01]  /*5eb0*/  I2FP.F32.U32 R107, R107 ;  /* 0x0000006b006b7245 */ /* 0x000fe20000201000 */
[----:B------:R-:W-:Y:S01]  /*5ec0*/  IMAD.U32 R108, R93, 0x10000, RZ ;  /* 0x000100005d6c7824 */ /* 0x000fe200078e00ff */
[----:B------:R-:W-:Y:S01]  /*5ed0*/  BSSY.RECONVERGENT B2, `(.L_x_15400) ;  /* 0x0000051000027945 */ /* 0x000fe20003800200 */
[----:B------:R-:W-:Y:S02]  /*5ee0*/  IMAD.MOV.U32 R171, RZ, RZ, 0x2 ;  /* 0x00000002ffab7424 */ /* 0x000fe400078e00ff */
[----:B------:R-:W-:Y:S01]  /*5ef0*/  FFMA.FTZ R106, R107, R192, 1.1641532182693481445e-10 ;  /* 0x2f0000006b6a7423 */ /* 0x000fe200000100c0 */
[----:B------:R-:W-:Y:S01]  /*5f00*/  FMUL.FTZ R108, R108, R183 ;  /* 0x000000b76c6c7220 */ /* 0x000fe20000410000 */
[----:B------:R-:W-:-:S03]  /*5f10*/  FSEL R107, R187, RZ, P4 ;  /* 0x000000ffbb6b7208 */ /* 0x000fc60002000000 */
[----:B------:R-:W-:-:S04]  /*5f20*/  FSETP.GTU.FTZ.AND P2, PT, R106, R169, PT ;  /* 0x000000a96a00720b */ /* 0x000fc80003f5c000 */
[----:B------:R-:W-:Y:S02]  /*5f30*/  FSEL R108, R108, RZ, !P2 ;  /* 0x000000ff6c6c7208 */ /* 0x000fe40005000000 */
[----:B------:R-:W-:Y:S02]  /*5f40*/  SEL R187, RZ, 0x1, P2 ;  /* 0x00000001ffbb7807 */ /* 0x000fe40001000000 */
[----:B------:R-:W-:Y:S01]  /*5f50*/  ISETP.NE.AND P2, PT, R109, 0x1, PT ;  /* 0x000000016d00780c */ /* 0x000fe20003f45270 */
[----:B------:R-:W-:Y:S01]  /*5f60*/  FADD.FTZ R106, R108, R107 ;  /* 0x0000006b6c6a7221 */ /* 0x000fe20000010000 */
[----:B------:R-:W-:-:S03]  /*5f70*/  MOV R107, R184 ;  /* 0x000000b8006b7202 */ /* 0x000fc60000000f00 */
[----:B------:R-:W-:-:S08]  /*5f80*/  @P1 FADD.FTZ R106, R98, R106 ;  /* 0x0000006a626a1221 */ /* 0x000fd00000010000 */
        /* <DEDUP_REMOVED lines=9> */
.L_x_15402:
        /* <DEDUP_REMOVED lines=13> */
.L_x_15404:
[----:B------:R-:W-:Y:S05]  /*60f0*/  BSYNC.RECONVERGENT B3 ;  /* 0x0000000000037941 */ /* 0x000fea0003800200 */
.L_x_15403:
        /* <DEDUP_REMOVED lines=46> */
.L_x_15401:
[----:B------:R-:W-:Y:S05]  /*63e0*/  BSYNC.RECONVERGENT B2 ;  /* 0x0000000000027941 */ /* 0x000fea0003800200 */
.L_x_15400:
        /* <DEDUP_REMOVED lines=20> */
.L_x_15407:
        /* <DEDUP_REMOVED lines=13> */
.L_x_15409:
[----:B------:R-:W-:Y:S05]  /*6600*/  BSYNC.RECONVERGENT B3 ;  /* 0x0000000000037941 */ /* 0x000fea0003800200 */
.L_x_15408:
        /* <DEDUP_REMOVED lines=46> */
.L_x_15406:
[----:B------:R-:W-:Y:S05]  /*68f0*/  BSYNC.RECONVERGENT B2 ;  /* 0x0000000000027941 */ /* 0x000fea0003800200 */
.L_x_15405:
[----:B------:R-:W-:Y:S01]  /*6900*/  PRMT R108, R93, 0x7632, R108 ;  /* 0x000076325d6c7816 */ /* 0x000fe2000000006c */
[----:B------:R-:W-:Y:S01]  /*6910*/  BSSY.RECONVERGENT B2, `(.L_x_15410) ;  /* 0x0000053000027945 */ /* 0x000fe20003800200 */
[----:B------:R-:W-:Y:S01]  /*6920*/  I2FP.F32.U32 R107, R107 ;  /* 0x0000006b006b7245 */ /* 0x000fe20000201000 */
[----:B------:R-:W-:Y:S01]  /*6930*/  IMAD.MOV.U32 R171, RZ, RZ, 0x2 ;  /* 0x00000002ffab7424 */ /* 0x000fe200078e00ff */
[----:B------:R-:W-:Y:S01]  /*6940*/  FSEL R3, R3, RZ, P4 ;  /* 0x000000ff03037208 */ /* 0x000fe20002000000 */
[----:B------:R-:W-:Y:S02]  /*6950*/  IMAD.U32 R170, R108, 0x10000, RZ ;  /* 0x000100006caa7824 */ /* 0x000fe400078e00ff */
[----:B------:R-:W-:Y:S02]  /*6960*/  FFMA.FTZ R108, R107, R192, 1.1641532182693481445e-10 ;  /* 0x2f0000006b6c7423 */ /* 0x000fe400000100c0 */
[----:B------:R-:W-:-:S03]  /*6970*/  FMUL.FTZ R170, R170, R183 ;  /* 0x000000b7aaaa7220 */ /* 0x000fc60000410000 */
        /* <DEDUP_REMOVED lines=16> */
.L_x_15412:
        /* <DEDUP_REMOVED lines=13> */
.L_x_15414:
[----:B------:R-:W-:Y:S05]  /*6b50*/  BSYNC.RECONVERGENT B3 ;  /* 0x0000000000037941 */ /* 0x000fea0003800200 */
.L_x_15413:
        /* <DEDUP_REMOVED lines=46> */
.L_x_15411:
[----:B------:R-:W-:Y:S05]  /*6e40*/  BSYNC.RECONVERGENT B2 ;  /* 0x0000000000027941 */ /* 0x000fea0003800200 */
.L_x_15410:
[----:B------:R-:W-:Y:S01]  /*6e50*/  ISETP.NE.AND P3, PT, R171, 0x1, PT ;  /* 0x00000001ab00780c */ /* 0x000fe20003f65270 */
[----:B------:R-:W-:Y:S01]  /*6e60*/  BSSY.RECONVERGENT B2, `(.L_x_15415) ;  /* 0x000004e000027945 */ /* 0x000fe20003800200 */
[----:B------:R-:W-:Y:S01]  /*6e70*/  I2FP.F32.U32 R3, R3 ;  /* 0x0000000300037245 */ /* 0x000fe20000201000 */
[----:B------:R-:W-:Y:S01]  /*6e80*/  IMAD.MOV.U32 R190, RZ, RZ, 0x2 ;  /* 0x00000002ffbe7424 */ /* 0x000fe200078e00ff */
[C---:B------:R-:W-:Y:S01]  /*6e90*/  SHF.L.U32 R170, R110.reuse, 0x10, RZ ;  /* 0x000000106eaa7819 */ /* 0x040fe200000006ff */
[----:B------:R-:W-:Y:S01]  /*6ea0*/  IMAD.MOV.U32 R109, RZ, RZ, R184 ;  /* 0x000000ffff6d7224 */ /* 0x000fe200078e00b8 */
[----:B------:R-:W-:Y:S01]  /*6eb0*/  PRMT R110, R110, 0x7632, R110 ;  /* 0x000076326e6e7816 */ /* 0x000fe2000000006e */
[----:B------:R-:W-:Y:S02]  /*6ec0*/  FFMA.FTZ R108, R3, R192, 1.1641532182693481445e-10 ;  /* 0x2f000000036c7423 */ /* 0x000fe400000100c0 */
[----:B------:R-:W-:-:S03]  /*6ed0*/  FMUL.FTZ R3, R183, R170 ;  /* 0x000000aab7037220 */ /* 0x000fc60000410000 */
        /* <DEDUP_REMOVED lines=10> */
.L_x_15417:
        /* <DEDUP_REMOVED lines=13> */
.L_x_15419:
[----:B------:R-:W-:Y:S05]  /*7050*/  BSYNC.RECONVERGENT B3 ;  /* 0x0000000000037941 */ /* 0x000fea0003800200 */
.L_x_15418:
        /* <DEDUP_REMOVED lines=46> */
.L_x_15416:
[----:B------:R-:W-:Y:S05]  /*7340*/  BSYNC.RECONVERGENT B2 ;  /* 0x0000000000027941 */ /* 0x000fea0003800200 */
.L_x_15415:
[----:B------:R-:W-:Y:S01]  /*7350*/  I2FP.F32.U32 R109, R109 ;  /* 0x0000006d006d7245 */ /* 0x000fe20000201000 */
[----:B------:R-:W-:Y:S01]  /*7360*/  IMAD.U32 R170, R94, 0x10000, RZ ;  /* 0x000100005eaa7824 */ /* 0x000fe200078e00ff */
[----:B------:R-:W-:Y:S01]  /*7370*/  FSEL R3, R3, RZ, P2 ;  /* 0x000000ff03037208 */ /* 0x000fe20001000000 */
        /* <DEDUP_REMOVED lines=20> */
.L_x_15422:
        /* <DEDUP_REMOVED lines=13> */
.L_x_15424:
[----:B------:R-:W-:Y:S05]  /*7590*/  BSYNC.RECONVERGENT B3 ;  /* 0x0000000000037941 */ /* 0x000fea0003800200 */
.L_x_15423:
        /* <DEDUP_REMOVED lines=46> */
.L_x_15421:
[----:B------:R-:W-:Y:S05]  /*7880*/  BSYNC.RECONVERGENT B2 ;  /* 0x0000000000027941 */ /* 0x000fea0003800200 */
.L_x_15420:
        /* <DEDUP_REMOVED lines=18> */
.L_x_15427:
        /* <DEDUP_REMOVED lines=13> */
.L_x_15429:
[----:B------:R-:W-:Y:S05]  /*7a80*/  BSYNC.RECONVERGENT B3 ;  /* 0x0000000000037941 */ /* 0x000fea0003800200 */
.L_x_15428:
        /* <DEDUP_REMOVED lines=46> */
.L_x_15426:
[----:B------:R-:W-:Y:S05]  /*7d70*/  BSYNC.RECONVERGENT B2 ;  /* 0x0000000000027941 */ /* 0x000fea0003800200 */
.L_x_15425:
        /* <DEDUP_REMOVED lines=24> */
.L_x_15432:
        /* <DEDUP_REMOVED lines=13> */
.L_x_15434:
[----:B------:R-:W-:Y:S05]  /*7fd0*/  BSYNC.RECONVERGENT B3 ;  /* 0x0000000000037941 */ /* 0x000fea0003800200 */
.L_x_15433:
        /* <DEDUP_REMOVED lines=46> */
.L_x_15431:
[----:B------:R-:W-:Y:S05]  /*82c0*/  BSYNC.RECONVERGENT B2 ;  /* 0x0000000000027941 */ /* 0x000fea0003800200 */
.L_x_15430:
        /* <DEDUP_REMOVED lines=19> */
.L_x_15437:
        /* <DEDUP_REMOVED lines=13> */
.L_x_15439:
[----:B------:R-:W-:Y:S05]  /*84d0*/  BSYNC.RECONVERGENT B3 ;  /* 0x0000000000037941 */ /* 0x000fea0003800200 */
.L_x_15438:
        /* <DEDUP_REMOVED lines=46> */
.L_x_15436:
[----:B------:R-:W-:Y:S05]  /*87c0*/  BSYNC.RECONVERGENT B2 ;  /* 0x0000000000027941 */ /* 0x000fea0003800200 */
.L_x_15435:
        /* <DEDUP_REMOVED lines=23> */
.L_x_15442:
        /* <DEDUP_REMOVED lines=13> */
.L_x_15444:
[----:B------:R-:W-:Y:S05]  /*8a10*/  BSYNC.RECONVERGENT B3 ;  /* 0x0000000000037941 */ /* 0x000fea0003800200 */
.L_x_15443:
        /* <DEDUP_REMOVED lines=46> */
.L_x_15441:
[----:B------:R-:W-:Y:S05]  /*8d00*/  BSYNC.RECONVERGENT B2 ;  /* 0x0000000000027941 */ /* 0x000fea0003800200 */
.L_x_15440:
[----:B------:R-:W-:Y:S01]  /*8d10*/  ISETP.NE.AND P6, PT, R215, 0x1, PT ;  /* 0x00000001d700780c */ /* 0x000fe20003fc5270 */
[----:B------:R-:W-:Y:S01]  /*8d20*/  BSSY.RECONVERGENT B2, `(.L_x_15445) ;  /* 0x000004f000027945 */ /* 0x000fe20003800200 */
[----:B------:R-:W-:Y:S01]  /*8d30*/  I2FP.F32.U32 R3, R3 ;  /* 0x0000000300037245 */ /* 0x000fe20000201000 */
[----:B------:R-:W-:Y:S01]  /*8d40*/  IMAD.MOV.U32 R171, RZ, RZ, R184 ;  /* 0x000000ffffab7224 */ /* 0x000fe200078e00b8 */
[----:B------:R-:W-:-:S03]  /*8d50*/  SHF.L.U32 R216, R111, 0x10, RZ ;  /* 0x000000106fd87819 */ /* 0x000fc600000006ff */
[----:B------:R-:W-:Y:S01]  /*8d60*/  FFMA.FTZ R170, R3, R192, 1.1641532182693481445e-10 ;  /* 0x2f00000003aa7423 */ /* 0x000fe200000100c0 */
[----:B------:R-:W-:Y:S02]  /*8d70*/  IMAD.MOV.U32 R3, RZ, RZ, 0x2 ;  /* 0x00000002ff037424 */ /* 0x000fe400078e00ff */
[----:B------:R-:W-:Y:S02]  /*8d80*/  FMUL.FTZ R111, R216, R183 ;  /* 0x000000b7d86f7220 */ /* 0x000fe40000410000 */
        /* <DEDUP_REMOVED lines=10> */
.L_x_15447:
        /* <DEDUP_REMOVED lines=15> */
.L_x_15449:
[----:B------:R-:W-:Y:S05]  /*8f20*/  BSYNC.RECONVERGENT B3 ;  /* 0x0000000000037941 */ /* 0x000fea0003800200 */
.L_x_15448:
        /* <DEDUP_REMOVED lines=46> */
.L_x_15446:
[----:B------:R-:W-:Y:S05]  /*9210*/  BSYNC.RECONVERGENT B2 ;  /* 0x0000000000027941 */ /* 0x000fea0003800200 */
.L_x_15445:
[----:B------:R-:W-:Y:S02]  /*9220*/  I2FP.F32.U32 R171, R171 ;  /* 0x000000ab00ab7245 */ /* 0x000fe40000201000 */
[----:B------:R-:W-:Y:S02]  /*9230*/  PRMT R170, R95, 0x7632, R170 ;  /* 0x000076325faa7816 */ /* 0x000fe400000000aa */
[----:B------:R-:W-:Y:S01]  /*9240*/  FSEL R111, R111, RZ, P5 ;  /* 0x000000ff6f6f7208 */ /* 0x000fe20002800000 */
[----:B------:R-:W-:Y:S02]  /*9250*/  FFMA.FTZ R192, R171, R192, 1.1641532182693481445e-10 ;  /* 0x2f000000abc07423 */ /* 0x000fe400000100c0 */
[----:B------:R-:W-:-:S03]  /*9260*/  IMAD.U32 R170, R170, 0x10000, RZ ;  /* 0x00010000aaaa7824 */ /* 0x000fc600078e00ff */
[----:B------:R-:W-:Y:S01]  /*9270*/  FSETP.GTU.FTZ.AND P6, PT, R192, R169, PT ;  /* 0x000000a9c000720b */ /* 0x000fe20003fdc000 */
[----:B------:R-:W-:-:S03]  /*9280*/  FMUL.FTZ R170, R170, R183 ;  /* 0x000000b7aaaa7220 */ /* 0x000fc60000410000 */
[----:B------:R-:W-:Y:S02]  /*9290*/  SEL R192, RZ, 0x1, P6 ;  /* 0x00000001ffc07807 */ /* 0x000fe40003000000 */
[----:B------:R-:W-:-:S05]  /*92a0*/  FSEL R170, R170, RZ, !P6 ;  /* 0x000000ffaaaa7208 */ /* 0x000fca0007000000 */
[----:B------:R-:W-:-:S04]  /*92b0*/  FADD.FTZ R111, R170, R111 ;  /* 0x0000006faa6f7221 */ /* 0x000fc80000010000 */
[----:B------:R-:W-:-:S07]  /*92c0*/  @P1 FADD.FTZ R111, R103, R111 ;  /* 0x0000006f676f1221 */ /* 0x000fce0000010000 */
.L_x_15369:
        /* <DEDUP_REMOVED lines=20> */
[----:B-1----:R-:W-:Y:S02]  /*9410*/  IMAD.WIDE.U32 R170, R214, 0x8, R170 ;  /* 0x00000008d6aa7825 */ /* 0x002fe400078e00aa */
[----:B------:R0:W-:Y:S04]  /*9420*/  STG.E.128 desc[UR6][R218.64+0x10], R108 ;  /* 0x0000106cda007986 */ /* 0x0001e8000c101d06 */
[----:B------:R0:W-:Y:S01]  /*9430*/  STG.E.64 desc[UR6][R170.64], R216 ;  /* 0x000000d8aa007986 */ /* 0x0001e2000c101b06 */
[----:B------:R-:W-:Y:S05]  /*9440*/  @!P0 BRA `(.L_x_15450) ;  /* 0x0000000000508947 */ /* 0x000fea0003800000 */
[----:B------:R-:W-:Y:S01]  /*9450*/  IMAD.U32 R183, R191, 0x10000, RZ ;  /* 0x00010000bfb77824 */ /* 0x000fe200078e00ff */
[----:B0-----:R-:W0:Y:S01]  /*9460*/  LDC.64 R170, c[0x0][0x3b8] ;  /* 0x0000ee00ffaa7b82 */ /* 0x001e220000000a00 */
        /* <DEDUP_REMOVED lines=18> */
.L_x_15450:
[----:B------:R-:W-:Y:S01]  /*9590*/  MOV R183, R168 ;  /* 0x000000a800b77202 */ /* 0x000fe20000000f00 */
[----:B------:R-:W-:-:S07]  /*95a0*/  VIADD R168, R214, 0x20 ;  /* 0x00000020d6a87836 */ /* 0x000fce0000000000 */
.L_x_15327:
[----:B------:R-:W-:Y:S05]  /*95b0*/  BSYNC.RECONVERGENT B1 ;  /* 0x0000000000017941 */ /* 0x000fea0003800200 */
.L_x_15326:
        /* <DEDUP_REMOVED lines=20> */
[----:B------:R-:W-:Y:S01]  /*9700*/  ISETP.NE.AND P2, PT, R3, 0x1, PT ;  /* 0x000000010300780c */ /* 0x000fe20003f45270 */
[----:B------:R-:W-:Y:S01]  /*9710*/  BSSY.RECONVERGENT B2, `(.L_x_15454) ;  /* 0x0000049000027945 */ /* 0x000fe20003800200 */
[----:B--2---:R-:W-:Y:S01]  /*9720*/  IMAD.MOV.U32 R114, RZ, RZ, 0x2 ;  /* 0x00000002ff727424 */ /* 0x004fe200078e00ff */
[----:B01----:R-:W-:Y:S01]  /*9730*/  MOV R170, R183 ;  /* 0x000000b700aa7202 */ /* 0x003fe20000000f00 */
        /* <DEDUP_REMOVED lines=12> */
.L_x_15456:
        /* <DEDUP_REMOVED lines=13> */
.L_x_15458:
[----:B------:R-:W-:Y:S05]  /*98d0*/  BSYNC.RECONVERGENT B3 ;  /* 0x0000000000037941 */ /* 0x000fea0003800200 */
.L_x_15457:
        /* <DEDUP_REMOVED lines=44> */
.L_x_15455:
[----:B------:R-:W-:Y:S05]  /*9ba0*/  BSYNC.RECONVERGENT B2 ;  /* 0x0000000000027941 */ /* 0x000fea0003800200 */
.L_x_15454:
        /* <DEDUP_REMOVED lines=24> */
.L_x_15461:
        /* <DEDUP_REMOVED lines=13> */
.L_x_15463:
[----:B------:R-:W-:Y:S05]  /*9e00*/  BSYNC.RECONVERGENT B3 ;  /* 0x0000000000037941 */ /* 0x000fea0003800200 */
.L_x_15462:
        /* <DEDUP_REMOVED lines=45> */
.L_x_15460:
[----:B------:R-:W-:Y:S05]  /*a0e0*/  BSYNC.RECONVERGENT B2 ;  /* 0x0000000000027941 */ /* 0x000fea0003800200 */
.L_x_15459:
        /* <DEDUP_REMOVED lines=23> */
.L_x_15466:
        /* <DEDUP_REMOVED lines=13> */
.L_x_15468:
[----:B------:R-:W-:Y:S05]  /*a330*/  BSYNC.RECONVERGENT B3 ;  /* 0x0000000000037941 */ /* 0x000fea0003800200 */
.L_x_15467:
        /* <DEDUP_REMOVED lines=46> */
.L_x_15465:
[----:B------:R-:W-:Y:S05]  /*a620*/  BSYNC.RECONVERGENT B2 ;  /* 0x0000000000027941 */ /* 0x000fea0003800200 */
.L_x_15464:
        /* <DEDUP_REMOVED lines=20> */
.L_x_15471:
        /* <DEDUP_REMOVED lines=13> */
.L_x_15473:
[----:B------:R-:W-:Y:S05]  /*a840*/  BSYNC.RECONVERGENT B3 ;  /* 0x0000000000037941 */ /* 0x000fea0003800200 */
.L_x_15472:
        /* <DEDUP_REMOVED lines=46> */
.L_x_15470:
[----:B------:R-:W-:Y:S05]  /*ab30*/  BSYNC.RECONVERGENT B2 ;  /* 0x0000000000027941 */ /* 0x000fea0003800200 */
.L_x_15469:
[----:B------:R-:W-:Y:S01]  /*ab40*/  I2FP.F32.U32 R114, R113 ;  /* 0x0000007100727245 */ /* 0x000fe20000201000 */
[----:B------:R-:W-:Y:S01]  /*ab50*/  BSSY.RECONVERGENT B2, `(.L_x_15474) ;  /* 0x0000053000027945 */ /* 0x000fe20003800200 */
[----:B------:R-:W-:Y:S01]  /*ab60*/  PRMT R113, R92, 0x7632, R113 ;  /* 0x000076325c717816 */ /* 0x000fe20000000071 */
[----:B------:R-:W-:Y:S01]  /*ab70*/  IMAD.MOV.U32 R188, RZ, RZ, 0x2 ;  /* 0x00000002ffbc7424 */ /* 0x000fe200078e00ff */
[----:B------:R-:W-:Y:S01]  /*ab80*/  FSEL R3, R3, RZ, P4 ;  /* 0x000000ff03037208 */ /* 0x000fe20002000000 */
[----:B------:R-:W-:Y:S02]  /*ab90*/  FFMA.FTZ R114, R114, R183, 1.1641532182693481445e-10 ;  /* 0x2f00000072727423 */ /* 0x000fe400000100b7 */
[----:B------:R-:W-:-:S03]  /*aba0*/  IMAD.U32 R116, R113, 0x10000, RZ ;  /* 0x0001000071747824 */ /* 0x000fc600078e00ff */
[----:B------:R-:W-:Y:S01]  /*abb0*/  FSETP.GTU.FTZ.AND P2, PT, R114, R169, PT ;  /* 0x000000a97200720b */ /* 0x000fe20003f5c000 */
[----:B------:R-:W-:-:S03]  /*abc0*/  FMUL.FTZ R116, R116, R171 ;  /* 0x000000ab74747220 */ /* 0x000fc60000410000 */
[----:B------:R-:W-:Y:S02]  /*abd0*/  SEL R186, RZ, 0x1, P2 ;  /* 0x00000001ffba7807 */ /* 0x000fe40001000000 */
[----:B------:R-:W-:Y:S02]  /*abe0*/  FSEL R116, R116, RZ, !P2 ;  /* 0x000000ff74747208 */ /* 0x000fe40005000000 */
[----:B------:R-:W-:-:S03]  /*abf0*/  ISETP.NE.AND P2, PT, R115, 0x1, PT ;  /* 0x000000017300780c */ /* 0x000fc60003f45270 */
[----:B------:R-:W-:Y:S01]  /*ac00*/  FADD.FTZ R113, R116, R3 ;  /* 0x0000000374717221 */ /* 0x000fe20000010000 */
[----:B------:R-:W-:-:S03]  /*ac10*/  MOV R3, R184 ;  /* 0x000000b800037202 */ /* 0x000fc60000000f00 */
[----:B------:R-:W-:-:S06]  /*ac20*/  @P1 FADD.FTZ R113, R97, R113 ;  /* 0x0000007161711221 */ /* 0x000fcc0000010000 */
        /* <DEDUP_REMOVED lines=9> */
.L_x_15476:
        /* <DEDUP_REMOVED lines=13> */
.L_x_15478:
[----:B------:R-:W-:Y:S05]  /*ad90*/  BSYNC.RECONVERGENT B3 ;  /* 0x0000000000037941 */ /* 0x000fea0003800200 */
.L_x_15477:
        /* <DEDUP_REMOVED lines=46> */
.L_x_15475:
[----:B------:R-:W-:Y:S05]  /*b080*/  BSYNC.RECONVERGENT B2 ;  /* 0x0000000000027941 */ /* 0x000fea0003800200 */
.L_x_15474:
[----:B------:R-:W-:Y:S01]  /*b090*/  I2FP.F32.U32 R114, R3 ;  /* 0x0000000300727245 */ /* 0x000fe20000201000 */
[----:B------:R-:W-:Y:S01]  /*b0a0*/  BSSY.RECONVERGENT B2, `(.L_x_15479) ;  /* 0x0000050000027945 */ /* 0x000fe20003800200 */
[----:B------:R-:W-:Y:S01]  /*b0b0*/  ISETP.NE.AND P2, PT, R188, 0x1, PT ;  /* 0x00000001bc00780c */ /* 0x000fe20003f45270 */
[----:B------:R-:W-:Y:S01]  /*b0c0*/  IMAD.MOV.U32 R189, RZ, RZ, 0x2 ;  /* 0x00000002ffbd7424 */ /* 0x000fe200078e00ff */
[----:B------:R-:W-:Y:S01]  /*b0d0*/  SHF.L.U32 R116, R117, 0x10, RZ ;  /* 0x0000001075747819 */ /* 0x000fe200000006ff */
[----:B------:R-:W-:Y:S01]  /*b0e0*/  FFMA.FTZ R114, R114, R183, 1.1641532182693481445e-10 ;  /* 0x2f00000072727423 */ /* 0x000fe200000100b7 */
[----:B------:R-:W-:Y:S01]  /*b0f0*/  LOP3.LUT R213, R213, 0xfffffffb, RZ, 0xc0, !PT ;  /* 0xfffffffbd5d57812 */ /* 0x000fe200078ec0ff */
[----:B------:R-:W-:Y:S01]  /*b100*/  IMAD.MOV.U32 R115, RZ, RZ, R184 ;  /* 0x000000ffff737224 */ /* 0x000fe200078e00b8 */
[----:B------:R-:W-:Y:S01]  /*b110*/  PRMT R3, R117, 0x7632, R3 ;  /* 0x0000763275037816 */ /* 0x000fe20000000003 */
        /* <DEDUP_REMOVED lines=12> */
.L_x_15481:
        /* <DEDUP_REMOVED lines=13> */
.L_x_15483:
[----:B------:R-:W-:Y:S05]  /*b2b0*/  BSYNC.RECONVERGENT B3 ;  /* 0x0000000000037941 */ /* 0x000fea0003800200 */
.L_x_15482:
        /* <DEDUP_REMOVED lines=46> */
.L_x_15480:
[----:B------:R-:W-:Y:S05]  /*b5a0*/  BSYNC.RECONVERGENT B2 ;  /* 0x0000000000027941 */ /* 0x000fea0003800200 */
.L_x_15479:
[----:B------:R-:W-:Y:S01]  /*b5b0*/  I2FP.F32.U32 R114, R115 ;  /* 0x0000007300727245 */ /* 0x000fe20000201000 */
[----:B------:R-:W-:Y:S01]  /*b5c0*/  IMAD.U32 R116, R93, 0x10000, RZ ;  /* 0x000100005d747824 */ /* 0x000fe200078e00ff */
[----:B------:R-:W-:Y:S01]  /*b5d0*/  FSEL R187, R187, RZ, P4 ;  /* 0x000000ffbbbb7208 */ /* 0x000fe20002000000 */
[----:B------:R-:W-:Y:S01]  /*b5e0*/  BSSY.RECONVERGENT B2, `(.L_x_15484) ;  /* 0x0000051000027945 */ /* 0x000fe20003800200 */
[----:B------:R-:W-:Y:S02]  /*b5f0*/  IMAD.MOV.U32 R190, RZ, RZ, 0x2 ;  /* 0x00000002ffbe7424 */ /* 0x000fe400078e00ff */
[----:B------:R-:W-:Y:S01]  /*b600*/  FFMA.FTZ R114, R114, R183, 1.1641532182693481445e-10 ;  /* 0x2f00000072727423 */ /* 0x000fe200000100b7 */
[----:B------:R-:W-:Y:S01]  /*b610*/  FMUL.FTZ R116, R116, R171 ;  /* 0x000000ab74747220 */ /* 0x000fe20000410000 */
[----:B------:R-:W-:-:S03]  /*b620*/  MOV R117, R184 ;  /* 0x000000b800757202 */ /* 0x000fc60000000f00 */
[----:B------:R-:W-:-:S04]  /*b630*/  FSETP.GTU.FTZ.AND P2, PT, R114, R169, PT ;  /* 0x000000a97200720b */ /* 0x000fc80003f5c000 */
[----:B------:R-:W-:Y:S02]  /*b640*/  FSEL R114, R116, RZ, !P2 ;  /* 0x000000ff74727208 */ /* 0x000fe40005000000 */
[----:B------:R-:W-:Y:S02]  /*b650*/  SEL R115, RZ, 0x1, P2 ;  /* 0x00000001ff737807 */ /* 0x000fe40001000000 */
[----:B------:R-:W-:Y:S01]  /*b660*/  ISETP.NE.AND P2, PT, R189, 0x1, PT ;  /* 0x00000001bd00780c */ /* 0x000fe20003f45270 */
[--C-:B------:R-:W-:Y:S01]  /*b670*/  FADD.FTZ R114, R114, R187.reuse ;  /* 0x000000bb72727221 */ /* 0x100fe20000010000 */
[----:B------:R-:W-:-:S03]  /*b680*/  PRMT R187, R115, 0x7610, R187 ;  /* 0x0000761073bb7816 */ /* 0x000fc600000000bb */
[----:B------:R-:W-:-:S08]  /*b690*/  @P1 FADD.FTZ R114, R98, R114 ;  /* 0x0000007262721221 */ /* 0x000fd00000010000 */
        /* <DEDUP_REMOVED lines=9> */
.L_x_15486:
        /* <DEDUP_REMOVED lines=13> */
.L_x_15488:
[----:B------:R-:W-:Y:S05]  /*b800*/  BSYNC.RECONVERGENT B3 ;  /* 0x0000000000037941 */ /* 0x000fea0003800200 */
.L_x_15487:
        /* <DEDUP_REMOVED lines=46> */
.L_x_15485:
[----:B------:R-:W-:Y:S05]  /*baf0*/  BSYNC.RECONVERGENT B2 ;  /* 0x0000000000027941 */ /* 0x000fea0003800200 */
.L_x_15484:
[----:B------:R-:W-:Y:S01]  /*bb00*/  I2FP.F32.U32 R116, R117 ;  /* 0x0000007500747245 */ /* 0x000fe20000201000 */
[----:B------:R-:W-:Y:S01]  /*bb10*/  IMAD.U32 R188, R3, 0x10000, RZ ;  /* 0x0001000003bc7824 */ /* 0x000fe200078e00ff */
[----:B------:R-:W-:Y:S01]  /*bb20*/  ISETP.NE.AND P2, PT, R190, 0x1, PT ;  /* 0x00000001be00780c */ /* 0x000fe20003f45270 */
[----:B------:R-:W-:Y:S01]  /*bb30*/  BSSY.RECONVERGENT B2, `(.L_x_15489) ;  /* 0x000004d000027945 */ /* 0x000fe20003800200 */
[----:B------:R-:W-:Y:S01]  /*bb40*/  LOP3.LUT R213, R213, 0xfffffffd, RZ, 0xc0, !PT ;  /* 0xfffffffdd5d57812 */ /* 0x000fe200078ec0ff */
[----:B------:R-:W-:Y:S01]  /*bb50*/  FFMA.FTZ R116, R116, R183, 1.1641532182693481445e-10 ;  /* 0x2f00000074747423 */ /* 0x000fe200000100b7 */
[----:B------:R-:W-:Y:S01]  /*bb60*/  IMAD.MOV.U32 R117, RZ, RZ, 0x2 ;  /* 0x00000002ff757424 */ /* 0x000fe200078e00ff */
[----:B------:R-:W-:Y:S01]  /*bb70*/  MOV R115, R184 ;  /* 0x000000b800737202 */ /* 0x000fe20000000f00 */
[----:B------:R-:W-:Y:S02]  /*bb80*/  FMUL.FTZ R3, R188, R171 ;  /* 0x000000abbc037220 */ /* 0x000fe40000410000 */
        /* <DEDUP_REMOVED lines=11> */
.L_x_15491:
        /* <DEDUP_REMOVED lines=13> */
.L_x_15493:
[----:B------:R-:W-:Y:S05]  /*bd10*/  BSYNC.RECONVERGENT B3 ;  /* 0x0000000000037941 */ /* 0x000fea0003800200 */
.L_x_15492:
        /* <DEDUP_REMOVED lines=46> */
.L_x_15490:
[----:B------:R-:W-:Y:S05]  /*c000*/  BSYNC.RECONVERGENT B2 ;  /* 0x0000000000027941 */ /* 0x000fea0003800200 */
.L_x_15489:
        /* <DEDUP_REMOVED lines=8> */
[----:B------:R-:W-:Y:S02]  /*c090*/  FSEL R116, R3, RZ, P4 ;  /* 0x000000ff03747208 */ /* 0x000fe40002000000 */
[----:B------:R-:W-:Y:S02]  /*c0a0*/  MOV R3, R184 ;  /* 0x000000b800037202 */ /* 0x000fe40000000f00 */
[----:B------:R-:W-:Y:S02]  /*c0b0*/  FSEL R115, R188, RZ, !P2 ;  /* 0x000000ffbc737208 */ /* 0x000fe40005000000 */
[----:B------:R-:W-:Y:S02]  /*c0c0*/  SEL R188, RZ, 0x1, P2 ;  /* 0x00000001ffbc7807 */ /* 0x000fe40001000000 */
[----:B------:R-:W-:Y:S01]  /*c0d0*/  ISETP.NE.AND P2, PT, R117, 0x1, PT ;  /* 0x000000017500780c */ /* 0x000fe20003f45270 */
[----:B------:R-:W-:-:S04]  /*c0e0*/  FADD.FTZ R115, R115, R116 ;  /* 0x0000007473737221 */ /* 0x000fc80000010000 */
        /* <DEDUP_REMOVED lines=10> */
.L_x_15496:
        /* <DEDUP_REMOVED lines=13> */
.L_x_15498:
[----:B------:R-:W-:Y:S05]  /*c260*/  BSYNC.RECONVERGENT B3 ;  /* 0x0000000000037941 */ /* 0x000fea0003800200 */
.L_x_15497:
[----:B------:R-:W-:Y:S01]  /*c270*/  IMAD.WIDE.U32 R4, R210, -0x326172a9, RZ ;  /* 0xcd9e8d57d2047825 */ /* 0x000fe200078e00ff */
[----:B------:R-:W-:Y:S01]  /*c280*/  LOP3.LUT R116, R182, UR5, R191, 0x96, !PT ;  /* 0x00000005b6747c12 */ /* 0x000fe2000f8e96bf */
[----:B------:R-:W-:Y:S02]  /*c290*/  UIADD3 UR31, UPT, UPT, UR5, -0x4498517b, URZ ;  /* 0xbb67ae85051f7890 */ /* 0x000fe4000fffe0ff */
[----:B------:R-:W-:Y:S02]  /*c2a0*/  HFMA2 R189, -RZ, RZ, 0, 0 ;  /* 0x00000000ffbd7431 */ /* 0x000fe400000001ff */
        /* <DEDUP_REMOVED lines=42> */
.L_x_15495:
[----:B------:R-:W-:Y:S05]  /*c550*/  BSYNC.RECONVERGENT B2 ;  /* 0x0000000000027941 */ /* 0x000fea0003800200 */
.L_x_15494:
[----:B------:R-:W-:Y:S01]  /*c560*/  ISETP.NE.AND P3, PT, R189, 0x1, PT ;  /* 0x00000001bd00780c */ /* 0x000fe20003f65270 */
[C---:B------:R-:W-:Y:S01]  /*c570*/  IMAD.U32 R190, R118.reuse, 0x10000, RZ ;  /* 0x0001000076be7824 */ /* 0x040fe200078e00ff */
[----:B------:R-:W-:Y:S01]  /*c580*/  I2FP.F32.U32 R116, R3 ;  /* 0x0000000300747245 */ /* 0x000fe20000201000 */
[----:B------:R-:W-:Y:S01]  /*c590*/  BSSY.RECONVERGENT B2, `(.L_x_15499) ;  /* 0x000004c000027945 */ /* 0x000fe20003800200 */
[----:B------:R-:W-:Y:S01]  /*c5a0*/  PRMT R118, R118, 0x7632, R118 ;  /* 0x0000763276767816 */ /* 0x000fe20000000076 */
[----:B------:R-:W-:Y:S01]  /*c5b0*/  IMAD.MOV.U32 R191, RZ, RZ, 0x2 ;  /* 0x00000002ffbf7424 */ /* 0x000fe200078e00ff */
[----:B------:R-:W-:Y:S01]  /*c5c0*/  MOV R117, R184 ;  /* 0x000000b800757202 */ /* 0x000fe20000000f00 */
[----:B------:R-:W-:Y:S01]  /*c5d0*/  FFMA.FTZ R116, R116, R183, 1.1641532182693481445e-10 ;  /* 0x2f00000074747423 */ /* 0x000fe200000100b7 */
[----:B------:R-:W-:-:S04]  /*c5e0*/  FMUL.FTZ R3, R190, R171 ;  /* 0x000000abbe037220 */ /* 0x000fc80000410000 */
        /* <DEDUP_REMOVED lines=10> */
.L_x_15501:
        /* <DEDUP_REMOVED lines=13> */
.L_x_15503:
[----:B------:R-:W-:Y:S05]  /*c760*/  BSYNC.RECONVERGENT B3 ;  /* 0x0000000000037941 */ /* 0x000fea0003800200 */
.L_x_15502:
        /* <DEDUP_REMOVED lines=46> */
.L_x_15500:
[----:B------:R-:W-:Y:S05]  /*ca50*/  BSYNC.RECONVERGENT B2 ;  /* 0x0000000000027941 */ /* 0x000fea0003800200 */
.L_x_15499:
        /* <DEDUP_REMOVED lines=23> */
.L_x_15506:
        /* <DEDUP_REMOVED lines=13> */
.L_x_15508:
[----:B------:R-:W-:Y:S05]  /*cca0*/  BSYNC.RECONVERGENT B3 ;  /* 0x0000000000037941 */ /* 0x000fea0003800200 */
.L_x_15507:
        /* <DEDUP_REMOVED lines=46> */
.L_x_15505:
[----:B------:R-:W-:Y:S05]  /*cf90*/  BSYNC.RECONVERGENT B2 ;  /* 0x0000000000027941 */ /* 0x000fea0003800200 */
.L_x_15504:
[----:B------:R-:W-:Y:S01]  /*cfa0*/  ISETP.NE.AND P4, PT, R192, 0x1, PT ;  /* 0x00000001c000780c */ /* 0x000fe20003f85270 */
[----:B------:R-:W-:Y:S01]  /*cfb0*/  IMAD.U32 R118, R118, 0x10000, RZ ;  /* 0x0001000076767824 */ /* 0x000fe200078e00ff */
[----:B------:R-:W-:Y:S01]  /*cfc0*/  I2FP.F32.U32 R190, R3 ;  /* 0x0000000300be7245 */ /* 0x000fe20000201000 */
[----:B------:R-:W-:Y:S01]  /*cfd0*/  BSSY.RECONVERGENT B2, `(.L_x_15509) ;  /* 0x000004b000027945 */ /* 0x000fe20003800200 */
[----:B------:R-:W-:Y:S01]  /*cfe0*/  IMAD.MOV.U32 R191, RZ, RZ, 0x2 ;  /* 0x00000002ffbf7424 */ /* 0x000fe200078e00ff */
[----:B------:R-:W-:Y:S01]  /*cff0*/  MOV R117, R184 ;  /* 0x000000b800757202 */ /* 0x000fe20000000f00 */
[----:B------:R-:W-:Y:S01]  /*d000*/  FMUL.FTZ R3, R118, R171 ;  /* 0x000000ab76037220 */ /* 0x000fe20000410000 */
        /* <DEDUP_REMOVED lines=11> */
.L_x_15511:
        /* <DEDUP_REMOVED lines=13> */
.L_x_15513:
[----:B------:R-:W-:Y:S05]  /*d190*/  BSYNC.RECONVERGENT B3 ;  /* 0x0000000000037941 */ /* 0x000fea0003800200 */
.L_x_15512:
        /* <DEDUP_REMOVED lines=46> */
.L_x_15510:
[----:B------:R-:W-:Y:S05]  /*d480*/  BSYNC.RECONVERGENT B2 ;  /* 0x0000000000027941 */ /* 0x000fea0003800200 */
.L_x_15509:
        /* <DEDUP_REMOVED lines=24> */
.L_x_15516:
        /* <DEDUP_REMOVED lines=13> */
.L_x_15518:
[----:B------:R-:W-:Y:S05]  /*d6e0*/  BSYNC.RECONVERGENT B3 ;  /* 0x0000000000037941 */ /* 0x000fea0003800200 */
.L_x_15517:
        /* <DEDUP_REMOVED lines=46> */
.L_x_15515:
[----:B------:R-:W-:Y:S05]  /*d9d0*/  BSYNC.RECONVERGENT B2 ;  /* 0x0000000000027941 */ /* 0x000fea0003800200 */
.L_x_15514:
        /* <DEDUP_REMOVED lines=19> */
.L_x_15521:
        /* <DEDUP_REMOVED lines=13> */
.L_x_15523:
[----:B------:R-:W-:Y:S05]  /*dbe0*/  BSYNC.RECONVERGENT B3 ;  /* 0x0000000000037941 */ /* 0x000fea0003800200 */
.L_x_15522:
        /* <DEDUP_REMOVED lines=46> */
.L_x_15520:
[----:B------:R-:W-:Y:S05]  /*ded0*/  BSYNC.RECONVERGENT B2 ;  /* 0x0000000000027941 */ /* 0x000fea0003800200 */
.L_x_15519:
        /* <DEDUP_REMOVED lines=23> */
.L_x_15526:
        /* <DEDUP_REMOVED lines=13> */
.L_x_15528:
[----:B------:R-:W-:Y:S05]  /*e120*/  BSYNC.RECONVERGENT B3 ;  /* 0x0000000000037941 */ /* 0x000fea0003800200 */
.L_x_15527:
        /* <DEDUP_REMOVED lines=46> */
.L_x_15525:
[----:B------:R-:W-:Y:S05]  /*e410*/  BSYNC.RECONVERGENT B2 ;  /* 0x0000000000027941 */ /* 0x000fea0003800200 */
.L_x_15524:
        /* <DEDUP_REMOVED lines=18> */
.L_x_15531:
        /* <DEDUP_REMOVED lines=15> */
.L_x_15533:
[----:B------:R-:W-:Y:S05]  /*e630*/  BSYNC.RECONVERGENT B3 ;  /* 0x0000000000037941 */ /* 0x000fea0003800200 */
.L_x_15532:
        /* <DEDUP_REMOVED lines=46> */
.L_x_15530:
[----:B------:R-:W-:Y:S05]  /*e920*/  BSYNC.RECONVERGENT B2 ;  /* 0x0000000000027941 */ /* 0x000fea0003800200 */
.L_x_15529:
        /* <DEDUP_REMOVED lines=10> */
[----:B------:R-:W-:Y:S01]  /*e9d0*/  @P1 FADD.FTZ R119, R103, R119 ;  /* 0x0000007767771221 */ /* 0x000fe20000010000 */
[----:B------:R-:W-:Y:S06]  /*e9e0*/  BRA `(.L_x_15534) ;  /* 0x0000002800847947 */ /* 0x000fec0003800000 */
.L_x_15453:
[----:B------:R-:W-:Y:S01]  /*e9f0*/  ISETP.NE.AND P2, PT, R3, 0x1, PT ;  /* 0x000000010300780c */ /* 0x000fe20003f45270 */
[----:B------:R-:W-:Y:S01]  /*ea00*/  BSSY.RECONVERGENT B2, `(.L_x_15535) ;  /* 0x000004a000027945 */ /* 0x000fe20003800200 */
[----:B--2---:R-:W-:Y:S01]  /*ea10*/  IMAD.MOV.U32 R113, RZ, RZ, 0x2 ;  /* 0x00000002ff717424 */ /* 0x004fe200078e00ff */
[----:B------:R-:W-:Y:S01]  /*ea20*/  MOV R112, R184 ;  /* 0x000000b800707202 */ /* 0x000fe20000000f00 */
[----:B01----:R-:W-:-:S09]  /*ea30*/  IMAD.MOV.U32 R170, RZ, RZ, R183 ;  /* 0x000000ffffaa7224 */ /* 0x003fd200078e00b7 */
        /* <DEDUP_REMOVED lines=11> */
.L_x_15537:
        /* <DEDUP_REMOVED lines=13> */
.L_x_15539:
[----:B------:R-:W-:Y:S05]  /*ebc0*/  BSYNC.RECONVERGENT B3 ;  /* 0x0000000000037941 */ /* 0x000fea0003800200 */
.L_x_15538:
        /* <DEDUP_REMOVED lines=44> */
[----:B------:R-:W-:-:S07]  /*ee90*/  IMAD.MOV.U32 R112, RZ, RZ, R183 ;  /* 0x000000ffff707224 */ /* 0x000fce00078e00b7 */
.L_x_15536:
[----:B------:R-:W-:Y:S05]  /*eea0*/  BSYNC.RECONVERGENT B2 ;  /* 0x0000000000027941 */ /* 0x000fea0003800200 */
.L_x_15535:
[----:B------:R-:W0:Y:S01]  /*eeb0*/  LDC R169, c[0x0][0x404] ;  /* 0x00010100ffa97b82 */ /* 0x000e220000000800 */
[----:B------:R-:W-:Y:S01]  /*eec0*/  HFMA2 R183, -RZ, RZ, 0.1171875, 0 ;  /* 0x2f800000ffb77431 */ /* 0x000fe200000001ff */
[----:B------:R-:W-:Y:S01]  /*eed0*/  I2FP.F32.U32 R112, R112 ;  /* 0x0000007000707245 */ /* 0x000fe20000201000 */
[----:B------:R-:W-:Y:S01]  /*eee0*/  BSSY.RECONVERGENT B2, `(.L_x_15540) ;  /* 0x000004f000027945 */ /* 0x000fe20003800200 */
[----:B------:R-:W-:Y:S01]  /*eef0*/  ISETP.NE.AND P2, PT, R113, 0x1, PT ;  /* 0x000000017100780c */ /* 0x000fe20003f45270 */
[C---:B-----5:R-:W-:Y:S01]  /*ef00*/  IMAD.U32 R171, R116.reuse, 0x10000, RZ ;  /* 0x0001000074ab7824 */ /* 0x060fe200078e00ff */
        /* <DEDUP_REMOVED lines=16> */
.L_x_15542:
        /* <DEDUP_REMOVED lines=13> */
.L_x_15544:
[----:B------:R-:W-:Y:S05]  /*f0e0*/  BSYNC.RECONVERGENT B3 ;  /* 0x0000000000037941 */ /* 0x000fea0003800200 */
.L_x_15543:
        /* <DEDUP_REMOVED lines=46> */
.L_x_15541:
[----:B------:R-:W-:Y:S05]  /*f3d0*/  BSYNC.RECONVERGENT B2 ;  /* 0x0000000000027941 */ /* 0x000fea0003800200 */
.L_x_15540:
        /* <DEDUP_REMOVED lines=19> */
.L_x_15547:
        /* <DEDUP_REMOVED lines=13> */
.L_x_15549:
[----:B------:R-:W-:Y:S05]  /*f5e0*/  BSYNC.RECONVERGENT B3 ;  /* 0x0000000000037941 */ /* 0x000fea0003800200 */
.L_x_15548:
        /* <DEDUP_REMOVED lines=46> */
.L_x_15546:
[----:B------:R-:W-:Y:S05]  /*f8d0*/  BSYNC.RECONVERGENT B2 ;  /* 0x0000000000027941 */ /* 0x000fea0003800200 */
.L_x_15545:
[----:B------:R-:W-:Y:S01]  /*f8e0*/  I2FP.F32.U32 R112, R3 ;  /* 0x0000000300707245 */ /* 0x000fe20000201000 */
[----:B------:R-:W-:Y:S01]  /*f8f0*/  BSSY.RECONVERGENT B2, `(.L_x_15550) ;  /* 0x000004f000027945 */ /* 0x000fe20003800200 */
[----:B------:R-:W-:Y:S01]  /*f900*/  LOP3.LUT R213, R213, 0xfffffffb, RZ, 0xc0, !PT ;  /* 0xfffffffbd5d57812 */ /* 0x000fe200078ec0ff */
[C---:B------:R-:W-:Y:S01]  /*f910*/  IMAD.U32 R215, R117.reuse, 0x10000, RZ ;  /* 0x0001000075d77824 */ /* 0x040fe200078e00ff */
[----:B------:R-:W-:Y:S01]  /*f920*/  PRMT R217, R117, 0x7632, R217 ;  /* 0x0000763275d97816 */ /* 0x000fe200000000d9 */
[----:B------:R-:W-:Y:S01]  /*f930*/  FFMA.FTZ R112, R112, R183, 1.1641532182693481445e-10 ;  /* 0x2f00000070707423 */ /* 0x000fe200000100b7 */
[----:B------:R-:W-:Y:S01]  /*f940*/  IMAD.MOV.U32 R114, RZ, RZ, 0x2 ;  /* 0x00000002ff727424 */ /* 0x000fe200078e00ff */
[----:B------:R-:W-:-:S03]  /*f950*/  MOV R3, R184 ;  /* 0x000000b800037202 */ /* 0x000fc60000000f00 */
[----:B------:R-:W-:-:S13]  /*f960*/  FSETP.LE.FTZ.AND P2, PT, R112, R169, PT ;  /* 0x000000a97000720b */ /* 0x000fda0003f53000 */
        /* <DEDUP_REMOVED lines=11> */
.L_x_15552:
        /* <DEDUP_REMOVED lines=13> */
.L_x_15554:
[----:B------:R-:W-:Y:S05]  /*faf0*/  BSYNC.RECONVERGENT B3 ;  /* 0x0000000000037941 */ /* 0x000fea0003800200 */
.L_x_15553:
        /* <DEDUP_REMOVED lines=46> */
.L_x_15551:
[----:B------:R-:W-:Y:S05]  /*fde0*/  BSYNC.RECONVERGENT B2 ;  /* 0x0000000000027941 */ /* 0x000fea0003800200 */
.L_x_15550:
        /* <DEDUP_REMOVED lines=19> */
.L_x_15557:
        /* <DEDUP_REMOVED lines=13> */
.L_x_15559:
[----:B------:R-:W-:Y:S05]  /*fff0*/  BSYNC.RECONVERGENT B3 ;  /* 0x0000000000037941 */ /* 0x000fea0003800200 */
.L_x_15558:
        /* <DEDUP_REMOVED lines=46> */
.L_x_15556:
[----:B------:R-:W-:Y:S05]  /*102e0*/  BSYNC.RECONVERGENT B2 ;  /* 0x0000000000027941 */ /* 0x000fea0003800200 */
.L_x_15555:
[----:B------:R-:W-:Y:S01]  /*102f0*/  ISETP.NE.AND P3, PT, R113, 0x1, PT ;  /* 0x000000017100780c */ /* 0x000fe20003f65270 */
[----:B------:R-:W-:Y:S01]  /*10300*/  BSSY.RECONVERGENT B2, `(.L_x_15560) ;  /* 0x000004d000027945 */ /* 0x000fe20003800200 */
[----:B------:R-:W-:Y:S01]  /*10310*/  I2FP.F32.U32 R112, R3 ;  /* 0x0000000300707245 */ /* 0x000fe20000201000 */
[C---:B------:R-:W-:Y:S01]  /*10320*/  IMAD.U32 R218, R118.reuse, 0x10000, RZ ;  /* 0x0001000076da7824 */ /* 0x040fe200078e00ff */
[----:B------:R-:W-:Y:S01]  /*10330*/  PRMT R219, R118, 0x7632, R219 ;  /* 0x0000763276db7816 */ /* 0x000fe200000000db */
[----:B------:R-:W-:Y:S01]  /*10340*/  IMAD.MOV.U32 R114, RZ, RZ, 0x2 ;  /* 0x00000002ff727424 */ /* 0x000fe200078e00ff */
[----:B------:R-:W-:Y:S01]  /*10350*/  MOV R3, R184 ;  /* 0x000000b800037202 */ /* 0x000fe20000000f00 */
        /* <DEDUP_REMOVED lines=11> */
.L_x_15562:
        /* <DEDUP_REMOVED lines=13> */
.L_x_15564:
[----:B------:R-:W-:Y:S05]  /*104e0*/  BSYNC.RECONVERGENT B3 ;  /* 0x0000000000037941 */ /* 0x000fea0003800200 */
.L_x_15563:
        /* <DEDUP_REMOVED lines=46> */
.L_x_15561:
[----:B------:R-:W-:Y:S05]  /*107d0*/  BSYNC.RECONVERGENT B2 ;  /* 0x0000000000027941 */ /* 0x000fea0003800200 */
.L_x_15560:
        /* <DEDUP_REMOVED lines=17> */
.L_x_15567:
        /* <DEDUP_REMOVED lines=13> */
.L_x_15569:
[----:B------:R-:W-:Y:S05]  /*109c0*/  BSYNC.RECONVERGENT B3 ;  /* 0x0000000000037941 */ /* 0x000fea0003800200 */
.L_x_15568:
        /* <DEDUP_REMOVED lines=43> */
[----:B------:R-:W-:Y:S01]  /*10c80*/  MOV R184, R116 ;  /* 0x0000007400b87202 */ /* 0x000fe20000000f00 */
[----:B------:R-:W-:Y:S01]  /*10c90*/  IMAD.MOV.U32 R170, RZ, RZ, R112 ;  /* 0x000000ffffaa7224 */ /* 0x000fe200078e0070 */
[----:B------:R-:W-:-:S07]  /*10ca0*/  LOP3.LUT R5, R114, UR26, R113, 0x96, !PT ;  /* 0x0000001a72057c12 */ /* 0x000fce000f8e9671 */
.L_x_15566:
[----:B------:R-:W-:Y:S05]  /*10cb0*/  BSYNC.RECONVERGENT B2 ;  /* 0x0000000000027941 */ /* 0x000fea0003800200 */
.L_x_15565:
        /* <DEDUP_REMOVED lines=18> */
.L_x_15572:
        /* <DEDUP_REMOVED lines=13> */
.L_x_15574:
[----:B------:R-:W-:Y:S05]  /*10eb0*/  BSYNC.RECONVERGENT B3 ;  /* 0x0000000000037941 */ /* 0x000fea0003800200 */
.L_x_15573:
        /* <DEDUP_REMOVED lines=46> */
.L_x_15571:
[----:B------:R-:W-:Y:S05]  /*111a0*/  BSYNC.RECONVERGENT B2 ;  /* 0x0000000000027941 */ /* 0x000fea0003800200 */
.L_x_15570:
[----:B------:R-:W-:Y:S01]  /*111b0*/  I2FP.F32.U32 R112, R113 ;  /* 0x0000007100707245 */ /* 0x000fe20000201000 */
[----:B------:R-:W-:Y:S01]  /*111c0*/  FMUL.FTZ R171, R171, UR27 ;  /* 0x0000001babab7c20 */ /* 0x000fe20008410000 */
[----:B------:R-:W-:Y:S01]  /*111d0*/  P2R R114, PR, RZ, 0x2 ;  /* 0x00000002ff727803 */ /* 0x000fe20000000000 */
[----:B------:R-:W-:Y:S01]  /*111e0*/  FMUL.FTZ R216, R216, UR27 ;  /* 0x0000001bd8d87c20 */ /* 0x000fe20008410000 */
[----:B------:R-:W-:Y:S01]  /*111f0*/  LOP3.LUT P1, RZ, R213, 0x10, RZ, 0xc0, !PT ;  /* 0x00000010d5ff7812 */ /* 0x000fe2000782c0ff */
        /* <DEDUP_REMOVED lines=31> */
[----:B------:R-:W-:-:S12]  /*113f0*/  @P1 FADD.FTZ R119, R103, R119 ;  /* 0x0000007767771221 */ /* 0x000fd80000010000 */
.L_x_15534:
        /* <DEDUP_REMOVED lines=44> */
.L_x_15575:
[----:B------:R-:W-:Y:S01]  /*116c0*/  MOV R183, R170 ;  /* 0x000000aa00b77202 */ /* 0x000fe20000000f00 */
[----:B------:R-:W-:-:S07]  /*116d0*/  VIADD R168, R168, 0x20 ;  /* 0x00000020a8a87836 */ /* 0x000fce0000000000 */
.L_x_15452:
[----:B------:R-:W-:Y:S05]  /*116e0*/  BSYNC.RECONVERGENT B1 ;  /* 0x0000000000017941 */ /* 0x000fea0003800200 */
.L_x_15451:
        /* <DEDUP_REMOVED lines=10> */
[----:B01----:R-:W0:Y:S08]  /*11790*/  @P0 LDC.64 R170, c[0x0][0x398] ;  /* 0x0000e600ffaa0b82 */ /* 0x003e300000000a00 */
[----:B------:R-:W1:Y:S01]  /*117a0*/  @P1 LDC.64 R120, c[0x0][0x3a0] ;  /* 0x0000e800ff781b82 */ /* 0x000e620000000a00 */
[----:B--2---:R-:W-:-:S05]  /*117b0*/  IMAD.WIDE.U32 R122, R168, 0x10, R122 ;  /* 0x00000010a87a7825 */ /* 0x004fca00078e007a */
[----:B------:R2:W5:Y:S01]  /*117c0*/  LDG.E.128 R124, desc[UR6][R122.64] ;  /* 0x000000067a7c7981 */ /* 0x000562000c1e1d00 */
[----:B0-----:R-:W-:-:S05]  /*117d0*/  @P0 IMAD.WIDE.U32 R170, R168, 0x10, R170 ;  /* 0x00000010a8aa0825 */ /* 0x001fca00078e00aa */
[----:B------:R2:W5:Y:S01]  /*117e0*/  @P0 LDG.E.128 R92, desc[UR6][R170.64] ;  /* 0x00000006aa5c0981 */ /* 0x000562000c1e1d00 */
[----:B-1----:R-:W-:-:S05]  /*117f0*/  @P1 IMAD.WIDE.U32 R120, R168, 0x20, R120 ;  /* 0x00000020a8781825 */ /* 0x002fca00078e0078 */
[----:B------:R2:W5:Y:S04]  /*11800*/  @P1 LDG.E.128 R96, desc[UR6][R120.64] ;  /* 0x0000000678601981 */ /* 0x000568000c1e1d00 */
[----:B------:R2:W5:Y:S01]  /*11810*/  @P1 LDG.E.128 R100, desc[UR6][R120.64+0x10] ;  /* 0x0000100678641981 */ /* 0x000562000c1e1d00 */
[----:B------:R-:W-:Y:S05]  /*11820*/  @!P0 BRA `(.L_x_15578) ;  /* 0x0000005000bc8947 */ /* 0x000fea0003800000 */
        /* <DEDUP_REMOVED lines=16> */
.L_x_15581:
        /* <DEDUP_REMOVED lines=13> */
.L_x_15583:
[----:B------:R-:W-:Y:S05]  /*11a00*/  BSYNC.RECONVERGENT B3 ;  /* 0x0000000000037941 */ /* 0x000fea0003800200 */
.L_x_15582:
        /* <DEDUP_REMOVED lines=42> */
[----:B------:R-:W-:Y:S02]  /*11cb0*/  LOP3.LUT R5, R120, UR26, R171, 0x96, !PT ;  /* 0x0000001a78057c12 */ /* 0x000fe4000f8e96ab */
[----:B------:R-:W-:-:S07]  /*11cc0*/  MOV R120, R183 ;  /* 0x000000b700787202 */ /* 0x000fce0000000f00 */
.L_x_15580:
[----:B------:R-:W-:Y:S05]  /*11cd0*/  BSYNC.RECONVERGENT B2 ;  /* 0x0000000000027941 */ /* 0x000fea0003800200 */
.L_x_15579:
[----:B------:R-:W0:Y:S01]  /*11ce0*/  LDC R169, c[0x0][0x404] ;  /* 0x00010100ffa97b82 */ /* 0x000e220000000800 */
[----:B------:R-:W-:Y:S01]  /*11cf0*/  I2FP.F32.U32 R120, R120 ;  /* 0x0000007800787245 */ /* 0x000fe20000201000 */
[----:B------:R-:W-:Y:S01]  /*11d00*/  IMAD.MOV.U32 R183, RZ, RZ, 0x2f800000 ;  /* 0x2f800000ffb77424 */ /* 0x000fe200078e00ff */
[----:B------:R-:W-:Y:S01]  /*11d10*/  ISETP.NE.AND P2, PT, R122, 0x1, PT ;  /* 0x000000017a00780c */ /* 0x000fe20003f45270 */
[----:B------:R-:W-:Y:S01]  /*11d20*/  BSSY.RECONVERGENT B2, `(.L_x_15584) ;  /* 0x000004f000027945 */ /* 0x000fe20003800200 */
[----:B------:R-:W-:Y:S01]  /*11d30*/  LOP3.LUT R213, R213, 0xffffffef, RZ, 0xc0, !PT ;  /* 0xffffffefd5d57812 */ /* 0x000fe200078ec0ff */
[----:B------:R-:W-:Y:S01]  /*11d40*/  FFMA.FTZ R120, R120, R183, 1.1641532182693481445e-10 ;  /* 0x2f00000078787423 */ /* 0x000fe200000100b7 */
[----:B------:R-:W-:Y:S01]  /*11d50*/  IMAD.MOV.U32 R123, RZ, RZ, 0x2 ;  /* 0x00000002ff7b7424 */ /* 0x000fe200078e00ff */
[----:B------:R-:W1:Y:S01]  /*11d60*/  LDC R171, c[0x0][0x408] ;  /* 0x00010200ffab7b82 */ /* 0x000e620000000800 */
[----:B------:R-:W-:Y:S02]  /*11d70*/  IMAD.MOV.U32 R121, RZ, RZ, R184 ;  /* 0x000000ffff797224 */ /* 0x000fe400078e00b8 */
[----:B0-----:R-:W-:-:S02]  /*11d80*/  FSETP.LE.FTZ.AND P4, PT, R120, R169, PT ;  /* 0x000000a97800720b */ /* 0x001fc40003f93000 */
[C---:B-----5:R-:W-:Y:S02]  /*11d90*/  SHF.L.U32 R120, R124.reuse, 0x10, RZ ;  /* 0x000000107c787819 */ /* 0x060fe400000006ff */
[----:B------:R-:W-:-:S03]  /*11da0*/  PRMT R124, R124, 0x7632, R124 ;  /* 0x000076327c7c7816 */ /* 0x000fc6000000007c */
[----:B-1----:R-:W-:-:S06]  /*11db0*/  FMUL.FTZ R3, R120, R171 ;  /* 0x000000ab78037220 */ /* 0x002fcc0000410000 */
        /* <DEDUP_REMOVED lines=10> */
.L_x_15586:
        /* <DEDUP_REMOVED lines=13> */
.L_x_15588:
[----:B------:R-:W-:Y:S05]  /*11f30*/  BSYNC.RECONVERGENT B3 ;  /* 0x0000000000037941 */ /* 0x000fea0003800200 */
.L_x_15587:
        /* <DEDUP_REMOVED lines=45> */
.L_x_15585:
[----:B------:R-:W-:Y:S05]  /*12210*/  BSYNC.RECONVERGENT B2 ;  /* 0x0000000000027941 */ /* 0x000fea0003800200 */
.L_x_15584:
[----:B------:R-:W-:Y:S01]  /*12220*/  I2FP.F32.U32 R120, R121 ;  /* 0x0000007900787245 */ /* 0x000fe20000201000 */
[----:B------:R-:W-:Y:S01]  /*12230*/  IMAD.U32 R122, R92, 0x10000, RZ ;  /* 0x000100005c7a7824 */ /* 0x000fe200078e00ff */
[----:B------:R-:W-:Y:S01]  /*12240*/  FSEL R3, R3, RZ, P4 ;  /* 0x000000ff03037208 */ /* 0x000fe20002000000 */
        /* <DEDUP_REMOVED lines=10> */
[----:B------:R-:W-:-:S08]  /*122f0*/  @P1 FADD.FTZ R120, R96, R120 ;  /* 0x0000007860781221 */ /* 0x000fd00000010000 */
        /* <DEDUP_REMOVED lines=9> */
.L_x_15591:
        /* <DEDUP_REMOVED lines=13> */
.L_x_15593:
[----:B------:R-:W-:Y:S05]  /*12460*/  BSYNC.RECONVERGENT B3 ;  /* 0x0000000000037941 */ /* 0x000fea0003800200 */
.L_x_15592:
        /* <DEDUP_REMOVED lines=46> */
.L_x_15590:
[----:B------:R-:W-:Y:S05]  /*12750*/  BSYNC.RECONVERGENT B2 ;  /* 0x0000000000027941 */ /* 0x000fea0003800200 */
.L_x_15589:
        /* <DEDUP_REMOVED lines=20> */
.L_x_15596:
        /* <DEDUP_REMOVED lines=13> */
.L_x_15598:
[----:B------:R-:W-:Y:S05]  /*12970*/  BSYNC.RECONVERGENT B3 ;  /* 0x0000000000037941 */ /* 0x000fea0003800200 */
.L_x_15597:
        /* <DEDUP_REMOVED lines=46> */
.L_x_15595:
[----:B------:R-:W-:Y:S05]  /*12c60*/  BSYNC.RECONVERGENT B2 ;  /* 0x0000000000027941 */ /* 0x000fea0003800200 */
.L_x_15594:
[----:B------:R-:W-:Y:S01]  /*12c70*/  I2FP.F32.U32 R122, R121 ;  /* 0x00000079007a7245 */ /* 0x000fe20000201000 */
[----:B------:R-:W-:Y:S01]  /*12c80*/  BSSY.RECONVERGENT B2, `(.L_x_15599) ;  /* 0x0000053000027945 */ /* 0x000fe20003800200 */
[----:B------:R-:W-:Y:S01]  /*12c90*/  PRMT R121, R92, 0x7632, R121 ;  /* 0x000076325c797816 */ /* 0x000fe20000000079 */
[----:B------:R-:W-:Y:S01]  /*12ca0*/  HFMA2 R188, -RZ, RZ, 0, 1.1920928955078125e-07 ;  /* 0x00000002ffbc7431 */ /* 0x000fe200000001ff */
        /* <DEDUP_REMOVED lines=9> */
[----:B------:R-:W-:-:S03]  /*12d40*/  IMAD.MOV.U32 R3, RZ, RZ, R184 ;  /* 0x000000ffff037224 */ /* 0x000fc600078e00b8 */
[----:B------:R-:W-:-:S06]  /*12d50*/  @P1 FADD.FTZ R121, R97, R121 ;  /* 0x0000007961791221 */ /* 0x000fcc0000010000 */
        /* <DEDUP_REMOVED lines=9> */
.L_x_15601:
        /* <DEDUP_REMOVED lines=13> */
.L_x_15603:
[----:B------:R-:W-:Y:S05]  /*12ec0*/  BSYNC.RECONVERGENT B3 ;  /* 0x0000000000037941 */ /* 0x000fea0003800200 */
.L_x_15602:
        /* <DEDUP_REMOVED lines=46> */
.L_x_15600:
[----:B------:R-:W-:Y:S05]  /*131b0*/  BSYNC.RECONVERGENT B2 ;  /* 0x0000000000027941 */ /* 0x000fea0003800200 */
.L_x_15599:
[----:B------:R-:W-:Y:S01]  /*131c0*/  I2FP.F32.U32 R122, R3 ;  /* 0x00000003007a7245 */ /* 0x000fe20000201000 */
[----:B------:R-:W-:Y:S01]  /*131d0*/  IMAD.U32 R124, R125, 0x10000, RZ ;  /* 0x000100007d7c7824 */ /* 0x000fe200078e00ff */
[----:B------:R-:W-:Y:S01]  /*131e0*/  ISETP.NE.AND P2, PT, R188, 0x1, PT ;  /* 0x00000001bc00780c */ /* 0x000fe20003f45270 */
[----:B------:R-:W-:Y:S01]  /*131f0*/  BSSY.RECONVERGENT B2, `(.L_x_15604) ;  /* 0x000004e000027945 */ /* 0x000fe20003800200 */
[----:B------:R-:W-:Y:S01]  /*13200*/  LOP3.LUT R213, R213, 0xfffffffb, RZ, 0xc0, !PT ;  /* 0xfffffffbd5d57812 */ /* 0x000fe200078ec0ff */
[----:B------:R-:W-:Y:S01]  /*13210*/  FFMA.FTZ R122, R122, R183, 1.1641532182693481445e-10 ;  /* 0x2f0000007a7a7423 */ /* 0x000fe200000100b7 */
[----:B------:R-:W-:Y:S01]  /*13220*/  HFMA2 R189, -RZ, RZ, 0, 1.1920928955078125e-07 ;  /* 0x00000002ffbd7431 */ /* 0x000fe200000001ff */
[----:B------:R-:W-:Y:S01]  /*13230*/  PRMT R3, R125, 0x7632, R3 ;  /* 0x000076327d037816 */ /* 0x000fe20000000003 */
        /* <DEDUP_REMOVED lines=13> */
.L_x_15606:
        /* <DEDUP_REMOVED lines=13> */
.L_x_15608:
[----:B------:R-:W-:Y:S05]  /*133e0*/  BSYNC.RECONVERGENT B3 ;  /* 0x0000000000037941 */ /* 0x000fea0003800200 */
.L_x_15607:
        /* <DEDUP_REMOVED lines=46> */
.L_x_15605:
[----:B------:R-:W-:Y:S05]  /*136d0*/  BSYNC.RECONVERGENT B2 ;  /* 0x0000000000027941 */ /* 0x000fea0003800200 */
.L_x_15604:
[----:B------:R-:W-:Y:S01]  /*136e0*/  I2FP.F32.U32 R122, R123 ;  /* 0x0000007b007a7245 */ /* 0x000fe20000201000 */
[----:B------:R-:W-:Y:S01]  /*136f0*/  IMAD.U32 R124, R93, 0x10000, RZ ;  /* 0x000100005d7c7824 */ /* 0x000fe200078e00ff */
[----:B------:R-:W-:Y:S01]  /*13700*/  FSEL R187, R187, RZ, P4 ;  /* 0x000000ffbbbb7208 */ /* 0x000fe20002000000 */
[----:B------:R-:W-:Y:S01]  /*13710*/  BSSY.RECONVERGENT B2, `(.L_x_15609) ;  /* 0x0000051000027945 */ /* 0x000fe20003800200 */
        /* <DEDUP_REMOVED lines=20> */
.L_x_15611:
        /* <DEDUP_REMOVED lines=13> */
.L_x_15613:
[----:B------:R-:W-:Y:S05]  /*13930*/  BSYNC.RECONVERGENT B3 ;  /* 0x0000000000037941 */ /* 0x000fea0003800200 */
.L_x_15612:
        /* <DEDUP_REMOVED lines=46> */
.L_x_15610:
[----:B------:R-:W-:Y:S05]  /*13c20*/  BSYNC.RECONVERGENT B2 ;  /* 0x0000000000027941 */ /* 0x000fea0003800200 */
.L_x_15609:
        /* <DEDUP_REMOVED lines=20> */
.L_x_15616:
        /* <DEDUP_REMOVED lines=13> */
.L_x_15618:
[----:B------:R-:W-:Y:S05]  /*13e40*/  BSYNC.RECONVERGENT B3 ;  /* 0x0000000000037941 */ /* 0x000fea0003800200 */
.L_x_15617:
        /* <DEDUP_REMOVED lines=46> */
.L_x_15615:
[----:B------:R-:W-:Y:S05]  /*14130*/  BSYNC.RECONVERGENT B2 ;  /* 0x0000000000027941 */ /* 0x000fea0003800200 */
.L_x_15614:
[----:B------:R-:W-:Y:S01]  /*14140*/  I2FP.F32.U32 R124, R123 ;  /* 0x0000007b007c7245 */ /* 0x000fe20000201000 */
[----:B------:R-:W-:Y:S01]  /*14150*/  BSSY.RECONVERGENT B2, `(.L_x_15619) ;  /* 0x0000053000027945 */ /* 0x000fe20003800200 */
[----:B------:R-:W-:Y:S01]  /*14160*/  PRMT R123, R93, 0x7632, R123 ;  /* 0x000076325d7b7816 */ /* 0x000fe2000000007b */
[----:B------:R-:W-:Y:S02]  /*14170*/  HFMA2 R189, -RZ, RZ, 0, 1.1920928955078125e-07 ;  /* 0x00000002ffbd7431 */ /* 0x000fe400000001ff */
[----:B------:R-:W-:Y:S02]  /*14180*/  FFMA.FTZ R124, R124, R183, 1.1641532182693481445e-10 ;  /* 0x2f0000007c7c7423 */ /* 0x000fe400000100b7 */
[----:B------:R-:W-:-:S03]  /*14190*/  IMAD.U32 R188, R123, 0x10000, RZ ;  /* 0x000100007bbc7824 */ /* 0x000fc600078e00ff */
[----:B------:R-:W-:Y:S01]  /*141a0*/  FSETP.GTU.FTZ.AND P2, PT, R124, R169, PT ;  /* 0x000000a97c00720b */ /* 0x000fe20003f5c000 */
[----:B------:R-:W-:Y:S01]  /*141b0*/  FMUL.FTZ R188, R188, R171 ;  /* 0x000000abbcbc7220 */ /* 0x000fe20000410000 */
[----:B------:R-:W-:Y:S01]  /*141c0*/  FSEL R124, R3, RZ, P4 ;  /* 0x000000ff037c7208 */ /* 0x000fe20002000000 */
[----:B------:R-:W-:-:S03]  /*141d0*/  IMAD.MOV.U32 R3, RZ, RZ, R184 ;  /* 0x000000ffff037224 */ /* 0x000fc600078e00b8 */
        /* <DEDUP_REMOVED lines=14> */
.L_x_15621:
        /* <DEDUP_REMOVED lines=13> */
.L_x_15623:
[----:B------:R-:W-:Y:S05]  /*14390*/  BSYNC.RECONVERGENT B3 ;  /* 0x0000000000037941 */ /* 0x000fea0003800200 */
.L_x_15622:
        /* <DEDUP_REMOVED lines=46> */
.L_x_15620:
[----:B------:R-:W-:Y:S05]  /*14680*/  BSYNC.RECONVERGENT B2 ;  /* 0x0000000000027941 */ /* 0x000fea0003800200 */
.L_x_15619:
[----:B------:R-:W-:Y:S01]  /*14690*/  ISETP.NE.AND P3, PT, R189, 0x1, PT ;  /* 0x00000001bd00780c */ /* 0x000fe20003f65270 */
[C---:B------:R-:W-:Y:S01]  /*146a0*/  IMAD.U32 R190, R126.reuse, 0x10000, RZ ;  /* 0x000100007ebe7824 */ /* 0x040fe200078e00ff */
[----:B------:R-:W-:Y:S01]  /*146b0*/  I2FP.F32.U32 R124, R3 ;  /* 0x00000003007c7245 */ /* 0x000fe20000201000 */
[----:B------:R-:W-:Y:S01]  /*146c0*/  BSSY.RECONVERGENT B2, `(.L_x_15624) ;  /* 0x000004c000027945 */ /* 0x000fe20003800200 */
[----:B------:R-:W-:Y:S01]  /*146d0*/  HFMA2 R191, -RZ, RZ, 0, 1.1920928955078125e-07 ;  /* 0x00000002ffbf7431 */ /* 0x000fe200000001ff */
[----:B------:R-:W-:Y:S01]  /*146e0*/  PRMT R126, R126, 0x7632, R126 ;  /* 0x000076327e7e7816 */ /* 0x000fe2000000007e */
[----:B------:R-:W-:Y:S02]  /*146f0*/  IMAD.MOV.U32 R125, RZ, RZ, R184 ;  /* 0x000000ffff7d7224 */ /* 0x000fe400078e00b8 */
        /* <DEDUP_REMOVED lines=12> */
.L_x_15626:
        /* <DEDUP_REMOVED lines=13> */
.L_x_15628:
[----:B------:R-:W-:Y:S05]  /*14890*/  BSYNC.RECONVERGENT B3 ;  /* 0x0000000000037941 */ /* 0x000fea0003800200 */
.L_x_15627:
        /* <DEDUP_REMOVED lines=46> */
.L_x_15625:
[----:B------:R-:W-:Y:S05]  /*14b80*/  BSYNC.RECONVERGENT B2 ;  /* 0x0000000000027941 */ /* 0x000fea0003800200 */
.L_x_15624:
        /* <DEDUP_REMOVED lines=23> */
.L_x_15631:
        /* <DEDUP_REMOVED lines=13> */
.L_x_15633:
[----:B------:R-:W-:Y:S05]  /*14dd0*/  BSYNC.RECONVERGENT B3 ;  /* 0x0000000000037941 */ /* 0x000fea0003800200 */
.L_x_15632:
        /* <DEDUP_REMOVED lines=46> */
.L_x_15630:
[----:B------:R-:W-:Y:S05]  /*150c0*/  BSYNC.RECONVERGENT B2 ;  /* 0x0000000000027941 */ /* 0x000fea0003800200 */
.L_x_15629:
[----:B------:R-:W-:Y:S01]  /*150d0*/  ISETP.NE.AND P4, PT, R192, 0x1, PT ;  /* 0x00000001c000780c */ /* 0x000fe20003f85270 */
[----:B------:R-:W-:Y:S01]  /*150e0*/  IMAD.U32 R126, R126, 0x10000, RZ ;  /* 0x000100007e7e7824 */ /* 0x000fe200078e00ff */
[----:B------:R-:W-:Y:S01]  /*150f0*/  I2FP.F32.U32 R190, R3 ;  /* 0x0000000300be7245 */ /* 0x000fe20000201000 */
[----:B------:R-:W-:Y:S01]  /*15100*/  BSSY.RECONVERGENT B2, `(.L_x_15634) ;  /* 0x000004b000027945 */ /* 0x000fe20003800200 */
[----:B------:R-:W-:Y:S02]  /*15110*/  HFMA2 R191, -RZ, RZ, 0, 1.1920928955078125e-07 ;  /* 0x00000002ffbf7431 */ /* 0x000fe400000001ff */
[----:B------:R-:W-:Y:S02]  /*15120*/  IMAD.MOV.U32 R125, RZ, RZ, R184 ;  /* 0x000000ffff7d7224 */ /* 0x000fe400078e00b8 */
        /* <DEDUP_REMOVED lines=12> */
.L_x_15636:
        /* <DEDUP_REMOVED lines=13> */
.L_x_15638:
[----:B------:R-:W-:Y:S05]  /*152c0*/  BSYNC.RECONVERGENT B3 ;  /* 0x0000000000037941 */ /* 0x000fea0003800200 */
.L_x_15637:
        /* <DEDUP_REMOVED lines=46> */
.L_x_15635:
[----:B------:R-:W-:Y:S05]  /*155b0*/  BSYNC.RECONVERGENT B2 ;  /* 0x0000000000027941 */ /* 0x000fea0003800200 */
.L_x_15634:
        /* <DEDUP_REMOVED lines=24> */
.L_x_15641:
        /* <DEDUP_REMOVED lines=13> */
.L_x_15643:
[----:B------:R-:W-:Y:S05]  /*15810*/  BSYNC.RECONVERGENT B3 ;  /* 0x0000000000037941 */ /* 0x000fea0003800200 */
.L_x_15642:
        /* <DEDUP_REMOVED lines=46> */
.L_x_15640:
[----:B------:R-:W-:Y:S05]  /*15b00*/  BSYNC.RECONVERGENT B2 ;  /* 0x0000000000027941 */ /* 0x000fea0003800200 */
.L_x_15639:
        /* <DEDUP_REMOVED lines=19> */
.L_x_15646:
        /* <DEDUP_REMOVED lines=13> */
.L_x_15648:
[----:B------:R-:W-:Y:S05]  /*15d10*/  BSYNC.RECONVERGENT B3 ;  /* 0x0000000000037941 */ /* 0x000fea0003800200 */
.L_x_15647:
        /* <DEDUP_REMOVED lines=46> */
.L_x_15645:
[----:B------:R-:W-:Y:S05]  /*16000*/  BSYNC.RECONVERGENT B2 ;  /* 0x0000000000027941 */ /* 0x000fea0003800200 */
.L_x_15644:
        /* <DEDUP_REMOVED lines=23> */
.L_x_15651:
        /* <DEDUP_REMOVED lines=13> */
.L_x_15653:
[----:B------:R-:W-:Y:S05]  /*16250*/  BSYNC.RECONVERGENT B3 ;  /* 0x0000000000037941 */ /* 0x000fea0003800200 */
.L_x_15652:
        /* <DEDUP_REMOVED lines=46> */
.L_x_15650:
[----:B------:R-:W-:Y:S05]  /*16540*/  BSYNC.RECONVERGENT B2 ;  /* 0x0000000000027941 */ /* 0x000fea0003800200 */
.L_x_15649:
        /* <DEDUP_REMOVED lines=18> */
.L_x_15656:
        /* <DEDUP_REMOVED lines=15> */
.L_x_15658:
[----:B------:R-:W-:Y:S05]  /*16760*/  BSYNC.RECONVERGENT B3 ;  /* 0x0000000000037941 */ /* 0x000fea0003800200 */
.L_x_15657:
        /* <DEDUP_REMOVED lines=46> */
.L_x_15655:
[----:B------:R-:W-:Y:S05]  /*16a50*/  BSYNC.RECONVERGENT B2 ;  /* 0x0000000000027941 */ /* 0x000fea0003800200 */
.L_x_15654:
        /* <DEDUP_REMOVED lines=12> */
.L_x_15578:
[----:B------:R-:W-:Y:S01]  /*16b20*/  ISETP.NE.AND P2, PT, R3, 0x1, PT ;  /* 0x000000010300780c */ /* 0x000fe20003f45270 */
[----:B------:R-:W-:Y:S01]  /*16b30*/  BSSY.RECONVERGENT B2, `(.L_x_15660) ;  /* 0x000004a000027945 */ /* 0x000fe20003800200 */
[----:B--2---:R-:W-:Y:S02]  /*16b40*/  HFMA2 R121, -RZ, RZ, 0, 1.1920928955078125e-07 ;  /* 0x00000002ff797431 */ /* 0x004fe400000001ff */
        /* <DEDUP_REMOVED lines=13> */
.L_x_15662:
        /* <DEDUP_REMOVED lines=13> */
.L_x_15664:
[----:B------:R-:W-:Y:S05]  /*16cf0*/  BSYNC.RECONVERGENT B3 ;  /* 0x0000000000037941 */ /* 0x000fea0003800200 */
.L_x_15663:
        /* <DEDUP_REMOVED lines=45> */
.L_x_15661:
[----:B------:R-:W-:Y:S05]  /*16fd0*/  BSYNC.RECONVERGENT B2 ;  /* 0x0000000000027941 */ /* 0x000fea0003800200 */
.L_x_15660:
[----:B------:R-:W0:Y:S01]  /*16fe0*/  LDC R169, c[0x0][0x404] ;  /* 0x00010100ffa97b82 */ /* 0x000e220000000800 */
[----:B------:R-:W-:Y:S01]  /*16ff0*/  I2FP.F32.U32 R120, R120 ;  /* 0x0000007800787245 */ /* 0x000fe20000201000 */
[----:B------:R-:W-:Y:S01]  /*17000*/  IMAD.MOV.U32 R183, RZ, RZ, 0x2f800000 ;  /* 0x2f800000ffb77424 */ /* 0x000fe200078e00ff */
[----:B------:R-:W-:Y:S01]  /*17010*/  ISETP.NE.AND P2, PT, R121, 0x1, PT ;  /* 0x000000017900780c */ /* 0x000fe20003f45270 */
[----:B------:R-:W-:Y:S01]  /*17020*/  BSSY.RECONVERGENT B2, `(.L_x_15665) ;  /* 0x000004e000027945 */ /* 0x000fe20003800200 */
[----:B------:R-:W-:Y:S01]  /*17030*/  LOP3.LUT R213, R213, 0xffffffef, RZ, 0xc0, !PT ;  /* 0xffffffefd5d57812 */ /* 0x000fe200078ec0ff */
[----:B------:R-:W-:Y:S01]  /*17040*/  FFMA.FTZ R120, R120, R183, 1.1641532182693481445e-10 ;  /* 0x2f00000078787423 */ /* 0x000fe200000100b7 */
[C---:B-----5:R-:W-:Y:S01]  /*17050*/  IMAD.U32 R171, R124.reuse, 0x10000, RZ ;  /* 0x000100007cab7824 */ /* 0x060fe200078e00ff */
[----:B------:R-:W-:Y:S01]  /*17060*/  PRMT R124, R124, 0x7632, R124 ;  /* 0x000076327c7c7816 */ /* 0x000fe2000000007c */
[----:B------:R-:W-:Y:S01]  /*17070*/  IMAD.MOV.U32 R3, RZ, RZ, R184 ;  /* 0x000000ffff037224 */ /* 0x000fe200078e00b8 */
[----:B------:R-:W-:-:S02]  /*17080*/  MOV R122, 0x2 ;  /* 0x00000002007a7802 */ /* 0x000fc40000000f00 */
        /* <DEDUP_REMOVED lines=11> */
.L_x_15667:
        /* <DEDUP_REMOVED lines=13> */
.L_x_15669:
[----:B------:R-:W-:Y:S05]  /*17210*/  BSYNC.RECONVERGENT B3 ;  /* 0x0000000000037941 */ /* 0x000fea0003800200 */
.L_x_15668:
        /* <DEDUP_REMOVED lines=46> */
.L_x_15666:
[----:B------:R-:W-:Y:S05]  /*17500*/  BSYNC.RECONVERGENT B2 ;  /* 0x0000000000027941 */ /* 0x000fea0003800200 */
.L_x_15665:
        /* <DEDUP_REMOVED lines=19> */
.L_x_15672:
        /* <DEDUP_REMOVED lines=13> */
.L_x_15674:
[----:B------:R-:W-:Y:S05]  /*17710*/  BSYNC.RECONVERGENT B3 ;  /* 0x0000000000037941 */ /* 0x000fea0003800200 */
.L_x_15673:
        /* <DEDUP_REMOVED lines=46> */
.L_x_15671:
[----:B------:R-:W-:Y:S05]  /*17a00*/  BSYNC.RECONVERGENT B2 ;  /* 0x0000000000027941 */ /* 0x000fea0003800200 */
.L_x_15670:
        /* <DEDUP_REMOVED lines=20> */
.L_x_15677:
        /* <DEDUP_REMOVED lines=13> */
.L_x_15679:
[----:B------:R-:W-:Y:S05]  /*17c20*/  BSYNC.RECONVERGENT B3 ;  /* 0x0000000000037941 */ /* 0x000fea0003800200 */
.L_x_15678:
        /* <DEDUP_REMOVED lines=46> */
.L_x_15676:
[----:B------:R-:W-:Y:S05]  /*17f10*/  BSYNC.RECONVERGENT B2 ;  /* 0x0000000000027941 */ /* 0x000fea0003800200 */
.L_x_15675:
        /* <DEDUP_REMOVED lines=19> */
.L_x_15682:
        /* <DEDUP_REMOVED lines=13> */
.L_x_15684:
[----:B------:R-:W-:Y:S05]  /*18120*/  BSYNC.RECONVERGENT B3 ;  /* 0x0000000000037941 */ /* 0x000fea0003800200 */
.L_x_15683:
        /* <DEDUP_REMOVED lines=46> */
.L_x_15681:
[----:B------:R-:W-:Y:S05]  /*18410*/  BSYNC.RECONVERGENT B2 ;  /* 0x0000000000027941 */ /* 0x000fea0003800200 */
.L_x_15680:
        /* <DEDUP_REMOVED lines=18> */
.L_x_15687:
        /* <DEDUP_REMOVED lines=13> */
.L_x_15689:
[----:B------:R-:W-:Y:S05]  /*18610*/  BSYNC.RECONVERGENT B3 ;  /* 0x0000000000037941 */ /* 0x000fea0003800200 */
.L_x_15688:
        /* <DEDUP_REMOVED lines=46> */
.L_x_15686:
[----:B------:R-:W-:Y:S05]  /*18900*/  BSYNC.RECONVERGENT B2 ;  /* 0x0000000000027941 */ /* 0x000fea0003800200 */
.L_x_15685:
        /* <DEDUP_REMOVED lines=17> */
.L_x_15692:
        /* <DEDUP_REMOVED lines=13> */
.L_x_15694:
[----:B------:R-:W-:Y:S05]  /*18af0*/  BSYNC.RECONVERGENT B3 ;  /* 0x0000000000037941 */ /* 0x000fea0003800200 */
.L_x_15693:
        /* <DEDUP_REMOVED lines=46> */
.L_x_15691:
[----:B------:R-:W-:Y:S05]  /*18de0*/  BSYNC.RECONVERGENT B2 ;  /* 0x0000000000027941 */ /* 0x000fea0003800200 */
.L_x_15690:
        /* <DEDUP_REMOVED lines=18> */
.L_x_15697:
        /* <DEDUP_REMOVED lines=13> */
.L_x_15699:
[----:B------:R-:W-:Y:S05]  /*18fe0*/  BSYNC.RECONVERGENT B3 ;  /* 0x0000000000037941 */ /* 0x000fea0003800200 */
.L_x_15698:
        /* <DEDUP_REMOVED lines=46> */
.L_x_15696:
[----:B------:R-:W-:Y:S05]  /*192d0*/  BSYNC.RECONVERGENT B2 ;  /* 0x0000000000027941 */ /* 0x000fea0003800200 */
.L_x_15695:
        /* <DEDUP_REMOVED lines=37> */
.L_x_15659:
        /* <DEDUP_REMOVED lines=24> */
[----:B------:R-:W-:Y:S01]  /*196b0*/  SHF.L.U32 R171, R191, 0x10, RZ ;  /* 0x00000010bfab7819 */ /* 0x000fe200000006ff */
[----:B0-----:R-:W0:Y:S01]  /*196c0*/  LDC.64 R216, c[0x0][0x3b8] ;  /* 0x0000ee00ffd87b82 */ /* 0x001e220000000a00 */
        /* <DEDUP_REMOVED lines=18> */
.L_x_15700:
[----:B------:R-:W-:Y:S02]  /*197f0*/  IMAD.MOV.U32 R183, RZ, RZ, R170 ;  /* 0x000000ffffb77224 */ /* 0x000fe400078e00aa */
[----:B------:R-:W-:-:S07]  /*19800*/  VIADD R168, R168, 0x20 ;  /* 0x00000020a8a87836 */ /* 0x000fce0000000000 */
.L_x_15577:
[----:B------:R-:W-:Y:S05]  /*19810*/  BSYNC.RECONVERGENT B1 ;  /* 0x0000000000017941 */ /* 0x000fea0003800200 */
.L_x_15576:
        /* <DEDUP_REMOVED lines=36> */
.L_x_15706:
        /* <DEDUP_REMOVED lines=13> */
.L_x_15708:
[----:B------:R-:W-:Y:S05]  /*19b30*/  BSYNC.RECONVERGENT B3 ;  /* 0x0000000000037941 */ /* 0x000fea0003800200 */
.L_x_15707:
        /* <DEDUP_REMOVED lines=43> */
[----:B------:R-:W-:-:S07]  /*19df0*/  IMAD.MOV.U32 R128, RZ, RZ, R183 ;  /* 0x000000ffff807224 */ /* 0x000fce00078e00b7 */
.L_x_15705:
[----:B------:R-:W-:Y:S05]  /*19e00*/  BSYNC.RECONVERGENT B2 ;  /* 0x0000000000027941 */ /* 0x000fea0003800200 */
.L_x_15704:
[----:B------:R-:W0:Y:S01]  /*19e10*/  LDC R169, c[0x0][0x404] ;  /* 0x00010100ffa97b82 */ /* 0x000e220000000800 */
[----:B------:R-:W-:Y:S01]  /*19e20*/  HFMA2 R183, -RZ, RZ, 0.1171875, 0 ;  /* 0x2f800000ffb77431 */ /* 0x000fe200000001ff */
[----:B------:R-:W-:Y:S01]  /*19e30*/  I2FP.F32.U32 R128, R128 ;  /* 0x0000008000807245 */ /* 0x000fe20000201000 */
[C---:B-----5:R-:W-:Y:S01]  /*19e40*/  IMAD.U32 R130, R132.reuse, 0x10000, RZ ;  /* 0x0001000084827824 */ /* 0x060fe200078e00ff */
[----:B------:R-:W-:Y:S01]  /*19e50*/  ISETP.NE.AND P2, PT, R131, 0x1, PT ;  /* 0x000000018300780c */ /* 0x000fe20003f45270 */
[----:B------:R-:W-:Y:S01]  /*19e60*/  BSSY.RECONVERGENT B2, `(.L_x_15709) ;  /* 0x000004e000027945 */ /* 0x000fe20003800200 */
[----:B------:R-:W-:Y:S01]  /*19e70*/  LOP3.LUT R213, R213, 0xffffffef, RZ, 0xc0, !PT ;  /* 0xffffffefd5d57812 */ /* 0x000fe200078ec0ff */
[----:B------:R-:W-:Y:S01]  /*19e80*/  IMAD.MOV.U32 R186, RZ, RZ, 0x2 ;  /* 0x00000002ffba7424 */ /* 0x000fe200078e00ff */
[----:B------:R-:W1:Y:S01]  /*19e90*/  LDC R171, c[0x0][0x408] ;  /* 0x00010200ffab7b82 */ /* 0x000e620000000800 */
[----:B------:R-:W-:Y:S01]  /*19ea0*/  PRMT R132, R132, 0x7632, R132 ;  /* 0x0000763284847816 */ /* 0x000fe20000000084 */
[----:B------:R-:W-:Y:S01]  /*19eb0*/  FFMA.FTZ R128, R128, R183, 1.1641532182693481445e-10 ;  /* 0x2f00000080807423 */ /* 0x000fe200000100b7 */
[----:B------:R-:W-:-:S04]  /*19ec0*/  MOV R129, R184 ;  /* 0x000000b800817202 */ /* 0x000fc80000000f00 */
[----:B0-----:R-:W-:Y:S01]  /*19ed0*/  FSETP.LE.FTZ.AND P4, PT, R128, R169, PT ;  /* 0x000000a98000720b */ /* 0x001fe20003f93000 */
[----:B-1----:R-:W-:-:S12]  /*19ee0*/  FMUL.FTZ R3, R130, R171 ;  /* 0x000000ab82037220 */ /* 0x002fd80000410000 */
        /* <DEDUP_REMOVED lines=10> */
.L_x_15711:
        /* <DEDUP_REMOVED lines=13> */
.L_x_15713:
[----:B------:R-:W-:Y:S05]  /*1a060*/  BSYNC.RECONVERGENT B3 ;  /* 0x0000000000037941 */ /* 0x000fea0003800200 */
.L_x_15712:
        /* <DEDUP_REMOVED lines=45> */
.L_x_15710:
[----:B------:R-:W-:Y:S05]  /*1a340*/  BSYNC.RECONVERGENT B2 ;  /* 0x0000000000027941 */ /* 0x000fea0003800200 */
.L_x_15709:
[----:B------:R-:W-:Y:S01]  /*1a350*/  I2FP.F32.U32 R128, R129 ;  /* 0x0000008100807245 */ /* 0x000fe20000201000 */
[----:B------:R-:W-:Y:S01]  /*1a360*/  BSSY.RECONVERGENT B2, `(.L_x_15714) ;  /* 0x0000052000027945 */ /* 0x000fe20003800200 */
[----:B------:R-:W-:Y:S01]  /*1a370*/  SHF.L.U32 R130, R92, 0x10, RZ ;  /* 0x000000105c827819 */ /* 0x000fe200000006ff */
[----:B------:R-:W-:Y:S01]  /*1a380*/  IMAD.MOV.U32 R131, RZ, RZ, 0x2 ;  /* 0x00000002ff837424 */ /* 0x000fe200078e00ff */
[----:B------:R-:W-:Y:S01]  /*1a390*/  FSEL R3, R3, RZ, P4 ;  /* 0x000000ff03037208 */ /* 0x000fe20002000000 */
        /* <DEDUP_REMOVED lines=18> */
.L_x_15716:
        /* <DEDUP_REMOVED lines=13> */
.L_x_15718:
[----:B------:R-:W-:Y:S05]  /*1a590*/  BSYNC.RECONVERGENT B3 ;  /* 0x0000000000037941 */ /* 0x000fea0003800200 */
.L_x_15717:
        /* <DEDUP_REMOVED lines=46> */
.L_x_15715:
[----:B------:R-:W-:Y:S05]  /*1a880*/  BSYNC.RECONVERGENT B2 ;  /* 0x0000000000027941 */ /* 0x000fea0003800200 */
.L_x_15714:
        /* <DEDUP_REMOVED lines=20> */
.L_x_15721:
        /* <DEDUP_REMOVED lines=13> */
.L_x_15723:
[----:B------:R-:W-:Y:S05]  /*1aaa0*/  BSYNC.RECONVERGENT B3 ;  /* 0x0000000000037941 */ /* 0x000fea0003800200 */
.L_x_15722:
        /* <DEDUP_REMOVED lines=46> */
.L_x_15720:
[----:B------:R-:W-:Y:S05]  /*1ad90*/  BSYNC.RECONVERGENT B2 ;  /* 0x0000000000027941 */ /* 0x000fea0003800200 */
.L_x_15719:
[----:B------:R-:W-:Y:S01]  /*1ada0*/  I2FP.F32.U32 R130, R129 ;  /* 0x0000008100827245 */ /* 0x000fe20000201000 */
[----:B------:R-:W-:Y:S01]  /*1adb0*/  BSSY.RECONVERGENT B2, `(.L_x_15724) ;  /* 0x0000053000027945 */ /* 0x000fe20003800200 */
[----:B------:R-:W-:Y:S01]  /*1adc0*/  PRMT R129, R92, 0x7632, R129 ;  /* 0x000076325c817816 */ /* 0x000fe20000000081 */
[----:B------:R-:W-:Y:S01]  /*1add0*/  IMAD.MOV.U32 R188, RZ, RZ, 0x2 ;  /* 0x00000002ffbc7424 */ /* 0x000fe200078e00ff */
[----:B------:R-:W-:Y:S01]  /*1ade0*/  FSEL R3, R3, RZ, P4 ;  /* 0x000000ff03037208 */ /* 0x000fe20002000000 */
[----:B------:R-:W-:Y:S01]  /*1adf0*/  FFMA.FTZ R130, R130, R183, 1.1641532182693481445e-10 ;  /* 0x2f00000082827423 */ /* 0x000fe200000100b7 */
[----:B------:R-:W-:-:S04]  /*1ae00*/  SHF.L.U32 R132, R129, 0x10, RZ ;  /* 0x0000001081847819 */ /* 0x000fc800000006ff */
        /* <DEDUP_REMOVED lines=17> */
.L_x_15726:
        /* <DEDUP_REMOVED lines=13> */
.L_x_15728:
[----:B------:R-:W-:Y:S05]  /*1aff0*/  BSYNC.RECONVERGENT B3 ;  /* 0x0000000000037941 */ /* 0x000fea0003800200 */
.L_x_15727:
        /* <DEDUP_REMOVED lines=46> */
.L_x_15725:
[----:B------:R-:W-:Y:S05]  /*1b2e0*/  BSYNC.RECONVERGENT B2 ;  /* 0x0000000000027941 */ /* 0x000fea0003800200 */
.L_x_15724:
        /* <DEDUP_REMOVED lines=21> */
.L_x_15731:
        /* <DEDUP_REMOVED lines=13> */
.L_x_15733:
[----:B------:R-:W-:Y:S05]  /*1b510*/  BSYNC.RECONVERGENT B3 ;  /* 0x0000000000037941 */ /* 0x000fea0003800200 */
.L_x_15732:
        /* <DEDUP_REMOVED lines=46> */
.L_x_15730:
[----:B------:R-:W-:Y:S05]  /*1b800*/  BSYNC.RECONVERGENT B2 ;  /* 0x0000000000027941 */ /* 0x000fea0003800200 */
.L_x_15729:
[----:B------:R-:W-:Y:S01]  /*1b810*/  I2FP.F32.U32 R130, R131 ;  /* 0x0000008300827245 */ /* 0x000fe20000201000 */
[----:B------:R-:W-:Y:S01]  /*1b820*/  BSSY.RECONVERGENT B2, `(.L_x_15734) ;  /* 0x0000053000027945 */ /* 0x000fe20003800200 */
[----:B------:R-:W-:Y:S01]  /*1b830*/  SHF.L.U32 R132, R93, 0x10, RZ ;  /* 0x000000105d847819 */ /* 0x000fe200000006ff */
[----:B------:R-:W-:Y:S01]  /*1b840*/  IMAD.MOV.U32 R190, RZ, RZ, 0x2 ;  /* 0x00000002ffbe7424 */ /* 0x000fe200078e00ff */
[----:B------:R-:W-:Y:S01]  /*1b850*/  FSEL R187, R187, RZ, P4 ;  /* 0x000000ffbbbb7208 */ /* 0x000fe20002000000 */
[----:B------:R-:W-:Y:S01]  /*1b860*/  FFMA.FTZ R130, R130, R183, 1.1641532182693481445e-10 ;  /* 0x2f00000082827423 */ /* 0x000fe200000100b7 */
[----:B------:R-:W-:Y:S02]  /*1b870*/  IMAD.MOV.U32 R133, RZ, RZ, R184 ;  /* 0x000000ffff857224 */ /* 0x000fe400078e00b8 */
[----:B------:R-:W-:Y:S02]  /*1b880*/  FMUL.FTZ R132, R132, R171 ;  /* 0x000000ab84847220 */ /* 0x000fe40000410000 */
        /* <DEDUP_REMOVED lines=16> */
.L_x_15736:
        /* <DEDUP_REMOVED lines=13> */
.L_x_15738:
[----:B------:R-:W-:Y:S05]  /*1ba60*/  BSYNC.RECONVERGENT B3 ;  /* 0x0000000000037941 */ /* 0x000fea0003800200 */
.L_x_15737:
        /* <DEDUP_REMOVED lines=46> */
.L_x_15735:
[----:B------:R-:W-:Y:S05]  /*1bd50*/  BSYNC.RECONVERGENT B2 ;  /* 0x0000000000027941 */ /* 0x000fea0003800200 */
.L_x_15734:
        /* <DEDUP_REMOVED lines=20> */
.L_x_15741:
        /* <DEDUP_REMOVED lines=13> */
.L_x_15743:
[----:B------:R-:W-:Y:S05]  /*1bf70*/  BSYNC.RECONVERGENT B3 ;  /* 0x0000000000037941 */ /* 0x000fea0003800200 */
.L_x_15742:
        /* <DEDUP_REMOVED lines=46> */
.L_x_15740:
[----:B------:R-:W-:Y:S05]  /*1c260*/  BSYNC.RECONVERGENT B2 ;  /* 0x0000000000027941 */ /* 0x000fea0003800200 */
.L_x_15739:
        /* <DEDUP_REMOVED lines=24> */
.L_x_15746:
        /* <DEDUP_REMOVED lines=13> */
.L_x_15748:
[----:B------:R-:W-:Y:S05]  /*1c4c0*/  BSYNC.RECONVERGENT B3 ;  /* 0x0000000000037941 */ /* 0x000fea0003800200 */
.L_x_15747:
[----:B------:R-:W-:Y:S01]  /*1c4d0*/  IMAD.WIDE.U32 R4, R210, -0x326172a9, RZ ;  /* 0xcd9e8d57d2047825 */ /* 0x000fe200078e00ff */
[----:B------:R-:W-:Y:S01]  /*1c4e0*/  LOP3.LUT R132, R182, UR5, R191, 0x96, !PT ;  /* 0x00000005b6847c12 */ /* 0x000fe2000f8e96bf */
[----:B------:R-:W-:Y:S01]  /*1c4f0*/  UIADD3 UR31, UPT, UPT, UR5, -0x4498517b, URZ ;  /* 0xbb67ae85051f7890 */ /* 0x000fe2000fffe0ff */
[----:B------:R-:W-:Y:S01]  /*1c500*/  MOV R3, R170 ;  /* 0x000000aa00037202 */ /* 0x000fe20000000f00 */
        /* <DEDUP_REMOVED lines=42> */
.L_x_15745:
[----:B------:R-:W-:Y:S05]  /*1c7b0*/  BSYNC.RECONVERGENT B2 ;  /* 0x0000000000027941 */ /* 0x000fea0003800200 */
.L_x_15744:
        /* <DEDUP_REMOVED lines=19> */
.L_x_15751:
        /* <DEDUP_REMOVED lines=13> */
.L_x_15753:
[----:B------:R-:W-:Y:S05]  /*1c9c0*/  BSYNC.RECONVERGENT B3 ;  /* 0x0000000000037941 */ /* 0x000fea0003800200 */
.L_x_15752:
        /* <DEDUP_REMOVED lines=46> */
.L_x_15750:
[----:B------:R-:W-:Y:S05]  /*1ccb0*/  BSYNC.RECONVERGENT B2 ;  /* 0x0000000000027941 */ /* 0x000fea0003800200 */
.L_x_15749:
        /* <DEDUP_REMOVED lines=23> */
.L_x_15756:
        /* <DEDUP_REMOVED lines=13> */
.L_x_15758:
[----:B------:R-:W-:Y:S05]  /*1cf00*/  BSYNC.RECONVERGENT B3 ;  /* 0x0000000000037941 */ /* 0x000fea0003800200 */
.L_x_15757:
        /* <DEDUP_REMOVED lines=46> */
.L_x_15755:
[----:B------:R-:W-:Y:S05]  /*1d1f0*/  BSYNC.RECONVERGENT B2 ;  /* 0x0000000000027941 */ /* 0x000fea0003800200 */
.L_x_15754:
        /* <DEDUP_REMOVED lines=18> */
.L_x_15761:
        /* <DEDUP_REMOVED lines=13> */
.L_x_15763:
[----:B------:R-:W-:Y:S05]  /*1d3f0*/  BSYNC.RECONVERGENT B3 ;  /* 0x0000000000037941 */ /* 0x000fea0003800200 */
.L_x_15762:
        /* <DEDUP_REMOVED lines=46> */
.L_x_15760:
[----:B------:R-:W-:Y:S05]  /*1d6e0*/  BSYNC.RECONVERGENT B2 ;  /* 0x0000000000027941 */ /* 0x000fea0003800200 */
.L_x_15759:
        /* <DEDUP_REMOVED lines=24> */
.L_x_15766:
        /* <DEDUP_REMOVED lines=13> */
.L_x_15768:
[----:B------:R-:W-:Y:S05]  /*1d940*/  BSYNC.RECONVERGENT B3 ;  /* 0x0000000000037941 */ /* 0x000fea0003800200 */
.L_x_15767:
        /* <DEDUP_REMOVED lines=46> */
.L_x_15765:
[----:B------:R-:W-:Y:S05]  /*1dc30*/  BSYNC.RECONVERGENT B2 ;  /* 0x0000000000027941 */ /* 0x000fea0003800200 */
.L_x_15764:
        /* <DEDUP_REMOVED lines=19> */
.L_x_15771:
        /* <DEDUP_REMOVED lines=13> */
.L_x_15773:
[----:B------:R-:W-:Y:S05]  /*1de40*/  BSYNC.RECONVERGENT B3 ;  /* 0x0000000000037941 */ /* 0x000fea0003800200 */
.L_x_15772:
        /* <DEDUP_REMOVED lines=46> */
.L_x_15770:
[----:B------:R-:W-:Y:S05]  /*1e130*/  BSYNC.RECONVERGENT B2 ;  /* 0x0000000000027941 */ /* 0x000fea0003800200 */
.L_x_15769:
        /* <DEDUP_REMOVED lines=23> */
.L_x_15776:
        /* <DEDUP_REMOVED lines=13> */
.L_x_15778:
[----:B------:R-:W-:Y:S05]  /*1e380*/  BSYNC.RECONVERGENT B3 ;  /* 0x0000000000037941 */ /* 0x000fea0003800200 */
.L_x_15777:
        /* <DEDUP_REMOVED lines=46> */
.L_x_15775:
[----:B------:R-:W-:Y:S05]  /*1e670*/  BSYNC.RECONVERGENT B2 ;  /* 0x0000000000027941 */ /* 0x000fea0003800200 */
.L_x_15774:
        /* <DEDUP_REMOVED lines=18> */
.L_x_15781:
        /* <DEDUP_REMOVED lines=15> */
.L_x_15783:
[----:B------:R-:W-:Y:S05]  /*1e890*/  BSYNC.RECONVERGENT B3 ;  /* 0x0000000000037941 */ /* 0x000fea0003800200 */
.L_x_15782:
        /* <DEDUP_REMOVED lines=46> */
.L_x_15780:
[----:B------:R-:W-:Y:S05]  /*1eb80*/  BSYNC.RECONVERGENT B2 ;  /* 0x0000000000027941 */ /* 0x000fea0003800200 */
.L_x_15779:
[----:B------:R-:W-:Y:S02]  /*1eb90*/  I2FP.F32.U32 R192, R215 ;  /* 0x000000d700c07245 */ /* 0x000fe40000201000 */
[----:B------:R-:W-:Y:S02]  /*1eba0*/  PRMT R215, R95, 0x7632, R215 ;  /* 0x000076325fd77816 */ /* 0x000fe400000000d7 */
[----:B------:R-:W-:Y:S01]  /*1ebb0*/  FSEL R135, R135, RZ, P5 ;  /* 0x000000ff87877208 */ /* 0x000fe20002800000 */
[----:B------:R-:W-:Y:S01]  /*1ebc0*/  FFMA.FTZ R192, R192, R183, 1.1641532182693481445e-10 ;  /* 0x2f000000c0c07423 */ /* 0x000fe200000100b7 */
[----:B------:R-:W-:-:S04]  /*1ebd0*/  SHF.L.U32 R216, R215, 0x10, RZ ;  /* 0x00000010d7d87819 */ /* 0x000fc800000006ff */
[----:B------:R-:W-:Y:S01]  /*1ebe0*/  FSETP.GTU.FTZ.AND P6, PT, R192, R169, PT ;  /* 0x000000a9c000720b */ /* 0x000fe20003fdc000 */
[----:B------:R-:W-:-:S03]  /*1ebf0*/  FMUL.FTZ R216, R216, R171 ;  /* 0x000000abd8d87220 */ /* 0x000fc60000410000 */
[----:B------:R-:W-:Y:S02]  /*1ec00*/  SEL R192, RZ, 0x1, P6 ;  /* 0x00000001ffc07807 */ /* 0x000fe40003000000 */
[----:B------:R-:W-:-:S05]  /*1ec10*/  FSEL R216, R216, RZ, !P6 ;  /* 0x000000ffd8d87208 */ /* 0x000fca0007000000 */
[----:B------:R-:W-:-:S04]  /*1ec20*/  FADD.FTZ R135, R216, R135 ;  /* 0x00000087d8877221 */ /* 0x000fc80000010000 */
[----:B------:R-:W-:Y:S01]  /*1ec30*/  @P1 FADD.FTZ R135, R103, R135 ;  /* 0x0000008767871221 */ /* 0x000fe20000010000 */
[----:B------:R-:W-:Y:S06]  /*1ec40*/  BRA `(.L_x_15784) ;  /* 0x0000002800847947 */ /* 0x000fec0003800000 */
.L_x_15703:
        /* <DEDUP_REMOVED lines=16> */
.L_x_15787:
        /* <DEDUP_REMOVED lines=13> */
.L_x_15789:
[----:B------:R-:W-:Y:S05]  /*1ee20*/  BSYNC.RECONVERGENT B3 ;  /* 0x0000000000037941 */ /* 0x000fea0003800200 */
.L_x_15788:
        /* <DEDUP_REMOVED lines=45> */
.L_x_15786:
[----:B------:R-:W-:Y:S05]  /*1f100*/  BSYNC.RECONVERGENT B2 ;  /* 0x0000000000027941 */ /* 0x000fea0003800200 */
.L_x_15785:
[----:B------:R-:W0:Y:S01]  /*1f110*/  LDC R169, c[0x0][0x404] ;  /* 0x00010100ffa97b82 */ /* 0x000e220000000800 */
[----:B------:R-:W-:Y:S01]  /*1f120*/  I2FP.F32.U32 R128, R128 ;  /* 0x0000008000807245 */ /* 0x000fe20000201000 */
[----:B------:R-:W-:Y:S01]  /*1f130*/  IMAD.MOV.U32 R183, RZ, RZ, 0x2f800000 ;  /* 0x2f800000ffb77424 */ /* 0x000fe200078e00ff */
[----:B------:R-:W-:Y:S01]  /*1f140*/  LOP3.LUT R213, R213, 0xffffffef, RZ, 0xc0, !PT ;  /* 0xffffffefd5d57812 */ /* 0x000fe200078ec0ff */
[----:B------:R-:W-:Y:S01]  /*1f150*/  BSSY.RECONVERGENT B2, `(.L_x_15790) ;  /* 0x000004e000027945 */ /* 0x000fe20003800200 */
[----:B-----5:R-:W-:Y:S01]  /*1f160*/  SHF.L.U32 R171, R132, 0x10, RZ ;  /* 0x0000001084ab7819 */ /* 0x020fe200000006ff */
[----:B------:R-:W-:Y:S01]  /*1f170*/  FFMA.FTZ R128, R128, R183, 1.1641532182693481445e-10 ;  /* 0x2f00000080807423 */ /* 0x000fe200000100b7 */
[----:B------:R-:W-:Y:S01]  /*1f180*/  PRMT R132, R132, 0x7632, R132 ;  /* 0x0000763284847816 */ /* 0x000fe20000000084 */
[----:B------:R-:W-:Y:S02]  /*1f190*/  IMAD.MOV.U32 R130, RZ, RZ, 0x2 ;  /* 0x00000002ff827424 */ /* 0x000fe400078e00ff */
[----:B------:R-:W-:Y:S01]  /*1f1a0*/  IMAD.MOV.U32 R3, RZ, RZ, R184 ;  /* 0x000000ffff037224 */ /* 0x000fe200078e00b8 */
[----:B0-----:R-:W-:-:S13]  /*1f1b0*/  FSETP.LE.FTZ.AND P2, PT, R128, R169, PT ;  /* 0x000000a98000720b */ /* 0x001fda0003f53000 */
        /* <DEDUP_REMOVED lines=11> */
.L_x_15792:
        /* <DEDUP_REMOVED lines=13> */
.L_x_15794:
[----:B------:R-:W-:Y:S05]  /*1f340*/  BSYNC.RECONVERGENT B3 ;  /* 0x0000000000037941 */ /* 0x000fea0003800200 */
.L_x_15793:
        /* <DEDUP_REMOVED lines=46> */
.L_x_15791:
[----:B------:R-:W-:Y:S05]  /*1f630*/  BSYNC.RECONVERGENT B2 ;  /* 0x0000000000027941 */ /* 0x000fea0003800200 */
.L_x_15790:
        /* <DEDUP_REMOVED lines=19> */
.L_x_15797:
        /* <DEDUP_REMOVED lines=13> */
.L_x_15799:
[----:B------:R-:W-:Y:S05]  /*1f840*/  BSYNC.RECONVERGENT B3 ;  /* 0x0000000000037941 */ /* 0x000fea0003800200 */
.L_x_15798:
        /* <DEDUP_REMOVED lines=46> */
.L_x_15796:
[----:B------:R-:W-:Y:S05]  /*1fb30*/  BSYNC.RECONVERGENT B2 ;  /* 0x0000000000027941 */ /* 0x000fea0003800200 */
.L_x_15795:
[----:B------:R-:W-:Y:S01]  /*1fb40*/  I2FP.F32.U32 R128, R3 ;  /* 0x0000000300807245 */ /* 0x000fe20000201000 */
[----:B------:R-:W-:Y:S01]  /*1fb50*/  BSSY.RECONVERGENT B2, `(.L_x_15800) ;  /* 0x000004f000027945 */ /* 0x000fe20003800200 */
[----:B------:R-:W-:Y:S01]  /*1fb60*/  ISETP.NE.AND P2, PT, R129, 0x1, PT ;  /* 0x000000018100780c */ /* 0x000fe20003f45270 */
[----:B------:R-:W-:Y:S01]  /*1fb70*/  IMAD.MOV.U32 R130, RZ, RZ, 0x2 ;  /* 0x00000002ff827424 */ /* 0x000fe200078e00ff */
[----:B------:R-:W-:Y:S01]  /*1fb80*/  LOP3.LUT R213, R213, 0xfffffffb, RZ, 0xc0, !PT ;  /* 0xfffffffbd5d57812 */ /* 0x000fe200078ec0ff */
[----:B------:R-:W-:Y:S01]  /*1fb90*/  FFMA.FTZ R128, R128, R183, 1.1641532182693481445e-10 ;  /* 0x2f00000080807423 */ /* 0x000fe200000100b7 */
[C---:B------:R-:W-:Y:S01]  /*1fba0*/  SHF.L.U32 R215, R133.reuse, 0x10, RZ ;  /* 0x0000001085d77819 */ /* 0x040fe200000006ff */
[----:B------:R-:W-:Y:S01]  /*1fbb0*/  IMAD.MOV.U32 R3, RZ, RZ, R184 ;  /* 0x000000ffff037224 */ /* 0x000fe200078e00b8 */
[----:B------:R-:W-:Y:S02]  /*1fbc0*/  PRMT R217, R133, 0x7632, R217 ;  /* 0x0000763285d97816 */ /* 0x000fe400000000d9 */
        /* <DEDUP_REMOVED lines=11> */
.L_x_15802:
        /* <DEDUP_REMOVED lines=13> */
.L_x_15804:
[----:B------:R-:W-:Y:S05]  /*1fd50*/  BSYNC.RECONVERGENT B3 ;  /* 0x0000000000037941 */ /* 0x000fea0003800200 */
.L_x_15803:
        /* <DEDUP_REMOVED lines=46> */
.L_x_15801:
[----:B------:R-:W-:Y:S05]  /*20040*/  BSYNC.RECONVERGENT B2 ;  /* 0x0000000000027941 */ /* 0x000fea0003800200 */
.L_x_15800:
        /* <DEDUP_REMOVED lines=19> */
.L_x_15807:
        /* <DEDUP_REMOVED lines=13> */
.L_x_15809:
[----:B------:R-:W-:Y:S05]  /*20250*/  BSYNC.RECONVERGENT B3 ;  /* 0x0000000000037941 */ /* 0x000fea0003800200 */
.L_x_15808:
        /* <DEDUP_REMOVED lines=46> */
.L_x_15806:
[----:B------:R-:W-:Y:S05]  /*20540*/  BSYNC.RECONVERGENT B2 ;  /* 0x0000000000027941 */ /* 0x000fea0003800200 */
.L_x_15805:
[----:B------:R-:W-:Y:S01]  /*20550*/  ISETP.NE.AND P3, PT, R129, 0x1, PT ;  /* 0x000000018100780c */ /* 0x000fe20003f65270 */
[----:B------:R-:W-:Y:S01]  /*20560*/  BSSY.RECONVERGENT B2, `(.L_x_15810) ;  /* 0x000004d000027945 */ /* 0x000fe20003800200 */
[----:B------:R-:W-:Y:S01]  /*20570*/  I2FP.F32.U32 R128, R3 ;  /* 0x0000000300807245 */ /* 0x000fe20000201000 */
[----:B------:R-:W-:Y:S01]  /*20580*/  IMAD.MOV.U32 R130, RZ, RZ, 0x2 ;  /* 0x00000002ff827424 */ /* 0x000fe200078e00ff */
[C---:B------:R-:W-:Y:S01]  /*20590*/  SHF.L.U32 R218, R134.reuse, 0x10, RZ ;  /* 0x0000001086da7819 */ /* 0x040fe200000006ff */
[----:B------:R-:W-:Y:S01]  /*205a0*/  IMAD.MOV.U32 R3, RZ, RZ, R184 ;  /* 0x000000ffff037224 */ /* 0x000fe200078e00b8 */
[----:B------:R-:W-:Y:S01]  /*205b0*/  PRMT R219, R134, 0x7632, R219 ;  /* 0x0000763286db7816 */ /* 0x000fe200000000db */
[----:B------:R-:W-:-:S05]  /*205c0*/  FFMA.FTZ R128, R128, R183, 1.1641532182693481445e-10 ;  /* 0x2f00000080807423 */ /* 0x000fca00000100b7 */
        /* <DEDUP_REMOVED lines=10> */
.L_x_15812:
        /* <DEDUP_REMOVED lines=13> */
.L_x_15814:
[----:B------:R-:W-:Y:S05]  /*20740*/  BSYNC.RECONVERGENT B3 ;  /* 0x0000000000037941 */ /* 0x000fea0003800200 */
.L_x_15813:
        /* <DEDUP_REMOVED lines=46> */
.L_x_15811:
[----:B------:R-:W-:Y:S05]  /*20a30*/  BSYNC.RECONVERGENT B2 ;  /* 0x0000000000027941 */ /* 0x000fea0003800200 */
.L_x_15810:
        /* <DEDUP_REMOVED lines=17> */
.L_x_15817:
        /* <DEDUP_REMOVED lines=13> */
.L_x_15819:
[----:B------:R-:W-:Y:S05]  /*20c20*/  BSYNC.RECONVERGENT B3 ;  /* 0x0000000000037941 */ /* 0x000fea0003800200 */
.L_x_15818:
        /* <DEDUP_REMOVED lines=46> */
.L_x_15816:
[----:B------:R-:W-:Y:S05]  /*20f10*/  BSYNC.RECONVERGENT B2 ;  /* 0x0000000000027941 */ /* 0x000fea0003800200 */
.L_x_15815:
        /* <DEDUP_REMOVED lines=18> */
.L_x_15822:
        /* <DEDUP_REMOVED lines=13> */
.L_x_15824:
[----:B------:R-:W-:Y:S05]  /*21110*/  BSYNC.RECONVERGENT B3 ;  /* 0x0000000000037941 */ /* 0x000fea0003800200 */
.L_x_15823:
        /* <DEDUP_REMOVED lines=46> */
.L_x_15821:
[----:B------:R-:W-:Y:S05]  /*21400*/  BSYNC.RECONVERGENT B2 ;  /* 0x0000000000027941 */ /* 0x000fea0003800200 */
.L_x_15820:
        /* <DEDUP_REMOVED lines=9> */
[----:B------:R-:W-:Y:S01]  /*214a0*/  FMUL.FTZ R134, R134, UR27 ;  /* 0x0000001b86867c20 */ /* 0x000fe20008410000 */
[----:B------:R-:W-:Y:S01]  /*214b0*/  SHF.L.U32 R135, R135, 0x10, RZ ;  /* 0x0000001087877819 */ /* 0x000fe200000006ff */
[----:B------:R-:W-:Y:S01]  /*214c0*/  FMUL.FTZ R219, R219, UR27 ;  /* 0x0000001bdbdb7c20 */ /* 0x000fe20008410000 */
[----:B------:R-:W-:Y:S01]  /*214d0*/  LOP3.LUT P5, RZ, R213, 0x2, RZ, 0xc0, !PT ;  /* 0x00000002d5ff7812 */ /* 0x000fe200078ac0ff */
[----:B------:R-:W-:Y:S01]  /*214e0*/  FMUL.FTZ R218, R218, UR27 ;  /* 0x0000001bdada7c20 */ /* 0x000fe20008410000 */
[----:B------:R-:W-:Y:S01]  /*214f0*/  FSEL R128, R171, RZ, P1 ;  /* 0x000000ffab807208 */ /* 0x000fe20000800000 */
[----:B------:R-:W-:Y:S01]  /*21500*/  FMUL.FTZ R215, R215, UR27 ;  /* 0x0000001bd7d77c20 */ /* 0x000fe20008410000 */
[----:B------:R-:W-:Y:S01]  /*21510*/  ISETP.NE.AND P1, PT, R130, RZ, PT ;  /* 0x000000ff8200720c */ /* 0x000fe20003f25270 */
[----:B------:R-:W-:Y:S01]  /*21520*/  FMUL.FTZ R135, R135, UR27 ;  /* 0x0000001b87877c20 */ /* 0x000fe20008410000 */
[----:B------:R-:W-:-:S02]  /*21530*/  FSEL R129, R216, RZ, P0 ;  /* 0x000000ffd8817208 */ /* 0x000fc40000000000 */
[----:B------:R-:W-:Y:S02]  /*21540*/  ISETP.NE.AND P0, PT, R131, RZ, PT ;  /* 0x000000ff8300720c */ /* 0x000fe40003f05270 */
[----:B------:R-:W-:Y:S02]  /*21550*/  FSEL R131, R217, RZ, P5 ;  /* 0x000000ffd9837208 */ /* 0x000fe40002800000 */
        /* <DEDUP_REMOVED lines=16> */
.L_x_15784:
        /* <DEDUP_REMOVED lines=44> */
.L_x_15825:
[----:B------:R-:W-:Y:S01]  /*21920*/  IMAD.MOV.U32 R183, RZ, RZ, R170 ;  /* 0x000000ffffb77224 */ /* 0x000fe200078e00aa */
[----:B------:R-:W-:-:S07]  /*21930*/  IADD3 R168, PT, PT, R168, 0x20, RZ ;  /* 0x00000020a8a87810 */ /* 0x000fce0007ffe0ff */
.L_x_15702:
[----:B------:R-:W-:Y:S05]  /*21940*/  BSYNC.RECONVERGENT B1 ;  /* 0x0000000000017941 */ /* 0x000fea0003800200 */
.L_x_15701:
        /* <DEDUP_REMOVED lines=36> */
.L_x_15831:
        /* <DEDUP_REMOVED lines=13> */
.L_x_15833:
[----:B------:R-:W-:Y:S05]  /*21c60*/  BSYNC.RECONVERGENT B3 ;  /* 0x0000000000037941 */ /* 0x000fea0003800200 */
.L_x_15832:
        /* <DEDUP_REMOVED lines=44> */
.L_x_15830:
[----:B------:R-:W-:Y:S05]  /*21f30*/  BSYNC.RECONVERGENT B2 ;  /* 0x0000000000027941 */ /* 0x000fea0003800200 */
.L_x_15829:
        /* <DEDUP_REMOVED lines=10> */
[----:B------:R-:W-:Y:S01]  /*21fe0*/  IMAD.MOV.U32 R137, RZ, RZ, R184 ;  /* 0x000000ffff897224 */ /* 0x000fe200078e00b8 */
[----:B------:R-:W-:-:S02]  /*21ff0*/  MOV R186, 0x2 ;  /* 0x0000000200ba7802 */ /* 0x000fc40000000f00 */
        /* <DEDUP_REMOVED lines=12> */
.L_x_15836:
        /* <DEDUP_REMOVED lines=13> */
.L_x_15838:
[----:B------:R-:W-:Y:S05]  /*22190*/  BSYNC.RECONVERGENT B3 ;  /* 0x0000000000037941 */ /* 0x000fea0003800200 */
.L_x_15837:
        /* <DEDUP_REMOVED lines=43> */
[----:B------:R-:W-:Y:S02]  /*22450*/  IMAD.MOV.U32 R137, RZ, RZ, R170 ;  /* 0x000000ffff897224 */ /* 0x000fe400078e00aa */
[----:B------:R-:W-:-:S07]  /*22460*/  IMAD.MOV.U32 R170, RZ, RZ, R136 ;  /* 0x000000ffffaa7224 */ /* 0x000fce00078e0088 */
.L_x_15835:
[----:B------:R-:W-:Y:S05]  /*22470*/  BSYNC.RECONVERGENT B2 ;  /* 0x0000000000027941 */ /* 0x000fea0003800200 */
.L_x_15834:
        /* <DEDUP_REMOVED lines=23> */
.L_x_15841:
        /* <DEDUP_REMOVED lines=13> */
.L_x_15843:
[----:B------:R-:W-:Y:S05]  /*226c0*/  BSYNC.RECONVERGENT B3 ;  /* 0x0000000000037941 */ /* 0x000fea0003800200 */
.L_x_15842:
        /* <DEDUP_REMOVED lines=46> */
.L_x_15840:
[----:B------:R-:W-:Y:S05]  /*229b0*/  BSYNC.RECONVERGENT B2 ;  /* 0x0000000000027941 */ /* 0x000fea0003800200 */
.L_x_15839:
        /* <DEDUP_REMOVED lines=20> */
.L_x_15846:
        /* <DEDUP_REMOVED lines=13> */
.L_x_15848:
[----:B------:R-:W-:Y:S05]  /*22bd0*/  BSYNC.RECONVERGENT B3 ;  /* 0x0000000000037941 */ /* 0x000fea0003800200 */
.L_x_15847:
        /* <DEDUP_REMOVED lines=46> */
.L_x_15845:
[----:B------:R-:W-:Y:S05]  /*22ec0*/  BSYNC.RECONVERGENT B2 ;  /* 0x0000000000027941 */ /* 0x000fea0003800200 */
.L_x_15844:
        /* <DEDUP_REMOVED lines=24> */
.L_x_15851:
        /* <DEDUP_REMOVED lines=13> */
.L_x_15853:
[----:B------:R-:W-:Y:S05]  /*23120*/  BSYNC.RECONVERGENT B3 ;  /* 0x0000000000037941 */ /* 0x000fea0003800200 */
.L_x_15852:
        /* <DEDUP_REMOVED lines=46> */
.L_x_15850:
[----:B------:R-:W-:Y:S05]  /*23410*/  BSYNC.RECONVERGENT B2 ;  /* 0x0000000000027941 */ /* 0x000fea0003800200 */
.L_x_15849:
[----:B------:R-:W-:Y:S01]  /*23420*/  I2FP.F32.U32 R138, R3 ;  /* 0x00000003008a7245 */ /* 0x000fe20000201000 */
[----:B------:R-:W-:Y:S01]  /*23430*/  IMAD.U32 R140, R141, 0x10000, RZ ;  /* 0x000100008d8c7824 */ /* 0x000fe200078e00ff */
[----:B------:R-:W-:Y:S01]  /*23440*/  ISETP.NE.AND P2, PT, R188, 0x1, PT ;  /* 0x00000001bc00780c */ /* 0x000fe20003f45270 */
[----:B------:R-:W-:Y:S01]  /*23450*/  BSSY.RECONVERGENT B2, `(.L_x_15854) ;  /* 0x000004e000027945 */ /* 0x000fe20003800200 */
[----:B------:R-:W-:Y:S01]  /*23460*/  LOP3.LUT R213, R213, 0xfffffffb, RZ, 0xc0, !PT ;  /* 0xfffffffbd5d57812 */ /* 0x000fe200078ec0ff */
[----:B------:R-:W-:Y:S01]  /*23470*/  FFMA.FTZ R138, R138, R183, 1.1641532182693481445e-10 ;  /* 0x2f0000008a8a7423 */ /* 0x000fe200000100b7 */
[----:B------:R-:W-:Y:S01]  /*23480*/  PRMT R3, R141, 0x7632, R3 ;  /* 0x000076328d037816 */ /* 0x000fe20000000003 */
[----:B------:R-:W-:Y:S01]  /*23490*/  IMAD.MOV.U32 R189, RZ, RZ, 0x2 ;  /* 0x00000002ffbd7424 */ /* 0x000fe200078e00ff */
[----:B------:R-:W-:Y:S01]  /*234a0*/  MOV R139, R184 ;  /* 0x000000b8008b7202 */ /* 0x000fe20000000f00 */
        /* <DEDUP_REMOVED lines=12> */
.L_x_15856:
        /* <DEDUP_REMOVED lines=13> */
.L_x_15858:
[----:B------:R-:W-:Y:S05]  /*23640*/  BSYNC.RECONVERGENT B3 ;  /* 0x0000000000037941 */ /* 0x000fea0003800200 */
.L_x_15857:
        /* <DEDUP_REMOVED lines=46> */
.L_x_15855:
[----:B------:R-:W-:Y:S05]  /*23930*/  BSYNC.RECONVERGENT B2 ;  /* 0x0000000000027941 */ /* 0x000fea0003800200 */
.L_x_15854:
        /* <DEDUP_REMOVED lines=24> */
.L_x_15861:
        /* <DEDUP_REMOVED lines=13> */
.L_x_15863:
[----:B------:R-:W-:Y:S05]  /*23b90*/  BSYNC.RECONVERGENT B3 ;  /* 0x0000000000037941 */ /* 0x000fea0003800200 */
.L_x_15862:
        /* <DEDUP_REMOVED lines=46> */
.L_x_15860:
[----:B------:R-:W-:Y:S05]  /*23e80*/  BSYNC.RECONVERGENT B2 ;  /* 0x0000000000027941 */ /* 0x000fea0003800200 */
.L_x_15859:
        /* <DEDUP_REMOVED lines=20> */
.L_x_15866:
        /* <DEDUP_REMOVED lines=13> */
.L_x_15868:
[----:B------:R-:W-:Y:S05]  /*240a0*/  BSYNC.RECONVERGENT B3 ;  /* 0x0000000000037941 */ /* 0x000fea0003800200 */
.L_x_15867:
        /* <DEDUP_REMOVED lines=46> */
.L_x_15865:
[----:B------:R-:W-:Y:S05]  /*24390*/  BSYNC.RECONVERGENT B2 ;  /* 0x0000000000027941 */ /* 0x000fea0003800200 */
.L_x_15864:
        /* <DEDUP_REMOVED lines=24> */
.L_x_15871:
        /* <DEDUP_REMOVED lines=13> */
.L_x_15873:
[----:B------:R-:W-:Y:S05]  /*245f0*/  BSYNC.RECONVERGENT B3 ;  /* 0x0000000000037941 */ /* 0x000fea0003800200 */
.L_x_15872:
        /* <DEDUP_REMOVED lines=46> */
.L_x_15870:
[----:B------:R-:W-:Y:S05]  /*248e0*/  BSYNC.RECONVERGENT B2 ;  /* 0x0000000000027941 */ /* 0x000fea0003800200 */
.L_x_15869:
        /* <DEDUP_REMOVED lines=19> */
.L_x_15876:
        /* <DEDUP_REMOVED lines=13> */
.L_x_15878:
[----:B------:R-:W-:Y:S05]  /*24af0*/  BSYNC.RECONVERGENT B3 ;  /* 0x0000000000037941 */ /* 0x000fea0003800200 */
.L_x_15877:
        /* <DEDUP_REMOVED lines=46> */
.L_x_15875:
[----:B------:R-:W-:Y:S05]  /*24de0*/  BSYNC.RECONVERGENT B2 ;  /* 0x0000000000027941 */ /* 0x000fea0003800200 */
.L_x_15874:
        /* <DEDUP_REMOVED lines=23> */
.L_x_15881:
        /* <DEDUP_REMOVED lines=13> */
.L_x_15883:
[----:B------:R-:W-:Y:S05]  /*25030*/  BSYNC.RECONVERGENT B3 ;  /* 0x0000000000037941 */ /* 0x000fea0003800200 */
.L_x_15882:
        /* <DEDUP_REMOVED lines=46> */
.L_x_15880:
[----:B------:R-:W-:Y:S05]  /*25320*/  BSYNC.RECONVERGENT B2 ;  /* 0x0000000000027941 */ /* 0x000fea0003800200 */
.L_x_15879:
        /* <DEDUP_REMOVED lines=18> */
.L_x_15886:
        /* <DEDUP_REMOVED lines=13> */
.L_x_15888:
[----:B------:R-:W-:Y:S05]  /*25520*/  BSYNC.RECONVERGENT B3 ;  /* 0x0000000000037941 */ /* 0x000fea0003800200 */
.L_x_15887:
        /* <DEDUP_REMOVED lines=46> */
.L_x_15885:
[----:B------:R-:W-:Y:S05]  /*25810*/  BSYNC.RECONVERGENT B2 ;  /* 0x0000000000027941 */ /* 0x000fea0003800200 */
.L_x_15884:
        /* <DEDUP_REMOVED lines=24> */
.L_x_15891:
        /* <DEDUP_REMOVED lines=13> */
.L_x_15893:
[----:B------:R-:W-:Y:S05]  /*25a70*/  BSYNC.RECONVERGENT B3 ;  /* 0x0000000000037941 */ /* 0x000fea0003800200 */
.L_x_15892:
        /* <DEDUP_REMOVED lines=46> */
.L_x_15890:
[----:B------:R-:W-:Y:S05]  /*25d60*/  BSYNC.RECONVERGENT B2 ;  /* 0x0000000000027941 */ /* 0x000fea0003800200 */
.L_x_15889:
        /* <DEDUP_REMOVED lines=19> */
.L_x_15896:
        /* <DEDUP_REMOVED lines=13> */
.L_x_15898:
[----:B------:R-:W-:Y:S05]  /*25f70*/  BSYNC.RECONVERGENT B3 ;  /* 0x0000000000037941 */ /* 0x000fea0003800200 */
.L_x_15897:
        /* <DEDUP_REMOVED lines=46> */
.L_x_15895:
[----:B------:R-:W-:Y:S05]  /*26260*/  BSYNC.RECONVERGENT B2 ;  /* 0x0000000000027941 */ /* 0x000fea0003800200 */
.L_x_15894:
        /* <DEDUP_REMOVED lines=23> */
.L_x_15901:
        /* <DEDUP_REMOVED lines=13> */
.L_x_15903:
[----:B------:R-:W-:Y:S05]  /*264b0*/  BSYNC.RECONVERGENT B3 ;  /* 0x0000000000037941 */ /* 0x000fea0003800200 */
.L_x_15902:
        /* <DEDUP_REMOVED lines=46> */
.L_x_15900:
[----:B------:R-:W-:Y:S05]  /*267a0*/  BSYNC.RECONVERGENT B2 ;  /* 0x0000000000027941 */ /* 0x000fea0003800200 */
.L_x_15899:
        /* <DEDUP_REMOVED lines=18> */
.L_x_15906:
        /* <DEDUP_REMOVED lines=15> */
.L_x_15908:
[----:B------:R-:W-:Y:S05]  /*269c0*/  BSYNC.RECONVERGENT B3 ;  /* 0x0000000000037941 */ /* 0x000fea0003800200 */
.L_x_15907:
        /* <DEDUP_REMOVED lines=46> */
.L_x_15905:
[----:B------:R-:W-:Y:S05]  /*26cb0*/  BSYNC.RECONVERGENT B2 ;  /* 0x0000000000027941 */ /* 0x000fea0003800200 */
.L_x_15904:
        /* <DEDUP_REMOVED lines=12> */
.L_x_15828:
        /* <DEDUP_REMOVED lines=16> */
.L_x_15912:
        /* <DEDUP_REMOVED lines=13> */
.L_x_15914:
[----:B------:R-:W-:Y:S05]  /*26f50*/  BSYNC.RECONVERGENT B3 ;  /* 0x0000000000037941 */ /* 0x000fea0003800200 */
.L_x_15913:
        /* <DEDUP_REMOVED lines=45> */
.L_x_15911:
[----:B------:R-:W-:Y:S05]  /*27230*/  BSYNC.RECONVERGENT B2 ;  /* 0x0000000000027941 */ /* 0x000fea0003800200 */
.L_x_15910:
        /* <DEDUP_REMOVED lines=22> */
.L_x_15917:
        /* <DEDUP_REMOVED lines=13> */
.L_x_15919:
[----:B------:R-:W-:Y:S05]  /*27470*/  BSYNC.RECONVERGENT B3 ;  /* 0x0000000000037941 */ /* 0x000fea0003800200 */
.L_x_15918:
        /* <DEDUP_REMOVED lines=46> */
.L_x_15916:
[----:B------:R-:W-:Y:S05]  /*27760*/  BSYNC.RECONVERGENT B2 ;  /* 0x0000000000027941 */ /* 0x000fea0003800200 */
.L_x_15915:
        /* <DEDUP_REMOVED lines=19> */
.L_x_15922:
        /* <DEDUP_REMOVED lines=13> */
.L_x_15924:
[----:B------:R-:W-:Y:S05]  /*27970*/  BSYNC.RECONVERGENT B3 ;  /* 0x0000000000037941 */ /* 0x000fea0003800200 */
.L_x_15923:
        /* <DEDUP_REMOVED lines=46> */
.L_x_15921:
[----:B------:R-:W-:Y:S05]  /*27c60*/  BSYNC.RECONVERGENT B2 ;  /* 0x0000000000027941 */ /* 0x000fea0003800200 */
.L_x_15920:
[----:B------:R-:W-:Y:S01]  /*27c70*/  I2FP.F32.U32 R136, R3 ;  /* 0x0000000300887245 */ /* 0x000fe20000201000 */
[----:B------:R-:W-:Y:S01]  /*27c80*/  BSSY.RECONVERGENT B2, `(.L_x_15925) ;  /* 0x000004f000027945 */ /* 0x000fe20003800200 */
[----:B------:R-:W-:Y:S01]  /*27c90*/  ISETP.NE.AND P2, PT, R137, 0x1, PT ;  /* 0x000000018900780c */ /* 0x000fe20003f45270 */
[----:B------:R-:W-:Y:S01]  /*27ca0*/  IMAD.U32 R215, R141, 0x10000, RZ ;  /* 0x000100008dd77824 */ /* 0x000fe200078e00ff */
[----:B------:R-:W-:Y:S01]  /*27cb0*/  LOP3.LUT R213, R213, 0xfffffffb, RZ, 0xc0, !PT ;  /* 0xfffffffbd5d57812 */ /* 0x000fe200078ec0ff */
[----:B------:R-:W-:Y:S01]  /*27cc0*/  FFMA.FTZ R136, R136, R183, 1.1641532182693481445e-10 ;  /* 0x2f00000088887423 */ /* 0x000fe200000100b7 */
[----:B------:R-:W-:Y:S01]  /*27cd0*/  PRMT R217, R141, 0x7632, R217 ;  /* 0x000076328dd97816 */ /* 0x000fe200000000d9 */
[----:B------:R-:W-:Y:S01]  /*27ce0*/  IMAD.MOV.U32 R138, RZ, RZ, 0x2 ;  /* 0x00000002ff8a7424 */ /* 0x000fe200078e00ff */
[----:B------:R-:W-:Y:S02]  /*27cf0*/  MOV R3, R184 ;  /* 0x000000b800037202 */ /* 0x000fe40000000f00 */
        /* <DEDUP_REMOVED lines=11> */
.L_x_15927:
        /* <DEDUP_REMOVED lines=13> */
.L_x_15929:
[----:B------:R-:W-:Y:S05]  /*27e80*/  BSYNC.RECONVERGENT B3 ;  /* 0x0000000000037941 */ /* 0x000fea0003800200 */
.L_x_15928:
        /* <DEDUP_REMOVED lines=46> */
.L_x_15926:
[----:B------:R-:W-:Y:S05]  /*28170*/  BSYNC.RECONVERGENT B2 ;  /* 0x0000000000027941 */ /* 0x000fea0003800200 */
.L_x_15925:
        /* <DEDUP_REMOVED lines=19> */
.L_x_15932:
        /* <DEDUP_REMOVED lines=13> */
.L_x_15934:
[----:B------:R-:W-:Y:S05]  /*28380*/  BSYNC.RECONVERGENT B3 ;  /* 0x0000000000037941 */ /* 0x000fea0003800200 */
.L_x_15933:
        /* <DEDUP_REMOVED lines=46> */
.L_x_15931:
[----:B------:R-:W-:Y:S05]  /*28670*/  BSYNC.RECONVERGENT B2 ;  /* 0x0000000000027941 */ /* 0x000fea0003800200 */
.L_x_15930:
        /* <DEDUP_REMOVED lines=18> */
.L_x_15937:
        /* <DEDUP_REMOVED lines=13> */
.L_x_15939:
[----:B------:R-:W-:Y:S05]  /*28870*/  BSYNC.RECONVERGENT B3 ;  /* 0x0000000000037941 */ /* 0x000fea0003800200 */
.L_x_15938:
        /* <DEDUP_REMOVED lines=46> */
.L_x_15936:
[----:B------:R-:W-:Y:S05]  /*28b60*/  BSYNC.RECONVERGENT B2 ;  /* 0x0000000000027941 */ /* 0x000fea0003800200 */
.L_x_15935:
        /* <DEDUP_REMOVED lines=17> */
.L_x_15942:
        /* <DEDUP_REMOVED lines=13> */
.L_x_15944:
[----:B------:R-:W-:Y:S05]  /*28d50*/  BSYNC.RECONVERGENT B3 ;  /* 0x0000000000037941 */ /* 0x000fea0003800200 */
.L_x_15943:
        /* <DEDUP_REMOVED lines=46> */
.L_x_15941:
[----:B------:R-:W-:Y:S05]  /*29040*/  BSYNC.RECONVERGENT B2 ;  /* 0x0000000000027941 */ /* 0x000fea0003800200 */
.L_x_15940:
        /* <DEDUP_REMOVED lines=18> */
.L_x_15947:
        /* <DEDUP_REMOVED lines=13> */
.L_x_15949:
[----:B------:R-:W-:Y:S05]  /*29240*/  BSYNC.RECONVERGENT B3 ;  /* 0x0000000000037941 */ /* 0x000fea0003800200 */
.L_x_15948:
        /* <DEDUP_REMOVED lines=46> */
.L_x_15946:
[----:B------:R-:W-:Y:S05]  /*29530*/  BSYNC.RECONVERGENT B2 ;  /* 0x0000000000027941 */ /* 0x000fea0003800200 */
.L_x_15945:
        /* <DEDUP_REMOVED lines=37> */
.L_x_15909:
        /* <DEDUP_REMOVED lines=44> */
.L_x_15950:
[----:B------:R-:W-:Y:S01]  /*29a50*/  MOV R183, R170 ;  /* 0x000000aa00b77202 */ /* 0x000fe20000000f00 */
[----:B------:R-:W-:-:S07]  /*29a60*/  VIADD R168, R168, 0x20 ;  /* 0x00000020a8a87836 */ /* 0x000fce0000000000 */
.L_x_15827:
[----:B------:R-:W-:Y:S05]  /*29a70*/  BSYNC.RECONVERGENT B1 ;  /* 0x0000000000017941 */ /* 0x000fea0003800200 */
.L_x_15826:
        /* <DEDUP_REMOVED lines=36> */
.L_x_15956:
        /* <DEDUP_REMOVED lines=13> */
.L_x_15958:
[----:B------:R-:W-:Y:S05]  /*29d90*/  BSYNC.RECONVERGENT B3 ;  /* 0x0000000000037941 */ /* 0x000fea0003800200 */
.L_x_15957:
        /* <DEDUP_REMOVED lines=43> */
[----:B------:R-:W-:-:S07]  /*2a050*/  MOV R144, R183 ;  /* 0x000000b700907202 */ /* 0x000fce0000000f00 */
.L_x_15955:
[----:B------:R-:W-:Y:S05]  /*2a060*/  BSYNC.RECONVERGENT B2 ;  /* 0x0000000000027941 */ /* 0x000fea0003800200 */
.L_x_15954:
[----:B------:R-:W0:Y:S01]  /*2a070*/  LDC R171, c[0x0][0x404] ;  /* 0x00010100ffab7b82 */ /* 0x000e220000000800 */
[----:B------:R-:W-:Y:S01]  /*2a080*/  I2FP.F32.U32 R144, R144 ;  /* 0x0000009000907245 */ /* 0x000fe20000201000 */
[----:B------:R-:W-:Y:S01]  /*2a090*/  IMAD.MOV.U32 R183, RZ, RZ, 0x2f800000 ;  /* 0x2f800000ffb77424 */ /* 0x000fe200078e00ff */
[----:B------:R-:W-:Y:S01]  /*2a0a0*/  ISETP.NE.AND P2, PT, R147, 0x1, PT ;  /* 0x000000019300780c */ /* 0x000fe20003f45270 */
[----:B------:R-:W-:Y:S01]  /*2a0b0*/  BSSY.RECONVERGENT B2, `(.L_x_15959) ;  /* 0x000004f000027945 */ /* 0x000fe20003800200 */
[----:B-----5:R-:W-:Y:S01]  /*2a0c0*/  SHF.L.U32 R146, R148, 0x10, RZ ;  /* 0x0000001094927819 */ /* 0x020fe200000006ff */
[----:B------:R-:W-:Y:S01]  /*2a0d0*/  FFMA.FTZ R144, R144, R183, 1.1641532182693481445e-10 ;  /* 0x2f00000090907423 */ /* 0x000fe200000100b7 */
[----:B------:R-:W-:Y:S01]  /*2a0e0*/  LOP3.LUT R213, R213, 0xffffffef, RZ, 0xc0, !PT ;  /* 0xffffffefd5d57812 */ /* 0x000fe200078ec0ff */
[----:B------:R-:W1:Y:S01]  /*2a0f0*/  LDC R169, c[0x0][0x408] ;  /* 0x00010200ffa97b82 */ /* 0x000e620000000800 */
[----:B------:R-:W-:Y:S01]  /*2a100*/  PRMT R148, R148, 0x7632, R148 ;  /* 0x0000763294947816 */ /* 0x000fe20000000094 */
[----:B------:R-:W-:-:S02]  /*2a110*/  IMAD.MOV.U32 R186, RZ, RZ, 0x2 ;  /* 0x00000002ffba7424 */ /* 0x000fc400078e00ff */
[----:B------:R-:W-:Y:S01]  /*2a120*/  IMAD.MOV.U32 R145, RZ, RZ, R184 ;  /* 0x000000ffff917224 */ /* 0x000fe200078e00b8 */
[----:B0-----:R-:W-:Y:S01]  /*2a130*/  FSETP.LE.FTZ.AND P4, PT, R144, R171, PT ;  /* 0x000000ab9000720b */ /* 0x001fe20003f93000 */
[----:B-1----:R-:W-:-:S12]  /*2a140*/  FMUL.FTZ R3, R146, R169 ;  /* 0x000000a992037220 */ /* 0x002fd80000410000 */
        /* <DEDUP_REMOVED lines=10> */
.L_x_15961:
        /* <DEDUP_REMOVED lines=13> */
.L_x_15963:
[----:B------:R-:W-:Y:S05]  /*2a2c0*/  BSYNC.RECONVERGENT B3 ;  /* 0x0000000000037941 */ /* 0x000fea0003800200 */
.L_x_15962:
        /* <DEDUP_REMOVED lines=43> */
[----:B------:R-:W-:Y:S01]  /*2a580*/  IMAD.MOV.U32 R145, RZ, RZ, R170 ;  /* 0x000000ffff917224 */ /* 0x000fe200078e00aa */
[----:B------:R-:W-:-:S07]  /*2a590*/  MOV R170, R144 ;  /* 0x0000009000aa7202 */ /* 0x000fce0000000f00 */
.L_x_15960:
[----:B------:R-:W-:Y:S05]  /*2a5a0*/  BSYNC.RECONVERGENT B2 ;  /* 0x0000000000027941 */ /* 0x000fea0003800200 */
.L_x_15959:
        /* <DEDUP_REMOVED lines=23> */
.L_x_15966:
        /* <DEDUP_REMOVED lines=13> */
.L_x_15968:
[----:B------:R-:W-:Y:S05]  /*2a7f0*/  BSYNC.RECONVERGENT B3 ;  /* 0x0000000000037941 */ /* 0x000fea0003800200 */
.L_x_15967:
        /* <DEDUP_REMOVED lines=46> */
.L_x_15965:
[----:B------:R-:W-:Y:S05]  /*2aae0*/  BSYNC.RECONVERGENT B2 ;  /* 0x0000000000027941 */ /* 0x000fea0003800200 */
.L_x_15964:
        /* <DEDUP_REMOVED lines=20> */
.L_x_15971:
        /* <DEDUP_REMOVED lines=13> */
.L_x_15973:
[----:B------:R-:W-:Y:S05]  /*2ad00*/  BSYNC.RECONVERGENT B3 ;  /* 0x0000000000037941 */ /* 0x000fea0003800200 */
.L_x_15972:
        /* <DEDUP_REMOVED lines=46> */
.L_x_15970:
[----:B------:R-:W-:Y:S05]  /*2aff0*/  BSYNC.RECONVERGENT B2 ;  /* 0x0000000000027941 */ /* 0x000fea0003800200 */
.L_x_15969:
        /* <DEDUP_REMOVED lines=24> */
.L_x_15976:
        /* <DEDUP_REMOVED lines=13> */
.L_x_15978:
[----:B------:R-:W-:Y:S05]  /*2b250*/  BSYNC.RECONVERGENT B3 ;  /* 0x0000000000037941 */ /* 0x000fea0003800200 */
.L_x_15977:
        /* <DEDUP_REMOVED lines=46> */
.L_x_15975:
[----:B------:R-:W-:Y:S05]  /*2b540*/  BSYNC.RECONVERGENT B2 ;  /* 0x0000000000027941 */ /* 0x000fea0003800200 */
.L_x_15974:
        /* <DEDUP_REMOVED lines=21> */
.L_x_15981:
        /* <DEDUP_REMOVED lines=13> */
.L_x_15983:
[----:B------:R-:W-:Y:S05]  /*2b770*/  BSYNC.RECONVERGENT B3 ;  /* 0x0000000000037941 */ /* 0x000fea0003800200 */
.L_x_15982:
        /* <DEDUP_REMOVED lines=46> */
.L_x_15980:
[----:B------:R-:W-:Y:S05]  /*2ba60*/  BSYNC.RECONVERGENT B2 ;  /* 0x0000000000027941 */ /* 0x000fea0003800200 */
.L_x_15979:
        /* <DEDUP_REMOVED lines=24> */
.L_x_15986:
        /* <DEDUP_REMOVED lines=13> */
.L_x_15988:
[----:B------:R-:W-:Y:S05]  /*2bcc0*/  BSYNC.RECONVERGENT B3 ;  /* 0x0000000000037941 */ /* 0x000fea0003800200 */
.L_x_15987:
        /* <DEDUP_REMOVED lines=46> */
.L_x_15985:
[----:B------:R-:W-:Y:S05]  /*2bfb0*/  BSYNC.RECONVERGENT B2 ;  /* 0x0000000000027941 */ /* 0x000fea0003800200 */
.L_x_15984:
        /* <DEDUP_REMOVED lines=20> */
.L_x_15991:
        /* <DEDUP_REMOVED lines=13> */
.L_x_15993:
[----:B------:R-:W-:Y:S05]  /*2c1d0*/  BSYNC.RECONVERGENT B3 ;  /* 0x0000000000037941 */ /* 0x000fea0003800200 */
.L_x_15992:
        /* <DEDUP_REMOVED lines=46> */
.L_x_15990:
[----:B------:R-:W-:Y:S05]  /*2c4c0*/  BSYNC.RECONVERGENT B2 ;  /* 0x0000000000027941 */ /* 0x000fea0003800200 */
.L_x_15989:
        /* <DEDUP_REMOVED lines=24> */
.L_x_15996:
        /* <DEDUP_REMOVED lines=13> */
.L_x_15998:
[----:B------:R-:W-:Y:S05]  /*2c720*/  BSYNC.RECONVERGENT B3 ;  /* 0x0000000000037941 */ /* 0x000fea0003800200 */
.L_x_15997:
        /* <DEDUP_REMOVED lines=46> */
.L_x_15995:
[----:B------:R-:W-:Y:S05]  /*2ca10*/  BSYNC.RECONVERGENT B2 ;  /* 0x0000000000027941 */ /* 0x000fea0003800200 */
.L_x_15994:
        /* <DEDUP_REMOVED lines=19> */
.L_x_16001:
        /* <DEDUP_REMOVED lines=13> */
.L_x_16003:
[----:B------:R-:W-:Y:S05]  /*2cc20*/  BSYNC.RECONVERGENT B3 ;  /* 0x0000000000037941 */ /* 0x000fea0003800200 */
.L_x_16002:
        /* <DEDUP_REMOVED lines=46> */
.L_x_16000:
[----:B------:R-:W-:Y:S05]  /*2cf10*/  BSYNC.RECONVERGENT B2 ;  /* 0x0000000000027941 */ /* 0x000fea0003800200 */
.L_x_15999:
        /* <DEDUP_REMOVED lines=23> */
.L_x_16006:
        /* <DEDUP_REMOVED lines=13> */
.L_x_16008:
[----:B------:R-:W-:Y:S05]  /*2d160*/  BSYNC.RECONVERGENT B3 ;  /* 0x0000000000037941 */ /* 0x000fea0003800200 */
.L_x_16007:
        /* <DEDUP_REMOVED lines=46> */
.L_x_16005:
[----:B------:R-:W-:Y:S05]  /*2d450*/  BSYNC.RECONVERGENT B2 ;  /* 0x0000000000027941 */ /* 0x000fea0003800200 */
.L_x_16004:
        /* <DEDUP_REMOVED lines=18> */
.L_x_16011:
        /* <DEDUP_REMOVED lines=13> */
.L_x_16013:
[----:B------:R-:W-:Y:S05]  /*2d650*/  BSYNC.RECONVERGENT B3 ;  /* 0x0000000000037941 */ /* 0x000fea0003800200 */
.L_x_16012:
        /* <DEDUP_REMOVED lines=46> */
.L_x_16010:
[----:B------:R-:W-:Y:S05]  /*2d940*/  BSYNC.RECONVERGENT B2 ;  /* 0x0000000000027941 */ /* 0x000fea0003800200 */
.L_x_16009:
        /* <DEDUP_REMOVED lines=24> */
.L_x_16016:
        /* <DEDUP_REMOVED lines=13> */
.L_x_16018:
[----:B------:R-:W-:Y:S05]  /*2dba0*/  BSYNC.RECONVERGENT B3 ;  /* 0x0000000000037941 */ /* 0x000fea0003800200 */
.L_x_16017:
        /* <DEDUP_REMOVED lines=46> */
.L_x_16015:
[----:B------:R-:W-:Y:S05]  /*2de90*/  BSYNC.RECONVERGENT B2 ;  /* 0x0000000000027941 */ /* 0x000fea0003800200 */
.L_x_16014:
        /* <DEDUP_REMOVED lines=19> */
.L_x_16021:
        /* <DEDUP_REMOVED lines=13> */
.L_x_16023:
[----:B------:R-:W-:Y:S05]  /*2e0a0*/  BSYNC.RECONVERGENT B3 ;  /* 0x0000000000037941 */ /* 0x000fea0003800200 */
.L_x_16022:
        /* <DEDUP_REMOVED lines=46> */
.L_x_16020:
[----:B------:R-:W-:Y:S05]  /*2e390*/  BSYNC.RECONVERGENT B2 ;  /* 0x0000000000027941 */ /* 0x000fea0003800200 */
.L_x_16019:
        /* <DEDUP_REMOVED lines=23> */
.L_x_16026:
        /* <DEDUP_REMOVED lines=13> */
.L_x_16028:
[----:B------:R-:W-:Y:S05]  /*2e5e0*/  BSYNC.RECONVERGENT B3 ;  /* 0x0000000000037941 */ /* 0x000fea0003800200 */
.L_x_16027:
        /* <DEDUP_REMOVED lines=46> */
.L_x_16025:
[----:B------:R-:W-:Y:S05]  /*2e8d0*/  BSYNC.RECONVERGENT B2 ;  /* 0x0000000000027941 */ /* 0x000fea0003800200 */
.L_x_16024:
        /* <DEDUP_REMOVED lines=18> */
.L_x_16031:
        /* <DEDUP_REMOVED lines=15> */
.L_x_16033:
[----:B------:R-:W-:Y:S05]  /*2eaf0*/  BSYNC.RECONVERGENT B3 ;  /* 0x0000000000037941 */ /* 0x000fea0003800200 */
.L_x_16032:
        /* <DEDUP_REMOVED lines=46> */
.L_x_16030:
[----:B------:R-:W-:Y:S05]  /*2ede0*/  BSYNC.RECONVERGENT B2 ;  /* 0x0000000000027941 */ /* 0x000fea0003800200 */
.L_x_16029:
        /* <DEDUP_REMOVED lines=12> */
.L_x_15953:
        /* <DEDUP_REMOVED lines=16> */
.L_x_16037:
        /* <DEDUP_REMOVED lines=13> */
.L_x_16039:
[----:B------:R-:W-:Y:S05]  /*2f080*/  BSYNC.RECONVERGENT B3 ;  /* 0x0000000000037941 */ /* 0x000fea0003800200 */
.L_x_16038:
        /* <DEDUP_REMOVED lines=45> */
.L_x_16036:
[----:B------:R-:W-:Y:S05]  /*2f360*/  BSYNC.RECONVERGENT B2 ;  /* 0x0000000000027941 */ /* 0x000fea0003800200 */
.L_x_16035:
        /* <DEDUP_REMOVED lines=22> */
.L_x_16042:
        /* <DEDUP_REMOVED lines=13> */
.L_x_16044:
[----:B------:R-:W-:Y:S05]  /*2f5a0*/  BSYNC.RECONVERGENT B3 ;  /* 0x0000000000037941 */ /* 0x000fea0003800200 */
.L_x_16043:
        /* <DEDUP_REMOVED lines=46> */
.L_x_16041:
[----:B------:R-:W-:Y:S05]  /*2f890*/  BSYNC.RECONVERGENT B2 ;  /* 0x0000000000027941 */ /* 0x000fea0003800200 */
.L_x_16040:
        /* <DEDUP_REMOVED lines=19> */
.L_x_16047:
        /* <DEDUP_REMOVED lines=13> */
.L_x_16049:
[----:B------:R-:W-:Y:S05]  /*2faa0*/  BSYNC.RECONVERGENT B3 ;  /* 0x0000000000037941 */ /* 0x000fea0003800200 */
.L_x_16048:
        /* <DEDUP_REMOVED lines=46> */
.L_x_16046:
[----:B------:R-:W-:Y:S05]  /*2fd90*/  BSYNC.RECONVERGENT B2 ;  /* 0x0000000000027941 */ /* 0x000fea0003800200 */
.L_x_16045:
        /* <DEDUP_REMOVED lines=20> */
.L_x_16052:
        /* <DEDUP_REMOVED lines=13> */
.L_x_16054:
[----:B------:R-:W-:Y:S05]  /*2ffb0*/  BSYNC.RECONVERGENT B3 ;  /* 0x0000000000037941 */ /* 0x000fea0003800200 */
.L_x_16053:
        /* <DEDUP_REMOVED lines=46> */
.L_x_16051:
[----:B------:R-:W-:Y:S05]  /*302a0*/  BSYNC.RECONVERGENT B2 ;  /* 0x0000000000027941 */ /* 0x000fea0003800200 */
.L_x_16050:
        /* <DEDUP_REMOVED lines=19> */
.L_x_16057:
        /* <DEDUP_REMOVED lines=13> */
.L_x_16059:
[----:B------:R-:W-:Y:S05]  /*304b0*/  BSYNC.RECONVERGENT B3 ;  /* 0x0000000000037941 */ /* 0x000fea0003800200 */
.L_x_16058:
        /* <DEDUP_REMOVED lines=46> */
.L_x_16056:
[----:B------:R-:W-:Y:S05]  /*307a0*/  BSYNC.RECONVERGENT B2 ;  /* 0x0000000000027941 */ /* 0x000fea0003800200 */
.L_x_16055:
        /* <DEDUP_REMOVED lines=18> */
.L_x_16062:
        /* <DEDUP_REMOVED lines=13> */
.L_x_16064:
[----:B------:R-:W-:Y:S05]  /*309a0*/  BSYNC.RECONVERGENT B3 ;  /* 0x0000000000037941 */ /* 0x000fea0003800200 */
.L_x_16063:
        /* <DEDUP_REMOVED lines=46> */
.L_x_16061:
[----:B------:R-:W-:Y:S05]  /*30c90*/  BSYNC.RECONVERGENT B2 ;  /* 0x0000000000027941 */ /* 0x000fea0003800200 */
.L_x_16060:
        /* <DEDUP_REMOVED lines=17> */
.L_x_16067:
        /* <DEDUP_REMOVED lines=13> */
.L_x_16069:
[----:B------:R-:W-:Y:S05]  /*30e80*/  BSYNC.RECONVERGENT B3 ;  /* 0x0000000000037941 */ /* 0x000fea0003800200 */
.L_x_16068:
        /* <DEDUP_REMOVED lines=46> */
.L_x_16066:
[----:B------:R-:W-:Y:S05]  /*31170*/  BSYNC.RECONVERGENT B2 ;  /* 0x0000000000027941 */ /* 0x000fea0003800200 */
.L_x_16065:
        /* <DEDUP_REMOVED lines=18> */
.L_x_16072:
        /* <DEDUP_REMOVED lines=13> */
.L_x_16074:
[----:B------:R-:W-:Y:S05]  /*31370*/  BSYNC.RECONVERGENT B3 ;  /* 0x0000000000037941 */ /* 0x000fea0003800200 */
.L_x_16073:
        /* <DEDUP_REMOVED lines=46> */
.L_x_16071:
[----:B------:R-:W-:Y:S05]  /*31660*/  BSYNC.RECONVERGENT B2 ;  /* 0x0000000000027941 */ /* 0x000fea0003800200 */
.L_x_16070:
        /* <DEDUP_REMOVED lines=37> */
.L_x_16034:
        /* <DEDUP_REMOVED lines=44> */
.L_x_16075:
[----:B------:R-:W-:Y:S02]  /*31b80*/  IMAD.MOV.U32 R183, RZ, RZ, R170 ;  /* 0x000000ffffb77224 */ /* 0x000fe400078e00aa */
[----:B------:R-:W-:-:S07]  /*31b90*/  VIADD R168, R168, 0x20 ;  /* 0x00000020a8a87836 */ /* 0x000fce0000000000 */
.L_x_15952:
[----:B------:R-:W-:Y:S05]  /*31ba0*/  BSYNC.RECONVERGENT B1 ;  /* 0x0000000000017941 */ /* 0x000fea0003800200 */
.L_x_15951:
        /* <DEDUP_REMOVED lines=36> */
.L_x_16081:
        /* <DEDUP_REMOVED lines=13> */
.L_x_16083:
[----:B------:R-:W-:Y:S05]  /*31ec0*/  BSYNC.RECONVERGENT B3 ;  /* 0x0000000000037941 */ /* 0x000fea0003800200 */
.L_x_16082:
        /* <DEDUP_REMOVED lines=44> */
.L_x_16080:
[----:B------:R-:W-:Y:S05]  /*32190*/  BSYNC.RECONVERGENT B2 ;  /* 0x0000000000027941 */ /* 0x000fea0003800200 */
.L_x_16079:
        /* <DEDUP_REMOVED lines=24> */
.L_x_16086:
        /* <DEDUP_REMOVED lines=13> */
.L_x_16088:
[----:B------:R-:W-:Y:S05]  /*323f0*/  BSYNC.RECONVERGENT B3 ;  /* 0x0000000000037941 */ /* 0x000fea0003800200 */
.L_x_16087:
        /* <DEDUP_REMOVED lines=45> */
.L_x_16085:
[----:B------:R-:W-:Y:S05]  /*326d0*/  BSYNC.RECONVERGENT B2 ;  /* 0x0000000000027941 */ /* 0x000fea0003800200 */
.L_x_16084:
        /* <DEDUP_REMOVED lines=23> */
.L_x_16091:
        /* <DEDUP_REMOVED lines=13> */
.L_x_16093:
[----:B------:R-:W-:Y:S05]  /*32920*/  BSYNC.RECONVERGENT B3 ;  /* 0x0000000000037941 */ /* 0x000fea0003800200 */
.L_x_16092:
        /* <DEDUP_REMOVED lines=46> */
.L_x_16090:
[----:B------:R-:W-:Y:S05]  /*32c10*/  BSYNC.RECONVERGENT B2 ;  /* 0x0000000000027941 */ /* 0x000fea0003800200 */
.L_x_16089:
        /* <DEDUP_REMOVED lines=20> */
.L_x_16096:
        /* <DEDUP_REMOVED lines=13> */
.L_x_16098:
[----:B------:R-:W-:Y:S05]  /*32e30*/  BSYNC.RECONVERGENT B3 ;  /* 0x0000000000037941 */ /* 0x000fea0003800200 */
.L_x_16097:
        /* <DEDUP_REMOVED lines=46> */
.L_x_16095:
[----:B------:R-:W-:Y:S05]  /*33120*/  BSYNC.RECONVERGENT B2 ;  /* 0x0000000000027941 */ /* 0x000fea0003800200 */
.L_x_16094:
        /* <DEDUP_REMOVED lines=24> */
.L_x_16101:
        /* <DEDUP_REMOVED lines=13> */
.L_x_16103:
[----:B------:R-:W-:Y:S05]  /*33380*/  BSYNC.RECONVERGENT B3 ;  /* 0x0000000000037941 */ /* 0x000fea0003800200 */
.L_x_16102:
        /* <DEDUP_REMOVED lines=46> */
.L_x_16100:
[----:B------:R-:W-:Y:S05]  /*33670*/  BSYNC.RECONVERGENT B2 ;  /* 0x0000000000027941 */ /* 0x000fea0003800200 */
.L_x_16099:
        /* <DEDUP_REMOVED lines=21> */
.L_x_16106:
        /* <DEDUP_REMOVED lines=13> */
.L_x_16108:
[----:B------:R-:W-:Y:S05]  /*338a0*/  BSYNC.RECONVERGENT B3 ;  /* 0x0000000000037941 */ /* 0x000fea0003800200 */
.L_x_16107:
        /* <DEDUP_REMOVED lines=46> */
.L_x_16105:
[----:B------:R-:W-:Y:S05]  /*33b90*/  BSYNC.RECONVERGENT B2 ;  /* 0x0000000000027941 */ /* 0x000fea0003800200 */
.L_x_16104:
        /* <DEDUP_REMOVED lines=24> */
.L_x_16111:
        /* <DEDUP_REMOVED lines=13> */
.L_x_16113:
[----:B------:R-:W-:Y:S05]  /*33df0*/  BSYNC.RECONVERGENT B3 ;  /* 0x0000000000037941 */ /* 0x000fea0003800200 */
.L_x_16112:
        /* <DEDUP_REMOVED lines=46> */
.L_x_16110:
[----:B------:R-:W-:Y:S05]  /*340e0*/  BSYNC.RECONVERGENT B2 ;  /* 0x0000000000027941 */ /* 0x000fea0003800200 */
.L_x_16109:
        /* <DEDUP_REMOVED lines=20> */
.L_x_16116:
        /* <DEDUP_REMOVED lines=13> */
.L_x_16118:
[----:B------:R-:W-:Y:S05]  /*34300*/  BSYNC.RECONVERGENT B3 ;  /* 0x0000000000037941 */ /* 0x000fea0003800200 */
.L_x_16117:
        /* <DEDUP_REMOVED lines=46> */
.L_x_16115:
[----:B------:R-:W-:Y:S05]  /*345f0*/  BSYNC.RECONVERGENT B2 ;  /* 0x0000000000027941 */ /* 0x000fea0003800200 */
.L_x_16114:
        /* <DEDUP_REMOVED lines=24> */
.L_x_16121:
        /* <DEDUP_REMOVED lines=13> */
.L_x_16123:
[----:B------:R-:W-:Y:S05]  /*34850*/  BSYNC.RECONVERGENT B3 ;  /* 0x0000000000037941 */ /* 0x000fea0003800200 */
.L_x_16122:
        /* <DEDUP_REMOVED lines=46> */
.L_x_16120:
[----:B------:R-:W-:Y:S05]  /*34b40*/  BSYNC.RECONVERGENT B2 ;  /* 0x0000000000027941 */ /* 0x000fea0003800200 */
.L_x_16119:
        /* <DEDUP_REMOVED lines=19> */
.L_x_16126:
        /* <DEDUP_REMOVED lines=13> */
.L_x_16128:
[----:B------:R-:W-:Y:S05]  /*34d50*/  BSYNC.RECONVERGENT B3 ;  /* 0x0000000000037941 */ /* 0x000fea0003800200 */
.L_x_16127:
        /* <DEDUP_REMOVED lines=46> */
.L_x_16125:
[----:B------:R-:W-:Y:S05]  /*35040*/  BSYNC.RECONVERGENT B2 ;  /* 0x0000000000027941 */ /* 0x000fea0003800200 */
.L_x_16124:
        /* <DEDUP_REMOVED lines=23> */
.L_x_16131:
        /* <DEDUP_REMOVED lines=13> */
.L_x_16133:
[----:B------:R-:W-:Y:S05]  /*35290*/  BSYNC.RECONVERGENT B3 ;  /* 0x0000000000037941 */ /* 0x000fea0003800200 */
.L_x_16132:
        /* <DEDUP_REMOVED lines=46> */
.L_x_16130:
[----:B------:R-:W-:Y:S05]  /*35580*/  BSYNC.RECONVERGENT B2 ;  /* 0x0000000000027941 */ /* 0x000fea0003800200 */
.L_x_16129:
        /* <DEDUP_REMOVED lines=18> */
.L_x_16136:
        /* <DEDUP_REMOVED lines=13> */
.L_x_16138:
[----:B------:R-:W-:Y:S05]  /*35780*/  BSYNC.RECONVERGENT B3 ;  /* 0x0000000000037941 */ /* 0x000fea0003800200 */
.L_x_16137:
        /* <DEDUP_REMOVED lines=46> */
.L_x_16135:
[----:B------:R-:W-:Y:S05]  /*35a70*/  BSYNC.RECONVERGENT B2 ;  /* 0x0000000000027941 */ /* 0x000fea0003800200 */
.L_x_16134:
        /* <DEDUP_REMOVED lines=24> */
.L_x_16141:
        /* <DEDUP_REMOVED lines=13> */
.L_x_16143:
[----:B------:R-:W-:Y:S05]  /*35cd0*/  BSYNC.RECONVERGENT B3 ;  /* 0x0000000000037941 */ /* 0x000fea0003800200 */
.L_x_16142:
        /* <DEDUP_REMOVED lines=46> */
.L_x_16140:
[----:B------:R-:W-:Y:S05]  /*35fc0*/  BSYNC.RECONVERGENT B2 ;  /* 0x0000000000027941 */ /* 0x000fea0003800200 */
.L_x_16139:
        /* <DEDUP_REMOVED lines=19> */
.L_x_16146:
        /* <DEDUP_REMOVED lines=13> */
.L_x_16148:
[----:B------:R-:W-:Y:S05]  /*361d0*/  BSYNC.RECONVERGENT B3 ;  /* 0x0000000000037941 */ /* 0x000fea0003800200 */
.L_x_16147:
        /* <DEDUP_REMOVED lines=46> */
.L_x_16145:
[----:B------:R-:W-:Y:S05]  /*364c0*/  BSYNC.RECONVERGENT B2 ;  /* 0x0000000000027941 */ /* 0x000fea0003800200 */
.L_x_16144:
        /* <DEDUP_REMOVED lines=23> */
.L_x_16151:
        /* <DEDUP_REMOVED lines=13> */
.L_x_16153:
[----:B------:R-:W-:Y:S05]  /*36710*/  BSYNC.RECONVERGENT B3 ;  /* 0x0000000000037941 */ /* 0x000fea0003800200 */
.L_x_16152:
        /* <DEDUP_REMOVED lines=46> */
.L_x_16150:
[----:B------:R-:W-:Y:S05]  /*36a00*/  BSYNC.RECONVERGENT B2 ;  /* 0x0000000000027941 */ /* 0x000fea0003800200 */
.L_x_16149:
        /* <DEDUP_REMOVED lines=18> */
.L_x_16156:
        /* <DEDUP_REMOVED lines=15> */
.L_x_16158:
[----:B------:R-:W-:Y:S05]  /*36c20*/  BSYNC.RECONVERGENT B3 ;  /* 0x0000000000037941 */ /* 0x000fea0003800200 */
.L_x_16157:
        /* <DEDUP_REMOVED lines=46> */
.L_x_16155:
[----:B------:R-:W-:Y:S05]  /*36f10*/  BSYNC.RECONVERGENT B2 ;  /* 0x0000000000027941 */ /* 0x000fea0003800200 */
.L_x_16154:
        /* <DEDUP_REMOVED lines=12> */
.L_x_16078:
        /* <DEDUP_REMOVED lines=16> */
.L_x_16162:
        /* <DEDUP_REMOVED lines=13> */
.L_x_16164:
[----:B------:R-:W-:Y:S05]  /*371b0*/  BSYNC.RECONVERGENT B3 ;  /* 0x0000000000037941 */ /* 0x000fea0003800200 */
.L_x_16163:
        /* <DEDUP_REMOVED lines=45> */
.L_x_16161:
[----:B------:R-:W-:Y:S05]  /*37490*/  BSYNC.RECONVERGENT B2 ;  /* 0x0000000000027941 */ /* 0x000fea0003800200 */
.L_x_16160:
        /* <DEDUP_REMOVED lines=22> */
.L_x_16167:
        /* <DEDUP_REMOVED lines=13> */
.L_x_16169:
[----:B------:R-:W-:Y:S05]  /*376d0*/  BSYNC.RECONVERGENT B3 ;  /* 0x0000000000037941 */ /* 0x000fea0003800200 */
.L_x_16168:
        /* <DEDUP_REMOVED lines=46> */
.L_x_16166:
[----:B------:R-:W-:Y:S05]  /*379c0*/  BSYNC.RECONVERGENT B2 ;  /* 0x0000000000027941 */ /* 0x000fea0003800200 */
.L_x_16165:
        /* <DEDUP_REMOVED lines=19> */
.L_x_16172:
        /* <DEDUP_REMOVED lines=13> */
.L_x_16174:
[----:B------:R-:W-:Y:S05]  /*37bd0*/  BSYNC.RECONVERGENT B3 ;  /* 0x0000000000037941 */ /* 0x000fea0003800200 */
.L_x_16173:
        /* <DEDUP_REMOVED lines=46> */
.L_x_16171:
[----:B------:R-:W-:Y:S05]  /*37ec0*/  BSYNC.RECONVERGENT B2 ;  /* 0x0000000000027941 */ /* 0x000fea0003800200 */
.L_x_16170:
        /* <DEDUP_REMOVED lines=20> */
.L_x_16177:
        /* <DEDUP_REMOVED lines=13> */
.L_x_16179:
[----:B------:R-:W-:Y:S05]  /*380e0*/  BSYNC.RECONVERGENT B3 ;  /* 0x0000000000037941 */ /* 0x000fea0003800200 */
.L_x_16178:
        /* <DEDUP_REMOVED lines=46> */
.L_x_16176:
[----:B------:R-:W-:Y:S05]  /*383d0*/  BSYNC.RECONVERGENT B2 ;  /* 0x0000000000027941 */ /* 0x000fea0003800200 */
.L_x_16175:
        /* <DEDUP_REMOVED lines=19> */
.L_x_16182:
        /* <DEDUP_REMOVED lines=13> */
.L_x_16184:
[----:B------:R-:W-:Y:S05]  /*385e0*/  BSYNC.RECONVERGENT B3 ;  /* 0x0000000000037941 */ /* 0x000fea0003800200 */
.L_x_16183:
        /* <DEDUP_REMOVED lines=46> */
.L_x_16181:
[----:B------:R-:W-:Y:S05]  /*388d0*/  BSYNC.RECONVERGENT B2 ;  /* 0x0000000000027941 */ /* 0x000fea0003800200 */
.L_x_16180:
        /* <DEDUP_REMOVED lines=18> */
.L_x_16187:
        /* <DEDUP_REMOVED lines=13> */
.L_x_16189:
[----:B------:R-:W-:Y:S05]  /*38ad0*/  BSYNC.RECONVERGENT B3 ;  /* 0x0000000000037941 */ /* 0x000fea0003800200 */
.L_x_16188:
        /* <DEDUP_REMOVED lines=46> */
.L_x_16186:
[----:B------:R-:W-:Y:S05]  /*38dc0*/  BSYNC.RECONVERGENT B2 ;  /* 0x0000000000027941 */ /* 0x000fea0003800200 */
.L_x_16185:
        /* <DEDUP_REMOVED lines=17> */
.L_x_16192:
        /* <DEDUP_REMOVED lines=13> */
.L_x_16194:
[----:B------:R-:W-:Y:S05]  /*38fb0*/  BSYNC.RECONVERGENT B3 ;  /* 0x0000000000037941 */ /* 0x000fea0003800200 */
.L_x_16193:
        /* <DEDUP_REMOVED lines=46> */
.L_x_16191:
[----:B------:R-:W-:Y:S05]  /*392a0*/  BSYNC.RECONVERGENT B2 ;  /* 0x0000000000027941 */ /* 0x000fea0003800200 */
.L_x_16190:
        /* <DEDUP_REMOVED lines=18> */
.L_x_16197:
        /* <DEDUP_REMOVED lines=13> */
.L_x_16199:
[----:B------:R-:W-:Y:S05]  /*394a0*/  BSYNC.RECONVERGENT B3 ;  /* 0x0000000000037941 */ /* 0x000fea0003800200 */
.L_x_16198:
        /* <DEDUP_REMOVED lines=46> */
.L_x_16196:
[----:B------:R-:W-:Y:S05]  /*39790*/  BSYNC.RECONVERGENT B2 ;  /* 0x0000000000027941 */ /* 0x000fea0003800200 */
.L_x_16195:
        /* <DEDUP_REMOVED lines=37> */
.L_x_16159:
        /* <DEDUP_REMOVED lines=44> */
.L_x_16200:
[----:B------:R-:W-:Y:S01]  /*39cb0*/  IMAD.MOV.U32 R183, RZ, RZ, R170 ;  /* 0x000000ffffb77224 */ /* 0x000fe200078e00aa */
[----:B------:R-:W-:-:S07]  /*39cc0*/  IADD3 R168, PT, PT, R168, 0x20, RZ ;  /* 0x00000020a8a87810 */ /* 0x000fce0007ffe0ff */
.L_x_16077:
[----:B------:R-:W-:Y:S05]  /*39cd0*/  BSYNC.RECONVERGENT B1 ;  /* 0x0000000000017941 */ /* 0x000fea0003800200 */
.L_x_16076:
        /* <DEDUP_REMOVED lines=36> */
.L_x_16206:
        /* <DEDUP_REMOVED lines=13> */
.L_x_16208:
[----:B------:R-:W-:Y:S05]  /*39ff0*/  BSYNC.RECONVERGENT B3 ;  /* 0x0000000000037941 */ /* 0x000fea0003800200 */
.L_x_16207:
        /* <DEDUP_REMOVED lines=44> */
.L_x_16205:
[----:B------:R-:W-:Y:S05]  /*3a2c0*/  BSYNC.RECONVERGENT B2 ;  /* 0x0000000000027941 */ /* 0x000fea0003800200 */
.L_x_16204:
        /* <DEDUP_REMOVED lines=24> */
.L_x_16211:
        /* <DEDUP_REMOVED lines=13> */
.L_x_16213:
[----:B------:R-:W-:Y:S05]  /*3a520*/  BSYNC.RECONVERGENT B3 ;  /* 0x0000000000037941 */ /* 0x000fea0003800200 */
.L_x_16212:
        /* <DEDUP_REMOVED lines=45> */
.L_x_16210:
[----:B------:R-:W-:Y:S05]  /*3a800*/  BSYNC.RECONVERGENT B2 ;  /* 0x0000000000027941 */ /* 0x000fea0003800200 */
.L_x_16209:
        /* <DEDUP_REMOVED lines=23> */
.L_x_16216:
        /* <DEDUP_REMOVED lines=13> */
.L_x_16218:
[----:B------:R-:W-:Y:S05]  /*3aa50*/  BSYNC.RECONVERGENT B3 ;  /* 0x0000000000037941 */ /* 0x000fea0003800200 */
.L_x_16217:
        /* <DEDUP_REMOVED lines=46> */
.L_x_16215:
[----:B------:R-:W-:Y:S05]  /*3ad40*/  BSYNC.RECONVERGENT B2 ;  /* 0x0000000000027941 */ /* 0x000fea0003800200 */
.L_x_16214:
        /* <DEDUP_REMOVED lines=20> */
.L_x_16221:
        /* <DEDUP_REMOVED lines=13> */
.L_x_16223:
[----:B------:R-:W-:Y:S05]  /*3af60*/  BSYNC.RECONVERGENT B3 ;  /* 0x0000000000037941 */ /* 0x000fea0003800200 */
.L_x_16222:
        /* <DEDUP_REMOVED lines=46> */
.L_x_16220:
[----:B------:R-:W-:Y:S05]  /*3b250*/  BSYNC.RECONVERGENT B2 ;  /* 0x0000000000027941 */ /* 0x000fea0003800200 */
.L_x_16219:
        /* <DEDUP_REMOVED lines=24> */
.L_x_16226:
        /* <DEDUP_REMOVED lines=13> */
.L_x_16228:
[----:B------:R-:W-:Y:S05]  /*3b4b0*/  BSYNC.RECONVERGENT B3 ;  /* 0x0000000000037941 */ /* 0x000fea0003800200 */
.L_x_16227:
        /* <DEDUP_REMOVED lines=46> */
.L_x_16225:
[----:B------:R-:W-:Y:S05]  /*3b7a0*/  BSYNC.RECONVERGENT B2 ;  /* 0x0000000000027941 */ /* 0x000fea0003800200 */
.L_x_16224:
        /* <DEDUP_REMOVED lines=21> */
.L_x_16231:
        /* <DEDUP_REMOVED lines=13> */
.L_x_16233:
[----:B------:R-:W-:Y:S05]  /*3b9d0*/  BSYNC.RECONVERGENT B3 ;  /* 0x0000000000037941 */ /* 0x000fea0003800200 */
.L_x_16232:
        /* <DEDUP_REMOVED lines=46> */
.L_x_16230:
[----:B------:R-:W-:Y:S05]  /*3bcc0*/  BSYNC.RECONVERGENT B2 ;  /* 0x0000000000027941 */ /* 0x000fea0003800200 */
.L_x_16229:
        /* <DEDUP_REMOVED lines=24> */
.L_x_16236:
        /* <DEDUP_REMOVED lines=13> */
.L_x_16238:
[----:B------:R-:W-:Y:S05]  /*3bf20*/  BSYNC.RECONVERGENT B3 ;  /* 0x0000000000037941 */ /* 0x000fea0003800200 */
.L_x_16237:
        /* <DEDUP_REMOVED lines=46> */
.L_x_16235:
[----:B------:R-:W-:Y:S05]  /*3c210*/  BSYNC.RECONVERGENT B2 ;  /* 0x0000000000027941 */ /* 0x000fea0003800200 */
.L_x_16234:
        /* <DEDUP_REMOVED lines=20> */
.L_x_16241:
        /* <DEDUP_REMOVED lines=13> */
.L_x_16243:
[----:B------:R-:W-:Y:S05]  /*3c430*/  BSYNC.RECONVERGENT B3 ;  /* 0x0000000000037941 */ /* 0x000fea0003800200 */
.L_x_16242:
        /* <DEDUP_REMOVED lines=46> */
.L_x_16240:
[----:B------:R-:W-:Y:S05]  /*3c720*/  BSYNC.RECONVERGENT B2 ;  /* 0x0000000000027941 */ /* 0x000fea0003800200 */
.L_x_16239:
        /* <DEDUP_REMOVED lines=24> */
.L_x_16246:
        /* <DEDUP_REMOVED lines=13> */
.L_x_16248:
[----:B------:R-:W-:Y:S05]  /*3c980*/  BSYNC.RECONVERGENT B3 ;  /* 0x0000000000037941 */ /* 0x000fea0003800200 */
.L_x_16247:
        /* <DEDUP_REMOVED lines=46> */
.L_x_16245:
[----:B------:R-:W-:Y:S05]  /*3cc70*/  BSYNC.RECONVERGENT B2 ;  /* 0x0000000000027941 */ /* 0x000fea0003800200 */
.L_x_16244:
        /* <DEDUP_REMOVED lines=19> */
.L_x_16251:
        /* <DEDUP_REMOVED lines=13> */
.L_x_16253:
[----:B------:R-:W-:Y:S05]  /*3ce80*/  BSYNC.RECONVERGENT B3 ;  /* 0x0000000000037941 */ /* 0x000fea0003800200 */
.L_x_16252:
        /* <DEDUP_REMOVED lines=46> */
.L_x_16250:
[----:B------:R-:W-:Y:S05]  /*3d170*/  BSYNC.RECONVERGENT B2 ;  /* 0x0000000000027941 */ /* 0x000fea0003800200 */
.L_x_16249:
        /* <DEDUP_REMOVED lines=23> */
.L_x_16256:
        /* <DEDUP_REMOVED lines=13> */
.L_x_16258:
[----:B------:R-:W-:Y:S05]  /*3d3c0*/  BSYNC.RECONVERGENT B3 ;  /* 0x0000000000037941 */ /* 0x000fea0003800200 */
.L_x_16257:
        /* <DEDUP_REMOVED lines=46> */
.L_x_16255:
[----:B------:R-:W-:Y:S05]  /*3d6b0*/  BSYNC.RECONVERGENT B2 ;  /* 0x0000000000027941 */ /* 0x000fea0003800200 */
.L_x_16254:
        /* <DEDUP_REMOVED lines=18> */
.L_x_16261:
        /* <DEDUP_REMOVED lines=13> */
.L_x_16263:
[----:B------:R-:W-:Y:S05]  /*3d8b0*/  BSYNC.RECONVERGENT B3 ;  /* 0x0000000000037941 */ /* 0x000fea0003800200 */
.L_x_16262:
        /* <DEDUP_REMOVED lines=46> */
.L_x_16260:
[----:B------:R-:W-:Y:S05]  /*3dba0*/  BSYNC.RECONVERGENT B2 ;  /* 0x0000000000027941 */ /* 0x000fea0003800200 */
.L_x_16259:
        /* <DEDUP_REMOVED lines=24> */
.L_x_16266:
        /* <DEDUP_REMOVED lines=13> */
.L_x_16268:
[----:B------:R-:W-:Y:S05]  /*3de00*/  BSYNC.RECONVERGENT B3 ;  /* 0x0000000000037941 */ /* 0x000fea0003800200 */
.L_x_16267:
        /* <DEDUP_REMOVED lines=46> */
.L_x_16265:
[----:B------:R-:W-:Y:S05]  /*3e0f0*/  BSYNC.RECONVERGENT B2 ;  /* 0x0000000000027941 */ /* 0x000fea0003800200 */
.L_x_16264:
        /* <DEDUP_REMOVED lines=19> */
.L_x_16271:
        /* <DEDUP_REMOVED lines=13> */
.L_x_16273:
[----:B------:R-:W-:Y:S05]  /*3e300*/  BSYNC.RECONVERGENT B3 ;  /* 0x0000000000037941 */ /* 0x000fea0003800200 */
.L_x_16272:
        /* <DEDUP_REMOVED lines=46> */
.L_x_16270:
[----:B------:R-:W-:Y:S05]  /*3e5f0*/  BSYNC.RECONVERGENT B2 ;  /* 0x0000000000027941 */ /* 0x000fea0003800200 */
.L_x_16269:
        /* <DEDUP_REMOVED lines=23> */
.L_x_16276:
        /* <DEDUP_REMOVED lines=13> */
.L_x_16278:
[----:B------:R-:W-:Y:S05]  /*3e840*/  BSYNC.RECONVERGENT B3 ;  /* 0x0000000000037941 */ /* 0x000fea0003800200 */
.L_x_16277:
        /* <DEDUP_REMOVED lines=46> */
.L_x_16275:
[----:B------:R-:W-:Y:S05]  /*3eb30*/  BSYNC.RECONVERGENT B2 ;  /* 0x0000000000027941 */ /* 0x000fea0003800200 */
.L_x_16274:
        /* <DEDUP_REMOVED lines=18> */
.L_x_16281:
        /* <DEDUP_REMOVED lines=15> */
.L_x_16283:
[----:B------:R-:W-:Y:S05]  /*3ed50*/  BSYNC.RECONVERGENT B3 ;  /* 0x0000000000037941 */ /* 0x000fea0003800200 */
.L_x_16282:
        /* <DEDUP_REMOVED lines=46> */
.L_x_16280:
[----:B------:R-:W-:Y:S05]  /*3f040*/  BSYNC.RECONVERGENT B2 ;  /* 0x0000000000027941 */ /* 0x000fea0003800200 */
.L_x_16279:
        /* <DEDUP_REMOVED lines=12> */
.L_x_16203:
        /* <DEDUP_REMOVED lines=16> */
.L_x_16287:
        /* <DEDUP_REMOVED lines=13> */
.L_x_16289:
[----:B------:R-:W-:Y:S05]  /*3f2e0*/  BSYNC.RECONVERGENT B3 ;  /* 0x0000000000037941 */ /* 0x000fea0003800200 */
.L_x_16288:
        /* <DEDUP_REMOVED lines=45> */
.L_x_16286:
[----:B------:R-:W-:Y:S05]  /*3f5c0*/  BSYNC.RECONVERGENT B2 ;  /* 0x0000000000027941 */ /* 0x000fea0003800200 */
.L_x_16285:
        /* <DEDUP_REMOVED lines=22> */
.L_x_16292:
        /* <DEDUP_REMOVED lines=13> */
.L_x_16294:
[----:B------:R-:W-:Y:S05]  /*3f800*/  BSYNC.RECONVERGENT B3 ;  /* 0x0000000000037941 */ /* 0x000fea0003800200 */
.L_x_16293:
        /* <DEDUP_REMOVED lines=46> */
.L_x_16291:
[----:B------:R-:W-:Y:S05]  /*3faf0*/  BSYNC.RECONVERGENT B2 ;  /* 0x0000000000027941 */ /* 0x000fea0003800200 */
.L_x_16290:
        /* <DEDUP_REMOVED lines=19> */
.L_x_16297:
        /* <DEDUP_REMOVED lines=13> */
.L_x_16299:
[----:B------:R-:W-:Y:S05]  /*3fd00*/  BSYNC.RECONVERGENT B3 ;  /* 0x0000000000037941 */ /* 0x000fea0003800200 */
.L_x_16298:
        /* <DEDUP_REMOVED lines=46> */
.L_x_16296:
[----:B------:R-:W-:Y:S05]  /*3fff0*/  BSYNC.RECONVERGENT B2 ;  /* 0x0000000000027941 */ /* 0x000fea0003800200 */
.L_x_16295:
        /* <DEDUP_REMOVED lines=20> */
.L_x_16302:
        /* <DEDUP_REMOVED lines=13> */
.L_x_16304:
[----:B------:R-:W-:Y:S05]  /*40210*/  BSYNC.RECONVERGENT B3 ;  /* 0x0000000000037941 */ /* 0x000fea0003800200 */
.L_x_16303:
        /* <DEDUP_REMOVED lines=46> */
.L_x_16301:
[----:B------:R-:W-:Y:S05]  /*40500*/  BSYNC.RECONVERGENT B2 ;  /* 0x0000000000027941 */ /* 0x000fea0003800200 */
.L_x_16300:
        /* <DEDUP_REMOVED lines=19> */
.L_x_16307:
        /* <DEDUP_REMOVED lines=13> */
.L_x_16309:
[----:B------:R-:W-:Y:S05]  /*40710*/  BSYNC.RECONVERGENT B3 ;  /* 0x0000000000037941 */ /* 0x000fea0003800200 */
.L_x_16308:
        /* <DEDUP_REMOVED lines=46> */
.L_x_16306:
[----:B------:R-:W-:Y:S05]  /*40a00*/  BSYNC.RECONVERGENT B2 ;  /* 0x0000000000027941 */ /* 0x000fea0003800200 */
.L_x_16305:
        /* <DEDUP_REMOVED lines=18> */
.L_x_16312:
        /* <DEDUP_REMOVED lines=13> */
.L_x_16314:
[----:B------:R-:W-:Y:S05]  /*40c00*/  BSYNC.RECONVERGENT B3 ;  /* 0x0000000000037941 */ /* 0x000fea0003800200 */
.L_x_16313:
        /* <DEDUP_REMOVED lines=46> */
.L_x_16311:
[----:B------:R-:W-:Y:S05]  /*40ef0*/  BSYNC.RECONVERGENT B2 ;  /* 0x0000000000027941 */ /* 0x000fea0003800200 */
.L_x_16310:
        /* <DEDUP_REMOVED lines=17> */
.L_x_16317:
        /* <DEDUP_REMOVED lines=13> */
.L_x_16319:
[----:B------:R-:W-:Y:S05]  /*410e0*/  BSYNC.RECONVERGENT B3 ;  /* 0x0000000000037941 */ /* 0x000fea0003800200 */
.L_x_16318:
        /* <DEDUP_REMOVED lines=46> */
.L_x_16316:
[----:B------:R-:W-:Y:S05]  /*413d0*/  BSYNC.RECONVERGENT B2 ;  /* 0x0000000000027941 */ /* 0x000fea0003800200 */
.L_x_16315:
        /* <DEDUP_REMOVED lines=18> */
.L_x_16322:
        /* <DEDUP_REMOVED lines=13> */
.L_x_16324:
[----:B------:R-:W-:Y:S05]  /*415d0*/  BSYNC.RECONVERGENT B3 ;  /* 0x0000000000037941 */ /* 0x000fea0003800200 */
.L_x_16323:
        /* <DEDUP_REMOVED lines=46> */
.L_x_16321:
[----:B------:R-:W-:Y:S05]  /*418c0*/  BSYNC.RECONVERGENT B2 ;  /* 0x0000000000027941 */ /* 0x000fea0003800200 */
.L_x_16320:
        /* <DEDUP_REMOVED lines=37> */
.L_x_16284:
        /* <DEDUP_REMOVED lines=16> */
[----:B------:R-:W-:Y:S01]  /*41c20*/  LOP3.LUT R169, R169, R171, R222, 0xfe, !PT ;  /* 0x000000aba9a97212 */ /* 0x000fe200078efede */
[----:B------:R-:W-:Y:S01]  /*41c30*/  IMAD.MOV.U32 R183, RZ, RZ, R170 ;  /* 0x000000ffffb77224 */ /* 0x000fe200078e00aa */
        /* <DEDUP_REMOVED lines=8> */
[----:B------:R-:W0:Y:S01]  /*41cc0*/  LDC.64 R170, c[0x0][0x3b8] ;  /* 0x0000ee00ffaa7b82 */ /* 0x000e220000000a00 */
[----:B------:R-:W-:Y:S02]  /*41cd0*/  LOP3.LUT R169, R192, 0xffff, RZ, 0xc0, !PT ;  /* 0x0000ffffc0a97812 */ /* 0x000fe400078ec0ff */
[----:B--2---:R-:W-:Y:S02]  /*41ce0*/  LOP3.LUT R216, R215, 0xff0000, RZ, 0xc0, !PT ;  /* 0x00ff0000d7d87812 */ /* 0x004fe400078ec0ff */
        /* <DEDUP_REMOVED lines=16> */
.L_x_16202:
[----:B------:R-:W-:Y:S05]  /*41df0*/  BSYNC.RECONVERGENT B1 ;  /* 0x0000000000017941 */ /* 0x000fea0003800200 */
.L_x_16201:
[----:B------:R-:W-:Y:S01]  /*41e00*/  FADD.FTZ R168, RZ, R104 ;  /* 0x00000068ffa87221 */ /* 0x000fe20000010000 */
[C---:B------:R-:W-:Y:S01]  /*41e10*/  ISETP.GE.U32.AND P5, PT, R0.reuse, 0x20, PT ;  /* 0x000000200000780c */ /* 0x040fe20003fa6070 */
[----:B012---:R-:W0:Y:S01]  /*41e20*/  S2R R219, SR_TID.X ;  /* 0x0000000000db7919 */ /* 0x007e220000002100 */
        /* <DEDUP_REMOVED lines=19> */
[----:B---3--:R-:W-:-:S04]  /*41f60*/  FADD.FTZ R171, R113, R168 ;  /* 0x000000a871ab7221 */ /* 0x008fc80000010000 */
        /* <DEDUP_REMOVED lines=212> */
.L_x_16354:
        /* <DEDUP_REMOVED lines=19> */
[----:B------:R-:W-:Y:S01]  /*42de0*/  SHF.L.U32 R217, R29, 0x10, RZ ;  /* 0x000000101dd97819 */ /* 0x000fe200000006ff */
[--C-:B------:R-:W-:Y:S01]  /*42df0*/  FADD.FTZ R220, R110, -R218.reuse ;  /* 0x800000da6edc7221 */ /* 0x100fe20000010000 */
[----:B------:R-:W-:Y:S01]  /*42e00*/  SHF.L.U32 R223, R34, 0x10, RZ ;  /* 0x0000001022df7819 */ /* 0x000fe200000006ff */
[----:B------:R-:W-:Y:S01]  /*42e10*/  FMUL.FTZ R216, R215, R216 ;  /* 0x000000d8d7d87220 */ /* 0x000fe20000410000 */
[----:B------:R-:W-:Y:S02]  /*42e20*/  IMAD.U32 R219, R33, 0x10000, RZ ;  /* 0x0001000021db7824 */ /* 0x000fe400078e00ff */
[C---:B------:R-:W-:Y:S01]  /*42e30*/  FMUL.FTZ R170, R215.reuse, R170 ;  /* 0x000000aad7aa7220 */ /* 0x040fe20000410000 */
[----:B------:R-:W-:Y:S02]  /*42e40*/  IMAD.U32 R221, R30, 0x10000, RZ ;  /* 0x000100001edd7824 */ /* 0x000fe400078e00ff */
[----:B------:R-:W-:Y:S01]  /*42e50*/  FMUL.FTZ R222, R215, R220 ;  /* 0x000000dcd7de7220 */ /* 0x000fe20000410000 */
        /* <DEDUP_REMOVED lines=8> */
[--C-:B------:R-:W-:Y:S01]  /*42ee0*/  FADD.FTZ R170, R105, -R218.reuse ;  /* 0x800000da69aa7221 */ /* 0x100fe20000010000 */
[----:B------:R-:W-:Y:S02]  /*42ef0*/  IMAD.U32 R171, R32, 0x10000, RZ ;  /* 0x0001000020ab7824 */ /* 0x000fe400078e00ff */
[----:B------:R-:W-:Y:S01]  /*42f00*/  FFMA.FTZ R226, R222, R225, R227 ;  /* 0x000000e1dee27223 */ /* 0x000fe200000100e3 */
        /* <DEDUP_REMOVED lines=9> */
[----:B------:R-:W-:-:S02]  /*42fa0*/  IMAD.U32 R171, R180, 0x10000, RZ ;  /* 0x00010000b4ab7824 */ /* 0x000fc400078e00ff */
[----:B------:R-:W-:Y:S01]  /*42fb0*/  FMUL.FTZ R228, R215, R228 ;  /* 0x000000e4d7e47220 */ /* 0x000fe20000410000 */
[----:B------:R-:W-:Y:S02]  /*42fc0*/  IMAD.U32 R225, R177, 0x10000, RZ ;  /* 0x00010000b1e17824 */ /* 0x000fe400078e00ff */
[C---:B------:R-:W-:Y:S01]  /*42fd0*/  FMUL.FTZ R224, R215.reuse, R224 ;  /* 0x000000e0d7e07220 */ /* 0x040fe20000410000 */
        /* <DEDUP_REMOVED lines=14> */
.L_x_16327:
[----:B------:R-:W-:Y:S05]  /*430c0*/  BSYNC.RECONVERGENT B1 ;  /* 0x0000000000017941 */ /* 0x000fea0003800200 */
.L_x_16326:
[----:B------:R-:W-:Y:S01]  /*430d0*/  LOP3.LUT P0, RZ, R213, 0x800, RZ, 0xc0, !PT ;  /* 0x00000800d5ff7812 */ /* 0x000fe2000780c0ff */
[----:B------:R-:W-:-:S12]  /*430e0*/  BSSY.RECONVERGENT B1, `(.L_x_16328) ;  /* 0x0000032000017945 */ /* 0x000fd80003800200 */
[----:B------:R-:W-:Y:S05]  /*430f0*/  @!P0 BRA `(.L_x_16329) ;  /* 0x0000000000c08947 */ /* 0x000fea0003800000 */
[--C-:B-1----:R-:W-:Y:S01]  /*43100*/  FADD.FTZ R216, R116, -R218.reuse ;  /* 0x800000da74d87221 */ /* 0x102fe20000010000 */
[--C-:B0-----:R-:W-:Y:S01]  /*43110*/  FADD.FTZ R170, R114, -R218.reuse ;  /* 0x800000da72aa7221 */ /* 0x101fe20000010000 */
[----:B------:R-:W-:Y:S01]  /*43120*/  IMAD.U32 R217, R37, 0x10000, RZ ;  /* 0x0001000025d97824 */ /* 0x000fe200078e00ff */
[----:B------:R-:W-:Y:S01]  /*43130*/  SHF.L.U32 R219, R41, 0x10, RZ ;  /* 0x0000001029db7819 */ /* 0x000fe200000006ff */
[--C-:B------:R-:W-:Y:S01]  /*43140*/  FADD.FTZ R220, R118, -R218.reuse ;  /* 0x800000da76dc7221 */ /* 0x100fe20000010000 */
[C---:B------:R-:W-:Y:S01]  /*43150*/  FMUL.FTZ R216, R215.reuse, R216 ;  /* 0x000000d8d7d87220 */ /* 0x040fe20000410000 */
[----:B------:R-:W-:Y:S02]  /*43160*/  IMAD.U32 R221, R38, 0x10000, RZ ;  /* 0x0001000026dd7824 */ /* 0x000fe400078e00ff */
[C---:B------:R-:W-:Y:S01]  /*43170*/  FMUL.FTZ R170, R215.reuse, R170 ;  /* 0x000000aad7aa7220 */ /* 0x040fe20000410000 */
[----:B------:R-:W-:Y:S02]  /*43180*/  IMAD.U32 R223, R42, 0x10000, RZ ;  /* 0x000100002adf7824 */ /* 0x000fe400078e00ff */
[----:B------:R-:W-:Y:S01]  /*43190*/  FMUL.FTZ R222, R215, R220 ;  /* 0x000000dcd7de7220 */ /* 0x000fe20000410000 */
[----:B------:R-:W-:Y:S01]  /*431a0*/  SHF.L.U32 R225, R39, 0x10, RZ ;  /* 0x0000001027e17819 */ /* 0x000fe200000006ff */
[----:B------:R-:W-:Y:S01]  /*431b0*/  FFMA.FTZ R220, R170, R217, R219 ;  /* 0x000000d9aadc7223 */ /* 0x000fe200000100db */
[----:B------:R-:W-:Y:S01]  /*431c0*/  FFMA.FTZ R223, R216, R221, R223 ;  /* 0x000000ddd8df7223 */ /* 0x000fe200000100df */
[----:B------:R-:W-:Y:S01]  /*431d0*/  FADD.FTZ R168, R112, -R218 ;  /* 0x800000da70a87221 */ /* 0x000fe20000010000 */
[----:B------:R-:W0:Y:S01]  /*431e0*/  LDC.64 R216, c[0x0][0x428] ;  /* 0x00010a00ffd87b82 */ /* 0x000e220000000a00 */
[----:B------:R-:W-:Y:S01]  /*431f0*/  IMAD.U32 R227, R43, 0x10000, RZ ;  /* 0x000100002be37824 */ /* 0x000fe200078e00ff */
[----:B------:R-:W-:Y:S01]  /*43200*/  SHF.L.U32 R169, R36, 0x10, RZ ;  /* 0x0000001024a97819 */ /* 0x000fe200000006ff */
[----:B------:R-:W-:-:S02]  /*43210*/  IMAD.U32 R171, R40, 0x10000, RZ ;  /* 0x0001000028ab7824 */ /* 0x000fc400078e00ff */
[----:B------:R-:W-:Y:S01]  /*43220*/  FMUL.FTZ R168, R215, R168 ;  /* 0x000000a8d7a87220 */ /* 0x000fe20000410000 */
        /* <DEDUP_REMOVED lines=9> */
[----:B------:R-:W-:Y:S01]  /*432c0*/  IMAD.U32 R221, R26, 0x10000, RZ ;  /* 0x000100001add7824 */ /* 0x000fe200078e00ff */
[----:B------:R-:W-:Y:S01]  /*432d0*/  SHF.L.U32 R231, R22, 0x10, RZ ;  /* 0x0000001016e77819 */ /* 0x000fe200000006ff */
[----:B------:R-:W-:Y:S01]  /*432e0*/  FMUL.FTZ R222, R215, R222 ;  /* 0x000000ded7de7220 */ /* 0x000fe20000410000 */
[----:B------:R-:W-:-:S02]  /*432f0*/  IMAD.U32 R169, R173, 0x10000, RZ ;  /* 0x00010000ada97824 */ /* 0x000fc400078e00ff */
        /* <DEDUP_REMOVED lines=16> */
.L_x_16329:
[----:B------:R-:W-:Y:S05]  /*43400*/  BSYNC.RECONVERGENT B1 ;  /* 0x0000000000017941 */ /* 0x000fea0003800200 */
.L_x_16328:
[----:B------:R-:W-:Y:S01]  /*43410*/  LOP3.LUT P0, RZ, R213, 0x400, RZ, 0xc0, !PT ;  /* 0x00000400d5ff7812 */ /* 0x000fe2000780c0ff */
[----:B------:R-:W-:-:S12]  /*43420*/  BSSY.RECONVERGENT B1, `(.L_x_16330) ;  /* 0x0000032000017945 */ /* 0x000fd80003800200 */
[----:B------:R-:W-:Y:S05]  /*43430*/  @!P0 BRA `(.L_x_16331) ;  /* 0x0000000000c08947 */ /* 0x000fea0003800000 */
[--C-:B-12---:R-:W-:Y:S01]  /*43440*/  FADD.FTZ R216, R124, -R218.reuse ;  /* 0x800000da7cd87221 */ /* 0x106fe20000010000 */
[--C-:B0-----:R-:W-:Y:S01]  /*43450*/  FADD.FTZ R170, R122, -R218.reuse ;  /* 0x800000da7aaa7221 */ /* 0x101fe20000010000 */
[----:B------:R-:W-:Y:S01]  /*43460*/  IMAD.U32 R217, R45, 0x10000, RZ ;  /* 0x000100002dd97824 */ /* 0x000fe200078e00ff */
[----:B------:R-:W-:Y:S01]  /*43470*/  SHF.L.U32 R221, R46, 0x10, RZ ;  /* 0x000000102edd7819 */ /* 0x000fe200000006ff */
[--C-:B------:R-:W-:Y:S01]  /*43480*/  FADD.FTZ R220, R126, -R218.reuse ;  /* 0x800000da7edc7221 */ /* 0x100fe20000010000 */
[----:B------:R-:W-:Y:S01]  /*43490*/  FMUL.FTZ R216, R215, R216 ;  /* 0x000000d8d7d87220 */ /* 0x000fe20000410000 */
[----:B------:R-:W-:Y:S02]  /*434a0*/  IMAD.U32 R219, R49, 0x10000, RZ ;  /* 0x0001000031db7824 */ /* 0x000fe400078e00ff */
[C---:B------:R-:W-:Y:S01]  /*434b0*/  FMUL.FTZ R170, R215.reuse, R170 ;  /* 0x000000aad7aa7220 */ /* 0x040fe20000410000 */
[----:B------:R-:W-:Y:S02]  /*434c0*/  IMAD.U32 R223, R50, 0x10000, RZ ;  /* 0x0001000032df7824 */ /* 0x000fe400078e00ff */
[----:B------:R-:W-:Y:S01]  /*434d0*/  FMUL.FTZ R222, R215, R220 ;  /* 0x000000dcd7de7220 */ /* 0x000fe20000410000 */
[----:B------:R-:W-:Y:S01]  /*434e0*/  SHF.L.U32 R227, R51, 0x10, RZ ;  /* 0x0000001033e37819 */ /* 0x000fe200000006ff */
[----:B------:R-:W-:Y:S01]  /*434f0*/  FFMA.FTZ R220, R170, R217, R219 ;  /* 0x000000d9aadc7223 */ /* 0x000fe200000100db */
[----:B------:R-:W-:Y:S01]  /*43500*/  FFMA.FTZ R223, R216, R221, R223 ;  /* 0x000000ddd8df7223 */ /* 0x000fe200000100df */
[----:B------:R-:W-:Y:S01]  /*43510*/  IMAD.U32 R225, R47, 0x10000, RZ ;  /* 0x000100002fe17824 */ /* 0x000fe200078e00ff */
[----:B------:R-:W0:Y:S01]  /*43520*/  LDC.64 R216, c[0x0][0x428] ;  /* 0x00010a00ffd87b82 */ /* 0x000e220000000a00 */
[----:B------:R-:W-:Y:S01]  /*43530*/  FADD.FTZ R168, R120, -R218 ;  /* 0x800000da78a87221 */ /* 0x000fe20000010000 */
[----:B------:R-:W-:Y:S01]  /*43540*/  SHF.L.U32 R171, R48, 0x10, RZ ;  /* 0x0000001030ab7819 */ /* 0x000fe200000006ff */
[----:B------:R-:W-:Y:S01]  /*43550*/  FFMA.FTZ R226, R222, R225, R227 ;  /* 0x000000e1dee27223 */ /* 0x000fe200000100e3 */
[----:B------:R-:W-:-:S02]  /*43560*/  IMAD.U32 R169, R44, 0x10000, RZ ;  /* 0x000100002ca97824 */ /* 0x000fc400078e00ff */
[----:B------:R-:W-:Y:S01]  /*43570*/  FMUL.FTZ R168, R215, R168 ;  /* 0x000000a8d7a87220 */ /* 0x000fe20000410000 */
[--C-:B------:R-:W-:Y:S01]  /*43580*/  FADD.FTZ R222, R123, -R218.reuse ;  /* 0x800000da7bde7221 */ /* 0x100fe20000010000 */
[--C-:B------:R-:W-:Y:S01]  /*43590*/  FADD.FTZ R170, R121, -R218.reuse ;  /* 0x800000da79aa7221 */ /* 0x100fe20000010000 */
[--C-:B------:R-:W-:Y:S01]  /*435a0*/  FADD.FTZ R224, R125, -R218.reuse ;  /* 0x800000da7de07221 */ /* 0x100fe20000010000 */
[----:B------:R-:W-:Y:S01]  /*435b0*/  FADD.FTZ R228, R127, -R218 ;  /* 0x800000da7fe47221 */ /* 0x000fe20000010000 */
[----:B------:R-:W-:Y:S01]  /*435c0*/  SHF.L.U32 R219, R19, 0x10, RZ ;  /* 0x0000001013db7819 */ /* 0x000fe200000006ff */
[----:B------:R-:W-:Y:S01]  /*435d0*/  FFMA.FTZ R168, R168, R169, R171 ;  /* 0x000000a9a8a87223 */ /* 0x000fe200000100ab */
        /* <DEDUP_REMOVED lines=9> */
[----:B------:R-:W-:Y:S02]  /*43670*/  IMAD.U32 R229, R15, 0x10000, RZ ;  /* 0x000100000fe57824 */ /* 0x000fe400078e00ff */
[----:B------:R-:W-:Y:S01]  /*43680*/  FFMA.FTZ R221, R222, R219, R221 ;  /* 0x000000dbdedd7223 */ /* 0x000fe200000100dd */
[----:B------:R-:W-:-:S02]  /*43690*/  IMAD.U32 R231, R14, 0x10000, RZ ;  /* 0x000100000ee77824 */ /* 0x000fc400078e00ff */
[----:B------:R-:W-:Y:S01]  /*436a0*/  FFMA.FTZ R224, R224, R225, R227 ;  /* 0x000000e1e0e07223 */ /* 0x000fe200000100e3 */
[----:B------:R-:W-:Y:S01]  /*436b0*/  FFMA.FTZ R219, R170, R169, R171 ;  /* 0x000000a9aadb7223 */ /* 0x000fe200000100ab */
[----:B0-----:R-:W-:-:S04]  /*436c0*/  IMAD.WIDE.U32 R216, R214, 0x10, R216 ;  /* 0x00000010d6d87825 */ /* 0x001fc800078e00d8 */
[----:B------:R-:W-:Y:S01]  /*436d0*/  FFMA.FTZ R229, R228, R229, R231 ;  /* 0x000000e5e4e57223 */ /* 0x000fe200000100e7 */
[----:B------:R-:W-:Y:S02]  /*436e0*/  F2FP.BF16.F32.PACK_AB R169, R221, R220 ;  /* 0x000000dcdda9723e */ /* 0x000fe400000010ff */
[----:B------:R-:W-:Y:S02]  /*436f0*/  F2FP.BF16.F32.PACK_AB R170, R224, R223 ;  /* 0x000000dfe0aa723e */ /* 0x000fe400000010ff */
[----:B------:R-:W-:Y:S02]  /*43700*/  F2FP.BF16.F32.PACK_AB R171, R229, R226 ;  /* 0x000000e2e5ab723e */ /* 0x000fe400000010ff */
[----:B------:R-:W-:Y:S02]  /*43710*/  F2FP.BF16.F32.PACK_AB R168, R219, R168 ;  /* 0x000000a8dba8723e */ /* 0x000fe400000010ff */
[----:B------:R-:W-:-:S03]  /*43720*/  IADD3 R214, PT, PT, R214, 0x20, RZ ;  /* 0x00000020d6d67810 */ /* 0x000fc60007ffe0ff */
[----:B------:R3:W-:Y:S04]  /*43730*/  STG.E.128 desc[UR6][R216.64], R168 ;  /* 0x000000a8d8007986 */ /* 0x0007e8000c101d06 */
.L_x_16331:
[----:B------:R-:W-:Y:S05]  /*43740*/  BSYNC.RECONVERGENT B1 ;  /* 0x0000000000017941 */ /* 0x000fea0003800200 */
.L_x_16330:
[----:B------:R-:W-:Y:S01]  /*43750*/  LOP3.LUT P0, RZ, R213, 0x200, RZ, 0xc0, !PT ;  /* 0x00000200d5ff7812 */ /* 0x000fe2000780c0ff */
        /* <DEDUP_REMOVED lines=50> */
.L_x_16333:
[----:B------:R-:W-:Y:S05]  /*43a80*/  BSYNC.RECONVERGENT B1 ;  /* 0x0000000000017941 */ /* 0x000fea0003800200 */
.L_x_16332:
[----:B------:R-:W-:Y:S01]  /*43a90*/  LOP3.LUT P0, RZ, R213, 0x100, RZ, 0xc0, !PT ;  /* 0x00000100d5ff7812 */ /* 0x000fe2000780c0ff */
[----:B------:R-:W-:-:S12]  /*43aa0*/  BSSY.RECONVERGENT B1, `(.L_x_16334) ;  /* 0x0000032000017945 */ /* 0x000fd80003800200 */
[----:B------:R-:W-:Y:S05]  /*43ab0*/  @!P0 BRA `(.L_x_16335) ;  /* 0x0000000000c08947 */ /* 0x000fea0003800000 */
[--C-:B-1234-:R-:W-:Y:S01]  /*43ac0*/  FADD.FTZ R216, R140, -R218.reuse ;  /* 0x800000da8cd87221 */ /* 0x11efe20000010000 */
        /* <DEDUP_REMOVED lines=47> */
.L_x_16335:
[----:B------:R-:W-:Y:S05]  /*43dc0*/  BSYNC.RECONVERGENT B1 ;  /* 0x0000000000017941 */ /* 0x000fea0003800200 */
.L_x_16334:
[----:B------:R-:W-:Y:S01]  /*43dd0*/  LOP3.LUT P0, RZ, R213, 0x80, RZ, 0xc0, !PT ;  /* 0x00000080d5ff7812 */ /* 0x000fe2000780c0ff */
[----:B------:R-:W-:-:S12]  /*43de0*/  BSSY.RECONVERGENT B1, `(.L_x_16336) ;  /* 0x0000034000017945 */ /* 0x000fd80003800200 */
[----:B------:R-:W-:Y:S05]  /*43df0*/  @!P0 BRA `(.L_x_16337) ;  /* 0x0000000000c88947 */ /* 0x000fea0003800000 */
[--C-:B01234-:R-:W-:Y:S01]  /*43e00*/  FADD.FTZ R216, R148, -R218.reuse ;  /* 0x800000da94d87221 */ /* 0x11ffe20000010000 */
[--C-:B------:R-:W-:Y:S01]  /*43e10*/  FADD.FTZ R170, R146, -R218.reuse ;  /* 0x800000da92aa7221 */ /* 0x100fe20000010000 */
        /* <DEDUP_REMOVED lines=13> */
[--C-:B------:R-:W-:Y:S01]  /*43ef0*/  FADD.FTZ R168, R144, -R218.reuse ;  /* 0x800000da90a87221 */ /* 0x100fe20000010000 */
[----:B------:R-:W-:Y:S01]  /*43f00*/  SHF.L.U32 R171, R72, 0x10, RZ ;  /* 0x0000001048ab7819 */ /* 0x000fe200000006ff */
[----:B------:R-:W-:Y:S01]  /*43f10*/  FFMA.FTZ R226, R222, R225, R227 ;  /* 0x000000e1dee27223 */ /* 0x000fe200000100e3 */
[----:B------:R-:W-:Y:S01]  /*43f20*/  PRMT R219, R69, 0x7632, R219 ;  /* 0x0000763245db7816 */ /* 0x000fe200000000db */
[----:B------:R-:W-:Y:S01]  /*43f30*/  IMAD.U32 R169, R68, 0x10000, RZ ;  /* 0x0001000044a97824 */ /* 0x000fe200078e00ff */
[----:B------:R-:W-:Y:S01]  /*43f40*/  PRMT R221, R73, 0x7632, R221 ;  /* 0x0000763249dd7816 */ /* 0x000fe200000000dd */
[----:B------:R-:W-:Y:S01]  /*43f50*/  FMUL.FTZ R168, R215, R168 ;  /* 0x000000a8d7a87220 */ /* 0x000fe20000410000 */
        /* <DEDUP_REMOVED lines=8> */
[----:B------:R-:W-:-:S02]  /*43fe0*/  IMAD.U32 R221, R221, 0x10000, RZ ;  /* 0x00010000dddd7824 */ /* 0x000fc400078e00ff */
[----:B------:R-:W-:Y:S01]  /*43ff0*/  FMUL.FTZ R222, R215, R222 ;  /* 0x000000ded7de7220 */ /* 0x000fe20000410000 */
[----:B------:R-:W-:Y:S02]  /*44000*/  IMAD.U32 R169, R201, 0x10000, RZ ;  /* 0x00010000c9a97824 */ /* 0x000fe400078e00ff */
[C---:B------:R-:W-:Y:S01]  /*44010*/  FMUL.FTZ R228, R215.reuse, R228 ;  /* 0x000000e4d7e47220 */ /* 0x040fe20000410000 */
        /* <DEDUP_REMOVED lines=16> */
.L_x_16337:
[----:B------:R-:W-:Y:S05]  /*44120*/  BSYNC.RECONVERGENT B1 ;  /* 0x0000000000017941 */ /* 0x000fea0003800200 */
.L_x_16336:
[----:B------:R-:W-:Y:S01]  /*44130*/  LOP3.LUT P0, RZ, R213, 0x40, RZ, 0xc0, !PT ;  /* 0x00000040d5ff7812 */ /* 0x000fe2000780c0ff */
[----:B------:R-:W-:-:S12]  /*44140*/  BSSY.RECONVERGENT B1, `(.L_x_16338) ;  /* 0x0000038000017945 */ /* 0x000fd80003800200 */
[----:B------:R-:W-:Y:S05]  /*44150*/  @!P0 BRA `(.L_x_16339) ;  /* 0x0000000000d88947 */ /* 0x000fea0003800000 */
[--C-:B01234-:R-:W-:Y:S01]  /*44160*/  FADD.FTZ R216, R156, -R218.reuse ;  /* 0x800000da9cd87221 */ /* 0x11ffe20000010000 */
[--C-:B------:R-:W-:Y:S01]  /*44170*/  FADD.FTZ R170, R154, -R218.reuse ;  /* 0x800000da9aaa7221 */ /* 0x100fe20000010000 */
        /* <DEDUP_REMOVED lines=15> */
[----:B------:R-:W-:Y:S01]  /*44270*/  IMAD.U32 R225, R79, 0x10000, RZ ;  /* 0x000100004fe17824 */ /* 0x000fe200078e00ff */
[----:B------:R-:W-:Y:S01]  /*44280*/  PRMT R219, R77, 0x7632, R219 ;  /* 0x000076324ddb7816 */ /* 0x000fe200000000db */
        /* <DEDUP_REMOVED lines=35> */
.L_x_16339:
[----:B------:R-:W-:Y:S05]  /*444c0*/  BSYNC.RECONVERGENT B1 ;  /* 0x0000000000017941 */ /* 0x000fea0003800200 */
.L_x_16338:
[----:B------:R-:W-:Y:S01]  /*444d0*/  LOP3.LUT P0, RZ, R213, 0x20, RZ, 0xc0, !PT ;  /* 0x00000020d5ff7812 */ /* 0x000fe2000780c0ff */
[----:B------:R-:W-:-:S12]  /*444e0*/  BSSY.RECONVERGENT B1, `(.L_x_16340) ;  /* 0x0000039000017945 */ /* 0x000fd80003800200 */
[----:B------:R-:W-:Y:S05]  /*444f0*/  @!P0 BRA `(.L_x_16341) ;  /* 0x0000000000dc8947 */ /* 0x000fea0003800000 */
[--C-:B01234-:R-:W-:Y:S01]  /*44500*/  FADD.FTZ R168, R160, -R218.reuse ;  /* 0x800000daa0a87221 */ /* 0x11ffe20000010000 */
[--C-:B------:R-:W-:Y:S01]  /*44510*/  FADD.FTZ R216, R162, -R218.reuse ;  /* 0x800000daa2d87221 */ /* 0x100fe20000010000 */
[----:B------:R-:W-:Y:S01]  /*44520*/  SHF.L.U32 R169, R84, 0x10, RZ ;  /* 0x0000001054a97819 */ /* 0x000fe200000006ff */
[----:B------:R-:W-:Y:S02]  /*44530*/  IMAD.U32 R217, R88, 0x10000, RZ ;  /* 0x0001000058d97824 */ /* 0x000fe400078e00ff */
[----:B------:R-:W-:Y:S01]  /*44540*/  FMUL.FTZ R168, R215, R168 ;  /* 0x000000a8d7a87220 */ /* 0x000fe20000410000 */
[--C-:B------:R-:W-:Y:S01]  /*44550*/  FADD.FTZ R170, R161, -R218.reuse ;  /* 0x800000daa1aa7221 */ /* 0x100fe20000010000 */
[--C-:B------:R-:W-:Y:S01]  /*44560*/  FADD.FTZ R220, R163, -R218.reuse ;  /* 0x800000daa3dc7221 */ /* 0x100fe20000010000 */
[--C-:B------:R-:W-:Y:S01]  /*44570*/  FADD.FTZ R222, R164, -R218.reuse ;  /* 0x800000daa4de7221 */ /* 0x100fe20000010000 */
[--C-:B------:R-:W-:Y:S01]  /*44580*/  FADD.FTZ R224, R165, -R218.reuse ;  /* 0x800000daa5e07221 */ /* 0x100fe20000010000 */
[--C-:B------:R-:W-:Y:S01]  /*44590*/  FADD.FTZ R226, R166, -R218.reuse ;  /* 0x800000daa6e27221 */ /* 0x100fe20000010000 */
[----:B------:R-:W-:Y:S01]  /*445a0*/  FADD.FTZ R228, R167, -R218 ;  /* 0x800000daa7e47221 */ /* 0x000fe20000010000 */
[----:B------:R-:W-:Y:S01]  /*445b0*/  FMUL.FTZ R218, R215, R216 ;  /* 0x000000d8d7da7220 */ /* 0x000fe20000410000 */
[----:B------:R-:W-:Y:S01]  /*445c0*/  FFMA.FTZ R216, R168, R169, R217 ;  /* 0x000000a9a8d87223 */ /* 0x000fe200000100d9 */
[----:B------:R-:W-:Y:S01]  /*445d0*/  SHF.L.U32 R221, R89, 0x10, RZ ;  /* 0x0000001059dd7819 */ /* 0x000fe200000006ff */
[----:B------:R-:W0:Y:S01]  /*445e0*/  LDC.64 R168, c[0x0][0x428] ;  /* 0x00010a00ffa87b82 */ /* 0x000e220000000a00 */
[----:B------:R-:W-:-:S02]  /*445f0*/  IMAD.U32 R219, R85, 0x10000, RZ ;  /* 0x0001000055db7824 */ /* 0x000fc400078e00ff */
[C---:B------:R-:W-:Y:S01]  /*44600*/  FMUL.FTZ R222, R215.reuse, R222 ;  /* 0x000000ded7de7220 */ /* 0x040fe20000410000 */
[----:B------:R-:W-:Y:S02]  /*44610*/  IMAD.U32 R223, R86, 0x10000, RZ ;  /* 0x0001000056df7824 */ /* 0x000fe400078e00ff */
[C---:B------:R-:W-:Y:S01]  /*44620*/  FMUL.FTZ R170, R215.reuse, R170 ;  /* 0x000000aad7aa7220 */ /* 0x040fe20000410000 */
[----:B------:R-:W-:Y:S02]  /*44630*/  IMAD.U32 R225, R90, 0x10000, RZ ;  /* 0x000100005ae17824 */ /* 0x000fe400078e00ff */
[----:B------:R-:W-:Y:S01]  /*44640*/  FFMA.FTZ R218, R218, R219, R221 ;  /* 0x000000dbdada7223 */ /* 0x000fe200000100dd */
[C---:B------:R-:W-:Y:S01]  /*44650*/  FMUL.FTZ R171, R215.reuse, R220 ;  /* 0x000000dcd7ab7220 */ /* 0x040fe20000410000 */
[C---:B------:R-:W-:Y:S01]  /*44660*/  FMUL.FTZ R224, R215.reuse, R224 ;  /* 0x000000e0d7e07220 */ /* 0x040fe20000410000 */
[C---:B------:R-:W-:Y:S01]  /*44670*/  FMUL.FTZ R226, R215.reuse, R226 ;  /* 0x000000e2d7e27220 */ /* 0x040fe20000410000 */
[----:B------:R-:W-:Y:S01]  /*44680*/  FMUL.FTZ R228, R215, R228 ;  /* 0x000000e4d7e47220 */ /* 0x000fe20000410000 */
[----:B------:R-:W-:Y:S01]  /*44690*/  FFMA.FTZ R223, R222, R223, R225 ;  /* 0x000000dfdedf7223 */ /* 0x000fe200000100e1 */
[----:B------:R-:W-:Y:S01]  /*446a0*/  PRMT R219, R86, 0x7632, R219 ;  /* 0x0000763256db7816 */ /* 0x000fe200000000db */
[----:B------:R-:W-:Y:S01]  /*446b0*/  IMAD.U32 R227, R91, 0x10000, RZ ;  /* 0x000100005be37824 */ /* 0x000fe200078e00ff */
[----:B------:R-:W-:-:S02]  /*446c0*/  PRMT R221, R90, 0x7632, R221 ;  /* 0x000076325add7816 */ /* 0x000fc400000000dd */
[----:B------:R-:W-:Y:S01]  /*446d0*/  PRMT R215, R84, 0x7632, R215 ;  /* 0x0000763254d77816 */ /* 0x000fe200000000d7 */
[----:B------:R-:W-:Y:S01]  /*446e0*/  IMAD.U32 R219, R219, 0x10000, RZ ;  /* 0x00010000dbdb7824 */ /* 0x000fe200078e00ff */
[----:B------:R-:W-:Y:S01]  /*446f0*/  PRMT R217, R88, 0x7632, R217 ;  /* 0x0000763258d97816 */ /* 0x000fe200000000d9 */
[----:B------:R-:W-:Y:S01]  /*44700*/  IMAD.U32 R221, R221, 0x10000, RZ ;  /* 0x00010000dddd7824 */ /* 0x000fe200078e00ff */
[----:B------:R-:W-:Y:S01]  /*44710*/  PRMT R220, R85, 0x7632, R220 ;  /* 0x0000763255dc7816 */ /* 0x000fe200000000dc */
[----:B------:R-:W-:Y:S01]  /*44720*/  IMAD.U32 R215, R215, 0x10000, RZ ;  /* 0x00010000d7d77824 */ /* 0x000fe200078e00ff */
[----:B------:R-:W-:Y:S01]  /*44730*/  PRMT R222, R89, 0x7632, R222 ;  /* 0x0000763259de7816 */ /* 0x000fe200000000de */
[----:B------:R-:W-:Y:S01]  /*44740*/  FFMA.FTZ R224, R224, R219, R221 ;  /* 0x000000dbe0e07223 */ /* 0x000fe200000100dd */
[----:B------:R-:W-:Y:S02]  /*44750*/  PRMT R229, R87, 0x7632, R229 ;  /* 0x0000763257e57816 */ /* 0x000fe400000000e5 */
[----:B------:R-:W-:Y:S01]  /*44760*/  PRMT R231, R91, 0x7632, R231 ;  /* 0x000076325be77816 */ /* 0x000fe200000000e7 */
[----:B------:R-:W-:Y:S01]  /*44770*/  IMAD.U32 R222, R222, 0x10000, RZ ;  /* 0x00010000dede7824 */ /* 0x000fe200078e00ff */
[----:B------:R-:W-:Y:S01]  /*44780*/  SHF.L.U32 R225, R87, 0x10, RZ ;  /* 0x0000001057e17819 */ /* 0x000fe200000006ff */
[----:B------:R-:W-:Y:S01]  /*44790*/  IMAD.U32 R229, R229, 0x10000, RZ ;  /* 0x00010000e5e57824 */ /* 0x000fe200078e00ff */
[----:B------:R-:W-:-:S02]  /*447a0*/  SHF.L.U32 R220, R220, 0x10, RZ ;  /* 0x00000010dcdc7819 */ /* 0x000fc400000006ff */
[----:B------:R-:W-:Y:S01]  /*447b0*/  SHF.L.U32 R231, R231, 0x10, RZ ;  /* 0x00000010e7e77819 */ /* 0x000fe200000006ff */
[----:B------:R-:W-:Y:S01]  /*447c0*/  FFMA.FTZ R225, R226, R225, R227 ;  /* 0x000000e1e2e17223 */ /* 0x000fe200000100e3 */
[----:B------:R-:W-:Y:S01]  /*447d0*/  SHF.L.U32 R217, R217, 0x10, RZ ;  /* 0x00000010d9d97819 */ /* 0x000fe200000006ff */
[----:B------:R-:W-:Y:S02]  /*447e0*/  FFMA.FTZ R219, R171, R220, R222 ;  /* 0x000000dcabdb7223 */ /* 0x000fe400000100de */
[----:B------:R-:W-:Y:S02]  /*447f0*/  FFMA.FTZ R228, R228, R229, R231 ;  /* 0x000000e5e4e47223 */ /* 0x000fe400000100e7 */
[----:B------:R-:W-:Y:S01]  /*44800*/  FFMA.FTZ R217, R170, R215, R217 ;  /* 0x000000d7aad97223 */ /* 0x000fe200000100d9 */
[----:B0-----:R-:W-:Y:S01]  /*44810*/  IMAD.WIDE.U32 R214, R214, 0x10, R168 ;  /* 0x00000010d6d67825 */ /* 0x001fe200078e00a8 */
[----:B------:R-:W-:Y:S02]  /*44820*/  F2FP.BF16.F32.PACK_AB R170, R224, R223 ;  /* 0x000000dfe0aa723e */ /* 0x000fe400000010ff */
[----:B------:R-:W-:-:S02]  /*44830*/  F2FP.BF16.F32.PACK_AB R171, R228, R225 ;  /* 0x000000e1e4ab723e */ /* 0x000fc400000010ff */
[----:B------:R-:W-:Y:S02]  /*44840*/  F2FP.BF16.F32.PACK_AB R169, R219, R218 ;  /* 0x000000dadba9723e */ /* 0x000fe400000010ff */
[----:B------:R-:W-:-:S05]  /*44850*/  F2FP.BF16.F32.PACK_AB R168, R217, R216 ;  /* 0x000000d8d9a8723e */ /* 0x000fca00000010ff */
[----:B------:R0:W-:Y:S02]  /*44860*/  STG.E.128 desc[UR6][R214.64], R168 ;  /* 0x000000a8d6007986 */ /* 0x0001e4000c101d06 */
.L_x_16341:
[----:B------:R-:W-:Y:S05]  /*44870*/  BSYNC.RECONVERGENT B1 ;  /* 0x0000000000017941 */ /* 0x000fea0003800200 */
.L_x_16340:
[----:B01234-:R-:W0:Y:S02]  /*44880*/  LDC.64 R168, c[0x0][0x380] ;  /* 0x0000e000ffa87b82 */ /* 0x01fe240000000a00 */
[----:B0-----:R-:W-:-:S05]  /*44890*/  IMAD R211, R168, 0x4, R211 ;  /* 0x00000004a8d37824 */ /* 0x001fca00078e02d3 */
[----:B------:R-:W-:-:S13]  /*448a0*/  ISETP.GE.AND P0, PT, R211, R169, PT ;  /* 0x000000a9d300720c */ /* 0x000fda0003f06270 */
[----:B------:R-:W-:Y:S05]  /*448b0*/  @!P0 BRA `(.L_x_16342) ;  /* 0xfffffbc800e48947 */ /* 0x000fea000383ffff */
[----:B------:R-:W-:Y:S05]  /*448c0*/  BSYNC B0 ;  /* 0x0000000000007941 */ /* 0x000fea0003800000 */
.L_x_15325:
[----:B------:R-:W-:Y:S05]  /*448d0*/  EXIT ;  /* 0x000000000000794d */ /* 0x000fea0003800000 */
.L_x_16325:
        /* <DEDUP_REMOVED lines=8> */
.L_x_16344:
[----:B------:R-:W-:Y:S05]  /*44960*/  BSYNC B1 ;  /* 0x0000000000017941 */ /* 0x000fea0003800000 */
.L_x_16343:
        /* <DEDUP_REMOVED lines=9> */
.L_x_16345:
[----:B------:R-:W-:Y:S02]  /*44a00*/  IMAD.MOV.U32 R222, RZ, RZ, 0x4 ;  /* 0x00000004ffde7424 */ /* 0x000fe400078e00ff */
[----:B------:R-:W-:-:S04]  /*44a10*/  IMAD.MOV.U32 R171, RZ, RZ, R221 ;  /* 0x000000ffffab7224 */ /* 0x000fc800078e00dd */
[----:B------:R-:W-:-:S05]  /*44a20*/  FADD.FTZ R171, R170, R171 ;  /* 0x000000abaaab7221 */ /* 0x000fca0000010000 */
[----:B------:R-:W-:-:S07]  /*44a30*/  MOV R223, R171 ;  /* 0x000000ab00df7202 */ /* 0x000fce0000000f00 */
[----:B------:R-:W-:Y:S05]  /*44a40*/  WARPSYNC.COLLECTIVE R220, `(.L_x_16346) ;  /* 0x00000000dc087348 */ /* 0x000fea0003c00000 */
[----:B------:R0:W1:Y:S02]  /*44a50*/  SHFL.BFLY P6, R221, R223, R222, R225 ;  /* 0x0c0000dedfdd7389 */ /* 0x00006400000c00e1 */
[----:B01----:R-:W-:Y:S05]  /*44a60*/  ENDCOLLECTIVE ;  /* 0x000000000000791b */ /* 0x003fea0003800000 */
.L_x_16346:
[----:B------:R-:W-:Y:S02]  /*44a70*/  IMAD.MOV.U32 R222, RZ, RZ, 0x8 ;  /* 0x00000008ffde7424 */ /* 0x000fe400078e00ff */
[----:B------:R-:W-:-:S04]  /*44a80*/  IMAD.MOV.U32 R168, RZ, RZ, R221 ;  /* 0x000000ffffa87224 */ /* 0x000fc800078e00dd */
[----:B------:R-:W-:-:S05]  /*44a90*/  FADD.FTZ R216, R171, R168 ;  /* 0x000000a8abd87221 */ /* 0x000fca0000010000 */
[----:B------:R-:W-:-:S07]  /*44aa0*/  MOV R223, R216 ;  /* 0x000000d800df7202 */ /* 0x000fce0000000f00 */
[----:B------:R-:W-:Y:S05]  /*44ab0*/  WARPSYNC.COLLECTIVE R220, `(.L_x_16347) ;  /* 0x00000000dc087348 */ /* 0x000fea0003c00000 */
[----:B------:R0:W1:Y:S02]  /*44ac0*/  SHFL.BFLY P6, R221, R223, R222, R225 ;  /* 0x0c0000dedfdd7389 */ /* 0x00006400000c00e1 */
[----:B01----:R-:W-:Y:S05]  /*44ad0*/  ENDCOLLECTIVE ;  /* 0x000000000000791b */ /* 0x003fea0003800000 */
.L_x_16347:
        /* <DEDUP_REMOVED lines=8> */
.L_x_16348:
        /* <DEDUP_REMOVED lines=139> */
.L_x_16349:
[----:B------:R-:W-:Y:S02]  /*45410*/  IMAD.MOV.U32 R222, RZ, RZ, 0x2 ;  /* 0x00000002ffde7424 */ /* 0x000fe400078e00ff */
[----:B------:R-:W-:-:S04]  /*45420*/  IMAD.MOV.U32 R169, RZ, RZ, R221 ;  /* 0x000000ffffa97224 */ /* 0x000fc800078e00dd */
[----:B------:R-:W-:-:S05]  /*45430*/  FADD.FTZ R169, R168, R169 ;  /* 0x000000a9a8a97221 */ /* 0x000fca0000010000 */
[----:B------:R-:W-:-:S07]  /*45440*/  MOV R223, R169 ;  /* 0x000000a900df7202 */ /* 0x000fce0000000f00 */
[----:B------:R-:W-:Y:S05]  /*45450*/  WARPSYNC.COLLECTIVE R220, `(.L_x_16350) ;  /* 0x00000000dc087348 */ /* 0x000fea0003c00000 */
[----:B------:R0:W1:Y:S02]  /*45460*/  SHFL.BFLY P6, R221, R223, R222, R225 ;  /* 0x0c0000dedfdd7389 */ /* 0x00006400000c00e1 */
[----:B01----:R-:W-:Y:S05]  /*45470*/  ENDCOLLECTIVE ;  /* 0x000000000000791b */ /* 0x003fea0003800000 */
.L_x_16350:
[----:B------:R-:W-:Y:S02]  /*45480*/  IMAD.MOV.U32 R222, RZ, RZ, 0x4 ;  /* 0x00000004ffde7424 */ /* 0x000fe400078e00ff */
[----:B------:R-:W-:-:S04]  /*45490*/  IMAD.MOV.U32 R170, RZ, RZ, R221 ;  /* 0x000000ffffaa7224 */ /* 0x000fc800078e00dd */
[----:B------:R-:W-:-:S05]  /*454a0*/  FADD.FTZ R170, R169, R170 ;  /* 0x000000aaa9aa7221 */ /* 0x000fca0000010000 */
[----:B------:R-:W-:-:S07]  /*454b0*/  MOV R223, R170 ;  /* 0x000000aa00df7202 */ /* 0x000fce0000000f00 */
[----:B------:R-:W-:Y:S05]  /*454c0*/  WARPSYNC.COLLECTIVE R220, `(.L_x_16351) ;  /* 0x00000000dc087348 */ /* 0x000fea0003c00000 */
[----:B------:R0:W1:Y:S02]  /*454d0*/  SHFL.BFLY P6, R221, R223, R222, R225 ;  /* 0x0c0000dedfdd7389 */ /* 0x00006400000c00e1 */
[----:B01----:R-:W-:Y:S05]  /*454e0*/  ENDCOLLECTIVE ;  /* 0x000000000000791b */ /* 0x003fea0003800000 */
.L_x_16351:
[----:B------:R-:W-:Y:S02]  /*454f0*/  IMAD.MOV.U32 R222, RZ, RZ, 0x8 ;  /* 0x00000008ffde7424 */ /* 0x000fe400078e00ff */
[----:B------:R-:W-:-:S04]  /*45500*/  IMAD.MOV.U32 R171, RZ, RZ, R221 ;  /* 0x000000ffffab7224 */ /* 0x000fc800078e00dd */
[----:B------:R-:W-:-:S05]  /*45510*/  FADD.FTZ R171, R170, R171 ;  /* 0x000000abaaab7221 */ /* 0x000fca0000010000 */
[----:B------:R-:W-:-:S07]  /*45520*/  MOV R223, R171 ;  /* 0x000000ab00df7202 */ /* 0x000fce0000000f00 */
[----:B------:R-:W-:Y:S05]  /*45530*/  WARPSYNC.COLLECTIVE R220, `(.L_x_16352) ;  /* 0x00000000dc087348 */ /* 0x000fea0003c00000 */
[----:B------:R0:W1:Y:S02]  /*45540*/  SHFL.BFLY P6, R221, R223, R222, R225 ;  /* 0x0c0000dedfdd7389 */ /* 0x00006400000c00e1 */
[----:B01----:R-:W-:Y:S05]  /*45550*/  ENDCOLLECTIVE ;  /* 0x000000000000791b */ /* 0x003fea0003800000 */
.L_x_16352:
[----:B------:R-:W-:Y:S02]  /*45560*/  IMAD.MOV.U32 R222, RZ, RZ, 0x10 ;  /* 0x00000010ffde7424 */ /* 0x000fe400078e00ff */
[----:B------:R-:W-:-:S04]  /*45570*/  IMAD.MOV.U32 R216, RZ, RZ, R221 ;  /* 0x000000ffffd87224 */ /* 0x000fc800078e00dd */
[----:B------:R-:W-:-:S05]  /*45580*/  FADD.FTZ R216, R171, R216 ;  /* 0x000000d8abd87221 */ /* 0x000fca0000010000 */
[----:B------:R-:W-:-:S07]  /*45590*/  MOV R223, R216 ;  /* 0x000000d800df7202 */ /* 0x000fce0000000f00 */
[----:B------:R-:W-:Y:S05]  /*455a0*/  WARPSYNC.COLLECTIVE R220, `(.L_x_16353) ;  /* 0x00000000dc087348 */ /* 0x000fea0003c00000 */
[----:B------:R0:W1:Y:S02]  /*455b0*/  SHFL.BFLY P6, R221, R223, R222, R225 ;  /* 0x0c0000dedfdd7389 */ /* 0x00006400000c00e1 */
[----:B01----:R-:W-:Y:S05]  /*455c0*/  ENDCOLLECTIVE ;  /* 0x000000000000791b */ /* 0x003fea0003800000 */
.L_x_16353:
[----:B------:R-:W-:Y:S05]  /*455d0*/  BRA `(.L_x_16354) ;  /* 0xffffffd400b47947 */ /* 0x000fea000383ffff */
.L_x_16355:
        /* <DEDUP_REMOVED lines=10> */
.L_x_43882:


//--------------------- .text._ZN10layer_norm31ln_parallel_residual_fwd_kernelINS_13Kernel_traitsI13__nv_bfloat16S2_fS2_fjLj2048ELj1ELj4ELj1ELj16ENS_18Kernel_traits_baseILj2048ES2_S2_fS2_fjLj128EEEEELb1ELb1ELb1EEEvNS_9FwdParamsE --------------------------
	.section	.text._ZN10layer_norm31ln_parallel_residual_fwd_kernelINS_13Kernel_traitsI13__nv_bfloat16S2_fS2_fjLj2048ELj1ELj4ELj1ELj16ENS_18Kernel_traits_baseILj2048ES2_S2_fS2_fjLj128EEEEELb1ELb1ELb1EEEvNS_9FwdParamsE,"ax",@progbits
	.align	128
        .global         _ZN10layer_norm31ln_parallel_residual_fwd_kernelINS_13Kernel_traitsI13__nv_bfloat16S2_fS2_fjLj2048ELj1ELj4ELj1ELj16ENS_18Kernel_traits_baseILj2048ES2_S2_fS2_fjLj128EEEEELb1ELb1ELb1EEEvNS_9FwdParamsE
        .type           _ZN10layer_norm31ln_parallel_residual_fwd_kernelINS_13Kernel_traitsI13__nv_bfloat16S2_fS2_fjLj2048ELj1ELj4ELj1ELj16ENS_18Kernel_traits_baseILj2048ES2_S2_fS2_fjLj128EEEEELb1ELb1ELb1EEEvNS_9FwdParamsE,@function
        .size           _ZN10layer_norm31ln_parallel_residual_fwd_kernelINS_13Kernel_traitsI13__nv_bfloat16S2_fS2_fjLj2048ELj1ELj4ELj1ELj16ENS_18Kernel_traits_baseILj2048ES2_S2_fS2_fjLj128EEEEELb1ELb1ELb1EEEvNS_9FwdParamsE,(.L_x_43883 - _ZN10layer_norm31ln_parallel_residual_fwd_kernelINS_13Kernel_traitsI13__nv_bfloat16S2_fS2_fjLj2048ELj1ELj4ELj1ELj16ENS_18Kernel_traits_baseILj2048ES2_S2_fS2_fjLj128EEEEELb1ELb1ELb1EEEvNS_9FwdParamsE)
        .other          _ZN10layer_norm31ln_parallel_residual_fwd_kernelINS_13Kernel_traitsI13__nv_bfloat16S2_fS2_fjLj2048ELj1ELj4ELj1ELj16ENS_18Kernel_traits_baseILj2048ES2_S2_fS2_fjLj128EEEEELb1ELb1ELb1EEEvNS_9FwdParamsE,@"STO_CUDA_ENTRY STV_DEFAULT"
_ZN10layer_norm31ln_parallel_residual_fwd_kernelINS_13Kernel_traitsI13__nv_bfloat16S2_fS2_fjLj2048ELj1ELj4ELj1ELj16ENS_18Kernel_traits_baseILj2048ES2_S2_fS2_fjLj128EEEEELb1ELb1ELb1EEEvNS_9FwdParamsE:
.text._ZN10layer_norm31ln_parallel_residual_fwd_kernelINS_13Kernel_traitsI13__nv_bfloat16S2_fS2_fjLj2048ELj1ELj4ELj1ELj16ENS_18Kernel_traits_baseILj2048ES2_S2_fS2_fjLj128EEEEELb1ELb1ELb1EEEvNS_9FwdParamsE:
[----:B------:R-:W-:Y:S01]  /*0000*/  LDC R1, c[0x0][0x37c] ;  /* 0x0000df00ff017b82 */ /* 0x000fe20000000800 */
[----:B------:R-:W0:Y:S01]  /*0010*/  LDCU.U8 UR4, c[0x0][0x464] ;  /* 0x00008c80ff0477ac */ /* 0x000e220008000000 */
[----:B------:R-:W1:Y:S01]  /*0020*/  LDCU.64 UR6, c[0x0][0x450] ;  /* 0x00008a00ff0677ac */ /* 0x000e620008000a00 */
[----:B------:R-:W2:Y:S05]  /*0030*/  LDCU.64 UR8, c[0x0][0x358] ;  /* 0x00006b00ff0877ac */ /* 0x000eaa0008000a00 */
[----:B------:R-:W3:Y:S01]  /*0040*/  LDC R209, c[0x0][0x458] ;  /* 0x00011600ffd17b82 */ /* 0x000ee20000000800 */
[----:B------:R-:W4:Y:S07]  /*0050*/  LDCU.64 UR10, c[0x0][0x438] ;  /* 0x00008700ff0a77ac */ /* 0x000f2e0008000a00 */
[----:B------:R-:W5:Y:S01]  /*0060*/  LDC R0, c[0x0][0x45c] ;  /* 0x00011700ff007b82 */ /* 0x000f620000000800 */
[----:B0-----:R-:W-:Y:S01]  /*0070*/  ISETP.NE.AND P0, PT, RZ, UR4, PT ;  /* 0x00000004ff007c0c */ /* 0x001fe2000bf05270 */
[----:B-1----:R-:W-:-:S02]  /*0080*/  IMAD.U32 R2, RZ, RZ, UR6 ;  /* 0x00000006ff027e24 */ /* 0x002fc4000f8e00ff */
[----:B------:R-:W-:-:S10]  /*0090*/  IMAD.U32 R3, RZ, RZ, UR7 ;  /* 0x00000007ff037e24 */ /* 0x000fd4000f8e00ff */
[----:B--2---:R-:W2:Y:S01]  /*00a0*/  @P0 LDG.E.64 R2, desc[UR8][R2.64] ;  /* 0x0000000802020981 */ /* 0x004ea2000c1e1b00 */
[----:B------:R-:W0:Y:S01]  /*00b0*/  @P0 LDC R7, c[0x0][0x460] ;  /* 0x00011800ff070b82 */ /* 0x000e220000000800 */
[----:B---3--:R-:W-:Y:S01]  /*00c0*/  @P0 MOV R4, R209 ;  /* 0x000000d100040202 */ /* 0x008fe20000000f00 */
[----:B-----5:R-:W-:-:S06]  /*00d0*/  @P0 IMAD.MOV.U32 R5, RZ, RZ, R0 ;  /* 0x000000ffff050224 */ /* 0x020fcc00078e0000 */
[----:B------:R-:W0:Y:S01]  /*00e0*/  @P0 LDG.E.64 R4, desc[UR8][R4.64] ;  /* 0x0000000804040981 */ /* 0x000e22000c1e1b00 */
[----:B------:R-:W1:Y:S01]  /*00f0*/  S2UR UR5, SR_CTAID.X ;  /* 0x00000000000579c3 */ /* 0x000e620000002500 */
[----:B----4-:R-:W-:Y:S01]  /*0100*/  UISETP.NE.U32.AND UP0, UPT, UR10, URZ, UPT ;  /* 0x000000ff0a00728c */ /* 0x010fe2000bf05070 */
[----:B------:R-:W3:Y:S03]  /*0110*/  S2R R204, SR_TID.X ;  /* 0x0000000000cc7919 */ /* 0x000ee60000002100 */
[----:B------:R-:W-:Y:S02]  /*0120*/  UISETP.NE.AND.EX UP0, UPT, UR11, URZ, UPT, UP0 ;  /* 0x000000ff0b00728c */ /* 0x000fe4000bf05300 */
[----:B-1----:R-:W-:Y:S01]  /*0130*/  USHF.L.U32 UR4, UR5, 0x2, URZ ;  /* 0x0000000205047899 */ /* 0x002fe200080006ff */
[----:B---3--:R-:W-:-:S05]  /*0140*/  SHF.R.U32.HI R203, RZ, 0x5, R204 ;  /* 0x00000005ffcb7819 */ /* 0x008fca00000116cc */
[----:B------:R-:W-:Y:S02]  /*0150*/  LOP3.LUT R203, R203, UR4, RZ, 0xfc, !PT ;  /* 0x00000004cbcb7c12 */ /* 0x000fe4000f8efcff */
[----:B--2---:R-:W-:Y:S02]  /*0160*/  @P0 R2UR UR7, R3 ;  /* 0x00000000030702ca */ /* 0x004fe400000e0000 */
[----:B------:R-:W1:Y:S01]  /*0170*/  LDC R3, c[0x0][0x360] ;  /* 0x0000d800ff037b82 */ /* 0x000e620000000800 */
[----:B------:R-:W-:-:S10]  /*0180*/  @P0 R2UR UR6, R2 ;  /* 0x00000000020602ca */ /* 0x000fd400000e0000 */
[----:B------:R-:W-:Y:S02]  /*0190*/  UIADD3 UR14, UPT, UPT, UR7, -0x4498517b, URZ ;  /* 0xbb67ae85070e7890 */ /* 0x000fe4000fffe0ff */
[----:B------:R-:W-:Y:S01]  /*01a0*/  UIADD3 UR10, UPT, UPT, UR7, 0x76cf5d0a, URZ ;  /* 0x76cf5d0a070a7890 */ /* 0x000fe2000fffe0ff */
[----:B0-----:R-:W-:Y:S01]  /*01b0*/  @P0 IADD3 R209, P1, PT, R4, R7, RZ ;  /* 0x0000000704d10210 */ /* 0x001fe20007f3e0ff */
[----:B------:R-:W-:Y:S02]  /*01c0*/  UIADD3 UR13, UPT, UPT, UR6, -0x61c88647, URZ ;  /* 0x9e3779b9060d7890 */ /* 0x000fe4000fffe0ff */
[----:B------:R-:W-:Y:S02]  /*01d0*/  UIADD3 UR15, UPT, UPT, UR6, 0x3c6ef372, URZ ;  /* 0x3c6ef372060f7890 */ /* 0x000fe4000fffe0ff */
[----:B------:R-:W-:Y:S01]  /*01e0*/  @P0 IMAD.X R0, RZ, RZ, R5, P1 ;  /* 0x000000ffff000224 */ /* 0x000fe200008e0605 */
[----:B------:R-:W-:Y:S02]  /*01f0*/  UIADD3 UR16, UPT, UPT, UR6, -0x255992d5, URZ ;  /* 0xdaa66d2b06107890 */ /* 0x000fe4000fffe0ff */
[----:B------:R-:W-:Y:S01]  /*0200*/  UIADD3 UR17, UPT, UPT, UR7, 0x32370b8f, URZ ;  /* 0x32370b8f07117890 */ /* 0x000fe2000fffe0ff */
[----:B-1----:R-:W-:Y:S01]  /*0210*/  IMAD R202, R3, UR5, R204 ;  /* 0x0000000503ca7c24 */ /* 0x002fe2000f8e02cc */
[----:B------:R-:W-:Y:S01]  /*0220*/  LOP3.LUT R204, R204, 0x1f, RZ, 0xc0, !PT ;  /* 0x0000001fcccc7812 */ /* 0x000fe200078ec0ff */
[----:B------:R-:W-:Y:S01]  /*0230*/  UIADD3 UR18, UPT, UPT, UR6, 0x78dde6e4, URZ ;  /* 0x78dde6e406127890 */ /* 0x000fe2000fffe0ff */
[--C-:B------:R-:W-:Y:S01]  /*0240*/  SHF.R.U64 R201, R209, 0x2, R0.reuse ;  /* 0x00000002d1c97819 */ /* 0x100fe20000001200 */
[----:B------:R-:W-:Y:S01]  /*0250*/  UIADD3 UR19, UPT, UPT, UR7, -0x126145ec, URZ ;  /* 0xed9eba1407137890 */ /* 0x000fe2000fffe0ff */
[----:B------:R-:W-:Y:S01]  /*0260*/  SHF.R.U32.HI R11, RZ, 0x2, R0 ;  /* 0x00000002ff0b7819 */ /* 0x000fe20000011600 */
[----:B------:R-:W-:-:S02]  /*0270*/  UIADD3 UR20, UPT, UPT, UR6, 0x1715609d, URZ ;  /* 0x1715609d06147890 */ /* 0x000fc4000fffe0ff */
[----:B------:R-:W-:Y:S02]  /*0280*/  UIADD3 UR21, UPT, UPT, UR7, -0x56f99767, URZ ;  /* 0xa906689907157890 */ /* 0x000fe4000fffe0ff */
[----:B------:R-:W-:Y:S02]  /*0290*/  UIADD3 UR11, UPT, UPT, UR6, -0x4ab325aa, URZ ;  /* 0xb54cda56060b7890 */ /* 0x000fe4000fffe0ff */
[----:B------:R-:W-:Y:S02]  /*02a0*/  UIADD3 UR12, UPT, UPT, UR7, 0x646e171e, URZ ;  /* 0x646e171e070c7890 */ /* 0x000fe4000fffe0ff */
[----:B------:R-:W-:Y:S02]  /*02b0*/  UIADD3 UR22, UPT, UPT, UR6, 0x5384540f, URZ ;  /* 0x5384540f06167890 */ /* 0x000fe4000fffe0ff */
[----:B------:R-:W-:Y:S02]  /*02c0*/  UIADD3 UR23, UPT, UPT, UR7, 0x1fd5c5a3, URZ ;  /* 0x1fd5c5a307177890 */ /* 0x000fe4000fffe0ff */
[----:B------:R-:W-:-:S02]  /*02d0*/  UIADD3 UR24, UPT, UPT, UR6, -0xe443238, URZ ;  /* 0xf1bbcdc806187890 */ /* 0x000fc4000fffe0ff */
        /* <DEDUP_REMOVED lines=25> */
.L_x_16356:
        /* <DEDUP_REMOVED lines=26> */
.L_x_16357:
        /* <DEDUP_REMOVED lines=13> */
[----:B------:R-:W-:Y:S01]  /*06e0*/  IMAD.HI.U32 R5, R0, -0x2daee0ad, RZ ;  /* 0xd2511f5300057827 */ /* 0x000fe200078e00ff */
[----:B------:R-:W-:Y:S01]  /*06f0*/  PRMT R199, R110, 0x7632, R199 ;  /* 0x000076326ec77816 */ /* 0x000fe200000000c7 */
[----:B------:R-:W2:Y:S01]  /*0700*/  LDCU UR29, c[0x0][0x408] ;  /* 0x00008100ff1d77ac */ /* 0x000ea20008000800 */
[----:B------:R-:W-:Y:S01]  /*0710*/  PRMT R198, R142, 0x7632, R198 ;  /* 0x000076328ec67816 */ /* 0x000fe200000000c6 */
[----:B------:R-:W-:Y:S01]  /*0720*/  IMAD R4, R202, -0x326172a9, RZ ;  /* 0xcd9e8d57ca047824 */ /* 0x000fe200078e02ff */
[----:B------:R-:W-:Y:S01]  /*0730*/  LOP3.LUT R5, R6, UR14, R5, 0x96, !PT ;  /* 0x0000000e06057c12 */ /* 0x000fe2000f8e9605 */
[----:B------:R-:W-:Y:S01]  /*0740*/  IMAD.HI.U32 R3, R2, -0x326172a9, RZ ;  /* 0xcd9e8d5702037827 */ /* 0x000fe200078e00ff */
[----:B------:R-:W-:Y:S01]  /*0750*/  PRMT R197, R109, 0x7632, R197 ;  /* 0x000076326dc57816 */ /* 0x000fe200000000c5 */
[----:B-1----:R-:W-:-:S02]  /*0760*/  UISETP.NE.U32.AND UP0, UPT, UR4, URZ, UPT ;  /* 0x000000ff0400728c */ /* 0x002fc4000bf05070 */
[----:B------:R-:W-:Y:S01]  /*0770*/  IMAD R9, R0, -0x2daee0ad, RZ ;  /* 0xd2511f5300097824 */ /* 0x000fe200078e02ff */
[----:B------:R-:W-:Y:S01]  /*0780*/  LOP3.LUT R3, R4, UR13, R3, 0x96, !PT ;  /* 0x0000000d04037c12 */ /* 0x000fe2000f8e9603 */
[----:B------:R-:W-:Y:S01]  /*0790*/  IMAD R7, R2, -0x326172a9, RZ ;  /* 0xcd9e8d5702077824 */ /* 0x000fe200078e02ff */
[----:B------:R-:W-:Y:S01]  /*07a0*/  UISETP.NE.AND.EX UP0, UPT, UR5, URZ, UPT, UP0 ;  /* 0x000000ff0500728c */ /* 0x000fe2000bf05300 */
[----:B------:R-:W-:Y:S01]  /*07b0*/  IMAD.HI.U32 R0, R5, -0x326172a9, RZ ;  /* 0xcd9e8d5705007827 */ /* 0x000fe200078e00ff */
[----:B------:R-:W-:Y:S01]  /*07c0*/  PRMT R196, R141, 0x7632, R196 ;  /* 0x000076328dc47816 */ /* 0x000fe200000000c4 */
[----:B------:R-:W1:Y:S01]  /*07d0*/  LDCU UR4, c[0x0][0x388] ;  /* 0x00007100ff0477ac */ /* 0x000e620008000800 */
[----:B------:R-:W-:Y:S01]  /*07e0*/  PRMT R195, R108, 0x7632, R195 ;  /* 0x000076326cc37816 */ /* 0x000fe200000000c3 */
[----:B------:R-:W-:Y:S01]  /*07f0*/  IMAD.HI.U32 R2, R3, -0x2daee0ad, RZ ;  /* 0xd2511f5303027827 */ /* 0x000fe200078e00ff */
[----:B------:R-:W-:Y:S01]  /*0800*/  LOP3.LUT R0, R7, UR15, R0, 0x96, !PT ;  /* 0x0000000f07007c12 */ /* 0x000fe2000f8e9600 */
[----:B------:R-:W3:Y:S01]  /*0810*/  LDCU.U8 UR5, c[0x0][0x410] ;  /* 0x00008200ff0577ac */ /* 0x000ee20008000000 */
        /* <DEDUP_REMOVED lines=70> */
[----:B------:R-:W-:Y:S01]  /*0c80*/  IMAD.HI.U32 R2, R180, -0x326172a9, RZ ;  /* 0xcd9e8d57b4027827 */ /* 0x000fe200078e00ff */
[----:B------:R-:W-:-:S02]  /*0c90*/  MOV R0, R11 ;  /* 0x0000000b00007202 */ /* 0x000fc40000000f00 */
[----:B------:R-:W-:Y:S01]  /*0ca0*/  PRMT R11, R117, 0x7632, R11 ;  /* 0x00007632750b7816 */ /* 0x000fe2000000000b */
        /* <DEDUP_REMOVED lines=14> */
[----:B------:R-:W-:Y:S02]  /*0d90*/  PLOP3.LUT P0, PT, PT, PT, UP0, 0x80, 0x8 ;  /* 0x000000000008781c */ /* 0x000fe40003f0f008 */
[----:B------:R-:W-:Y:S02]  /*0da0*/  PRMT R176, R161, 0x7632, R176 ;  /* 0x00007632a1b07816 */ /* 0x000fe400000000b0 */
[----:B------:R-:W-:Y:S02]  /*0db0*/  PRMT R177, R128, 0x7632, R177 ;  /* 0x0000763280b17816 */ /* 0x000fe400000000b1 */
[----:B01234-:R-:W-:-:S07]  /*0dc0*/  PRMT R178, R160, 0x7632, R178 ;  /* 0x00007632a0b27816 */ /* 0x01ffce00000000b2 */
.L_x_17344:
[----:B0-----:R-:W0:Y:S01]  /*0dd0*/  @P0 LDC.64 R34, c[0x0][0x398] ;  /* 0x0000e600ff220b82 */ /* 0x001e220000000a00 */
[----:B------:R-:W-:Y:S01]  /*0de0*/  IMAD R28, R203, UR4, RZ ;  /* 0x00000004cb1c7c24 */ /* 0x000fe2000f8e02ff */
[----:B------:R-:W-:-:S04]  /*0df0*/  ISETP.NE.U32.AND P1, PT, RZ, UR10, PT ;  /* 0x0000000aff007c0c */ /* 0x000fc8000bf25070 */
[----:B------:R-:W-:Y:S02]  /*0e00*/  SHF.R.S32.HI R29, RZ, 0x1f, R28 ;  /* 0x0000001fff1d7819 */ /* 0x000fe4000001141c */
[----:B------:R-:W1:Y:S01]  /*0e10*/  LDC.64 R164, c[0x0][0x390] ;  /* 0x0000e400ffa47b82 */ /* 0x000e620000000a00 */
[----:B------:R-:W-:Y:S02]  /*0e20*/  ISETP.NE.AND.EX P1, PT, RZ, UR11, PT, P1 ;  /* 0x0000000bff007c0c */ /* 0x000fe4000bf25310 */
[----:B------:R-:W-:-:S04]  /*0e30*/  LEA.HI R29, R29, R28, RZ, 0x3 ;  /* 0x0000001c1d1d7211 */ /* 0x000fc800078f18ff */
[----:B------:R-:W-:Y:S01]  /*0e40*/  LEA.HI.SX32 R206, R29, R204, 0x1d ;  /* 0x000000cc1dce7211 */ /* 0x000fe200078feaff */
[----:B------:R-:W2:Y:S04]  /*0e50*/  LDC.64 R32, c[0x0][0x398] ;  /* 0x0000e600ff207b82 */ /* 0x000ea80000000a00 */
[----:B0-----:R-:W-:-:S04]  /*0e60*/  @P0 IMAD.WIDE.U32 R34, R206, 0x10, R34 ;  /* 0x00000010ce220825 */ /* 0x001fc800078e0022 */
[----:B------:R-:W0:Y:S01]  /*0e70*/  @P1 LDC.64 R36, c[0x0][0x3a0] ;  /* 0x0000e800ff241b82 */ /* 0x000e220000000a00 */
[----:B------:R-:W3:Y:S01]  /*0e80*/  @P0 LDG.E.128 R96, desc[UR8][R34.64] ;  /* 0x0000000822600981 */ /* 0x000ee2000c1e1d00 */
[----:B-1----:R-:W-:-:S06]  /*0e90*/  IMAD.WIDE.U32 R28, R206, 0x10, R164 ;  /* 0x00000010ce1c7825 */ /* 0x002fcc00078e00a4 */
[----:B------:R-:W5:Y:S01]  /*0ea0*/  LDG.E.128 R28, desc[UR8][R28.64] ;  /* 0x000000081c1c7981 */ /* 0x000f62000c1e1d00 */
[----:B--2---:R-:W-:-:S04]  /*0eb0*/  ISETP.NE.U32.AND P0, PT, R32, RZ, PT ;  /* 0x000000ff2000720c */ /* 0x004fc80003f05070 */
[----:B------:R-:W-:Y:S01]  /*0ec0*/  ISETP.NE.AND.EX P0, PT, R33, RZ, PT, P0 ;  /* 0x000000ff2100720c */ /* 0x000fe20003f05300 */
[----:B------:R-:W-:Y:S01]  /*0ed0*/  IMAD.U32 R215, RZ, RZ, UR7 ;  /* 0x00000007ffd77e24 */ /* 0x000fe2000f8e00ff */
[----:B------:R-:W-:Y:S01]  /*0ee0*/  MOV R216, UR6 ;  /* 0x0000000600d87c02 */ /* 0x000fe20008000f00 */
[----:B------:R-:W-:Y:S02]  /*0ef0*/  IMAD.U32 R217, RZ, RZ, UR7 ;  /* 0x00000007ffd97e24 */ /* 0x000fe4000f8e00ff */
[----:B0-----:R-:W-:-:S04]  /*0f00*/  @P1 IMAD.WIDE.U32 R36, R206, 0x20, R36 ;  /* 0x00000020ce241825 */ /* 0x001fc800078e0024 */
[----:B------:R-:W-:Y:S02]  /*0f10*/  HFMA2 R218, -RZ, RZ, 0.1171875, 0 ;  /* 0x2f800000ffda7431 */ /* 0x000fe400000001ff */
[----:B------:R-:W-:Y:S01]  /*0f20*/  IMAD.U32 R214, RZ, RZ, UR6 ;  /* 0x00000006ffd67e24 */ /* 0x000fe2000f8e00ff */
[----:B------:R-:W5:Y:S01]  /*0f30*/  @P1 LDG.E.128 R92, desc[UR8][R36.64] ;  /* 0x00000008245c1981 */ /* 0x000f62000c1e1d00 */
[----:B------:R-:W-:Y:S01]  /*0f40*/  VIADD R217, R217, 0x76cf5d0a ;  /* 0x76cf5d0ad9d97836 */ /* 0x000fe20000000000 */
[----:B------:R-:W-:Y:S01]  /*0f50*/  IADD3 R215, PT, PT, R215, 0x646e171e, RZ ;  /* 0x646e171ed7d77810 */ /* 0x000fe20007ffe0ff */
[----:B------:R-:W-:Y:S01]  /*0f60*/  VIADD R216, R216, 0x8ff34781 ;  /* 0x8ff34781d8d87836 */ /* 0x000fe20000000000 */
[----:B------:R0:W5:Y:S01]  /*0f70*/  @P1 LDG.E.128 R88, desc[UR8][R36.64+0x10] ;  /* 0x0000100824581981 */ /* 0x000162000c1e1d00 */
[----:B------:R-:W-:Y:S01]  /*0f80*/  VIADD R214, R214, 0xb54cda56 ;  /* 0xb54cda56d6d67836 */ /* 0x000fe20000000000 */
[----:B---3--:R-:W-:Y:S02]  /*0f90*/  PRMT R34, R99, 0x7632, R34 ;  /* 0x0000763263227816 */ /* 0x008fe40000000022 */
[----:B------:R-:W-:-:S02]  /*0fa0*/  PRMT R35, R98, 0x7632, R35 ;  /* 0x0000763262237816 */ /* 0x000fc40000000023 */
[----:B0-----:R-:W-:Y:S02]  /*0fb0*/  PRMT R36, R97, 0x7632, R36 ;  /* 0x0000763261247816 */ /* 0x001fe40000000024 */
[----:B------:R-:W-:Y:S01]  /*0fc0*/  PRMT R37, R96, 0x7632, R37 ;  /* 0x0000763260257816 */ /* 0x000fe20000000025 */
[----:B------:R-:W-:Y:S06]  /*0fd0*/  @P0 BRA `(.L_x_16359) ;  /* 0x0000002800080947 */ /* 0x000fec0003800000 */
        /* <DEDUP_REMOVED lines=16> */
.L_x_16362:
        /* <DEDUP_REMOVED lines=13> */
.L_x_16364:
[----:B------:R-:W-:Y:S05]  /*11b0*/  BSYNC.RECONVERGENT B2 ;  /* 0x0000000000027941 */ /* 0x000fea0003800200 */
.L_x_16363:
        /* <DEDUP_REMOVED lines=9> */
[----:B------:R-:W-:-:S04]  /*1250*/  LOP3.LUT R39, R217, R36, R3, 0x96, !PT ;  /* 0x00000024d9277212 */ /* 0x000fc800078e9603 */
        /* <DEDUP_REMOVED lines=16> */
[----:B------:R-:W-:Y:S01]  /*1360*/  LOP3.LUT R36, R214, R38, R35, 0x96, !PT ;  /* 0x00000026d6247212 */ /* 0x000fe200078e9623 */
        /* <DEDUP_REMOVED lines=11> */
[----:B------:R-:W-:Y:S01]  /*1420*/  LOP3.LUT R2, R216, R2, R37, 0x96, !PT ;  /* 0x00000002d8027212 */ /* 0x000fe200078e9625 */
[----:B------:R-:W-:Y:S01]  /*1430*/  IMAD.MOV.U32 R36, RZ, RZ, RZ ;  /* 0x000000ffff247224 */ /* 0x000fe200078e00ff */
[----:B------:R-:W-:Y:S01]  /*1440*/  LOP3.LUT R3, R34, UR27, R47, 0x96, !PT ;  /* 0x0000001b22037c12 */ /* 0x000fe2000f8e962f */
[----:B------:R-:W-:-:S07]  /*1450*/  IMAD.MOV.U32 R34, RZ, RZ, R208 ;  /* 0x000000ffff227224 */ /* 0x000fce00078e00d0 */
.L_x_16361:
[----:B------:R-:W-:Y:S05]  /*1460*/  BSYNC.RECONVERGENT B1 ;  /* 0x0000000000017941 */ /* 0x000fea0003800200 */
.L_x_16360:
[----:B------:R-:W-:Y:S01]  /*1470*/  ISETP.NE.AND P0, PT, R36, 0x1, PT ;  /* 0x000000012400780c */ /* 0x000fe20003f05270 */
[----:B------:R-:W-:Y:S01]  /*1480*/  BSSY.RECONVERGENT B1, `(.L_x_16365) ;  /* 0x000004c000017945 */ /* 0x000fe20003800200 */
[----:B------:R-:W-:Y:S01]  /*1490*/  I2FP.F32.U32 R35, R34 ;  /* 0x0000002200237245 */ /* 0x000fe20000201000 */
[----:B------:R-:W-:Y:S01]  /*14a0*/  IMAD.MOV.U32 R39, RZ, RZ, 0x2 ;  /* 0x00000002ff277424 */ /* 0x000fe200078e00ff */
[----:B------:R-:W-:-:S03]  /*14b0*/  MOV R213, UR28 ;  /* 0x0000001c00d57c02 */ /* 0x000fc60008000f00 */
[----:B------:R-:W-:Y:S01]  /*14c0*/  FFMA.FTZ R34, R35, R218, 1.1641532182693481445e-10 ;  /* 0x2f00000023227423 */ /* 0x000fe200000100da */
[C---:B-----5:R-:W-:Y:S01]  /*14d0*/  IMAD.U32 R35, R28.reuse, 0x10000, RZ ;  /* 0x000100001c237824 */ /* 0x060fe200078e00ff */
[----:B------:R-:W-:-:S03]  /*14e0*/  PRMT R28, R28, 0x7632, R28 ;  /* 0x000076321c1c7816 */ /* 0x000fc6000000001c */
[----:B------:R-:W-:Y:S02]  /*14f0*/  FSETP.LE.FTZ.AND P2, PT, R34, R213, PT ;  /* 0x000000d52200720b */ /* 0x000fe40003f53000 */
[----:B------:R-:W-:Y:S02]  /*1500*/  MOV R34, R180 ;  /* 0x000000b400227202 */ /* 0x000fe40000000f00 */
        /* <DEDUP_REMOVED lines=10> */
.L_x_16367:
        /* <DEDUP_REMOVED lines=13> */
.L_x_16369:
[----:B------:R-:W-:Y:S05]  /*1680*/  BSYNC.RECONVERGENT B2 ;  /* 0x0000000000027941 */ /* 0x000fea0003800200 */
.L_x_16368:
        /* <DEDUP_REMOVED lines=38> */
[----:B------:R-:W-:Y:S02]  /*18f0*/  LOP3.LUT R2, R216, R2, R41, 0x96, !PT ;  /* 0x00000002d8027212 */ /* 0x000fe400078e9629 */
[----:B------:R-:W-:Y:S01]  /*1900*/  MOV R180, R40 ;  /* 0x0000002800b47202 */ /* 0x000fe20000000f00 */
[----:B------:R-:W-:Y:S01]  /*1910*/  IMAD.MOV.U32 R46, RZ, RZ, R38 ;  /* 0x000000ffff2e7224 */ /* 0x000fe200078e0026 */
[----:B------:R-:W-:Y:S01]  /*1920*/  LOP3.LUT R3, R36, UR27, R39, 0x96, !PT ;  /* 0x0000001b24037c12 */ /* 0x000fe2000f8e9627 */
[----:B------:R-:W-:-:S07]  /*1930*/  HFMA2 R39, -RZ, RZ, 0, 0 ;  /* 0x00000000ff277431 */ /* 0x000fce00000001ff */
.L_x_16366:
[----:B------:R-:W-:Y:S05]  /*1940*/  BSYNC.RECONVERGENT B1 ;  /* 0x0000000000017941 */ /* 0x000fea0003800200 */
.L_x_16365:
[----:B------:R-:W-:Y:S01]  /*1950*/  ISETP.NE.AND P0, PT, R39, 0x1, PT ;  /* 0x000000012700780c */ /* 0x000fe20003f05270 */
[----:B------:R-:W-:Y:S01]  /*1960*/  BSSY.RECONVERGENT B1, `(.L_x_16370) ;  /* 0x000004a000017945 */ /* 0x000fe20003800200 */
[----:B------:R-:W-:Y:S01]  /*1970*/  I2FP.F32.U32 R37, R34 ;  /* 0x0000002200257245 */ /* 0x000fe20000201000 */
[----:B------:R-:W-:-:S04]  /*1980*/  IMAD.MOV.U32 R36, RZ, RZ, 0x2 ;  /* 0x00000002ff247424 */ /* 0x000fc800078e00ff */
[----:B------:R-:W-:Y:S01]  /*1990*/  FFMA.FTZ R34, R37, R218, 1.1641532182693481445e-10 ;  /* 0x2f00000025227423 */ /* 0x000fe200000100da */
[----:B------:R-:W-:Y:S01]  /*19a0*/  IMAD.U32 R37, R28, 0x10000, RZ ;  /* 0x000100001c257824 */ /* 0x000fe200078e00ff */
[----:B------:R-:W-:-:S03]  /*19b0*/  MOV R28, R180 ;  /* 0x000000b4001c7202 */ /* 0x000fc60000000f00 */
[----:B------:R-:W-:-:S04]  /*19c0*/  FSETP.LE.FTZ.AND P2, PT, R34, R213, PT ;  /* 0x000000d52200720b */ /* 0x000fc80003f53000 */
        /* <DEDUP_REMOVED lines=10> */
.L_x_16372:
        /* <DEDUP_REMOVED lines=13> */
.L_x_16374:
[----:B------:R-:W-:Y:S05]  /*1b40*/  BSYNC.RECONVERGENT B2 ;  /* 0x0000000000027941 */ /* 0x000fea0003800200 */
.L_x_16373:
        /* <DEDUP_REMOVED lines=42> */
[----:B------:R-:W-:-:S07]  /*1df0*/  LOP3.LUT R3, R40, UR27, R45, 0x96, !PT ;  /* 0x0000001b28037c12 */ /* 0x000fce000f8e962d */
.L_x_16371:
[----:B------:R-:W-:Y:S05]  /*1e00*/  BSYNC.RECONVERGENT B1 ;  /* 0x0000000000017941 */ /* 0x000fea0003800200 */
.L_x_16370:
[----:B------:R-:W-:Y:S01]  /*1e10*/  ISETP.NE.AND P0, PT, R36, 0x1, PT ;  /* 0x000000012400780c */ /* 0x000fe20003f05270 */
[----:B------:R-:W-:Y:S01]  /*1e20*/  BSSY.RECONVERGENT B1, `(.L_x_16375) ;  /* 0x000004b000017945 */ /* 0x000fe20003800200 */
[----:B------:R-:W-:Y:S01]  /*1e30*/  I2FP.F32.U32 R39, R28 ;  /* 0x0000001c00277245 */ /* 0x000fe20000201000 */
[----:B------:R-:W-:Y:S01]  /*1e40*/  IMAD.MOV.U32 R40, RZ, RZ, 0x2 ;  /* 0x00000002ff287424 */ /* 0x000fe200078e00ff */
[----:B------:R-:W-:-:S03]  /*1e50*/  PRMT R34, R29, 0x7632, R34 ;  /* 0x000076321d227816 */ /* 0x000fc60000000022 */
[----:B------:R-:W-:Y:S01]  /*1e60*/  FFMA.FTZ R28, R39, R218, 1.1641532182693481445e-10 ;  /* 0x2f000000271c7423 */ /* 0x000fe200000100da */
[----:B------:R-:W-:-:S04]  /*1e70*/  IMAD.U32 R39, R29, 0x10000, RZ ;  /* 0x000100001d277824 */ /* 0x000fc800078e00ff */
        /* <DEDUP_REMOVED lines=12> */
.L_x_16377:
        /* <DEDUP_REMOVED lines=13> */
.L_x_16379:
[----:B------:R-:W-:Y:S05]  /*2010*/  BSYNC.RECONVERGENT B2 ;  /* 0x0000000000027941 */ /* 0x000fea0003800200 */
.L_x_16378:
        /* <DEDUP_REMOVED lines=38> */
[----:B------:R-:W-:Y:S02]  /*2280*/  MOV R180, R44 ;  /* 0x0000002c00b47202 */ /* 0x000fe40000000f00 */
[----:B------:R-:W-:Y:S01]  /*2290*/  LOP3.LUT R3, R28, UR27, R41, 0x96, !PT ;  /* 0x0000001b1c037c12 */ /* 0x000fe2000f8e9629 */
[----:B------:R-:W-:Y:S02]  /*22a0*/  IMAD.MOV.U32 R28, RZ, RZ, R46 ;  /* 0x000000ffff1c7224 */ /* 0x000fe400078e002e */
[----:B------:R-:W-:Y:S02]  /*22b0*/  IMAD.MOV.U32 R46, RZ, RZ, R40 ;  /* 0x000000ffff2e7224 */ /* 0x000fe400078e0028 */
[----:B------:R-:W-:-:S07]  /*22c0*/  HFMA2 R40, -RZ, RZ, 0, 0 ;  /* 0x00000000ff287431 */ /* 0x000fce00000001ff */
.L_x_16376:
[----:B------:R-:W-:Y:S05]  /*22d0*/  BSYNC.RECONVERGENT B1 ;  /* 0x0000000000017941 */ /* 0x000fea0003800200 */
.L_x_16375:
        /* <DEDUP_REMOVED lines=17> */
.L_x_16382:
        /* <DEDUP_REMOVED lines=13> */
.L_x_16384:
[----:B------:R-:W-:Y:S05]  /*24c0*/  BSYNC.RECONVERGENT B2 ;  /* 0x0000000000027941 */ /* 0x000fea0003800200 */
.L_x_16383:
        /* <DEDUP_REMOVED lines=42> */
[----:B------:R-:W-:-:S07]  /*2770*/  IMAD.MOV.U32 R46, RZ, RZ, R42 ;  /* 0x000000ffff2e7224 */ /* 0x000fce00078e002a */
.L_x_16381:
[----:B------:R-:W-:Y:S05]  /*2780*/  BSYNC.RECONVERGENT B1 ;  /* 0x0000000000017941 */ /* 0x000fea0003800200 */
.L_x_16380:
[----:B------:R-:W-:Y:S01]  /*2790*/  ISETP.NE.AND P0, PT, R34, 0x1, PT ;  /* 0x000000012200780c */ /* 0x000fe20003f05270 */
[----:B------:R-:W-:Y:S01]  /*27a0*/  BSSY.RECONVERGENT B1, `(.L_x_16385) ;  /* 0x000004a000017945 */ /* 0x000fe20003800200 */
[----:B------:R-:W-:Y:S01]  /*27b0*/  I2FP.F32.U32 R29, R28 ;  /* 0x0000001c001d7245 */ /* 0x000fe20000201000 */
[C---:B------:R-:W-:Y:S01]  /*27c0*/  IMAD.U32 R43, R30.reuse, 0x10000, RZ ;  /* 0x000100001e2b7824 */ /* 0x040fe200078e00ff */
[----:B------:R-:W-:Y:S01]  /*27d0*/  PRMT R51, R30, 0x7632, R51 ;  /* 0x000076321e337816 */ /* 0x000fe20000000033 */
        /* <DEDUP_REMOVED lines=13> */
.L_x_16387:
        /* <DEDUP_REMOVED lines=13> */
.L_x_16389:
[----:B------:R-:W-:Y:S05]  /*2980*/  BSYNC.RECONVERGENT B2 ;  /* 0x0000000000027941 */ /* 0x000fea0003800200 */
.L_x_16388:
        /* <DEDUP_REMOVED lines=43> */
.L_x_16386:
[----:B------:R-:W-:Y:S05]  /*2c40*/  BSYNC.RECONVERGENT B1 ;  /* 0x0000000000017941 */ /* 0x000fea0003800200 */
.L_x_16385:
        /* <DEDUP_REMOVED lines=17> */
.L_x_16392:
        /* <DEDUP_REMOVED lines=13> */
.L_x_16394:
[----:B------:R-:W-:Y:S05]  /*2e30*/  BSYNC.RECONVERGENT B2 ;  /* 0x0000000000027941 */ /* 0x000fea0003800200 */
.L_x_16393:
        /* <DEDUP_REMOVED lines=43> */
.L_x_16391:
[----:B------:R-:W-:Y:S05]  /*30f0*/  BSYNC.RECONVERGENT B1 ;  /* 0x0000000000017941 */ /* 0x000fea0003800200 */
.L_x_16390:
[----:B------:R-:W-:Y:S01]  /*3100*/  ISETP.NE.AND P5, PT, R36, 0x1, PT ;  /* 0x000000012400780c */ /* 0x000fe20003fa5270 */
[----:B------:R-:W-:Y:S01]  /*3110*/  BSSY.RECONVERGENT B1, `(.L_x_16395) ;  /* 0x000004a000017945 */ /* 0x000fe20003800200 */
[----:B------:R-:W-:Y:S01]  /*3120*/  I2FP.F32.U32 R29, R28 ;  /* 0x0000001c001d7245 */ /* 0x000fe20000201000 */
[C---:B------:R-:W-:Y:S01]  /*3130*/  IMAD.U32 R53, R31.reuse, 0x10000, RZ ;  /* 0x000100001f357824 */ /* 0x040fe200078e00ff */
[----:B------:R-:W-:Y:S01]  /*3140*/  PRMT R34, R31, 0x7632, R34 ;  /* 0x000076321f227816 */ /* 0x000fe20000000022 */
[----:B------:R-:W-:Y:S02]  /*3150*/  IMAD.MOV.U32 R45, RZ, RZ, 0x2 ;  /* 0x00000002ff2d7424 */ /* 0x000fe400078e00ff */
[----:B------:R-:W-:Y:S01]  /*3160*/  FFMA.FTZ R28, R29, R218, 1.1641532182693481445e-10 ;  /* 0x2f0000001d1c7423 */ /* 0x000fe200000100da */
[----:B------:R-:W-:-:S04]  /*3170*/  MOV R29, R180 ;  /* 0x000000b4001d7202 */ /* 0x000fc80000000f00 */
        /* <DEDUP_REMOVED lines=10> */
.L_x_16397:
        /* <DEDUP_REMOVED lines=13> */
.L_x_16399:
[----:B------:R-:W-:Y:S05]  /*32f0*/  BSYNC.RECONVERGENT B2 ;  /* 0x0000000000027941 */ /* 0x000fea0003800200 */
.L_x_16398:
        /* <DEDUP_REMOVED lines=37> */
[----:B------:R-:W-:Y:S02]  /*3550*/  HFMA2 R45, -RZ, RZ, 0, 0 ;  /* 0x00000000ff2d7431 */ /* 0x000fe400000001ff */
[----:B------:R-:W-:Y:S01]  /*3560*/  IMAD.WIDE.U32 R30, R30, -0x2daee0ad, RZ ;  /* 0xd2511f531e1e7825 */ /* 0x000fe200078e00ff */
[----:B------:R-:W-:Y:S02]  /*3570*/  LOP3.LUT R2, R216, R44, R49, 0x96, !PT ;  /* 0x0000002cd8027212 */ /* 0x000fe400078e9631 */
[----:B------:R-:W-:Y:S01]  /*3580*/  MOV R180, R48 ;  /* 0x0000003000b47202 */ /* 0x000fe20000000f00 */
[----:B------:R-:W-:Y:S01]  /*3590*/  IMAD.MOV.U32 R46, RZ, RZ, R30 ;  /* 0x000000ffff2e7224 */ /* 0x000fe200078e001e */
[----:B------:R-:W-:-:S07]  /*35a0*/  LOP3.LUT R3, R28, UR27, R31, 0x96, !PT ;  /* 0x0000001b1c037c12 */ /* 0x000fce000f8e961f */
.L_x_16396:
[----:B------:R-:W-:Y:S05]  /*35b0*/  BSYNC.RECONVERGENT B1 ;  /* 0x0000000000017941 */ /* 0x000fea0003800200 */
.L_x_16395:
[----:B------:R-:W-:Y:S01]  /*35c0*/  IMAD.U32 R212, RZ, RZ, UR29 ;  /* 0x0000001dffd47e24 */ /* 0x000fe2000f8e00ff */
[----:B------:R-:W-:Y:S01]  /*35d0*/  P2R R30, PR, RZ, 0x2 ;  /* 0x00000002ff1e7803 */ /* 0x000fe20000000000 */
[----:B------:R-:W-:Y:S01]  /*35e0*/  IMAD.U32 R31, R34, 0x10000, RZ ;  /* 0x00010000221f7824 */ /* 0x000fe200078e00ff */
[----:B------:R-:W-:Y:S01]  /*35f0*/  I2FP.F32.U32 R29, R29 ;  /* 0x0000001d001d7245 */ /* 0x000fe20000201000 */
[-C--:B------:R-:W-:Y:S01]  /*3600*/  FMUL.FTZ R39, R39, R212.reuse ;  /* 0x000000d427277220 */ /* 0x080fe20000410000 */
[----:B------:R-:W-:Y:S01]  /*3610*/  ISETP.NE.AND P1, PT, R50, RZ, PT ;  /* 0x000000ff3200720c */ /* 0x000fe20003f25270 */
[----:B------:R-:W-:Y:S01]  /*3620*/  FMUL.FTZ R35, R35, R212 ;  /* 0x000000d423237220 */ /* 0x000fe20000410000 */
[----:B------:R-:W-:Y:S01]  /*3630*/  ISETP.NE.AND P5, PT, R47, RZ, PT ;  /* 0x000000ff2f00720c */ /* 0x000fe20003fa5270 */
[----:B------:R-:W-:Y:S01]  /*3640*/  FFMA.FTZ R28, R29, R218, 1.1641532182693481445e-10 ;  /* 0x2f0000001d1c7423 */ /* 0x000fe200000100da */
[----:B------:R-:W-:Y:S01]  /*3650*/  FSEL R82, R39, RZ, P1 ;  /* 0x000000ff27527208 */ /* 0x000fe20000800000 */
[-C--:B------:R-:W-:Y:S01]  /*3660*/  FMUL.FTZ R86, R53, R212.reuse ;  /* 0x000000d435567220 */ /* 0x080fe20000410000 */
[----:B------:R-:W-:Y:S01]  /*3670*/  ISETP.NE.AND P1, PT, R30, RZ, PT ;  /* 0x000000ff1e00720c */ /* 0x000fe20003f25270 */
[-C--:B------:R-:W-:Y:S01]  /*3680*/  FMUL.FTZ R51, R51, R212.reuse ;  /* 0x000000d433337220 */ /* 0x080fe20000410000 */
[-C--:B------:R-:W-:Y:S01]  /*3690*/  FMUL.FTZ R43, R43, R212.reuse ;  /* 0x000000d42b2b7220 */ /* 0x080fe20000410000 */
[-C--:B------:R-:W-:Y:S01]  /*36a0*/  FMUL.FTZ R41, R41, R212.reuse ;  /* 0x000000d429297220 */ /* 0x080fe20000410000 */
[-C--:B------:R-:W-:Y:S01]  /*36b0*/  FMUL.FTZ R37, R37, R212.reuse ;  /* 0x000000d425257220 */ /* 0x080fe20000410000 */
[----:B------:R-:W-:Y:S01]  /*36c0*/  FMUL.FTZ R31, R31, R212 ;  /* 0x000000d41f1f7220 */ /* 0x000fe20000410000 */
[----:B------:R-:W-:-:S02]  /*36d0*/  FSEL R80, R35, RZ, P5 ;  /* 0x000000ff23507208 */ /* 0x000fc40002800000 */
[----:B------:R-:W-:Y:S02]  /*36e0*/  ISETP.NE.AND P6, PT, R38, RZ, PT ;  /* 0x000000ff2600720c */ /* 0x000fe40003fc5270 */
        /* <DEDUP_REMOVED lines=14> */
[----:B------:R-:W-:-:S02]  /*37d0*/  @P1 FADD.FTZ R81, R93, R81 ;  /* 0x000000515d511221 */ /* 0x000fc40000010000 */
[----:B------:R-:W-:Y:S01]  /*37e0*/  @P1 FADD.FTZ R87, R91, R87 ;  /* 0x000000575b571221 */ /* 0x000fe20000010000 */
[----:B------:R-:W-:Y:S09]  /*37f0*/  BRA `(.L_x_16400) ;  /* 0x0000004c00cc7947 */ /* 0x000ff20003800000 */
.L_x_16359:
        /* <DEDUP_REMOVED lines=16> */
.L_x_16403:
        /* <DEDUP_REMOVED lines=13> */
.L_x_16405:
[----:B------:R-:W-:Y:S05]  /*39d0*/  BSYNC.RECONVERGENT B2 ;  /* 0x0000000000027941 */ /* 0x000fea0003800200 */
.L_x_16404:
        /* <DEDUP_REMOVED lines=38> */
[----:B------:R-:W-:-:S04]  /*3c40*/  LOP3.LUT R2, R216, R2, R181, 0x96, !PT ;  /* 0x00000002d8027212 */ /* 0x000fc800078e96b5 */
[----:B------:R-:W-:Y:S01]  /*3c50*/  LOP3.LUT R3, R38, UR27, R47, 0x96, !PT ;  /* 0x0000001b26037c12 */ /* 0x000fe2000f8e962f */
[----:B------:R-:W-:-:S07]  /*3c60*/  IMAD.MOV.U32 R38, RZ, RZ, R208 ;  /* 0x000000ffff267224 */ /* 0x000fce00078e00d0 */
.L_x_16402:
[----:B------:R-:W-:Y:S05]  /*3c70*/  BSYNC.RECONVERGENT B1 ;  /* 0x0000000000017941 */ /* 0x000fea0003800200 */
.L_x_16401:
[----:B------:R-:W-:Y:S01]  /*3c80*/  ISETP.NE.AND P0, PT, R40, 0x1, PT ;  /* 0x000000012800780c */ /* 0x000fe20003f05270 */
[----:B------:R-:W-:Y:S01]  /*3c90*/  IMAD.U32 R212, RZ, RZ, UR29 ;  /* 0x0000001dffd47e24 */ /* 0x000fe2000f8e00ff */
[----:B------:R-:W-:Y:S01]  /*3ca0*/  I2FP.F32.U32 R39, R38 ;  /* 0x0000002600277245 */ /* 0x000fe20000201000 */
[----:B------:R-:W-:Y:S01]  /*3cb0*/  BSSY.RECONVERGENT B1, `(.L_x_16406) ;  /* 0x000004b000017945 */ /* 0x000fe20003800200 */
[----:B------:R-:W-:Y:S01]  /*3cc0*/  MOV R213, UR28 ;  /* 0x0000001c00d57c02 */ /* 0x000fe20008000f00 */
[----:B------:R-:W-:Y:S02]  /*3cd0*/  HFMA2 R42, -RZ, RZ, 0, 1.1920928955078125e-07 ;  /* 0x00000002ff2a7431 */ /* 0x000fe400000001ff */
[----:B------:R-:W-:Y:S01]  /*3ce0*/  FFMA.FTZ R38, R39, R218, 1.1641532182693481445e-10 ;  /* 0x2f00000027267423 */ /* 0x000fe200000100da */
[C---:B-----5:R-:W-:Y:S01]  /*3cf0*/  IMAD.U32 R39, R28.reuse, 0x10000, RZ ;  /* 0x000100001c277824 */ /* 0x060fe200078e00ff */
[----:B------:R-:W-:-:S03]  /*3d00*/  PRMT R28, R28, 0x7632, R28 ;  /* 0x000076321c1c7816 */ /* 0x000fc6000000001c */
[----:B------:R-:W-:Y:S01]  /*3d10*/  FSETP.LE.FTZ.AND P3, PT, R38, R213, PT ;  /* 0x000000d52600720b */ /* 0x000fe20003f73000 */
[----:B------:R-:W-:Y:S02]  /*3d20*/  IMAD.MOV.U32 R38, RZ, RZ, R180 ;  /* 0x000000ffff267224 */ /* 0x000fe400078e00b4 */
[----:B------:R-:W-:Y:S01]  /*3d30*/  FMUL.FTZ R80, R212, R39 ;  /* 0x00000027d4507220 */ /* 0x000fe20000410000 */
        /* <DEDUP_REMOVED lines=10> */
.L_x_16408:
        /* <DEDUP_REMOVED lines=13> */
.L_x_16410:
[----:B------:R-:W-:Y:S05]  /*3eb0*/  BSYNC.RECONVERGENT B2 ;  /* 0x0000000000027941 */ /* 0x000fea0003800200 */
.L_x_16409:
        /* <DEDUP_REMOVED lines=38> */
[----:B------:R-:W-:-:S04]  /*4120*/  LOP3.LUT R2, R216, R2, R181, 0x96, !PT ;  /* 0x00000002d8027212 */ /* 0x000fc800078e96b5 */
[----:B------:R-:W-:Y:S01]  /*4130*/  LOP3.LUT R3, R38, UR27, R41, 0x96, !PT ;  /* 0x0000001b26037c12 */ /* 0x000fe2000f8e9629 */
[----:B------:R-:W-:Y:S02]  /*4140*/  IMAD.MOV.U32 R38, RZ, RZ, R46 ;  /* 0x000000ffff267224 */ /* 0x000fe400078e002e */
[----:B------:R-:W-:-:S07]  /*4150*/  IMAD.MOV.U32 R46, RZ, RZ, R40 ;  /* 0x000000ffff2e7224 */ /* 0x000fce00078e0028 */
.L_x_16407:
[----:B------:R-:W-:Y:S05]  /*4160*/  BSYNC.RECONVERGENT B1 ;  /* 0x0000000000017941 */ /* 0x000fea0003800200 */
.L_x_16406:
        /* <DEDUP_REMOVED lines=8> */
[----:B------:R-:W-:Y:S02]  /*41f0*/  FSETP.GTU.FTZ.AND P0, PT, R38, R213, PT ;  /* 0x000000d52600720b */ /* 0x000fe40003f1c000 */
[----:B------:R-:W-:Y:S02]  /*4200*/  MOV R38, R180 ;  /* 0x000000b400267202 */ /* 0x000fe40000000f00 */
[----:B------:R-:W-:Y:S02]  /*4210*/  FSEL R41, R41, RZ, !P0 ;  /* 0x000000ff29297208 */ /* 0x000fe40004000000 */
[----:B------:R-:W-:-:S03]  /*4220*/  SEL R181, RZ, 0x1, P0 ;  /* 0x00000001ffb57807 */ /* 0x000fc60000000000 */
[----:B------:R-:W-:-:S04]  /*4230*/  FADD.FTZ R80, R41, R80 ;  /* 0x0000005029507221 */ /* 0x000fc80000010000 */
        /* <DEDUP_REMOVED lines=10> */
.L_x_16413:
        /* <DEDUP_REMOVED lines=13> */
.L_x_16415:
[----:B------:R-:W-:Y:S05]  /*43b0*/  BSYNC.RECONVERGENT B2 ;  /* 0x0000000000027941 */ /* 0x000fea0003800200 */
.L_x_16414:
        /* <DEDUP_REMOVED lines=43> */
.L_x_16412:
[----:B------:R-:W-:Y:S05]  /*4670*/  BSYNC.RECONVERGENT B1 ;  /* 0x0000000000017941 */ /* 0x000fea0003800200 */
.L_x_16411:
[----:B------:R-:W-:Y:S01]  /*4680*/  ISETP.NE.AND P0, PT, R40, 0x1, PT ;  /* 0x000000012800780c */ /* 0x000fe20003f05270 */
[----:B------:R-:W-:Y:S01]  /*4690*/  BSSY.RECONVERGENT B1, `(.L_x_16416) ;  /* 0x000004b000017945 */ /* 0x000fe20003800200 */
[----:B------:R-:W-:Y:S01]  /*46a0*/  I2FP.F32.U32 R39, R38 ;  /* 0x0000002600277245 */ /* 0x000fe20000201000 */
[----:B------:R-:W-:-:S04]  /*46b0*/  IMAD.MOV.U32 R41, RZ, RZ, 0x2 ;  /* 0x00000002ff297424 */ /* 0x000fc800078e00ff */
[----:B------:R-:W-:Y:S01]  /*46c0*/  FFMA.FTZ R38, R39, R218, 1.1641532182693481445e-10 ;  /* 0x2f00000027267423 */ /* 0x000fe200000100da */
[----:B------:R-:W-:Y:S01]  /*46d0*/  IMAD.U32 R39, R28, 0x10000, RZ ;  /* 0x000100001c277824 */ /* 0x000fe200078e00ff */
[----:B------:R-:W-:-:S03]  /*46e0*/  MOV R28, R180 ;  /* 0x000000b4001c7202 */ /* 0x000fc60000000f00 */
[----:B------:R-:W-:Y:S01]  /*46f0*/  FSETP.LE.FTZ.AND P3, PT, R38, R213, PT ;  /* 0x000000d52600720b */ /* 0x000fe20003f73000 */
[----:B------:R-:W-:-:S03]  /*4700*/  FMUL.FTZ R48, R39, R212 ;  /* 0x000000d427307220 */ /* 0x000fc60000410000 */
        /* <DEDUP_REMOVED lines=10> */
.L_x_16418:
        /* <DEDUP_REMOVED lines=13> */
.L_x_16420:
[----:B------:R-:W-:Y:S05]  /*4880*/  BSYNC.RECONVERGENT B2 ;  /* 0x0000000000027941 */ /* 0x000fea0003800200 */
.L_x_16419:
        /* <DEDUP_REMOVED lines=39> */
[----:B------:R-:W-:Y:S02]  /*4b00*/  LOP3.LUT R2, R216, R2, R45, 0x96, !PT ;  /* 0x00000002d8027212 */ /* 0x000fe400078e962d */
[----:B------:R-:W-:Y:S01]  /*4b10*/  MOV R180, R44 ;  /* 0x0000002c00b47202 */ /* 0x000fe20000000f00 */
[----:B------:R-:W-:Y:S01]  /*4b20*/  IMAD.MOV.U32 R46, RZ, RZ, R42 ;  /* 0x000000ffff2e7224 */ /* 0x000fe200078e002a */
[----:B------:R-:W-:-:S07]  /*4b30*/  LOP3.LUT R3, R40, UR27, R43, 0x96, !PT ;  /* 0x0000001b28037c12 */ /* 0x000fce000f8e962b */
.L_x_16417:
[----:B------:R-:W-:Y:S05]  /*4b40*/  BSYNC.RECONVERGENT B1 ;  /* 0x0000000000017941 */ /* 0x000fea0003800200 */
.L_x_16416:
        /* <DEDUP_REMOVED lines=8> */
[----:B------:R-:W-:Y:S02]  /*4bd0*/  FSEL R28, R48, RZ, P3 ;  /* 0x000000ff301c7208 */ /* 0x000fe40001800000 */
        /* <DEDUP_REMOVED lines=14> */
.L_x_16423:
        /* <DEDUP_REMOVED lines=13> */
.L_x_16425:
[----:B------:R-:W-:Y:S05]  /*4d90*/  BSYNC.RECONVERGENT B2 ;  /* 0x0000000000027941 */ /* 0x000fea0003800200 */
.L_x_16424:
        /* <DEDUP_REMOVED lines=43> */
.L_x_16422:
[----:B------:R-:W-:Y:S05]  /*5050*/  BSYNC.RECONVERGENT B1 ;  /* 0x0000000000017941 */ /* 0x000fea0003800200 */
.L_x_16421:
[----:B------:R-:W-:Y:S01]  /*5060*/  ISETP.NE.AND P0, PT, R39, 0x1, PT ;  /* 0x000000012700780c */ /* 0x000fe20003f05270 */
[----:B------:R-:W-:Y:S01]  /*5070*/  BSSY.RECONVERGENT B1, `(.L_x_16426) ;  /* 0x000004c000017945 */ /* 0x000fe20003800200 */
[----:B------:R-:W-:Y:S01]  /*5080*/  I2FP.F32.U32 R37, R28 ;  /* 0x0000001c00257245 */ /* 0x000fe20000201000 */
[----:B------:R-:W-:-:S04]  /*5090*/  IMAD.MOV.U32 R40, RZ, RZ, 0x2 ;  /* 0x00000002ff287424 */ /* 0x000fc800078e00ff */
[----:B------:R-:W-:Y:S01]  /*50a0*/  FFMA.FTZ R28, R37, R218, 1.1641532182693481445e-10 ;  /* 0x2f000000251c7423 */ /* 0x000fe200000100da */
[C---:B------:R-:W-:Y:S01]  /*50b0*/  IMAD.U32 R37, R29.reuse, 0x10000, RZ ;  /* 0x000100001d257824 */ /* 0x040fe200078e00ff */
[----:B------:R-:W-:-:S03]  /*50c0*/  PRMT R29, R29, 0x7632, R29 ;  /* 0x000076321d1d7816 */ /* 0x000fc6000000001d */
[----:B------:R-:W-:Y:S01]  /*50d0*/  FSETP.LE.FTZ.AND P3, PT, R28, R213, PT ;  /* 0x000000d51c00720b */ /* 0x000fe20003f73000 */
[----:B------:R-:W-:Y:S01]  /*50e0*/  FMUL.FTZ R82, R212, R37 ;  /* 0x00000025d4527220 */ /* 0x000fe20000410000 */
        /* <DEDUP_REMOVED lines=11> */
.L_x_16428:
        /* <DEDUP_REMOVED lines=13> */
.L_x_16430:
[----:B------:R-:W-:Y:S05]  /*5270*/  BSYNC.RECONVERGENT B2 ;  /* 0x0000000000027941 */ /* 0x000fea0003800200 */
.L_x_16429:
        /* <DEDUP_REMOVED lines=43> */
.L_x_16427:
[----:B------:R-:W-:Y:S05]  /*5530*/  BSYNC.RECONVERGENT B1 ;  /* 0x0000000000017941 */ /* 0x000fea0003800200 */
.L_x_16426:
        /* <DEDUP_REMOVED lines=23> */
.L_x_16433:
        /* <DEDUP_REMOVED lines=13> */
.L_x_16435:
[----:B------:R-:W-:Y:S05]  /*5780*/  BSYNC.RECONVERGENT B2 ;  /* 0x0000000000027941 */ /* 0x000fea0003800200 */
.L_x_16434:
        /* <DEDUP_REMOVED lines=43> */
.L_x_16432:
[----:B------:R-:W-:Y:S05]  /*5a40*/  BSYNC.RECONVERGENT B1 ;  /* 0x0000000000017941 */ /* 0x000fea0003800200 */
.L_x_16431:
        /* <DEDUP_REMOVED lines=18> */
.L_x_16438:
        /* <DEDUP_REMOVED lines=13> */
.L_x_16440:
[----:B------:R-:W-:Y:S05]  /*5c40*/  BSYNC.RECONVERGENT B2 ;  /* 0x0000000000027941 */ /* 0x000fea0003800200 */
.L_x_16439:
        /* <DEDUP_REMOVED lines=37> */
[----:B------:R-:W-:-:S03]  /*5ea0*/  LOP3.LUT R2, R216, R40, R45, 0x96, !PT ;  /* 0x00000028d8027212 */ /* 0x000fc600078e962d */
[----:B------:R-:W-:Y:S01]  /*5eb0*/  HFMA2 R40, -RZ, RZ, 0, 0 ;  /* 0x00000000ff287431 */ /* 0x000fe200000001ff */
[----:B------:R-:W-:Y:S02]  /*5ec0*/  MOV R180, R44 ;  /* 0x0000002c00b47202 */ /* 0x000fe40000000f00 */
[----:B------:R-:W-:Y:S01]  /*5ed0*/  LOP3.LUT R3, R28, UR27, R43, 0x96, !PT ;  /* 0x0000001b1c037c12 */ /* 0x000fe2000f8e962b */
[----:B------:R-:W-:Y:S02]  /*5ee0*/  IMAD.MOV.U32 R28, RZ, RZ, R46 ;  /* 0x000000ffff1c7224 */ /* 0x000fe400078e002e */
[----:B------:R-:W-:-:S07]  /*5ef0*/  IMAD.MOV.U32 R46, RZ, RZ, R42 ;  /* 0x000000ffff2e7224 */ /* 0x000fce00078e002a */
.L_x_16437:
[----:B------:R-:W-:Y:S05]  /*5f00*/  BSYNC.RECONVERGENT B1 ;  /* 0x0000000000017941 */ /* 0x000fea0003800200 */
.L_x_16436:
        /* <DEDUP_REMOVED lines=23> */
.L_x_16443:
        /* <DEDUP_REMOVED lines=13> */
.L_x_16445:
[----:B------:R-:W-:Y:S05]  /*6150*/  BSYNC.RECONVERGENT B2 ;  /* 0x0000000000027941 */ /* 0x000fea0003800200 */
.L_x_16444:
        /* <DEDUP_REMOVED lines=43> */
.L_x_16442:
[----:B------:R-:W-:Y:S05]  /*6410*/  BSYNC.RECONVERGENT B1 ;  /* 0x0000000000017941 */ /* 0x000fea0003800200 */
.L_x_16441:
        /* <DEDUP_REMOVED lines=19> */
.L_x_16448:
        /* <DEDUP_REMOVED lines=13> */
.L_x_16450:
[----:B------:R-:W-:Y:S05]  /*6620*/  BSYNC.RECONVERGENT B2 ;  /* 0x0000000000027941 */ /* 0x000fea0003800200 */
.L_x_16449:
        /* <DEDUP_REMOVED lines=43> */
.L_x_16447:
[----:B------:R-:W-:Y:S05]  /*68e0*/  BSYNC.RECONVERGENT B1 ;  /* 0x0000000000017941 */ /* 0x000fea0003800200 */
.L_x_16446:
[----:B------:R-:W-:Y:S01]  /*68f0*/  I2FP.F32.U32 R29, R28 ;  /* 0x0000001c001d7245 */ /* 0x000fe20000201000 */
[----:B------:R-:W-:Y:S01]  /*6900*/  IMAD.U32 R37, R98, 0x10000, RZ ;  /* 0x0001000062257824 */ /* 0x000fe200078e00ff */
[----:B------:R-:W-:Y:S01]  /*6910*/  FSEL R84, R84, RZ, P3 ;  /* 0x000000ff54547208 */ /* 0x000fe20001800000 */
        /* <DEDUP_REMOVED lines=20> */
.L_x_16453:
        /* <DEDUP_REMOVED lines=13> */
.L_x_16455:
[----:B------:R-:W-:Y:S05]  /*6b30*/  BSYNC.RECONVERGENT B2 ;  /* 0x0000000000027941 */ /* 0x000fea0003800200 */
.L_x_16454:
        /* <DEDUP_REMOVED lines=43> */
.L_x_16452:
[----:B------:R-:W-:Y:S05]  /*6df0*/  BSYNC.RECONVERGENT B1 ;  /* 0x0000000000017941 */ /* 0x000fea0003800200 */
.L_x_16451:
[----:B------:R-:W-:Y:S01]  /*6e00*/  ISETP.NE.AND P4, PT, R36, 0x1, PT ;  /* 0x000000012400780c */ /* 0x000fe20003f85270 */
[----:B------:R-:W-:Y:S01]  /*6e10*/  BSSY.RECONVERGENT B1, `(.L_x_16456) ;  /* 0x000004a000017945 */ /* 0x000fe20003800200 */
[----:B------:R-:W-:Y:S01]  /*6e20*/  I2FP.F32.U32 R29, R28 ;  /* 0x0000001c001d7245 */ /* 0x000fe20000201000 */
[----:B------:R-:W-:-:S04]  /*6e30*/  IMAD.MOV.U32 R37, RZ, RZ, 0x2 ;  /* 0x00000002ff257424 */ /* 0x000fc800078e00ff */
[----:B------:R-:W-:Y:S01]  /*6e40*/  FFMA.FTZ R28, R29, R218, 1.1641532182693481445e-10 ;  /* 0x2f0000001d1c7423 */ /* 0x000fe200000100da */
[----:B------:R-:W-:-:S04]  /*6e50*/  IMAD.U32 R29, R30, 0x10000, RZ ;  /* 0x000100001e1d7824 */ /* 0x000fc800078e00ff */
        /* <DEDUP_REMOVED lines=12> */
.L_x_16458:
        /* <DEDUP_REMOVED lines=13> */
.L_x_16460:
[----:B------:R-:W-:Y:S05]  /*6ff0*/  BSYNC.RECONVERGENT B2 ;  /* 0x0000000000027941 */ /* 0x000fea0003800200 */
.L_x_16459:
        /* <DEDUP_REMOVED lines=40> */
[----:B------:R-:W-:Y:S02]  /*7280*/  HFMA2 R37, -RZ, RZ, 0, 0 ;  /* 0x00000000ff257431 */ /* 0x000fe400000001ff */
[----:B------:R-:W-:Y:S02]  /*7290*/  IMAD.MOV.U32 R28, RZ, RZ, R46 ;  /* 0x000000ffff1c7224 */ /* 0x000fe400078e002e */
[----:B------:R-:W-:-:S07]  /*72a0*/  IMAD.MOV.U32 R46, RZ, RZ, R36 ;  /* 0x000000ffff2e7224 */ /* 0x000fce00078e0024 */
.L_x_16457:
[----:B------:R-:W-:Y:S05]  /*72b0*/  BSYNC.RECONVERGENT B1 ;  /* 0x0000000000017941 */ /* 0x000fea0003800200 */
.L_x_16456:
[----:B------:R-:W-:Y:S01]  /*72c0*/  I2FP.F32.U32 R29, R28 ;  /* 0x0000001c001d7245 */ /* 0x000fe20000201000 */
[----:B------:R-:W-:Y:S01]  /*72d0*/  IMAD.U32 R35, R35, 0x10000, RZ ;  /* 0x0001000023237824 */ /* 0x000fe200078e00ff */
[----:B------:R-:W-:Y:S03]  /*72e0*/  BSSY.RECONVERGENT B1, `(.L_x_16461) ;  /* 0x000004e000017945 */ /* 0x000fe60003800200 */
[----:B------:R-:W-:Y:S01]  /*72f0*/  FFMA.FTZ R28, R29, R218, 1.1641532182693481445e-10 ;  /* 0x2f0000001d1c7423 */ /* 0x000fe200000100da */
[----:B------:R-:W-:-:S04]  /*7300*/  FMUL.FTZ R35, R35, R212 ;  /* 0x000000d423237220 */ /* 0x000fc80000410000 */
[----:B------:R-:W-:Y:S02]  /*7310*/  FSETP.GTU.FTZ.AND P4, PT, R28, R213, PT ;  /* 0x000000d51c00720b */ /* 0x000fe40003f9c000 */
[----:B------:R-:W-:Y:S01]  /*7320*/  FSEL R28, R30, RZ, P0 ;  /* 0x000000ff1e1c7208 */ /* 0x000fe20000000000 */
[----:B------:R-:W-:Y:S01]  /*7330*/  IMAD.MOV.U32 R30, RZ, RZ, 0x2 ;  /* 0x00000002ff1e7424 */ /* 0x000fe200078e00ff */
        /* <DEDUP_REMOVED lines=15> */
.L_x_16463:
        /* <DEDUP_REMOVED lines=13> */
.L_x_16465:
[----:B------:R-:W-:Y:S05]  /*7500*/  BSYNC.RECONVERGENT B2 ;  /* 0x0000000000027941 */ /* 0x000fea0003800200 */
.L_x_16464:
        /* <DEDUP_REMOVED lines=43> */
.L_x_16462:
[----:B------:R-:W-:Y:S05]  /*77c0*/  BSYNC.RECONVERGENT B1 ;  /* 0x0000000000017941 */ /* 0x000fea0003800200 */
.L_x_16461:
[----:B------:R-:W-:Y:S01]  /*77d0*/  ISETP.NE.AND P5, PT, R30, 0x1, PT ;  /* 0x000000011e00780c */ /* 0x000fe20003fa5270 */
[C---:B------:R-:W-:Y:S01]  /*77e0*/  IMAD.U32 R37, R31.reuse, 0x10000, RZ ;  /* 0x000100001f257824 */ /* 0x040fe200078e00ff */
[----:B------:R-:W-:Y:S01]  /*77f0*/  I2FP.F32.U32 R29, R28 ;  /* 0x0000001c001d7245 */ /* 0x000fe20000201000 */
[----:B------:R-:W-:Y:S01]  /*7800*/  BSSY.RECONVERGENT B1, `(.L_x_16466) ;  /* 0x0000049000017945 */ /* 0x000fe20003800200 */
[----:B------:R-:W-:Y:S01]  /*7810*/  PRMT R35, R31, 0x7632, R35 ;  /* 0x000076321f237816 */ /* 0x000fe20000000023 */
[----:B------:R-:W-:Y:S02]  /*7820*/  IMAD.MOV.U32 R36, RZ, RZ, 0x2 ;  /* 0x00000002ff247424 */ /* 0x000fe400078e00ff */
[----:B------:R-:W-:Y:S01]  /*7830*/  FMUL.FTZ R86, R212, R37 ;  /* 0x00000025d4567220 */ /* 0x000fe20000410000 */
        /* <DEDUP_REMOVED lines=12> */
.L_x_16468:
        /* <DEDUP_REMOVED lines=13> */
.L_x_16470:
[----:B------:R-:W-:Y:S05]  /*79d0*/  BSYNC.RECONVERGENT B2 ;  /* 0x0000000000027941 */ /* 0x000fea0003800200 */
.L_x_16469:
        /* <DEDUP_REMOVED lines=38> */
[----:B------:R-:W-:-:S03]  /*7c40*/  LOP3.LUT R2, R216, R36, R41, 0x96, !PT ;  /* 0x00000024d8027212 */ /* 0x000fc600078e9629 */
[----:B------:R-:W-:Y:S01]  /*7c50*/  HFMA2 R36, -RZ, RZ, 0, 0 ;  /* 0x00000000ff247431 */ /* 0x000fe200000001ff */
[----:B------:R-:W-:Y:S01]  /*7c60*/  MOV R180, R40 ;  /* 0x0000002800b47202 */ /* 0x000fe20000000f00 */
[----:B------:R-:W-:Y:S01]  /*7c70*/  IMAD.MOV.U32 R46, RZ, RZ, R30 ;  /* 0x000000ffff2e7224 */ /* 0x000fe200078e001e */
[----:B------:R-:W-:-:S07]  /*7c80*/  LOP3.LUT R3, R28, UR27, R31, 0x96, !PT ;  /* 0x0000001b1c037c12 */ /* 0x000fce000f8e961f */
.L_x_16467:
[----:B------:R-:W-:Y:S05]  /*7c90*/  BSYNC.RECONVERGENT B1 ;  /* 0x0000000000017941 */ /* 0x000fea0003800200 */
.L_x_16466:
        /* <DEDUP_REMOVED lines=23> */
.L_x_16473:
        /* <DEDUP_REMOVED lines=13> */
.L_x_16475:
[----:B------:R-:W-:Y:S05]  /*7ee0*/  BSYNC.RECONVERGENT B2 ;  /* 0x0000000000027941 */ /* 0x000fea0003800200 */
.L_x_16474:
        /* <DEDUP_REMOVED lines=43> */
.L_x_16472:
[----:B------:R-:W-:Y:S05]  /*81a0*/  BSYNC.RECONVERGENT B1 ;  /* 0x0000000000017941 */ /* 0x000fea0003800200 */
.L_x_16471:
[----:B------:R-:W-:Y:S01]  /*81b0*/  ISETP.NE.AND P6, PT, R30, 0x1, PT ;  /* 0x000000011e00780c */ /* 0x000fe20003fc5270 */
[----:B------:R-:W-:Y:S01]  /*81c0*/  IMAD.U32 R35, R35, 0x10000, RZ ;  /* 0x0001000023237824 */ /* 0x000fe200078e00ff */
[----:B------:R-:W-:Y:S01]  /*81d0*/  I2FP.F32.U32 R29, R28 ;  /* 0x0000001c001d7245 */ /* 0x000fe20000201000 */
[----:B------:R-:W-:Y:S01]  /*81e0*/  BSSY.RECONVERGENT B1, `(.L_x_16476) ;  /* 0x000004a000017945 */ /* 0x000fe20003800200 */
        /* <DEDUP_REMOVED lines=14> */
.L_x_16478:
        /* <DEDUP_REMOVED lines=15> */
.L_x_16480:
[----:B------:R-:W-:Y:S05]  /*83c0*/  BSYNC.RECONVERGENT B2 ;  /* 0x0000000000027941 */ /* 0x000fea0003800200 */
.L_x_16479:
        /* <DEDUP_REMOVED lines=39> */
[----:B------:R-:W-:Y:S02]  /*8640*/  LOP3.LUT R2, R216, R36, R41, 0x96, !PT ;  /* 0x00000024d8027212 */ /* 0x000fe400078e9629 */
[----:B------:R-:W-:Y:S01]  /*8650*/  MOV R180, R40 ;  /* 0x0000002800b47202 */ /* 0x000fe20000000f00 */
[----:B------:R-:W-:Y:S01]  /*8660*/  IMAD.MOV.U32 R46, RZ, RZ, R30 ;  /* 0x000000ffff2e7224 */ /* 0x000fe200078e001e */
[----:B------:R-:W-:-:S07]  /*8670*/  LOP3.LUT R3, R28, UR27, R31, 0x96, !PT ;  /* 0x0000001b1c037c12 */ /* 0x000fce000f8e961f */
.L_x_16477:
[----:B------:R-:W-:Y:S05]  /*8680*/  BSYNC.RECONVERGENT B1 ;  /* 0x0000000000017941 */ /* 0x000fea0003800200 */
.L_x_16476:
[----:B------:R-:W-:Y:S01]  /*8690*/  I2FP.F32.U32 R29, R29 ;  /* 0x0000001d001d7245 */ /* 0x000fe20000201000 */
[----:B------:R-:W-:-:S04]  /*86a0*/  IMAD.U32 R31, R34, 0x10000, RZ ;  /* 0x00010000221f7824 */ /* 0x000fc800078e00ff */
[----:B------:R-:W-:Y:S01]  /*86b0*/  FFMA.FTZ R28, R29, R218, 1.1641532182693481445e-10 ;  /* 0x2f0000001d1c7423 */ /* 0x000fe200000100da */
[----:B------:R-:W-:-:S04]  /*86c0*/  FMUL.FTZ R31, R31, R212 ;  /* 0x000000d41f1f7220 */ /* 0x000fc80000410000 */
[----:B------:R-:W-:Y:S02]  /*86d0*/  FSETP.GTU.FTZ.AND P6, PT, R28, R213, PT ;  /* 0x000000d51c00720b */ /* 0x000fe40003fdc000 */
[----:B------:R-:W-:Y:S02]  /*86e0*/  FSEL R28, R35, RZ, P5 ;  /* 0x000000ff231c7208 */ /* 0x000fe40002800000 */
[----:B------:R-:W-:Y:S02]  /*86f0*/  FSEL R31, R31, RZ, !P6 ;  /* 0x000000ff1f1f7208 */ /* 0x000fe40007000000 */
[----:B------:R-:W-:-:S03]  /*8700*/  SEL R188, RZ, 0x1, P6 ;  /* 0x00000001ffbc7807 */ /* 0x000fc60003000000 */
[----:B------:R-:W-:-:S04]  /*8710*/  FADD.FTZ R87, R31, R28 ;  /* 0x0000001c1f577221 */ /* 0x000fc80000010000 */
[----:B------:R-:W-:-:S07]  /*8720*/  @P1 FADD.FTZ R87, R91, R87 ;  /* 0x000000575b571221 */ /* 0x000fce0000010000 */
.L_x_16400:
[----:B------:R-:W0:Y:S01]  /*8730*/  LDC.64 R226, c[0x0][0x3a8] ;  /* 0x0000ea00ffe27b82 */ /* 0x000e220000000a00 */
[----:B------:R-:W-:Y:S01]  /*8740*/  SEL R31, RZ, 0x100, !P0 ;  /* 0x00000100ff1f7807 */ /* 0x000fe20004000000 */
[----:B------:R-:W-:Y:S01]  /*8750*/  VIADD R207, R206, 0x20 ;  /* 0x00000020cecf7836 */ /* 0x000fe20000000000 */
        /* <DEDUP_REMOVED lines=21> */
[----:B------:R-:W-:Y:S01]  /*88b0*/  LOP3.LUT R30, R28, R29, RZ, 0xfc, !PT ;  /* 0x0000001d1c1e7212 */ /* 0x000fe200078efcff */
[----:B------:R3:W-:Y:S02]  /*88c0*/  STG.E.128 desc[UR8][R38.64+0x10], R84 ;  /* 0x0000105426007986 */ /* 0x0007e4000c101d08 */
[C---:B------:R-:W-:Y:S02]  /*88d0*/  IMAD.WIDE.U32 R28, R207.reuse, 0x10, R164 ;  /* 0x00000010cf1c7825 */ /* 0x040fe400078e00a4 */
[----:B------:R3:W-:Y:S02]  /*88e0*/  STG.E.64 desc[UR8][R36.64], R30 ;  /* 0x0000001e24007986 */ /* 0x0007e4000c101b08 */
[----:B--2---:R-:W-:-:S04]  /*88f0*/  @P1 IMAD.WIDE.U32 R32, R207, 0x20, R32 ;  /* 0x00000020cf201825 */ /* 0x004fc800078e0020 */
[----:B0-----:R-:W-:Y:S01]  /*8900*/  @P0 IMAD.WIDE.U32 R34, R207, 0x10, R34 ;  /* 0x00000010cf220825 */ /* 0x001fe200078e0022 */
[----:B---3--:R-:W-:Y:S06]  /*8910*/  @!P0 BRA `(.L_x_16481) ;  /* 0x0000000000508947 */ /* 0x008fec0003800000 */
[----:B------:R-:W-:Y:S01]  /*8920*/  SHF.L.U32 R37, R187, 0x10, RZ ;  /* 0x00000010bb257819 */ /* 0x000fe200000006ff */
        /* <DEDUP_REMOVED lines=19> */
.L_x_16481:
[----:B------:R1:W5:Y:S04]  /*8a60*/  @P0 LDG.E.128 R96, desc[UR8][R34.64] ;  /* 0x0000000822600981 */ /* 0x000368000c1e1d00 */
[----:B------:R1:W5:Y:S04]  /*8a70*/  @P1 LDG.E.128 R92, desc[UR8][R32.64] ;  /* 0x00000008205c1981 */ /* 0x000368000c1e1d00 */
[----:B------:R1:W5:Y:S04]  /*8a80*/  @P1 LDG.E.128 R88, desc[UR8][R32.64+0x10] ;  /* 0x0000100820581981 */ /* 0x000368000c1e1d00 */
[----:B0-----:R-:W5:Y:S01]  /*8a90*/  LDG.E.128 R28, desc[UR8][R28.64] ;  /* 0x000000081c1c7981 */ /* 0x001f62000c1e1d00 */
[----:B------:R-:W-:Y:S05]  /*8aa0*/  @!P0 BRA `(.L_x_16482) ;  /* 0x0000004c00dc8947 */ /* 0x000fea0003800000 */
[----:B------:R-:W-:Y:S01]  /*8ab0*/  ISETP.NE.AND P2, PT, R45, 0x1, PT ;  /* 0x000000012d00780c */ /* 0x000fe20003f45270 */
[----:B------:R-:W-:Y:S01]  /*8ac0*/  BSSY.RECONVERGENT B1, `(.L_x_16483) ;  /* 0x000004a000017945 */ /* 0x000fe20003800200 */
[----:B-----5:R-:W-:Y:S01]  /*8ad0*/  PRMT R38, R99, 0x7632, R38 ;  /* 0x0000763263267816 */ /* 0x020fe20000000026 */
[----:B------:R-:W-:Y:S01]  /*8ae0*/  IMAD.MOV.U32 R36, RZ, RZ, 0x2 ;  /* 0x00000002ff247424 */ /* 0x000fe200078e00ff */
[----:B------:R-:W-:Y:S01]  /*8af0*/  PRMT R39, R98, 0x7632, R39 ;  /* 0x0000763262277816 */ /* 0x000fe20000000027 */
[----:B-1----:R-:W-:Y:S01]  /*8b00*/  IMAD.MOV.U32 R32, RZ, RZ, R180 ;  /* 0x000000ffff207224 */ /* 0x002fe200078e00b4 */
        /* <DEDUP_REMOVED lines=14> */
.L_x_16485:
        /* <DEDUP_REMOVED lines=13> */
.L_x_16487:
[----:B------:R-:W-:Y:S05]  /*8cc0*/  BSYNC.RECONVERGENT B2 ;  /* 0x0000000000027941 */ /* 0x000fea0003800200 */
.L_x_16486:
        /* <DEDUP_REMOVED lines=39> */
[----:B------:R-:W-:-:S04]  /*8f40*/  LOP3.LUT R2, R216, R2, R181, 0x96, !PT ;  /* 0x00000002d8027212 */ /* 0x000fc800078e96b5 */
[----:B------:R-:W-:-:S07]  /*8f50*/  LOP3.LUT R3, R34, UR27, R45, 0x96, !PT ;  /* 0x0000001b22037c12 */ /* 0x000fce000f8e962d */
.L_x_16484:
[----:B------:R-:W-:Y:S05]  /*8f60*/  BSYNC.RECONVERGENT B1 ;  /* 0x0000000000017941 */ /* 0x000fea0003800200 */
.L_x_16483:
[----:B------:R-:W-:Y:S01]  /*8f70*/  ISETP.NE.AND P2, PT, R36, 0x1, PT ;  /* 0x000000012400780c */ /* 0x000fe20003f45270 */
[----:B------:R-:W-:Y:S01]  /*8f80*/  BSSY.RECONVERGENT B1, `(.L_x_16488) ;  /* 0x000004b000017945 */ /* 0x000fe20003800200 */
[----:B------:R-:W-:Y:S01]  /*8f90*/  I2FP.F32.U32 R35, R32 ;  /* 0x0000002000237245 */ /* 0x000fe20000201000 */
[----:B------:R-:W-:Y:S01]  /*8fa0*/  IMAD.MOV.U32 R40, RZ, RZ, 0x2 ;  /* 0x00000002ff287424 */ /* 0x000fe200078e00ff */
[----:B------:R-:W-:-:S03]  /*8fb0*/  MOV R34, R180 ;  /* 0x000000b400227202 */ /* 0x000fc60000000f00 */
[----:B------:R-:W-:Y:S01]  /*8fc0*/  FFMA.FTZ R32, R35, R218, 1.1641532182693481445e-10 ;  /* 0x2f00000023207423 */ /* 0x000fe200000100da */
[----:B------:R-:W-:-:S04]  /*8fd0*/  IMAD.U32 R35, R28, 0x10000, RZ ;  /* 0x000100001c237824 */ /* 0x000fc800078e00ff */
[----:B------:R-:W-:Y:S01]  /*8fe0*/  FSETP.LE.FTZ.AND P4, PT, R32, R213, PT ;  /* 0x000000d52000720b */ /* 0x000fe20003f93000 */
[----:B------:R-:W-:Y:S01]  /*8ff0*/  FMUL.FTZ R43, R35, R212 ;  /* 0x000000d4232b7220 */ /* 0x000fe20000410000 */
[----:B------:R-:W-:Y:S02]  /*9000*/  PRMT R32, R28, 0x7632, R32 ;  /* 0x000076321c207816 */ /* 0x000fe40000000020 */
        /* <DEDUP_REMOVED lines=10> */
.L_x_16490:
        /* <DEDUP_REMOVED lines=13> */
.L_x_16492:
[----:B------:R-:W-:Y:S05]  /*9180*/  BSYNC.RECONVERGENT B2 ;  /* 0x0000000000027941 */ /* 0x000fea0003800200 */
.L_x_16491:
        /* <DEDUP_REMOVED lines=38> */
[----:B------:R-:W-:Y:S01]  /*93f0*/  IMAD.MOV.U32 R40, RZ, RZ, RZ ;  /* 0x000000ffff287224 */ /* 0x000fe200078e00ff */
[----:B------:R-:W-:Y:S02]  /*9400*/  LOP3.LUT R3, R34, UR27, R37, 0x96, !PT ;  /* 0x0000001b22037c12 */ /* 0x000fe4000f8e9625 */
[----:B------:R-:W-:Y:S01]  /*9410*/  MOV R34, R44 ;  /* 0x0000002c00227202 */ /* 0x000fe20000000f00 */
[----:B------:R-:W-:-:S07]  /*9420*/  IMAD.MOV.U32 R44, RZ, RZ, R36 ;  /* 0x000000ffff2c7224 */ /* 0x000fce00078e0024 */
.L_x_16489:
[----:B------:R-:W-:Y:S05]  /*9430*/  BSYNC.RECONVERGENT B1 ;  /* 0x0000000000017941 */ /* 0x000fea0003800200 */
.L_x_16488:
[----:B------:R-:W-:Y:S01]  /*9440*/  I2FP.F32.U32 R35, R34 ;  /* 0x0000002200237245 */ /* 0x000fe20000201000 */
[----:B------:R-:W-:Y:S01]  /*9450*/  BSSY.RECONVERGENT B1, `(.L_x_16493) ;  /* 0x000004f000017945 */ /* 0x000fe20003800200 */
[----:B------:R-:W-:Y:S01]  /*9460*/  SHF.L.U32 R37, R96, 0x10, RZ ;  /* 0x0000001060257819 */ /* 0x000fe200000006ff */
[----:B------:R-:W-:Y:S01]  /*9470*/  IMAD.MOV.U32 R36, RZ, RZ, 0x2 ;  /* 0x00000002ff247424 */ /* 0x000fe200078e00ff */
[----:B------:R-:W-:Y:S01]  /*9480*/  ISETP.NE.AND P3, PT, R40, 0x1, PT ;  /* 0x000000012800780c */ /* 0x000fe20003f65270 */
[----:B------:R-:W-:Y:S01]  /*9490*/  FFMA.FTZ R34, R35, R218, 1.1641532182693481445e-10 ;  /* 0x2f00000023227423 */ /* 0x000fe200000100da */
[----:B------:R-:W-:Y:S01]  /*94a0*/  FSEL R35, R43, RZ, P4 ;  /* 0x000000ff2b237208 */ /* 0x000fe20002000000 */
[----:B------:R-:W-:-:S03]  /*94b0*/  FMUL.FTZ R37, R37, R212 ;  /* 0x000000d425257220 */ /* 0x000fc60000410000 */
[----:B------:R-:W-:Y:S01]  /*94c0*/  FSETP.GTU.FTZ.AND P2, PT, R34, R213, PT ;  /* 0x000000d52200720b */ /* 0x000fe20003f5c000 */
[----:B------:R-:W-:-:S03]  /*94d0*/  IMAD.MOV.U32 R34, RZ, RZ, R180 ;  /* 0x000000ffff227224 */ /* 0x000fc600078e00b4 */
        /* <DEDUP_REMOVED lines=13> */
.L_x_16495:
        /* <DEDUP_REMOVED lines=13> */
.L_x_16497:
[----:B------:R-:W-:Y:S05]  /*9680*/  BSYNC.RECONVERGENT B2 ;  /* 0x0000000000027941 */ /* 0x000fea0003800200 */
.L_x_16496:
        /* <DEDUP_REMOVED lines=38> */
[----:B------:R-:W-:Y:S01]  /*98f0*/  IMAD.MOV.U32 R180, RZ, RZ, R46 ;  /* 0x000000ffffb47224 */ /* 0x000fe200078e002e */
[----:B------:R-:W-:Y:S02]  /*9900*/  LOP3.LUT R3, R34, UR27, R37, 0x96, !PT ;  /* 0x0000001b22037c12 */ /* 0x000fe4000f8e9625 */
[----:B------:R-:W-:Y:S01]  /*9910*/  MOV R34, R44 ;  /* 0x0000002c00227202 */ /* 0x000fe20000000f00 */
[----:B------:R-:W-:Y:S02]  /*9920*/  IMAD.MOV.U32 R44, RZ, RZ, R36 ;  /* 0x000000ffff2c7224 */ /* 0x000fe400078e0024 */
[----:B------:R-:W-:-:S07]  /*9930*/  IMAD.MOV.U32 R36, RZ, RZ, RZ ;  /* 0x000000ffff247224 */ /* 0x000fce00078e00ff */
.L_x_16494:
[----:B------:R-:W-:Y:S05]  /*9940*/  BSYNC.RECONVERGENT B1 ;  /* 0x0000000000017941 */ /* 0x000fea0003800200 */
.L_x_16493:
[----:B------:R-:W-:Y:S01]  /*9950*/  ISETP.NE.AND P2, PT, R36, 0x1, PT ;  /* 0x000000012400780c */ /* 0x000fe20003f45270 */
[----:B------:R-:W-:Y:S01]  /*9960*/  BSSY.RECONVERGENT B1, `(.L_x_16498) ;  /* 0x000004b000017945 */ /* 0x000fe20003800200 */
[----:B------:R-:W-:Y:S01]  /*9970*/  I2FP.F32.U32 R35, R34 ;  /* 0x0000002200237245 */ /* 0x000fe20000201000 */
[----:B------:R-:W-:-:S04]  /*9980*/  IMAD.MOV.U32 R37, RZ, RZ, 0x2 ;  /* 0x00000002ff257424 */ /* 0x000fc800078e00ff */
[----:B------:R-:W-:Y:S01]  /*9990*/  FFMA.FTZ R34, R35, R218, 1.1641532182693481445e-10 ;  /* 0x2f00000023227423 */ /* 0x000fe200000100da */
[----:B------:R-:W-:-:S04]  /*99a0*/  SHF.L.U32 R35, R32, 0x10, RZ ;  /* 0x0000001020237819 */ /* 0x000fc800000006ff */
        /* <DEDUP_REMOVED lines=13> */
.L_x_16500:
        /* <DEDUP_REMOVED lines=13> */
.L_x_16502:
[----:B------:R-:W-:Y:S05]  /*9b50*/  BSYNC.RECONVERGENT B2 ;  /* 0x0000000000027941 */ /* 0x000fea0003800200 */
.L_x_16501:
        /* <DEDUP_REMOVED lines=39> */
[----:B------:R-:W-:Y:S01]  /*9dd0*/  LOP3.LUT R3, R34, UR27, R37, 0x96, !PT ;  /* 0x0000001b22037c12 */ /* 0x000fe2000f8e9625 */
[----:B------:R-:W-:Y:S01]  /*9de0*/  IMAD.MOV.U32 R37, RZ, RZ, RZ ;  /* 0x000000ffff257224 */ /* 0x000fe200078e00ff */
[----:B------:R-:W-:Y:S01]  /*9df0*/  MOV R34, R44 ;  /* 0x0000002c00227202 */ /* 0x000fe20000000f00 */
[----:B------:R-:W-:-:S07]  /*9e00*/  IMAD.MOV.U32 R44, RZ, RZ, R36 ;  /* 0x000000ffff2c7224 */ /* 0x000fce00078e0024 */
.L_x_16499:
[----:B------:R-:W-:Y:S05]  /*9e10*/  BSYNC.RECONVERGENT B1 ;  /* 0x0000000000017941 */ /* 0x000fea0003800200 */
.L_x_16498:
        /* <DEDUP_REMOVED lines=8> */
[----:B------:R-:W-:Y:S02]  /*9ea0*/  FSEL R34, R43, RZ, P4 ;  /* 0x000000ff2b227208 */ /* 0x000fe40002000000 */
[----:B------:R-:W-:Y:S02]  /*9eb0*/  FSEL R33, R33, RZ, !P2 ;  /* 0x000000ff21217208 */ /* 0x000fe40005000000 */
[----:B------:R-:W-:-:S03]  /*9ec0*/  SEL R182, RZ, 0x1, P2 ;  /* 0x00000001ffb67807 */ /* 0x000fc60001000000 */
[----:B------:R-:W-:Y:S01]  /*9ed0*/  FADD.FTZ R77, R33, R34 ;  /* 0x00000022214d7221 */ /* 0x000fe20000010000 */
[----:B------:R-:W-:-:S03]  /*9ee0*/  IMAD.MOV.U32 R33, RZ, RZ, R180 ;  /* 0x000000ffff217224 */ /* 0x000fc600078e00b4 */
        /* <DEDUP_REMOVED lines=10> */
.L_x_16505:
        /* <DEDUP_REMOVED lines=13> */
.L_x_16507:
[----:B------:R-:W-:Y:S05]  /*a060*/  BSYNC.RECONVERGENT B2 ;  /* 0x0000000000027941 */ /* 0x000fea0003800200 */
.L_x_16506:
        /* <DEDUP_REMOVED lines=41> */
[----:B------:R-:W-:Y:S02]  /*a300*/  IMAD.MOV.U32 R180, RZ, RZ, R46 ;  /* 0x000000ffffb47224 */ /* 0x000fe400078e002e */
[----:B------:R-:W-:-:S07]  /*a310*/  IMAD.MOV.U32 R36, RZ, RZ, RZ ;  /* 0x000000ffff247224 */ /* 0x000fce00078e00ff */
.L_x_16504:
[----:B------:R-:W-:Y:S05]  /*a320*/  BSYNC.RECONVERGENT B1 ;  /* 0x0000000000017941 */ /* 0x000fea0003800200 */
.L_x_16503:
[----:B------:R-:W-:Y:S01]  /*a330*/  ISETP.NE.AND P2, PT, R36, 0x1, PT ;  /* 0x000000012400780c */ /* 0x000fe20003f45270 */
[----:B------:R-:W-:Y:S01]  /*a340*/  BSSY.RECONVERGENT B1, `(.L_x_16508) ;  /* 0x000004c000017945 */ /* 0x000fe20003800200 */
[----:B------:R-:W-:Y:S01]  /*a350*/  I2FP.F32.U32 R33, R33 ;  /* 0x0000002100217245 */ /* 0x000fe20000201000 */
[----:B------:R-:W-:Y:S01]  /*a360*/  IMAD.MOV.U32 R40, RZ, RZ, 0x2 ;  /* 0x00000002ff287424 */ /* 0x000fe200078e00ff */
[----:B------:R-:W-:-:S03]  /*a370*/  SHF.L.U32 R35, R29, 0x10, RZ ;  /* 0x000000101d237819 */ /* 0x000fc600000006ff */
[----:B------:R-:W-:Y:S01]  /*a380*/  FFMA.FTZ R34, R33, R218, 1.1641532182693481445e-10 ;  /* 0x2f00000021227423 */ /* 0x000fe200000100da */
[----:B------:R-:W-:Y:S01]  /*a390*/  PRMT R33, R29, 0x7632, R33 ;  /* 0x000076321d217816 */ /* 0x000fe20000000021 */
[----:B------:R-:W-:-:S03]  /*a3a0*/  FMUL.FTZ R43, R35, R212 ;  /* 0x000000d4232b7220 */ /* 0x000fc60000410000 */
[----:B------:R-:W-:Y:S01]  /*a3b0*/  FSETP.LE.FTZ.AND P4, PT, R34, R213, PT ;  /* 0x000000d52200720b */ /* 0x000fe20003f93000 */
[----:B------:R-:W-:-:S03]  /*a3c0*/  IMAD.MOV.U32 R34, RZ, RZ, R180 ;  /* 0x000000ffff227224 */ /* 0x000fc600078e00b4 */
        /* <DEDUP_REMOVED lines=10> */
.L_x_16510:
        /* <DEDUP_REMOVED lines=13> */
.L_x_16512:
[----:B------:R-:W-:Y:S05]  /*a540*/  BSYNC.RECONVERGENT B2 ;  /* 0x0000000000027941 */ /* 0x000fea0003800200 */
.L_x_16511:
        /* <DEDUP_REMOVED lines=43> */
.L_x_16509:
[----:B------:R-:W-:Y:S05]  /*a800*/  BSYNC.RECONVERGENT B1 ;  /* 0x0000000000017941 */ /* 0x000fea0003800200 */
.L_x_16508:
[----:B------:R-:W-:Y:S01]  /*a810*/  I2FP.F32.U32 R35, R34 ;  /* 0x0000002200237245 */ /* 0x000fe20000201000 */
[----:B------:R-:W-:Y:S01]  /*a820*/  BSSY.RECONVERGENT B1, `(.L_x_16513) ;  /* 0x000004f000017945 */ /* 0x000fe20003800200 */
[----:B------:R-:W-:Y:S02]  /*a830*/  SHF.L.U32 R37, R97, 0x10, RZ ;  /* 0x0000001061257819 */ /* 0x000fe400000006ff */
[----:B------:R-:W-:Y:S01]  /*a840*/  ISETP.NE.AND P3, PT, R40, 0x1, PT ;  /* 0x000000012800780c */ /* 0x000fe20003f65270 */
[----:B------:R-:W-:Y:S01]  /*a850*/  FFMA.FTZ R34, R35, R218, 1.1641532182693481445e-10 ;  /* 0x2f00000023227423 */ /* 0x000fe200000100da */
[----:B------:R-:W-:Y:S01]  /*a860*/  FSEL R35, R43, RZ, P4 ;  /* 0x000000ff2b237208 */ /* 0x000fe20002000000 */
[----:B------:R-:W-:-:S03]  /*a870*/  FMUL.FTZ R37, R37, R212 ;  /* 0x000000d425257220 */ /* 0x000fc60000410000 */
[----:B------:R-:W-:Y:S01]  /*a880*/  FSETP.GTU.FTZ.AND P2, PT, R34, R213, PT ;  /* 0x000000d52200720b */ /* 0x000fe20003f5c000 */
[----:B------:R-:W-:-:S03]  /*a890*/  IMAD.MOV.U32 R34, RZ, RZ, R180 ;  /* 0x000000ffff227224 */ /* 0x000fc600078e00b4 */
[----:B------:R-:W-:Y:S01]  /*a8a0*/  FSEL R78, R37, RZ, !P2 ;  /* 0x000000ff254e7208 */ /* 0x000fe20005000000 */
[----:B------:R-:W-:Y:S01]  /*a8b0*/  IMAD.MOV.U32 R37, RZ, RZ, 0x2 ;  /* 0x00000002ff257424 */ /* 0x000fe200078e00ff */
        /* <DEDUP_REMOVED lines=12> */
.L_x_16515:
        /* <DEDUP_REMOVED lines=13> */
.L_x_16517:
[----:B------:R-:W-:Y:S05]  /*aa50*/  BSYNC.RECONVERGENT B2 ;  /* 0x0000000000027941 */ /* 0x000fea0003800200 */
.L_x_16516:
        /* <DEDUP_REMOVED lines=43> */
.L_x_16514:
[----:B------:R-:W-:Y:S05]  /*ad10*/  BSYNC.RECONVERGENT B1 ;  /* 0x0000000000017941 */ /* 0x000fea0003800200 */
.L_x_16513:
[----:B------:R-:W-:Y:S01]  /*ad20*/  ISETP.NE.AND P2, PT, R37, 0x1, PT ;  /* 0x000000012500780c */ /* 0x000fe20003f45270 */
[----:B------:R-:W-:Y:S01]  /*ad30*/  BSSY.RECONVERGENT B1, `(.L_x_16518) ;  /* 0x000004b000017945 */ /* 0x000fe20003800200 */
[----:B------:R-:W-:Y:S01]  /*ad40*/  I2FP.F32.U32 R35, R34 ;  /* 0x0000002200237245 */ /* 0x000fe20000201000 */
[----:B------:R-:W-:Y:S02]  /*ad50*/  IMAD.MOV.U32 R40, RZ, RZ, 0x2 ;  /* 0x00000002ff287424 */ /* 0x000fe400078e00ff */
[----:B------:R-:W-:Y:S02]  /*ad60*/  IMAD.MOV.U32 R36, RZ, RZ, R180 ;  /* 0x000000ffff247224 */ /* 0x000fe400078e00b4 */
[----:B------:R-:W-:Y:S01]  /*ad70*/  FFMA.FTZ R34, R35, R218, 1.1641532182693481445e-10 ;  /* 0x2f00000023227423 */ /* 0x000fe200000100da */
[----:B------:R-:W-:-:S04]  /*ad80*/  SHF.L.U32 R35, R33, 0x10, RZ ;  /* 0x0000001021237819 */ /* 0x000fc800000006ff */
[----:B------:R-:W-:Y:S01]  /*ad90*/  FSETP.LE.FTZ.AND P4, PT, R34, R213, PT ;  /* 0x000000d52200720b */ /* 0x000fe20003f93000 */
[----:B------:R-:W-:-:S03]  /*ada0*/  FMUL.FTZ R43, R35, R212 ;  /* 0x000000d4232b7220 */ /* 0x000fc60000410000 */
        /* <DEDUP_REMOVED lines=10> */
.L_x_16520:
        /* <DEDUP_REMOVED lines=13> */
.L_x_16522:
[----:B------:R-:W-:Y:S05]  /*af20*/  BSYNC.RECONVERGENT B2 ;  /* 0x0000000000027941 */ /* 0x000fea0003800200 */
.L_x_16521:
        /* <DEDUP_REMOVED lines=43> */
.L_x_16519:
[----:B------:R-:W-:Y:S05]  /*b1e0*/  BSYNC.RECONVERGENT B1 ;  /* 0x0000000000017941 */ /* 0x000fea0003800200 */
.L_x_16518:
[----:B------:R-:W-:Y:S01]  /*b1f0*/  I2FP.F32.U32 R35, R36 ;  /* 0x0000002400237245 */ /* 0x000fe20000201000 */
[----:B------:R-:W-:Y:S01]  /*b200*/  BSSY.RECONVERGENT B1, `(.L_x_16523) ;  /* 0x000004f000017945 */ /* 0x000fe20003800200 */
[----:B------:R-:W-:-:S03]  /*b210*/  SHF.L.U32 R37, R42, 0x10, RZ ;  /* 0x000000102a257819 */ /* 0x000fc600000006ff */
[----:B------:R-:W-:Y:S01]  /*b220*/  FFMA.FTZ R34, R35, R218, 1.1641532182693481445e-10 ;  /* 0x2f00000023227423 */ /* 0x000fe200000100da */
[----:B------:R-:W-:Y:S02]  /*b230*/  IMAD.MOV.U32 R35, RZ, RZ, R180 ;  /* 0x000000ffff237224 */ /* 0x000fe400078e00b4 */
[----:B------:R-:W-:Y:S02]  /*b240*/  FMUL.FTZ R37, R37, R212 ;  /* 0x000000d425257220 */ /* 0x000fe40000410000 */
[----:B------:R-:W-:Y:S02]  /*b250*/  FSETP.GTU.FTZ.AND P2, PT, R34, R213, PT ;  /* 0x000000d52200720b */ /* 0x000fe40003f5c000 */
[----:B------:R-:W-:Y:S02]  /*b260*/  FSEL R34, R43, RZ, P4 ;  /* 0x000000ff2b227208 */ /* 0x000fe40002000000 */
[----:B------:R-:W-:Y:S02]  /*b270*/  FSEL R37, R37, RZ, !P2 ;  /* 0x000000ff25257208 */ /* 0x000fe40005000000 */
[----:B------:R-:W-:-:S02]  /*b280*/  SEL R184, RZ, 0x1, P2 ;  /* 0x00000001ffb87807 */ /* 0x000fc40001000000 */
[----:B------:R-:W-:Y:S01]  /*b290*/  ISETP.NE.AND P2, PT, R40, 0x1, PT ;  /* 0x000000012800780c */ /* 0x000fe20003f45270 */
[----:B------:R-:W-:Y:S01]  /*b2a0*/  FADD.FTZ R79, R37, R34 ;  /* 0x00000022254f7221 */ /* 0x000fe20000010000 */
[----:B------:R-:W-:-:S03]  /*b2b0*/  IMAD.MOV.U32 R37, RZ, RZ, 0x2 ;  /* 0x00000002ff257424 */ /* 0x000fc600078e00ff */
        /* <DEDUP_REMOVED lines=10> */
.L_x_16525:
        /* <DEDUP_REMOVED lines=13> */
.L_x_16527:
[----:B------:R-:W-:Y:S05]  /*b430*/  BSYNC.RECONVERGENT B2 ;  /* 0x0000000000027941 */ /* 0x000fea0003800200 */
.L_x_16526:
        /* <DEDUP_REMOVED lines=38> */
[----:B------:R-:W-:-:S03]  /*b6a0*/  LOP3.LUT R2, R216, R2, R41, 0x96, !PT ;  /* 0x00000002d8027212 */ /* 0x000fc600078e9629 */
[----:B------:R-:W-:Y:S01]  /*b6b0*/  IMAD.MOV.U32 R180, RZ, RZ, R40 ;  /* 0x000000ffffb47224 */ /* 0x000fe200078e0028 */
[----:B------:R-:W-:Y:S02]  /*b6c0*/  LOP3.LUT R3, R36, UR27, R35, 0x96, !PT ;  /* 0x0000001b24037c12 */ /* 0x000fe4000f8e9623 */
[----:B------:R-:W-:Y:S01]  /*b6d0*/  MOV R35, R44 ;  /* 0x0000002c00237202 */ /* 0x000fe20000000f00 */
[----:B------:R-:W-:-:S07]  /*b6e0*/  IMAD.MOV.U32 R44, RZ, RZ, R34 ;  /* 0x000000ffff2c7224 */ /* 0x000fce00078e0022 */
.L_x_16524:
[----:B------:R-:W-:Y:S05]  /*b6f0*/  BSYNC.RECONVERGENT B1 ;  /* 0x0000000000017941 */ /* 0x000fea0003800200 */
.L_x_16523:
[----:B------:R-:W-:Y:S01]  /*b700*/  ISETP.NE.AND P3, PT, R37, 0x1, PT ;  /* 0x000000012500780c */ /* 0x000fe20003f65270 */
[----:B------:R-:W-:Y:S01]  /*b710*/  BSSY.RECONVERGENT B1, `(.L_x_16528) ;  /* 0x000004b000017945 */ /* 0x000fe20003800200 */
[----:B------:R-:W-:Y:S01]  /*b720*/  I2FP.F32.U32 R35, R35 ;  /* 0x0000002300237245 */ /* 0x000fe20000201000 */
[----:B------:R-:W-:Y:S02]  /*b730*/  IMAD.MOV.U32 R40, RZ, RZ, 0x2 ;  /* 0x00000002ff287424 */ /* 0x000fe400078e00ff */
[----:B------:R-:W-:Y:S02]  /*b740*/  IMAD.MOV.U32 R36, RZ, RZ, R180 ;  /* 0x000000ffff247224 */ /* 0x000fe400078e00b4 */
[----:B------:R-:W-:Y:S01]  /*b750*/  FFMA.FTZ R34, R35, R218, 1.1641532182693481445e-10 ;  /* 0x2f00000023227423 */ /* 0x000fe200000100da */
[C---:B------:R-:W-:Y:S02]  /*b760*/  SHF.L.U32 R35, R30.reuse, 0x10, RZ ;  /* 0x000000101e237819 */ /* 0x040fe400000006ff */
[----:B------:R-:W-:-:S02]  /*b770*/  PRMT R30, R30, 0x7632, R30 ;  /* 0x000076321e1e7816 */ /* 0x000fc4000000001e */
[----:B------:R-:W-:Y:S01]  /*b780*/  FSETP.LE.FTZ.AND P2, PT, R34, R213, PT ;  /* 0x000000d52200720b */ /* 0x000fe20003f53000 */
[----:B------:R-:W-:Y:S01]  /*b790*/  FMUL.FTZ R42, R35, R212 ;  /* 0x000000d4232a7220 */ /* 0x000fe20000410000 */
        /* <DEDUP_REMOVED lines=9> */
.L_x_16530:
        /* <DEDUP_REMOVED lines=13> */
.L_x_16532:
[----:B------:R-:W-:Y:S05]  /*b900*/  BSYNC.RECONVERGENT B2 ;  /* 0x0000000000027941 */ /* 0x000fea0003800200 */
.L_x_16531:
        /* <DEDUP_REMOVED lines=43> */
.L_x_16529:
[----:B------:R-:W-:Y:S05]  /*bbc0*/  BSYNC.RECONVERGENT B1 ;  /* 0x0000000000017941 */ /* 0x000fea0003800200 */
.L_x_16528:
[----:B------:R-:W-:Y:S01]  /*bbd0*/  I2FP.F32.U32 R35, R36 ;  /* 0x0000002400237245 */ /* 0x000fe20000201000 */
[----:B------:R-:W-:Y:S01]  /*bbe0*/  BSSY.RECONVERGENT B1, `(.L_x_16533) ;  /* 0x000004f000017945 */ /* 0x000fe20003800200 */
[----:B------:R-:W-:-:S03]  /*bbf0*/  SHF.L.U32 R37, R98, 0x10, RZ ;  /* 0x0000001062257819 */ /* 0x000fc600000006ff */
[----:B------:R-:W-:Y:S01]  /*bc00*/  FFMA.FTZ R34, R35, R218, 1.1641532182693481445e-10 ;  /* 0x2f00000023227423 */ /* 0x000fe200000100da */
[----:B------:R-:W-:Y:S01]  /*bc10*/  FSEL R35, R42, RZ, P2 ;  /* 0x000000ff2a237208 */ /* 0x000fe20001000000 */
[----:B------:R-:W-:-:S03]  /*bc20*/  FMUL.FTZ R37, R37, R212 ;  /* 0x000000d425257220 */ /* 0x000fc60000410000 */
[----:B------:R-:W-:Y:S01]  /*bc30*/  FSETP.GTU.FTZ.AND P3, PT, R34, R213, PT ;  /* 0x000000d52200720b */ /* 0x000fe20003f7c000 */
[----:B------:R-:W-:-:S03]  /*bc40*/  IMAD.MOV.U32 R34, RZ, RZ, 0x2 ;  /* 0x00000002ff227424 */ /* 0x000fc600078e00ff */
        /* <DEDUP_REMOVED lines=15> */
.L_x_16535:
        /* <DEDUP_REMOVED lines=13> */
.L_x_16537:
[----:B------:R-:W-:Y:S05]  /*be10*/  BSYNC.RECONVERGENT B2 ;  /* 0x0000000000027941 */ /* 0x000fea0003800200 */
.L_x_16536:
        /* <DEDUP_REMOVED lines=43> */
.L_x_16534:
[----:B------:R-:W-:Y:S05]  /*c0d0*/  BSYNC.RECONVERGENT B1 ;  /* 0x0000000000017941 */ /* 0x000fea0003800200 */
.L_x_16533:
[----:B------:R-:W-:Y:S01]  /*c0e0*/  ISETP.NE.AND P4, PT, R34, 0x1, PT ;  /* 0x000000012200780c */ /* 0x000fe20003f85270 */
[----:B------:R-:W-:Y:S01]  /*c0f0*/  BSSY.RECONVERGENT B1, `(.L_x_16538) ;  /* 0x000004a000017945 */ /* 0x000fe20003800200 */
[----:B------:R-:W-:Y:S01]  /*c100*/  I2FP.F32.U32 R35, R35 ;  /* 0x0000002300237245 */ /* 0x000fe20000201000 */
[----:B------:R-:W-:Y:S01]  /*c110*/  IMAD.MOV.U32 R36, RZ, RZ, 0x2 ;  /* 0x00000002ff247424 */ /* 0x000fe200078e00ff */
[----:B------:R-:W-:-:S03]  /*c120*/  SHF.L.U32 R37, R30, 0x10, RZ ;  /* 0x000000101e257819 */ /* 0x000fc600000006ff */
[----:B------:R-:W-:Y:S01]  /*c130*/  FFMA.FTZ R30, R35, R218, 1.1641532182693481445e-10 ;  /* 0x2f000000231e7423 */ /* 0x000fe200000100da */
[----:B------:R-:W-:Y:S02]  /*c140*/  IMAD.MOV.U32 R35, RZ, RZ, R180 ;  /* 0x000000ffff237224 */ /* 0x000fe400078e00b4 */
[----:B------:R-:W-:Y:S02]  /*c150*/  FMUL.FTZ R42, R37, R212 ;  /* 0x000000d4252a7220 */ /* 0x000fe40000410000 */
        /* <DEDUP_REMOVED lines=10> */
.L_x_16540:
        /* <DEDUP_REMOVED lines=13> */
.L_x_16542:
[----:B------:R-:W-:Y:S05]  /*c2d0*/  BSYNC.RECONVERGENT B2 ;  /* 0x0000000000027941 */ /* 0x000fea0003800200 */
.L_x_16541:
        /* <DEDUP_REMOVED lines=43> */
.L_x_16539:
[----:B------:R-:W-:Y:S05]  /*c590*/  BSYNC.RECONVERGENT B1 ;  /* 0x0000000000017941 */ /* 0x000fea0003800200 */
.L_x_16538:
[----:B------:R-:W-:Y:S01]  /*c5a0*/  I2FP.F32.U32 R35, R35 ;  /* 0x0000002300237245 */ /* 0x000fe20000201000 */
[----:B------:R-:W-:Y:S01]  /*c5b0*/  BSSY.RECONVERGENT B1, `(.L_x_16543) ;  /* 0x000004f000017945 */ /* 0x000fe20003800200 */
[----:B------:R-:W-:Y:S01]  /*c5c0*/  SHF.L.U32 R39, R39, 0x10, RZ ;  /* 0x0000001027277819 */ /* 0x000fe200000006ff */
[----:B------:R-:W-:Y:S02]  /*c5d0*/  IMAD.MOV.U32 R34, RZ, RZ, 0x2 ;  /* 0x00000002ff227424 */ /* 0x000fe400078e00ff */
[----:B------:R-:W-:Y:S02]  /*c5e0*/  FFMA.FTZ R30, R35, R218, 1.1641532182693481445e-10 ;  /* 0x2f000000231e7423 */ /* 0x000fe400000100da */
[----:B------:R-:W-:-:S03]  /*c5f0*/  FMUL.FTZ R39, R39, R212 ;  /* 0x000000d427277220 */ /* 0x000fc60000410000 */
[----:B------:R-:W-:Y:S02]  /*c600*/  FSETP.GTU.FTZ.AND P4, PT, R30, R213, PT ;  /* 0x000000d51e00720b */ /* 0x000fe40003f9c000 */
[----:B------:R-:W-:Y:S02]  /*c610*/  FSEL R30, R42, RZ, P3 ;  /* 0x000000ff2a1e7208 */ /* 0x000fe40001800000 */
        /* <DEDUP_REMOVED lines=15> */
.L_x_16545:
        /* <DEDUP_REMOVED lines=13> */
.L_x_16547:
[----:B------:R-:W-:Y:S05]  /*c7e0*/  BSYNC.RECONVERGENT B2 ;  /* 0x0000000000027941 */ /* 0x000fea0003800200 */
.L_x_16546:
        /* <DEDUP_REMOVED lines=43> */
.L_x_16544:
[----:B------:R-:W-:Y:S05]  /*caa0*/  BSYNC.RECONVERGENT B1 ;  /* 0x0000000000017941 */ /* 0x000fea0003800200 */
.L_x_16543:
[----:B------:R-:W-:Y:S01]  /*cab0*/  ISETP.NE.AND P5, PT, R34, 0x1, PT ;  /* 0x000000012200780c */ /* 0x000fe20003fa5270 */
[----:B------:R-:W-:Y:S01]  /*cac0*/  BSSY.RECONVERGENT B1, `(.L_x_16548) ;  /* 0x000004b000017945 */ /* 0x000fe20003800200 */
[----:B------:R-:W-:Y:S01]  /*cad0*/  I2FP.F32.U32 R35, R30 ;  /* 0x0000001e00237245 */ /* 0x000fe20000201000 */
[----:B------:R-:W-:Y:S01]  /*cae0*/  IMAD.MOV.U32 R36, RZ, RZ, 0x2 ;  /* 0x00000002ff247424 */ /* 0x000fe200078e00ff */
[C---:B------:R-:W-:Y:S02]  /*caf0*/  SHF.L.U32 R37, R31.reuse, 0x10, RZ ;  /* 0x000000101f257819 */ /* 0x040fe400000006ff */
[----:B------:R-:W-:Y:S01]  /*cb00*/  PRMT R39, R31, 0x7632, R39 ;  /* 0x000076321f277816 */ /* 0x000fe20000000027 */
[----:B------:R-:W-:Y:S01]  /*cb10*/  FFMA.FTZ R30, R35, R218, 1.1641532182693481445e-10 ;  /* 0x2f000000231e7423 */ /* 0x000fe200000100da */
[----:B------:R-:W-:Y:S02]  /*cb20*/  IMAD.MOV.U32 R31, RZ, RZ, R180 ;  /* 0x000000ffff1f7224 */ /* 0x000fe400078e00b4 */
[----:B------:R-:W-:-:S02]  /*cb30*/  FMUL.FTZ R40, R37, R212 ;  /* 0x000000d425287220 */ /* 0x000fc40000410000 */
        /* <DEDUP_REMOVED lines=10> */
.L_x_16550:
        /* <DEDUP_REMOVED lines=13> */
.L_x_16552:
[----:B------:R-:W-:Y:S05]  /*ccb0*/  BSYNC.RECONVERGENT B2 ;  /* 0x0000000000027941 */ /* 0x000fea0003800200 */
.L_x_16551:
        /* <DEDUP_REMOVED lines=43> */
.L_x_16549:
[----:B------:R-:W-:Y:S05]  /*cf70*/  BSYNC.RECONVERGENT B1 ;  /* 0x0000000000017941 */ /* 0x000fea0003800200 */
.L_x_16548:
[----:B------:R-:W-:Y:S01]  /*cf80*/  I2FP.F32.U32 R31, R31 ;  /* 0x0000001f001f7245 */ /* 0x000fe20000201000 */
[----:B------:R-:W-:Y:S01]  /*cf90*/  BSSY.RECONVERGENT B1, `(.L_x_16553) ;  /* 0x000004f000017945 */ /* 0x000fe20003800200 */
[----:B------:R-:W-:Y:S01]  /*cfa0*/  SHF.L.U32 R35, R99, 0x10, RZ ;  /* 0x0000001063237819 */ /* 0x000fe200000006ff */
[----:B------:R-:W-:Y:S02]  /*cfb0*/  IMAD.MOV.U32 R34, RZ, RZ, 0x2 ;  /* 0x00000002ff227424 */ /* 0x000fe400078e00ff */
[----:B------:R-:W-:Y:S01]  /*cfc0*/  FFMA.FTZ R30, R31, R218, 1.1641532182693481445e-10 ;  /* 0x2f0000001f1e7423 */ /* 0x000fe200000100da */
[----:B------:R-:W-:Y:S01]  /*cfd0*/  FSEL R31, R40, RZ, P4 ;  /* 0x000000ff281f7208 */ /* 0x000fe20002000000 */
        /* <DEDUP_REMOVED lines=17> */
.L_x_16555:
        /* <DEDUP_REMOVED lines=13> */
.L_x_16557:
[----:B------:R-:W-:Y:S05]  /*d1c0*/  BSYNC.RECONVERGENT B2 ;  /* 0x0000000000027941 */ /* 0x000fea0003800200 */
.L_x_16556:
        /* <DEDUP_REMOVED lines=43> */
.L_x_16554:
[----:B------:R-:W-:Y:S05]  /*d480*/  BSYNC.RECONVERGENT B1 ;  /* 0x0000000000017941 */ /* 0x000fea0003800200 */
.L_x_16553:
        /* <DEDUP_REMOVED lines=18> */
.L_x_16560:
        /* <DEDUP_REMOVED lines=15> */
.L_x_16562:
[----:B------:R-:W-:Y:S05]  /*d6a0*/  BSYNC.RECONVERGENT B2 ;  /* 0x0000000000027941 */ /* 0x000fea0003800200 */
.L_x_16561:
        /* <DEDUP_REMOVED lines=43> */
.L_x_16559:
[----:B------:R-:W-:Y:S05]  /*d960*/  BSYNC.RECONVERGENT B1 ;  /* 0x0000000000017941 */ /* 0x000fea0003800200 */
.L_x_16558:
[----:B------:R-:W-:Y:S02]  /*d970*/  I2FP.F32.U32 R31, R31 ;  /* 0x0000001f001f7245 */ /* 0x000fe40000201000 */
[----:B------:R-:W-:-:S03]  /*d980*/  SHF.L.U32 R35, R38, 0x10, RZ ;  /* 0x0000001026237819 */ /* 0x000fc600000006ff */
[----:B------:R-:W-:Y:S02]  /*d990*/  FFMA.FTZ R30, R31, R218, 1.1641532182693481445e-10 ;  /* 0x2f0000001f1e7423 */ /* 0x000fe400000100da */
[----:B------:R-:W-:-:S03]  /*d9a0*/  FMUL.FTZ R35, R35, R212 ;  /* 0x000000d423237220 */ /* 0x000fc60000410000 */
[----:B------:R-:W-:Y:S02]  /*d9b0*/  FSETP.GTU.FTZ.AND P6, PT, R30, R213, PT ;  /* 0x000000d51e00720b */ /* 0x000fe40003fdc000 */
[----:B------:R-:W-:Y:S02]  /*d9c0*/  FSEL R30, R39, RZ, P5 ;  /* 0x000000ff271e7208 */ /* 0x000fe40002800000 */
[----:B------:R-:W-:Y:S02]  /*d9d0*/  FSEL R35, R35, RZ, !P6 ;  /* 0x000000ff23237208 */ /* 0x000fe40007000000 */
[----:B------:R-:W-:-:S03]  /*d9e0*/  SEL R188, RZ, 0x1, P6 ;  /* 0x00000001ffbc7807 */ /* 0x000fc60003000000 */
[----:B------:R-:W-:-:S04]  /*d9f0*/  FADD.FTZ R75, R35, R30 ;  /* 0x0000001e234b7221 */ /* 0x000fc80000010000 */
[----:B------:R-:W-:Y:S01]  /*da00*/  @P1 FADD.FTZ R75, R91, R75 ;  /* 0x0000004b5b4b1221 */ /* 0x000fe20000010000 */
[----:B------:R-:W-:Y:S06]  /*da10*/  BRA `(.L_x_16563) ;  /* 0x00000028000c7947 */ /* 0x000fec0003800000 */
.L_x_16482:
        /* <DEDUP_REMOVED lines=16> */
.L_x_16566:
        /* <DEDUP_REMOVED lines=13> */
.L_x_16568:
[----:B------:R-:W-:Y:S05]  /*dbf0*/  BSYNC.RECONVERGENT B2 ;  /* 0x0000000000027941 */ /* 0x000fea0003800200 */
.L_x_16567:
        /* <DEDUP_REMOVED lines=41> */
[----:B------:R-:W-:-:S07]  /*de90*/  MOV R32, R46 ;  /* 0x0000002e00207202 */ /* 0x000fce0000000f00 */
.L_x_16565:
[----:B------:R-:W-:Y:S05]  /*dea0*/  BSYNC.RECONVERGENT B1 ;  /* 0x0000000000017941 */ /* 0x000fea0003800200 */
.L_x_16564:
[----:B------:R-:W-:Y:S01]  /*deb0*/  ISETP.NE.AND P2, PT, R34, 0x1, PT ;  /* 0x000000012200780c */ /* 0x000fe20003f45270 */
[----:B------:R-:W-:Y:S01]  /*dec0*/  BSSY.RECONVERGENT B1, `(.L_x_16569) ;  /* 0x000004b000017945 */ /* 0x000fe20003800200 */
[----:B------:R-:W-:Y:S01]  /*ded0*/  I2FP.F32.U32 R33, R32 ;  /* 0x0000002000217245 */ /* 0x000fe20000201000 */
[----:B------:R-:W-:Y:S02]  /*dee0*/  HFMA2 R35, -RZ, RZ, 0, 1.1920928955078125e-07 ;  /* 0x00000002ff237431 */ /* 0x000fe400000001ff */
[C---:B-----5:R-:W-:Y:S01]  /*def0*/  IMAD.U32 R41, R28.reuse, 0x10000, RZ ;  /* 0x000100001c297824 */ /* 0x060fe200078e00ff */
[----:B------:R-:W-:Y:S01]  /*df00*/  PRMT R45, R28, 0x7632, R45 ;  /* 0x000076321c2d7816 */ /* 0x000fe2000000002d */
[----:B------:R-:W-:Y:S01]  /*df10*/  FFMA.FTZ R32, R33, R218, 1.1641532182693481445e-10 ;  /* 0x2f00000021207423 */ /* 0x000fe200000100da */
[----:B------:R-:W-:-:S04]  /*df20*/  IMAD.MOV.U32 R33, RZ, RZ, R180 ;  /* 0x000000ffff217224 */ /* 0x000fc800078e00b4 */
[----:B------:R-:W-:-:S04]  /*df30*/  FSETP.LE.FTZ.AND P3, PT, R32, R213, PT ;  /* 0x000000d52000720b */ /* 0x000fc80003f73000 */
        /* <DEDUP_REMOVED lines=10> */
.L_x_16571:
        /* <DEDUP_REMOVED lines=13> */
.L_x_16573:
[----:B------:R-:W-:Y:S05]  /*e0b0*/  BSYNC.RECONVERGENT B2 ;  /* 0x0000000000027941 */ /* 0x000fea0003800200 */
.L_x_16572:
        /* <DEDUP_REMOVED lines=40> */
[----:B------:R-:W-:Y:S01]  /*e340*/  LOP3.LUT R3, R34, UR27, R33, 0x96, !PT ;  /* 0x0000001b22037c12 */ /* 0x000fe2000f8e9621 */
[----:B------:R-:W-:Y:S01]  /*e350*/  IMAD.MOV.U32 R33, RZ, RZ, R44 ;  /* 0x000000ffff217224 */ /* 0x000fe200078e002c */
[----:B------:R-:W-:-:S07]  /*e360*/  MOV R44, R32 ;  /* 0x00000020002c7202 */ /* 0x000fce0000000f00 */
.L_x_16570:
[----:B------:R-:W-:Y:S05]  /*e370*/  BSYNC.RECONVERGENT B1 ;  /* 0x0000000000017941 */ /* 0x000fea0003800200 */
.L_x_16569:
[----:B------:R-:W-:Y:S01]  /*e380*/  ISETP.NE.AND P2, PT, R35, 0x1, PT ;  /* 0x000000012300780c */ /* 0x000fe20003f45270 */
[----:B------:R-:W-:Y:S01]  /*e390*/  BSSY.RECONVERGENT B1, `(.L_x_16574) ;  /* 0x000004a000017945 */ /* 0x000fe20003800200 */
[----:B------:R-:W-:Y:S01]  /*e3a0*/  I2FP.F32.U32 R33, R33 ;  /* 0x0000002100217245 */ /* 0x000fe20000201000 */
[----:B------:R-:W-:Y:S02]  /*e3b0*/  HFMA2 R36, -RZ, RZ, 0, 1.1920928955078125e-07 ;  /* 0x00000002ff247431 */ /* 0x000fe400000001ff */
[----:B------:R-:W-:Y:S02]  /*e3c0*/  IMAD.U32 R45, R45, 0x10000, RZ ;  /* 0x000100002d2d7824 */ /* 0x000fe400078e00ff */
        /* <DEDUP_REMOVED lines=13> */
.L_x_16576:
        /* <DEDUP_REMOVED lines=13> */
.L_x_16578:
[----:B------:R-:W-:Y:S05]  /*e570*/  BSYNC.RECONVERGENT B2 ;  /* 0x0000000000027941 */ /* 0x000fea0003800200 */
.L_x_16577:
        /* <DEDUP_REMOVED lines=43> */
.L_x_16575:
[----:B------:R-:W-:Y:S05]  /*e830*/  BSYNC.RECONVERGENT B1 ;  /* 0x0000000000017941 */ /* 0x000fea0003800200 */
.L_x_16574:
[----:B------:R-:W-:Y:S01]  /*e840*/  ISETP.NE.AND P2, PT, R36, 0x1, PT ;  /* 0x000000012400780c */ /* 0x000fe20003f45270 */
[----:B------:R-:W-:Y:S01]  /*e850*/  BSSY.RECONVERGENT B1, `(.L_x_16579) ;  /* 0x000004b000017945 */ /* 0x000fe20003800200 */
[----:B------:R-:W-:Y:S01]  /*e860*/  I2FP.F32.U32 R33, R33 ;  /* 0x0000002100217245 */ /* 0x000fe20000201000 */
[----:B------:R-:W-:Y:S02]  /*e870*/  HFMA2 R37, -RZ, RZ, 0, 1.1920928955078125e-07 ;  /* 0x00000002ff257431 */ /* 0x000fe400000001ff */
[C---:B------:R-:W-:Y:S01]  /*e880*/  IMAD.U32 R43, R29.reuse, 0x10000, RZ ;  /* 0x000100001d2b7824 */ /* 0x040fe200078e00ff */
        /* <DEDUP_REMOVED lines=14> */
.L_x_16581:
        /* <DEDUP_REMOVED lines=13> */
.L_x_16583:
[----:B------:R-:W-:Y:S05]  /*ea40*/  BSYNC.RECONVERGENT B2 ;  /* 0x0000000000027941 */ /* 0x000fea0003800200 */
.L_x_16582:
        /* <DEDUP_REMOVED lines=42> */
[----:B------:R-:W-:-:S07]  /*ecf0*/  MOV R44, R34 ;  /* 0x00000022002c7202 */ /* 0x000fce0000000f00 */
.L_x_16580:
[----:B------:R-:W-:Y:S05]  /*ed00*/  BSYNC.RECONVERGENT B1 ;  /* 0x0000000000017941 */ /* 0x000fea0003800200 */
.L_x_16579:
[----:B------:R-:W-:Y:S01]  /*ed10*/  ISETP.NE.AND P2, PT, R37, 0x1, PT ;  /* 0x000000012500780c */ /* 0x000fe20003f45270 */
[----:B------:R-:W-:Y:S01]  /*ed20*/  BSSY.RECONVERGENT B1, `(.L_x_16584) ;  /* 0x000004a000017945 */ /* 0x000fe20003800200 */
[----:B------:R-:W-:Y:S01]  /*ed30*/  I2FP.F32.U32 R33, R33 ;  /* 0x0000002100217245 */ /* 0x000fe20000201000 */
[----:B------:R-:W-:Y:S02]  /*ed40*/  HFMA2 R36, -RZ, RZ, 0, 1.1920928955078125e-07 ;  /* 0x00000002ff247431 */ /* 0x000fe400000001ff */
[----:B------:R-:W-:Y:S02]  /*ed50*/  IMAD.U32 R49, R49, 0x10000, RZ ;  /* 0x0001000031317824 */ /* 0x000fe400078e00ff */
[----:B------:R-:W-:Y:S02]  /*ed60*/  IMAD.MOV.U32 R35, RZ, RZ, R180 ;  /* 0x000000ffff237224 */ /* 0x000fe400078e00b4 */
[----:B------:R-:W-:-:S05]  /*ed70*/  FFMA.FTZ R34, R33, R218, 1.1641532182693481445e-10 ;  /* 0x2f00000021227423 */ /* 0x000fca00000100da */
        /* <DEDUP_REMOVED lines=11> */
.L_x_16586:
        /* <DEDUP_REMOVED lines=13> */
.L_x_16588:
[----:B------:R-:W-:Y:S05]  /*ef00*/  BSYNC.RECONVERGENT B2 ;  /* 0x0000000000027941 */ /* 0x000fea0003800200 */
.L_x_16587:
        /* <DEDUP_REMOVED lines=40> */
[----:B------:R-:W-:Y:S01]  /*f190*/  IMAD.MOV.U32 R35, RZ, RZ, R44 ;  /* 0x000000ffff237224 */ /* 0x000fe200078e002c */
[----:B------:R-:W-:Y:S01]  /*f1a0*/  MOV R44, R34 ;  /* 0x00000022002c7202 */ /* 0x000fe20000000f00 */
[----:B------:R-:W-:-:S07]  /*f1b0*/  IMAD.MOV.U32 R36, RZ, RZ, RZ ;  /* 0x000000ffff247224 */ /* 0x000fce00078e00ff */
.L_x_16585:
[----:B------:R-:W-:Y:S05]  /*f1c0*/  BSYNC.RECONVERGENT B1 ;  /* 0x0000000000017941 */ /* 0x000fea0003800200 */
.L_x_16584:
        /* <DEDUP_REMOVED lines=18> */
.L_x_16591:
        /* <DEDUP_REMOVED lines=13> */
.L_x_16593:
[----:B------:R-:W-:Y:S05]  /*f3c0*/  BSYNC.RECONVERGENT B2 ;  /* 0x0000000000027941 */ /* 0x000fea0003800200 */
.L_x_16592:
        /* <DEDUP_REMOVED lines=40> */
[----:B------:R-:W-:Y:S01]  /*f650*/  MOV R44, R34 ;  /* 0x00000022002c7202 */ /* 0x000fe20000000f00 */
[----:B------:R-:W-:Y:S01]  /*f660*/  IMAD.MOV.U32 R34, RZ, RZ, RZ ;  /* 0x000000ffff227224 */ /* 0x000fe200078e00ff */
[----:B------:R-:W-:-:S07]  /*f670*/  LOP3.LUT R3, R36, UR27, R35, 0x96, !PT ;  /* 0x0000001b24037c12 */ /* 0x000fce000f8e9623 */
.L_x_16590:
[----:B------:R-:W-:Y:S05]  /*f680*/  BSYNC.RECONVERGENT B1 ;  /* 0x0000000000017941 */ /* 0x000fea0003800200 */
.L_x_16589:
[----:B------:R-:W-:Y:S01]  /*f690*/  ISETP.NE.AND P4, PT, R34, 0x1, PT ;  /* 0x000000012200780c */ /* 0x000fe20003f85270 */
[----:B------:R-:W-:Y:S01]  /*f6a0*/  BSSY.RECONVERGENT B1, `(.L_x_16594) ;  /* 0x0000049000017945 */ /* 0x000fe20003800200 */
[----:B------:R-:W-:Y:S01]  /*f6b0*/  I2FP.F32.U32 R35, R30 ;  /* 0x0000001e00237245 */ /* 0x000fe20000201000 */
[----:B------:R-:W-:Y:S02]  /*f6c0*/  HFMA2 R36, -RZ, RZ, 0, 1.1920928955078125e-07 ;  /* 0x00000002ff247431 */ /* 0x000fe400000001ff */
[----:B------:R-:W-:Y:S02]  /*f6d0*/  IMAD.U32 R51, R51, 0x10000, RZ ;  /* 0x0001000033337824 */ /* 0x000fe400078e00ff */
[----:B------:R-:W-:Y:S01]  /*f6e0*/  FFMA.FTZ R30, R35, R218, 1.1641532182693481445e-10 ;  /* 0x2f000000231e7423 */ /* 0x000fe200000100da */
[----:B------:R-:W-:-:S04]  /*f6f0*/  IMAD.MOV.U32 R35, RZ, RZ, R180 ;  /* 0x000000ffff237224 */ /* 0x000fc800078e00b4 */
        /* <DEDUP_REMOVED lines=10> */
.L_x_16596:
        /* <DEDUP_REMOVED lines=13> */
.L_x_16598:
[----:B------:R-:W-:Y:S05]  /*f870*/  BSYNC.RECONVERGENT B2 ;  /* 0x0000000000027941 */ /* 0x000fea0003800200 */
.L_x_16597:
        /* <DEDUP_REMOVED lines=43> */
.L_x_16595:
[----:B------:R-:W-:Y:S05]  /*fb30*/  BSYNC.RECONVERGENT B1 ;  /* 0x0000000000017941 */ /* 0x000fea0003800200 */
.L_x_16594:
        /* <DEDUP_REMOVED lines=18> */
.L_x_16601:
        /* <DEDUP_REMOVED lines=13> */
.L_x_16603:
[----:B------:R-:W-:Y:S05]  /*fd30*/  BSYNC.RECONVERGENT B2 ;  /* 0x0000000000027941 */ /* 0x000fea0003800200 */
.L_x_16602:
        /* <DEDUP_REMOVED lines=43> */
.L_x_16600:
[----:B------:R-:W-:Y:S05]  /*fff0*/  BSYNC.RECONVERGENT B1 ;  /* 0x0000000000017941 */ /* 0x000fea0003800200 */
.L_x_16599:
[----:B------:R-:W-:Y:S01]  /*10000*/  P2R R34, PR, RZ, 0x2 ;  /* 0x00000002ff227803 */ /* 0x000fe20000000000 */
[-C--:B------:R-:W-:Y:S01]  /*10010*/  FMUL.FTZ R41, R41, R212.reuse ;  /* 0x000000d429297220 */ /* 0x080fe20000410000 */
[----:B------:R-:W-:Y:S01]  /*10020*/  I2FP.F32.U32 R31, R31 ;  /* 0x0000001f001f7245 */ /* 0x000fe20000201000 */
[----:B------:R-:W-:Y:S01]  /*10030*/  FMUL.FTZ R43, R43, R212 ;  /* 0x000000d42b2b7220 */ /* 0x000fe20000410000 */
[----:B------:R-:W-:Y:S01]  /*10040*/  ISETP.NE.AND P1, PT, R28, RZ, PT ;  /* 0x000000ff1c00720c */ /* 0x000fe20003f25270 */
[----:B------:R-:W-:Y:S01]  /*10050*/  IMAD.U32 R35, R38, 0x10000, RZ ;  /* 0x0001000026237824 */ /* 0x000fe200078e00ff */
[----:B------:R-:W-:Y:S01]  /*10060*/  ISETP.NE.AND P5, PT, R29, RZ, PT ;  /* 0x000000ff1d00720c */ /* 0x000fe20003fa5270 */
[----:B------:R-:W-:Y:S01]  /*10070*/  FFMA.FTZ R30, R31, R218, 1.1641532182693481445e-10 ;  /* 0x2f0000001f1e7423 */ /* 0x000fe200000100da */
[----:B------:R-:W-:Y:S01]  /*10080*/  FSEL R76, R41, RZ, P1 ;  /* 0x000000ff294c7208 */ /* 0x000fe20000800000 */
[-C--:B------:R-:W-:Y:S01]  /*10090*/  FMUL.FTZ R74, R39, R212.reuse ;  /* 0x000000d4274a7220 */ /* 0x080fe20000410000 */
[----:B------:R-:W-:Y:S01]  /*100a0*/  ISETP.NE.AND P1, PT, R34, RZ, PT ;  /* 0x000000ff2200720c */ /* 0x000fe20003f25270 */
[-C--:B------:R-:W-:Y:S01]  /*100b0*/  FMUL.FTZ R51, R51, R212.reuse ;  /* 0x000000d433337220 */ /* 0x080fe20000410000 */
[----:B------:R-:W-:Y:S01]  /*100c0*/  P2R R36, PR, RZ, 0x1 ;  /* 0x00000001ff247803 */ /* 0x000fe20000000000 */
[-C--:B------:R-:W-:Y:S01]  /*100d0*/  FMUL.FTZ R47, R47, R212.reuse ;  /* 0x000000d42f2f7220 */ /* 0x080fe20000410000 */
[-C--:B------:R-:W-:Y:S01]  /*100e0*/  FMUL.FTZ R49, R49, R212.reuse ;  /* 0x000000d431317220 */ /* 0x080fe20000410000 */
[-C--:B------:R-:W-:Y:S01]  /*100f0*/  FMUL.FTZ R45, R45, R212.reuse ;  /* 0x000000d42d2d7220 */ /* 0x080fe20000410000 */
[----:B------:R-:W-:Y:S01]  /*10100*/  FMUL.FTZ R35, R35, R212 ;  /* 0x000000d423237220 */ /* 0x000fe20000410000 */
[----:B------:R-:W-:-:S02]  /*10110*/  FSEL R78, R43, RZ, P5 ;  /* 0x000000ff2b4e7208 */ /* 0x000fc40002800000 */
[----:B------:R-:W-:Y:S02]  /*10120*/  ISETP.NE.AND P0, PT, R32, RZ, PT ;  /* 0x000000ff2000720c */ /* 0x000fe40003f05270 */
[----:B------:R-:W-:Y:S02]  /*10130*/  ISETP.NE.AND P6, PT, R33, RZ, PT ;  /* 0x000000ff2100720c */ /* 0x000fe40003fc5270 */
[----:B------:R-:W-:Y:S01]  /*10140*/  FSETP.GTU.FTZ.AND P5, PT, R30, R213, PT ;  /* 0x000000d51e00720b */ /* 0x000fe20003fbc000 */
[----:B------:R-:W-:Y:S01]  /*10150*/  @P1 FADD.FTZ R76, R92, R76 ;  /* 0x0000004c5c4c1221 */ /* 0x000fe20000010000 */
[----:B------:R-:W-:Y:S01]  /*10160*/  FSEL R74, R74, RZ, P4 ;  /* 0x000000ff4a4a7208 */ /* 0x000fe20002000000 */
[----:B------:R-:W-:Y:S01]  /*10170*/  @P1 FADD.FTZ R78, R94, R78 ;  /* 0x0000004e5e4e1221 */ /* 0x000fe20000010000 */
        /* <DEDUP_REMOVED lines=9> */
[----:B------:R-:W-:Y:S01]  /*10210*/  ISETP.NE.AND P0, PT, R36, RZ, PT ;  /* 0x000000ff2400720c */ /* 0x000fe20003f05270 */
[----:B------:R-:W-:Y:S01]  /*10220*/  @P1 FADD.FTZ R79, R95, R79 ;  /* 0x0000004f5f4f1221 */ /* 0x000fe20000010000 */
[----:B------:R-:W-:Y:S01]  /*10230*/  PLOP3.LUT P5, PT, P5, PT, PT, 0x8, 0x80 ;  /* 0x000000000080781c */ /* 0x000fe20002fae170 */
[----:B------:R-:W-:-:S12]  /*10240*/  @P1 FADD.FTZ R75, R91, R75 ;  /* 0x0000004b5b4b1221 */ /* 0x000fd80000010000 */
.L_x_16563:
[----:B------:R-:W-:Y:S01]  /*10250*/  SEL R35, RZ, 0x1000000, !P5 ;  /* 0x01000000ff237807 */ /* 0x000fe20006800000 */
[----:B------:R-:W0:Y:S01]  /*10260*/  @P0 LDC.64 R38, c[0x0][0x398] ;  /* 0x0000e600ff260b82 */ /* 0x000e220000000a00 */
[----:B------:R-:W-:Y:S02]  /*10270*/  SEL R31, RZ, 0x10000, !P4 ;  /* 0x00010000ff1f7807 */ /* 0x000fe40006000000 */
[----:B------:R-:W-:Y:S02]  /*10280*/  SEL R34, RZ, 0x100, !P3 ;  /* 0x00000100ff227807 */ /* 0x000fe40005800000 */
[----:B------:R-:W-:Y:S02]  /*10290*/  ISETP.NE.AND P5, PT, R32, RZ, PT ;  /* 0x000000ff2000720c */ /* 0x000fe40003fa5270 */
[----:B------:R-:W-:Y:S01]  /*102a0*/  ISETP.NE.AND P4, PT, R29, RZ, PT ;  /* 0x000000ff1d00720c */ /* 0x000fe20003f85270 */
[----:B------:R-:W1:Y:S01]  /*102b0*/  @P1 LDC.64 R36, c[0x0][0x3a0] ;  /* 0x0000e800ff241b82 */ /* 0x000e620000000a00 */
[----:B------:R-:W-:Y:S01]  /*102c0*/  ISETP.NE.AND P3, PT, R33, RZ, PT ;  /* 0x000000ff2100720c */ /* 0x000fe20003f65270 */
[----:B------:R-:W-:Y:S01]  /*102d0*/  IMAD.WIDE.U32 R32, R207, 0x20, R226 ;  /* 0x00000020cf207825 */ /* 0x000fe200078e00e2 */
[----:B------:R-:W-:-:S02]  /*102e0*/  ISETP.NE.AND P6, PT, R28, RZ, PT ;  /* 0x000000ff1c00720c */ /* 0x000fc40003fc5270 */
[----:B------:R-:W-:Y:S02]  /*102f0*/  SEL R30, RZ, 0x1000000, !P3 ;  /* 0x01000000ff1e7807 */ /* 0x000fe40005800000 */
[----:B------:R-:W-:Y:S01]  /*10300*/  SEL R29, RZ, 0x10000, !P4 ;  /* 0x00010000ff1d7807 */ /* 0x000fe20006000000 */
[----:B------:R2:W-:Y:S01]  /*10310*/  STG.E.128 desc[UR8][R32.64], R76 ;  /* 0x0000004c20007986 */ /* 0x0005e2000c101d08 */
[----:B------:R-:W-:Y:S02]  /*10320*/  SEL R28, RZ, 0x100, !P5 ;  /* 0x00000100ff1c7807 */ /* 0x000fe40006800000 */
[----:B------:R-:W-:Y:S01]  /*10330*/  LOP3.LUT R34, R34, R35, R31, 0xfe, !PT ;  /* 0x0000002322227212 */ /* 0x000fe200078efe1f */
[----:B------:R2:W-:Y:S01]  /*10340*/  STG.E.128 desc[UR8][R32.64+0x10], R72 ;  /* 0x0000104820007986 */ /* 0x0005e2000c101d08 */
        /* <DEDUP_REMOVED lines=32> */
.L_x_16604:
[----:B------:R1:W5:Y:S04]  /*10550*/  @P0 LDG.E.128 R96, desc[UR8][R38.64] ;  /* 0x0000000826600981 */ /* 0x000368000c1e1d00 */
[----:B------:R1:W5:Y:S04]  /*10560*/  @P1 LDG.E.128 R92, desc[UR8][R36.64] ;  /* 0x00000008245c1981 */ /* 0x000368000c1e1d00 */
[----:B------:R1:W5:Y:S04]  /*10570*/  @P1 LDG.E.128 R88, desc[UR8][R36.64+0x10] ;  /* 0x0000100824581981 */ /* 0x000368000c1e1d00 */
[----:B0-----:R1:W5:Y:S01]  /*10580*/  LDG.E.128 R28, desc[UR8][R40.64] ;  /* 0x00000008281c7981 */ /* 0x001362000c1e1d00 */
[----:B------:R-:W-:Y:S05]  /*10590*/  @!P0 BRA `(.L_x_16605) ;  /* 0x0000004c00e08947 */ /* 0x000fea0003800000 */
[----:B------:R-:W-:Y:S01]  /*105a0*/  ISETP.NE.AND P2, PT, R46, 0x1, PT ;  /* 0x000000012e00780c */ /* 0x000fe20003f45270 */
[----:B------:R-:W-:Y:S01]  /*105b0*/  BSSY.RECONVERGENT B1, `(.L_x_16606) ;  /* 0x000004b000017945 */ /* 0x000fe20003800200 */
[----:B-----5:R-:W-:Y:S01]  /*105c0*/  PRMT R34, R99, 0x7632, R34 ;  /* 0x0000763263227816 */ /* 0x020fe20000000022 */
[----:B-1----:R-:W-:Y:S01]  /*105d0*/  IMAD.MOV.U32 R38, RZ, RZ, 0x2 ;  /* 0x00000002ff267424 */ /* 0x002fe200078e00ff */
        /* <DEDUP_REMOVED lines=16> */
.L_x_16608:
        /* <DEDUP_REMOVED lines=13> */
.L_x_16610:
[----:B------:R-:W-:Y:S05]  /*107b0*/  BSYNC.RECONVERGENT B2 ;  /* 0x0000000000027941 */ /* 0x000fea0003800200 */
.L_x_16609:
        /* <DEDUP_REMOVED lines=40> */
[----:B------:R-:W-:Y:S01]  /*10a40*/  IMAD.MOV.U32 R32, RZ, RZ, R44 ;  /* 0x000000ffff207224 */ /* 0x000fe200078e002c */
[----:B------:R-:W-:-:S07]  /*10a50*/  MOV R42, R36 ;  /* 0x00000024002a7202 */ /* 0x000fce0000000f00 */
.L_x_16607:
[----:B------:R-:W-:Y:S05]  /*10a60*/  BSYNC.RECONVERGENT B1 ;  /* 0x0000000000017941 */ /* 0x000fea0003800200 */
.L_x_16606:
        /* <DEDUP_REMOVED lines=20> */
.L_x_16613:
        /* <DEDUP_REMOVED lines=13> */
.L_x_16615:
[----:B------:R-:W-:Y:S05]  /*10c80*/  BSYNC.RECONVERGENT B2 ;  /* 0x0000000000027941 */ /* 0x000fea0003800200 */
.L_x_16614:
        /* <DEDUP_REMOVED lines=40> */
[----:B------:R-:W-:Y:S02]  /*10f10*/  LOP3.LUT R3, R38, UR27, R33, 0x96, !PT ;  /* 0x0000001b26037c12 */ /* 0x000fe4000f8e9621 */
[----:B------:R-:W-:-:S07]  /*10f20*/  MOV R42, R32 ;  /* 0x00000020002a7202 */ /* 0x000fce0000000f00 */
.L_x_16612:
[----:B------:R-:W-:Y:S05]  /*10f30*/  BSYNC.RECONVERGENT B1 ;  /* 0x0000000000017941 */ /* 0x000fea0003800200 */
.L_x_16611:
[----:B------:R-:W-:Y:S01]  /*10f40*/  I2FP.F32.U32 R33, R36 ;  /* 0x0000002400217245 */ /* 0x000fe20000201000 */
[----:B------:R-:W-:Y:S01]  /*10f50*/  IMAD.U32 R39, R96, 0x10000, RZ ;  /* 0x0001000060277824 */ /* 0x000fe200078e00ff */
[----:B------:R-:W-:Y:S01]  /*10f60*/  ISETP.NE.AND P3, PT, R40, 0x1, PT ;  /* 0x000000012800780c */ /* 0x000fe20003f65270 */
[----:B------:R-:W-:Y:S01]  /*10f70*/  BSSY.RECONVERGENT B1, `(.L_x_16616) ;  /* 0x000004d000017945 */ /* 0x000fe20003800200 */
[----:B------:R-:W-:Y:S02]  /*10f80*/  HFMA2 R38, -RZ, RZ, 0, 1.1920928955078125e-07 ;  /* 0x00000002ff267431 */ /* 0x000fe400000001ff */
[----:B------:R-:W-:Y:S01]  /*10f90*/  FFMA.FTZ R32, R33, R218, 1.1641532182693481445e-10 ;  /* 0x2f00000021207423 */ /* 0x000fe200000100da */
[----:B------:R-:W-:Y:S01]  /*10fa0*/  FMUL.FTZ R39, R39, R212 ;  /* 0x000000d427277220 */ /* 0x000fe20000410000 */
[----:B------:R-:W-:-:S03]  /*10fb0*/  FSEL R33, R44, RZ, P4 ;  /* 0x000000ff2c217208 */ /* 0x000fc60002000000 */
[----:B------:R-:W-:-:S04]  /*10fc0*/  FSETP.GTU.FTZ.AND P2, PT, R32, R213, PT ;  /* 0x000000d52000720b */ /* 0x000fc80003f5c000 */
        /* <DEDUP_REMOVED lines=14> */
.L_x_16618:
        /* <DEDUP_REMOVED lines=13> */
.L_x_16620:
[----:B------:R-:W-:Y:S05]  /*11180*/  BSYNC.RECONVERGENT B2 ;  /* 0x0000000000027941 */ /* 0x000fea0003800200 */
.L_x_16619:
        /* <DEDUP_REMOVED lines=43> */
.L_x_16617:
[----:B------:R-:W-:Y:S05]  /*11440*/  BSYNC.RECONVERGENT B1 ;  /* 0x0000000000017941 */ /* 0x000fea0003800200 */
.L_x_16616:
[----:B------:R-:W-:Y:S01]  /*11450*/  ISETP.NE.AND P2, PT, R38, 0x1, PT ;  /* 0x000000012600780c */ /* 0x000fe20003f45270 */
[----:B------:R-:W-:Y:S01]  /*11460*/  BSSY.RECONVERGENT B1, `(.L_x_16621) ;  /* 0x000004b000017945 */ /* 0x000fe20003800200 */
[----:B------:R-:W-:-:S05]  /*11470*/  I2FP.F32.U32 R33, R33 ;  /* 0x0000002100217245 */ /* 0x000fca0000201000 */
[----:B------:R-:W-:Y:S01]  /*11480*/  FFMA.FTZ R32, R33, R218, 1.1641532182693481445e-10 ;  /* 0x2f00000021207423 */ /* 0x000fe200000100da */
[----:B------:R-:W-:Y:S02]  /*11490*/  IMAD.U32 R33, R28, 0x10000, RZ ;  /* 0x000100001c217824 */ /* 0x000fe400078e00ff */
[----:B------:R-:W-:Y:S02]  /*114a0*/  IMAD.MOV.U32 R28, RZ, RZ, R180 ;  /* 0x000000ffff1c7224 */ /* 0x000fe400078e00b4 */
[----:B------:R-:W-:Y:S01]  /*114b0*/  FSETP.LE.FTZ.AND P4, PT, R32, R213, PT ;  /* 0x000000d52000720b */ /* 0x000fe20003f93000 */
[----:B------:R-:W-:Y:S02]  /*114c0*/  HFMA2 R32, -RZ, RZ, 0, 1.1920928955078125e-07 ;  /* 0x00000002ff207431 */ /* 0x000fe400000001ff */
        /* <DEDUP_REMOVED lines=11> */
.L_x_16623:
        /* <DEDUP_REMOVED lines=13> */
.L_x_16625:
[----:B------:R-:W-:Y:S05]  /*11650*/  BSYNC.RECONVERGENT B2 ;  /* 0x0000000000027941 */ /* 0x000fea0003800200 */
.L_x_16624:
        /* <DEDUP_REMOVED lines=43> */
.L_x_16622:
[----:B------:R-:W-:Y:S05]  /*11910*/  BSYNC.RECONVERGENT B1 ;  /* 0x0000000000017941 */ /* 0x000fea0003800200 */
.L_x_16621:
        /* <DEDUP_REMOVED lines=23> */
.L_x_16628:
        /* <DEDUP_REMOVED lines=13> */
.L_x_16630:
[----:B------:R-:W-:Y:S05]  /*11b60*/  BSYNC.RECONVERGENT B2 ;  /* 0x0000000000027941 */ /* 0x000fea0003800200 */
.L_x_16629:
        /* <DEDUP_REMOVED lines=43> */
.L_x_16627:
[----:B------:R-:W-:Y:S05]  /*11e20*/  BSYNC.RECONVERGENT B1 ;  /* 0x0000000000017941 */ /* 0x000fea0003800200 */
.L_x_16626:
[----:B------:R-:W-:Y:S01]  /*11e30*/  ISETP.NE.AND P2, PT, R40, 0x1, PT ;  /* 0x000000012800780c */ /* 0x000fe20003f45270 */
[----:B------:R-:W-:Y:S01]  /*11e40*/  BSSY.RECONVERGENT B1, `(.L_x_16631) ;  /* 0x000004c000017945 */ /* 0x000fe20003800200 */
[----:B------:R-:W-:Y:S01]  /*11e50*/  I2FP.F32.U32 R33, R28 ;  /* 0x0000001c00217245 */ /* 0x000fe20000201000 */
[----:B------:R-:W-:Y:S01]  /*11e60*/  HFMA2 R32, -RZ, RZ, 0, 1.1920928955078125e-07 ;  /* 0x00000002ff207431 */ /* 0x000fe200000001ff */
[----:B------:R-:W-:-:S03]  /*11e70*/  PRMT R39, R29, 0x7632, R39 ;  /* 0x000076321d277816 */ /* 0x000fc60000000027 */
[----:B------:R-:W-:Y:S01]  /*11e80*/  FFMA.FTZ R28, R33, R218, 1.1641532182693481445e-10 ;  /* 0x2f000000211c7423 */ /* 0x000fe200000100da */
[----:B------:R-:W-:Y:S02]  /*11e90*/  IMAD.U32 R33, R29, 0x10000, RZ ;  /* 0x000100001d217824 */ /* 0x000fe400078e00ff */
[----:B------:R-:W-:Y:S02]  /*11ea0*/  IMAD.MOV.U32 R29, RZ, RZ, R180 ;  /* 0x000000ffff1d7224 */ /* 0x000fe400078e00b4 */
        /* <DEDUP_REMOVED lines=12> */
.L_x_16633:
        /* <DEDUP_REMOVED lines=13> */
.L_x_16635:
[----:B------:R-:W-:Y:S05]  /*12040*/  BSYNC.RECONVERGENT B2 ;  /* 0x0000000000027941 */ /* 0x000fea0003800200 */
.L_x_16634:
        /* <DEDUP_REMOVED lines=43> */
.L_x_16632:
[----:B------:R-:W-:Y:S05]  /*12300*/  BSYNC.RECONVERGENT B1 ;  /* 0x0000000000017941 */ /* 0x000fea0003800200 */
.L_x_16631:
[----:B------:R-:W-:Y:S01]  /*12310*/  I2FP.F32.U32 R29, R29 ;  /* 0x0000001d001d7245 */ /* 0x000fe20000201000 */
[----:B------:R-:W-:Y:S01]  /*12320*/  IMAD.U32 R33, R97, 0x10000, RZ ;  /* 0x0001000061217824 */ /* 0x000fe200078e00ff */
[----:B------:R-:W-:Y:S01]  /*12330*/  ISETP.NE.AND P3, PT, R32, 0x1, PT ;  /* 0x000000012000780c */ /* 0x000fe20003f65270 */
[----:B------:R-:W-:Y:S02]  /*12340*/  BSSY.RECONVERGENT B1, `(.L_x_16636) ;  /* 0x000004d000017945 */ /* 0x000fe40003800200 */
[----:B------:R-:W-:Y:S01]  /*12350*/  FFMA.FTZ R28, R29, R218, 1.1641532182693481445e-10 ;  /* 0x2f0000001d1c7423 */ /* 0x000fe200000100da */
[----:B------:R-:W-:Y:S01]  /*12360*/  FMUL.FTZ R33, R33, R212 ;  /* 0x000000d421217220 */ /* 0x000fe20000410000 */
[----:B------:R-:W-:-:S03]  /*12370*/  FSEL R29, R44, RZ, P4 ;  /* 0x000000ff2c1d7208 */ /* 0x000fc60002000000 */
[----:B------:R-:W-:-:S04]  /*12380*/  FSETP.GTU.FTZ.AND P2, PT, R28, R213, PT ;  /* 0x000000d51c00720b */ /* 0x000fc80003f5c000 */
[----:B------:R-:W-:Y:S01]  /*12390*/  FSEL R70, R33, RZ, !P2 ;  /* 0x000000ff21467208 */ /* 0x000fe20005000000 */
[----:B------:R-:W-:Y:S01]  /*123a0*/  HFMA2 R33, -RZ, RZ, 0, 1.1920928955078125e-07 ;  /* 0x00000002ff217431 */ /* 0x000fe200000001ff */
        /* <DEDUP_REMOVED lines=13> */
.L_x_16638:
        /* <DEDUP_REMOVED lines=13> */
.L_x_16640:
[----:B------:R-:W-:Y:S05]  /*12550*/  BSYNC.RECONVERGENT B2 ;  /* 0x0000000000027941 */ /* 0x000fea0003800200 */
.L_x_16639:
        /* <DEDUP_REMOVED lines=43> */
.L_x_16637:
[----:B------:R-:W-:Y:S05]  /*12810*/  BSYNC.RECONVERGENT B1 ;  /* 0x0000000000017941 */ /* 0x000fea0003800200 */
.L_x_16636:
[----:B------:R-:W-:Y:S01]  /*12820*/  ISETP.NE.AND P2, PT, R33, 0x1, PT ;  /* 0x000000012100780c */ /* 0x000fe20003f45270 */
[----:B------:R-:W-:Y:S01]  /*12830*/  BSSY.RECONVERGENT B1, `(.L_x_16641) ;  /* 0x000004b000017945 */ /* 0x000fe20003800200 */
[----:B------:R-:W-:Y:S01]  /*12840*/  I2FP.F32.U32 R29, R29 ;  /* 0x0000001d001d7245 */ /* 0x000fe20000201000 */
[----:B------:R-:W-:Y:S02]  /*12850*/  HFMA2 R40, -RZ, RZ, 0, 1.1920928955078125e-07 ;  /* 0x00000002ff287431 */ /* 0x000fe400000001ff */
[----:B------:R-:W-:Y:S02]  /*12860*/  IMAD.MOV.U32 R32, RZ, RZ, R180 ;  /* 0x000000ffff207224 */ /* 0x000fe400078e00b4 */
[----:B------:R-:W-:Y:S01]  /*12870*/  FFMA.FTZ R28, R29, R218, 1.1641532182693481445e-10 ;  /* 0x2f0000001d1c7423 */ /* 0x000fe200000100da */
[----:B------:R-:W-:-:S04]  /*12880*/  IMAD.U32 R29, R39, 0x10000, RZ ;  /* 0x00010000271d7824 */ /* 0x000fc800078e00ff */
        /* <DEDUP_REMOVED lines=12> */
.L_x_16643:
        /* <DEDUP_REMOVED lines=13> */
.L_x_16645:
[----:B------:R-:W-:Y:S05]  /*12a20*/  BSYNC.RECONVERGENT B2 ;  /* 0x0000000000027941 */ /* 0x000fea0003800200 */
.L_x_16644:
        /* <DEDUP_REMOVED lines=43> */
.L_x_16642:
[----:B------:R-:W-:Y:S05]  /*12ce0*/  BSYNC.RECONVERGENT B1 ;  /* 0x0000000000017941 */ /* 0x000fea0003800200 */
.L_x_16641:
[----:B------:R-:W-:Y:S01]  /*12cf0*/  I2FP.F32.U32 R29, R32 ;  /* 0x00000020001d7245 */ /* 0x000fe20000201000 */
[----:B------:R-:W-:Y:S01]  /*12d00*/  IMAD.U32 R43, R43, 0x10000, RZ ;  /* 0x000100002b2b7824 */ /* 0x000fe200078e00ff */
[----:B------:R-:W-:Y:S01]  /*12d10*/  BSSY.RECONVERGENT B1, `(.L_x_16646) ;  /* 0x000004e000017945 */ /* 0x000fe20003800200 */
[----:B------:R-:W-:Y:S02]  /*12d20*/  HFMA2 R33, -RZ, RZ, 0, 1.1920928955078125e-07 ;  /* 0x00000002ff217431 */ /* 0x000fe400000001ff */
[----:B------:R-:W-:Y:S01]  /*12d30*/  FFMA.FTZ R28, R29, R218, 1.1641532182693481445e-10 ;  /* 0x2f0000001d1c7423 */ /* 0x000fe200000100da */
[----:B------:R-:W-:Y:S01]  /*12d40*/  FMUL.FTZ R43, R43, R212 ;  /* 0x000000d42b2b7220 */ /* 0x000fe20000410000 */
[----:B------:R-:W-:-:S03]  /*12d50*/  IMAD.MOV.U32 R29, RZ, RZ, R180 ;  /* 0x000000ffff1d7224 */ /* 0x000fc600078e00b4 */
[----:B------:R-:W-:Y:S02]  /*12d60*/  FSETP.GTU.FTZ.AND P2, PT, R28, R213, PT ;  /* 0x000000d51c00720b */ /* 0x000fe40003f5c000 */
[----:B------:R-:W-:Y:S02]  /*12d70*/  FSEL R28, R44, RZ, P4 ;  /* 0x000000ff2c1c7208 */ /* 0x000fe40002000000 */
        /* <DEDUP_REMOVED lines=14> */
.L_x_16648:
        /* <DEDUP_REMOVED lines=13> */
.L_x_16650:
[----:B------:R-:W-:Y:S05]  /*12f30*/  BSYNC.RECONVERGENT B2 ;  /* 0x0000000000027941 */ /* 0x000fea0003800200 */
.L_x_16649:
        /* <DEDUP_REMOVED lines=43> */
.L_x_16647:
[----:B------:R-:W-:Y:S05]  /*131f0*/  BSYNC.RECONVERGENT B1 ;  /* 0x0000000000017941 */ /* 0x000fea0003800200 */
.L_x_16646:
[----:B------:R-:W-:Y:S01]  /*13200*/  ISETP.NE.AND P3, PT, R33, 0x1, PT ;  /* 0x000000012100780c */ /* 0x000fe20003f65270 */
[----:B------:R-:W-:Y:S01]  /*13210*/  BSSY.RECONVERGENT B1, `(.L_x_16651) ;  /* 0x000004b000017945 */ /* 0x000fe20003800200 */
[----:B------:R-:W-:Y:S01]  /*13220*/  I2FP.F32.U32 R29, R29 ;  /* 0x0000001d001d7245 */ /* 0x000fe20000201000 */
[----:B------:R-:W-:Y:S02]  /*13230*/  HFMA2 R40, -RZ, RZ, 0, 1.1920928955078125e-07 ;  /* 0x00000002ff287431 */ /* 0x000fe400000001ff */
[----:B------:R-:W-:Y:S02]  /*13240*/  IMAD.MOV.U32 R32, RZ, RZ, R180 ;  /* 0x000000ffff207224 */ /* 0x000fe400078e00b4 */
[----:B------:R-:W-:Y:S01]  /*13250*/  FFMA.FTZ R28, R29, R218, 1.1641532182693481445e-10 ;  /* 0x2f0000001d1c7423 */ /* 0x000fe200000100da */
[C---:B------:R-:W-:Y:S01]  /*13260*/  IMAD.U32 R29, R30.reuse, 0x10000, RZ ;  /* 0x000100001e1d7824 */ /* 0x040fe200078e00ff */
[----:B------:R-:W-:-:S03]  /*13270*/  PRMT R30, R30, 0x7632, R30 ;  /* 0x000076321e1e7816 */ /* 0x000fc6000000001e */
[----:B------:R-:W-:Y:S01]  /*13280*/  FSETP.LE.FTZ.AND P2, PT, R28, R213, PT ;  /* 0x000000d51c00720b */ /* 0x000fe20003f53000 */
[----:B------:R-:W-:Y:S01]  /*13290*/  FMUL.FTZ R43, R29, R212 ;  /* 0x000000d41d2b7220 */ /* 0x000fe20000410000 */
        /* <DEDUP_REMOVED lines=9> */
.L_x_16653:
        /* <DEDUP_REMOVED lines=13> */
.L_x_16655:
[----:B------:R-:W-:Y:S05]  /*13400*/  BSYNC.RECONVERGENT B2 ;  /* 0x0000000000027941 */ /* 0x000fea0003800200 */
.L_x_16654:
        /* <DEDUP_REMOVED lines=43> */
.L_x_16652:
[----:B------:R-:W-:Y:S05]  /*136c0*/  BSYNC.RECONVERGENT B1 ;  /* 0x0000000000017941 */ /* 0x000fea0003800200 */
.L_x_16651:
[----:B------:R-:W-:Y:S01]  /*136d0*/  I2FP.F32.U32 R29, R32 ;  /* 0x00000020001d7245 */ /* 0x000fe20000201000 */
[----:B------:R-:W-:Y:S01]  /*136e0*/  IMAD.U32 R33, R98, 0x10000, RZ ;  /* 0x0001000062217824 */ /* 0x000fe200078e00ff */
[----:B------:R-:W-:Y:S01]  /*136f0*/  BSSY.RECONVERGENT B1, `(.L_x_16656) ;  /* 0x000004e000017945 */ /* 0x000fe20003800200 */
[----:B------:R-:W-:Y:S02]  /*13700*/  HFMA2 R32, -RZ, RZ, 0, 1.1920928955078125e-07 ;  /* 0x00000002ff207431 */ /* 0x000fe400000001ff */
        /* <DEDUP_REMOVED lines=19> */
.L_x_16658:
        /* <DEDUP_REMOVED lines=13> */
.L_x_16660:
[----:B------:R-:W-:Y:S05]  /*13910*/  BSYNC.RECONVERGENT B2 ;  /* 0x0000000000027941 */ /* 0x000fea0003800200 */
.L_x_16659:
        /* <DEDUP_REMOVED lines=43> */
.L_x_16657:
[----:B------:R-:W-:Y:S05]  /*13bd0*/  BSYNC.RECONVERGENT B1 ;  /* 0x0000000000017941 */ /* 0x000fea0003800200 */
.L_x_16656:
[----:B------:R-:W-:Y:S01]  /*13be0*/  ISETP.NE.AND P4, PT, R32, 0x1, PT ;  /* 0x000000012000780c */ /* 0x000fe20003f85270 */
[----:B------:R-:W-:Y:S01]  /*13bf0*/  IMAD.U32 R33, R30, 0x10000, RZ ;  /* 0x000100001e217824 */ /* 0x000fe200078e00ff */
[----:B------:R-:W-:Y:S01]  /*13c00*/  I2FP.F32.U32 R29, R29 ;  /* 0x0000001d001d7245 */ /* 0x000fe20000201000 */
[----:B------:R-:W-:Y:S01]  /*13c10*/  BSSY.RECONVERGENT B1, `(.L_x_16661) ;  /* 0x0000048000017945 */ /* 0x000fe20003800200 */
[----:B------:R-:W-:Y:S02]  /*13c20*/  HFMA2 R40, -RZ, RZ, 0, 1.1920928955078125e-07 ;  /* 0x00000002ff287431 */ /* 0x000fe400000001ff */
[----:B------:R-:W-:Y:S01]  /*13c30*/  FMUL.FTZ R30, R33, R212 ;  /* 0x000000d4211e7220 */ /* 0x000fe20000410000 */
        /* <DEDUP_REMOVED lines=12> */
.L_x_16663:
        /* <DEDUP_REMOVED lines=13> */
.L_x_16665:
[----:B------:R-:W-:Y:S05]  /*13dd0*/  BSYNC.RECONVERGENT B2 ;  /* 0x0000000000027941 */ /* 0x000fea0003800200 */
.L_x_16664:
        /* <DEDUP_REMOVED lines=43> */
.L_x_16662:
[----:B------:R-:W-:Y:S05]  /*14090*/  BSYNC.RECONVERGENT B1 ;  /* 0x0000000000017941 */ /* 0x000fea0003800200 */
.L_x_16661:
[----:B------:R-:W-:Y:S01]  /*140a0*/  I2FP.F32.U32 R29, R29 ;  /* 0x0000001d001d7245 */ /* 0x000fe20000201000 */
[----:B------:R-:W-:Y:S01]  /*140b0*/  IMAD.U32 R35, R35, 0x10000, RZ ;  /* 0x0001000023237824 */ /* 0x000fe200078e00ff */
[----:B------:R-:W-:Y:S01]  /*140c0*/  FSEL R30, R30, RZ, P3 ;  /* 0x000000ff1e1e7208 */ /* 0x000fe20001800000 */
        /* <DEDUP_REMOVED lines=9> */
[----:B------:R-:W-:-:S03]  /*14160*/  HFMA2 R30, -RZ, RZ, 0, 1.1920928955078125e-07 ;  /* 0x00000002ff1e7431 */ /* 0x000fc600000001ff */
        /* <DEDUP_REMOVED lines=10> */
.L_x_16668:
        /* <DEDUP_REMOVED lines=13> */
.L_x_16670:
[----:B------:R-:W-:Y:S05]  /*142e0*/  BSYNC.RECONVERGENT B2 ;  /* 0x0000000000027941 */ /* 0x000fea0003800200 */
.L_x_16669:
        /* <DEDUP_REMOVED lines=43> */
.L_x_16667:
[----:B------:R-:W-:Y:S05]  /*145a0*/  BSYNC.RECONVERGENT B1 ;  /* 0x0000000000017941 */ /* 0x000fea0003800200 */
.L_x_16666:
[----:B------:R-:W-:Y:S01]  /*145b0*/  ISETP.NE.AND P5, PT, R30, 0x1, PT ;  /* 0x000000011e00780c */ /* 0x000fe20003fa5270 */
[C---:B------:R-:W-:Y:S01]  /*145c0*/  IMAD.U32 R33, R31.reuse, 0x10000, RZ ;  /* 0x000100001f217824 */ /* 0x040fe200078e00ff */
[----:B------:R-:W-:Y:S01]  /*145d0*/  I2FP.F32.U32 R29, R29 ;  /* 0x0000001d001d7245 */ /* 0x000fe20000201000 */
[----:B------:R-:W-:Y:S01]  /*145e0*/  BSSY.RECONVERGENT B1, `(.L_x_16671) ;  /* 0x0000049000017945 */ /* 0x000fe20003800200 */
[----:B------:R-:W-:Y:S01]  /*145f0*/  HFMA2 R32, -RZ, RZ, 0, 1.1920928955078125e-07 ;  /* 0x00000002ff207431 */ /* 0x000fe200000001ff */
[----:B------:R-:W-:Y:S01]  /*14600*/  PRMT R35, R31, 0x7632, R35 ;  /* 0x000076321f237816 */ /* 0x000fe20000000023 */
        /* <DEDUP_REMOVED lines=13> */
.L_x_16673:
        /* <DEDUP_REMOVED lines=13> */
.L_x_16675:
[----:B------:R-:W-:Y:S05]  /*147b0*/  BSYNC.RECONVERGENT B2 ;  /* 0x0000000000027941 */ /* 0x000fea0003800200 */
.L_x_16674:
        /* <DEDUP_REMOVED lines=43> */
.L_x_16672:
[----:B------:R-:W-:Y:S05]  /*14a70*/  BSYNC.RECONVERGENT B1 ;  /* 0x0000000000017941 */ /* 0x000fea0003800200 */
.L_x_16671:
        /* <DEDUP_REMOVED lines=23> */
.L_x_16678:
        /* <DEDUP_REMOVED lines=13> */
.L_x_16680:
[----:B------:R-:W-:Y:S05]  /*14cc0*/  BSYNC.RECONVERGENT B2 ;  /* 0x0000000000027941 */ /* 0x000fea0003800200 */
.L_x_16679:
        /* <DEDUP_REMOVED lines=43> */
.L_x_16677:
[----:B------:R-:W-:Y:S05]  /*14f80*/  BSYNC.RECONVERGENT B1 ;  /* 0x0000000000017941 */ /* 0x000fea0003800200 */
.L_x_16676:
        /* <DEDUP_REMOVED lines=18> */
.L_x_16683:
        /* <DEDUP_REMOVED lines=15> */
.L_x_16685:
[----:B------:R-:W-:Y:S05]  /*151a0*/  BSYNC.RECONVERGENT B2 ;  /* 0x0000000000027941 */ /* 0x000fea0003800200 */
.L_x_16684:
        /* <DEDUP_REMOVED lines=43> */
.L_x_16682:
[----:B------:R-:W-:Y:S05]  /*15460*/  BSYNC.RECONVERGENT B1 ;  /* 0x0000000000017941 */ /* 0x000fea0003800200 */
.L_x_16681:
        /* <DEDUP_REMOVED lines=9> */
[----:B------:R-:W-:Y:S01]  /*15500*/  @P1 FADD.FTZ R67, R91, R67 ;  /* 0x000000435b431221 */ /* 0x000fe20000010000 */
[----:B------:R-:W-:Y:S06]  /*15510*/  BRA `(.L_x_16686) ;  /* 0x00000028000c7947 */ /* 0x000fec0003800000 */
.L_x_16605:
        /* <DEDUP_REMOVED lines=16> */
.L_x_16689:
        /* <DEDUP_REMOVED lines=13> */
.L_x_16691:
[----:B------:R-:W-:Y:S05]  /*156f0*/  BSYNC.RECONVERGENT B2 ;  /* 0x0000000000027941 */ /* 0x000fea0003800200 */
.L_x_16690:
[----:B------:R-:W-:Y:S01]  /*15700*/  IMAD.WIDE.U32 R2, R202, -0x326172a9, RZ ;  /* 0xcd9e8d57ca027825 */ /* 0x000fe200078e00ff */
[----:B------:R-:W-:-:S04]  /*15710*/  LOP3.LUT R34, R179, UR7, R33, 0x96, !PT ;  /* 0x00000007b3227c12 */ /* 0x000fc8000f8e9621 */
[----:B-1----:R-:W-:Y:S01]  /*15720*/  LOP3.LUT R36, R0, UR6, R3, 0x96, !PT ;  /* 0x0000000600247c12 */ /* 0x002fe2000f8e9603 */
        /* <DEDUP_REMOVED lines=35> */
[----:B------:R-:W-:Y:S02]  /*15960*/  IMAD.MOV.U32 R180, RZ, RZ, R34 ;  /* 0x000000ffffb47224 */ /* 0x000fe400078e0022 */
[----:B------:R-:W-:Y:S01]  /*15970*/  HFMA2 R34, -RZ, RZ, 0, 0 ;  /* 0x00000000ff227431 */ /* 0x000fe200000001ff */
[----:B------:R-:W-:Y:S01]  /*15980*/  LOP3.LUT R3, R32, UR27, R43, 0x96, !PT ;  /* 0x0000001b20037c12 */ /* 0x000fe2000f8e962b */
[----:B------:R-:W-:-:S07]  /*15990*/  IMAD.MOV.U32 R32, RZ, RZ, R44 ;  /* 0x000000ffff207224 */ /* 0x000fce00078e002c */
.L_x_16688:
[----:B------:R-:W-:Y:S05]  /*159a0*/  BSYNC.RECONVERGENT B1 ;  /* 0x0000000000017941 */ /* 0x000fea0003800200 */
.L_x_16687:
[----:B------:R-:W-:Y:S01]  /*159b0*/  ISETP.NE.AND P2, PT, R34, 0x1, PT ;  /* 0x000000012200780c */ /* 0x000fe20003f45270 */
[----:B------:R-:W-:Y:S01]  /*159c0*/  BSSY.RECONVERGENT B1, `(.L_x_16692) ;  /* 0x000004b000017945 */ /* 0x000fe20003800200 */
[----:B------:R-:W-:Y:S01]  /*159d0*/  I2FP.F32.U32 R33, R32 ;  /* 0x0000002000217245 */ /* 0x000fe20000201000 */
[C---:B-1---5:R-:W-:Y:S01]  /*159e0*/  IMAD.U32 R41, R28.reuse, 0x10000, RZ ;  /* 0x000100001c297824 */ /* 0x062fe200078e00ff */
[----:B------:R-:W-:Y:S02]  /*159f0*/  PRMT R45, R28, 0x7632, R45 ;  /* 0x000076321c2d7816 */ /* 0x000fe4000000002d */
[----:B------:R-:W-:Y:S01]  /*15a00*/  MOV R28, R180 ;  /* 0x000000b4001c7202 */ /* 0x000fe20000000f00 */
[----:B------:R-:W-:-:S05]  /*15a10*/  FFMA.FTZ R32, R33, R218, 1.1641532182693481445e-10 ;  /* 0x2f00000021207423 */ /* 0x000fca00000100da */
[----:B------:R-:W-:Y:S01]  /*15a20*/  FSETP.LE.FTZ.AND P3, PT, R32, R213, PT ;  /* 0x000000d52000720b */ /* 0x000fe20003f73000 */
[----:B------:R-:W-:-:S03]  /*15a30*/  IMAD.MOV.U32 R32, RZ, RZ, 0x2 ;  /* 0x00000002ff207424 */ /* 0x000fc600078e00ff */
        /* <DEDUP_REMOVED lines=10> */
.L_x_16694:
        /* <DEDUP_REMOVED lines=13> */
.L_x_16696:
[----:B------:R-:W-:Y:S05]  /*15bb0*/  BSYNC.RECONVERGENT B2 ;  /* 0x0000000000027941 */ /* 0x000fea0003800200 */
.L_x_16695:
        /* <DEDUP_REMOVED lines=40> */
[----:B------:R-:W-:Y:S02]  /*15e40*/  IMAD.MOV.U32 R42, RZ, RZ, R32 ;  /* 0x000000ffff2a7224 */ /* 0x000fe400078e0020 */
[----:B------:R-:W-:Y:S01]  /*15e50*/  HFMA2 R32, -RZ, RZ, 0, 0 ;  /* 0x00000000ff207431 */ /* 0x000fe200000001ff */
[----:B------:R-:W-:-:S07]  /*15e60*/  LOP3.LUT R3, R34, UR27, R33, 0x96, !PT ;  /* 0x0000001b22037c12 */ /* 0x000fce000f8e9621 */
.L_x_16693:
[----:B------:R-:W-:Y:S05]  /*15e70*/  BSYNC.RECONVERGENT B1 ;  /* 0x0000000000017941 */ /* 0x000fea0003800200 */
.L_x_16692:
[----:B------:R-:W-:Y:S01]  /*15e80*/  ISETP.NE.AND P2, PT, R32, 0x1, PT ;  /* 0x000000012000780c */ /* 0x000fe20003f45270 */
[----:B------:R-:W-:Y:S01]  /*15e90*/  BSSY.RECONVERGENT B1, `(.L_x_16697) ;  /* 0x000004a000017945 */ /* 0x000fe20003800200 */
[----:B------:R-:W-:Y:S01]  /*15ea0*/  I2FP.F32.U32 R33, R28 ;  /* 0x0000001c00217245 */ /* 0x000fe20000201000 */
[----:B------:R-:W-:Y:S02]  /*15eb0*/  IMAD.U32 R45, R45, 0x10000, RZ ;  /* 0x000100002d2d7824 */ /* 0x000fe400078e00ff */
[----:B------:R-:W-:Y:S02]  /*15ec0*/  IMAD.MOV.U32 R34, RZ, RZ, 0x2 ;  /* 0x00000002ff227424 */ /* 0x000fe400078e00ff */
[----:B------:R-:W-:-:S05]  /*15ed0*/  FFMA.FTZ R28, R33, R218, 1.1641532182693481445e-10 ;  /* 0x2f000000211c7423 */ /* 0x000fca00000100da */
        /* <DEDUP_REMOVED lines=12> */
.L_x_16699:
        /* <DEDUP_REMOVED lines=13> */
.L_x_16701:
[----:B------:R-:W-:Y:S05]  /*16070*/  BSYNC.RECONVERGENT B2 ;  /* 0x0000000000027941 */ /* 0x000fea0003800200 */
.L_x_16700:
        /* <DEDUP_REMOVED lines=43> */
.L_x_16698:
[----:B------:R-:W-:Y:S05]  /*16330*/  BSYNC.RECONVERGENT B1 ;  /* 0x0000000000017941 */ /* 0x000fea0003800200 */
.L_x_16697:
        /* <DEDUP_REMOVED lines=19> */
.L_x_16704:
        /* <DEDUP_REMOVED lines=13> */
.L_x_16706:
[----:B------:R-:W-:Y:S05]  /*16540*/  BSYNC.RECONVERGENT B2 ;  /* 0x0000000000027941 */ /* 0x000fea0003800200 */
.L_x_16705:
        /* <DEDUP_REMOVED lines=43> */
.L_x_16703:
[----:B------:R-:W-:Y:S05]  /*16800*/  BSYNC.RECONVERGENT B1 ;  /* 0x0000000000017941 */ /* 0x000fea0003800200 */
.L_x_16702:
[----:B------:R-:W-:Y:S01]  /*16810*/  ISETP.NE.AND P2, PT, R32, 0x1, PT ;  /* 0x000000012000780c */ /* 0x000fe20003f45270 */
[----:B------:R-:W-:Y:S01]  /*16820*/  BSSY.RECONVERGENT B1, `(.L_x_16707) ;  /* 0x000004a000017945 */ /* 0x000fe20003800200 */
[----:B------:R-:W-:Y:S01]  /*16830*/  I2FP.F32.U32 R29, R29 ;  /* 0x0000001d001d7245 */ /* 0x000fe20000201000 */
[----:B------:R-:W-:Y:S02]  /*16840*/  IMAD.U32 R47, R47, 0x10000, RZ ;  /* 0x000100002f2f7824 */ /* 0x000fe400078e00ff */
[----:B------:R-:W-:Y:S02]  /*16850*/  IMAD.MOV.U32 R33, RZ, RZ, 0x2 ;  /* 0x00000002ff217424 */ /* 0x000fe400078e00ff */
[----:B------:R-:W-:Y:S01]  /*16860*/  FFMA.FTZ R28, R29, R218, 1.1641532182693481445e-10 ;  /* 0x2f0000001d1c7423 */ /* 0x000fe200000100da */
[----:B------:R-:W-:-:S04]  /*16870*/  MOV R29, R180 ;  /* 0x000000b4001d7202 */ /* 0x000fc80000000f00 */
        /* <DEDUP_REMOVED lines=11> */
.L_x_16709:
        /* <DEDUP_REMOVED lines=13> */
.L_x_16711:
[----:B------:R-:W-:Y:S05]  /*16a00*/  BSYNC.RECONVERGENT B2 ;  /* 0x0000000000027941 */ /* 0x000fea0003800200 */
.L_x_16710:
        /* <DEDUP_REMOVED lines=43> */
.L_x_16708:
[----:B------:R-:W-:Y:S05]  /*16cc0*/  BSYNC.RECONVERGENT B1 ;  /* 0x0000000000017941 */ /* 0x000fea0003800200 */
.L_x_16707:
        /* <DEDUP_REMOVED lines=18> */
.L_x_16714:
        /* <DEDUP_REMOVED lines=13> */
.L_x_16716:
[----:B------:R-:W-:Y:S05]  /*16ec0*/  BSYNC.RECONVERGENT B2 ;  /* 0x0000000000027941 */ /* 0x000fea0003800200 */
.L_x_16715:
        /* <DEDUP_REMOVED lines=43> */
.L_x_16713:
[----:B------:R-:W-:Y:S05]  /*17180*/  BSYNC.RECONVERGENT B1 ;  /* 0x0000000000017941 */ /* 0x000fea0003800200 */
.L_x_16712:
[----:B------:R-:W-:Y:S01]  /*17190*/  ISETP.NE.AND P4, PT, R30, 0x1, PT ;  /* 0x000000011e00780c */ /* 0x000fe20003f85270 */
[----:B------:R-:W-:Y:S01]  /*171a0*/  BSSY.RECONVERGENT B1, `(.L_x_16717) ;  /* 0x0000049000017945 */ /* 0x000fe20003800200 */
[----:B------:R-:W-:Y:S01]  /*171b0*/  I2FP.F32.U32 R29, R29 ;  /* 0x0000001d001d7245 */ /* 0x000fe20000201000 */
[----:B------:R-:W-:Y:S02]  /*171c0*/  IMAD.U32 R51, R51, 0x10000, RZ ;  /* 0x0001000033337824 */ /* 0x000fe400078e00ff */
        /* <DEDUP_REMOVED lines=13> */
.L_x_16719:
        /* <DEDUP_REMOVED lines=13> */
.L_x_16721:
[----:B------:R-:W-:Y:S05]  /*17370*/  BSYNC.RECONVERGENT B2 ;  /* 0x0000000000027941 */ /* 0x000fea0003800200 */
.L_x_16720:
        /* <DEDUP_REMOVED lines=43> */
.L_x_16718:
[----:B------:R-:W-:Y:S05]  /*17630*/  BSYNC.RECONVERGENT B1 ;  /* 0x0000000000017941 */ /* 0x000fea0003800200 */
.L_x_16717:
        /* <DEDUP_REMOVED lines=18> */
.L_x_16724:
        /* <DEDUP_REMOVED lines=13> */
.L_x_16726:
[----:B------:R-:W-:Y:S05]  /*17830*/  BSYNC.RECONVERGENT B2 ;  /* 0x0000000000027941 */ /* 0x000fea0003800200 */
.L_x_16725:
        /* <DEDUP_REMOVED lines=43> */
.L_x_16723:
[----:B------:R-:W-:Y:S05]  /*17af0*/  BSYNC.RECONVERGENT B1 ;  /* 0x0000000000017941 */ /* 0x000fea0003800200 */
.L_x_16722:
        /* <DEDUP_REMOVED lines=37> */
.L_x_16686:
[----:B------:R-:W-:Y:S01]  /*17d50*/  SEL R32, RZ, 0x1000000, !P5 ;  /* 0x01000000ff207807 */ /* 0x000fe20006800000 */
[----:B------:R-:W-:Y:S01]  /*17d60*/  VIADD R211, R206, 0x60 ;  /* 0x00000060ced37836 */ /* 0x000fe20000000000 */
[----:B------:R-:W-:Y:S02]  /*17d70*/  SEL R31, RZ, 0x10000, !P4 ;  /* 0x00010000ff1f7807 */ /* 0x000fe40006000000 */
[----:B------:R-:W-:Y:S01]  /*17d80*/  SEL R34, RZ, 0x100, !P3 ;  /* 0x00000100ff227807 */ /* 0x000fe20005800000 */
[----:B------:R-:W-:Y:S01]  /*17d90*/  IMAD.WIDE.U32 R40, R211, 0x10, R164 ;  /* 0x00000010d3287825 */ /* 0x000fe200078e00a4 */
[----:B------:R-:W-:Y:S02]  /*17da0*/  ISETP.NE.AND P5, PT, R36, RZ, PT ;  /* 0x000000ff2400720c */ /* 0x000fe40003fa5270 */
[----:B------:R-:W-:Y:S02]  /*17db0*/  ISETP.NE.AND P4, PT, R38, RZ, PT ;  /* 0x000000ff2600720c */ /* 0x000fe40003f85270 */
[----:B------:R-:W-:-:S02]  /*17dc0*/  ISETP.NE.AND P3, PT, R39, RZ, PT ;  /* 0x000000ff2700720c */ /* 0x000fc40003f65270 */
[----:B------:R-:W-:Y:S01]  /*17dd0*/  ISETP.NE.AND P6, PT, R37, RZ, PT ;  /* 0x000000ff2500720c */ /* 0x000fe20003fc5270 */
[----:B------:R-:W0:Y:S01]  /*17de0*/  @P0 LDC.64 R38, c[0x0][0x398] ;  /* 0x0000e600ff260b82 */ /* 0x000e220000000a00 */
[----:B------:R-:W-:Y:S02]  /*17df0*/  SEL R30, RZ, 0x1000000, !P3 ;  /* 0x01000000ff1e7807 */ /* 0x000fe40005800000 */
[----:B------:R-:W-:Y:S02]  /*17e00*/  SEL R29, RZ, 0x10000, !P4 ;  /* 0x00010000ff1d7807 */ /* 0x000fe40006000000 */
[----:B------:R-:W-:Y:S02]  /*17e10*/  SEL R28, RZ, 0x100, !P5 ;  /* 0x00000100ff1c7807 */ /* 0x000fe40006800000 */
[----:B------:R-:W-:Y:S01]  /*17e20*/  LOP3.LUT R34, R34, R32, R31, 0xfe, !PT ;  /* 0x0000002022227212 */ /* 0x000fe200078efe1f */
[----:B------:R-:W-:Y:S01]  /*17e30*/  IMAD.WIDE.U32 R32, R210, 0x20, R226 ;  /* 0x00000020d2207825 */ /* 0x000fe200078e00e2 */
[----:B------:R-:W-:Y:S01]  /*17e40*/  LOP3.LUT R28, R28, R30, R29, 0xfe, !PT ;  /* 0x0000001e1c1c7212 */ /* 0x000fe200078efe1d */
[----:B------:R-:W1:Y:S01]  /*17e50*/  @P1 LDC.64 R36, c[0x0][0x3a0] ;  /* 0x0000e800ff241b82 */ /* 0x000e620000000a00 */
[----:B------:R-:W-:-:S02]  /*17e60*/  SEL R31, RZ, 0x1, !P6 ;  /* 0x00000001ff1f7807 */ /* 0x000fc40007000000 */
[----:B------:R-:W-:Y:S01]  /*17e70*/  SEL R29, RZ, 0x1, !P2 ;  /* 0x00000001ff1d7807 */ /* 0x000fe20005000000 */
[----:B------:R2:W-:Y:S01]  /*17e80*/  STG.E.128 desc[UR8][R32.64], R68 ;  /* 0x0000004420007986 */ /* 0x0005e2000c101d08 */
[----:B------:R-:W-:Y:S01]  /*17e90*/  LOP3.LUT R28, R28, R31, RZ, 0xfc, !PT ;  /* 0x0000001f1c1c7212 */ /* 0x000fe200078efcff */
[----:B------:R-:W-:Y:S01]  /*17ea0*/  IMAD.WIDE.U32 R30, R210, 0x8, R224 ;  /* 0x00000008d21e7825 */ /* 0x000fe200078e00e0 */
[----:B------:R-:W-:Y:S01]  /*17eb0*/  LOP3.LUT R29, R34, R29, RZ, 0xfc, !PT ;  /* 0x0000001d221d7212 */ /* 0x000fe200078efcff */
[----:B------:R2:W-:Y:S04]  /*17ec0*/  STG.E.128 desc[UR8][R32.64+0x10], R64 ;  /* 0x0000104020007986 */ /* 0x0005e8000c101d08 */
[----:B------:R2:W-:Y:S01]  /*17ed0*/  STG.E.64 desc[UR8][R30.64], R28 ;  /* 0x0000001c1e007986 */ /* 0x0005e2000c101b08 */
[----:B0-----:R-:W-:-:S04]  /*17ee0*/  @P0 IMAD.WIDE.U32 R38, R211, 0x10, R38 ;  /* 0x00000010d3260825 */ /* 0x001fc800078e0026 */
[----:B-1----:R-:W-:Y:S01]  /*17ef0*/  @P1 IMAD.WIDE.U32 R36, R211, 0x20, R36 ;  /* 0x00000020d3241825 */ /* 0x002fe200078e0024 */
[----:B--2---:R-:W-:Y:S06]  /*17f00*/  @!P0 BRA `(.L_x_16727) ;  /* 0x0000000000508947 */ /* 0x004fec0003800000 */
        /* <DEDUP_REMOVED lines=20> */
.L_x_16727:
        /* <DEDUP_REMOVED lines=25> */
.L_x_16731:
        /* <DEDUP_REMOVED lines=13> */
.L_x_16733:
[----:B------:R-:W-:Y:S05]  /*182b0*/  BSYNC.RECONVERGENT B2 ;  /* 0x0000000000027941 */ /* 0x000fea0003800200 */
.L_x_16732:
        /* <DEDUP_REMOVED lines=40> */
[----:B------:R-:W-:-:S07]  /*18540*/  IMAD.MOV.U32 R32, RZ, RZ, R42 ;  /* 0x000000ffff207224 */ /* 0x000fce00078e002a */
.L_x_16730:
[----:B------:R-:W-:Y:S05]  /*18550*/  BSYNC.RECONVERGENT B1 ;  /* 0x0000000000017941 */ /* 0x000fea0003800200 */
.L_x_16729:
[----:B------:R-:W-:Y:S01]  /*18560*/  I2FP.F32.U32 R33, R32 ;  /* 0x0000002000217245 */ /* 0x000fe20000201000 */
[----:B------:R-:W-:Y:S01]  /*18570*/  BSSY.RECONVERGENT B1, `(.L_x_16734) ;  /* 0x000004c000017945 */ /* 0x000fe20003800200 */
[----:B------:R-:W-:Y:S01]  /*18580*/  ISETP.NE.AND P2, PT, R37, 0x1, PT ;  /* 0x000000012500780c */ /* 0x000fe20003f45270 */
[----:B------:R-:W-:Y:S01]  /*18590*/  IMAD.MOV.U32 R40, RZ, RZ, 0x2 ;  /* 0x00000002ff287424 */ /* 0x000fe200078e00ff */
[----:B------:R-:W-:Y:S01]  /*185a0*/  LOP3.LUT R205, R205, 0xffffffef, RZ, 0xc0, !PT ;  /* 0xffffffefcdcd7812 */ /* 0x000fe200078ec0ff */
[----:B------:R-:W-:Y:S01]  /*185b0*/  FFMA.FTZ R32, R33, R218, 1.1641532182693481445e-10 ;  /* 0x2f00000021207423 */ /* 0x000fe200000100da */
[C---:B------:R-:W-:Y:S01]  /*185c0*/  IMAD.U32 R33, R28.reuse, 0x10000, RZ ;  /* 0x000100001c217824 */ /* 0x040fe200078e00ff */
[----:B------:R-:W-:Y:S02]  /*185d0*/  PRMT R28, R28, 0x7632, R28 ;  /* 0x000076321c1c7816 */ /* 0x000fe4000000001c */
        /* <DEDUP_REMOVED lines=13> */
.L_x_16736:
        /* <DEDUP_REMOVED lines=13> */
.L_x_16738:
[----:B------:R-:W-:Y:S05]  /*18780*/  BSYNC.RECONVERGENT B2 ;  /* 0x0000000000027941 */ /* 0x000fea0003800200 */
.L_x_16737:
        /* <DEDUP_REMOVED lines=40> */
[----:B------:R-:W-:Y:S01]  /*18a10*/  MOV R36, R44 ;  /* 0x0000002c00247202 */ /* 0x000fe20000000f00 */
[----:B------:R-:W-:-:S07]  /*18a20*/  IMAD.MOV.U32 R44, RZ, RZ, R32 ;  /* 0x000000ffff2c7224 */ /* 0x000fce00078e0020 */
.L_x_16735:
[----:B------:R-:W-:Y:S05]  /*18a30*/  BSYNC.RECONVERGENT B1 ;  /* 0x0000000000017941 */ /* 0x000fea0003800200 */
.L_x_16734:
[----:B------:R-:W-:Y:S01]  /*18a40*/  I2FP.F32.U32 R33, R36 ;  /* 0x0000002400217245 */ /* 0x000fe20000201000 */
[----:B------:R-:W-:Y:S01]  /*18a50*/  BSSY.RECONVERGENT B1, `(.L_x_16739) ;  /* 0x000004f000017945 */ /* 0x000fe20003800200 */
[----:B------:R-:W-:Y:S02]  /*18a60*/  SHF.L.U32 R37, R96, 0x10, RZ ;  /* 0x0000001060257819 */ /* 0x000fe400000006ff */
[----:B------:R-:W-:Y:S01]  /*18a70*/  ISETP.NE.AND P3, PT, R40, 0x1, PT ;  /* 0x000000012800780c */ /* 0x000fe20003f65270 */
[----:B------:R-:W-:Y:S01]  /*18a80*/  FFMA.FTZ R32, R33, R218, 1.1641532182693481445e-10 ;  /* 0x2f00000021207423 */ /* 0x000fe200000100da */
[----:B------:R-:W-:Y:S01]  /*18a90*/  FSEL R33, R42, RZ, P4 ;  /* 0x000000ff2a217208 */ /* 0x000fe20002000000 */
[----:B------:R-:W-:-:S03]  /*18aa0*/  FMUL.FTZ R37, R37, R212 ;  /* 0x000000d425257220 */ /* 0x000fc60000410000 */
[----:B------:R-:W-:-:S04]  /*18ab0*/  FSETP.GTU.FTZ.AND P2, PT, R32, R213, PT ;  /* 0x000000d52000720b */ /* 0x000fc80003f5c000 */
[----:B------:R-:W-:Y:S01]  /*18ac0*/  FSEL R60, R37, RZ, !P2 ;  /* 0x000000ff253c7208 */ /* 0x000fe20005000000 */
[----:B------:R-:W-:Y:S01]  /*18ad0*/  IMAD.MOV.U32 R37, RZ, RZ, 0x2 ;  /* 0x00000002ff257424 */ /* 0x000fe200078e00ff */
        /* <DEDUP_REMOVED lines=13> */
.L_x_16741:
        /* <DEDUP_REMOVED lines=13> */
.L_x_16743:
[----:B------:R-:W-:Y:S05]  /*18c80*/  BSYNC.RECONVERGENT B2 ;  /* 0x0000000000027941 */ /* 0x000fea0003800200 */
.L_x_16742:
        /* <DEDUP_REMOVED lines=43> */
.L_x_16740:
[----:B------:R-:W-:Y:S05]  /*18f40*/  BSYNC.RECONVERGENT B1 ;  /* 0x0000000000017941 */ /* 0x000fea0003800200 */
.L_x_16739:
[----:B------:R-:W-:Y:S01]  /*18f50*/  ISETP.NE.AND P2, PT, R37, 0x1, PT ;  /* 0x000000012500780c */ /* 0x000fe20003f45270 */
[----:B------:R-:W-:Y:S01]  /*18f60*/  BSSY.RECONVERGENT B1, `(.L_x_16744) ;  /* 0x000004b000017945 */ /* 0x000fe20003800200 */
[----:B------:R-:W-:-:S05]  /*18f70*/  I2FP.F32.U32 R33, R33 ;  /* 0x0000002100217245 */ /* 0x000fca0000201000 */
[----:B------:R-:W-:Y:S01]  /*18f80*/  FFMA.FTZ R32, R33, R218, 1.1641532182693481445e-10 ;  /* 0x2f00000021207423 */ /* 0x000fe200000100da */
[----:B------:R-:W-:Y:S01]  /*18f90*/  SHF.L.U32 R33, R28, 0x10, RZ ;  /* 0x000000101c217819 */ /* 0x000fe200000006ff */
[----:B------:R-:W-:-:S03]  /*18fa0*/  IMAD.MOV.U32 R28, RZ, RZ, R180 ;  /* 0x000000ffff1c7224 */ /* 0x000fc600078e00b4 */
[----:B------:R-:W-:Y:S01]  /*18fb0*/  FSETP.LE.FTZ.AND P4, PT, R32, R213, PT ;  /* 0x000000d52000720b */ /* 0x000fe20003f93000 */
[----:B------:R-:W-:Y:S02]  /*18fc0*/  IMAD.MOV.U32 R32, RZ, RZ, 0x2 ;  /* 0x00000002ff207424 */ /* 0x000fe400078e00ff */
        /* <DEDUP_REMOVED lines=11> */
.L_x_16746:
        /* <DEDUP_REMOVED lines=13> */
.L_x_16748:
[----:B------:R-:W-:Y:S05]  /*19150*/  BSYNC.RECONVERGENT B2 ;  /* 0x0000000000027941 */ /* 0x000fea0003800200 */
.L_x_16747:
        /* <DEDUP_REMOVED lines=43> */
.L_x_16745:
[----:B------:R-:W-:Y:S05]  /*19410*/  BSYNC.RECONVERGENT B1 ;  /* 0x0000000000017941 */ /* 0x000fea0003800200 */
.L_x_16744:
        /* <DEDUP_REMOVED lines=23> */
.L_x_16751:
        /* <DEDUP_REMOVED lines=13> */
.L_x_16753:
[----:B------:R-:W-:Y:S05]  /*19660*/  BSYNC.RECONVERGENT B2 ;  /* 0x0000000000027941 */ /* 0x000fea0003800200 */
.L_x_16752:
        /* <DEDUP_REMOVED lines=43> */
.L_x_16750:
[----:B------:R-:W-:Y:S05]  /*19920*/  BSYNC.RECONVERGENT B1 ;  /* 0x0000000000017941 */ /* 0x000fea0003800200 */
.L_x_16749:
[----:B------:R-:W-:Y:S01]  /*19930*/  ISETP.NE.AND P2, PT, R40, 0x1, PT ;  /* 0x000000012800780c */ /* 0x000fe20003f45270 */
[----:B------:R-:W-:Y:S01]  /*19940*/  BSSY.RECONVERGENT B1, `(.L_x_16754) ;  /* 0x000004c000017945 */ /* 0x000fe20003800200 */
[----:B------:R-:W-:Y:S01]  /*19950*/  I2FP.F32.U32 R33, R28 ;  /* 0x0000001c00217245 */ /* 0x000fe20000201000 */
[----:B------:R-:W-:Y:S01]  /*19960*/  IMAD.MOV.U32 R32, RZ, RZ, 0x2 ;  /* 0x00000002ff207424 */ /* 0x000fe200078e00ff */
[----:B------:R-:W-:-:S03]  /*19970*/  PRMT R37, R29, 0x7632, R37 ;  /* 0x000076321d257816 */ /* 0x000fc60000000025 */
[----:B------:R-:W-:Y:S01]  /*19980*/  FFMA.FTZ R28, R33, R218, 1.1641532182693481445e-10 ;  /* 0x2f000000211c7423 */ /* 0x000fe200000100da */
[----:B------:R-:W-:Y:S01]  /*19990*/  SHF.L.U32 R33, R29, 0x10, RZ ;  /* 0x000000101d217819 */ /* 0x000fe200000006ff */
[----:B------:R-:W-:-:S03]  /*199a0*/  IMAD.MOV.U32 R29, RZ, RZ, R180 ;  /* 0x000000ffff1d7224 */ /* 0x000fc600078e00b4 */
        /* <DEDUP_REMOVED lines=12> */
.L_x_16756:
        /* <DEDUP_REMOVED lines=13> */
.L_x_16758:
[----:B------:R-:W-:Y:S05]  /*19b40*/  BSYNC.RECONVERGENT B2 ;  /* 0x0000000000027941 */ /* 0x000fea0003800200 */
.L_x_16757:
        /* <DEDUP_REMOVED lines=43> */
.L_x_16755:
[----:B------:R-:W-:Y:S05]  /*19e00*/  BSYNC.RECONVERGENT B1 ;  /* 0x0000000000017941 */ /* 0x000fea0003800200 */
.L_x_16754:
        /* <DEDUP_REMOVED lines=23> */
.L_x_16761:
        /* <DEDUP_REMOVED lines=13> */
.L_x_16763:
[----:B------:R-:W-:Y:S05]  /*1a050*/  BSYNC.RECONVERGENT B2 ;  /* 0x0000000000027941 */ /* 0x000fea0003800200 */
.L_x_16762:
        /* <DEDUP_REMOVED lines=43> */
.L_x_16760:
[----:B------:R-:W-:Y:S05]  /*1a310*/  BSYNC.RECONVERGENT B1 ;  /* 0x0000000000017941 */ /* 0x000fea0003800200 */
.L_x_16759:
        /* <DEDUP_REMOVED lines=19> */
.L_x_16766:
        /* <DEDUP_REMOVED lines=13> */
.L_x_16768:
[----:B------:R-:W-:Y:S05]  /*1a520*/  BSYNC.RECONVERGENT B2 ;  /* 0x0000000000027941 */ /* 0x000fea0003800200 */
.L_x_16767:
        /* <DEDUP_REMOVED lines=43> */
.L_x_16765:
[----:B------:R-:W-:Y:S05]  /*1a7e0*/  BSYNC.RECONVERGENT B1 ;  /* 0x0000000000017941 */ /* 0x000fea0003800200 */
.L_x_16764:
        /* <DEDUP_REMOVED lines=23> */
.L_x_16771:
        /* <DEDUP_REMOVED lines=13> */
.L_x_16773:
[----:B------:R-:W-:Y:S05]  /*1aa30*/  BSYNC.RECONVERGENT B2 ;  /* 0x0000000000027941 */ /* 0x000fea0003800200 */
.L_x_16772:
        /* <DEDUP_REMOVED lines=43> */
.L_x_16770:
[----:B------:R-:W-:Y:S05]  /*1acf0*/  BSYNC.RECONVERGENT B1 ;  /* 0x0000000000017941 */ /* 0x000fea0003800200 */
.L_x_16769:
        /* <DEDUP_REMOVED lines=19> */
.L_x_16776:
        /* <DEDUP_REMOVED lines=13> */
.L_x_16778:
[----:B------:R-:W-:Y:S05]  /*1af00*/  BSYNC.RECONVERGENT B2 ;  /* 0x0000000000027941 */ /* 0x000fea0003800200 */
.L_x_16777:
        /* <DEDUP_REMOVED lines=43> */
.L_x_16775:
[----:B------:R-:W-:Y:S05]  /*1b1c0*/  BSYNC.RECONVERGENT B1 ;  /* 0x0000000000017941 */ /* 0x000fea0003800200 */
.L_x_16774:
        /* <DEDUP_REMOVED lines=23> */
.L_x_16781:
        /* <DEDUP_REMOVED lines=13> */
.L_x_16783:
[----:B------:R-:W-:Y:S05]  /*1b410*/  BSYNC.RECONVERGENT B2 ;  /* 0x0000000000027941 */ /* 0x000fea0003800200 */
.L_x_16782:
        /* <DEDUP_REMOVED lines=43> */
.L_x_16780:
[----:B------:R-:W-:Y:S05]  /*1b6d0*/  BSYNC.RECONVERGENT B1 ;  /* 0x0000000000017941 */ /* 0x000fea0003800200 */
.L_x_16779:
        /* <DEDUP_REMOVED lines=18> */
.L_x_16786:
        /* <DEDUP_REMOVED lines=13> */
.L_x_16788:
[----:B------:R-:W-:Y:S05]  /*1b8d0*/  BSYNC.RECONVERGENT B2 ;  /* 0x0000000000027941 */ /* 0x000fea0003800200 */
.L_x_16787:
        /* <DEDUP_REMOVED lines=43> */
.L_x_16785:
[----:B------:R-:W-:Y:S05]  /*1bb90*/  BSYNC.RECONVERGENT B1 ;  /* 0x0000000000017941 */ /* 0x000fea0003800200 */
.L_x_16784:
[----:B------:R-:W-:Y:S01]  /*1bba0*/  I2FP.F32.U32 R29, R29 ;  /* 0x0000001d001d7245 */ /* 0x000fe20000201000 */
[----:B------:R-:W-:Y:S01]  /*1bbb0*/  BSSY.RECONVERGENT B1, `(.L_x_16789) ;  /* 0x000004f000017945 */ /* 0x000fe20003800200 */
[----:B------:R-:W-:Y:S02]  /*1bbc0*/  SHF.L.U32 R35, R35, 0x10, RZ ;  /* 0x0000001023237819 */ /* 0x000fe400000006ff */
        /* <DEDUP_REMOVED lines=20> */
.L_x_16791:
        /* <DEDUP_REMOVED lines=13> */
.L_x_16793:
[----:B------:R-:W-:Y:S05]  /*1bde0*/  BSYNC.RECONVERGENT B2 ;  /* 0x0000000000027941 */ /* 0x000fea0003800200 */
.L_x_16792:
        /* <DEDUP_REMOVED lines=43> */
.L_x_16790:
[----:B------:R-:W-:Y:S05]  /*1c0a0*/  BSYNC.RECONVERGENT B1 ;  /* 0x0000000000017941 */ /* 0x000fea0003800200 */
.L_x_16789:
        /* <DEDUP_REMOVED lines=19> */
.L_x_16796:
        /* <DEDUP_REMOVED lines=13> */
.L_x_16798:
[----:B------:R-:W-:Y:S05]  /*1c2b0*/  BSYNC.RECONVERGENT B2 ;  /* 0x0000000000027941 */ /* 0x000fea0003800200 */
.L_x_16797:
        /* <DEDUP_REMOVED lines=43> */
.L_x_16795:
[----:B------:R-:W-:Y:S05]  /*1c570*/  BSYNC.RECONVERGENT B1 ;  /* 0x0000000000017941 */ /* 0x000fea0003800200 */
.L_x_16794:
        /* <DEDUP_REMOVED lines=23> */
.L_x_16801:
        /* <DEDUP_REMOVED lines=13> */
.L_x_16803:
[----:B------:R-:W-:Y:S05]  /*1c7c0*/  BSYNC.RECONVERGENT B2 ;  /* 0x0000000000027941 */ /* 0x000fea0003800200 */
.L_x_16802:
        /* <DEDUP_REMOVED lines=43> */
.L_x_16800:
[----:B------:R-:W-:Y:S05]  /*1ca80*/  BSYNC.RECONVERGENT B1 ;  /* 0x0000000000017941 */ /* 0x000fea0003800200 */
.L_x_16799:
        /* <DEDUP_REMOVED lines=18> */
.L_x_16806:
        /* <DEDUP_REMOVED lines=15> */
.L_x_16808:
[----:B------:R-:W-:Y:S05]  /*1cca0*/  BSYNC.RECONVERGENT B2 ;  /* 0x0000000000027941 */ /* 0x000fea0003800200 */
.L_x_16807:
        /* <DEDUP_REMOVED lines=43> */
.L_x_16805:
[----:B------:R-:W-:Y:S05]  /*1cf60*/  BSYNC.RECONVERGENT B1 ;  /* 0x0000000000017941 */ /* 0x000fea0003800200 */
.L_x_16804:
        /* <DEDUP_REMOVED lines=11> */
.L_x_16728:
        /* <DEDUP_REMOVED lines=16> */
.L_x_16812:
        /* <DEDUP_REMOVED lines=13> */
.L_x_16814:
[----:B------:R-:W-:Y:S05]  /*1d1f0*/  BSYNC.RECONVERGENT B2 ;  /* 0x0000000000027941 */ /* 0x000fea0003800200 */
.L_x_16813:
        /* <DEDUP_REMOVED lines=42> */
.L_x_16811:
[----:B------:R-:W-:Y:S05]  /*1d4a0*/  BSYNC.RECONVERGENT B1 ;  /* 0x0000000000017941 */ /* 0x000fea0003800200 */
.L_x_16810:
[----:B------:R-:W-:Y:S01]  /*1d4b0*/  I2FP.F32.U32 R33, R32 ;  /* 0x0000002000217245 */ /* 0x000fe20000201000 */
[----:B------:R-:W-:Y:S01]  /*1d4c0*/  BSSY.RECONVERGENT B1, `(.L_x_16815) ;  /* 0x000004c000017945 */ /* 0x000fe20003800200 */
[----:B------:R-:W-:Y:S01]  /*1d4d0*/  ISETP.NE.AND P2, PT, R34, 0x1, PT ;  /* 0x000000012200780c */ /* 0x000fe20003f45270 */
[C---:B-1---5:R-:W-:Y:S01]  /*1d4e0*/  IMAD.U32 R39, R28.reuse, 0x10000, RZ ;  /* 0x000100001c277824 */ /* 0x062fe200078e00ff */
        /* <DEDUP_REMOVED lines=16> */
.L_x_16817:
        /* <DEDUP_REMOVED lines=13> */
.L_x_16819:
[----:B------:R-:W-:Y:S05]  /*1d6c0*/  BSYNC.RECONVERGENT B2 ;  /* 0x0000000000027941 */ /* 0x000fea0003800200 */
.L_x_16818:
        /* <DEDUP_REMOVED lines=43> */
.L_x_16816:
[----:B------:R-:W-:Y:S05]  /*1d980*/  BSYNC.RECONVERGENT B1 ;  /* 0x0000000000017941 */ /* 0x000fea0003800200 */
.L_x_16815:
[----:B------:R-:W-:Y:S01]  /*1d990*/  ISETP.NE.AND P2, PT, R32, 0x1, PT ;  /* 0x000000012000780c */ /* 0x000fe20003f45270 */
[----:B------:R-:W-:Y:S01]  /*1d9a0*/  BSSY.RECONVERGENT B1, `(.L_x_16820) ;  /* 0x000004a000017945 */ /* 0x000fe20003800200 */
[----:B------:R-:W-:Y:S01]  /*1d9b0*/  I2FP.F32.U32 R33, R28 ;  /* 0x0000001c00217245 */ /* 0x000fe20000201000 */
[----:B------:R-:W-:Y:S02]  /*1d9c0*/  HFMA2 R34, -RZ, RZ, 0, 1.1920928955078125e-07 ;  /* 0x00000002ff227431 */ /* 0x000fe400000001ff */
[----:B------:R-:W-:Y:S02]  /*1d9d0*/  IMAD.U32 R43, R43, 0x10000, RZ ;  /* 0x000100002b2b7824 */ /* 0x000fe400078e00ff */
[----:B------:R-:W-:-:S05]  /*1d9e0*/  FFMA.FTZ R28, R33, R218, 1.1641532182693481445e-10 ;  /* 0x2f000000211c7423 */ /* 0x000fca00000100da */
[----:B------:R-:W-:Y:S01]  /*1d9f0*/  FSETP.LE.FTZ.AND P3, PT, R28, R213, PT ;  /* 0x000000d51c00720b */ /* 0x000fe20003f73000 */
[----:B------:R-:W-:-:S03]  /*1da00*/  IMAD.MOV.U32 R28, RZ, RZ, R180 ;  /* 0x000000ffff1c7224 */ /* 0x000fc600078e00b4 */
        /* <DEDUP_REMOVED lines=10> */
.L_x_16822:
        /* <DEDUP_REMOVED lines=13> */
.L_x_16824:
[----:B------:R-:W-:Y:S05]  /*1db80*/  BSYNC.RECONVERGENT B2 ;  /* 0x0000000000027941 */ /* 0x000fea0003800200 */
.L_x_16823:
        /* <DEDUP_REMOVED lines=43> */
.L_x_16821:
[----:B------:R-:W-:Y:S05]  /*1de40*/  BSYNC.RECONVERGENT B1 ;  /* 0x0000000000017941 */ /* 0x000fea0003800200 */
.L_x_16820:
        /* <DEDUP_REMOVED lines=19> */
.L_x_16827:
        /* <DEDUP_REMOVED lines=13> */
.L_x_16829:
[----:B------:R-:W-:Y:S05]  /*1e050*/  BSYNC.RECONVERGENT B2 ;  /* 0x0000000000027941 */ /* 0x000fea0003800200 */
.L_x_16828:
        /* <DEDUP_REMOVED lines=43> */
.L_x_16826:
[----:B------:R-:W-:Y:S05]  /*1e310*/  BSYNC.RECONVERGENT B1 ;  /* 0x0000000000017941 */ /* 0x000fea0003800200 */
.L_x_16825:
        /* <DEDUP_REMOVED lines=18> */
.L_x_16832:
        /* <DEDUP_REMOVED lines=13> */
.L_x_16834:
[----:B------:R-:W-:Y:S05]  /*1e510*/  BSYNC.RECONVERGENT B2 ;  /* 0x0000000000027941 */ /* 0x000fea0003800200 */
.L_x_16833:
        /* <DEDUP_REMOVED lines=43> */
.L_x_16831:
[----:B------:R-:W-:Y:S05]  /*1e7d0*/  BSYNC.RECONVERGENT B1 ;  /* 0x0000000000017941 */ /* 0x000fea0003800200 */
.L_x_16830:
[----:B------:R-:W-:Y:S01]  /*1e7e0*/  ISETP.NE.AND P3, PT, R33, 0x1, PT ;  /* 0x000000012100780c */ /* 0x000fe20003f65270 */
[C---:B------:R-:W-:Y:S01]  /*1e7f0*/  IMAD.U32 R47, R30.reuse, 0x10000, RZ ;  /* 0x000100001e2f7824 */ /* 0x040fe200078e00ff */
[----:B------:R-:W-:Y:S01]  /*1e800*/  I2FP.F32.U32 R29, R29 ;  /* 0x0000001d001d7245 */ /* 0x000fe20000201000 */
[----:B------:R-:W-:Y:S01]  /*1e810*/  BSSY.RECONVERGENT B1, `(.L_x_16835) ;  /* 0x0000048000017945 */ /* 0x000fe20003800200 */
[----:B------:R-:W-:Y:S01]  /*1e820*/  PRMT R49, R30, 0x7632, R49 ;  /* 0x000076321e317816 */ /* 0x000fe20000000031 */
[----:B------:R-:W-:Y:S02]  /*1e830*/  HFMA2 R30, -RZ, RZ, 0, 1.1920928955078125e-07 ;  /* 0x00000002ff1e7431 */ /* 0x000fe400000001ff */
        /* <DEDUP_REMOVED lines=12> */
.L_x_16837:
        /* <DEDUP_REMOVED lines=13> */
.L_x_16839:
[----:B------:R-:W-:Y:S05]  /*1e9d0*/  BSYNC.RECONVERGENT B2 ;  /* 0x0000000000027941 */ /* 0x000fea0003800200 */
.L_x_16838:
        /* <DEDUP_REMOVED lines=43> */
.L_x_16836:
[----:B------:R-:W-:Y:S05]  /*1ec90*/  BSYNC.RECONVERGENT B1 ;  /* 0x0000000000017941 */ /* 0x000fea0003800200 */
.L_x_16835:
        /* <DEDUP_REMOVED lines=17> */
.L_x_16842:
        /* <DEDUP_REMOVED lines=13> */
.L_x_16844:
[----:B------:R-:W-:Y:S05]  /*1ee80*/  BSYNC.RECONVERGENT B2 ;  /* 0x0000000000027941 */ /* 0x000fea0003800200 */
.L_x_16843:
        /* <DEDUP_REMOVED lines=43> */
.L_x_16841:
[----:B------:R-:W-:Y:S05]  /*1f140*/  BSYNC.RECONVERGENT B1 ;  /* 0x0000000000017941 */ /* 0x000fea0003800200 */
.L_x_16840:
        /* <DEDUP_REMOVED lines=18> */
.L_x_16847:
        /* <DEDUP_REMOVED lines=13> */
.L_x_16849:
[----:B------:R-:W-:Y:S05]  /*1f340*/  BSYNC.RECONVERGENT B2 ;  /* 0x0000000000027941 */ /* 0x000fea0003800200 */
.L_x_16848:
        /* <DEDUP_REMOVED lines=43> */
.L_x_16846:
[----:B------:R-:W-:Y:S05]  /*1f600*/  BSYNC.RECONVERGENT B1 ;  /* 0x0000000000017941 */ /* 0x000fea0003800200 */
.L_x_16845:
[----:B------:R-:W-:Y:S01]  /*1f610*/  P2R R30, PR, RZ, 0x2 ;  /* 0x00000002ff1e7803 */ /* 0x000fe20000000000 */
[-C--:B------:R-:W-:Y:S01]  /*1f620*/  FMUL.FTZ R39, R39, R212.reuse ;  /* 0x000000d427277220 */ /* 0x080fe20000410000 */
[----:B------:R-:W-:Y:S01]  /*1f630*/  I2FP.F32.U32 R29, R29 ;  /* 0x0000001d001d7245 */ /* 0x000fe20000201000 */
[----:B------:R-:W-:Y:S01]  /*1f640*/  FMUL.FTZ R41, R41, R212 ;  /* 0x000000d429297220 */ /* 0x000fe20000410000 */
[----:B------:R-:W-:Y:S01]  /*1f650*/  LOP3.LUT P1, RZ, R205, 0x10, RZ, 0xc0, !PT ;  /* 0x00000010cdff7812 */ /* 0x000fe2000782c0ff */
        /* <DEDUP_REMOVED lines=32> */
.L_x_16809:
[----:B------:R-:W-:Y:S02]  /*1f860*/  SEL R32, RZ, 0x1000000, !P5 ;  /* 0x01000000ff207807 */ /* 0x000fe40006800000 */
[----:B------:R-:W-:Y:S02]  /*1f870*/  SEL R31, RZ, 0x10000, !P4 ;  /* 0x00010000ff1f7807 */ /* 0x000fe40006000000 */
[----:B------:R-:W-:Y:S02]  /*1f880*/  SEL R34, RZ, 0x100, !P3 ;  /* 0x00000100ff227807 */ /* 0x000fe40005800000 */
[----:B------:R-:W-:Y:S02]  /*1f890*/  ISETP.NE.AND P5, PT, R36, RZ, PT ;  /* 0x000000ff2400720c */ /* 0x000fe40003fa5270 */
[----:B------:R-:W-:Y:S02]  /*1f8a0*/  ISETP.NE.AND P4, PT, R38, RZ, PT ;  /* 0x000000ff2600720c */ /* 0x000fe40003f85270 */
[----:B------:R-:W-:Y:S01]  /*1f8b0*/  ISETP.NE.AND P3, PT, R37, RZ, PT ;  /* 0x000000ff2500720c */ /* 0x000fe20003f65270 */
[----:B------:R-:W0:Y:S01]  /*1f8c0*/  @P0 LDC.64 R38, c[0x0][0x398] ;  /* 0x0000e600ff260b82 */ /* 0x000e220000000a00 */
[----:B------:R-:W-:-:S02]  /*1f8d0*/  LOP3.LUT P6, RZ, R205, 0x10, RZ, 0xc0, !PT ;  /* 0x00000010cdff7812 */ /* 0x000fc400078cc0ff */
[----:B------:R-:W-:Y:S02]  /*1f8e0*/  SEL R30, RZ, 0x1000000, !P3 ;  /* 0x01000000ff1e7807 */ /* 0x000fe40005800000 */
[----:B------:R-:W-:Y:S02]  /*1f8f0*/  SEL R29, RZ, 0x10000, !P4 ;  /* 0x00010000ff1d7807 */ /* 0x000fe40006000000 */
[----:B------:R-:W-:Y:S01]  /*1f900*/  SEL R28, RZ, 0x100, !P5 ;  /* 0x00000100ff1c7807 */ /* 0x000fe20006800000 */
[----:B------:R-:W1:Y:S01]  /*1f910*/  @P1 LDC.64 R36, c[0x0][0x3a0] ;  /* 0x0000e800ff241b82 */ /* 0x000e620000000a00 */
[----:B------:R-:W-:Y:S01]  /*1f920*/  LOP3.LUT R34, R34, R32, R31, 0xfe, !PT ;  /* 0x0000002022227212 */ /* 0x000fe200078efe1f */
[----:B------:R-:W-:Y:S01]  /*1f930*/  IMAD.WIDE.U32 R32, R211, 0x20, R226 ;  /* 0x00000020d3207825 */ /* 0x000fe200078e00e2 */
[----:B------:R-:W-:Y:S02]  /*1f940*/  LOP3.LUT R28, R28, R30, R29, 0xfe, !PT ;  /* 0x0000001e1c1c7212 */ /* 0x000fe400078efe1d */
[----:B------:R-:W-:-:S02]  /*1f950*/  SEL R31, RZ, 0x1, !P6 ;  /* 0x00000001ff1f7807 */ /* 0x000fc40007000000 */
[----:B------:R-:W-:Y:S01]  /*1f960*/  SEL R29, RZ, 0x1, !P2 ;  /* 0x00000001ff1d7807 */ /* 0x000fe20005000000 */
[----:B------:R2:W-:Y:S01]  /*1f970*/  STG.E.128 desc[UR8][R32.64], R60 ;  /* 0x0000003c20007986 */ /* 0x0005e2000c101d08 */
[----:B------:R-:W-:Y:S01]  /*1f980*/  LOP3.LUT R28, R28, R31, RZ, 0xfc, !PT ;  /* 0x0000001f1c1c7212 */ /* 0x000fe200078efcff */
[----:B------:R-:W-:Y:S01]  /*1f990*/  IMAD.WIDE.U32 R30, R211, 0x8, R224 ;  /* 0x00000008d31e7825 */ /* 0x000fe200078e00e0 */
[----:B------:R-:W-:Y:S01]  /*1f9a0*/  LOP3.LUT R29, R34, R29, RZ, 0xfc, !PT ;  /* 0x0000001d221d7212 */ /* 0x000fe200078efcff */
[----:B------:R2:W-:Y:S01]  /*1f9b0*/  STG.E.128 desc[UR8][R32.64+0x10], R56 ;  /* 0x0000103820007986 */ /* 0x0005e2000c101d08 */
        /* <DEDUP_REMOVED lines=26> */
.L_x_16850:
[----:B------:R1:W5:Y:S04]  /*1fb60*/  @P0 LDG.E.128 R96, desc[UR8][R38.64] ;  /* 0x0000000826600981 */ /* 0x000368000c1e1d00 */
        /* <DEDUP_REMOVED lines=20> */
.L_x_16854:
        /* <DEDUP_REMOVED lines=13> */
.L_x_16856:
[----:B------:R-:W-:Y:S05]  /*1fd80*/  BSYNC.RECONVERGENT B2 ;  /* 0x0000000000027941 */ /* 0x000fea0003800200 */
.L_x_16855:
        /* <DEDUP_REMOVED lines=39> */
[----:B------:R-:W-:Y:S02]  /*20000*/  LOP3.LUT R3, R32, UR27, R43, 0x96, !PT ;  /* 0x0000001b20037c12 */ /* 0x000fe4000f8e962b */
[----:B------:R-:W-:-:S07]  /*20010*/  MOV R32, R44 ;  /* 0x0000002c00207202 */ /* 0x000fce0000000f00 */
.L_x_16853:
[----:B------:R-:W-:Y:S05]  /*20020*/  BSYNC.RECONVERGENT B1 ;  /* 0x0000000000017941 */ /* 0x000fea0003800200 */
.L_x_16852:
[----:B------:R-:W-:Y:S01]  /*20030*/  I2FP.F32.U32 R33, R32 ;  /* 0x0000002000217245 */ /* 0x000fe20000201000 */
[----:B------:R-:W-:Y:S01]  /*20040*/  BSSY.RECONVERGENT B1, `(.L_x_16857) ;  /* 0x000004c000017945 */ /* 0x000fe20003800200 */
[----:B------:R-:W-:Y:S01]  /*20050*/  ISETP.NE.AND P2, PT, R35, 0x1, PT ;  /* 0x000000012300780c */ /* 0x000fe20003f45270 */
[----:B-1----:R-:W-:Y:S01]  /*20060*/  HFMA2 R36, -RZ, RZ, 0, 1.1920928955078125e-07 ;  /* 0x00000002ff247431 */ /* 0x002fe200000001ff */
[----:B------:R-:W-:Y:S01]  /*20070*/  LOP3.LUT R205, R205, 0xffffffef, RZ, 0xc0, !PT ;  /* 0xffffffefcdcd7812 */ /* 0x000fe200078ec0ff */
[----:B------:R-:W-:Y:S01]  /*20080*/  FFMA.FTZ R32, R33, R218, 1.1641532182693481445e-10 ;  /* 0x2f00000021207423 */ /* 0x000fe200000100da */
[C---:B-----5:R-:W-:Y:S01]  /*20090*/  IMAD.U32 R33, R28.reuse, 0x10000, RZ ;  /* 0x000100001c217824 */ /* 0x060fe200078e00ff */
[----:B------:R-:W-:Y:S01]  /*200a0*/  PRMT R28, R28, 0x7632, R28 ;  /* 0x000076321c1c7816 */ /* 0x000fe2000000001c */
[----:B------:R-:W-:Y:S02]  /*200b0*/  IMAD.MOV.U32 R34, RZ, RZ, R180 ;  /* 0x000000ffff227224 */ /* 0x000fe400078e00b4 */
[----:B------:R-:W-:Y:S01]  /*200c0*/  FSETP.LE.FTZ.AND P4, PT, R32, R213, PT ;  /* 0x000000d52000720b */ /* 0x000fe20003f93000 */
[----:B------:R-:W-:-:S12]  /*200d0*/  FMUL.FTZ R38, R33, R212 ;  /* 0x000000d421267220 */ /* 0x000fd80000410000 */
        /* <DEDUP_REMOVED lines=10> */
.L_x_16859:
        /* <DEDUP_REMOVED lines=13> */
.L_x_16861:
[----:B------:R-:W-:Y:S05]  /*20250*/  BSYNC.RECONVERGENT B2 ;  /* 0x0000000000027941 */ /* 0x000fea0003800200 */
.L_x_16860:
        /* <DEDUP_REMOVED lines=39> */
[----:B------:R-:W-:Y:S01]  /*204d0*/  LOP3.LUT R3, R34, UR27, R33, 0x96, !PT ;  /* 0x0000001b22037c12 */ /* 0x000fe2000f8e9621 */
[----:B------:R-:W-:Y:S02]  /*204e0*/  IMAD.MOV.U32 R34, RZ, RZ, R42 ;  /* 0x000000ffff227224 */ /* 0x000fe400078e002a */
[----:B------:R-:W-:-:S07]  /*204f0*/  IMAD.MOV.U32 R42, RZ, RZ, R32 ;  /* 0x000000ffff2a7224 */ /* 0x000fce00078e0020 */
.L_x_16858:
[----:B------:R-:W-:Y:S05]  /*20500*/  BSYNC.RECONVERGENT B1 ;  /* 0x0000000000017941 */ /* 0x000fea0003800200 */
.L_x_16857:
        /* <DEDUP_REMOVED lines=9> */
[----:B------:R-:W-:Y:S01]  /*205a0*/  IMAD.MOV.U32 R35, RZ, RZ, 0x2 ;  /* 0x00000002ff237424 */ /* 0x000fe200078e00ff */
        /* <DEDUP_REMOVED lines=13> */
.L_x_16864:
        /* <DEDUP_REMOVED lines=13> */
.L_x_16866:
[----:B------:R-:W-:Y:S05]  /*20750*/  BSYNC.RECONVERGENT B2 ;  /* 0x0000000000027941 */ /* 0x000fea0003800200 */
.L_x_16865:
        /* <DEDUP_REMOVED lines=43> */
.L_x_16863:
[----:B------:R-:W-:Y:S05]  /*20a10*/  BSYNC.RECONVERGENT B1 ;  /* 0x0000000000017941 */ /* 0x000fea0003800200 */
.L_x_16862:
[----:B------:R-:W-:Y:S01]  /*20a20*/  I2FP.F32.U32 R33, R33 ;  /* 0x0000002100217245 */ /* 0x000fe20000201000 */
[----:B------:R-:W-:Y:S01]  /*20a30*/  BSSY.RECONVERGENT B1, `(.L_x_16867) ;  /* 0x000004c000017945 */ /* 0x000fe20003800200 */
[----:B------:R-:W-:Y:S01]  /*20a40*/  ISETP.NE.AND P2, PT, R35, 0x1, PT ;  /* 0x000000012300780c */ /* 0x000fe20003f45270 */
[----:B------:R-:W-:Y:S01]  /*20a50*/  IMAD.MOV.U32 R36, RZ, RZ, 0x2 ;  /* 0x00000002ff247424 */ /* 0x000fe200078e00ff */
[----:B------:R-:W-:Y:S01]  /*20a60*/  LOP3.LUT R205, R205, 0xfffffff7, RZ, 0xc0, !PT ;  /* 0xfffffff7cdcd7812 */ /* 0x000fe200078ec0ff */
[----:B------:R-:W-:Y:S01]  /*20a70*/  FFMA.FTZ R32, R33, R218, 1.1641532182693481445e-10 ;  /* 0x2f00000021207423 */ /* 0x000fe200000100da */
[----:B------:R-:W-:Y:S01]  /*20a80*/  IMAD.U32 R33, R28, 0x10000, RZ ;  /* 0x000100001c217824 */ /* 0x000fe200078e00ff */
[----:B------:R-:W-:-:S03]  /*20a90*/  MOV R34, R180 ;  /* 0x000000b400227202 */ /* 0x000fc60000000f00 */
        /* <DEDUP_REMOVED lines=12> */
.L_x_16869:
        /* <DEDUP_REMOVED lines=13> */
.L_x_16871:
[----:B------:R-:W-:Y:S05]  /*20c30*/  BSYNC.RECONVERGENT B2 ;  /* 0x0000000000027941 */ /* 0x000fea0003800200 */
.L_x_16870:
        /* <DEDUP_REMOVED lines=39> */
[----:B------:R-:W-:Y:S02]  /*20eb0*/  LOP3.LUT R2, R216, R2, R37, 0x96, !PT ;  /* 0x00000002d8027212 */ /* 0x000fe400078e9625 */
[----:B------:R-:W-:Y:S01]  /*20ec0*/  LOP3.LUT R3, R34, UR27, R33, 0x96, !PT ;  /* 0x0000001b22037c12 */ /* 0x000fe2000f8e9621 */
[----:B------:R-:W-:Y:S02]  /*20ed0*/  IMAD.MOV.U32 R34, RZ, RZ, R42 ;  /* 0x000000ffff227224 */ /* 0x000fe400078e002a */
[----:B------:R-:W-:-:S07]  /*20ee0*/  IMAD.MOV.U32 R42, RZ, RZ, R32 ;  /* 0x000000ffff2a7224 */ /* 0x000fce00078e0020 */
.L_x_16868:
[----:B------:R-:W-:Y:S05]  /*20ef0*/  BSYNC.RECONVERGENT B1 ;  /* 0x0000000000017941 */ /* 0x000fea0003800200 */
.L_x_16867:
        /* <DEDUP_REMOVED lines=8> */
[----:B------:R-:W-:Y:S01]  /*20f80*/  FSETP.GTU.FTZ.AND P2, PT, R32, R213, PT ;  /* 0x000000d52000720b */ /* 0x000fe20003f5c000 */
[----:B------:R-:W-:-:S03]  /*20f90*/  IMAD.MOV.U32 R32, RZ, RZ, 0x2 ;  /* 0x00000002ff207424 */ /* 0x000fc600078e00ff */
        /* <DEDUP_REMOVED lines=14> */
.L_x_16874:
        /* <DEDUP_REMOVED lines=13> */
.L_x_16876:
[----:B------:R-:W-:Y:S05]  /*21150*/  BSYNC.RECONVERGENT B2 ;  /* 0x0000000000027941 */ /* 0x000fea0003800200 */
.L_x_16875:
        /* <DEDUP_REMOVED lines=43> */
.L_x_16873:
[----:B------:R-:W-:Y:S05]  /*21410*/  BSYNC.RECONVERGENT B1 ;  /* 0x0000000000017941 */ /* 0x000fea0003800200 */
.L_x_16872:
        /* <DEDUP_REMOVED lines=21> */
.L_x_16879:
        /* <DEDUP_REMOVED lines=13> */
.L_x_16881:
[----:B------:R-:W-:Y:S05]  /*21640*/  BSYNC.RECONVERGENT B2 ;  /* 0x0000000000027941 */ /* 0x000fea0003800200 */
.L_x_16880:
        /* <DEDUP_REMOVED lines=43> */
.L_x_16878:
[----:B------:R-:W-:Y:S05]  /*21900*/  BSYNC.RECONVERGENT B1 ;  /* 0x0000000000017941 */ /* 0x000fea0003800200 */
.L_x_16877:
[----:B------:R-:W-:Y:S01]  /*21910*/  I2FP.F32.U32 R29, R29 ;  /* 0x0000001d001d7245 */ /* 0x000fe20000201000 */
[----:B------:R-:W-:Y:S01]  /*21920*/  IMAD.U32 R33, R97, 0x10000, RZ ;  /* 0x0001000061217824 */ /* 0x000fe200078e00ff */
[----:B------:R-:W-:Y:S01]  /*21930*/  ISETP.NE.AND P3, PT, R34, 0x1, PT ;  /* 0x000000012200780c */ /* 0x000fe20003f65270 */
[----:B------:R-:W-:Y:S01]  /*21940*/  BSSY.RECONVERGENT B1, `(.L_x_16882) ;  /* 0x000004d000017945 */ /* 0x000fe20003800200 */
[----:B------:R-:W-:Y:S01]  /*21950*/  FSEL R37, R37, RZ, P4 ;  /* 0x000000ff25257208 */ /* 0x000fe20002000000 */
[----:B------:R-:W-:Y:S01]  /*21960*/  FFMA.FTZ R28, R29, R218, 1.1641532182693481445e-10 ;  /* 0x2f0000001d1c7423 */ /* 0x000fe200000100da */
[----:B------:R-:W-:Y:S01]  /*21970*/  FMUL.FTZ R33, R33, R212 ;  /* 0x000000d421217220 */ /* 0x000fe20000410000 */
[----:B------:R-:W-:-:S03]  /*21980*/  MOV R29, R180 ;  /* 0x000000b4001d7202 */ /* 0x000fc60000000f00 */
[----:B------:R-:W-:-:S04]  /*21990*/  FSETP.GTU.FTZ.AND P2, PT, R28, R213, PT ;  /* 0x000000d51c00720b */ /* 0x000fc80003f5c000 */
        /* <DEDUP_REMOVED lines=14> */
.L_x_16884:
        /* <DEDUP_REMOVED lines=13> */
.L_x_16886:
[----:B------:R-:W-:Y:S05]  /*21b50*/  BSYNC.RECONVERGENT B2 ;  /* 0x0000000000027941 */ /* 0x000fea0003800200 */
.L_x_16885:
        /* <DEDUP_REMOVED lines=43> */
.L_x_16883:
[----:B------:R-:W-:Y:S05]  /*21e10*/  BSYNC.RECONVERGENT B1 ;  /* 0x0000000000017941 */ /* 0x000fea0003800200 */
.L_x_16882:
        /* <DEDUP_REMOVED lines=20> */
.L_x_16889:
        /* <DEDUP_REMOVED lines=13> */
.L_x_16891:
[----:B------:R-:W-:Y:S05]  /*22030*/  BSYNC.RECONVERGENT B2 ;  /* 0x0000000000027941 */ /* 0x000fea0003800200 */
.L_x_16890:
        /* <DEDUP_REMOVED lines=43> */
.L_x_16888:
[----:B------:R-:W-:Y:S05]  /*222f0*/  BSYNC.RECONVERGENT B1 ;  /* 0x0000000000017941 */ /* 0x000fea0003800200 */
.L_x_16887:
[----:B------:R-:W-:Y:S01]  /*22300*/  PRMT R28, R97, 0x7632, R28 ;  /* 0x00007632611c7816 */ /* 0x000fe2000000001c */
[----:B------:R-:W-:Y:S01]  /*22310*/  BSSY.RECONVERGENT B1, `(.L_x_16892) ;  /* 0x0000050000017945 */ /* 0x000fe20003800200 */
[----:B------:R-:W-:Y:S02]  /*22320*/  I2FP.F32.U32 R29, R32 ;  /* 0x00000020001d7245 */ /* 0x000fe40000201000 */
[----:B------:R-:W-:Y:S01]  /*22330*/  FSEL R36, R36, RZ, P4 ;  /* 0x000000ff24247208 */ /* 0x000fe20002000000 */
[----:B------:R-:W-:Y:S02]  /*22340*/  IMAD.U32 R33, R28, 0x10000, RZ ;  /* 0x000100001c217824 */ /* 0x000fe400078e00ff */
        /* <DEDUP_REMOVED lines=19> */
.L_x_16894:
        /* <DEDUP_REMOVED lines=13> */
.L_x_16896:
[----:B------:R-:W-:Y:S05]  /*22550*/  BSYNC.RECONVERGENT B2 ;  /* 0x0000000000027941 */ /* 0x000fea0003800200 */
.L_x_16895:
        /* <DEDUP_REMOVED lines=43> */
.L_x_16893:
[----:B------:R-:W-:Y:S05]  /*22810*/  BSYNC.RECONVERGENT B1 ;  /* 0x0000000000017941 */ /* 0x000fea0003800200 */
.L_x_16892:
[----:B------:R-:W-:Y:S01]  /*22820*/  ISETP.NE.AND P3, PT, R33, 0x1, PT ;  /* 0x000000012100780c */ /* 0x000fe20003f65270 */
[----:B------:R-:W-:Y:S01]  /*22830*/  BSSY.RECONVERGENT B1, `(.L_x_16897) ;  /* 0x000004b000017945 */ /* 0x000fe20003800200 */
[----:B------:R-:W-:Y:S01]  /*22840*/  I2FP.F32.U32 R29, R29 ;  /* 0x0000001d001d7245 */ /* 0x000fe20000201000 */
[----:B------:R-:W-:Y:S01]  /*22850*/  IMAD.MOV.U32 R34, RZ, RZ, 0x2 ;  /* 0x00000002ff227424 */ /* 0x000fe200078e00ff */
[----:B------:R-:W-:-:S03]  /*22860*/  MOV R32, R180 ;  /* 0x000000b400207202 */ /* 0x000fc60000000f00 */
        /* <DEDUP_REMOVED lines=14> */
.L_x_16899:
        /* <DEDUP_REMOVED lines=13> */
.L_x_16901:
[----:B------:R-:W-:Y:S05]  /*22a20*/  BSYNC.RECONVERGENT B2 ;  /* 0x0000000000027941 */ /* 0x000fea0003800200 */
.L_x_16900:
        /* <DEDUP_REMOVED lines=43> */
.L_x_16898:
[----:B------:R-:W-:Y:S05]  /*22ce0*/  BSYNC.RECONVERGENT B1 ;  /* 0x0000000000017941 */ /* 0x000fea0003800200 */
.L_x_16897:
        /* <DEDUP_REMOVED lines=23> */
.L_x_16904:
        /* <DEDUP_REMOVED lines=13> */
.L_x_16906:
[----:B------:R-:W-:Y:S05]  /*22f30*/  BSYNC.RECONVERGENT B2 ;  /* 0x0000000000027941 */ /* 0x000fea0003800200 */
.L_x_16905:
        /* <DEDUP_REMOVED lines=43> */
.L_x_16903:
[----:B------:R-:W-:Y:S05]  /*231f0*/  BSYNC.RECONVERGENT B1 ;  /* 0x0000000000017941 */ /* 0x000fea0003800200 */
.L_x_16902:
        /* <DEDUP_REMOVED lines=18> */
.L_x_16909:
        /* <DEDUP_REMOVED lines=13> */
.L_x_16911:
[----:B------:R-:W-:Y:S05]  /*233f0*/  BSYNC.RECONVERGENT B2 ;  /* 0x0000000000027941 */ /* 0x000fea0003800200 */
.L_x_16910:
        /* <DEDUP_REMOVED lines=43> */
.L_x_16908:
[----:B------:R-:W-:Y:S05]  /*236b0*/  BSYNC.RECONVERGENT B1 ;  /* 0x0000000000017941 */ /* 0x000fea0003800200 */
.L_x_16907:
        /* <DEDUP_REMOVED lines=24> */
.L_x_16914:
        /* <DEDUP_REMOVED lines=13> */
.L_x_16916:
[----:B------:R-:W-:Y:S05]  /*23910*/  BSYNC.RECONVERGENT B2 ;  /* 0x0000000000027941 */ /* 0x000fea0003800200 */
.L_x_16915:
        /* <DEDUP_REMOVED lines=43> */
.L_x_16913:
[----:B------:R-:W-:Y:S05]  /*23bd0*/  BSYNC.RECONVERGENT B1 ;  /* 0x0000000000017941 */ /* 0x000fea0003800200 */
.L_x_16912:
        /* <DEDUP_REMOVED lines=19> */
.L_x_16919:
        /* <DEDUP_REMOVED lines=13> */
.L_x_16921:
[----:B------:R-:W-:Y:S05]  /*23de0*/  BSYNC.RECONVERGENT B2 ;  /* 0x0000000000027941 */ /* 0x000fea0003800200 */
.L_x_16920:
        /* <DEDUP_REMOVED lines=43> */
.L_x_16918:
[----:B------:R-:W-:Y:S05]  /*240a0*/  BSYNC.RECONVERGENT B1 ;  /* 0x0000000000017941 */ /* 0x000fea0003800200 */
.L_x_16917:
        /* <DEDUP_REMOVED lines=23> */
.L_x_16924:
        /* <DEDUP_REMOVED lines=13> */
.L_x_16926:
[----:B------:R-:W-:Y:S05]  /*242f0*/  BSYNC.RECONVERGENT B2 ;  /* 0x0000000000027941 */ /* 0x000fea0003800200 */
.L_x_16925:
        /* <DEDUP_REMOVED lines=43> */
.L_x_16923:
[----:B------:R-:W-:Y:S05]  /*245b0*/  BSYNC.RECONVERGENT B1 ;  /* 0x0000000000017941 */ /* 0x000fea0003800200 */
.L_x_16922:
        /* <DEDUP_REMOVED lines=18> */
.L_x_16929:
        /* <DEDUP_REMOVED lines=15> */
.L_x_16931:
[----:B------:R-:W-:Y:S05]  /*247d0*/  BSYNC.RECONVERGENT B2 ;  /* 0x0000000000027941 */ /* 0x000fea0003800200 */
.L_x_16930:
        /* <DEDUP_REMOVED lines=43> */
.L_x_16928:
[----:B------:R-:W-:Y:S05]  /*24a90*/  BSYNC.RECONVERGENT B1 ;  /* 0x0000000000017941 */ /* 0x000fea0003800200 */
.L_x_16927:
[----:B------:R-:W-:Y:S02]  /*24aa0*/  PRMT R28, R99, 0x7632, R28 ;  /* 0x00007632631c7816 */ /* 0x000fe4000000001c */
[----:B------:R-:W-:Y:S02]  /*24ab0*/  I2FP.F32.U32 R29, R29 ;  /* 0x0000001d001d7245 */ /* 0x000fe40000201000 */
[----:B------:R-:W-:Y:S01]  /*24ac0*/  FSEL R34, R34, RZ, P5 ;  /* 0x000000ff22227208 */ /* 0x000fe20002800000 */
[----:B------:R-:W-:Y:S02]  /*24ad0*/  IMAD.U32 R31, R28, 0x10000, RZ ;  /* 0x000100001c1f7824 */ /* 0x000fe400078e00ff */
[----:B------:R-:W-:Y:S02]  /*24ae0*/  FFMA.FTZ R28, R29, R218, 1.1641532182693481445e-10 ;  /* 0x2f0000001d1c7423 */ /* 0x000fe400000100da */
[----:B------:R-:W-:-:S03]  /*24af0*/  FMUL.FTZ R31, R31, R212 ;  /* 0x000000d41f1f7220 */ /* 0x000fc60000410000 */
[----:B------:R-:W-:-:S04]  /*24b00*/  FSETP.GTU.FTZ.AND P6, PT, R28, R213, PT ;  /* 0x000000d51c00720b */ /* 0x000fc80003fdc000 */
[----:B------:R-:W-:Y:S02]  /*24b10*/  FSEL R31, R31, RZ, !P6 ;  /* 0x000000ff1f1f7208 */ /* 0x000fe40007000000 */
[----:B------:R-:W-:-:S03]  /*24b20*/  SEL R188, RZ, 0x1, P6 ;  /* 0x00000001ffbc7807 */ /* 0x000fc60003000000 */
[----:B------:R-:W-:-:S04]  /*24b30*/  FADD.FTZ R51, R31, R34 ;  /* 0x000000221f337221 */ /* 0x000fc80000010000 */
[----:B------:R-:W-:Y:S01]  /*24b40*/  @P1 FADD.FTZ R51, R91, R51 ;  /* 0x000000335b331221 */ /* 0x000fe20000010000 */
[----:B------:R-:W-:Y:S06]  /*24b50*/  BRA `(.L_x_16932) ;  /* 0x00000028001c7947 */ /* 0x000fec0003800000 */
.L_x_16851:
        /* <DEDUP_REMOVED lines=16> */
.L_x_16935:
        /* <DEDUP_REMOVED lines=13> */
.L_x_16937:
[----:B------:R-:W-:Y:S05]  /*24d30*/  BSYNC.RECONVERGENT B2 ;  /* 0x0000000000027941 */ /* 0x000fea0003800200 */
.L_x_16936:
        /* <DEDUP_REMOVED lines=42> */
.L_x_16934:
[----:B------:R-:W-:Y:S05]  /*24fe0*/  BSYNC.RECONVERGENT B1 ;  /* 0x0000000000017941 */ /* 0x000fea0003800200 */
.L_x_16933:
[----:B------:R-:W-:Y:S01]  /*24ff0*/  I2FP.F32.U32 R33, R32 ;  /* 0x0000002000217245 */ /* 0x000fe20000201000 */
[----:B------:R-:W-:Y:S01]  /*25000*/  BSSY.RECONVERGENT B1, `(.L_x_16938) ;  /* 0x000004c000017945 */ /* 0x000fe20003800200 */
[----:B------:R-:W-:Y:S02]  /*25010*/  ISETP.NE.AND P2, PT, R34, 0x1, PT ;  /* 0x000000012200780c */ /* 0x000fe40003f45270 */
[----:B------:R-:W-:Y:S01]  /*25020*/  LOP3.LUT R205, R205, 0xffffffef, RZ, 0xc0, !PT ;  /* 0xffffffefcdcd7812 */ /* 0x000fe200078ec0ff */
[----:B------:R-:W-:Y:S01]  /*25030*/  FFMA.FTZ R32, R33, R218, 1.1641532182693481445e-10 ;  /* 0x2f00000021207423 */ /* 0x000fe200000100da */
[C---:B-1---5:R-:W-:Y:S02]  /*25040*/  SHF.L.U32 R37, R28.reuse, 0x10, RZ ;  /* 0x000000101c257819 */ /* 0x062fe400000006ff */
[----:B------:R-:W-:Y:S01]  /*25050*/  PRMT R41, R28, 0x7632, R41 ;  /* 0x000076321c297816 */ /* 0x000fe20000000029 */
[----:B------:R-:W-:Y:S01]  /*25060*/  IMAD.MOV.U32 R28, RZ, RZ, R180 ;  /* 0x000000ffff1c7224 */ /* 0x000fe200078e00b4 */
        /* <DEDUP_REMOVED lines=12> */
.L_x_16940:
        /* <DEDUP_REMOVED lines=13> */
.L_x_16942:
[----:B------:R-:W-:Y:S05]  /*25200*/  BSYNC.RECONVERGENT B2 ;  /* 0x0000000000027941 */ /* 0x000fea0003800200 */
.L_x_16941:
        /* <DEDUP_REMOVED lines=43> */
.L_x_16939:
[----:B------:R-:W-:Y:S05]  /*254c0*/  BSYNC.RECONVERGENT B1 ;  /* 0x0000000000017941 */ /* 0x000fea0003800200 */
.L_x_16938:
        /* <DEDUP_REMOVED lines=19> */
.L_x_16945:
        /* <DEDUP_REMOVED lines=13> */
.L_x_16947:
[----:B------:R-:W-:Y:S05]  /*256d0*/  BSYNC.RECONVERGENT B2 ;  /* 0x0000000000027941 */ /* 0x000fea0003800200 */
.L_x_16946:
        /* <DEDUP_REMOVED lines=43> */
.L_x_16944:
[----:B------:R-:W-:Y:S05]  /*25990*/  BSYNC.RECONVERGENT B1 ;  /* 0x0000000000017941 */ /* 0x000fea0003800200 */
.L_x_16943:
[----:B------:R-:W-:Y:S01]  /*259a0*/  I2FP.F32.U32 R33, R28 ;  /* 0x0000001c00217245 */ /* 0x000fe20000201000 */
[----:B------:R-:W-:Y:S01]  /*259b0*/  BSSY.RECONVERGENT B1, `(.L_x_16948) ;  /* 0x000004c000017945 */ /* 0x000fe20003800200 */
[----:B------:R-:W-:Y:S01]  /*259c0*/  ISETP.NE.AND P2, PT, R34, 0x1, PT ;  /* 0x000000012200780c */ /* 0x000fe20003f45270 */
[----:B------:R-:W-:Y:S01]  /*259d0*/  IMAD.MOV.U32 R32, RZ, RZ, 0x2 ;  /* 0x00000002ff207424 */ /* 0x000fe200078e00ff */
[----:B------:R-:W-:Y:S01]  /*259e0*/  LOP3.LUT R205, R205, 0xfffffffb, RZ, 0xc0, !PT ;  /* 0xfffffffbcdcd7812 */ /* 0x000fe200078ec0ff */
[----:B------:R-:W-:Y:S01]  /*259f0*/  FFMA.FTZ R28, R33, R218, 1.1641532182693481445e-10 ;  /* 0x2f000000211c7423 */ /* 0x000fe200000100da */
[C---:B------:R-:W-:Y:S02]  /*25a00*/  SHF.L.U32 R39, R29.reuse, 0x10, RZ ;  /* 0x000000101d277819 */ /* 0x040fe400000006ff */
[----:B------:R-:W-:Y:S01]  /*25a10*/  PRMT R43, R29, 0x7632, R43 ;  /* 0x000076321d2b7816 */ /* 0x000fe2000000002b */
[----:B------:R-:W-:Y:S01]  /*25a20*/  IMAD.MOV.U32 R29, RZ, RZ, R180 ;  /* 0x000000ffff1d7224 */ /* 0x000fe200078e00b4 */
        /* <DEDUP_REMOVED lines=11> */
.L_x_16950:
        /* <DEDUP_REMOVED lines=13> */
.L_x_16952:
[----:B------:R-:W-:Y:S05]  /*25bb0*/  BSYNC.RECONVERGENT B2 ;  /* 0x0000000000027941 */ /* 0x000fea0003800200 */
.L_x_16951:
        /* <DEDUP_REMOVED lines=43> */
.L_x_16949:
[----:B------:R-:W-:Y:S05]  /*25e70*/  BSYNC.RECONVERGENT B1 ;  /* 0x0000000000017941 */ /* 0x000fea0003800200 */
.L_x_16948:
        /* <DEDUP_REMOVED lines=19> */
.L_x_16955:
        /* <DEDUP_REMOVED lines=13> */
.L_x_16957:
[----:B------:R-:W-:Y:S05]  /*26080*/  BSYNC.RECONVERGENT B2 ;  /* 0x0000000000027941 */ /* 0x000fea0003800200 */
.L_x_16956:
        /* <DEDUP_REMOVED lines=43> */
.L_x_16954:
[----:B------:R-:W-:Y:S05]  /*26340*/  BSYNC.RECONVERGENT B1 ;  /* 0x0000000000017941 */ /* 0x000fea0003800200 */
.L_x_16953:
[----:B------:R-:W-:Y:S01]  /*26350*/  ISETP.NE.AND P3, PT, R33, 0x1, PT ;  /* 0x000000012100780c */ /* 0x000fe20003f65270 */
[----:B------:R-:W-:Y:S01]  /*26360*/  BSSY.RECONVERGENT B1, `(.L_x_16958) ;  /* 0x000004a000017945 */ /* 0x000fe20003800200 */
[----:B------:R-:W-:Y:S02]  /*26370*/  I2FP.F32.U32 R29, R29 ;  /* 0x0000001d001d7245 */ /* 0x000fe40000201000 */
[C---:B------:R-:W-:Y:S02]  /*26380*/  SHF.L.U32 R45, R30.reuse, 0x10, RZ ;  /* 0x000000101e2d7819 */ /* 0x040fe400000006ff */
[----:B------:R-:W-:Y:S01]  /*26390*/  PRMT R47, R30, 0x7632, R47 ;  /* 0x000076321e2f7816 */ /* 0x000fe2000000002f */
[----:B------:R-:W-:Y:S01]  /*263a0*/  FFMA.FTZ R28, R29, R218, 1.1641532182693481445e-10 ;  /* 0x2f0000001d1c7423 */ /* 0x000fe200000100da */
[----:B------:R-:W-:Y:S02]  /*263b0*/  IMAD.MOV.U32 R30, RZ, RZ, 0x2 ;  /* 0x00000002ff1e7424 */ /* 0x000fe400078e00ff */
[----:B------:R-:W-:-:S02]  /*263c0*/  IMAD.MOV.U32 R29, RZ, RZ, R180 ;  /* 0x000000ffff1d7224 */ /* 0x000fc400078e00b4 */
        /* <DEDUP_REMOVED lines=10> */
.L_x_16960:
        /* <DEDUP_REMOVED lines=13> */
.L_x_16962:
[----:B------:R-:W-:Y:S05]  /*26540*/  BSYNC.RECONVERGENT B2 ;  /* 0x0000000000027941 */ /* 0x000fea0003800200 */
.L_x_16961:
        /* <DEDUP_REMOVED lines=43> */
.L_x_16959:
[----:B------:R-:W-:Y:S05]  /*26800*/  BSYNC.RECONVERGENT B1 ;  /* 0x0000000000017941 */ /* 0x000fea0003800200 */
.L_x_16958:
[----:B------:R-:W-:Y:S01]  /*26810*/  ISETP.NE.AND P4, PT, R30, 0x1, PT ;  /* 0x000000011e00780c */ /* 0x000fe20003f85270 */
[----:B------:R-:W-:Y:S01]  /*26820*/  BSSY.RECONVERGENT B1, `(.L_x_16963) ;  /* 0x0000049000017945 */ /* 0x000fe20003800200 */
[----:B------:R-:W-:Y:S01]  /*26830*/  I2FP.F32.U32 R29, R29 ;  /* 0x0000001d001d7245 */ /* 0x000fe20000201000 */
[----:B------:R-:W-:Y:S01]  /*26840*/  IMAD.MOV.U32 R32, RZ, RZ, 0x2 ;  /* 0x00000002ff207424 */ /* 0x000fe200078e00ff */
[----:B------:R-:W-:-:S03]  /*26850*/  SHF.L.U32 R47, R47, 0x10, RZ ;  /* 0x000000102f2f7819 */ /* 0x000fc600000006ff */
        /* <DEDUP_REMOVED lines=12> */
.L_x_16965:
        /* <DEDUP_REMOVED lines=13> */
.L_x_16967:
[----:B------:R-:W-:Y:S05]  /*269f0*/  BSYNC.RECONVERGENT B2 ;  /* 0x0000000000027941 */ /* 0x000fea0003800200 */
.L_x_16966:
        /* <DEDUP_REMOVED lines=43> */
.L_x_16964:
[----:B------:R-:W-:Y:S05]  /*26cb0*/  BSYNC.RECONVERGENT B1 ;  /* 0x0000000000017941 */ /* 0x000fea0003800200 */
.L_x_16963:
[----:B------:R-:W-:Y:S01]  /*26cc0*/  ISETP.NE.AND P5, PT, R32, 0x1, PT ;  /* 0x000000012000780c */ /* 0x000fe20003fa5270 */
[----:B------:R-:W-:Y:S01]  /*26cd0*/  BSSY.RECONVERGENT B1, `(.L_x_16968) ;  /* 0x000004a000017945 */ /* 0x000fe20003800200 */
[----:B------:R-:W-:Y:S01]  /*26ce0*/  I2FP.F32.U32 R29, R29 ;  /* 0x0000001d001d7245 */ /* 0x000fe20000201000 */
[----:B------:R-:W-:Y:S01]  /*26cf0*/  IMAD.MOV.U32 R44, RZ, RZ, 0x2 ;  /* 0x00000002ff2c7424 */ /* 0x000fe200078e00ff */
[C---:B------:R-:W-:Y:S02]  /*26d00*/  SHF.L.U32 R35, R31.reuse, 0x10, RZ ;  /* 0x000000101f237819 */ /* 0x040fe400000006ff */
        /* <DEDUP_REMOVED lines=13> */
.L_x_16970:
        /* <DEDUP_REMOVED lines=13> */
.L_x_16972:
[----:B------:R-:W-:Y:S05]  /*26eb0*/  BSYNC.RECONVERGENT B2 ;  /* 0x0000000000027941 */ /* 0x000fea0003800200 */
.L_x_16971:
        /* <DEDUP_REMOVED lines=43> */
.L_x_16969:
[----:B------:R-:W-:Y:S05]  /*27170*/  BSYNC.RECONVERGENT B1 ;  /* 0x0000000000017941 */ /* 0x000fea0003800200 */
.L_x_16968:
[----:B------:R-:W-:Y:S01]  /*27180*/  P2R R30, PR, RZ, 0x2 ;  /* 0x00000002ff1e7803 */ /* 0x000fe20000000000 */
[-C--:B------:R-:W-:Y:S01]  /*27190*/  FMUL.FTZ R37, R37, R212.reuse ;  /* 0x000000d425257220 */ /* 0x080fe20000410000 */
[----:B------:R-:W-:Y:S01]  /*271a0*/  I2FP.F32.U32 R29, R29 ;  /* 0x0000001d001d7245 */ /* 0x000fe20000201000 */
[-C--:B------:R-:W-:Y:S01]  /*271b0*/  FMUL.FTZ R39, R39, R212.reuse ;  /* 0x000000d427277220 */ /* 0x080fe20000410000 */
[----:B------:R-:W-:Y:S01]  /*271c0*/  LOP3.LUT P1, RZ, R205, 0x10, RZ, 0xc0, !PT ;  /* 0x00000010cdff7812 */ /* 0x000fe2000782c0ff */
[----:B------:R-:W-:Y:S01]  /*271d0*/  FMUL.FTZ R35, R35, R212 ;  /* 0x000000d423237220 */ /* 0x000fe20000410000 */
[----:B------:R-:W-:Y:S01]  /*271e0*/  SHF.L.U32 R31, R34, 0x10, RZ ;  /* 0x00000010221f7819 */ /* 0x000fe200000006ff */
[----:B------:R-:W-:Y:S01]  /*271f0*/  FFMA.FTZ R28, R29, R218, 1.1641532182693481445e-10 ;  /* 0x2f0000001d1c7423 */ /* 0x000fe200000100da */
[----:B------:R-:W-:Y:S01]  /*27200*/  LOP3.LUT P5, RZ, R205, 0x4, RZ, 0xc0, !PT ;  /* 0x00000004cdff7812 */ /* 0x000fe200078ac0ff */
[-C--:B------:R-:W-:Y:S01]  /*27210*/  FMUL.FTZ R47, R47, R212.reuse ;  /* 0x000000d42f2f7220 */ /* 0x080fe20000410000 */
[----:B------:R-:W-:Y:S01]  /*27220*/  FSEL R52, R37, RZ, P1 ;  /* 0x000000ff25347208 */ /* 0x000fe20000800000 */
[-C--:B------:R-:W-:Y:S01]  /*27230*/  FMUL.FTZ R45, R45, R212.reuse ;  /* 0x000000d42d2d7220 */ /* 0x080fe20000410000 */
[----:B------:R-:W-:Y:S01]  /*27240*/  ISETP.NE.AND P1, PT, R30, RZ, PT ;  /* 0x000000ff1e00720c */ /* 0x000fe20003f25270 */
[-C--:B------:R-:W-:Y:S01]  /*27250*/  FMUL.FTZ R43, R43, R212.reuse ;  /* 0x000000d42b2b7220 */ /* 0x080fe20000410000 */
[----:B------:R-:W-:Y:S01]  /*27260*/  P2R R32, PR, RZ, 0x1 ;  /* 0x00000001ff207803 */ /* 0x000fe20000000000 */
[-C--:B------:R-:W-:Y:S01]  /*27270*/  FMUL.FTZ R41, R41, R212.reuse ;  /* 0x000000d429297220 */ /* 0x080fe20000410000 */
[----:B------:R-:W-:Y:S01]  /*27280*/  FMUL.FTZ R31, R31, R212 ;  /* 0x000000d41f1f7220 */ /* 0x000fe20000410000 */
[----:B------:R-:W-:-:S02]  /*27290*/  FSEL R54, R39, RZ, P5 ;  /* 0x000000ff27367208 */ /* 0x000fc40002800000 */
[C---:B------:R-:W-:Y:S02]  /*272a0*/  LOP3.LUT P0, RZ, R205.reuse, 0x8, RZ, 0xc0, !PT ;  /* 0x00000008cdff7812 */ /* 0x040fe4000780c0ff */
        /* <DEDUP_REMOVED lines=18> */
.L_x_16932:
[----:B------:R-:W-:Y:S01]  /*273d0*/  SEL R32, RZ, 0x1000000, !P5 ;  /* 0x01000000ff207807 */ /* 0x000fe20006800000 */
[----:B------:R-:W0:Y:S01]  /*273e0*/  @P0 LDC.64 R38, c[0x0][0x398] ;  /* 0x0000e600ff260b82 */ /* 0x000e220000000a00 */
[----:B------:R-:W-:Y:S01]  /*273f0*/  SEL R31, RZ, 0x10000, !P4 ;  /* 0x00010000ff1f7807 */ /* 0x000fe20006000000 */
[----:B------:R-:W-:Y:S01]  /*27400*/  VIADD R220, R206, 0xa0 ;  /* 0x000000a0cedc7836 */ /* 0x000fe20000000000 */
[----:B------:R-:W-:Y:S02]  /*27410*/  SEL R34, RZ, 0x100, !P3 ;  /* 0x00000100ff227807 */ /* 0x000fe40005800000 */
[C---:B------:R-:W-:Y:S01]  /*27420*/  LOP3.LUT P5, RZ, R205.reuse, 0x8, RZ, 0xc0, !PT ;  /* 0x00000008cdff7812 */ /* 0x040fe200078ac0ff */
[----:B------:R-:W-:Y:S01]  /*27430*/  IMAD.WIDE.U32 R40, R220, 0x10, R164 ;  /* 0x00000010dc287825 */ /* 0x000fe200078e00a4 */
[C---:B------:R-:W-:Y:S01]  /*27440*/  LOP3.LUT P4, RZ, R205.reuse, 0x4, RZ, 0xc0, !PT ;  /* 0x00000004cdff7812 */ /* 0x040fe2000788c0ff */
[----:B------:R-:W1:Y:S01]  /*27450*/  @P1 LDC.64 R36, c[0x0][0x3a0] ;  /* 0x0000e800ff241b82 */ /* 0x000e620000000a00 */
[----:B------:R-:W-:-:S02]  /*27460*/  LOP3.LUT P3, RZ, R205, 0x2, RZ, 0xc0, !PT ;  /* 0x00000002cdff7812 */ /* 0x000fc4000786c0ff */
[----:B------:R-:W-:Y:S02]  /*27470*/  LOP3.LUT P6, RZ, R205, 0x10, RZ, 0xc0, !PT ;  /* 0x00000010cdff7812 */ /* 0x000fe400078cc0ff */
[----:B------:R-:W-:Y:S02]  /*27480*/  SEL R30, RZ, 0x1000000, !P3 ;  /* 0x01000000ff1e7807 */ /* 0x000fe40005800000 */
[----:B------:R-:W-:Y:S02]  /*27490*/  SEL R29, RZ, 0x10000, !P4 ;  /* 0x00010000ff1d7807 */ /* 0x000fe40006000000 */
[----:B------:R-:W-:Y:S02]  /*274a0*/  SEL R28, RZ, 0x100, !P5 ;  /* 0x00000100ff1c7807 */ /* 0x000fe40006800000 */
[----:B------:R-:W-:Y:S01]  /*274b0*/  LOP3.LUT R34, R34, R32, R31, 0xfe, !PT ;  /* 0x0000002022227212 */ /* 0x000fe200078efe1f */
[----:B------:R-:W-:Y:S01]  /*274c0*/  IMAD.WIDE.U32 R32, R219, 0x20, R226 ;  /* 0x00000020db207825 */ /* 0x000fe200078e00e2 */
[----:B------:R-:W-:-:S02]  /*274d0*/  LOP3.LUT R28, R28, R30, R29, 0xfe, !PT ;  /* 0x0000001e1c1c7212 */ /* 0x000fc400078efe1d */
[----:B------:R-:W-:Y:S01]  /*274e0*/  SEL R31, RZ, 0x1, !P6 ;  /* 0x00000001ff1f7807 */ /* 0x000fe20007000000 */
[----:B0-----:R-:W-:Y:S01]  /*274f0*/  @P0 IMAD.WIDE.U32 R38, R220, 0x10, R38 ;  /* 0x00000010dc260825 */ /* 0x001fe200078e0026 */
[----:B------:R-:W-:Y:S01]  /*27500*/  SEL R29, RZ, 0x1, !P2 ;  /* 0x00000001ff1d7807 */ /* 0x000fe20005000000 */
[----:B------:R0:W-:Y:S01]  /*27510*/  STG.E.128 desc[UR8][R32.64], R52 ;  /* 0x0000003420007986 */ /* 0x0001e2000c101d08 */
[----:B------:R-:W-:Y:S01]  /*27520*/  LOP3.LUT R28, R28, R31, RZ, 0xfc, !PT ;  /* 0x0000001f1c1c7212 */ /* 0x000fe200078efcff */
[----:B------:R-:W-:Y:S01]  /*27530*/  IMAD.WIDE.U32 R30, R219, 0x8, R224 ;  /* 0x00000008db1e7825 */ /* 0x000fe200078e00e0 */
[----:B------:R-:W-:Y:S01]  /*27540*/  LOP3.LUT R29, R34, R29, RZ, 0xfc, !PT ;  /* 0x0000001d221d7212 */ /* 0x000fe200078efcff */
[----:B------:R0:W-:Y:S02]  /*27550*/  STG.E.128 desc[UR8][R32.64+0x10], R48 ;  /* 0x0000103020007986 */ /* 0x0001e4000c101d08 */
[----:B-1----:R-:W-:Y:S02]  /*27560*/  @P1 IMAD.WIDE.U32 R36, R220, 0x20, R36 ;  /* 0x00000020dc241825 */ /* 0x002fe400078e0024 */
        /* <DEDUP_REMOVED lines=22> */
.L_x_16973:
[----:B------:R2:W5:Y:S04]  /*276d0*/  @P0 LDG.E.128 R96, desc[UR8][R38.64] ;  /* 0x0000000826600981 */ /* 0x000568000c1e1d00 */
        /* <DEDUP_REMOVED lines=20> */
.L_x_16977:
        /* <DEDUP_REMOVED lines=13> */
.L_x_16979:
[----:B------:R-:W-:Y:S05]  /*278f0*/  BSYNC.RECONVERGENT B2 ;  /* 0x0000000000027941 */ /* 0x000fea0003800200 */
.L_x_16978:
        /* <DEDUP_REMOVED lines=41> */
.L_x_16976:
[----:B------:R-:W-:Y:S05]  /*27b90*/  BSYNC.RECONVERGENT B1 ;  /* 0x0000000000017941 */ /* 0x000fea0003800200 */
.L_x_16975:
[----:B------:R-:W-:Y:S01]  /*27ba0*/  I2FP.F32.U32 R33, R32 ;  /* 0x0000002000217245 */ /* 0x000fe20000201000 */
[----:B------:R-:W-:Y:S01]  /*27bb0*/  BSSY.RECONVERGENT B1, `(.L_x_16980) ;  /* 0x000004c000017945 */ /* 0x000fe20003800200 */
[----:B------:R-:W-:Y:S01]  /*27bc0*/  ISETP.NE.AND P2, PT, R35, 0x1, PT ;  /* 0x000000012300780c */ /* 0x000fe20003f45270 */
[----:B--2---:R-:W-:Y:S01]  /*27bd0*/  IMAD.MOV.U32 R36, RZ, RZ, 0x2 ;  /* 0x00000002ff247424 */ /* 0x004fe200078e00ff */
[----:B------:R-:W-:Y:S01]  /*27be0*/  LOP3.LUT R205, R205, 0xffffffef, RZ, 0xc0, !PT ;  /* 0xffffffefcdcd7812 */ /* 0x000fe200078ec0ff */
[----:B------:R-:W-:Y:S01]  /*27bf0*/  FFMA.FTZ R32, R33, R218, 1.1641532182693481445e-10 ;  /* 0x2f00000021207423 */ /* 0x000fe200000100da */
[C---:B-----5:R-:W-:Y:S01]  /*27c00*/  SHF.L.U32 R33, R28.reuse, 0x10, RZ ;  /* 0x000000101c217819 */ /* 0x060fe200000006ff */
[----:B------:R-:W-:Y:S01]  /*27c10*/  IMAD.MOV.U32 R34, RZ, RZ, R180 ;  /* 0x000000ffff227224 */ /* 0x000fe200078e00b4 */
[----:B------:R-:W-:Y:S02]  /*27c20*/  PRMT R28, R28, 0x7632, R28 ;  /* 0x000076321c1c7816 */ /* 0x000fe4000000001c */
[----:B------:R-:W-:Y:S01]  /*27c30*/  FSETP.LE.FTZ.AND P4, PT, R32, R213, PT ;  /* 0x000000d52000720b */ /* 0x000fe20003f93000 */
[----:B------:R-:W-:-:S12]  /*27c40*/  FMUL.FTZ R38, R33, R212 ;  /* 0x000000d421267220 */ /* 0x000fd80000410000 */
        /* <DEDUP_REMOVED lines=10> */
.L_x_16982:
        /* <DEDUP_REMOVED lines=13> */
.L_x_16984:
[----:B------:R-:W-:Y:S05]  /*27dc0*/  BSYNC.RECONVERGENT B2 ;  /* 0x0000000000027941 */ /* 0x000fea0003800200 */
.L_x_16983:
        /* <DEDUP_REMOVED lines=42> */
.L_x_16981:
[----:B------:R-:W-:Y:S05]  /*28070*/  BSYNC.RECONVERGENT B1 ;  /* 0x0000000000017941 */ /* 0x000fea0003800200 */
.L_x_16980:
        /* <DEDUP_REMOVED lines=23> */
.L_x_16987:
        /* <DEDUP_REMOVED lines=13> */
.L_x_16989:
[----:B------:R-:W-:Y:S05]  /*282c0*/  BSYNC.RECONVERGENT B2 ;  /* 0x0000000000027941 */ /* 0x000fea0003800200 */
.L_x_16988:
        /* <DEDUP_REMOVED lines=43> */
.L_x_16986:
[----:B------:R-:W-:Y:S05]  /*28580*/  BSYNC.RECONVERGENT B1 ;  /* 0x0000000000017941 */ /* 0x000fea0003800200 */
.L_x_16985:
        /* <DEDUP_REMOVED lines=20> */
.L_x_16992:
        /* <DEDUP_REMOVED lines=13> */
.L_x_16994:
[----:B------:R-:W-:Y:S05]  /*287a0*/  BSYNC.RECONVERGENT B2 ;  /* 0x0000000000027941 */ /* 0x000fea0003800200 */
.L_x_16993:
        /* <DEDUP_REMOVED lines=43> */
.L_x_16991:
[----:B------:R-:W-:Y:S05]  /*28a60*/  BSYNC.RECONVERGENT B1 ;  /* 0x0000000000017941 */ /* 0x000fea0003800200 */
.L_x_16990:
        /* <DEDUP_REMOVED lines=9> */
[----:B------:R-:W-:-:S03]  /*28b00*/  HFMA2 R32, -RZ, RZ, 0, 1.1920928955078125e-07 ;  /* 0x00000002ff207431 */ /* 0x000fc600000001ff */
        /* <DEDUP_REMOVED lines=14> */
.L_x_16997:
        /* <DEDUP_REMOVED lines=13> */
.L_x_16999:
[----:B------:R-:W-:Y:S05]  /*28cc0*/  BSYNC.RECONVERGENT B2 ;  /* 0x0000000000027941 */ /* 0x000fea0003800200 */
.L_x_16998:
        /* <DEDUP_REMOVED lines=43> */
.L_x_16996:
[----:B------:R-:W-:Y:S05]  /*28f80*/  BSYNC.RECONVERGENT B1 ;  /* 0x0000000000017941 */ /* 0x000fea0003800200 */
.L_x_16995:
        /* <DEDUP_REMOVED lines=21> */
.L_x_17002:
        /* <DEDUP_REMOVED lines=13> */
.L_x_17004:
[----:B------:R-:W-:Y:S05]  /*291b0*/  BSYNC.RECONVERGENT B2 ;  /* 0x0000000000027941 */ /* 0x000fea0003800200 */
.L_x_17003:
        /* <DEDUP_REMOVED lines=43> */
.L_x_17001:
[----:B------:R-:W-:Y:S05]  /*29470*/  BSYNC.RECONVERGENT B1 ;  /* 0x0000000000017941 */ /* 0x000fea0003800200 */
.L_x_17000:
[----:B------:R-:W-:Y:S01]  /*29480*/  I2FP.F32.U32 R29, R29 ;  /* 0x0000001d001d7245 */ /* 0x000fe20000201000 */
[----:B------:R-:W-:Y:S01]  /*29490*/  IMAD.U32 R33, R97, 0x10000, RZ ;  /* 0x0001000061217824 */ /* 0x000fe200078e00ff */
[----:B------:R-:W-:Y:S01]  /*294a0*/  ISETP.NE.AND P3, PT, R34, 0x1, PT ;  /* 0x000000012200780c */ /* 0x000fe20003f65270 */
[----:B------:R-:W-:Y:S01]  /*294b0*/  BSSY.RECONVERGENT B1, `(.L_x_17005) ;  /* 0x000004d000017945 */ /* 0x000fe20003800200 */
[----:B------:R-:W-:Y:S01]  /*294c0*/  FSEL R37, R37, RZ, P4 ;  /* 0x000000ff25257208 */ /* 0x000fe20002000000 */
[----:B------:R-:W-:Y:S01]  /*294d0*/  FFMA.FTZ R28, R29, R218, 1.1641532182693481445e-10 ;  /* 0x2f0000001d1c7423 */ /* 0x000fe200000100da */
[----:B------:R-:W-:Y:S01]  /*294e0*/  FMUL.FTZ R33, R33, R212 ;  /* 0x000000d421217220 */ /* 0x000fe20000410000 */
[----:B------:R-:W-:-:S03]  /*294f0*/  IMAD.MOV.U32 R29, RZ, RZ, R180 ;  /* 0x000000ffff1d7224 */ /* 0x000fc600078e00b4 */
[----:B------:R-:W-:-:S04]  /*29500*/  FSETP.GTU.FTZ.AND P2, PT, R28, R213, PT ;  /* 0x000000d51c00720b */ /* 0x000fc80003f5c000 */
[----:B------:R-:W-:Y:S01]  /*29510*/  FSEL R46, R33, RZ, !P2 ;  /* 0x000000ff212e7208 */ /* 0x000fe20005000000 */
[----:B------:R-:W-:Y:S01]  /*29520*/  HFMA2 R33, -RZ, RZ, 0, 1.1920928955078125e-07 ;  /* 0x00000002ff217431 */ /* 0x000fe200000001ff */
        /* <DEDUP_REMOVED lines=12> */
.L_x_17007:
        /* <DEDUP_REMOVED lines=13> */
.L_x_17009:
[----:B------:R-:W-:Y:S05]  /*296c0*/  BSYNC.RECONVERGENT B2 ;  /* 0x0000000000027941 */ /* 0x000fea0003800200 */
.L_x_17008:
        /* <DEDUP_REMOVED lines=43> */
.L_x_17006:
[----:B------:R-:W-:Y:S05]  /*29980*/  BSYNC.RECONVERGENT B1 ;  /* 0x0000000000017941 */ /* 0x000fea0003800200 */
.L_x_17005:
        /* <DEDUP_REMOVED lines=20> */
.L_x_17012:
        /* <DEDUP_REMOVED lines=13> */
.L_x_17014:
[----:B------:R-:W-:Y:S05]  /*29ba0*/  BSYNC.RECONVERGENT B2 ;  /* 0x0000000000027941 */ /* 0x000fea0003800200 */
.L_x_17013:
        /* <DEDUP_REMOVED lines=43> */
.L_x_17011:
[----:B------:R-:W-:Y:S05]  /*29e60*/  BSYNC.RECONVERGENT B1 ;  /* 0x0000000000017941 */ /* 0x000fea0003800200 */
.L_x_17010:
[----:B------:R-:W-:Y:S01]  /*29e70*/  PRMT R28, R97, 0x7632, R28 ;  /* 0x00007632611c7816 */ /* 0x000fe2000000001c */
[----:B------:R-:W-:Y:S01]  /*29e80*/  BSSY.RECONVERGENT B1, `(.L_x_17015) ;  /* 0x0000050000017945 */ /* 0x000fe20003800200 */
[----:B------:R-:W-:Y:S02]  /*29e90*/  I2FP.F32.U32 R29, R32 ;  /* 0x00000020001d7245 */ /* 0x000fe40000201000 */
[----:B------:R-:W-:Y:S01]  /*29ea0*/  FSEL R36, R36, RZ, P4 ;  /* 0x000000ff24247208 */ /* 0x000fe20002000000 */
[----:B------:R-:W-:Y:S02]  /*29eb0*/  IMAD.U32 R33, R28, 0x10000, RZ ;  /* 0x000100001c217824 */ /* 0x000fe400078e00ff */
[----:B------:R-:W-:Y:S01]  /*29ec0*/  FFMA.FTZ R28, R29, R218, 1.1641532182693481445e-10 ;  /* 0x2f0000001d1c7423 */ /* 0x000fe200000100da */
[----:B------:R-:W-:Y:S02]  /*29ed0*/  IMAD.MOV.U32 R29, RZ, RZ, R180 ;  /* 0x000000ffff1d7224 */ /* 0x000fe400078e00b4 */
[----:B------:R-:W-:-:S02]  /*29ee0*/  FMUL.FTZ R33, R33, R212 ;  /* 0x000000d421217220 */ /* 0x000fc40000410000 */
        /* <DEDUP_REMOVED lines=16> */
.L_x_17017:
        /* <DEDUP_REMOVED lines=13> */
.L_x_17019:
[----:B------:R-:W-:Y:S05]  /*2a0c0*/  BSYNC.RECONVERGENT B2 ;  /* 0x0000000000027941 */ /* 0x000fea0003800200 */
.L_x_17018:
        /* <DEDUP_REMOVED lines=43> */
.L_x_17016:
[----:B------:R-:W-:Y:S05]  /*2a380*/  BSYNC.RECONVERGENT B1 ;  /* 0x0000000000017941 */ /* 0x000fea0003800200 */
.L_x_17015:
        /* <DEDUP_REMOVED lines=19> */
.L_x_17022:
        /* <DEDUP_REMOVED lines=13> */
.L_x_17024:
[----:B------:R-:W-:Y:S05]  /*2a590*/  BSYNC.RECONVERGENT B2 ;  /* 0x0000000000027941 */ /* 0x000fea0003800200 */
.L_x_17023:
        /* <DEDUP_REMOVED lines=43> */
.L_x_17021:
[----:B------:R-:W-:Y:S05]  /*2a850*/  BSYNC.RECONVERGENT B1 ;  /* 0x0000000000017941 */ /* 0x000fea0003800200 */
.L_x_17020:
        /* <DEDUP_REMOVED lines=23> */
.L_x_17027:
        /* <DEDUP_REMOVED lines=13> */
.L_x_17029:
[----:B------:R-:W-:Y:S05]  /*2aaa0*/  BSYNC.RECONVERGENT B2 ;  /* 0x0000000000027941 */ /* 0x000fea0003800200 */
.L_x_17028:
        /* <DEDUP_REMOVED lines=43> */
.L_x_17026:
[----:B------:R-:W-:Y:S05]  /*2ad60*/  BSYNC.RECONVERGENT B1 ;  /* 0x0000000000017941 */ /* 0x000fea0003800200 */
.L_x_17025:
        /* <DEDUP_REMOVED lines=18> */
.L_x_17032:
        /* <DEDUP_REMOVED lines=13> */
.L_x_17034:
[----:B------:R-:W-:Y:S05]  /*2af60*/  BSYNC.RECONVERGENT B2 ;  /* 0x0000000000027941 */ /* 0x000fea0003800200 */
.L_x_17033:
        /* <DEDUP_REMOVED lines=43> */
.L_x_17031:
[----:B------:R-:W-:Y:S05]  /*2b220*/  BSYNC.RECONVERGENT B1 ;  /* 0x0000000000017941 */ /* 0x000fea0003800200 */
.L_x_17030:
        /* <DEDUP_REMOVED lines=24> */
.L_x_17037:
        /* <DEDUP_REMOVED lines=13> */
.L_x_17039:
[----:B------:R-:W-:Y:S05]  /*2b480*/  BSYNC.RECONVERGENT B2 ;  /* 0x0000000000027941 */ /* 0x000fea0003800200 */
.L_x_17038:
        /* <DEDUP_REMOVED lines=43> */
.L_x_17036:
[----:B------:R-:W-:Y:S05]  /*2b740*/  BSYNC.RECONVERGENT B1 ;  /* 0x0000000000017941 */ /* 0x000fea0003800200 */
.L_x_17035:
        /* <DEDUP_REMOVED lines=19> */
.L_x_17042:
        /* <DEDUP_REMOVED lines=13> */
.L_x_17044:
[----:B------:R-:W-:Y:S05]  /*2b950*/  BSYNC.RECONVERGENT B2 ;  /* 0x0000000000027941 */ /* 0x000fea0003800200 */
.L_x_17043:
        /* <DEDUP_REMOVED lines=43> */
.L_x_17041:
[----:B------:R-:W-:Y:S05]  /*2bc10*/  BSYNC.RECONVERGENT B1 ;  /* 0x0000000000017941 */ /* 0x000fea0003800200 */
.L_x_17040:
        /* <DEDUP_REMOVED lines=23> */
.L_x_17047:
        /* <DEDUP_REMOVED lines=13> */
.L_x_17049:
[----:B------:R-:W-:Y:S05]  /*2be60*/  BSYNC.RECONVERGENT B2 ;  /* 0x0000000000027941 */ /* 0x000fea0003800200 */
.L_x_17048:
        /* <DEDUP_REMOVED lines=43> */
.L_x_17046:
[----:B------:R-:W-:Y:S05]  /*2c120*/  BSYNC.RECONVERGENT B1 ;  /* 0x0000000000017941 */ /* 0x000fea0003800200 */
.L_x_17045:
        /* <DEDUP_REMOVED lines=18> */
.L_x_17052:
        /* <DEDUP_REMOVED lines=15> */
.L_x_17054:
[----:B------:R-:W-:Y:S05]  /*2c340*/  BSYNC.RECONVERGENT B2 ;  /* 0x0000000000027941 */ /* 0x000fea0003800200 */
.L_x_17053:
        /* <DEDUP_REMOVED lines=43> */
.L_x_17051:
[----:B------:R-:W-:Y:S05]  /*2c600*/  BSYNC.RECONVERGENT B1 ;  /* 0x0000000000017941 */ /* 0x000fea0003800200 */
.L_x_17050:
        /* <DEDUP_REMOVED lines=12> */
.L_x_16974:
        /* <DEDUP_REMOVED lines=16> */
.L_x_17058:
        /* <DEDUP_REMOVED lines=13> */
.L_x_17060:
[----:B------:R-:W-:Y:S05]  /*2c8a0*/  BSYNC.RECONVERGENT B2 ;  /* 0x0000000000027941 */ /* 0x000fea0003800200 */
.L_x_17059:
        /* <DEDUP_REMOVED lines=42> */
.L_x_17057:
[----:B------:R-:W-:Y:S05]  /*2cb50*/  BSYNC.RECONVERGENT B1 ;  /* 0x0000000000017941 */ /* 0x000fea0003800200 */
.L_x_17056:
[----:B------:R-:W-:Y:S01]  /*2cb60*/  I2FP.F32.U32 R33, R32 ;  /* 0x0000002000217245 */ /* 0x000fe20000201000 */
[----:B------:R-:W-:Y:S01]  /*2cb70*/  BSSY.RECONVERGENT B1, `(.L_x_17061) ;  /* 0x000004c000017945 */ /* 0x000fe20003800200 */
[----:B------:R-:W-:Y:S01]  /*2cb80*/  ISETP.NE.AND P2, PT, R34, 0x1, PT ;  /* 0x000000012200780c */ /* 0x000fe20003f45270 */
[C---:B--2--5:R-:W-:Y:S01]  /*2cb90*/  IMAD.U32 R37, R28.reuse, 0x10000, RZ ;  /* 0x000100001c257824 */ /* 0x064fe200078e00ff */
        /* <DEDUP_REMOVED lines=16> */
.L_x_17063:
        /* <DEDUP_REMOVED lines=13> */
.L_x_17065:
[----:B------:R-:W-:Y:S05]  /*2cd70*/  BSYNC.RECONVERGENT B2 ;  /* 0x0000000000027941 */ /* 0x000fea0003800200 */
.L_x_17064:
        /* <DEDUP_REMOVED lines=43> */
.L_x_17062:
[----:B------:R-:W-:Y:S05]  /*2d030*/  BSYNC.RECONVERGENT B1 ;  /* 0x0000000000017941 */ /* 0x000fea0003800200 */
.L_x_17061:
        /* <DEDUP_REMOVED lines=19> */
.L_x_17068:
        /* <DEDUP_REMOVED lines=13> */
.L_x_17070:
[----:B------:R-:W-:Y:S05]  /*2d240*/  BSYNC.RECONVERGENT B2 ;  /* 0x0000000000027941 */ /* 0x000fea0003800200 */
.L_x_17069:
        /* <DEDUP_REMOVED lines=43> */
.L_x_17067:
[----:B------:R-:W-:Y:S05]  /*2d500*/  BSYNC.RECONVERGENT B1 ;  /* 0x0000000000017941 */ /* 0x000fea0003800200 */
.L_x_17066:
        /* <DEDUP_REMOVED lines=20> */
.L_x_17073:
        /* <DEDUP_REMOVED lines=13> */
.L_x_17075:
[----:B------:R-:W-:Y:S05]  /*2d720*/  BSYNC.RECONVERGENT B2 ;  /* 0x0000000000027941 */ /* 0x000fea0003800200 */
.L_x_17074:
        /* <DEDUP_REMOVED lines=43> */
.L_x_17072:
[----:B------:R-:W-:Y:S05]  /*2d9e0*/  BSYNC.RECONVERGENT B1 ;  /* 0x0000000000017941 */ /* 0x000fea0003800200 */
.L_x_17071:
        /* <DEDUP_REMOVED lines=19> */
.L_x_17078:
        /* <DEDUP_REMOVED lines=13> */
.L_x_17080:
[----:B------:R-:W-:Y:S05]  /*2dbf0*/  BSYNC.RECONVERGENT B2 ;  /* 0x0000000000027941 */ /* 0x000fea0003800200 */
.L_x_17079:
        /* <DEDUP_REMOVED lines=43> */
.L_x_17077:
[----:B------:R-:W-:Y:S05]  /*2deb0*/  BSYNC.RECONVERGENT B1 ;  /* 0x0000000000017941 */ /* 0x000fea0003800200 */
.L_x_17076:
        /* <DEDUP_REMOVED lines=18> */
.L_x_17083:
        /* <DEDUP_REMOVED lines=13> */
.L_x_17085:
[----:B------:R-:W-:Y:S05]  /*2e0b0*/  BSYNC.RECONVERGENT B2 ;  /* 0x0000000000027941 */ /* 0x000fea0003800200 */
.L_x_17084:
        /* <DEDUP_REMOVED lines=43> */
.L_x_17082:
[----:B------:R-:W-:Y:S05]  /*2e370*/  BSYNC.RECONVERGENT B1 ;  /* 0x0000000000017941 */ /* 0x000fea0003800200 */
.L_x_17081:
        /* <DEDUP_REMOVED lines=17> */
.L_x_17088:
        /* <DEDUP_REMOVED lines=13> */
.L_x_17090:
[----:B------:R-:W-:Y:S05]  /*2e560*/  BSYNC.RECONVERGENT B2 ;  /* 0x0000000000027941 */ /* 0x000fea0003800200 */
.L_x_17089:
        /* <DEDUP_REMOVED lines=43> */
.L_x_17087:
[----:B------:R-:W-:Y:S05]  /*2e820*/  BSYNC.RECONVERGENT B1 ;  /* 0x0000000000017941 */ /* 0x000fea0003800200 */
.L_x_17086:
        /* <DEDUP_REMOVED lines=18> */
.L_x_17093:
        /* <DEDUP_REMOVED lines=13> */
.L_x_17095:
[----:B------:R-:W-:Y:S05]  /*2ea20*/  BSYNC.RECONVERGENT B2 ;  /* 0x0000000000027941 */ /* 0x000fea0003800200 */
.L_x_17094:
        /* <DEDUP_REMOVED lines=43> */
.L_x_17092:
[----:B------:R-:W-:Y:S05]  /*2ece0*/  BSYNC.RECONVERGENT B1 ;  /* 0x0000000000017941 */ /* 0x000fea0003800200 */
.L_x_17091:
[----:B------:R-:W-:Y:S01]  /*2ecf0*/  P2R R32, PR, RZ, 0x2 ;  /* 0x00000002ff207803 */ /* 0x000fe20000000000 */
[-C--:B------:R-:W-:Y:S01]  /*2ed00*/  FMUL.FTZ R37, R37, R212.reuse ;  /* 0x000000d425257220 */ /* 0x080fe20000410000 */
[----:B------:R-:W-:Y:S01]  /*2ed10*/  I2FP.F32.U32 R29, R29 ;  /* 0x0000001d001d7245 */ /* 0x000fe20000201000 */
[----:B------:R-:W-:Y:S01]  /*2ed20*/  FMUL.FTZ R39, R39, R212 ;  /* 0x000000d427277220 */ /* 0x000fe20000410000 */
[C---:B------:R-:W-:Y:S01]  /*2ed30*/  LOP3.LUT P1, RZ, R205.reuse, 0x10, RZ, 0xc0, !PT ;  /* 0x00000010cdff7812 */ /* 0x040fe2000782c0ff */
[----:B------:R-:W-:Y:S01]  /*2ed40*/  IMAD.U32 R31, R34, 0x10000, RZ ;  /* 0x00010000221f7824 */ /* 0x000fe200078e00ff */
[----:B------:R-:W-:Y:S01]  /*2ed50*/  LOP3.LUT P5, RZ, R205, 0x4, RZ, 0xc0, !PT ;  /* 0x00000004cdff7812 */ /* 0x000fe200078ac0ff */
[----:B------:R-:W-:Y:S01]  /*2ed60*/  FFMA.FTZ R30, R29, R218, 1.1641532182693481445e-10 ;  /* 0x2f0000001d1e7423 */ /* 0x000fe200000100da */
[----:B------:R-:W-:Y:S01]  /*2ed70*/  FSEL R44, R37, RZ, P1 ;  /* 0x000000ff252c7208 */ /* 0x000fe20000800000 */
[-C--:B------:R-:W-:Y:S01]  /*2ed80*/  FMUL.FTZ R47, R47, R212.reuse ;  /* 0x000000d42f2f7220 */ /* 0x080fe20000410000 */
[----:B------:R-:W-:Y:S01]  /*2ed90*/  ISETP.NE.AND P1, PT, R32, RZ, PT ;  /* 0x000000ff2000720c */ /* 0x000fe20003f25270 */
[-C--:B------:R-:W-:Y:S01]  /*2eda0*/  FMUL.FTZ R43, R43, R212.reuse ;  /* 0x000000d42b2b7220 */ /* 0x080fe20000410000 */
[-C--:B------:R-:W-:Y:S01]  /*2edb0*/  FMUL.FTZ R28, R45, R212.reuse ;  /* 0x000000d42d1c7220 */ /* 0x080fe20000410000 */
[----:B------:R-:W-:Y:S01]  /*2edc0*/  P2R R33, PR, RZ, 0x1 ;  /* 0x00000001ff217803 */ /* 0x000fe20000000000 */
[-C--:B------:R-:W-:Y:S01]  /*2edd0*/  FMUL.FTZ R35, R35, R212.reuse ;  /* 0x000000d423237220 */ /* 0x080fe20000410000 */
[-C--:B------:R-:W-:Y:S01]  /*2ede0*/  FMUL.FTZ R45, R41, R212.reuse ;  /* 0x000000d4292d7220 */ /* 0x080fe20000410000 */
[----:B------:R-:W-:Y:S01]  /*2edf0*/  FMUL.FTZ R31, R31, R212 ;  /* 0x000000d41f1f7220 */ /* 0x000fe20000410000 */
[----:B------:R-:W-:-:S02]  /*2ee00*/  FSEL R46, R39, RZ, P5 ;  /* 0x000000ff272e7208 */ /* 0x000fc40002800000 */
[C---:B------:R-:W-:Y:S02]  /*2ee10*/  LOP3.LUT P0, RZ, R205.reuse, 0x8, RZ, 0xc0, !PT ;  /* 0x00000008cdff7812 */ /* 0x040fe4000780c0ff */
[----:B------:R-:W-:Y:S02]  /*2ee20*/  LOP3.LUT P6, RZ, R205, 0x2, RZ, 0xc0, !PT ;  /* 0x00000002cdff7812 */ /* 0x000fe400078cc0ff */
        /* <DEDUP_REMOVED lines=17> */
.L_x_17055:
[----:B------:R-:W-:Y:S01]  /*2ef40*/  SEL R32, RZ, 0x1000000, !P5 ;  /* 0x01000000ff207807 */ /* 0x000fe20006800000 */
[----:B------:R-:W0:Y:S01]  /*2ef50*/  @P0 LDC.64 R38, c[0x0][0x398] ;  /* 0x0000e600ff260b82 */ /* 0x000e220000000a00 */
[----:B------:R-:W-:Y:S01]  /*2ef60*/  SEL R31, RZ, 0x10000, !P4 ;  /* 0x00010000ff1f7807 */ /* 0x000fe20006000000 */
[----:B------:R-:W-:Y:S01]  /*2ef70*/  VIADD R221, R206, 0xc0 ;  /* 0x000000c0cedd7836 */ /* 0x000fe20000000000 */
[----:B------:R-:W-:Y:S02]  /*2ef80*/  SEL R34, RZ, 0x100, !P3 ;  /* 0x00000100ff227807 */ /* 0x000fe40005800000 */
[----:B------:R-:W-:Y:S01]  /*2ef90*/  LOP3.LUT P5, RZ, R205, 0x8, RZ, 0xc0, !PT ;  /* 0x00000008cdff7812 */ /* 0x000fe200078ac0ff */
        /* <DEDUP_REMOVED lines=12> */
[C---:B0-----:R-:W-:Y:S01]  /*2f060*/  @P0 IMAD.WIDE.U32 R38, R221.reuse, 0x10, R38 ;  /* 0x00000010dd260825 */ /* 0x041fe200078e0026 */
        /* <DEDUP_REMOVED lines=29> */
.L_x_17096:
[----:B------:R2:W5:Y:S04]  /*2f240*/  @P0 LDG.E.128 R96, desc[UR8][R38.64] ;  /* 0x0000000826600981 */ /* 0x000568000c1e1d00 */
        /* <DEDUP_REMOVED lines=20> */
.L_x_17100:
        /* <DEDUP_REMOVED lines=13> */
.L_x_17102:
[----:B------:R-:W-:Y:S05]  /*2f460*/  BSYNC.RECONVERGENT B2 ;  /* 0x0000000000027941 */ /* 0x000fea0003800200 */
.L_x_17101:
        /* <DEDUP_REMOVED lines=41> */
.L_x_17099:
[----:B------:R-:W-:Y:S05]  /*2f700*/  BSYNC.RECONVERGENT B1 ;  /* 0x0000000000017941 */ /* 0x000fea0003800200 */
.L_x_17098:
[----:B------:R-:W-:Y:S01]  /*2f710*/  I2FP.F32.U32 R33, R32 ;  /* 0x0000002000217245 */ /* 0x000fe20000201000 */
[----:B------:R-:W-:Y:S01]  /*2f720*/  BSSY.RECONVERGENT B1, `(.L_x_17103) ;  /* 0x000004c000017945 */ /* 0x000fe20003800200 */
[----:B------:R-:W-:Y:S01]  /*2f730*/  ISETP.NE.AND P2, PT, R35, 0x1, PT ;  /* 0x000000012300780c */ /* 0x000fe20003f45270 */
[----:B--2---:R-:W-:Y:S01]  /*2f740*/  IMAD.MOV.U32 R37, RZ, RZ, 0x2 ;  /* 0x00000002ff257424 */ /* 0x004fe200078e00ff */
[----:B------:R-:W-:Y:S01]  /*2f750*/  LOP3.LUT R205, R205, 0xffffffef, RZ, 0xc0, !PT ;  /* 0xffffffefcdcd7812 */ /* 0x000fe200078ec0ff */
[----:B------:R-:W-:Y:S01]  /*2f760*/  FFMA.FTZ R32, R33, R218, 1.1641532182693481445e-10 ;  /* 0x2f00000021207423 */ /* 0x000fe200000100da */
[C---:B-----5:R-:W-:Y:S01]  /*2f770*/  IMAD.U32 R33, R28.reuse, 0x10000, RZ ;  /* 0x000100001c217824 */ /* 0x060fe200078e00ff */
        /* <DEDUP_REMOVED lines=14> */
.L_x_17105:
        /* <DEDUP_REMOVED lines=13> */
.L_x_17107:
[----:B------:R-:W-:Y:S05]  /*2f930*/  BSYNC.RECONVERGENT B2 ;  /* 0x0000000000027941 */ /* 0x000fea0003800200 */
.L_x_17106:
        /* <DEDUP_REMOVED lines=42> */
.L_x_17104:
[----:B------:R-:W-:Y:S05]  /*2fbe0*/  BSYNC.RECONVERGENT B1 ;  /* 0x0000000000017941 */ /* 0x000fea0003800200 */
.L_x_17103:
        /* <DEDUP_REMOVED lines=23> */
.L_x_17110:
        /* <DEDUP_REMOVED lines=13> */
.L_x_17112:
[----:B------:R-:W-:Y:S05]  /*2fe30*/  BSYNC.RECONVERGENT B2 ;  /* 0x0000000000027941 */ /* 0x000fea0003800200 */
.L_x_17111:
        /* <DEDUP_REMOVED lines=43> */
.L_x_17109:
[----:B------:R-:W-:Y:S05]  /*300f0*/  BSYNC.RECONVERGENT B1 ;  /* 0x0000000000017941 */ /* 0x000fea0003800200 */
.L_x_17108:
        /* <DEDUP_REMOVED lines=20> */
.L_x_17115:
        /* <DEDUP_REMOVED lines=13> */
.L_x_17117:
[----:B------:R-:W-:Y:S05]  /*30310*/  BSYNC.RECONVERGENT B2 ;  /* 0x0000000000027941 */ /* 0x000fea0003800200 */
.L_x_17116:
        /* <DEDUP_REMOVED lines=43> */
.L_x_17114:
[----:B------:R-:W-:Y:S05]  /*305d0*/  BSYNC.RECONVERGENT B1 ;  /* 0x0000000000017941 */ /* 0x000fea0003800200 */
.L_x_17113:
[----:B------:R-:W-:Y:S01]  /*305e0*/  I2FP.F32.U32 R33, R34 ;  /* 0x0000002200217245 */ /* 0x000fe20000201000 */
[----:B------:R-:W-:Y:S01]  /*305f0*/  BSSY.RECONVERGENT B1, `(.L_x_17118) ;  /* 0x0000050000017945 */ /* 0x000fe20003800200 */
[----:B------:R-:W-:Y:S02]  /*30600*/  PRMT R32, R96, 0x7632, R32 ;  /* 0x0000763260207816 */ /* 0x000fe40000000020 */
[----:B------:R-:W-:Y:S02]  /*30610*/  ISETP.NE.AND P3, PT, R38, 0x1, PT ;  /* 0x000000012600780c */ /* 0x000fe40003f65270 */
[----:B------:R-:W-:Y:S01]  /*30620*/  SHF.L.U32 R35, R32, 0x10, RZ ;  /* 0x0000001020237819 */ /* 0x000fe200000006ff */
[----:B------:R-:W-:Y:S01]  /*30630*/  FFMA.FTZ R32, R33, R218, 1.1641532182693481445e-10 ;  /* 0x2f00000021207423 */ /* 0x000fe200000100da */
[----:B------:R-:W-:-:S03]  /*30640*/  FSEL R28, R28, RZ, P4 ;  /* 0x000000ff1c1c7208 */ /* 0x000fc60002000000 */
[----:B------:R-:W-:Y:S01]  /*30650*/  FMUL.FTZ R35, R35, R212 ;  /* 0x000000d423237220 */ /* 0x000fe20000410000 */
[----:B------:R-:W-:Y:S01]  /*30660*/  FSETP.GTU.FTZ.AND P2, PT, R32, R213, PT ;  /* 0x000000d52000720b */ /* 0x000fe20003f5c000 */
[----:B------:R-:W-:-:S03]  /*30670*/  IMAD.MOV.U32 R32, RZ, RZ, 0x2 ;  /* 0x00000002ff207424 */ /* 0x000fc600078e00ff */
        /* <DEDUP_REMOVED lines=14> */
.L_x_17120:
        /* <DEDUP_REMOVED lines=13> */
.L_x_17122:
[----:B------:R-:W-:Y:S05]  /*30830*/  BSYNC.RECONVERGENT B2 ;  /* 0x0000000000027941 */ /* 0x000fea0003800200 */
.L_x_17121:
        /* <DEDUP_REMOVED lines=43> */
.L_x_17119:
[----:B------:R-:W-:Y:S05]  /*30af0*/  BSYNC.RECONVERGENT B1 ;  /* 0x0000000000017941 */ /* 0x000fea0003800200 */
.L_x_17118:
        /* <DEDUP_REMOVED lines=21> */
.L_x_17125:
        /* <DEDUP_REMOVED lines=13> */
.L_x_17127:
[----:B------:R-:W-:Y:S05]  /*30d20*/  BSYNC.RECONVERGENT B2 ;  /* 0x0000000000027941 */ /* 0x000fea0003800200 */
.L_x_17126:
        /* <DEDUP_REMOVED lines=43> */
.L_x_17124:
[----:B------:R-:W-:Y:S05]  /*30fe0*/  BSYNC.RECONVERGENT B1 ;  /* 0x0000000000017941 */ /* 0x000fea0003800200 */
.L_x_17123:
        /* <DEDUP_REMOVED lines=23> */
.L_x_17130:
        /* <DEDUP_REMOVED lines=13> */
.L_x_17132:
[----:B------:R-:W-:Y:S05]  /*31230*/  BSYNC.RECONVERGENT B2 ;  /* 0x0000000000027941 */ /* 0x000fea0003800200 */
.L_x_17131:
        /* <DEDUP_REMOVED lines=43> */
.L_x_17129:
[----:B------:R-:W-:Y:S05]  /*314f0*/  BSYNC.RECONVERGENT B1 ;  /* 0x0000000000017941 */ /* 0x000fea0003800200 */
.L_x_17128:
        /* <DEDUP_REMOVED lines=20> */
.L_x_17135:
        /* <DEDUP_REMOVED lines=13> */
.L_x_17137:
[----:B------:R-:W-:Y:S05]  /*31710*/  BSYNC.RECONVERGENT B2 ;  /* 0x0000000000027941 */ /* 0x000fea0003800200 */
.L_x_17136:
        /* <DEDUP_REMOVED lines=43> */
.L_x_17134:
[----:B------:R-:W-:Y:S05]  /*319d0*/  BSYNC.RECONVERGENT B1 ;  /* 0x0000000000017941 */ /* 0x000fea0003800200 */
.L_x_17133:
[----:B------:R-:W-:Y:S01]  /*319e0*/  I2FP.F32.U32 R29, R29 ;  /* 0x0000001d001d7245 */ /* 0x000fe20000201000 */
[----:B------:R-:W-:Y:S01]  /*319f0*/  BSSY.RECONVERGENT B1, `(.L_x_17138) ;  /* 0x0000050000017945 */ /* 0x000fe20003800200 */
[----:B------:R-:W-:-:S04]  /*31a00*/  PRMT R28, R97, 0x7632, R28 ;  /* 0x00007632611c7816 */ /* 0x000fc8000000001c */
[----:B------:R-:W-:Y:S01]  /*31a10*/  SHF.L.U32 R33, R28, 0x10, RZ ;  /* 0x000000101c217819 */ /* 0x000fe200000006ff */
[----:B------:R-:W-:Y:S01]  /*31a20*/  FFMA.FTZ R28, R29, R218, 1.1641532182693481445e-10 ;  /* 0x2f0000001d1c7423 */ /* 0x000fe200000100da */
[----:B------:R-:W-:-:S03]  /*31a30*/  IMAD.MOV.U32 R29, RZ, RZ, R180 ;  /* 0x000000ffff1d7224 */ /* 0x000fc600078e00b4 */
[----:B------:R-:W-:Y:S01]  /*31a40*/  FMUL.FTZ R33, R33, R212 ;  /* 0x000000d421217220 */ /* 0x000fe20000410000 */
[----:B------:R-:W-:Y:S02]  /*31a50*/  FSETP.GTU.FTZ.AND P2, PT, R28, R213, PT ;  /* 0x000000d51c00720b */ /* 0x000fe40003f5c000 */
[----:B------:R-:W-:Y:S02]  /*31a60*/  FSEL R28, R39, RZ, P4 ;  /* 0x000000ff271c7208 */ /* 0x000fe40002000000 */
        /* <DEDUP_REMOVED lines=15> */
.L_x_17140:
        /* <DEDUP_REMOVED lines=13> */
.L_x_17142:
[----:B------:R-:W-:Y:S05]  /*31c30*/  BSYNC.RECONVERGENT B2 ;  /* 0x0000000000027941 */ /* 0x000fea0003800200 */
.L_x_17141:
        /* <DEDUP_REMOVED lines=43> */
.L_x_17139:
[----:B------:R-:W-:Y:S05]  /*31ef0*/  BSYNC.RECONVERGENT B1 ;  /* 0x0000000000017941 */ /* 0x000fea0003800200 */
.L_x_17138:
        /* <DEDUP_REMOVED lines=19> */
.L_x_17145:
        /* <DEDUP_REMOVED lines=13> */
.L_x_17147:
[----:B------:R-:W-:Y:S05]  /*32100*/  BSYNC.RECONVERGENT B2 ;  /* 0x0000000000027941 */ /* 0x000fea0003800200 */
.L_x_17146:
        /* <DEDUP_REMOVED lines=43> */
.L_x_17144:
[----:B------:R-:W-:Y:S05]  /*323c0*/  BSYNC.RECONVERGENT B1 ;  /* 0x0000000000017941 */ /* 0x000fea0003800200 */
.L_x_17143:
        /* <DEDUP_REMOVED lines=23> */
.L_x_17150:
        /* <DEDUP_REMOVED lines=13> */
.L_x_17152:
[----:B------:R-:W-:Y:S05]  /*32610*/  BSYNC.RECONVERGENT B2 ;  /* 0x0000000000027941 */ /* 0x000fea0003800200 */
.L_x_17151:
        /* <DEDUP_REMOVED lines=43> */
.L_x_17149:
[----:B------:R-:W-:Y:S05]  /*328d0*/  BSYNC.RECONVERGENT B1 ;  /* 0x0000000000017941 */ /* 0x000fea0003800200 */
.L_x_17148:
        /* <DEDUP_REMOVED lines=18> */
.L_x_17155:
        /* <DEDUP_REMOVED lines=13> */
.L_x_17157:
[----:B------:R-:W-:Y:S05]  /*32ad0*/  BSYNC.RECONVERGENT B2 ;  /* 0x0000000000027941 */ /* 0x000fea0003800200 */
.L_x_17156:
        /* <DEDUP_REMOVED lines=43> */
.L_x_17154:
[----:B------:R-:W-:Y:S05]  /*32d90*/  BSYNC.RECONVERGENT B1 ;  /* 0x0000000000017941 */ /* 0x000fea0003800200 */
.L_x_17153:
[----:B------:R-:W-:Y:S01]  /*32da0*/  I2FP.F32.U32 R29, R29 ;  /* 0x0000001d001d7245 */ /* 0x000fe20000201000 */
[----:B------:R-:W-:Y:S01]  /*32db0*/  BSSY.RECONVERGENT B1, `(.L_x_17158) ;  /* 0x0000050000017945 */ /* 0x000fe20003800200 */
[----:B------:R-:W-:Y:S02]  /*32dc0*/  PRMT R28, R98, 0x7632, R28 ;  /* 0x00007632621c7816 */ /* 0x000fe4000000001c */
[----:B------:R-:W-:Y:S02]  /*32dd0*/  FSEL R30, R30, RZ, P3 ;  /* 0x000000ff1e1e7208 */ /* 0x000fe40001800000 */
[----:B------:R-:W-:Y:S01]  /*32de0*/  SHF.L.U32 R33, R28, 0x10, RZ ;  /* 0x000000101c217819 */ /* 0x000fe200000006ff */
[----:B------:R-:W-:Y:S01]  /*32df0*/  FFMA.FTZ R28, R29, R218, 1.1641532182693481445e-10 ;  /* 0x2f0000001d1c7423 */ /* 0x000fe200000100da */
[----:B------:R-:W-:-:S03]  /*32e00*/  IMAD.MOV.U32 R29, RZ, RZ, R180 ;  /* 0x000000ffff1d7224 */ /* 0x000fc600078e00b4 */
[----:B------:R-:W-:Y:S01]  /*32e10*/  FMUL.FTZ R33, R33, R212 ;  /* 0x000000d421217220 */ /* 0x000fe20000410000 */
        /* <DEDUP_REMOVED lines=16> */
.L_x_17160:
        /* <DEDUP_REMOVED lines=13> */
.L_x_17162:
[----:B------:R-:W-:Y:S05]  /*32ff0*/  BSYNC.RECONVERGENT B2 ;  /* 0x0000000000027941 */ /* 0x000fea0003800200 */
.L_x_17161:
        /* <DEDUP_REMOVED lines=43> */
.L_x_17159:
[----:B------:R-:W-:Y:S05]  /*332b0*/  BSYNC.RECONVERGENT B1 ;  /* 0x0000000000017941 */ /* 0x000fea0003800200 */
.L_x_17158:
        /* <DEDUP_REMOVED lines=19> */
.L_x_17165:
        /* <DEDUP_REMOVED lines=13> */
.L_x_17167:
[----:B------:R-:W-:Y:S05]  /*334c0*/  BSYNC.RECONVERGENT B2 ;  /* 0x0000000000027941 */ /* 0x000fea0003800200 */
.L_x_17166:
        /* <DEDUP_REMOVED lines=43> */
.L_x_17164:
[----:B------:R-:W-:Y:S05]  /*33780*/  BSYNC.RECONVERGENT B1 ;  /* 0x0000000000017941 */ /* 0x000fea0003800200 */
.L_x_17163:
        /* <DEDUP_REMOVED lines=23> */
.L_x_17170:
        /* <DEDUP_REMOVED lines=13> */
.L_x_17172:
[----:B------:R-:W-:Y:S05]  /*339d0*/  BSYNC.RECONVERGENT B2 ;  /* 0x0000000000027941 */ /* 0x000fea0003800200 */
.L_x_17171:
        /* <DEDUP_REMOVED lines=43> */
.L_x_17169:
[----:B------:R-:W-:Y:S05]  /*33c90*/  BSYNC.RECONVERGENT B1 ;  /* 0x0000000000017941 */ /* 0x000fea0003800200 */
.L_x_17168:
        /* <DEDUP_REMOVED lines=18> */
.L_x_17175:
        /* <DEDUP_REMOVED lines=15> */
.L_x_17177:
[----:B------:R-:W-:Y:S05]  /*33eb0*/  BSYNC.RECONVERGENT B2 ;  /* 0x0000000000027941 */ /* 0x000fea0003800200 */
.L_x_17176:
        /* <DEDUP_REMOVED lines=43> */
.L_x_17174:
[----:B------:R-:W-:Y:S05]  /*34170*/  BSYNC.RECONVERGENT B1 ;  /* 0x0000000000017941 */ /* 0x000fea0003800200 */
.L_x_17173:
[----:B------:R-:W-:Y:S02]  /*34180*/  I2FP.F32.U32 R29, R29 ;  /* 0x0000001d001d7245 */ /* 0x000fe40000201000 */
[----:B------:R-:W-:-:S04]  /*34190*/  PRMT R28, R99, 0x7632, R28 ;  /* 0x00007632631c7816 */ /* 0x000fc8000000001c */
[----:B------:R-:W-:Y:S01]  /*341a0*/  SHF.L.U32 R31, R28, 0x10, RZ ;  /* 0x000000101c1f7819 */ /* 0x000fe200000006ff */
[----:B------:R-:W-:-:S04]  /*341b0*/  FFMA.FTZ R28, R29, R218, 1.1641532182693481445e-10 ;  /* 0x2f0000001d1c7423 */ /* 0x000fc800000100da */
[----:B------:R-:W-:Y:S01]  /*341c0*/  FMUL.FTZ R31, R31, R212 ;  /* 0x000000d41f1f7220 */ /* 0x000fe20000410000 */
[----:B------:R-:W-:Y:S02]  /*341d0*/  FSETP.GTU.FTZ.AND P6, PT, R28, R213, PT ;  /* 0x000000d51c00720b */ /* 0x000fe40003fdc000 */
[----:B------:R-:W-:Y:S02]  /*341e0*/  FSEL R28, R35, RZ, P5 ;  /* 0x000000ff231c7208 */ /* 0x000fe40002800000 */
[----:B------:R-:W-:Y:S02]  /*341f0*/  FSEL R31, R31, RZ, !P6 ;  /* 0x000000ff1f1f7208 */ /* 0x000fe40007000000 */
[----:B------:R-:W-:-:S03]  /*34200*/  SEL R188, RZ, 0x1, P6 ;  /* 0x00000001ffbc7807 */ /* 0x000fc60003000000 */
[----:B------:R-:W-:-:S04]  /*34210*/  FADD.FTZ R35, R31, R28 ;  /* 0x0000001c1f237221 */ /* 0x000fc80000010000 */
[----:B------:R-:W-:Y:S01]  /*34220*/  @P1 FADD.FTZ R35, R91, R35 ;  /* 0x000000235b231221 */ /* 0x000fe20000010000 */
[----:B------:R-:W-:Y:S06]  /*34230*/  BRA `(.L_x_17178) ;  /* 0x00000028001c7947 */ /* 0x000fec0003800000 */
.L_x_17097:
        /* <DEDUP_REMOVED lines=16> */
.L_x_17181:
        /* <DEDUP_REMOVED lines=13> */
.L_x_17183:
[----:B------:R-:W-:Y:S05]  /*34410*/  BSYNC.RECONVERGENT B2 ;  /* 0x0000000000027941 */ /* 0x000fea0003800200 */
.L_x_17182:
        /* <DEDUP_REMOVED lines=42> */
.L_x_17180:
[----:B------:R-:W-:Y:S05]  /*346c0*/  BSYNC.RECONVERGENT B1 ;  /* 0x0000000000017941 */ /* 0x000fea0003800200 */
.L_x_17179:
[----:B------:R-:W-:Y:S01]  /*346d0*/  I2FP.F32.U32 R33, R32 ;  /* 0x0000002000217245 */ /* 0x000fe20000201000 */
[----:B------:R-:W-:Y:S01]  /*346e0*/  BSSY.RECONVERGENT B1, `(.L_x_17184) ;  /* 0x000004c000017945 */ /* 0x000fe20003800200 */
[----:B------:R-:W-:Y:S01]  /*346f0*/  ISETP.NE.AND P2, PT, R34, 0x1, PT ;  /* 0x000000012200780c */ /* 0x000fe20003f45270 */
[----:B--2---:R-:W-:Y:S01]  /*34700*/  HFMA2 R36, -RZ, RZ, 0, 1.1920928955078125e-07 ;  /* 0x00000002ff247431 */ /* 0x004fe200000001ff */
[----:B------:R-:W-:Y:S01]  /*34710*/  LOP3.LUT R205, R205, 0xffffffef, RZ, 0xc0, !PT ;  /* 0xffffffefcdcd7812 */ /* 0x000fe200078ec0ff */
[----:B------:R-:W-:Y:S01]  /*34720*/  FFMA.FTZ R32, R33, R218, 1.1641532182693481445e-10 ;  /* 0x2f00000021207423 */ /* 0x000fe200000100da */
[C---:B-----5:R-:W-:Y:S01]  /*34730*/  IMAD.U32 R35, R28.reuse, 0x10000, RZ ;  /* 0x000100001c237824 */ /* 0x060fe200078e00ff */
        /* <DEDUP_REMOVED lines=13> */
.L_x_17186:
        /* <DEDUP_REMOVED lines=13> */
.L_x_17188:
[----:B------:R-:W-:Y:S05]  /*348e0*/  BSYNC.RECONVERGENT B2 ;  /* 0x0000000000027941 */ /* 0x000fea0003800200 */
.L_x_17187:
        /* <DEDUP_REMOVED lines=43> */
.L_x_17185:
[----:B------:R-:W-:Y:S05]  /*34ba0*/  BSYNC.RECONVERGENT B1 ;  /* 0x0000000000017941 */ /* 0x000fea0003800200 */
.L_x_17184:
[----:B------:R-:W-:Y:S01]  /*34bb0*/  I2FP.F32.U32 R33, R33 ;  /* 0x0000002100217245 */ /* 0x000fe20000201000 */
[----:B------:R-:W-:Y:S01]  /*34bc0*/  BSSY.RECONVERGENT B1, `(.L_x_17189) ;  /* 0x000004b000017945 */ /* 0x000fe20003800200 */
[----:B------:R-:W-:Y:S01]  /*34bd0*/  ISETP.NE.AND P2, PT, R36, 0x1, PT ;  /* 0x000000012400780c */ /* 0x000fe20003f45270 */
[----:B------:R-:W-:Y:S01]  /*34be0*/  IMAD.U32 R39, R28, 0x10000, RZ ;  /* 0x000100001c277824 */ /* 0x000fe200078e00ff */
[----:B------:R-:W-:Y:S01]  /*34bf0*/  LOP3.LUT R205, R205, 0xfffffff7, RZ, 0xc0, !PT ;  /* 0xfffffff7cdcd7812 */ /* 0x000fe200078ec0ff */
[----:B------:R-:W-:Y:S01]  /*34c00*/  FFMA.FTZ R32, R33, R218, 1.1641532182693481445e-10 ;  /* 0x2f00000021207423 */ /* 0x000fe200000100da */
[----:B------:R-:W-:-:S04]  /*34c10*/  IMAD.MOV.U32 R28, RZ, RZ, R180 ;  /* 0x000000ffff1c7224 */ /* 0x000fc800078e00b4 */
        /* <DEDUP_REMOVED lines=12> */
.L_x_17191:
        /* <DEDUP_REMOVED lines=13> */
.L_x_17193:
[----:B------:R-:W-:Y:S05]  /*34db0*/  BSYNC.RECONVERGENT B2 ;  /* 0x0000000000027941 */ /* 0x000fea0003800200 */
.L_x_17192:
        /* <DEDUP_REMOVED lines=43> */
.L_x_17190:
[----:B------:R-:W-:Y:S05]  /*35070*/  BSYNC.RECONVERGENT B1 ;  /* 0x0000000000017941 */ /* 0x000fea0003800200 */
.L_x_17189:
[----:B------:R-:W-:Y:S01]  /*35080*/  I2FP.F32.U32 R33, R28 ;  /* 0x0000001c00217245 */ /* 0x000fe20000201000 */
[----:B------:R-:W-:Y:S01]  /*35090*/  BSSY.RECONVERGENT B1, `(.L_x_17194) ;  /* 0x000004c000017945 */ /* 0x000fe20003800200 */
[----:B------:R-:W-:Y:S01]  /*350a0*/  ISETP.NE.AND P2, PT, R32, 0x1, PT ;  /* 0x000000012000780c */ /* 0x000fe20003f45270 */
[----:B------:R-:W-:Y:S01]  /*350b0*/  IMAD.U32 R37, R29, 0x10000, RZ ;  /* 0x000100001d257824 */ /* 0x000fe200078e00ff */
[----:B------:R-:W-:Y:S01]  /*350c0*/  LOP3.LUT R205, R205, 0xfffffffb, RZ, 0xc0, !PT ;  /* 0xfffffffbcdcd7812 */ /* 0x000fe200078ec0ff */
[----:B------:R-:W-:Y:S01]  /*350d0*/  FFMA.FTZ R28, R33, R218, 1.1641532182693481445e-10 ;  /* 0x2f000000211c7423 */ /* 0x000fe200000100da */
[----:B------:R-:W-:Y:S01]  /*350e0*/  HFMA2 R33, -RZ, RZ, 0, 1.1920928955078125e-07 ;  /* 0x00000002ff217431 */ /* 0x000fe200000001ff */
        /* <DEDUP_REMOVED lines=13> */
.L_x_17196:
        /* <DEDUP_REMOVED lines=13> */
.L_x_17198:
[----:B------:R-:W-:Y:S05]  /*35290*/  BSYNC.RECONVERGENT B2 ;  /* 0x0000000000027941 */ /* 0x000fea0003800200 */
.L_x_17197:
        /* <DEDUP_REMOVED lines=43> */
.L_x_17195:
[----:B------:R-:W-:Y:S05]  /*35550*/  BSYNC.RECONVERGENT B1 ;  /* 0x0000000000017941 */ /* 0x000fea0003800200 */
.L_x_17194:
        /* <DEDUP_REMOVED lines=19> */
.L_x_17201:
        /* <DEDUP_REMOVED lines=13> */
.L_x_17203:
[----:B------:R-:W-:Y:S05]  /*35760*/  BSYNC.RECONVERGENT B2 ;  /* 0x0000000000027941 */ /* 0x000fea0003800200 */
.L_x_17202:
        /* <DEDUP_REMOVED lines=43> */
.L_x_17200:
[----:B------:R-:W-:Y:S05]  /*35a20*/  BSYNC.RECONVERGENT B1 ;  /* 0x0000000000017941 */ /* 0x000fea0003800200 */
.L_x_17199:
        /* <DEDUP_REMOVED lines=18> */
.L_x_17206:
        /* <DEDUP_REMOVED lines=13> */
.L_x_17208:
[----:B------:R-:W-:Y:S05]  /*35c20*/  BSYNC.RECONVERGENT B2 ;  /* 0x0000000000027941 */ /* 0x000fea0003800200 */
.L_x_17207:
        /* <DEDUP_REMOVED lines=43> */
.L_x_17205:
[----:B------:R-:W-:Y:S05]  /*35ee0*/  BSYNC.RECONVERGENT B1 ;  /* 0x0000000000017941 */ /* 0x000fea0003800200 */
.L_x_17204:
        /* <DEDUP_REMOVED lines=17> */
.L_x_17211:
        /* <DEDUP_REMOVED lines=13> */
.L_x_17213:
[----:B------:R-:W-:Y:S05]  /*360d0*/  BSYNC.RECONVERGENT B2 ;  /* 0x0000000000027941 */ /* 0x000fea0003800200 */
.L_x_17212:
        /* <DEDUP_REMOVED lines=43> */
.L_x_17210:
[----:B------:R-:W-:Y:S05]  /*36390*/  BSYNC.RECONVERGENT B1 ;  /* 0x0000000000017941 */ /* 0x000fea0003800200 */
.L_x_17209:
        /* <DEDUP_REMOVED lines=18> */
.L_x_17216:
        /* <DEDUP_REMOVED lines=13> */
.L_x_17218:
[----:B------:R-:W-:Y:S05]  /*36590*/  BSYNC.RECONVERGENT B2 ;  /* 0x0000000000027941 */ /* 0x000fea0003800200 */
.L_x_17217:
        /* <DEDUP_REMOVED lines=43> */
.L_x_17215:
[----:B------:R-:W-:Y:S05]  /*36850*/  BSYNC.RECONVERGENT B1 ;  /* 0x0000000000017941 */ /* 0x000fea0003800200 */
.L_x_17214:
        /* <DEDUP_REMOVED lines=12> */
[----:B------:R-:W-:Y:S01]  /*36920*/  P2R R32, PR, RZ, 0x1 ;  /* 0x00000001ff207803 */ /* 0x000fe20000000000 */
[-C--:B------:R-:W-:Y:S01]  /*36930*/  FMUL.FTZ R229, R229, R212.reuse ;  /* 0x000000d4e5e57220 */ /* 0x080fe20000410000 */
[----:B------:R-:W-:Y:S01]  /*36940*/  LOP3.LUT P0, RZ, R205, 0x8, RZ, 0xc0, !PT ;  /* 0x00000008cdff7812 */ /* 0x000fe2000780c0ff */
[-C--:B------:R-:W-:Y:S01]  /*36950*/  FMUL.FTZ R209, R209, R212.reuse ;  /* 0x000000d4d1d17220 */ /* 0x080fe20000410000 */
[-C--:B------:R-:W-:Y:S01]  /*36960*/  FMUL.FTZ R167, R167, R212.reuse ;  /* 0x000000d4a7a77220 */ /* 0x080fe20000410000 */
[----:B------:R-:W-:Y:S01]  /*36970*/  FMUL.FTZ R31, R31, R212 ;  /* 0x000000d41f1f7220 */ /* 0x000fe20000410000 */
[----:B------:R-:W-:-:S02]  /*36980*/  FSEL R38, R38, RZ, P5 ;  /* 0x000000ff26267208 */ /* 0x000fc40002800000 */
[----:B------:R-:W-:Y:S02]  /*36990*/  LOP3.LUT P6, RZ, R205, 0x2, RZ, 0xc0, !PT ;  /* 0x00000002cdff7812 */ /* 0x000fe400078cc0ff */
[----:B------:R-:W-:Y:S01]  /*369a0*/  FSETP.GTU.FTZ.AND P5, PT, R28, R213, PT ;  /* 0x000000d51c00720b */ /* 0x000fe20003fbc000 */
[----:B------:R-:W-:Y:S01]  /*369b0*/  @P1 FADD.FTZ R36, R92, R36 ;  /* 0x000000245c241221 */ /* 0x000fe20000010000 */
[----:B------:R-:W-:Y:S01]  /*369c0*/  FSEL R37, R39, RZ, P0 ;  /* 0x000000ff27257208 */ /* 0x000fe20000000000 */
[----:B------:R-:W-:Y:S01]  /*369d0*/  @P1 FADD.FTZ R38, R94, R38 ;  /* 0x000000265e261221 */ /* 0x000fe20000010000 */
[----:B------:R-:W-:Y:S02]  /*369e0*/  ISETP.NE.AND P0, PT, R32, RZ, PT ;  /* 0x000000ff2000720c */ /* 0x000fe40003f05270 */
[----:B------:R-:W-:Y:S01]  /*369f0*/  FSEL R34, R231, RZ, P4 ;  /* 0x000000ffe7227208 */ /* 0x000fe20002000000 */
[----:B------:R-:W-:Y:S01]  /*36a00*/  @P1 FADD.FTZ R37, R93, R37 ;  /* 0x000000255d251221 */ /* 0x000fe20000010000 */
[----:B------:R-:W-:-:S02]  /*36a10*/  FSEL R33, R229, RZ, P3 ;  /* 0x000000ffe5217208 */ /* 0x000fc40001800000 */
[----:B------:R-:W-:Y:S01]  /*36a20*/  FSEL R32, R209, RZ, P2 ;  /* 0x000000ffd1207208 */ /* 0x000fe20001000000 */
[----:B------:R-:W-:Y:S01]  /*36a30*/  @P1 FADD.FTZ R34, R90, R34 ;  /* 0x000000225a221221 */ /* 0x000fe20000010000 */
[----:B------:R-:W-:Y:S01]  /*36a40*/  FSEL R39, R167, RZ, P6 ;  /* 0x000000ffa7277208 */ /* 0x000fe20003000000 */
[----:B------:R-:W-:Y:S01]  /*36a50*/  @P1 FADD.FTZ R33, R89, R33 ;  /* 0x0000002159211221 */ /* 0x000fe20000010000 */
[----:B------:R-:W-:Y:S01]  /*36a60*/  FSEL R35, R31, RZ, !P5 ;  /* 0x000000ff1f237208 */ /* 0x000fe20006800000 */
[----:B------:R-:W-:Y:S01]  /*36a70*/  @P1 FADD.FTZ R32, R88, R32 ;  /* 0x0000002058201221 */ /* 0x000fe20000010000 */
[----:B------:R-:W-:Y:S01]  /*36a80*/  PLOP3.LUT P5, PT, P5, PT, PT, 0x8, 0x80 ;  /* 0x000000000080781c */ /* 0x000fe20002fae170 */
[----:B------:R-:W-:Y:S02]  /*36a90*/  @P1 FADD.FTZ R39, R95, R39 ;  /* 0x000000275f271221 */ /* 0x000fe40000010000 */
[----:B------:R-:W-:-:S10]  /*36aa0*/  @P1 FADD.FTZ R35, R91, R35 ;  /* 0x000000235b231221 */ /* 0x000fd40000010000 */
.L_x_17178:
        /* <DEDUP_REMOVED lines=15> */
[----:B------:R-:W-:Y:S02]  /*36ba0*/  SEL R31, RZ, 0x1, !P6 ;  /* 0x00000001ff1f7807 */ /* 0x000fe40007000000 */
        /* <DEDUP_REMOVED lines=32> */
.L_x_17219:
[----:B------:R1:W5:Y:S04]  /*36db0*/  @P0 LDG.E.128 R96, desc[UR8][R228.64] ;  /* 0x00000008e4600981 */ /* 0x000368000c1e1d00 */
[----:B------:R1:W5:Y:S04]  /*36dc0*/  @P1 LDG.E.128 R92, desc[UR8][R208.64] ;  /* 0x00000008d05c1981 */ /* 0x000368000c1e1d00 */
[----:B------:R1:W5:Y:S04]  /*36dd0*/  @P1 LDG.E.128 R88, desc[UR8][R208.64+0x10] ;  /* 0x00001008d0581981 */ /* 0x000368000c1e1d00 */
[----:B------:R1:W5:Y:S01]  /*36de0*/  LDG.E.128 R164, desc[UR8][R230.64] ;  /* 0x00000008e6a47981 */ /* 0x000362000c1e1d00 */
[----:B------:R-:W-:Y:S05]  /*36df0*/  @!P0 BRA `(.L_x_17220) ;  /* 0x0000004c00f08947 */ /* 0x000fea0003800000 */
[----:B------:R-:W-:Y:S01]  /*36e00*/  ISETP.NE.AND P2, PT, R223, 0x1, PT ;  /* 0x00000001df00780c */ /* 0x000fe20003f45270 */
[----:B------:R-:W-:Y:S01]  /*36e10*/  BSSY.RECONVERGENT B1, `(.L_x_17221) ;  /* 0x0000046000017945 */ /* 0x000fe20003800200 */
[----:B0-----:R-:W-:Y:S01]  /*36e20*/  IMAD.MOV.U32 R31, RZ, RZ, 0x2 ;  /* 0x00000002ff1f7424 */ /* 0x001fe200078e00ff */
        /* <DEDUP_REMOVED lines=13> */
.L_x_17223:
        /* <DEDUP_REMOVED lines=13> */
.L_x_17225:
[----:B------:R-:W-:Y:S05]  /*36fd0*/  BSYNC.RECONVERGENT B2 ;  /* 0x0000000000027941 */ /* 0x000fea0003800200 */
.L_x_17224:
        /* <DEDUP_REMOVED lines=41> */
.L_x_17222:
[----:B------:R-:W-:Y:S05]  /*37270*/  BSYNC.RECONVERGENT B1 ;  /* 0x0000000000017941 */ /* 0x000fea0003800200 */
.L_x_17221:
[----:B------:R-:W-:Y:S01]  /*37280*/  I2FP.F32.U32 R29, R28 ;  /* 0x0000001c001d7245 */ /* 0x000fe20000201000 */
[----:B------:R-:W-:Y:S01]  /*37290*/  BSSY.RECONVERGENT B1, `(.L_x_17226) ;  /* 0x000004c000017945 */ /* 0x000fe20003800200 */
[----:B------:R-:W-:Y:S01]  /*372a0*/  ISETP.NE.AND P2, PT, R31, 0x1, PT ;  /* 0x000000011f00780c */ /* 0x000fe20003f45270 */
[----:B------:R-:W-:Y:S01]  /*372b0*/  HFMA2 R183, -RZ, RZ, 0, 1.1920928955078125e-07 ;  /* 0x00000002ffb77431 */ /* 0x000fe200000001ff */
        /* <DEDUP_REMOVED lines=17> */
.L_x_17228:
        /* <DEDUP_REMOVED lines=13> */
.L_x_17230:
[----:B------:R-:W-:Y:S05]  /*374a0*/  BSYNC.RECONVERGENT B2 ;  /* 0x0000000000027941 */ /* 0x000fea0003800200 */
.L_x_17229:
        /* <DEDUP_REMOVED lines=40> */
[----:B------:R-:W-:Y:S02]  /*37730*/  IMAD.MOV.U32 R30, RZ, RZ, R208 ;  /* 0x000000ffff1e7224 */ /* 0x000fe400078e00d0 */
[----:B------:R-:W-:-:S07]  /*37740*/  IMAD.MOV.U32 R208, RZ, RZ, R28 ;  /* 0x000000ffffd07224 */ /* 0x000fce00078e001c */
.L_x_17227:
[----:B------:R-:W-:Y:S05]  /*37750*/  BSYNC.RECONVERGENT B1 ;  /* 0x0000000000017941 */ /* 0x000fea0003800200 */
.L_x_17226:
[----:B------:R-:W-:Y:S01]  /*37760*/  I2FP.F32.U32 R29, R30 ;  /* 0x0000001e001d7245 */ /* 0x000fe20000201000 */
[----:B------:R-:W-:Y:S01]  /*37770*/  IMAD.U32 R31, R96, 0x10000, RZ ;  /* 0x00010000601f7824 */ /* 0x000fe200078e00ff */
[----:B------:R-:W-:Y:S01]  /*37780*/  ISETP.NE.AND P3, PT, R183, 0x1, PT ;  /* 0x00000001b700780c */ /* 0x000fe20003f65270 */
[----:B------:R-:W-:Y:S02]  /*37790*/  BSSY.RECONVERGENT B1, `(.L_x_17231) ;  /* 0x000004d000017945 */ /* 0x000fe40003800200 */
[----:B------:R-:W-:Y:S01]  /*377a0*/  FFMA.FTZ R28, R29, R218, 1.1641532182693481445e-10 ;  /* 0x2f0000001d1c7423 */ /* 0x000fe200000100da */
[----:B------:R-:W-:Y:S01]  /*377b0*/  FMUL.FTZ R31, R31, R212 ;  /* 0x000000d41f1f7220 */ /* 0x000fe20000410000 */
[----:B------:R-:W-:Y:S01]  /*377c0*/  FSEL R29, R182, RZ, P4 ;  /* 0x000000ffb61d7208 */ /* 0x000fe20002000000 */
[----:B------:R-:W-:Y:S02]  /*377d0*/  IMAD.MOV.U32 R182, RZ, RZ, 0x2 ;  /* 0x00000002ffb67424 */ /* 0x000fe400078e00ff */
        /* <DEDUP_REMOVED lines=15> */
.L_x_17233:
        /* <DEDUP_REMOVED lines=13> */
.L_x_17235:
[----:B------:R-:W-:Y:S05]  /*379a0*/  BSYNC.RECONVERGENT B2 ;  /* 0x0000000000027941 */ /* 0x000fea0003800200 */
.L_x_17234:
        /* <DEDUP_REMOVED lines=43> */
.L_x_17232:
[----:B------:R-:W-:Y:S05]  /*37c60*/  BSYNC.RECONVERGENT B1 ;  /* 0x0000000000017941 */ /* 0x000fea0003800200 */
.L_x_17231:
[----:B------:R-:W-:Y:S01]  /*37c70*/  I2FP.F32.U32 R29, R29 ;  /* 0x0000001d001d7245 */ /* 0x000fe20000201000 */
[----:B------:R-:W-:Y:S01]  /*37c80*/  BSSY.RECONVERGENT B1, `(.L_x_17236) ;  /* 0x000004c000017945 */ /* 0x000fe20003800200 */
[----:B------:R-:W-:Y:S02]  /*37c90*/  ISETP.NE.AND P2, PT, R182, 0x1, PT ;  /* 0x00000001b600780c */ /* 0x000fe40003f45270 */
[----:B------:R-:W-:Y:S01]  /*37ca0*/  LOP3.LUT R205, R205, 0xfffffff7, RZ, 0xc0, !PT ;  /* 0xfffffff7cdcd7812 */ /* 0x000fe200078ec0ff */
[----:B------:R-:W-:Y:S01]  /*37cb0*/  FFMA.FTZ R30, R29, R218, 1.1641532182693481445e-10 ;  /* 0x2f0000001d1e7423 */ /* 0x000fe200000100da */
[----:B------:R-:W-:Y:S01]  /*37cc0*/  IMAD.U32 R29, R164, 0x10000, RZ ;  /* 0x00010000a41d7824 */ /* 0x000fe200078e00ff */
[----:B------:R-:W-:Y:S01]  /*37cd0*/  MOV R31, R180 ;  /* 0x000000b4001f7202 */ /* 0x000fe20000000f00 */
[----:B------:R-:W-:Y:S02]  /*37ce0*/  IMAD.MOV.U32 R164, RZ, RZ, 0x2 ;  /* 0x00000002ffa47424 */ /* 0x000fe400078e00ff */
        /* <DEDUP_REMOVED lines=12> */
.L_x_17238:
        /* <DEDUP_REMOVED lines=13> */
.L_x_17240:
[----:B------:R-:W-:Y:S05]  /*37e80*/  BSYNC.RECONVERGENT B2 ;  /* 0x0000000000027941 */ /* 0x000fea0003800200 */
.L_x_17239:
        /* <DEDUP_REMOVED lines=43> */
.L_x_17237:
[----:B------:R-:W-:Y:S05]  /*38140*/  BSYNC.RECONVERGENT B1 ;  /* 0x0000000000017941 */ /* 0x000fea0003800200 */
.L_x_17236:
[----:B------:R-:W-:Y:S01]  /*38150*/  PRMT R30, R96, 0x7632, R30 ;  /* 0x00007632601e7816 */ /* 0x000fe2000000001e */
[----:B------:R-:W-:Y:S01]  /*38160*/  BSSY.RECONVERGENT B1, `(.L_x_17241) ;  /* 0x0000050000017945 */ /* 0x000fe20003800200 */
[----:B------:R-:W-:Y:S01]  /*38170*/  I2FP.F32.U32 R31, R31 ;  /* 0x0000001f001f7245 */ /* 0x000fe20000201000 */
[----:B------:R-:W-:Y:S01]  /*38180*/  IMAD.MOV.U32 R184, RZ, RZ, 0x2 ;  /* 0x00000002ffb87424 */ /* 0x000fe200078e00ff */
[----:B------:R-:W-:Y:S01]  /*38190*/  ISETP.NE.AND P3, PT, R164, 0x1, PT ;  /* 0x00000001a400780c */ /* 0x000fe20003f65270 */
[----:B------:R-:W-:Y:S02]  /*381a0*/  IMAD.U32 R183, R30, 0x10000, RZ ;  /* 0x000100001eb77824 */ /* 0x000fe400078e00ff */
[----:B------:R-:W-:Y:S01]  /*381b0*/  FFMA.FTZ R30, R31, R218, 1.1641532182693481445e-10 ;  /* 0x2f0000001f1e7423 */ /* 0x000fe200000100da */
[----:B------:R-:W-:Y:S01]  /*381c0*/  MOV R31, R180 ;  /* 0x000000b4001f7202 */ /* 0x000fe20000000f00 */
[----:B------:R-:W-:-:S03]  /*381d0*/  FMUL.FTZ R183, R183, R212 ;  /* 0x000000d4b7b77220 */ /* 0x000fc60000410000 */
[----:B------:R-:W-:Y:S02]  /*381e0*/  FSETP.GTU.FTZ.AND P2, PT, R30, R213, PT ;  /* 0x000000d51e00720b */ /* 0x000fe40003f5c000 */
[----:B------:R-:W-:Y:S02]  /*381f0*/  FSEL R30, R29, RZ, P4 ;  /* 0x000000ff1d1e7208 */ /* 0x000fe40002000000 */
        /* <DEDUP_REMOVED lines=13> */
.L_x_17243:
        /* <DEDUP_REMOVED lines=13> */
.L_x_17245:
[----:B------:R-:W-:Y:S05]  /*383a0*/  BSYNC.RECONVERGENT B2 ;  /* 0x0000000000027941 */ /* 0x000fea0003800200 */
.L_x_17244:
        /* <DEDUP_REMOVED lines=43> */
.L_x_17242:
[----:B------:R-:W-:Y:S05]  /*38660*/  BSYNC.RECONVERGENT B1 ;  /* 0x0000000000017941 */ /* 0x000fea0003800200 */
.L_x_17241:
        /* <DEDUP_REMOVED lines=8> */
[----:B------:R-:W-:Y:S02]  /*386f0*/  MOV R165, R180 ;  /* 0x000000b400a57202 */ /* 0x000fe40000000f00 */
        /* <DEDUP_REMOVED lines=12> */
.L_x_17248:
        /* <DEDUP_REMOVED lines=13> */
.L_x_17250:
[----:B------:R-:W-:Y:S05]  /*38890*/  BSYNC.RECONVERGENT B2 ;  /* 0x0000000000027941 */ /* 0x000fea0003800200 */
.L_x_17249:
        /* <DEDUP_REMOVED lines=43> */
.L_x_17247:
[----:B------:R-:W-:Y:S05]  /*38b50*/  BSYNC.RECONVERGENT B1 ;  /* 0x0000000000017941 */ /* 0x000fea0003800200 */
.L_x_17246:
[----:B------:R-:W-:Y:S01]  /*38b60*/  I2FP.F32.U32 R165, R165 ;  /* 0x000000a500a57245 */ /* 0x000fe20000201000 */
[----:B------:R-:W-:Y:S01]  /*38b70*/  IMAD.U32 R183, R97, 0x10000, RZ ;  /* 0x0001000061b77824 */ /* 0x000fe200078e00ff */
[----:B------:R-:W-:Y:S01]  /*38b80*/  ISETP.NE.AND P3, PT, R185, 0x1, PT ;  /* 0x00000001b900780c */ /* 0x000fe20003f65270 */
[----:B------:R-:W-:Y:S01]  /*38b90*/  BSSY.RECONVERGENT B1, `(.L_x_17251) ;  /* 0x000004d000017945 */ /* 0x000fe20003800200 */
[----:B------:R-:W-:Y:S02]  /*38ba0*/  IMAD.MOV.U32 R184, RZ, RZ, 0x2 ;  /* 0x00000002ffb87424 */ /* 0x000fe400078e00ff */
[----:B------:R-:W-:Y:S01]  /*38bb0*/  FFMA.FTZ R164, R165, R218, 1.1641532182693481445e-10 ;  /* 0x2f000000a5a47423 */ /* 0x000fe200000100da */
[----:B------:R-:W-:Y:S01]  /*38bc0*/  FMUL.FTZ R183, R183, R212 ;  /* 0x000000d4b7b77220 */ /* 0x000fe20000410000 */
[----:B------:R-:W-:-:S03]  /*38bd0*/  FSEL R165, R30, RZ, P4 ;  /* 0x000000ff1ea57208 */ /* 0x000fc60002000000 */
        /* <DEDUP_REMOVED lines=15> */
.L_x_17253:
        /* <DEDUP_REMOVED lines=13> */
.L_x_17255:
[----:B------:R-:W-:Y:S05]  /*38da0*/  BSYNC.RECONVERGENT B2 ;  /* 0x0000000000027941 */ /* 0x000fea0003800200 */
.L_x_17254:
        /* <DEDUP_REMOVED lines=43> */
.L_x_17252:
[----:B------:R-:W-:Y:S05]  /*39060*/  BSYNC.RECONVERGENT B1 ;  /* 0x0000000000017941 */ /* 0x000fea0003800200 */
.L_x_17251:
        /* <DEDUP_REMOVED lines=20> */
.L_x_17258:
        /* <DEDUP_REMOVED lines=13> */
.L_x_17260:
[----:B------:R-:W-:Y:S05]  /*39280*/  BSYNC.RECONVERGENT B2 ;  /* 0x0000000000027941 */ /* 0x000fea0003800200 */
.L_x_17259:
        /* <DEDUP_REMOVED lines=43> */
.L_x_17257:
[----:B------:R-:W-:Y:S05]  /*39540*/  BSYNC.RECONVERGENT B1 ;  /* 0x0000000000017941 */ /* 0x000fea0003800200 */
.L_x_17256:
[----:B------:R-:W-:Y:S01]  /*39550*/  PRMT R164, R97, 0x7632, R164 ;  /* 0x0000763261a47816 */ /* 0x000fe200000000a4 */
[----:B------:R-:W-:Y:S01]  /*39560*/  BSSY.RECONVERGENT B1, `(.L_x_17261) ;  /* 0x0000050000017945 */ /* 0x000fe20003800200 */
[----:B------:R-:W-:Y:S01]  /*39570*/  I2FP.F32.U32 R165, R165 ;  /* 0x000000a500a57245 */ /* 0x000fe20000201000 */
[----:B------:R-:W-:Y:S02]  /*39580*/  IMAD.MOV.U32 R187, RZ, RZ, 0x2 ;  /* 0x00000002ffbb7424 */ /* 0x000fe400078e00ff */
[----:B------:R-:W-:Y:S02]  /*39590*/  IMAD.U32 R185, R164, 0x10000, RZ ;  /* 0x00010000a4b97824 */ /* 0x000fe400078e00ff */
[----:B------:R-:W-:Y:S01]  /*395a0*/  FFMA.FTZ R164, R165, R218, 1.1641532182693481445e-10 ;  /* 0x2f000000a5a47423 */ /* 0x000fe200000100da */
[----:B------:R-:W-:Y:S01]  /*395b0*/  MOV R165, R180 ;  /* 0x000000b400a57202 */ /* 0x000fe20000000f00 */
[----:B------:R-:W-:-:S03]  /*395c0*/  FMUL.FTZ R185, R185, R212 ;  /* 0x000000d4b9b97220 */ /* 0x000fc60000410000 */
        /* <DEDUP_REMOVED lines=16> */
.L_x_17263:
        /* <DEDUP_REMOVED lines=13> */
.L_x_17265:
[----:B------:R-:W-:Y:S05]  /*397a0*/  BSYNC.RECONVERGENT B2 ;  /* 0x0000000000027941 */ /* 0x000fea0003800200 */
.L_x_17264:
        /* <DEDUP_REMOVED lines=43> */
.L_x_17262:
[----:B------:R-:W-:Y:S05]  /*39a60*/  BSYNC.RECONVERGENT B1 ;  /* 0x0000000000017941 */ /* 0x000fea0003800200 */
.L_x_17261:
        /* <DEDUP_REMOVED lines=19> */
.L_x_17268:
        /* <DEDUP_REMOVED lines=13> */
.L_x_17270:
[----:B------:R-:W-:Y:S05]  /*39c70*/  BSYNC.RECONVERGENT B2 ;  /* 0x0000000000027941 */ /* 0x000fea0003800200 */
.L_x_17269:
        /* <DEDUP_REMOVED lines=43> */
.L_x_17267:
[----:B------:R-:W-:Y:S05]  /*39f30*/  BSYNC.RECONVERGENT B1 ;  /* 0x0000000000017941 */ /* 0x000fea0003800200 */
.L_x_17266:
        /* <DEDUP_REMOVED lines=11> */
[--C-:B------:R-:W-:Y:S01]  /*39ff0*/  FADD.FTZ R164, R164, R185.reuse ;  /* 0x000000b9a4a47221 */ /* 0x100fe20000010000 */
[----:B------:R-:W-:Y:S02]  /*3a000*/  MOV R187, R180 ;  /* 0x000000b400bb7202 */ /* 0x000fe40000000f00 */
[----:B------:R-:W-:Y:S01]  /*3a010*/  PRMT R185, R165, 0x7610, R185 ;  /* 0x00007610a5b97816 */ /* 0x000fe200000000b9 */
        /* <DEDUP_REMOVED lines=10> */
.L_x_17273:
        /* <DEDUP_REMOVED lines=13> */
.L_x_17275:
[----:B------:R-:W-:Y:S05]  /*3a190*/  BSYNC.RECONVERGENT B2 ;  /* 0x0000000000027941 */ /* 0x000fea0003800200 */
.L_x_17274:
        /* <DEDUP_REMOVED lines=43> */
.L_x_17272:
[----:B------:R-:W-:Y:S05]  /*3a450*/  BSYNC.RECONVERGENT B1 ;  /* 0x0000000000017941 */ /* 0x000fea0003800200 */
.L_x_17271:
[----:B------:R-:W-:Y:S01]  /*3a460*/  ISETP.NE.AND P4, PT, R209, 0x1, PT ;  /* 0x00000001d100780c */ /* 0x000fe20003f85270 */
[----:B------:R-:W-:Y:S01]  /*3a470*/  BSSY.RECONVERGENT B1, `(.L_x_17276) ;  /* 0x000004a000017945 */ /* 0x000fe20003800200 */
[----:B------:R-:W-:Y:S01]  /*3a480*/  I2FP.F32.U32 R165, R187 ;  /* 0x000000bb00a57245 */ /* 0x000fe20000201000 */
[----:B------:R-:W-:Y:S01]  /*3a490*/  IMAD.U32 R187, R166, 0x10000, RZ ;  /* 0x00010000a6bb7824 */ /* 0x000fe200078e00ff */
[----:B------:R-:W-:Y:S01]  /*3a4a0*/  MOV R188, R180 ;  /* 0x000000b400bc7202 */ /* 0x000fe20000000f00 */
[----:B------:R-:W-:Y:S02]  /*3a4b0*/  IMAD.MOV.U32 R223, RZ, RZ, 0x2 ;  /* 0x00000002ffdf7424 */ /* 0x000fe400078e00ff */
        /* <DEDUP_REMOVED lines=12> */
.L_x_17278:
        /* <DEDUP_REMOVED lines=13> */
.L_x_17280:
[----:B------:R-:W-:Y:S05]  /*3a650*/  BSYNC.RECONVERGENT B2 ;  /* 0x0000000000027941 */ /* 0x000fea0003800200 */
.L_x_17279:
        /* <DEDUP_REMOVED lines=43> */
.L_x_17277:
[----:B------:R-:W-:Y:S05]  /*3a910*/  BSYNC.RECONVERGENT B1 ;  /* 0x0000000000017941 */ /* 0x000fea0003800200 */
.L_x_17276:
        /* <DEDUP_REMOVED lines=24> */
.L_x_17283:
        /* <DEDUP_REMOVED lines=13> */
.L_x_17285:
[----:B------:R-:W-:Y:S05]  /*3ab70*/  BSYNC.RECONVERGENT B2 ;  /* 0x0000000000027941 */ /* 0x000fea0003800200 */
.L_x_17284:
        /* <DEDUP_REMOVED lines=43> */
.L_x_17282:
[----:B------:R-:W-:Y:S05]  /*3ae30*/  BSYNC.RECONVERGENT B1 ;  /* 0x0000000000017941 */ /* 0x000fea0003800200 */
.L_x_17281:
        /* <DEDUP_REMOVED lines=19> */
.L_x_17288:
        /* <DEDUP_REMOVED lines=13> */
.L_x_17290:
[----:B------:R-:W-:Y:S05]  /*3b040*/  BSYNC.RECONVERGENT B2 ;  /* 0x0000000000027941 */ /* 0x000fea0003800200 */
.L_x_17289:
        /* <DEDUP_REMOVED lines=43> */
.L_x_17287:
[----:B------:R-:W-:Y:S05]  /*3b300*/  BSYNC.RECONVERGENT B1 ;  /* 0x0000000000017941 */ /* 0x000fea0003800200 */
.L_x_17286:
        /* <DEDUP_REMOVED lines=9> */
[----:B------:R-:W-:Y:S02]  /*3b3a0*/  ISETP.NE.AND P5, PT, R223, 0x1, PT ;  /* 0x00000001df00780c */ /* 0x000fe40003fa5270 */
[----:B------:R-:W-:-:S05]  /*3b3b0*/  FSEL R209, R166, RZ, P4 ;  /* 0x000000ffa6d17208 */ /* 0x000fca0002000000 */
[----:B------:R-:W-:Y:S01]  /*3b3c0*/  FADD.FTZ R166, R188, R209 ;  /* 0x000000d1bca67221 */ /* 0x000fe20000010000 */
[----:B------:R-:W-:-:S03]  /*3b3d0*/  MOV R188, R180 ;  /* 0x000000b400bc7202 */ /* 0x000fc60000000f00 */
[----:B------:R-:W-:Y:S02]  /*3b3e0*/  @P1 FADD.FTZ R166, R90, R166 ;  /* 0x000000a65aa61221 */ /* 0x000fe40000010000 */
        /* <DEDUP_REMOVED lines=9> */
.L_x_17293:
        /* <DEDUP_REMOVED lines=13> */
.L_x_17295:
[----:B------:R-:W-:Y:S05]  /*3b550*/  BSYNC.RECONVERGENT B2 ;  /* 0x0000000000027941 */ /* 0x000fea0003800200 */
.L_x_17294:
        /* <DEDUP_REMOVED lines=43> */
.L_x_17292:
[----:B------:R-:W-:Y:S05]  /*3b810*/  BSYNC.RECONVERGENT B1 ;  /* 0x0000000000017941 */ /* 0x000fea0003800200 */
.L_x_17291:
[----:B------:R-:W-:Y:S01]  /*3b820*/  ISETP.NE.AND P6, PT, R228, 0x1, PT ;  /* 0x00000001e400780c */ /* 0x000fe20003fc5270 */
[----:B------:R-:W-:Y:S01]  /*3b830*/  IMAD.U32 R167, R167, 0x10000, RZ ;  /* 0x00010000a7a77824 */ /* 0x000fe200078e00ff */
[----:B------:R-:W-:Y:S01]  /*3b840*/  I2FP.F32.U32 R209, R188 ;  /* 0x000000bc00d17245 */ /* 0x000fe20000201000 */
[----:B------:R-:W-:Y:S01]  /*3b850*/  BSSY.RECONVERGENT B1, `(.L_x_17296) ;  /* 0x000004a000017945 */ /* 0x000fe20003800200 */
[----:B------:R-:W-:Y:S01]  /*3b860*/  MOV R223, R180 ;  /* 0x000000b400df7202 */ /* 0x000fe20000000f00 */
[----:B------:R-:W-:Y:S02]  /*3b870*/  FMUL.FTZ R167, R167, R212 ;  /* 0x000000d4a7a77220 */ /* 0x000fe40000410000 */
[----:B------:R-:W-:Y:S01]  /*3b880*/  FFMA.FTZ R188, R209, R218, 1.1641532182693481445e-10 ;  /* 0x2f000000d1bc7423 */ /* 0x000fe200000100da */
[----:B------:R-:W-:-:S04]  /*3b890*/  IMAD.MOV.U32 R209, RZ, RZ, 0x2 ;  /* 0x00000002ffd17424 */ /* 0x000fc800078e00ff */
        /* <DEDUP_REMOVED lines=10> */
.L_x_17298:
        /* <DEDUP_REMOVED lines=15> */
.L_x_17300:
[----:B------:R-:W-:Y:S05]  /*3ba30*/  BSYNC.RECONVERGENT B2 ;  /* 0x0000000000027941 */ /* 0x000fea0003800200 */
.L_x_17299:
        /* <DEDUP_REMOVED lines=43> */
.L_x_17297:
[----:B------:R-:W-:Y:S05]  /*3bcf0*/  BSYNC.RECONVERGENT B1 ;  /* 0x0000000000017941 */ /* 0x000fea0003800200 */
.L_x_17296:
[----:B------:R-:W-:Y:S02]  /*3bd00*/  I2FP.F32.U32 R215, R223 ;  /* 0x000000df00d77245 */ /* 0x000fe40000201000 */
[----:B------:R-:W-:-:S03]  /*3bd10*/  PRMT R188, R99, 0x7632, R188 ;  /* 0x0000763263bc7816 */ /* 0x000fc600000000bc */
[----:B------:R-:W-:Y:S02]  /*3bd20*/  FFMA.FTZ R218, R215, R218, 1.1641532182693481445e-10 ;  /* 0x2f000000d7da7423 */ /* 0x000fe400000100da */
[----:B------:R-:W-:-:S03]  /*3bd30*/  IMAD.U32 R217, R188, 0x10000, RZ ;  /* 0x00010000bcd97824 */ /* 0x000fc600078e00ff */
[----:B------:R-:W-:Y:S01]  /*3bd40*/  FSETP.GTU.FTZ.AND P6, PT, R218, R213, PT ;  /* 0x000000d5da00720b */ /* 0x000fe20003fdc000 */
[----:B------:R-:W-:Y:S01]  /*3bd50*/  FMUL.FTZ R217, R217, R212 ;  /* 0x000000d4d9d97220 */ /* 0x000fe20000410000 */
[----:B------:R-:W-:Y:S02]  /*3bd60*/  FSEL R212, R167, RZ, P5 ;  /* 0x000000ffa7d47208 */ /* 0x000fe40002800000 */
[----:B------:R-:W-:Y:S02]  /*3bd70*/  SEL R188, RZ, 0x1, P6 ;  /* 0x00000001ffbc7807 */ /* 0x000fe40003000000 */
[----:B------:R-:W-:-:S05]  /*3bd80*/  FSEL R217, R217, RZ, !P6 ;  /* 0x000000ffd9d97208 */ /* 0x000fca0007000000 */
[----:B------:R-:W-:-:S04]  /*3bd90*/  FADD.FTZ R167, R217, R212 ;  /* 0x000000d4d9a77221 */ /* 0x000fc80000010000 */
[----:B------:R-:W-:Y:S01]  /*3bda0*/  @P1 FADD.FTZ R167, R91, R167 ;  /* 0x000000a75ba71221 */ /* 0x000fe20000010000 */
[----:B------:R-:W-:Y:S06]  /*3bdb0*/  BRA `(.L_x_17301) ;  /* 0x00000028001c7947 */ /* 0x000fec0003800000 */
.L_x_17220:
        /* <DEDUP_REMOVED lines=16> */
.L_x_17304:
        /* <DEDUP_REMOVED lines=13> */
.L_x_17306:
[----:B------:R-:W-:Y:S05]  /*3bf90*/  BSYNC.RECONVERGENT B2 ;  /* 0x0000000000027941 */ /* 0x000fea0003800200 */
.L_x_17305:
        /* <DEDUP_REMOVED lines=42> */
.L_x_17303:
[----:B------:R-:W-:Y:S05]  /*3c240*/  BSYNC.RECONVERGENT B1 ;  /* 0x0000000000017941 */ /* 0x000fea0003800200 */
.L_x_17302:
[----:B------:R-:W-:Y:S01]  /*3c250*/  I2FP.F32.U32 R29, R28 ;  /* 0x0000001c001d7245 */ /* 0x000fe20000201000 */
[----:B------:R-:W-:Y:S01]  /*3c260*/  BSSY.RECONVERGENT B1, `(.L_x_17307) ;  /* 0x000004c000017945 */ /* 0x000fe20003800200 */
[----:B------:R-:W-:Y:S01]  /*3c270*/  ISETP.NE.AND P2, PT, R30, 0x1, PT ;  /* 0x000000011e00780c */ /* 0x000fe20003f45270 */
[----:B------:R-:W-:Y:S01]  /*3c280*/  IMAD.MOV.U32 R31, RZ, RZ, 0x2 ;  /* 0x00000002ff1f7424 */ /* 0x000fe200078e00ff */
[----:B------:R-:W-:Y:S01]  /*3c290*/  LOP3.LUT R205, R205, 0xffffffef, RZ, 0xc0, !PT ;  /* 0xffffffefcdcd7812 */ /* 0x000fe200078ec0ff */
[----:B------:R-:W-:Y:S01]  /*3c2a0*/  FFMA.FTZ R28, R29, R218, 1.1641532182693481445e-10 ;  /* 0x2f0000001d1c7423 */ /* 0x000fe200000100da */
[C---:B-----5:R-:W-:Y:S01]  /*3c2b0*/  SHF.L.U32 R223, R164.reuse, 0x10, RZ ;  /* 0x00000010a4df7819 */ /* 0x060fe200000006ff */
        /* <DEDUP_REMOVED lines=13> */
.L_x_17309:
        /* <DEDUP_REMOVED lines=13> */
.L_x_17311:
[----:B------:R-:W-:Y:S05]  /*3c460*/  BSYNC.RECONVERGENT B2 ;  /* 0x0000000000027941 */ /* 0x000fea0003800200 */
.L_x_17310:
        /* <DEDUP_REMOVED lines=43> */
.L_x_17308:
[----:B------:R-:W-:Y:S05]  /*3c720*/  BSYNC.RECONVERGENT B1 ;  /* 0x0000000000017941 */ /* 0x000fea0003800200 */
.L_x_17307:
        /* <DEDUP_REMOVED lines=19> */
.L_x_17314:
        /* <DEDUP_REMOVED lines=13> */
.L_x_17316:
[----:B------:R-:W-:Y:S05]  /*3c930*/  BSYNC.RECONVERGENT B2 ;  /* 0x0000000000027941 */ /* 0x000fea0003800200 */
.L_x_17315:
        /* <DEDUP_REMOVED lines=43> */
.L_x_17313:
[----:B------:R-:W-:Y:S05]  /*3cbf0*/  BSYNC.RECONVERGENT B1 ;  /* 0x0000000000017941 */ /* 0x000fea0003800200 */
.L_x_17312:
        /* <DEDUP_REMOVED lines=20> */
.L_x_17319:
        /* <DEDUP_REMOVED lines=13> */
.L_x_17321:
[----:B------:R-:W-:Y:S05]  /*3ce10*/  BSYNC.RECONVERGENT B2 ;  /* 0x0000000000027941 */ /* 0x000fea0003800200 */
.L_x_17320:
        /* <DEDUP_REMOVED lines=43> */
.L_x_17318:
[----:B------:R-:W-:Y:S05]  /*3d0d0*/  BSYNC.RECONVERGENT B1 ;  /* 0x0000000000017941 */ /* 0x000fea0003800200 */
.L_x_17317:
        /* <DEDUP_REMOVED lines=19> */
.L_x_17324:
        /* <DEDUP_REMOVED lines=13> */
.L_x_17326:
[----:B------:R-:W-:Y:S05]  /*3d2e0*/  BSYNC.RECONVERGENT B2 ;  /* 0x0000000000027941 */ /* 0x000fea0003800200 */
.L_x_17325:
        /* <DEDUP_REMOVED lines=43> */
.L_x_17323:
[----:B------:R-:W-:Y:S05]  /*3d5a0*/  BSYNC.RECONVERGENT B1 ;  /* 0x0000000000017941 */ /* 0x000fea0003800200 */
.L_x_17322:
        /* <DEDUP_REMOVED lines=18> */
.L_x_17329:
        /* <DEDUP_REMOVED lines=13> */
.L_x_17331:
[----:B------:R-:W-:Y:S05]  /*3d7a0*/  BSYNC.RECONVERGENT B2 ;  /* 0x0000000000027941 */ /* 0x000fea0003800200 */
.L_x_17330:
        /* <DEDUP_REMOVED lines=43> */
.L_x_17328:
[----:B------:R-:W-:Y:S05]  /*3da60*/  BSYNC.RECONVERGENT B1 ;  /* 0x0000000000017941 */ /* 0x000fea0003800200 */
.L_x_17327:
        /* <DEDUP_REMOVED lines=17> */
.L_x_17334:
        /* <DEDUP_REMOVED lines=13> */
.L_x_17336:
[----:B------:R-:W-:Y:S05]  /*3dc50*/  BSYNC.RECONVERGENT B2 ;  /* 0x0000000000027941 */ /* 0x000fea0003800200 */
.L_x_17335:
        /* <DEDUP_REMOVED lines=43> */
.L_x_17333:
[----:B------:R-:W-:Y:S05]  /*3df10*/  BSYNC.RECONVERGENT B1 ;  /* 0x0000000000017941 */ /* 0x000fea0003800200 */
.L_x_17332:
        /* <DEDUP_REMOVED lines=18> */
.L_x_17339:
        /* <DEDUP_REMOVED lines=13> */
.L_x_17341:
[----:B------:R-:W-:Y:S05]  /*3e110*/  BSYNC.RECONVERGENT B2 ;  /* 0x0000000000027941 */ /* 0x000fea0003800200 */
.L_x_17340:
        /* <DEDUP_REMOVED lines=43> */
.L_x_17338:
[----:B------:R-:W-:Y:S05]  /*3e3d0*/  BSYNC.RECONVERGENT B1 ;  /* 0x0000000000017941 */ /* 0x000fea0003800200 */
.L_x_17337:
[----:B------:R-:W-:Y:S01]  /*3e3e0*/  P2R R30, PR, RZ, 0x2 ;  /* 0x00000002ff1e7803 */ /* 0x000fe20000000000 */
[-C--:B------:R-:W-:Y:S01]  /*3e3f0*/  FMUL.FTZ R223, R223, R212.reuse ;  /* 0x000000d4dfdf7220 */ /* 0x080fe20000410000 */
[----:B------:R-:W-:Y:S01]  /*3e400*/  I2FP.F32.U32 R29, R29 ;  /* 0x0000001d001d7245 */ /* 0x000fe20000201000 */
[-C--:B------:R-:W-:Y:S01]  /*3e410*/  FMUL.FTZ R231, R231, R212.reuse ;  /* 0x000000d4e7e77220 */ /* 0x080fe20000410000 */
[----:B------:R-:W-:Y:S01]  /*3e420*/  LOP3.LUT P1, RZ, R205, 0x10, RZ, 0xc0, !PT ;  /* 0x00000010cdff7812 */ /* 0x000fe2000782c0ff */
[----:B------:R-:W-:Y:S01]  /*3e430*/  FMUL.FTZ R235, R235, R212 ;  /* 0x000000d4ebeb7220 */ /* 0x000fe20000410000 */
[----:B------:R-:W-:Y:S01]  /*3e440*/  P2R R31, PR, RZ, 0x1 ;  /* 0x00000001ff1f7803 */ /* 0x000fe20000000000 */
[----:B------:R-:W-:Y:S01]  /*3e450*/  FFMA.FTZ R218, R29, R218, 1.1641532182693481445e-10 ;  /* 0x2f0000001dda7423 */ /* 0x000fe200000100da */
[----:B------:R-:W-:Y:S01]  /*3e460*/  LOP3.LUT P0, RZ, R205, 0x8, RZ, 0xc0, !PT ;  /* 0x00000008cdff7812 */ /* 0x000fe2000780c0ff */
[-C--:B------:R-:W-:Y:S01]  /*3e470*/  FMUL.FTZ R239, R239, R212.reuse ;  /* 0x000000d4efef7220 */ /* 0x080fe20000410000 */
[----:B------:R-:W-:Y:S01]  /*3e480*/  SHF.L.U32 R167, R167, 0x10, RZ ;  /* 0x00000010a7a77819 */ /* 0x000fe200000006ff */
[-C--:B------:R-:W-:Y:S01]  /*3e490*/  FMUL.FTZ R237, R237, R212.reuse ;  /* 0x000000d4eded7220 */ /* 0x080fe20000410000 */
[----:B------:R-:W-:Y:S01]  /*3e4a0*/  LOP3.LUT P5, RZ, R205, 0x2, RZ, 0xc0, !PT ;  /* 0x00000002cdff7812 */ /* 0x000fe200078ac0ff */
[-C--:B------:R-:W-:Y:S01]  /*3e4b0*/  FMUL.FTZ R233, R233, R212.reuse ;  /* 0x000000d4e9e97220 */ /* 0x080fe20000410000 */
[----:B------:R-:W-:Y:S01]  /*3e4c0*/  FSEL R28, R223, RZ, P1 ;  /* 0x000000ffdf1c7208 */ /* 0x000fe20000800000 */
[-C--:B------:R-:W-:Y:S01]  /*3e4d0*/  FMUL.FTZ R229, R229, R212.reuse ;  /* 0x000000d4e5e57220 */ /* 0x080fe20000410000 */
[----:B------:R-:W-:Y:S01]  /*3e4e0*/  ISETP.NE.AND P1, PT, R30, RZ, PT ;  /* 0x000000ff1e00720c */ /* 0x000fe20003f25270 */
[----:B------:R-:W-:Y:S01]  /*3e4f0*/  FMUL.FTZ R167, R167, R212 ;  /* 0x000000d4a7a77220 */ /* 0x000fe20000410000 */
        /* <DEDUP_REMOVED lines=19> */
.L_x_17301:
        /* <DEDUP_REMOVED lines=17> */
[----:B------:R-:W-:Y:S01]  /*3e740*/  SEL R216, RZ, 0x100, !P6 ;  /* 0x00000100ffd87807 */ /* 0x000fe20007000000 */
[----:B------:R1:W-:Y:S01]  /*3e750*/  STG.E.128 desc[UR8][R226.64+0x10], R164 ;  /* 0x000010a4e2007986 */ /* 0x0003e2000c101d08 */
[----:B------:R-:W-:Y:S01]  /*3e760*/  LOP3.LUT P1, RZ, R205, 0x10, RZ, 0xc0, !PT ;  /* 0x00000010cdff7812 */ /* 0x000fe2000782c0ff */
[----:B------:R-:W-:Y:S01]  /*3e770*/  FADD.FTZ R215, R214, R85 ;  /* 0x00000055d6d77221 */ /* 0x000fe20000010000 */
[----:B------:R-:W-:Y:S02]  /*3e780*/  LOP3.LUT R228, R228, R213, R212, 0xfe, !PT ;  /* 0x000000d5e4e47212 */ /* 0x000fe400078efed4 */
[----:B------:R-:W-:Y:S01]  /*3e790*/  LOP3.LUT R212, R216, R218, R217, 0xfe, !PT ;  /* 0x000000dad8d47212 */ /* 0x000fe200078efed9 */
[----:B------:R-:W-:Y:S01]  /*3e7a0*/  FADD.FTZ R214, R215, R86 ;  /* 0x00000056d7d67221 */ /* 0x000fe20000010000 */
[----:B------:R-:W-:-:S02]  /*3e7b0*/  SEL R213, RZ, 0x1, !P2 ;  /* 0x00000001ffd57807 */ /* 0x000fc40005000000 */
[----:B------:R-:W-:Y:S01]  /*3e7c0*/  SEL R217, RZ, 0x1, !P1 ;  /* 0x00000001ffd97807 */ /* 0x000fe20004800000 */
[----:B------:R-:W-:Y:S01]  /*3e7d0*/  FADD.FTZ R215, R214, R87 ;  /* 0x00000057d6d77221 */ /* 0x000fe20000010000 */
[----:B------:R-:W-:Y:S02]  /*3e7e0*/  LOP3.LUT R213, R228, R213, RZ, 0xfc, !PT ;  /* 0x000000d5e4d57212 */ /* 0x000fe400078efcff */
[----:B------:R-:W-:Y:S01]  /*3e7f0*/  LOP3.LUT R212, R212, R217, RZ, 0xfc, !PT ;  /* 0x000000d9d4d47212 */ /* 0x000fe200078efcff */
[----:B------:R-:W-:Y:S01]  /*3e800*/  FADD.FTZ R214, R215, R76 ;  /* 0x0000004cd7d67221 */ /* 0x000fe20000010000 */
[----:B0-----:R-:W-:-:S03]  /*3e810*/  LOP3.LUT P1, RZ, R223, 0x1f, RZ, 0xc0, !PT ;  /* 0x0000001fdfff7812 */ /* 0x001fc6000782c0ff */
[----:B------:R-:W-:Y:S01]  /*3e820*/  FADD.FTZ R215, R214, R77 ;  /* 0x0000004dd6d77221 */ /* 0x000fe20000010000 */
[----:B------:R1:W-:Y:S03]  /*3e830*/  STG.E.64 desc[UR8][R224.64], R212 ;  /* 0x000000d4e0007986 */ /* 0x0003e6000c101b08 */
        /* <DEDUP_REMOVED lines=74> */
.L_x_17342:
        /* <DEDUP_REMOVED lines=152> */
.L_x_17356:
        /* <DEDUP_REMOVED lines=23> */
[----:B-1----:R-:W-:Y:S01]  /*3f7d0*/  FADD.FTZ R212, -R214, R29 ;  /* 0x0000001dd6d47221 */ /* 0x002fe20000010100 */
[----:B------:R-:W-:-:S02]  /*3f7e0*/  IMAD.U32 R240, R176, 0x10000, RZ ;  /* 0x00010000b0f07824 */ /* 0x000fc400078e00ff */
[C---:B------:R-:W-:Y:S01]  /*3f7f0*/  FADD.FTZ R87, -R214.reuse, R87 ;  /* 0x00000057d6577221 */ /* 0x040fe20000010100 */
[C---:B------:R-:W-:Y:S01]  /*3f800*/  FADD.FTZ R76, -R214.reuse, R76 ;  /* 0x0000004cd64c7221 */ /* 0x040fe20000010100 */
[C---:B------:R-:W-:Y:S01]  /*3f810*/  FADD.FTZ R224, -R214.reuse, R39 ;  /* 0x00000027d6e07221 */ /* 0x040fe20000010100 */
[C---:B------:R-:W-:Y:S01]  /*3f820*/  FADD.FTZ R77, -R214.reuse, R77 ;  /* 0x0000004dd64d7221 */ /* 0x040fe20000010100 */
[C---:B------:R-:W-:Y:S01]  /*3f830*/  FADD.FTZ R78, -R214.reuse, R78 ;  /* 0x0000004ed64e7221 */ /* 0x040fe20000010100 */
[----:B------:R-:W-:Y:S01]  /*3f840*/  FADD.FTZ R79, -R214, R79 ;  /* 0x0000004fd64f7221 */ /* 0x000fe20000010100 */
[C---:B--2---:R-:W-:Y:S01]  /*3f850*/  FMUL.FTZ R29, R215.reuse, R80 ;  /* 0x00000050d71d7220 */ /* 0x044fe20000410000 */
[C---:B------:R-:W-:Y:S01]  /*3f860*/  FMUL.FTZ R81, R215.reuse, R81 ;  /* 0x00000051d7517220 */ /* 0x040fe20000410000 */
[C---:B------:R-:W-:Y:S01]  /*3f870*/  FMUL.FTZ R31, R215.reuse, R82 ;  /* 0x00000052d71f7220 */ /* 0x040fe20000410000 */
[----:B------:R-:W-:Y:S01]  /*3f880*/  FMUL.FTZ R37, R215, R83 ;  /* 0x00000053d7257220 */ /* 0x000fe20000410000 */
[----:B------:R-:W-:Y:S01]  /*3f890*/  FFMA.FTZ R29, R29, R232, R234 ;  /* 0x000000e81d1d7223 */ /* 0x000fe200000100ea */
[----:B------:R-:W-:-:S02]  /*3f8a0*/  IMAD.U32 R232, R178, 0x10000, RZ ;  /* 0x00010000b2e87824 */ /* 0x000fc400078e00ff */
[----:B------:R-:W-:Y:S01]  /*3f8b0*/  FMUL.FTZ R43, R215, R84 ;  /* 0x00000054d72b7220 */ /* 0x000fe20000410000 */
[----:B------:R-:W-:Y:S02]  /*3f8c0*/  IMAD.U32 R234, R177, 0x10000, RZ ;  /* 0x00010000b1ea7824 */ /* 0x000fe400078e00ff */
[----:B------:R-:W-:Y:S01]  /*3f8d0*/  FFMA.FTZ R84, R31, R236, R238 ;  /* 0x000000ec1f547223 */ /* 0x000fe200000100ee */
[----:B------:R-:W-:Y:S01]  /*3f8e0*/  FMUL.FTZ R85, R215, R85 ;  /* 0x00000055d7557220 */ /* 0x000fe20000410000 */
[----:B------:R-:W-:Y:S01]  /*3f8f0*/  SHF.L.U32 R238, R131, 0x10, RZ ;  /* 0x0000001083ee7819 */ /* 0x000fe200000006ff */
[----:B------:R-:W-:Y:S01]  /*3f900*/  FFMA.FTZ R82, R81, R232, R234 ;  /* 0x000000e851527223 */ /* 0x000fe200000100ea */
[----:B------:R-:W-:Y:S01]  /*3f910*/  SHF.L.U32 R232, R174, 0x10, RZ ;  /* 0x00000010aee87819 */ /* 0x000fe200000006ff */
[----:B------:R-:W-:Y:S02]  /*3f920*/  IMAD.U32 R234, R173, 0x10000, RZ ;  /* 0x00010000adea7824 */ /* 0x000fe400078e00ff */
[----:B------:R-:W-:Y:S01]  /*3f930*/  FMUL.FTZ R39, R215, R86 ;  /* 0x00000056d7277220 */ /* 0x000fe20000410000 */
[----:B------:R-:W-:-:S02]  /*3f940*/  IMAD.U32 R236, R163, 0x10000, RZ ;  /* 0x00010000a3ec7824 */ /* 0x000fc400078e00ff */
[----:B------:R-:W-:Y:S01]  /*3f950*/  FFMA.FTZ R37, R37, R240, R242 ;  /* 0x000000f025257223 */ /* 0x000fe200000100f2 */
[----:B------:R-:W-:Y:S01]  /*3f960*/  FADD.FTZ R228, -R214, R35 ;  /* 0x00000023d6e47221 */ /* 0x000fe20000010100 */
[----:B------:R-:W-:Y:S02]  /*3f970*/  IMAD.U32 R240, R172, 0x10000, RZ ;  /* 0x00010000acf07824 */ /* 0x000fe400078e00ff */
[----:B------:R-:W-:Y:S01]  /*3f980*/  FMUL.FTZ R87, R215, R87 ;  /* 0x00000057d7577220 */ /* 0x000fe20000410000 */
[----:B------:R-:W-:Y:S02]  /*3f990*/  IMAD.U32 R242, R171, 0x10000, RZ ;  /* 0x00010000abf27824 */ /* 0x000fe400078e00ff */
[----:B------:R-:W-:Y:S01]  /*3f9a0*/  FFMA.FTZ R86, R85, R232, R234 ;  /* 0x000000e855567223 */ /* 0x000fe200000100ea */
[C---:B------:R-:W-:Y:S01]  /*3f9b0*/  FADD.FTZ R72, -R214.reuse, R72 ;  /* 0x00000048d6487221 */ /* 0x040fe20000010100 */
[----:B------:R-:W-:Y:S01]  /*3f9c0*/  FMUL.FTZ R35, R215, R76 ;  /* 0x0000004cd7237220 */ /* 0x000fe20000410000 */
[----:B------:R-:W-:Y:S01]  /*3f9d0*/  SHF.L.U32 R234, R169, 0x10, RZ ;  /* 0x00000010a9ea7819 */ /* 0x000fe200000006ff */
[----:B------:R-:W-:Y:S01]  /*3f9e0*/  FADD.FTZ R226, -R214, R33 ;  /* 0x00000021d6e27221 */ /* 0x000fe20000010100 */
[----:B------:R-:W-:Y:S01]  /*3f9f0*/  FFMA.FTZ R39, R39, R236, R238 ;  /* 0x000000ec27277223 */ /* 0x000fe200000100ee */
[----:B------:R-:W-:-:S02]  /*3fa00*/  IMAD.U32 R76, R170, 0x10000, RZ ;  /* 0x00010000aa4c7824 */ /* 0x000fc400078e00ff */
[----:B------:R-:W-:Y:S01]  /*3fa10*/  FMUL.FTZ R77, R215, R77 ;  /* 0x0000004dd74d7220 */ /* 0x000fe20000410000 */
[----:B------:R-:W-:Y:S01]  /*3fa20*/  IMAD.U32 R31, R157, 0x10000, RZ ;  /* 0x000100009d1f7824 */ /* 0x000fe200078e00ff */
[----:B------:R-:W-:Y:S01]  /*3fa30*/  SHF.L.U32 R236, R168, 0x10, RZ ;  /* 0x00000010a8ec7819 */ /* 0x000fe200000006ff */
[----:B------:R-:W-:Y:S02]  /*3fa40*/  IMAD.U32 R33, R125, 0x10000, RZ ;  /* 0x000100007d217824 */ /* 0x000fe400078e00ff */
[----:B------:R-:W-:Y:S01]  /*3fa50*/  FMUL.FTZ R78, R215, R78 ;  /* 0x0000004ed74e7220 */ /* 0x000fe20000410000 */
[----:B------:R-:W-:Y:S01]  /*3fa60*/  FFMA.FTZ R232, R87, R240, R242 ;  /* 0x000000f057e87223 */ /* 0x000fe200000100f2 */
[----:B------:R-:W-:Y:S02]  /*3fa70*/  IMAD.U32 R238, R27, 0x10000, RZ ;  /* 0x000100001bee7824 */ /* 0x000fe400078e00ff */
[C---:B------:R-:W-:Y:S01]  /*3fa80*/  FMUL.FTZ R79, R215.reuse, R79 ;  /* 0x0000004fd74f7220 */ /* 0x040fe20000410000 */
[C---:B------:R-:W-:Y:S01]  /*3fa90*/  FADD.FTZ R73, -R214.reuse, R73 ;  /* 0x00000049d6497221 */ /* 0x040fe20000010100 */
[----:B------:R-:W-:Y:S01]  /*3faa0*/  FADD.FTZ R74, -R214, R74 ;  /* 0x0000004ad64a7221 */ /* 0x000fe20000010100 */
[----:B------:R-:W-:Y:S01]  /*3fab0*/  SHF.L.U32 R242, R126, 0x10, RZ ;  /* 0x000000107ef27819 */ /* 0x000fe200000006ff */
[----:B------:R-:W-:Y:S01]  /*3fac0*/  FMUL.FTZ R81, R215, R72 ;  /* 0x00000048d7517220 */ /* 0x000fe20000410000 */
[----:B------:R-:W-:-:S02]  /*3fad0*/  IMAD.U32 R244, R162, 0x10000, RZ ;  /* 0x00010000a2f47824 */ /* 0x000fc400078e00ff */
[----:B------:R-:W-:Y:S01]  /*3fae0*/  FFMA.FTZ R72, R77, R76, R234 ;  /* 0x0000004c4d487223 */ /* 0x000fe200000100ea */
[----:B------:R-:W-:Y:S02]  /*3faf0*/  IMAD.U32 R246, R130, 0x10000, RZ ;  /* 0x0001000082f67824 */ /* 0x000fe400078e00ff */
[----:B------:R-:W-:Y:S01]  /*3fb00*/  FFMA.FTZ R77, R78, R31, R33 ;  /* 0x0000001f4e4d7223 */ /* 0x000fe20000010021 */
[----:B------:R-:W-:Y:S02]  /*3fb10*/  IMAD.U32 R240, R158, 0x10000, RZ ;  /* 0x000100009ef07824 */ /* 0x000fe400078e00ff */
[C---:B------:R-:W-:Y:S01]  /*3fb20*/  FADD.FTZ R75, -R214.reuse, R75 ;  /* 0x0000004bd64b7221 */ /* 0x040fe20000010100 */
[----:B------:R-:W-:Y:S01]  /*3fb30*/  FADD.FTZ R68, -R214, R68 ;  /* 0x00000044d6447221 */ /* 0x000fe20000010100 */
[----:B------:R-:W-:Y:S01]  /*3fb40*/  FFMA.FTZ R76, R79, R236, R238 ;  /* 0x000000ec4f4c7223 */ /* 0x000fe200000100ee */
[----:B------:R-:W-:Y:S01]  /*3fb50*/  SHF.L.U32 R31, R159, 0x10, RZ ;  /* 0x000000109f1f7819 */ /* 0x000fe200000006ff */
[----:B------:R-:W-:-:S02]  /*3fb60*/  IMAD.U32 R234, R26, 0x10000, RZ ;  /* 0x000100001aea7824 */ /* 0x000fc400078e00ff */
[----:B------:R-:W-:Y:S01]  /*3fb70*/  FMUL.FTZ R73, R215, R73 ;  /* 0x00000049d7497220 */ /* 0x000fe20000410000 */
[----:B------:R-:W-:Y:S02]  /*3fb80*/  IMAD.U32 R236, R25, 0x10000, RZ ;  /* 0x0001000019ec7824 */ /* 0x000fe400078e00ff */
[----:B------:R-:W-:Y:S01]  /*3fb90*/  FMUL.FTZ R74, R215, R74 ;  /* 0x0000004ad74a7220 */ /* 0x000fe20000410000 */
[----:B------:R-:W-:Y:S02]  /*3fba0*/  IMAD.U32 R33, R127, 0x10000, RZ ;  /* 0x000100007f217824 */ /* 0x000fe400078e00ff */
[----:B------:R-:W-:Y:S01]  /*3fbb0*/  FFMA.FTZ R43, R43, R244, R246 ;  /* 0x000000f42b2b7223 */ /* 0x000fe200000100f6 */
[----:B------:R-:W-:Y:S01]  /*3fbc0*/  FFMA.FTZ R78, R81, R240, R242 ;  /* 0x000000f0514e7223 */ /* 0x000fe200000100f2 */
[C---:B------:R-:W-:Y:S01]  /*3fbd0*/  FADD.FTZ R69, -R214.reuse, R69 ;  /* 0x00000045d6457221 */ /* 0x040fe20000010100 */
[----:B------:R-:W-:Y:S01]  /*3fbe0*/  FADD.FTZ R70, -R214, R70 ;  /* 0x00000046d6467221 */ /* 0x000fe20000010100 */
        /* <DEDUP_REMOVED lines=8> */
[C---:B------:R-:W-:Y:S01]  /*3fc70*/  FADD.FTZ R71, -R214.reuse, R71 ;  /* 0x00000047d6477221 */ /* 0x040fe20000010100 */
[----:B------:R-:W-:Y:S01]  /*3fc80*/  FADD.FTZ R64, -R214, R64 ;  /* 0x00000040d6407221 */ /* 0x000fe20000010100 */
[----:B------:R-:W-:Y:S01]  /*3fc90*/  FFMA.FTZ R73, R73, R234, R236 ;  /* 0x000000ea49497223 */ /* 0x000fe200000100ec */
[----:B------:R-:W-:Y:S01]  /*3fca0*/  FFMA.FTZ R75, R74, R31, R33 ;  /* 0x0000001f4a4b7223 */ /* 0x000fe20000010021 */
[----:B------:R-:W-:Y:S01]  /*3fcb0*/  SHF.L.U32 R234, R22, 0x10, RZ ;  /* 0x0000001016ea7819 */ /* 0x000fe200000006ff */
[----:B------:R-:W-:Y:S01]  /*3fcc0*/  IMAD.U32 R236, R21, 0x10000, RZ ;  /* 0x0001000015ec7824 */ /* 0x000fe200078e00ff */
[----:B------:R-:W-:Y:S01]  /*3fcd0*/  SHF.L.U32 R33, R121, 0x10, RZ ;  /* 0x0000001079217819 */ /* 0x000fe200000006ff */
[----:B------:R-:W-:-:S02]  /*3fce0*/  IMAD.U32 R31, R153, 0x10000, RZ ;  /* 0x00010000991f7824 */ /* 0x000fc400078e00ff */
[C---:B------:R-:W-:Y:S01]  /*3fcf0*/  FMUL.FTZ R69, R215.reuse, R69 ;  /* 0x00000045d7457220 */ /* 0x040fe20000410000 */
[----:B------:R-:W-:Y:S01]  /*3fd00*/  FMUL.FTZ R70, R215, R70 ;  /* 0x00000046d7467220 */ /* 0x000fe20000410000 */
[----:B------:R-:W-:Y:S01]  /*3fd10*/  FADD.FTZ R66, -R214, R66 ;  /* 0x00000042d6427221 */ /* 0x000fe20000010100 */
[----:B------:R-:W-:Y:S01]  /*3fd20*/  FFMA.FTZ R35, R35, R244, R246 ;  /* 0x000000f423237223 */ /* 0x000fe200000100f6 */
[----:B------:R-:W-:Y:S01]  /*3fd30*/  FFMA.FTZ R74, R79, R238, R240 ;  /* 0x000000ee4f4a7223 */ /* 0x000fe200000100f0 */
[----:B------:R-:W-:Y:S01]  /*3fd40*/  FFMA.FTZ R68, R68, R81, R83 ;  /* 0x0000005144447223 */ /* 0x000fe20000010053 */
[----:B------:R-:W-:Y:S01]  /*3fd50*/  SHF.L.U32 R242, R154, 0x10, RZ ;  /* 0x000000109af27819 */ /* 0x000fe200000006ff */
[----:B------:R-:W-:Y:S01]  /*3fd60*/  FADD.FTZ R65, -R214, R65 ;  /* 0x00000041d6417221 */ /* 0x000fe20000010100 */
[----:B------:R-:W-:Y:S02]  /*3fd70*/  IMAD.U32 R238, R20, 0x10000, RZ ;  /* 0x0001000014ee7824 */ /* 0x000fe400078e00ff */
[----:B------:R-:W-:Y:S01]  /*3fd80*/  FMUL.FTZ R79, R215, R71 ;  /* 0x00000047d74f7220 */ /* 0x000fe20000410000 */
[----:B------:R-:W-:-:S02]  /*3fd90*/  IMAD.U32 R240, R19, 0x10000, RZ ;  /* 0x0001000013f07824 */ /* 0x000fc400078e00ff */
[----:B------:R-:W-:Y:S01]  /*3fda0*/  FMUL.FTZ R81, R215, R64 ;  /* 0x00000040d7517220 */ /* 0x000fe20000410000 */
[----:B------:R-:W-:Y:S02]  /*3fdb0*/  IMAD.U32 R244, R122, 0x10000, RZ ;  /* 0x000100007af47824 */ /* 0x000fe400078e00ff */
[C---:B------:R-:W-:Y:S01]  /*3fdc0*/  FADD.FTZ R60, -R214.reuse, R60 ;  /* 0x0000003cd63c7221 */ /* 0x040fe20000010100 */
[----:B------:R-:W-:Y:S01]  /*3fdd0*/  FADD.FTZ R67, -R214, R67 ;  /* 0x00000043d6437221 */ /* 0x000fe20000010100 */
[----:B------:R-:W-:Y:S01]  /*3fde0*/  FFMA.FTZ R69, R69, R234, R236 ;  /* 0x000000ea45457223 */ /* 0x000fe200000100ec */
[----:B------:R-:W-:Y:S01]  /*3fdf0*/  FFMA.FTZ R71, R70, R31, R33 ;  /* 0x0000001f46477223 */ /* 0x000fe20000010021 */
[----:B------:R-:W-:Y:S01]  /*3fe00*/  SHF.L.U32 R236, R17, 0x10, RZ ;  /* 0x0000001011ec7819 */ /* 0x000fe200000006ff */
[----:B------:R-:W-:Y:S02]  /*3fe10*/  IMAD.U32 R31, R155, 0x10000, RZ ;  /* 0x000100009b1f7824 */ /* 0x000fe400078e00ff */
[----:B------:R-:W-:Y:S01]  /*3fe20*/  FMUL.FTZ R66, R215, R66 ;  /* 0x00000042d7427220 */ /* 0x000fe20000410000 */
[----:B------:R-:W-:-:S02]  /*3fe30*/  IMAD.U32 R33, R123, 0x10000, RZ ;  /* 0x000100007b217824 */ /* 0x000fc400078e00ff */
[----:B------:R-:W-:Y:S01]  /*3fe40*/  FFMA.FTZ R64, R79, R238, R240 ;  /* 0x000000ee4f407223 */ /* 0x000fe200000100f0 */
[----:B------:R-:W-:Y:S01]  /*3fe50*/  FFMA.FTZ R70, R81, R242, R244 ;  /* 0x000000f251467223 */ /* 0x000fe200000100f4 */
[----:B------:R-:W-:Y:S01]  /*3fe60*/  IMAD.U32 R234, R18, 0x10000, RZ ;  /* 0x0001000012ea7824 */ /* 0x000fe200078e00ff */
[----:B------:R-:W-:Y:S01]  /*3fe70*/  SHF.L.U32 R83, R116, 0x10, RZ ;  /* 0x0000001074537819 */ /* 0x000fe200000006ff */
[C---:B------:R-:W-:Y:S01]  /*3fe80*/  FMUL.FTZ R65, R215.reuse, R65 ;  /* 0x00000041d7417220 */ /* 0x040fe20000410000 */
[C---:B------:R-:W-:Y:S01]  /*3fe90*/  FADD.FTZ R61, -R214.reuse, R61 ;  /* 0x0000003dd63d7221 */ /* 0x040fe20000010100 */
[----:B------:R-:W-:Y:S01]  /*3fea0*/  FADD.FTZ R62, -R214, R62 ;  /* 0x0000003ed63e7221 */ /* 0x000fe20000010100 */
[----:B------:R-:W-:Y:S01]  /*3feb0*/  SHF.L.U32 R238, R16, 0x10, RZ ;  /* 0x0000001010ee7819 */ /* 0x000fe200000006ff */
[----:B------:R-:W-:Y:S02]  /*3fec0*/  IMAD.U32 R81, R148, 0x10000, RZ ;  /* 0x0001000094517824 */ /* 0x000fe400078e00ff */
[----:B------:R-:W-:Y:S01]  /*3fed0*/  FMUL.FTZ R60, R215, R60 ;  /* 0x0000003cd73c7220 */ /* 0x000fe20000410000 */
[----:B------:R-:W-:Y:S01]  /*3fee0*/  FADD.FTZ R56, -R214, R56 ;  /* 0x00000038d6387221 */ /* 0x000fe20000010100 */
[----:B------:R-:W-:-:S02]  /*3fef0*/  IMAD.U32 R240, R15, 0x10000, RZ ;  /* 0x000100000ff07824 */ /* 0x000fc400078e00ff */
[----:B------:R-:W-:Y:S01]  /*3ff00*/  FMUL.FTZ R79, R215, R67 ;  /* 0x00000043d74f7220 */ /* 0x000fe20000410000 */
[----:B------:R-:W-:Y:S01]  /*3ff10*/  FFMA.FTZ R67, R66, R31, R33 ;  /* 0x0000001f42437223 */ /* 0x000fe20000010021 */
[----:B------:R-:W-:Y:S01]  /*3ff20*/  FADD.FTZ R63, -R214, R63 ;  /* 0x0000003fd63f7221 */ /* 0x000fe20000010100 */
[----:B------:R-:W-:Y:S01]  /*3ff30*/  FFMA.FTZ R65, R65, R234, R236 ;  /* 0x000000ea41417223 */ /* 0x000fe200000100ec */
[----:B------:R-:W-:Y:S01]  /*3ff40*/  SHF.L.U32 R31, R149, 0x10, RZ ;  /* 0x00000010951f7819 */ /* 0x000fe200000006ff */
[----:B------:R-:W-:Y:S01]  /*3ff50*/  FFMA.FTZ R60, R60, R81, R83 ;  /* 0x000000513c3c7223 */ /* 0x000fe20000010053 */
[----:B------:R-:W-:Y:S02]  /*3ff60*/  IMAD.U32 R234, R14, 0x10000, RZ ;  /* 0x000100000eea7824 */ /* 0x000fe400078e00ff */
[----:B------:R-:W-:Y:S01]  /*3ff70*/  FMUL.FTZ R61, R215, R61 ;  /* 0x0000003dd73d7220 */ /* 0x000fe20000410000 */
[----:B------:R-:W-:Y:S02]  /*3ff80*/  IMAD.U32 R236, R13, 0x10000, RZ ;  /* 0x000100000dec7824 */ /* 0x000fe400078e00ff */
[----:B------:R-:W-:Y:S01]  /*3ff90*/  FMUL.FTZ R62, R215, R62 ;  /* 0x0000003ed73e7220 */ /* 0x000fe20000410000 */
[----:B------:R-:W-:-:S02]  /*3ffa0*/  IMAD.U32 R33, R117, 0x10000, RZ ;  /* 0x0001000075217824 */ /* 0x000fc400078e00ff */
[----:B------:R-:W-:Y:S01]  /*3ffb0*/  FFMA.FTZ R66, R79, R238, R240 ;  /* 0x000000ee4f427223 */ /* 0x000fe200000100f0 */
[----:B------:R-:W-:Y:S02]  /*3ffc0*/  IMAD.U32 R242, R150, 0x10000, RZ ;  /* 0x0001000096f27824 */ /* 0x000fe400078e00ff */
[----:B------:R-:W-:Y:S01]  /*3ffd0*/  FMUL.FTZ R81, R215, R56 ;  /* 0x00000038d7517220 */ /* 0x000fe20000410000 */
[----:B------:R-:W-:Y:S02]  /*3ffe0*/  IMAD.U32 R244, R118, 0x10000, RZ ;  /* 0x0001000076f47824 */ /* 0x000fe400078e00ff */
[C---:B------:R-:W-:Y:S01]  /*3fff0*/  FADD.FTZ R57, -R214.reuse, R57 ;  /* 0x00000039d6397221 */ /* 0x040fe20000010100 */
[----:B------:R-:W-:Y:S01]  /*40000*/  SHF.L.U32 R240, R11, 0x10, RZ ;  /* 0x000000100bf07819 */ /* 0x000fe200000006ff */
[C---:B------:R-:W-:Y:S01]  /*40010*/  FADD.FTZ R58, -R214.reuse, R58 ;  /* 0x0000003ad63a7221 */ /* 0x040fe20000010100 */
[----:B------:R-:W-:Y:S01]  /*40020*/  FADD.FTZ R52, -R214, R52 ;  /* 0x00000034d6347221 */ /* 0x000fe20000010100 */
[----:B------:R-:W-:-:S02]  /*40030*/  IMAD.U32 R238, R12, 0x10000, RZ ;  /* 0x000100000cee7824 */ /* 0x000fc400078e00ff */
[----:B------:R-:W-:Y:S01]  /*40040*/  FMUL.FTZ R79, R215, R63 ;  /* 0x0000003fd74f7220 */ /* 0x000fe20000410000 */
[----:B------:R-:W-:Y:S01]  /*40050*/  FADD.FTZ R59, -R214, R59 ;  /* 0x0000003bd63b7221 */ /* 0x000fe20000010100 */
[----:B------:R-:W-:Y:S01]  /*40060*/  FFMA.FTZ R61, R61, R234, R236 ;  /* 0x000000ea3d3d7223 */ /* 0x000fe200000100ec */
[----:B------:R-:W-:Y:S01]  /*40070*/  FFMA.FTZ R63, R62, R31, R33 ;  /* 0x0000001f3e3f7223 */ /* 0x000fe20000010021 */
[----:B------:R-:W-:Y:S01]  /*40080*/  FFMA.FTZ R62, R81, R242, R244 ;  /* 0x000000f2513e7223 */ /* 0x000fe200000100f4 */
[----:B------:R-:W-:Y:S01]  /*40090*/  SHF.L.U32 R234, R10, 0x10, RZ ;  /* 0x000000100aea7819 */ /* 0x000fe200000006ff */
[----:B------:R-:W-:Y:S01]  /*400a0*/  IMAD.U32 R236, R9, 0x10000, RZ ;  /* 0x0001000009ec7824 */ /* 0x000fe200078e00ff */
[----:B------:R-:W-:Y:S01]  /*400b0*/  SHF.L.U32 R33, R119, 0x10, RZ ;  /* 0x0000001077217819 */ /* 0x000fe200000006ff */
[----:B------:R-:W-:Y:S01]  /*400c0*/  FMUL.FTZ R57, R215, R57 ;  /* 0x00000039d7397220 */ /* 0x000fe20000410000 */
[----:B------:R-:W-:Y:S01]  /*400d0*/  SHF.L.U32 R81, R144, 0x10, RZ ;  /* 0x0000001090517819 */ /* 0x000fe200000006ff */
[----:B------:R-:W-:Y:S01]  /*400e0*/  FFMA.FTZ R56, R79, R238, R240 ;  /* 0x000000ee4f387223 */ /* 0x000fe200000100f0 */
[----:B------:R-:W-:-:S02]  /*400f0*/  IMAD.U32 R31, R151, 0x10000, RZ ;  /* 0x00010000971f7824 */ /* 0x000fc400078e00ff */
[C---:B------:R-:W-:Y:S01]  /*40100*/  FMUL.FTZ R58, R215.reuse, R58 ;  /* 0x0000003ad73a7220 */ /* 0x040fe20000410000 */
[----:B------:R-:W-:Y:S02]  /*40110*/  IMAD.U32 R83, R112, 0x10000, RZ ;  /* 0x0001000070537824 */ /* 0x000fe400078e00ff */
[C---:B------:R-:W-:Y:S01]  /*40120*/  FMUL.FTZ R52, R215.reuse, R52 ;  /* 0x00000034d7347220 */ /* 0x040fe20000410000 */
[----:B------:R-:W-:Y:S01]  /*40130*/  FADD.FTZ R53, -R214, R53 ;  /* 0x00000035d6357221 */ /* 0x000fe20000010100 */
[----:B------:R-:W-:Y:S02]  /*40140*/  IMAD.U32 R238, R8, 0x10000, RZ ;  /* 0x0001000008ee7824 */ /* 0x000fe400078e00ff */
[----:B------:R-:W-:Y:S01]  /*40150*/  FMUL.FTZ R79, R215, R59 ;  /* 0x0000003bd74f7220 */ /* 0x000fe20000410000 */
[----:B------:R-:W-:Y:S02]  /*40160*/  IMAD.U32 R240, R7, 0x10000, RZ ;  /* 0x0001000007f07824 */ /* 0x000fe400078e00ff */
[C---:B------:R-:W-:Y:S01]  /*40170*/  FADD.FTZ R54, -R214.reuse, R54 ;  /* 0x00000036d6367221 */ /* 0x040fe20000010100 */
[C---:B------:R-:W-:Y:S01]  /*40180*/  FADD.FTZ R48, -R214.reuse, R48 ;  /* 0x00000030d6307221 */ /* 0x040fe20000010100 */
[----:B------:R-:W-:Y:S01]  /*40190*/  FADD.FTZ R55, -R214, R55 ;  /* 0x00000037d6377221 */ /* 0x000fe20000010100 */
[----:B------:R-:W-:Y:S01]  /*401a0*/  FFMA.FTZ R57, R57, R234, R236 ;  /* 0x000000ea39397223 */ /* 0x000fe200000100ec */
[----:B------:R-:W-:Y:S01]  /*401b0*/  FFMA.FTZ R59, R58, R31, R33 ;  /* 0x0000001f3a3b7223 */ /* 0x000fe20000010021 */
[----:B------:R-:W-:Y:S01]  /*401c0*/  FFMA.FTZ R52, R52, R81, R83 ;  /* 0x0000005134347223 */ /* 0x000fe20000010053 */
[----:B------:R-:W-:Y:S01]  /*401d0*/  SHF.L.U32 R236, R5, 0x10, RZ ;  /* 0x0000001005ec7819 */ /* 0x000fe200000006ff */
[----:B------:R-:W-:Y:S01]  /*401e0*/  FFMA.FTZ R234, R79, R238, R240 ;  /* 0x000000ee4fea7223 */ /* 0x000fe200000100f0 */
[----:B------:R-:W-:Y:S01]  /*401f0*/  IMAD.U32 R58, R6, 0x10000, RZ ;  /* 0x00010000063a7824 */ /* 0x000fe200078e00ff */
[----:B------:R-:W-:Y:S01]  /*40200*/  SHF.L.U32 R83, R114, 0x10, RZ ;  /* 0x0000001072537819 */ /* 0x000fe200000006ff */
[----:B------:R-:W-:Y:S01]  /*40210*/  FMUL.FTZ R53, R215, R53 ;  /* 0x00000035d7357220 */ /* 0x000fe20000410000 */
[----:B------:R-:W-:Y:S01]  /*40220*/  IMAD.U32 R31, R145, 0x10000, RZ ;  /* 0x00010000911f7824 */ /* 0x000fe200078e00ff */
[----:B------:R-:W-:Y:S01]  /*40230*/  SHF.L.U32 R238, R4, 0x10, RZ ;  /* 0x0000001004ee7819 */ /* 0x000fe200000006ff */
[----:B------:R-:W-:-:S02]  /*40240*/  IMAD.U32 R33, R113, 0x10000, RZ ;  /* 0x0001000071217824 */ /* 0x000fc400078e00ff */
[C---:B------:R-:W-:Y:S01]  /*40250*/  FMUL.FTZ R54, R215.reuse, R54 ;  /* 0x00000036d7367220 */ /* 0x040fe20000410000 */
[----:B------:R-:W-:Y:S02]  /*40260*/  IMAD.U32 R81, R146, 0x10000, RZ ;  /* 0x0001000092517824 */ /* 0x000fe400078e00ff */
[----:B------:R-:W-:Y:S01]  /*40270*/  FMUL.FTZ R48, R215, R48 ;  /* 0x00000030d7307220 */ /* 0x000fe20000410000 */
[C---:B------:R-:W-:Y:S01]  /*40280*/  FADD.FTZ R49, -R214.reuse, R49 ;  /* 0x00000031d6317221 */ /* 0x040fe20000010100 */
[----:B------:R-:W-:Y:S02]  /*40290*/  IMAD.U32 R240, R189, 0x10000, RZ ;  /* 0x00010000bdf07824 */ /* 0x000fe400078e00ff */
[----:B------:R-:W-:Y:S01]  /*402a0*/  FMUL.FTZ R79, R215, R55 ;  /* 0x00000037d74f7220 */ /* 0x000fe20000410000 */
[C---:B------:R-:W-:Y:S01]  /*402b0*/  FADD.FTZ R44, -R214.reuse, R44 ;  /* 0x0000002cd62c7221 */ /* 0x040fe20000010100 */
[C---:B------:R-:W-:Y:S01]  /*402c0*/  FADD.FTZ R50, -R214.reuse, R50 ;  /* 0x00000032d6327221 */ /* 0x040fe20000010100 */
[----:B------:R-:W-:Y:S01]  /*402d0*/  FFMA.FTZ R53, R53, R58, R236 ;  /* 0x0000003a35357223 */ /* 0x000fe200000100ec */
[----:B------:R-:W-:Y:S01]  /*402e0*/  FADD.FTZ R51, -R214, R51 ;  /* 0x00000033d6337221 */ /* 0x000fe20000010100 */
[----:B------:R-:W-:Y:S01]  /*402f0*/  FFMA.FTZ R55, R54, R31, R33 ;  /* 0x0000001f36377223 */ /* 0x000fe20000010021 */
[----:B------:R-:W-:Y:S01]  /*40300*/  FFMA.FTZ R58, R48, R81, R83 ;  /* 0x00000051303a7223 */ /* 0x000fe20000010053 */
[----:B------:R-:W-:Y:S01]  /*40310*/  FFMA.FTZ R54, R79, R238, R240 ;  /* 0x000000ee4f367223 */ /* 0x000fe200000100f0 */
[----:B------:R-:W-:-:S02]  /*40320*/  IMAD.U32 R48, R190, 0x10000, RZ ;  /* 0x00010000be307824 */ /* 0x000fc400078e00ff */
[----:B------:R-:W-:Y:S01]  /*40330*/  FMUL.FTZ R49, R215, R49 ;  /* 0x00000031d7317220 */ /* 0x000fe20000410000 */
[----:B------:R-:W-:Y:S01]  /*40340*/  IMAD.U32 R236, R191, 0x10000, RZ ;  /* 0x00010000bfec7824 */ /* 0x000fe200078e00ff */
[----:B------:R-:W-:Y:S01]  /*40350*/  SHF.L.U32 R31, R147, 0x10, RZ ;  /* 0x00000010931f7819 */ /* 0x000fe200000006ff */
[----:B------:R-:W-:Y:S02]  /*40360*/  IMAD.U32 R79, R140, 0x10000, RZ ;  /* 0x000100008c4f7824 */ /* 0x000fe400078e00ff */
[----:B------:R-:W-:Y:S01]  /*40370*/  FMUL.FTZ R44, R215, R44 ;  /* 0x0000002cd72c7220 */ /* 0x000fe20000410000 */
[----:B------:R-:W-:Y:S01]  /*40380*/  IMAD.U32 R85, R108, 0x10000, RZ ;  /* 0x000100006c557824 */ /* 0x000fe200078e00ff */
[----:B------:R-:W-:Y:S01]  /*40390*/  SHF.L.U32 R242, R193, 0x10, RZ ;  /* 0x00000010c1f27819 */ /* 0x000fe200000006ff */
[----:B------:R-:W-:Y:S02]  /*403a0*/  IMAD.U32 R33, R115, 0x10000, RZ ;  /* 0x0001000073217824 */ /* 0x000fe400078e00ff */
[----:B------:R-:W-:Y:S01]  /*403b0*/  FMUL.FTZ R50, R215, R50 ;  /* 0x00000032d7327220 */ /* 0x000fe20000410000 */
        /* <DEDUP_REMOVED lines=9> */
[----:B------:R-:W-:Y:S01]  /*40450*/  FADD.FTZ R46, -R214, R46 ;  /* 0x0000002ed62e7221 */ /* 0x000fe20000010100 */
[----:B------:R-:W-:Y:S01]  /*40460*/  SHF.L.U32 R79, R142, 0x10, RZ ;  /* 0x000000108e4f7819 */ /* 0x000fe200000006ff */
[----:B------:R-:W-:Y:S01]  /*40470*/  FFMA.FTZ R83, R51, R240, R242 ;  /* 0x000000f033537223 */ /* 0x000fe200000100f2 */
[----:B------:R-:W-:Y:S02]  /*40480*/  IMAD.U32 R50, R195, 0x10000, RZ ;  /* 0x00010000c3327824 */ /* 0x000fe400078e00ff */
[----:B------:R-:W-:Y:S01]  /*40490*/  FMUL.FTZ R45, R215, R45 ;  /* 0x0000002dd72d7220 */ /* 0x000fe20000410000 */
[----:B------:R-:W-:-:S02]  /*404a0*/  IMAD.U32 R85, R110, 0x10000, RZ ;  /* 0x000100006e557824 */ /* 0x000fc400078e00ff */
[C---:B------:R-:W-:Y:S01]  /*404b0*/  FMUL.FTZ R40, R215.reuse, R40 ;  /* 0x00000028d7287220 */ /* 0x040fe20000410000 */
[----:B------:R-:W-:Y:S02]  /*404c0*/  IMAD.U32 R240, R196, 0x10000, RZ ;  /* 0x00010000c4f07824 */ /* 0x000fe400078e00ff */
[----:B------:R-:W-:Y:S01]  /*404d0*/  FMUL.FTZ R47, R215, R47 ;  /* 0x0000002fd72f7220 */ /* 0x000fe20000410000 */
[----:B------:R-:W-:Y:S02]  /*404e0*/  IMAD.U32 R242, R197, 0x10000, RZ ;  /* 0x00010000c5f27824 */ /* 0x000fe400078e00ff */
[C---:B------:R-:W-:Y:S01]  /*404f0*/  FADD.FTZ R41, -R214.reuse, R41 ;  /* 0x00000029d6297221 */ /* 0x040fe20000010100 */
[----:B------:R-:W-:Y:S01]  /*40500*/  FADD.FTZ R36, -R214, R36 ;  /* 0x00000024d6247221 */ /* 0x000fe20000010100 */
[----:B------:R-:W-:Y:S01]  /*40510*/  SHF.L.U32 R33, R109, 0x10, RZ ;  /* 0x000000106d217819 */ /* 0x000fe200000006ff */
[----:B------:R-:W-:Y:S02]  /*40520*/  IMAD.U32 R31, R141, 0x10000, RZ ;  /* 0x000100008d1f7824 */ /* 0x000fe400078e00ff */
[----:B------:R-:W-:Y:S01]  /*40530*/  FMUL.FTZ R46, R215, R46 ;  /* 0x0000002ed72e7220 */ /* 0x000fe20000410000 */
[----:B------:R-:W-:Y:S01]  /*40540*/  FFMA.FTZ R49, R45, R44, R50 ;  /* 0x0000002c2d317223 */ /* 0x000fe20000010032 */
[----:B------:R-:W-:Y:S01]  /*40550*/  FFMA.FTZ R79, R40, R79, R85 ;  /* 0x0000004f284f7223 */ /* 0x000fe20000010055 */
[----:B------:R-:W-:Y:S01]  /*40560*/  FFMA.FTZ R51, R47, R240, R242 ;  /* 0x000000f02f337223 */ /* 0x000fe200000100f2 */
[----:B------:R-:W-:Y:S01]  /*40570*/  SHF.L.U32 R40, R199, 0x10, RZ ;  /* 0x00000010c7287819 */ /* 0x000fe200000006ff */
[----:B------:R-:W-:Y:S01]  /*40580*/  FADD.FTZ R42, -R214, R42 ;  /* 0x0000002ad62a7221 */ /* 0x000fe20000010100 */
[----:B------:R-:W-:Y:S01]  /*40590*/  PRMT R45, R111, 0x7632, R45 ;  /* 0x000076326f2d7816 */ /* 0x000fe2000000002d */
[----:B------:R-:W-:-:S02]  /*405a0*/  IMAD.U32 R240, R198, 0x10000, RZ ;  /* 0x00010000c6f07824 */ /* 0x000fc400078e00ff */
[C---:B------:R-:W-:Y:S01]  /*405b0*/  FMUL.FTZ R41, R215.reuse, R41 ;  /* 0x00000029d7297220 */ /* 0x040fe20000410000 */
[----:B------:R-:W-:Y:S02]  /*405c0*/  IMAD.U32 R47, R136, 0x10000, RZ ;  /* 0x00010000882f7824 */ /* 0x000fe400078e00ff */
[----:B------:R-:W-:Y:S01]  /*405d0*/  FMUL.FTZ R36, R215, R36 ;  /* 0x00000024d7247220 */ /* 0x000fe20000410000 */
[----:B------:R-:W-:Y:S02]  /*405e0*/  IMAD.U32 R85, R104, 0x10000, RZ ;  /* 0x0001000068557824 */ /* 0x000fe400078e00ff */
[----:B------:R-:W-:Y:S01]  /*405f0*/  FFMA.FTZ R236, R46, R31, R33 ;  /* 0x0000001f2eec7223 */ /* 0x000fe20000010021 */
        /* <DEDUP_REMOVED lines=8> */
[----:B------:R-:W-:Y:S01]  /*40680*/  FADD.FTZ R38, -R214, R38 ;  /* 0x00000026d6267221 */ /* 0x000fe20000010100 */
[----:B------:R-:W-:Y:S01]  /*40690*/  PRMT R36, R136, 0x7632, R36 ;  /* 0x0000763288247816 */ /* 0x000fe20000000024 */
[----:B------:R-:W-:Y:S01]  /*406a0*/  FADD.FTZ R32, -R214, R32 ;  /* 0x00000020d6207221 */ /* 0x000fe20000010100 */
[----:B------:R-:W-:Y:S01]  /*406b0*/  PRMT R40, R104, 0x7632, R40 ;  /* 0x0000763268287816 */ /* 0x000fe20000000028 */
        /* <DEDUP_REMOVED lines=18> */
[--C-:B------:R-:W-:Y:S01]  /*407e0*/  FFMA.FTZ R216, R38, R31, R33.reuse ;  /* 0x0000001f26d87223 */ /* 0x100fe20000010021 */
[----:B------:R-:W-:Y:S01]  /*407f0*/  PRMT R33, R106, 0x7632, R33 ;  /* 0x000076326a217816 */ /* 0x000fe20000000021 */
[----:B------:R-:W-:Y:S01]  /*40800*/  FFMA.FTZ R85, R85, R36, R40 ;  /* 0x0000002455557223 */ /* 0x000fe20000010028 */
[----:B------:R-:W-:Y:S01]  /*40810*/  FFMA.FTZ R167, R32, R167, R41 ;  /* 0x000000a720a77223 */ /* 0x000fe20000010029 */
[----:B------:R-:W-:Y:S01]  /*40820*/  PRMT R31, R138, 0x7632, R31 ;  /* 0x000076328a1f7816 */ /* 0x000fe2000000001f */
[----:B------:R-:W-:Y:S01]  /*40830*/  IMAD.U32 R45, R107, 0x10000, RZ ;  /* 0x000100006b2d7824 */ /* 0x000fe200078e00ff */
[----:B------:R-:W-:Y:S01]  /*40840*/  PRMT R32, R139, 0x7632, R32 ;  /* 0x000076328b207816 */ /* 0x000fe20000000020 */
[----:B------:R-:W-:Y:S01]  /*40850*/  IMAD.U32 R33, R33, 0x10000, RZ ;  /* 0x0001000021217824 */ /* 0x000fe200078e00ff */
        /* <DEDUP_REMOVED lines=9> */
[----:B------:R-:W-:Y:S01]  /*408f0*/  SHF.L.U32 R47, R100, 0x10, RZ ;  /* 0x00000010642f7819 */ /* 0x000fe200000006ff */
[----:B------:R-:W-:Y:S01]  /*40900*/  FFMA.FTZ R218, R218, R31, R33 ;  /* 0x0000001fdada7223 */ /* 0x000fe20000010021 */
[----:B------:R-:W-:Y:S01]  /*40910*/  FFMA.FTZ R225, R225, R32, R36 ;  /* 0x00000020e1e17223 */ /* 0x000fe20000010024 */
[----:B------:R-:W0:Y:S01]  /*40920*/  @!P1 LDC.64 R40, c[0x0][0x3c0] ;  /* 0x0000f000ff289b82 */ /* 0x000e220000000a00 */
[C---:B------:R-:W-:Y:S01]  /*40930*/  PRMT R31, R132.reuse, 0x7632, R31 ;  /* 0x00007632841f7816 */ /* 0x040fe2000000001f */
[----:B------:R-:W-:Y:S01]  /*40940*/  IMAD.U32 R87, R132, 0x10000, RZ ;  /* 0x0001000084577824 */ /* 0x000fe200078e00ff */
[----:B------:R-:W-:Y:S01]  /*40950*/  PRMT R45, R100, 0x7632, R45 ;  /* 0x00007632642d7816 */ /* 0x000fe2000000002d */
[----:B------:R-:W-:Y:S01]  /*40960*/  FMUL.FTZ R28, R215, R28 ;  /* 0x0000001cd71c7220 */ /* 0x000fe20000410000 */
[----:B------:R-:W-:Y:S01]  /*40970*/  SHF.L.U32 R31, R31, 0x10, RZ ;  /* 0x000000101f1f7819 */ /* 0x000fe200000006ff */
[----:B------:R-:W-:Y:S01]  /*40980*/  FMUL.FTZ R212, R215, R212 ;  /* 0x000000d4d7d47220 */ /* 0x000fe20000410000 */
[----:B------:R-:W-:Y:S01]  /*40990*/  SHF.L.U32 R223, R101, 0x10, RZ ;  /* 0x0000001065df7819 */ /* 0x000fe200000006ff */
[----:B------:R-:W1:Y:S01]  /*409a0*/  @!P1 LDC.64 R32, c[0x0][0x3c8] ;  /* 0x0000f200ff209b82 */ /* 0x000e620000000a00 */
[----:B------:R-:W-:Y:S01]  /*409b0*/  FFMA.FTZ R87, R28, R87, R47 ;  /* 0x000000571c577223 */ /* 0x000fe2000001002f */
[----:B------:R-:W-:-:S02]  /*409c0*/  IMAD.U32 R45, R45, 0x10000, RZ ;  /* 0x000100002d2d7824 */ /* 0x000fc400078e00ff */
[----:B------:R-:W-:Y:S01]  /*409d0*/  FMUL.FTZ R30, R215, R30 ;  /* 0x0000001ed71e7220 */ /* 0x000fe20000410000 */
[----:B------:R-:W-:Y:S01]  /*409e0*/  PRMT R42, R137, 0x7632, R42 ;  /* 0x00007632892a7816 */ /* 0x000fe2000000002a */
[----:B------:R-:W-:Y:S01]  /*409f0*/  IMAD.U32 R47, R133, 0x10000, RZ ;  /* 0x00010000852f7824 */ /* 0x000fe200078e00ff */
[----:B------:R-:W-:Y:S01]  /*40a00*/  PRMT R44, R105, 0x7632, R44 ;  /* 0x00007632692c7816 */ /* 0x000fe2000000002c */
[C---:B------:R-:W-:Y:S01]  /*40a10*/  FMUL.FTZ R165, R215.reuse, R224 ;  /* 0x000000e0d7a57220 */ /* 0x040fe20000410000 */
[----:B------:R-:W-:Y:S01]  /*40a20*/  FMUL.FTZ R224, R215, R164 ;  /* 0x000000a4d7e07220 */ /* 0x000fe20000410000 */
[----:B------:R-:W-:Y:S01]  /*40a30*/  FFMA.FTZ R164, R212, R31, R45 ;  /* 0x0000001fd4a47223 */ /* 0x000fe2000001002d */
[----:B------:R-:W-:Y:S01]  /*40a40*/  FFMA.FTZ R212, R30, R47, R223 ;  /* 0x0000002f1ed47223 */ /* 0x000fe200000100df */
[----:B------:R-:W-:Y:S01]  /*40a50*/  IMAD.U32 R42, R42, 0x10000, RZ ;  /* 0x000100002a2a7824 */ /* 0x000fe200078e00ff */
[----:B------:R-:W2:Y:S01]  /*40a60*/  LDC.64 R30, c[0x0][0x428] ;  /* 0x00010a00ff1e7b82 */ /* 0x000ea20000000a00 */
[----:B------:R-:W-:Y:S01]  /*40a70*/  IMAD.U32 R44, R44, 0x10000, RZ ;  /* 0x000100002c2c7824 */ /* 0x000fe200078e00ff */
[----:B------:R-:W-:Y:S01]  /*40a80*/  PRMT R227, R133, 0x7632, R227 ;  /* 0x0000763285e37816 */ /* 0x000fe200000000e3 */
[----:B------:R-:W-:Y:S01]  /*40a90*/  FMUL.FTZ R230, R215, R230 ;  /* 0x000000e6d7e67220 */ /* 0x000fe20000410000 */
[----:B------:R-:W-:Y:S01]  /*40aa0*/  PRMT R229, R101, 0x7632, R229 ;  /* 0x0000763265e57816 */ /* 0x000fe200000000e5 */
[----:B------:R-:W-:Y:S01]  /*40ab0*/  FFMA.FTZ R165, R165, R42, R44 ;  /* 0x0000002aa5a57223 */ /* 0x000fe2000001002c */
[----:B0-----:R-:W-:Y:S01]  /*40ac0*/  @!P1 IMAD.WIDE R44, R203, 0x4, R40 ;  /* 0x00000004cb2c9825 */ /* 0x001fe200078e0228 */
[----:B------:R-:W-:-:S03]  /*40ad0*/  PRMT R47, R102, 0x7632, R47 ;  /* 0x00007632662f7816 */ /* 0x000fc6000000002f */
[----:B------:R-:W-:Y:S01]  /*40ae0*/  FMUL.FTZ R80, R215, R80 ;  /* 0x00000050d7507220 */ /* 0x000fe20000410000 */
[----:B------:R-:W-:Y:S01]  /*40af0*/  SHF.L.U32 R229, R229, 0x10, RZ ;  /* 0x00000010e5e57819 */ /* 0x000fe200000006ff */
[----:B------:R-:W-:Y:S01]  /*40b00*/  IMAD.U32 R227, R227, 0x10000, RZ ;  /* 0x00010000e3e37824 */ /* 0x000fe200078e00ff */
[----:B------:R-:W-:Y:S01]  /*40b10*/  @!P1 STG.E desc[UR8][R44.64], R213 ;  /* 0x000000d52c009986 */ /* 0x000fe2000c101908 */
[----:B-1----:R-:W-:Y:S01]  /*40b20*/  @!P1 IMAD.WIDE R32, R203, 0x4, R32 ;  /* 0x00000004cb209825 */ /* 0x002fe200078e0220 */
[----:B------:R-:W-:-:S03]  /*40b30*/  PRMT R235, R103, 0x7632, R235 ;  /* 0x0000763267eb7816 */ /* 0x000fc600000000eb */
[----:B------:R-:W-:Y:S01]  /*40b40*/  FFMA.FTZ R223, R230, R227, R229 ;  /* 0x000000e3e6df7223 */ /* 0x000fe200000100e5 */
[C---:B------:R-:W-:Y:S01]  /*40b50*/  PRMT R227, R134.reuse, 0x7632, R227 ;  /* 0x0000763286e37816 */ /* 0x040fe200000000e3 */
[----:B------:R-:W-:Y:S01]  /*40b60*/  IMAD.U32 R231, R134, 0x10000, RZ ;  /* 0x0001000086e77824 */ /* 0x000fe200078e00ff */
[----:B------:R0:W-:Y:S01]  /*40b70*/  @!P1 STG.E desc[UR8][R32.64], R215 ;  /* 0x000000d720009986 */ /* 0x0001e2000c101908 */
[----:B------:R-:W-:Y:S01]  /*40b80*/  IMAD.U32 R233, R102, 0x10000, RZ ;  /* 0x0001000066e97824 */ /* 0x000fe200078e00ff */
[----:B------:R-:W-:Y:S01]  /*40b90*/  SHF.L.U32 R227, R227, 0x10, RZ ;  /* 0x00000010e3e37819 */ /* 0x000fe200000006ff */
[----:B------:R-:W-:Y:S01]  /*40ba0*/  IMAD.U32 R47, R47, 0x10000, RZ ;  /* 0x000100002f2f7824 */ /* 0x000fe200078e00ff */
[----:B------:R-:W-:Y:S01]  /*40bb0*/  SHF.L.U32 R235, R235, 0x10, RZ ;  /* 0x00000010ebeb7819 */ /* 0x000fe200000006ff */
[--C-:B------:R-:W-:Y:S01]  /*40bc0*/  FFMA.FTZ R224, R224, R231, R233.reuse ;  /* 0x000000e7e0e07223 */ /* 0x100fe200000100e9 */
[C---:B------:R-:W-:Y:S01]  /*40bd0*/  PRMT R233, R135.reuse, 0x7632, R233 ;  /* 0x0000763287e97816 */ /* 0x040fe200000000e9 */
[----:B------:R-:W-:-:S02]  /*40be0*/  IMAD.U32 R229, R135, 0x10000, RZ ;  /* 0x0001000087e57824 */ /* 0x000fc400078e00ff */
[----:B------:R-:W-:Y:S01]  /*40bf0*/  FMUL.FTZ R166, R215, R166 ;  /* 0x000000a6d7a67220 */ /* 0x000fe20000410000 */
[----:B------:R-:W-:Y:S01]  /*40c00*/  IMAD.U32 R231, R103, 0x10000, RZ ;  /* 0x0001000067e77824 */ /* 0x000fe200078e00ff */
[----:B------:R-:W-:Y:S01]  /*40c10*/  F2FP.BF16.F32.PACK_AB R38, R86, R43 ;  /* 0x0000002b5626723e */ /* 0x000fe200000010ff */
[----:B------:R-:W-:Y:S01]  /*40c20*/  IMAD.U32 R233, R233, 0x10000, RZ ;  /* 0x00010000e9e97824 */ /* 0x000fe200078e00ff */
[----:B0-----:R-:W-:Y:S01]  /*40c30*/  F2FP.BF16.F32.PACK_AB R32, R53, R52 ;  /* 0x000000343520723e */ /* 0x001fe200000010ff */
[----:B------:R-:W-:Y:S01]  /*40c40*/  FMUL.FTZ R214, R215, R214 ;  /* 0x000000d6d7d67220 */ /* 0x000fe20000410000 */
[----:B------:R-:W0:Y:S01]  /*40c50*/  LDC.64 R52, c[0x0][0x380] ;  /* 0x0000e000ff347b82 */ /* 0x000e220000000a00 */
[----:B------:R-:W-:Y:S01]  /*40c60*/  F2FP.BF16.F32.PACK_AB R43, R74, R75 ;  /* 0x0000004b4a2b723e */ /* 0x000fe200000010ff */
[----:B--2---:R-:W-:Y:S01]  /*40c70*/  IMAD.WIDE.U32 R74, R206, 0x10, R30 ;  /* 0x00000010ce4a7825 */ /* 0x004fe200078e001e */
[----:B------:R-:W-:-:S03]  /*40c80*/  F2FP.BF16.F32.PACK_AB R39, R232, R39 ;  /* 0x00000027e827723e */ /* 0x000fc600000010ff */
        /* <DEDUP_REMOVED lines=25> */
[----:B------:R-:W-:-:S02]  /*40e20*/  F2FP.BF16.F32.PACK_AB R33, R54, R55 ;  /* 0x000000373621723e */ /* 0x000fc400000010ff */
[----:B-1----:R-:W-:Y:S01]  /*40e30*/  F2FP.BF16.F32.PACK_AB R39, R242, R217 ;  /* 0x000000d9f227723e */ /* 0x002fe200000010ff */
[----:B------:R-:W-:Y:S01]  /*40e40*/  IMAD.WIDE.U32 R72, R222, 0x10, R30 ;  /* 0x00000010de487825 */ /* 0x000fe200078e001e */
[----:B------:R-:W-:Y:S02]  /*40e50*/  F2FP.BF16.F32.PACK_AB R31, R234, R59 ;  /* 0x0000003bea1f723e */ /* 0x000fe400000010ff */
[----:B------:R-:W-:Y:S01]  /*40e60*/  F2FP.BF16.F32.PACK_AB R30, R57, R62 ;  /* 0x0000003e391e723e */ /* 0x000fe200000010ff */
[----:B0-----:R-:W-:Y:S01]  /*40e70*/  IMAD R203, R52, 0x4, R203 ;  /* 0x0000000434cb7824 */ /* 0x001fe200078e02cb */
[----:B------:R-:W-:Y:S02]  /*40e80*/  F2FP.BF16.F32.PACK_AB R38, R240, R79 ;  /* 0x0000004ff026723e */ /* 0x000fe400000010ff */
[----:B------:R-:W-:Y:S01]  /*40e90*/  F2FP.BF16.F32.PACK_AB R37, R51, R236 ;  /* 0x000000ec3325723e */ /* 0x000fe200000010ff */
[----:B------:R0:W-:Y:S01]  /*40ea0*/  STG.E.128 desc[UR8][R64.64], R28 ;  /* 0x0000001c40007986 */ /* 0x0001e2000c101d08 */
[----:B------:R-:W-:-:S02]  /*40eb0*/  F2FP.BF16.F32.PACK_AB R36, R49, R48 ;  /* 0x000000303124723e */ /* 0x000fc400000010ff */
[----:B--2---:R-:W-:Y:S01]  /*40ec0*/  F2FP.BF16.F32.PACK_AB R43, R225, R226 ;  /* 0x000000e2e12b723e */ /* 0x004fe200000010ff */
[----:B------:R0:W-:Y:S01]  /*40ed0*/  STG.E.128 desc[UR8][R66.64], R32 ;  /* 0x0000002042007986 */ /* 0x0001e2000c101d08 */
[----:B------:R-:W-:Y:S02]  /*40ee0*/  F2FP.BF16.F32.PACK_AB R42, R218, R167 ;  /* 0x000000a7da2a723e */ /* 0x000fe400000010ff */
[----:B------:R-:W-:Y:S01]  /*40ef0*/  F2FP.BF16.F32.PACK_AB R41, R165, R216 ;  /* 0x000000d8a529723e */ /* 0x000fe200000010ff */
[----:B------:R0:W-:Y:S01]  /*40f00*/  STG.E.128 desc[UR8][R68.64], R36 ;  /* 0x0000002444007986 */ /* 0x0001e2000c101d08 */
[----:B------:R-:W-:Y:S02]  /*40f10*/  F2FP.BF16.F32.PACK_AB R40, R85, R50 ;  /* 0x000000325528723e */ /* 0x000fe400000010ff */
[----:B---3--:R-:W-:Y:S02]  /*40f20*/  F2FP.BF16.F32.PACK_AB R47, R229, R80 ;  /* 0x00000050e52f723e */ /* 0x008fe400000010ff */
[----:B------:R-:W-:Y:S01]  /*40f30*/  F2FP.BF16.F32.PACK_AB R46, R227, R224 ;  /* 0x000000e0e32e723e */ /* 0x000fe200000010ff */
[----:B------:R0:W-:Y:S01]  /*40f40*/  STG.E.128 desc[UR8][R70.64], R40 ;  /* 0x0000002846007986 */ /* 0x0001e2000c101d08 */
[----:B------:R-:W-:-:S02]  /*40f50*/  F2FP.BF16.F32.PACK_AB R45, R223, R212 ;  /* 0x000000d4df2d723e */ /* 0x000fc400000010ff */
[----:B------:R-:W-:Y:S02]  /*40f60*/  F2FP.BF16.F32.PACK_AB R44, R164, R87 ;  /* 0x00000057a42c723e */ /* 0x000fe400000010ff */
[----:B------:R-:W-:-:S03]  /*40f70*/  ISETP.GE.AND P1, PT, R203, R53, PT ;  /* 0x00000035cb00720c */ /* 0x000fc60003f26270 */
[----:B------:R0:W-:Y:S10]  /*40f80*/  STG.E.128 desc[UR8][R72.64], R44 ;  /* 0x0000002c48007986 */ /* 0x0001f4000c101d08 */
[----:B------:R-:W-:Y:S05]  /*40f90*/  @!P1 BRA `(.L_x_17344) ;  /* 0xfffffbfc008c9947 */ /* 0x000fea000383ffff */
[----:B------:R-:W-:Y:S05]  /*40fa0*/  BSYNC B0 ;  /* 0x0000000000007941 */ /* 0x000fea0003800000 */
.L_x_16358:
[----:B------:R-:W-:Y:S05]  /*40fb0*/  EXIT ;  /* 0x000000000000794d */ /* 0x000fea0003800000 */
.L_x_17343:
[----:B------:R-:W-:Y:S01]  /*40fc0*/  HFMA2 R226, -RZ, RZ, 0, 5.9604644775390625e-08 ;  /* 0x00000001ffe27431 */ /* 0x000fe200000001ff */
[----:B------:R-:W-:Y:S01]  /*40fd0*/  BSSY B1, `(.L_x_17345) ;  /* 0x0000007000017945 */ /* 0x000fe20003800000 */
[----:B------:R-:W-:Y:S02]  /*40fe0*/  IMAD.MOV.U32 R227, RZ, RZ, R218 ;  /* 0x000000ffffe37224 */ /* 0x000fe400078e00da */
[----:B------:R-:W-:Y:S02]  /*40ff0*/  IMAD.MOV.U32 R229, RZ, RZ, 0x1f ;  /* 0x0000001fffe57424 */ /* 0x000fe400078e00ff */
[----:B------:R-:W-:-:S07]  /*41000*/  IMAD.MOV.U32 R224, RZ, RZ, -0x1 ;  /* 0xffffffffffe07424 */ /* 0x000fce00078e00ff */
[----:B0-----:R-:W-:Y:S05]  /*41010*/  WARPSYNC.COLLECTIVE R224, `(.L_x_17346) ;  /* 0x00000000e0087348 */ /* 0x001fea0003c00000 */
[----:B------:R1:W2:Y:S02]  /*41020*/  SHFL.BFLY P2, R225, R227, R226, R229 ;  /* 0x0c0000e2e3e17389 */ /* 0x0002a400000400e5 */
[----:B012---:R-:W-:Y:S05]  /*41030*/  ENDCOLLECTIVE ;  /* 0x000000000000791b */ /* 0x007fea0003800000 */
.L_x_17346:
[----:B------:R-:W-:Y:S05]  /*41040*/  BSYNC B1 ;  /* 0x0000000000017941 */ /* 0x000fea0003800000 */
.L_x_17345:
        /* <DEDUP_REMOVED lines=10> */
.L_x_17347:
[----:B------:R-:W-:Y:S02]  /*410f0*/  IMAD.MOV.U32 R226, RZ, RZ, 0x4 ;  /* 0x00000004ffe27424 */ /* 0x000fe400078e00ff */
[----:B------:R-:W-:-:S04]  /*41100*/  IMAD.MOV.U32 R212, RZ, RZ, R225 ;  /* 0x000000ffffd47224 */ /* 0x000fc800078e00e1 */
[----:B------:R-:W-:-:S05]  /*41110*/  FADD.FTZ R216, R215, R212 ;  /* 0x000000d4d7d87221 */ /* 0x000fca0000010000 */
[----:B------:R-:W-:-:S07]  /*41120*/  MOV R227, R216 ;  /* 0x000000d800e37202 */ /* 0x000fce0000000f00 */
[----:B------:R-:W-:Y:S05]  /*41130*/  WARPSYNC.COLLECTIVE R224, `(.L_x_17348) ;  /* 0x00000000e0087348 */ /* 0x000fea0003c00000 */
[----:B------:R0:W1:Y:S02]  /*41140*/  SHFL.BFLY P2, R225, R227, R226, R229 ;  /* 0x0c0000e2e3e17389 */ /* 0x00006400000400e5 */
[----:B01----:R-:W-:Y:S05]  /*41150*/  ENDCOLLECTIVE ;  /* 0x000000000000791b */ /* 0x003fea0003800000 */
.L_x_17348:
[----:B------:R-:W-:Y:S02]  /*41160*/  IMAD.MOV.U32 R226, RZ, RZ, 0x8 ;  /* 0x00000008ffe27424 */ /* 0x000fe400078e00ff */
[----:B------:R-:W-:-:S04]  /*41170*/  IMAD.MOV.U32 R213, RZ, RZ, R225 ;  /* 0x000000ffffd57224 */ /* 0x000fc800078e00e1 */
[----:B------:R-:W-:-:S05]  /*41180*/  FADD.FTZ R217, R216, R213 ;  /* 0x000000d5d8d97221 */ /* 0x000fca0000010000 */
[----:B------:R-:W-:-:S07]  /*41190*/  MOV R227, R217 ;  /* 0x000000d900e37202 */ /* 0x000fce0000000f00 */
[----:B------:R-:W-:Y:S05]  /*411a0*/  WARPSYNC.COLLECTIVE R224, `(.L_x_17349) ;  /* 0x00000000e0087348 */ /* 0x000fea0003c00000 */
[----:B------:R0:W1:Y:S02]  /*411b0*/  SHFL.BFLY P2, R225, R227, R226, R229 ;  /* 0x0c0000e2e3e17389 */ /* 0x00006400000400e5 */
[----:B01----:R-:W-:Y:S05]  /*411c0*/  ENDCOLLECTIVE ;  /* 0x000000000000791b */ /* 0x003fea0003800000 */
.L_x_17349:
[----:B------:R-:W-:Y:S01]  /*411d0*/  HFMA2 R226, -RZ, RZ, 0, 9.5367431640625e-07 ;  /* 0x00000010ffe27431 */ /* 0x000fe200000001ff */
[----:B------:R-:W-:-:S05]  /*411e0*/  MOV R212, R225 ;  /* 0x000000e100d47202 */ /* 0x000fca0000000f00 */
[----:B------:R-:W-:-:S04]  /*411f0*/  FADD.FTZ R223, R217, R212 ;  /* 0x000000d4d9df7221 */ /* 0x000fc80000010000 */
[----:B------:R-:W-:-:S07]  /*41200*/  IMAD.MOV.U32 R227, RZ, RZ, R223 ;  /* 0x000000ffffe37224 */ /* 0x000fce00078e00df */
[----:B------:R-:W-:Y:S05]  /*41210*/  WARPSYNC.COLLECTIVE R224, `(.L_x_17350) ;  /* 0x00000000e0087348 */ /* 0x000fea0003c00000 */
[----:B------:R0:W1:Y:S02]  /*41220*/  SHFL.BFLY P2, R225, R227, R226, R229 ;  /* 0x0c0000e2e3e17389 */ /* 0x00006400000400e5 */
[----:B01----:R-:W-:Y:S05]  /*41230*/  ENDCOLLECTIVE ;  /* 0x000000000000791b */ /* 0x003fea0003800000 */
.L_x_17350:
        /* <DEDUP_REMOVED lines=136> */
.L_x_17351:
[----:B------:R-:W-:Y:S01]  /*41ac0*/  HFMA2 R226, -RZ, RZ, 0, 1.1920928955078125e-07 ;  /* 0x00000002ffe27431 */ /* 0x000fe200000001ff */
[----:B------:R-:W-:-:S05]  /*41ad0*/  MOV R215, R225 ;  /* 0x000000e100d77202 */ /* 0x000fca0000000f00 */
[----:B------:R-:W-:-:S04]  /*41ae0*/  FADD.FTZ R215, R212, R215 ;  /* 0x000000d7d4d77221 */ /* 0x000fc80000010000 */
[----:B------:R-:W-:-:S07]  /*41af0*/  IMAD.MOV.U32 R227, RZ, RZ, R215 ;  /* 0x000000ffffe37224 */ /* 0x000fce00078e00d7 */
[----:B------:R-:W-:Y:S05]  /*41b00*/  WARPSYNC.COLLECTIVE R224, `(.L_x_17352) ;  /* 0x00000000e0087348 */ /* 0x000fea0003c00000 */
[----:B------:R0:W1:Y:S02]  /*41b10*/  SHFL.BFLY P2, R225, R227, R226, R229 ;  /* 0x0c0000e2e3e17389 */ /* 0x00006400000400e5 */
[----:B01----:R-:W-:Y:S05]  /*41b20*/  ENDCOLLECTIVE ;  /* 0x000000000000791b */ /* 0x003fea0003800000 */
.L_x_17352:
[----:B------:R-:W-:Y:S02]  /*41b30*/  IMAD.MOV.U32 R226, RZ, RZ, 0x4 ;  /* 0x00000004ffe27424 */ /* 0x000fe400078e00ff */
[----:B------:R-:W-:-:S04]  /*41b40*/  IMAD.MOV.U32 R216, RZ, RZ, R225 ;  /* 0x000000ffffd87224 */ /* 0x000fc800078e00e1 */
[----:B------:R-:W-:-:S05]  /*41b50*/  FADD.FTZ R216, R215, R216 ;  /* 0x000000d8d7d87221 */ /* 0x000fca0000010000 */
[----:B------:R-:W-:-:S07]  /*41b60*/  MOV R227, R216 ;  /* 0x000000d800e37202 */ /* 0x000fce0000000f00 */
[----:B------:R-:W-:Y:S05]  /*41b70*/  WARPSYNC.COLLECTIVE R224, `(.L_x_17353) ;  /* 0x00000000e0087348 */ /* 0x000fea0003c00000 */
[----:B------:R0:W1:Y:S02]  /*41b80*/  SHFL.BFLY P2, R225, R227, R226, R229 ;  /* 0x0c0000e2e3e17389 */ /* 0x00006400000400e5 */
[----:B01----:R-:W-:Y:S05]  /*41b90*/  ENDCOLLECTIVE ;  /* 0x000000000000791b */ /* 0x003fea0003800000 */
.L_x_17353:
[----:B------:R-:W-:Y:S01]  /*41ba0*/  HFMA2 R226, -RZ, RZ, 0, 4.76837158203125e-07 ;  /* 0x00000008ffe27431 */ /* 0x000fe200000001ff */
[----:B------:R-:W-:-:S05]  /*41bb0*/  MOV R217, R225 ;  /* 0x000000e100d97202 */ /* 0x000fca0000000f00 */
[----:B------:R-:W-:-:S04]  /*41bc0*/  FADD.FTZ R217, R216, R217 ;  /* 0x000000d9d8d97221 */ /* 0x000fc80000010000 */
[----:B------:R-:W-:-:S07]  /*41bd0*/  IMAD.MOV.U32 R227, RZ, RZ, R217 ;  /* 0x000000ffffe37224 */ /* 0x000fce00078e00d9 */
[----:B------:R-:W-:Y:S05]  /*41be0*/  WARPSYNC.COLLECTIVE R224, `(.L_x_17354) ;  /* 0x00000000e0087348 */ /* 0x000fea0003c00000 */
[----:B------:R0:W1:Y:S02]  /*41bf0*/  SHFL.BFLY P2, R225, R227, R226, R229 ;  /* 0x0c0000e2e3e17389 */ /* 0x00006400000400e5 */
[----:B01----:R-:W-:Y:S05]  /*41c00*/  ENDCOLLECTIVE ;  /* 0x000000000000791b */ /* 0x003fea0003800000 */
.L_x_17354:
[----:B------:R-:W-:Y:S02]  /*41c10*/  IMAD.MOV.U32 R226, RZ, RZ, 0x10 ;  /* 0x00000010ffe27424 */ /* 0x000fe400078e00ff */
[----:B------:R-:W-:-:S04]  /*41c20*/  IMAD.MOV.U32 R218, RZ, RZ, R225 ;  /* 0x000000ffffda7224 */ /* 0x000fc800078e00e1 */
[----:B------:R-:W-:-:S05]  /*41c30*/  FADD.FTZ R218, R217, R218 ;  /* 0x000000dad9da7221 */ /* 0x000fca0000010000 */
[----:B------:R-:W-:-:S07]  /*41c40*/  MOV R227, R218 ;  /* 0x000000da00e37202 */ /* 0x000fce0000000f00 */
[----:B------:R-:W-:Y:S05]  /*41c50*/  WARPSYNC.COLLECTIVE R224, `(.L_x_17355) ;  /* 0x00000000e0087348 */ /* 0x000fea0003c00000 */
[----:B------:R0:W1:Y:S02]  /*41c60*/  SHFL.BFLY P2, R225, R227, R226, R229 ;  /* 0x0c0000e2e3e17389 */ /* 0x00006400000400e5 */
[----:B01----:R-:W-:Y:S05]  /*41c70*/  ENDCOLLECTIVE ;  /* 0x000000000000791b */ /* 0x003fea0003800000 */
.L_x_17355:
[----:B------:R-:W-:Y:S01]  /*41c80*/  MOV R223, R225 ;  /* 0x000000e100df7202 */ /* 0x000fe20000000f00 */
[----:B------:R-:W-:Y:S06]  /*41c90*/  BRA `(.L_x_17356) ;  /* 0xffffffd800707947 */ /* 0x000fec000383ffff */
.L_x_17357:
        /* <DEDUP_REMOVED lines=14> */
.L_x_43883:


//--------------------- .text._ZN10layer_norm31ln_parallel_residual_fwd_kernelINS_13Kernel_traitsIf13__nv_bfloat16fS2_fjLj2048ELj1ELj4ELj1ELj16ENS_18Kernel_traits_baseILj2048EfS2_fS2_fjLj128EEEEELb0ELb0ELb0EEEvNS_9FwdParamsE --------------------------
	.section	.text._ZN10layer_norm31ln_parallel_residual_fwd_kernelINS_13Kernel_traitsIf13__nv_bfloat16fS2_fjLj2048ELj1ELj4ELj1ELj16ENS_18Kernel_traits_baseILj2048EfS2_fS2_fjLj128EEEEELb0ELb0ELb0EEEvNS_9FwdParamsE,"ax",@progbits
	.align	128
        .global         _ZN10layer_norm31ln_parallel_residual_fwd_kernelINS_13Kernel_traitsIf13__nv_bfloat16fS2_fjLj2048ELj1ELj4ELj1ELj16ENS_18Kernel_traits_baseILj2048EfS2_fS2_fjLj128EEEEELb0ELb0ELb0EEEvNS_9FwdParamsE
        .type           _ZN10layer_norm31ln_parallel_residual_fwd_kernelINS_13Kernel_traitsIf13__nv_bfloat16fS2_fjLj2048ELj1ELj4ELj1ELj16ENS_18Kernel_traits_baseILj2048EfS2_fS2_fjLj128EEEEELb0ELb0ELb0EEEvNS_9FwdParamsE,@function
        .size           _ZN10layer_norm31ln_parallel_residual_fwd_kernelINS_13Kernel_traitsIf13__nv_bfloat16fS2_fjLj2048ELj1ELj4ELj1ELj16ENS_18Kernel_traits_baseILj2048EfS2_fS2_fjLj128EEEEELb0ELb0ELb0EEEvNS_9FwdParamsE,(.L_x_43884 - _ZN10layer_norm31ln_parallel_residual_fwd_kernelINS_13Kernel_traitsIf13__nv_bfloat16fS2_fjLj2048ELj1ELj4ELj1ELj16ENS_18Kernel_traits_baseILj2048EfS2_fS2_fjLj128EEEEELb0ELb0ELb0EEEvNS_9FwdParamsE)
        .other          _ZN10layer_norm31ln_parallel_residual_fwd_kernelINS_13Kernel_traitsIf13__nv_bfloat16fS2_fjLj2048ELj1ELj4ELj1ELj16ENS_18Kernel_traits_baseILj2048EfS2_fS2_fjLj128EEEEELb0ELb0ELb0EEEvNS_9FwdParamsE,@"STO_CUDA_ENTRY STV_DEFAULT"
_ZN10layer_norm31ln_parallel_residual_fwd_kernelINS_13Kernel_traitsIf13__nv_bfloat16fS2_fjLj2048ELj1ELj4ELj1ELj16ENS_18Kernel_traits_baseILj2048EfS2_fS2_fjLj128EEEEELb0ELb0ELb0EEEvNS_9FwdParamsE:
.text._ZN10layer_norm31ln_parallel_residual_fwd_kernelINS_13Kernel_traitsIf13__nv_bfloat16fS2_fjLj2048ELj1ELj4ELj1ELj16ENS_18Kernel_traits_baseILj2048EfS2_fS2_fjLj128EEEEELb0ELb0ELb0EEEvNS_9FwdParamsE:
        /* <DEDUP_REMOVED lines=41> */
[----:B------:R-:W-:-:S07]  /*0290*/  ISETP.GE.U32.AND P0, PT, R0, 0x40, PT ;  /* 0x000000400000780c */ /* 0x000fce0003f06070 */
[----:B------:R-:W4:Y:S04]  /*02a0*/  LDC.64 R16, c[0x0][0x3d0] ;  /* 0x0000f400ff107b82 */ /* 0x000f280000000a00 */
[----:B0-----:R-:W-:-:S04]  /*02b0*/  @P5 IMAD.WIDE.U32 R4, R3, 0x20, R4 ;  /* 0x0000002003045825 */ /* 0x001fc800078e0004 */
[C---:B-1----:R-:W-:Y:S01]  /*02c0*/  @P5 IMAD.WIDE.U32 R6, R3.reuse, 0x20, R6 ;  /* 0x0000002003065825 */ /* 0x042fe200078e0006 */
[----:B------:R-:W-:Y:S01]  /*02d0*/  @P5 LOP3.LUT R3, R3, 0x20, RZ, 0xfc, !PT ;  /* 0x0000002003035812 */ /* 0x000fe200078efcff */
[----:B------:R-:W0:Y:S04]  /*02e0*/  LDC.64 R18, c[0x0][0x3d8] ;  /* 0x0000f600ff127b82 */ /* 0x000e280000000a00 */
[----:B------:R-:W-:-:S04]  /*02f0*/  @P0 IMAD.WIDE.U32 R12, R3, 0x20, R12 ;  /* 0x00000020030c0825 */ /* 0x000fc800078e000c */
[C---:B------:R-:W-:Y:S01]  /*0300*/  @P0 IMAD.WIDE.U32 R14, R3.reuse, 0x20, R14 ;  /* 0x00000020030e0825 */ /* 0x040fe200078e000e */
[----:B--2---:R-:W2:Y:S04]  /*0310*/  @P5 LDG.E.128 R20, desc[UR6][R4.64+0x10] ;  /* 0x0000100604145981 */ /* 0x004ea8000c1e1d00 */
[----:B---3--:R-:W3:Y:S04]  /*0320*/  @P0 LDG.E.128 R24, desc[UR6][R12.64+0x10] ;  /* 0x000010060c180981 */ /* 0x008ee8000c1e1d00 */
[----:B----4-:R1:W4:Y:S04]  /*0330*/  @P5 LDG.E.128 R48, desc[UR6][R4.64] ;  /* 0x0000000604305981 */ /* 0x010328000c1e1d00 */
[----:B------:R-:W4:Y:S01]  /*0340*/  @P5 LDG.E.128 R44, desc[UR6][R6.64] ;  /* 0x00000006062c5981 */ /* 0x000f22000c1e1d00 */
[C---:B------:R-:W-:Y:S01]  /*0350*/  ISETP.GE.U32.AND P1, PT, R0.reuse, 0x60, PT ;  /* 0x000000600000780c */ /* 0x040fe20003f26070 */
[----:B-1----:R-:W1:Y:S02]  /*0360*/  LDC.64 R4, c[0x0][0x3d8] ;  /* 0x0000f600ff047b82 */ /* 0x002e640000000a00 */
[----:B------:R0:W4:Y:S04]  /*0370*/  @P5 LDG.E.128 R40, desc[UR6][R6.64+0x10] ;  /* 0x0000100606285981 */ /* 0x000128000c1e1d00 */
[----:B------:R2:W4:Y:S01]  /*0380*/  @P0 LDG.E.128 R36, desc[UR6][R12.64] ;  /* 0x000000060c240981 */ /* 0x000522000c1e1d00 */
[C---:B------:R-:W-:Y:S01]  /*0390*/  ISETP.GE.U32.AND P2, PT, R0.reuse, 0x80, PT ;  /* 0x000000800000780c */ /* 0x040fe20003f46070 */
[----:B------:R-:W-:Y:S01]  /*03a0*/  @P0 VIADD R3, R3, 0x20 ;  /* 0x0000002003030836 */ /* 0x000fe20000000000 */
[C---:B------:R-:W-:Y:S01]  /*03b0*/  ISETP.GE.U32.AND P3, PT, R0.reuse, 0xc0, PT ;  /* 0x000000c00000780c */ /* 0x040fe20003f66070 */
[----:B0-----:R-:W0:Y:S01]  /*03c0*/  LDC.64 R6, c[0x0][0x3d8] ;  /* 0x0000f600ff067b82 */ /* 0x001e220000000a00 */
[----:B------:R-:W4:Y:S04]  /*03d0*/  @P0 LDG.E.128 R28, desc[UR6][R14.64+0x10] ;  /* 0x000010060e1c0981 */ /* 0x000f28000c1e1d00 */
[----:B------:R3:W4:Y:S04]  /*03e0*/  @P0 LDG.E.128 R32, desc[UR6][R14.64] ;  /* 0x000000060e200981 */ /* 0x000728000c1e1d00 */
[----:B--2---:R2:W-:Y:S01]  /*03f0*/  @P5 STL.64 [R1+0x160], R20 ;  /* 0x0001601401005387 */ /* 0x0045e20000100a00 */
[C---:B------:R-:W-:Y:S01]  /*0400*/  @P1 IMAD.WIDE.U32 R16, R3.reuse, 0x20, R16 ;  /* 0x0000002003101825 */ /* 0x040fe200078e0010 */
[----:B------:R-:W0:Y:S02]  /*0410*/  LDC.64 R12, c[0x0][0x3d0] ;  /* 0x0000f400ff0c7b82 */ /* 0x000e240000000a00 */
[----:B------:R1:W-:Y:S04]  /*0420*/  @P5 STL.64 [R1+0x168], R22 ;  /* 0x0001681601005387 */ /* 0x0003e80000100a00 */
[----:B---3--:R3:W-:Y:S01]  /*0430*/  @P0 STL.64 [R1+0x120], R24 ;  /* 0x0001201801000387 */ /* 0x0087e20000100a00 */
[----:B------:R-:W-:Y:S01]  /*0440*/  @P1 IMAD.WIDE.U32 R18, R3, 0x20, R18 ;  /* 0x0000002003121825 */ /* 0x000fe200078e0012 */
[----:B------:R-:W0:Y:S02]  /*0450*/  LDC.64 R14, c[0x0][0x3d8] ;  /* 0x0000f600ff0e7b82 */ /* 0x000e240000000a00 */
[----:B------:R3:W-:Y:S04]  /*0460*/  @P0 STL.64 [R1+0x128], R26 ;  /* 0x0001281a01000387 */ /* 0x0007e80000100a00 */
[----:B------:R-:W4:Y:S02]  /*0470*/  LDL.64 R88, [R1+0xf0] ;  /* 0x0000f00001587983 */ /* 0x000f240000100a00 */
[----:B--2---:R-:W2:Y:S02]  /*0480*/  LDC.64 R20, c[0x0][0x3d0] ;  /* 0x0000f400ff147b82 */ /* 0x004ea40000000a00 */
[----:B------:R-:W2:Y:S04]  /*0490*/  LDL.64 R90, [R1+0xf8] ;  /* 0x0000f800015a7983 */ /* 0x000ea80000100a00 */
[----:B------:R-:W2:Y:S02]  /*04a0*/  LDL.64 R84, [R1+0xe0] ;  /* 0x0000e00001547983 */ /* 0x000ea40000100a00 */
[----:B-1----:R-:W1:Y:S02]  /*04b0*/  LDC.64 R22, c[0x0][0x3d8] ;  /* 0x0000f600ff167b82 */ /* 0x002e640000000a00 */
[----:B------:R-:W2:Y:S04]  /*04c0*/  LDL.64 R86, [R1+0xe8] ;  /* 0x0000e80001567983 */ /* 0x000ea80000100a00 */
[----:B------:R-:W2:Y:S02]  /*04d0*/  LDL.64 R80, [R1+0xd0] ;  /* 0x0000d00001507983 */ /* 0x000ea40000100a00 */
[----:B---3--:R-:W3:Y:S02]  /*04e0*/  LDC.64 R24, c[0x0][0x3d0] ;  /* 0x0000f400ff187b82 */ /* 0x008ee40000000a00 */
[----:B------:R-:W3:Y:S04]  /*04f0*/  LDL.64 R82, [R1+0xd8] ;  /* 0x0000d80001527983 */ /* 0x000ee80000100a00 */
[----:B------:R-:W3:Y:S02]  /*0500*/  LDL.64 R76, [R1+0xc0] ;  /* 0x0000c000014c7983 */ /* 0x000ee40000100a00 */
[----:B------:R-:W0:Y:S02]  /*0510*/  LDC.64 R26, c[0x0][0x3d0] ;  /* 0x0000f400ff1a7b82 */ /* 0x000e240000000a00 */
[----:B------:R-:W3:Y:S04]  /*0520*/  LDL.64 R78, [R1+0xc8] ;  /* 0x0000c800014e7983 */ /* 0x000ee80000100a00 */
[----:B------:R-:W3:Y:S04]  /*0530*/  LDL.64 R72, [R1+0xb0] ;  /* 0x0000b00001487983 */ /* 0x000ee80000100a00 */
[----:B------:R-:W3:Y:S04]  /*0540*/  LDL.64 R74, [R1+0xb8] ;  /* 0x0000b800014a7983 */ /* 0x000ee80000100a00 */
[----:B------:R-:W3:Y:S04]  /*0550*/  LDL.64 R68, [R1+0xa0] ;  /* 0x0000a00001447983 */ /* 0x000ee80000100a00 */
[----:B----4-:R4:W-:Y:S04]  /*0560*/  @P5 STL.64 [R1+0x170], R48 ;  /* 0x0001703001005387 */ /* 0x0109e80000100a00 */
[----:B------:R1:W-:Y:S04]  /*0570*/  @P5 STL.64 [R1+0x178], R50 ;  /* 0x0001783201005387 */ /* 0x0003e80000100a00 */
[----:B------:R-:W3:Y:S04]  /*0580*/  LDL.64 R70, [R1+0xa8] ;  /* 0x0000a80001467983 */ /* 0x000ee80000100a00 */
[----:B------:R-:W3:Y:S04]  /*0590*/  LDL.64 R64, [R1+0x90] ;  /* 0x0000900001407983 */ /* 0x000ee80000100a00 */
[----:B------:R-:W3:Y:S04]  /*05a0*/  LDL.64 R66, [R1+0x98] ;  /* 0x0000980001427983 */ /* 0x000ee80000100a00 */
[----:B------:R-:W3:Y:S04]  /*05b0*/  LDL.64 R60, [R1+0x80] ;  /* 0x00008000013c7983 */ /* 0x000ee80000100a00 */
[----:B------:R-:W3:Y:S04]  /*05c0*/  LDL.64 R62, [R1+0x88] ;  /* 0x00008800013e7983 */ /* 0x000ee80000100a00 */
[----:B------:R-:W3:Y:S04]  /*05d0*/  LDL.64 R56, [R1+0x70] ;  /* 0x0000700001387983 */ /* 0x000ee80000100a00 */
[----:B------:R-:W3:Y:S04]  /*05e0*/  LDL.64 R58, [R1+0x78] ;  /* 0x00007800013a7983 */ /* 0x000ee80000100a00 */
[----:B------:R-:W3:Y:S04]  /*05f0*/  LDL.64 R52, [R1+0x60] ;  /* 0x0000600001347983 */ /* 0x000ee80000100a00 */
[----:B------:R0:W-:Y:S04]  /*0600*/  @P5 STL.64 [R1+0x150], R44 ;  /* 0x0001502c01005387 */ /* 0x0001e80000100a00 */
[----:B------:R0:W-:Y:S04]  /*0610*/  @P5 STL.64 [R1+0x158], R46 ;  /* 0x0001582e01005387 */ /* 0x0001e80000100a00 */
[----:B------:R-:W3:Y:S04]  /*0620*/  LDL.64 R54, [R1+0x68] ;  /* 0x0000680001367983 */ /* 0x000ee80000100a00 */
[----:B------:R0:W-:Y:S04]  /*0630*/  @P5 STL.64 [R1+0x140], R40 ;  /* 0x0001402801005387 */ /* 0x0001e80000100a00 */
[----:B------:R0:W-:Y:S04]  /*0640*/  @P5 STL.64 [R1+0x148], R42 ;  /* 0x0001482a01005387 */ /* 0x0001e80000100a00 */
[----:B----4-:R-:W4:Y:S04]  /*0650*/  LDL.64 R48, [R1+0x50] ;  /* 0x0000500001307983 */ /* 0x010f280000100a00 */
[----:B------:R-:W-:Y:S04]  /*0660*/  @P0 STL.64 [R1+0x130], R36 ;  /* 0x0001302401000387 */ /* 0x000fe80000100a00 */
[----:B------:R-:W-:Y:S04]  /*0670*/  @P0 STL.64 [R1+0x138], R38 ;  /* 0x0001382601000387 */ /* 0x000fe80000100a00 */
[----:B-1----:R-:W4:Y:S04]  /*0680*/  LDL.64 R50, [R1+0x58] ;  /* 0x0000580001327983 */ /* 0x002f280000100a00 */
[----:B0-----:R-:W4:Y:S04]  /*0690*/  LDL.64 R44, [R1+0x40] ;  /* 0x00004000012c7983 */ /* 0x001f280000100a00 */
[----:B------:R-:W4:Y:S04]  /*06a0*/  LDL.64 R46, [R1+0x48] ;  /* 0x00004800012e7983 */ /* 0x000f280000100a00 */
[----:B------:R-:W4:Y:S04]  /*06b0*/  LDL.64 R40, [R1+0x30] ;  /* 0x0000300001287983 */ /* 0x000f280000100a00 */
[----:B------:R-:W4:Y:S04]  /*06c0*/  LDL.64 R42, [R1+0x38] ;  /* 0x00003800012a7983 */ /* 0x000f280000100a00 */
[----:B------:R0:W-:Y:S04]  /*06d0*/  @P0 STL.64 [R1+0x100], R28 ;  /* 0x0001001c01000387 */ /* 0x0001e80000100a00 */
[----:B------:R1:W-:Y:S04]  /*06e0*/  @P0 STL.64 [R1+0x108], R30 ;  /* 0x0001081e01000387 */ /* 0x0003e80000100a00 */
[----:B0-----:R-:W4:Y:S04]  /*06f0*/  LDL.64 R28, [R1+0x20] ;  /* 0x00002000011c7983 */ /* 0x001f280000100a00 */
[----:B-1----:R-:W4:Y:S04]  /*0700*/  LDL.64 R30, [R1+0x28] ;  /* 0x00002800011e7983 */ /* 0x002f280000100a00 */
[----:B------:R0:W-:Y:S04]  /*0710*/  @P0 STL.64 [R1+0x110], R32 ;  /* 0x0001102001000387 */ /* 0x0001e80000100a00 */
[----:B------:R1:W-:Y:S04]  /*0720*/  @P0 STL.64 [R1+0x118], R34 ;  /* 0x0001182201000387 */ /* 0x0003e80000100a00 */
[----:B------:R-:W4:Y:S04]  /*0730*/  LDL.64 R36, [R1+0x10] ;  /* 0x0000100001247983 */ /* 0x000f280000100a00 */
[----:B0-----:R-:W4:Y:S04]  /*0740*/  LDL.64 R32, [R1] ;  /* 0x0000000001207983 */ /* 0x001f280000100a00 */
[----:B-1----:R-:W4:Y:S04]  /*0750*/  LDL.64 R34, [R1+0x8] ;  /* 0x0000080001227983 */ /* 0x002f280000100a00 */
[----:B------:R-:W4:Y:S01]  /*0760*/  LDL.64 R38, [R1+0x18] ;  /* 0x0000180001267983 */ /* 0x000f220000100a00 */
[----:B------:R-:W-:-:S02]  /*0770*/  ISETP.GE.U32.AND P0, PT, R0, 0xa0, PT ;  /* 0x000000a00000780c */ /* 0x000fc40003f06070 */
[----:B------:R-:W-:-:S05]  /*0780*/  @P1 IADD3 R3, PT, PT, R3, 0x20, RZ ;  /* 0x0000002003031810 */ /* 0x000fca0007ffe0ff */
[----:B--2---:R-:W-:-:S04]  /*0790*/  @P2 IMAD.WIDE.U32 R20, R3, 0x20, R20 ;  /* 0x0000002003142825 */ /* 0x004fc800078e0014 */
[C---:B------:R-:W-:Y:S01]  /*07a0*/  @P2 IMAD.WIDE.U32 R22, R3.reuse, 0x20, R22 ;  /* 0x0000002003162825 */ /* 0x040fe200078e0016 */
[----:B------:R-:W-:-:S05]  /*07b0*/  @P2 IADD3 R3, PT, PT, R3, 0x20, RZ ;  /* 0x0000002003032810 */ /* 0x000fca0007ffe0ff */
[----:B---3--:R-:W-:-:S04]  /*07c0*/  @P0 IMAD.WIDE.U32 R24, R3, 0x20, R24 ;  /* 0x0000002003180825 */ /* 0x008fc800078e0018 */
[----:B------:R-:W-:-:S04]  /*07d0*/  @P0 IMAD.WIDE.U32 R4, R3, 0x20, R4 ;  /* 0x0000002003040825 */ /* 0x000fc800078e0004 */
[----:B------:R-:W-:-:S04]  /*07e0*/  @P0 VIADD R3, R3, 0x20 ;  /* 0x0000002003030836 */ /* 0x000fc80000000000 */
[----:B------:R-:W-:-:S04]  /*07f0*/  @P3 IMAD.WIDE.U32 R26, R3, 0x20, R26 ;  /* 0x00000020031a3825 */ /* 0x000fc800078e001a */
[C---:B------:R-:W-:Y:S01]  /*0800*/  @P3 IMAD.WIDE.U32 R6, R3.reuse, 0x20, R6 ;  /* 0x0000002003063825 */ /* 0x040fe200078e0006 */
[----:B------:R-:W2:Y:S04]  /*0810*/  @P1 LDG.E.128 R88, desc[UR6][R16.64] ;  /* 0x0000000610581981 */ /* 0x000ea8000c1e1d00 */
[----:B------:R-:W3:Y:S04]  /*0820*/  @P1 LDG.E.128 R84, desc[UR6][R16.64+0x10] ;  /* 0x0000100610541981 */ /* 0x000ee8000c1e1d00 */
[----:B------:R-:W2:Y:S04]  /*0830*/  @P1 LDG.E.128 R80, desc[UR6][R18.64] ;  /* 0x0000000612501981 */ /* 0x000ea8000c1e1d00 */
[----:B------:R0:W3:Y:S04]  /*0840*/  @P1 LDG.E.128 R76, desc[UR6][R18.64+0x10] ;  /* 0x00001006124c1981 */ /* 0x0000e8000c1e1d00 */
[----:B------:R-:W2:Y:S04]  /*0850*/  @P2 LDG.E.128 R72, desc[UR6][R20.64] ;  /* 0x0000000614482981 */ /* 0x000ea8000c1e1d00 */
[----:B------:R-:W2:Y:S04]  /*0860*/  @P2 LDG.E.128 R68, desc[UR6][R20.64+0x10] ;  /* 0x0000100614442981 */ /* 0x000ea8000c1e1d00 */
[----:B------:R-:W2:Y:S04]  /*0870*/  @P2 LDG.E.128 R64, desc[UR6][R22.64] ;  /* 0x0000000616402981 */ /* 0x000ea8000c1e1d00 */
[----:B------:R1:W2:Y:S04]  /*0880*/  @P2 LDG.E.128 R60, desc[UR6][R22.64+0x10] ;  /* 0x00001006163c2981 */ /* 0x0002a8000c1e1d00 */
[----:B------:R-:W2:Y:S04]  /*0890*/  @P0 LDG.E.128 R56, desc[UR6][R24.64] ;  /* 0x0000000618380981 */ /* 0x000ea8000c1e1d00 */
[----:B------:R-:W2:Y:S04]  /*08a0*/  @P0 LDG.E.128 R52, desc[UR6][R24.64+0x10] ;  /* 0x0000100618340981 */ /* 0x000ea8000c1e1d00 */
[----:B----4-:R-:W4:Y:S04]  /*08b0*/  @P0 LDG.E.128 R48, desc[UR6][R4.64] ;  /* 0x0000000604300981 */ /* 0x010f28000c1e1d00 */
[----:B------:R-:W4:Y:S04]  /*08c0*/  @P0 LDG.E.128 R44, desc[UR6][R4.64+0x10] ;  /* 0x00001006042c0981 */ /* 0x000f28000c1e1d00 */
[----:B------:R-:W4:Y:S04]  /*08d0*/  @P3 LDG.E.128 R40, desc[UR6][R26.64] ;  /* 0x000000061a283981 */ /* 0x000f28000c1e1d00 */
[----:B------:R1:W4:Y:S04]  /*08e0*/  @P3 LDG.E.128 R28, desc[UR6][R26.64+0x10] ;  /* 0x000010061a1c3981 */ /* 0x000328000c1e1d00 */
[----:B------:R-:W4:Y:S04]  /*08f0*/  @P3 LDG.E.128 R32, desc[UR6][R6.64+0x10] ;  /* 0x0000100606203981 */ /* 0x000f28000c1e1d00 */
[----:B------:R-:W4:Y:S01]  /*0900*/  @P3 LDG.E.128 R36, desc[UR6][R6.64] ;  /* 0x0000000606243981 */ /* 0x000f22000c1e1d00 */
[----:B------:R-:W-:-:S02]  /*0910*/  @P3 IADD3 R3, PT, PT, R3, 0x20, RZ ;  /* 0x0000002003033810 */ /* 0x000fc40007ffe0ff */
[----:B0-----:R-:W-:Y:S02]  /*0920*/  CS2R R18, SRZ ;  /* 0x0000000000127805 */ /* 0x001fe4000001ff00 */
[----:B------:R-:W-:Y:S02]  /*0930*/  CS2R R16, SRZ ;  /* 0x0000000000107805 */ /* 0x000fe4000001ff00 */
[----:B-1----:R-:W-:Y:S02]  /*0940*/  CS2R R22, SRZ ;  /* 0x0000000000167805 */ /* 0x002fe4000001ff00 */
        /* <DEDUP_REMOVED lines=18> */
[----:B---3--:R-:W-:Y:S04]  /*0a70*/  @P1 STL.64 [R1+0xc0], R76 ;  /* 0x0000c04c01001387 */ /* 0x008fe80000100a00 */
[----:B------:R0:W-:Y:S04]  /*0a80*/  @P1 STL.64 [R1+0xc8], R78 ;  /* 0x0000c84e01001387 */ /* 0x0001e80000100a00 */
[----:B--2---:R-:W-:Y:S04]  /*0a90*/  @P1 STL.64 [R1+0xd0], R80 ;  /* 0x0000d05001001387 */ /* 0x004fe80000100a00 */
[----:B------:R1:W-:Y:S04]  /*0aa0*/  @P1 STL.64 [R1+0xd8], R82 ;  /* 0x0000d85201001387 */ /* 0x0003e80000100a00 */
[----:B------:R-:W-:Y:S04]  /*0ab0*/  @P1 STL.64 [R1+0xe0], R84 ;  /* 0x0000e05401001387 */ /* 0x000fe80000100a00 */
[----:B------:R2:W-:Y:S04]  /*0ac0*/  @P1 STL.64 [R1+0xe8], R86 ;  /* 0x0000e85601001387 */ /* 0x0005e80000100a00 */
[----:B------:R3:W-:Y:S04]  /*0ad0*/  @P1 STL.64 [R1+0xf0], R88 ;  /* 0x0000f05801001387 */ /* 0x0007e80000100a00 */
[----:B------:R3:W-:Y:S01]  /*0ae0*/  @P1 STL.64 [R1+0xf8], R90 ;  /* 0x0000f85a01001387 */ /* 0x0007e20000100a00 */
[----:B------:R-:W-:-:S02]  /*0af0*/  ISETP.GE.U32.AND P1, PT, R0, 0xe0, PT ;  /* 0x000000e00000780c */ /* 0x000fc40003f26070 */
[----:B0-----:R-:W-:Y:S02]  /*0b00*/  CS2R R78, SRZ ;  /* 0x00000000004e7805 */ /* 0x001fe4000001ff00 */
[----:B------:R-:W-:Y:S02]  /*0b10*/  CS2R R76, SRZ ;  /* 0x00000000004c7805 */ /* 0x000fe4000001ff00 */
[----:B-1----:R-:W-:Y:S02]  /*0b20*/  CS2R R82, SRZ ;  /* 0x0000000000527805 */ /* 0x002fe4000001ff00 */
[----:B------:R-:W-:Y:S02]  /*0b30*/  CS2R R80, SRZ ;  /* 0x0000000000507805 */ /* 0x000fe4000001ff00 */
[----:B--2---:R-:W-:Y:S02]  /*0b40*/  CS2R R86, SRZ ;  /* 0x0000000000567805 */ /* 0x004fe4000001ff00 */
[----:B------:R-:W-:-:S02]  /*0b50*/  CS2R R84, SRZ ;  /* 0x0000000000547805 */ /* 0x000fc4000001ff00 */
[----:B---3--:R-:W-:Y:S01]  /*0b60*/  CS2R R88, SRZ ;  /* 0x0000000000587805 */ /* 0x008fe2000001ff00 */
[----:B------:R-:W-:Y:S01]  /*0b70*/  @P1 IMAD.WIDE.U32 R20, R3, 0x20, R12 ;  /* 0x0000002003141825 */ /* 0x000fe200078e000c */
[----:B------:R-:W-:Y:S02]  /*0b80*/  CS2R R12, SRZ ;  /* 0x00000000000c7805 */ /* 0x000fe4000001ff00 */
[----:B------:R-:W-:Y:S02]  /*0b90*/  CS2R R90, SRZ ;  /* 0x00000000005a7805 */ /* 0x000fe4000001ff00 */
[----:B------:R-:W5:Y:S04]  /*0ba0*/  @P1 LDG.E.128 R244, desc[UR6][R20.64] ;  /* 0x0000000614f41981 */ /* 0x000f68000c1e1d00 */
[----:B------:R0:W5:Y:S02]  /*0bb0*/  @P1 LDG.E.128 R240, desc[UR6][R20.64+0x10] ;  /* 0x0000100614f01981 */ /* 0x000164000c1e1d00 */
[----:B0-----:R-:W-:-:S02]  /*0bc0*/  CS2R R20, SRZ ;  /* 0x0000000000147805 */ /* 0x001fc4000001ff00 */
[----:B----4-:R0:W-:Y:S04]  /*0bd0*/  @P3 STL.64 [R1+0x20], R28 ;  /* 0x0000201c01003387 */ /* 0x0101e80000100a00 */
[----:B------:R1:W-:Y:S04]  /*0be0*/  @P3 STL.64 [R1+0x28], R30 ;  /* 0x0000281e01003387 */ /* 0x0003e80000100a00 */
        /* <DEDUP_REMOVED lines=9> */
[----:B------:R-:W-:Y:S01]  /*0c80*/  @P0 STL.64 [R1+0x78], R58 ;  /* 0x0000783a01000387 */ /* 0x000fe20000100a00 */
[----:B------:R-:W-:-:S03]  /*0c90*/  ISETP.GE.U32.AND P0, PT, R0, 0x100, PT ;  /* 0x000001000000780c */ /* 0x000fc60003f06070 */
[----:B------:R-:W-:Y:S04]  /*0ca0*/  @P2 STL.64 [R1+0xa0], R68 ;  /* 0x0000a04401002387 */ /* 0x000fe80000100a00 */
[----:B------:R-:W-:Y:S04]  /*0cb0*/  @P2 STL.64 [R1+0xa8], R70 ;  /* 0x0000a84601002387 */ /* 0x000fe80000100a00 */
[----:B------:R-:W-:Y:S01]  /*0cc0*/  @P2 STL.64 [R1+0x90], R64 ;  /* 0x0000904001002387 */ /* 0x000fe20000100a00 */
[----:B0-----:R-:W-:-:S03]  /*0cd0*/  @P1 IMAD.WIDE.U32 R28, R3, 0x20, R14 ;  /* 0x00000020031c1825 */ /* 0x001fc600078e000e */
[----:B------:R-:W-:Y:S04]  /*0ce0*/  @P2 STL.64 [R1+0x98], R66 ;  /* 0x0000984201002387 */ /* 0x000fe80000100a00 */
[----:B------:R-:W-:Y:S04]  /*0cf0*/  @P2 STL.64 [R1+0x80], R60 ;  /* 0x0000803c01002387 */ /* 0x000fe80000100a00 */
[----:B------:R-:W-:Y:S04]  /*0d00*/  @P2 STL.64 [R1+0x88], R62 ;  /* 0x0000883e01002387 */ /* 0x000fe80000100a00 */
[----:B------:R0:W-:Y:S04]  /*0d10*/  @P3 STL.64 [R1+0x30], R40 ;  /* 0x0000302801003387 */ /* 0x0001e80000100a00 */
[----:B------:R2:W-:Y:S04]  /*0d20*/  @P3 STL.64 [R1+0x38], R42 ;  /* 0x0000382a01003387 */ /* 0x0005e80000100a00 */
[----:B------:R3:W-:Y:S01]  /*0d30*/  @P3 STL.64 [R1], R32 ;  /* 0x0000002001003387 */ /* 0x0007e20000100a00 */
[----:B------:R-:W-:-:S03]  /*0d40*/  CS2R R14, SRZ ;  /* 0x00000000000e7805 */ /* 0x000fc6000001ff00 */
[----:B------:R4:W-:Y:S01]  /*0d50*/  @P3 STL.64 [R1+0x8], R34 ;  /* 0x0000082201003387 */ /* 0x0009e20000100a00 */
[----:B-1----:R-:W-:Y:S02]  /*0d60*/  CS2R R30, SRZ ;  /* 0x00000000001e7805 */ /* 0x002fe4000001ff00 */
[----:B0-----:R-:W-:Y:S01]  /*0d70*/  CS2R R40, SRZ ;  /* 0x0000000000287805 */ /* 0x001fe2000001ff00 */
[----:B------:R0:W-:Y:S01]  /*0d80*/  @P3 STL.64 [R1+0x10], R36 ;  /* 0x0000102401003387 */ /* 0x0001e20000100a00 */
[----:B--2---:R-:W-:Y:S02]  /*0d90*/  CS2R R42, SRZ ;  /* 0x00000000002a7805 */ /* 0x004fe4000001ff00 */
[----:B------:R-:W-:Y:S02]  /*0da0*/  CS2R R46, SRZ ;  /* 0x00000000002e7805 */ /* 0x000fe4000001ff00 */
[----:B------:R-:W-:Y:S01]  /*0db0*/  CS2R R44, SRZ ;  /* 0x00000000002c7805 */ /* 0x000fe2000001ff00 */
[----:B------:R-:W5:Y:S01]  /*0dc0*/  @P1 LDG.E.128 R236, desc[UR6][R28.64] ;  /* 0x000000061cec1981 */ /* 0x000f62000c1e1d00 */
[----:B---3--:R-:W-:-:S02]  /*0dd0*/  CS2R R32, SRZ ;  /* 0x0000000000207805 */ /* 0x008fc4000001ff00 */
[----:B------:R-:W-:Y:S02]  /*0de0*/  CS2R R50, SRZ ;  /* 0x0000000000327805 */ /* 0x000fe4000001ff00 */
[----:B------:R-:W-:Y:S01]  /*0df0*/  CS2R R48, SRZ ;  /* 0x0000000000307805 */ /* 0x000fe2000001ff00 */
[----:B------:R1:W5:Y:S01]  /*0e00*/  @P1 LDG.E.128 R8, desc[UR6][R28.64+0x10] ;  /* 0x000010061c081981 */ /* 0x000362000c1e1d00 */
[----:B----4-:R-:W-:Y:S02]  /*0e10*/  CS2R R34, SRZ ;  /* 0x0000000000227805 */ /* 0x010fe4000001ff00 */
[----:B------:R-:W-:Y:S02]  /*0e20*/  CS2R R54, SRZ ;  /* 0x0000000000367805 */ /* 0x000fe4000001ff00 */
[----:B------:R-:W-:Y:S01]  /*0e30*/  CS2R R52, SRZ ;  /* 0x0000000000347805 */ /* 0x000fe2000001ff00 */
[----:B------:R2:W-:Y:S01]  /*0e40*/  @P3 STL.64 [R1+0x18], R38 ;  /* 0x0000182601003387 */ /* 0x0005e20000100a00 */
[----:B0-----:R-:W-:-:S02]  /*0e50*/  CS2R R36, SRZ ;  /* 0x0000000000247805 */ /* 0x001fc4000001ff00 */
[----:B------:R-:W-:Y:S02]  /*0e60*/  CS2R R58, SRZ ;  /* 0x00000000003a7805 */ /* 0x000fe4000001ff00 */
[----:B------:R-:W-:Y:S02]  /*0e70*/  CS2R R56, SRZ ;  /* 0x0000000000387805 */ /* 0x000fe4000001ff00 */
[----:B------:R-:W-:Y:S02]  /*0e80*/  CS2R R62, SRZ ;  /* 0x00000000003e7805 */ /* 0x000fe4000001ff00 */
[----:B------:R-:W-:Y:S02]  /*0e90*/  CS2R R60, SRZ ;  /* 0x00000000003c7805 */ /* 0x000fe4000001ff00 */
[----:B-1----:R-:W-:Y:S02]  /*0ea0*/  CS2R R28, SRZ ;  /* 0x00000000001c7805 */ /* 0x002fe4000001ff00 */
[----:B------:R-:W-:-:S02]  /*0eb0*/  CS2R R66, SRZ ;  /* 0x0000000000427805 */ /* 0x000fc4000001ff00 */
[----:B------:R-:W-:Y:S02]  /*0ec0*/  CS2R R64, SRZ ;  /* 0x0000000000407805 */ /* 0x000fe4000001ff00 */
[----:B------:R-:W-:Y:S02]  /*0ed0*/  CS2R R70, SRZ ;  /* 0x0000000000467805 */ /* 0x000fe4000001ff00 */
[----:B------:R-:W-:Y:S02]  /*0ee0*/  CS2R R68, SRZ ;  /* 0x0000000000447805 */ /* 0x000fe4000001ff00 */
[----:B------:R-:W-:Y:S02]  /*0ef0*/  CS2R R74, SRZ ;  /* 0x00000000004a7805 */ /* 0x000fe4000001ff00 */
[----:B--2---:R-:W-:Y:S02]  /*0f00*/  CS2R R38, SRZ ;  /* 0x0000000000267805 */ /* 0x004fe4000001ff00 */
[----:B------:R-:W-:-:S02]  /*0f10*/  CS2R R72, SRZ ;  /* 0x0000000000487805 */ /* 0x000fc4000001ff00 */
[----:B------:R-:W-:Y:S01]  /*0f20*/  @P1 IADD3 R3, PT, PT, R3, 0x20, RZ ;  /* 0x0000002003031810 */ /* 0x000fe20007ffe0ff */
[----:B------:R-:W-:Y:S06]  /*0f30*/  @!P0 BRA `(.L_x_17361) ;  /* 0x0000006c00d48947 */ /* 0x000fec0003800000 */
[----:B------:R-:W0:Y:S08]  /*0f40*/  LDC.64 R6, c[0x0][0x3d8] ;  /* 0x0000f600ff067b82 */ /* 0x000e300000000a00 */
[----:B------:R-:W1:Y:S01]  /*0f50*/  LDC.64 R4, c[0x0][0x3d0] ;  /* 0x0000f400ff047b82 */ /* 0x000e620000000a00 */
[----:B0-----:R-:W-:-:S05]  /*0f60*/  IMAD.WIDE.U32 R6, R3, 0x20, R6 ;  /* 0x0000002003067825 */ /* 0x001fca00078e0006 */
[----:B------:R0:W5:Y:S01]  /*0f70*/  LDG.E.128 R124, desc[UR6][R6.64] ;  /* 0x00000006067c7981 */ /* 0x000162000c1e1d00 */
[----:B-1----:R-:W-:-:S03]  /*0f80*/  IMAD.WIDE.U32 R4, R3, 0x20, R4 ;  /* 0x0000002003047825 */ /* 0x002fc600078e0004 */
        /* <DEDUP_REMOVED lines=67> */
[----:B0-----:R-:W-:Y:S06]  /*13c0*/  BRA `(.L_x_17361) ;  /* 0x0000006800b07947 */ /* 0x001fec0003800000 */
.L_x_17360:
        /* <DEDUP_REMOVED lines=40> */
[C---:B------:R-:W-:Y:S01]  /*1650*/  ISETP.GE.U32.AND P0, PT, R0.reuse, 0x40, PT ;  /* 0x000000400000780c */ /* 0x040fe20003f06070 */
[----:B------:R-:W4:Y:S08]  /*1660*/  LDC.64 R16, c[0x0][0x3d8] ;  /* 0x0000f600ff107b82 */ /* 0x000f300000000a00 */
[----:B------:R-:W4:Y:S01]  /*1670*/  LDC.64 R20, c[0x0][0x3d0] ;  /* 0x0000f400ff147b82 */ /* 0x000f220000000a00 */
[----:B------:R-:W-:-:S07]  /*1680*/  ISETP.GE.U32.AND P1, PT, R0, 0x60, PT ;  /* 0x000000600000780c */ /* 0x000fce0003f26070 */
[----:B------:R-:W4:Y:S01]  /*1690*/  LDC.64 R22, c[0x0][0x3d8] ;  /* 0x0000f600ff167b82 */ /* 0x000f220000000a00 */
[C---:B------:R-:W-:Y:S02]  /*16a0*/  ISETP.GE.U32.AND P2, PT, R0.reuse, 0x80, PT ;  /* 0x000000800000780c */ /* 0x040fe40003f46070 */
[----:B------:R-:W-:-:S05]  /*16b0*/  ISETP.GE.U32.AND P3, PT, R0, 0xa0, PT ;  /* 0x000000a00000780c */ /* 0x000fca0003f66070 */
[----:B------:R-:W4:Y:S01]  /*16c0*/  LDC.64 R26, c[0x0][0x3d8] ;  /* 0x0000f600ff1a7b82 */ /* 0x000f220000000a00 */
[----:B--2---:R-:W2:Y:S01]  /*16d0*/  @P5 LDG.E.128 R188, desc[UR6][R6.64] ;  /* 0x0000000606bc5981 */ /* 0x004ea2000c1e1d00 */
[----:B-1----:R-:W-:-:S06]  /*16e0*/  @P5 IMAD.WIDE.U32 R12, R3, 0x20, R12 ;  /* 0x00000020030c5825 */ /* 0x002fcc00078e000c */
[----:B------:R-:W1:Y:S01]  /*16f0*/  @P0 LDC.64 R18, c[0x0][0x440] ;  /* 0x00011000ff120b82 */ /* 0x000e620000000a00 */
[----:B0-----:R-:W-:-:S07]  /*1700*/  @P5 IMAD.WIDE.U32 R4, R3, 0x20, R4 ;  /* 0x0000002003045825 */ /* 0x001fce00078e0004 */
[----:B------:R-:W0:Y:S01]  /*1710*/  @P1 LDC.64 R24, c[0x0][0x440] ;  /* 0x00011000ff181b82 */ /* 0x000e220000000a00 */
[----:B--2---:R3:W-:Y:S04]  /*1720*/  @P5 STL.64 [R1+0x170], R188 ;  /* 0x000170bc01005387 */ /* 0x0047e80000100a00 */
[----:B------:R2:W-:Y:S01]  /*1730*/  @P5 STL.64 [R1+0x178], R190 ;  /* 0x000178be01005387 */ /* 0x0005e20000100a00 */
[----:B------:R-:W-:-:S03]  /*1740*/  @P5 LOP3.LUT R3, R3, 0x20, RZ, 0xfc, !PT ;  /* 0x0000002003035812 */ /* 0x000fc600078efcff */
[----:B------:R-:W5:Y:S01]  /*1750*/  @P5 LD.E.128 R120, desc[UR6][R4.64] ;  /* 0x0000000604785980 */ /* 0x000f62000c101d00 */
[----:B---3--:R-:W-:Y:S01]  /*1760*/  IMAD.MOV.U32 R188, RZ, RZ, R185 ;  /* 0x000000ffffbc7224 */ /* 0x008fe200078e00b9 */
[----:B----4-:R-:W-:Y:S02]  /*1770*/  MOV R189, R184 ;  /* 0x000000b800bd7202 */ /* 0x010fe40000000f00 */
[----:B------:R3:W5:Y:S01]  /*1780*/  @P5 LD.E.128 R116, desc[UR6][R4.64+0x10] ;  /* 0x0000100604745980 */ /* 0x000762000c101d00 */
[----:B--2---:R-:W-:Y:S01]  /*1790*/  MOV R190, R183 ;  /* 0x000000b700be7202 */ /* 0x004fe20000000f00 */
[----:B------:R-:W-:-:S06]  /*17a0*/  IMAD.MOV.U32 R191, RZ, RZ, R182 ;  /* 0x000000ffffbf7224 */ /* 0x000fcc00078e00b6 */
[----:B------:R2:W4:Y:S01]  /*17b0*/  @P5 LDG.E.128 R188, desc[UR6][R6.64+0x10] ;  /* 0x0000100606bc5981 */ /* 0x000522000c1e1d00 */
[----:B------:R-:W-:Y:S01]  /*17c0*/  MOV R185, R181 ;  /* 0x000000b500b97202 */ /* 0x000fe20000000f00 */
[----:B------:R-:W-:Y:S01]  /*17d0*/  IMAD.MOV.U32 R183, RZ, RZ, R179 ;  /* 0x000000ffffb77224 */ /* 0x000fe200078e00b3 */
[----:B------:R-:W-:Y:S01]  /*17e0*/  MOV R184, R180 ;  /* 0x000000b400b87202 */ /* 0x000fe20000000f00 */
[----:B------:R-:W-:Y:S01]  /*17f0*/  IMAD.MOV.U32 R180, RZ, RZ, R176 ;  /* 0x000000ffffb47224 */ /* 0x000fe200078e00b0 */
[----:B------:R-:W-:Y:S01]  /*1800*/  MOV R182, R178 ;  /* 0x000000b200b67202 */ /* 0x000fe20000000f00 */
[----:B------:R-:W-:Y:S01]  /*1810*/  @P0 IMAD.WIDE.U32 R14, R3, 0x20, R14 ;  /* 0x00000020030e0825 */ /* 0x000fe200078e000e */
[----:B------:R-:W-:Y:S01]  /*1820*/  MOV R181, R177 ;  /* 0x000000b100b57202 */ /* 0x000fe20000000f00 */
[----:B---3--:R-:W3:Y:S01]  /*1830*/  @P2 LDC.64 R4, c[0x0][0x440] ;  /* 0x00011000ff042b82 */ /* 0x008ee20000000a00 */
[----:B------:R-:W-:Y:S01]  /*1840*/  MOV R179, R175 ;  /* 0x000000af00b37202 */ /* 0x000fe20000000f00 */
[----:B------:R-:W-:Y:S01]  /*1850*/  IMAD.MOV.U32 R177, RZ, RZ, R173 ;  /* 0x000000ffffb17224 */ /* 0x000fe200078e00ad */
[----:B------:R-:W-:Y:S01]  /*1860*/  MOV R178, R174 ;  /* 0x000000ae00b27202 */ /* 0x000fe20000000f00 */
[----:B------:R-:W-:Y:S01]  /*1870*/  IMAD.MOV.U32 R174, RZ, RZ, R170 ;  /* 0x000000ffffae7224 */ /* 0x000fe200078e00aa */
[----:B------:R-:W-:-:S02]  /*1880*/  MOV R176, R172 ;  /* 0x000000ac00b07202 */ /* 0x000fc40000000f00 */
[----:B------:R-:W-:Y:S01]  /*1890*/  MOV R175, R171 ;  /* 0x000000ab00af7202 */ /* 0x000fe20000000f00 */
[----:B------:R-:W-:Y:S01]  /*18a0*/  IMAD.MOV.U32 R171, RZ, RZ, R165 ;  /* 0x000000ffffab7224 */ /* 0x000fe200078e00a5 */
[----:B------:R-:W-:Y:S01]  /*18b0*/  MOV R173, R167 ;  /* 0x000000a700ad7202 */ /* 0x000fe20000000f00 */
[----:B------:R-:W3:Y:S01]  /*18c0*/  LDL R165, [R1+0x11c] ;  /* 0x00011c0001a57983 */ /* 0x000ee20000100800 */
[----:B------:R-:W-:Y:S01]  /*18d0*/  MOV R172, R166 ;  /* 0x000000a600ac7202 */ /* 0x000fe20000000f00 */
[----:B------:R-:W-:Y:S01]  /*18e0*/  @P0 IMAD.WIDE.U32 R16, R3, 0x20, R16 ;  /* 0x0000002003100825 */ /* 0x000fe200078e0010 */
[----:B------:R-:W-:Y:S01]  /*18f0*/  MOV R170, R164 ;  /* 0x000000a400aa7202 */ /* 0x000fe20000000f00 */
[----:B------:R-:W3:Y:S01]  /*1900*/  LDL R167, [R1+0x114] ;  /* 0x0001140001a77983 */ /* 0x000ee20000100800 */
[----:B--2---:R-:W2:Y:S03]  /*1910*/  LDC.64 R6, c[0x0][0x3d0] ;  /* 0x0000f400ff067b82 */ /* 0x004ea60000000a00 */
[----:B------:R-:W2:Y:S04]  /*1920*/  LDL R166, [R1+0x118] ;  /* 0x0001180001a67983 */ /* 0x000ea80000100800 */
[----:B------:R-:W2:Y:S04]  /*1930*/  LDL R164, [R1+0x110] ;  /* 0x0001100001a47983 */ /* 0x000ea80000100800 */
[----:B----4-:R4:W-:Y:S04]  /*1940*/  @P5 STL.64 [R1+0x160], R188 ;  /* 0x000160bc01005387 */ /* 0x0109e80000100a00 */
[----:B------:R1:W-:Y:S01]  /*1950*/  @P5 STL.64 [R1+0x168], R190 ;  /* 0x000168be01005387 */ /* 0x0003e20000100a00 */
[----:B----4-:R-:W-:Y:S01]  /*1960*/  MOV R188, R185 ;  /* 0x000000b900bc7202 */ /* 0x010fe20000000f00 */
[----:B------:R-:W-:Y:S01]  /*1970*/  IMAD.MOV.U32 R189, RZ, RZ, R184 ;  /* 0x000000ffffbd7224 */ /* 0x000fe200078e00b8 */
[----:B-1----:R-:W-:-:S02]  /*1980*/  MOV R190, R183 ;  /* 0x000000b700be7202 */ /* 0x002fc40000000f00 */
[----:B------:R-:W-:-:S06]  /*1990*/  MOV R191, R182 ;  /* 0x000000b600bf7202 */ /* 0x000fcc0000000f00 */
[----:B------:R-:W4:Y:S01]  /*19a0*/  @P5 LDG.E.128 R188, desc[UR6][R12.64] ;  /* 0x000000060cbc5981 */ /* 0x000f22000c1e1d00 */
[----:B------:R-:W-:Y:S01]  /*19b0*/  IMAD.MOV.U32 R185, RZ, RZ, R181 ;  /* 0x000000ffffb97224 */ /* 0x000fe200078e00b5 */
[----:B------:R-:W-:Y:S01]  /*19c0*/  MOV R184, R180 ;  /* 0x000000b400b87202 */ /* 0x000fe20000000f00 */
[----:B------:R-:W-:Y:S01]  /*19d0*/  IMAD.MOV.U32 R182, RZ, RZ, R178 ;  /* 0x000000ffffb67224 */ /* 0x000fe200078e00b2 */
[----:B------:R-:W-:Y:S01]  /*19e0*/  MOV R183, R179 ;  /* 0x000000b300b77202 */ /* 0x000fe20000000f00 */
[----:B------:R-:W-:Y:S01]  /*19f0*/  IMAD.MOV.U32 R179, RZ, RZ, R175 ;  /* 0x000000ffffb37224 */ /* 0x000fe200078e00af */
[----:B------:R-:W-:Y:S02]  /*1a00*/  MOV R181, R177 ;  /* 0x000000b100b57202 */ /* 0x000fe40000000f00 */
[----:B------:R-:W-:Y:S01]  /*1a10*/  MOV R180, R176 ;  /* 0x000000b000b47202 */ /* 0x000fe20000000f00 */
[----:B------:R-:W-:Y:S01]  /*1a20*/  IMAD.MOV.U32 R176, RZ, RZ, R172 ;  /* 0x000000ffffb07224 */ /* 0x000fe200078e00ac */
[----:B------:R-:W-:-:S02]  /*1a30*/  MOV R178, R174 ;  /* 0x000000ae00b27202 */ /* 0x000fc40000000f00 */
[----:B------:R-:W-:Y:S01]  /*1a40*/  MOV R177, R173 ;  /* 0x000000ad00b17202 */ /* 0x000fe20000000f00 */
[----:B---3--:R-:W-:Y:S01]  /*1a50*/  IMAD.MOV.U32 R173, RZ, RZ, R167 ;  /* 0x000000ffffad7224 */ /* 0x008fe200078e00a7 */
[----:B------:R-:W-:Y:S01]  /*1a60*/  MOV R175, R171 ;  /* 0x000000ab00af7202 */ /* 0x000fe20000000f00 */
[----:B------:R-:W3:Y:S01]  /*1a70*/  LDL R167, [R1+0x104] ;  /* 0x0001040001a77983 */ /* 0x000ee20000100800 */
[----:B------:R-:W-:Y:S01]  /*1a80*/  MOV R174, R170 ;  /* 0x000000aa00ae7202 */ /* 0x000fe20000000f00 */
[----:B--2---:R-:W-:Y:S01]  /*1a90*/  IMAD.MOV.U32 R170, RZ, RZ, R164 ;  /* 0x000000ffffaa7224 */ /* 0x004fe200078e00a4 */
[----:B------:R-:W-:Y:S01]  /*1aa0*/  MOV R172, R166 ;  /* 0x000000a600ac7202 */ /* 0x000fe20000000f00 */
[----:B------:R-:W2:Y:S01]  /*1ab0*/  LDL R164, [R1+0x100] ;  /* 0x0001000001a47983 */ /* 0x000ea20000100800 */
[----:B------:R-:W-:-:S03]  /*1ac0*/  MOV R171, R165 ;  /* 0x000000a500ab7202 */ /* 0x000fc60000000f00 */
[----:B------:R-:W3:Y:S04]  /*1ad0*/  LDL R166, [R1+0x108] ;  /* 0x0001080001a67983 */ /* 0x000ee80000100800 */
[----:B------:R-:W2:Y:S04]  /*1ae0*/  LDL R165, [R1+0x10c] ;  /* 0x00010c0001a57983 */ /* 0x000ea80000100800 */
[----:B----4-:R1:W-:Y:S04]  /*1af0*/  @P5 STL.64 [R1+0x150], R188 ;  /* 0x000150bc01005387 */ /* 0x0103e80000100a00 */
[----:B------:R4:W-:Y:S01]  /*1b00*/  @P5 STL.64 [R1+0x158], R190 ;  /* 0x000158be01005387 */ /* 0x0009e20000100a00 */
[----:B-1----:R-:W-:-:S02]  /*1b10*/  MOV R188, R185 ;  /* 0x000000b900bc7202 */ /* 0x002fc40000000f00 */
        /* <DEDUP_REMOVED lines=13> */
[----:B------:R-:W-:Y:S01]  /*1bf0*/  MOV R177, R173 ;  /* 0x000000ad00b17202 */ /* 0x000fe20000000f00 */
[----:B------:R-:W-:Y:S01]  /*1c00*/  @P0 IMAD.WIDE.U32 R18, R3, 0x20, R18 ;  /* 0x0000002003120825 */ /* 0x000fe200078e0012 */
[----:B------:R-:W-:Y:S01]  /*1c10*/  MOV R176, R172 ;  /* 0x000000ac00b07202 */ /* 0x000fe20000000f00 */
[----:B-1----:R-:W1:Y:S01]  /*1c20*/  LDC.64 R12, c[0x0][0x3d8] ;  /* 0x0000f600ff0c7b82 */ /* 0x002e620000000a00 */
[----:B------:R-:W-:Y:S01]  /*1c30*/  MOV R174, R170 ;  /* 0x000000aa00ae7202 */ /* 0x000fe20000000f00 */
[----:B---3--:R-:W-:Y:S01]  /*1c40*/  IMAD.MOV.U32 R172, RZ, RZ, R166 ;  /* 0x000000ffffac7224 */ /* 0x008fe200078e00a6 */
[----:B------:R-:W-:Y:S01]  /*1c50*/  MOV R173, R167 ;  /* 0x000000a700ad7202 */ /* 0x000fe20000000f00 */
[----:B------:R-:W3:Y:S01]  /*1c60*/  LDL R166, [R1+0xf8] ;  /* 0x0000f80001a67983 */ /* 0x000ee20000100800 */
[----:B--2---:R-:W-:-:S02]  /*1c70*/  MOV R171, R165 ;  /* 0x000000a500ab7202 */ /* 0x004fc40000000f00 */
[----:B------:R-:W-:Y:S01]  /*1c80*/  MOV R170, R164 ;  /* 0x000000a400aa7202 */ /* 0x000fe20000000f00 */
[----:B------:R-:W2:Y:S04]  /*1c90*/  LDL R167, [R1+0xf4] ;  /* 0x0000f40001a77983 */ /* 0x000ea80000100800 */
[----:B------:R-:W3:Y:S04]  /*1ca0*/  LDL R165, [R1+0xfc] ;  /* 0x0000fc0001a57983 */ /* 0x000ee80000100800 */
[----:B------:R-:W2:Y:S01]  /*1cb0*/  LDL R164, [R1+0xf0] ;  /* 0x0000f00001a47983 */ /* 0x000ea20000100800 */
[----:B------:R-:W-:-:S03]  /*1cc0*/  @P0 IADD3 R3, PT, PT, R3, 0x20, RZ ;  /* 0x0000002003030810 */ /* 0x000fc60007ffe0ff */
[----:B------:R-:W5:Y:S04]  /*1cd0*/  @P0 LD.E.128 R112, desc[UR6][R18.64] ;  /* 0x0000000612700980 */ /* 0x000f68000c101d00 */
[----:B------:R0:W5:Y:S04]  /*1ce0*/  @P0 LD.E.128 R108, desc[UR6][R18.64+0x10] ;  /* 0x00001006126c0980 */ /* 0x000168000c101d00 */
[----:B----4-:R4:W-:Y:S01]  /*1cf0*/  @P5 STL.64 [R1+0x140], R188 ;  /* 0x000140bc01005387 */ /* 0x0109e20000100a00 */
[----:B------:R-:W-:Y:S01]  /*1d00*/  @P1 IMAD.WIDE.U32 R20, R3, 0x20, R20 ;  /* 0x0000002003141825 */ /* 0x000fe200078e0014 */
[----:B0-----:R-:W0:Y:S02]  /*1d10*/  LDC.64 R18, c[0x0][0x3d0] ;  /* 0x0000f400ff127b82 */ /* 0x001e240000000a00 */
[----:B------:R1:W-:Y:S01]  /*1d20*/  @P5 STL.64 [R1+0x148], R190 ;  /* 0x000148be01005387 */ /* 0x0003e20000100a00 */
[----:B----4-:R-:W-:Y:S01]  /*1d30*/  IMAD.MOV.U32 R188, RZ, RZ, R185 ;  /* 0x000000ffffbc7224 */ /* 0x010fe200078e00b9 */
[----:B------:R-:W-:-:S02]  /*1d40*/  MOV R189, R184 ;  /* 0x000000b800bd7202 */ /* 0x000fc40000000f00 */
[----:B-1----:R-:W-:Y:S01]  /*1d50*/  MOV R190, R183 ;  /* 0x000000b700be7202 */ /* 0x002fe20000000f00 */
        /* <DEDUP_REMOVED lines=12> */
[----:B---3--:R-:W-:Y:S01]  /*1e20*/  IMAD.MOV.U32 R170, RZ, RZ, R165 ;  /* 0x000000ffffaa7224 */ /* 0x008fe200078e00a5 */
[----:B------:R-:W-:Y:S01]  /*1e30*/  MOV R175, R172 ;  /* 0x000000ac00af7202 */ /* 0x000fe20000000f00 */
[----:B------:R-:W3:Y:S01]  /*1e40*/  LDL R165, [R1+0xe8] ;  /* 0x0000e80001a57983 */ /* 0x000ee20000100800 */
[----:B------:R-:W-:-:S02]  /*1e50*/  MOV R174, R171 ;  /* 0x000000ab00ae7202 */ /* 0x000fc40000000f00 */
[----:B--2---:R-:W-:Y:S02]  /*1e60*/  MOV R172, R167 ;  /* 0x000000a700ac7202 */ /* 0x004fe40000000f00 */
[----:B------:R-:W-:Y:S01]  /*1e70*/  MOV R171, R166 ;  /* 0x000000a600ab7202 */ /* 0x000fe20000000f00 */
[----:B------:R-:W2:Y:S01]  /*1e80*/  LDL R167, [R1+0xe0] ;  /* 0x0000e00001a77983 */ /* 0x000ea20000100800 */
[----:B------:R-:W-:-:S03]  /*1e90*/  MOV R173, R164 ;  /* 0x000000a400ad7202 */ /* 0x000fc60000000f00 */
[----:B------:R-:W2:Y:S04]  /*1ea0*/  LDL R166, [R1+0xe4] ;  /* 0x0000e40001a67983 */ /* 0x000ea80000100800 */
[----:B------:R-:W2:Y:S04]  /*1eb0*/  LDL R164, [R1+0xec] ;  /* 0x0000ec0001a47983 */ /* 0x000ea80000100800 */
[----:B----4-:R1:W-:Y:S04]  /*1ec0*/  @P0 STL.64 [R1+0x130], R188 ;  /* 0x000130bc01000387 */ /* 0x0103e80000100a00 */
[----:B------:R4:W-:Y:S01]  /*1ed0*/  @P0 STL.64 [R1+0x138], R190 ;  /* 0x000138be01000387 */ /* 0x0009e20000100a00 */
[----:B-1----:R-:W-:Y:S01]  /*1ee0*/  IMAD.MOV.U32 R188, RZ, RZ, R185 ;  /* 0x000000ffffbc7224 */ /* 0x002fe200078e00b9 */
[----:B------:R-:W-:-:S02]  /*1ef0*/  MOV R189, R184 ;  /* 0x000000b800bd7202 */ /* 0x000fc40000000f00 */
[----:B----4-:R-:W-:Y:S01]  /*1f00*/  MOV R190, R183 ;  /* 0x000000b700be7202 */ /* 0x010fe20000000f00 */
[----:B------:R-:W-:-:S06]  /*1f10*/  IMAD.MOV.U32 R191, RZ, RZ, R182 ;  /* 0x000000ffffbf7224 */ /* 0x000fcc00078e00b6 */
[----:B------:R1:W4:Y:S01]  /*1f20*/  @P0 LDG.E.128 R188, desc[UR6][R14.64+0x10] ;  /* 0x000010060ebc0981 */ /* 0x000322000c1e1d00 */
        /* <DEDUP_REMOVED lines=12> */
[----:B------:R-:W-:Y:S01]  /*1ff0*/  IMAD.MOV.U32 R174, RZ, RZ, R170 ;  /* 0x000000ffffae7224 */ /* 0x000fe200078e00aa */
[----:B------:R-:W-:Y:S01]  /*2000*/  MOV R175, R171 ;  /* 0x000000ab00af7202 */ /* 0x000fe20000000f00 */
[----:B---3--:R-:W-:Y:S01]  /*2010*/  IMAD.MOV.U32 R171, RZ, RZ, R165 ;  /* 0x000000ffffab7224 */ /* 0x008fe200078e00a5 */
[----:B--2---:R-:W-:-:S02]  /*2020*/  MOV R173, R167 ;  /* 0x000000a700ad7202 */ /* 0x004fc40000000f00 */
[----:B------:R-:W-:Y:S01]  /*2030*/  MOV R172, R166 ;  /* 0x000000a600ac7202 */ /* 0x000fe20000000f00 */
[----:B------:R-:W-:Y:S01]  /*2040*/  IMAD.MOV.U32 R166, RZ, RZ, R162 ;  /* 0x000000ffffa67224 */ /* 0x000fe200078e00a2 */
[----:B------:R-:W-:Y:S02]  /*2050*/  MOV R170, R164 ;  /* 0x000000a400aa7202 */ /* 0x000fe40000000f00 */
[----:B------:R-:W-:Y:S01]  /*2060*/  MOV R167, R163 ;  /* 0x000000a300a77202 */ /* 0x000fe20000000f00 */
[----:B------:R-:W-:Y:S01]  /*2070*/  IMAD.MOV.U32 R163, RZ, RZ, R159 ;  /* 0x000000ffffa37224 */ /* 0x000fe200078e009f */
[----:B------:R-:W-:Y:S01]  /*2080*/  MOV R165, R161 ;  /* 0x000000a100a57202 */ /* 0x000fe20000000f00 */
[----:B------:R-:W2:Y:S01]  /*2090*/  LDL R159, [R1+0xc4] ;  /* 0x0000c400019f7983 */ /* 0x000ea20000100800 */
[----:B------:R-:W-:Y:S01]  /*20a0*/  MOV R164, R160 ;  /* 0x000000a000a47202 */ /* 0x000fe20000000f00 */
[----:B------:R-:W-:Y:S01]  /*20b0*/  IMAD.MOV.U32 R160, RZ, RZ, R156 ;  /* 0x000000ffffa07224 */ /* 0x000fe200078e009c */
[----:B------:R-:W-:Y:S01]  /*20c0*/  MOV R162, R158 ;  /* 0x0000009e00a27202 */ /* 0x000fe20000000f00 */
[----:B------:R-:W3:Y:S01]  /*20d0*/  LDL R156, [R1+0xc0] ;  /* 0x0000c000019c7983 */ /* 0x000ee20000100800 */
[----:B------:R-:W-:-:S03]  /*20e0*/  MOV R161, R157 ;  /* 0x0000009d00a17202 */ /* 0x000fc60000000f00 */
[----:B------:R-:W3:Y:S04]  /*20f0*/  LDL R158, [R1+0xc8] ;  /* 0x0000c800019e7983 */ /* 0x000ee80000100800 */
[----:B------:R-:W2:Y:S04]  /*2100*/  LDL R157, [R1+0xcc] ;  /* 0x0000cc00019d7983 */ /* 0x000ea80000100800 */
[----:B----4-:R4:W-:Y:S04]  /*2110*/  @P0 STL.64 [R1+0x120], R188 ;  /* 0x000120bc01000387 */ /* 0x0109e80000100a00 */
[----:B------:R0:W-:Y:S01]  /*2120*/  @P0 STL.64 [R1+0x128], R190 ;  /* 0x000128be01000387 */ /* 0x0001e20000100a00 */
[----:B----4-:R-:W-:-:S02]  /*2130*/  MOV R188, R185 ;  /* 0x000000b900bc7202 */ /* 0x010fc40000000f00 */
[----:B------:R-:W-:Y:S01]  /*2140*/  MOV R189, R184 ;  /* 0x000000b800bd7202 */ /* 0x000fe20000000f00 */
[----:B0-----:R-:W-:Y:S01]  /*2150*/  IMAD.MOV.U32 R190, RZ, RZ, R183 ;  /* 0x000000ffffbe7224 */ /* 0x001fe200078e00b7 */
[----:B------:R-:W-:-:S06]  /*2160*/  MOV R191, R182 ;  /* 0x000000b600bf7202 */ /* 0x000fcc0000000f00 */
[----:B------:R-:W4:Y:S01]  /*2170*/  @P0 LDG.E.128 R188, desc[UR6][R16.64] ;  /* 0x0000000610bc0981 */ /* 0x000f22000c1e1d00 */
        /* <DEDUP_REMOVED lines=10> */
[----:B------:R-:W-:Y:S02]  /*2220*/  MOV R176, R172 ;  /* 0x000000ac00b07202 */ /* 0x000fe40000000f00 */
        /* <DEDUP_REMOVED lines=9> */
[----:B--2---:R-:W-:Y:S01]  /*22c0*/  IMAD.MOV.U32 R161, RZ, RZ, R157 ;  /* 0x000000ffffa17224 */ /* 0x004fe200078e009d */
[----:B------:R-:W-:Y:S01]  /*22d0*/  MOV R163, R159 ;  /* 0x0000009f00a37202 */ /* 0x000fe20000000f00 */
[----:B------:R-:W2:Y:S01]  /*22e0*/  LDL R157, [R1+0x4] ;  /* 0x00000400019d7983 */ /* 0x000ea20000100800 */
[----:B---3--:R-:W-:Y:S02]  /*22f0*/  MOV R162, R158 ;  /* 0x0000009e00a27202 */ /* 0x008fe40000000f00 */
[----:B------:R-:W-:Y:S01]  /*2300*/  MOV R160, R156 ;  /* 0x0000009c00a07202 */ /* 0x000fe20000000f00 */
[----:B------:R-:W2:Y:S04]  /*2310*/  LDL R158, [R1+0x8] ;  /* 0x00000800019e7983 */ /* 0x000ea80000100800 */
[----:B------:R-:W2:Y:S04]  /*2320*/  LDL R159, [R1+0xc] ;  /* 0x00000c00019f7983 */ /* 0x000ea80000100800 */
[----:B------:R-:W2:Y:S04]  /*2330*/  LDL R156, [R1] ;  /* 0x00000000019c7983 */ /* 0x000ea80000100800 */
[----:B----4-:R0:W-:Y:S04]  /*2340*/  @P0 STL.64 [R1+0x110], R188 ;  /* 0x000110bc01000387 */ /* 0x0101e80000100a00 */
[----:B------:R3:W-:Y:S01]  /*2350*/  @P0 STL.64 [R1+0x118], R190 ;  /* 0x000118be01000387 */ /* 0x0007e20000100a00 */
[----:B0-----:R-:W-:Y:S01]  /*2360*/  MOV R188, R185 ;  /* 0x000000b900bc7202 */ /* 0x001fe20000000f00 */
[----:B------:R-:W-:Y:S01]  /*2370*/  IMAD.MOV.U32 R189, RZ, RZ, R184 ;  /* 0x000000ffffbd7224 */ /* 0x000fe200078e00b8 */
[----:B---3--:R-:W-:-:S02]  /*2380*/  MOV R190, R183 ;  /* 0x000000b700be7202 */ /* 0x008fc40000000f00 */
[----:B------:R-:W-:-:S06]  /*2390*/  MOV R191, R182 ;  /* 0x000000b600bf7202 */ /* 0x000fcc0000000f00 */
[----:B------:R0:W3:Y:S01]  /*23a0*/  @P0 LDG.E.128 R188, desc[UR6][R16.64+0x10] ;  /* 0x0000100610bc0981 */ /* 0x0000e2000c1e1d00 */
        /* <DEDUP_REMOVED lines=9> */
[----:B0-----:R-:W0:Y:S01]  /*2440*/  @P3 LDC.64 R16, c[0x0][0x440] ;  /* 0x00011000ff103b82 */ /* 0x001e220000000a00 */
[----:B------:R-:W-:Y:S01]  /*2450*/  MOV R177, R167 ;  /* 0x000000a700b17202 */ /* 0x000fe20000000f00 */
[----:B------:R-:W-:Y:S01]  /*2460*/  IMAD.MOV.U32 R167, RZ, RZ, R163 ;  /* 0x000000ffffa77224 */ /* 0x000fe200078e00a3 */
[----:B------:R-:W-:Y:S01]  /*2470*/  MOV R175, R165 ;  /* 0x000000a500af7202 */ /* 0x000fe20000000f00 */
[----:B------:R-:W4:Y:S01]  /*2480*/  LDL R163, [R1+0x1c] ;  /* 0x00001c0001a37983 */ /* 0x000f220000100800 */
[----:B------:R-:W-:Y:S01]  /*2490*/  MOV R174, R164 ;  /* 0x000000a400ae7202 */ /* 0x000fe20000000f00 */
[----:B------:R-:W-:Y:S01]  /*24a0*/  IMAD.MOV.U32 R164, RZ, RZ, R160 ;  /* 0x000000ffffa47224 */ /* 0x000fe200078e00a0 */
[----:B------:R-:W-:Y:S01]  /*24b0*/  MOV R166, R162 ;  /* 0x000000a200a67202 */ /* 0x000fe20000000f00 */
[----:B------:R-:W4:Y:S01]  /*24c0*/  LDL R160, [R1+0x10] ;  /* 0x0000100001a07983 */ /* 0x000f220000100800 */
[----:B------:R-:W-:-:S03]  /*24d0*/  MOV R165, R161 ;  /* 0x000000a100a57202 */ /* 0x000fc60000000f00 */
[----:B------:R-:W4:Y:S04]  /*24e0*/  LDL R161, [R1+0x14] ;  /* 0x0000140001a17983 */ /* 0x000f280000100800 */
[----:B------:R-:W4:Y:S04]  /*24f0*/  LDL R162, [R1+0x18] ;  /* 0x0000180001a27983 */ /* 0x000f280000100800 */
[----:B---3--:R3:W-:Y:S04]  /*2500*/  @P0 STL.64 [R1+0x100], R188 ;  /* 0x000100bc01000387 */ /* 0x0087e80000100a00 */
[----:B------:R1:W-:Y:S01]  /*2510*/  @P0 STL.64 [R1+0x108], R190 ;  /* 0x000108be01000387 */ /* 0x0003e20000100a00 */
[----:B---3--:R-:W-:-:S02]  /*2520*/  MOV R188, R185 ;  /* 0x000000b900bc7202 */ /* 0x008fc40000000f00 */
[----:B------:R-:W-:Y:S01]  /*2530*/  MOV R189, R184 ;  /* 0x000000b800bd7202 */ /* 0x000fe20000000f00 */
[----:B-1----:R-:W-:Y:S01]  /*2540*/  IMAD.MOV.U32 R190, RZ, RZ, R183 ;  /* 0x000000ffffbe7224 */ /* 0x002fe200078e00b7 */
[----:B------:R-:W-:-:S06]  /*2550*/  MOV R191, R182 ;  /* 0x000000b600bf7202 */ /* 0x000fcc0000000f00 */
[----:B------:R-:W3:Y:S01]  /*2560*/  @P1 LDG.E.128 R188, desc[UR6][R20.64] ;  /* 0x0000000614bc1981 */ /* 0x000ee2000c1e1d00 */
        /* <DEDUP_REMOVED lines=10> */
[----:B------:R-:W-:-:S02]  /*2610*/  MOV R176, R167 ;  /* 0x000000a700b07202 */ /* 0x000fc40000000f00 */
[----:B------:R-:W-:Y:S01]  /*2620*/  MOV R175, R166 ;  /* 0x000000a600af7202 */ /* 0x000fe20000000f00 */
[----:B------:R-:W4:Y:S01]  /*2630*/  LDL R167, [R1+0x2c] ;  /* 0x00002c0001a77983 */ /* 0x000f220000100800 */
[----:B------:R-:W-:-:S03]  /*2640*/  MOV R177, R164 ;  /* 0x000000a400b17202 */ /* 0x000fc60000000f00 */
[----:B------:R-:W4:Y:S04]  /*2650*/  LDL R166, [R1+0x28] ;  /* 0x0000280001a67983 */ /* 0x000f280000100800 */
[----:B------:R-:W4:Y:S04]  /*2660*/  LDL R164, [R1+0x20] ;  /* 0x0000200001a47983 */ /* 0x000f280000100800 */
[----:B---3--:R1:W-:Y:S04]  /*2670*/  @P1 STL.64 [R1+0xf0], R188 ;  /* 0x0000f0bc01001387 */ /* 0x0083e80000100a00 */
[----:B------:R3:W-:Y:S01]  /*2680*/  @P1 STL.64 [R1+0xf8], R190 ;  /* 0x0000f8be01001387 */ /* 0x0007e20000100a00 */
[----:B-1----:R-:W-:Y:S01]  /*2690*/  MOV R188, R185 ;  /* 0x000000b900bc7202 */ /* 0x002fe20000000f00 */
[----:B------:R-:W-:Y:S01]  /*26a0*/  IMAD.MOV.U32 R189, RZ, RZ, R184 ;  /* 0x000000ffffbd7224 */ /* 0x000fe200078e00b8 */
[----:B---3--:R-:W-:-:S02]  /*26b0*/  MOV R190, R183 ;  /* 0x000000b700be7202 */ /* 0x008fc40000000f00 */
[----:B------:R-:W-:-:S06]  /*26c0*/  MOV R191, R182 ;  /* 0x000000b600bf7202 */ /* 0x000fcc0000000f00 */
[----:B------:R1:W3:Y:S01]  /*26d0*/  @P1 LDG.E.128 R188, desc[UR6][R20.64+0x10] ;  /* 0x0000100614bc1981 */ /* 0x0002e2000c1e1d00 */
[----:B------:R-:W-:Y:S01]  /*26e0*/  MOV R183, R179 ;  /* 0x000000b300b77202 */ /* 0x000fe20000000f00 */
[----:B------:R-:W-:Y:S01]  /*26f0*/  IMAD.MOV.U32 R182, RZ, RZ, R178 ;  /* 0x000000ffffb67224 */ /* 0x000fe200078e00b2 */
[----:B------:R-:W-:Y:S01]  /*2700*/  MOV R178, R174 ;  /* 0x000000ae00b27202 */ /* 0x000fe20000000f00 */
[----:B------:R-:W-:Y:S01]  /*2710*/  IMAD.MOV.U32 R179, RZ, RZ, R175 ;  /* 0x000000ffffb37224 */ /* 0x000fe200078e00af */
[----:B------:R-:W2:Y:S04]  /*2720*/  LDL R174, [R1+0x5c] ;  /* 0x00005c0001ae7983 */ /* 0x000ea80000100800 */
[----:B------:R-:W4:Y:S01]  /*2730*/  LDL R175, [R1+0x58] ;  /* 0x0000580001af7983 */ /* 0x000f220000100800 */
[----:B------:R-:W-:Y:S01]  /*2740*/  IMAD.MOV.U32 R185, RZ, RZ, R181 ;  /* 0x000000ffffb97224 */ /* 0x000fe200078e00b5 */
[----:B------:R-:W-:Y:S01]  /*2750*/  MOV R184, R180 ;  /* 0x000000b400b87202 */ /* 0x000fe20000000f00 */
[----:B-1----:R-:W1:Y:S01]  /*2760*/  LDC.64 R20, c[0x0][0x3d8] ;  /* 0x0000f600ff147b82 */ /* 0x002e620000000a00 */
[----:B------:R-:W-:-:S02]  /*2770*/  MOV R181, R177 ;  /* 0x000000b100b57202 */ /* 0x000fc40000000f00 */
[----:B------:R-:W-:Y:S01]  /*2780*/  MOV R180, R176 ;  /* 0x000000b000b47202 */ /* 0x000fe20000000f00 */
[----:B------:R-:W2:Y:S04]  /*2790*/  LDL R177, [R1+0x54] ;  /* 0x0000540001b17983 */ /* 0x000ea80000100800 */
[----:B------:R-:W2:Y:S04]  /*27a0*/  LDL R176, [R1+0x50] ;  /* 0x0000500001b07983 */ /* 0x000ea80000100800 */
[----:B---3--:R3:W-:Y:S04]  /*27b0*/  @P1 STL.64 [R1+0xe0], R188 ;  /* 0x0000e0bc01001387 */ /* 0x0087e80000100a00 */
[----:B------:R0:W-:Y:S01]  /*27c0*/  @P1 STL.64 [R1+0xe8], R190 ;  /* 0x0000e8be01001387 */ /* 0x0001e20000100a00 */
[----:B---3--:R-:W-:Y:S01]  /*27d0*/  MOV R188, R185 ;  /* 0x000000b900bc7202 */ /* 0x008fe20000000f00 */
[----:B------:R-:W-:Y:S01]  /*27e0*/  IMAD.MOV.U32 R189, RZ, RZ, R184 ;  /* 0x000000ffffbd7224 */ /* 0x000fe200078e00b8 */
[----:B0-----:R-:W-:-:S02]  /*27f0*/  MOV R190, R183 ;  /* 0x000000b700be7202 */ /* 0x001fc40000000f00 */
[----:B------:R-:W-:-:S06]  /*2800*/  MOV R191, R182 ;  /* 0x000000b600bf7202 */ /* 0x000fcc0000000f00 */
[----:B------:R-:W3:Y:S01]  /*2810*/  @P1 LDG.E.128 R188, desc[UR6][R22.64] ;  /* 0x0000000616bc1981 */ /* 0x000ee2000c1e1d00 */
[----:B------:R-:W-:Y:S01]  /*2820*/  IMAD.MOV.U32 R185, RZ, RZ, R181 ;  /* 0x000000ffffb97224 */ /* 0x000fe200078e00b5 */
[----:B------:R-:W-:Y:S01]  /*2830*/  MOV R184, R180 ;  /* 0x000000b400b87202 */ /* 0x000fe20000000f00 */
[----:B------:R-:W-:Y:S01]  /*2840*/  IMAD.MOV.U32 R182, RZ, RZ, R178 ;  /* 0x000000ffffb67224 */ /* 0x000fe200078e00b2 */
[----:B------:R-:W-:Y:S01]  /*2850*/  MOV R183, R179 ;  /* 0x000000b300b77202 */ /* 0x000fe20000000f00 */
[----:B------:R-:W3:Y:S01]  /*2860*/  LDL R181, [R1+0xa0] ;  /* 0x0000a00001b57983 */ /* 0x000ee20000100800 */
[----:B----4-:R-:W-:Y:S02]  /*2870*/  MOV R178, R175 ;  /* 0x000000af00b27202 */ /* 0x010fe40000000f00 */
[----:B--2---:R-:W-:Y:S01]  /*2880*/  MOV R179, R174 ;  /* 0x000000ae00b37202 */ /* 0x004fe20000000f00 */
[----:B------:R-:W2:Y:S04]  /*2890*/  LDL R180, [R1+0xa4] ;  /* 0x0000a40001b47983 */ /* 0x000ea80000100800 */
[----:B------:R-:W4:Y:S04]  /*28a0*/  LDL R175, [R1+0xa8] ;  /* 0x0000a80001af7983 */ /* 0x000f280000100800 */
[----:B------:R-:W4:Y:S04]  /*28b0*/  LDL R174, [R1+0xac] ;  /* 0x0000ac0001ae7983 */ /* 0x000f280000100800 */
[----:B---3--:R0:W-:Y:S04]  /*28c0*/  @P1 STL.64 [R1+0xd0], R188 ;  /* 0x0000d0bc01001387 */ /* 0x0081e80000100a00 */
[----:B------:R3:W-:Y:S01]  /*28d0*/  @P1 STL.64 [R1+0xd8], R190 ;  /* 0x0000d8be01001387 */ /* 0x0007e20000100a00 */
[----:B0-----:R-:W-:-:S02]  /*28e0*/  MOV R188, R185 ;  /* 0x000000b900bc7202 */ /* 0x001fc40000000f00 */
[----:B------:R-:W-:Y:S01]  /*28f0*/  MOV R189, R184 ;  /* 0x000000b800bd7202 */ /* 0x000fe20000000f00 */
[----:B---3--:R-:W-:Y:S01]  /*2900*/  IMAD.MOV.U32 R190, RZ, RZ, R183 ;  /* 0x000000ffffbe7224 */ /* 0x008fe200078e00b7 */
[----:B------:R-:W-:-:S06]  /*2910*/  MOV R191, R182 ;  /* 0x000000b600bf7202 */ /* 0x000fcc0000000f00 */
[----:B------:R0:W3:Y:S01]  /*2920*/  @P1 LDG.E.128 R188, desc[UR6][R22.64+0x10] ;  /* 0x0000100616bc1981 */ /* 0x0000e2000c1e1d00 */
[----:B------:R-:W-:Y:S01]  /*2930*/  MOV R185, R181 ;  /* 0x000000b500b97202 */ /* 0x000fe20000000f00 */
[----:B--2---:R-:W-:Y:S01]  /*2940*/  IMAD.MOV.U32 R184, RZ, RZ, R180 ;  /* 0x000000ffffb87224 */ /* 0x004fe200078e00b4 */
[----:B----4-:R-:W-:Y:S01]  /*2950*/  MOV R183, R175 ;  /* 0x000000af00b77202 */ /* 0x010fe20000000f00 */
[----:B------:R-:W-:Y:S01]  /*2960*/  IMAD.MOV.U32 R181, RZ, RZ, R173 ;  /* 0x000000ffffb57224 */ /* 0x000fe200078e00ad */
[----:B------:R-:W-:Y:S01]  /*2970*/  MOV R182, R174 ;  /* 0x000000ae00b67202 */ /* 0x000fe20000000f00 */
[----:B------:R-:W-:Y:S01]  /*2980*/  IMAD.MOV.U32 R174, RZ, RZ, R170 ;  /* 0x000000ffffae7224 */ /* 0x000fe200078e00aa */
[----:B------:R-:W-:Y:S01]  /*2990*/  MOV R180, R172 ;  /* 0x000000ac00b47202 */ /* 0x000fe20000000f00 */
[----:B------:R-:W2:Y:S01]  /*29a0*/  LDL R170, [R1+0x9c] ;  /* 0x00009c0001aa7983 */ /* 0x000ea20000100800 */
[----:B------:R-:W-:Y:S01]  /*29b0*/  MOV R175, R171 ;  /* 0x000000ab00af7202 */ /* 0x000fe20000000f00 */
[----:B------:R-:W-:Y:S01]  /*29c0*/  @P1 IMAD.WIDE.U32 R24, R3, 0x20, R24 ;  /* 0x0000002003181825 */ /* 0x000fe200078e0018 */
[----:B------:R-:W-:Y:S01]  /*29d0*/  MOV R173, R169 ;  /* 0x000000a900ad7202 */ /* 0x000fe20000000f00 */
[----:B------:R-:W4:Y:S01]  /*29e0*/  LDL R171, [R1+0x98] ;  /* 0x0000980001ab7983 */ /* 0x000f220000100800 */
[----:B------:R-:W-:Y:S01]  /*29f0*/  MOV R172, R168 ;  /* 0x000000a800ac7202 */ /* 0x000fe20000000f00 */
[----:B0-----:R-:W0:Y:S02]  /*2a00*/  LDC.64 R22, c[0x0][0x3d0] ;  /* 0x0000f400ff167b82 */ /* 0x001e240000000a00 */
[----:B------:R-:W4:Y:S04]  /*2a10*/  LDL R169, [R1+0x80] ;  /* 0x0000800001a97983 */ /* 0x000f280000100800 */
[----:B------:R-:W4:Y:S01]  /*2a20*/  LDL R168, [R1+0x84] ;  /* 0x0000840001a87983 */ /* 0x000f220000100800 */
[----:B------:R-:W-:Y:S01]  /*2a30*/  IMAD.MOV.U32 R196, RZ, RZ, R185 ;  /* 0x000000ffffc47224 */ /* 0x000fe200078e00b9 */
        /* <DEDUP_REMOVED lines=8> */
[----:B------:R-:W-:Y:S01]  /*2ac0*/  MOV R192, R173 ;  /* 0x000000ad00c07202 */ /* 0x000fe20000000f00 */
[----:B------:R-:W-:Y:S01]  /*2ad0*/  @P1 VIADD R3, R3, 0x20 ;  /* 0x0000002003031836 */ /* 0x000fe20000000000 */
[----:B------:R-:W-:Y:S01]  /*2ae0*/  ISETP.GE.U32.AND P0, PT, R0, 0xc0, PT ;  /* 0x000000c00000780c */ /* 0x000fe20003f06070 */
[----:B------:R-:W5:Y:S04]  /*2af0*/  @P1 LD.E.128 R104, desc[UR6][R24.64] ;  /* 0x0000000618681980 */ /* 0x000f68000c101d00 */
[----:B------:R1:W5:Y:S04]  /*2b00*/  @P1 LD.E.128 R100, desc[UR6][R24.64+0x10] ;  /* 0x0000100618641980 */ /* 0x000368000c101d00 */
[----:B---3--:R-:W-:Y:S01]  /*2b10*/  @P1 STL.64 [R1+0xc0], R188 ;  /* 0x0000c0bc01001387 */ /* 0x008fe20000100a00 */
[----:B--2---:R-:W-:-:S03]  /*2b20*/  MOV R195, R170 ;  /* 0x000000aa00c37202 */ /* 0x004fc60000000f00 */
[----:B------:R2:W-:Y:S01]  /*2b30*/  @P1 STL.64 [R1+0xc8], R190 ;  /* 0x0000c8be01001387 */ /* 0x0005e20000100a00 */
[----:B----4-:R-:W-:-:S03]  /*2b40*/  MOV R194, R171 ;  /* 0x000000ab00c27202 */ /* 0x010fc60000000f00 */
[----:B------:R-:W3:Y:S01]  /*2b50*/  LDL R170, [R1+0x38] ;  /* 0x0000380001aa7983 */ /* 0x000ee20000100800 */
[C---:B------:R-:W-:Y:S01]  /*2b60*/  @P2 IMAD.WIDE.U32 R6, R3.reuse, 0x20, R6 ;  /* 0x0000002003062825 */ /* 0x040fe200078e0006 */
[----:B------:R-:W4:Y:S02]  /*2b70*/  @P0 LDC.64 R28, c[0x0][0x440] ;  /* 0x00011000ff1c0b82 */ /* 0x000f240000000a00 */
[----:B------:R-:W3:Y:S04]  /*2b80*/  LDL R171, [R1+0x3c] ;  /* 0x00003c0001ab7983 */ /* 0x000ee80000100800 */
[----:B--2---:R-:W2:Y:S01]  /*2b90*/  LDL R190, [R1+0x88] ;  /* 0x0000880001be7983 */ /* 0x004ea20000100800 */
[----:B------:R-:W-:Y:S01]  /*2ba0*/  @P2 IMAD.WIDE.U32 R12, R3, 0x20, R12 ;  /* 0x00000020030c2825 */ /* 0x000fe200078e000c */
[----:B-1----:R-:W1:Y:S02]  /*2bb0*/  LDC.64 R24, c[0x0][0x3d8] ;  /* 0x0000f600ff187b82 */ /* 0x002e640000000a00 */
[----:B------:R-:W2:Y:S01]  /*2bc0*/  LDL R191, [R1+0x8c] ;  /* 0x00008c0001bf7983 */ /* 0x000ea20000100800 */
[----:B------:R-:W-:Y:S01]  /*2bd0*/  IMAD.MOV.U32 R188, RZ, RZ, R169 ;  /* 0x000000ffffbc7224 */ /* 0x000fe200078e00a9 */
[----:B------:R-:W-:-:S02]  /*2be0*/  MOV R189, R168 ;  /* 0x000000a800bd7202 */ /* 0x000fc40000000f00 */
[----:B------:R-:W3:Y:S04]  /*2bf0*/  LDL R168, [R1+0x30] ;  /* 0x0000300001a87983 */ /* 0x000ee80000100800 */
[----:B------:R-:W3:Y:S04]  /*2c00*/  LDL R169, [R1+0x34] ;  /* 0x0000340001a97983 */ /* 0x000ee80000100800 */
        /* <DEDUP_REMOVED lines=12> */
[C---:B------:R-:W-:Y:S01]  /*2cd0*/  @P2 IMAD.WIDE.U32 R4, R3.reuse, 0x20, R4 ;  /* 0x0000002003042825 */ /* 0x040fe200078e0004 */
[----:B------:R-:W-:-:S02]  /*2ce0*/  @P2 IADD3 R3, PT, PT, R3, 0x20, RZ ;  /* 0x0000002003032810 */ /* 0x000fc40007ffe0ff */
[----:B------:R-:W4:Y:S03]  /*2cf0*/  @P2 LDG.E.128 R200, desc[UR6][R6.64] ;  /* 0x0000000606c82981 */ /* 0x000f26000c1e1d00 */
[C---:B------:R-:W-:Y:S01]  /*2d00*/  @P3 IMAD.WIDE.U32 R14, R3.reuse, 0x20, R14 ;  /* 0x00000020030e3825 */ /* 0x040fe200078e000e */
[----:B------:R-:W4:Y:S03]  /*2d10*/  @P2 LDG.E.128 R196, desc[UR6][R6.64+0x10] ;  /* 0x0000100606c42981 */ /* 0x000f26000c1e1d00 */
[C---:B------:R-:W-:Y:S01]  /*2d20*/  @P3 IMAD.WIDE.U32 R26, R3.reuse, 0x20, R26 ;  /* 0x00000020031a3825 */ /* 0x040fe200078e001a */
[----:B------:R-:W4:Y:S03]  /*2d30*/  @P2 LDG.E.128 R192, desc[UR6][R12.64] ;  /* 0x000000060cc02981 */ /* 0x000f26000c1e1d00 */
[C---:B------:R-:W-:Y:S01]  /*2d40*/  @P3 IMAD.WIDE.U32 R16, R3.reuse, 0x20, R16 ;  /* 0x0000002003103825 */ /* 0x040fe200078e0010 */
[----:B------:R-:W4:Y:S03]  /*2d50*/  @P3 LDG.E.128 R176, desc[UR6][R26.64] ;  /* 0x000000061ab03981 */ /* 0x000f26000c1e1d00 */
[----:B------:R-:W-:Y:S01]  /*2d60*/  @P3 VIADD R3, R3, 0x20 ;  /* 0x0000002003033836 */ /* 0x000fe20000000000 */
[----:B------:R-:W5:Y:S03]  /*2d70*/  @P2 LD.E.128 R96, desc[UR6][R4.64] ;  /* 0x0000000604602980 */ /* 0x000f66000c101d00 */
[C---:B------:R-:W-:Y:S01]  /*2d80*/  @P0 IMAD.WIDE.U32 R20, R3.reuse, 0x20, R20 ;  /* 0x0000002003140825 */ /* 0x040fe200078e0014 */
[----:B------:R-:W5:Y:S03]  /*2d90*/  @P2 LD.E.128 R92, desc[UR6][R4.64+0x10] ;  /* 0x00001006045c2980 */ /* 0x000f66000c101d00 */
[----:B------:R-:W-:Y:S01]  /*2da0*/  @P0 IMAD.WIDE.U32 R18, R3, 0x20, R18 ;  /* 0x0000002003120825 */ /* 0x000fe200078e0012 */
[----:B------:R-:W4:Y:S04]  /*2db0*/  @P0 LDG.E.128 R156, desc[UR6][R20.64+0x10] ;  /* 0x00001006149c0981 */ /* 0x000f28000c1e1d00 */
[----:B------:R-:W4:Y:S04]  /*2dc0*/  @P0 LDG.E.128 R160, desc[UR6][R20.64] ;  /* 0x0000000614a00981 */ /* 0x000f28000c1e1d00 */
[----:B------:R-:W4:Y:S01]  /*2dd0*/  @P0 LDG.E.128 R164, desc[UR6][R18.64+0x10] ;  /* 0x0000100612a40981 */ /* 0x000f22000c1e1d00 */
[----:B------:R-:W-:-:S03]  /*2de0*/  ISETP.GE.U32.AND P1, PT, R0, 0xe0, PT ;  /* 0x000000e00000780c */ /* 0x000fc60003f26070 */
[----:B--2---:R-:W2:Y:S10]  /*2df0*/  @P2 LDG.E.128 R188, desc[UR6][R12.64+0x10] ;  /* 0x000010060cbc2981 */ /* 0x004eb4000c1e1d00 */
[----:B------:R-:W1:Y:S01]  /*2e00*/  @P1 LDC.64 R30, c[0x0][0x440] ;  /* 0x00011000ff1e1b82 */ /* 0x000e620000000a00 */
[----:B------:R-:W-:-:S02]  /*2e10*/  CS2R R34, SRZ ;  /* 0x0000000000227805 */ /* 0x000fc4000001ff00 */
[----:B------:R-:W-:Y:S01]  /*2e20*/  CS2R R32, SRZ ;  /* 0x0000000000207805 */ /* 0x000fe2000001ff00 */
[----:B------:R-:W5:Y:S04]  /*2e30*/  @P3 LD.E.128 R88, desc[UR6][R16.64] ;  /* 0x0000000610583980 */ /* 0x000f68000c101d00 */
[----:B---3--:R-:W3:Y:S04]  /*2e40*/  @P0 LDG.E.128 R168, desc[UR6][R18.64] ;  /* 0x0000000612a80981 */ /* 0x008ee8000c1e1d00 */
[----:B----4-:R-:W4:Y:S04]  /*2e50*/  @P3 LDG.E.128 R184, desc[UR6][R14.64] ;  /* 0x000000060eb83981 */ /* 0x010f28000c1e1d00 */
[----:B------:R1:W4:Y:S04]  /*2e60*/  @P3 LDG.E.128 R180, desc[UR6][R14.64+0x10] ;  /* 0x000010060eb43981 */ /* 0x000328000c1e1d00 */
[----:B------:R-:W4:Y:S04]  /*2e70*/  @P3 LDG.E.128 R172, desc[UR6][R26.64+0x10] ;  /* 0x000010061aac3981 */ /* 0x000f28000c1e1d00 */
[----:B------:R0:W-:Y:S04]  /*2e80*/  @P2 STL.64 [R1+0xb0], R200 ;  /* 0x0000b0c801002387 */ /* 0x0001e80000100a00 */
[----:B------:R0:W-:Y:S04]  /*2e90*/  @P2 STL.64 [R1+0xb8], R202 ;  /* 0x0000b8ca01002387 */ /* 0x0001e80000100a00 */
[----:B------:R0:W-:Y:S04]  /*2ea0*/  @P2 STL.64 [R1+0xa0], R196 ;  /* 0x0000a0c401002387 */ /* 0x0001e80000100a00 */
[----:B------:R0:W-:Y:S04]  /*2eb0*/  @P2 STL.64 [R1+0xa8], R198 ;  /* 0x0000a8c601002387 */ /* 0x0001e80000100a00 */
[----:B------:R0:W-:Y:S04]  /*2ec0*/  @P2 STL.64 [R1+0x90], R192 ;  /* 0x000090c001002387 */ /* 0x0001e80000100a00 */
[----:B------:R0:W-:Y:S01]  /*2ed0*/  @P2 STL.64 [R1+0x98], R194 ;  /* 0x000098c201002387 */ /* 0x0001e20000100a00 */
[C---:B------:R-:W-:Y:S01]  /*2ee0*/  @P0 IMAD.WIDE.U32 R28, R3.reuse, 0x20, R28 ;  /* 0x00000020031c0825 */ /* 0x040fe200078e001c */
[----:B------:R-:W-:-:S02]  /*2ef0*/  @P0 IADD3 R3, PT, PT, R3, 0x20, RZ ;  /* 0x0000002003030810 */ /* 0x000fc40007ffe0ff */
[----:B------:R-:W-:Y:S01]  /*2f00*/  CS2R R38, SRZ ;  /* 0x0000000000267805 */ /* 0x000fe2000001ff00 */
[----:B------:R1:W5:Y:S04]  /*2f10*/  @P3 LD.E.128 R84, desc[UR6][R16.64+0x10] ;  /* 0x0000100610543980 */ /* 0x000368000c101d00 */
[----:B------:R-:W5:Y:S04]  /*2f20*/  @P0 LD.E.128 R80, desc[UR6][R28.64] ;  /* 0x000000061c500980 */ /* 0x000f68000c101d00 */
[----:B------:R1:W5:Y:S01]  /*2f30*/  @P0 LD.E.128 R76, desc[UR6][R28.64+0x10] ;  /* 0x000010061c4c0980 */ /* 0x000362000c101d00 */
[----:B0-----:R-:W-:-:S04]  /*2f40*/  @P1 IMAD.WIDE.U32 R22, R3, 0x20, R22 ;  /* 0x0000002003161825 */ /* 0x001fc800078e0016 */
[C---:B-1----:R-:W-:Y:S01]  /*2f50*/  @P1 IMAD.WIDE.U32 R24, R3.reuse, 0x20, R24 ;  /* 0x0000002003181825 */ /* 0x042fe200078e0018 */
[----:B------:R-:W5:Y:S03]  /*2f60*/  @P1 LDG.E.128 R244, desc[UR6][R22.64] ;  /* 0x0000000616f41981 */ /* 0x000f66000c1e1d00 */
[----:B------:R-:W-:Y:S01]  /*2f70*/  @P1 IMAD.WIDE.U32 R30, R3, 0x20, R30 ;  /* 0x00000020031e1825 */ /* 0x000fe200078e001e */
[----:B------:R0:W5:Y:S01]  /*2f80*/  @P1 LDG.E.128 R240, desc[UR6][R22.64+0x10] ;  /* 0x0000100616f01981 */ /* 0x000162000c1e1d00 */
[----:B------:R-:W-:Y:S02]  /*2f90*/  CS2R R14, SRZ ;  /* 0x00000000000e7805 */ /* 0x000fe4000001ff00 */
[----:B------:R-:W-:Y:S02]  /*2fa0*/  CS2R R12, SRZ ;  /* 0x00000000000c7805 */ /* 0x000fe4000001ff00 */
[----:B------:R-:W-:Y:S01]  /*2fb0*/  CS2R R18, SRZ ;  /* 0x0000000000127805 */ /* 0x000fe2000001ff00 */
[----:B------:R-:W5:Y:S01]  /*2fc0*/  @P1 LDG.E.128 R236, desc[UR6][R24.64] ;  /* 0x0000000618ec1981 */ /* 0x000f62000c1e1d00 */
[----:B------:R-:W-:-:S02]  /*2fd0*/  CS2R R16, SRZ ;  /* 0x0000000000107805 */ /* 0x000fc4000001ff00 */
[----:B------:R-:W-:Y:S02]  /*2fe0*/  CS2R R20, SRZ ;  /* 0x0000000000147805 */ /* 0x000fe4000001ff00 */
[----:B------:R-:W-:Y:S01]  /*2ff0*/  CS2R R26, SRZ ;  /* 0x00000000001a7805 */ /* 0x000fe2000001ff00 */
[----:B------:R1:W5:Y:S01]  /*3000*/  @P1 LDG.E.128 R8, desc[UR6][R24.64+0x10] ;  /* 0x0000100618081981 */ /* 0x000362000c1e1d00 */
[----:B------:R-:W-:Y:S02]  /*3010*/  CS2R R28, SRZ ;  /* 0x00000000001c7805 */ /* 0x000fe4000001ff00 */
[----:B0-----:R-:W-:Y:S02]  /*3020*/  CS2R R22, SRZ ;  /* 0x0000000000167805 */ /* 0x001fe4000001ff00 */
[----:B------:R-:W-:Y:S01]  /*3030*/  CS2R R36, SRZ ;  /* 0x0000000000247805 */ /* 0x000fe2000001ff00 */
[----:B------:R-:W5:Y:S01]  /*3040*/  @P1 LD.E.128 R72, desc[UR6][R30.64] ;  /* 0x000000061e481980 */ /* 0x000f62000c101d00 */
[----:B------:R-:W-:-:S02]  /*3050*/  CS2R R42, SRZ ;  /* 0x00000000002a7805 */ /* 0x000fc4000001ff00 */
[----:B------:R-:W-:Y:S02]  /*3060*/  CS2R R40, SRZ ;  /* 0x0000000000287805 */ /* 0x000fe4000001ff00 */
[----:B------:R-:W-:Y:S01]  /*3070*/  CS2R R46, SRZ ;  /* 0x00000000002e7805 */ /* 0x000fe2000001ff00 */
[----:B------:R0:W5:Y:S01]  /*3080*/  @P1 LD.E.128 R68, desc[UR6][R30.64+0x10] ;  /* 0x000010061e441980 */ /* 0x000162000c101d00 */
        /* <DEDUP_REMOVED lines=9> */
[----:B0-----:R-:W-:-:S02]  /*3120*/  CS2R R30, SRZ ;  /* 0x00000000001e7805 */ /* 0x001fc4000001ff00 */
[----:B------:R-:W-:Y:S02]  /*3130*/  CS2R R60, SRZ ;  /* 0x00000000003c7805 */ /* 0x000fe4000001ff00 */
[----:B------:R-:W-:Y:S02]  /*3140*/  CS2R R66, SRZ ;  /* 0x0000000000427805 */ /* 0x000fe4000001ff00 */
[----:B------:R-:W-:Y:S02]  /*3150*/  CS2R R64, SRZ ;  /* 0x0000000000407805 */ /* 0x000fe4000001ff00 */
[----:B------:R-:W-:Y:S01]  /*3160*/  @P1 IADD3 R3, PT, PT, R3, 0x20, RZ ;  /* 0x0000002003031810 */ /* 0x000fe20007ffe0ff */
[----:B--2---:R0:W-:Y:S04]  /*3170*/  @P2 STL.64 [R1+0x80], R188 ;  /* 0x000080bc01002387 */ /* 0x0041e80000100a00 */
[----:B------:R0:W-:Y:S04]  /*3180*/  @P2 STL.64 [R1+0x88], R190 ;  /* 0x000088be01002387 */ /* 0x0001e80000100a00 */
[----:B------:R0:W-:Y:S04]  /*3190*/  @P0 STL.64 [R1], R156 ;  /* 0x0000009c01000387 */ /* 0x0001e80000100a00 */
[----:B------:R0:W-:Y:S04]  /*31a0*/  @P0 STL.64 [R1+0x8], R158 ;  /* 0x0000089e01000387 */ /* 0x0001e80000100a00 */
[----:B------:R0:W-:Y:S04]  /*31b0*/  @P0 STL.64 [R1+0x10], R160 ;  /* 0x000010a001000387 */ /* 0x0001e80000100a00 */
[----:B------:R0:W-:Y:S04]  /*31c0*/  @P0 STL.64 [R1+0x18], R162 ;  /* 0x000018a201000387 */ /* 0x0001e80000100a00 */
[----:B------:R0:W-:Y:S04]  /*31d0*/  @P0 STL.64 [R1+0x20], R164 ;  /* 0x000020a401000387 */ /* 0x0001e80000100a00 */
[----:B------:R0:W-:Y:S04]  /*31e0*/  @P0 STL.64 [R1+0x28], R166 ;  /* 0x000028a601000387 */ /* 0x0001e80000100a00 */
[----:B---3--:R0:W-:Y:S04]  /*31f0*/  @P0 STL.64 [R1+0x30], R168 ;  /* 0x000030a801000387 */ /* 0x0081e80000100a00 */
[----:B----4-:R0:W-:Y:S04]  /*3200*/  @P3 STL.64 [R1+0x70], R184 ;  /* 0x000070b801003387 */ /* 0x0101e80000100a00 */
        /* <DEDUP_REMOVED lines=14> */
[----:B------:R-:W5:Y:S01]  /*32f0*/  LDG.E.128 R132, desc[UR6][R4.64] ;  /* 0x0000000604847981 */ /* 0x000f62000c1e1d00 */
[----:B-1----:R-:W-:-:S03]  /*3300*/  IMAD.WIDE.U32 R6, R3, 0x20, R6 ;  /* 0x0000002003067825 */ /* 0x002fc600078e0006 */
[----:B------:R-:W5:Y:S04]  /*3310*/  LDG.E.128 R136, desc[UR6][R4.64+0x10] ;  /* 0x0000100604887981 */ /* 0x000f68000c1e1d00 */
[----:B------:R-:W5:Y:S01]  /*3320*/  LDG.E.128 R124, desc[UR6][R6.64] ;  /* 0x00000006067c7981 */ /* 0x000f62000c1e1d00 */
[----:B--2---:R-:W-:-:S03]  /*3330*/  IMAD.WIDE.U32 R12, R3, 0x20, R12 ;  /* 0x00000020030c7825 */ /* 0x004fc600078e000c */
[----:B------:R-:W5:Y:S01]  /*3340*/  LDG.E.128 R128, desc[UR6][R6.64+0x10] ;  /* 0x0000100606807981 */ /* 0x000f62000c1e1d00 */
[----:B------:R-:W-:Y:S02]  /*3350*/  CS2R R142, SRZ ;  /* 0x00000000008e7805 */ /* 0x000fe4000001ff00 */
[----:B------:R-:W-:Y:S02]  /*3360*/  CS2R R140, SRZ ;  /* 0x00000000008c7805 */ /* 0x000fe4000001ff00 */
[----:B------:R-:W-:Y:S01]  /*3370*/  CS2R R146, SRZ ;  /* 0x0000000000927805 */ /* 0x000fe2000001ff00 */
[----:B------:R-:W5:Y:S01]  /*3380*/  LD.E.128 R152, desc[UR6][R12.64] ;  /* 0x000000060c987980 */ /* 0x000f62000c101d00 */
[----:B------:R-:W-:Y:S02]  /*3390*/  CS2R R144, SRZ ;  /* 0x0000000000907805 */ /* 0x000fe4000001ff00 */
[----:B------:R-:W-:Y:S02]  /*33a0*/  CS2R R14, SRZ ;  /* 0x00000000000e7805 */ /* 0x000fe4000001ff00 */
[----:B------:R-:W-:Y:S01]  /*33b0*/  CS2R R18, SRZ ;  /* 0x0000000000127805 */ /* 0x000fe2000001ff00 */
        /* <DEDUP_REMOVED lines=10> */
[----:B0-----:R-:W-:Y:S02]  /*3460*/  CS2R R12, SRZ ;  /* 0x00000000000c7805 */ /* 0x001fe4000001ff00 */
        /* <DEDUP_REMOVED lines=16> */
[----:B------:R-:W-:Y:S06]  /*3570*/  BRA `(.L_x_17361) ;  /* 0x0000004800447947 */ /* 0x000fec0003800000 */
.L_x_17359:
        /* <DEDUP_REMOVED lines=13> */
[----:B------:R-:W1:Y:S02]  /*3650*/  LDC.64 R128, c[0x0][0x3d0] ;  /* 0x0000f400ff807b82 */ /* 0x000e640000000a00 */
[----:B------:R-:W4:Y:S02]  /*3660*/  LDL R183, [R1+0x168] ;  /* 0x0001680001b77983 */ /* 0x000f240000100800 */
[----:B0-----:R-:W-:-:S02]  /*3670*/  @P5 IMAD.WIDE.U32 R6, R3, 0x20, R6 ;  /* 0x0000002003065825 */ /* 0x001fc400078e0006 */
[----:B------:R-:W4:Y:S02]  /*3680*/  LDL R182, [R1+0x16c] ;  /* 0x00016c0001b67983 */ /* 0x000f240000100800 */
[----:B------:R-:W0:Y:S02]  /*3690*/  @P5 LDC.64 R4, c[0x0][0x438] ;  /* 0x00010e00ff045b82 */ /* 0x000e240000000a00 */
[----:B------:R-:W4:Y:S04]  /*36a0*/  LDL R158, [R1+0x128] ;  /* 0x00012800019e7983 */ /* 0x000f280000100800 */
        /* <DEDUP_REMOVED lines=27> */
[----:B------:R-:W0:Y:S02]  /*3860*/  LDC.64 R130, c[0x0][0x3d8] ;  /* 0x0000f600ff827b82 */ /* 0x000e240000000a00 */
[----:B--2---:R-:W2:Y:S04]  /*3870*/  @P5 LDG.E.128 R188, desc[UR6][R6.64] ;  /* 0x0000000606bc5981 */ /* 0x004ea8000c1e1d00 */
[----:B--2---:R3:W-:Y:S04]  /*3880*/  @P5 STL.64 [R1+0x170], R188 ;  /* 0x000170bc01005387 */ /* 0x0047e80000100a00 */
[----:B------:R2:W-:Y:S01]  /*3890*/  @P5 STL.64 [R1+0x178], R190 ;  /* 0x000178be01005387 */ /* 0x0005e20000100a00 */
[----:B---3--:R-:W-:Y:S01]  /*38a0*/  IMAD.MOV.U32 R188, RZ, RZ, R185 ;  /* 0x000000ffffbc7224 */ /* 0x008fe200078e00b9 */
[----:B----4-:R-:W-:-:S02]  /*38b0*/  MOV R189, R184 ;  /* 0x000000b800bd7202 */ /* 0x010fc40000000f00 */
[----:B--2---:R-:W-:Y:S01]  /*38c0*/  MOV R190, R183 ;  /* 0x000000b700be7202 */ /* 0x004fe20000000f00 */
[----:B------:R-:W-:-:S06]  /*38d0*/  IMAD.MOV.U32 R191, RZ, RZ, R182 ;  /* 0x000000ffffbf7224 */ /* 0x000fcc00078e00b6 */
[----:B------:R2:W3:Y:S01]  /*38e0*/  @P5 LDG.E.128 R188, desc[UR6][R6.64+0x10] ;  /* 0x0000100606bc5981 */ /* 0x0004e2000c1e1d00 */
        /* <DEDUP_REMOVED lines=8> */
[----:B-1----:R-:W-:Y:S01]  /*3970*/  @P5 IMAD.WIDE.U32 R124, R3, 0x20, R124 ;  /* 0x00000020037c5825 */ /* 0x002fe200078e007c */
[----:B------:R-:W-:Y:S01]  /*3980*/  MOV R178, R174 ;  /* 0x000000ae00b27202 */ /* 0x000fe20000000f00 */
[----:B--2---:R-:W1:Y:S01]  /*3990*/  @P0 LDC.64 R6, c[0x0][0x438] ;  /* 0x00010e00ff060b82 */ /* 0x004e620000000a00 */
[----:B------:R-:W-:Y:S01]  /*39a0*/  MOV R176, R172 ;  /* 0x000000ac00b07202 */ /* 0x000fe20000000f00 */
[----:B------:R-:W-:Y:S01]  /*39b0*/  IMAD.MOV.U32 R174, RZ, RZ, R170 ;  /* 0x000000ffffae7224 */ /* 0x000fe200078e00aa */
[----:B------:R-:W-:Y:S01]  /*39c0*/  MOV R175, R171 ;  /* 0x000000ab00af7202 */ /* 0x000fe20000000f00 */
[----:B------:R-:W-:Y:S01]  /*39d0*/  IMAD.MOV.U32 R171, RZ, RZ, R157 ;  /* 0x000000ffffab7224 */ /* 0x000fe200078e009d */
[----:B------:R-:W-:Y:S01]  /*39e0*/  MOV R173, R159 ;  /* 0x0000009f00ad7202 */ /* 0x000fe20000000f00 */
[----:B------:R-:W2:Y:S01]  /*39f0*/  LDL R157, [R1+0xcc] ;  /* 0x0000cc00019d7983 */ /* 0x000ea20000100800 */
[----:B------:R-:W-:-:S02]  /*3a00*/  MOV R172, R158 ;  /* 0x0000009e00ac7202 */ /* 0x000fc40000000f00 */
[----:B------:R-:W-:Y:S01]  /*3a10*/  MOV R170, R156 ;  /* 0x0000009c00aa7202 */ /* 0x000fe20000000f00 */
[----:B------:R-:W4:Y:S04]  /*3a20*/  LDL R159, [R1+0xc4] ;  /* 0x0000c400019f7983 */ /* 0x000f280000100800 */
[----:B------:R-:W4:Y:S04]  /*3a30*/  LDL R156, [R1+0xc0] ;  /* 0x0000c000019c7983 */ /* 0x000f280000100800 */
[----:B------:R-:W4:Y:S04]  /*3a40*/  LDL R158, [R1+0xc8] ;  /* 0x0000c800019e7983 */ /* 0x000f280000100800 */
        /* <DEDUP_REMOVED lines=16> */
[----:B------:R-:W-:-:S02]  /*3b50*/  MOV R181, R174 ;  /* 0x000000ae00b57202 */ /* 0x000fc40000000f00 */
[----:B------:R-:W-:Y:S02]  /*3b60*/  MOV R176, R173 ;  /* 0x000000ad00b07202 */ /* 0x000fe40000000f00 */
[----:B------:R-:W-:Y:S01]  /*3b70*/  MOV R174, R171 ;  /* 0x000000ab00ae7202 */ /* 0x000fe20000000f00 */
[----:B------:R-:W4:Y:S01]  /*3b80*/  LDL R173, [R1+0x114] ;  /* 0x0001140001ad7983 */ /* 0x000f220000100800 */
[----:B------:R-:W-:-:S03]  /*3b90*/  MOV R177, R170 ;  /* 0x000000aa00b17202 */ /* 0x000fc60000000f00 */
[----:B------:R-:W2:Y:S04]  /*3ba0*/  LDL R171, [R1+0x11c] ;  /* 0x00011c0001ab7983 */ /* 0x000ea80000100800 */
[----:B------:R-:W2:Y:S04]  /*3bb0*/  LDL R170, [R1+0x110] ;  /* 0x0001100001aa7983 */ /* 0x000ea80000100800 */
[----:B---3--:R0:W-:Y:S04]  /*3bc0*/  @P5 STL.64 [R1+0x150], R188 ;  /* 0x000150bc01005387 */ /* 0x0081e80000100a00 */
[----:B------:R3:W-:Y:S01]  /*3bd0*/  @P5 STL.64 [R1+0x158], R190 ;  /* 0x000158be01005387 */ /* 0x0007e20000100a00 */
[----:B0-----:R-:W-:Y:S01]  /*3be0*/  IMAD.MOV.U32 R188, RZ, RZ, R185 ;  /* 0x000000ffffbc7224 */ /* 0x001fe200078e00b9 */
[----:B------:R-:W-:-:S02]  /*3bf0*/  MOV R189, R184 ;  /* 0x000000b800bd7202 */ /* 0x000fc40000000f00 */
[----:B---3--:R-:W-:Y:S01]  /*3c00*/  MOV R190, R183 ;  /* 0x000000b700be7202 */ /* 0x008fe20000000f00 */
[----:B------:R-:W-:-:S06]  /*3c10*/  IMAD.MOV.U32 R191, RZ, RZ, R182 ;  /* 0x000000ffffbf7224 */ /* 0x000fcc00078e00b6 */
[----:B------:R0:W3:Y:S01]  /*3c20*/  @P5 LDG.E.128 R188, desc[UR6][R124.64+0x10] ;  /* 0x000010067cbc5981 */ /* 0x0000e2000c1e1d00 */
[----:B------:R-:W-:Y:S01]  /*3c30*/  MOV R185, R181 ;  /* 0x000000b500b97202 */ /* 0x000fe20000000f00 */
[----:B------:R-:W-:Y:S01]  /*3c40*/  IMAD.MOV.U32 R183, RZ, RZ, R179 ;  /* 0x000000ffffb77224 */ /* 0x000fe200078e00b3 */
[----:B------:R-:W-:Y:S01]  /*3c50*/  MOV R184, R180 ;  /* 0x000000b400b87202 */ /* 0x000fe20000000f00 */
[----:B------:R-:W-:Y:S01]  /*3c60*/  IMAD.MOV.U32 R180, RZ, RZ, R176 ;  /* 0x000000ffffb47224 */ /* 0x000fe200078e00b0 */
[----:B------:R-:W-:Y:S01]  /*3c70*/  MOV R182, R178 ;  /* 0x000000b200b67202 */ /* 0x000fe20000000f00 */
[C---:B------:R-:W-:Y:S01]  /*3c80*/  @P5 IMAD.WIDE.U32 R4, R3.reuse, 0x20, R4 ;  /* 0x0000002003045825 */ /* 0x040fe200078e0004 */
[----:B------:R-:W-:Y:S02]  /*3c90*/  MOV R181, R177 ;  /* 0x000000b100b57202 */ /* 0x000fe40000000f00 */
[----:B------:R-:W-:Y:S01]  /*3ca0*/  MOV R179, R175 ;  /* 0x000000af00b37202 */ /* 0x000fe20000000f00 */
[----:B----4-:R-:W-:Y:S01]  /*3cb0*/  IMAD.MOV.U32 R177, RZ, RZ, R173 ;  /* 0x000000ffffb17224 */ /* 0x010fe200078e00ad */
[----:B------:R-:W-:Y:S01]  /*3cc0*/  MOV R178, R174 ;  /* 0x000000ae00b27202 */ /* 0x000fe20000000f00 */
[----:B--2---:R-:W-:Y:S01]  /*3cd0*/  IMAD.MOV.U32 R174, RZ, RZ, R170 ;  /* 0x000000ffffae7224 */ /* 0x004fe200078e00aa */
[----:B------:R-:W-:Y:S01]  /*3ce0*/  MOV R176, R172 ;  /* 0x000000ac00b07202 */ /* 0x000fe20000000f00 */
[C---:B------:R-:W-:Y:S01]  /*3cf0*/  @P5 IMAD.WIDE.U32 R126, R3.reuse, 0x20, R126 ;  /* 0x00000020037e5825 */ /* 0x040fe200078e007e */
[----:B------:R-:W-:Y:S01]  /*3d00*/  MOV R175, R171 ;  /* 0x000000ab00af7202 */ /* 0x000fe20000000f00 */
[----:B------:R-:W5:Y:S01]  /*3d10*/  @P5 LD.E.128 R64, desc[UR6][R4.64] ;  /* 0x0000000604405980 */ /* 0x000f62000c101d00 */
[----:B------:R-:W-:Y:S01]  /*3d20*/  MOV R173, R165 ;  /* 0x000000a500ad7202 */ /* 0x000fe20000000f00 */
[----:B------:R-:W-:Y:S01]  /*3d30*/  IMAD.MOV.U32 R171, RZ, RZ, R163 ;  /* 0x000000ffffab7224 */ /* 0x000fe200078e00a3 */
[----:B------:R-:W-:Y:S01]  /*3d40*/  MOV R172, R164 ;  /* 0x000000a400ac7202 */ /* 0x000fe20000000f00 */
[----:B------:R-:W2:Y:S01]  /*3d50*/  LDL R163, [R1+0xac] ;  /* 0x0000ac0001a37983 */ /* 0x000ea20000100800 */
[----:B------:R-:W-:Y:S01]  /*3d60*/  MOV R170, R162 ;  /* 0x000000a200aa7202 */ /* 0x000fe20000000f00 */
[----:B0-----:R-:W0:Y:S01]  /*3d70*/  LDC.64 R124, c[0x0][0x3d0] ;  /* 0x0000f400ff7c7b82 */ /* 0x001e220000000a00 */
[----:B------:R-:W-:Y:S01]  /*3d80*/  @P5 LOP3.LUT R3, R3, 0x20, RZ, 0xfc, !PT ;  /* 0x0000002003035812 */ /* 0x000fe200078efcff */
[----:B------:R-:W4:Y:S04]  /*3d90*/  LDL R162, [R1+0xa0] ;  /* 0x0000a00001a27983 */ /* 0x000f280000100800 */
[----:B------:R-:W2:Y:S04]  /*3da0*/  LDL R165, [R1+0xa4] ;  /* 0x0000a40001a57983 */ /* 0x000ea80000100800 */
[----:B------:R-:W4:Y:S01]  /*3db0*/  LDL R164, [R1+0xa8] ;  /* 0x0000a80001a47983 */ /* 0x000f220000100800 */
[----:B------:R-:W-:-:S03]  /*3dc0*/  @P0 IMAD.WIDE.U32 R128, R3, 0x20, R128 ;  /* 0x0000002003800825 */ /* 0x000fc600078e0080 */
[----:B------:R1:W5:Y:S01]  /*3dd0*/  @P5 LD.E.128 R60, desc[UR6][R4.64+0x10] ;  /* 0x00001006043c5980 */ /* 0x000362000c101d00 */
[C---:B------:R-:W-:Y:S01]  /*3de0*/  @P0 IMAD.WIDE.U32 R130, R3.reuse, 0x20, R130 ;  /* 0x0000002003820825 */ /* 0x040fe200078e0082 */
[----:B------:R-:W-:Y:S02]  /*3df0*/  ISETP.GE.U32.AND P1, PT, R0, 0x60, PT ;  /* 0x000000600000780c */ /* 0x000fe40003f26070 */
[----:B------:R-:W5:Y:S04]  /*3e00*/  @P5 LD.E.128 R120, desc[UR6][R126.64] ;  /* 0x000000067e785980 */ /* 0x000f68000c101d00 */
[----:B------:R1:W5:Y:S02]  /*3e10*/  @P5 LD.E.128 R116, desc[UR6][R126.64+0x10] ;  /* 0x000010067e745980 */ /* 0x000364000c101d00 */
[----:B-1----:R-:W1:Y:S01]  /*3e20*/  @P0 LDC.64 R4, c[0x0][0x440] ;  /* 0x00011000ff040b82 */ /* 0x002e620000000a00 */
[----:B------:R-:W-:-:S05]  /*3e30*/  @P0 IMAD.WIDE.U32 R6, R3, 0x20, R6 ;  /* 0x0000002003060825 */ /* 0x000fca00078e0006 */
[----:B------:R-:W5:Y:S02]  /*3e40*/  @P0 LD.E.128 R56, desc[UR6][R6.64] ;  /* 0x0000000606380980 */ /* 0x000f64000c101d00 */
[----:B------:R-:W2:Y:S02]  /*3e50*/  @P1 LDC.64 R126, c[0x0][0x438] ;  /* 0x00010e00ff7e1b82 */ /* 0x000ea40000000a00 */
[----:B------:R0:W5:Y:S06]  /*3e60*/  @P0 LD.E.128 R52, desc[UR6][R6.64+0x10] ;  /* 0x0000100606340980 */ /* 0x00016c000c101d00 */
[----:B0-----:R-:W0:Y:S01]  /*3e70*/  @P1 LDC.64 R6, c[0x0][0x440] ;  /* 0x00011000ff061b82 */ /* 0x001e220000000a00 */
[----:B---3--:R3:W-:Y:S04]  /*3e80*/  @P5 STL.64 [R1+0x140], R188 ;  /* 0x000140bc01005387 */ /* 0x0087e80000100a00 */
[----:B------:R1:W-:Y:S01]  /*3e90*/  @P5 STL.64 [R1+0x148], R190 ;  /* 0x000148be01005387 */ /* 0x0003e20000100a00 */
[----:B---3--:R-:W-:Y:S01]  /*3ea0*/  MOV R188, R185 ;  /* 0x000000b900bc7202 */ /* 0x008fe20000000f00 */
[----:B------:R-:W-:Y:S01]  /*3eb0*/  IMAD.MOV.U32 R189, RZ, RZ, R184 ;  /* 0x000000ffffbd7224 */ /* 0x000fe200078e00b8 */
[----:B-1----:R-:W-:-:S02]  /*3ec0*/  MOV R190, R183 ;  /* 0x000000b700be7202 */ /* 0x002fc40000000f00 */
        /* <DEDUP_REMOVED lines=20> */
[----:B-1----:R-:W-:Y:S01]  /*4010*/  IMAD.MOV.U32 R188, RZ, RZ, R185 ;  /* 0x000000ffffbc7224 */ /* 0x002fe200078e00b9 */
        /* <DEDUP_REMOVED lines=10> */
[----:B----4-:R-:W-:Y:S01]  /*40c0*/  IMAD.MOV.U32 R177, RZ, RZ, R173 ;  /* 0x000000ffffb17224 */ /* 0x010fe200078e00ad */
[----:B------:R-:W-:Y:S01]  /*40d0*/  MOV R179, R175 ;  /* 0x000000af00b37202 */ /* 0x000fe20000000f00 */
[----:B------:R-:W-:Y:S01]  /*40e0*/  @P0 IMAD.WIDE.U32 R4, R3, 0x20, R4 ;  /* 0x0000002003040825 */ /* 0x000fe200078e0004 */
[----:B------:R-:W-:Y:S01]  /*40f0*/  MOV R178, R174 ;  /* 0x000000ae00b27202 */ /* 0x000fe20000000f00 */
[----:B-1----:R-:W1:Y:S01]  /*4100*/  LDC.64 R128, c[0x0][0x3d8] ;  /* 0x0000f600ff807b82 */ /* 0x002e620000000a00 */
[----:B--2---:R-:W-:Y:S01]  /*4110*/  MOV R176, R172 ;  /* 0x000000ac00b07202 */ /* 0x004fe20000000f00 */
        /* <DEDUP_REMOVED lines=8> */
[----:B------:R-:W2:Y:S04]  /*41a0*/  LDL R166, [R1+0x80] ;  /* 0x0000800001a67983 */ /* 0x000ea80000100800 */
[----:B------:R-:W2:Y:S01]  /*41b0*/  LDL R168, [R1+0x88] ;  /* 0x0000880001a87983 */ /* 0x000ea20000100800 */
[----:B------:R-:W-:-:S03]  /*41c0*/  @P0 VIADD R3, R3, 0x20 ;  /* 0x0000002003030836 */ /* 0x000fc60000000000 */
[----:B------:R-:W5:Y:S04]  /*41d0*/  @P0 LD.E.128 R112, desc[UR6][R4.64] ;  /* 0x0000000604700980 */ /* 0x000f68000c101d00 */
[----:B------:R0:W5:Y:S04]  /*41e0*/  @P0 LD.E.128 R108, desc[UR6][R4.64+0x10] ;  /* 0x00001006046c0980 */ /* 0x000168000c101d00 */
[----:B---3--:R3:W-:Y:S01]  /*41f0*/  @P0 STL.64 [R1+0x120], R188 ;  /* 0x000120bc01000387 */ /* 0x0087e20000100a00 */
[----:B------:R-:W-:Y:S01]  /*4200*/  @P1 IMAD.WIDE.U32 R124, R3, 0x20, R124 ;  /* 0x00000020037c1825 */ /* 0x000fe200078e007c */
[----:B0-----:R-:W0:Y:S02]  /*4210*/  LDC.64 R4, c[0x0][0x3d0] ;  /* 0x0000f400ff047b82 */ /* 0x001e240000000a00 */
        /* <DEDUP_REMOVED lines=16> */
[----:B------:R-:W-:Y:S02]  /*4320*/  MOV R176, R173 ;  /* 0x000000ad00b07202 */ /* 0x000fe40000000f00 */
[----:B------:R-:W-:Y:S01]  /*4330*/  MOV R174, R171 ;  /* 0x000000ab00ae7202 */ /* 0x000fe20000000f00 */
[----:B------:R-:W2:Y:S01]  /*4340*/  LDL R173, [R1+0xd4] ;  /* 0x0000d40001ad7983 */ /* 0x000ea20000100800 */
[----:B------:R-:W-:-:S03]  /*4350*/  MOV R177, R170 ;  /* 0x000000aa00b17202 */ /* 0x000fc60000000f00 */
[----:B------:R-:W4:Y:S04]  /*4360*/  LDL R171, [R1+0xdc] ;  /* 0x0000dc0001ab7983 */ /* 0x000f280000100800 */
[----:B------:R-:W4:Y:S04]  /*4370*/  LDL R170, [R1+0xd0] ;  /* 0x0000d00001aa7983 */ /* 0x000f280000100800 */
[----:B---3--:R1:W-:Y:S04]  /*4380*/  @P0 STL.64 [R1+0x110], R188 ;  /* 0x000110bc01000387 */ /* 0x0083e80000100a00 */
[----:B------:R3:W-:Y:S01]  /*4390*/  @P0 STL.64 [R1+0x118], R190 ;  /* 0x000118be01000387 */ /* 0x0007e20000100a00 */
[----:B-1----:R-:W-:Y:S01]  /*43a0*/  IMAD.MOV.U32 R188, RZ, RZ, R185 ;  /* 0x000000ffffbc7224 */ /* 0x002fe200078e00b9 */
[----:B------:R-:W-:-:S02]  /*43b0*/  MOV R189, R184 ;  /* 0x000000b800bd7202 */ /* 0x000fc40000000f00 */
[----:B---3--:R-:W-:Y:S01]  /*43c0*/  MOV R190, R183 ;  /* 0x000000b700be7202 */ /* 0x008fe20000000f00 */
[----:B------:R-:W-:-:S06]  /*43d0*/  IMAD.MOV.U32 R191, RZ, RZ, R182 ;  /* 0x000000ffffbf7224 */ /* 0x000fcc00078e00b6 */
[----:B------:R-:W3:Y:S01]  /*43e0*/  @P0 LDG.E.128 R188, desc[UR6][R130.64+0x10] ;  /* 0x0000100682bc0981 */ /* 0x000ee2000c1e1d00 */
[----:B------:R-:W-:Y:S01]  /*43f0*/  MOV R185, R181 ;  /* 0x000000b500b97202 */ /* 0x000fe20000000f00 */
[----:B------:R-:W-:Y:S01]  /*4400*/  IMAD.MOV.U32 R183, RZ, RZ, R179 ;  /* 0x000000ffffb77224 */ /* 0x000fe200078e00b3 */
[----:B------:R-:W-:Y:S01]  /*4410*/  MOV R184, R180 ;  /* 0x000000b400b87202 */ /* 0x000fe20000000f00 */
[----:B------:R-:W-:Y:S01]  /*4420*/  IMAD.MOV.U32 R180, RZ, RZ, R176 ;  /* 0x000000ffffb47224 */ /* 0x000fe200078e00b0 */
[----:B------:R-:W-:Y:S02]  /*4430*/  MOV R182, R178 ;  /* 0x000000b200b67202 */ /* 0x000fe40000000f00 */
[----:B------:R-:W-:Y:S01]  /*4440*/  MOV R181, R177 ;  /* 0x000000b100b57202 */ /* 0x000fe20000000f00 */
[----:B--2---:R-:W-:Y:S01]  /*4450*/  IMAD.MOV.U32 R177, RZ, RZ, R173 ;  /* 0x000000ffffb17224 */ /* 0x004fe200078e00ad */
[----:B------:R-:W-:Y:S02]  /*4460*/  MOV R179, R175 ;  /* 0x000000af00b37202 */ /* 0x000fe40000000f00 */
[----:B------:R-:W-:Y:S01]  /*4470*/  MOV R178, R174 ;  /* 0x000000ae00b27202 */ /* 0x000fe20000000f00 */
[----:B----4-:R-:W-:Y:S01]  /*4480*/  IMAD.MOV.U32 R174, RZ, RZ, R170 ;  /* 0x000000ffffae7224 */ /* 0x010fe200078e00aa */
[----:B------:R-:W-:-:S02]  /*4490*/  MOV R176, R172 ;  /* 0x000000ac00b07202 */ /* 0x000fc40000000f00 */
[----:B------:R-:W-:Y:S01]  /*44a0*/  MOV R175, R171 ;  /* 0x000000ab00af7202 */ /* 0x000fe20000000f00 */
[----:B------:R-:W-:Y:S01]  /*44b0*/  IMAD.MOV.U32 R171, RZ, RZ, R157 ;  /* 0x000000ffffab7224 */ /* 0x000fe200078e009d */
[----:B------:R-:W-:Y:S01]  /*44c0*/  MOV R173, R159 ;  /* 0x0000009f00ad7202 */ /* 0x000fe20000000f00 */
[----:B------:R-:W2:Y:S01]  /*44d0*/  LDL R157, [R1+0x48] ;  /* 0x00004800019d7983 */ /* 0x000ea20000100800 */
[----:B------:R-:W-:Y:S02]  /*44e0*/  MOV R172, R158 ;  /* 0x0000009e00ac7202 */ /* 0x000fe40000000f00 */
[----:B------:R-:W-:Y:S01]  /*44f0*/  MOV R170, R156 ;  /* 0x0000009c00aa7202 */ /* 0x000fe20000000f00 */
[----:B------:R-:W4:Y:S04]  /*4500*/  LDL R159, [R1+0x40] ;  /* 0x00004000019f7983 */ /* 0x000f280000100800 */
[----:B------:R-:W2:Y:S04]  /*4510*/  LDL R156, [R1+0x4c] ;  /* 0x00004c00019c7983 */ /* 0x000ea80000100800 */
[----:B------:R-:W4:Y:S04]  /*4520*/  LDL R158, [R1+0x44] ;  /* 0x00004400019e7983 */ /* 0x000f280000100800 */
[----:B---3--:R1:W-:Y:S04]  /*4530*/  @P0 STL.64 [R1+0x100], R188 ;  /* 0x000100bc01000387 */ /* 0x0083e80000100a00 */
[----:B------:R3:W-:Y:S01]  /*4540*/  @P0 STL.64 [R1+0x108], R190 ;  /* 0x000108be01000387 */ /* 0x0007e20000100a00 */
[----:B-1----:R-:W-:Y:S01]  /*4550*/  MOV R188, R185 ;  /* 0x000000b900bc7202 */ /* 0x002fe20000000f00 */
[----:B------:R-:W-:Y:S01]  /*4560*/  IMAD.MOV.U32 R189, RZ, RZ, R184 ;  /* 0x000000ffffbd7224 */ /* 0x000fe200078e00b8 */
[----:B---3--:R-:W-:-:S02]  /*4570*/  MOV R190, R183 ;  /* 0x000000b700be7202 */ /* 0x008fc40000000f00 */
        /* <DEDUP_REMOVED lines=17> */
[----:B------:R-:W4:Y:S04]  /*4690*/  LDL R170, [R1+0xb0] ;  /* 0x0000b00001aa7983 */ /* 0x000f280000100800 */
[----:B---3--:R1:W-:Y:S04]  /*46a0*/  @P1 STL.64 [R1+0xf0], R188 ;  /* 0x0000f0bc01001387 */ /* 0x0083e80000100a00 */
[----:B------:R3:W-:Y:S01]  /*46b0*/  @P1 STL.64 [R1+0xf8], R190 ;  /* 0x0000f8be01001387 */ /* 0x0007e20000100a00 */
[----:B-1----:R-:W-:-:S02]  /*46c0*/  MOV R188, R185 ;  /* 0x000000b900bc7202 */ /* 0x002fc40000000f00 */
[----:B------:R-:W-:Y:S01]  /*46d0*/  MOV R189, R184 ;  /* 0x000000b800bd7202 */ /* 0x000fe20000000f00 */
[----:B---3--:R-:W-:Y:S01]  /*46e0*/  IMAD.MOV.U32 R190, RZ, RZ, R183 ;  /* 0x000000ffffbe7224 */ /* 0x008fe200078e00b7 */
[----:B------:R-:W-:-:S06]  /*46f0*/  MOV R191, R182 ;  /* 0x000000b600bf7202 */ /* 0x000fcc0000000f00 */
[----:B------:R1:W3:Y:S01]  /*4700*/  @P1 LDG.E.128 R188, desc[UR6][R124.64+0x10] ;  /* 0x000010067cbc1981 */ /* 0x0002e2000c1e1d00 */
        /* <DEDUP_REMOVED lines=8> */
[----:B--2---:R-:W-:Y:S01]  /*4790*/  IMAD.MOV.U32 R175, RZ, RZ, R171 ;  /* 0x000000ffffaf7224 */ /* 0x004fe200078e00ab */
[----:B----4-:R-:W-:Y:S01]  /*47a0*/  MOV R177, R173 ;  /* 0x000000ad00b17202 */ /* 0x010fe20000000f00 */
[----:B------:R-:W-:Y:S01]  /*47b0*/  @P1 IMAD.WIDE.U32 R128, R3, 0x20, R128 ;  /* 0x0000002003801825 */ /* 0x000fe200078e0080 */
[----:B------:R-:W-:Y:S01]  /*47c0*/  MOV R176, R172 ;  /* 0x000000ac00b07202 */ /* 0x000fe20000000f00 */
[----:B-1----:R-:W1:Y:S01]  /*47d0*/  LDC.64 R124, c[0x0][0x3d8] ;  /* 0x0000f600ff7c7b82 */ /* 0x002e620000000a00 */
[----:B------:R-:W-:Y:S01]  /*47e0*/  MOV R174, R170 ;  /* 0x000000aa00ae7202 */ /* 0x000fe20000000f00 */
[----:B------:R-:W-:Y:S01]  /*47f0*/  IMAD.MOV.U32 R172, RZ, RZ, R164 ;  /* 0x000000ffffac7224 */ /* 0x000fe200078e00a4 */
[----:B------:R-:W-:Y:S01]  /*4800*/  MOV R173, R165 ;  /* 0x000000a500ad7202 */ /* 0x000fe20000000f00 */
[----:B------:R-:W2:Y:S01]  /*4810*/  LDL R164, [R1+0x20] ;  /* 0x0000200001a47983 */ /* 0x000ea20000100800 */
[----:B------:R-:W-:-:S02]  /*4820*/  MOV R171, R163 ;  /* 0x000000a300ab7202 */ /* 0x000fc40000000f00 */
[----:B------:R-:W-:Y:S01]  /*4830*/  MOV R170, R162 ;  /* 0x000000a200aa7202 */ /* 0x000fe20000000f00 */
[----:B------:R-:W2:Y:S04]  /*4840*/  LDL R165, [R1+0x24] ;  /* 0x0000240001a57983 */ /* 0x000ea80000100800 */
[----:B------:R-:W4:Y:S04]  /*4850*/  LDL R162, [R1+0x2c] ;  /* 0x00002c0001a27983 */ /* 0x000f280000100800 */
[----:B------:R-:W2:Y:S04]  /*4860*/  LDL R163, [R1+0x28] ;  /* 0x0000280001a37983 */ /* 0x000ea80000100800 */
[----:B---3--:R3:W-:Y:S04]  /*4870*/  @P1 STL.64 [R1+0xe0], R188 ;  /* 0x0000e0bc01001387 */ /* 0x0087e80000100a00 */
[----:B------:R0:W-:Y:S01]  /*4880*/  @P1 STL.64 [R1+0xe8], R190 ;  /* 0x0000e8be01001387 */ /* 0x0001e20000100a00 */
[----:B---3--:R-:W-:Y:S01]  /*4890*/  IMAD.MOV.U32 R188, RZ, RZ, R185 ;  /* 0x000000ffffbc7224 */ /* 0x008fe200078e00b9 */
[----:B------:R-:W-:-:S02]  /*48a0*/  MOV R189, R184 ;  /* 0x000000b800bd7202 */ /* 0x000fc40000000f00 */
[----:B0-----:R-:W-:Y:S01]  /*48b0*/  MOV R190, R183 ;  /* 0x000000b700be7202 */ /* 0x001fe20000000f00 */
[----:B------:R-:W-:-:S06]  /*48c0*/  IMAD.MOV.U32 R191, RZ, RZ, R182 ;  /* 0x000000ffffbf7224 */ /* 0x000fcc00078e00b6 */
        /* <DEDUP_REMOVED lines=13> */
[----:B------:R-:W2:Y:S01]  /*49a0*/  LDL R173, [R1+0x94] ;  /* 0x0000940001ad7983 */ /* 0x000ea20000100800 */
[----:B------:R-:W-:-:S03]  /*49b0*/  MOV R174, R171 ;  /* 0x000000ab00ae7202 */ /* 0x000fc60000000f00 */
        /* <DEDUP_REMOVED lines=9> */
[----:B------:R-:W-:Y:S01]  /*4a50*/  ISETP.GE.U32.AND P0, PT, R0, 0x80, PT ;  /* 0x000000800000780c */ /* 0x000fe20003f06070 */
[----:B------:R-:W-:Y:S01]  /*4a60*/  IMAD.MOV.U32 R184, RZ, RZ, R180 ;  /* 0x000000ffffb87224 */ /* 0x000fe200078e00b4 */
[----:B------:R-:W-:Y:S01]  /*4a70*/  MOV R185, R181 ;  /* 0x000000b500b97202 */ /* 0x000fe20000000f00 */
[----:B------:R-:W-:Y:S01]  /*4a80*/  IMAD.MOV.U32 R181, RZ, RZ, R177 ;  /* 0x000000ffffb57224 */ /* 0x000fe200078e00b1 */
[----:B------:R-:W-:Y:S02]  /*4a90*/  MOV R183, R179 ;  /* 0x000000b300b77202 */ /* 0x000fe40000000f00 */
[----:B------:R-:W-:Y:S01]  /*4aa0*/  MOV R182, R178 ;  /* 0x000000b200b67202 */ /* 0x000fe20000000f00 */
[----:B------:R-:W-:Y:S01]  /*4ab0*/  IMAD.MOV.U32 R178, RZ, RZ, R174 ;  /* 0x000000ffffb27224 */ /* 0x000fe200078e00ae */
[----:B------:R-:W-:Y:S01]  /*4ac0*/  MOV R180, R176 ;  /* 0x000000b000b47202 */ /* 0x000fe20000000f00 */
[C---:B------:R-:W-:Y:S01]  /*4ad0*/  @P1 IMAD.WIDE.U32 R126, R3.reuse, 0x20, R126 ;  /* 0x00000020037e1825 */ /* 0x040fe200078e007e */
[----:B------:R-:W-:Y:S01]  /*4ae0*/  MOV R179, R175 ;  /* 0x000000af00b37202 */ /* 0x000fe20000000f00 */
[----:B0-----:R-:W0:Y:S01]  /*4af0*/  LDC.64 R128, c[0x0][0x3d0] ;  /* 0x0000f400ff807b82 */ /* 0x001e220000000a00 */
[----:B--2---:R-:W-:Y:S01]  /*4b00*/  MOV R177, R173 ;  /* 0x000000ad00b17202 */ /* 0x004fe20000000f00 */
[----:B----4-:R-:W-:Y:S01]  /*4b10*/  IMAD.MOV.U32 R175, RZ, RZ, R171 ;  /* 0x000000ffffaf7224 */ /* 0x010fe200078e00ab */
        /* <DEDUP_REMOVED lines=9> */
[----:B------:R-:W4:Y:S01]  /*4bb0*/  @P0 LDC.64 R130, c[0x0][0x438] ;  /* 0x00010e00ff820b82 */ /* 0x000f220000000a00 */
[----:B------:R-:W-:Y:S01]  /*4bc0*/  @P1 IADD3 R3, PT, PT, R3, 0x20, RZ ;  /* 0x0000002003031810 */ /* 0x000fe20007ffe0ff */
[----:B------:R-:W4:Y:S04]  /*4bd0*/  LDL R168, [R1+0x68] ;  /* 0x0000680001a87983 */ /* 0x000f280000100800 */
[----:B------:R-:W2:Y:S04]  /*4be0*/  LDL R167, [R1+0x6c] ;  /* 0x00006c0001a77983 */ /* 0x000ea80000100800 */
[----:B------:R-:W4:Y:S01]  /*4bf0*/  LDL R166, [R1+0x60] ;  /* 0x0000600001a67983 */ /* 0x000f220000100800 */
[----:B------:R-:W-:-:S03]  /*4c00*/  @P0 IMAD.WIDE.U32 R4, R3, 0x20, R4 ;  /* 0x0000002003040825 */ /* 0x000fc600078e0004 */
[----:B------:R1:W5:Y:S02]  /*4c10*/  @P1 LD.E.128 R44, desc[UR6][R126.64+0x10] ;  /* 0x000010067e2c1980 */ /* 0x000364000c101d00 */
[----:B-1----:R-:W-:Y:S02]  /*4c20*/  @P0 IMAD.WIDE.U32 R124, R3, 0x20, R124 ;  /* 0x00000020037c0825 */ /* 0x002fe400078e007c */
[----:B------:R-:W5:Y:S04]  /*4c30*/  @P1 LD.E.128 R104, desc[UR6][R6.64] ;  /* 0x0000000606681980 */ /* 0x000f68000c101d00 */
[----:B------:R1:W5:Y:S01]  /*4c40*/  @P1 LD.E.128 R100, desc[UR6][R6.64+0x10] ;  /* 0x0000100606641980 */ /* 0x000362000c101d00 */
[----:B------:R-:W0:Y:S08]  /*4c50*/  @P0 LDC.64 R126, c[0x0][0x440] ;  /* 0x00011000ff7e0b82 */ /* 0x000e300000000a00 */
[----:B-1----:R-:W1:Y:S01]  /*4c60*/  LDC.64 R6, c[0x0][0x3d8] ;  /* 0x0000f600ff067b82 */ /* 0x002e620000000a00 */
        /* <DEDUP_REMOVED lines=18> */
[----:B------:R-:W-:Y:S01]  /*4d90*/  MOV R175, R172 ;  /* 0x000000ac00af7202 */ /* 0x000fe20000000f00 */
[----:B------:R-:W2:Y:S01]  /*4da0*/  LDL R167, [R1+0x78] ;  /* 0x0000780001a77983 */ /* 0x000ea20000100800 */
[----:B------:R-:W-:-:S02]  /*4db0*/  MOV R174, R171 ;  /* 0x000000ab00ae7202 */ /* 0x000fc40000000f00 */
[----:B------:R-:W-:Y:S02]  /*4dc0*/  MOV R172, R169 ;  /* 0x000000a900ac7202 */ /* 0x000fe40000000f00 */
[----:B----4-:R-:W-:Y:S01]  /*4dd0*/  MOV R171, R168 ;  /* 0x000000a800ab7202 */ /* 0x010fe20000000f00 */
[----:B------:R-:W4:Y:S01]  /*4de0*/  LDL R169, [R1+0x70] ;  /* 0x0000700001a97983 */ /* 0x000f220000100800 */
[----:B------:R-:W-:-:S03]  /*4df0*/  MOV R173, R166 ;  /* 0x000000a600ad7202 */ /* 0x000fc60000000f00 */
[----:B------:R-:W4:Y:S04]  /*4e00*/  LDL R168, [R1+0x74] ;  /* 0x0000740001a87983 */ /* 0x000f280000100800 */
[----:B------:R-:W4:Y:S04]  /*4e10*/  LDL R166, [R1+0x7c] ;  /* 0x00007c0001a67983 */ /* 0x000f280000100800 */
[----:B---3--:R0:W-:Y:S04]  /*4e20*/  @P0 STL.64 [R1+0xb0], R188 ;  /* 0x0000b0bc01000387 */ /* 0x0081e80000100a00 */
[----:B------:R3:W-:Y:S01]  /*4e30*/  @P0 STL.64 [R1+0xb8], R190 ;  /* 0x0000b8be01000387 */ /* 0x0007e20000100a00 */
[----:B0-----:R-:W-:Y:S01]  /*4e40*/  IMAD.MOV.U32 R188, RZ, RZ, R185 ;  /* 0x000000ffffbc7224 */ /* 0x001fe200078e00b9 */
        /* <DEDUP_REMOVED lines=17> */
[----:B----4-:R-:W-:Y:S02]  /*4f60*/  MOV R173, R169 ;  /* 0x000000a900ad7202 */ /* 0x010fe40000000f00 */
[----:B------:R-:W-:Y:S01]  /*4f70*/  MOV R172, R168 ;  /* 0x000000a800ac7202 */ /* 0x000fe20000000f00 */
[----:B------:R-:W-:Y:S01]  /*4f80*/  IMAD.MOV.U32 R168, RZ, RZ, R158 ;  /* 0x000000ffffa87224 */ /* 0x000fe200078e009e */
[----:B------:R-:W-:Y:S01]  /*4f90*/  MOV R170, R166 ;  /* 0x000000a600aa7202 */ /* 0x000fe20000000f00 */
[----:B------:R-:W2:Y:S01]  /*4fa0*/  LDL R158, [R1+0x54] ;  /* 0x00005400019e7983 */ /* 0x000ea20000100800 */
[----:B------:R-:W-:Y:S02]  /*4fb0*/  MOV R169, R159 ;  /* 0x0000009f00a97202 */ /* 0x000fe40000000f00 */
[----:B------:R-:W-:Y:S01]  /*4fc0*/  MOV R167, R157 ;  /* 0x0000009d00a77202 */ /* 0x000fe20000000f00 */
        /* <DEDUP_REMOVED lines=23> */
[----:B------:R-:W-:Y:S01]  /*5140*/  IMAD.MOV.U32 R171, RZ, RZ, R167 ;  /* 0x000000ffffab7224 */ /* 0x000fe200078e00a7 */
[----:B------:R-:W-:Y:S02]  /*5150*/  MOV R172, R169 ;  /* 0x000000a900ac7202 */ /* 0x000fe40000000f00 */
[----:B------:R-:W-:Y:S01]  /*5160*/  MOV R173, R168 ;  /* 0x000000a800ad7202 */ /* 0x000fe20000000f00 */
[----:B--2---:R-:W-:Y:S01]  /*5170*/  IMAD.MOV.U32 R168, RZ, RZ, R158 ;  /* 0x000000ffffa87224 */ /* 0x004fe200078e009e */
[----:B------:R-:W-:Y:S01]  /*5180*/  MOV R170, R166 ;  /* 0x000000a600aa7202 */ /* 0x000fe20000000f00 */
[----:B------:R-:W2:Y:S01]  /*5190*/  LDL R158, [R1+0x8] ;  /* 0x00000800019e7983 */ /* 0x000ea20000100800 */
[----:B----4-:R-:W-:Y:S02]  /*51a0*/  MOV R169, R159 ;  /* 0x0000009f00a97202 */ /* 0x010fe40000000f00 */
[----:B------:R-:W-:Y:S01]  /*51b0*/  MOV R167, R157 ;  /* 0x0000009d00a77202 */ /* 0x000fe20000000f00 */
[----:B------:R-:W2:Y:S01]  /*51c0*/  LDL R159, [R1+0xc] ;  /* 0x00000c00019f7983 */ /* 0x000ea20000100800 */
[----:B------:R-:W-:-:S03]  /*51d0*/  MOV R166, R156 ;  /* 0x0000009c00a67202 */ /* 0x000fc60000000f00 */
[----:B------:R-:W2:Y:S04]  /*51e0*/  LDL R156, [R1] ;  /* 0x00000000019c7983 */ /* 0x000ea80000100800 */
[----:B------:R-:W2:Y:S04]  /*51f0*/  LDL R157, [R1+0x4] ;  /* 0x00000400019d7983 */ /* 0x000ea80000100800 */
[----:B---3--:R0:W-:Y:S04]  /*5200*/  @P0 STL.64 [R1+0x90], R188 ;  /* 0x000090bc01000387 */ /* 0x0081e80000100a00 */
[----:B------:R3:W-:Y:S01]  /*5210*/  @P0 STL.64 [R1+0x98], R190 ;  /* 0x000098be01000387 */ /* 0x0007e20000100a00 */
[----:B0-----:R-:W-:Y:S01]  /*5220*/  IMAD.MOV.U32 R188, RZ, RZ, R185 ;  /* 0x000000ffffbc7224 */ /* 0x001fe200078e00b9 */
[----:B------:R-:W-:-:S02]  /*5230*/  MOV R189, R184 ;  /* 0x000000b800bd7202 */ /* 0x000fc40000000f00 */
[----:B---3--:R-:W-:Y:S01]  /*5240*/  MOV R190, R183 ;  /* 0x000000b700be7202 */ /* 0x008fe20000000f00 */
[----:B------:R-:W-:Y:S01]  /*5250*/  IMAD.MOV.U32 R191, RZ, RZ, R182 ;  /* 0x000000ffffbf7224 */ /* 0x000fe200078e00b6 */
[----:B------:R-:W-:Y:S01]  /*5260*/  MOV R183, R178 ;  /* 0x000000b200b77202 */ /* 0x000fe20000000f00 */
[----:B------:R-:W-:Y:S01]  /*5270*/  IMAD.MOV.U32 R178, RZ, RZ, R174 ;  /* 0x000000ffffb27224 */ /* 0x000fe200078e00ae */
[----:B------:R-:W-:Y:S02]  /*5280*/  MOV R174, R171 ;  /* 0x000000ab00ae7202 */ /* 0x000fe40000000f00 */
[----:B------:R-:W-:Y:S01]  /*5290*/  MOV R182, R179 ;  /* 0x000000b300b67202 */ /* 0x000fe20000000f00 */
[----:B------:R-:W3:Y:S01]  /*52a0*/  @P0 LDG.E.128 R188, desc[UR6][R124.64+0x10] ;  /* 0x000010067cbc0981 */ /* 0x000ee2000c1e1d00 */
[----:B------:R-:W-:Y:S02]  /*52b0*/  MOV R171, R167 ;  /* 0x000000a700ab7202 */ /* 0x000fe40000000f00 */
[----:B------:R-:W-:-:S02]  /*52c0*/  MOV R179, R175 ;  /* 0x000000af00b37202 */ /* 0x000fc40000000f00 */
[----:B------:R-:W-:Y:S02]  /*52d0*/  MOV R167, R162 ;  /* 0x000000a200a77202 */ /* 0x000fe40000000f00 */
[----:B------:R-:W-:Y:S01]  /*52e0*/  MOV R175, R170 ;  /* 0x000000aa00af7202 */ /* 0x000fe20000000f00 */
[----:B------:R-:W4:Y:S01]  /*52f0*/  LDL R162, [R1+0x3c] ;  /* 0x00003c0001a27983 */ /* 0x000f220000100800 */
[----:B------:R-:W-:Y:S01]  /*5300*/  IMAD.MOV.U32 R170, RZ, RZ, R166 ;  /* 0x000000ffffaa7224 */ /* 0x000fe200078e00a6 */
[----:B------:R-:W-:Y:S02]  /*5310*/  MOV R166, R163 ;  /* 0x000000a300a67202 */ /* 0x000fe40000000f00 */
[----:B------:R-:W-:Y:S01]  /*5320*/  ISETP.GE.U32.AND P1, PT, R0, 0xa0, PT ;  /* 0x000000a00000780c */ /* 0x000fe20003f26070 */
[----:B------:R-:W2:Y:S01]  /*5330*/  LDL R163, [R1+0x38] ;  /* 0x0000380001a37983 */ /* 0x000ea20000100800 */
[----:B------:R-:W-:-:S04]  /*5340*/  @P0 IMAD.WIDE.U32 R130, R3, 0x20, R130 ;  /* 0x0000002003820825 */ /* 0x000fc800078e0082 */
[C---:B------:R-:W-:Y:S01]  /*5350*/  @P0 IMAD.WIDE.U32 R126, R3.reuse, 0x20, R126 ;  /* 0x00000020037e0825 */ /* 0x040fe200078e007e */
[----:B------:R-:W-:Y:S01]  /*5360*/  @P0 IADD3 R3, PT, PT, R3, 0x20, RZ ;  /* 0x0000002003030810 */ /* 0x000fe20007ffe0ff */
[----:B------:R-:W5:Y:S01]  /*5370*/  @P0 LD.E.128 R40, desc[UR6][R130.64] ;  /* 0x0000000682280980 */ /* 0x000f62000c101d00 */
[----:B------:R-:W-:Y:S01]  /*5380*/  MOV R185, R176 ;  /* 0x000000b000b97202 */ /* 0x000fe20000000f00 */
[----:B------:R-:W-:Y:S01]  /*5390*/  IMAD.MOV.U32 R184, RZ, RZ, R177 ;  /* 0x000000ffffb87224 */ /* 0x000fe200078e00b1 */
[----:B------:R-:W-:Y:S01]  /*53a0*/  MOV R186, R179 ;  /* 0x000000b300ba7202 */ /* 0x000fe20000000f00 */
[----:B------:R-:W-:Y:S01]  /*53b0*/  IMAD.MOV.U32 R187, RZ, RZ, R178 ;  /* 0x000000ffffbb7224 */ /* 0x000fe200078e00b2 */
[----:B------:R-:W-:Y:S01]  /*53c0*/  MOV R177, R168 ;  /* 0x000000a800b17202 */ /* 0x000fe20000000f00 */
[C---:B-1----:R-:W-:Y:S01]  /*53d0*/  @P1 IMAD.WIDE.U32 R6, R3.reuse, 0x20, R6 ;  /* 0x0000002003061825 */ /* 0x042fe200078e0006 */
[----:B------:R-:W-:Y:S01]  /*53e0*/  MOV R178, R171 ;  /* 0x000000ab00b27202 */ /* 0x000fe20000000f00 */
[----:B------:R0:W5:Y:S01]  /*53f0*/  @P0 LD.E.128 R36, desc[UR6][R130.64+0x10] ;  /* 0x0000100682240980 */ /* 0x000162000c101d00 */
[----:B------:R-:W-:Y:S01]  /*5400*/  MOV R179, R170 ;  /* 0x000000aa00b37202 */ /* 0x000fe20000000f00 */
[----:B------:R-:W-:Y:S01]  /*5410*/  IMAD.MOV.U32 R176, RZ, RZ, R169 ;  /* 0x000000ffffb07224 */ /* 0x000fe200078e00a9 */
[----:B------:R-:W1:Y:S01]  /*5420*/  @P1 LDC.64 R4, c[0x0][0x438] ;  /* 0x00010e00ff041b82 */ /* 0x000e620000000a00 */
[----:B------:R-:W-:Y:S01]  /*5430*/  @P1 IMAD.WIDE.U32 R128, R3, 0x20, R128 ;  /* 0x0000002003801825 */ /* 0x000fe200078e0080 */
[----:B------:R-:W3:Y:S04]  /*5440*/  @P1 LDG.E.128 R172, desc[UR6][R6.64+0x10] ;  /* 0x0000100606ac1981 */ /* 0x000ee8000c1e1d00 */
[----:B------:R-:W3:Y:S01]  /*5450*/  @P1 LDG.E.128 R176, desc[UR6][R6.64] ;  /* 0x0000000606b01981 */ /* 0x000ee2000c1e1d00 */
[----:B------:R-:W-:Y:S01]  /*5460*/  IMAD.MOV.U32 R168, RZ, RZ, R161 ;  /* 0x000000ffffa87224 */ /* 0x000fe200078e00a1 */
[----:B0-----:R-:W0:Y:S02]  /*5470*/  @P1 LDC.64 R130, c[0x0][0x440] ;  /* 0x00011000ff821b82 */ /* 0x001e240000000a00 */
[----:B------:R-:W3:Y:S04]  /*5480*/  @P1 LDG.E.128 R180, desc[UR6][R128.64+0x10] ;  /* 0x0000100680b41981 */ /* 0x000ee8000c1e1d00 */
[----:B------:R1:W3:Y:S01]  /*5490*/  @P1 LDG.E.128 R184, desc[UR6][R128.64] ;  /* 0x0000000680b81981 */ /* 0x0002e2000c1e1d00 */
[----:B------:R-:W-:Y:S01]  /*54a0*/  MOV R169, R160 ;  /* 0x000000a000a97202 */ /* 0x000fe20000000f00 */
[----:B------:R-:W0:Y:S02]  /*54b0*/  LDC.64 R124, c[0x0][0x3d0] ;  /* 0x0000f400ff7c7b82 */ /* 0x000e240000000a00 */
[----:B------:R-:W3:Y:S04]  /*54c0*/  LDL R160, [R1+0x10] ;  /* 0x0000100001a07983 */ /* 0x000ee80000100800 */
[----:B------:R-:W3:Y:S02]  /*54d0*/  LDL R161, [R1+0x14] ;  /* 0x0000140001a17983 */ /* 0x000ee40000100800 */
[----:B-1----:R-:W1:Y:S02]  /*54e0*/  LDC.64 R128, c[0x0][0x3d8] ;  /* 0x0000f600ff807b82 */ /* 0x002e640000000a00 */
[----:B------:R-:W5:Y:S04]  /*54f0*/  @P0 LD.E.128 R96, desc[UR6][R126.64] ;  /* 0x000000067e600980 */ /* 0x000f68000c101d00 */
[----:B------:R0:W5:Y:S01]  /*5500*/  @P0 LD.E.128 R92, desc[UR6][R126.64+0x10] ;  /* 0x000010067e5c0980 */ /* 0x000162000c101d00 */
[----:B----4-:R-:W-:-:S03]  /*5510*/  MOV R171, R162 ;  /* 0x000000a200ab7202 */ /* 0x010fc60000000f00 */
[----:B------:R-:W4:Y:S01]  /*5520*/  LDL R162, [R1+0x18] ;  /* 0x0000180001a27983 */ /* 0x000f220000100800 */
[----:B--2---:R-:W-:-:S03]  /*5530*/  IMAD.MOV.U32 R170, RZ, RZ, R163 ;  /* 0x000000ffffaa7224 */ /* 0x004fc600078e00a3 */
[----:B---3--:R2:W-:Y:S04]  /*5540*/  @P0 STL.64 [R1+0x80], R188 ;  /* 0x000080bc01000387 */ /* 0x0085e80000100a00 */
[----:B------:R2:W-:Y:S04]  /*5550*/  @P0 STL.64 [R1+0x88], R190 ;  /* 0x000088be01000387 */ /* 0x0005e80000100a00 */
[----:B------:R-:W4:Y:S01]  /*5560*/  LDL R163, [R1+0x1c] ;  /* 0x00001c0001a37983 */ /* 0x000f220000100800 */
[----:B------:R-:W-:Y:S01]  /*5570*/  @P1 IMAD.WIDE.U32 R4, R3, 0x20, R4 ;  /* 0x0000002003041825 */ /* 0x000fe200078e0004 */
[----:B------:R-:W-:-:S03]  /*5580*/  ISETP.GE.U32.AND P0, PT, R0, 0xc0, PT ;  /* 0x000000c00000780c */ /* 0x000fc60003f06070 */
[C---:B0-----:R-:W-:Y:S01]  /*5590*/  @P1 IMAD.WIDE.U32 R130, R3.reuse, 0x20, R130 ;  /* 0x0000002003821825 */ /* 0x041fe200078e0082 */
[----:B------:R-:W5:Y:S04]  /*55a0*/  @P1 LD.E.128 R32, desc[UR6][R4.64] ;  /* 0x0000000604201980 */ /* 0x000f68000c101d00 */
[----:B------:R2:W-:Y:S04]  /*55b0*/  @P1 STL.64 [R1+0x40], R172 ;  /* 0x000040ac01001387 */ /* 0x0005e80000100a00 */
[----:B------:R2:W-:Y:S01]  /*55c0*/  @P1 STL.64 [R1+0x48], R174 ;  /* 0x000048ae01001387 */ /* 0x0005e20000100a00 */
[----:B------:R-:W0:Y:S03]  /*55d0*/  @P0 LDC.64 R126, c[0x0][0x438] ;  /* 0x00010e00ff7e0b82 */ /* 0x000e260000000a00 */
[----:B------:R2:W-:Y:S04]  /*55e0*/  @P1 STL.64 [R1+0x50], R176 ;  /* 0x000050b001001387 */ /* 0x0005e80000100a00 */
[----:B------:R2:W-:Y:S01]  /*55f0*/  @P1 STL.64 [R1+0x58], R178 ;  /* 0x000058b201001387 */ /* 0x0005e20000100a00 */
[----:B------:R-:W-:Y:S01]  /*5600*/  @P1 VIADD R3, R3, 0x20 ;  /* 0x0000002003031836 */ /* 0x000fe20000000000 */
[----:B------:R-:W3:Y:S02]  /*5610*/  @P0 LDC.64 R132, c[0x0][0x440] ;  /* 0x00011000ff840b82 */ /* 0x000ee40000000a00 */
[----:B------:R2:W-:Y:S04]  /*5620*/  @P1 STL.64 [R1+0x60], R180 ;  /* 0x000060b401001387 */ /* 0x0005e80000100a00 */
[----:B------:R2:W-:Y:S04]  /*5630*/  @P1 STL.64 [R1+0x68], R182 ;  /* 0x000068b601001387 */ /* 0x0005e80000100a00 */
[----:B------:R2:W-:Y:S04]  /*5640*/  @P1 STL.64 [R1+0x70], R184 ;  /* 0x000070b801001387 */ /* 0x0005e80000100a00 */
[----:B------:R1:W5:Y:S04]  /*5650*/  @P1 LD.E.128 R28, desc[UR6][R4.64+0x10] ;  /* 0x00001006041c1980 */ /* 0x000368000c101d00 */
[----:B------:R-:W5:Y:S04]  /*5660*/  @P1 LD.E.128 R88, desc[UR6][R130.64] ;  /* 0x0000000682581980 */ /* 0x000f68000c101d00 */
[----:B------:R-:W5:Y:S01]  /*5670*/  @P1 LD.E.128 R84, desc[UR6][R130.64+0x10] ;  /* 0x0000100682541980 */ /* 0x000f62000c101d00 */
[C---:B------:R-:W-:Y:S01]  /*5680*/  @P0 IMAD.WIDE.U32 R124, R3.reuse, 0x20, R124 ;  /* 0x00000020037c0825 */ /* 0x040fe200078e007c */
[----:B-1----:R-:W1:Y:S02]  /*5690*/  LDC.64 R4, c[0x0][0x3d0] ;  /* 0x0000f400ff047b82 */ /* 0x002e640000000a00 */
[----:B------:R2:W-:Y:S01]  /*56a0*/  @P1 STL.64 [R1+0x78], R186 ;  /* 0x000078ba01001387 */ /* 0x0005e20000100a00 */
[----:B------:R-:W-:Y:S01]  /*56b0*/  ISETP.GE.U32.AND P1, PT, R0, 0xe0, PT ;  /* 0x000000e00000780c */ /* 0x000fe20003f26070 */
[----:B------:R-:W-:-:S02]  /*56c0*/  @P0 IMAD.WIDE.U32 R128, R3, 0x20, R128 ;  /* 0x0000002003800825 */ /* 0x000fc400078e0080 */
[----:B------:R-:W2:Y:S04]  /*56d0*/  @P0 LDG.E.128 R168, desc[UR6][R124.64] ;  /* 0x000000067ca80981 */ /* 0x000ea8000c1e1d00 */
[----:B------:R0:W2:Y:S04]  /*56e0*/  @P0 LDG.E.128 R164, desc[UR6][R124.64+0x10] ;  /* 0x000010067ca40981 */ /* 0x0000a8000c1e1d00 */
[----:B------:R-:W2:Y:S02]  /*56f0*/  @P0 LDG.E.128 R156, desc[UR6][R128.64+0x10] ;  /* 0x00001006809c0981 */ /* 0x000ea4000c1e1d00 */
[----:B------:R-:W1:Y:S08]  /*5700*/  @P1 LDC.64 R6, c[0x0][0x438] ;  /* 0x00010e00ff061b82 */ /* 0x000e700000000a00 */
[----:B0-----:R-:W0:Y:S08]  /*5710*/  LDC.64 R124, c[0x0][0x3d8] ;  /* 0x0000f600ff7c7b82 */ /* 0x001e300000000a00 */
[----:B------:R-:W0:Y:S01]  /*5720*/  @P1 LDC.64 R130, c[0x0][0x440] ;  /* 0x00011000ff821b82 */ /* 0x000e220000000a00 */
[----:B------:R-:W-:-:S04]  /*5730*/  @P0 IMAD.WIDE.U32 R126, R3, 0x20, R126 ;  /* 0x00000020037e0825 */ /* 0x000fc800078e007e */
[C---:B---3--:R-:W-:Y:S01]  /*5740*/  @P0 IMAD.WIDE.U32 R132, R3.reuse, 0x20, R132 ;  /* 0x0000002003840825 */ /* 0x048fe200078e0084 */
[----:B------:R-:W-:Y:S01]  /*5750*/  @P0 IADD3 R3, PT, PT, R3, 0x20, RZ ;  /* 0x0000002003030810 */ /* 0x000fe20007ffe0ff */
[----:B------:R3:W5:Y:S04]  /*5760*/  @P0 LD.E.128 R24, desc[UR6][R126.64] ;  /* 0x000000067e180980 */ /* 0x000768000c101d00 */
[C---:B-1----:R-:W-:Y:S01]  /*5770*/  @P1 IMAD.WIDE.U32 R4, R3.reuse, 0x20, R4 ;  /* 0x0000002003041825 */ /* 0x042fe200078e0004 */
[----:B------:R3:W5:Y:S03]  /*5780*/  @P0 LD.E.128 R20, desc[UR6][R126.64+0x10] ;  /* 0x000010067e140980 */ /* 0x000766000c101d00 */
[C---:B------:R-:W-:Y:S01]  /*5790*/  @P1 IMAD.WIDE.U32 R6, R3.reuse, 0x20, R6 ;  /* 0x0000002003061825 */ /* 0x040fe200078e0006 */
[----:B------:R3:W5:Y:S03]  /*57a0*/  @P1 LDG.E.128 R244, desc[UR6][R4.64] ;  /* 0x0000000604f41981 */ /* 0x000766000c1e1d00 */
[C---:B0-----:R-:W-:Y:S01]  /*57b0*/  @P1 IMAD.WIDE.U32 R124, R3.reuse, 0x20, R124 ;  /* 0x00000020037c1825 */ /* 0x041fe200078e007c */
[----:B------:R3:W5:Y:S03]  /*57c0*/  @P1 LDG.E.128 R240, desc[UR6][R4.64+0x10] ;  /* 0x0000100604f01981 */ /* 0x000766000c1e1d00 */
[C---:B------:R-:W-:Y:S01]  /*57d0*/  @P1 IMAD.WIDE.U32 R130, R3.reuse, 0x20, R130 ;  /* 0x0000002003821825 */ /* 0x040fe200078e0082 */
[----:B------:R3:W5:Y:S04]  /*57e0*/  @P1 LD.E.128 R16, desc[UR6][R6.64] ;  /* 0x0000000606101980 */ /* 0x000768000c101d00 */
[----:B------:R3:W5:Y:S04]  /*57f0*/  @P1 LD.E.128 R12, desc[UR6][R6.64+0x10] ;  /* 0x00001006060c1980 */ /* 0x000768000c101d00 */
[----:B------:R3:W5:Y:S04]  /*5800*/  @P1 LDG.E.128 R236, desc[UR6][R124.64] ;  /* 0x000000067cec1981 */ /* 0x000768000c1e1d00 */
[----:B------:R3:W5:Y:S04]  /*5810*/  @P1 LDG.E.128 R8, desc[UR6][R124.64+0x10] ;  /* 0x000010067c081981 */ /* 0x000768000c1e1d00 */
[----:B------:R3:W5:Y:S04]  /*5820*/  @P1 LD.E.128 R72, desc[UR6][R130.64] ;  /* 0x0000000682481980 */ /* 0x000768000c101d00 */
[----:B------:R3:W5:Y:S04]  /*5830*/  @P1 LD.E.128 R68, desc[UR6][R130.64+0x10] ;  /* 0x0000100682441980 */ /* 0x000768000c101d00 */
[----:B------:R3:W5:Y:S04]  /*5840*/  @P0 LD.E.128 R80, desc[UR6][R132.64] ;  /* 0x0000000684500980 */ /* 0x000768000c101d00 */
[----:B------:R3:W5:Y:S04]  /*5850*/  @P0 LD.E.128 R76, desc[UR6][R132.64+0x10] ;  /* 0x00001006844c0980 */ /* 0x000768000c101d00 */
[----:B----4-:R-:W4:Y:S01]  /*5860*/  @P0 LDG.E.128 R160, desc[UR6][R128.64] ;  /* 0x0000000680a00981 */ /* 0x010f22000c1e1d00 */
[----:B------:R-:W-:-:S03]  /*5870*/  @P1 IADD3 R3, PT, PT, R3, 0x20, RZ ;  /* 0x0000002003031810 */ /* 0x000fc60007ffe0ff */
[----:B--2---:R3:W-:Y:S04]  /*5880*/  @P0 STL.64 [R1], R156 ;  /* 0x0000009c01000387 */ /* 0x0047e80000100a00 */
[----:B------:R3:W-:Y:S04]  /*5890*/  @P0 STL.64 [R1+0x8], R158 ;  /* 0x0000089e01000387 */ /* 0x0007e80000100a00 */
[----:B----4-:R3:W-:Y:S04]  /*58a0*/  @P0 STL.64 [R1+0x10], R160 ;  /* 0x000010a001000387 */ /* 0x0107e80000100a00 */
[----:B------:R3:W-:Y:S04]  /*58b0*/  @P0 STL.64 [R1+0x30], R168 ;  /* 0x000030a801000387 */ /* 0x0007e80000100a00 */
[----:B------:R3:W-:Y:S04]  /*58c0*/  @P0 STL.64 [R1+0x38], R170 ;  /* 0x000038aa01000387 */ /* 0x0007e80000100a00 */
[----:B------:R3:W-:Y:S04]  /*58d0*/  @P0 STL.64 [R1+0x18], R162 ;  /* 0x000018a201000387 */ /* 0x0007e80000100a00 */
[----:B------:R3:W-:Y:S04]  /*58e0*/  @P0 STL.64 [R1+0x20], R164 ;  /* 0x000020a401000387 */ /* 0x0007e80000100a00 */
[----:B------:R3:W-:Y:S01]  /*58f0*/  @P0 STL.64 [R1+0x28], R166 ;  /* 0x000028a601000387 */ /* 0x0007e20000100a00 */
[----:B------:R-:W-:-:S13]  /*5900*/  ISETP.GE.U32.AND P0, PT, R0, 0x100, PT ;  /* 0x000001000000780c */ /* 0x000fda0003f06070 */
[----:B---3--:R-:W-:Y:S05]  /*5910*/  @!P0 BRA `(.L_x_17361) ;  /* 0x00000024005c8947 */ /* 0x008fea0003800000 */
[----:B------:R-:W0:Y:S08]  /*5920*/  LDC.64 R140, c[0x0][0x438] ;  /* 0x00010e00ff8c7b82 */ /* 0x000e300000000a00 */
[----:B------:R-:W1:Y:S08]  /*5930*/  LDC.64 R128, c[0x0][0x3d8] ;  /* 0x0000f600ff807b82 */ /* 0x000e700000000a00 */
[----:B------:R-:W2:Y:S08]  /*5940*/  LDC.64 R6, c[0x0][0x440] ;  /* 0x00011000ff067b82 */ /* 0x000eb00000000a00 */
[----:B------:R-:W3:Y:S01]  /*5950*/  LDC.64 R4, c[0x0][0x3d0] ;  /* 0x0000f400ff047b82 */ /* 0x000ee20000000a00 */
[----:B0-----:R-:W-:-:S05]  /*5960*/  IMAD.WIDE.U32 R140, R3, 0x20, R140 ;  /* 0x00000020038c7825 */ /* 0x001fca00078e008c */
[----:B------:R0:W5:Y:S01]  /*5970*/  LD.E.128 R144, desc[UR6][R140.64] ;  /* 0x000000068c907980 */ /* 0x000162000c101d00 */
[----:B-1----:R-:W-:-:S05]  /*5980*/  IMAD.WIDE.U32 R128, R3, 0x20, R128 ;  /* 0x0000002003807825 */ /* 0x002fca00078e0080 */
[----:B------:R0:W5:Y:S01]  /*5990*/  LDG.E.128 R124, desc[UR6][R128.64] ;  /* 0x00000006807c7981 */ /* 0x000162000c1e1d00 */
[----:B--2---:R-:W-:-:S03]  /*59a0*/  IMAD.WIDE.U32 R6, R3, 0x20, R6 ;  /* 0x0000002003067825 */ /* 0x004fc600078e0006 */
        /* <DEDUP_REMOVED lines=8> */
.L_x_17362:
        /* <DEDUP_REMOVED lines=47> */
[----:B------:R-:W4:Y:S08]  /*5d20*/  LDC.64 R82, c[0x0][0x3d8] ;  /* 0x0000f600ff527b82 */ /* 0x000f300000000a00 */
[----:B------:R-:W4:Y:S08]  /*5d30*/  LDC.64 R84, c[0x0][0x3d8] ;  /* 0x0000f600ff547b82 */ /* 0x000f300000000a00 */
        /* <DEDUP_REMOVED lines=21> */
[C---:B------:R-:W-:Y:S01]  /*5e90*/  @P0 IMAD.WIDE.U32 R70, R3.reuse, 0x20, R70 ;  /* 0x0000002003460825 */ /* 0x040fe200078e0046 */
[----:B------:R-:W-:Y:S01]  /*5ea0*/  MOV R181, R177 ;  /* 0x000000b100b57202 */ /* 0x000fe20000000f00 */
[----:B---3--:R-:W3:Y:S01]  /*5eb0*/  @P2 LDC.64 R6, c[0x0][0x438] ;  /* 0x00010e00ff062b82 */ /* 0x008ee20000000a00 */
[----:B------:R-:W-:Y:S01]  /*5ec0*/  MOV R179, R175 ;  /* 0x000000af00b37202 */ /* 0x000fe20000000f00 */
[----:B------:R-:W-:Y:S01]  /*5ed0*/  IMAD.MOV.U32 R177, RZ, RZ, R161 ;  /* 0x000000ffffb17224 */ /* 0x000fe200078e00a1 */
[----:B------:R-:W-:Y:S01]  /*5ee0*/  MOV R178, R174 ;  /* 0x000000ae00b27202 */ /* 0x000fe20000000f00 */
[----:B------:R-:W-:Y:S01]  /*5ef0*/  IMAD.MOV.U32 R174, RZ, RZ, R158 ;  /* 0x000000ffffae7224 */ /* 0x000fe200078e009e */
[----:B------:R-:W-:Y:S01]  /*5f00*/  MOV R176, R160 ;  /* 0x000000a000b07202 */ /* 0x000fe20000000f00 */
[----:B------:R-:W3:Y:S01]  /*5f10*/  LDL R158, [R1+0x12c] ;  /* 0x00012c00019e7983 */ /* 0x000ee20000100800 */
[----:B------:R-:W-:Y:S01]  /*5f20*/  MOV R175, R159 ;  /* 0x0000009f00af7202 */ /* 0x000fe20000000f00 */
[C---:B------:R-:W-:Y:S01]  /*5f30*/  @P0 IMAD.WIDE.U32 R74, R3.reuse, 0x20, R74 ;  /* 0x00000020034a0825 */ /* 0x040fe200078e004a */
[----:B------:R-:W-:Y:S01]  /*5f40*/  MOV R161, R157 ;  /* 0x0000009d00a17202 */ /* 0x000fe20000000f00 */
[----:B------:R-:W3:Y:S01]  /*5f50*/  LDL R159, [R1+0x128] ;  /* 0x00012800019f7983 */ /* 0x000ee20000100800 */
[----:B------:R-:W-:Y:S01]  /*5f60*/  MOV R160, R156 ;  /* 0x0000009c00a07202 */ /* 0x000fe20000000f00 */
[C---:B-1----:R-:W-:Y:S01]  /*5f70*/  @P0 IMAD.WIDE.U32 R72, R3.reuse, 0x20, R72 ;  /* 0x0000002003480825 */ /* 0x042fe200078e0048 */
[----:B--2---:R-:W1:Y:S01]  /*5f80*/  LDC.64 R4, c[0x0][0x3d0] ;  /* 0x0000f400ff047b82 */ /* 0x004e620000000a00 */
[----:B------:R-:W2:Y:S04]  /*5f90*/  LDL R157, [R1+0x40] ;  /* 0x00004000019d7983 */ /* 0x000ea80000100800 */
[----:B------:R-:W2:Y:S01]  /*5fa0*/  LDL R156, [R1+0x44] ;  /* 0x00004400019c7983 */ /* 0x000ea20000100800 */
[----:B------:R-:W-:-:S03]  /*5fb0*/  @P0 IADD3 R3, PT, PT, R3, 0x20, RZ ;  /* 0x0000002003030810 */ /* 0x000fc60007ffe0ff */
[----:B------:R-:W5:Y:S04]  /*5fc0*/  @P0 LD.E.128 R56, desc[UR6][R72.64] ;  /* 0x0000000648380980 */ /* 0x000f68000c101d00 */
[----:B------:R0:W5:Y:S04]  /*5fd0*/  @P0 LD.E.128 R52, desc[UR6][R72.64+0x10] ;  /* 0x0000100648340980 */ /* 0x000168000c101d00 */
[----:B----4-:R4:W-:Y:S01]  /*5fe0*/  @P5 STL.64 [R1+0x160], R188 ;  /* 0x000160bc01005387 */ /* 0x0109e20000100a00 */
[----:B------:R-:W-:Y:S01]  /*5ff0*/  @P1 IMAD.WIDE.U32 R76, R3, 0x20, R76 ;  /* 0x00000020034c1825 */ /* 0x000fe200078e004c */
[----:B0-----:R-:W0:Y:S02]  /*6000*/  @P3 LDC.64 R72, c[0x0][0x438] ;  /* 0x00010e00ff483b82 */ /* 0x001e240000000a00 */
        /* <DEDUP_REMOVED lines=16> */
[----:B---3--:R-:W-:Y:S01]  /*6110*/  IMAD.MOV.U32 R174, RZ, RZ, R158 ;  /* 0x000000ffffae7224 */ /* 0x008fe200078e009e */
[----:B------:R-:W-:Y:S01]  /*6120*/  MOV R176, R160 ;  /* 0x000000a000b07202 */ /* 0x000fe20000000f00 */
[----:B------:R-:W3:Y:S01]  /*6130*/  LDL R158, [R1+0xcc] ;  /* 0x0000cc00019e7983 */ /* 0x000ee20000100800 */
        /* <DEDUP_REMOVED lines=26> */
[----:B------:R-:W3:Y:S01]  /*62e0*/  LDL R168, [R1+0xf4] ;  /* 0x0000f40001a87983 */ /* 0x000ee20000100800 */
[----:B------:R-:W-:-:S02]  /*62f0*/  MOV R171, R167 ;  /* 0x000000a700ab7202 */ /* 0x000fc40000000f00 */
[----:B------:R-:W-:Y:S01]  /*6300*/  MOV R170, R166 ;  /* 0x000000a600aa7202 */ /* 0x000fe20000000f00 */
[----:B------:R-:W2:Y:S04]  /*6310*/  LDL R169, [R1+0xf0] ;  /* 0x0000f00001a97983 */ /* 0x000ea80000100800 */
[----:B------:R-:W3:Y:S04]  /*6320*/  LDL R167, [R1+0xf8] ;  /* 0x0000f80001a77983 */ /* 0x000ee80000100800 */
[----:B------:R-:W2:Y:S04]  /*6330*/  LDL R166, [R1+0xfc] ;  /* 0x0000fc0001a67983 */ /* 0x000ea80000100800 */
[----:B----4-:R4:W-:Y:S04]  /*6340*/  @P5 STL.64 [R1+0x140], R188 ;  /* 0x000140bc01005387 */ /* 0x0109e80000100a00 */
[----:B------:R0:W-:Y:S01]  /*6350*/  @P5 STL.64 [R1+0x148], R190 ;  /* 0x000148be01005387 */ /* 0x0001e20000100a00 */
[----:B----4-:R-:W-:Y:S01]  /*6360*/  IMAD.MOV.U32 R188, RZ, RZ, R185 ;  /* 0x000000ffffbc7224 */ /* 0x010fe200078e00b9 */
[----:B------:R-:W-:-:S02]  /*6370*/  MOV R189, R184 ;  /* 0x000000b800bd7202 */ /* 0x000fc40000000f00 */
[----:B0-----:R-:W-:Y:S01]  /*6380*/  MOV R190, R183 ;  /* 0x000000b700be7202 */ /* 0x001fe20000000f00 */
        /* <DEDUP_REMOVED lines=15> */
[----:B--2---:R-:W-:Y:S01]  /*6480*/  MOV R173, R169 ;  /* 0x000000a900ad7202 */ /* 0x004fe20000000f00 */
[----:B------:R-:W2:Y:S01]  /*6490*/  LDL R167, [R1+0xe8] ;  /* 0x0000e80001a77983 */ /* 0x000ea20000100800 */
[----:B------:R-:W-:Y:S02]  /*64a0*/  MOV R172, R168 ;  /* 0x000000a800ac7202 */ /* 0x000fe40000000f00 */
[----:B------:R-:W-:Y:S01]  /*64b0*/  MOV R170, R166 ;  /* 0x000000a600aa7202 */ /* 0x000fe20000000f00 */
[----:B------:R-:W3:Y:S04]  /*64c0*/  LDL R169, [R1+0xe0] ;  /* 0x0000e00001a97983 */ /* 0x000ee80000100800 */
[----:B------:R-:W3:Y:S04]  /*64d0*/  LDL R168, [R1+0xe4] ;  /* 0x0000e40001a87983 */ /* 0x000ee80000100800 */
[----:B------:R-:W3:Y:S04]  /*64e0*/  LDL R166, [R1+0xec] ;  /* 0x0000ec0001a67983 */ /* 0x000ee80000100800 */
[----:B----4-:R0:W-:Y:S04]  /*64f0*/  @P0 STL.64 [R1+0x130], R188 ;  /* 0x000130bc01000387 */ /* 0x0101e80000100a00 */
[----:B------:R4:W-:Y:S01]  /*6500*/  @P0 STL.64 [R1+0x138], R190 ;  /* 0x000138be01000387 */ /* 0x0009e20000100a00 */
[----:B0-----:R-:W-:Y:S01]  /*6510*/  IMAD.MOV.U32 R188, RZ, RZ, R185 ;  /* 0x000000ffffbc7224 */ /* 0x001fe200078e00b9 */
        /* <DEDUP_REMOVED lines=14> */
[----:B0-----:R-:W0:Y:S01]  /*6600*/  LDC.64 R70, c[0x0][0x3d0] ;  /* 0x0000f400ff467b82 */ /* 0x001e220000000a00 */
[----:B------:R-:W-:Y:S01]  /*6610*/  MOV R176, R172 ;  /* 0x000000ac00b07202 */ /* 0x000fe20000000f00 */
[----:B------:R-:W-:Y:S01]  /*6620*/  IMAD.MOV.U32 R174, RZ, RZ, R170 ;  /* 0x000000ffffae7224 */ /* 0x000fe200078e00aa */
[----:B------:R-:W-:Y:S01]  /*6630*/  MOV R175, R171 ;  /* 0x000000ab00af7202 */ /* 0x000fe20000000f00 */
[----:B--2---:R-:W-:Y:S01]  /*6640*/  IMAD.MOV.U32 R171, RZ, RZ, R167 ;  /* 0x000000ffffab7224 */ /* 0x004fe200078e00a7 */
[----:B---3--:R-:W-:Y:S01]  /*6650*/  MOV R173, R169 ;  /* 0x000000a900ad7202 */ /* 0x008fe20000000f00 */
[----:B------:R-:W-:Y:S01]  /*6660*/  IMAD.MOV.U32 R169, RZ, RZ, R164 ;  /* 0x000000ffffa97224 */ /* 0x000fe200078e00a4 */
[----:B------:R-:W-:Y:S01]  /*6670*/  MOV R172, R168 ;  /* 0x000000a800ac7202 */ /* 0x000fe20000000f00 */
[----:B------:R-:W2:Y:S01]  /*6680*/  LDL R167, [R1+0x54] ;  /* 0x0000540001a77983 */ /* 0x000ea20000100800 */
[----:B------:R-:W-:-:S02]  /*6690*/  MOV R170, R166 ;  /* 0x000000a600aa7202 */ /* 0x000fc40000000f00 */
[----:B------:R-:W-:Y:S01]  /*66a0*/  MOV R168, R165 ;  /* 0x000000a500a87202 */ /* 0x000fe20000000f00 */
[----:B------:R-:W3:Y:S04]  /*66b0*/  LDL R166, [R1+0x58] ;  /* 0x0000580001a67983 */ /* 0x000ee80000100800 */
[----:B------:R-:W2:Y:S04]  /*66c0*/  LDL R165, [R1+0x5c] ;  /* 0x00005c0001a57983 */ /* 0x000ea80000100800 */
[----:B------:R-:W2:Y:S01]  /*66d0*/  LDL R164, [R1+0x50] ;  /* 0x0000500001a47983 */ /* 0x000ea20000100800 */
[----:B------:R-:W-:-:S03]  /*66e0*/  @P1 IADD3 R3, PT, PT, R3, 0x20, RZ ;  /* 0x0000002003031810 */ /* 0x000fc60007ffe0ff */
[----:B------:R-:W5:Y:S04]  /*66f0*/  @P1 LD.E.128 R48, desc[UR6][R78.64] ;  /* 0x000000064e301980 */ /* 0x000f68000c101d00 */
[----:B------:R1:W5:Y:S04]  /*6700*/  @P1 LD.E.128 R44, desc[UR6][R78.64+0x10] ;  /* 0x000010064e2c1980 */ /* 0x000368000c101d00 */
[----:B----4-:R4:W-:Y:S01]  /*6710*/  @P0 STL.64 [R1+0x120], R188 ;  /* 0x000120bc01000387 */ /* 0x0109e20000100a00 */
[----:B------:R-:W-:Y:S01]  /*6720*/  @P2 IMAD.WIDE.U32 R4, R3, 0x20, R4 ;  /* 0x0000002003042825 */ /* 0x000fe200078e0004 */
[----:B-1----:R-:W1:Y:S02]  /*6730*/  LDC.64 R78, c[0x0][0x3d0] ;  /* 0x0000f400ff4e7b82 */ /* 0x002e640000000a00 */
        /* <DEDUP_REMOVED lines=41> */
[----:B0-----:R-:W0:Y:S01]  /*69d0*/  LDC.64 R74, c[0x0][0x3d0] ;  /* 0x0000f400ff4a7b82 */ /* 0x001e220000000a00 */
[----:B------:R-:W-:Y:S01]  /*69e0*/  MOV R178, R174 ;  /* 0x000000ae00b27202 */ /* 0x000fe20000000f00 */
[----:B---3--:R-:W-:Y:S01]  /*69f0*/  IMAD.MOV.U32 R174, RZ, RZ, R164 ;  /* 0x000000ffffae7224 */ /* 0x008fe200078e00a4 */
[----:B------:R-:W-:-:S02]  /*6a00*/  MOV R176, R166 ;  /* 0x000000a600b07202 */ /* 0x000fc40000000f00 */
[----:B------:R-:W-:Y:S01]  /*6a10*/  MOV R175, R165 ;  /* 0x000000a500af7202 */ /* 0x000fe20000000f00 */
[----:B------:R-:W-:Y:S01]  /*6a20*/  IMAD.MOV.U32 R165, RZ, RZ, R159 ;  /* 0x000000ffffa57224 */ /* 0x000fe200078e009f */
[----:B------:R-:W-:Y:S01]  /*6a30*/  MOV R167, R161 ;  /* 0x000000a100a77202 */ /* 0x000fe20000000f00 */
[----:B------:R-:W2:Y:S01]  /*6a40*/  LDL R159, [R1+0x68] ;  /* 0x00006800019f7983 */ /* 0x000ea20000100800 */
[----:B------:R-:W-:Y:S02]  /*6a50*/  MOV R166, R160 ;  /* 0x000000a000a67202 */ /* 0x000fe40000000f00 */
[----:B------:R-:W-:Y:S01]  /*6a60*/  MOV R164, R158 ;  /* 0x0000009e00a47202 */ /* 0x000fe20000000f00 */
[----:B------:R-:W3:Y:S04]  /*6a70*/  LDL R160, [R1+0x64] ;  /* 0x0000640001a07983 */ /* 0x000ee80000100800 */
[----:B------:R-:W2:Y:S04]  /*6a80*/  LDL R158, [R1+0x6c] ;  /* 0x00006c00019e7983 */ /* 0x000ea80000100800 */
[----:B------:R-:W3:Y:S04]  /*6a90*/  LDL R161, [R1+0x60] ;  /* 0x0000600001a17983 */ /* 0x000ee80000100800 */
        /* <DEDUP_REMOVED lines=17> */
[----:B------:R-:W-:-:S02]  /*6bb0*/  MOV R177, R167 ;  /* 0x000000a700b17202 */ /* 0x000fc40000000f00 */
[----:B------:R-:W-:Y:S01]  /*6bc0*/  MOV R175, R165 ;  /* 0x000000a500af7202 */ /* 0x000fe20000000f00 */
[----:B------:R-:W3:Y:S01]  /*6bd0*/  LDL R167, [R1+0xb0] ;  /* 0x0000b00001a77983 */ /* 0x000ee20000100800 */
        /* <DEDUP_REMOVED lines=24> */
[----:B------:R-:W2:Y:S04]  /*6d60*/  LDL R166, [R1+0xa4] ;  /* 0x0000a40001a67983 */ /* 0x000ea80000100800 */
[----:B------:R-:W3:Y:S04]  /*6d70*/  LDL R165, [R1+0xa8] ;  /* 0x0000a80001a57983 */ /* 0x000ee80000100800 */
[----:B----4-:R1:W-:Y:S04]  /*6d80*/  @P1 STL.64 [R1+0xe0], R188 ;  /* 0x0000e0bc01001387 */ /* 0x0103e80000100a00 */
[----:B------:R4:W-:Y:S01]  /*6d90*/  @P1 STL.64 [R1+0xe8], R190 ;  /* 0x0000e8be01001387 */ /* 0x0009e20000100a00 */
[----:B-1----:R-:W-:-:S02]  /*6da0*/  MOV R188, R185 ;  /* 0x000000b900bc7202 */ /* 0x002fc40000000f00 */
[----:B------:R-:W-:Y:S01]  /*6db0*/  MOV R189, R184 ;  /* 0x000000b800bd7202 */ /* 0x000fe20000000f00 */
[----:B----4-:R-:W-:Y:S01]  /*6dc0*/  IMAD.MOV.U32 R190, RZ, RZ, R183 ;  /* 0x000000ffffbe7224 */ /* 0x010fe200078e00b7 */
        /* <DEDUP_REMOVED lines=13> */
[----:B--2---:R-:W-:-:S02]  /*6ea0*/  MOV R176, R166 ;  /* 0x000000a600b07202 */ /* 0x004fc40000000f00 */
[----:B------:R-:W-:Y:S01]  /*6eb0*/  MOV R174, R164 ;  /* 0x000000a400ae7202 */ /* 0x000fe20000000f00 */
[----:B------:R-:W3:Y:S04]  /*6ec0*/  LDL R166, [R1+0x28] ;  /* 0x0000280001a67983 */ /* 0x000ee80000100800 */
[----:B------:R-:W3:Y:S04]  /*6ed0*/  LDL R164, [R1+0x20] ;  /* 0x0000200001a47983 */ /* 0x000ee80000100800 */
[----:B------:R-:W3:Y:S04]  /*6ee0*/  LDL R167, [R1+0x2c] ;  /* 0x00002c0001a77983 */ /* 0x000ee80000100800 */
[----:B----4-:R1:W-:Y:S04]  /*6ef0*/  @P1 STL.64 [R1+0xd0], R188 ;  /* 0x0000d0bc01001387 */ /* 0x0103e80000100a00 */
[----:B------:R2:W-:Y:S01]  /*6f00*/  @P1 STL.64 [R1+0xd8], R190 ;  /* 0x0000d8be01001387 */ /* 0x0005e20000100a00 */
[----:B-1----:R-:W-:Y:S01]  /*6f10*/  IMAD.MOV.U32 R188, RZ, RZ, R185 ;  /* 0x000000ffffbc7224 */ /* 0x002fe200078e00b9 */
[----:B------:R-:W-:-:S02]  /*6f20*/  MOV R189, R184 ;  /* 0x000000b800bd7202 */ /* 0x000fc40000000f00 */
        /* <DEDUP_REMOVED lines=9> */
[----:B------:R-:W-:Y:S02]  /*6fc0*/  MOV R181, R177 ;  /* 0x000000b100b57202 */ /* 0x000fe40000000f00 */
[----:B------:R-:W-:Y:S02]  /*6fd0*/  MOV R179, R175 ;  /* 0x000000af00b37202 */ /* 0x000fe40000000f00 */
[----:B------:R-:W-:Y:S01]  /*6fe0*/  MOV R178, R174 ;  /* 0x000000ae00b27202 */ /* 0x000fe20000000f00 */
[----:B------:R-:W-:Y:S01]  /*6ff0*/  IMAD.MOV.U32 R174, RZ, RZ, R170 ;  /* 0x000000ffffae7224 */ /* 0x000fe200078e00aa */
[----:B------:R-:W-:-:S02]  /*7000*/  MOV R177, R172 ;  /* 0x000000ac00b17202 */ /* 0x000fc40000000f00 */
[----:B------:R-:W-:Y:S01]  /*7010*/  MOV R175, R171 ;  /* 0x000000ab00af7202 */ /* 0x000fe20000000f00 */
[----:B------:R-:W-:Y:S01]  /*7020*/  IMAD.MOV.U32 R171, RZ, RZ, R163 ;  /* 0x000000ffffab7224 */ /* 0x000fe200078e00a3 */
[----:B------:R-:W-:Y:S01]  /*7030*/  MOV R173, R169 ;  /* 0x000000a900ad7202 */ /* 0x000fe20000000f00 */
[----:B------:R-:W4:Y:S01]  /*7040*/  LDL R163, [R1+0x98] ;  /* 0x0000980001a37983 */ /* 0x000f220000100800 */
[----:B------:R-:W-:Y:S02]  /*7050*/  MOV R172, R168 ;  /* 0x000000a800ac7202 */ /* 0x000fe40000000f00 */
[----:B------:R-:W-:Y:S01]  /*7060*/  MOV R170, R162 ;  /* 0x000000a200aa7202 */ /* 0x000fe20000000f00 */
[----:B------:R-:W3:Y:S04]  /*7070*/  LDL R169, [R1+0x90] ;  /* 0x0000900001a97983 */ /* 0x000ee80000100800 */
[----:B------:R-:W3:Y:S04]  /*7080*/  LDL R168, [R1+0x94] ;  /* 0x0000940001a87983 */ /* 0x000ee80000100800 */
[----:B------:R-:W3:Y:S04]  /*7090*/  LDL R162, [R1+0x9c] ;  /* 0x00009c0001a27983 */ /* 0x000ee80000100800 */
[----:B--2---:R1:W-:Y:S04]  /*70a0*/  @P1 STL.64 [R1+0xc0], R188 ;  /* 0x0000c0bc01001387 */ /* 0x0043e80000100a00 */
[----:B------:R2:W-:Y:S01]  /*70b0*/  @P1 STL.64 [R1+0xc8], R190 ;  /* 0x0000c8be01001387 */ /* 0x0005e20000100a00 */
[----:B-1----:R-:W-:Y:S01]  /*70c0*/  MOV R188, R185 ;  /* 0x000000b900bc7202 */ /* 0x002fe20000000f00 */
[----:B------:R-:W-:Y:S01]  /*70d0*/  IMAD.MOV.U32 R189, RZ, RZ, R184 ;  /* 0x000000ffffbd7224 */ /* 0x000fe200078e00b8 */
[----:B--2---:R-:W-:-:S02]  /*70e0*/  MOV R190, R183 ;  /* 0x000000b700be7202 */ /* 0x004fc40000000f00 */
[----:B------:R-:W-:Y:S01]  /*70f0*/  MOV R191, R182 ;  /* 0x000000b600bf7202 */ /* 0x000fe20000000f00 */
[----:B------:R-:W-:Y:S01]  /*7100*/  IMAD.MOV.U32 R185, RZ, RZ, R181 ;  /* 0x000000ffffb97224 */ /* 0x000fe200078e00b5 */
[----:B------:R-:W-:Y:S01]  /*7110*/  MOV R184, R180 ;  /* 0x000000b400b87202 */ /* 0x000fe20000000f00 */
[----:B------:R-:W-:-:S03]  /*7120*/  IMAD.MOV.U32 R182, RZ, RZ, R178 ;  /* 0x000000ffffb67224 */ /* 0x000fc600078e00b2 */
[----:B------:R-:W2:Y:S01]  /*7130*/  @P2 LDG.E.128 R188, desc[UR6][R4.64] ;  /* 0x0000000604bc2981 */ /* 0x000ea2000c1e1d00 */
[----:B------:R-:W-:Y:S01]  /*7140*/  MOV R183, R179 ;  /* 0x000000b300b77202 */ /* 0x000fe20000000f00 */
[----:B------:R-:W-:Y:S01]  /*7150*/  IMAD.MOV.U32 R181, RZ, RZ, R173 ;  /* 0x000000ffffb57224 */ /* 0x000fe200078e00ad */
[----:B------:R-:W-:Y:S02]  /*7160*/  MOV R178, R175 ;  /* 0x000000af00b27202 */ /* 0x000fe40000000f00 */
[----:B------:R-:W-:Y:S01]  /*7170*/  MOV R179, R174 ;  /* 0x000000ae00b37202 */ /* 0x000fe20000000f00 */
[----:B------:R-:W-:Y:S01]  /*7180*/  IMAD.MOV.U32 R174, RZ, RZ, R170 ;  /* 0x000000ffffae7224 */ /* 0x000fe200078e00aa */
[----:B------:R-:W-:Y:S02]  /*7190*/  MOV R180, R172 ;  /* 0x000000ac00b47202 */ /* 0x000fe40000000f00 */
[----:B------:R-:W-:Y:S01]  /*71a0*/  MOV R175, R171 ;  /* 0x000000ab00af7202 */ /* 0x000fe20000000f00 */
[----:B----4-:R-:W-:Y:S01]  /*71b0*/  IMAD.MOV.U32 R171, RZ, RZ, R163 ;  /* 0x000000ffffab7224 */ /* 0x010fe200078e00a3 */
[----:B---3--:R-:W-:Y:S01]  /*71c0*/  MOV R173, R169 ;  /* 0x000000a900ad7202 */ /* 0x008fe20000000f00 */
[----:B------:R-:W3:Y:S01]  /*71d0*/  LDL R163, [R1+0x78] ;  /* 0x0000780001a37983 */ /* 0x000ee20000100800 */
[----:B------:R-:W-:-:S02]  /*71e0*/  MOV R172, R168 ;  /* 0x000000a800ac7202 */ /* 0x000fc40000000f00 */
[----:B------:R-:W-:Y:S01]  /*71f0*/  MOV R170, R162 ;  /* 0x000000a200aa7202 */ /* 0x000fe20000000f00 */
[----:B------:R-:W4:Y:S04]  /*7200*/  LDL R169, [R1+0x70] ;  /* 0x0000700001a97983 */ /* 0x000f280000100800 */
[----:B------:R-:W3:Y:S04]  /*7210*/  LDL R168, [R1+0x74] ;  /* 0x0000740001a87983 */ /* 0x000ee80000100800 */
[----:B------:R-:W4:Y:S04]  /*7220*/  LDL R162, [R1+0x7c] ;  /* 0x00007c0001a27983 */ /* 0x000f280000100800 */
[----:B--2---:R1:W-:Y:S04]  /*7230*/  @P2 STL.64 [R1+0xb0], R188 ;  /* 0x0000b0bc01002387 */ /* 0x0043e80000100a00 */
[----:B------:R2:W-:Y:S01]  /*7240*/  @P2 STL.64 [R1+0xb8], R190 ;  /* 0x0000b8be01002387 */ /* 0x0005e20000100a00 */
[----:B-1----:R-:W-:Y:S01]  /*7250*/  MOV R188, R185 ;  /* 0x000000b900bc7202 */ /* 0x002fe20000000f00 */
[----:B------:R-:W-:Y:S01]  /*7260*/  IMAD.MOV.U32 R189, RZ, RZ, R184 ;  /* 0x000000ffffbd7224 */ /* 0x000fe200078e00b8 */
[----:B------:R-:W-:-:S02]  /*7270*/  MOV R184, R180 ;  /* 0x000000b400b87202 */ /* 0x000fc40000000f00 */
[----:B--2---:R-:W-:Y:S02]  /*7280*/  MOV R190, R183 ;  /* 0x000000b700be7202 */ /* 0x004fe40000000f00 */
        /* <DEDUP_REMOVED lines=8> */
[----:B------:R-:W-:Y:S01]  /*7310*/  MOV R174, R170 ;  /* 0x000000aa00ae7202 */ /* 0x000fe20000000f00 */
[----:B------:R-:W2:Y:S01]  /*7320*/  @P2 LDG.E.128 R188, desc[UR6][R4.64+0x10] ;  /* 0x0000100604bc2981 */ /* 0x000ea2000c1e1d00 */
[----:B----4-:R-:W-:Y:S01]  /*7330*/  MOV R173, R169 ;  /* 0x000000a900ad7202 */ /* 0x010fe20000000f00 */
[----:B------:R-:W-:Y:S01]  /*7340*/  IMAD.MOV.U32 R169, RZ, RZ, R161 ;  /* 0x000000ffffa97224 */ /* 0x000fe200078e00a1 */
[----:B------:R-:W-:-:S02]  /*7350*/  MOV R171, R163 ;  /* 0x000000a300ab7202 */ /* 0x000fc40000000f00 */
[----:B------:R-:W-:Y:S01]  /*7360*/  MOV R170, R162 ;  /* 0x000000a200aa7202 */ /* 0x000fe20000000f00 */
[----:B------:R-:W-:Y:S01]  /*7370*/  IMAD.MOV.U32 R162, RZ, RZ, R158 ;  /* 0x000000ffffa27224 */ /* 0x000fe200078e009e */
[----:B------:R-:W-:Y:S01]  /*7380*/  MOV R168, R160 ;  /* 0x000000a000a87202 */ /* 0x000fe20000000f00 */
[----:B------:R-:W3:Y:S01]  /*7390*/  LDL R158, [R1+0x4c] ;  /* 0x00004c00019e7983 */ /* 0x000ee20000100800 */
[----:B------:R-:W-:Y:S02]  /*73a0*/  MOV R163, R159 ;  /* 0x0000009f00a37202 */ /* 0x000fe40000000f00 */
[----:B------:R-:W-:Y:S01]  /*73b0*/  MOV R161, R157 ;  /* 0x0000009d00a17202 */ /* 0x000fe20000000f00 */
[----:B------:R-:W4:Y:S01]  /*73c0*/  LDL R159, [R1+0x48] ;  /* 0x00004800019f7983 */ /* 0x000f220000100800 */
[----:B------:R-:W-:-:S03]  /*73d0*/  MOV R160, R156 ;  /* 0x0000009c00a07202 */ /* 0x000fc60000000f00 */
[----:B------:R-:W4:Y:S04]  /*73e0*/  LDL R157, [R1+0x30] ;  /* 0x00003000019d7983 */ /* 0x000f280000100800 */
[----:B------:R-:W4:Y:S01]  /*73f0*/  LDL R156, [R1+0x34] ;  /* 0x00003400019c7983 */ /* 0x000f220000100800 */
[----:B------:R-:W-:Y:S01]  /*7400*/  MOV R192, R181 ;  /* 0x000000b500c07202 */ /* 0x000fe20000000f00 */
[----:B------:R-:W-:Y:S01]  /*7410*/  IMAD.MOV.U32 R194, RZ, RZ, R175 ;  /* 0x000000ffffc27224 */ /* 0x000fe200078e00af */
[----:B------:R-:W-:Y:S01]  /*7420*/  MOV R193, R180 ;  /* 0x000000b400c17202 */ /* 0x000fe20000000f00 */
[----:B------:R-:W-:Y:S01]  /*7430*/  IMAD.MOV.U32 R180, RZ, RZ, R169 ;  /* 0x000000ffffb47224 */ /* 0x000fe200078e00a9 */
[----:B------:R-:W-:Y:S02]  /*7440*/  MOV R195, R174 ;  /* 0x000000ae00c37202 */ /* 0x000fe40000000f00 */
[----:B------:R-:W-:-:S02]  /*7450*/  MOV R181, R168 ;  /* 0x000000a800b57202 */ /* 0x000fc40000000f00 */
[----:B------:R-:W-:Y:S02]  /*7460*/  MOV R186, R171 ;  /* 0x000000ab00ba7202 */ /* 0x000fe40000000f00 */
[----:B------:R-:W-:Y:S01]  /*7470*/  MOV R187, R170 ;  /* 0x000000aa00bb7202 */ /* 0x000fe20000000f00 */
[----:B--2---:R1:W-:Y:S04]  /*7480*/  @P2 STL.64 [R1+0xa0], R188 ;  /* 0x0000a0bc01002387 */ /* 0x0043e80000100a00 */
[----:B------:R2:W-:Y:S01]  /*7490*/  @P2 STL.64 [R1+0xa8], R190 ;  /* 0x0000a8be01002387 */ /* 0x0005e20000100a00 */
[----:B---3--:R-:W-:-:S03]  /*74a0*/  MOV R175, R158 ;  /* 0x0000009e00af7202 */ /* 0x008fc60000000f00 */
[----:B------:R-:W3:Y:S01]  /*74b0*/  LDL R170, [R1+0x38] ;  /* 0x0000380001aa7983 */ /* 0x000ee20000100800 */
[----:B----4-:R-:W-:-:S03]  /*74c0*/  IMAD.MOV.U32 R174, RZ, RZ, R159 ;  /* 0x000000ffffae7224 */ /* 0x010fc600078e009f */
[----:B------:R-:W4:Y:S01]  /*74d0*/  LDL R158, [R1+0x8] ;  /* 0x00000800019e7983 */ /* 0x000f220000100800 */
[----:B-1----:R-:W-:Y:S01]  /*74e0*/  IMAD.MOV.U32 R188, RZ, RZ, R185 ;  /* 0x000000ffffbc7224 */ /* 0x002fe200078e00b9 */
[----:B------:R-:W-:Y:S02]  /*74f0*/  MOV R168, R157 ;  /* 0x0000009d00a87202 */ /* 0x000fe40000000f00 */
[----:B------:R-:W4:Y:S01]  /*7500*/  LDL R159, [R1+0xc] ;  /* 0x00000c00019f7983 */ /* 0x000f220000100800 */
[----:B------:R-:W-:Y:S01]  /*7510*/  MOV R189, R184 ;  /* 0x000000b800bd7202 */ /* 0x000fe20000000f00 */
[----:B------:R-:W-:Y:S02]  /*7520*/  IMAD.MOV.U32 R169, RZ, RZ, R156 ;  /* 0x000000ffffa97224 */ /* 0x000fe400078e009c */
[----:B------:R-:W4:Y:S01]  /*7530*/  LDL R157, [R1+0x4] ;  /* 0x00000400019d7983 */ /* 0x000f220000100800 */
[----:B--2---:R-:W-:Y:S01]  /*7540*/  MOV R190, R183 ;  /* 0x000000b700be7202 */ /* 0x004fe20000000f00 */
[----:B------:R-:W-:-:S02]  /*7550*/  IMAD.MOV.U32 R191, RZ, RZ, R182 ;  /* 0x000000ffffbf7224 */ /* 0x000fc400078e00b6 */
[----:B------:R-:W4:Y:S01]  /*7560*/  LDL R156, [R1] ;  /* 0x00000000019c7983 */ /* 0x000f220000100800 */
[----:B------:R-:W-:Y:S01]  /*7570*/  MOV R184, R173 ;  /* 0x000000ad00b87202 */ /* 0x000fe20000000f00 */
[----:B------:R-:W-:Y:S01]  /*7580*/  IMAD.MOV.U32 R185, RZ, RZ, R172 ;  /* 0x000000ffffb97224 */ /* 0x000fe200078e00ac */
[----:B------:R-:W-:Y:S01]  /*7590*/  MOV R182, R163 ;  /* 0x000000a300b67202 */ /* 0x000fe20000000f00 */
[----:B------:R-:W-:Y:S01]  /*75a0*/  IMAD.MOV.U32 R183, RZ, RZ, R162 ;  /* 0x000000ffffb77224 */ /* 0x000fe200078e00a2 */
[----:B------:R-:W-:Y:S01]  /*75b0*/  MOV R172, R161 ;  /* 0x000000a100ac7202 */ /* 0x000fe20000000f00 */
[----:B------:R-:W2:Y:S01]  /*75c0*/  LDL R162, [R1+0x18] ;  /* 0x0000180001a27983 */ /* 0x000ea20000100800 */
[----:B------:R-:W-:-:S03]  /*75d0*/  MOV R173, R160 ;  /* 0x000000a000ad7202 */ /* 0x000fc60000000f00 */
[----:B------:R-:W2:Y:S04]  /*75e0*/  LDL R160, [R1+0x10] ;  /* 0x0000100001a07983 */ /* 0x000ea80000100800 */
[----:B------:R-:W2:Y:S04]  /*75f0*/  LDL R161, [R1+0x14] ;  /* 0x0000140001a17983 */ /* 0x000ea80000100800 */
[----:B------:R-:W2:Y:S04]  /*7600*/  LDL R163, [R1+0x1c] ;  /* 0x00001c0001a37983 */ /* 0x000ea80000100800 */
[----:B------:R-:W3:Y:S01]  /*7610*/  LDL R171, [R1+0x3c] ;  /* 0x00003c0001ab7983 */ /* 0x000ee20000100800 */
[----:B------:R-:W-:Y:S01]  /*7620*/  ISETP.GE.U32.AND P0, PT, R0, 0xc0, PT ;  /* 0x000000c00000780c */ /* 0x000fe20003f06070 */
[----:B------:R-:W-:-:S04]  /*7630*/  @P2 IMAD.WIDE.U32 R6, R3, 0x20, R6 ;  /* 0x0000002003062825 */ /* 0x000fc800078e0006 */
[C---:B------:R-:W-:Y:S01]  /*7640*/  @P2 IMAD.WIDE.U32 R68, R3.reuse, 0x20, R68 ;  /* 0x0000002003442825 */ /* 0x040fe200078e0044 */
[----:B------:R-:W-:Y:S01]  /*7650*/  @P2 IADD3 R3, PT, PT, R3, 0x20, RZ ;  /* 0x0000002003032810 */ /* 0x000fe20007ffe0ff */
[----:B------:R-:W5:Y:S04]  /*7660*/  @P2 LD.E.128 R40, desc[UR6][R6.64] ;  /* 0x0000000606282980 */ /* 0x000f68000c101d00 */
[C---:B------:R-:W-:Y:S01]  /*7670*/  @P3 IMAD.WIDE.U32 R70, R3.reuse, 0x20, R70 ;  /* 0x0000002003463825 */ /* 0x040fe200078e0046 */
[----:B------:R-:W3:Y:S01]  /*7680*/  @P2 LDG.E.128 R192, desc[UR6][R68.64] ;  /* 0x0000000644c02981 */ /* 0x000ee2000c1e1d00 */
[----:B------:R-:W1:Y:S02]  /*7690*/  @P0 LDC.64 R76, c[0x0][0x438] ;  /* 0x00010e00ff4c0b82 */ /* 0x000e640000000a00 */
[C---:B------:R-:W-:Y:S01]  /*76a0*/  @P3 IMAD.WIDE.U32 R72, R3.reuse, 0x20, R72 ;  /* 0x0000002003483825 */ /* 0x040fe200078e0048 */
[----:B------:R-:W3:Y:S03]  /*76b0*/  @P2 LDG.E.128 R188, desc[UR6][R68.64+0x10] ;  /* 0x0000100644bc2981 */ /* 0x000ee6000c1e1d00 */
[C---:B------:R-:W-:Y:S01]  /*76c0*/  @P3 IMAD.WIDE.U32 R82, R3.reuse, 0x20, R82 ;  /* 0x0000002003523825 */ /* 0x040fe200078e0052 */
[----:B------:R-:W-:Y:S01]  /*76d0*/  @P3 IADD3 R3, PT, PT, R3, 0x20, RZ ;  /* 0x0000002003033810 */ /* 0x000fe20007ffe0ff */
[----:B------:R-:W3:Y:S04]  /*76e0*/  @P3 LDG.E.128 R184, desc[UR6][R70.64] ;  /* 0x0000000646b83981 */ /* 0x000ee8000c1e1d00 */
[C---:B------:R-:W-:Y:S01]  /*76f0*/  @P0 IMAD.WIDE.U32 R84, R3.reuse, 0x20, R84 ;  /* 0x0000002003540825 */ /* 0x040fe200078e0054 */
[----:B------:R3:W3:Y:S03]  /*7700*/  @P3 LDG.E.128 R180, desc[UR6][R70.64+0x10] ;  /* 0x0000100646b43981 */ /* 0x0006e6000c1e1d00 */
[C---:B0-----:R-:W-:Y:S01]  /*7710*/  @P0 IMAD.WIDE.U32 R74, R3.reuse, 0x20, R74 ;  /* 0x00000020034a0825 */ /* 0x041fe200078e004a */
[----:B------:R-:W3:Y:S04]  /*7720*/  @P3 LDG.E.128 R176, desc[UR6][R82.64] ;  /* 0x0000000652b03981 */ /* 0x000ee8000c1e1d00 */
[----:B------:R-:W3:Y:S04]  /*7730*/  @P0 LDG.E.128 R164, desc[UR6][R74.64+0x10] ;  /* 0x000010064aa40981 */ /* 0x000ee8000c1e1d00 */
[----:B------:R-:W3:Y:S04]  /*7740*/  @P3 LDG.E.128 R172, desc[UR6][R82.64+0x10] ;  /* 0x0000100652ac3981 */ /* 0x000ee8000c1e1d00 */
[----:B------:R-:W5:Y:S01]  /*7750*/  @P2 LD.E.128 R36, desc[UR6][R6.64+0x10] ;  /* 0x0000100606242980 */ /* 0x000f62000c101d00 */
[----:B------:R-:W-:Y:S01]  /*7760*/  ISETP.GE.U32.AND P1, PT, R0, 0xe0, PT ;  /* 0x000000e00000780c */ /* 0x000fe20003f26070 */
[----:B-1----:R-:W-:Y:S01]  /*7770*/  @P0 IMAD.WIDE.U32 R76, R3, 0x20, R76 ;  /* 0x00000020034c0825 */ /* 0x002fe200078e004c */
[----:B------:R-:W-:Y:S01]  /*7780*/  CS2R R90, SRZ ;  /* 0x00000000005a7805 */ /* 0x000fe2000001ff00 */
[----:B------:R-:W5:Y:S01]  /*7790*/  @P3 LD.E.128 R32, desc[UR6][R72.64] ;  /* 0x0000000648203980 */ /* 0x000f62000c101d00 */
[----:B------:R-:W-:-:S02]  /*77a0*/  CS2R R88, SRZ ;  /* 0x0000000000587805 */ /* 0x000fc4000001ff00 */
[----:B------:R-:W-:Y:S02]  /*77b0*/  CS2R R94, SRZ ;  /* 0x00000000005e7805 */ /* 0x000fe4000001ff00 */
[----:B------:R-:W-:Y:S01]  /*77c0*/  CS2R R92, SRZ ;  /* 0x00000000005c7805 */ /* 0x000fe2000001ff00 */
[----:B------:R-:W5:Y:S04]  /*77d0*/  @P3 LD.E.128 R28, desc[UR6][R72.64+0x10] ;  /* 0x00001006481c3980 */ /* 0x000f68000c101d00 */
[----:B------:R-:W0:Y:S01]  /*77e0*/  @P1 LDC.64 R80, c[0x0][0x438] ;  /* 0x00010e00ff501b82 */ /* 0x000e220000000a00 */
[----:B----4-:R-:W4:Y:S04]  /*77f0*/  @P0 LDG.E.128 R156, desc[UR6][R84.64+0x10] ;  /* 0x00001006549c0981 */ /* 0x010f28000c1e1d00 */
[----:B--2---:R-:W2:Y:S04]  /*7800*/  @P0 LDG.E.128 R160, desc[UR6][R84.64] ;  /* 0x0000000654a00981 */ /* 0x004ea8000c1e1d00 */
[----:B---3--:R1:W3:Y:S01]  /*7810*/  @P0 LDG.E.128 R168, desc[UR6][R74.64] ;  /* 0x000000064aa80981 */ /* 0x0082e2000c1e1d00 */
[----:B------:R-:W-:-:S03]  /*7820*/  @P0 VIADD R3, R3, 0x20 ;  /* 0x0000002003030836 */ /* 0x000fc60000000000 */
[----:B------:R-:W5:Y:S04]  /*7830*/  @P0 LD.E.128 R24, desc[UR6][R76.64] ;  /* 0x000000064c180980 */ /* 0x000f68000c101d00 */
[----:B------:R1:W5:Y:S01]  /*7840*/  @P0 LD.E.128 R20, desc[UR6][R76.64+0x10] ;  /* 0x000010064c140980 */ /* 0x000362000c101d00 */
[----:B------:R-:W-:-:S04]  /*7850*/  @P1 IMAD.WIDE.U32 R78, R3, 0x20, R78 ;  /* 0x00000020034e1825 */ /* 0x000fc800078e004e */
[C---:B0-----:R-:W-:Y:S01]  /*7860*/  @P1 IMAD.WIDE.U32 R80, R3.reuse, 0x20, R80 ;  /* 0x0000002003501825 */ /* 0x041fe200078e0050 */
[----:B------:R-:W5:Y:S03]  /*7870*/  @P1 LDG.E.128 R244, desc[UR6][R78.64] ;  /* 0x000000064ef41981 */ /* 0x000f66000c1e1d00 */
[----:B------:R-:W-:Y:S01]  /*7880*/  @P1 IMAD.WIDE.U32 R86, R3, 0x20, R86 ;  /* 0x0000002003561825 */ /* 0x000fe200078e0056 */
[----:B------:R0:W5:Y:S01]  /*7890*/  @P1 LDG.E.128 R240, desc[UR6][R78.64+0x10] ;  /* 0x000010064ef01981 */ /* 0x000162000c1e1d00 */
[----:B------:R-:W-:Y:S02]  /*78a0*/  CS2R R70, SRZ ;  /* 0x0000000000467805 */ /* 0x000fe4000001ff00 */
[----:B------:R-:W-:Y:S02]  /*78b0*/  CS2R R68, SRZ ;  /* 0x0000000000447805 */ /* 0x000fe4000001ff00 */
[----:B-1----:R-:W-:Y:S01]  /*78c0*/  CS2R R74, SRZ ;  /* 0x00000000004a7805 */ /* 0x002fe2000001ff00 */
[----:B------:R-:W5:Y:S01]  /*78d0*/  @P1 LD.E.128 R16, desc[UR6][R80.64] ;  /* 0x0000000650101980 */ /* 0x000f62000c101d00 */
[----:B------:R-:W-:-:S02]  /*78e0*/  CS2R R72, SRZ ;  /* 0x0000000000487805 */ /* 0x000fc4000001ff00 */
[----:B------:R-:W-:Y:S02]  /*78f0*/  CS2R R76, SRZ ;  /* 0x00000000004c7805 */ /* 0x000fe4000001ff00 */
[----:B------:R-:W-:Y:S01]  /*7900*/  CS2R R82, SRZ ;  /* 0x0000000000527805 */ /* 0x000fe2000001ff00 */
[----:B------:R1:W5:Y:S01]  /*7910*/  @P1 LD.E.128 R12, desc[UR6][R80.64+0x10] ;  /* 0x00001006500c1980 */ /* 0x000362000c101d00 */
[----:B------:R-:W-:Y:S02]  /*7920*/  CS2R R84, SRZ ;  /* 0x0000000000547805 */ /* 0x000fe4000001ff00 */
[----:B0-----:R-:W-:Y:S02]  /*7930*/  CS2R R78, SRZ ;  /* 0x00000000004e7805 */ /* 0x001fe4000001ff00 */
[----:B------:R-:W-:Y:S01]  /*7940*/  CS2R R98, SRZ ;  /* 0x0000000000627805 */ /* 0x000fe2000001ff00 */
[----:B------:R-:W5:Y:S01]  /*7950*/  @P1 LDG.E.128 R236, desc[UR6][R86.64] ;  /* 0x0000000656ec1981 */ /* 0x000f62000c1e1d00 */
[----:B------:R-:W-:-:S02]  /*7960*/  CS2R R96, SRZ ;  /* 0x0000000000607805 */ /* 0x000fc4000001ff00 */
[----:B------:R-:W-:Y:S02]  /*7970*/  CS2R R102, SRZ ;  /* 0x0000000000667805 */ /* 0x000fe4000001ff00 */
[----:B------:R-:W-:Y:S01]  /*7980*/  CS2R R100, SRZ ;  /* 0x0000000000647805 */ /* 0x000fe2000001ff00 */
[----:B------:R0:W5:Y:S01]  /*7990*/  @P1 LDG.E.128 R8, desc[UR6][R86.64+0x10] ;  /* 0x0000100656081981 */ /* 0x000162000c1e1d00 */
        /* <DEDUP_REMOVED lines=12> */
[----:B------:R-:W-:Y:S01]  /*7a60*/  @P1 IADD3 R3, PT, PT, R3, 0x20, RZ ;  /* 0x0000002003031810 */ /* 0x000fe20007ffe0ff */
[----:B----4-:R0:W-:Y:S04]  /*7a70*/  @P0 STL.64 [R1], R156 ;  /* 0x0000009c01000387 */ /* 0x0101e80000100a00 */
        /* <DEDUP_REMOVED lines=28> */
[----:B------:R-:W5:Y:S01]  /*7c40*/  LD.E.128 R144, desc[UR6][R6.64] ;  /* 0x0000000606907980 */ /* 0x000f62000c101d00 */
[----:B--2---:R-:W-:-:S03]  /*7c50*/  IMAD.WIDE.U32 R68, R3, 0x20, R68 ;  /* 0x0000002003447825 */ /* 0x004fc600078e0044 */
[----:B------:R-:W5:Y:S01]  /*7c60*/  LD.E.128 R140, desc[UR6][R6.64+0x10] ;  /* 0x00001006068c7980 */ /* 0x000f62000c101d00 */
[----:B------:R-:W-:Y:S02]  /*7c70*/  CS2R R150, SRZ ;  /* 0x0000000000967805 */ /* 0x000fe4000001ff00 */
[----:B------:R-:W-:Y:S02]  /*7c80*/  CS2R R148, SRZ ;  /* 0x0000000000947805 */ /* 0x000fe4000001ff00 */
[----:B------:R-:W-:Y:S01]  /*7c90*/  CS2R R154, SRZ ;  /* 0x00000000009a7805 */ /* 0x000fe2000001ff00 */
[----:B------:R-:W5:Y:S01]  /*7ca0*/  LDG.E.128 R124, desc[UR6][R68.64] ;  /* 0x00000006447c7981 */ /* 0x000f62000c1e1d00 */
[----:B------:R-:W-:Y:S02]  /*7cb0*/  CS2R R152, SRZ ;  /* 0x0000000000987805 */ /* 0x000fe4000001ff00 */
[----:B------:R-:W-:Y:S02]  /*7cc0*/  CS2R R70, SRZ ;  /* 0x0000000000467805 */ /* 0x000fe4000001ff00 */
[----:B------:R-:W-:Y:S01]  /*7cd0*/  CS2R R74, SRZ ;  /* 0x00000000004a7805 */ /* 0x000fe2000001ff00 */
        /* <DEDUP_REMOVED lines=26> */
[----:B------:R-:W-:-:S07]  /*7e80*/  CS2R R120, SRZ ;  /* 0x0000000000787805 */ /* 0x000fce000001ff00 */
.L_x_17361:
[----:B------:R-:W-:Y:S05]  /*7e90*/  BSYNC.RECONVERGENT B0 ;  /* 0x0000000000007941 */ /* 0x000fea0003800200 */
.L_x_17358:
[----:B------:R-:W1:Y:S01]  /*7ea0*/  S2UR UR4, SR_CTAID.X ;  /* 0x00000000000479c3 */ /* 0x000e620000002500 */
[----:B------:R-:W2:Y:S01]  /*7eb0*/  LDCU UR5, c[0x0][0x384] ;  /* 0x00007080ff0577ac */ /* 0x000ea20008000800 */
[----:B0-----:R-:W-:Y:S01]  /*7ec0*/  SHF.R.U32.HI R6, RZ, 0x5, R2 ;  /* 0x00000005ff067819 */ /* 0x001fe20000011602 */
[----:B-1----:R-:W-:-:S06]  /*7ed0*/  USHF.L.U32 UR4, UR4, 0x2, URZ ;  /* 0x0000000204047899 */ /* 0x002fcc00080006ff */
[----:B------:R-:W-:-:S04]  /*7ee0*/  LOP3.LUT R6, R6, UR4, RZ, 0xfc, !PT ;  /* 0x0000000406067c12 */ /* 0x000fc8000f8efcff */
[----:B--2---:R-:W-:-:S13]  /*7ef0*/  ISETP.GE.AND P0, PT, R6, UR5, PT ;  /* 0x0000000506007c0c */ /* 0x004fda000bf06270 */
[----:B------:R-:W-:Y:S05]  /*7f00*/  @P0 EXIT ;  /* 0x000000000000094d */ /* 0x000fea0003800000 */
[----:B------:R-:W0:Y:S01]  /*7f10*/  LDCU UR12, c[0x0][0x388] ;  /* 0x00007100ff0c77ac */ /* 0x000e220008000800 */
[----:B------:R-:W1:Y:S01]  /*7f20*/  LDCU.U8 UR10, c[0x0][0x410] ;  /* 0x00008200ff0a77ac */ /* 0x000e620008000000 */
[----:B------:R-:W2:Y:S01]  /*7f30*/  LDCU UR11, c[0x0][0x448] ;  /* 0x00008900ff0b77ac */ /* 0x000ea20008000800 */
[----:B------:R-:W3:Y:S01]  /*7f40*/  LDCU.64 UR4, c[0x0][0x398] ;  /* 0x00007300ff0477ac */ /* 0x000ee20008000a00 */
[----:B------:R-:W4:Y:S02]  /*7f50*/  LDCU.64 UR8, c[0x0][0x3a0] ;  /* 0x00007400ff0877ac */ /* 0x000f240008000a00 */
.L_x_17428:
[----:B-1----:R-:W1:Y:S01]  /*7f60*/  S2R R5, SR_TID.X ;  /* 0x0000000000057919 */ /* 0x002e620000002100 */
[----:B0-----:R-:W-:Y:S01]  /*7f70*/  IMAD R2, R6, UR12, RZ ;  /* 0x0000000c06027c24 */ /* 0x001fe2000f8e02ff */
[----:B------:R-:W-:Y:S04]  /*7f80*/  BSSY.RECONVERGENT B0, `(.L_x_17363) ;  /* 0x000008e000007945 */ /* 0x000fe80003800200 */
[----:B------:R-:W-:-:S04]  /*7f90*/  SHF.R.S32.HI R4, RZ, 0x1f, R2 ;  /* 0x0000001fff047819 */ /* 0x000fc80000011402 */
[----:B------:R-:W-:Y:S02]  /*7fa0*/  LEA.HI R2, R4, R2, RZ, 0x3 ;  /* 0x0000000204027211 */ /* 0x000fe400078f18ff */
[----:B-1----:R-:W-:-:S04]  /*7fb0*/  LOP3.LUT R5, R5, 0x1f, RZ, 0xc0, !PT ;  /* 0x0000001f05057812 */ /* 0x002fc800078ec0ff */
[----:B------:R-:W-:-:S04]  /*7fc0*/  LEA.HI.SX32 R5, R2, R5, 0x1d ;  /* 0x0000000502057211 */ /* 0x000fc800078feaff */
[----:B------:R-:W-:Y:S01]  /*7fd0*/  MOV R2, R5 ;  /* 0x0000000500027202 */ /* 0x000fe20000000f00 */
[----:B--23-5:R-:W-:Y:S06]  /*7fe0*/  @!P5 BRA `(.L_x_17364) ;  /* 0x00000008001cd947 */ /* 0x02cfec0003800000 */
[----:B---3--:R-:W-:Y:S01]  /*7ff0*/  ISETP.NE.U32.AND P0, PT, RZ, UR4, PT ;  /* 0x00000004ff007c0c */ /* 0x008fe2000bf05070 */
[----:B------:R-:W0:Y:S01]  /*8000*/  LDC.64 R170, c[0x0][0x390] ;  /* 0x0000e400ffaa7b82 */ /* 0x000e220000000a00 */
[----:B----4-:R-:W-:Y:S02]  /*8010*/  ISETP.NE.U32.AND P1, PT, RZ, UR8, PT ;  /* 0x00000008ff007c0c */ /* 0x010fe4000bf25070 */
[----:B------:R-:W-:Y:S02]  /*8020*/  ISETP.NE.AND.EX P0, PT, RZ, UR5, PT, P0 ;  /* 0x00000005ff007c0c */ /* 0x000fe4000bf05300 */
[----:B------:R-:W-:-:S11]  /*8030*/  ISETP.NE.AND.EX P1, PT, RZ, UR9, PT, P1 ;  /* 0x00000009ff007c0c */ /* 0x000fd6000bf25310 */
[----:B------:R-:W1:Y:S02]  /*8040*/  @P0 LDC.64 R168, c[0x0][0x398] ;  /* 0x0000e600ffa80b82 */ /* 0x000e640000000a00 */
[----:B-1----:R-:W-:-:S05]  /*8050*/  @P0 IMAD.WIDE.U32 R168, R5, 0x10, R168 ;  /* 0x0000001005a80825 */ /* 0x002fca00078e00a8 */
[----:B------:R1:W5:Y:S02]  /*8060*/  @P0 LDG.E.128 R156, desc[UR6][R168.64] ;  /* 0x00000006a89c0981 */ /* 0x000364000c1e1d00 */
[----:B-1----:R-:W1:Y:S02]  /*8070*/  @P1 LDC.64 R168, c[0x0][0x3a0] ;  /* 0x0000e800ffa81b82 */ /* 0x002e640000000a00 */
[----:B-1----:R-:W-:-:S05]  /*8080*/  @P1 IMAD.WIDE.U32 R168, R5, 0x20, R168 ;  /* 0x0000002005a81825 */ /* 0x002fca00078e00a8 */
[----:B------:R-:W5:Y:S04]  /*8090*/  @P1 LDG.E.128 R160, desc[UR6][R168.64] ;  /* 0x00000006a8a01981 */ /* 0x000f68000c1e1d00 */
        /* <DEDUP_REMOVED lines=9> */
[----:B-----5:R-:W-:Y:S01]  /*8130*/  PRMT R7, R174, 0x7632, R7 ;  /* 0x00007632ae077816 */ /* 0x020fe20000000007 */
[C---:B------:R-:W-:Y:S01]  /*8140*/  IMAD.U32 R168, R172.reuse, 0x10000, RZ ;  /* 0x00010000aca87824 */ /* 0x040fe200078e00ff */
[----:B------:R-:W-:Y:S02]  /*8150*/  PRMT R2, R172, 0x7632, R2 ;  /* 0x00007632ac027816 */ /* 0x000fe40000000002 */
[----:B------:R-:W-:Y:S02]  /*8160*/  PRMT R4, R173, 0x7632, R4 ;  /* 0x00007632ad047816 */ /* 0x000fe40000000004 */
[C---:B------:R-:W-:Y:S02]  /*8170*/  PRMT R232, R175.reuse, 0x7632, R232 ;  /* 0x00007632afe87816 */ /* 0x040fe400000000e8 */
[----:B------:R-:W-:Y:S01]  /*8180*/  SHF.L.U32 R172, R174, 0x10, RZ ;  /* 0x00000010aeac7819 */ /* 0x000fe200000006ff */
[----:B------:R-:W-:Y:S01]  /*8190*/  IMAD.U32 R174, R175, 0x10000, RZ ;  /* 0x00010000afae7824 */ /* 0x000fe200078e00ff */
[----:B------:R-:W-:Y:S01]  /*81a0*/  SHF.L.U32 R170, R173, 0x10, RZ ;  /* 0x00000010adaa7819 */ /* 0x000fe200000006ff */
[----:B------:R-:W-:Y:S01]  /*81b0*/  IMAD.U32 R173, R7, 0x10000, RZ ;  /* 0x0001000007ad7824 */ /* 0x000fe200078e00ff */
[----:B------:R-:W-:-:S02]  /*81c0*/  SHF.L.U32 R169, R2, 0x10, RZ ;  /* 0x0000001002a97819 */ /* 0x000fc400000006ff */
[----:B------:R-:W-:Y:S02]  /*81d0*/  SHF.L.U32 R171, R4, 0x10, RZ ;  /* 0x0000001004ab7819 */ /* 0x000fe400000006ff */
[----:B------:R-:W-:Y:S01]  /*81e0*/  SHF.L.U32 R175, R232, 0x10, RZ ;  /* 0x00000010e8af7819 */ /* 0x000fe200000006ff */
[----:B------:R-:W-:Y:S06]  /*81f0*/  BRA `(.L_x_17367) ;  /* 0x0000000400847947 */ /* 0x000fec0003800000 */
.L_x_17366:
[C---:B-----5:R-:W-:Y:S01]  /*8200*/  PRMT R2, R172.reuse, 0x7632, R2 ;  /* 0x00007632ac027816 */ /* 0x060fe20000000002 */
[C---:B------:R-:W-:Y:S01]  /*8210*/  IMAD.U32 R170, R173.reuse, 0x10000, RZ ;  /* 0x00010000adaa7824 */ /* 0x040fe200078e00ff */
[----:B------:R-:W-:Y:S02]  /*8220*/  SHF.L.U32 R168, R172, 0x10, RZ ;  /* 0x00000010aca87819 */ /* 0x000fe400000006ff */
[----:B------:R-:W-:Y:S01]  /*8230*/  PRMT R7, R173, 0x7632, R7 ;  /* 0x00007632ad077816 */ /* 0x000fe20000000007 */
[----:B------:R-:W-:Y:S01]  /*8240*/  IMAD.U32 R169, R2, 0x10000, RZ ;  /* 0x0001000002a97824 */ /* 0x000fe200078e00ff */
[----:B------:R-:W-:Y:S01]  /*8250*/  PRMT R4, R174, 0x7632, R4 ;  /* 0x00007632ae047816 */ /* 0x000fe20000000004 */
[----:B------:R-:W-:Y:S01]  /*8260*/  FADD.FTZ R168, R160, R168 ;  /* 0x000000a8a0a87221 */ /* 0x000fe20000010000 */
[----:B------:R-:W-:Y:S01]  /*8270*/  PRMT R172, R175, 0x7632, R172 ;  /* 0x00007632afac7816 */ /* 0x000fe200000000ac */
        /* <DEDUP_REMOVED lines=13> */
.L_x_17365:
[----:B------:R-:W-:-:S04]  /*8350*/  UISETP.NE.U32.AND UP0, UPT, UR8, URZ, UPT ;  /* 0x000000ff0800728c */ /* 0x000fc8000bf05070 */
[----:B------:R-:W-:-:S09]  /*8360*/  UISETP.NE.AND.EX UP0, UPT, UR9, URZ, UPT, UP0 ;  /* 0x000000ff0900728c */ /* 0x000fd2000bf05300 */
[----:B------:R-:W-:Y:S05]  /*8370*/  BRA.U UP0, `(.L_x_17368) ;  /* 0x0000000100847547 */ /* 0x000fea000b800000 */
[----:B-----5:R-:W-:Y:S02]  /*8380*/  PRMT R4, R172, 0x7632, R4 ;  /* 0x00007632ac047816 */ /* 0x020fe40000000004 */
[----:B------:R-:W-:Y:S02]  /*8390*/  PRMT R2, R156, 0x7632, R2 ;  /* 0x000076329c027816 */ /* 0x000fe40000000002 */
[----:B------:R-:W-:Y:S02]  /*83a0*/  SHF.L.U32 R4, R4, 0x10, RZ ;  /* 0x0000001004047819 */ /* 0x000fe400000006ff */
[----:B------:R-:W-:-:S05]  /*83b0*/  SHF.L.U32 R2, R2, 0x10, RZ ;  /* 0x0000001002027819 */ /* 0x000fca00000006ff */
[----:B------:R-:W-:Y:S01]  /*83c0*/  FADD.FTZ R169, R4, R2 ;  /* 0x0000000204a97221 */ /* 0x000fe20000010000 */
[----:B------:R-:W-:Y:S01]  /*83d0*/  SHF.L.U32 R4, R156, 0x10, RZ ;  /* 0x000000109c047819 */ /* 0x000fe200000006ff */
[----:B------:R-:W-:-:S04]  /*83e0*/  IMAD.U32 R2, R172, 0x10000, RZ ;  /* 0x00010000ac027824 */ /* 0x000fc800078e00ff */
[----:B------:R-:W-:Y:S01]  /*83f0*/  FADD.FTZ R168, R2, R4 ;  /* 0x0000000402a87221 */ /* 0x000fe20000010000 */
[----:B------:R-:W-:Y:S01]  /*8400*/  SHF.L.U32 R2, R173, 0x10, RZ ;  /* 0x00000010ad027819 */ /* 0x000fe200000006ff */
[----:B------:R-:W-:-:S04]  /*8410*/  IMAD.U32 R4, R157, 0x10000, RZ ;  /* 0x000100009d047824 */ /* 0x000fc800078e00ff */
[--C-:B------:R-:W-:Y:S01]  /*8420*/  FADD.FTZ R170, R2, R4.reuse ;  /* 0x0000000402aa7221 */ /* 0x100fe20000010000 */
[----:B------:R-:W-:Y:S02]  /*8430*/  PRMT R4, R173, 0x7632, R4 ;  /* 0x00007632ad047816 */ /* 0x000fe40000000004 */
[----:B------:R-:W-:Y:S02]  /*8440*/  PRMT R2, R157, 0x7632, R2 ;  /* 0x000076329d027816 */ /* 0x000fe40000000002 */
[----:B------:R-:W-:Y:S02]  /*8450*/  SHF.L.U32 R4, R4, 0x10, RZ ;  /* 0x0000001004047819 */ /* 0x000fe400000006ff */
[----:B------:R-:W-:-:S05]  /*8460*/  SHF.L.U32 R2, R2, 0x10, RZ ;  /* 0x0000001002027819 */ /* 0x000fca00000006ff */
[----:B------:R-:W-:Y:S01]  /*8470*/  FADD.FTZ R171, R4, R2 ;  /* 0x0000000204ab7221 */ /* 0x000fe20000010000 */
[----:B------:R-:W-:Y:S01]  /*8480*/  SHF.L.U32 R4, R158, 0x10, RZ ;  /* 0x000000109e047819 */ /* 0x000fe200000006ff */
[----:B------:R-:W-:-:S04]  /*8490*/  IMAD.U32 R2, R174, 0x10000, RZ ;  /* 0x00010000ae027824 */ /* 0x000fc800078e00ff */
[--C-:B------:R-:W-:Y:S01]  /*84a0*/  FADD.FTZ R172, R2, R4.reuse ;  /* 0x0000000402ac7221 */ /* 0x100fe20000010000 */
[----:B------:R-:W-:Y:S02]  /*84b0*/  PRMT R4, R174, 0x7632, R4 ;  /* 0x00007632ae047816 */ /* 0x000fe40000000004 */
[----:B------:R-:W-:Y:S02]  /*84c0*/  PRMT R2, R158, 0x7632, R2 ;  /* 0x000076329e027816 */ /* 0x000fe40000000002 */
[----:B------:R-:W-:-:S03]  /*84d0*/  SHF.L.U32 R4, R4, 0x10, RZ ;  /* 0x0000001004047819 */ /* 0x000fc600000006ff */
[----:B------:R-:W-:-:S04]  /*84e0*/  IMAD.U32 R2, R2, 0x10000, RZ ;  /* 0x0001000002027824 */ /* 0x000fc800078e00ff */
[----:B------:R-:W-:Y:S01]  /*84f0*/  FADD.FTZ R173, R4, R2 ;  /* 0x0000000204ad7221 */ /* 0x000fe20000010000 */
[----:B------:R-:W-:Y:S02]  /*8500*/  SHF.L.U32 R2, R175, 0x10, RZ ;  /* 0x00000010af027819 */ /* 0x000fe400000006ff */
[----:B------:R-:W-:-:S05]  /*8510*/  SHF.L.U32 R4, R159, 0x10, RZ ;  /* 0x000000109f047819 */ /* 0x000fca00000006ff */
[--C-:B------:R-:W-:Y:S01]  /*8520*/  FADD.FTZ R174, R2, R4.reuse ;  /* 0x0000000402ae7221 */ /* 0x100fe20000010000 */
[----:B------:R-:W-:Y:S02]  /*8530*/  PRMT R4, R175, 0x7632, R4 ;  /* 0x00007632af047816 */ /* 0x000fe40000000004 */
[----:B------:R-:W-:-:S03]  /*8540*/  PRMT R2, R159, 0x7632, R2 ;  /* 0x000076329f027816 */ /* 0x000fc60000000002 */
[----:B------:R-:W-:Y:S01]  /*8550*/  IMAD.U32 R4, R4, 0x10000, RZ ;  /* 0x0001000004047824 */ /* 0x000fe200078e00ff */
[----:B------:R-:W-:-:S05]  /*8560*/  SHF.L.U32 R2, R2, 0x10, RZ ;  /* 0x0000001002027819 */ /* 0x000fca00000006ff */
[----:B------:R-:W-:Y:S01]  /*8570*/  FADD.FTZ R175, R4, R2 ;  /* 0x0000000204af7221 */ /* 0x000fe20000010000 */
[----:B------:R-:W-:Y:S06]  /*8580*/  BRA `(.L_x_17367) ;  /* 0x0000000000a07947 */ /* 0x000fec0003800000 */
.L_x_17368:
[----:B-----5:R-:W-:Y:S02]  /*8590*/  PRMT R4, R172, 0x7632, R4 ;  /* 0x00007632ac047816 */ /* 0x020fe40000000004 */
[----:B------:R-:W-:Y:S02]  /*85a0*/  PRMT R2, R156, 0x7632, R2 ;  /* 0x000076329c027816 */ /* 0x000fe40000000002 */
[----:B------:R-:W-:Y:S02]  /*85b0*/  SHF.L.U32 R4, R4, 0x10, RZ ;  /* 0x0000001004047819 */ /* 0x000fe400000006ff */
[----:B------:R-:W-:Y:S01]  /*85c0*/  SHF.L.U32 R7, R156, 0x10, RZ ;  /* 0x000000109c077819 */ /* 0x000fe200000006ff */
[----:B------:R-:W-:Y:S01]  /*85d0*/  IMAD.U32 R2, R2, 0x10000, RZ ;  /* 0x0001000002027824 */ /* 0x000fe200078e00ff */
[----:B------:R-:W-:Y:S02]  /*85e0*/  SHF.L.U32 R169, R158, 0x10, RZ ;  /* 0x000000109ea97819 */ /* 0x000fe400000006ff */
[----:B------:R-:W-:Y:S01]  /*85f0*/  PRMT R171, R174, 0x7632, R171 ;  /* 0x00007632aeab7816 */ /* 0x000fe200000000ab */
[----:B------:R-:W-:Y:S01]  /*8600*/  FADD.FTZ R2, R4, R2 ;  /* 0x0000000204027221 */ /* 0x000fe20000010000 */
[----:B------:R-:W-:Y:S01]  /*8610*/  SHF.L.U32 R4, R172, 0x10, RZ ;  /* 0x00000010ac047819 */ /* 0x000fe200000006ff */
[----:B------:R-:W-:-:S02]  /*8620*/  IMAD.U32 R172, R159, 0x10000, RZ ;  /* 0x000100009fac7824 */ /* 0x000fc400078e00ff */
[----:B------:R-:W-:Y:S02]  /*8630*/  IMAD.U32 R171, R171, 0x10000, RZ ;  /* 0x00010000abab7824 */ /* 0x000fe400078e00ff */
[----:B------:R-:W-:Y:S01]  /*8640*/  FADD.FTZ R168, R4, R7 ;  /* 0x0000000704a87221 */ /* 0x000fe20000010000 */
[----:B------:R-:W-:Y:S01]  /*8650*/  SHF.L.U32 R7, R157, 0x10, RZ ;  /* 0x000000109d077819 */ /* 0x000fe200000006ff */
[C---:B------:R-:W-:Y:S02]  /*8660*/  IMAD.U32 R4, R173.reuse, 0x10000, RZ ;  /* 0x00010000ad047824 */ /* 0x040fe400078e00ff */
[----:B------:R-:W-:Y:S02]  /*8670*/  FADD.FTZ R168, R160, R168 ;  /* 0x000000a8a0a87221 */ /* 0x000fe40000010000 */
[--C-:B------:R-:W-:Y:S01]  /*8680*/  FADD.FTZ R170, R4, R7.reuse ;  /* 0x0000000704aa7221 */ /* 0x100fe20000010000 */
[----:B------:R-:W-:Y:S02]  /*8690*/  PRMT R7, R173, 0x7632, R7 ;  /* 0x00007632ad077816 */ /* 0x000fe40000000007 */
[----:B------:R-:W-:Y:S01]  /*86a0*/  PRMT R4, R157, 0x7632, R4 ;  /* 0x000076329d047816 */ /* 0x000fe20000000004 */
[----:B------:R-:W-:Y:S01]  /*86b0*/  FADD.FTZ R170, R162, R170 ;  /* 0x000000aaa2aa7221 */ /* 0x000fe20000010000 */
[----:B------:R-:W-:-:S03]  /*86c0*/  SHF.L.U32 R7, R7, 0x10, RZ ;  /* 0x0000001007077819 */ /* 0x000fc600000006ff */
[----:B------:R-:W-:-:S04]  /*86d0*/  IMAD.U32 R4, R4, 0x10000, RZ ;  /* 0x0001000004047824 */ /* 0x000fc800078e00ff */
[----:B------:R-:W-:Y:S01]  /*86e0*/  FADD.FTZ R4, R7, R4 ;  /* 0x0000000407047221 */ /* 0x000fe20000010000 */
[----:B------:R-:W-:-:S05]  /*86f0*/  SHF.L.U32 R7, R174, 0x10, RZ ;  /* 0x00000010ae077819 */ /* 0x000fca00000006ff */
[----:B------:R-:W-:Y:S01]  /*8700*/  FADD.FTZ R169, R7, R169 ;  /* 0x000000a907a97221 */ /* 0x000fe20000010000 */
[----:B------:R-:W-:-:S04]  /*8710*/  PRMT R7, R158, 0x7632, R7 ;  /* 0x000076329e077816 */ /* 0x000fc80000000007 */
[----:B------:R-:W-:-:S05]  /*8720*/  SHF.L.U32 R7, R7, 0x10, RZ ;  /* 0x0000001007077819 */ /* 0x000fca00000006ff */
[----:B------:R-:W-:Y:S01]  /*8730*/  FADD.FTZ R7, R171, R7 ;  /* 0x00000007ab077221 */ /* 0x000fe20000010000 */
[C---:B------:R-:W-:Y:S02]  /*8740*/  SHF.L.U32 R171, R175.reuse, 0x10, RZ ;  /* 0x00000010afab7819 */ /* 0x040fe400000006ff */
[----:B------:R-:W-:Y:S01]  /*8750*/  PRMT R175, R175, 0x7632, R175 ;  /* 0x00007632afaf7816 */ /* 0x000fe200000000af */
[----:B------:R-:W-:Y:S02]  /*8760*/  FADD.FTZ R173, R165, R7 ;  /* 0x00000007a5ad7221 */ /* 0x000fe40000010000 */
[--C-:B------:R-:W-:Y:S01]  /*8770*/  FADD.FTZ R171, R171, R172.reuse ;  /* 0x000000acabab7221 */ /* 0x100fe20000010000 */
[----:B------:R-:W-:Y:S02]  /*8780*/  PRMT R172, R159, 0x7632, R172 ;  /* 0x000076329fac7816 */ /* 0x000fe400000000ac */
[----:B------:R-:W-:Y:S01]  /*8790*/  SHF.L.U32 R175, R175, 0x10, RZ ;  /* 0x00000010afaf7819 */ /* 0x000fe200000006ff */
[----:B------:R-:W-:Y:S01]  /*87a0*/  FADD.FTZ R174, R166, R171 ;  /* 0x000000aba6ae7221 */ /* 0x000fe20000010000 */
[----:B------:R-:W-:Y:S01]  /*87b0*/  SHF.L.U32 R172, R172, 0x10, RZ ;  /* 0x00000010acac7819 */ /* 0x000fe200000006ff */
[----:B------:R-:W-:-:S04]  /*87c0*/  FADD.FTZ R171, R163, R4 ;  /* 0x00000004a3ab7221 */ /* 0x000fc80000010000 */
[----:B------:R-:W-:Y:S01]  /*87d0*/  FADD.FTZ R175, R175, R172 ;  /* 0x000000acafaf7221 */ /* 0x000fe20000010000 */
[----:B------:R-:W-:Y:S01]  /*87e0*/  FADD.FTZ R172, R164, R169 ;  /* 0x000000a9a4ac7221 */ /* 0x000fe20000010000 */
[----:B------:R-:W-:Y:S02]  /*87f0*/  FADD.FTZ R169, R161, R2 ;  /* 0x00000002a1a97221 */ /* 0x000fe40000010000 */
[----:B------:R-:W-:-:S07]  /*8800*/  FADD.FTZ R175, R167, R175 ;  /* 0x000000afa7af7221 */ /* 0x000fce0000010000 */
.L_x_17367:
[----:B------:R-:W0:Y:S01]  /*8810*/  LDC.64 R232, c[0x0][0x3a8] ;  /* 0x0000ea00ffe87b82 */ /* 0x000e220000000a00 */
[C---:B------:R-:W-:Y:S02]  /*8820*/  VIADD R2, R5.reuse, 0x20 ;  /* 0x0000002005027836 */ /* 0x040fe40000000000 */
[----:B0-----:R-:W-:-:S05]  /*8830*/  IMAD.WIDE.U32 R232, R5, 0x20, R232 ;  /* 0x0000002005e87825 */ /* 0x001fca00078e00e8 */
[----:B------:R0:W-:Y:S04]  /*8840*/  STG.E.128 desc[UR6][R232.64], R168 ;  /* 0x000000a8e8007986 */ /* 0x0001e8000c101d06 */
[----:B------:R0:W-:Y:S02]  /*8850*/  STG.E.128 desc[UR6][R232.64+0x10], R172 ;  /* 0x000010ace8007986 */ /* 0x0001e4000c101d06 */
.L_x_17364:
[----:B--234-:R-:W-:Y:S05]  /*8860*/  BSYNC.RECONVERGENT B0 ;  /* 0x0000000000007941 */ /* 0x01cfea0003800200 */
.L_x_17363:
        /* <DEDUP_REMOVED lines=15> */
[----:B------:R-:W5:Y:S04]  /*8960*/  @P1 LDG.E.128 R160, desc[UR6][R176.64] ;  /* 0x00000006b0a01981 */ /* 0x000f68000c1e1d00 */
[----:B------:R1:W5:Y:S02]  /*8970*/  @P1 LDG.E.128 R164, desc[UR6][R176.64+0x10] ;  /* 0x00001006b0a41981 */ /* 0x000364000c1e1d00 */
[----:B-1----:R-:W-:-:S05]  /*8980*/  IMAD.WIDE.U32 R176, R2, 0x10, R178 ;  /* 0x0000001002b07825 */ /* 0x002fca00078e00b2 */
[----:B------:R1:W5:Y:S01]  /*8990*/  LDG.E.128 R180, desc[UR6][R176.64] ;  /* 0x00000006b0b47981 */ /* 0x000362000c1e1d00 */
[----:B------:R-:W-:Y:S05]  /*89a0*/  @!P0 BRA `(.L_x_17371) ;  /* 0x00000004002c8947 */ /* 0x000fea0003800000 */
[----:B------:R-:W-:Y:S05]  /*89b0*/  @!P1 BRA `(.L_x_17372) ;  /* 0x0000000000a49947 */ /* 0x000fea0003800000 */
[----:B-----5:R-:W-:Y:S01]  /*89c0*/  PRMT R7, R180, 0x7632, R7 ;  /* 0x00007632b4077816 */ /* 0x020fe20000000007 */
[----:B------:R-:W-:Y:S01]  /*89d0*/  IMAD.U32 R178, R157, 0x10000, RZ ;  /* 0x000100009db27824 */ /* 0x000fe200078e00ff */
[----:B------:R-:W-:Y:S02]  /*89e0*/  PRMT R4, R156, 0x7632, R4 ;  /* 0x000076329c047816 */ /* 0x000fe40000000004 */
[----:B------:R-:W-:Y:S02]  /*89f0*/  SHF.L.U32 R7, R7, 0x10, RZ ;  /* 0x0000001007077819 */ /* 0x000fe400000006ff */
[----:B------:R-:W-:Y:S02]  /*8a00*/  SHF.L.U32 R4, R4, 0x10, RZ ;  /* 0x0000001004047819 */ /* 0x000fe400000006ff */
[----:B-1----:R-:W-:Y:S02]  /*8a10*/  SHF.L.U32 R176, R156, 0x10, RZ ;  /* 0x000000109cb07819 */ /* 0x002fe400000006ff */
[----:B------:R-:W-:Y:S01]  /*8a20*/  PRMT R177, R181, 0x7632, R177 ;  /* 0x00007632b5b17816 */ /* 0x000fe200000000b1 */
[----:B------:R-:W-:Y:S01]  /*8a30*/  FADD.FTZ R4, R7, R4 ;  /* 0x0000000407047221 */ /* 0x000fe20000010000 */
[----:B------:R-:W-:Y:S01]  /*8a40*/  IMAD.U32 R7, R180, 0x10000, RZ ;  /* 0x00010000b4077824 */ /* 0x000fe200078e00ff */
[----:B------:R-:W-:-:S02]  /*8a50*/  SHF.L.U32 R179, R158, 0x10, RZ ;  /* 0x000000109eb37819 */ /* 0x000fc400000006ff */
[----:B------:R-:W-:Y:S01]  /*8a60*/  SHF.L.U32 R177, R177, 0x10, RZ ;  /* 0x00000010b1b17819 */ /* 0x000fe200000006ff */
[----:B------:R-:W-:Y:S01]  /*8a70*/  FADD.FTZ R176, R176, R7 ;  /* 0x00000007b0b07221 */ /* 0x000fe20000010000 */
[----:B------:R-:W-:Y:S02]  /*8a80*/  SHF.L.U32 R7, R181, 0x10, RZ ;  /* 0x00000010b5077819 */ /* 0x000fe400000006ff */
[----:B------:R-:W-:Y:S01]  /*8a90*/  PRMT R181, R182, 0x7632, R181 ;  /* 0x00007632b6b57816 */ /* 0x000fe200000000b5 */
[----:B------:R-:W-:Y:S01]  /*8aa0*/  FADD.FTZ R176, R160, R176 ;  /* 0x000000b0a0b07221 */ /* 0x000fe20000010000 */
[----:B------:R-:W-:Y:S01]  /*8ab0*/  SHF.L.U32 R180, R159, 0x10, RZ ;  /* 0x000000109fb47819 */ /* 0x000fe200000006ff */
[--C-:B------:R-:W-:Y:S01]  /*8ac0*/  FADD.FTZ R178, R178, R7.reuse ;  /* 0x00000007b2b27221 */ /* 0x100fe20000010000 */
[----:B------:R-:W-:Y:S02]  /*8ad0*/  PRMT R7, R157, 0x7632, R7 ;  /* 0x000076329d077816 */ /* 0x000fe40000000007 */
[----:B------:R-:W-:Y:S01]  /*8ae0*/  SHF.L.U32 R181, R181, 0x10, RZ ;  /* 0x00000010b5b57819 */ /* 0x000fe200000006ff */
[----:B------:R-:W-:Y:S01]  /*8af0*/  FADD.FTZ R178, R162, R178 ;  /* 0x000000b2a2b27221 */ /* 0x000fe20000010000 */
[----:B------:R-:W-:-:S05]  /*8b00*/  SHF.L.U32 R7, R7, 0x10, RZ ;  /* 0x0000001007077819 */ /* 0x000fca00000006ff */
[----:B------:R-:W-:Y:S01]  /*8b10*/  FADD.FTZ R7, R177, R7 ;  /* 0x00000007b1077221 */ /* 0x000fe20000010000 */
[----:B------:R-:W-:-:S04]  /*8b20*/  IMAD.U32 R177, R182, 0x10000, RZ ;  /* 0x00010000b6b17824 */ /* 0x000fc800078e00ff */
[----:B------:R-:W-:Y:S01]  /*8b30*/  FADD.FTZ R177, R179, R177 ;  /* 0x000000b1b3b17221 */ /* 0x000fe20000010000 */
[----:B------:R-:W-:-:S05]  /*8b40*/  PRMT R179, R158, 0x7632, R179 ;  /* 0x000076329eb37816 */ /* 0x000fca00000000b3 */
[----:B------:R-:W-:-:S04]  /*8b50*/  IMAD.U32 R179, R179, 0x10000, RZ ;  /* 0x00010000b3b37824 */ /* 0x000fc800078e00ff */
[----:B------:R-:W-:Y:S01]  /*8b60*/  FADD.FTZ R181, R181, R179 ;  /* 0x000000b3b5b57221 */ /* 0x000fe20000010000 */
[C---:B------:R-:W-:Y:S02]  /*8b70*/  SHF.L.U32 R179, R183.reuse, 0x10, RZ ;  /* 0x00000010b7b37819 */ /* 0x040fe400000006ff */
[----:B------:R-:W-:Y:S01]  /*8b80*/  PRMT R183, R183, 0x7632, R183 ;  /* 0x00007632b7b77816 */ /* 0x000fe200000000b7 */
[----:B------:R-:W-:Y:S02]  /*8b90*/  FADD.FTZ R181, R165, R181 ;  /* 0x000000b5a5b57221 */ /* 0x000fe40000010000 */
[----:B------:R-:W-:Y:S01]  /*8ba0*/  FADD.FTZ R179, R180, R179 ;  /* 0x000000b3b4b37221 */ /* 0x000fe20000010000 */
[----:B------:R-:W-:Y:S01]  /*8bb0*/  PRMT R180, R159, 0x7632, R180 ;  /* 0x000076329fb47816 */ /* 0x000fe200000000b4 */
[----:B------:R-:W-:Y:S02]  /*8bc0*/  IMAD.U32 R183, R183, 0x10000, RZ ;  /* 0x00010000b7b77824 */ /* 0x000fe400078e00ff */
[----:B------:R-:W-:Y:S01]  /*8bd0*/  FADD.FTZ R182, R166, R179 ;  /* 0x000000b3a6b67221 */ /* 0x000fe20000010000 */
[----:B------:R-:W-:Y:S01]  /*8be0*/  SHF.L.U32 R180, R180, 0x10, RZ ;  /* 0x00000010b4b47819 */ /* 0x000fe200000006ff */
[----:B------:R-:W-:-:S04]  /*8bf0*/  FADD.FTZ R179, R163, R7 ;  /* 0x00000007a3b37221 */ /* 0x000fc80000010000 */
[----:B------:R-:W-:Y:S01]  /*8c00*/  FADD.FTZ R183, R183, R180 ;  /* 0x000000b4b7b77221 */ /* 0x000fe20000010000 */
[----:B------:R-:W-:Y:S01]  /*8c10*/  FADD.FTZ R180, R164, R177 ;  /* 0x000000b1a4b47221 */ /* 0x000fe20000010000 */
[----:B------:R-:W-:Y:S02]  /*8c20*/  FADD.FTZ R177, R161, R4 ;  /* 0x00000004a1b17221 */ /* 0x000fe40000010000 */
[----:B------:R-:W-:Y:S01]  /*8c30*/  FADD.FTZ R183, R167, R183 ;  /* 0x000000b7a7b77221 */ /* 0x000fe20000010000 */
[----:B------:R-:W-:Y:S06]  /*8c40*/  BRA `(.L_x_17373) ;  /* 0x00000004000c7947 */ /* 0x000fec0003800000 */
.L_x_17372:
[----:B-----5:R-:W-:Y:S02]  /*8c50*/  PRMT R7, R180, 0x7632, R7 ;  /* 0x00007632b4077816 */ /* 0x020fe40000000007 */
[----:B------:R-:W-:Y:S02]  /*8c60*/  PRMT R4, R156, 0x7632, R4 ;  /* 0x000076329c047816 */ /* 0x000fe40000000004 */
[----:B------:R-:W-:-:S03]  /*8c70*/  SHF.L.U32 R7, R7, 0x10, RZ ;  /* 0x0000001007077819 */ /* 0x000fc600000006ff */
[----:B------:R-:W-:-:S04]  /*8c80*/  IMAD.U32 R4, R4, 0x10000, RZ ;  /* 0x0001000004047824 */ /* 0x000fc800078e00ff */
[----:B-1----:R-:W-:Y:S01]  /*8c90*/  FADD.FTZ R177, R7, R4 ;  /* 0x0000000407b17221 */ /* 0x002fe20000010000 */
        /* <DEDUP_REMOVED lines=27> */
[----:B------:R-:W-:Y:S06]  /*8e50*/  BRA `(.L_x_17373) ;  /* 0x0000000000887947 */ /* 0x000fec0003800000 */
.L_x_17371:
[----:B------:R-:W-:Y:S05]  /*8e60*/  @!P1 BRA `(.L_x_17374) ;  /* 0x0000000000549947 */ /* 0x000fea0003800000 */
[C---:B-----5:R-:W-:Y:S01]  /*8e70*/  PRMT R4, R180.reuse, 0x7632, R4 ;  /* 0x00007632b4047816 */ /* 0x060fe20000000004 */
[----:B-1----:R-:W-:Y:S01]  /*8e80*/  IMAD.U32 R176, R180, 0x10000, RZ ;  /* 0x00010000b4b07824 */ /* 0x002fe200078e00ff */
[----:B------:R-:W-:Y:S02]  /*8e90*/  PRMT R179, R181, 0x7632, R179 ;  /* 0x00007632b5b37816 */ /* 0x000fe400000000b3 */
[----:B------:R-:W-:Y:S01]  /*8ea0*/  PRMT R7, R182, 0x7632, R7 ;  /* 0x00007632b6077816 */ /* 0x000fe20000000007 */
[----:B------:R-:W-:Y:S01]  /*8eb0*/  FADD.FTZ R176, R160, R176 ;  /* 0x000000b0a0b07221 */ /* 0x000fe20000010000 */
        /* <DEDUP_REMOVED lines=16> */
.L_x_17374:
[----:B-----5:R-:W-:Y:S01]  /*8fc0*/  PRMT R4, R180, 0x7632, R4 ;  /* 0x00007632b4047816 */ /* 0x020fe20000000004 */
[C---:B------:R-:W-:Y:S01]  /*8fd0*/  IMAD.U32 R178, R181.reuse, 0x10000, RZ ;  /* 0x00010000b5b27824 */ /* 0x040fe200078e00ff */
[----:B------:R-:W-:Y:S02]  /*8fe0*/  PRMT R7, R181, 0x7632, R7 ;  /* 0x00007632b5077816 */ /* 0x000fe40000000007 */
[----:B0-----:R-:W-:Y:S01]  /*8ff0*/  PRMT R232, R183, 0x7632, R232 ;  /* 0x00007632b7e87816 */ /* 0x001fe200000000e8 */
[----:B-1----:R-:W-:Y:S01]  /*9000*/  IMAD.U32 R177, R4, 0x10000, RZ ;  /* 0x0001000004b17824 */ /* 0x002fe200078e00ff */
[----:B------:R-:W-:Y:S02]  /*9010*/  PRMT R181, R182, 0x7632, R181 ;  /* 0x00007632b6b57816 */ /* 0x000fe400000000b5 */
[----:B------:R-:W-:Y:S02]  /*9020*/  SHF.L.U32 R176, R180, 0x10, RZ ;  /* 0x00000010b4b07819 */ /* 0x000fe400000006ff */
[----:B------:R-:W-:-:S02]  /*9030*/  SHF.L.U32 R180, R182, 0x10, RZ ;  /* 0x00000010b6b47819 */ /* 0x000fc400000006ff */
[----:B------:R-:W-:Y:S01]  /*9040*/  SHF.L.U32 R182, R183, 0x10, RZ ;  /* 0x00000010b7b67819 */ /* 0x000fe200000006ff */
[----:B------:R-:W-:Y:S01]  /*9050*/  IMAD.U32 R183, R232, 0x10000, RZ ;  /* 0x00010000e8b77824 */ /* 0x000fe200078e00ff */
[----:B------:R-:W-:Y:S02]  /*9060*/  SHF.L.U32 R179, R7, 0x10, RZ ;  /* 0x0000001007b37819 */ /* 0x000fe400000006ff */
[----:B------:R-:W-:-:S07]  /*9070*/  SHF.L.U32 R181, R181, 0x10, RZ ;  /* 0x00000010b5b57819 */ /* 0x000fce00000006ff */
.L_x_17373:
[----:B0-----:R-:W0:Y:S02]  /*9080*/  LDC.64 R232, c[0x0][0x3a8] ;  /* 0x0000ea00ffe87b82 */ /* 0x001e240000000a00 */
[C---:B0-----:R-:W-:Y:S01]  /*9090*/  IMAD.WIDE.U32 R232, R2.reuse, 0x20, R232 ;  /* 0x0000002002e87825 */ /* 0x041fe200078e00e8 */
[----:B------:R-:W-:-:S04]  /*90a0*/  IADD3 R2, PT, PT, R2, 0x20, RZ ;  /* 0x0000002002027810 */ /* 0x000fc80007ffe0ff */
[----:B------:R1:W-:Y:S04]  /*90b0*/  STG.E.128 desc[UR6][R232.64], R176 ;  /* 0x000000b0e8007986 */ /* 0x0003e8000c101d06 */
[----:B------:R1:W-:Y:S02]  /*90c0*/  STG.E.128 desc[UR6][R232.64+0x10], R180 ;  /* 0x000010b4e8007986 */ /* 0x0003e4000c101d06 */
.L_x_17370:
[----:B------:R-:W-:Y:S05]  /*90d0*/  BSYNC.RECONVERGENT B0 ;  /* 0x0000000000007941 */ /* 0x000fea0003800200 */
.L_x_17369:
        /* <DEDUP_REMOVED lines=15> */
[----:B------:R-:W5:Y:S04]  /*91d0*/  @P1 LDG.E.128 R160, desc[UR6][R184.64] ;  /* 0x00000006b8a01981 */ /* 0x000f68000c1e1d00 */
[----:B------:R2:W5:Y:S02]  /*91e0*/  @P1 LDG.E.128 R164, desc[UR6][R184.64+0x10] ;  /* 0x00001006b8a41981 */ /* 0x000564000c1e1d00 */
[----:B--2---:R-:W-:-:S05]  /*91f0*/  IMAD.WIDE.U32 R184, R2, 0x10, R186 ;  /* 0x0000001002b87825 */ /* 0x004fca00078e00ba */
[----:B------:R2:W5:Y:S01]  /*9200*/  LDG.E.128 R188, desc[UR6][R184.64] ;  /* 0x00000006b8bc7981 */ /* 0x000562000c1e1d00 */
[----:B------:R-:W-:Y:S05]  /*9210*/  @!P0 BRA `(.L_x_17377) ;  /* 0x00000004002c8947 */ /* 0x000fea0003800000 */
[----:B------:R-:W-:Y:S05]  /*9220*/  @!P1 BRA `(.L_x_17378) ;  /* 0x0000000000a49947 */ /* 0x000fea0003800000 */
[----:B-----5:R-:W-:Y:S02]  /*9230*/  PRMT R7, R188, 0x7632, R7 ;  /* 0x00007632bc077816 */ /* 0x020fe40000000007 */
[C---:B------:R-:W-:Y:S02]  /*9240*/  PRMT R4, R156.reuse, 0x7632, R4 ;  /* 0x000076329c047816 */ /* 0x040fe40000000004 */
[----:B------:R-:W-:Y:S02]  /*9250*/  SHF.L.U32 R7, R7, 0x10, RZ ;  /* 0x0000001007077819 */ /* 0x000fe400000006ff */
[----:B--2---:R-:W-:Y:S01]  /*9260*/  SHF.L.U32 R184, R156, 0x10, RZ ;  /* 0x000000109cb87819 */ /* 0x004fe200000006ff */
[----:B------:R-:W-:Y:S01]  /*9270*/  IMAD.U32 R4, R4, 0x10000, RZ ;  /* 0x0001000004047824 */ /* 0x000fe200078e00ff */
[----:B------:R-:W-:Y:S02]  /*9280*/  SHF.L.U32 R186, R157, 0x10, RZ ;  /* 0x000000109dba7819 */ /* 0x000fe400000006ff */
[----:B------:R-:W-:Y:S01]  /*9290*/  PRMT R185, R189, 0x7632, R185 ;  /* 0x00007632bdb97816 */ /* 0x000fe200000000b9 */
[----:B------:R-:W-:Y:S01]  /*92a0*/  FADD.FTZ R4, R7, R4 ;  /* 0x0000000407047221 */ /* 0x000fe20000010000 */
[----:B------:R-:W-:Y:S01]  /*92b0*/  SHF.L.U32 R7, R188, 0x10, RZ ;  /* 0x00000010bc077819 */ /* 0x000fe200000006ff */
[----:B------:R-:W-:Y:S01]  /*92c0*/  IMAD.U32 R188, R159, 0x10000, RZ ;  /* 0x000100009fbc7824 */ /* 0x000fe200078e00ff */
[----:B------:R-:W-:-:S02]  /*92d0*/  SHF.L.U32 R185, R185, 0x10, RZ ;  /* 0x00000010b9b97819 */ /* 0x000fc400000006ff */
[----:B------:R-:W-:Y:S01]  /*92e0*/  SHF.L.U32 R187, R158, 0x10, RZ ;  /* 0x000000109ebb7819 */ /* 0x000fe200000006ff */
[----:B------:R-:W-:Y:S01]  /*92f0*/  FADD.FTZ R184, R184, R7 ;  /* 0x00000007b8b87221 */ /* 0x000fe20000010000 */
[----:B------:R-:W-:Y:S01]  /*9300*/  IMAD.U32 R7, R189, 0x10000, RZ ;  /* 0x00010000bd077824 */ /* 0x000fe200078e00ff */
[----:B------:R-:W-:Y:S02]  /*9310*/  PRMT R189, R190, 0x7632, R189 ;  /* 0x00007632bebd7816 */ /* 0x000fe400000000bd */
[----:B------:R-:W-:Y:S01]  /*9320*/  FADD.FTZ R184, R160, R184 ;  /* 0x000000b8a0b87221 */ /* 0x000fe20000010000 */
[--C-:B------:R-:W-:Y:S01]  /*9330*/  FADD.FTZ R186, R186, R7.reuse ;  /* 0x00000007baba7221 */ /* 0x100fe20000010000 */
[----:B------:R-:W-:Y:S01]  /*9340*/  PRMT R7, R157, 0x7632, R7 ;  /* 0x000076329d077816 */ /* 0x000fe20000000007 */
[----:B------:R-:W-:Y:S02]  /*9350*/  IMAD.U32 R189, R189, 0x10000, RZ ;  /* 0x00010000bdbd7824 */ /* 0x000fe400078e00ff */
[----:B------:R-:W-:-:S02]  /*9360*/  FADD.FTZ R186, R162, R186 ;  /* 0x000000baa2ba7221 */ /* 0x000fc40000010000 */
        /* <DEDUP_REMOVED lines=10> */
[----:B------:R-:W-:Y:S01]  /*9410*/  FADD.FTZ R187, R188, R187 ;  /* 0x000000bbbcbb7221 */ /* 0x000fe20000010000 */
        /* <DEDUP_REMOVED lines=10> */
.L_x_17378:
[----:B-----5:R-:W-:Y:S02]  /*94c0*/  PRMT R7, R188, 0x7632, R7 ;  /* 0x00007632bc077816 */ /* 0x020fe40000000007 */
[----:B------:R-:W-:-:S03]  /*94d0*/  PRMT R4, R156, 0x7632, R4 ;  /* 0x000076329c047816 */ /* 0x000fc60000000004 */
[----:B------:R-:W-:Y:S01]  /*94e0*/  IMAD.U32 R7, R7, 0x10000, RZ ;  /* 0x0001000007077824 */ /* 0x000fe200078e00ff */
[----:B------:R-:W-:-:S05]  /*94f0*/  SHF.L.U32 R4, R4, 0x10, RZ ;  /* 0x0000001004047819 */ /* 0x000fca00000006ff */
[----:B--2---:R-:W-:Y:S01]  /*9500*/  FADD.FTZ R185, R7, R4 ;  /* 0x0000000407b97221 */ /* 0x004fe20000010000 */
[----:B------:R-:W-:Y:S01]  /*9510*/  SHF.L.U32 R4, R188, 0x10, RZ ;  /* 0x00000010bc047819 */ /* 0x000fe200000006ff */
        /* <DEDUP_REMOVED lines=26> */
[----:B------:R-:W-:Y:S06]  /*96c0*/  BRA `(.L_x_17379) ;  /* 0x0000000000887947 */ /* 0x000fec0003800000 */
.L_x_17377:
[----:B------:R-:W-:Y:S05]  /*96d0*/  @!P1 BRA `(.L_x_17380) ;  /* 0x0000000000549947 */ /* 0x000fea0003800000 */
[----:B-----5:R-:W-:Y:S01]  /*96e0*/  PRMT R4, R188, 0x7632, R4 ;  /* 0x00007632bc047816 */ /* 0x020fe20000000004 */
[----:B--2---:R-:W-:Y:S01]  /*96f0*/  IMAD.U32 R185, R190, 0x10000, RZ ;  /* 0x00010000beb97824 */ /* 0x004fe200078e00ff */
[----:B------:R-:W-:Y:S02]  /*9700*/  SHF.L.U32 R184, R188, 0x10, RZ ;  /* 0x00000010bcb87819 */ /* 0x000fe400000006ff */
[----:B------:R-:W-:Y:S02]  /*9710*/  PRMT R187, R189, 0x7632, R187 ;  /* 0x00007632bdbb7816 */ /* 0x000fe400000000bb */
        /* <DEDUP_REMOVED lines=16> */
[----:B------:R-:W-:Y:S06]  /*9820*/  BRA `(.L_x_17379) ;  /* 0x0000000000307947 */ /* 0x000fec0003800000 */
.L_x_17380:
[C---:B-----5:R-:W-:Y:S01]  /*9830*/  PRMT R7, R189.reuse, 0x7632, R7 ;  /* 0x00007632bd077816 */ /* 0x060fe20000000007 */
[----:B--2---:R-:W-:Y:S01]  /*9840*/  IMAD.U32 R184, R188, 0x10000, RZ ;  /* 0x00010000bcb87824 */ /* 0x004fe200078e00ff */
[----:B------:R-:W-:Y:S02]  /*9850*/  SHF.L.U32 R186, R189, 0x10, RZ ;  /* 0x00000010bdba7819 */ /* 0x000fe400000006ff */
[----:B------:R-:W-:Y:S02]  /*9860*/  PRMT R189, R190, 0x7632, R189 ;  /* 0x00007632bebd7816 */ /* 0x000fe400000000bd */
[----:B------:R-:W-:Y:S02]  /*9870*/  PRMT R4, R188, 0x7632, R4 ;  /* 0x00007632bc047816 */ /* 0x000fe40000000004 */
[----:B01----:R-:W-:Y:S01]  /*9880*/  PRMT R232, R191, 0x7632, R232 ;  /* 0x00007632bfe87816 */ /* 0x003fe200000000e8 */
[----:B------:R-:W-:Y:S01]  /*9890*/  IMAD.U32 R189, R189, 0x10000, RZ ;  /* 0x00010000bdbd7824 */ /* 0x000fe200078e00ff */
[----:B------:R-:W-:Y:S01]  /*98a0*/  SHF.L.U32 R188, R190, 0x10, RZ ;  /* 0x00000010bebc7819 */ /* 0x000fe200000006ff */
[----:B------:R-:W-:Y:S01]  /*98b0*/  IMAD.U32 R190, R191, 0x10000, RZ ;  /* 0x00010000bfbe7824 */ /* 0x000fe200078e00ff */
[----:B------:R-:W-:-:S02]  /*98c0*/  SHF.L.U32 R185, R4, 0x10, RZ ;  /* 0x0000001004b97819 */ /* 0x000fc400000006ff */
[----:B------:R-:W-:Y:S02]  /*98d0*/  SHF.L.U32 R187, R7, 0x10, RZ ;  /* 0x0000001007bb7819 */ /* 0x000fe400000006ff */
[----:B------:R-:W-:-:S07]  /*98e0*/  SHF.L.U32 R191, R232, 0x10, RZ ;  /* 0x00000010e8bf7819 */ /* 0x000fce00000006ff */
.L_x_17379:
[----:B01----:R-:W0:Y:S02]  /*98f0*/  LDC.64 R232, c[0x0][0x3a8] ;  /* 0x0000ea00ffe87b82 */ /* 0x003e240000000a00 */
[C---:B0-----:R-:W-:Y:S01]  /*9900*/  IMAD.WIDE.U32 R232, R2.reuse, 0x20, R232 ;  /* 0x0000002002e87825 */ /* 0x041fe200078e00e8 */
[----:B------:R-:W-:-:S04]  /*9910*/  IADD3 R2, PT, PT, R2, 0x20, RZ ;  /* 0x0000002002027810 */ /* 0x000fc80007ffe0ff */
[----:B------:R2:W-:Y:S04]  /*9920*/  STG.E.128 desc[UR6][R232.64], R184 ;  /* 0x000000b8e8007986 */ /* 0x0005e8000c101d06 */
[----:B------:R2:W-:Y:S02]  /*9930*/  STG.E.128 desc[UR6][R232.64+0x10], R188 ;  /* 0x000010bce8007986 */ /* 0x0005e4000c101d06 */
.L_x_17376:
[----:B------:R-:W-:Y:S05]  /*9940*/  BSYNC.RECONVERGENT B0 ;  /* 0x0000000000007941 */ /* 0x000fea0003800200 */
.L_x_17375:
        /* <DEDUP_REMOVED lines=13> */
[----:B----4-:R-:W4:Y:S02]  /*9a20*/  @P1 LDC.64 R192, c[0x0][0x3a0] ;  /* 0x0000e800ffc01b82 */ /* 0x010f240000000a00 */
[----:B----4-:R-:W-:-:S05]  /*9a30*/  @P1 IMAD.WIDE.U32 R192, R2, 0x20, R192 ;  /* 0x0000002002c01825 */ /* 0x010fca00078e00c0 */
[----:B------:R-:W5:Y:S04]  /*9a40*/  @P1 LDG.E.128 R160, desc[UR6][R192.64] ;  /* 0x00000006c0a01981 */ /* 0x000f68000c1e1d00 */
[----:B------:R3:W5:Y:S02]  /*9a50*/  @P1 LDG.E.128 R164, desc[UR6][R192.64+0x10] ;  /* 0x00001006c0a41981 */ /* 0x000764000c1e1d00 */
[----:B---3--:R-:W-:-:S05]  /*9a60*/  IMAD.WIDE.U32 R192, R2, 0x10, R194 ;  /* 0x0000001002c07825 */ /* 0x008fca00078e00c2 */
[----:B------:R3:W5:Y:S01]  /*9a70*/  LDG.E.128 R196, desc[UR6][R192.64] ;  /* 0x00000006c0c47981 */ /* 0x000762000c1e1d00 */
[----:B------:R-:W-:Y:S05]  /*9a80*/  @!P0 BRA `(.L_x_17383) ;  /* 0x00000004002c8947 */ /* 0x000fea0003800000 */
[----:B------:R-:W-:Y:S05]  /*9a90*/  @!P1 BRA `(.L_x_17384) ;  /* 0x0000000000a49947 */ /* 0x000fea0003800000 */
[----:B-----5:R-:W-:Y:S01]  /*9aa0*/  PRMT R7, R196, 0x7632, R7 ;  /* 0x00007632c4077816 */ /* 0x020fe20000000007 */
[C---:B---3--:R-:W-:Y:S01]  /*9ab0*/  IMAD.U32 R192, R156.reuse, 0x10000, RZ ;  /* 0x000100009cc07824 */ /* 0x048fe200078e00ff */
[----:B------:R-:W-:Y:S01]  /*9ac0*/  PRMT R4, R156, 0x7632, R4 ;  /* 0x000076329c047816 */ /* 0x000fe20000000004 */
[----:B------:R-:W-:Y:S01]  /*9ad0*/  IMAD.U32 R195, R158, 0x10000, RZ ;  /* 0x000100009ec37824 */ /* 0x000fe200078e00ff */
[----:B------:R-:W-:Y:S01]  /*9ae0*/  SHF.L.U32 R194, R157, 0x10, RZ ;  /* 0x000000109dc27819 */ /* 0x000fe200000006ff */
[----:B------:R-:W-:Y:S01]  /*9af0*/  IMAD.U32 R7, R7, 0x10000, RZ ;  /* 0x0001000007077824 */ /* 0x000fe200078e00ff */
[----:B------:R-:W-:Y:S02]  /*9b00*/  SHF.L.U32 R4, R4, 0x10, RZ ;  /* 0x0000001004047819 */ /* 0x000fe400000006ff */
[----:B------:R-:W-:-:S03]  /*9b10*/  PRMT R193, R197, 0x7632, R193 ;  /* 0x00007632c5c17816 */ /* 0x000fc600000000c1 */
[----:B------:R-:W-:Y:S01]  /*9b20*/  FADD.FTZ R4, R7, R4 ;  /* 0x0000000407047221 */ /* 0x000fe20000010000 */
[----:B------:R-:W-:Y:S01]  /*9b30*/  SHF.L.U32 R7, R196, 0x10, RZ ;  /* 0x00000010c4077819 */ /* 0x000fe200000006ff */
[----:B------:R-:W-:Y:S01]  /*9b40*/  IMAD.U32 R193, R193, 0x10000, RZ ;  /* 0x00010000c1c17824 */ /* 0x000fe200078e00ff */
[----:B------:R-:W-:-:S03]  /*9b50*/  SHF.L.U32 R196, R159, 0x10, RZ ;  /* 0x000000109fc47819 */ /* 0x000fc600000006ff */
[----:B------:R-:W-:Y:S01]  /*9b60*/  FADD.FTZ R192, R192, R7 ;  /* 0x00000007c0c07221 */ /* 0x000fe20000010000 */
[----:B------:R-:W-:Y:S02]  /*9b70*/  SHF.L.U32 R7, R197, 0x10, RZ ;  /* 0x00000010c5077819 */ /* 0x000fe400000006ff */
[----:B------:R-:W-:Y:S01]  /*9b80*/  PRMT R197, R198, 0x7632, R197 ;  /* 0x00007632c6c57816 */ /* 0x000fe200000000c5 */
[----:B------:R-:W-:Y:S02]  /*9b90*/  FADD.FTZ R192, R160, R192 ;  /* 0x000000c0a0c07221 */ /* 0x000fe40000010000 */
[--C-:B------:R-:W-:Y:S01]  /*9ba0*/  FADD.FTZ R194, R194, R7.reuse ;  /* 0x00000007c2c27221 */ /* 0x100fe20000010000 */
[----:B------:R-:W-:Y:S02]  /*9bb0*/  PRMT R7, R157, 0x7632, R7 ;  /* 0x000076329d077816 */ /* 0x000fe40000000007 */
[----:B------:R-:W-:Y:S01]  /*9bc0*/  SHF.L.U32 R197, R197, 0x10, RZ ;  /* 0x00000010c5c57819 */ /* 0x000fe200000006ff */
[----:B------:R-:W-:Y:S01]  /*9bd0*/  FADD.FTZ R194, R162, R194 ;  /* 0x000000c2a2c27221 */ /* 0x000fe20000010000 */
[----:B------:R-:W-:-:S05]  /*9be0*/  SHF.L.U32 R7, R7, 0x10, RZ ;  /* 0x0000001007077819 */ /* 0x000fca00000006ff */
[----:B------:R-:W-:Y:S01]  /*9bf0*/  FADD.FTZ R7, R193, R7 ;  /* 0x00000007c1077221 */ /* 0x000fe20000010000 */
[----:B------:R-:W-:-:S05]  /*9c00*/  SHF.L.U32 R193, R198, 0x10, RZ ;  /* 0x00000010c6c17819 */ /* 0x000fca00000006ff */
[----:B------:R-:W-:Y:S01]  /*9c10*/  FADD.FTZ R193, R195, R193 ;  /* 0x000000c1c3c17221 */ /* 0x000fe20000010000 */
[----:B------:R-:W-:-:S04]  /*9c20*/  PRMT R195, R158, 0x7632, R195 ;  /* 0x000076329ec37816 */ /* 0x000fc800000000c3 */
        /* <DEDUP_REMOVED lines=9> */
[----:B------:R-:W-:Y:S01]  /*9cc0*/  FADD.FTZ R195, R163, R7 ;  /* 0x00000007a3c37221 */ /* 0x000fe20000010000 */
[----:B------:R-:W-:-:S04]  /*9cd0*/  IMAD.U32 R196, R196, 0x10000, RZ ;  /* 0x00010000c4c47824 */ /* 0x000fc800078e00ff */
[----:B------:R-:W-:Y:S01]  /*9ce0*/  FADD.FTZ R199, R199, R196 ;  /* 0x000000c4c7c77221 */ /* 0x000fe20000010000 */
[----:B------:R-:W-:Y:S01]  /*9cf0*/  FADD.FTZ R196, R164, R193 ;  /* 0x000000c1a4c47221 */ /* 0x000fe20000010000 */
[----:B------:R-:W-:Y:S02]  /*9d00*/  FADD.FTZ R193, R161, R4 ;  /* 0x00000004a1c17221 */ /* 0x000fe40000010000 */
[----:B------:R-:W-:Y:S01]  /*9d10*/  FADD.FTZ R199, R167, R199 ;  /* 0x000000c7a7c77221 */ /* 0x000fe20000010000 */
[----:B------:R-:W-:Y:S06]  /*9d20*/  BRA `(.L_x_17385) ;  /* 0x00000004000c7947 */ /* 0x000fec0003800000 */
.L_x_17384:
[----:B-----5:R-:W-:Y:S02]  /*9d30*/  PRMT R7, R196, 0x7632, R7 ;  /* 0x00007632c4077816 */ /* 0x020fe40000000007 */
[----:B------:R-:W-:Y:S02]  /*9d40*/  PRMT R4, R156, 0x7632, R4 ;  /* 0x000076329c047816 */ /* 0x000fe40000000004 */
[----:B------:R-:W-:Y:S02]  /*9d50*/  SHF.L.U32 R7, R7, 0x10, RZ ;  /* 0x0000001007077819 */ /* 0x000fe400000006ff */
[----:B------:R-:W-:-:S05]  /*9d60*/  SHF.L.U32 R4, R4, 0x10, RZ ;  /* 0x0000001004047819 */ /* 0x000fca00000006ff */
[----:B---3--:R-:W-:Y:S01]  /*9d70*/  FADD.FTZ R193, R7, R4 ;  /* 0x0000000407c17221 */ /* 0x008fe20000010000 */
        /* <DEDUP_REMOVED lines=28> */
.L_x_17383:
[----:B------:R-:W-:Y:S05]  /*9f40*/  @!P1 BRA `(.L_x_17386) ;  /* 0x0000000000549947 */ /* 0x000fea0003800000 */
[C---:B-----5:R-:W-:Y:S01]  /*9f50*/  PRMT R4, R196.reuse, 0x7632, R4 ;  /* 0x00007632c4047816 */ /* 0x060fe20000000004 */
[C---:B------:R-:W-:Y:S01]  /*9f60*/  IMAD.U32 R194, R197.reuse, 0x10000, RZ ;  /* 0x00010000c5c27824 */ /* 0x040fe200078e00ff */
[----:B---3--:R-:W-:Y:S02]  /*9f70*/  SHF.L.U32 R192, R196, 0x10, RZ ;  /* 0x00000010c4c07819 */ /* 0x008fe400000006ff */
        /* <DEDUP_REMOVED lines=18> */
.L_x_17386:
[C---:B-----5:R-:W-:Y:S02]  /*a0a0*/  PRMT R7, R197.reuse, 0x7632, R7 ;  /* 0x00007632c5077816 */ /* 0x060fe40000000007 */
[----:B------:R-:W-:Y:S02]  /*a0b0*/  SHF.L.U32 R194, R197, 0x10, RZ ;  /* 0x00000010c5c27819 */ /* 0x000fe400000006ff */
[----:B------:R-:W-:Y:S01]  /*a0c0*/  PRMT R4, R196, 0x7632, R4 ;  /* 0x00007632c4047816 */ /* 0x000fe20000000004 */
[----:B------:R-:W-:Y:S01]  /*a0d0*/  IMAD.U32 R195, R7, 0x10000, RZ ;  /* 0x0001000007c37824 */ /* 0x000fe200078e00ff */
[----:B------:R-:W-:Y:S02]  /*a0e0*/  PRMT R197, R198, 0x7632, R197 ;  /* 0x00007632c6c57816 */ /* 0x000fe400000000c5 */
[C---:B012---:R-:W-:Y:S02]  /*a0f0*/  PRMT R232, R199.reuse, 0x7632, R232 ;  /* 0x00007632c7e87816 */ /* 0x047fe400000000e8 */
[----:B---3--:R-:W-:Y:S01]  /*a100*/  SHF.L.U32 R192, R196, 0x10, RZ ;  /* 0x00000010c4c07819 */ /* 0x008fe200000006ff */
[----:B------:R-:W-:Y:S01]  /*a110*/  IMAD.U32 R196, R198, 0x10000, RZ ;  /* 0x00010000c6c47824 */ /* 0x000fe200078e00ff */
[----:B------:R-:W-:-:S02]  /*a120*/  SHF.L.U32 R198, R199, 0x10, RZ ;  /* 0x00000010c7c67819 */ /* 0x000fc400000006ff */
[----:B------:R-:W-:Y:S02]  /*a130*/  SHF.L.U32 R193, R4, 0x10, RZ ;  /* 0x0000001004c17819 */ /* 0x000fe400000006ff */
[----:B------:R-:W-:Y:S02]  /*a140*/  SHF.L.U32 R197, R197, 0x10, RZ ;  /* 0x00000010c5c57819 */ /* 0x000fe400000006ff */
[----:B------:R-:W-:-:S07]  /*a150*/  SHF.L.U32 R199, R232, 0x10, RZ ;  /* 0x00000010e8c77819 */ /* 0x000fce00000006ff */
.L_x_17385:
[----:B012---:R-:W0:Y:S02]  /*a160*/  LDC.64 R232, c[0x0][0x3a8] ;  /* 0x0000ea00ffe87b82 */ /* 0x007e240000000a00 */
[----:B0-----:R-:W-:-:S04]  /*a170*/  IMAD.WIDE.U32 R232, R2, 0x20, R232 ;  /* 0x0000002002e87825 */ /* 0x001fc800078e00e8 */
[----:B------:R-:W-:Y:S01]  /*a180*/  VIADD R2, R2, 0x20 ;  /* 0x0000002002027836 */ /* 0x000fe20000000000 */
[----:B------:R3:W-:Y:S04]  /*a190*/  STG.E.128 desc[UR6][R232.64], R192 ;  /* 0x000000c0e8007986 */ /* 0x0007e8000c101d06 */
[----:B------:R3:W-:Y:S02]  /*a1a0*/  STG.E.128 desc[UR6][R232.64+0x10], R196 ;  /* 0x000010c4e8007986 */ /* 0x0007e4000c101d06 */
.L_x_17382:
[----:B------:R-:W-:Y:S05]  /*a1b0*/  BSYNC.RECONVERGENT B0 ;  /* 0x0000000000007941 */ /* 0x000fea0003800200 */
.L_x_17381:
        /* <DEDUP_REMOVED lines=13> */
[----:B0-----:R-:W0:Y:S02]  /*a290*/  @P1 LDC.64 R200, c[0x0][0x3a0] ;  /* 0x0000e800ffc81b82 */ /* 0x001e240000000a00 */
[----:B0-----:R-:W-:-:S05]  /*a2a0*/  @P1 IMAD.WIDE.U32 R200, R2, 0x20, R200 ;  /* 0x0000002002c81825 */ /* 0x001fca00078e00c8 */
[----:B------:R-:W5:Y:S04]  /*a2b0*/  @P1 LDG.E.128 R160, desc[UR6][R200.64] ;  /* 0x00000006c8a01981 */ /* 0x000f68000c1e1d00 */
[----:B------:R4:W5:Y:S02]  /*a2c0*/  @P1 LDG.E.128 R164, desc[UR6][R200.64+0x10] ;  /* 0x00001006c8a41981 */ /* 0x000964000c1e1d00 */
[----:B----4-:R-:W-:-:S05]  /*a2d0*/  IMAD.WIDE.U32 R200, R2, 0x10, R202 ;  /* 0x0000001002c87825 */ /* 0x010fca00078e00ca */
        /* <DEDUP_REMOVED lines=8> */
[----:B0-----:R-:W-:Y:S02]  /*a360*/  SHF.L.U32 R200, R156, 0x10, RZ ;  /* 0x000000109cc87819 */ /* 0x001fe400000006ff */
        /* <DEDUP_REMOVED lines=35> */
.L_x_17390:
[----:B-----5:R-:W-:Y:S02]  /*a5a0*/  PRMT R7, R204, 0x7632, R7 ;  /* 0x00007632cc077816 */ /* 0x020fe40000000007 */
[----:B------:R-:W-:Y:S02]  /*a5b0*/  PRMT R4, R156, 0x7632, R4 ;  /* 0x000076329c047816 */ /* 0x000fe40000000004 */
[----:B------:R-:W-:-:S03]  /*a5c0*/  SHF.L.U32 R7, R7, 0x10, RZ ;  /* 0x0000001007077819 */ /* 0x000fc600000006ff */
[----:B------:R-:W-:-:S04]  /*a5d0*/  IMAD.U32 R4, R4, 0x10000, RZ ;  /* 0x0001000004047824 */ /* 0x000fc800078e00ff */
[----:B0-----:R-:W-:Y:S01]  /*a5e0*/  FADD.FTZ R201, R7, R4 ;  /* 0x0000000407c97221 */ /* 0x001fe20000010000 */
        /* <DEDUP_REMOVED lines=28> */
.L_x_17389:
[----:B------:R-:W-:Y:S05]  /*a7b0*/  @!P1 BRA `(.L_x_17392) ;  /* 0x0000000000549947 */ /* 0x000fea0003800000 */
[C---:B-----5:R-:W-:Y:S01]  /*a7c0*/  PRMT R4, R204.reuse, 0x7632, R4 ;  /* 0x00007632cc047816 */ /* 0x060fe20000000004 */
[----:B0-----:R-:W-:Y:S01]  /*a7d0*/  IMAD.U32 R200, R204, 0x10000, RZ ;  /* 0x00010000ccc87824 */ /* 0x001fe200078e00ff */
        /* <DEDUP_REMOVED lines=19> */
.L_x_17392:
[----:B-----5:R-:W-:Y:S01]  /*a910*/  PRMT R4, R204, 0x7632, R4 ;  /* 0x00007632cc047816 */ /* 0x020fe20000000004 */
[C---:B------:R-:W-:Y:S01]  /*a920*/  IMAD.U32 R202, R205.reuse, 0x10000, RZ ;  /* 0x00010000cdca7824 */ /* 0x040fe200078e00ff */
[----:B------:R-:W-:Y:S02]  /*a930*/  PRMT R7, R205, 0x7632, R7 ;  /* 0x00007632cd077816 */ /* 0x000fe40000000007 */
[----:B-123--:R-:W-:Y:S01]  /*a940*/  PRMT R232, R207, 0x7632, R232 ;  /* 0x00007632cfe87816 */ /* 0x00efe200000000e8 */
[----:B0-----:R-:W-:Y:S01]  /*a950*/  IMAD.U32 R201, R4, 0x10000, RZ ;  /* 0x0001000004c97824 */ /* 0x001fe200078e00ff */
[----:B------:R-:W-:Y:S02]  /*a960*/  PRMT R205, R206, 0x7632, R205 ;  /* 0x00007632cecd7816 */ /* 0x000fe400000000cd */
[----:B------:R-:W-:Y:S02]  /*a970*/  SHF.L.U32 R200, R204, 0x10, RZ ;  /* 0x00000010ccc87819 */ /* 0x000fe400000006ff */
[----:B------:R-:W-:-:S02]  /*a980*/  SHF.L.U32 R204, R206, 0x10, RZ ;  /* 0x00000010cecc7819 */ /* 0x000fc400000006ff */
[----:B------:R-:W-:Y:S01]  /*a990*/  SHF.L.U32 R206, R207, 0x10, RZ ;  /* 0x00000010cfce7819 */ /* 0x000fe200000006ff */
[----:B------:R-:W-:Y:S01]  /*a9a0*/  IMAD.U32 R207, R232, 0x10000, RZ ;  /* 0x00010000e8cf7824 */ /* 0x000fe200078e00ff */
[----:B------:R-:W-:Y:S02]  /*a9b0*/  SHF.L.U32 R203, R7, 0x10, RZ ;  /* 0x0000001007cb7819 */ /* 0x000fe400000006ff */
[----:B------:R-:W-:-:S07]  /*a9c0*/  SHF.L.U32 R205, R205, 0x10, RZ ;  /* 0x00000010cdcd7819 */ /* 0x000fce00000006ff */
.L_x_17391:
[----:B-123--:R-:W0:Y:S02]  /*a9d0*/  LDC.64 R232, c[0x0][0x3a8] ;  /* 0x0000ea00ffe87b82 */ /* 0x00ee240000000a00 */
[C---:B0-----:R-:W-:Y:S01]  /*a9e0*/  IMAD.WIDE.U32 R232, R2.reuse, 0x20, R232 ;  /* 0x0000002002e87825 */ /* 0x041fe200078e00e8 */
[----:B------:R-:W-:-:S04]  /*a9f0*/  IADD3 R2, PT, PT, R2, 0x20, RZ ;  /* 0x0000002002027810 */ /* 0x000fc80007ffe0ff */
[----:B------:R4:W-:Y:S04]  /*aa00*/  STG.E.128 desc[UR6][R232.64], R200 ;  /* 0x000000c8e8007986 */ /* 0x0009e8000c101d06 */
[----:B------:R4:W-:Y:S02]  /*aa10*/  STG.E.128 desc[UR6][R232.64+0x10], R204 ;  /* 0x000010cce8007986 */ /* 0x0009e4000c101d06 */
.L_x_17388:
[----:B------:R-:W-:Y:S05]  /*aa20*/  BSYNC.RECONVERGENT B0 ;  /* 0x0000000000007941 */ /* 0x000fea0003800200 */
.L_x_17387:
        /* <DEDUP_REMOVED lines=19> */
[----:B------:R-:W-:Y:S05]  /*ab60*/  @!P0 BRA `(.L_x_17395) ;  /* 0x00000004002c8947 */ /* 0x000fea0003800000 */
[----:B------:R-:W-:Y:S05]  /*ab70*/  @!P1 BRA `(.L_x_17396) ;  /* 0x0000000000a49947 */ /* 0x000fea0003800000 */
[----:B-----5:R-:W-:Y:S02]  /*ab80*/  PRMT R7, R212, 0x7632, R7 ;  /* 0x00007632d4077816 */ /* 0x020fe40000000007 */
[C---:B------:R-:W-:Y:S02]  /*ab90*/  PRMT R4, R156.reuse, 0x7632, R4 ;  /* 0x000076329c047816 */ /* 0x040fe40000000004 */
[----:B------:R-:W-:Y:S02]  /*aba0*/  SHF.L.U32 R7, R7, 0x10, RZ ;  /* 0x0000001007077819 */ /* 0x000fe400000006ff */
[----:B0-----:R-:W-:Y:S01]  /*abb0*/  SHF.L.U32 R208, R156, 0x10, RZ ;  /* 0x000000109cd07819 */ /* 0x001fe200000006ff */
        /* <DEDUP_REMOVED lines=37> */
.L_x_17396:
[----:B-----5:R-:W-:Y:S02]  /*ae10*/  PRMT R7, R212, 0x7632, R7 ;  /* 0x00007632d4077816 */ /* 0x020fe40000000007 */
[----:B------:R-:W-:-:S03]  /*ae20*/  PRMT R4, R156, 0x7632, R4 ;  /* 0x000076329c047816 */ /* 0x000fc60000000004 */
[----:B------:R-:W-:Y:S01]  /*ae30*/  IMAD.U32 R7, R7, 0x10000, RZ ;  /* 0x0001000007077824 */ /* 0x000fe200078e00ff */
[----:B------:R-:W-:-:S05]  /*ae40*/  SHF.L.U32 R4, R4, 0x10, RZ ;  /* 0x0000001004047819 */ /* 0x000fca00000006ff */
[----:B0-----:R-:W-:Y:S01]  /*ae50*/  FADD.FTZ R209, R7, R4 ;  /* 0x0000000407d17221 */ /* 0x001fe20000010000 */
        /* <DEDUP_REMOVED lines=28> */
.L_x_17395:
[----:B------:R-:W-:Y:S05]  /*b020*/  @!P1 BRA `(.L_x_17398) ;  /* 0x0000000000549947 */ /* 0x000fea0003800000 */
[----:B-----5:R-:W-:Y:S01]  /*b030*/  PRMT R4, R212, 0x7632, R4 ;  /* 0x00007632d4047816 */ /* 0x020fe20000000004 */
[----:B0-----:R-:W-:Y:S01]  /*b040*/  IMAD.U32 R209, R214, 0x10000, RZ ;  /* 0x00010000d6d17824 */ /* 0x001fe200078e00ff */
        /* <DEDUP_REMOVED lines=19> */
.L_x_17398:
[C---:B-----5:R-:W-:Y:S01]  /*b180*/  PRMT R7, R213.reuse, 0x7632, R7 ;  /* 0x00007632d5077816 */ /* 0x060fe20000000007 */
[----:B0-----:R-:W-:Y:S01]  /*b190*/  IMAD.U32 R208, R212, 0x10000, RZ ;  /* 0x00010000d4d07824 */ /* 0x001fe200078e00ff */
[----:B------:R-:W-:Y:S02]  /*b1a0*/  SHF.L.U32 R210, R213, 0x10, RZ ;  /* 0x00000010d5d27819 */ /* 0x000fe400000006ff */
[----:B------:R-:W-:Y:S02]  /*b1b0*/  PRMT R213, R214, 0x7632, R213 ;  /* 0x00007632d6d57816 */ /* 0x000fe400000000d5 */
[----:B------:R-:W-:Y:S02]  /*b1c0*/  PRMT R4, R212, 0x7632, R4 ;  /* 0x00007632d4047816 */ /* 0x000fe40000000004 */
[----:B--234-:R-:W-:Y:S01]  /*b1d0*/  PRMT R232, R215, 0x7632, R232 ;  /* 0x00007632d7e87816 */ /* 0x01cfe200000000e8 */
[----:B------:R-:W-:Y:S01]  /*b1e0*/  IMAD.U32 R213, R213, 0x10000, RZ ;  /* 0x00010000d5d57824 */ /* 0x000fe200078e00ff */
[----:B------:R-:W-:Y:S01]  /*b1f0*/  SHF.L.U32 R212, R214, 0x10, RZ ;  /* 0x00000010d6d47819 */ /* 0x000fe200000006ff */
[----:B------:R-:W-:Y:S01]  /*b200*/  IMAD.U32 R214, R215, 0x10000, RZ ;  /* 0x00010000d7d67824 */ /* 0x000fe200078e00ff */
[----:B------:R-:W-:-:S02]  /*b210*/  SHF.L.U32 R209, R4, 0x10, RZ ;  /* 0x0000001004d17819 */ /* 0x000fc400000006ff */
[----:B------:R-:W-:Y:S02]  /*b220*/  SHF.L.U32 R211, R7, 0x10, RZ ;  /* 0x0000001007d37819 */ /* 0x000fe400000006ff */
[----:B------:R-:W-:-:S07]  /*b230*/  SHF.L.U32 R215, R232, 0x10, RZ ;  /* 0x00000010e8d77819 */ /* 0x000fce00000006ff */
.L_x_17397:
[----:B--234-:R-:W0:Y:S02]  /*b240*/  LDC.64 R232, c[0x0][0x3a8] ;  /* 0x0000ea00ffe87b82 */ /* 0x01ce240000000a00 */
[C---:B0-----:R-:W-:Y:S01]  /*b250*/  IMAD.WIDE.U32 R232, R2.reuse, 0x20, R232 ;  /* 0x0000002002e87825 */ /* 0x041fe200078e00e8 */
[----:B------:R-:W-:-:S04]  /*b260*/  IADD3 R2, PT, PT, R2, 0x20, RZ ;  /* 0x0000002002027810 */ /* 0x000fc80007ffe0ff */
[----:B------:R0:W-:Y:S04]  /*b270*/  STG.E.128 desc[UR6][R232.64], R208 ;  /* 0x000000d0e8007986 */ /* 0x0001e8000c101d06 */
[----:B------:R0:W-:Y:S02]  /*b280*/  STG.E.128 desc[UR6][R232.64+0x10], R212 ;  /* 0x000010d4e8007986 */ /* 0x0001e4000c101d06 */
.L_x_17394:
[----:B------:R-:W-:Y:S05]  /*b290*/  BSYNC.RECONVERGENT B0 ;  /* 0x0000000000007941 */ /* 0x000fea0003800200 */
.L_x_17393:
        /* <DEDUP_REMOVED lines=21> */
[----:B-----5:R-:W-:Y:S01]  /*b3f0*/  PRMT R7, R220, 0x7632, R7 ;  /* 0x00007632dc077816 */ /* 0x020fe20000000007 */
[C---:B0-----:R-:W-:Y:S01]  /*b400*/  IMAD.U32 R216, R156.reuse, 0x10000, RZ ;  /* 0x000100009cd87824 */ /* 0x041fe200078e00ff */
        /* <DEDUP_REMOVED lines=39> */
.L_x_17402:
[----:B-----5:R-:W-:Y:S02]  /*b680*/  PRMT R7, R220, 0x7632, R7 ;  /* 0x00007632dc077816 */ /* 0x020fe40000000007 */
[----:B------:R-:W-:Y:S02]  /*b690*/  PRMT R4, R156, 0x7632, R4 ;  /* 0x000076329c047816 */ /* 0x000fe40000000004 */
[----:B------:R-:W-:Y:S02]  /*b6a0*/  SHF.L.U32 R7, R7, 0x10, RZ ;  /* 0x0000001007077819 */ /* 0x000fe400000006ff */
[----:B------:R-:W-:-:S05]  /*b6b0*/  SHF.L.U32 R4, R4, 0x10, RZ ;  /* 0x0000001004047819 */ /* 0x000fca00000006ff */
[----:B0-----:R-:W-:Y:S01]  /*b6c0*/  FADD.FTZ R217, R7, R4 ;  /* 0x0000000407d97221 */ /* 0x001fe20000010000 */
        /* <DEDUP_REMOVED lines=28> */
.L_x_17401:
[----:B------:R-:W-:Y:S05]  /*b890*/  @!P0 BRA `(.L_x_17404) ;  /* 0x0000000000548947 */ /* 0x000fea0003800000 */
[C---:B-----5:R-:W-:Y:S01]  /*b8a0*/  PRMT R4, R220.reuse, 0x7632, R4 ;  /* 0x00007632dc047816 */ /* 0x060fe20000000004 */
[C---:B------:R-:W-:Y:S01]  /*b8b0*/  IMAD.U32 R218, R221.reuse, 0x10000, RZ ;  /* 0x00010000ddda7824 */ /* 0x040fe200078e00ff */
[----:B0-----:R-:W-:Y:S02]  /*b8c0*/  SHF.L.U32 R216, R220, 0x10, RZ ;  /* 0x00000010dcd87819 */ /* 0x001fe400000006ff */
        /* <DEDUP_REMOVED lines=18> */
.L_x_17404:
[C---:B-----5:R-:W-:Y:S02]  /*b9f0*/  PRMT R7, R221.reuse, 0x7632, R7 ;  /* 0x00007632dd077816 */ /* 0x060fe40000000007 */
[----:B------:R-:W-:Y:S02]  /*ba00*/  SHF.L.U32 R218, R221, 0x10, RZ ;  /* 0x00000010ddda7819 */ /* 0x000fe400000006ff */
[----:B------:R-:W-:Y:S01]  /*ba10*/  PRMT R4, R220, 0x7632, R4 ;  /* 0x00007632dc047816 */ /* 0x000fe20000000004 */
[----:B------:R-:W-:Y:S01]  /*ba20*/  IMAD.U32 R219, R7, 0x10000, RZ ;  /* 0x0001000007db7824 */ /* 0x000fe200078e00ff */
[----:B------:R-:W-:Y:S02]  /*ba30*/  PRMT R221, R222, 0x7632, R221 ;  /* 0x00007632dedd7816 */ /* 0x000fe400000000dd */
[C---:B--234-:R-:W-:Y:S02]  /*ba40*/  PRMT R232, R223.reuse, 0x7632, R232 ;  /* 0x00007632dfe87816 */ /* 0x05cfe400000000e8 */
[----:B0-----:R-:W-:Y:S01]  /*ba50*/  SHF.L.U32 R216, R220, 0x10, RZ ;  /* 0x00000010dcd87819 */ /* 0x001fe200000006ff */
[----:B------:R-:W-:Y:S01]  /*ba60*/  IMAD.U32 R220, R222, 0x10000, RZ ;  /* 0x00010000dedc7824 */ /* 0x000fe200078e00ff */
[----:B------:R-:W-:-:S02]  /*ba70*/  SHF.L.U32 R222, R223, 0x10, RZ ;  /* 0x00000010dfde7819 */ /* 0x000fc400000006ff */
[----:B------:R-:W-:Y:S02]  /*ba80*/  SHF.L.U32 R217, R4, 0x10, RZ ;  /* 0x0000001004d97819 */ /* 0x000fe400000006ff */
[----:B------:R-:W-:Y:S02]  /*ba90*/  SHF.L.U32 R221, R221, 0x10, RZ ;  /* 0x00000010dddd7819 */ /* 0x000fe400000006ff */
[----:B------:R-:W-:-:S07]  /*baa0*/  SHF.L.U32 R223, R232, 0x10, RZ ;  /* 0x00000010e8df7819 */ /* 0x000fce00000006ff */
.L_x_17403:
[----:B--234-:R-:W0:Y:S02]  /*bab0*/  LDC.64 R232, c[0x0][0x3a8] ;  /* 0x0000ea00ffe87b82 */ /* 0x01ce240000000a00 */
[----:B0-----:R-:W-:-:S04]  /*bac0*/  IMAD.WIDE.U32 R232, R2, 0x20, R232 ;  /* 0x0000002002e87825 */ /* 0x001fc800078e00e8 */
[----:B------:R-:W-:Y:S01]  /*bad0*/  VIADD R2, R2, 0x20 ;  /* 0x0000002002027836 */ /* 0x000fe20000000000 */
[----:B------:R0:W-:Y:S04]  /*bae0*/  STG.E.128 desc[UR6][R232.64], R216 ;  /* 0x000000d8e8007986 */ /* 0x0001e8000c101d06 */
[----:B------:R0:W-:Y:S02]  /*baf0*/  STG.E.128 desc[UR6][R232.64+0x10], R220 ;  /* 0x000010dce8007986 */ /* 0x0001e4000c101d06 */
.L_x_17400:
[----:B------:R-:W-:Y:S05]  /*bb00*/  BSYNC.RECONVERGENT B0 ;  /* 0x0000000000007941 */ /* 0x000fea0003800200 */
.L_x_17399:
        /* <DEDUP_REMOVED lines=22> */
[----:B------:R-:W-:Y:S01]  /*bc70*/  IMAD.U32 R226, R157, 0x10000, RZ ;  /* 0x000100009de27824 */ /* 0x000fe200078e00ff */
[----:B------:R-:W-:Y:S01]  /*bc80*/  PRMT R4, R156, 0x7632, R4 ;  /* 0x000076329c047816 */ /* 0x000fe20000000004 */
[----:B------:R-:W-:Y:S01]  /*bc90*/  IMAD.U32 R227, R158, 0x10000, RZ ;  /* 0x000100009ee37824 */ /* 0x000fe200078e00ff */
[----:B------:R-:W-:Y:S02]  /*bca0*/  SHF.L.U32 R7, R7, 0x10, RZ ;  /* 0x0000001007077819 */ /* 0x000fe400000006ff */
[----:B------:R-:W-:Y:S02]  /*bcb0*/  SHF.L.U32 R4, R4, 0x10, RZ ;  /* 0x0000001004047819 */ /* 0x000fe400000006ff */
[----:B0-----:R-:W-:Y:S02]  /*bcc0*/  SHF.L.U32 R224, R156, 0x10, RZ ;  /* 0x000000109ce07819 */ /* 0x001fe400000006ff */
[----:B------:R-:W-:Y:S01]  /*bcd0*/  PRMT R225, R229, 0x7632, R225 ;  /* 0x00007632e5e17816 */ /* 0x000fe200000000e1 */
[----:B------:R-:W-:Y:S01]  /*bce0*/  FADD.FTZ R4, R7, R4 ;  /* 0x0000000407047221 */ /* 0x000fe20000010000 */
[----:B------:R-:W-:-:S02]  /*bcf0*/  IMAD.U32 R7, R228, 0x10000, RZ ;  /* 0x00010000e4077824 */ /* 0x000fc400078e00ff */
[----:B------:R-:W-:Y:S01]  /*bd00*/  SHF.L.U32 R225, R225, 0x10, RZ ;  /* 0x00000010e1e17819 */ /* 0x000fe200000006ff */
[----:B------:R-:W-:Y:S02]  /*bd10*/  IMAD.U32 R228, R159, 0x10000, RZ ;  /* 0x000100009fe47824 */ /* 0x000fe400078e00ff */
[----:B------:R-:W-:Y:S01]  /*bd20*/  FADD.FTZ R224, R224, R7 ;  /* 0x00000007e0e07221 */ /* 0x000fe20000010000 */
[----:B------:R-:W-:Y:S02]  /*bd30*/  SHF.L.U32 R7, R229, 0x10, RZ ;  /* 0x00000010e5077819 */ /* 0x000fe400000006ff */
[----:B------:R-:W-:Y:S01]  /*bd40*/  PRMT R229, R230, 0x7632, R229 ;  /* 0x00007632e6e57816 */ /* 0x000fe200000000e5 */
[----:B------:R-:W-:Y:S02]  /*bd50*/  FADD.FTZ R224, R160, R224 ;  /* 0x000000e0a0e07221 */ /* 0x000fe40000010000 */
[--C-:B------:R-:W-:Y:S01]  /*bd60*/  FADD.FTZ R226, R226, R7.reuse ;  /* 0x00000007e2e27221 */ /* 0x100fe20000010000 */
[----:B------:R-:W-:-:S02]  /*bd70*/  PRMT R7, R157, 0x7632, R7 ;  /* 0x000076329d077816 */ /* 0x000fc40000000007 */
        /* <DEDUP_REMOVED lines=23> */
.L_x_17408:
        /* <DEDUP_REMOVED lines=33> */
.L_x_17407:
[----:B------:R-:W-:Y:S05]  /*c100*/  @!P1 BRA `(.L_x_17410) ;  /* 0x0000000000549947 */ /* 0x000fea0003800000 */
[C---:B-----5:R-:W-:Y:S01]  /*c110*/  PRMT R4, R228.reuse, 0x7632, R4 ;  /* 0x00007632e4047816 */ /* 0x060fe20000000004 */
[C---:B------:R-:W-:Y:S01]  /*c120*/  IMAD.U32 R226, R229.reuse, 0x10000, RZ ;  /* 0x00010000e5e27824 */ /* 0x040fe200078e00ff */
[----:B0-----:R-:W-:Y:S02]  /*c130*/  SHF.L.U32 R224, R228, 0x10, RZ ;  /* 0x00000010e4e07819 */ /* 0x001fe400000006ff */
        /* <DEDUP_REMOVED lines=18> */
.L_x_17410:
[C---:B-----5:R-:W-:Y:S01]  /*c260*/  PRMT R7, R229.reuse, 0x7632, R7 ;  /* 0x00007632e5077816 */ /* 0x060fe20000000007 */
[----:B------:R-:W-:Y:S01]  /*c270*/  IMAD.U32 R226, R229, 0x10000, RZ ;  /* 0x00010000e5e27824 */ /* 0x000fe200078e00ff */
[----:B------:R-:W-:Y:S02]  /*c280*/  PRMT R4, R228, 0x7632, R4 ;  /* 0x00007632e4047816 */ /* 0x000fe40000000004 */
[----:B------:R-:W-:Y:S01]  /*c290*/  PRMT R229, R230, 0x7632, R229 ;  /* 0x00007632e6e57816 */ /* 0x000fe200000000e5 */
[----:B------:R-:W-:Y:S01]  /*c2a0*/  IMAD.U32 R227, R7, 0x10000, RZ ;  /* 0x0001000007e37824 */ /* 0x000fe200078e00ff */
[----:B--234-:R-:W-:Y:S02]  /*c2b0*/  PRMT R232, R231, 0x7632, R232 ;  /* 0x00007632e7e87816 */ /* 0x01cfe400000000e8 */
[----:B0-----:R-:W-:Y:S02]  /*c2c0*/  SHF.L.U32 R224, R228, 0x10, RZ ;  /* 0x00000010e4e07819 */ /* 0x001fe400000006ff */
[----:B------:R-:W-:-:S02]  /*c2d0*/  SHF.L.U32 R228, R230, 0x10, RZ ;  /* 0x00000010e6e47819 */ /* 0x000fc400000006ff */
[----:B------:R-:W-:Y:S02]  /*c2e0*/  SHF.L.U32 R230, R231, 0x10, RZ ;  /* 0x00000010e7e67819 */ /* 0x000fe400000006ff */
[----:B------:R-:W-:Y:S02]  /*c2f0*/  SHF.L.U32 R225, R4, 0x10, RZ ;  /* 0x0000001004e17819 */ /* 0x000fe400000006ff */
[----:B------:R-:W-:Y:S02]  /*c300*/  SHF.L.U32 R229, R229, 0x10, RZ ;  /* 0x00000010e5e57819 */ /* 0x000fe400000006ff */
[----:B------:R-:W-:-:S07]  /*c310*/  SHF.L.U32 R231, R232, 0x10, RZ ;  /* 0x00000010e8e77819 */ /* 0x000fce00000006ff */
.L_x_17409:
[----:B--234-:R-:W0:Y:S02]  /*c320*/  LDC.64 R232, c[0x0][0x3a8] ;  /* 0x0000ea00ffe87b82 */ /* 0x01ce240000000a00 */
[----:B0-----:R-:W-:-:S05]  /*c330*/  IMAD.WIDE.U32 R232, R2, 0x20, R232 ;  /* 0x0000002002e87825 */ /* 0x001fca00078e00e8 */
[----:B------:R0:W-:Y:S04]  /*c340*/  STG.E.128 desc[UR6][R232.64], R224 ;  /* 0x000000e0e8007986 */ /* 0x0001e8000c101d06 */
[----:B------:R0:W-:Y:S02]  /*c350*/  STG.E.128 desc[UR6][R232.64+0x10], R228 ;  /* 0x000010e4e8007986 */ /* 0x0001e4000c101d06 */
.L_x_17406:
[----:B------:R-:W-:Y:S05]  /*c360*/  BSYNC.RECONVERGENT B0 ;  /* 0x0000000000007941 */ /* 0x000fea0003800200 */
.L_x_17405:
[----:B------:R-:W-:Y:S01]  /*c370*/  FADD.FTZ R2, RZ, R168 ;  /* 0x000000a8ff027221 */ /* 0x000fe20000010000 */
[C---:B------:R-:W-:Y:S01]  /*c380*/  ISETP.GE.U32.AND P5, PT, R0.reuse, 0x20, PT ;  /* 0x000000200000780c */ /* 0x040fe20003fa6070 */
[----:B------:R-:W1:Y:S01]  /*c390*/  S2R R248, SR_TID.X ;  /* 0x0000000000f87919 */ /* 0x000e620000002100 */
        /* <DEDUP_REMOVED lines=77> */
[----:B-1----:R-:W-:-:S13]  /*c870*/  LOP3.LUT P6, RZ, R248, 0x1f, RZ, 0xc0, !PT ;  /* 0x0000001ff8ff7812 */ /* 0x002fda00078cc0ff */
[----:B------:R-:W-:Y:S01]  /*c880*/  @P6 LOP3.LUT R3, R3, 0x80, RZ, 0xfc, !PT ;  /* 0x0000008003036812 */ /* 0x000fe200078efcff */
[----:B------:R-:W-:Y:S06]  /*c890*/  BRA.DIV UR13, `(.L_x_17411) ;  /* 0x0000002e0da87947 */ /* 0x000fec000b800000 */
[----:B------:R-:W1:Y:S01]  /*c8a0*/  SHFL.BFLY PT, R2, R7, 0x1, 0x1f ;  /* 0x0c201f0007027f89 */ /* 0x000e6200000e0000 */
[----:B------:R-:W0:Y:S01]  /*c8b0*/  LDC R234, c[0x0][0x400] ;  /* 0x00010000ffea7b82 */ /* 0x000e220000000800 */
[----:B------:R-:W-:Y:S01]  /*c8c0*/  ISETP.GT.U32.AND P6, PT, R0, 0xdf, PT ;  /* 0x000000df0000780c */ /* 0x000fe20003fc4070 */
[----:B-1----:R-:W-:-:S05]  /*c8d0*/  FADD.FTZ R7, R7, R2 ;  /* 0x0000000207077221 */ /* 0x002fca0000010000 */
        /* <DEDUP_REMOVED lines=26> */
[----:B--234-:R-:W-:Y:S01]  /*ca80*/  FSEL R233, R2, RZ, P5 ;  /* 0x000000ff02e97208 */ /* 0x01cfe20002800000 */
        /* <DEDUP_REMOVED lines=121> */
.L_x_17440:
        /* <DEDUP_REMOVED lines=17> */
[--C-:B0-----:R-:W-:Y:S01]  /*d330*/  FADD.FTZ R232, R170, -R2.reuse ;  /* 0x80000002aae87221 */ /* 0x101fe20000010000 */
[----:B------:R-:W2:Y:S03]  /*d340*/  LDL R252, [R1+0x178] ;  /* 0x0001780001fc7983 */ /* 0x000ea60000100800 */
[----:B------:R-:W-:Y:S01]  /*d350*/  FMUL.FTZ R248, R4, R232 ;  /* 0x000000e804f87220 */ /* 0x000fe20000410000 */
[----:B------:R-:W3:Y:S04]  /*d360*/  LDL R250, [R1+0x17c] ;  /* 0x00017c0001fa7983 */ /* 0x000ee80000100800 */
[----:B------:R-:W4:Y:S04]  /*d370*/  LDL R249, [R1+0x160] ;  /* 0x0001600001f97983 */ /* 0x000f280000100800 */
[----:B------:R-:W4:Y:S04]  /*d380*/  LDL R251, [R1+0x164] ;  /* 0x0001640001fb7983 */ /* 0x000f280000100800 */
[----:B------:R0:W-:Y:S04]  /*d390*/  STL [R1+0x180], R0 ;  /* 0x0001800001007387 */ /* 0x0001e80000100800 */
[----:B------:R-:W3:Y:S04]  /*d3a0*/  LDL R232, [R1+0x170] ;  /* 0x0001700001e87983 */ /* 0x000ee80000100800 */
[----:B0-----:R-:W4:Y:S01]  /*d3b0*/  LDL R0, [R1+0x174] ;  /* 0x0001740001007983 */ /* 0x001f220000100800 */
[--C-:B------:R-:W-:Y:S01]  /*d3c0*/  FADD.FTZ R233, R169, -R2.reuse ;  /* 0x80000002a9e97221 */ /* 0x100fe20000010000 */
[----:B------:R-:W-:-:S03]  /*d3d0*/  FADD.FTZ R7, R171, -R2 ;  /* 0x80000002ab077221 */ /* 0x000fc60000010000 */
[----:B------:R-:W-:Y:S01]  /*d3e0*/  FMUL.FTZ R234, R4, R233 ;  /* 0x000000e904ea7220 */ /* 0x000fe20000410000 */
[----:B------:R-:W-:-:S04]  /*d3f0*/  FADD.FTZ R233, R168, -R2 ;  /* 0x80000002a8e97221 */ /* 0x000fc80000010000 */
[C---:B------:R-:W-:Y:S01]  /*d400*/  FMUL.FTZ R233, R4.reuse, R233 ;  /* 0x000000e904e97220 */ /* 0x040fe20000410000 */
[----:B------:R-:W-:Y:S01]  /*d410*/  FMUL.FTZ R235, R4, R7 ;  /* 0x0000000704eb7220 */ /* 0x000fe20000410000 */
[----:B--2--5:R-:W-:Y:S02]  /*d420*/  FFMA.FTZ R7, R248, R252, R66 ;  /* 0x000000fcf8077223 */ /* 0x024fe40000010042 */
[----:B---3--:R-:W-:Y:S01]  /*d430*/  FFMA.FTZ R232, R233, R232, R64 ;  /* 0x000000e8e9e87223 */ /* 0x008fe20000010040 */
[----:B----4-:R-:W-:Y:S01]  /*d440*/  FFMA.FTZ R234, R234, R0, R65 ;  /* 0x00000000eaea7223 */ /* 0x010fe20000010041 */
[----:B------:R-:W-:Y:S01]  /*d450*/  FFMA.FTZ R233, R235, R250, R67 ;  /* 0x000000faebe97223 */ /* 0x000fe20000010043 */
[----:B------:R-:W2:Y:S03]  /*d460*/  LDL R0, [R1+0x16c] ;  /* 0x00016c0001007983 */ /* 0x000ea60000100800 */
[----:B------:R-:W-:Y:S01]  /*d470*/  F2FP.BF16.F32.PACK_AB R232, R234, R232 ;  /* 0x000000e8eae8723e */ /* 0x000fe200000010ff */
[--C-:B------:R-:W-:Y:S01]  /*d480*/  FADD.FTZ R234, R173, -R2.reuse ;  /* 0x80000002adea7221 */ /* 0x100fe20000010000 */
[----:B------:R-:W-:-:S03]  /*d490*/  FADD.FTZ R235, R174, -R2 ;  /* 0x80000002aeeb7221 */ /* 0x000fc60000010000 */
[----:B------:R-:W-:-:S04]  /*d4a0*/  FMUL.FTZ R250, R4, R234 ;  /* 0x000000ea04fa7220 */ /* 0x000fc80000410000 */
[----:B------:R-:W-:Y:S01]  /*d4b0*/  FFMA.FTZ R248, R250, R251, R61 ;  /* 0x000000fbfaf87223 */ /* 0x000fe2000001003d */
[----:B------:R-:W-:Y:S02]  /*d4c0*/  FMUL.FTZ R251, R4, R235 ;  /* 0x000000eb04fb7220 */ /* 0x000fe40000410000 */
[----:B------:R-:W3:Y:S01]  /*d4d0*/  LDL R235, [R1+0x168] ;  /* 0x0001680001eb7983 */ /* 0x000ee20000100800 */
[----:B------:R-:W-:Y:S01]  /*d4e0*/  F2FP.BF16.F32.PACK_AB R233, R233, R7 ;  /* 0x00000007e9e9723e */ /* 0x000fe200000010ff */
[--C-:B------:R-:W-:Y:S01]  /*d4f0*/  FADD.FTZ R7, R172, -R2.reuse ;  /* 0x80000002ac077221 */ /* 0x100fe20000010000 */
[----:B------:R-:W-:-:S03]  /*d500*/  FADD.FTZ R234, R175, -R2 ;  /* 0x80000002afea7221 */ /* 0x000fc60000010000 */
[C---:B------:R-:W-:Y:S01]  /*d510*/  FMUL.FTZ R7, R4.reuse, R7 ;  /* 0x0000000704077220 */ /* 0x040fe20000410000 */
[----:B------:R-:W-:-:S03]  /*d520*/  FMUL.FTZ R252, R4, R234 ;  /* 0x000000ea04fc7220 */ /* 0x000fc60000410000 */
[----:B------:R-:W-:-:S05]  /*d530*/  FFMA.FTZ R249, R7, R249, R60 ;  /* 0x000000f907f97223 */ /* 0x000fca000001003c */
[----:B------:R-:W-:Y:S01]  /*d540*/  F2FP.BF16.F32.PACK_AB R234, R248, R249 ;  /* 0x000000f9f8ea723e */ /* 0x000fe200000010ff */
[----:B---3--:R-:W-:Y:S01]  /*d550*/  FFMA.FTZ R248, R251, R235, R62 ;  /* 0x000000ebfbf87223 */ /* 0x008fe2000001003e */
[----:B--2---:R-:W-:Y:S02]  /*d560*/  FFMA.FTZ R235, R252, R0, R63 ;  /* 0x00000000fceb7223 */ /* 0x004fe4000001003f */
[----:B------:R-:W2:Y:S03]  /*d570*/  LDL R0, [R1+0x140] ;  /* 0x0001400001007983 */ /* 0x000ea60000100800 */
[----:B------:R-:W-:Y:S02]  /*d580*/  F2FP.BF16.F32.PACK_AB R235, R235, R248 ;  /* 0x000000f8ebeb723e */ /* 0x000fe400000010ff */
[----:B------:R-:W0:Y:S02]  /*d590*/  LDC.64 R248, c[0x0][0x428] ;  /* 0x00010a00fff87b82 */ /* 0x000e240000000a00 */
[----:B0-----:R-:W-:-:S05]  /*d5a0*/  IMAD.WIDE.U32 R248, R5, 0x10, R248 ;  /* 0x0000001005f87825 */ /* 0x001fca00078e00f8 */
[----:B------:R0:W-:Y:S04]  /*d5b0*/  STG.E.128 desc[UR6][R248.64], R232 ;  /* 0x000000e8f8007986 */ /* 0x0001e8000c101d06 */
[----:B0-----:R-:W3:Y:S04]  /*d5c0*/  LDL R235, [R1+0x148] ;  /* 0x0001480001eb7983 */ /* 0x001ee80000100800 */
[----:B------:R-:W4:Y:S04]  /*d5d0*/  LDL R249, [R1+0x14c] ;  /* 0x00014c0001f97983 */ /* 0x000f280000100800 */
[----:B------:R-:W2:Y:S04]  /*d5e0*/  LDL R248, [R1+0x158] ;  /* 0x0001580001f87983 */ /* 0x000ea80000100800 */
[----:B------:R-:W2:Y:S01]  /*d5f0*/  LDL R234, [R1+0x144] ;  /* 0x0001440001ea7983 */ /* 0x000ea20000100800 */
[----:B---3--:R-:W-:-:S03]  /*d600*/  FFMA.FTZ R235, R251, R235, R118 ;  /* 0x000000ebfbeb7223 */ /* 0x008fc60000010076 */
[----:B------:R-:W3:Y:S01]  /*d610*/  LDL R251, [R1+0x154] ;  /* 0x0001540001fb7983 */ /* 0x000ee20000100800 */
[----:B----4-:R-:W-:-:S03]  /*d620*/  FFMA.FTZ R232, R252, R249, R119 ;  /* 0x000000f9fce87223 */ /* 0x010fc60000010077 */
[----:B------:R-:W4:Y:S02]  /*d630*/  LDL R252, [R1+0x15c] ;  /* 0x00015c0001fc7983 */ /* 0x000f240000100800 */
[----:B------:R-:W-:Y:S02]  /*d640*/  F2FP.BF16.F32.PACK_AB R235, R232, R235 ;  /* 0x000000ebe8eb723e */ /* 0x000fe400000010ff */
[----:B------:R-:W3:Y:S01]  /*d650*/  LDL R232, [R1+0x150] ;  /* 0x0001500001e87983 */ /* 0x000ee20000100800 */
[----:B--2---:R-:W-:-:S03]  /*d660*/  FFMA.FTZ R7, R7, R0, R116 ;  /* 0x0000000007077223 */ /* 0x004fc60000010074 */
[----:B------:R1:W5:Y:S01]  /*d670*/  LDL.LU R0, [R1+0x180] ;  /* 0x0001800001007983 */ /* 0x0003620000300800 */
[--C-:B------:R-:W-:Y:S01]  /*d680*/  FADD.FTZ R233, R168, -R2.reuse ;  /* 0x80000002a8e97221 */ /* 0x100fe20000010000 */
[----:B------:R-:W-:-:S03]  /*d690*/  FADD.FTZ R249, R170, -R2 ;  /* 0x80000002aaf97221 */ /* 0x000fc60000010000 */
[C---:B------:R-:W-:Y:S01]  /*d6a0*/  FMUL.FTZ R233, R4.reuse, R233 ;  /* 0x000000e904e97220 */ /* 0x040fe20000410000 */
[----:B------:R-:W-:Y:S01]  /*d6b0*/  FMUL.FTZ R249, R4, R249 ;  /* 0x000000f904f97220 */ /* 0x000fe20000410000 */
[----:B------:R-:W-:-:S05]  /*d6c0*/  FFMA.FTZ R234, R250, R234, R117 ;  /* 0x000000eafaea7223 */ /* 0x000fca0000010075 */
[----:B------:R-:W-:Y:S01]  /*d6d0*/  F2FP.BF16.F32.PACK_AB R234, R234, R7 ;  /* 0x00000007eaea723e */ /* 0x000fe200000010ff */
[----:B---3--:R-:W-:Y:S01]  /*d6e0*/  FFMA.FTZ R232, R233, R232, R120 ;  /* 0x000000e8e9e87223 */ /* 0x008fe20000010078 */
[----:B------:R-:W-:Y:S01]  /*d6f0*/  FFMA.FTZ R233, R249, R248, R122 ;  /* 0x000000f8f9e97223 */ /* 0x000fe2000001007a */
[----:B------:R-:W-:-:S04]  /*d700*/  FADD.FTZ R249, R169, -R2 ;  /* 0x80000002a9f97221 */ /* 0x000fc80000010000 */
[----:B------:R-:W-:-:S04]  /*d710*/  FMUL.FTZ R249, R4, R249 ;  /* 0x000000f904f97220 */ /* 0x000fc80000410000 */
[----:B------:R-:W-:Y:S02]  /*d720*/  FFMA.FTZ R249, R249, R251, R121 ;  /* 0x000000fbf9f97223 */ /* 0x000fe40000010079 */
[----:B------:R-:W0:Y:S01]  /*d730*/  LDC.64 R250, c[0x0][0x430] ;  /* 0x00010c00fffa7b82 */ /* 0x000e220000000a00 */
[----:B------:R-:W-:-:S04]  /*d740*/  FADD.FTZ R248, R171, -R2 ;  /* 0x80000002abf87221 */ /* 0x000fc80000010000 */
[----:B------:R-:W-:-:S04]  /*d750*/  FMUL.FTZ R248, R4, R248 ;  /* 0x000000f804f87220 */ /* 0x000fc80000410000 */
[----:B----4-:R-:W-:Y:S01]  /*d760*/  FFMA.FTZ R248, R248, R252, R123 ;  /* 0x000000fcf8f87223 */ /* 0x010fe2000001007b */
[----:B------:R-:W-:-:S04]  /*d770*/  F2FP.BF16.F32.PACK_AB R232, R249, R232 ;  /* 0x000000e8f9e8723e */ /* 0x000fc800000010ff */
[----:B------:R-:W-:Y:S01]  /*d780*/  F2FP.BF16.F32.PACK_AB R233, R248, R233 ;  /* 0x000000e9f8e9723e */ /* 0x000fe200000010ff */
[----:B0-----:R-:W-:-:S05]  /*d790*/  IMAD.WIDE.U32 R248, R5, 0x10, R250 ;  /* 0x0000001005f87825 */ /* 0x001fca00078e00fa */
[----:B------:R1:W-:Y:S01]  /*d7a0*/  STG.E.128 desc[UR6][R248.64], R232 ;  /* 0x000000e8f8007986 */ /* 0x0003e2000c101d06 */
[----:B------:R-:W-:-:S07]  /*d7b0*/  IADD3 R5, PT, PT, R5, 0x20, RZ ;  /* 0x0000002005057810 */ /* 0x000fce0007ffe0ff */
.L_x_17413:
[----:B------:R-:W-:Y:S05]  /*d7c0*/  BSYNC.RECONVERGENT B0 ;  /* 0x0000000000007941 */ /* 0x000fea0003800200 */
.L_x_17412:
[----:B-----5:R-:W-:Y:S01]  /*d7d0*/  ISETP.GE.U32.AND P0, PT, R0, 0x40, PT ;  /* 0x000000400000780c */ /* 0x020fe20003f06070 */
[----:B------:R-:W-:-:S12]  /*d7e0*/  BSSY.RECONVERGENT B0, `(.L_x_17414) ;  /* 0x000004b000007945 */ /* 0x000fd80003800200 */
[----:B------:R-:W-:Y:S05]  /*d7f0*/  @!P0 BRA `(.L_x_17415) ;  /* 0x0000000400248947 */ /* 0x000fea0003800000 */
[--C-:B01----:R-:W-:Y:S01]  /*d800*/  FADD.FTZ R232, R178, -R2.reuse ;  /* 0x80000002b2e87221 */ /* 0x103fe20000010000 */
        /* <DEDUP_REMOVED lines=11> */
[----:B------:R-:W-:Y:S01]  /*d8c0*/  FADD.FTZ R233, R176, -R2 ;  /* 0x80000002b0e97221 */ /* 0x000fe20000010000 */
[----:B------:R-:W-:-:S03]  /*d8d0*/  FMUL.FTZ R235, R4, R7 ;  /* 0x0000000704eb7220 */ /* 0x000fc60000410000 */
[----:B------:R-:W-:Y:S01]  /*d8e0*/  FMUL.FTZ R233, R4, R233 ;  /* 0x000000e904e97220 */ /* 0x000fe20000410000 */
[----:B--2---:R-:W-:-:S03]  /*d8f0*/  FFMA.FTZ R7, R251, R252, R58 ;  /* 0x000000fcfb077223 */ /* 0x004fc6000001003a */
[----:B---3--:R-:W-:Y:S01]  /*d900*/  FFMA.FTZ R232, R233, R232, R56 ;  /* 0x000000e8e9e87223 */ /* 0x008fe20000010038 */
[----:B------:R-:W-:Y:S01]  /*d910*/  FFMA.FTZ R233, R235, R250, R59 ;  /* 0x000000faebe97223 */ /* 0x000fe2000001003b */
[----:B------:R-:W-:-:S04]  /*d920*/  FADD.FTZ R235, R182, -R2 ;  /* 0x80000002b6eb7221 */ /* 0x000fc80000010000 */
[----:B------:R-:W-:Y:S01]  /*d930*/  FMUL.FTZ R251, R4, R235 ;  /* 0x000000eb04fb7220 */ /* 0x000fe20000410000 */
[----:B----4-:R-:W-:Y:S01]  /*d940*/  FFMA.FTZ R234, R234, R0, R57 ;  /* 0x00000000eaea7223 */ /* 0x010fe20000010039 */
[----:B------:R-:W2:Y:S04]  /*d950*/  LDL R235, [R1+0x128] ;  /* 0x0001280001eb7983 */ /* 0x000ea80000100800 */
[----:B------:R-:W3:Y:S01]  /*d960*/  LDL R0, [R1+0x12c] ;  /* 0x00012c0001007983 */ /* 0x000ee20000100800 */
[----:B------:R-:W-:Y:S01]  /*d970*/  F2FP.BF16.F32.PACK_AB R232, R234, R232 ;  /* 0x000000e8eae8723e */ /* 0x000fe200000010ff */
[--C-:B------:R-:W-:Y:S01]  /*d980*/  FADD.FTZ R234, R181, -R2.reuse ;  /* 0x80000002b5ea7221 */ /* 0x100fe20000010000 */
[----:B------:R-:W-:Y:S01]  /*d990*/  F2FP.BF16.F32.PACK_AB R233, R233, R7 ;  /* 0x00000007e9e9723e */ /* 0x000fe200000010ff */
[----:B------:R-:W-:-:S02]  /*d9a0*/  FADD.FTZ R7, R180, -R2 ;  /* 0x80000002b4077221 */ /* 0x000fc40000010000 */
[C---:B------:R-:W-:Y:S02]  /*d9b0*/  FMUL.FTZ R250, R4.reuse, R234 ;  /* 0x000000ea04fa7220 */ /* 0x040fe40000410000 */
[----:B------:R-:W-:Y:S01]  /*d9c0*/  FMUL.FTZ R7, R4, R7 ;  /* 0x0000000704077220 */ /* 0x000fe20000410000 */
[----:B------:R-:W-:Y:S01]  /*d9d0*/  FADD.FTZ R234, R183, -R2 ;  /* 0x80000002b7ea7221 */ /* 0x000fe20000010000 */
[----:B------:R-:W-:Y:S02]  /*d9e0*/  FFMA.FTZ R248, R250, R248, R53 ;  /* 0x000000f8faf87223 */ /* 0x000fe40000010035 */
[----:B------:R-:W-:Y:S01]  /*d9f0*/  FFMA.FTZ R249, R7, R249, R52 ;  /* 0x000000f907f97223 */ /* 0x000fe20000010034 */
[----:B------:R-:W-:-:S04]  /*da00*/  FMUL.FTZ R252, R4, R234 ;  /* 0x000000ea04fc7220 */ /* 0x000fc80000410000 */
[----:B------:R-:W-:Y:S01]  /*da10*/  F2FP.BF16.F32.PACK_AB R234, R248, R249 ;  /* 0x000000f9f8ea723e */ /* 0x000fe200000010ff */
[----:B--2---:R-:W-:Y:S01]  /*da20*/  FFMA.FTZ R248, R251, R235, R54 ;  /* 0x000000ebfbf87223 */ /* 0x004fe20000010036 */
[----:B---3--:R-:W-:Y:S02]  /*da30*/  FFMA.FTZ R235, R252, R0, R55 ;  /* 0x00000000fceb7223 */ /* 0x008fe40000010037 */
        /* <DEDUP_REMOVED lines=36> */
[----:B------:R-:W-:-:S07]  /*dc80*/  VIADD R5, R5, 0x20 ;  /* 0x0000002005057836 */ /* 0x000fce0000000000 */
.L_x_17415:
[----:B------:R-:W-:Y:S05]  /*dc90*/  BSYNC.RECONVERGENT B0 ;  /* 0x0000000000007941 */ /* 0x000fea0003800200 */
.L_x_17414:
[----:B-----5:R-:W-:Y:S01]  /*dca0*/  ISETP.GE.U32.AND P0, PT, R0, 0x60, PT ;  /* 0x000000600000780c */ /* 0x020fe20003f06070 */
[----:B------:R-:W-:-:S12]  /*dcb0*/  BSSY.RECONVERGENT B0, `(.L_x_17416) ;  /* 0x000004b000007945 */ /* 0x000fd80003800200 */
[----:B------:R-:W-:Y:S05]  /*dcc0*/  @!P0 BRA `(.L_x_17417) ;  /* 0x0000000400248947 */ /* 0x000fea0003800000 */
[--C-:B012---:R-:W-:Y:S01]  /*dcd0*/  FADD.FTZ R232, R186, -R2.reuse ;  /* 0x80000002bae87221 */ /* 0x107fe20000010000 */
        /* <DEDUP_REMOVED lines=63> */
[----:B------:R-:W1:Y:S01]  /*e0d0*/  LDC.64 R250, c[0x0][0x430] ;  /* 0x00010c00fffa7b82 */ /* 0x000e620000000a00 */
[----:B------:R-:W-:-:S04]  /*e0e0*/  FADD.FTZ R248, R187, -R2 ;  /* 0x80000002bbf87221 */ /* 0x000fc80000010000 */
[----:B------:R-:W-:-:S04]  /*e0f0*/  FMUL.FTZ R248, R4, R248 ;  /* 0x000000f804f87220 */ /* 0x000fc80000410000 */
[----:B----4-:R-:W-:Y:S01]  /*e100*/  FFMA.FTZ R248, R248, R252, R107 ;  /* 0x000000fcf8f87223 */ /* 0x010fe2000001006b */
[----:B------:R-:W-:-:S04]  /*e110*/  F2FP.BF16.F32.PACK_AB R232, R249, R232 ;  /* 0x000000e8f9e8723e */ /* 0x000fc800000010ff */
[----:B------:R-:W-:Y:S01]  /*e120*/  F2FP.BF16.F32.PACK_AB R233, R248, R233 ;  /* 0x000000e9f8e9723e */ /* 0x000fe200000010ff */
[----:B-1----:R-:W-:-:S05]  /*e130*/  IMAD.WIDE.U32 R248, R5, 0x10, R250 ;  /* 0x0000001005f87825 */ /* 0x002fca00078e00fa */
[----:B------:R0:W-:Y:S01]  /*e140*/  STG.E.128 desc[UR6][R248.64], R232 ;  /* 0x000000e8f8007986 */ /* 0x0001e2000c101d06 */
[----:B------:R-:W-:-:S07]  /*e150*/  IADD3 R5, PT, PT, R5, 0x20, RZ ;  /* 0x0000002005057810 */ /* 0x000fce0007ffe0ff */
.L_x_17417:
[----:B------:R-:W-:Y:S05]  /*e160*/  BSYNC.RECONVERGENT B0 ;  /* 0x0000000000007941 */ /* 0x000fea0003800200 */
.L_x_17416:
        /* <DEDUP_REMOVED lines=76> */
.L_x_17419:
[----:B------:R-:W-:Y:S05]  /*e630*/  BSYNC.RECONVERGENT B0 ;  /* 0x0000000000007941 */ /* 0x000fea0003800200 */
.L_x_17418:
        /* <DEDUP_REMOVED lines=76> */
.L_x_17421:
[----:B------:R-:W-:Y:S05]  /*eb00*/  BSYNC.RECONVERGENT B0 ;  /* 0x0000000000007941 */ /* 0x000fea0003800200 */
.L_x_17420:
        /* <DEDUP_REMOVED lines=39> */
[----:B------:R-:W2:Y:S03]  /*ed80*/  LDL R0, [R1] ;  /* 0x0000000001007983 */ /* 0x000ea60000100800 */
        /* <DEDUP_REMOVED lines=35> */
[----:B------:R-:W-:-:S07]  /*efc0*/  VIADD R5, R5, 0x20 ;  /* 0x0000002005057836 */ /* 0x000fce0000000000 */
.L_x_17423:
[----:B------:R-:W-:Y:S05]  /*efd0*/  BSYNC.RECONVERGENT B0 ;  /* 0x0000000000007941 */ /* 0x000fea0003800200 */
.L_x_17422:
[----:B-----5:R-:W-:Y:S01]  /*efe0*/  ISETP.GE.U32.AND P0, PT, R0, 0xe0, PT ;  /* 0x000000e00000780c */ /* 0x020fe20003f06070 */
[----:B------:R-:W-:-:S12]  /*eff0*/  BSSY.RECONVERGENT B0, `(.L_x_17424) ;  /* 0x0000039000007945 */ /* 0x000fd80003800200 */
[----:B------:R-:W-:Y:S05]  /*f000*/  @!P0 BRA `(.L_x_17425) ;  /* 0x0000000000dc8947 */ /* 0x000fea0003800000 */
[--C-:B------:R-:W-:Y:S01]  /*f010*/  FADD.FTZ R7, R216, -R2.reuse ;  /* 0x80000002d8077221 */ /* 0x100fe20000010000 */
[--C-:B012---:R-:W-:Y:S01]  /*f020*/  FADD.FTZ R233, R217, -R2.reuse ;  /* 0x80000002d9e97221 */ /* 0x107fe20000010000 */
[--C-:B------:R-:W-:Y:S02]  /*f030*/  FADD.FTZ R232, R218, -R2.reuse ;  /* 0x80000002dae87221 */ /* 0x100fe40000010000 */
[C---:B------:R-:W-:Y:S01]  /*f040*/  FMUL.FTZ R249, R4.reuse, R7 ;  /* 0x0000000704f97220 */ /* 0x040fe20000410000 */
[----:B------:R-:W-:Y:S01]  /*f050*/  FADD.FTZ R7, R219, -R2 ;  /* 0x80000002db077221 */ /* 0x000fe20000010000 */
[C---:B------:R-:W-:Y:S01]  /*f060*/  FMUL.FTZ R234, R4.reuse, R233 ;  /* 0x000000e904ea7220 */ /* 0x040fe20000410000 */
[C---:B------:R-:W-:Y:S01]  /*f070*/  FMUL.FTZ R248, R4.reuse, R232 ;  /* 0x000000e804f87220 */ /* 0x040fe20000410000 */
[----:B------:R-:W-:Y:S01]  /*f080*/  FFMA.FTZ R232, R249, R244, R16 ;  /* 0x000000f4f9e87223 */ /* 0x000fe20000010010 */
[----:B------:R-:W-:Y:S01]  /*f090*/  FMUL.FTZ R235, R4, R7 ;  /* 0x0000000704eb7220 */ /* 0x000fe20000410000 */
[----:B------:R-:W-:Y:S01]  /*f0a0*/  FFMA.FTZ R234, R234, R245, R17 ;  /* 0x000000f5eaea7223 */ /* 0x000fe20000010011 */
[----:B------:R-:W-:-:S02]  /*f0b0*/  FFMA.FTZ R7, R248, R246, R18 ;  /* 0x000000f6f8077223 */ /* 0x000fc40000010012 */
[----:B------:R-:W-:Y:S01]  /*f0c0*/  FFMA.FTZ R233, R235, R247, R19 ;  /* 0x000000f7ebe97223 */ /* 0x000fe20000010013 */
[--C-:B------:R-:W-:Y:S01]  /*f0d0*/  FADD.FTZ R235, R222, -R2.reuse ;  /* 0x80000002deeb7221 */ /* 0x100fe20000010000 */
[----:B------:R-:W-:Y:S01]  /*f0e0*/  F2FP.BF16.F32.PACK_AB R232, R234, R232 ;  /* 0x000000e8eae8723e */ /* 0x000fe200000010ff */
[--C-:B------:R-:W-:Y:S02]  /*f0f0*/  FADD.FTZ R234, R221, -R2.reuse ;  /* 0x80000002ddea7221 */ /* 0x100fe40000010000 */
[----:B------:R-:W-:Y:S01]  /*f100*/  F2FP.BF16.F32.PACK_AB R233, R233, R7 ;  /* 0x00000007e9e9723e */ /* 0x000fe200000010ff */
[--C-:B------:R-:W-:Y:S01]  /*f110*/  FADD.FTZ R7, R220, -R2.reuse ;  /* 0x80000002dc077221 */ /* 0x100fe20000010000 */
[C---:B------:R-:W-:Y:S01]  /*f120*/  FMUL.FTZ R250, R4.reuse, R234 ;  /* 0x000000ea04fa7220 */ /* 0x040fe20000410000 */
[----:B------:R-:W-:Y:S01]  /*f130*/  FADD.FTZ R234, R223, -R2 ;  /* 0x80000002dfea7221 */ /* 0x000fe20000010000 */
[C---:B------:R-:W-:Y:S01]  /*f140*/  FMUL.FTZ R251, R4.reuse, R235 ;  /* 0x000000eb04fb7220 */ /* 0x040fe20000410000 */
[----:B------:R-:W-:Y:S01]  /*f150*/  FMUL.FTZ R7, R4, R7 ;  /* 0x0000000704077220 */ /* 0x000fe20000410000 */
[----:B------:R-:W-:Y:S01]  /*f160*/  FFMA.FTZ R248, R250, R241, R13 ;  /* 0x000000f1faf87223 */ /* 0x000fe2000001000d */
[----:B------:R-:W-:-:S02]  /*f170*/  FMUL.FTZ R252, R4, R234 ;  /* 0x000000ea04fc7220 */ /* 0x000fc40000410000 */
[C---:B------:R-:W-:Y:S01]  /*f180*/  FFMA.FTZ R249, R7.reuse, R240, R12 ;  /* 0x000000f007f97223 */ /* 0x040fe2000001000c */
[----:B------:R-:W-:Y:S01]  /*f190*/  FFMA.FTZ R7, R7, R8, R68 ;  /* 0x0000000807077223 */ /* 0x000fe20000010044 */
[----:B------:R-:W-:-:S03]  /*f1a0*/  FFMA.FTZ R235, R252, R243, R15 ;  /* 0x000000f3fceb7223 */ /* 0x000fc6000001000f */
        /* <DEDUP_REMOVED lines=8> */
[--C-:B------:R-:W-:Y:S01]  /*f230*/  FADD.FTZ R249, R218, -R2.reuse ;  /* 0x80000002daf97221 */ /* 0x100fe20000010000 */
[----:B------:R-:W0:Y:S01]  /*f240*/  LDC.64 R250, c[0x0][0x430] ;  /* 0x00010c00fffa7b82 */ /* 0x000e220000000a00 */
[----:B------:R-:W-:Y:S01]  /*f250*/  FADD.FTZ R248, R216, -R2 ;  /* 0x80000002d8f87221 */ /* 0x000fe20000010000 */
[----:B------:R-:W-:Y:S01]  /*f260*/  FFMA.FTZ R232, R252, R11, R71 ;  /* 0x0000000bfce87223 */ /* 0x000fe20000010047 */
[----:B------:R-:W-:Y:S01]  /*f270*/  FMUL.FTZ R249, R4, R249 ;  /* 0x000000f904f97220 */ /* 0x000fe20000410000 */
[----:B------:R-:W-:Y:S01]  /*f280*/  F2FP.BF16.F32.PACK_AB R234, R234, R7 ;  /* 0x00000007eaea723e */ /* 0x000fe200000010ff */
[----:B------:R-:W-:-:S02]  /*f290*/  FMUL.FTZ R248, R4, R248 ;  /* 0x000000f804f87220 */ /* 0x000fc40000410000 */
[----:B------:R-:W-:Y:S01]  /*f2a0*/  F2FP.BF16.F32.PACK_AB R235, R232, R235 ;  /* 0x000000ebe8eb723e */ /* 0x000fe200000010ff */
[----:B------:R-:W-:Y:S01]  /*f2b0*/  FFMA.FTZ R233, R249, R238, R74 ;  /* 0x000000eef9e97223 */ /* 0x000fe2000001004a */
[----:B------:R-:W-:Y:S01]  /*f2c0*/  FFMA.FTZ R232, R248, R236, R72 ;  /* 0x000000ecf8e87223 */ /* 0x000fe20000010048 */
[--C-:B------:R-:W-:Y:S01]  /*f2d0*/  FADD.FTZ R249, R217, -R2.reuse ;  /* 0x80000002d9f97221 */ /* 0x100fe20000010000 */
[----:B------:R-:W-:-:S03]  /*f2e0*/  FADD.FTZ R248, R219, -R2 ;  /* 0x80000002dbf87221 */ /* 0x000fc60000010000 */
[C---:B------:R-:W-:Y:S01]  /*f2f0*/  FMUL.FTZ R249, R4.reuse, R249 ;  /* 0x000000f904f97220 */ /* 0x040fe20000410000 */
[----:B------:R-:W-:-:S03]  /*f300*/  FMUL.FTZ R248, R4, R248 ;  /* 0x000000f804f87220 */ /* 0x000fc60000410000 */
[----:B------:R-:W-:Y:S01]  /*f310*/  FFMA.FTZ R249, R249, R237, R73 ;  /* 0x000000edf9f97223 */ /* 0x000fe20000010049 */
[----:B------:R-:W-:-:S04]  /*f320*/  FFMA.FTZ R248, R248, R239, R75 ;  /* 0x000000eff8f87223 */ /* 0x000fc8000001004b */
[----:B------:R-:W-:Y:S02]  /*f330*/  F2FP.BF16.F32.PACK_AB R232, R249, R232 ;  /* 0x000000e8f9e8723e */ /* 0x000fe400000010ff */
[----:B------:R-:W-:Y:S01]  /*f340*/  F2FP.BF16.F32.PACK_AB R233, R248, R233 ;  /* 0x000000e9f8e9723e */ /* 0x000fe200000010ff */
[C---:B0-----:R-:W-:Y:S01]  /*f350*/  IMAD.WIDE.U32 R248, R5.reuse, 0x10, R250 ;  /* 0x0000001005f87825 */ /* 0x041fe200078e00fa */
[----:B------:R-:W-:-:S04]  /*f360*/  IADD3 R5, PT, PT, R5, 0x20, RZ ;  /* 0x0000002005057810 */ /* 0x000fc80007ffe0ff */
[----:B------:R3:W-:Y:S03]  /*f370*/  STG.E.128 desc[UR6][R248.64], R232 ;  /* 0x000000e8f8007986 */ /* 0x0007e6000c101d06 */
.L_x_17425:
[----:B------:R-:W-:Y:S05]  /*f380*/  BSYNC.RECONVERGENT B0 ;  /* 0x0000000000007941 */ /* 0x000fea0003800200 */
.L_x_17424:
[----:B------:R-:W-:Y:S01]  /*f390*/  ISETP.GE.U32.AND P0, PT, R0, 0x100, PT ;  /* 0x000001000000780c */ /* 0x000fe20003f06070 */
[----:B------:R-:W-:-:S12]  /*f3a0*/  BSSY.RECONVERGENT B0, `(.L_x_17426) ;  /* 0x0000034000007945 */ /* 0x000fd80003800200 */
[----:B------:R-:W-:Y:S05]  /*f3b0*/  @!P0 BRA `(.L_x_17427) ;  /* 0x0000000000c88947 */ /* 0x000fea0003800000 */
[--C-:B------:R-:W-:Y:S01]  /*f3c0*/  FADD.FTZ R250, R224, -R2.reuse ;  /* 0x80000002e0fa7221 */ /* 0x100fe20000010000 */
[--C-:B0123--:R-:W-:Y:S01]  /*f3d0*/  FADD.FTZ R249, R225, -R2.reuse ;  /* 0x80000002e1f97221 */ /* 0x10ffe20000010000 */
[--C-:B------:R-:W-:Y:S01]  /*f3e0*/  FADD.FTZ R7, R226, -R2.reuse ;  /* 0x80000002e2077221 */ /* 0x100fe20000010000 */
[--C-:B------:R-:W-:Y:S01]  /*f3f0*/  FADD.FTZ R248, R227, -R2.reuse ;  /* 0x80000002e3f87221 */ /* 0x100fe20000010000 */
[----:B------:R0:W-:Y:S01]  /*f400*/  STL [R1+0x184], R3 ;  /* 0x0001840301007387 */ /* 0x0001e20000100800 */
[--C-:B------:R-:W-:Y:S01]  /*f410*/  FADD.FTZ R235, R228, -R2.reuse ;  /* 0x80000002e4eb7221 */ /* 0x100fe20000010000 */
[--C-:B------:R-:W-:Y:S01]  /*f420*/  FADD.FTZ R234, R229, -R2.reuse ;  /* 0x80000002e5ea7221 */ /* 0x100fe20000010000 */
[--C-:B------:R-:W-:Y:S01]  /*f430*/  FADD.FTZ R232, R230, -R2.reuse ;  /* 0x80000002e6e87221 */ /* 0x100fe20000010000 */
[----:B------:R1:W-:Y:S01]  /*f440*/  STL [R1+0x180], R0 ;  /* 0x0001800001007387 */ /* 0x0003e20000100800 */
[----:B------:R-:W-:Y:S01]  /*f450*/  FADD.FTZ R233, R231, -R2 ;  /* 0x80000002e7e97221 */ /* 0x000fe20000010000 */
[C---:B------:R-:W-:Y:S01]  /*f460*/  FMUL.FTZ R7, R4.reuse, R7 ;  /* 0x0000000704077220 */ /* 0x040fe20000410000 */
[C---:B------:R-:W-:Y:S01]  /*f470*/  FMUL.FTZ R2, R4.reuse, R248 ;  /* 0x000000f804027220 */ /* 0x040fe20000410000 */
[C---:B------:R-:W-:Y:S01]  /*f480*/  FMUL.FTZ R251, R4.reuse, R234 ;  /* 0x000000ea04fb7220 */ /* 0x040fe20000410000 */
[C---:B------:R-:W-:Y:S01]  /*f490*/  FMUL.FTZ R252, R4.reuse, R232 ;  /* 0x000000e804fc7220 */ /* 0x040fe20000410000 */
[C---:B0-----:R-:W-:Y:S01]  /*f4a0*/  FMUL.FTZ R3, R4.reuse, R250 ;  /* 0x000000fa04037220 */ /* 0x041fe20000410000 */
[----:B------:R-:W-:Y:S01]  /*f4b0*/  FMUL.FTZ R250, R4, R235 ;  /* 0x000000eb04fa7220 */ /* 0x000fe20000410000 */
[----:B------:R-:W-:Y:S01]  /*f4c0*/  FFMA.FTZ R234, R2, R135, R147 ;  /* 0x0000008702ea7223 */ /* 0x000fe20000010093 */
[----:B------:R-:W-:Y:S01]  /*f4d0*/  FFMA.FTZ R248, R252, R138, R142 ;  /* 0x0000008afcf87223 */ /* 0x000fe2000001008e */
[C---:B-1----:R-:W-:Y:S01]  /*f4e0*/  FMUL.FTZ R0, R4.reuse, R249 ;  /* 0x000000f904007220 */ /* 0x042fe20000410000 */
[----:B------:R-:W-:Y:S01]  /*f4f0*/  FMUL.FTZ R4, R4, R233 ;  /* 0x000000e904047220 */ /* 0x000fe20000410000 */
[----:B------:R-:W-:Y:S01]  /*f500*/  FFMA.FTZ R232, R3, R132, R144 ;  /* 0x0000008403e87223 */ /* 0x000fe20000010090 */
[----:B------:R-:W-:Y:S01]  /*f510*/  FFMA.FTZ R233, R7, R134, R146 ;  /* 0x0000008607e97223 */ /* 0x000fe20000010092 */
[----:B------:R-:W-:-:S04]  /*f520*/  FFMA.FTZ R235, R0, R133, R145 ;  /* 0x0000008500eb7223 */ /* 0x000fc80000010091 */
[----:B------:R-:W-:Y:S01]  /*f530*/  F2FP.BF16.F32.PACK_AB R233, R234, R233 ;  /* 0x000000e9eae9723e */ /* 0x000fe200000010ff */
[----:B------:R-:W-:Y:S01]  /*f540*/  FFMA.FTZ R234, R250, R136, R140 ;  /* 0x00000088faea7223 */ /* 0x000fe2000001008c */
[----:B------:R-:W-:Y:S01]  /*f550*/  F2FP.BF16.F32.PACK_AB R232, R235, R232 ;  /* 0x000000e8ebe8723e */ /* 0x000fe200000010ff */
[----:B------:R-:W-:-:S05]  /*f560*/  FFMA.FTZ R235, R251, R137, R141 ;  /* 0x00000089fbeb7223 */ /* 0x000fca000001008d */
[----:B------:R-:W-:Y:S01]  /*f570*/  F2FP.BF16.F32.PACK_AB R234, R235, R234 ;  /* 0x000000eaebea723e */ /* 0x000fe200000010ff */
[C---:B------:R-:W-:Y:S01]  /*f580*/  FFMA.FTZ R235, R4.reuse, R139, R143 ;  /* 0x0000008b04eb7223 */ /* 0x040fe2000001008f */
[----:B------:R-:W-:-:S04]  /*f590*/  FFMA.FTZ R4, R4, R131, R151 ;  /* 0x0000008304047223 */ /* 0x000fc80000010097 */
[----:B------:R-:W-:Y:S02]  /*f5a0*/  F2FP.BF16.F32.PACK_AB R235, R235, R248 ;  /* 0x000000f8ebeb723e */ /* 0x000fe400000010ff */
[----:B------:R-:W0:Y:S02]  /*f5b0*/  LDC.64 R248, c[0x0][0x428] ;  /* 0x00010a00fff87b82 */ /* 0x000e240000000a00 */
[----:B0-----:R-:W-:-:S05]  /*f5c0*/  IMAD.WIDE.U32 R248, R5, 0x10, R248 ;  /* 0x0000001005f87825 */ /* 0x001fca00078e00f8 */
[----:B------:R0:W-:Y:S02]  /*f5d0*/  STG.E.128 desc[UR6][R248.64], R232 ;  /* 0x000000e8f8007986 */ /* 0x0001e4000c101d06 */
[----:B0-----:R-:W-:Y:S01]  /*f5e0*/  FFMA.FTZ R235, R252, R130, R150 ;  /* 0x00000082fceb7223 */ /* 0x001fe20000010096 */
[----:B------:R-:W-:-:S04]  /*f5f0*/  FFMA.FTZ R248, R0, R125, R153 ;  /* 0x0000007d00f87223 */ /* 0x000fc80000010099 */
[----:B------:R-:W-:Y:S01]  /*f600*/  F2FP.BF16.F32.PACK_AB R235, R4, R235 ;  /* 0x000000eb04eb723e */ /* 0x000fe200000010ff */
[----:B------:R-:W-:Y:S02]  /*f610*/  FFMA.FTZ R4, R3, R124, R152 ;  /* 0x0000007c03047223 */ /* 0x000fe40000010098 */
[----:B------:R4:W5:Y:S01]  /*f620*/  LDL.LU R3, [R1+0x184] ;  /* 0x0001840001037983 */ /* 0x0009620000300800 */
[----:B------:R-:W-:Y:S01]  /*f630*/  FFMA.FTZ R234, R250, R128, R148 ;  /* 0x00000080faea7223 */ /* 0x000fe20000010094 */
[----:B------:R-:W-:Y:S01]  /*f640*/  FFMA.FTZ R232, R251, R129, R149 ;  /* 0x00000081fbe87223 */ /* 0x000fe20000010095 */
[----:B------:R-:W-:Y:S01]  /*f650*/  FFMA.FTZ R7, R7, R126, R154 ;  /* 0x0000007e07077223 */ /* 0x000fe2000001009a */
[----:B------:R4:W5:Y:S01]  /*f660*/  LDL.LU R0, [R1+0x180] ;  /* 0x0001800001007983 */ /* 0x0009620000300800 */
[----:B------:R-:W0:Y:S01]  /*f670*/  LDC.64 R250, c[0x0][0x430] ;  /* 0x00010c00fffa7b82 */ /* 0x000e220000000a00 */
[----:B------:R-:W-:Y:S01]  /*f680*/  FFMA.FTZ R2, R2, R127, R155 ;  /* 0x0000007f02027223 */ /* 0x000fe2000001009b */
[----:B------:R-:W-:-:S02]  /*f690*/  F2FP.BF16.F32.PACK_AB R234, R232, R234 ;  /* 0x000000eae8ea723e */ /* 0x000fc400000010ff */
[----:B------:R-:W-:Y:S02]  /*f6a0*/  F2FP.BF16.F32.PACK_AB R232, R248, R4 ;  /* 0x00000004f8e8723e */ /* 0x000fe400000010ff */
[----:B------:R-:W-:Y:S01]  /*f6b0*/  F2FP.BF16.F32.PACK_AB R233, R2, R7 ;  /* 0x0000000702e9723e */ /* 0x000fe200000010ff */
[----:B0-----:R-:W-:-:S05]  /*f6c0*/  IMAD.WIDE.U32 R4, R5, 0x10, R250 ;  /* 0x0000001005047825 */ /* 0x001fca00078e00fa */
[----:B------:R4:W-:Y:S02]  /*f6d0*/  STG.E.128 desc[UR6][R4.64], R232 ;  /* 0x000000e804007986 */ /* 0x0009e4000c101d06 */
.L_x_17427:
[----:B------:R-:W-:Y:S05]  /*f6e0*/  BSYNC.RECONVERGENT B0 ;  /* 0x0000000000007941 */ /* 0x000fea0003800200 */
.L_x_17426:
[----:B0---4-:R-:W0:Y:S02]  /*f6f0*/  LDC.64 R4, c[0x0][0x380] ;  /* 0x0000e000ff047b82 */ /* 0x011e240000000a00 */
[----:B0-----:R-:W-:-:S04]  /*f700*/  LEA R6, R4, R6, 0x2 ;  /* 0x0000000604067211 */ /* 0x001fc800078e10ff */
[----:B------:R-:W-:-:S13]  /*f710*/  ISETP.GE.AND P0, PT, R6, R5, PT ;  /* 0x000000050600720c */ /* 0x000fda0003f06270 */
[----:B------:R-:W-:Y:S05]  /*f720*/  @!P0 BRA `(.L_x_17428) ;  /* 0xffffff88000c8947 */ /* 0x000fea000383ffff */
[----:B------:R-:W-:Y:S05]  /*f730*/  EXIT ;  /* 0x000000000000794d */ /* 0x000fea0003800000 */
.L_x_17411:
[----:B------:R-:W-:Y:S01]  /*f740*/  HFMA2 R4, -RZ, RZ, 0, 1.847743988037109375e-06 ;  /* 0x0000001fff047431 */ /* 0x000fe200000001ff */
[----:B------:R-:W-:Y:S01]  /*f750*/  BSSY B0, `(.L_x_17429) ;  /* 0x0000007000007945 */ /* 0x000fe20003800000 */
[----:B------:R-:W-:Y:S01]  /*f760*/  MOV R235, R7 ;  /* 0x0000000700eb7202 */ /* 0x000fe20000000f00 */
[----:B0-234-:R-:W-:Y:S01]  /*f770*/  IMAD.MOV.U32 R232, RZ, RZ, 0x1 ;  /* 0x00000001ffe87424 */ /* 0x01dfe200078e00ff */
[----:B------:R-:W-:-:S07]  /*f780*/  MOV R2, 0xffffffff ;  /* 0xffffffff00027802 */ /* 0x000fce0000000f00 */
[----:B-----5:R-:W-:Y:S05]  /*f790*/  WARPSYNC.COLLECTIVE R2, `(.L_x_17430) ;  /* 0x0000000002087348 */ /* 0x020fea0003c00000 */
[----:B------:R0:W1:Y:S02]  /*f7a0*/  SHFL.BFLY P6, R2, R235, R232, R4 ;  /* 0x0c0000e8eb027389 */ /* 0x00006400000c0004 */
[----:B01---5:R-:W-:Y:S05]  /*f7b0*/  ENDCOLLECTIVE ;  /* 0x000000000000791b */ /* 0x023fea0003800000 */
.L_x_17430:
[----:B------:R-:W-:Y:S05]  /*f7c0*/  BSYNC B0 ;  /* 0x0000000000007941 */ /* 0x000fea0003800000 */
.L_x_17429:
        /* <DEDUP_REMOVED lines=9> */
.L_x_17431:
[----:B------:R-:W-:Y:S02]  /*f860*/  IMAD.MOV.U32 R232, RZ, RZ, 0x4 ;  /* 0x00000004ffe87424 */ /* 0x000fe400078e00ff */
[----:B------:R-:W-:Y:S01]  /*f870*/  FADD.FTZ R7, R7, R2 ;  /* 0x0000000207077221 */ /* 0x000fe20000010000 */
[----:B------:R-:W-:-:S04]  /*f880*/  MOV R2, 0xffffffff ;  /* 0xffffffff00027802 */ /* 0x000fc80000000f00 */
[----:B------:R-:W-:-:S07]  /*f890*/  MOV R235, R7 ;  /* 0x0000000700eb7202 */ /* 0x000fce0000000f00 */
[----:B------:R-:W-:Y:S05]  /*f8a0*/  WARPSYNC.COLLECTIVE R2, `(.L_x_17432) ;  /* 0x0000000002087348 */ /* 0x000fea0003c00000 */
[----:B------:R0:W1:Y:S02]  /*f8b0*/  SHFL.BFLY P6, R2, R235, R232, R4 ;  /* 0x0c0000e8eb027389 */ /* 0x00006400000c0004 */
[----:B01----:R-:W-:Y:S05]  /*f8c0*/  ENDCOLLECTIVE ;  /* 0x000000000000791b */ /* 0x003fea0003800000 */
.L_x_17432:
[----:B------:R-:W-:Y:S02]  /*f8d0*/  HFMA2 R232, -RZ, RZ, 0, 4.76837158203125e-07 ;  /* 0x00000008ffe87431 */ /* 0x000fe400000001ff */
[----:B------:R-:W-:Y:S01]  /*f8e0*/  FADD.FTZ R7, R7, R2 ;  /* 0x0000000207077221 */ /* 0x000fe20000010000 */
[----:B------:R-:W-:-:S04]  /*f8f0*/  IMAD.MOV.U32 R2, RZ, RZ, -0x1 ;  /* 0xffffffffff027424 */ /* 0x000fc800078e00ff */
[----:B------:R-:W-:-:S07]  /*f900*/  MOV R235, R7 ;  /* 0x0000000700eb7202 */ /* 0x000fce0000000f00 */
[----:B------:R-:W-:Y:S05]  /*f910*/  WARPSYNC.COLLECTIVE R2, `(.L_x_17433) ;  /* 0x0000000002087348 */ /* 0x000fea0003c00000 */
[----:B------:R0:W1:Y:S02]  /*f920*/  SHFL.BFLY P6, R2, R235, R232, R4 ;  /* 0x0c0000e8eb027389 */ /* 0x00006400000c0004 */
[----:B01----:R-:W-:Y:S05]  /*f930*/  ENDCOLLECTIVE ;  /* 0x000000000000791b */ /* 0x003fea0003800000 */
.L_x_17433:
[----:B------:R-:W-:Y:S02]  /*f940*/  HFMA2 R232, -RZ, RZ, 0, 9.5367431640625e-07 ;  /* 0x00000010ffe87431 */ /* 0x000fe400000001ff */
[----:B------:R-:W-:Y:S01]  /*f950*/  FADD.FTZ R7, R7, R2 ;  /* 0x0000000207077221 */ /* 0x000fe20000010000 */
[----:B------:R-:W-:-:S04]  /*f960*/  MOV R2, 0xffffffff ;  /* 0xffffffff00027802 */ /* 0x000fc80000000f00 */
[----:B------:R-:W-:-:S07]  /*f970*/  MOV R235, R7 ;  /* 0x0000000700eb7202 */ /* 0x000fce0000000f00 */
[----:B------:R-:W-:Y:S05]  /*f980*/  WARPSYNC.COLLECTIVE R2, `(.L_x_17434) ;  /* 0x0000000002087348 */ /* 0x000fea0003c00000 */
[----:B------:R0:W1:Y:S02]  /*f990*/  SHFL.BFLY P6, R2, R235, R232, R4 ;  /* 0x0c0000e8eb027389 */ /* 0x00006400000c0004 */
[----:B01----:R-:W-:Y:S05]  /*f9a0*/  ENDCOLLECTIVE ;  /* 0x000000000000791b */ /* 0x003fea0003800000 */
.L_x_17434:
[----:B------:R-:W-:Y:S02]  /*f9b0*/  HFMA2 R232, -RZ, RZ, 0, 5.9604644775390625e-08 ;  /* 0x00000001ffe87431 */ /* 0x000fe400000001ff */
        /* <DEDUP_REMOVED lines=133> */
[----:B------:R-:W-:Y:S02]  /*10210*/  MOV R2, 0xffffffff ;  /* 0xffffffff00027802 */ /* 0x000fe40000000f00 */
[----:B------:R-:W-:Y:S01]  /*10220*/  MOV R4, 0x1f ;  /* 0x0000001f00047802 */ /* 0x000fe20000000f00 */
[----:B------:R-:W-:-:S07]  /*10230*/  IMAD.MOV.U32 R235, RZ, RZ, R233 ;  /* 0x000000ffffeb7224 */ /* 0x000fce00078e00e9 */
[----:B------:R-:W-:Y:S05]  /*10240*/  WARPSYNC.COLLECTIVE R2, `(.L_x_17435) ;  /* 0x0000000002087348 */ /* 0x000fea0003c00000 */
[----:B------:R0:W1:Y:S02]  /*10250*/  SHFL.BFLY P6, R2, R235, R232, R4 ;  /* 0x0c0000e8eb027389 */ /* 0x00006400000c0004 */
[----:B01----:R-:W-:Y:S05]  /*10260*/  ENDCOLLECTIVE ;  /* 0x000000000000791b */ /* 0x003fea0003800000 */
.L_x_17435:
[----:B------:R-:W-:Y:S02]  /*10270*/  HFMA2 R232, -RZ, RZ, 0, 1.1920928955078125e-07 ;  /* 0x00000002ffe87431 */ /* 0x000fe400000001ff */
[----:B------:R-:W-:Y:S01]  /*10280*/  FADD.FTZ R233, R233, R2 ;  /* 0x00000002e9e97221 */ /* 0x000fe20000010000 */
[----:B------:R-:W-:-:S03]  /*10290*/  MOV R2, 0xffffffff ;  /* 0xffffffff00027802 */ /* 0x000fc60000000f00 */
[----:B------:R-:W-:-:S07]  /*102a0*/  IMAD.MOV.U32 R235, RZ, RZ, R233 ;  /* 0x000000ffffeb7224 */ /* 0x000fce00078e00e9 */
[----:B------:R-:W-:Y:S05]  /*102b0*/  WARPSYNC.COLLECTIVE R2, `(.L_x_17436) ;  /* 0x0000000002087348 */ /* 0x000fea0003c00000 */
[----:B------:R0:W1:Y:S02]  /*102c0*/  SHFL.BFLY P6, R2, R235, R232, R4 ;  /* 0x0c0000e8eb027389 */ /* 0x00006400000c0004 */
[----:B01----:R-:W-:Y:S05]  /*102d0*/  ENDCOLLECTIVE ;  /* 0x000000000000791b */ /* 0x003fea0003800000 */
.L_x_17436:
[----:B------:R-:W-:Y:S02]  /*102e0*/  IMAD.MOV.U32 R232, RZ, RZ, 0x4 ;  /* 0x00000004ffe87424 */ /* 0x000fe400078e00ff */
[----:B------:R-:W-:Y:S01]  /*102f0*/  FADD.FTZ R233, R233, R2 ;  /* 0x00000002e9e97221 */ /* 0x000fe20000010000 */
[----:B------:R-:W-:-:S04]  /*10300*/  MOV R2, 0xffffffff ;  /* 0xffffffff00027802 */ /* 0x000fc80000000f00 */
[----:B------:R-:W-:-:S07]  /*10310*/  MOV R235, R233 ;  /* 0x000000e900eb7202 */ /* 0x000fce0000000f00 */
[----:B------:R-:W-:Y:S05]  /*10320*/  WARPSYNC.COLLECTIVE R2, `(.L_x_17437) ;  /* 0x0000000002087348 */ /* 0x000fea0003c00000 */
[----:B------:R0:W1:Y:S02]  /*10330*/  SHFL.BFLY P6, R2, R235, R232, R4 ;  /* 0x0c0000e8eb027389 */ /* 0x00006400000c0004 */
[----:B01----:R-:W-:Y:S05]  /*10340*/  ENDCOLLECTIVE ;  /* 0x000000000000791b */ /* 0x003fea0003800000 */
.L_x_17437:
[----:B------:R-:W-:Y:S02]  /*10350*/  HFMA2 R232, -RZ, RZ, 0, 4.76837158203125e-07 ;  /* 0x00000008ffe87431 */ /* 0x000fe400000001ff */
[----:B------:R-:W-:Y:S01]  /*10360*/  FADD.FTZ R233, R233, R2 ;  /* 0x00000002e9e97221 */ /* 0x000fe20000010000 */
[----:B------:R-:W-:-:S04]  /*10370*/  IMAD.MOV.U32 R2, RZ, RZ, -0x1 ;  /* 0xffffffffff027424 */ /* 0x000fc800078e00ff */
[----:B------:R-:W-:-:S07]  /*10380*/  MOV R235, R233 ;  /* 0x000000e900eb7202 */ /* 0x000fce0000000f00 */
[----:B------:R-:W-:Y:S05]  /*10390*/  WARPSYNC.COLLECTIVE R2, `(.L_x_17438) ;  /* 0x0000000002087348 */ /* 0x000fea0003c00000 */
[----:B------:R0:W1:Y:S02]  /*103a0*/  SHFL.BFLY P6, R2, R235, R232, R4 ;  /* 0x0c0000e8eb027389 */ /* 0x00006400000c0004 */
[----:B01----:R-:W-:Y:S05]  /*103b0*/  ENDCOLLECTIVE ;  /* 0x000000000000791b */ /* 0x003fea0003800000 */
.L_x_17438:
[----:B------:R-:W-:Y:S02]  /*103c0*/  HFMA2 R232, -RZ, RZ, 0, 9.5367431640625e-07 ;  /* 0x00000010ffe87431 */ /* 0x000fe400000001ff */
[----:B------:R-:W-:Y:S01]  /*103d0*/  FADD.FTZ R233, R233, R2 ;  /* 0x00000002e9e97221 */ /* 0x000fe20000010000 */
[----:B------:R-:W-:-:S04]  /*103e0*/  MOV R2, 0xffffffff ;  /* 0xffffffff00027802 */ /* 0x000fc80000000f00 */
[----:B------:R-:W-:-:S07]  /*103f0*/  MOV R235, R233 ;  /* 0x000000e900eb7202 */ /* 0x000fce0000000f00 */
[----:B------:R-:W-:Y:S05]  /*10400*/  WARPSYNC.COLLECTIVE R2, `(.L_x_17439) ;  /* 0x0000000002087348 */ /* 0x000fea0003c00000 */
[----:B------:R0:W1:Y:S02]  /*10410*/  SHFL.BFLY P6, R2, R235, R232, R4 ;  /* 0x0c0000e8eb027389 */ /* 0x00006400000c0004 */
[----:B01----:R-:W-:Y:S05]  /*10420*/  ENDCOLLECTIVE ;  /* 0x000000000000791b */ /* 0x003fea0003800000 */
.L_x_17439:
[----:B------:R-:W-:Y:S05]  /*10430*/  BRA `(.L_x_17440) ;  /* 0xffffffcc00787947 */ /* 0x000fea000383ffff */
.L_x_17441:
        /* <DEDUP_REMOVED lines=12> */
.L_x_43884:


//--------------------- .text._ZN10layer_norm31ln_parallel_residual_fwd_kernelINS_13Kernel_traitsIf13__nv_bfloat16fS2_fjLj2048ELj1ELj4ELj1ELj16ENS_18Kernel_traits_baseILj2048EfS2_fS2_fjLj128EEEEELb0ELb0ELb1EEEvNS_9FwdParamsE --------------------------
	.section	.text._ZN10layer_norm31ln_parallel_residual_fwd_kernelINS_13Kernel_traitsIf13__nv_bfloat16fS2_fjLj2048ELj1ELj4ELj1ELj16ENS_18Kernel_traits_baseILj2048EfS2_fS2_fjLj128EEEEELb0ELb0ELb1EEEvNS_9FwdParamsE,"ax",@progbits
	.align	128
        .global         _ZN10layer_norm31ln_parallel_residual_fwd_kernelINS_13Kernel_traitsIf13__nv_bfloat16fS2_fjLj2048ELj1ELj4ELj1ELj16ENS_18Kernel_traits_baseILj2048EfS2_fS2_fjLj128EEEEELb0ELb0ELb1EEEvNS_9FwdParamsE
        .type           _ZN10layer_norm31ln_parallel_residual_fwd_kernelINS_13Kernel_traitsIf13__nv_bfloat16fS2_fjLj2048ELj1ELj4ELj1ELj16ENS_18Kernel_traits_baseILj2048EfS2_fS2_fjLj128EEEEELb0ELb0ELb1EEEvNS_9FwdParamsE,@function
        .size           _ZN10layer_norm31ln_parallel_residual_fwd_kernelINS_13Kernel_traitsIf13__nv_bfloat16fS2_fjLj2048ELj1ELj4ELj1ELj16ENS_18Kernel_traits_baseILj2048EfS2_fS2_fjLj128EEEEELb0ELb0ELb1EEEvNS_9FwdParamsE,(.L_x_43885 - _ZN10layer_norm31ln_parallel_residual_fwd_kernelINS_13Kernel_traitsIf13__nv_bfloat16fS2_fjLj2048ELj1ELj4ELj1ELj16ENS_18Kernel_traits_baseILj2048EfS2_fS2_fjLj128EEEEELb0ELb0ELb1EEEvNS_9FwdParamsE)
        .other          _ZN10layer_norm31ln_parallel_residual_fwd_kernelINS_13Kernel_traitsIf13__nv_bfloat16fS2_fjLj2048ELj1ELj4ELj1ELj16ENS_18Kernel_traits_baseILj2048EfS2_fS2_fjLj128EEEEELb0ELb0ELb1EEEvNS_9FwdParamsE,@"STO_CUDA_ENTRY STV_DEFAULT"
_ZN10layer_norm31ln_parallel_residual_fwd_kernelINS_13Kernel_traitsIf13__nv_bfloat16fS2_fjLj2048ELj1ELj4ELj1ELj16ENS_18Kernel_traits_baseILj2048EfS2_fS2_fjLj128EEEEELb0ELb0ELb1EEEvNS_9FwdParamsE:
.text._ZN10layer_norm31ln_parallel_residual_fwd_kernelINS_13Kernel_traitsIf13__nv_bfloat16fS2_fjLj2048ELj1ELj4ELj1ELj16ENS_18Kernel_traits_baseILj2048EfS2_fS2_fjLj128EEEEELb0ELb0ELb1EEEvNS_9FwdParamsE:
        /* <DEDUP_REMOVED lines=9> */
[----:B------:R1:W-:Y:S01]  /*0090*/  STL [R1+0x174], RZ ;  /* 0x000174ff01007387 */ /* 0x0003e20000100800 */
[----:B------:R-:W2:Y:S03]  /*00a0*/  LDCU.64 UR4, c[0x0][0x440] ;  /* 0x00008800ff0477ac */ /* 0x000ea60008000a00 */
[----:B------:R1:W-:Y:S04]  /*00b0*/  STL [R1+0x170], RZ ;  /* 0x000170ff01007387 */ /* 0x0003e80000100800 */
[----:B------:R1:W-:Y:S04]  /*00c0*/  STL [R1+0x16c], RZ ;  /* 0x00016cff01007387 */ /* 0x0003e80000100800 */
[----:B------:R1:W-:Y:S04]  /*00d0*/  STL [R1+0x168], RZ ;  /* 0x000168ff01007387 */ /* 0x0003e80000100800 */
[----:B------:R1:W-:Y:S01]  /*00e0*/  STL [R1+0x164], RZ ;  /* 0x000164ff01007387 */ /* 0x0003e20000100800 */
[----:B--2---:R-:W-:-:S03]  /*00f0*/  UISETP.NE.U32.AND UP0, UPT, UR4, URZ, UPT ;  /* 0x000000ff0400728c */ /* 0x004fc6000bf05070 */
        /* <DEDUP_REMOVED lines=61> */
[----:B------:R-:W2:Y:S08]  /*04d0*/  LDC.64 R2, c[0x0][0x3d0] ;  /* 0x0000f400ff027b82 */ /* 0x000eb00000000a00 */
[----:B------:R-:W3:Y:S01]  /*04e0*/  LDC.64 R112, c[0x0][0x3d8] ;  /* 0x0000f600ff707b82 */ /* 0x000ee20000000a00 */
[----:B--2---:R-:W-:-:S05]  /*04f0*/  IMAD.WIDE.U32 R2, R168, 0x20, R2 ;  /* 0x00000020a8027825 */ /* 0x004fca00078e0002 */
[----:B0-----:R-:W2:Y:S01]  /*0500*/  LDG.E.128 R100, desc[UR6][R2.64] ;  /* 0x0000000602647981 */ /* 0x001ea2000c1e1d00 */
[----:B---3--:R-:W-:-:S03]  /*0510*/  IMAD.WIDE.U32 R112, R168, 0x20, R112 ;  /* 0x00000020a8707825 */ /* 0x008fc600078e0070 */
[----:B------:R-:W3:Y:S04]  /*0520*/  LDG.E.128 R104, desc[UR6][R2.64+0x10] ;  /* 0x0000100602687981 */ /* 0x000ee8000c1e1d00 */
[----:B------:R-:W4:Y:S04]  /*0530*/  LDG.E.128 R116, desc[UR6][R2.64+0x400] ;  /* 0x0004000602747981 */ /* 0x000f28000c1e1d00 */
[----:B------:R-:W4:Y:S04]  /*0540*/  LDG.E.128 R108, desc[UR6][R2.64+0x410] ;  /* 0x00041006026c7981 */ /* 0x000f28000c1e1d00 */
[----:B------:R-:W4:Y:S04]  /*0550*/  LDG.E.128 R128, desc[UR6][R112.64] ;  /* 0x0000000670807981 */ /* 0x000f28000c1e1d00 */
[----:B------:R-:W4:Y:S04]  /*0560*/  LDG.E.128 R120, desc[UR6][R112.64+0x10] ;  /* 0x0000100670787981 */ /* 0x000f28000c1e1d00 */
[----:B------:R-:W4:Y:S04]  /*0570*/  LDG.E.128 R124, desc[UR6][R112.64+0x400] ;  /* 0x00040006707c7981 */ /* 0x000f28000c1e1d00 */
[----:B------:R-:W5:Y:S04]  /*0580*/  LDG.E.128 R4, desc[UR6][R2.64+0x800] ;  /* 0x0008000602047981 */ /* 0x000f68000c1e1d00 */
        /* <DEDUP_REMOVED lines=10> */
[----:B------:R-:W5:Y:S01]  /*0630*/  LDG.E.128 R48, desc[UR6][R2.64+0x1c10] ;  /* 0x001c100602307981 */ /* 0x000f62000c1e1d00 */
[----:B------:R-:W-:-:S02]  /*0640*/  CS2R R114, SRZ ;  /* 0x0000000000727805 */ /* 0x000fc4000001ff00 */
[----:B------:R-:W-:Y:S02]  /*0650*/  CS2R R134, SRZ ;  /* 0x0000000000867805 */ /* 0x000fe4000001ff00 */
[----:B------:R-:W-:Y:S01]  /*0660*/  CS2R R132, SRZ ;  /* 0x0000000000847805 */ /* 0x000fe2000001ff00 */
[----:B------:R-:W5:Y:S01]  /*0670*/  LDG.E.128 R52, desc[UR6][R112.64+0x410] ;  /* 0x0004100670347981 */ /* 0x000f62000c1e1d00 */
[----:B------:R-:W-:Y:S02]  /*0680*/  CS2R R138, SRZ ;  /* 0x00000000008a7805 */ /* 0x000fe4000001ff00 */
[----:B------:R-:W-:Y:S02]  /*0690*/  CS2R R136, SRZ ;  /* 0x0000000000887805 */ /* 0x000fe4000001ff00 */
[----:B------:R-:W-:Y:S01]  /*06a0*/  CS2R R142, SRZ ;  /* 0x00000000008e7805 */ /* 0x000fe2000001ff00 */
        /* <DEDUP_REMOVED lines=17> */
[----:B------:R-:W-:-:S03]  /*07c0*/  CS2R R164, SRZ ;  /* 0x0000000000a47805 */ /* 0x000fc6000001ff00 */
[----:B------:R-:W5:Y:S04]  /*07d0*/  LDG.E.128 R76, desc[UR6][R112.64+0x1010] ;  /* 0x00101006704c7981 */ /* 0x000f68000c1e1d00 */
[----:B------:R-:W5:Y:S04]  /*07e0*/  LDG.E.128 R80, desc[UR6][R112.64+0x1400] ;  /* 0x0014000670507981 */ /* 0x000f68000c1e1d00 */
[----:B------:R-:W5:Y:S04]  /*07f0*/  LDG.E.128 R84, desc[UR6][R112.64+0x1410] ;  /* 0x0014100670547981 */ /* 0x000f68000c1e1d00 */
[----:B------:R-:W5:Y:S04]  /*0800*/  LDG.E.128 R88, desc[UR6][R112.64+0x1800] ;  /* 0x0018000670587981 */ /* 0x000f68000c1e1d00 */
[----:B------:R-:W5:Y:S04]  /*0810*/  LDG.E.128 R92, desc[UR6][R112.64+0x1810] ;  /* 0x00181006705c7981 */ /* 0x000f68000c1e1d00 */
[----:B------:R-:W5:Y:S04]  /*0820*/  LDG.E.128 R96, desc[UR6][R112.64+0x1c00] ;  /* 0x001c000670607981 */ /* 0x000f68000c1e1d00 */
[----:B--2---:R-:W-:Y:S04]  /*0830*/  STL.64 [R1+0x68], R100 ;  /* 0x0000686401007387 */ /* 0x004fe80000100a00 */
[----:B------:R-:W-:Y:S04]  /*0840*/  STL.64 [R1+0x70], R102 ;  /* 0x0000706601007387 */ /* 0x000fe80000100a00 */
[----:B---3--:R-:W-:Y:S04]  /*0850*/  STL.64 [R1+0x58], R104 ;  /* 0x0000586801007387 */ /* 0x008fe80000100a00 */
[----:B------:R0:W-:Y:S04]  /*0860*/  STL.64 [R1+0x60], R106 ;  /* 0x0000606a01007387 */ /* 0x0001e80000100a00 */
[----:B----4-:R-:W-:Y:S04]  /*0870*/  STL.64 [R1+0x28], R116 ;  /* 0x0000287401007387 */ /* 0x010fe80000100a00 */
[----:B------:R-:W-:Y:S04]  /*0880*/  STL.64 [R1+0x30], R118 ;  /* 0x0000307601007387 */ /* 0x000fe80000100a00 */
[----:B------:R-:W-:Y:S04]  /*0890*/  STL.64 [R1+0x18], R108 ;  /* 0x0000186c01007387 */ /* 0x000fe80000100a00 */
[----:B------:R2:W-:Y:S04]  /*08a0*/  STL.64 [R1+0x20], R110 ;  /* 0x0000206e01007387 */ /* 0x0005e80000100a00 */
[----:B------:R-:W-:Y:S04]  /*08b0*/  STL.64 [R1+0x48], R128 ;  /* 0x0000488001007387 */ /* 0x000fe80000100a00 */
[----:B------:R-:W-:Y:S04]  /*08c0*/  STL.64 [R1+0x50], R130 ;  /* 0x0000508201007387 */ /* 0x000fe80000100a00 */
[----:B------:R3:W-:Y:S01]  /*08d0*/  STL.64 [R1+0x38], R120 ;  /* 0x0000387801007387 */ /* 0x0007e20000100a00 */
[----:B0-----:R-:W-:-:S03]  /*08e0*/  CS2R R106, SRZ ;  /* 0x00000000006a7805 */ /* 0x001fc6000001ff00 */
[----:B------:R0:W-:Y:S01]  /*08f0*/  STL.64 [R1+0x40], R122 ;  /* 0x0000407a01007387 */ /* 0x0001e20000100a00 */
[----:B------:R-:W-:Y:S02]  /*0900*/  CS2R R104, SRZ ;  /* 0x0000000000687805 */ /* 0x000fe4000001ff00 */
[----:B--2---:R-:W-:Y:S01]  /*0910*/  CS2R R110, SRZ ;  /* 0x00000000006e7805 */ /* 0x004fe2000001ff00 */
[----:B------:R2:W-:Y:S01]  /*0920*/  STL.64 [R1+0x8], R124 ;  /* 0x0000087c01007387 */ /* 0x0005e20000100a00 */
[----:B------:R-:W-:Y:S02]  /*0930*/  CS2R R108, SRZ ;  /* 0x00000000006c7805 */ /* 0x000fe4000001ff00 */
[----:B------:R-:W-:Y:S02]  /*0940*/  CS2R R118, SRZ ;  /* 0x0000000000767805 */ /* 0x000fe4000001ff00 */
[----:B------:R-:W-:Y:S01]  /*0950*/  CS2R R116, SRZ ;  /* 0x0000000000747805 */ /* 0x000fe2000001ff00 */
[----:B------:R4:W5:Y:S01]  /*0960*/  LDG.E.128 R100, desc[UR6][R112.64+0x1c10] ;  /* 0x001c100670647981 */ /* 0x000962000c1e1d00 */
[----:B---3--:R-:W-:-:S02]  /*0970*/  CS2R R120, SRZ ;  /* 0x0000000000787805 */ /* 0x008fc4000001ff00 */
[----:B------:R-:W-:Y:S02]  /*0980*/  CS2R R130, SRZ ;  /* 0x0000000000827805 */ /* 0x000fe4000001ff00 */
[----:B------:R-:W-:Y:S01]  /*0990*/  CS2R R128, SRZ ;  /* 0x0000000000807805 */ /* 0x000fe2000001ff00 */
[----:B------:R3:W-:Y:S01]  /*09a0*/  STL.64 [R1+0x10], R126 ;  /* 0x0000107e01007387 */ /* 0x0007e20000100a00 */
[----:B0-----:R-:W-:Y:S02]  /*09b0*/  CS2R R122, SRZ ;  /* 0x00000000007a7805 */ /* 0x001fe4000001ff00 */
[----:B--2---:R-:W-:Y:S02]  /*09c0*/  CS2R R124, SRZ ;  /* 0x00000000007c7805 */ /* 0x004fe4000001ff00 */
[----:B----4-:R-:W-:Y:S02]  /*09d0*/  CS2R R112, SRZ ;  /* 0x0000000000707805 */ /* 0x010fe4000001ff00 */
[----:B---3--:R-:W-:Y:S01]  /*09e0*/  CS2R R126, SRZ ;  /* 0x00000000007e7805 */ /* 0x008fe2000001ff00 */
[----:B------:R-:W-:Y:S06]  /*09f0*/  BRA `(.L_x_17444) ;  /* 0x00000014001c7947 */ /* 0x000fec0003800000 */
.L_x_17443:
[----:B------:R-:W2:Y:S08]  /*0a00*/  LDC.64 R4, c[0x0][0x3d0] ;  /* 0x0000f400ff047b82 */ /* 0x000eb00000000a00 */
[----:B------:R-:W3:Y:S08]  /*0a10*/  LDC.64 R6, c[0x0][0x3d8] ;  /* 0x0000f600ff067b82 */ /* 0x000ef00000000a00 */
[----:B------:R-:W4:Y:S01]  /*0a20*/  LDC.64 R2, c[0x0][0x440] ;  /* 0x00011000ff027b82 */ /* 0x000f220000000a00 */
[----:B--2---:R-:W-:-:S05]  /*0a30*/  IMAD.WIDE.U32 R80, R168, 0x20, R4 ;  /* 0x00000020a8507825 */ /* 0x004fca00078e0004 */
[----:B0-----:R-:W2:Y:S01]  /*0a40*/  LDG.E.128 R100, desc[UR6][R80.64] ;  /* 0x0000000650647981 */ /* 0x001ea2000c1e1d00 */
[----:B---3--:R-:W-:-:S03]  /*0a50*/  IMAD.WIDE.U32 R104, R168, 0x20, R6 ;  /* 0x00000020a8687825 */ /* 0x008fc600078e0006 */
[----:B------:R-:W3:Y:S04]  /*0a60*/  LDG.E.128 R116, desc[UR6][R80.64+0x10] ;  /* 0x0000100650747981 */ /* 0x000ee8000c1e1d00 */
[----:B------:R-:W3:Y:S01]  /*0a70*/  LDG.E.128 R112, desc[UR6][R80.64+0x400] ;  /* 0x0004000650707981 */ /* 0x000ee2000c1e1d00 */
[----:B----4-:R-:W-:-:S03]  /*0a80*/  IMAD.WIDE.U32 R2, R168, 0x20, R2 ;  /* 0x00000020a8027825 */ /* 0x010fc600078e0002 */
        /* <DEDUP_REMOVED lines=40> */
[----:B--2---:R-:W-:Y:S04]  /*0d10*/  STL.64 [R1+0x68], R100 ;  /* 0x0000686401007387 */ /* 0x004fe80000100a00 */
[----:B------:R2:W-:Y:S04]  /*0d20*/  STL.64 [R1+0x70], R102 ;  /* 0x0000706601007387 */ /* 0x0005e80000100a00 */
[----:B---3--:R-:W-:Y:S04]  /*0d30*/  STL.64 [R1+0x58], R116 ;  /* 0x0000587401007387 */ /* 0x008fe80000100a00 */
[----:B------:R3:W-:Y:S04]  /*0d40*/  STL.64 [R1+0x60], R118 ;  /* 0x0000607601007387 */ /* 0x0007e80000100a00 */
[----:B------:R-:W-:Y:S04]  /*0d50*/  STL.64 [R1+0x28], R112 ;  /* 0x0000287001007387 */ /* 0x000fe80000100a00 */
[----:B------:R1:W-:Y:S04]  /*0d60*/  STL.64 [R1+0x30], R114 ;  /* 0x0000307201007387 */ /* 0x0003e80000100a00 */
[----:B----4-:R-:W-:Y:S04]  /*0d70*/  STL.64 [R1+0x18], R108 ;  /* 0x0000186c01007387 */ /* 0x010fe80000100a00 */
[----:B--2---:R0:W5:Y:S04]  /*0d80*/  LDG.E.128 R100, desc[UR6][R104.64+0x1c10] ;  /* 0x001c100668647981 */ /* 0x004168000c1e1d00 */
[----:B------:R2:W-:Y:S04]  /*0d90*/  STL.64 [R1+0x20], R110 ;  /* 0x0000206e01007387 */ /* 0x0005e80000100a00 */
[----:B---3--:R0:W5:Y:S04]  /*0da0*/  LDG.E.128 R116, desc[UR6][R2.64+0x1800] ;  /* 0x0018000602747981 */ /* 0x008168000c1e1d00 */
[----:B-1----:R0:W5:Y:S04]  /*0db0*/  LDG.E.128 R112, desc[UR6][R2.64+0x1810] ;  /* 0x0018100602707981 */ /* 0x002168000c1e1d00 */
[----:B--2---:R0:W5:Y:S04]  /*0dc0*/  LDG.E.128 R108, desc[UR6][R2.64+0x1c00] ;  /* 0x001c0006026c7981 */ /* 0x004168000c1e1d00 */
[----:B------:R0:W5:Y:S04]  /*0dd0*/  LDG.E.128 R104, desc[UR6][R2.64+0x1c10] ;  /* 0x001c100602687981 */ /* 0x000168000c1e1d00 */
[----:B------:R0:W-:Y:S04]  /*0de0*/  STL.64 [R1+0x48], R176 ;  /* 0x000048b001007387 */ /* 0x0001e80000100a00 */
[----:B------:R0:W-:Y:S04]  /*0df0*/  STL.64 [R1+0x50], R178 ;  /* 0x000050b201007387 */ /* 0x0001e80000100a00 */
[----:B------:R0:W-:Y:S04]  /*0e00*/  STL.64 [R1+0x38], R172 ;  /* 0x000038ac01007387 */ /* 0x0001e80000100a00 */
[----:B------:R0:W-:Y:S04]  /*0e10*/  STL.64 [R1+0x40], R174 ;  /* 0x000040ae01007387 */ /* 0x0001e80000100a00 */
[----:B------:R0:W-:Y:S04]  /*0e20*/  STL.64 [R1+0x8], R168 ;  /* 0x000008a801007387 */ /* 0x0001e80000100a00 */
[----:B------:R0:W-:Y:S01]  /*0e30*/  STL.64 [R1+0x10], R170 ;  /* 0x000010aa01007387 */ /* 0x0001e20000100a00 */
[----:B------:R-:W-:Y:S05]  /*0e40*/  BRA `(.L_x_17444) ;  /* 0x0000001000087947 */ /* 0x000fea0003800000 */
.L_x_17442:
[----:B------:R-:W1:Y:S02]  /*0e50*/  LDCU.64 UR12, c[0x0][0x440] ;  /* 0x00008800ff0c77ac */ /* 0x000e640008000a00 */
[----:B-1----:R-:W-:-:S04]  /*0e60*/  UISETP.NE.U32.AND UP0, UPT, UR12, URZ, UPT ;  /* 0x000000ff0c00728c */ /* 0x002fc8000bf05070 */
[----:B------:R-:W-:-:S09]  /*0e70*/  UISETP.NE.AND.EX UP0, UPT, UR13, URZ, UPT, UP0 ;  /* 0x000000ff0d00728c */ /* 0x000fd2000bf05300 */
[----:B------:R-:W-:Y:S05]  /*0e80*/  BRA.U !UP0, `(.L_x_17445) ;  /* 0x0000000508e87547 */ /* 0x000fea000b800000 */
[----:B------:R-:W1:Y:S01]  /*0e90*/  LDCU.128 UR8, c[0x0][0x3d0] ;  /* 0x00007a00ff0877ac */ /* 0x000e620008000c00 */
[----:B------:R-:W-:-:S04]  /*0ea0*/  SHF.L.U32 R2, R0, 0x5, RZ ;  /* 0x0000000500027819 */ /* 0x000fc800000006ff */
[----:B------:R-:W-:-:S04]  /*0eb0*/  LOP3.LUT R2, R2, 0x3e0, RZ, 0xc0, !PT ;  /* 0x000003e002027812 */ /* 0x000fc800078ec0ff */
[----:B------:R-:W-:-:S04]  /*0ec0*/  IADD3 R80, P1, PT, R2, UR4, RZ ;  /* 0x0000000402507c10 */ /* 0x000fc8000ff3e0ff */
[----:B------:R-:W-:Y:S02]  /*0ed0*/  IADD3.X R81, PT, PT, RZ, UR5, RZ, P1, !PT ;  /* 0x00000005ff517c10 */ /* 0x000fe40008ffe4ff */
[----:B-1----:R-:W-:-:S03]  /*0ee0*/  IADD3 R52, P0, PT, R2, UR8, RZ ;  /* 0x0000000802347c10 */ /* 0x002fc6000ff1e0ff */
[----:B0-----:R-:W2:Y:S01]  /*0ef0*/  LDG.E.128 R100, desc[UR6][R80.64] ;  /* 0x0000000650647981 */ /* 0x001ea2000c1e1d00 */
        /* <DEDUP_REMOVED lines=50> */
[----:B------:R-:W-:Y:S04]  /*1220*/  STL.64 [R1+0x60], R66 ;  /* 0x0000604201007387 */ /* 0x000fe80000100a00 */
[----:B---3--:R-:W-:Y:S04]  /*1230*/  STL.64 [R1+0x28], R60 ;  /* 0x0000283c01007387 */ /* 0x008fe80000100a00 */
        /* <DEDUP_REMOVED lines=34> */
[----:B-1----:R1:W5:Y:S04]  /*1460*/  LDG.E.128 R56, desc[UR6][R104.64+0x800] ;  /* 0x0008000668387981 */ /* 0x002368000c1e1d00 */
[----:B------:R1:W5:Y:S04]  /*1470*/  LDG.E.128 R60, desc[UR6][R104.64+0x810] ;  /* 0x00081006683c7981 */ /* 0x000368000c1e1d00 */
[----:B------:R1:W5:Y:S04]  /*1480*/  LDG.E.128 R64, desc[UR6][R104.64+0xc00] ;  /* 0x000c000668407981 */ /* 0x000368000c1e1d00 */
[----:B------:R1:W5:Y:S04]  /*1490*/  LDG.E.128 R68, desc[UR6][R104.64+0xc10] ;  /* 0x000c100668447981 */ /* 0x000368000c1e1d00 */
[----:B--2---:R1:W5:Y:S04]  /*14a0*/  LDG.E.128 R100, desc[UR6][R104.64+0x1c10] ;  /* 0x001c100668647981 */ /* 0x004368000c1e1d00 */
[----:B------:R2:W-:Y:S04]  /*14b0*/  STL.64 [R1+0x170], R110 ;  /* 0x0001706e01007387 */ /* 0x0005e80000100a00 */
[----:B---3--:R1:W5:Y:S04]  /*14c0*/  LDG.E.128 R164, desc[UR6][R2.64] ;  /* 0x0000000602a47981 */ /* 0x008368000c1e1d00 */
[----:B----4-:R1:W5:Y:S04]  /*14d0*/  LDG.E.128 R160, desc[UR6][R2.64+0x10] ;  /* 0x0000100602a07981 */ /* 0x010368000c1e1d00 */
        /* <DEDUP_REMOVED lines=21> */
.L_x_17445:
[----:B------:R-:W1:Y:S08]  /*1630*/  LDC.64 R4, c[0x0][0x3d0] ;  /* 0x0000f400ff047b82 */ /* 0x000e700000000a00 */
[----:B------:R-:W2:Y:S08]  /*1640*/  LDC.64 R2, c[0x0][0x438] ;  /* 0x00010e00ff027b82 */ /* 0x000eb00000000a00 */
[----:B------:R-:W3:Y:S01]  /*1650*/  LDC.64 R6, c[0x0][0x3d8] ;  /* 0x0000f600ff067b82 */ /* 0x000ee20000000a00 */
[----:B-1----:R-:W-:-:S05]  /*1660*/  IMAD.WIDE.U32 R52, R168, 0x20, R4 ;  /* 0x00000020a8347825 */ /* 0x002fca00078e0004 */
[----:B0-----:R-:W4:Y:S01]  /*1670*/  LDG.E.128 R68, desc[UR6][R52.64] ;  /* 0x0000000634447981 */ /* 0x001f22000c1e1d00 */
        /* <DEDUP_REMOVED lines=23> */
[----:B------:R-:W3:Y:S01]  /*17f0*/  LDG.E.128 R124, desc[UR6][R112.64+0x400] ;  /* 0x00040006707c7981 */ /* 0x000ee2000c1e1d00 */
[----:B------:R-:W-:-:S03]  /*1800*/  CS2R R114, SRZ ;  /* 0x0000000000727805 */ /* 0x000fc6000001ff00 */
        /* <DEDUP_REMOVED lines=20> */
[----:B----4-:R-:W-:Y:S04]  /*1950*/  STL.64 [R1+0x68], R68 ;  /* 0x0000684401007387 */ /* 0x010fe80000100a00 */
[----:B------:R-:W-:Y:S04]  /*1960*/  STL.64 [R1+0x70], R70 ;  /* 0x0000704601007387 */ /* 0x000fe80000100a00 */
[----:B--2---:R-:W-:Y:S04]  /*1970*/  STL.64 [R1+0x58], R64 ;  /* 0x0000584001007387 */ /* 0x004fe80000100a00 */
[----:B------:R-:W-:Y:S04]  /*1980*/  STL.64 [R1+0x60], R66 ;  /* 0x0000604201007387 */ /* 0x000fe80000100a00 */
[----:B------:R-:W-:Y:S04]  /*1990*/  STL.64 [R1+0x28], R60 ;  /* 0x0000283c01007387 */ /* 0x000fe80000100a00 */
[----:B------:R-:W-:Y:S04]  /*19a0*/  STL.64 [R1+0x30], R62 ;  /* 0x0000303e01007387 */ /* 0x000fe80000100a00 */
[----:B---3--:R-:W-:Y:S04]  /*19b0*/  STL.64 [R1+0x18], R56 ;  /* 0x0000183801007387 */ /* 0x008fe80000100a00 */
[----:B------:R-:W-:Y:S04]  /*19c0*/  STL.64 [R1+0x20], R58 ;  /* 0x0000203a01007387 */ /* 0x000fe80000100a00 */
[----:B------:R-:W-:Y:S04]  /*19d0*/  STL.64 [R1+0x78], R100 ;  /* 0x0000786401007387 */ /* 0x000fe80000100a00 */
[----:B------:R-:W-:Y:S04]  /*19e0*/  STL.64 [R1+0x80], R102 ;  /* 0x0000806601007387 */ /* 0x000fe80000100a00 */
[----:B------:R-:W-:Y:S04]  /*19f0*/  STL.64 [R1+0x88], R104 ;  /* 0x0000886801007387 */ /* 0x000fe80000100a00 */
[----:B------:R0:W-:Y:S04]  /*1a00*/  STL.64 [R1+0x90], R106 ;  /* 0x0000906a01007387 */ /* 0x0001e80000100a00 */
[----:B------:R-:W-:Y:S04]  /*1a10*/  STL.64 [R1+0x98], R176 ;  /* 0x000098b001007387 */ /* 0x000fe80000100a00 */
[----:B------:R-:W-:Y:S04]  /*1a20*/  STL.64 [R1+0xa0], R178 ;  /* 0x0000a0b201007387 */ /* 0x000fe80000100a00 */
[----:B------:R-:W-:Y:S04]  /*1a30*/  STL.64 [R1+0xa8], R172 ;  /* 0x0000a8ac01007387 */ /* 0x000fe80000100a00 */
        /* <DEDUP_REMOVED lines=27> */
[----:B------:R3:W-:Y:S01]  /*1bf0*/  STL.64 [R1+0x38], R120 ;  /* 0x0000387801007387 */ /* 0x0007e20000100a00 */
[----:B0-----:R-:W-:-:S03]  /*1c00*/  CS2R R106, SRZ ;  /* 0x00000000006a7805 */ /* 0x001fc6000001ff00 */
[----:B------:R0:W-:Y:S01]  /*1c10*/  STL.64 [R1+0x40], R122 ;  /* 0x0000407a01007387 */ /* 0x0001e20000100a00 */
[----:B------:R-:W-:Y:S02]  /*1c20*/  CS2R R104, SRZ ;  /* 0x0000000000687805 */ /* 0x000fe4000001ff00 */
[----:B-1----:R-:W-:Y:S01]  /*1c30*/  CS2R R110, SRZ ;  /* 0x00000000006e7805 */ /* 0x002fe2000001ff00 */
[----:B------:R1:W-:Y:S01]  /*1c40*/  STL.64 [R1+0x8], R124 ;  /* 0x0000087c01007387 */ /* 0x0003e20000100a00 */
[----:B------:R-:W-:Y:S02]  /*1c50*/  CS2R R108, SRZ ;  /* 0x00000000006c7805 */ /* 0x000fe4000001ff00 */
[----:B--2---:R-:W-:Y:S02]  /*1c60*/  CS2R R118, SRZ ;  /* 0x0000000000767805 */ /* 0x004fe4000001ff00 */
[----:B------:R-:W-:Y:S01]  /*1c70*/  CS2R R116, SRZ ;  /* 0x0000000000747805 */ /* 0x000fe2000001ff00 */
[----:B------:R-:W5:Y:S01]  /*1c80*/  LDG.E.128 R56, desc[UR6][R112.64+0x800] ;  /* 0x0008000670387981 */ /* 0x000f62000c1e1d00 */
[----:B---3--:R-:W-:-:S02]  /*1c90*/  CS2R R120, SRZ ;  /* 0x0000000000787805 */ /* 0x008fc4000001ff00 */
[----:B------:R-:W-:Y:S02]  /*1ca0*/  CS2R R130, SRZ ;  /* 0x0000000000827805 */ /* 0x000fe4000001ff00 */
[----:B------:R-:W-:Y:S01]  /*1cb0*/  CS2R R128, SRZ ;  /* 0x0000000000807805 */ /* 0x000fe2000001ff00 */
[----:B------:R-:W5:Y:S01]  /*1cc0*/  LDG.E.128 R60, desc[UR6][R112.64+0x810] ;  /* 0x00081006703c7981 */ /* 0x000f62000c1e1d00 */
[----:B0-----:R-:W-:Y:S02]  /*1cd0*/  CS2R R122, SRZ ;  /* 0x00000000007a7805 */ /* 0x001fe4000001ff00 */
[----:B------:R-:W-:Y:S02]  /*1ce0*/  CS2R R134, SRZ ;  /* 0x0000000000867805 */ /* 0x000fe4000001ff00 */
[----:B------:R-:W-:Y:S01]  /*1cf0*/  CS2R R132, SRZ ;  /* 0x0000000000847805 */ /* 0x000fe2000001ff00 */
[----:B------:R-:W5:Y:S01]  /*1d00*/  LDG.E.128 R64, desc[UR6][R112.64+0xc00] ;  /* 0x000c000670407981 */ /* 0x000f62000c1e1d00 */
[----:B-1----:R-:W-:-:S02]  /*1d10*/  CS2R R124, SRZ ;  /* 0x00000000007c7805 */ /* 0x002fc4000001ff00 */
        /* <DEDUP_REMOVED lines=9> */
[----:B------:R-:W-:Y:S01]  /*1db0*/  CS2R R148, SRZ ;  /* 0x0000000000947805 */ /* 0x000fe2000001ff00 */
[----:B------:R1:W-:Y:S01]  /*1dc0*/  STL.64 [R1+0x10], R126 ;  /* 0x0000107e01007387 */ /* 0x0003e20000100a00 */
[----:B------:R-:W-:Y:S02]  /*1dd0*/  CS2R R154, SRZ ;  /* 0x00000000009a7805 */ /* 0x000fe4000001ff00 */
[----:B------:R-:W-:Y:S02]  /*1de0*/  CS2R R152, SRZ ;  /* 0x0000000000987805 */ /* 0x000fe4000001ff00 */
[----:B------:R-:W-:Y:S02]  /*1df0*/  CS2R R158, SRZ ;  /* 0x00000000009e7805 */ /* 0x000fe4000001ff00 */
[----:B------:R-:W-:-:S02]  /*1e00*/  CS2R R156, SRZ ;  /* 0x00000000009c7805 */ /* 0x000fc4000001ff00 */
[----:B------:R-:W-:Y:S02]  /*1e10*/  CS2R R162, SRZ ;  /* 0x0000000000a27805 */ /* 0x000fe4000001ff00 */
[----:B0-----:R-:W-:Y:S02]  /*1e20*/  CS2R R112, SRZ ;  /* 0x0000000000707805 */ /* 0x001fe4000001ff00 */
[----:B------:R-:W-:Y:S02]  /*1e30*/  CS2R R160, SRZ ;  /* 0x0000000000a07805 */ /* 0x000fe4000001ff00 */
[----:B------:R-:W-:Y:S02]  /*1e40*/  CS2R R166, SRZ ;  /* 0x0000000000a67805 */ /* 0x000fe4000001ff00 */
[----:B------:R-:W-:Y:S02]  /*1e50*/  CS2R R164, SRZ ;  /* 0x0000000000a47805 */ /* 0x000fe4000001ff00 */
[----:B-1----:R-:W-:-:S07]  /*1e60*/  CS2R R126, SRZ ;  /* 0x00000000007e7805 */ /* 0x002fce000001ff00 */
.L_x_17444:
        /* <DEDUP_REMOVED lines=8> */
[----:B------:R3:W-:Y:S01]  /*1ef0*/  STL [R1+0x4], R0 ;  /* 0x0000040001007387 */ /* 0x0007e20000100800 */
[----:B------:R-:W4:Y:S01]  /*1f00*/  LDCU UR8, c[0x0][0x388] ;  /* 0x00007100ff0877ac */ /* 0x000f220008000800 */
[----:B------:R-:W0:Y:S01]  /*1f10*/  LDCU.U8 UR9, c[0x0][0x410] ;  /* 0x00008200ff0977ac */ /* 0x000e220008000000 */
[----:B------:R-:W0:Y:S01]  /*1f20*/  LDCU UR10, c[0x0][0x448] ;  /* 0x00008900ff0a77ac */ /* 0x000e220008000800 */
[----:B------:R-:W0:Y:S01]  /*1f30*/  LDCU.64 UR12, c[0x0][0x398] ;  /* 0x00007300ff0c77ac */ /* 0x000e220008000a00 */
[----:B--2---:R-:W-:-:S04]  /*1f40*/  UISETP.NE.U32.AND UP0, UPT, UR4, URZ, UPT ;  /* 0x000000ff0400728c */ /* 0x004fc8000bf05070 */
[----:B------:R-:W-:Y:S01]  /*1f50*/  UISETP.NE.AND.EX UP0, UPT, UR5, URZ, UPT, UP0 ;  /* 0x000000ff0500728c */ /* 0x000fe2000bf05300 */
[----:B------:R-:W2:Y:S05]  /*1f60*/  LDCU.64 UR4, c[0x0][0x3a0] ;  /* 0x00007400ff0477ac */ /* 0x000eaa0008000a00 */
[----:B0--34-:R-:W-:-:S13]  /*1f70*/  PLOP3.LUT P1, PT, PT, PT, UP0, 0x80, 0x8 ;  /* 0x000000000008781c */ /* 0x019fda0003f2f008 */
.L_x_17479:
[----:B------:R-:W3:Y:S01]  /*1f80*/  LDL R0, [R1+0x4] ;  /* 0x0000040001007983 */ /* 0x000ee20000100800 */
[----:B--2---:R-:W-:Y:S01]  /*1f90*/  ISETP.NE.U32.AND P0, PT, RZ, UR4, PT ;  /* 0x00000004ff007c0c */ /* 0x004fe2000bf05070 */
[----:B0-----:R-:W0:Y:S01]  /*1fa0*/  @P1 LDC.64 R182, c[0x0][0x398] ;  /* 0x0000e600ffb61b82 */ /* 0x001e220000000a00 */
[----:B------:R-:W2:Y:S02]  /*1fb0*/  S2R R184, SR_TID.X ;  /* 0x0000000000b87919 */ /* 0x000ea40000002100 */
[----:B------:R-:W-:-:S05]  /*1fc0*/  ISETP.NE.AND.EX P0, PT, RZ, UR5, PT, P0 ;  /* 0x00000005ff007c0c */ /* 0x000fca000bf05300 */
[----:B------:R-:W4:Y:S08]  /*1fd0*/  LDC.64 R216, c[0x0][0x390] ;  /* 0x0000e400ffd87b82 */ /* 0x000f300000000a00 */
[----:B------:R-:W0:Y:S01]  /*1fe0*/  @P0 LDC.64 R180, c[0x0][0x3a0] ;  /* 0x0000e800ffb40b82 */ /* 0x000e220000000a00 */
[----:B--2---:R-:W-:Y:S01]  /*1ff0*/  LOP3.LUT R184, R184, 0x1f, RZ, 0xc0, !PT ;  /* 0x0000001fb8b87812 */ /* 0x004fe200078ec0ff */
[----:B---3--:R-:W-:-:S05]  /*2000*/  IMAD R0, R0, UR8, RZ ;  /* 0x0000000800007c24 */ /* 0x008fca000f8e02ff */
[----:B-1----:R-:W-:-:S04]  /*2010*/  SHF.R.S32.HI R2, RZ, 0x1f, R0 ;  /* 0x0000001fff027819 */ /* 0x002fc80000011400 */
[----:B------:R-:W-:-:S04]  /*2020*/  LEA.HI R2, R2, R0, RZ, 0x3 ;  /* 0x0000000002027211 */ /* 0x000fc800078f18ff */
[----:B------:R-:W-:-:S05]  /*2030*/  LEA.HI.SX32 R2, R2, R184, 0x1d ;  /* 0x000000b802027211 */ /* 0x000fca00078feaff */
[----:B0-----:R-:W-:-:S04]  /*2040*/  @P0 IMAD.WIDE.U32 R180, R2, 0x20, R180 ;  /* 0x0000002002b40825 */ /* 0x001fc800078e00b4 */
[C---:B------:R-:W-:Y:S01]  /*2050*/  @P1 IMAD.WIDE.U32 R182, R2.reuse, 0x10, R182 ;  /* 0x0000001002b61825 */ /* 0x040fe200078e00b6 */
[----:B-----5:R-:W5:Y:S04]  /*2060*/  @P0 LDG.E.128 R172, desc[UR6][R180.64] ;  /* 0x00000006b4ac0981 */ /* 0x020f68000c1e1d00 */
[----:B------:R4:W5:Y:S04]  /*2070*/  @P0 LDG.E.128 R176, desc[UR6][R180.64+0x10] ;  /* 0x00001006b4b00981 */ /* 0x000968000c1e1d00 */
[----:B------:R0:W5:Y:S01]  /*2080*/  @P1 LDG.E.128 R168, desc[UR6][R182.64] ;  /* 0x00000006b6a81981 */ /* 0x000162000c1e1d00 */
[----:B----4-:R-:W-:-:S06]  /*2090*/  IMAD.WIDE.U32 R180, R2, 0x10, R216 ;  /* 0x0000001002b47825 */ /* 0x010fcc00078e00d8 */
[----:B------:R-:W5:Y:S01]  /*20a0*/  LDG.E.128 R180, desc[UR6][R180.64] ;  /* 0x00000006b4b47981 */ /* 0x000f62000c1e1d00 */
[----:B------:R-:W-:-:S04]  /*20b0*/  UISETP.NE.U32.AND UP0, UPT, UR12, URZ, UPT ;  /* 0x000000ff0c00728c */ /* 0x000fc8000bf05070 */
[----:B------:R-:W-:-:S09]  /*20c0*/  UISETP.NE.AND.EX UP0, UPT, UR13, URZ, UPT, UP0 ;  /* 0x000000ff0d00728c */ /* 0x000fd2000bf05300 */
[----:B0-----:R-:W-:Y:S05]  /*20d0*/  BRA.U UP0, `(.L_x_17446) ;  /* 0x0000000100947547 */ /* 0x001fea000b800000 */
[----:B------:R-:W-:-:S04]  /*20e0*/  UISETP.NE.U32.AND UP0, UPT, UR4, URZ, UPT ;  /* 0x000000ff0400728c */ /* 0x000fc8000bf05070 */
[----:B------:R-:W-:-:S09]  /*20f0*/  UISETP.NE.AND.EX UP0, UPT, UR5, URZ, UPT, UP0 ;  /* 0x000000ff0500728c */ /* 0x000fd2000bf05300 */
[----:B------:R-:W-:Y:S05]  /*2100*/  BRA.U UP0, `(.L_x_17447) ;  /* 0x0000000100347547 */ /* 0x000fea000b800000 */
[C---:B-----5:R-:W-:Y:S02]  /*2110*/  PRMT R0, R180.reuse, 0x7632, R0 ;  /* 0x00007632b4007816 */ /* 0x060fe40000000000 */
        /* <DEDUP_REMOVED lines=11> */
[----:B------:R-:W-:Y:S06]  /*21d0*/  BRA `(.L_x_17448) ;  /* 0x0000000400847947 */ /* 0x000fec0003800000 */
.L_x_17447:
[----:B-----5:R-:W-:Y:S02]  /*21e0*/  PRMT R0, R180, 0x7632, R0 ;  /* 0x00007632b4007816 */ /* 0x020fe40000000000 */
[----:B------:R-:W-:Y:S02]  /*21f0*/  PRMT R3, R181, 0x7632, R3 ;  /* 0x00007632b5037816 */ /* 0x000fe40000000003 */
[----:B------:R-:W-:Y:S02]  /*2200*/  PRMT R186, R182, 0x7632, R186 ;  /* 0x00007632b6ba7816 */ /* 0x000fe400000000ba */
[----:B------:R-:W-:Y:S02]  /*2210*/  PRMT R187, R183, 0x7632, R187 ;  /* 0x00007632b7bb7816 */ /* 0x000fe400000000bb */
        /* <DEDUP_REMOVED lines=17> */
.L_x_17446:
[----:B------:R-:W-:-:S04]  /*2330*/  UISETP.NE.U32.AND UP0, UPT, UR4, URZ, UPT ;  /* 0x000000ff0400728c */ /* 0x000fc8000bf05070 */
[----:B------:R-:W-:-:S09]  /*2340*/  UISETP.NE.AND.EX UP0, UPT, UR5, URZ, UPT, UP0 ;  /* 0x000000ff0500728c */ /* 0x000fd2000bf05300 */
[----:B------:R-:W-:Y:S05]  /*2350*/  BRA.U UP0, `(.L_x_17449) ;  /* 0x0000000100847547 */ /* 0x000fea000b800000 */
[----:B-----5:R-:W-:Y:S02]  /*2360*/  SHF.L.U32 R0, R180, 0x10, RZ ;  /* 0x00000010b4007819 */ /* 0x020fe400000006ff */
[----:B------:R-:W-:-:S05]  /*2370*/  SHF.L.U32 R3, R168, 0x10, RZ ;  /* 0x00000010a8037819 */ /* 0x000fca00000006ff */
[--C-:B------:R-:W-:Y:S01]  /*2380*/  FADD.FTZ R240, R0, R3.reuse ;  /* 0x0000000300f07221 */ /* 0x100fe20000010000 */
[----:B------:R-:W-:Y:S02]  /*2390*/  PRMT R3, R180, 0x7632, R3 ;  /* 0x00007632b4037816 */ /* 0x000fe40000000003 */
[----:B------:R-:W-:Y:S02]  /*23a0*/  PRMT R0, R168, 0x7632, R0 ;  /* 0x00007632a8007816 */ /* 0x000fe40000000000 */
[----:B------:R-:W-:Y:S02]  /*23b0*/  SHF.L.U32 R3, R3, 0x10, RZ ;  /* 0x0000001003037819 */ /* 0x000fe400000006ff */
[----:B------:R-:W-:-:S05]  /*23c0*/  SHF.L.U32 R0, R0, 0x10, RZ ;  /* 0x0000001000007819 */ /* 0x000fca00000006ff */
[----:B------:R-:W-:Y:S01]  /*23d0*/  FADD.FTZ R241, R3, R0 ;  /* 0x0000000003f17221 */ /* 0x000fe20000010000 */
[----:B------:R-:W-:Y:S02]  /*23e0*/  SHF.L.U32 R0, R181, 0x10, RZ ;  /* 0x00000010b5007819 */ /* 0x000fe400000006ff */
        /* <DEDUP_REMOVED lines=23> */
[----:B------:R-:W-:Y:S06]  /*2560*/  BRA `(.L_x_17448) ;  /* 0x0000000000a07947 */ /* 0x000fec0003800000 */
.L_x_17449:
[----:B-----5:R-:W-:Y:S02]  /*2570*/  SHF.L.U32 R0, R180, 0x10, RZ ;  /* 0x00000010b4007819 */ /* 0x020fe400000006ff */
[----:B------:R-:W-:-:S05]  /*2580*/  SHF.L.U32 R3, R168, 0x10, RZ ;  /* 0x00000010a8037819 */ /* 0x000fca00000006ff */
[--C-:B------:R-:W-:Y:S01]  /*2590*/  FADD.FTZ R184, R0, R3.reuse ;  /* 0x0000000300b87221 */ /* 0x100fe20000010000 */
[----:B------:R-:W-:Y:S02]  /*25a0*/  PRMT R3, R180, 0x7632, R3 ;  /* 0x00007632b4037816 */ /* 0x000fe40000000003 */
[----:B------:R-:W-:Y:S01]  /*25b0*/  PRMT R0, R168, 0x7632, R0 ;  /* 0x00007632a8007816 */ /* 0x000fe20000000000 */
[----:B------:R-:W-:Y:S01]  /*25c0*/  FADD.FTZ R240, R172, R184 ;  /* 0x000000b8acf07221 */ /* 0x000fe20000010000 */
[----:B------:R-:W-:Y:S02]  /*25d0*/  SHF.L.U32 R3, R3, 0x10, RZ ;  /* 0x0000001003037819 */ /* 0x000fe400000006ff */
[----:B------:R-:W-:Y:S02]  /*25e0*/  SHF.L.U32 R0, R0, 0x10, RZ ;  /* 0x0000001000007819 */ /* 0x000fe400000006ff */
[----:B------:R-:W-:-:S03]  /*25f0*/  SHF.L.U32 R180, R169, 0x10, RZ ;  /* 0x00000010a9b47819 */ /* 0x000fc600000006ff */
[----:B------:R-:W-:Y:S01]  /*2600*/  FADD.FTZ R0, R3, R0 ;  /* 0x0000000003007221 */ /* 0x000fe20000010000 */
[----:B------:R-:W-:-:S03]  /*2610*/  SHF.L.U32 R3, R181, 0x10, RZ ;  /* 0x00000010b5037819 */ /* 0x000fc600000006ff */
[----:B------:R-:W-:Y:S02]  /*2620*/  FADD.FTZ R241, R173, R0 ;  /* 0x00000000adf17221 */ /* 0x000fe40000010000 */
        /* <DEDUP_REMOVED lines=16> */
[----:B------:R-:W-:-:S02]  /*2730*/  SHF.L.U32 R182, R183, 0x10, RZ ;  /* 0x00000010b7b67819 */ /* 0x000fc400000006ff */
[----:B------:R-:W-:Y:S01]  /*2740*/  PRMT R183, R183, 0x7632, R183 ;  /* 0x00007632b7b77816 */ /* 0x000fe200000000b7 */
        /* <DEDUP_REMOVED lines=8> */
[----:B------:R-:W-:-:S04]  /*27d0*/  FADD.FTZ R181, R183, R181 ;  /* 0x000000b5b7b57221 */ /* 0x000fc80000010000 */
[----:B------:R-:W-:-:S07]  /*27e0*/  FADD.FTZ R191, R179, R181 ;  /* 0x000000b5b3bf7221 */ /* 0x000fce0000010000 */
.L_x_17448:
        /* <DEDUP_REMOVED lines=8> */
[----:B------:R0:W-:Y:S01]  /*2870*/  STG.E.128 desc[UR6][R184.64], R240 ;  /* 0x000000f0b8007986 */ /* 0x0001e2000c101d06 */
[----:B-1----:R-:W-:-:S03]  /*2880*/  @P0 IMAD.WIDE.U32 R180, R245, 0x20, R180 ;  /* 0x00000020f5b40825 */ /* 0x002fc600078e00b4 */
[----:B------:R0:W-:Y:S04]  /*2890*/  STG.E.128 desc[UR6][R184.64+0x10], R188 ;  /* 0x000010bcb8007986 */ /* 0x0001e8000c101d06 */
[----:B------:R-:W5:Y:S04]  /*28a0*/  @P0 LDG.E.128 R172, desc[UR6][R180.64] ;  /* 0x00000006b4ac0981 */ /* 0x000f68000c1e1d00 */
[----:B------:R1:W5:Y:S01]  /*28b0*/  @P0 LDG.E.128 R176, desc[UR6][R180.64+0x10] ;  /* 0x00001006b4b00981 */ /* 0x000362000c1e1d00 */
[----:B--2---:R-:W-:-:S04]  /*28c0*/  @P1 IMAD.WIDE.U32 R182, R245, 0x10, R182 ;  /* 0x00000010f5b61825 */ /* 0x004fc800078e00b6 */
[----:B-1----:R-:W-:Y:S01]  /*28d0*/  IMAD.WIDE.U32 R180, R245, 0x10, R216 ;  /* 0x00000010f5b47825 */ /* 0x002fe200078e00d8 */
[----:B------:R0:W5:Y:S05]  /*28e0*/  @P1 LDG.E.128 R168, desc[UR6][R182.64] ;  /* 0x00000006b6a81981 */ /* 0x00016a000c1e1d00 */
[----:B------:R-:W5:Y:S01]  /*28f0*/  LDG.E.128 R180, desc[UR6][R180.64] ;  /* 0x00000006b4b47981 */ /* 0x000f62000c1e1d00 */
[----:B0-----:R-:W-:Y:S05]  /*2900*/  @!P1 BRA `(.L_x_17450) ;  /* 0x00000004002c9947 */ /* 0x001fea0003800000 */
[----:B------:R-:W-:Y:S05]  /*2910*/  @!P0 BRA `(.L_x_17451) ;  /* 0x0000000000a48947 */ /* 0x000fea0003800000 */
        /* <DEDUP_REMOVED lines=41> */
.L_x_17451:
        /* <DEDUP_REMOVED lines=33> */
.L_x_17450:
[----:B------:R-:W-:Y:S05]  /*2dc0*/  @!P0 BRA `(.L_x_17453) ;  /* 0x0000000000548947 */ /* 0x000fea0003800000 */
        /* <DEDUP_REMOVED lines=21> */
.L_x_17453:
        /* <DEDUP_REMOVED lines=11> */
[----:B------:R-:W-:-:S07]  /*2fd0*/  SHF.L.U32 R235, R181, 0x10, RZ ;  /* 0x00000010b5eb7819 */ /* 0x000fce00000006ff */
.L_x_17452:
[----:B------:R-:W0:Y:S01]  /*2fe0*/  @P0 LDC.64 R180, c[0x0][0x3a0] ;  /* 0x0000e800ffb40b82 */ /* 0x000e220000000a00 */
[----:B------:R-:W-:Y:S01]  /*2ff0*/  IADD3 R0, PT, PT, R2, 0x40, RZ ;  /* 0x0000004002007810 */ /* 0x000fe20007ffe0ff */
[----:B------:R-:W-:-:S05]  /*3000*/  IMAD.WIDE.U32 R184, R245, 0x20, R250 ;  /* 0x00000020f5b87825 */ /* 0x000fca00078e00fa */
[----:B------:R1:W-:Y:S01]  /*3010*/  STG.E.128 desc[UR6][R184.64], R236 ;  /* 0x000000ecb8007986 */ /* 0x0003e2000c101d06 */
[----:B------:R-:W2:Y:S03]  /*3020*/  @P1 LDC.64 R182, c[0x0][0x398] ;  /* 0x0000e600ffb61b82 */ /* 0x000ea60000000a00 */
[----:B------:R1:W-:Y:S01]  /*3030*/  STG.E.128 desc[UR6][R184.64+0x10], R232 ;  /* 0x000010e8b8007986 */ /* 0x0003e2000c101d06 */
[----:B0-----:R-:W-:-:S05]  /*3040*/  @P0 IMAD.WIDE.U32 R180, R0, 0x20, R180 ;  /* 0x0000002000b40825 */ /* 0x001fca00078e00b4 */
[----:B------:R-:W5:Y:S01]  /*3050*/  @P0 LDG.E.128 R172, desc[UR6][R180.64] ;  /* 0x00000006b4ac0981 */ /* 0x000f62000c1e1d00 */
[----:B--2---:R-:W-:-:S03]  /*3060*/  @P1 IMAD.WIDE.U32 R182, R0, 0x10, R182 ;  /* 0x0000001000b61825 */ /* 0x004fc600078e00b6 */
[----:B------:R0:W5:Y:S04]  /*3070*/  @P0 LDG.E.128 R176, desc[UR6][R180.64+0x10] ;  /* 0x00001006b4b00981 */ /* 0x000168000c1e1d00 */
[----:B------:R1:W5:Y:S01]  /*3080*/  @P1 LDG.E.128 R168, desc[UR6][R182.64] ;  /* 0x00000006b6a81981 */ /* 0x000362000c1e1d00 */
[----:B0-----:R-:W-:-:S06]  /*3090*/  IMAD.WIDE.U32 R180, R0, 0x10, R216 ;  /* 0x0000001000b47825 */ /* 0x001fcc00078e00d8 */
[----:B------:R-:W5:Y:S01]  /*30a0*/  LDG.E.128 R180, desc[UR6][R180.64] ;  /* 0x00000006b4b47981 */ /* 0x000f62000c1e1d00 */
[----:B-1----:R-:W-:Y:S05]  /*30b0*/  @!P1 BRA `(.L_x_17454) ;  /* 0x00000004002c9947 */ /* 0x002fea0003800000 */
[----:B------:R-:W-:Y:S05]  /*30c0*/  @!P0 BRA `(.L_x_17455) ;  /* 0x0000000000a48947 */ /* 0x000fea0003800000 */
[----:B-----5:R-:W-:Y:S02]  /*30d0*/  SHF.L.U32 R3, R180, 0x10, RZ ;  /* 0x00000010b4037819 */ /* 0x020fe400000006ff */
[----:B------:R-:W-:Y:S02]  /*30e0*/  SHF.L.U32 R187, R168, 0x10, RZ ;  /* 0x00000010a8bb7819 */ /* 0x000fe400000006ff */
[----:B------:R-:W-:Y:S02]  /*30f0*/  PRMT R180, R180, 0x7632, R180 ;  /* 0x00007632b4b47816 */ /* 0x000fe400000000b4 */
[----:B------:R-:W-:Y:S01]  /*3100*/  SHF.L.U32 R184, R169, 0x10, RZ ;  /* 0x00000010a9b87819 */ /* 0x000fe200000006ff */
[--C-:B------:R-:W-:Y:S01]  /*3110*/  FADD.FTZ R187, R187, R3.reuse ;  /* 0x00000003bbbb7221 */ /* 0x100fe20000010000 */
[----:B------:R-:W-:Y:S02]  /*3120*/  PRMT R3, R168, 0x7632, R3 ;  /* 0x00007632a8037816 */ /* 0x000fe40000000003 */
[----:B------:R-:W-:Y:S01]  /*3130*/  SHF.L.U32 R180, R180, 0x10, RZ ;  /* 0x00000010b4b47819 */ /* 0x000fe200000006ff */
[----:B------:R-:W-:Y:S01]  /*3140*/  FADD.FTZ R228, R172, R187 ;  /* 0x000000bbace47221 */ /* 0x000fe20000010000 */
[----:B------:R-:W-:-:S02]  /*3150*/  SHF.L.U32 R3, R3, 0x10, RZ ;  /* 0x0000001003037819 */ /* 0x000fc400000006ff */
[----:B------:R-:W-:Y:S02]  /*3160*/  SHF.L.U32 R185, R170, 0x10, RZ ;  /* 0x00000010aab97819 */ /* 0x000fe400000006ff */
[----:B------:R-:W-:Y:S01]  /*3170*/  SHF.L.U32 R186, R171, 0x10, RZ ;  /* 0x00000010abba7819 */ /* 0x000fe200000006ff */
[----:B------:R-:W-:Y:S01]  /*3180*/  FADD.FTZ R3, R180, R3 ;  /* 0x00000003b4037221 */ /* 0x000fe20000010000 */
[C---:B------:R-:W-:Y:S02]  /*3190*/  SHF.L.U32 R180, R181.reuse, 0x10, RZ ;  /* 0x00000010b5b47819 */ /* 0x040fe400000006ff */
        /* <DEDUP_REMOVED lines=25> */
[----:B------:R-:W-:-:S04]  /*3330*/  FADD.FTZ R182, R183, R182 ;  /* 0x000000b6b7b67221 */ /* 0x000fc80000010000 */
[----:B------:R-:W-:Y:S01]  /*3340*/  FADD.FTZ R227, R179, R182 ;  /* 0x000000b6b3e37221 */ /* 0x000fe20000010000 */
[----:B------:R-:W-:Y:S06]  /*3350*/  BRA `(.L_x_17456) ;  /* 0x00000004000c7947 */ /* 0x000fec0003800000 */
.L_x_17455:
[----:B-----5:R-:W-:Y:S02]  /*3360*/  SHF.L.U32 R3, R180, 0x10, RZ ;  /* 0x00000010b4037819 */ /* 0x020fe400000006ff */
[----:B------:R-:W-:Y:S02]  /*3370*/  SHF.L.U32 R184, R168, 0x10, RZ ;  /* 0x00000010a8b87819 */ /* 0x000fe400000006ff */
[----:B------:R-:W-:-:S03]  /*3380*/  PRMT R180, R180, 0x7632, R180 ;  /* 0x00007632b4b47816 */ /* 0x000fc600000000b4 */
[--C-:B------:R-:W-:Y:S01]  /*3390*/  FADD.FTZ R228, R184, R3.reuse ;  /* 0x00000003b8e47221 */ /* 0x100fe20000010000 */
        /* <DEDUP_REMOVED lines=29> */
.L_x_17454:
[----:B------:R-:W-:Y:S05]  /*3570*/  @!P0 BRA `(.L_x_17457) ;  /* 0x0000000000548947 */ /* 0x000fea0003800000 */
[C---:B-----5:R-:W-:Y:S02]  /*3580*/  PRMT R3, R180.reuse, 0x7632, R3 ;  /* 0x00007632b4037816 */ /* 0x060fe40000000003 */
[----:B------:R-:W-:Y:S02]  /*3590*/  SHF.L.U32 R184, R180, 0x10, RZ ;  /* 0x00000010b4b87819 */ /* 0x000fe400000006ff */
[----:B------:R-:W-:Y:S02]  /*35a0*/  PRMT R180, R181, 0x7632, R180 ;  /* 0x00007632b5b47816 */ /* 0x000fe400000000b4 */
[----:B------:R-:W-:Y:S01]  /*35b0*/  PRMT R187, R182, 0x7632, R187 ;  /* 0x00007632b6bb7816 */ /* 0x000fe200000000bb */
[----:B------:R-:W-:Y:S01]  /*35c0*/  FADD.FTZ R228, R172, R184 ;  /* 0x000000b8ace47221 */ /* 0x000fe20000010000 */
        /* <DEDUP_REMOVED lines=16> */
.L_x_17457:
[C---:B-----5:R-:W-:Y:S02]  /*36d0*/  PRMT R3, R180.reuse, 0x7632, R3 ;  /* 0x00007632b4037816 */ /* 0x060fe40000000003 */
[----:B------:R-:W-:Y:S02]  /*36e0*/  SHF.L.U32 R228, R180, 0x10, RZ ;  /* 0x00000010b4e47819 */ /* 0x000fe400000006ff */
[C---:B------:R-:W-:Y:S02]  /*36f0*/  PRMT R180, R181.reuse, 0x7632, R180 ;  /* 0x00007632b5b47816 */ /* 0x040fe400000000b4 */
[----:B------:R-:W-:Y:S02]  /*3700*/  SHF.L.U32 R230, R181, 0x10, RZ ;  /* 0x00000010b5e67819 */ /* 0x000fe400000006ff */
[C---:B------:R-:W-:Y:S02]  /*3710*/  PRMT R181, R182.reuse, 0x7632, R181 ;  /* 0x00007632b6b57816 */ /* 0x040fe400000000b5 */
[----:B------:R-:W-:-:S02]  /*3720*/  SHF.L.U32 R224, R182, 0x10, RZ ;  /* 0x00000010b6e07819 */ /* 0x000fc400000006ff */
[C---:B------:R-:W-:Y:S02]  /*3730*/  PRMT R182, R183.reuse, 0x7632, R182 ;  /* 0x00007632b7b67816 */ /* 0x040fe400000000b6 */
[----:B------:R-:W-:Y:S02]  /*3740*/  SHF.L.U32 R226, R183, 0x10, RZ ;  /* 0x00000010b7e27819 */ /* 0x000fe400000006ff */
[----:B------:R-:W-:Y:S02]  /*3750*/  SHF.L.U32 R229, R3, 0x10, RZ ;  /* 0x0000001003e57819 */ /* 0x000fe400000006ff */
[----:B------:R-:W-:Y:S02]  /*3760*/  SHF.L.U32 R231, R180, 0x10, RZ ;  /* 0x00000010b4e77819 */ /* 0x000fe400000006ff */
[----:B------:R-:W-:Y:S02]  /*3770*/  SHF.L.U32 R225, R181, 0x10, RZ ;  /* 0x00000010b5e17819 */ /* 0x000fe400000006ff */
[----:B------:R-:W-:-:S07]  /*3780*/  SHF.L.U32 R227, R182, 0x10, RZ ;  /* 0x00000010b6e37819 */ /* 0x000fce00000006ff */
.L_x_17456:
        /* <DEDUP_REMOVED lines=56> */
.L_x_17459:
        /* <DEDUP_REMOVED lines=33> */
.L_x_17458:
        /* <DEDUP_REMOVED lines=22> */
.L_x_17461:
        /* <DEDUP_REMOVED lines=12> */
.L_x_17460:
        /* <DEDUP_REMOVED lines=56> */
.L_x_17463:
[----:B-----5:R-:W-:Y:S02]  /*42c0*/  PRMT R184, R180, 0x7632, R184 ;  /* 0x00007632b4b87816 */ /* 0x020fe400000000b8 */
[----:B------:R-:W-:Y:S02]  /*42d0*/  PRMT R3, R168, 0x7632, R3 ;  /* 0x00007632a8037816 */ /* 0x000fe40000000003 */
[----:B------:R-:W-:Y:S02]  /*42e0*/  SHF.L.U32 R184, R184, 0x10, RZ ;  /* 0x00000010b8b87819 */ /* 0x000fe400000006ff */
[----:B------:R-:W-:-:S05]  /*42f0*/  SHF.L.U32 R3, R3, 0x10, RZ ;  /* 0x0000001003037819 */ /* 0x000fca00000006ff */
[----:B------:R-:W-:Y:S01]  /*4300*/  FADD.FTZ R209, R184, R3 ;  /* 0x00000003b8d17221 */ /* 0x000fe20000010000 */
        /* <DEDUP_REMOVED lines=28> */
.L_x_17462:
        /* <DEDUP_REMOVED lines=22> */
.L_x_17465:
        /* <DEDUP_REMOVED lines=12> */
.L_x_17464:
        /* <DEDUP_REMOVED lines=56> */
.L_x_17467:
        /* <DEDUP_REMOVED lines=33> */
.L_x_17466:
        /* <DEDUP_REMOVED lines=22> */
.L_x_17469:
        /* <DEDUP_REMOVED lines=12> */
.L_x_17468:
        /* <DEDUP_REMOVED lines=56> */
.L_x_17471:
        /* <DEDUP_REMOVED lines=33> */
.L_x_17470:
[----:B------:R-:W-:Y:S05]  /*5430*/  @!P0 BRA `(.L_x_17473) ;  /* 0x0000000000548947 */ /* 0x000fea0003800000 */
[C---:B-----5:R-:W-:Y:S02]  /*5440*/  PRMT R3, R180.reuse, 0x7632, R3 ;  /* 0x00007632b4037816 */ /* 0x060fe40000000003 */
        /* <DEDUP_REMOVED lines=20> */
.L_x_17473:
        /* <DEDUP_REMOVED lines=12> */
.L_x_17472:
[----:B------:R-:W0:Y:S01]  /*5650*/  @P1 LDC.64 R182, c[0x0][0x398] ;  /* 0x0000e600ffb61b82 */ /* 0x000e220000000a00 */
[----:B------:R-:W-:Y:S01]  /*5660*/  IMAD.WIDE.U32 R180, R246, 0x20, R250 ;  /* 0x00000020f6b47825 */ /* 0x000fe200078e00fa */
[----:B------:R-:W-:-:S04]  /*5670*/  IADD3 R252, PT, PT, R2, 0xe0, RZ ;  /* 0x000000e002fc7810 */ /* 0x000fc80007ffe0ff */
[----:B------:R-:W-:Y:S04]  /*5680*/  STG.E.128 desc[UR6][R180.64], R196 ;  /* 0x000000c4b4007986 */ /* 0x000fe8000c101d06 */
[----:B------:R0:W-:Y:S04]  /*5690*/  STG.E.128 desc[UR6][R180.64+0x10], R184 ;  /* 0x000010b8b4007986 */ /* 0x0001e8000c101d06 */
[----:B------:R1:W-:Y:S01]  /*56a0*/  STL [R1], R252 ;  /* 0x000000fc01007387 */ /* 0x0003e20000100800 */
[----:B0-----:R-:W-:-:S05]  /*56b0*/  @P1 IMAD.WIDE.U32 R180, R252, 0x10, R182 ;  /* 0x00000010fcb41825 */ /* 0x001fca00078e00b6 */
[----:B------:R0:W5:Y:S02]  /*56c0*/  @P1 LDG.E.128 R168, desc[UR6][R180.64] ;  /* 0x00000006b4a81981 */ /* 0x000164000c1e1d00 */
[----:B0-----:R-:W0:Y:S02]  /*56d0*/  @P0 LDC.64 R180, c[0x0][0x3a0] ;  /* 0x0000e800ffb40b82 */ /* 0x001e240000000a00 */
[----:B0-----:R-:W-:-:S05]  /*56e0*/  @P0 IMAD.WIDE.U32 R180, R252, 0x20, R180 ;  /* 0x00000020fcb40825 */ /* 0x001fca00078e00b4 */
[----:B------:R-:W5:Y:S04]  /*56f0*/  @P0 LDG.E.128 R172, desc[UR6][R180.64] ;  /* 0x00000006b4ac0981 */ /* 0x000f68000c1e1d00 */
[----:B------:R0:W5:Y:S02]  /*5700*/  @P0 LDG.E.128 R176, desc[UR6][R180.64+0x10] ;  /* 0x00001006b4b00981 */ /* 0x000164000c1e1d00 */
[----:B0-----:R-:W-:-:S05]  /*5710*/  IMAD.WIDE.U32 R180, R252, 0x10, R216 ;  /* 0x00000010fcb47825 */ /* 0x001fca00078e00d8 */
[----:B------:R1:W5:Y:S01]  /*5720*/  LDG.E.128 R216, desc[UR6][R180.64] ;  /* 0x00000006b4d87981 */ /* 0x000362000c1e1d00 */
        /* <DEDUP_REMOVED lines=21> */
[----:B------:R-:W-:-:S05]  /*5880*/  SHF.L.U32 R181, R181, 0x10, RZ ;  /* 0x00000010b5b57819 */ /* 0x000fca00000006ff */
[----:B------:R-:W-:Y:S01]  /*5890*/  FADD.FTZ R183, R183, R181 ;  /* 0x000000b5b7b77221 */ /* 0x000fe20000010000 */
[----:B------:R-:W-:Y:S02]  /*58a0*/  SHF.L.U32 R181, R218, 0x10, RZ ;  /* 0x00000010dab57819 */ /* 0x000fe400000006ff */
[----:B------:R-:W-:Y:S01]  /*58b0*/  SHF.L.U32 R218, R219, 0x10, RZ ;  /* 0x00000010dbda7819 */ /* 0x000fe200000006ff */
[----:B------:R-:W-:Y:S01]  /*58c0*/  FADD.FTZ R183, R175, R183 ;  /* 0x000000b7afb77221 */ /* 0x000fe20000010000 */
[----:B------:R-:W-:Y:S01]  /*58d0*/  PRMT R219, R219, 0x7632, R219 ;  /* 0x00007632dbdb7816 */ /* 0x000fe200000000db */
[----:B------:R-:W-:Y:S01]  /*58e0*/  FADD.FTZ R181, R216, R181 ;  /* 0x000000b5d8b57221 */ /* 0x000fe20000010000 */
[----:B------:R-:W-:Y:S02]  /*58f0*/  PRMT R216, R170, 0x7632, R216 ;  /* 0x00007632aad87816 */ /* 0x000fe400000000d8 */
[----:B------:R-:W-:Y:S02]  /*5900*/  SHF.L.U32 R219, R219, 0x10, RZ ;  /* 0x00000010dbdb7819 */ /* 0x000fe400000006ff */
        /* <DEDUP_REMOVED lines=9> */
[----:B------:R-:W-:Y:S01]  /*59a0*/  FADD.FTZ R216, R176, R181 ;  /* 0x000000b5b0d87221 */ /* 0x000fe20000010000 */
[----:B------:R-:W-:Y:S02]  /*59b0*/  FADD.FTZ R181, R173, R3 ;  /* 0x00000003adb57221 */ /* 0x000fe40000010000 */
[----:B------:R-:W-:Y:S01]  /*59c0*/  FADD.FTZ R219, R179, R219 ;  /* 0x000000dbb3db7221 */ /* 0x000fe20000010000 */
[----:B------:R-:W-:Y:S06]  /*59d0*/  BRA `(.L_x_17476) ;  /* 0x00000004000c7947 */ /* 0x000fec0003800000 */
.L_x_17475:
[----:B-1---5:R-:W-:Y:S02]  /*59e0*/  PRMT R181, R216, 0x7632, R181 ;  /* 0x00007632d8b57816 */ /* 0x022fe400000000b5 */
[C---:B------:R-:W-:Y:S02]  /*59f0*/  PRMT R3, R168.reuse, 0x7632, R3 ;  /* 0x00007632a8037816 */ /* 0x040fe40000000003 */
[----:B------:R-:W-:Y:S02]  /*5a00*/  SHF.L.U32 R181, R181, 0x10, RZ ;  /* 0x00000010b5b57819 */ /* 0x000fe400000006ff */
[----:B------:R-:W-:Y:S02]  /*5a10*/  SHF.L.U32 R3, R3, 0x10, RZ ;  /* 0x0000001003037819 */ /* 0x000fe400000006ff */
[----:B------:R-:W-:Y:S02]  /*5a20*/  SHF.L.U32 R180, R168, 0x10, RZ ;  /* 0x00000010a8b47819 */ /* 0x000fe400000006ff */
[----:B------:R-:W-:Y:S01]  /*5a30*/  SHF.L.U32 R182, R169, 0x10, RZ ;  /* 0x00000010a9b67819 */ /* 0x000fe200000006ff */
[----:B------:R-:W-:Y:S01]  /*5a40*/  FADD.FTZ R181, R181, R3 ;  /* 0x00000003b5b57221 */ /* 0x000fe20000010000 */
[----:B------:R-:W-:-:S02]  /*5a50*/  SHF.L.U32 R3, R216, 0x10, RZ ;  /* 0x00000010d8037819 */ /* 0x000fc400000006ff */
[C---:B------:R-:W-:Y:S02]  /*5a60*/  PRMT R183, R217.reuse, 0x7632, R183 ;  /* 0x00007632d9b77816 */ /* 0x040fe400000000b7 */
[----:B------:R-:W-:Y:S01]  /*5a70*/  SHF.L.U32 R216, R170, 0x10, RZ ;  /* 0x00000010aad87819 */ /* 0x000fe200000006ff */
[----:B------:R-:W-:Y:S01]  /*5a80*/  FADD.FTZ R180, R180, R3 ;  /* 0x00000003b4b47221 */ /* 0x000fe20000010000 */
[----:B------:R-:W-:Y:S02]  /*5a90*/  SHF.L.U32 R3, R217, 0x10, RZ ;  /* 0x00000010d9037819 */ /* 0x000fe400000006ff */
[----:B------:R-:W-:Y:S02]  /*5aa0*/  SHF.L.U32 R183, R183, 0x10, RZ ;  /* 0x00000010b7b77819 */ /* 0x000fe400000006ff */
[----:B------:R-:W-:Y:S01]  /*5ab0*/  PRMT R217, R218, 0x7632, R217 ;  /* 0x00007632dad97816 */ /* 0x000fe200000000d9 */
[--C-:B------:R-:W-:Y:S01]  /*5ac0*/  FADD.FTZ R182, R182, R3.reuse ;  /* 0x00000003b6b67221 */ /* 0x100fe20000010000 */
[----:B------:R-:W-:-:S02]  /*5ad0*/  PRMT R3, R169, 0x7632, R3 ;  /* 0x00007632a9037816 */ /* 0x000fc40000000003 */
[----:B------:R-:W-:Y:S02]  /*5ae0*/  SHF.L.U32 R217, R217, 0x10, RZ ;  /* 0x00000010d9d97819 */ /* 0x000fe400000006ff */
[----:B------:R-:W-:-:S05]  /*5af0*/  SHF.L.U32 R3, R3, 0x10, RZ ;  /* 0x0000001003037819 */ /* 0x000fca00000006ff */
[----:B------:R-:W-:Y:S01]  /*5b00*/  FADD.FTZ R183, R183, R3 ;  /* 0x00000003b7b77221 */ /* 0x000fe20000010000 */
[----:B------:R-:W-:Y:S02]  /*5b10*/  SHF.L.U32 R3, R218, 0x10, RZ ;  /* 0x00000010da037819 */ /* 0x000fe400000006ff */
[----:B------:R-:W-:-:S03]  /*5b20*/  SHF.L.U32 R218, R171, 0x10, RZ ;  /* 0x00000010abda7819 */ /* 0x000fc600000006ff */
[--C-:B------:R-:W-:Y:S01]  /*5b30*/  FADD.FTZ R216, R216, R3.reuse ;  /* 0x00000003d8d87221 */ /* 0x100fe20000010000 */
[----:B------:R-:W-:-:S04]  /*5b40*/  PRMT R3, R170, 0x7632, R3 ;  /* 0x00007632aa037816 */ /* 0x000fc80000000003 */
[----:B------:R-:W-:-:S05]  /*5b50*/  SHF.L.U32 R3, R3, 0x10, RZ ;  /* 0x0000001003037819 */ /* 0x000fca00000006ff */
[----:B------:R-:W-:Y:S01]  /*5b60*/  FADD.FTZ R217, R217, R3 ;  /* 0x00000003d9d97221 */ /* 0x000fe20000010000 */
[C---:B------:R-:W-:Y:S02]  /*5b70*/  SHF.L.U32 R3, R219.reuse, 0x10, RZ ;  /* 0x00000010db037819 */ /* 0x040fe400000006ff */
[----:B------:R-:W-:-:S03]  /*5b80*/  PRMT R219, R219, 0x7632, R219 ;  /* 0x00007632dbdb7816 */ /* 0x000fc600000000db */
[--C-:B------:R-:W-:Y:S01]  /*5b90*/  FADD.FTZ R218, R218, R3.reuse ;  /* 0x00000003dada7221 */ /* 0x100fe20000010000 */
[----:B------:R-:W-:Y:S02]  /*5ba0*/  PRMT R3, R171, 0x7632, R3 ;  /* 0x00007632ab037816 */ /* 0x000fe40000000003 */
[----:B------:R-:W-:Y:S02]  /*5bb0*/  SHF.L.U32 R219, R219, 0x10, RZ ;  /* 0x00000010dbdb7819 */ /* 0x000fe400000006ff */
[----:B------:R-:W-:-:S05]  /*5bc0*/  SHF.L.U32 R3, R3, 0x10, RZ ;  /* 0x0000001003037819 */ /* 0x000fca00000006ff */
[----:B------:R-:W-:Y:S01]  /*5bd0*/  FADD.FTZ R219, R219, R3 ;  /* 0x00000003dbdb7221 */ /* 0x000fe20000010000 */
[----:B------:R-:W-:Y:S06]  /*5be0*/  BRA `(.L_x_17476) ;  /* 0x0000000000887947 */ /* 0x000fec0003800000 */
.L_x_17474:
[----:B------:R-:W-:Y:S05]  /*5bf0*/  @!P0 BRA `(.L_x_17477) ;  /* 0x0000000000548947 */ /* 0x000fea0003800000 */
[C---:B-----5:R-:W-:Y:S02]  /*5c00*/  PRMT R3, R216.reuse, 0x7632, R3 ;  /* 0x00007632d8037816 */ /* 0x060fe40000000003 */
[----:B-1----:R-:W-:Y:S02]  /*5c10*/  SHF.L.U32 R180, R216, 0x10, RZ ;  /* 0x00000010d8b47819 */ /* 0x002fe400000006ff */
        /* <DEDUP_REMOVED lines=19> */
.L_x_17477:
[C---:B-----5:R-:W-:Y:S02]  /*5d50*/  PRMT R3, R217.reuse, 0x7632, R3 ;  /* 0x00007632d9037816 */ /* 0x060fe40000000003 */
[----:B------:R-:W-:Y:S02]  /*5d60*/  SHF.L.U32 R182, R217, 0x10, RZ ;  /* 0x00000010d9b67819 */ /* 0x000fe400000006ff */
[----:B-1----:R-:W-:Y:S02]  /*5d70*/  PRMT R181, R216, 0x7632, R181 ;  /* 0x00007632d8b57816 */ /* 0x002fe400000000b5 */
[----:B------:R-:W-:Y:S02]  /*5d80*/  PRMT R217, R218, 0x7632, R217 ;  /* 0x00007632dad97816 */ /* 0x000fe400000000d9 */
[----:B------:R-:W-:Y:S02]  /*5d90*/  PRMT R244, R219, 0x7632, R244 ;  /* 0x00007632dbf47816 */ /* 0x000fe400000000f4 */
[----:B------:R-:W-:-:S02]  /*5da0*/  SHF.L.U32 R180, R216, 0x10, RZ ;  /* 0x00000010d8b47819 */ /* 0x000fc400000006ff */
[----:B------:R-:W-:Y:S02]  /*5db0*/  SHF.L.U32 R216, R218, 0x10, RZ ;  /* 0x00000010dad87819 */ /* 0x000fe400000006ff */
[----:B------:R-:W-:Y:S02]  /*5dc0*/  SHF.L.U32 R218, R219, 0x10, RZ ;  /* 0x00000010dbda7819 */ /* 0x000fe400000006ff */
[----:B------:R-:W-:Y:S02]  /*5dd0*/  SHF.L.U32 R181, R181, 0x10, RZ ;  /* 0x00000010b5b57819 */ /* 0x000fe400000006ff */
[----:B------:R-:W-:Y:S02]  /*5de0*/  SHF.L.U32 R183, R3, 0x10, RZ ;  /* 0x0000001003b77819 */ /* 0x000fe400000006ff */
[----:B------:R-:W-:Y:S02]  /*5df0*/  SHF.L.U32 R217, R217, 0x10, RZ ;  /* 0x00000010d9d97819 */ /* 0x000fe400000006ff */
[----:B------:R-:W-:-:S07]  /*5e00*/  SHF.L.U32 R219, R244, 0x10, RZ ;  /* 0x00000010f4db7819 */ /* 0x000fce00000006ff */
.L_x_17476:
[----:B------:R-:W0:Y:S01]  /*5e10*/  S2R R3, SR_TID.X ;  /* 0x0000000000037919 */ /* 0x000e220000002100 */
[----:B------:R-:W-:Y:S01]  /*5e20*/  IMAD.WIDE.U32 R250, R252, 0x20, R250 ;  /* 0x00000020fcfa7825 */ /* 0x000fe200078e00fa */
[----:B------:R-:W-:-:S04]  /*5e30*/  UMOV UR11, 0xffffffff ;  /* 0xffffffff000b7882 */ /* 0x000fc80000000000 */
[----:B------:R1:W-:Y:S04]  /*5e40*/  STG.E.128 desc[UR6][R250.64], R180 ;  /* 0x000000b4fa007986 */ /* 0x0003e8000c101d06 */
        /* <DEDUP_REMOVED lines=216> */
.L_x_17491:
[----:B------:R2:W-:Y:S01]  /*6bd0*/  STL.64 [R1+0x1a8], R106 ;  /* 0x0001a86a01007387 */ /* 0x0005e20000100a00 */
[----:B------:R-:W3:Y:S03]  /*6be0*/  LDC R251, c[0x0][0x400] ;  /* 0x00010000fffb7b82 */ /* 0x000ee60000000800 */
[----:B------:R4:W-:Y:S04]  /*6bf0*/  STL.64 [R1+0x1a0], R178 ;  /* 0x0001a0b201007387 */ /* 0x0009e80000100a00 */
[----:B------:R-:W-:Y:S04]  /*6c00*/  STL [R1+0x19c], R177 ;  /* 0x00019cb101007387 */ /* 0x000fe80000100800 */
[----:B------:R-:W-:Y:S01]  /*6c10*/  STL [R1+0x198], R176 ;  /* 0x000198b001007387 */ /* 0x000fe20000100800 */
[----:B01----:R-:W-:Y:S01]  /*6c20*/  FADD.FTZ R3, R3, R244 ;  /* 0x000000f403037221 */ /* 0x003fe20000010000 */
[----:B------:R-:W-:Y:S01]  /*6c30*/  ISETP.NE.AND P2, PT, RZ, UR9, PT ;  /* 0x00000009ff007c0c */ /* 0x000fe2000bf45270 */
[----:B--2---:R-:W0:Y:S01]  /*6c40*/  @!P0 LDC.64 R106, c[0x0][0x3c0] ;  /* 0x0000f000ff6a8b82 */ /* 0x004e220000000a00 */
[----:B------:R-:W-:Y:S04]  /*6c50*/  STL [R1+0x194], R175 ;  /* 0x000194af01007387 */ /* 0x000fe80000100800 */
[----:B------:R-:W-:Y:S03]  /*6c60*/  STL [R1+0x190], R174 ;  /* 0x000190ae01007387 */ /* 0x000fe60000100800 */
[----:B----4-:R-:W1:Y:S01]  /*6c70*/  @!P0 LDC.64 R178, c[0x0][0x3c8] ;  /* 0x0000f200ffb28b82 */ /* 0x010e620000000a00 */
[----:B------:R-:W-:Y:S04]  /*6c80*/  STL [R1+0x18c], R173 ;  /* 0x00018cad01007387 */ /* 0x000fe80000100800 */
[----:B------:R-:W-:Y:S04]  /*6c90*/  STL [R1+0x188], R172 ;  /* 0x000188ac01007387 */ /* 0x000fe80000100800 */
[----:B------:R-:W-:Y:S04]  /*6ca0*/  STL [R1+0x184], R171 ;  /* 0x000184ab01007387 */ /* 0x000fe80000100800 */
[----:B------:R-:W-:Y:S04]  /*6cb0*/  STL [R1+0x180], R170 ;  /* 0x000180aa01007387 */ /* 0x000fe80000100800 */
[----:B------:R-:W-:Y:S04]  /*6cc0*/  STL [R1+0x17c], R169 ;  /* 0x00017ca901007387 */ /* 0x000fe80000100800 */
[----:B------:R2:W-:Y:S04]  /*6cd0*/  STL [R1+0x178], R168 ;  /* 0x000178a801007387 */ /* 0x0005e80000100800 */
[----:B--2---:R-:W0:Y:S01]  /*6ce0*/  LDL.LU R168, [R1+0x4] ;  /* 0x0000040001a87983 */ /* 0x004e220000300800 */
[----:B------:R-:W-:Y:S01]  /*6cf0*/  FMUL.FTZ R244, R250, R250 ;  /* 0x000000fafaf47220 */ /* 0x000fe20000410000 */
[----:B---3--:R-:W-:-:S02]  /*6d00*/  FFMA.FTZ R3, R3, R251, UR10 ;  /* 0x0000000a03037e23 */ /* 0x008fc400080100fb */
[----:B------:R-:W2:Y:S02]  /*6d10*/  LDL R251, [R1+0x68] ;  /* 0x0000680001fb7983 */ /* 0x000ea40000100800 */
[----:B------:R-:W-:Y:S02]  /*6d20*/  FSEL R244, R244, RZ, P2 ;  /* 0x000000fff4f47208 */ /* 0x000fe40001000000 */
[----:B------:R-:W3:Y:S03]  /*6d30*/  LDL R177, [R1+0x7c] ;  /* 0x00007c0001b17983 */ /* 0x000ee60000100800 */
[----:B------:R-:W-:Y:S01]  /*6d40*/  FADD.FTZ R3, R3, R244 ;  /* 0x000000f403037221 */ /* 0x000fe20000010000 */
[----:B------:R-:W3:Y:S04]  /*6d50*/  LDL R176, [R1+0x6c] ;  /* 0x00006c0001b07983 */ /* 0x000ee80000100800 */
[----:B------:R-:W4:Y:S01]  /*6d60*/  LDL R175, [R1+0x80] ;  /* 0x0000800001af7983 */ /* 0x000f220000100800 */
[----:B------:R-:W1:Y:S01]  /*6d70*/  MUFU.RSQ R3, R3 ;  /* 0x0000000300037308 */ /* 0x000e620000001400 */
[----:B------:R-:W-:-:S02]  /*6d80*/  FSEL R244, R250, RZ, !P2 ;  /* 0x000000fffaf47208 */ /* 0x000fc40005000000 */
[----:B------:R-:W4:Y:S04]  /*6d90*/  LDL R174, [R1+0x70] ;  /* 0x0000700001ae7983 */ /* 0x000f280000100800 */
[----:B------:R-:W2:Y:S04]  /*6da0*/  LDL R173, [R1+0x84] ;  /* 0x0000840001ad7983 */ /* 0x000ea80000100800 */
[----:B------:R-:W2:Y:S01]  /*6db0*/  LDL R170, [R1+0x74] ;  /* 0x0000740001aa7983 */ /* 0x000ea20000100800 */
[----:B0-----:R-:W-:-:S04]  /*6dc0*/  @!P0 IMAD.WIDE R106, R168, 0x4, R106 ;  /* 0x00000004a86a8825 */ /* 0x001fc800078e026a */
[----:B-1----:R-:W-:Y:S01]  /*6dd0*/  @!P0 IMAD.WIDE R178, R168, 0x4, R178 ;  /* 0x00000004a8b28825 */ /* 0x002fe200078e02b2 */
[----:B------:R0:W-:Y:S04]  /*6de0*/  @!P0 STG.E desc[UR6][R106.64], R250 ;  /* 0x000000fa6a008986 */ /* 0x0001e8000c101906 */
[----:B------:R1:W-:Y:S04]  /*6df0*/  @!P0 STG.E desc[UR6][R178.64], R3 ;  /* 0x00000003b2008986 */ /* 0x0003e8000c101906 */
[----:B0-----:R-:W2:Y:S04]  /*6e00*/  LDL.LU.64 R106, [R1+0x1a8] ;  /* 0x0001a800016a7983 */ /* 0x001ea80000300a00 */
[----:B-1----:R0:W5:Y:S04]  /*6e10*/  LDL.LU.64 R178, [R1+0x1a0] ;  /* 0x0001a00001b27983 */ /* 0x0021680000300a00 */
[----:B------:R-:W2:Y:S01]  /*6e20*/  LDL R250, [R1+0x78] ;  /* 0x0000780001fa7983 */ /* 0x000ea20000100800 */
[C---:B------:R-:W-:Y:S01]  /*6e30*/  FADD.FTZ R240, -R244.reuse, R240 ;  /* 0x000000f0f4f07221 */ /* 0x040fe20000010100 */
[C---:B------:R-:W-:Y:S01]  /*6e40*/  FADD.FTZ R241, -R244.reuse, R241 ;  /* 0x000000f1f4f17221 */ /* 0x040fe20000010100 */
[C---:B------:R-:W-:Y:S01]  /*6e50*/  FADD.FTZ R242, -R244.reuse, R242 ;  /* 0x000000f2f4f27221 */ /* 0x040fe20000010100 */
[----:B------:R-:W-:Y:S01]  /*6e60*/  FADD.FTZ R243, -R244, R243 ;  /* 0x000000f3f4f37221 */ /* 0x000fe20000010100 */
[C---:B------:R-:W-:Y:S01]  /*6e70*/  FMUL.FTZ R172, R3.reuse, R240 ;  /* 0x000000f003ac7220 */ /* 0x040fe20000410000 */
[C---:B------:R-:W-:Y:S01]  /*6e80*/  FMUL.FTZ R169, R3.reuse, R241 ;  /* 0x000000f103a97220 */ /* 0x040fe20000410000 */
[C---:B------:R-:W-:Y:S01]  /*6e90*/  FMUL.FTZ R171, R3.reuse, R242 ;  /* 0x000000f203ab7220 */ /* 0x040fe20000410000 */
[----:B------:R-:W-:-:S02]  /*6ea0*/  FMUL.FTZ R252, R3, R243 ;  /* 0x000000f303fc7220 */ /* 0x000fc40000410000 */
[----:B---3--:R-:W-:Y:S01]  /*6eb0*/  FFMA.FTZ R240, R169, R176, R177 ;  /* 0x000000b0a9f07223 */ /* 0x008fe200000100b1 */
[----:B----4-:R-:W-:Y:S01]  /*6ec0*/  FFMA.FTZ R243, R171, R174, R175 ;  /* 0x000000aeabf37223 */ /* 0x010fe200000100af */
[----:B--2---:R-:W-:Y:S01]  /*6ed0*/  FFMA.FTZ R242, R252, R170, R173 ;  /* 0x000000aafcf27223 */ /* 0x004fe200000100ad */
[----:B------:R-:W2:Y:S04]  /*6ee0*/  LDL R177, [R1+0x88] ;  /* 0x0000880001b17983 */ /* 0x000ea80000100800 */
[----:B------:R-:W3:Y:S04]  /*6ef0*/  LDL R176, [R1+0x8c] ;  /* 0x00008c0001b07983 */ /* 0x000ee80000100800 */
[----:B------:R-:W4:Y:S04]  /*6f00*/  LDL R175, [R1+0x90] ;  /* 0x0000900001af7983 */ /* 0x000f280000100800 */
[----:B------:R-:W4:Y:S04]  /*6f10*/  LDL R174, [R1+0x60] ;  /* 0x0000600001ae7983 */ /* 0x000f280000100800 */
[----:B------:R-:W3:Y:S04]  /*6f20*/  LDL R173, [R1+0x40] ;  /* 0x0000400001ad7983 */ /* 0x000ee80000100800 */
[----:B------:R-:W3:Y:S01]  /*6f30*/  LDL R170, [R1+0x4c] ;  /* 0x00004c0001aa7983 */ /* 0x000ee20000100800 */
[----:B------:R-:W-:-:S05]  /*6f40*/  FFMA.FTZ R241, R172, R251, R250 ;  /* 0x000000fbacf17223 */ /* 0x000fca00000100fa */
[----:B------:R-:W-:Y:S02]  /*6f50*/  F2FP.BF16.F32.PACK_AB R240, R240, R241 ;  /* 0x000000f1f0f0723e */ /* 0x000fe400000010ff */
[----:B------:R-:W-:Y:S01]  /*6f60*/  F2FP.BF16.F32.PACK_AB R241, R242, R243 ;  /* 0x000000f3f2f1723e */ /* 0x000fe200000010ff */
[C---:B------:R-:W-:Y:S01]  /*6f70*/  FADD.FTZ R243, -R244.reuse, R188 ;  /* 0x000000bcf4f37221 */ /* 0x040fe20000010100 */
[C---:B------:R-:W-:Y:S01]  /*6f80*/  FADD.FTZ R242, -R244.reuse, R189 ;  /* 0x000000bdf4f27221 */ /* 0x040fe20000010100 */
[C---:B------:R-:W-:Y:S01]  /*6f90*/  FADD.FTZ R189, -R244.reuse, R190 ;  /* 0x000000bef4bd7221 */ /* 0x040fe20000010100 */
[----:B------:R-:W-:-:S03]  /*6fa0*/  FADD.FTZ R188, -R244, R191 ;  /* 0x000000bff4bc7221 */ /* 0x000fc60000010100 */
[C---:B------:R-:W-:Y:S01]  /*6fb0*/  FMUL.FTZ R191, R3.reuse, R189 ;  /* 0x000000bd03bf7220 */ /* 0x040fe20000410000 */
[C---:B------:R-:W-:Y:S01]  /*6fc0*/  FMUL.FTZ R250, R3.reuse, R188 ;  /* 0x000000bc03fa7220 */ /* 0x040fe20000410000 */
[----:B------:R-:W2:Y:S01]  /*6fd0*/  LDL R189, [R1+0x58] ;  /* 0x0000580001bd7983 */ /* 0x000ea20000100800 */
[----:B------:R-:W-:-:S03]  /*6fe0*/  FMUL.FTZ R251, R3, R243 ;  /* 0x000000f303fb7220 */ /* 0x000fc60000410000 */
[----:B------:R-:W3:Y:S01]  /*6ff0*/  LDL R188, [R1+0x5c] ;  /* 0x00005c0001bc7983 */ /* 0x000ee20000100800 */
[----:B------:R-:W-:-:S03]  /*7000*/  FMUL.FTZ R190, R3, R242 ;  /* 0x000000f203be7220 */ /* 0x000fc60000410000 */
[----:B------:R-:W3:Y:S04]  /*7010*/  LDL R243, [R1+0x64] ;  /* 0x0000640001f37983 */ /* 0x000ee80000100800 */
[----:B------:R-:W3:Y:S01]  /*7020*/  LDL R242, [R1+0x94] ;  /* 0x0000940001f27983 */ /* 0x000ee20000100800 */
[----:B----4-:R-:W-:Y:S01]  /*7030*/  FFMA.FTZ R174, R191, R174, R175 ;  /* 0x000000aebfae7223 */ /* 0x010fe200000100af */
[----:B--2---:R-:W-:Y:S02]  /*7040*/  FFMA.FTZ R189, R251, R189, R177 ;  /* 0x000000bdfbbd7223 */ /* 0x004fe400000100b1 */
[----:B------:R0:W5:Y:S01]  /*7050*/  LDL.LU R177, [R1+0x19c] ;  /* 0x00019c0001b17983 */ /* 0x0001620000300800 */
[----:B---3--:R-:W-:-:S03]  /*7060*/  FFMA.FTZ R188, R190, R188, R176 ;  /* 0x000000bcbebc7223 */ /* 0x008fc600000100b0 */
[----:B------:R0:W5:Y:S04]  /*7070*/  LDL.LU R176, [R1+0x198] ;  /* 0x0001980001b07983 */ /* 0x0001680000300800 */
[----:B------:R0:W5:Y:S01]  /*7080*/  LDL.LU R175, [R1+0x194] ;  /* 0x0001940001af7983 */ /* 0x0001620000300800 */
[----:B------:R-:W-:Y:S01]  /*7090*/  FFMA.FTZ R243, R250, R243, R242 ;  /* 0x000000f3faf37223 */ /* 0x000fe200000100f2 */
[----:B------:R-:W-:Y:S02]  /*70a0*/  F2FP.BF16.F32.PACK_AB R242, R188, R189 ;  /* 0x000000bdbcf2723e */ /* 0x000fe400000010ff */
[----:B------:R-:W1:Y:S02]  /*70b0*/  LDC.64 R188, c[0x0][0x428] ;  /* 0x00010a00ffbc7b82 */ /* 0x000e640000000a00 */
[----:B------:R-:W-:-:S02]  /*70c0*/  F2FP.BF16.F32.PACK_AB R243, R243, R174 ;  /* 0x000000aef3f3723e */ /* 0x000fc400000010ff */
[----:B------:R0:W5:Y:S01]  /*70d0*/  LDL.LU R174, [R1+0x190] ;  /* 0x0001900001ae7983 */ /* 0x0001620000300800 */
        /* <DEDUP_REMOVED lines=8> */
[----:B------:R-:W-:-:S03]  /*7160*/  FFMA.FTZ R191, R191, R173, R162 ;  /* 0x000000adbfbf7223 */ /* 0x000fc600000100a2 */
[----:B------:R0:W5:Y:S01]  /*7170*/  LDL.LU R173, [R1+0x18c] ;  /* 0x00018c0001ad7983 */ /* 0x0001620000300800 */
[----:B--2---:R-:W-:-:S05]  /*7180*/  FFMA.FTZ R188, R250, R188, R163 ;  /* 0x000000bcfabc7223 */ /* 0x004fca00000100a3 */
[----:B------:R-:W-:Y:S01]  /*7190*/  F2FP.BF16.F32.PACK_AB R191, R188, R191 ;  /* 0x000000bfbcbf723e */ /* 0x000fe200000010ff */
[----:B---3--:R-:W-:Y:S01]  /*71a0*/  FFMA.FTZ R188, R172, R240, R164 ;  /* 0x000000f0acbc7223 */ /* 0x008fe200000100a4 */
[----:B----4-:R-:W-:Y:S01]  /*71b0*/  FFMA.FTZ R240, R251, R241, R160 ;  /* 0x000000f1fbf07223 */ /* 0x010fe200000100a0 */
[----:B------:R0:W5:Y:S01]  /*71c0*/  LDL.LU R172, [R1+0x188] ;  /* 0x0001880001ac7983 */ /* 0x0001620000300800 */
[----:B------:R-:W1:Y:S01]  /*71d0*/  LDC.64 R250, c[0x0][0x430] ;  /* 0x00010c00fffa7b82 */ /* 0x000e620000000a00 */
[----:B------:R-:W-:Y:S02]  /*71e0*/  FFMA.FTZ R189, R171, R189, R166 ;  /* 0x000000bdabbd7223 */ /* 0x000fe400000100a6 */
[----:B------:R0:W5:Y:S01]  /*71f0*/  LDL.LU R171, [R1+0x184] ;  /* 0x0001840001ab7983 */ /* 0x0001620000300800 */
[----:B------:R-:W-:Y:S01]  /*7200*/  FFMA.FTZ R190, R190, R242, R161 ;  /* 0x000000f2bebe7223 */ /* 0x000fe200000100a1 */
[----:B------:R-:W-:Y:S02]  /*7210*/  FFMA.FTZ R242, R169, R170, R165 ;  /* 0x000000aaa9f27223 */ /* 0x000fe400000100a5 */
[----:B------:R-:W2:Y:S01]  /*7220*/  LDL R170, [R1+0x98] ;  /* 0x0000980001aa7983 */ /* 0x000ea20000100800 */
[----:B------:R-:W-:Y:S01]  /*7230*/  FFMA.FTZ R241, R252, R243, R167 ;  /* 0x000000f3fcf17223 */ /* 0x000fe200000100a7 */
[----:B------:R-:W-:-:S02]  /*7240*/  F2FP.BF16.F32.PACK_AB R190, R190, R240 ;  /* 0x000000f0bebe723e */ /* 0x000fc400000010ff */
[----:B------:R-:W-:Y:S01]  /*7250*/  F2FP.BF16.F32.PACK_AB R188, R242, R188 ;  /* 0x000000bcf2bc723e */ /* 0x000fe200000010ff */
[----:B------:R-:W3:Y:S01]  /*7260*/  LDL R169, [R1+0x9c] ;  /* 0x00009c0001a97983 */ /* 0x000ee20000100800 */
[----:B------:R-:W-:-:S03]  /*7270*/  F2FP.BF16.F32.PACK_AB R189, R241, R189 ;  /* 0x000000bdf1bd723e */ /* 0x000fc600000010ff */
[----:B------:R-:W4:Y:S04]  /*7280*/  LDL R252, [R1+0x1c] ;  /* 0x00001c0001fc7983 */ /* 0x000f280000100800 */
[----:B------:R-:W4:Y:S01]  /*7290*/  LDL R243, [R1+0xb4] ;  /* 0x0000b40001f37983 */ /* 0x000f220000100800 */
[----:B-1----:R-:W-:-:S04]  /*72a0*/  IMAD.WIDE.U32 R240, R2, 0x10, R250 ;  /* 0x0000001002f07825 */ /* 0x002fc800078e00fa */
[C---:B------:R-:W-:Y:S01]  /*72b0*/  FADD.FTZ R2, -R244.reuse, R236 ;  /* 0x000000ecf4027221 */ /* 0x040fe20000010100 */
[----:B------:R-:W4:Y:S04]  /*72c0*/  LDL R251, [R1+0xb0] ;  /* 0x0000b00001fb7983 */ /* 0x000f280000100800 */
[----:B------:R1:W-:Y:S04]  /*72d0*/  STG.E.128 desc[UR6][R240.64], R188 ;  /* 0x000000bcf0007986 */ /* 0x0003e8000c101d06 */
[----:B------:R-:W4:Y:S04]  /*72e0*/  LDL R250, [R1+0x20] ;  /* 0x0000200001fa7983 */ /* 0x000f280000100800 */
[----:B------:R-:W4:Y:S01]  /*72f0*/  LDL R242, [R1+0x24] ;  /* 0x0000240001f27983 */ /* 0x000f220000100800 */
[C---:B-1----:R-:W-:Y:S01]  /*7300*/  FADD.FTZ R189, -R244.reuse, R238 ;  /* 0x000000eef4bd7221 */ /* 0x042fe20000010100 */
[C---:B------:R-:W-:Y:S01]  /*7310*/  FADD.FTZ R190, -R244.reuse, R239 ;  /* 0x000000eff4be7221 */ /* 0x040fe20000010100 */
[----:B------:R-:W-:Y:S01]  /*7320*/  FADD.FTZ R188, -R244, R237 ;  /* 0x000000edf4bc7221 */ /* 0x000fe20000010100 */
[----:B------:R-:W3:Y:S01]  /*7330*/  LDL R191, [R1+0x2c] ;  /* 0x00002c0001bf7983 */ /* 0x000ee20000100800 */
[C---:B------:R-:W-:Y:S01]  /*7340*/  FMUL.FTZ R237, R3.reuse, R189 ;  /* 0x000000bd03ed7220 */ /* 0x040fe20000410000 */
[C---:B------:R-:W-:Y:S01]  /*7350*/  FMUL.FTZ R238, R3.reuse, R190 ;  /* 0x000000be03ee7220 */ /* 0x040fe20000410000 */
[C---:B------:R-:W-:Y:S01]  /*7360*/  FMUL.FTZ R236, R3.reuse, R188 ;  /* 0x000000bc03ec7220 */ /* 0x040fe20000410000 */
[----:B------:R-:W2:Y:S04]  /*7370*/  LDL R189, [R1+0x30] ;  /* 0x0000300001bd7983 */ /* 0x000ea80000100800 */
[----:B------:R-:W2:Y:S04]  /*7380*/  LDL R190, [R1+0xa0] ;  /* 0x0000a00001be7983 */ /* 0x000ea80000100800 */
[----:B------:R-:W4:Y:S04]  /*7390*/  LDL R240, [R1+0x34] ;  /* 0x0000340001f07983 */ /* 0x000f280000100800 */
[----:B------:R-:W4:Y:S04]  /*73a0*/  LDL R239, [R1+0xa4] ;  /* 0x0000a40001ef7983 */ /* 0x000f280000100800 */
[----:B------:R-:W4:Y:S01]  /*73b0*/  LDL R188, [R1+0x28] ;  /* 0x0000280001bc7983 */ /* 0x000f220000100800 */
[----:B------:R-:W-:-:S03]  /*73c0*/  FMUL.FTZ R2, R3, R2 ;  /* 0x0000000203027220 */ /* 0x000fc60000410000 */
[----:B------:R-:W4:Y:S01]  /*73d0*/  LDL R241, [R1+0xac] ;  /* 0x0000ac0001f17983 */ /* 0x000f220000100800 */
[----:B---3--:R-:W-:Y:S01]  /*73e0*/  FFMA.FTZ R191, R236, R191, R169 ;  /* 0x000000bfecbf7223 */ /* 0x008fe200000100a9 */
[----:B--2---:R-:W-:Y:S01]  /*73f0*/  FFMA.FTZ R189, R237, R189, R190 ;  /* 0x000000bdedbd7223 */ /* 0x004fe200000100be */
[----:B----4-:R-:W-:Y:S01]  /*7400*/  FFMA.FTZ R190, R238, R240, R239 ;  /* 0x000000f0eebe7223 */ /* 0x010fe200000100ef */
[----:B------:R-:W-:-:S04]  /*7410*/  FFMA.FTZ R188, R2, R188, R170 ;  /* 0x000000bc02bc7223 */ /* 0x000fc800000100aa */
[----:B------:R-:W-:Y:S01]  /*7420*/  F2FP.BF16.F32.PACK_AB R189, R190, R189 ;  /* 0x000000bdbebd723e */ /* 0x000fe200000010ff */
[C---:B------:R-:W-:Y:S01]  /*7430*/  FADD.FTZ R190, -R244.reuse, R232 ;  /* 0x000000e8f4be7221 */ /* 0x040fe20000010100 */
[----:B------:R0:W5:Y:S01]  /*7440*/  LDL.LU R170, [R1+0x180] ;  /* 0x0001800001aa7983 */ /* 0x0001620000300800 */
[----:B------:R-:W-:Y:S01]  /*7450*/  F2FP.BF16.F32.PACK_AB R188, R191, R188 ;  /* 0x000000bcbfbc723e */ /* 0x000fe200000010ff */
[C---:B------:R-:W-:Y:S01]  /*7460*/  FADD.FTZ R191, -R244.reuse, R233 ;  /* 0x000000e9f4bf7221 */ /* 0x040fe20000010100 */
[C---:B------:R-:W-:Y:S01]  /*7470*/  FADD.FTZ R232, -R244.reuse, R234 ;  /* 0x000000eaf4e87221 */ /* 0x040fe20000010100 */
[----:B------:R-:W-:Y:S01]  /*7480*/  FADD.FTZ R233, -R244, R235 ;  /* 0x000000ebf4e97221 */ /* 0x000fe20000010100 */
[----:B------:R0:W5:Y:S01]  /*7490*/  LDL.LU R169, [R1+0x17c] ;  /* 0x00017c0001a97983 */ /* 0x0001620000300800 */
[C---:B------:R-:W-:Y:S01]  /*74a0*/  FMUL.FTZ R234, R3.reuse, R190 ;  /* 0x000000be03ea7220 */ /* 0x040fe20000410000 */
[C---:B------:R-:W-:Y:S02]  /*74b0*/  FMUL.FTZ R235, R3.reuse, R191 ;  /* 0x000000bf03eb7220 */ /* 0x040fe40000410000 */
[----:B------:R-:W2:Y:S04]  /*74c0*/  LDL R190, [R1+0x18] ;  /* 0x0000180001be7983 */ /* 0x000ea80000100800 */
[----:B------:R-:W2:Y:S01]  /*74d0*/  LDL R191, [R1+0xa8] ;  /* 0x0000a80001bf7983 */ /* 0x000ea20000100800 */
[C---:B------:R-:W-:Y:S01]  /*74e0*/  FMUL.FTZ R240, R3.reuse, R232 ;  /* 0x000000e803f07220 */ /* 0x040fe20000410000 */
[----:B------:R-:W-:Y:S01]  /*74f0*/  FMUL.FTZ R239, R3, R233 ;  /* 0x000000e903ef7220 */ /* 0x000fe20000410000 */
[----:B------:R-:W-:-:S02]  /*7500*/  FFMA.FTZ R233, R235, R252, R241 ;  /* 0x000000fcebe97223 */ /* 0x000fc400000100f1 */
        /* <DEDUP_REMOVED lines=10> */
[----:B-1----:R-:W-:Y:S02]  /*75b0*/  IMAD.WIDE.U32 R232, R245, 0x10, R250 ;  /* 0x00000010f5e87825 */ /* 0x002fe400078e00fa */
[----:B------:R-:W2:Y:S04]  /*75c0*/  LDL R250, [R1+0xbc] ;  /* 0x0000bc0001fa7983 */ /* 0x000ea80000100800 */
[----:B------:R1:W-:Y:S04]  /*75d0*/  STG.E.128 desc[UR6][R232.64], R188 ;  /* 0x000000bce8007986 */ /* 0x0003e8000c101d06 */
[----:B------:R-:W2:Y:S04]  /*75e0*/  LDL R251, [R1+0xb8] ;  /* 0x0000b80001fb7983 */ /* 0x000ea80000100800 */
[----:B-1----:R-:W3:Y:S04]  /*75f0*/  LDL R232, [R1+0x8] ;  /* 0x0000080001e87983 */ /* 0x002ee80000100800 */
[----:B------:R-:W4:Y:S01]  /*7600*/  LDL R233, [R1+0x10] ;  /* 0x0000100001e97983 */ /* 0x000f220000100800 */
[----:B------:R-:W-:Y:S01]  /*7610*/  FFMA.FTZ R191, R240, R54, R154 ;  /* 0x00000036f0bf7223 */ /* 0x000fe2000001009a */
[----:B------:R-:W-:Y:S01]  /*7620*/  FFMA.FTZ R188, R239, R55, R155 ;  /* 0x00000037efbc7223 */ /* 0x000fe2000001009b */
[----:B------:R-:W-:-:S02]  /*7630*/  FFMA.FTZ R190, R234, R52, R152 ;  /* 0x00000034eabe7223 */ /* 0x000fc40000010098 */
[----:B------:R-:W2:Y:S02]  /*7640*/  LDL R234, [R1+0xd4] ;  /* 0x0000d40001ea7983 */ /* 0x000ea40000100800 */
[----:B------:R-:W-:Y:S01]  /*7650*/  F2FP.BF16.F32.PACK_AB R191, R188, R191 ;  /* 0x000000bfbcbf723e */ /* 0x000fe200000010ff */
[----:B------:R-:W-:Y:S02]  /*7660*/  FFMA.FTZ R188, R235, R53, R153 ;  /* 0x00000035ebbc7223 */ /* 0x000fe40000010099 */
[----:B------:R-:W2:Y:S03]  /*7670*/  LDL R235, [R1+0xd0] ;  /* 0x0000d00001eb7983 */ /* 0x000ea60000100800 */
[----:B------:R-:W-:Y:S01]  /*7680*/  F2FP.BF16.F32.PACK_AB R190, R188, R190 ;  /* 0x000000bebcbe723e */ /* 0x000fe200000010ff */
[----:B---3--:R-:W-:Y:S01]  /*7690*/  FFMA.FTZ R2, R2, R232, R156 ;  /* 0x000000e802027223 */ /* 0x008fe2000001009c */
[----:B------:R-:W-:-:S02]  /*76a0*/  FFMA.FTZ R232, R238, R252, R159 ;  /* 0x000000fceee87223 */ /* 0x000fc4000001009f */
[----:B------:R-:W3:Y:S01]  /*76b0*/  LDL R238, [R1+0xc8] ;  /* 0x0000c80001ee7983 */ /* 0x000ee20000100800 */
[----:B----4-:R-:W-:Y:S01]  /*76c0*/  FFMA.FTZ R189, R237, R233, R158 ;  /* 0x000000e9edbd7223 */ /* 0x010fe2000001009e */
[----:B------:R-:W-:Y:S02]  /*76d0*/  FFMA.FTZ R233, R236, R241, R157 ;  /* 0x000000f1ece97223 */ /* 0x000fe4000001009d */
[----:B------:R-:W1:Y:S01]  /*76e0*/  LDC.64 R240, c[0x0][0x430] ;  /* 0x00010c00fff07b82 */ /* 0x000e620000000a00 */
[----:B------:R-:W4:Y:S01]  /*76f0*/  LDL R237, [R1+0xcc] ;  /* 0x0000cc0001ed7983 */ /* 0x000f220000100800 */
[----:B------:R-:W-:Y:S02]  /*7700*/  F2FP.BF16.F32.PACK_AB R189, R232, R189 ;  /* 0x000000bde8bd723e */ /* 0x000fe400000010ff */
[----:B------:R-:W-:Y:S01]  /*7710*/  F2FP.BF16.F32.PACK_AB R188, R233, R2 ;  /* 0x00000002e9bc723e */ /* 0x000fe200000010ff */
[----:B------:R-:W-:Y:S01]  /*7720*/  FADD.FTZ R2, -R244, R228 ;  /* 0x000000e4f4027221 */ /* 0x000fe20000010100 */
[----:B------:R-:W4:Y:S01]  /*7730*/  LDL R252, [R1+0xe0] ;  /* 0x0000e00001fc7983 */ /* 0x000f220000100800 */
[----:B-1----:R-:W-:-:S04]  /*7740*/  IMAD.WIDE.U32 R232, R245, 0x10, R240 ;  /* 0x00000010f5e87825 */ /* 0x002fc800078e00f0 */
[----:B------:R-:W-:Y:S01]  /*7750*/  FMUL.FTZ R2, R3, R2 ;  /* 0x0000000203027220 */ /* 0x000fe20000410000 */
[----:B------:R-:W4:Y:S04]  /*7760*/  LDL R245, [R1+0xec] ;  /* 0x0000ec0001f57983 */ /* 0x000f280000100800 */
[----:B------:R1:W-:Y:S02]  /*7770*/  STG.E.128 desc[UR6][R232.64], R188 ;  /* 0x000000bce8007986 */ /* 0x0003e4000c101d06 */
[----:B-1----:R-:W-:-:S04]  /*7780*/  FADD.FTZ R188, -R244, R229 ;  /* 0x000000e5f4bc7221 */ /* 0x002fc80000010100 */
[----:B------:R-:W-:-:S04]  /*7790*/  FMUL.FTZ R228, R3, R188 ;  /* 0x000000bc03e47220 */ /* 0x000fc80000410000 */
[----:B--2---:R-:W-:Y:S02]  /*77a0*/  FFMA.FTZ R191, R228, R5, R250 ;  /* 0x00000005e4bf7223 */ /* 0x004fe400000100fa */
[----:B------:R-:W2:Y:S01]  /*77b0*/  LDL R250, [R1+0xe8] ;  /* 0x0000e80001fa7983 */ /* 0x000ea20000100800 */
[C---:B------:R-:W-:Y:S01]  /*77c0*/  FADD.FTZ R189, -R244.reuse, R230 ;  /* 0x000000e6f4bd7221 */ /* 0x040fe20000010100 */
[----:B------:R-:W-:-:S03]  /*77d0*/  FADD.FTZ R190, -R244, R231 ;  /* 0x000000e7f4be7221 */ /* 0x000fc60000010100 */
[C---:B------:R-:W-:Y:S01]  /*77e0*/  FMUL.FTZ R230, R3.reuse, R189 ;  /* 0x000000bd03e67220 */ /* 0x040fe20000410000 */
[----:B------:R-:W-:Y:S01]  /*77f0*/  FMUL.FTZ R229, R3, R190 ;  /* 0x000000be03e57220 */ /* 0x000fe20000410000 */
[----:B------:R-:W-:Y:S02]  /*7800*/  FFMA.FTZ R188, R2, R4, R251 ;  /* 0x0000000402bc7223 */ /* 0x000fe400000100fb */
[----:B------:R-:W-:Y:S01]  /*7810*/  FFMA.FTZ R189, R230, R6, R243 ;  /* 0x00000006e6bd7223 */ /* 0x000fe200000100f3 */
[----:B------:R-:W-:Y:S01]  /*7820*/  FFMA.FTZ R190, R229, R7, R242 ;  /* 0x00000007e5be7223 */ /* 0x000fe200000100f2 */
[----:B------:R-:W2:Y:S01]  /*7830*/  LDL R251, [R1+0xe4] ;  /* 0x0000e40001fb7983 */ /* 0x000ea20000100800 */
[----:B------:R-:W-:-:S03]  /*7840*/  F2FP.BF16.F32.PACK_AB R188, R191, R188 ;  /* 0x000000bcbfbc723e */ /* 0x000fc600000010ff */
[----:B------:R-:W-:Y:S01]  /*7850*/  F2FP.BF16.F32.PACK_AB R189, R190, R189 ;  /* 0x000000bdbebd723e */ /* 0x000fe200000010ff */
[C---:B------:R-:W-:Y:S01]  /*7860*/  FADD.FTZ R190, -R244.reuse, R224 ;  /* 0x000000e0f4be7221 */ /* 0x040fe20000010100 */
[C---:B------:R-:W-:Y:S01]  /*7870*/  FADD.FTZ R191, -R244.reuse, R225 ;  /* 0x000000e1f4bf7221 */ /* 0x040fe20000010100 */
[C---:B------:R-:W-:Y:S01]  /*7880*/  FADD.FTZ R225, -R244.reuse, R227 ;  /* 0x000000e3f4e17221 */ /* 0x040fe20000010100 */
[----:B------:R-:W2:Y:S01]  /*7890*/  LDL R242, [R1+0xf4] ;  /* 0x0000f40001f27983 */ /* 0x000ea20000100800 */
[C---:B------:R-:W-:Y:S01]  /*78a0*/  FMUL.FTZ R227, R3.reuse, R190 ;  /* 0x000000be03e37220 */ /* 0x040fe20000410000 */
[----:B------:R-:W-:Y:S01]  /*78b0*/  FADD.FTZ R224, -R244, R226 ;  /* 0x000000e2f4e07221 */ /* 0x000fe20000010100 */
[C---:B------:R-:W-:Y:S01]  /*78c0*/  FMUL.FTZ R226, R3.reuse, R191 ;  /* 0x000000bf03e27220 */ /* 0x040fe20000410000 */
[C---:B------:R-:W-:Y:S01]  /*78d0*/  FMUL.FTZ R232, R3.reuse, R225 ;  /* 0x000000e103e87220 */ /* 0x040fe20000410000 */
[----:B------:R-:W2:Y:S01]  /*78e0*/  LDL R243, [R1+0xf0] ;  /* 0x0000f00001f37983 */ /* 0x000ea20000100800 */
[----:B------:R-:W-:-:S02]  /*78f0*/  FMUL.FTZ R231, R3, R224 ;  /* 0x000000e003e77220 */ /* 0x000fc40000410000 */
[----:B------:R-:W-:Y:S02]  /*7900*/  FFMA.FTZ R224, R232, R11, R234 ;  /* 0x0000000be8e07223 */ /* 0x000fe400000100ea */
[----:B------:R-:W-:-:S05]  /*7910*/  FFMA.FTZ R191, R231, R10, R235 ;  /* 0x0000000ae7bf7223 */ /* 0x000fca00000100eb */
[----:B------:R-:W-:Y:S01]  /*7920*/  F2FP.BF16.F32.PACK_AB R191, R224, R191 ;  /* 0x000000bfe0bf723e */ /* 0x000fe200000010ff */
[----:B---3--:R-:W-:Y:S02]  /*7930*/  FFMA.FTZ R190, R227, R8, R238 ;  /* 0x00000008e3be7223 */ /* 0x008fe400000100ee */
[----:B------:R-:W1:Y:S01]  /*7940*/  LDC.64 R238, c[0x0][0x428] ;  /* 0x00010a00ffee7b82 */ /* 0x000e620000000a00 */
[----:B----4-:R-:W-:-:S05]  /*7950*/  FFMA.FTZ R225, R226, R9, R237 ;  /* 0x00000009e2e17223 */ /* 0x010fca00000100ed */
[----:B------:R-:W-:Y:S01]  /*7960*/  F2FP.BF16.F32.PACK_AB R190, R225, R190 ;  /* 0x000000bee1be723e */ /* 0x000fe200000010ff */
[C---:B------:R-:W-:Y:S01]  /*7970*/  FADD.FTZ R237, -R244.reuse, R208 ;  /* 0x000000d0f4ed7221 */ /* 0x040fe20000010100 */
[----:B------:R-:W-:Y:S01]  /*7980*/  FADD.FTZ R208, -R244, R192 ;  /* 0x000000c0f4d07221 */ /* 0x000fe20000010100 */
[----:B-1----:R-:W-:-:S05]  /*7990*/  IMAD.WIDE.U32 R224, R0, 0x10, R238 ;  /* 0x0000001000e07825 */ /* 0x002fca00078e00ee */
[----:B------:R1:W-:Y:S01]  /*79a0*/  STG.E.128 desc[UR6][R224.64], R188 ;  /* 0x000000bce0007986 */ /* 0x0003e2000c101d06 */
[----:B------:R-:W-:Y:S01]  /*79b0*/  FFMA.FTZ R226, R226, R61, R145 ;  /* 0x0000003de2e27223 */ /* 0x000fe20000010091 */
[----:B------:R-:W-:Y:S01]  /*79c0*/  FFMA.FTZ R192, R228, R57, R149 ;  /* 0x00000039e4c07223 */ /* 0x000fe20000010095 */
[----:B-1----:R-:W-:Y:S01]  /*79d0*/  FFMA.FTZ R188, R232, R63, R147 ;  /* 0x0000003fe8bc7223 */ /* 0x002fe20000010093 */
[C---:B------:R-:W-:Y:S01]  /*79e0*/  FADD.FTZ R232, -R244.reuse, R220 ;  /* 0x000000dcf4e87221 */ /* 0x040fe20000010100 */
[C---:B------:R-:W-:Y:S01]  /*79f0*/  FADD.FTZ R225, -R244.reuse, R213 ;  /* 0x000000d5f4e17221 */ /* 0x040fe20000010100 */
[C---:B------:R-:W-:Y:S01]  /*7a00*/  FADD.FTZ R220, -R244.reuse, R205 ;  /* 0x000000cdf4dc7221 */ /* 0x040fe20000010100 */
[----:B------:R-:W-:Y:S01]  /*7a10*/  FADD.FTZ R213, -R244, R206 ;  /* 0x000000cef4d57221 */ /* 0x000fe20000010100 */
[----:B------:R-:W-:Y:S01]  /*7a20*/  FFMA.FTZ R191, R231, R62, R146 ;  /* 0x0000003ee7bf7223 */ /* 0x000fe20000010092 */
[----:B------:R-:W3:Y:S04]  /*7a30*/  LDL R205, [R1+0xdc] ;  /* 0x0000dc0001cd7983 */ /* 0x000ee80000100800 */
[----:B------:R-:W4:Y:S01]  /*7a40*/  LDL R206, [R1+0xd8] ;  /* 0x0000d80001ce7983 */ /* 0x000f220000100800 */
[----:B------:R-:W-:Y:S01]  /*7a50*/  F2FP.BF16.F32.PACK_AB R191, R188, R191 ;  /* 0x000000bfbcbf723e */ /* 0x000fe200000010ff */
[----:B------:R-:W-:Y:S01]  /*7a60*/  FFMA.FTZ R189, R230, R58, R150 ;  /* 0x0000003ae6bd7223 */ /* 0x000fe20000010096 */
[----:B------:R-:W-:Y:S01]  /*7a70*/  FFMA.FTZ R190, R227, R60, R144 ;  /* 0x0000003ce3be7223 */ /* 0x000fe20000010090 */
[----:B------:R-:W-:Y:S01]  /*7a80*/  FFMA.FTZ R224, R229, R59, R151 ;  /* 0x0000003be5e07223 */ /* 0x000fe20000010097 */
[----:B------:R-:W-:Y:S01]  /*7a90*/  FFMA.FTZ R188, R2, R56, R148 ;  /* 0x0000003802bc7223 */ /* 0x000fe20000010094 */
[C---:B------:R-:W-:Y:S01]  /*7aa0*/  FADD.FTZ R230, -R244.reuse, R186 ;  /* 0x000000baf4e67221 */ /* 0x040fe20000010100 */
[----:B------:R-:W-:Y:S01]  /*7ab0*/  FADD.FTZ R229, -R244, R187 ;  /* 0x000000bbf4e57221 */ /* 0x000fe20000010100 */
[----:B------:R-:W-:Y:S01]  /*7ac0*/  F2FP.BF16.F32.PACK_AB R190, R226, R190 ;  /* 0x000000bee2be723e */ /* 0x000fe200000010ff */
[----:B------:R-:W-:Y:S01]  /*7ad0*/  IMAD.WIDE.U32 R186, R0, 0x10, R240 ;  /* 0x0000001000ba7825 */ /* 0x000fe200078e00f0 */
[----:B------:R-:W-:-:S02]  /*7ae0*/  F2FP.BF16.F32.PACK_AB R189, R224, R189 ;  /* 0x000000bde0bd723e */ /* 0x000fc400000010ff */
[----:B------:R-:W-:Y:S01]  /*7af0*/  F2FP.BF16.F32.PACK_AB R188, R192, R188 ;  /* 0x000000bcc0bc723e */ /* 0x000fe200000010ff */
[----:B------:R-:W-:-:S04]  /*7b00*/  FADD.FTZ R224, -R244, R212 ;  /* 0x000000d4f4e07221 */ /* 0x000fc80000010100 */
[----:B------:R1:W-:Y:S02]  /*7b10*/  STG.E.128 desc[UR6][R186.64], R188 ;  /* 0x000000bcba007986 */ /* 0x0003e4000c101d06 */
[----:B-1----:R-:W-:-:S04]  /*7b20*/  FMUL.FTZ R189, R3, R224 ;  /* 0x000000e003bd7220 */ /* 0x002fc80000410000 */
[----:B--2---:R-:W-:Y:S02]  /*7b30*/  FFMA.FTZ R191, R189, R16, R250 ;  /* 0x00000010bdbf7223 */ /* 0x004fe400000100fa */
[----:B------:R-:W2:Y:S01]  /*7b40*/  LDL R250, [R1+0x104] ;  /* 0x0001040001fa7983 */ /* 0x000ea20000100800 */
[C---:B------:R-:W-:Y:S01]  /*7b50*/  FADD.FTZ R231, -R244.reuse, R221 ;  /* 0x000000ddf4e77221 */ /* 0x040fe20000010100 */
[C---:B------:R-:W-:Y:S01]  /*7b60*/  FADD.FTZ R2, -R244.reuse, R184 ;  /* 0x000000b8f4027221 */ /* 0x040fe20000010100 */
[C---:B------:R-:W-:Y:S01]  /*7b70*/  FADD.FTZ R184, -R244.reuse, R185 ;  /* 0x000000b9f4b87221 */ /* 0x040fe20000010100 */
[C---:B------:R-:W-:Y:S01]  /*7b80*/  FMUL.FTZ R185, R3.reuse, R232 ;  /* 0x000000e803b97220 */ /* 0x040fe20000410000 */
[C---:B------:R-:W-:Y:S01]  /*7b90*/  FMUL.FTZ R186, R3.reuse, R231 ;  /* 0x000000e703ba7220 */ /* 0x040fe20000410000 */
[C---:B------:R-:W-:Y:S01]  /*7ba0*/  FADD.FTZ R226, -R244.reuse, R222 ;  /* 0x000000def4e27221 */ /* 0x040fe20000010100 */
[C---:B------:R-:W-:Y:S01]  /*7bb0*/  FADD.FTZ R223, -R244.reuse, R223 ;  /* 0x000000dff4df7221 */ /* 0x040fe20000010100 */
[C---:B------:R-:W-:Y:S01]  /*7bc0*/  FMUL.FTZ R190, R3.reuse, R225 ;  /* 0x000000e103be7220 */ /* 0x040fe20000410000 */
[C---:B------:R-:W-:Y:S01]  /*7bd0*/  FADD.FTZ R236, -R244.reuse, R209 ;  /* 0x000000d1f4ec7221 */ /* 0x040fe20000010100 */
[C---:B------:R-:W-:Y:S01]  /*7be0*/  FADD.FTZ R212, -R244.reuse, R196 ;  /* 0x000000c4f4d47221 */ /* 0x040fe20000010100 */
[----:B------:R-:W-:Y:S01]  /*7bf0*/  FADD.FTZ R209, -R244, R194 ;  /* 0x000000c2f4d17221 */ /* 0x000fe20000010100 */
[C---:B------:R-:W-:Y:S01]  /*7c00*/  FMUL.FTZ R187, R3.reuse, R226 ;  /* 0x000000e203bb7220 */ /* 0x040fe20000410000 */
[----:B------:R-:W-:Y:S01]  /*7c10*/  FMUL.FTZ R188, R3, R223 ;  /* 0x000000df03bc7220 */ /* 0x000fe20000410000 */
[----:B------:R-:W-:Y:S01]  /*7c20*/  FFMA.FTZ R194, R190, R17, R245 ;  /* 0x00000011bec27223 */ /* 0x000fe200000100f5 */
[C---:B------:R-:W-:Y:S01]  /*7c30*/  FADD.FTZ R222, -R244.reuse, R215 ;  /* 0x000000d7f4de7221 */ /* 0x040fe20000010100 */
[C---:B------:R-:W-:Y:S01]  /*7c40*/  FADD.FTZ R214, -R244.reuse, R214 ;  /* 0x000000d6f4d67221 */ /* 0x040fe20000010100 */
[C---:B------:R-:W-:Y:S01]  /*7c50*/  FADD.FTZ R234, -R244.reuse, R211 ;  /* 0x000000d3f4ea7221 */ /* 0x040fe20000010100 */
[C---:B------:R-:W-:Y:S01]  /*7c60*/  FADD.FTZ R215, -R244.reuse, R193 ;  /* 0x000000c1f4d77221 */ /* 0x040fe20000010100 */
[----:B------:R-:W-:Y:S01]  /*7c70*/  FADD.FTZ R211, -R244, R195 ;  /* 0x000000c3f4d37221 */ /* 0x000fe20000010100 */
[----:B------:R-:W-:Y:S01]  /*7c80*/  FFMA.FTZ R193, R187, R14, R252 ;  /* 0x0000000ebbc17223 */ /* 0x000fe200000100fc */
[----:B------:R-:W-:Y:S01]  /*7c90*/  FFMA.FTZ R195, R188, R15, R251 ;  /* 0x0000000fbcc37223 */ /* 0x000fe200000100fb */
[----:B------:R-:W-:Y:S01]  /*7ca0*/  F2FP.BF16.F32.PACK_AB R194, R194, R191 ;  /* 0x000000bfc2c2723e */ /* 0x000fe200000010ff */
[----:B------:R-:W-:Y:S01]  /*7cb0*/  FMUL.FTZ R191, R3, R214 ;  /* 0x000000d603bf7220 */ /* 0x000fe20000410000 */
        /* <DEDUP_REMOVED lines=20> */
[----:B------:R-:W-:Y:S01]  /*7e00*/  F2FP.BF16.F32.PACK_AB R193, R195, R193 ;  /* 0x000000c1c3c1723e */ /* 0x000fe200000010ff */
[----:B------:R-:W-:Y:S01]  /*7e10*/  FFMA.FTZ R187, R187, R66, R142 ;  /* 0x00000042bbbb7223 */ /* 0x000fe2000001008e */
[----:B------:R-:W-:Y:S01]  /*7e20*/  FFMA.FTZ R188, R188, R67, R143 ;  /* 0x00000043bcbc7223 */ /* 0x000fe2000001008f */
[C---:B------:R-:W-:Y:S01]  /*7e30*/  FFMA.FTZ R195, R191.reuse, R18, R243 ;  /* 0x00000012bfc37223 */ /* 0x040fe200000100f3 */
[----:B------:R-:W2:Y:S01]  /*7e40*/  LDL R244, [R1+0x110] ;  /* 0x0001100001f47983 */ /* 0x000ea20000100800 */
[----:B------:R-:W-:Y:S01]  /*7e50*/  FFMA.FTZ R191, R191, R70, R138 ;  /* 0x00000046bfbf7223 */ /* 0x000fe2000001008a */
[----:B------:R-:W-:-:S02]  /*7e60*/  F2FP.BF16.F32.PACK_AB R190, R190, R189 ;  /* 0x000000bdbebe723e */ /* 0x000fc400000010ff */
[----:B------:R-:W-:Y:S01]  /*7e70*/  F2FP.BF16.F32.PACK_AB R189, R188, R187 ;  /* 0x000000bbbcbd723e */ /* 0x000fe200000010ff */
[----:B------:R-:W2:Y:S01]  /*7e80*/  LDL R251, [R1+0x100] ;  /* 0x0001000001fb7983 */ /* 0x000ea20000100800 */
[C---:B------:R-:W-:Y:S01]  /*7e90*/  FMUL.FTZ R187, R3.reuse, R200 ;  /* 0x000000c803bb7220 */ /* 0x040fe20000410000 */
[----:B------:R-:W-:Y:S02]  /*7ea0*/  FMUL.FTZ R200, R3, R201 ;  /* 0x000000c903c87220 */ /* 0x000fe40000410000 */
[----:B------:R-:W2:Y:S01]  /*7eb0*/  LDL R245, [R1+0x108] ;  /* 0x0001080001f57983 */ /* 0x000ea20000100800 */
[----:B------:R-:W-:-:S04]  /*7ec0*/  IMAD.WIDE.U32 R198, R249, 0x10, R240 ;  /* 0x00000010f9c67825 */ /* 0x000fc800078e00f0 */
[C---:B------:R-:W-:Y:S01]  /*7ed0*/  FMUL.FTZ R223, R3.reuse, R234 ;  /* 0x000000ea03df7220 */ /* 0x040fe20000410000 */
[----:B------:R-:W2:Y:S01]  /*7ee0*/  LDL R243, [R1+0x10c] ;  /* 0x00010c0001f37983 */ /* 0x000ea20000100800 */
[C---:B------:R-:W-:Y:S01]  /*7ef0*/  FMUL.FTZ R231, R3.reuse, R233 ;  /* 0x000000e903e77220 */ /* 0x040fe20000410000 */
[C---:B------:R-:W-:Y:S01]  /*7f00*/  FMUL.FTZ R201, R3.reuse, R2 ;  /* 0x0000000203c97220 */ /* 0x040fe20000410000 */
[C---:B------:R-:W-:Y:S01]  /*7f10*/  FMUL.FTZ R233, R3.reuse, R202 ;  /* 0x000000ca03e97220 */ /* 0x040fe20000410000 */
[----:B------:R-:W2:Y:S01]  /*7f20*/  LDL R252, [R1+0xfc] ;  /* 0x0000fc0001fc7983 */ /* 0x000ea20000100800 */
        /* <DEDUP_REMOVED lines=16> */
[----:B---3--:R-:W-:Y:S01]  /*8030*/  FFMA.FTZ R196, R186, R13, R205 ;  /* 0x0000000dbac47223 */ /* 0x008fe200000100cd */
[----:B----4-:R-:W-:-:S05]  /*8040*/  FFMA.FTZ R192, R185, R12, R206 ;  /* 0x0000000cb9c07223 */ /* 0x010fca00000100ce */
[----:B------:R-:W-:Y:S01]  /*8050*/  F2FP.BF16.F32.PACK_AB R192, R196, R192 ;  /* 0x000000c0c4c0723e */ /* 0x000fe200000010ff */
[----:B------:R-:W-:-:S04]  /*8060*/  FMUL.FTZ R196, R3, R222 ;  /* 0x000000de03c47220 */ /* 0x000fc80000410000 */
[C---:B------:R-:W-:Y:S01]  /*8070*/  FFMA.FTZ R197, R196.reuse, R19, R242 ;  /* 0x00000013c4c57223 */ /* 0x040fe200000100f2 */
[----:B------:R-:W-:Y:S01]  /*8080*/  FFMA.FTZ R196, R196, R71, R139 ;  /* 0x00000047c4c47223 */ /* 0x000fe2000001008b */
[----:B------:R-:W3:Y:S01]  /*8090*/  LDL R242, [R1+0x114] ;  /* 0x0001140001f27983 */ /* 0x000ee20000100800 */
[----:B------:R-:W-:Y:S01]  /*80a0*/  FFMA.FTZ R185, R185, R64, R140 ;  /* 0x00000040b9b97223 */ /* 0x000fe2000001008c */
[----:B------:R-:W-:Y:S01]  /*80b0*/  FFMA.FTZ R186, R186, R65, R141 ;  /* 0x00000041baba7223 */ /* 0x000fe2000001008d */
[----:B------:R-:W-:Y:S02]  /*80c0*/  F2FP.BF16.F32.PACK_AB R195, R197, R195 ;  /* 0x000000c3c5c3723e */ /* 0x000fe400000010ff */
[----:B------:R-:W-:Y:S01]  /*80d0*/  F2FP.BF16.F32.PACK_AB R191, R196, R191 ;  /* 0x000000bfc4bf723e */ /* 0x000fe200000010ff */
[----:B------:R-:W-:Y:S01]  /*80e0*/  IMAD.WIDE.U32 R196, R249, 0x10, R238 ;  /* 0x00000010f9c47825 */ /* 0x000fe200078e00ee */
[----:B------:R-:W-:Y:S01]  /*80f0*/  F2FP.BF16.F32.PACK_AB R188, R186, R185 ;  /* 0x000000b9babc723e */ /* 0x000fe200000010ff */
[----:B------:R-:W4:Y:S02]  /*8100*/  LDL R249, [R1+0xf8] ;  /* 0x0000f80001f97983 */ /* 0x000f240000100800 */
[C---:B------:R-:W-:Y:S01]  /*8110*/  FMUL.FTZ R186, R3.reuse, R204 ;  /* 0x000000cc03ba7220 */ /* 0x040fe20000410000 */
[C---:B------:R-:W-:Y:S01]  /*8120*/  FMUL.FTZ R205, R3.reuse, R221 ;  /* 0x000000dd03cd7220 */ /* 0x040fe20000410000 */
[C---:B------:R-:W-:Y:S01]  /*8130*/  FMUL.FTZ R206, R3.reuse, R220 ;  /* 0x000000dc03ce7220 */ /* 0x040fe20000410000 */
[----:B------:R-:W-:Y:S01]  /*8140*/  FMUL.FTZ R204, R3, R229 ;  /* 0x000000e503cc7220 */ /* 0x000fe20000410000 */
[----:B------:R-:W4:Y:S04]  /*8150*/  LDL R221, [R1+0x120] ;  /* 0x0001200001dd7983 */ /* 0x000f280000100800 */
[----:B------:R-:W4:Y:S04]  /*8160*/  LDL R229, [R1+0x11c] ;  /* 0x00011c0001e57983 */ /* 0x000f280000100800 */
[----:B------:R-:W4:Y:S01]  /*8170*/  LDL R220, [R1+0x124] ;  /* 0x0001240001dc7983 */ /* 0x000f220000100800 */
[----:B--2---:R-:W-:-:S03]  /*8180*/  FFMA.FTZ R209, R223, R23, R250 ;  /* 0x00000017dfd17223 */ /* 0x004fc600000100fa */
[----:B------:R-:W2:Y:S01]  /*8190*/  LDL.LU R250, [R1] ;  /* 0x0000000001fa7983 */ /* 0x000ea20000300800 */
[----:B------:R-:W-:-:S03]  /*81a0*/  FMUL.FTZ R222, R3, R235 ;  /* 0x000000eb03de7220 */ /* 0x000fc60000410000 */
[----:B------:R1:W-:Y:S01]  /*81b0*/  STG.E.128 desc[UR6][R196.64], R192 ;  /* 0x000000c0c4007986 */ /* 0x0003e2000c101d06 */
[----:B------:R-:W-:-:S03]  /*81c0*/  FMUL.FTZ R214, R3, R237 ;  /* 0x000000ed03d67220 */ /* 0x000fc60000410000 */
[----:B------:R0:W-:Y:S01]  /*81d0*/  STG.E.128 desc[UR6][R198.64], R188 ;  /* 0x000000bcc6007986 */ /* 0x0001e2000c101d06 */
[C---:B------:R-:W-:Y:S01]  /*81e0*/  FMUL.FTZ R216, R3.reuse, R236 ;  /* 0x000000ec03d87220 */ /* 0x040fe20000410000 */
[C---:B------:R-:W-:Y:S01]  /*81f0*/  FMUL.FTZ R225, R3.reuse, R208 ;  /* 0x000000d003e17220 */ /* 0x040fe20000410000 */
[C---:B------:R-:W-:Y:S01]  /*8200*/  FMUL.FTZ R185, R3.reuse, R212 ;  /* 0x000000d403b97220 */ /* 0x040fe20000410000 */
[C---:B------:R-:W-:Y:S01]  /*8210*/  FMUL.FTZ R224, R3.reuse, R210 ;  /* 0x000000d203e07220 */ /* 0x040fe20000410000 */
[----:B------:R-:W-:Y:S01]  /*8220*/  FFMA.FTZ R212, R216, R73, R133 ;  /* 0x00000049d8d47223 */ /* 0x000fe20000010085 */
[C---:B------:R-:W-:Y:S01]  /*8230*/  FMUL.FTZ R228, R3.reuse, R211 ;  /* 0x000000d303e47220 */ /* 0x040fe20000410000 */
[----:B------:R-:W2:Y:S01]  /*8240*/  LDL R237, [R1+0x14c] ;  /* 0x00014c0001ed7983 */ /* 0x000ea20000100800 */
[----:B------:R-:W-:-:S03]  /*8250*/  FMUL.FTZ R0, R3, R0 ;  /* 0x0000000003007220 */ /* 0x000fc60000410000 */
[----:B------:R-:W2:Y:S01]  /*8260*/  LDL R236, [R1+0x154] ;  /* 0x0001540001ec7983 */ /* 0x000ea20000100800 */
[----:B-1----:R-:W-:Y:S01]  /*8270*/  FFMA.FTZ R193, R222, R74, R134 ;  /* 0x0000004adec17223 */ /* 0x002fe20000010086 */
[----:B------:R-:W-:Y:S01]  /*8280*/  FFMA.FTZ R194, R231, R76, R128 ;  /* 0x0000004ce7c27223 */ /* 0x000fe20000010080 */
[----:B------:R-:W-:Y:S01]  /*8290*/  FFMA.FTZ R195, R233, R78, R130 ;  /* 0x0000004ee9c37223 */ /* 0x000fe20000010082 */
[----:B------:R-:W-:Y:S01]  /*82a0*/  FFMA.FTZ R196, R234, R79, R131 ;  /* 0x0000004feac47223 */ /* 0x000fe20000010083 */
[----:B------:R-:W-:Y:S01]  /*82b0*/  FFMA.FTZ R197, R232, R77, R129 ;  /* 0x0000004de8c57223 */ /* 0x000fe20000010081 */
[----:B0-----:R-:W-:Y:S01]  /*82c0*/  FFMA.FTZ R198, R223, R75, R135 ;  /* 0x0000004bdfc67223 */ /* 0x001fe20000010087 */
[C---:B------:R-:W-:Y:S01]  /*82d0*/  FMUL.FTZ R180, R3.reuse, R180 ;  /* 0x000000b403b47220 */ /* 0x040fe20000410000 */
[----:B------:R-:W-:Y:S01]  /*82e0*/  FMUL.FTZ R182, R3, R182 ;  /* 0x000000b603b67220 */ /* 0x000fe20000410000 */
[----:B------:R-:W-:Y:S01]  /*82f0*/  F2FP.BF16.F32.PACK_AB R195, R196, R195 ;  /* 0x000000c3c4c3723e */ /* 0x000fe200000010ff */
[----:B------:R-:W2:Y:S01]  /*8300*/  LDL R235, [R1+0x158] ;  /* 0x0001580001eb7983 */ /* 0x000ea20000100800 */
[----:B------:R-:W-:Y:S01]  /*8310*/  F2FP.BF16.F32.PACK_AB R194, R197, R194 ;  /* 0x000000c2c5c2723e */ /* 0x000fe200000010ff */
[----:B------:R-:W-:Y:S01]  /*8320*/  FFMA.FTZ R191, R233, R26, R244 ;  /* 0x0000001ae9bf7223 */ /* 0x000fe200000100f4 */
[----:B------:R-:W-:Y:S01]  /*8330*/  FFMA.FTZ R208, R222, R22, R251 ;  /* 0x00000016ded07223 */ /* 0x000fe200000100fb */
[----:B------:R-:W-:Y:S01]  /*8340*/  FFMA.FTZ R190, R231, R24, R245 ;  /* 0x00000018e7be7223 */ /* 0x000fe200000100f5 */
[----:B------:R-:W-:-:S03]  /*8350*/  FFMA.FTZ R199, R232, R25, R243 ;  /* 0x00000019e8c77223 */ /* 0x000fc600000100f3 */
[----:B------:R-:W-:Y:S01]  /*8360*/  F2FP.BF16.F32.PACK_AB R189, R209, R208 ;  /* 0x000000d0d1bd723e */ /* 0x000fe200000010ff */
[----:B------:R-:W2:Y:S01]  /*8370*/  LDL R243, [R1+0x138] ;  /* 0x0001380001f37983 */ /* 0x000ea20000100800 */
[----:B------:R-:W-:Y:S01]  /*8380*/  FFMA.FTZ R211, R216, R21, R252 ;  /* 0x00000015d8d37223 */ /* 0x000fe200000100fc */
[----:B------:R-:W-:Y:S01]  /*8390*/  F2FP.BF16.F32.PACK_AB R190, R199, R190 ;  /* 0x000000bec7be723e */ /* 0x000fe200000010ff */
[----:B------:R-:W-:Y:S01]  /*83a0*/  IMAD.WIDE.U32 R222, R248, 0x10, R240 ;  /* 0x00000010f8de7825 */ /* 0x000fe200078e00f0 */
[----:B------:R-:W-:-:S03]  /*83b0*/  F2FP.BF16.F32.PACK_AB R193, R198, R193 ;  /* 0x000000c1c6c1723e */ /* 0x000fc600000010ff */
[----:B------:R-:W-:Y:S01]  /*83c0*/  FMUL.FTZ R3, R3, R219 ;  /* 0x000000db03037220 */ /* 0x000fe20000410000 */
[----:B------:R-:W2:Y:S04]  /*83d0*/  LDL R233, [R1+0x160] ;  /* 0x0001600001e97983 */ /* 0x000ea80000100800 */
[----:B------:R-:W2:Y:S01]  /*83e0*/  LDL R232, [R1+0x164] ;  /* 0x0001640001e87983 */ /* 0x000ea20000100800 */
[----:B------:R-:W-:-:S03]  /*83f0*/  FFMA.FTZ R196, R205, R28, R230 ;  /* 0x0000001ccdc47223 */ /* 0x000fc600000100e6 */
[----:B------:R-:W2:Y:S01]  /*8400*/  LDL R231, [R1+0x168] ;  /* 0x0001680001e77983 */ /* 0x000ea20000100800 */
[----:B------:R-:W-:Y:S01]  /*8410*/  FFMA.FTZ R198, R225, R32, R218 ;  /* 0x00000020e1c67223 */ /* 0x000fe200000100da */
[----:B------:R-:W-:Y:S01]  /*8420*/  FFMA.FTZ R209, R226, R33, R217 ;  /* 0x00000021e2d17223 */ /* 0x000fe200000100d9 */
[----:B------:R-:W-:Y:S01]  /*8430*/  FFMA.FTZ R199, R227, R34, R215 ;  /* 0x00000022e3c77223 */ /* 0x000fe200000100d7 */
[----:B------:R-:W-:-:S03]  /*8440*/  FFMA.FTZ R208, R228, R35, R213 ;  /* 0x00000023e4d07223 */ /* 0x000fc600000100d5 */
[----:B------:R-:W-:Y:S01]  /*8450*/  F2FP.BF16.F32.PACK_AB R198, R209, R198 ;  /* 0x000000c6d1c6723e */ /* 0x000fe200000010ff */
[----:B------:R-:W-:Y:S01]  /*8460*/  IMAD.WIDE.U32 R218, R248, 0x10, R238 ;  /* 0x00000010f8da7825 */ /* 0x000fe200078e00ee */
[----:B------:R-:W2:Y:S01]  /*8470*/  LDL R230, [R1+0x16c] ;  /* 0x00016c0001e67983 */ /* 0x000ea20000100800 */
[----:B------:R-:W-:Y:S02]  /*8480*/  F2FP.BF16.F32.PACK_AB R199, R208, R199 ;  /* 0x000000c7d0c7723e */ /* 0x000fe400000010ff */
[----:B---3--:R-:W-:Y:S02]  /*8490*/  FFMA.FTZ R192, R234, R27, R242 ;  /* 0x0000001beac07223 */ /* 0x008fe400000100f2 */
[----:B------:R-:W3:Y:S03]  /*84a0*/  LDL R242, [R1+0x13c] ;  /* 0x00013c0001f27983 */ /* 0x000ee60000100800 */
[----:B------:R-:W-:Y:S01]  /*84b0*/  F2FP.BF16.F32.PACK_AB R191, R192, R191 ;  /* 0x000000bfc0bf723e */ /* 0x000fe200000010ff */
[C---:B------:R-:W-:Y:S01]  /*84c0*/  FFMA.FTZ R192, R214.reuse, R72, R132 ;  /* 0x00000048d6c07223 */ /* 0x040fe20000010084 */
[----:B------:R-:W3:Y:S01]  /*84d0*/  LDL R234, [R1+0x15c] ;  /* 0x00015c0001ea7983 */ /* 0x000ee20000100800 */
[----:B----4-:R-:W-:Y:S01]  /*84e0*/  FFMA.FTZ R210, R214, R20, R249 ;  /* 0x00000014d6d27223 */ /* 0x010fe200000100f9 */
[----:B------:R-:W-:-:S02]  /*84f0*/  IMAD.WIDE.U32 R214, R246, 0x10, R240 ;  /* 0x00000010f6d67825 */ /* 0x000fc400078e00f0 */
[----:B------:R-:W-:Y:S02]  /*8500*/  F2FP.BF16.F32.PACK_AB R192, R212, R192 ;  /* 0x000000c0d4c0723e */ /* 0x000fe400000010ff */
[----:B------:R-:W-:Y:S01]  /*8510*/  IMAD.WIDE.U32 R212, R247, 0x10, R240 ;  /* 0x00000010f7d47825 */ /* 0x000fe200078e00f0 */
[----:B------:R-:W-:-:S03]  /*8520*/  F2FP.BF16.F32.PACK_AB R188, R211, R210 ;  /* 0x000000d2d3bc723e */ /* 0x000fc600000010ff */
[----:B------:R-:W-:Y:S01]  /*8530*/  FFMA.FTZ R197, R207, R30, R221 ;  /* 0x0000001ecfc57223 */ /* 0x000fe200000100dd */
[----:B------:R-:W-:Y:S01]  /*8540*/  FFMA.FTZ R211, R206, R29, R229 ;  /* 0x0000001dced37223 */ /* 0x000fe200000100e5 */
[----:B------:R-:W-:-:S04]  /*8550*/  FFMA.FTZ R210, R224, R31, R220 ;  /* 0x0000001fe0d27223 */ /* 0x000fc800000100dc */
[----:B------:R-:W-:Y:S01]  /*8560*/  F2FP.BF16.F32.PACK_AB R196, R211, R196 ;  /* 0x000000c4d3c4723e */ /* 0x000fe200000010ff */
[----:B------:R-:W-:-:S04]  /*8570*/  IMAD.WIDE.U32 R220, R247, 0x10, R238 ;  /* 0x00000010f7dc7825 */ /* 0x000fc800078e00ee */
[----:B--2---:R-:W-:-:S04]  /*8580*/  IMAD.WIDE.U32 R216, R250, 0x10, R240 ;  /* 0x00000010fad87825 */ /* 0x004fc800078e00f0 */
[--C-:B------:R-:W-:Y:S01]  /*8590*/  IMAD.WIDE.U32 R208, R250, 0x10, R238.reuse ;  /* 0x00000010fad07825 */ /* 0x100fe200078e00ee */
[----:B------:R-:W2:Y:S04]  /*85a0*/  LDL R241, [R1+0x148] ;  /* 0x0001480001f17983 */ /* 0x000ea80000100800 */
[----:B------:R-:W4:Y:S01]  /*85b0*/  LDL R240, [R1+0x150] ;  /* 0x0001500001f07983 */ /* 0x000f220000100800 */
[----:B------:R-:W-:Y:S01]  /*85c0*/  F2FP.BF16.F32.PACK_AB R197, R210, R197 ;  /* 0x000000c5d2c5723e */ /* 0x000fe200000010ff */
[----:B------:R-:W-:Y:S02]  /*85d0*/  IMAD.WIDE.U32 R210, R246, 0x10, R238 ;  /* 0x00000010f6d27825 */ /* 0x000fe400078e00ee */
[----:B------:R-:W4:Y:S04]  /*85e0*/  LDL R239, [R1+0x140] ;  /* 0x0001400001ef7983 */ /* 0x000f280000100800 */
[----:B------:R0:W-:Y:S04]  /*85f0*/  STG.E.128 desc[UR6][R218.64], R188 ;  /* 0x000000bcda007986 */ /* 0x0001e8000c101d06 */
[----:B------:R1:W-:Y:S04]  /*8600*/  STG.E.128 desc[UR6][R222.64], R192 ;  /* 0x000000c0de007986 */ /* 0x0003e8000c101d06 */
[----:B------:R1:W-:Y:S04]  /*8610*/  STG.E.128 desc[UR6][R220.64], R196 ;  /* 0x000000c4dc007986 */ /* 0x0003e8000c101d06 */
[----:B------:R-:W4:Y:S04]  /*8620*/  LDL R238, [R1+0x144] ;  /* 0x0001440001ee7983 */ /* 0x000f280000100800 */
[----:B------:R-:W4:Y:S01]  /*8630*/  LDL R229, [R1+0x170] ;  /* 0x0001700001e57983 */ /* 0x000f220000100800 */
[----:B0-----:R-:W-:Y:S01]  /*8640*/  FFMA.FTZ R188, R205, R80, R124 ;  /* 0x00000050cdbc7223 */ /* 0x001fe2000001007c */
[----:B------:R-:W-:Y:S01]  /*8650*/  FFMA.FTZ R189, R207, R82, R126 ;  /* 0x00000052cfbd7223 */ /* 0x000fe2000001007e */
[----:B------:R-:W-:Y:S01]  /*8660*/  FFMA.FTZ R190, R225, R84, R120 ;  /* 0x00000054e1be7223 */ /* 0x000fe20000010078 */
[----:B------:R-:W-:Y:S01]  /*8670*/  FFMA.FTZ R191, R227, R86, R122 ;  /* 0x00000056e3bf7223 */ /* 0x000fe2000001007a */
[----:B-1----:R-:W-:Y:S01]  /*8680*/  FFMA.FTZ R192, R206, R81, R125 ;  /* 0x00000051cec07223 */ /* 0x002fe2000001007d */
[----:B------:R-:W-:Y:S01]  /*8690*/  FFMA.FTZ R195, R228, R87, R123 ;  /* 0x00000057e4c37223 */ /* 0x000fe2000001007b */
[----:B------:R-:W4:Y:S01]  /*86a0*/  LDL R205, [R1+0x174] ;  /* 0x0001740001cd7983 */ /* 0x000f220000100800 */
[----:B------:R-:W-:Y:S01]  /*86b0*/  FFMA.FTZ R196, R226, R85, R121 ;  /* 0x00000055e2c47223 */ /* 0x000fe20000010079 */
[----:B------:R-:W-:Y:S01]  /*86c0*/  FFMA.FTZ R197, R224, R83, R127 ;  /* 0x00000053e0c57223 */ /* 0x000fe2000001007f */
[----:B------:R-:W-:Y:S01]  /*86d0*/  F2FP.BF16.F32.PACK_AB R188, R192, R188 ;  /* 0x000000bcc0bc723e */ /* 0x000fe200000010ff */
[----:B------:R-:W-:Y:S01]  /*86e0*/  FFMA.FTZ R198, R201, R92, R112 ;  /* 0x0000005cc9c67223 */ /* 0x000fe20000010070 */
[----:B------:R-:W-:Y:S01]  /*86f0*/  F2FP.BF16.F32.PACK_AB R191, R195, R191 ;  /* 0x000000bfc3bf723e */ /* 0x000fe200000010ff */
[----:B------:R-:W-:Y:S01]  /*8700*/  FFMA.FTZ R199, R203, R94, R114 ;  /* 0x0000005ecbc77223 */ /* 0x000fe20000010072 */
[----:B------:R-:W-:Y:S01]  /*8710*/  F2FP.BF16.F32.PACK_AB R190, R196, R190 ;  /* 0x000000bec4be723e */ /* 0x000fe200000010ff */
[C---:B------:R-:W-:Y:S01]  /*8720*/  FFMA.FTZ R196, R204.reuse, R43, R236 ;  /* 0x0000002bccc47223 */ /* 0x040fe200000100ec */
[----:B------:R-:W-:Y:S01]  /*8730*/  F2FP.BF16.F32.PACK_AB R189, R197, R189 ;  /* 0x000000bdc5bd723e */ /* 0x000fe200000010ff */
[----:B------:R-:W-:Y:S01]  /*8740*/  FFMA.FTZ R197, R204, R95, R115 ;  /* 0x0000005fccc57223 */ /* 0x000fe20000010073 */
[----:B------:R-:W-:-:S04]  /*8750*/  FFMA.FTZ R193, R185, R36, R243 ;  /* 0x00000024b9c17223 */ /* 0x000fc800000100f3 */
[----:B------:R-:W-:Y:S01]  /*8760*/  F2FP.BF16.F32.PACK_AB R199, R197, R199 ;  /* 0x000000c7c5c7723e */ /* 0x000fe200000010ff */
[----:B------:R-:W-:Y:S01]  /*8770*/  FFMA.FTZ R197, R187, R90, R118 ;  /* 0x0000005abbc57223 */ /* 0x000fe20000010076 */
[----:B---3--:R-:W-:-:S05]  /*8780*/  FFMA.FTZ R194, R186, R37, R242 ;  /* 0x00000025bac27223 */ /* 0x008fca00000100f2 */
[----:B------:R-:W-:Y:S01]  /*8790*/  F2FP.BF16.F32.PACK_AB R192, R194, R193 ;  /* 0x000000c1c2c0723e */ /* 0x000fe200000010ff */
[----:B--2---:R-:W-:Y:S01]  /*87a0*/  FFMA.FTZ R194, R201, R40, R241 ;  /* 0x00000028c9c27223 */ /* 0x004fe200000100f1 */
[C---:B------:R-:W-:Y:S01]  /*87b0*/  FFMA.FTZ R201, R202.reuse, R41, R237 ;  /* 0x00000029cac97223 */ /* 0x040fe200000100ed */
[----:B------:R-:W-:Y:S01]  /*87c0*/  FFMA.FTZ R202, R202, R93, R113 ;  /* 0x0000005dcaca7223 */ /* 0x000fe20000010071 */
[----:B----4-:R-:W-:-:S03]  /*87d0*/  FFMA.FTZ R195, R203, R42, R240 ;  /* 0x0000002acbc37223 */ /* 0x010fc600000100f0 */
        /* <DEDUP_REMOVED lines=9> */
[----:B------:R-:W-:Y:S02]  /*8870*/  F2FP.BF16.F32.PACK_AB R201, R202, R201 ;  /* 0x000000c9cac9723e */ /* 0x000fe400000010ff */
[----:B------:R-:W-:Y:S02]  /*8880*/  F2FP.BF16.F32.PACK_AB R202, R187, R186 ;  /* 0x000000babbca723e */ /* 0x000fe400000010ff */
[----:B------:R-:W0:Y:S02]  /*8890*/  LDC.64 R186, c[0x0][0x380] ;  /* 0x0000e000ffba7b82 */ /* 0x000e240000000a00 */
[----:B0-----:R-:W-:-:S04]  /*88a0*/  LEA R168, R186, R168, 0x2 ;  /* 0x000000a8baa87211 */ /* 0x001fc800078e10ff */
[----:B------:R-:W-:Y:S01]  /*88b0*/  ISETP.GE.AND P0, PT, R168, R187, PT ;  /* 0x000000bba800720c */ /* 0x000fe20003f06270 */
[----:B------:R0:W-:Y:S04]  /*88c0*/  STL [R1+0x4], R168 ;  /* 0x000004a801007387 */ /* 0x0001e80000100800 */
[----:B0-----:R0:W5:Y:S01]  /*88d0*/  LDL.LU R168, [R1+0x178] ;  /* 0x0001780001a87983 */ /* 0x0011620000300800 */
[C---:B------:R-:W-:Y:S01]  /*88e0*/  FFMA.FTZ R203, R200.reuse, R39, R238 ;  /* 0x00000027c8cb7223 */ /* 0x040fe200000100ee */
[----:B------:R-:W-:Y:S01]  /*88f0*/  FFMA.FTZ R204, R200, R91, R119 ;  /* 0x0000005bc8cc7223 */ /* 0x000fe20000010077 */
[----:B------:R-:W-:Y:S01]  /*8900*/  FFMA.FTZ R185, R185, R88, R116 ;  /* 0x00000058b9b97223 */ /* 0x000fe20000010074 */
[----:B------:R-:W-:Y:S02]  /*8910*/  FFMA.FTZ R200, R0, R44, R235 ;  /* 0x0000002c00c87223 */ /* 0x000fe400000100eb */
        /* <DEDUP_REMOVED lines=23> */
[----:B------:R0:W-:Y:S04]  /*8a90*/  STG.E.128 desc[UR6][R208.64], R200 ;  /* 0x000000c8d0007986 */ /* 0x0001e8000c101d06 */
[----:B------:R0:W-:Y:S01]  /*8aa0*/  STG.E.128 desc[UR6][R216.64], R180 ;  /* 0x000000b4d8007986 */ /* 0x0001e2000c101d06 */
[----:B------:R-:W-:Y:S05]  /*8ab0*/  @!P0 BRA `(.L_x_17479) ;  /* 0xffffff9400308947 */ /* 0x000fea000383ffff */
[----:B------:R-:W-:Y:S05]  /*8ac0*/  EXIT ;  /* 0x000000000000794d */ /* 0x000fea0003800000 */
.L_x_17478:
[----:B------:R-:W-:Y:S01]  /*8ad0*/  HFMA2 R244, -RZ, RZ, 0, 5.9604644775390625e-08 ;  /* 0x00000001fff47431 */ /* 0x000fe200000001ff */
[----:B------:R-:W-:Y:S01]  /*8ae0*/  BSSY B0, `(.L_x_17480) ;  /* 0x0000006000007945 */ /* 0x000fe20003800000 */
[----:B------:R-:W-:Y:S02]  /*8af0*/  MOV R251, 0x1f ;  /* 0x0000001f00fb7802 */ /* 0x000fe40000000f00 */
[----:B------:R-:W-:-:S07]  /*8b00*/  MOV R252, 0xffffffff ;  /* 0xffffffff00fc7802 */ /* 0x000fce0000000f00 */
[----:B------:R-:W-:Y:S05]  /*8b10*/  WARPSYNC.COLLECTIVE R252, `(.L_x_17481) ;  /* 0x00000000fc087348 */ /* 0x000fea0003c00000 */
[----:B------:R0:W1:Y:S02]  /*8b20*/  SHFL.BFLY P2, R244, R3, R244, R251 ;  /* 0x0c0000f403f47389 */ /* 0x00006400000400fb */
[----:B01----:R-:W-:Y:S05]  /*8b30*/  ENDCOLLECTIVE ;  /* 0x000000000000791b */ /* 0x003fea0003800000 */
.L_x_17481:
[----:B------:R-:W-:Y:S05]  /*8b40*/  BSYNC B0 ;  /* 0x0000000000007941 */ /* 0x000fea0003800000 */
.L_x_17480:
[----:B------:R-:W-:Y:S01]  /*8b50*/  FADD.FTZ R3, R3, R244 ;  /* 0x000000f403037221 */ /* 0x000fe20000010000 */
[----:B------:R-:W-:Y:S01]  /*8b60*/  HFMA2 R244, -RZ, RZ, 0, 1.1920928955078125e-07 ;  /* 0x00000002fff47431 */ /* 0x000fe200000001ff */
[----:B------:R-:W-:Y:S01]  /*8b70*/  MOV R251, 0x1f ;  /* 0x0000001f00fb7802 */ /* 0x000fe20000000f00 */
[----:B------:R-:W0:Y:S01]  /*8b80*/  LDC R250, c[0x0][0x400] ;  /* 0x00010000fffa7b82 */ /* 0x000e220000000800 */
[----:B------:R-:W-:-:S07]  /*8b90*/  MOV R252, 0xffffffff ;  /* 0xffffffff00fc7802 */ /* 0x000fce0000000f00 */
[----:B0-----:R-:W-:Y:S05]  /*8ba0*/  WARPSYNC.COLLECTIVE R252, `(.L_x_17482) ;  /* 0x00000000fc087348 */ /* 0x001fea0003c00000 */
[----:B------:R1:W2:Y:S02]  /*8bb0*/  SHFL.BFLY P2, R244, R3, R244, R251 ;  /* 0x0c0000f403f47389 */ /* 0x0002a400000400fb */
[----:B012---:R-:W-:Y:S05]  /*8bc0*/  ENDCOLLECTIVE ;  /* 0x000000000000791b */ /* 0x007fea0003800000 */
.L_x_17482:
[----:B------:R-:W-:Y:S01]  /*8bd0*/  FADD.FTZ R3, R3, R244 ;  /* 0x000000f403037221 */ /* 0x000fe20000010000 */
[----:B------:R-:W-:-:S07]  /*8be0*/  HFMA2 R244, -RZ, RZ, 0, 2.384185791015625e-07 ;  /* 0x00000004fff47431 */ /* 0x000fce00000001ff */
[----:B------:R-:W-:Y:S05]  /*8bf0*/  WARPSYNC.COLLECTIVE R252, `(.L_x_17483) ;  /* 0x00000000fc087348 */ /* 0x000fea0003c00000 */
[----:B------:R0:W1:Y:S02]  /*8c00*/  SHFL.BFLY P2, R244, R3, R244, R251 ;  /* 0x0c0000f403f47389 */ /* 0x00006400000400fb */
[----:B01----:R-:W-:Y:S05]  /*8c10*/  ENDCOLLECTIVE ;  /* 0x000000000000791b */ /* 0x003fea0003800000 */
.L_x_17483:
[----:B------:R-:W-:Y:S01]  /*8c20*/  FADD.FTZ R3, R3, R244 ;  /* 0x000000f403037221 */ /* 0x000fe20000010000 */
[----:B------:R-:W-:-:S07]  /*8c30*/  MOV R244, 0x8 ;  /* 0x0000000800f47802 */ /* 0x000fce0000000f00 */
[----:B------:R-:W-:Y:S05]  /*8c40*/  WARPSYNC.COLLECTIVE R252, `(.L_x_17484) ;  /* 0x00000000fc087348 */ /* 0x000fea0003c00000 */
[----:B------:R0:W1:Y:S02]  /*8c50*/  SHFL.BFLY P2, R244, R3, R244, R251 ;  /* 0x0c0000f403f47389 */ /* 0x00006400000400fb */
[----:B01----:R-:W-:Y:S05]  /*8c60*/  ENDCOLLECTIVE ;  /* 0x000000000000791b */ /* 0x003fea0003800000 */
.L_x_17484:
[----:B------:R-:W-:Y:S01]  /*8c70*/  FADD.FTZ R3, R3, R244 ;  /* 0x000000f403037221 */ /* 0x000fe20000010000 */
[----:B------:R-:W-:-:S07]  /*8c80*/  HFMA2 R244, -RZ, RZ, 0, 9.5367431640625e-07 ;  /* 0x00000010fff47431 */ /* 0x000fce00000001ff */
[----:B------:R-:W-:Y:S05]  /*8c90*/  WARPSYNC.COLLECTIVE R252, `(.L_x_17485) ;  /* 0x00000000fc087348 */ /* 0x000fea0003c00000 */
[----:B------:R0:W1:Y:S02]  /*8ca0*/  SHFL.BFLY P2, R244, R3, R244, R251 ;  /* 0x0c0000f403f47389 */ /* 0x00006400000400fb */
[----:B01----:R-:W-:Y:S05]  /*8cb0*/  ENDCOLLECTIVE ;  /* 0x000000000000791b */ /* 0x003fea0003800000 */
.L_x_17485:
        /* <DEDUP_REMOVED lines=130> */
[----:B------:R-:W-:-:S07]  /*94e0*/  MOV R244, 0x1 ;  /* 0x0000000100f47802 */ /* 0x000fce0000000f00 */
[----:B------:R-:W-:Y:S05]  /*94f0*/  WARPSYNC.COLLECTIVE R252, `(.L_x_17486) ;  /* 0x00000000fc087348 */ /* 0x000fea0003c00000 */
[----:B------:R0:W1:Y:S02]  /*9500*/  SHFL.BFLY P2, R244, R3, R244, R251 ;  /* 0x0c0000f403f47389 */ /* 0x00006400000400fb */
[----:B01----:R-:W-:Y:S05]  /*9510*/  ENDCOLLECTIVE ;  /* 0x000000000000791b */ /* 0x003fea0003800000 */
.L_x_17486:
[----:B------:R-:W-:Y:S01]  /*9520*/  FADD.FTZ R3, R3, R244 ;  /* 0x000000f403037221 */ /* 0x000fe20000010000 */
[----:B------:R-:W-:-:S07]  /*9530*/  HFMA2 R244, -RZ, RZ, 0, 1.1920928955078125e-07 ;  /* 0x00000002fff47431 */ /* 0x000fce00000001ff */
[----:B------:R-:W-:Y:S05]  /*9540*/  WARPSYNC.COLLECTIVE R252, `(.L_x_17487) ;  /* 0x00000000fc087348 */ /* 0x000fea0003c00000 */
[----:B------:R0:W1:Y:S02]  /*9550*/  SHFL.BFLY P2, R244, R3, R244, R251 ;  /* 0x0c0000f403f47389 */ /* 0x00006400000400fb */
[----:B01----:R-:W-:Y:S05]  /*9560*/  ENDCOLLECTIVE ;  /* 0x000000000000791b */ /* 0x003fea0003800000 */
.L_x_17487:
[----:B------:R-:W-:Y:S01]  /*9570*/  FADD.FTZ R3, R3, R244 ;  /* 0x000000f403037221 */ /* 0x000fe20000010000 */
[----:B------:R-:W-:-:S07]  /*9580*/  MOV R244, 0x4 ;  /* 0x0000000400f47802 */ /* 0x000fce0000000f00 */
[----:B------:R-:W-:Y:S05]  /*9590*/  WARPSYNC.COLLECTIVE R252, `(.L_x_17488) ;  /* 0x00000000fc087348 */ /* 0x000fea0003c00000 */
[----:B------:R0:W1:Y:S02]  /*95a0*/  SHFL.BFLY P2, R244, R3, R244, R251 ;  /* 0x0c0000f403f47389 */ /* 0x00006400000400fb */
[----:B01----:R-:W-:Y:S05]  /*95b0*/  ENDCOLLECTIVE ;  /* 0x000000000000791b */ /* 0x003fea0003800000 */
.L_x_17488:
[----:B------:R-:W-:Y:S01]  /*95c0*/  FADD.FTZ R3, R3, R244 ;  /* 0x000000f403037221 */ /* 0x000fe20000010000 */
[----:B------:R-:W-:-:S07]  /*95d0*/  HFMA2 R244, -RZ, RZ, 0, 4.76837158203125e-07 ;  /* 0x00000008fff47431 */ /* 0x000fce00000001ff */
[----:B------:R-:W-:Y:S05]  /*95e0*/  WARPSYNC.COLLECTIVE R252, `(.L_x_17489) ;  /* 0x00000000fc087348 */ /* 0x000fea0003c00000 */
[----:B------:R0:W1:Y:S02]  /*95f0*/  SHFL.BFLY P2, R244, R3, R244, R251 ;  /* 0x0c0000f403f47389 */ /* 0x00006400000400fb */
[----:B01----:R-:W-:Y:S05]  /*9600*/  ENDCOLLECTIVE ;  /* 0x000000000000791b */ /* 0x003fea0003800000 */
.L_x_17489:
[----:B------:R-:W-:Y:S01]  /*9610*/  FADD.FTZ R3, R3, R244 ;  /* 0x000000f403037221 */ /* 0x000fe20000010000 */
[----:B------:R-:W-:-:S07]  /*9620*/  MOV R244, 0x10 ;  /* 0x0000001000f47802 */ /* 0x000fce0000000f00 */
[----:B------:R-:W-:Y:S05]  /*9630*/  WARPSYNC.COLLECTIVE R252, `(.L_x_17490) ;  /* 0x00000000fc087348 */ /* 0x000fea0003c00000 */
[----:B------:R0:W1:Y:S02]  /*9640*/  SHFL.BFLY P2, R244, R3, R244, R251 ;  /* 0x0c0000f403f47389 */ /* 0x00006400000400fb */
[----:B01----:R-:W-:Y:S05]  /*9650*/  ENDCOLLECTIVE ;  /* 0x000000000000791b */ /* 0x003fea0003800000 */
.L_x_17490:
[----:B------:R-:W-:Y:S05]  /*9660*/  BRA `(.L_x_17491) ;  /* 0xffffffd400587947 */ /* 0x000fea000383ffff */
.L_x_17492:
        /* <DEDUP_REMOVED lines=9> */
.L_x_43885:


//--------------------- .text._ZN10layer_norm31ln_parallel_residual_fwd_kernelINS_13Kernel_traitsIf13__nv_bfloat16fS2_fjLj2048ELj1ELj4ELj1ELj16ENS_18Kernel_traits_baseILj2048EfS2_fS2_fjLj128EEEEELb0ELb1ELb0EEEvNS_9FwdParamsE --------------------------
	.section	.text._ZN10layer_norm31ln_parallel_residual_fwd_kernelINS_13Kernel_traitsIf13__nv_bfloat16fS2_fjLj2048ELj1ELj4ELj1ELj16ENS_18Kernel_traits_baseILj2048EfS2_fS2_fjLj128EEEEELb0ELb1ELb0EEEvNS_9FwdParamsE,"ax",@progbits
	.align	128
        .global         _ZN10layer_norm31ln_parallel_residual_fwd_kernelINS_13Kernel_traitsIf13__nv_bfloat16fS2_fjLj2048ELj1ELj4ELj1ELj16ENS_18Kernel_traits_baseILj2048EfS2_fS2_fjLj128EEEEELb0ELb1ELb0EEEvNS_9FwdParamsE
        .type           _ZN10layer_norm31ln_parallel_residual_fwd_kernelINS_13Kernel_traitsIf13__nv_bfloat16fS2_fjLj2048ELj1ELj4ELj1ELj16ENS_18Kernel_traits_baseILj2048EfS2_fS2_fjLj128EEEEELb0ELb1ELb0EEEvNS_9FwdParamsE,@function
        .size           _ZN10layer_norm31ln_parallel_residual_fwd_kernelINS_13Kernel_traitsIf13__nv_bfloat16fS2_fjLj2048ELj1ELj4ELj1ELj16ENS_18Kernel_traits_baseILj2048EfS2_fS2_fjLj128EEEEELb0ELb1ELb0EEEvNS_9FwdParamsE,(.L_x_43886 - _ZN10layer_norm31ln_parallel_residual_fwd_kernelINS_13Kernel_traitsIf13__nv_bfloat16fS2_fjLj2048ELj1ELj4ELj1ELj16ENS_18Kernel_traits_baseILj2048EfS2_fS2_fjLj128EEEEELb0ELb1ELb0EEEvNS_9FwdParamsE)
        .other          _ZN10layer_norm31ln_parallel_residual_fwd_kernelINS_13Kernel_traitsIf13__nv_bfloat16fS2_fjLj2048ELj1ELj4ELj1ELj16ENS_18Kernel_traits_baseILj2048EfS2_fS2_fjLj128EEEEELb0ELb1ELb0EEEvNS_9FwdParamsE,@"STO_CUDA_ENTRY STV_DEFAULT"
_ZN10layer_norm31ln_parallel_residual_fwd_kernelINS_13Kernel_traitsIf13__nv_bfloat16fS2_fjLj2048ELj1ELj4ELj1ELj16ENS_18Kernel_traits_baseILj2048EfS2_fS2_fjLj128EEEEELb0ELb1ELb0EEEvNS_9FwdParamsE:
.text._ZN10layer_norm31ln_parallel_residual_fwd_kernelINS_13Kernel_traitsIf13__nv_bfloat16fS2_fjLj2048ELj1ELj4ELj1ELj16ENS_18Kernel_traits_baseILj2048EfS2_fS2_fjLj128EEEEELb0ELb1ELb0EEEvNS_9FwdParamsE:
        /* <DEDUP_REMOVED lines=24> */
[----:B------:R-:W-:-:S03]  /*0180*/  ISETP.GE.U32.AND P6, PT, R3, 0xc0, PT ;  /* 0x000000c00300780c */ /* 0x000fc60003fc6070 */
[----:B------:R-:W0:Y:S08]  /*0190*/  @P5 LDC.64 R4, c[0x0][0x3d0] ;  /* 0x0000f400ff045b82 */ /* 0x000e300000000a00 */
[----:B------:R-:W1:Y:S08]  /*01a0*/  @P5 LDC.64 R6, c[0x0][0x438] ;  /* 0x00010e00ff065b82 */ /* 0x000e700000000a00 */
[----:B------:R-:W2:Y:S08]  /*01b0*/  @P1 LDC.64 R8, c[0x0][0x3d0] ;  /* 0x0000f400ff081b82 */ /* 0x000eb00000000a00 */
[----:B------:R-:W3:Y:S01]  /*01c0*/  @P1 LDC.64 R10, c[0x0][0x438] ;  /* 0x00010e00ff0a1b82 */ /* 0x000ee20000000a00 */
[----:B------:R-:W-:Y:S01]  /*01d0*/  ISETP.GE.U32.AND P0, PT, R3, 0xe0, PT ;  /* 0x000000e00300780c */ /* 0x000fe20003f06070 */
[----:B0-----:R-:W-:-:S05]  /*01e0*/  @P5 IMAD.WIDE.U32 R4, R153, 0x20, R4 ;  /* 0x0000002099045825 */ /* 0x001fca00078e0004 */
[----:B------:R-:W5:Y:S01]  /*01f0*/  @P5 LDG.E.128 R148, desc[UR6][R4.64] ;  /* 0x0000000604945981 */ /* 0x000f62000c1e1d00 */
[----:B------:R-:W0:Y:S01]  /*0200*/  @P2 LDC.64 R12, c[0x0][0x3d0] ;  /* 0x0000f400ff0c2b82 */ /* 0x000e220000000a00 */
[C---:B-1----:R-:W-:Y:S01]  /*0210*/  @P5 IMAD.WIDE.U32 R6, R153.reuse, 0x20, R6 ;  /* 0x0000002099065825 */ /* 0x042fe200078e0006 */
[----:B------:R-:W-:Y:S01]  /*0220*/  @P5 LOP3.LUT R153, R153, 0x20, RZ, 0xfc, !PT ;  /* 0x0000002099995812 */ /* 0x000fe200078efcff */
[----:B------:R1:W5:Y:S04]  /*0230*/  @P5 LDG.E.128 R144, desc[UR6][R4.64+0x10] ;  /* 0x0000100604905981 */ /* 0x000368000c1e1d00 */
[----:B------:R-:W5:Y:S01]  /*0240*/  @P5 LD.E.128 R140, desc[UR6][R6.64] ;  /* 0x00000006068c5980 */ /* 0x000f62000c101d00 */
[----:B------:R-:W4:Y:S08]  /*0250*/  @P2 LDC.64 R14, c[0x0][0x438] ;  /* 0x00010e00ff0e2b82 */ /* 0x000f300000000a00 */
[----:B------:R-:W4:Y:S08]  /*0260*/  @P3 LDC.64 R16, c[0x0][0x3d0] ;  /* 0x0000f400ff103b82 */ /* 0x000f300000000a00 */
[----:B------:R-:W4:Y:S01]  /*0270*/  @P3 LDC.64 R18, c[0x0][0x438] ;  /* 0x00010e00ff123b82 */ /* 0x000f220000000a00 */
[C---:B--2---:R-:W-:Y:S01]  /*0280*/  @P1 IMAD.WIDE.U32 R8, R153.reuse, 0x20, R8 ;  /* 0x0000002099081825 */ /* 0x044fe200078e0008 */
[----:B------:R2:W5:Y:S06]  /*0290*/  @P5 LD.E.128 R136, desc[UR6][R6.64+0x10] ;  /* 0x0000100606885980 */ /* 0x00056c000c101d00 */
[----:B------:R-:W2:Y:S01]  /*02a0*/  @P4 LDC.64 R20, c[0x0][0x3d0] ;  /* 0x0000f400ff144b82 */ /* 0x000ea20000000a00 */
[----:B---3--:R-:W-:-:S07]  /*02b0*/  @P1 IMAD.WIDE.U32 R10, R153, 0x20, R10 ;  /* 0x00000020990a1825 */ /* 0x008fce00078e000a */
[----:B------:R-:W3:Y:S01]  /*02c0*/  @P4 LDC.64 R22, c[0x0][0x438] ;  /* 0x00010e00ff164b82 */ /* 0x000ee20000000a00 */
[----:B------:R-:W-:Y:S01]  /*02d0*/  @P1 IADD3 R153, PT, PT, R153, 0x20, RZ ;  /* 0x0000002099991810 */ /* 0x000fe20007ffe0ff */
[----:B------:R2:W5:Y:S06]  /*02e0*/  @P1 LDG.E.128 R132, desc[UR6][R8.64] ;  /* 0x0000000608841981 */ /* 0x00056c000c1e1d00 */
[----:B-1----:R-:W1:Y:S01]  /*02f0*/  @P6 LDC.64 R4, c[0x0][0x3d0] ;  /* 0x0000f400ff046b82 */ /* 0x002e620000000a00 */
[C---:B0-----:R-:W-:Y:S01]  /*0300*/  @P2 IMAD.WIDE.U32 R12, R153.reuse, 0x20, R12 ;  /* 0x00000020990c2825 */ /* 0x041fe200078e000c */
[----:B------:R0:W5:Y:S06]  /*0310*/  @P1 LDG.E.128 R128, desc[UR6][R8.64+0x10] ;  /* 0x0000100608801981 */ /* 0x00016c000c1e1d00 */
[----:B------:R-:W0:Y:S01]  /*0320*/  @P6 LDC.64 R24, c[0x0][0x438] ;  /* 0x00010e00ff186b82 */ /* 0x000e220000000a00 */
[C---:B----4-:R-:W-:Y:S01]  /*0330*/  @P2 IMAD.WIDE.U32 R14, R153.reuse, 0x20, R14 ;  /* 0x00000020990e2825 */ /* 0x050fe200078e000e */
[----:B------:R-:W-:Y:S01]  /*0340*/  @P2 IADD3 R153, PT, PT, R153, 0x20, RZ ;  /* 0x0000002099992810 */ /* 0x000fe20007ffe0ff */
[----:B------:R4:W5:Y:S05]  /*0350*/  @P2 LDG.E.128 R116, desc[UR6][R12.64] ;  /* 0x000000060c742981 */ /* 0x00096a000c1e1d00 */
[----:B--2---:R-:W2:Y:S01]  /*0360*/  @P0 LDC.64 R6, c[0x0][0x3d0] ;  /* 0x0000f400ff060b82 */ /* 0x004ea20000000a00 */
[C---:B------:R-:W-:Y:S01]  /*0370*/  @P3 IMAD.WIDE.U32 R16, R153.reuse, 0x20, R16 ;  /* 0x0000002099103825 */ /* 0x040fe200078e0010 */
[----:B------:R4:W5:Y:S06]  /*0380*/  @P2 LDG.E.128 R112, desc[UR6][R12.64+0x10] ;  /* 0x000010060c702981 */ /* 0x00096c000c1e1d00 */
[----:B------:R-:W4:Y:S01]  /*0390*/  @P0 LDC.64 R26, c[0x0][0x438] ;  /* 0x00010e00ff1a0b82 */ /* 0x000f220000000a00 */
[C---:B------:R-:W-:Y:S01]  /*03a0*/  @P3 IMAD.WIDE.U32 R18, R153.reuse, 0x20, R18 ;  /* 0x0000002099123825 */ /* 0x040fe200078e0012 */
[----:B------:R-:W-:Y:S01]  /*03b0*/  @P3 IADD3 R153, PT, PT, R153, 0x20, RZ ;  /* 0x0000002099993810 */ /* 0x000fe20007ffe0ff */
[----:B------:R0:W5:Y:S04]  /*03c0*/  @P2 LD.E.128 R108, desc[UR6][R14.64] ;  /* 0x000000060e6c2980 */ /* 0x000168000c101d00 */
[C---:B------:R-:W-:Y:S01]  /*03d0*/  @P4 IMAD.WIDE.U32 R20, R153.reuse, 0x20, R20 ;  /* 0x0000002099144825 */ /* 0x040fe200078e0014 */
[----:B------:R0:W5:Y:S03]  /*03e0*/  @P2 LD.E.128 R104, desc[UR6][R14.64+0x10] ;  /* 0x000010060e682980 */ /* 0x000166000c101d00 */
[C---:B---3--:R-:W-:Y:S01]  /*03f0*/  @P4 IMAD.WIDE.U32 R22, R153.reuse, 0x20, R22 ;  /* 0x0000002099164825 */ /* 0x048fe200078e0016 */
[----:B------:R-:W-:Y:S01]  /*0400*/  @P4 IADD3 R153, PT, PT, R153, 0x20, RZ ;  /* 0x0000002099994810 */ /* 0x000fe20007ffe0ff */
[----:B------:R3:W5:Y:S04]  /*0410*/  @P3 LDG.E.128 R100, desc[UR6][R16.64] ;  /* 0x0000000610643981 */ /* 0x000768000c1e1d00 */
[C---:B-1----:R-:W-:Y:S01]  /*0420*/  @P6 IMAD.WIDE.U32 R4, R153.reuse, 0x20, R4 ;  /* 0x0000002099046825 */ /* 0x042fe200078e0004 */
[----:B------:R3:W5:Y:S03]  /*0430*/  @P3 LDG.E.128 R96, desc[UR6][R16.64+0x10] ;  /* 0x0000100610603981 */ /* 0x000766000c1e1d00 */
[C---:B0-----:R-:W-:Y:S01]  /*0440*/  @P6 IMAD.WIDE.U32 R24, R153.reuse, 0x20, R24 ;  /* 0x0000002099186825 */ /* 0x041fe200078e0018 */
[----:B------:R-:W-:Y:S01]  /*0450*/  @P6 IADD3 R153, PT, PT, R153, 0x20, RZ ;  /* 0x0000002099996810 */ /* 0x000fe20007ffe0ff */
[----:B------:R3:W5:Y:S04]  /*0460*/  @P3 LD.E.128 R92, desc[UR6][R18.64] ;  /* 0x00000006125c3980 */ /* 0x000768000c101d00 */
[C---:B--2---:R-:W-:Y:S01]  /*0470*/  @P0 IMAD.WIDE.U32 R6, R153.reuse, 0x20, R6 ;  /* 0x0000002099060825 */ /* 0x044fe200078e0006 */
[----:B------:R3:W5:Y:S03]  /*0480*/  @P3 LD.E.128 R88, desc[UR6][R18.64+0x10] ;  /* 0x0000100612583980 */ /* 0x000766000c101d00 */
[----:B----4-:R-:W-:Y:S01]  /*0490*/  @P0 IMAD.WIDE.U32 R26, R153, 0x20, R26 ;  /* 0x00000020991a0825 */ /* 0x010fe200078e001a */
        /* <DEDUP_REMOVED lines=12> */
[----:B------:R3:W5:Y:S04]  /*0560*/  @P1 LD.E.128 R124, desc[UR6][R10.64] ;  /* 0x000000060a7c1980 */ /* 0x000768000c101d00 */
[----:B------:R3:W5:Y:S01]  /*0570*/  @P1 LD.E.128 R120, desc[UR6][R10.64+0x10] ;  /* 0x000010060a781980 */ /* 0x000762000c101d00 */
[----:B------:R-:W-:-:S02]  /*0580*/  ISETP.GE.U32.AND P1, PT, R3, 0x100, PT ;  /* 0x000001000300780c */ /* 0x000fc40003f26070 */
[----:B------:R-:W-:-:S11]  /*0590*/  @P0 IADD3 R153, PT, PT, R153, 0x20, RZ ;  /* 0x0000002099990810 */ /* 0x000fd60007ffe0ff */
[----:B---3--:R-:W-:Y:S05]  /*05a0*/  @!P1 BRA `(.L_x_17495) ;  /* 0x0000000400609947 */ /* 0x008fea0003800000 */
        /* <DEDUP_REMOVED lines=9> */
.L_x_17494:
        /* <DEDUP_REMOVED lines=9> */
[----:B------:R-:W2:Y:S01]  /*06d0*/  @P4 LDC.64 R10, c[0x0][0x3d0] ;  /* 0x0000f400ff0a4b82 */ /* 0x000ea20000000a00 */
[C---:B0-----:R-:W-:Y:S01]  /*06e0*/  @P5 IMAD.WIDE.U32 R6, R153.reuse, 0x20, R4 ;  /* 0x0000002099065825 */ /* 0x041fe200078e0004 */
[----:B------:R-:W-:-:S06]  /*06f0*/  @P5 LOP3.LUT R153, R153, 0x20, RZ, 0xfc, !PT ;  /* 0x0000002099995812 */ /* 0x000fcc00078efcff */
[----:B------:R-:W0:Y:S01]  /*0700*/  @P3 LDC.64 R4, c[0x0][0x3d0] ;  /* 0x0000f400ff043b82 */ /* 0x000e220000000a00 */
[----:B------:R3:W5:Y:S01]  /*0710*/  @P5 LDG.E.128 R148, desc[UR6][R6.64] ;  /* 0x0000000606945981 */ /* 0x000762000c1e1d00 */
[----:B-1----:R-:W-:-:S06]  /*0720*/  @P6 IMAD.WIDE.U32 R8, R153, 0x20, R8 ;  /* 0x0000002099086825 */ /* 0x002fcc00078e0008 */
[----:B------:R-:W1:Y:S01]  /*0730*/  @P2 LDC.64 R14, c[0x0][0x3d0] ;  /* 0x0000f400ff0e2b82 */ /* 0x000e620000000a00 */
[----:B------:R-:W-:Y:S01]  /*0740*/  @P6 IADD3 R153, PT, PT, R153, 0x20, RZ ;  /* 0x0000002099996810 */ /* 0x000fe20007ffe0ff */
[----:B------:R3:W5:Y:S04]  /*0750*/  @P5 LDG.E.128 R144, desc[UR6][R6.64+0x10] ;  /* 0x0000100606905981 */ /* 0x000768000c1e1d00 */
[----:B------:R3:W5:Y:S02]  /*0760*/  @P6 LDG.E.128 R132, desc[UR6][R8.64] ;  /* 0x0000000608846981 */ /* 0x000764000c1e1d00 */
[----:B------:R-:W4:Y:S02]  /*0770*/  @P1 LDC.64 R16, c[0x0][0x3d0] ;  /* 0x0000f400ff101b82 */ /* 0x000f240000000a00 */
[----:B------:R3:W5:Y:S01]  /*0780*/  @P6 LDG.E.128 R128, desc[UR6][R8.64+0x10] ;  /* 0x0000100608806981 */ /* 0x000762000c1e1d00 */
[----:B------:R-:W-:Y:S01]  /*0790*/  ISETP.GE.U32.AND P6, PT, R3, 0x100, PT ;  /* 0x000001000300780c */ /* 0x000fe20003fc6070 */
[C---:B--2---:R-:W-:Y:S01]  /*07a0*/  @P4 IMAD.WIDE.U32 R10, R153.reuse, 0x20, R10 ;  /* 0x00000020990a4825 */ /* 0x044fe200078e000a */
[----:B------:R-:W-:-:S03]  /*07b0*/  @P4 IADD3 R153, PT, PT, R153, 0x20, RZ ;  /* 0x0000002099994810 */ /* 0x000fc60007ffe0ff */
[----:B------:R-:W2:Y:S01]  /*07c0*/  @P0 LDC.64 R18, c[0x0][0x3d0] ;  /* 0x0000f400ff120b82 */ /* 0x000ea20000000a00 */
[----:B------:R3:W5:Y:S01]  /*07d0*/  @P4 LDG.E.128 R116, desc[UR6][R10.64] ;  /* 0x000000060a744981 */ /* 0x000762000c1e1d00 */
[C---:B0-----:R-:W-:Y:S01]  /*07e0*/  @P3 IMAD.WIDE.U32 R12, R153.reuse, 0x20, R4 ;  /* 0x00000020990c3825 */ /* 0x041fe200078e0004 */
[----:B------:R-:W-:Y:S02]  /*07f0*/  @P3 IADD3 R153, PT, PT, R153, 0x20, RZ ;  /* 0x0000002099993810 */ /* 0x000fe40007ffe0ff */
[----:B------:R3:W5:Y:S03]  /*0800*/  @P4 LDG.E.128 R112, desc[UR6][R10.64+0x10] ;  /* 0x000010060a704981 */ /* 0x000766000c1e1d00 */
[----:B------:R-:W0:Y:S01]  /*0810*/  @P6 LDC.64 R20, c[0x0][0x3d0] ;  /* 0x0000f400ff146b82 */ /* 0x000e220000000a00 */
[C---:B-1----:R-:W-:Y:S01]  /*0820*/  @P2 IMAD.WIDE.U32 R14, R153.reuse, 0x20, R14 ;  /* 0x00000020990e2825 */ /* 0x042fe200078e000e */
[----:B------:R-:W-:Y:S01]  /*0830*/  @P2 IADD3 R153, PT, PT, R153, 0x20, RZ ;  /* 0x0000002099992810 */ /* 0x000fe20007ffe0ff */
[----:B------:R3:W5:Y:S04]  /*0840*/  @P3 LDG.E.128 R100, desc[UR6][R12.64] ;  /* 0x000000060c643981 */ /* 0x000768000c1e1d00 */
[----:B------:R3:W5:Y:S01]  /*0850*/  @P3 LDG.E.128 R96, desc[UR6][R12.64+0x10] ;  /* 0x000010060c603981 */ /* 0x000762000c1e1d00 */
[C---:B----4-:R-:W-:Y:S01]  /*0860*/  @P1 IMAD.WIDE.U32 R16, R153.reuse, 0x20, R16 ;  /* 0x0000002099101825 */ /* 0x050fe200078e0010 */
[----:B------:R-:W-:-:S02]  /*0870*/  @P1 IADD3 R153, PT, PT, R153, 0x20, RZ ;  /* 0x0000002099991810 */ /* 0x000fc40007ffe0ff */
[----:B------:R3:W5:Y:S04]  /*0880*/  @P2 LDG.E.128 R84, desc[UR6][R14.64] ;  /* 0x000000060e542981 */ /* 0x000768000c1e1d00 */
[----:B------:R3:W5:Y:S01]  /*0890*/  @P2 LDG.E.128 R80, desc[UR6][R14.64+0x10] ;  /* 0x000010060e502981 */ /* 0x000762000c1e1d00 */
[C---:B--2---:R-:W-:Y:S01]  /*08a0*/  @P0 IMAD.WIDE.U32 R18, R153.reuse, 0x20, R18 ;  /* 0x0000002099120825 */ /* 0x044fe200078e0012 */
[----:B------:R-:W-:Y:S02]  /*08b0*/  @P0 IADD3 R153, PT, PT, R153, 0x20, RZ ;  /* 0x0000002099990810 */ /* 0x000fe40007ffe0ff */
[----:B------:R3:W5:Y:S04]  /*08c0*/  @P1 LDG.E.128 R68, desc[UR6][R16.64] ;  /* 0x0000000610441981 */ /* 0x000768000c1e1d00 */
[----:B------:R3:W5:Y:S01]  /*08d0*/  @P1 LDG.E.128 R64, desc[UR6][R16.64+0x10] ;  /* 0x0000100610401981 */ /* 0x000762000c1e1d00 */
[----:B0-----:R-:W-:-:S03]  /*08e0*/  @P6 IMAD.WIDE.U32 R4, R153, 0x20, R20 ;  /* 0x0000002099046825 */ /* 0x001fc600078e0014 */
        /* <DEDUP_REMOVED lines=35> */
[----:B---3--:R-:W-:-:S07]  /*0b20*/  @P6 CS2R R28, SRZ ;  /* 0x00000000001c6805 */ /* 0x008fce000001ff00 */
.L_x_17495:
[----:B------:R-:W-:Y:S05]  /*0b30*/  BSYNC.RECONVERGENT B0 ;  /* 0x0000000000007941 */ /* 0x000fea0003800200 */
.L_x_17493:
[----:B------:R-:W1:Y:S01]  /*0b40*/  LDCU UR4, c[0x0][0x384] ;  /* 0x00007080ff0477ac */ /* 0x000e620008000800 */
[----:B------:R-:W2:Y:S01]  /*0b50*/  LDCU UR13, c[0x0][0x388] ;  /* 0x00007100ff0d77ac */ /* 0x000ea20008000800 */
[----:B------:R-:W3:Y:S01]  /*0b60*/  LDCU.U8 UR5, c[0x0][0x410] ;  /* 0x00008200ff0577ac */ /* 0x000ee20008000000 */
[----:B------:R-:W4:Y:S01]  /*0b70*/  LDCU UR12, c[0x0][0x448] ;  /* 0x00008900ff0c77ac */ /* 0x000f220008000800 */
[----:B------:R-:W0:Y:S01]  /*0b80*/  LDCU.64 UR8, c[0x0][0x398] ;  /* 0x00007300ff0877ac */ /* 0x000e220008000a00 */
[----:B-1----:R-:W-:Y:S01]  /*0b90*/  ISETP.GE.AND P0, PT, R204, UR4, PT ;  /* 0x00000004cc007c0c */ /* 0x002fe2000bf06270 */
[----:B------:R-:W1:-:S12]  /*0ba0*/  LDCU.64 UR10, c[0x0][0x3a0] ;  /* 0x00007400ff0a77ac */ /* 0x000e580008000a00 */
[----:B01234-:R-:W-:Y:S05]  /*0bb0*/  @P0 EXIT ;  /* 0x000000000000094d */ /* 0x01ffea0003800000 */
.L_x_17561:
[----:B------:R-:W-:Y:S01]  /*0bc0*/  IMAD R0, R204, UR13, RZ ;  /* 0x0000000dcc007c24 */ /* 0x000fe2000f8e02ff */
[----:B------:R-:W-:Y:S04]  /*0bd0*/  BSSY.RECONVERGENT B0, `(.L_x_17496) ;  /* 0x000008d000007945 */ /* 0x000fe80003800200 */
[----:B------:R-:W-:-:S04]  /*0be0*/  SHF.R.S32.HI R205, RZ, 0x1f, R0 ;  /* 0x0000001fffcd7819 */ /* 0x000fc80000011400 */
[----:B------:R-:W-:-:S04]  /*0bf0*/  LEA.HI R205, R205, R0, RZ, 0x3 ;  /* 0x00000000cdcd7211 */ /* 0x000fc800078f18ff */
[----:B------:R-:W-:-:S04]  /*0c00*/  LEA.HI.SX32 R205, R205, R2, 0x1d ;  /* 0x00000002cdcd7211 */ /* 0x000fc800078feaff */
[----:B------:R-:W-:Y:S01]  /*0c10*/  MOV R0, R205 ;  /* 0x000000cd00007202 */ /* 0x000fe20000000f00 */
[----:B0-234-:R-:W-:Y:S06]  /*0c20*/  @!P5 BRA `(.L_x_17497) ;  /* 0x00000008001cd947 */ /* 0x01dfec0003800000 */
        /* <DEDUP_REMOVED lines=33> */
.L_x_17499:
[C---:B-----5:R-:W-:Y:S02]  /*0e40*/  PRMT R0, R200.reuse, 0x7632, R0 ;  /* 0x00007632c8007816 */ /* 0x060fe40000000000 */
[----:B------:R-:W-:Y:S02]  /*0e50*/  SHF.L.U32 R13, R200, 0x10, RZ ;  /* 0x00000010c80d7819 */ /* 0x000fe400000006ff */
[----:B------:R-:W-:Y:S02]  /*0e60*/  PRMT R12, R201, 0x7632, R12 ;  /* 0x00007632c90c7816 */ /* 0x000fe4000000000c */
[----:B------:R-:W-:Y:S02]  /*0e70*/  PRMT R14, R202, 0x7632, R14 ;  /* 0x00007632ca0e7816 */ /* 0x000fe4000000000e */
[----:B------:R-:W-:Y:S02]  /*0e80*/  PRMT R200, R203, 0x7632, R200 ;  /* 0x00007632cbc87816 */ /* 0x000fe400000000c8 */
        /* <DEDUP_REMOVED lines=16> */
.L_x_17498:
[----:B------:R-:W-:-:S04]  /*0f90*/  UISETP.NE.U32.AND UP0, UPT, UR10, URZ, UPT ;  /* 0x000000ff0a00728c */ /* 0x000fc8000bf05070 */
[----:B------:R-:W-:-:S09]  /*0fa0*/  UISETP.NE.AND.EX UP0, UPT, UR11, URZ, UPT, UP0 ;  /* 0x000000ff0b00728c */ /* 0x000fd2000bf05300 */
[----:B------:R-:W-:Y:S05]  /*0fb0*/  BRA.U UP0, `(.L_x_17501) ;  /* 0x0000000100847547 */ /* 0x000fea000b800000 */
[C---:B-----5:R-:W-:Y:S02]  /*0fc0*/  PRMT R206, R201.reuse, 0x7632, R206 ;  /* 0x00007632c9ce7816 */ /* 0x060fe400000000ce */
[----:B------:R-:W-:Y:S02]  /*0fd0*/  SHF.L.U32 R13, R200, 0x10, RZ ;  /* 0x00000010c80d7819 */ /* 0x000fe400000006ff */
        /* <DEDUP_REMOVED lines=31> */
.L_x_17501:
        /* <DEDUP_REMOVED lines=38> */
[----:B------:R-:W-:-:S02]  /*1430*/  FADD.FTZ R201, R17, R214 ;  /* 0x000000d611c97221 */ /* 0x000fc40000010000 */
[----:B------:R-:W-:-:S07]  /*1440*/  FADD.FTZ R203, R19, R216 ;  /* 0x000000d813cb7221 */ /* 0x000fce0000010000 */
.L_x_17500:
[----:B------:R-:W0:Y:S01]  /*1450*/  LDC.64 R206, c[0x0][0x3a8] ;  /* 0x0000ea00ffce7b82 */ /* 0x000e220000000a00 */
[C---:B------:R-:W-:Y:S01]  /*1460*/  IADD3 R0, PT, PT, R205.reuse, 0x20, RZ ;  /* 0x00000020cd007810 */ /* 0x040fe20007ffe0ff */
[----:B0-----:R-:W-:-:S05]  /*1470*/  IMAD.WIDE.U32 R206, R205, 0x20, R206 ;  /* 0x00000020cdce7825 */ /* 0x001fca00078e00ce */
[----:B------:R0:W-:Y:S04]  /*1480*/  STG.E.128 desc[UR6][R206.64], R12 ;  /* 0x0000000cce007986 */ /* 0x0001e8000c101d06 */
[----:B------:R0:W-:Y:S02]  /*1490*/  STG.E.128 desc[UR6][R206.64+0x10], R200 ;  /* 0x000010c8ce007986 */ /* 0x0001e4000c101d06 */
.L_x_17497:
[----:B------:R-:W-:Y:S05]  /*14a0*/  BSYNC.RECONVERGENT B0 ;  /* 0x0000000000007941 */ /* 0x000fea0003800200 */
.L_x_17496:
        /* <DEDUP_REMOVED lines=21> */
[----:B-1---5:R-:W-:Y:S02]  /*1600*/  PRMT R8, R196, 0x7632, R8 ;  /* 0x00007632c4087816 */ /* 0x022fe40000000008 */
[----:B0-----:R-:W-:Y:S02]  /*1610*/  PRMT R206, R198, 0x7632, R206 ;  /* 0x00007632c6ce7816 */ /* 0x001fe400000000ce */
[----:B------:R-:W-:Y:S02]  /*1620*/  SHF.L.U32 R196, R196, 0x10, RZ ;  /* 0x00000010c4c47819 */ /* 0x000fe400000006ff */
[----:B------:R-:W-:Y:S02]  /*1630*/  PRMT R10, R197, 0x7632, R10 ;  /* 0x00007632c50a7816 */ /* 0x000fe4000000000a */
[----:B------:R-:W-:Y:S02]  /*1640*/  SHF.L.U32 R198, R198, 0x10, RZ ;  /* 0x00000010c6c67819 */ /* 0x000fe400000006ff */
[----:B------:R-:W-:-:S02]  /*1650*/  SHF.L.U32 R11, R208, 0x10, RZ ;  /* 0x00000010d00b7819 */ /* 0x000fc400000006ff */
[C---:B------:R-:W-:Y:S02]  /*1660*/  SHF.L.U32 R207, R210.reuse, 0x10, RZ ;  /* 0x00000010d2cf7819 */ /* 0x040fe400000006ff */
[----:B------:R-:W-:Y:S01]  /*1670*/  SHF.L.U32 R197, R197, 0x10, RZ ;  /* 0x00000010c5c57819 */ /* 0x000fe200000006ff */
[----:B------:R-:W-:Y:S01]  /*1680*/  FADD.FTZ R11, R11, R196 ;  /* 0x000000c40b0b7221 */ /* 0x000fe20000010000 */
[----:B------:R-:W-:Y:S01]  /*1690*/  SHF.L.U32 R216, R209, 0x10, RZ ;  /* 0x00000010d1d87819 */ /* 0x000fe200000006ff */
[----:B------:R-:W-:Y:S01]  /*16a0*/  FADD.FTZ R207, R207, R198 ;  /* 0x000000c6cfcf7221 */ /* 0x000fe20000010000 */
[----:B------:R-:W-:Y:S02]  /*16b0*/  PRMT R196, R209, 0x7632, R196 ;  /* 0x00007632d1c47816 */ /* 0x000fe400000000c4 */
[----:B------:R-:W-:Y:S01]  /*16c0*/  PRMT R198, R210, 0x7632, R198 ;  /* 0x00007632d2c67816 */ /* 0x000fe200000000c6 */
[----:B------:R-:W-:Y:S01]  /*16d0*/  FADD.FTZ R197, R216, R197 ;  /* 0x000000c5d8c57221 */ /* 0x000fe20000010000 */
[----:B------:R-:W-:-:S02]  /*16e0*/  PRMT R214, R199, 0x7632, R214 ;  /* 0x00007632c7d67816 */ /* 0x000fc400000000d6 */
[----:B------:R-:W-:Y:S02]  /*16f0*/  PRMT R9, R208, 0x7632, R9 ;  /* 0x00007632d0097816 */ /* 0x000fe40000000009 */
        /* <DEDUP_REMOVED lines=25> */
.L_x_17505:
[C---:B0----5:R-:W-:Y:S02]  /*1890*/  PRMT R206, R196.reuse, 0x7632, R206 ;  /* 0x00007632c4ce7816 */ /* 0x061fe400000000ce */
        /* <DEDUP_REMOVED lines=32> */
.L_x_17504:
[----:B------:R-:W-:Y:S05]  /*1aa0*/  @!P1 BRA `(.L_x_17507) ;  /* 0x0000000000549947 */ /* 0x000fea0003800000 */
[C---:B-1---5:R-:W-:Y:S02]  /*1ab0*/  PRMT R8, R196.reuse, 0x7632, R8 ;  /* 0x00007632c4087816 */ /* 0x062fe40000000008 */
[----:B------:R-:W-:Y:S02]  /*1ac0*/  SHF.L.U32 R9, R196, 0x10, RZ ;  /* 0x00000010c4097819 */ /* 0x000fe400000006ff */
[----:B------:R-:W-:Y:S02]  /*1ad0*/  PRMT R10, R197, 0x7632, R10 ;  /* 0x00007632c50a7816 */ /* 0x000fe4000000000a */
[----:B------:R-:W-:Y:S02]  /*1ae0*/  PRMT R11, R198, 0x7632, R11 ;  /* 0x00007632c60b7816 */ /* 0x000fe4000000000b */
[----:B------:R-:W-:Y:S02]  /*1af0*/  PRMT R196, R199, 0x7632, R196 ;  /* 0x00007632c7c47816 */ /* 0x000fe400000000c4 */
[----:B------:R-:W-:-:S02]  /*1b00*/  SHF.L.U32 R197, R197, 0x10, RZ ;  /* 0x00000010c5c57819 */ /* 0x000fc400000006ff */
[----:B------:R-:W-:Y:S02]  /*1b10*/  SHF.L.U32 R199, R199, 0x10, RZ ;  /* 0x00000010c7c77819 */ /* 0x000fe400000006ff */
[----:B0-----:R-:W-:Y:S02]  /*1b20*/  SHF.L.U32 R207, R198, 0x10, RZ ;  /* 0x00000010c6cf7819 */ /* 0x001fe400000006ff */
        /* <DEDUP_REMOVED lines=13> */
.L_x_17507:
[----:B-1---5:R-:W-:Y:S02]  /*1c00*/  PRMT R9, R196, 0x7632, R9 ;  /* 0x00007632c4097816 */ /* 0x022fe40000000009 */
        /* <DEDUP_REMOVED lines=11> */
.L_x_17506:
[----:B------:R-:W0:Y:S02]  /*1cc0*/  LDC.64 R206, c[0x0][0x3a8] ;  /* 0x0000ea00ffce7b82 */ /* 0x000e240000000a00 */
[C---:B0-----:R-:W-:Y:S01]  /*1cd0*/  IMAD.WIDE.U32 R206, R0.reuse, 0x20, R206 ;  /* 0x0000002000ce7825 */ /* 0x041fe200078e00ce */
[----:B------:R-:W-:-:S04]  /*1ce0*/  IADD3 R0, PT, PT, R0, 0x20, RZ ;  /* 0x0000002000007810 */ /* 0x000fc80007ffe0ff */
[----:B------:R1:W-:Y:S04]  /*1cf0*/  STG.E.128 desc[UR6][R206.64], R8 ;  /* 0x00000008ce007986 */ /* 0x0003e8000c101d06 */
[----:B------:R1:W-:Y:S02]  /*1d00*/  STG.E.128 desc[UR6][R206.64+0x10], R196 ;  /* 0x000010c4ce007986 */ /* 0x0003e4000c101d06 */
.L_x_17503:
[----:B------:R-:W-:Y:S05]  /*1d10*/  BSYNC.RECONVERGENT B0 ;  /* 0x0000000000007941 */ /* 0x000fea0003800200 */
.L_x_17502:
        /* <DEDUP_REMOVED lines=11> */
[----:B------:R-:W0:Y:S01]  /*1dd0*/  @P1 LDC.64 R192, c[0x0][0x3a0] ;  /* 0x0000e800ffc01b82 */ /* 0x000e220000000a00 */
[----:B--2---:R-:W-:-:S04]  /*1de0*/  IMAD.WIDE.U32 R4, R0, 0x10, R4 ;  /* 0x0000001000047825 */ /* 0x004fc800078e0004 */
[----:B---3--:R-:W-:-:S05]  /*1df0*/  @P0 IMAD.WIDE.U32 R6, R0, 0x10, R6 ;  /* 0x0000001000060825 */ /* 0x008fca00078e0006 */
[----:B------:R2:W5:Y:S01]  /*1e00*/  @P0 LDG.E.128 R208, desc[UR6][R6.64] ;  /* 0x0000000606d00981 */ /* 0x000562000c1e1d00 */
[----:B01----:R-:W-:-:S03]  /*1e10*/  @P1 IMAD.WIDE.U32 R206, R0, 0x20, R192 ;  /* 0x0000002000ce1825 */ /* 0x003fc600078e00c0 */
[----:B------:R2:W5:Y:S04]  /*1e20*/  LDG.E.128 R192, desc[UR6][R4.64] ;  /* 0x0000000604c07981 */ /* 0x000568000c1e1d00 */
[----:B------:R2:W5:Y:S04]  /*1e30*/  @P1 LDG.E.128 R20, desc[UR6][R206.64] ;  /* 0x00000006ce141981 */ /* 0x000568000c1e1d00 */
[----:B------:R2:W5:Y:S01]  /*1e40*/  @P1 LDG.E.128 R16, desc[UR6][R206.64+0x10] ;  /* 0x00001006ce101981 */ /* 0x000562000c1e1d00 */
[----:B------:R-:W-:Y:S05]  /*1e50*/  @!P0 BRA `(.L_x_17510) ;  /* 0x00000004002c8947 */ /* 0x000fea0003800000 */
[----:B------:R-:W-:Y:S05]  /*1e60*/  @!P1 BRA `(.L_x_17511) ;  /* 0x0000000000a49947 */ /* 0x000fea0003800000 */
[----:B--2--5:R-:W-:Y:S02]  /*1e70*/  PRMT R4, R192, 0x7632, R4 ;  /* 0x00007632c0047816 */ /* 0x024fe40000000004 */
[----:B------:R-:W-:Y:S02]  /*1e80*/  PRMT R206, R194, 0x7632, R206 ;  /* 0x00007632c2ce7816 */ /* 0x000fe400000000ce */
        /* <DEDUP_REMOVED lines=39> */
.L_x_17511:
[C---:B--2--5:R-:W-:Y:S02]  /*2100*/  PRMT R206, R192.reuse, 0x7632, R206 ;  /* 0x00007632c0ce7816 */ /* 0x064fe400000000ce */
[----:B------:R-:W-:Y:S02]  /*2110*/  SHF.L.U32 R4, R192, 0x10, RZ ;  /* 0x00000010c0047819 */ /* 0x000fe400000006ff */
        /* <DEDUP_REMOVED lines=31> */
.L_x_17510:
[----:B------:R-:W-:Y:S05]  /*2310*/  @!P1 BRA `(.L_x_17513) ;  /* 0x0000000000549947 */ /* 0x000fea0003800000 */
[C---:B--2--5:R-:W-:Y:S02]  /*2320*/  PRMT R4, R192.reuse, 0x7632, R4 ;  /* 0x00007632c0047816 */ /* 0x064fe40000000004 */
[----:B------:R-:W-:Y:S02]  /*2330*/  SHF.L.U32 R5, R192, 0x10, RZ ;  /* 0x00000010c0057819 */ /* 0x000fe400000006ff */
[----:B------:R-:W-:Y:S02]  /*2340*/  PRMT R6, R193, 0x7632, R6 ;  /* 0x00007632c1067816 */ /* 0x000fe40000000006 */
[----:B------:R-:W-:Y:S02]  /*2350*/  PRMT R7, R194, 0x7632, R7 ;  /* 0x00007632c2077816 */ /* 0x000fe40000000007 */
        /* <DEDUP_REMOVED lines=17> */
.L_x_17513:
[----:B--2--5:R-:W-:Y:S02]  /*2470*/  PRMT R5, R192, 0x7632, R5 ;  /* 0x00007632c0057816 */ /* 0x024fe40000000005 */
        /* <DEDUP_REMOVED lines=11> */
.L_x_17512:
[----:B------:R-:W0:Y:S02]  /*2530*/  LDC.64 R206, c[0x0][0x3a8] ;  /* 0x0000ea00ffce7b82 */ /* 0x000e240000000a00 */
[C---:B0-----:R-:W-:Y:S01]  /*2540*/  IMAD.WIDE.U32 R206, R0.reuse, 0x20, R206 ;  /* 0x0000002000ce7825 */ /* 0x041fe200078e00ce */
[----:B------:R-:W-:-:S04]  /*2550*/  IADD3 R0, PT, PT, R0, 0x20, RZ ;  /* 0x0000002000007810 */ /* 0x000fc80007ffe0ff */
[----:B------:R2:W-:Y:S04]  /*2560*/  STG.E.128 desc[UR6][R206.64], R4 ;  /* 0x00000004ce007986 */ /* 0x0005e8000c101d06 */
[----:B------:R2:W-:Y:S02]  /*2570*/  STG.E.128 desc[UR6][R206.64+0x10], R192 ;  /* 0x000010c0ce007986 */ /* 0x0005e4000c101d06 */
.L_x_17509:
[----:B------:R-:W-:Y:S05]  /*2580*/  BSYNC.RECONVERGENT B0 ;  /* 0x0000000000007941 */ /* 0x000fea0003800200 */
.L_x_17508:
        /* <DEDUP_REMOVED lines=12> */
[----:B---3--:R-:W-:-:S04]  /*2650*/  IMAD.WIDE.U32 R152, R0, 0x10, R152 ;  /* 0x0000001000987825 */ /* 0x008fc800078e0098 */
[----:B----4-:R-:W-:-:S05]  /*2660*/  @P0 IMAD.WIDE.U32 R154, R0, 0x10, R154 ;  /* 0x00000010009a0825 */ /* 0x010fca00078e009a */
[----:B------:R3:W5:Y:S01]  /*2670*/  @P0 LDG.E.128 R208, desc[UR6][R154.64] ;  /* 0x000000069ad00981 */ /* 0x000762000c1e1d00 */
[----:B012---:R-:W-:-:S03]  /*2680*/  @P1 IMAD.WIDE.U32 R206, R0, 0x20, R156 ;  /* 0x0000002000ce1825 */ /* 0x007fc600078e009c */
[----:B------:R3:W5:Y:S04]  /*2690*/  LDG.E.128 R156, desc[UR6][R152.64] ;  /* 0x00000006989c7981 */ /* 0x000768000c1e1d00 */
[----:B------:R3:W5:Y:S04]  /*26a0*/  @P1 LDG.E.128 R20, desc[UR6][R206.64] ;  /* 0x00000006ce141981 */ /* 0x000768000c1e1d00 */
[----:B------:R3:W5:Y:S01]  /*26b0*/  @P1 LDG.E.128 R16, desc[UR6][R206.64+0x10] ;  /* 0x00001006ce101981 */ /* 0x000762000c1e1d00 */
[----:B------:R-:W-:Y:S05]  /*26c0*/  @!P0 BRA `(.L_x_17516) ;  /* 0x00000004002c8947 */ /* 0x000fea0003800000 */
[----:B------:R-:W-:Y:S05]  /*26d0*/  @!P1 BRA `(.L_x_17517) ;  /* 0x0000000000a49947 */ /* 0x000fea0003800000 */
[----:B---3-5:R-:W-:Y:S02]  /*26e0*/  PRMT R152, R156, 0x7632, R152 ;  /* 0x000076329c987816 */ /* 0x028fe40000000098 */
        /* <DEDUP_REMOVED lines=40> */
.L_x_17517:
[C---:B---3-5:R-:W-:Y:S02]  /*2970*/  PRMT R206, R156.reuse, 0x7632, R206 ;  /* 0x000076329cce7816 */ /* 0x068fe400000000ce */
        /* <DEDUP_REMOVED lines=32> */
.L_x_17516:
[----:B------:R-:W-:Y:S05]  /*2b80*/  @!P1 BRA `(.L_x_17519) ;  /* 0x0000000000549947 */ /* 0x000fea0003800000 */
[C---:B---3-5:R-:W-:Y:S02]  /*2b90*/  PRMT R152, R156.reuse, 0x7632, R152 ;  /* 0x000076329c987816 */ /* 0x068fe40000000098 */
        /* <DEDUP_REMOVED lines=20> */
.L_x_17519:
[----:B---3-5:R-:W-:Y:S02]  /*2ce0*/  PRMT R153, R156, 0x7632, R153 ;  /* 0x000076329c997816 */ /* 0x028fe40000000099 */
        /* <DEDUP_REMOVED lines=11> */
.L_x_17518:
[----:B------:R-:W0:Y:S02]  /*2da0*/  LDC.64 R206, c[0x0][0x3a8] ;  /* 0x0000ea00ffce7b82 */ /* 0x000e240000000a00 */
[C---:B0-----:R-:W-:Y:S01]  /*2db0*/  IMAD.WIDE.U32 R206, R0.reuse, 0x20, R206 ;  /* 0x0000002000ce7825 */ /* 0x041fe200078e00ce */
[----:B------:R-:W-:-:S04]  /*2dc0*/  IADD3 R0, PT, PT, R0, 0x20, RZ ;  /* 0x0000002000007810 */ /* 0x000fc80007ffe0ff */
[----:B------:R3:W-:Y:S04]  /*2dd0*/  STG.E.128 desc[UR6][R206.64], R152 ;  /* 0x00000098ce007986 */ /* 0x0007e8000c101d06 */
[----:B------:R3:W-:Y:S02]  /*2de0*/  STG.E.128 desc[UR6][R206.64+0x10], R156 ;  /* 0x0000109cce007986 */ /* 0x0007e4000c101d06 */
.L_x_17515:
[----:B------:R-:W-:Y:S05]  /*2df0*/  BSYNC.RECONVERGENT B0 ;  /* 0x0000000000007941 */ /* 0x000fea0003800200 */
.L_x_17514:
        /* <DEDUP_REMOVED lines=12> */
[----:B----4-:R-:W-:-:S04]  /*2ec0*/  IMAD.WIDE.U32 R160, R0, 0x10, R160 ;  /* 0x0000001000a07825 */ /* 0x010fc800078e00a0 */
[----:B0-----:R-:W-:-:S05]  /*2ed0*/  @P0 IMAD.WIDE.U32 R162, R0, 0x10, R162 ;  /* 0x0000001000a20825 */ /* 0x001fca00078e00a2 */
[----:B------:R0:W5:Y:S01]  /*2ee0*/  @P0 LDG.E.128 R208, desc[UR6][R162.64] ;  /* 0x00000006a2d00981 */ /* 0x000162000c1e1d00 */
[----:B-123--:R-:W-:-:S03]  /*2ef0*/  @P1 IMAD.WIDE.U32 R206, R0, 0x20, R164 ;  /* 0x0000002000ce1825 */ /* 0x00efc600078e00a4 */
[----:B------:R0:W5:Y:S04]  /*2f00*/  LDG.E.128 R164, desc[UR6][R160.64] ;  /* 0x00000006a0a47981 */ /* 0x000168000c1e1d00 */
[----:B------:R0:W5:Y:S04]  /*2f10*/  @P1 LDG.E.128 R20, desc[UR6][R206.64] ;  /* 0x00000006ce141981 */ /* 0x000168000c1e1d00 */
[----:B------:R0:W5:Y:S01]  /*2f20*/  @P1 LDG.E.128 R16, desc[UR6][R206.64+0x10] ;  /* 0x00001006ce101981 */ /* 0x000162000c1e1d00 */
[----:B------:R-:W-:Y:S05]  /*2f30*/  @!P0 BRA `(.L_x_17522) ;  /* 0x00000004002c8947 */ /* 0x000fea0003800000 */
[----:B------:R-:W-:Y:S05]  /*2f40*/  @!P1 BRA `(.L_x_17523) ;  /* 0x0000000000a49947 */ /* 0x000fea0003800000 */
[----:B0----5:R-:W-:Y:S02]  /*2f50*/  PRMT R160, R164, 0x7632, R160 ;  /* 0x00007632a4a07816 */ /* 0x021fe400000000a0 */
        /* <DEDUP_REMOVED lines=40> */
.L_x_17523:
[C---:B0----5:R-:W-:Y:S02]  /*31e0*/  PRMT R206, R164.reuse, 0x7632, R206 ;  /* 0x00007632a4ce7816 */ /* 0x061fe400000000ce */
        /* <DEDUP_REMOVED lines=32> */
.L_x_17522:
[----:B------:R-:W-:Y:S05]  /*33f0*/  @!P1 BRA `(.L_x_17525) ;  /* 0x0000000000549947 */ /* 0x000fea0003800000 */
[C---:B0----5:R-:W-:Y:S02]  /*3400*/  PRMT R160, R164.reuse, 0x7632, R160 ;  /* 0x00007632a4a07816 */ /* 0x061fe400000000a0 */
        /* <DEDUP_REMOVED lines=20> */
.L_x_17525:
[----:B0----5:R-:W-:Y:S02]  /*3550*/  PRMT R161, R164, 0x7632, R161 ;  /* 0x00007632a4a17816 */ /* 0x021fe400000000a1 */
        /* <DEDUP_REMOVED lines=11> */
.L_x_17524:
[----:B------:R-:W0:Y:S02]  /*3610*/  LDC.64 R206, c[0x0][0x3a8] ;  /* 0x0000ea00ffce7b82 */ /* 0x000e240000000a00 */
[C---:B0-----:R-:W-:Y:S01]  /*3620*/  IMAD.WIDE.U32 R206, R0.reuse, 0x20, R206 ;  /* 0x0000002000ce7825 */ /* 0x041fe200078e00ce */
[----:B------:R-:W-:-:S04]  /*3630*/  IADD3 R0, PT, PT, R0, 0x20, RZ ;  /* 0x0000002000007810 */ /* 0x000fc80007ffe0ff */
[----:B------:R4:W-:Y:S04]  /*3640*/  STG.E.128 desc[UR6][R206.64], R160 ;  /* 0x000000a0ce007986 */ /* 0x0009e8000c101d06 */
[----:B------:R4:W-:Y:S02]  /*3650*/  STG.E.128 desc[UR6][R206.64+0x10], R164 ;  /* 0x000010a4ce007986 */ /* 0x0009e4000c101d06 */
.L_x_17521:
[----:B------:R-:W-:Y:S05]  /*3660*/  BSYNC.RECONVERGENT B0 ;  /* 0x0000000000007941 */ /* 0x000fea0003800200 */
.L_x_17520:
        /* <DEDUP_REMOVED lines=12> */
[----:B0-----:R-:W-:-:S04]  /*3730*/  IMAD.WIDE.U32 R168, R0, 0x10, R168 ;  /* 0x0000001000a87825 */ /* 0x001fc800078e00a8 */
[----:B-1----:R-:W-:-:S05]  /*3740*/  @P1 IMAD.WIDE.U32 R170, R0, 0x10, R170 ;  /* 0x0000001000aa1825 */ /* 0x002fca00078e00aa */
[----:B------:R0:W5:Y:S01]  /*3750*/  @P1 LDG.E.128 R208, desc[UR6][R170.64] ;  /* 0x00000006aad01981 */ /* 0x000162000c1e1d00 */
[----:B--234-:R-:W-:-:S03]  /*3760*/  @P0 IMAD.WIDE.U32 R206, R0, 0x20, R172 ;  /* 0x0000002000ce0825 */ /* 0x01cfc600078e00ac */
        /* <DEDUP_REMOVED lines=46> */
.L_x_17529:
        /* <DEDUP_REMOVED lines=33> */
.L_x_17528:
        /* <DEDUP_REMOVED lines=22> */
.L_x_17531:
        /* <DEDUP_REMOVED lines=12> */
.L_x_17530:
[----:B------:R-:W0:Y:S02]  /*3e80*/  LDC.64 R206, c[0x0][0x3a8] ;  /* 0x0000ea00ffce7b82 */ /* 0x000e240000000a00 */
[C---:B0-----:R-:W-:Y:S01]  /*3e90*/  IMAD.WIDE.U32 R206, R0.reuse, 0x20, R206 ;  /* 0x0000002000ce7825 */ /* 0x041fe200078e00ce */
[----:B------:R-:W-:-:S04]  /*3ea0*/  IADD3 R0, PT, PT, R0, 0x20, RZ ;  /* 0x0000002000007810 */ /* 0x000fc80007ffe0ff */
[----:B------:R0:W-:Y:S04]  /*3eb0*/  STG.E.128 desc[UR6][R206.64], R168 ;  /* 0x000000a8ce007986 */ /* 0x0001e8000c101d06 */
[----:B------:R0:W-:Y:S02]  /*3ec0*/  STG.E.128 desc[UR6][R206.64+0x10], R172 ;  /* 0x000010acce007986 */ /* 0x0001e4000c101d06 */
.L_x_17527:
[----:B------:R-:W-:Y:S05]  /*3ed0*/  BSYNC.RECONVERGENT B0 ;  /* 0x0000000000007941 */ /* 0x000fea0003800200 */
.L_x_17526:
        /* <DEDUP_REMOVED lines=62> */
.L_x_17535:
        /* <DEDUP_REMOVED lines=33> */
.L_x_17534:
        /* <DEDUP_REMOVED lines=22> */
.L_x_17537:
        /* <DEDUP_REMOVED lines=12> */
.L_x_17536:
[----:B------:R-:W0:Y:S02]  /*46f0*/  LDC.64 R206, c[0x0][0x3a8] ;  /* 0x0000ea00ffce7b82 */ /* 0x000e240000000a00 */
[C---:B0-----:R-:W-:Y:S01]  /*4700*/  IMAD.WIDE.U32 R206, R0.reuse, 0x20, R206 ;  /* 0x0000002000ce7825 */ /* 0x041fe200078e00ce */
[----:B------:R-:W-:-:S04]  /*4710*/  IADD3 R0, PT, PT, R0, 0x20, RZ ;  /* 0x0000002000007810 */ /* 0x000fc80007ffe0ff */
[----:B------:R0:W-:Y:S04]  /*4720*/  STG.E.128 desc[UR6][R206.64], R176 ;  /* 0x000000b0ce007986 */ /* 0x0001e8000c101d06 */
[----:B------:R0:W-:Y:S02]  /*4730*/  STG.E.128 desc[UR6][R206.64+0x10], R180 ;  /* 0x000010b4ce007986 */ /* 0x0001e4000c101d06 */
.L_x_17533:
[----:B------:R-:W-:Y:S05]  /*4740*/  BSYNC.RECONVERGENT B0 ;  /* 0x0000000000007941 */ /* 0x000fea0003800200 */
.L_x_17532:
        /* <DEDUP_REMOVED lines=62> */
.L_x_17541:
[C---:B---345:R-:W-:Y:S02]  /*4b30*/  PRMT R206, R188.reuse, 0x7632, R206 ;  /* 0x00007632bcce7816 */ /* 0x078fe400000000ce */
[----:B0-----:R-:W-:Y:S02]  /*4b40*/  SHF.L.U32 R184, R188, 0x10, RZ ;  /* 0x00000010bcb87819 */ /* 0x001fe400000006ff */
        /* <DEDUP_REMOVED lines=31> */
.L_x_17540:
        /* <DEDUP_REMOVED lines=22> */
.L_x_17543:
[----:B0----5:R-:W-:Y:S02]  /*4ea0*/  PRMT R185, R188, 0x7632, R185 ;  /* 0x00007632bcb97816 */ /* 0x021fe400000000b9 */
        /* <DEDUP_REMOVED lines=11> */
.L_x_17542:
[----:B------:R-:W0:Y:S02]  /*4f60*/  LDC.64 R206, c[0x0][0x3a8] ;  /* 0x0000ea00ffce7b82 */ /* 0x000e240000000a00 */
[----:B0-----:R-:W-:-:S05]  /*4f70*/  IMAD.WIDE.U32 R206, R0, 0x20, R206 ;  /* 0x0000002000ce7825 */ /* 0x001fca00078e00ce */
[----:B------:R0:W-:Y:S04]  /*4f80*/  STG.E.128 desc[UR6][R206.64], R184 ;  /* 0x000000b8ce007986 */ /* 0x0001e8000c101d06 */
[----:B------:R0:W-:Y:S02]  /*4f90*/  STG.E.128 desc[UR6][R206.64+0x10], R188 ;  /* 0x000010bcce007986 */ /* 0x0001e4000c101d06 */
.L_x_17539:
[----:B------:R-:W-:Y:S05]  /*4fa0*/  BSYNC.RECONVERGENT B0 ;  /* 0x0000000000007941 */ /* 0x000fea0003800200 */
.L_x_17538:
[----:B------:R-:W-:Y:S01]  /*4fb0*/  FADD.FTZ R0, RZ, R12 ;  /* 0x0000000cff007221 */ /* 0x000fe20000010000 */
[C---:B------:R-:W-:Y:S01]  /*4fc0*/  ISETP.GE.U32.AND P5, PT, R3.reuse, 0x20, PT ;  /* 0x000000200300780c */ /* 0x040fe20003fa6070 */
[----:B------:R-:W0:Y:S01]  /*4fd0*/  S2R R218, SR_TID.X ;  /* 0x0000000000da7919 */ /* 0x000e220000002100 */
[----:B------:R-:W-:Y:S01]  /*4fe0*/  ISETP.GT.U32.AND P4, PT, R3, 0x3f, PT ;  /* 0x0000003f0300780c */ /* 0x000fe20003f84070 */
[----:B01234-:R-:W-:Y:S01]  /*4ff0*/  FADD.FTZ R207, R13, R0 ;  /* 0x000000000dcf7221 */ /* 0x01ffe20000010000 */
        /* <DEDUP_REMOVED lines=75> */
[----:B------:R-:W-:-:S13]  /*54b0*/  LOP3.LUT P6, RZ, R218, 0x1f, RZ, 0xc0, !PT ;  /* 0x0000001fdaff7812 */ /* 0x000fda00078cc0ff */
        /* <DEDUP_REMOVED lines=154> */
.L_x_17573:
        /* <DEDUP_REMOVED lines=11> */
[----:B0-----:R-:W0:Y:S01]  /*5f10*/  @!P1 LDC.64 R216, c[0x0][0x3c8] ;  /* 0x0000f200ffd89b82 */ /* 0x001e220000000a00 */
[----:B-1----:R-:W-:-:S05]  /*5f20*/  @!P1 IMAD.WIDE R214, R204, 0x4, R214 ;  /* 0x00000004ccd69825 */ /* 0x002fca00078e02d6 */
[----:B------:R1:W-:Y:S01]  /*5f30*/  @!P1 STG.E desc[UR6][R214.64], R207 ;  /* 0x000000cfd6009986 */ /* 0x0003e2000c101906 */
[----:B0-----:R-:W-:-:S05]  /*5f40*/  @!P1 IMAD.WIDE R216, R204, 0x4, R216 ;  /* 0x00000004ccd89825 */ /* 0x001fca00078e02d8 */
[----:B--2---:R1:W-:Y:S01]  /*5f50*/  @!P1 STG.E desc[UR6][R216.64], R206 ;  /* 0x000000ced8009986 */ /* 0x0043e2000c101906 */
[----:B------:R-:W-:Y:S05]  /*5f60*/  @!P5 BRA `(.L_x_17546) ;  /* 0x000000000080d947 */ /* 0x000fea0003800000 */
[----:B-1----:R-:W0:Y:S01]  /*5f70*/  LDC.64 R214, c[0x0][0x428] ;  /* 0x00010a00ffd67b82 */ /* 0x002e220000000a00 */
        /* <DEDUP_REMOVED lines=31> */
.L_x_17546:
[----:B------:R-:W-:Y:S05]  /*6170*/  BSYNC.RECONVERGENT B0 ;  /* 0x0000000000007941 */ /* 0x000fea0003800200 */
.L_x_17545:
        /* <DEDUP_REMOVED lines=35> */
.L_x_17548:
[----:B------:R-:W-:Y:S05]  /*63b0*/  BSYNC.RECONVERGENT B0 ;  /* 0x0000000000007941 */ /* 0x000fea0003800200 */
.L_x_17547:
        /* <DEDUP_REMOVED lines=35> */
.L_x_17550:
[----:B------:R-:W-:Y:S05]  /*65f0*/  BSYNC.RECONVERGENT B0 ;  /* 0x0000000000007941 */ /* 0x000fea0003800200 */
.L_x_17549:
        /* <DEDUP_REMOVED lines=35> */
.L_x_17552:
[----:B------:R-:W-:Y:S05]  /*6830*/  BSYNC.RECONVERGENT B0 ;  /* 0x0000000000007941 */ /* 0x000fea0003800200 */
.L_x_17551:
        /* <DEDUP_REMOVED lines=35> */
.L_x_17554:
[----:B------:R-:W-:Y:S05]  /*6a70*/  BSYNC.RECONVERGENT B0 ;  /* 0x0000000000007941 */ /* 0x000fea0003800200 */
.L_x_17553:
        /* <DEDUP_REMOVED lines=35> */
.L_x_17556:
[----:B------:R-:W-:Y:S05]  /*6cb0*/  BSYNC.RECONVERGENT B0 ;  /* 0x0000000000007941 */ /* 0x000fea0003800200 */
.L_x_17555:
        /* <DEDUP_REMOVED lines=35> */
.L_x_17558:
[----:B------:R-:W-:Y:S05]  /*6ef0*/  BSYNC.RECONVERGENT B0 ;  /* 0x0000000000007941 */ /* 0x000fea0003800200 */
.L_x_17557:
        /* <DEDUP_REMOVED lines=32> */
[----:B------:R-:W-:-:S05]  /*7100*/  F2FP.BF16.F32.PACK_AB R216, R0, R207 ;  /* 0x000000cf00d8723e */ /* 0x000fca00000010ff */
[----:B------:R0:W-:Y:S02]  /*7110*/  STG.E.128 desc[UR6][R214.64], R216 ;  /* 0x000000d8d6007986 */ /* 0x0001e4000c101d06 */
.L_x_17560:
[----:B------:R-:W-:Y:S05]  /*7120*/  BSYNC.RECONVERGENT B0 ;  /* 0x0000000000007941 */ /* 0x000fea0003800200 */
.L_x_17559:
[----:B-1----:R-:W1:Y:S02]  /*7130*/  LDC.64 R206, c[0x0][0x380] ;  /* 0x0000e000ffce7b82 */ /* 0x002e640000000a00 */
[----:B-1----:R-:W-:-:S04]  /*7140*/  LEA R204, R206, R204, 0x2 ;  /* 0x000000cccecc7211 */ /* 0x002fc800078e10ff */
[----:B------:R-:W-:-:S13]  /*7150*/  ISETP.GE.AND P0, PT, R204, R207, PT ;  /* 0x000000cfcc00720c */ /* 0x000fda0003f06270 */
[----:B------:R-:W-:Y:S05]  /*7160*/  @!P0 BRA `(.L_x_17561) ;  /* 0xffffff9800948947 */ /* 0x000fea000383ffff */
[----:B------:R-:W-:Y:S05]  /*7170*/  EXIT ;  /* 0x000000000000794d */ /* 0x000fea0003800000 */
.L_x_17544:
        /* <DEDUP_REMOVED lines=8> */
.L_x_17563:
[----:B------:R-:W-:Y:S05]  /*7200*/  BSYNC B0 ;  /* 0x0000000000007941 */ /* 0x000fea0003800000 */
.L_x_17562:
        /* <DEDUP_REMOVED lines=10> */
.L_x_17564:
[----:B------:R-:W-:Y:S01]  /*72b0*/  HFMA2 R221, -RZ, RZ, 0, 2.384185791015625e-07 ;  /* 0x00000004ffdd7431 */ /* 0x000fe200000001ff */
[----:B------:R-:W-:-:S05]  /*72c0*/  MOV R0, R217 ;  /* 0x000000d900007202 */ /* 0x000fca0000000f00 */
[----:B------:R-:W-:-:S05]  /*72d0*/  FADD.FTZ R214, R213, R0 ;  /* 0x00000000d5d67221 */ /* 0x000fca0000010000 */
[----:B------:R-:W-:-:S07]  /*72e0*/  MOV R220, R214 ;  /* 0x000000d600dc7202 */ /* 0x000fce0000000f00 */
[----:B------:R-:W-:Y:S05]  /*72f0*/  WARPSYNC.COLLECTIVE R219, `(.L_x_17565) ;  /* 0x00000000db087348 */ /* 0x000fea0003c00000 */
[----:B------:R0:W1:Y:S02]  /*7300*/  SHFL.BFLY P6, R217, R220, R221, R222 ;  /* 0x0c0000dddcd97389 */ /* 0x00006400000c00de */
[----:B01----:R-:W-:Y:S05]  /*7310*/  ENDCOLLECTIVE ;  /* 0x000000000000791b */ /* 0x003fea0003800000 */
.L_x_17565:
[----:B------:R-:W-:Y:S01]  /*7320*/  HFMA2 R221, -RZ, RZ, 0, 4.76837158203125e-07 ;  /* 0x00000008ffdd7431 */ /* 0x000fe200000001ff */
[----:B------:R-:W-:-:S05]  /*7330*/  MOV R215, R217 ;  /* 0x000000d900d77202 */ /* 0x000fca0000000f00 */
[----:B------:R-:W-:-:S05]  /*7340*/  FADD.FTZ R215, R214, R215 ;  /* 0x000000d7d6d77221 */ /* 0x000fca0000010000 */
[----:B------:R-:W-:-:S07]  /*7350*/  MOV R220, R215 ;  /* 0x000000d700dc7202 */ /* 0x000fce0000000f00 */
[----:B------:R-:W-:Y:S05]  /*7360*/  WARPSYNC.COLLECTIVE R219, `(.L_x_17566) ;  /* 0x00000000db087348 */ /* 0x000fea0003c00000 */
[----:B------:R0:W1:Y:S02]  /*7370*/  SHFL.BFLY P6, R217, R220, R221, R222 ;  /* 0x0c0000dddcd97389 */ /* 0x00006400000c00de */
[----:B01----:R-:W-:Y:S05]  /*7380*/  ENDCOLLECTIVE ;  /* 0x000000000000791b */ /* 0x003fea0003800000 */
.L_x_17566:
[----:B------:R-:W-:Y:S01]  /*7390*/  HFMA2 R221, -RZ, RZ, 0, 9.5367431640625e-07 ;  /* 0x00000010ffdd7431 */ /* 0x000fe200000001ff */
[----:B------:R-:W-:-:S05]  /*73a0*/  MOV R0, R217 ;  /* 0x000000d900007202 */ /* 0x000fca0000000f00 */
[----:B------:R-:W-:-:S05]  /*73b0*/  FADD.FTZ R216, R215, R0 ;  /* 0x00000000d7d87221 */ /* 0x000fca0000010000 */
[----:B------:R-:W-:-:S07]  /*73c0*/  MOV R220, R216 ;  /* 0x000000d800dc7202 */ /* 0x000fce0000000f00 */
[----:B------:R-:W-:Y:S05]  /*73d0*/  WARPSYNC.COLLECTIVE R219, `(.L_x_17567) ;  /* 0x00000000db087348 */ /* 0x000fea0003c00000 */
[----:B------:R0:W1:Y:S02]  /*73e0*/  SHFL.BFLY P6, R217, R220, R221, R222 ;  /* 0x0c0000dddcd97389 */ /* 0x00006400000c00de */
[----:B01----:R-:W-:Y:S05]  /*73f0*/  ENDCOLLECTIVE ;  /* 0x000000000000791b */ /* 0x003fea0003800000 */
.L_x_17567:
[----:B------:R-:W-:Y:S02]  /*7400*/  HFMA2 R221, -RZ, RZ, 0, 5.9604644775390625e-08 ;  /* 0x00000001ffdd7431 */ /* 0x000fe400000001ff */
[----:B------:R-:W-:Y:S01]  /*7410*/  FADD.FTZ R207, R216, R217 ;  /* 0x000000d9d8cf7221 */ /* 0x000fe20000010000 */
[----:B------:R-:W-:-:S03]  /*7420*/  ISETP.GT.U32.AND P6, PT, R3, 0xdf, PT ;  /* 0x000000df0300780c */ /* 0x000fc60003fc4070 */
        /* <DEDUP_REMOVED lines=135> */
.L_x_17568:
[----:B------:R-:W-:Y:S01]  /*7ca0*/  HFMA2 R221, -RZ, RZ, 0, 1.1920928955078125e-07 ;  /* 0x00000002ffdd7431 */ /* 0x000fe200000001ff */
[----:B------:R-:W-:-:S05]  /*7cb0*/  MOV R213, R217 ;  /* 0x000000d900d57202 */ /* 0x000fca0000000f00 */
[----:B------:R-:W-:-:S05]  /*7cc0*/  FADD.FTZ R213, R0, R213 ;  /* 0x000000d500d57221 */ /* 0x000fca0000010000 */
[----:B------:R-:W-:-:S07]  /*7cd0*/  MOV R220, R213 ;  /* 0x000000d500dc7202 */ /* 0x000fce0000000f00 */
[----:B------:R-:W-:Y:S05]  /*7ce0*/  WARPSYNC.COLLECTIVE R219, `(.L_x_17569) ;  /* 0x00000000db087348 */ /* 0x000fea0003c00000 */
[----:B------:R0:W1:Y:S02]  /*7cf0*/  SHFL.BFLY P6, R217, R220, R221, R222 ;  /* 0x0c0000dddcd97389 */ /* 0x00006400000c00de */
[----:B01----:R-:W-:Y:S05]  /*7d00*/  ENDCOLLECTIVE ;  /* 0x000000000000791b */ /* 0x003fea0003800000 */
.L_x_17569:
[----:B------:R-:W-:Y:S01]  /*7d10*/  HFMA2 R221, -RZ, RZ, 0, 2.384185791015625e-07 ;  /* 0x00000004ffdd7431 */ /* 0x000fe200000001ff */
[----:B------:R-:W-:-:S05]  /*7d20*/  MOV R214, R217 ;  /* 0x000000d900d67202 */ /* 0x000fca0000000f00 */
[----:B------:R-:W-:-:S05]  /*7d30*/  FADD.FTZ R214, R213, R214 ;  /* 0x000000d6d5d67221 */ /* 0x000fca0000010000 */
[----:B------:R-:W-:-:S07]  /*7d40*/  MOV R220, R214 ;  /* 0x000000d600dc7202 */ /* 0x000fce0000000f00 */
[----:B------:R-:W-:Y:S05]  /*7d50*/  WARPSYNC.COLLECTIVE R219, `(.L_x_17570) ;  /* 0x00000000db087348 */ /* 0x000fea0003c00000 */
[----:B------:R0:W1:Y:S02]  /*7d60*/  SHFL.BFLY P6, R217, R220, R221, R222 ;  /* 0x0c0000dddcd97389 */ /* 0x00006400000c00de */
[----:B01----:R-:W-:Y:S05]  /*7d70*/  ENDCOLLECTIVE ;  /* 0x000000000000791b */ /* 0x003fea0003800000 */
.L_x_17570:
[----:B------:R-:W-:Y:S01]  /*7d80*/  HFMA2 R221, -RZ, RZ, 0, 4.76837158203125e-07 ;  /* 0x00000008ffdd7431 */ /* 0x000fe200000001ff */
[----:B------:R-:W-:-:S05]  /*7d90*/  MOV R215, R217 ;  /* 0x000000d900d77202 */ /* 0x000fca0000000f00 */
[----:B------:R-:W-:-:S05]  /*7da0*/  FADD.FTZ R215, R214, R215 ;  /* 0x000000d7d6d77221 */ /* 0x000fca0000010000 */
[----:B------:R-:W-:-:S07]  /*7db0*/  MOV R220, R215 ;  /* 0x000000d700dc7202 */ /* 0x000fce0000000f00 */
[----:B------:R-:W-:Y:S05]  /*7dc0*/  WARPSYNC.COLLECTIVE R219, `(.L_x_17571) ;  /* 0x00000000db087348 */ /* 0x000fea0003c00000 */
[----:B------:R0:W1:Y:S02]  /*7dd0*/  SHFL.BFLY P6, R217, R220, R221, R222 ;  /* 0x0c0000dddcd97389 */ /* 0x00006400000c00de */
[----:B01----:R-:W-:Y:S05]  /*7de0*/  ENDCOLLECTIVE ;  /* 0x000000000000791b */ /* 0x003fea0003800000 */
.L_x_17571:
[----:B------:R-:W-:Y:S01]  /*7df0*/  HFMA2 R221, -RZ, RZ, 0, 9.5367431640625e-07 ;  /* 0x00000010ffdd7431 */ /* 0x000fe200000001ff */
[----:B------:R-:W-:-:S05]  /*7e00*/  MOV R216, R217 ;  /* 0x000000d900d87202 */ /* 0x000fca0000000f00 */
[----:B------:R-:W-:-:S05]  /*7e10*/  FADD.FTZ R216, R215, R216 ;  /* 0x000000d8d7d87221 */ /* 0x000fca0000010000 */
[----:B------:R-:W-:-:S07]  /*7e20*/  MOV R220, R216 ;  /* 0x000000d800dc7202 */ /* 0x000fce0000000f00 */
[----:B------:R-:W-:Y:S05]  /*7e30*/  WARPSYNC.COLLECTIVE R219, `(.L_x_17572) ;  /* 0x00000000db087348 */ /* 0x000fea0003c00000 */
[----:B------:R0:W1:Y:S02]  /*7e40*/  SHFL.BFLY P6, R217, R220, R221, R222 ;  /* 0x0c0000dddcd97389 */ /* 0x00006400000c00de */
[----:B01----:R-:W-:Y:S05]  /*7e50*/  ENDCOLLECTIVE ;  /* 0x000000000000791b */ /* 0x003fea0003800000 */
.L_x_17572:
[----:B------:R-:W-:Y:S05]  /*7e60*/  BRA `(.L_x_17573) ;  /* 0xffffffdc00fc7947 */ /* 0x000fea000383ffff */
.L_x_17574:
        /* <DEDUP_REMOVED lines=9> */
.L_x_43886:


//--------------------- .text._ZN10layer_norm31ln_parallel_residual_fwd_kernelINS_13Kernel_traitsIf13__nv_bfloat16fS2_fjLj2048ELj1ELj4ELj1ELj16ENS_18Kernel_traits_baseILj2048EfS2_fS2_fjLj128EEEEELb0ELb1ELb1EEEvNS_9FwdParamsE --------------------------
	.section	.text._ZN10layer_norm31ln_parallel_residual_fwd_kernelINS_13Kernel_traitsIf13__nv_bfloat16fS2_fjLj2048ELj1ELj4ELj1ELj16ENS_18Kernel_traits_baseILj2048EfS2_fS2_fjLj128EEEEELb0ELb1ELb1EEEvNS_9FwdParamsE,"ax",@progbits
	.align	128
        .global         _ZN10layer_norm31ln_parallel_residual_fwd_kernelINS_13Kernel_traitsIf13__nv_bfloat16fS2_fjLj2048ELj1ELj4ELj1ELj16ENS_18Kernel_traits_baseILj2048EfS2_fS2_fjLj128EEEEELb0ELb1ELb1EEEvNS_9FwdParamsE
        .type           _ZN10layer_norm31ln_parallel_residual_fwd_kernelINS_13Kernel_traitsIf13__nv_bfloat16fS2_fjLj2048ELj1ELj4ELj1ELj16ENS_18Kernel_traits_baseILj2048EfS2_fS2_fjLj128EEEEELb0ELb1ELb1EEEvNS_9FwdParamsE,@function
        .size           _ZN10layer_norm31ln_parallel_residual_fwd_kernelINS_13Kernel_traitsIf13__nv_bfloat16fS2_fjLj2048ELj1ELj4ELj1ELj16ENS_18Kernel_traits_baseILj2048EfS2_fS2_fjLj128EEEEELb0ELb1ELb1EEEvNS_9FwdParamsE,(.L_x_43887 - _ZN10layer_norm31ln_parallel_residual_fwd_kernelINS_13Kernel_traitsIf13__nv_bfloat16fS2_fjLj2048ELj1ELj4ELj1ELj16ENS_18Kernel_traits_baseILj2048EfS2_fS2_fjLj128EEEEELb0ELb1ELb1EEEvNS_9FwdParamsE)
        .other          _ZN10layer_norm31ln_parallel_residual_fwd_kernelINS_13Kernel_traitsIf13__nv_bfloat16fS2_fjLj2048ELj1ELj4ELj1ELj16ENS_18Kernel_traits_baseILj2048EfS2_fS2_fjLj128EEEEELb0ELb1ELb1EEEvNS_9FwdParamsE,@"STO_CUDA_ENTRY STV_DEFAULT"
_ZN10layer_norm31ln_parallel_residual_fwd_kernelINS_13Kernel_traitsIf13__nv_bfloat16fS2_fjLj2048ELj1ELj4ELj1ELj16ENS_18Kernel_traits_baseILj2048EfS2_fS2_fjLj128EEEEELb0ELb1ELb1EEEvNS_9FwdParamsE:
.text._ZN10layer_norm31ln_parallel_residual_fwd_kernelINS_13Kernel_traitsIf13__nv_bfloat16fS2_fjLj2048ELj1ELj4ELj1ELj16ENS_18Kernel_traits_baseILj2048EfS2_fS2_fjLj128EEEEELb0ELb1ELb1EEEvNS_9FwdParamsE:
        /* <DEDUP_REMOVED lines=49> */
.L_x_17575:
        /* <DEDUP_REMOVED lines=50> */
.L_x_17576:
[----:B------:R-:W1:Y:S02]  /*0630*/  LDCU UR4, c[0x0][0x384] ;  /* 0x00007080ff0477ac */ /* 0x000e640008000800 */
[----:B-1----:R-:W-:-:S13]  /*0640*/  ISETP.GE.AND P0, PT, R3, UR4, PT ;  /* 0x0000000403007c0c */ /* 0x002fda000bf06270 */
[----:B------:R-:W-:Y:S05]  /*0650*/  @P0 EXIT ;  /* 0x000000000000094d */ /* 0x000fea0003800000 */
[----:B------:R-:W1:Y:S01]  /*0660*/  LDCU.64 UR4, c[0x0][0x398] ;  /* 0x00007300ff0477ac */ /* 0x000e620008000a00 */
[----:B------:R-:W2:Y:S01]  /*0670*/  LDCU UR8, c[0x0][0x388] ;  /* 0x00007100ff0877ac */ /* 0x000ea20008000800 */
[----:B------:R-:W3:Y:S01]  /*0680*/  LDCU.U8 UR12, c[0x0][0x410] ;  /* 0x00008200ff0c77ac */ /* 0x000ee20008000000 */
[----:B------:R-:W4:Y:S01]  /*0690*/  LDCU UR9, c[0x0][0x448] ;  /* 0x00008900ff0977ac */ /* 0x000f220008000800 */
[----:B------:R-:W0:Y:S01]  /*06a0*/  LDCU.64 UR10, c[0x0][0x398] ;  /* 0x00007300ff0a77ac */ /* 0x000e220008000a00 */
[----:B-1----:R-:W-:-:S04]  /*06b0*/  UISETP.NE.U32.AND UP0, UPT, UR4, URZ, UPT ;  /* 0x000000ff0400728c */ /* 0x002fc8000bf05070 */
[----:B------:R-:W-:Y:S01]  /*06c0*/  UISETP.NE.AND.EX UP0, UPT, UR5, URZ, UPT, UP0 ;  /* 0x000000ff0500728c */ /* 0x000fe2000bf05300 */
[----:B------:R-:W1:Y:S05]  /*06d0*/  LDCU.64 UR4, c[0x0][0x3a0] ;  /* 0x00007400ff0477ac */ /* 0x000e6a0008000a00 */
[----:B0-234-:R-:W-:-:S13]  /*06e0*/  PLOP3.LUT P1, PT, PT, PT, UP0, 0x80, 0x8 ;  /* 0x000000000008781c */ /* 0x01dfda0003f2f008 */
.L_x_17610:
[----:B-1----:R-:W-:Y:S01]  /*06f0*/  ISETP.NE.U32.AND P0, PT, RZ, UR4, PT ;  /* 0x00000004ff007c0c */ /* 0x002fe2000bf05070 */
        /* <DEDUP_REMOVED lines=9> */
[----:B-----5:R-:W5:Y:S01]  /*0790*/  LDG.E.128 R4, desc[UR6][R4.64] ;  /* 0x0000000604047981 */ /* 0x020f62000c1e1d00 */
        /* <DEDUP_REMOVED lines=24> */
.L_x_17578:
        /* <DEDUP_REMOVED lines=21> */
.L_x_17577:
        /* <DEDUP_REMOVED lines=11> */
[----:B------:R-:W-:Y:S02]  /*0b20*/  PRMT R14, R7, 0x7632, R14 ;  /* 0x00007632070e7816 */ /* 0x000fe4000000000e */
[----:B------:R-:W-:Y:S02]  /*0b30*/  PRMT R2, R36, 0x7632, R2 ;  /* 0x0000763224027816 */ /* 0x000fe40000000002 */
[----:B------:R-:W-:Y:S02]  /*0b40*/  PRMT R4, R37, 0x7632, R4 ;  /* 0x0000763225047816 */ /* 0x000fe40000000004 */
[----:B------:R-:W-:Y:S02]  /*0b50*/  PRMT R5, R38, 0x7632, R5 ;  /* 0x0000763226057816 */ /* 0x000fe40000000005 */
        /* <DEDUP_REMOVED lines=21> */
.L_x_17580:
[----:B-----5:R-:W-:Y:S02]  /*0cb0*/  PRMT R8, R4, 0x7632, R8 ;  /* 0x0000763204087816 */ /* 0x020fe40000000008 */
        /* <DEDUP_REMOVED lines=35> */
[----:B------:R-:W-:-:S03]  /*0ef0*/  FADD.FTZ R27, R35, R4 ;  /* 0x00000004231b7221 */ /* 0x000fc60000010000 */
[----:B------:R-:W-:Y:S01]  /*0f00*/  FADD.FTZ R8, R8, R7 ;  /* 0x0000000708087221 */ /* 0x000fe20000010000 */
[----:B------:R-:W-:-:S03]  /*0f10*/  FADD.FTZ R21, R29, R6 ;  /* 0x000000061d157221 */ /* 0x000fc60000010000 */
[----:B------:R-:W-:-:S07]  /*0f20*/  FADD.FTZ R23, R31, R8 ;  /* 0x000000081f177221 */ /* 0x000fce0000010000 */
.L_x_17579:
        /* <DEDUP_REMOVED lines=19> */
[----:B-----5:R-:W-:Y:S02]  /*1060*/  PRMT R2, R12, 0x7632, R2 ;  /* 0x000076320c027816 */ /* 0x020fe40000000002 */
[C---:B0-----:R-:W-:Y:S02]  /*1070*/  PRMT R6, R13.reuse, 0x7632, R6 ;  /* 0x000076320d067816 */ /* 0x041fe40000000006 */
[----:B------:R-:W-:Y:S02]  /*1080*/  PRMT R16, R14, 0x7632, R16 ;  /* 0x000076320e107816 */ /* 0x000fe40000000010 */
[----:B------:R-:W-:Y:S02]  /*1090*/  SHF.L.U32 R12, R12, 0x10, RZ ;  /* 0x000000100c0c7819 */ /* 0x000fe400000006ff */
[----:B------:R-:W-:Y:S02]  /*10a0*/  SHF.L.U32 R13, R13, 0x10, RZ ;  /* 0x000000100d0d7819 */ /* 0x000fe400000006ff */
[----:B------:R-:W-:-:S02]  /*10b0*/  SHF.L.U32 R14, R14, 0x10, RZ ;  /* 0x000000100e0e7819 */ /* 0x000fc400000006ff */
[----:B------:R-:W-:Y:S02]  /*10c0*/  SHF.L.U32 R7, R36, 0x10, RZ ;  /* 0x0000001024077819 */ /* 0x000fe400000006ff */
[----:B------:R-:W-:Y:S02]  /*10d0*/  SHF.L.U32 R4, R37, 0x10, RZ ;  /* 0x0000001025047819 */ /* 0x000fe400000006ff */
[----:B------:R-:W-:Y:S01]  /*10e0*/  SHF.L.U32 R9, R38, 0x10, RZ ;  /* 0x0000001026097819 */ /* 0x000fe200000006ff */
[----:B------:R-:W-:Y:S01]  /*10f0*/  FADD.FTZ R7, R7, R12 ;  /* 0x0000000c07077221 */ /* 0x000fe20000010000 */
[C---:B------:R-:W-:Y:S01]  /*1100*/  PRMT R18, R15.reuse, 0x7632, R18 ;  /* 0x000076320f127816 */ /* 0x040fe20000000012 */
        /* <DEDUP_REMOVED lines=30> */
.L_x_17582:
[C---:B0----5:R-:W-:Y:S02]  /*12f0*/  PRMT R8, R12.reuse, 0x7632, R8 ;  /* 0x000076320c087816 */ /* 0x061fe40000000008 */
        /* <DEDUP_REMOVED lines=29> */
[----:B------:R-:W-:-:S04]  /*14d0*/  FADD.FTZ R13, R11, R6 ;  /* 0x000000060b0d7221 */ /* 0x000fc80000010000 */
[----:B------:R-:W-:Y:S01]  /*14e0*/  FADD.FTZ R15, R8, R7 ;  /* 0x00000007080f7221 */ /* 0x000fe20000010000 */
[----:B------:R-:W-:Y:S06]  /*14f0*/  BRA `(.L_x_17583) ;  /* 0x0000000000887947 */ /* 0x000fec0003800000 */
.L_x_17581:
[----:B------:R-:W-:Y:S05]  /*1500*/  @!P0 BRA `(.L_x_17584) ;  /* 0x0000000000548947 */ /* 0x000fea0003800000 */
[----:B-----5:R-:W-:Y:S02]  /*1510*/  PRMT R2, R12, 0x7632, R2 ;  /* 0x000076320c027816 */ /* 0x020fe40000000002 */
[----:B------:R-:W-:Y:S02]  /*1520*/  PRMT R4, R13, 0x7632, R4 ;  /* 0x000076320d047816 */ /* 0x000fe40000000004 */
[----:B0-----:R-:W-:Y:S02]  /*1530*/  PRMT R6, R14, 0x7632, R6 ;  /* 0x000076320e067816 */ /* 0x001fe40000000006 */
        /* <DEDUP_REMOVED lines=18> */
.L_x_17584:
        /* <DEDUP_REMOVED lines=12> */
.L_x_17583:
        /* <DEDUP_REMOVED lines=15> */
[C---:B-----5:R-:W-:Y:S02]  /*1810*/  PRMT R2, R172.reuse, 0x7632, R2 ;  /* 0x00007632ac027816 */ /* 0x060fe40000000002 */
[C---:B-1----:R-:W-:Y:S02]  /*1820*/  PRMT R6, R173.reuse, 0x7632, R6 ;  /* 0x00007632ad067816 */ /* 0x042fe40000000006 */
[----:B------:R-:W-:Y:S02]  /*1830*/  SHF.L.U32 R172, R172, 0x10, RZ ;  /* 0x00000010acac7819 */ /* 0x000fe400000006ff */
[----:B------:R-:W-:Y:S02]  /*1840*/  SHF.L.U32 R173, R173, 0x10, RZ ;  /* 0x00000010adad7819 */ /* 0x000fe400000006ff */
[----:B------:R-:W-:Y:S02]  /*1850*/  SHF.L.U32 R7, R36, 0x10, RZ ;  /* 0x0000001024077819 */ /* 0x000fe400000006ff */
[----:B------:R-:W-:-:S02]  /*1860*/  SHF.L.U32 R4, R37, 0x10, RZ ;  /* 0x0000001025047819 */ /* 0x000fc400000006ff */
[C---:B------:R-:W-:Y:S01]  /*1870*/  PRMT R168, R174.reuse, 0x7632, R168 ;  /* 0x00007632aea87816 */ /* 0x040fe200000000a8 */
[----:B------:R-:W-:Y:S01]  /*1880*/  FADD.FTZ R7, R7, R172 ;  /* 0x000000ac07077221 */ /* 0x000fe20000010000 */
[----:B------:R-:W-:Y:S01]  /*1890*/  SHF.L.U32 R174, R174, 0x10, RZ ;  /* 0x00000010aeae7819 */ /* 0x000fe200000006ff */
[----:B------:R-:W-:Y:S01]  /*18a0*/  FADD.FTZ R173, R4, R173 ;  /* 0x000000ad04ad7221 */ /* 0x000fe20000010000 */
[----:B------:R-:W-:Y:S02]  /*18b0*/  SHF.L.U32 R171, R38, 0x10, RZ ;  /* 0x0000001026ab7819 */ /* 0x000fe400000006ff */
        /* <DEDUP_REMOVED lines=30> */
.L_x_17586:
[----:B-1---5:R-:W-:Y:S02]  /*1aa0*/  SHF.L.U32 R168, R172, 0x10, RZ ;  /* 0x00000010aca87819 */ /* 0x022fe400000006ff */
[----:B------:R-:W-:Y:S02]  /*1ab0*/  SHF.L.U32 R7, R36, 0x10, RZ ;  /* 0x0000001024077819 */ /* 0x000fe400000006ff */
[----:B------:R-:W-:Y:S02]  /*1ac0*/  PRMT R8, R172, 0x7632, R8 ;  /* 0x00007632ac087816 */ /* 0x000fe40000000008 */
[----:B------:R-:W-:Y:S01]  /*1ad0*/  SHF.L.U32 R172, R174, 0x10, RZ ;  /* 0x00000010aeac7819 */ /* 0x000fe200000006ff */
[----:B------:R-:W-:Y:S01]  /*1ae0*/  FADD.FTZ R168, R7, R168 ;  /* 0x000000a807a87221 */ /* 0x000fe20000010000 */
[----:B------:R-:W-:Y:S02]  /*1af0*/  SHF.L.U32 R169, R38, 0x10, RZ ;  /* 0x0000001026a97819 */ /* 0x000fe400000006ff */
[----:B------:R-:W-:-:S02]  /*1b00*/  PRMT R171, R174, 0x7632, R171 ;  /* 0x00007632aeab7816 */ /* 0x000fc400000000ab */
[----:B------:R-:W-:Y:S01]  /*1b10*/  PRMT R9, R173, 0x7632, R9 ;  /* 0x00007632ad097816 */ /* 0x000fe20000000009 */
[----:B------:R-:W-:Y:S01]  /*1b20*/  FADD.FTZ R172, R169, R172 ;  /* 0x000000aca9ac7221 */ /* 0x000fe20000010000 */
[----:B------:R-:W-:Y:S02]  /*1b30*/  PRMT R174, R175, 0x7632, R174 ;  /* 0x00007632afae7816 */ /* 0x000fe400000000ae */
        /* <DEDUP_REMOVED lines=20> */
[----:B------:R-:W-:-:S04]  /*1c80*/  FADD.FTZ R173, R173, R6 ;  /* 0x00000006adad7221 */ /* 0x000fc80000010000 */
[----:B------:R-:W-:Y:S01]  /*1c90*/  FADD.FTZ R175, R8, R7 ;  /* 0x0000000708af7221 */ /* 0x000fe20000010000 */
[----:B------:R-:W-:Y:S06]  /*1ca0*/  BRA `(.L_x_17587) ;  /* 0x0000000000887947 */ /* 0x000fec0003800000 */
.L_x_17585:
[----:B------:R-:W-:Y:S05]  /*1cb0*/  @!P0 BRA `(.L_x_17588) ;  /* 0x0000000000548947 */ /* 0x000fea0003800000 */
[----:B-----5:R-:W-:Y:S02]  /*1cc0*/  PRMT R2, R172, 0x7632, R2 ;  /* 0x00007632ac027816 */ /* 0x020fe40000000002 */
[----:B------:R-:W-:Y:S02]  /*1cd0*/  PRMT R4, R173, 0x7632, R4 ;  /* 0x00007632ad047816 */ /* 0x000fe40000000004 */
[----:B-1----:R-:W-:Y:S02]  /*1ce0*/  PRMT R6, R174, 0x7632, R6 ;  /* 0x00007632ae067816 */ /* 0x002fe40000000006 */
        /* <DEDUP_REMOVED lines=18> */
.L_x_17588:
        /* <DEDUP_REMOVED lines=12> */
.L_x_17587:
        /* <DEDUP_REMOVED lines=54> */
[----:B------:R-:W-:Y:S01]  /*2230*/  FADD.FTZ R183, R31, R184 ;  /* 0x000000b81fb77221 */ /* 0x000fe20000010000 */
[----:B------:R-:W-:Y:S06]  /*2240*/  BRA `(.L_x_17591) ;  /* 0x00000004000c7947 */ /* 0x000fec0003800000 */
.L_x_17590:
[----:B-1---5:R-:W-:Y:S02]  /*2250*/  SHF.L.U32 R176, R180, 0x10, RZ ;  /* 0x00000010b4b07819 */ /* 0x022fe400000006ff */
[----:B------:R-:W-:Y:S02]  /*2260*/  SHF.L.U32 R7, R36, 0x10, RZ ;  /* 0x0000001024077819 */ /* 0x000fe400000006ff */
[----:B------:R-:W-:Y:S02]  /*2270*/  PRMT R8, R180, 0x7632, R8 ;  /* 0x00007632b4087816 */ /* 0x000fe40000000008 */
        /* <DEDUP_REMOVED lines=30> */
.L_x_17589:
        /* <DEDUP_REMOVED lines=22> */
.L_x_17592:
        /* <DEDUP_REMOVED lines=12> */
.L_x_17591:
        /* <DEDUP_REMOVED lines=27> */
[----:B------:R-:W-:Y:S02]  /*2830*/  PRMT R6, R36, 0x7632, R6 ;  /* 0x0000763224067816 */ /* 0x000fe40000000006 */
[----:B------:R-:W-:-:S02]  /*2840*/  PRMT R184, R37, 0x7632, R184 ;  /* 0x0000763225b87816 */ /* 0x000fc400000000b8 */
[----:B------:R-:W-:Y:S02]  /*2850*/  PRMT R187, R38, 0x7632, R187 ;  /* 0x0000763226bb7816 */ /* 0x000fe400000000bb */
        /* <DEDUP_REMOVED lines=26> */
.L_x_17594:
        /* <DEDUP_REMOVED lines=8> */
[----:B------:R-:W-:Y:S02]  /*2a80*/  SHF.L.U32 R193, R38, 0x10, RZ ;  /* 0x0000001026c17819 */ /* 0x000fe400000006ff */
        /* <DEDUP_REMOVED lines=24> */
.L_x_17593:
[----:B------:R-:W-:Y:S05]  /*2c10*/  @!P0 BRA `(.L_x_17596) ;  /* 0x0000000000548947 */ /* 0x000fea0003800000 */
[----:B-----5:R-:W-:Y:S02]  /*2c20*/  PRMT R2, R188, 0x7632, R2 ;  /* 0x00007632bc027816 */ /* 0x020fe40000000002 */
[----:B-1----:R-:W-:Y:S02]  /*2c30*/  PRMT R6, R189, 0x7632, R6 ;  /* 0x00007632bd067816 */ /* 0x002fe40000000006 */
        /* <DEDUP_REMOVED lines=19> */
.L_x_17596:
        /* <DEDUP_REMOVED lines=12> */
.L_x_17595:
        /* <DEDUP_REMOVED lines=15> */
[----:B-----5:R-:W-:Y:S02]  /*2f20*/  PRMT R2, R196, 0x7632, R2 ;  /* 0x00007632c4027816 */ /* 0x020fe40000000002 */
[C---:B------:R-:W-:Y:S02]  /*2f30*/  PRMT R8, R197.reuse, 0x7632, R8 ;  /* 0x00007632c5087816 */ /* 0x040fe40000000008 */
[----:B-1----:R-:W-:Y:S02]  /*2f40*/  PRMT R194, R198, 0x7632, R194 ;  /* 0x00007632c6c27816 */ /* 0x002fe400000000c2 */
        /* <DEDUP_REMOVED lines=38> */
.L_x_17598:
        /* <DEDUP_REMOVED lines=33> */
.L_x_17597:
[----:B------:R-:W-:Y:S05]  /*33c0*/  @!P0 BRA `(.L_x_17600) ;  /* 0x0000000000548947 */ /* 0x000fea0003800000 */
[----:B-----5:R-:W-:Y:S02]  /*33d0*/  PRMT R2, R196, 0x7632, R2 ;  /* 0x00007632c4027816 */ /* 0x020fe40000000002 */
[----:B-1----:R-:W-:Y:S02]  /*33e0*/  PRMT R6, R197, 0x7632, R6 ;  /* 0x00007632c5067816 */ /* 0x002fe40000000006 */
[C---:B------:R-:W-:Y:S02]  /*33f0*/  PRMT R8, R198.reuse, 0x7632, R8 ;  /* 0x00007632c6087816 */ /* 0x040fe40000000008 */
        /* <DEDUP_REMOVED lines=18> */
.L_x_17600:
        /* <DEDUP_REMOVED lines=12> */
.L_x_17599:
        /* <DEDUP_REMOVED lines=56> */
.L_x_17602:
[----:B-1---5:R-:W-:Y:S02]  /*3960*/  SHF.L.U32 R200, R204, 0x10, RZ ;  /* 0x00000010ccc87819 */ /* 0x022fe400000006ff */
[----:B------:R-:W-:Y:S02]  /*3970*/  SHF.L.U32 R201, R36, 0x10, RZ ;  /* 0x0000001024c97819 */ /* 0x000fe400000006ff */
[C---:B------:R-:W-:Y:S02]  /*3980*/  PRMT R210, R205.reuse, 0x7632, R210 ;  /* 0x00007632cdd27816 */ /* 0x040fe400000000d2 */
[----:B------:R-:W-:Y:S01]  /*3990*/  SHF.L.U32 R202, R205, 0x10, RZ ;  /* 0x00000010cdca7819 */ /* 0x000fe200000006ff */
[----:B------:R-:W-:Y:S01]  /*39a0*/  FADD.FTZ R200, R201, R200 ;  /* 0x000000c8c9c87221 */ /* 0x000fe20000010000 */
[----:B------:R-:W-:Y:S02]  /*39b0*/  PRMT R203, R204, 0x7632, R203 ;  /* 0x00007632cccb7816 */ /* 0x000fe400000000cb */
        /* <DEDUP_REMOVED lines=27> */
.L_x_17601:
[----:B------:R-:W-:Y:S05]  /*3b70*/  @!P0 BRA `(.L_x_17604) ;  /* 0x0000000000548947 */ /* 0x000fea0003800000 */
[----:B-----5:R-:W-:Y:S02]  /*3b80*/  PRMT R2, R204, 0x7632, R2 ;  /* 0x00007632cc027816 */ /* 0x020fe40000000002 */
[----:B------:R-:W-:Y:S02]  /*3b90*/  PRMT R6, R205, 0x7632, R6 ;  /* 0x00007632cd067816 */ /* 0x000fe40000000006 */
[----:B------:R-:W-:Y:S02]  /*3ba0*/  PRMT R8, R206, 0x7632, R8 ;  /* 0x00007632ce087816 */ /* 0x000fe40000000008 */
[----:B-1----:R-:W-:Y:S02]  /*3bb0*/  PRMT R200, R207, 0x7632, R200 ;  /* 0x00007632cfc87816 */ /* 0x002fe400000000c8 */
        /* <DEDUP_REMOVED lines=17> */
.L_x_17604:
        /* <DEDUP_REMOVED lines=12> */
.L_x_17603:
        /* <DEDUP_REMOVED lines=56> */
.L_x_17606:
[----:B-----5:R-:W-:Y:S02]  /*4110*/  SHF.L.U32 R208, R212, 0x10, RZ ;  /* 0x00000010d4d07819 */ /* 0x020fe400000006ff */
[----:B------:R-:W-:Y:S02]  /*4120*/  SHF.L.U32 R209, R36, 0x10, RZ ;  /* 0x0000001024d17819 */ /* 0x000fe400000006ff */
[C---:B-1----:R-:W-:Y:S02]  /*4130*/  PRMT R220, R213.reuse, 0x7632, R220 ;  /* 0x00007632d5dc7816 */ /* 0x042fe400000000dc */
        /* <DEDUP_REMOVED lines=30> */
.L_x_17605:
[----:B------:R-:W-:Y:S05]  /*4320*/  @!P0 BRA `(.L_x_17608) ;  /* 0x0000000000548947 */ /* 0x000fea0003800000 */
[----:B-----5:R-:W-:Y:S02]  /*4330*/  PRMT R2, R212, 0x7632, R2 ;  /* 0x00007632d4027816 */ /* 0x020fe40000000002 */
[----:B------:R-:W-:Y:S02]  /*4340*/  PRMT R6, R213, 0x7632, R6 ;  /* 0x00007632d5067816 */ /* 0x000fe40000000006 */
[----:B------:R-:W-:Y:S02]  /*4350*/  PRMT R8, R214, 0x7632, R8 ;  /* 0x00007632d6087816 */ /* 0x000fe40000000008 */
[----:B------:R-:W-:Y:S02]  /*4360*/  PRMT R208, R215, 0x7632, R208 ;  /* 0x00007632d7d07816 */ /* 0x000fe400000000d0 */
[----:B------:R-:W-:Y:S02]  /*4370*/  SHF.L.U32 R209, R212, 0x10, RZ ;  /* 0x00000010d4d17819 */ /* 0x000fe400000006ff */
[----:B------:R-:W-:-:S02]  /*4380*/  SHF.L.U32 R213, R213, 0x10, RZ ;  /* 0x00000010d5d57819 */ /* 0x000fc400000006ff */
[----:B-1----:R-:W-:Y:S02]  /*4390*/  SHF.L.U32 R211, R214, 0x10, RZ ;  /* 0x00000010d6d37819 */ /* 0x002fe400000006ff */
        /* <DEDUP_REMOVED lines=14> */
.L_x_17608:
[----:B-----5:R-:W-:Y:S02]  /*4480*/  PRMT R209, R212, 0x7632, R209 ;  /* 0x00007632d4d17816 */ /* 0x020fe400000000d1 */
[----:B-1----:R-:W-:Y:S02]  /*4490*/  PRMT R211, R213, 0x7632, R211 ;  /* 0x00007632d5d37816 */ /* 0x002fe400000000d3 */
        /* <DEDUP_REMOVED lines=10> */
.L_x_17607:
        /* <DEDUP_REMOVED lines=220> */
.L_x_17622:
[----:B------:R-:W-:Y:S01]  /*5300*/  FMUL.FTZ R218, R8, R8 ;  /* 0x0000000808da7220 */ /* 0x000fe20000410000 */
[----:B------:R-:W-:Y:S01]  /*5310*/  ISETP.NE.AND P2, PT, RZ, UR12, PT ;  /* 0x0000000cff007c0c */ /* 0x000fe2000bf45270 */
[----:B-1----:R-:W-:-:S03]  /*5320*/  FADD.FTZ R223, R220, R223 ;  /* 0x000000dfdcdf7221 */ /* 0x002fc60000010000 */
[----:B------:R-:W-:Y:S01]  /*5330*/  FSEL R219, R218, RZ, P2 ;  /* 0x000000ffdadb7208 */ /* 0x000fe20001000000 */
[----:B------:R-:W-:Y:S01]  /*5340*/  FFMA.FTZ R2, R223, R6, UR9 ;  /* 0x00000009df027e23 */ /* 0x000fe20008010006 */
[----:B------:R-:W-:-:S03]  /*5350*/  FSEL R6, R8, RZ, !P2 ;  /* 0x000000ff08067208 */ /* 0x000fc60005000000 */
[----:B------:R-:W-:Y:S02]  /*5360*/  FADD.FTZ R2, R2, R219 ;  /* 0x000000db02027221 */ /* 0x000fe40000010000 */
[C---:B------:R-:W-:Y:S01]  /*5370*/  FADD.FTZ R218, -R6.reuse, R180 ;  /* 0x000000b406da7221 */ /* 0x040fe20000010100 */
[C---:B------:R-:W-:Y:S01]  /*5380*/  FADD.FTZ R219, -R6.reuse, R181 ;  /* 0x000000b506db7221 */ /* 0x040fe20000010100 */
[----:B------:R-:W1:Y:S01]  /*5390*/  MUFU.RSQ R223, R2 ;  /* 0x0000000200df7308 */ /* 0x000e620000001400 */
        /* <DEDUP_REMOVED lines=15> */
[----:B------:R-:W-:Y:S01]  /*5490*/  FADD.FTZ R19, -R6, R19 ;  /* 0x0000001306137221 */ /* 0x000fe20000010100 */
[C---:B-1----:R-:W-:Y:S01]  /*54a0*/  FMUL.FTZ R203, R223.reuse, R24 ;  /* 0x00000018dfcb7220 */ /* 0x042fe20000410000 */
[C---:B------:R-:W-:Y:S01]  /*54b0*/  FMUL.FTZ R24, R223.reuse, R25 ;  /* 0x00000019df187220 */ /* 0x040fe20000410000 */
[C---:B------:R-:W-:Y:S01]  /*54c0*/  FMUL.FTZ R25, R223.reuse, R26 ;  /* 0x0000001adf197220 */ /* 0x040fe20000410000 */
[C---:B------:R-:W-:Y:S01]  /*54d0*/  FMUL.FTZ R26, R223.reuse, R27 ;  /* 0x0000001bdf1a7220 */ /* 0x040fe20000410000 */
[C---:B------:R-:W-:Y:S01]  /*54e0*/  FMUL.FTZ R27, R223.reuse, R20 ;  /* 0x00000014df1b7220 */ /* 0x040fe20000410000 */
[C---:B------:R-:W-:Y:S01]  /*54f0*/  FMUL.FTZ R20, R223.reuse, R21 ;  /* 0x00000015df147220 */ /* 0x040fe20000410000 */
[C---:B------:R-:W-:Y:S01]  /*5500*/  FMUL.FTZ R21, R223.reuse, R22 ;  /* 0x00000016df157220 */ /* 0x040fe20000410000 */
[----:B------:R-:W-:Y:S01]  /*5510*/  FMUL.FTZ R22, R223, R23 ;  /* 0x00000017df167220 */ /* 0x000fe20000410000 */
[----:B--2---:R-:W-:-:S04]  /*5520*/  @!P0 IMAD.WIDE R180, R3, 0x4, R180 ;  /* 0x0000000403b48825 */ /* 0x004fc800078e02b4 */
[----:B------:R-:W-:Y:S01]  /*5530*/  FFMA.FTZ R27, R27, R160, R96 ;  /* 0x000000a01b1b7223 */ /* 0x000fe20000010060 */
[----:B------:R-:W-:Y:S01]  /*5540*/  FFMA.FTZ R21, R21, R162, R98 ;  /* 0x000000a215157223 */ /* 0x000fe20000010062 */
[----:B------:R-:W-:Y:S01]  /*5550*/  FFMA.FTZ R22, R22, R163, R99 ;  /* 0x000000a316167223 */ /* 0x000fe20000010063 */
[----:B------:R-:W-:Y:S01]  /*5560*/  FFMA.FTZ R20, R20, R161, R97 ;  /* 0x000000a114147223 */ /* 0x000fe20000010061 */
[----:B------:R0:W-:Y:S01]  /*5570*/  @!P0 STG.E desc[UR6][R180.64], R8 ;  /* 0x00000008b4008986 */ /* 0x0001e2000c101906 */
[----:B------:R-:W1:Y:S01]  /*5580*/  @!P0 LDC.64 R182, c[0x0][0x3c8] ;  /* 0x0000f200ffb68b82 */ /* 0x000e620000000a00 */
[C---:B------:R-:W-:Y:S01]  /*5590*/  FADD.FTZ R12, -R6.reuse, R12 ;  /* 0x0000000c060c7221 */ /* 0x040fe20000010100 */
[C---:B------:R-:W-:Y:S01]  /*55a0*/  FADD.FTZ R13, -R6.reuse, R13 ;  /* 0x0000000d060d7221 */ /* 0x040fe20000010100 */
[C---:B------:R-:W-:Y:S01]  /*55b0*/  FADD.FTZ R14, -R6.reuse, R14 ;  /* 0x0000000e060e7221 */ /* 0x040fe20000010100 */
[C---:B------:R-:W-:Y:S01]  /*55c0*/  FMUL.FTZ R23, R223.reuse, R16 ;  /* 0x00000010df177220 */ /* 0x040fe20000410000 */
[C---:B------:R-:W-:Y:S01]  /*55d0*/  FADD.FTZ R15, -R6.reuse, R15 ;  /* 0x0000000f060f7221 */ /* 0x040fe20000010100 */
[C---:B------:R-:W-:Y:S01]  /*55e0*/  FMUL.FTZ R16, R223.reuse, R19 ;  /* 0x00000013df107220 */ /* 0x040fe20000410000 */
[C---:B------:R-:W-:Y:S01]  /*55f0*/  FADD.FTZ R168, -R6.reuse, R168 ;  /* 0x000000a806a87221 */ /* 0x040fe20000010100 */
[C---:B------:R-:W-:Y:S01]  /*5600*/  FMUL.FTZ R19, R223.reuse, R12 ;  /* 0x0000000cdf137220 */ /* 0x040fe20000410000 */
[----:B------:R-:W-:Y:S01]  /*5610*/  FADD.FTZ R171, -R6, R171 ;  /* 0x000000ab06ab7221 */ /* 0x000fe20000010100 */
[C---:B------:R-:W-:Y:S01]  /*5620*/  FMUL.FTZ R12, R223.reuse, R13 ;  /* 0x0000000ddf0c7220 */ /* 0x040fe20000410000 */
[C---:B0-----:R-:W-:Y:S01]  /*5630*/  FMUL.FTZ R181, R223.reuse, R174 ;  /* 0x000000aedfb57220 */ /* 0x041fe20000410000 */
[C---:B------:R-:W-:Y:S01]  /*5640*/  FMUL.FTZ R180, R223.reuse, R175 ;  /* 0x000000afdfb47220 */ /* 0x040fe20000410000 */
[----:B------:R-:W-:Y:S01]  /*5650*/  F2FP.BF16.F32.PACK_AB R175, R22, R21 ;  /* 0x0000001516af723e */ /* 0x000fe200000010ff */
[----:B------:R-:W-:Y:S01]  /*5660*/  FADD.FTZ R17, -R6, R17 ;  /* 0x0000001106117221 */ /* 0x000fe20000010100 */
[----:B------:R-:W-:Y:S01]  /*5670*/  F2FP.BF16.F32.PACK_AB R174, R20, R27 ;  /* 0x0000001b14ae723e */ /* 0x000fe200000010ff */
[C---:B------:R-:W-:Y:S01]  /*5680*/  FADD.FTZ R172, -R6.reuse, R172 ;  /* 0x000000ac06ac7221 */ /* 0x040fe20000010100 */
[----:B------:R-:W0:Y:S01]  /*5690*/  LDC.64 R20, c[0x0][0x428] ;  /* 0x00010a00ff147b82 */ /* 0x000e220000000a00 */
[C---:B------:R-:W-:Y:S01]  /*56a0*/  FMUL.FTZ R13, R223.reuse, R14 ;  /* 0x0000000edf0d7220 */ /* 0x040fe20000410000 */
        /* <DEDUP_REMOVED lines=16> */
[----:B------:R-:W-:Y:S01]  /*57b0*/  FFMA.FTZ R13, R13, R154, R90 ;  /* 0x0000009a0d0d7223 */ /* 0x000fe2000001005a */
[----:B------:R-:W-:Y:S01]  /*57c0*/  FFMA.FTZ R14, R14, R155, R91 ;  /* 0x0000009b0e0e7223 */ /* 0x000fe2000001005b */
[----:B------:R-:W-:Y:S01]  /*57d0*/  FFMA.FTZ R12, R12, R153, R89 ;  /* 0x000000990c0c7223 */ /* 0x000fe20000010059 */
[C---:B------:R-:W-:Y:S01]  /*57e0*/  FMUL.FTZ R169, R223.reuse, R170 ;  /* 0x000000aadfa97220 */ /* 0x040fe20000410000 */
[----:B------:R-:W-:Y:S01]  /*57f0*/  FMUL.FTZ R170, R223, R173 ;  /* 0x000000addfaa7220 */ /* 0x000fe20000410000 */
[----:B------:R-:W-:Y:S01]  /*5800*/  FADD.FTZ R184, -R6, R184 ;  /* 0x000000b806b87221 */ /* 0x000fe20000010100 */
[----:B------:R-:W-:Y:S01]  /*5810*/  F2FP.BF16.F32.PACK_AB R173, R26, R25 ;  /* 0x000000191aad723e */ /* 0x000fe200000010ff */
[----:B------:R-:W-:Y:S01]  /*5820*/  FADD.FTZ R185, -R6, R185 ;  /* 0x000000b906b97221 */ /* 0x000fe20000010100 */
[----:B------:R-:W-:Y:S01]  /*5830*/  F2FP.BF16.F32.PACK_AB R172, R27, R172 ;  /* 0x000000ac1bac723e */ /* 0x000fe200000010ff */
[----:B------:R-:W-:Y:S01]  /*5840*/  FFMA.FTZ R17, R17, R158, R94 ;  /* 0x0000009e11117223 */ /* 0x000fe2000001005e */
[----:B------:R-:W-:Y:S01]  /*5850*/  FFMA.FTZ R16, R16, R159, R95 ;  /* 0x0000009f10107223 */ /* 0x000fe2000001005f */
[----:B------:R-:W-:Y:S01]  /*5860*/  F2FP.BF16.F32.PACK_AB R27, R14, R13 ;  /* 0x0000000d0e1b723e */ /* 0x000fe200000010ff */
[----:B------:R-:W-:Y:S01]  /*5870*/  FADD.FTZ R186, -R6, R186 ;  /* 0x000000ba06ba7221 */ /* 0x000fe20000010100 */
[----:B------:R-:W-:Y:S01]  /*5880*/  F2FP.BF16.F32.PACK_AB R26, R12, R19 ;  /* 0x000000130c1a723e */ /* 0x000fe200000010ff */
[----:B------:R-:W-:Y:S01]  /*5890*/  FFMA.FTZ R14, R171, R144, R80 ;  /* 0x00000090ab0e7223 */ /* 0x000fe20000010050 */
[----:B------:R-:W-:Y:S01]  /*58a0*/  FFMA.FTZ R19, R170, R145, R81 ;  /* 0x00000091aa137223 */ /* 0x000fe20000010051 */
[C---:B------:R-:W-:Y:S01]  /*58b0*/  FADD.FTZ R187, -R6.reuse, R187 ;  /* 0x000000bb06bb7221 */ /* 0x040fe20000010100 */
[C---:B------:R-:W-:Y:S01]  /*58c0*/  FADD.FTZ R228, -R6.reuse, R209 ;  /* 0x000000d106e47221 */ /* 0x040fe20000010100 */
[----:B------:R-:W-:Y:S01]  /*58d0*/  FADD.FTZ R188, -R6, R188 ;  /* 0x000000bc06bc7221 */ /* 0x000fe20000010100 */
[----:B------:R-:W-:Y:S01]  /*58e0*/  FMUL.FTZ R209, R223, R184 ;  /* 0x000000b8dfd17220 */ /* 0x000fe20000410000 */
[----:B------:R-:W-:Y:S01]  /*58f0*/  FFMA.FTZ R23, R23, R156, R92 ;  /* 0x0000009c17177223 */ /* 0x000fe2000001005c */
[----:B------:R-:W-:Y:S01]  /*5900*/  FFMA.FTZ R8, R8, R157, R93 ;  /* 0x0000009d08087223 */ /* 0x000fe2000001005d */
[C---:B------:R-:W-:Y:S01]  /*5910*/  FADD.FTZ R189, -R6.reuse, R189 ;  /* 0x000000bd06bd7221 */ /* 0x040fe20000010100 */
[C---:B------:R-:W-:Y:S01]  /*5920*/  FMUL.FTZ R184, R223.reuse, R185 ;  /* 0x000000b9dfb87220 */ /* 0x040fe20000410000 */
[----:B------:R-:W-:Y:S01]  /*5930*/  FADD.FTZ R190, -R6, R190 ;  /* 0x000000be06be7221 */ /* 0x000fe20000010100 */
[----:B------:R-:W-:Y:S01]  /*5940*/  FMUL.FTZ R185, R223, R186 ;  /* 0x000000badfb97220 */ /* 0x000fe20000410000 */
[----:B------:R-:W-:Y:S01]  /*5950*/  F2FP.BF16.F32.PACK_AB R25, R16, R17 ;  /* 0x000000111019723e */ /* 0x000fe200000010ff */
[C---:B------:R-:W-:Y:S01]  /*5960*/  FADD.FTZ R191, -R6.reuse, R191 ;  /* 0x000000bf06bf7221 */ /* 0x040fe20000010100 */
[C---:B------:R-:W-:Y:S01]  /*5970*/  FADD.FTZ R204, -R6.reuse, R204 ;  /* 0x000000cc06cc7221 */ /* 0x040fe20000010100 */
[----:B------:R-:W-:Y:S01]  /*5980*/  FADD.FTZ R224, -R6, R205 ;  /* 0x000000cd06e07221 */ /* 0x000fe20000010100 */
[----:B-1----:R-:W-:-:S04]  /*5990*/  @!P0 IMAD.WIDE R182, R3, 0x4, R182 ;  /* 0x0000000403b68825 */ /* 0x002fc800078e02b6 */
[----:B------:R-:W-:Y:S01]  /*59a0*/  FMUL.FTZ R186, R223, R187 ;  /* 0x000000bbdfba7220 */ /* 0x000fe20000410000 */
[----:B------:R-:W-:Y:S01]  /*59b0*/  FFMA.FTZ R17, R18, R149, R85 ;  /* 0x0000009512117223 */ /* 0x000fe20000010055 */
[----:B------:R-:W-:Y:S01]  /*59c0*/  F2FP.BF16.F32.PACK_AB R14, R19, R14 ;  /* 0x0000000e130e723e */ /* 0x000fe200000010ff */
[----:B------:R-:W-:Y:S01]  /*59d0*/  FADD.FTZ R192, -R6, R192 ;  /* 0x000000c006c07221 */ /* 0x000fe20000010100 */
[----:B------:R-:W-:Y:S01]  /*59e0*/  FMUL.FTZ R187, R223, R188 ;  /* 0x000000bcdfbb7220 */ /* 0x000fe20000410000 */
[----:B0-----:R-:W-:-:S04]  /*59f0*/  IMAD.WIDE.U32 R18, R10, 0x10, R20 ;  /* 0x000000100a127825 */ /* 0x001fc800078e0014 */
[----:B------:R-:W-:Y:S01]  /*5a00*/  FADD.FTZ R193, -R6, R193 ;  /* 0x000000c106c17221 */ /* 0x000fe20000010100 */
[----:B------:R-:W-:Y:S01]  /*5a10*/  FMUL.FTZ R188, R223, R189 ;  /* 0x000000bddfbc7220 */ /* 0x000fe20000410000 */
[----:B------:R-:W-:Y:S01]  /*5a20*/  FFMA.FTZ R12, R15, R148, R84 ;  /* 0x000000940f0c7223 */ /* 0x000fe20000010054 */
[----:B------:R-:W-:Y:S01]  /*5a30*/  F2FP.BF16.F32.PACK_AB R24, R8, R23 ;  /* 0x000000170818723e */ /* 0x000fe200000010ff */
[----:B------:R-:W-:-:S04]  /*5a40*/  IMAD.WIDE.U32 R170, R5, 0x10, R20 ;  /* 0x0000001005aa7825 */ /* 0x000fc800078e0014 */
[C---:B------:R-:W-:Y:S01]  /*5a50*/  FADD.FTZ R194, -R6.reuse, R194 ;  /* 0x000000c206c27221 */ /* 0x040fe20000010100 */
[----:B------:R-:W-:Y:S01]  /*5a60*/  FADD.FTZ R230, -R6, R211 ;  /* 0x000000d306e67221 */ /* 0x000fe20000010100 */
[----:B------:R-:W-:Y:S01]  /*5a70*/  FMUL.FTZ R189, R223, R190 ;  /* 0x000000bedfbd7220 */ /* 0x000fe20000410000 */
[----:B------:R-:W-:Y:S01]  /*5a80*/  FFMA.FTZ R13, R169, R150, R86 ;  /* 0x00000096a90d7223 */ /* 0x000fe20000010056 */
[----:B------:R-:W-:Y:S01]  /*5a90*/  FFMA.FTZ R15, R181, R146, R82 ;  /* 0x00000092b50f7223 */ /* 0x000fe20000010052 */
[----:B------:R-:W-:Y:S01]  /*5aa0*/  FFMA.FTZ R180, R180, R147, R83 ;  /* 0x00000093b4b47223 */ /* 0x000fe20000010053 */
[----:B------:R-:W-:Y:S01]  /*5ab0*/  FFMA.FTZ R168, R168, R151, R87 ;  /* 0x00000097a8a87223 */ /* 0x000fe20000010057 */
[C---:B------:R-:W-:Y:S01]  /*5ac0*/  FADD.FTZ R195, -R6.reuse, R195 ;  /* 0x000000c306c37221 */ /* 0x040fe20000010100 */
[C---:B------:R-:W-:Y:S01]  /*5ad0*/  FMUL.FTZ R190, R223.reuse, R191 ;  /* 0x000000bfdfbe7220 */ /* 0x040fe20000410000 */
[C---:B------:R-:W-:Y:S01]  /*5ae0*/  FMUL.FTZ R211, R223.reuse, R204 ;  /* 0x000000ccdfd37220 */ /* 0x040fe20000410000 */
[C---:B------:R-:W-:Y:S01]  /*5af0*/  FMUL.FTZ R224, R223.reuse, R224 ;  /* 0x000000e0dfe07220 */ /* 0x040fe20000410000 */
[C---:B------:R-:W-:Y:S01]  /*5b00*/  FADD.FTZ R196, -R6.reuse, R196 ;  /* 0x000000c406c47221 */ /* 0x040fe20000010100 */
[C---:B------:R-:W-:Y:S01]  /*5b10*/  FMUL.FTZ R191, R223.reuse, R192 ;  /* 0x000000c0dfbf7220 */ /* 0x040fe20000410000 */
[----:B------:R0:W-:Y:S01]  /*5b20*/  @!P0 STG.E desc[UR6][R182.64], R223 ;  /* 0x000000dfb6008986 */ /* 0x0001e2000c101906 */
[----:B------:R-:W-:Y:S01]  /*5b30*/  FADD.FTZ R197, -R6, R197 ;  /* 0x000000c506c57221 */ /* 0x000fe20000010100 */
[C---:B------:R-:W-:Y:S01]  /*5b40*/  FMUL.FTZ R192, R223.reuse, R193 ;  /* 0x000000c1dfc07220 */ /* 0x040fe20000410000 */
[C---:B------:R-:W-:Y:S01]  /*5b50*/  FMUL.FTZ R193, R223.reuse, R194 ;  /* 0x000000c2dfc17220 */ /* 0x040fe20000410000 */
[----:B------:R1:W-:Y:S01]  /*5b60*/  STG.E.128 desc[UR6][R18.64], R172 ;  /* 0x000000ac12007986 */ /* 0x0003e2000c101d06 */
[C---:B------:R-:W-:Y:S01]  /*5b70*/  FMUL.FTZ R194, R223.reuse, R195 ;  /* 0x000000c3dfc27220 */ /* 0x040fe20000410000 */
[----:B------:R-:W-:Y:S01]  /*5b80*/  F2FP.BF16.F32.PACK_AB R15, R180, R15 ;  /* 0x0000000fb40f723e */ /* 0x000fe200000010ff */
[----:B------:R-:W-:Y:S01]  /*5b90*/  FADD.FTZ R176, -R6, R176 ;  /* 0x000000b006b07221 */ /* 0x000fe20000010100 */
[----:B------:R2:W-:Y:S01]  /*5ba0*/  STG.E.128 desc[UR6][R170.64], R24 ;  /* 0x00000018aa007986 */ /* 0x0005e2000c101d06 */
[----:B------:R-:W-:Y:S01]  /*5bb0*/  F2FP.BF16.F32.PACK_AB R13, R168, R13 ;  /* 0x0000000da80d723e */ /* 0x000fe200000010ff */
[----:B------:R-:W-:Y:S01]  /*5bc0*/  FMUL.FTZ R195, R223, R196 ;  /* 0x000000c4dfc37220 */ /* 0x000fe20000410000 */
[----:B------:R-:W-:Y:S01]  /*5bd0*/  F2FP.BF16.F32.PACK_AB R12, R17, R12 ;  /* 0x0000000c110c723e */ /* 0x000fe200000010ff */
[----:B0-----:R-:W-:-:S04]  /*5be0*/  IMAD.WIDE.U32 R182, R216, 0x10, R20 ;  /* 0x00000010d8b67825 */ /* 0x001fc800078e0014 */
[C---:B------:R-:W-:Y:S01]  /*5bf0*/  FADD.FTZ R177, -R6.reuse, R177 ;  /* 0x000000b106b17221 */ /* 0x040fe20000010100 */
[C---:B------:R-:W-:Y:S01]  /*5c00*/  FMUL.FTZ R196, R223.reuse, R197 ;  /* 0x000000c5dfc47220 */ /* 0x040fe20000410000 */
[C---:B------:R-:W-:Y:S01]  /*5c10*/  FADD.FTZ R178, -R6.reuse, R178 ;  /* 0x000000b206b27221 */ /* 0x040fe20000010100 */
[C---:B------:R-:W-:Y:S01]  /*5c20*/  FADD.FTZ R179, -R6.reuse, R179 ;  /* 0x000000b306b37221 */ /* 0x040fe20000010100 */
[C---:B------:R-:W-:Y:S01]  /*5c30*/  FADD.FTZ R198, -R6.reuse, R198 ;  /* 0x000000c606c67221 */ /* 0x040fe20000010100 */
[C---:B------:R-:W-:Y:S01]  /*5c40*/  FMUL.FTZ R205, R223.reuse, R176 ;  /* 0x000000b0dfcd7220 */ /* 0x040fe20000410000 */
[----:B------:R0:W-:Y:S01]  /*5c50*/  STG.E.128 desc[UR6][R182.64], R12 ;  /* 0x0000000cb6007986 */ /* 0x0001e2000c101d06 */
[----:B------:R-:W-:Y:S01]  /*5c60*/  FADD.FTZ R199, -R6, R199 ;  /* 0x000000c706c77221 */ /* 0x000fe20000010100 */
[C---:B------:R-:W-:Y:S01]  /*5c70*/  FMUL.FTZ R176, R223.reuse, R177 ;  /* 0x000000b1dfb07220 */ /* 0x040fe20000410000 */
[----:B-1----:R-:W-:Y:S01]  /*5c80*/  FFMA.FTZ R19, R196, R121, R57 ;  /* 0x00000079c4137223 */ /* 0x002fe20000010039 */
[C---:B------:R-:W-:Y:S01]  /*5c90*/  FADD.FTZ R200, -R6.reuse, R200 ;  /* 0x000000c806c87221 */ /* 0x040fe20000010100 */
[----:B------:R-:W-:Y:S01]  /*5ca0*/  FADD.FTZ R201, -R6, R201 ;  /* 0x000000c906c97221 */ /* 0x000fe20000010100 */
[----:B------:R-:W-:Y:S01]  /*5cb0*/  FMUL.FTZ R177, R223, R178 ;  /* 0x000000b2dfb17220 */ /* 0x000fe20000410000 */
[----:B--2---:R-:W-:Y:S01]  /*5cc0*/  FFMA.FTZ R26, R211, R112, R48 ;  /* 0x00000070d31a7223 */ /* 0x004fe20000010030 */
[----:B------:R-:W-:Y:S01]  /*5cd0*/  FFMA.FTZ R171, R224, R113, R49 ;  /* 0x00000071e0ab7223 */ /* 0x000fe20000010031 */
[C---:B------:R-:W-:Y:S01]  /*5ce0*/  FADD.FTZ R202, -R6.reuse, R202 ;  /* 0x000000ca06ca7221 */ /* 0x040fe20000010100 */
[C---:B------:R-:W-:Y:S01]  /*5cf0*/  FADD.FTZ R206, -R6.reuse, R206 ;  /* 0x000000ce06ce7221 */ /* 0x040fe20000010100 */
[C---:B------:R-:W-:Y:S01]  /*5d00*/  FADD.FTZ R226, -R6.reuse, R207 ;  /* 0x000000cf06e27221 */ /* 0x040fe20000010100 */
[C---:B------:R-:W-:Y:S01]  /*5d10*/  FADD.FTZ R208, -R6.reuse, R208 ;  /* 0x000000d006d07221 */ /* 0x040fe20000010100 */
[----:B------:R-:W-:Y:S01]  /*5d20*/  F2FP.BF16.F32.PACK_AB R26, R171, R26 ;  /* 0x0000001aab1a723e */ /* 0x000fe200000010ff */
[C---:B------:R-:W-:Y:S01]  /*5d30*/  FADD.FTZ R210, -R6.reuse, R210 ;  /* 0x000000d206d27221 */ /* 0x040fe20000010100 */
[----:B------:R-:W1:Y:S01]  /*5d40*/  LDC.64 R170, c[0x0][0x380] ;  /* 0x0000e000ffaa7b82 */ /* 0x000e620000000a00 */
[C---:B------:R-:W-:Y:S01]  /*5d50*/  FADD.FTZ R212, -R6.reuse, R212 ;  /* 0x000000d406d47221 */ /* 0x040fe20000010100 */
[C---:B------:R-:W-:Y:S01]  /*5d60*/  FADD.FTZ R2, -R6.reuse, R213 ;  /* 0x000000d506027221 */ /* 0x040fe20000010100 */
[----:B0-----:R-:W-:Y:S01]  /*5d70*/  FFMA.FTZ R14, R195, R120, R56 ;  /* 0x00000078c30e7223 */ /* 0x001fe20000010038 */
[----:B------:R-:W-:Y:S01]  /*5d80*/  FADD.FTZ R214, -R6, R214 ;  /* 0x000000d606d67221 */ /* 0x000fe20000010100 */
[C---:B------:R-:W-:Y:S01]  /*5d90*/  FMUL.FTZ R178, R223.reuse, R179 ;  /* 0x000000b3dfb27220 */ /* 0x040fe20000410000 */
[----:B------:R-:W-:Y:S01]  /*5da0*/  FMUL.FTZ R197, R223, R198 ;  /* 0x000000c6dfc57220 */ /* 0x000fe20000410000 */
[----:B------:R-:W-:-:S04]  /*5db0*/  IMAD.WIDE.U32 R22, R4, 0x10, R20 ;  /* 0x0000001004167825 */ /* 0x000fc800078e0014 */
[----:B------:R-:W-:Y:S01]  /*5dc0*/  FADD.FTZ R6, -R6, R215 ;  /* 0x000000d706067221 */ /* 0x000fe20000010100 */
[C---:B------:R-:W-:Y:S01]  /*5dd0*/  FMUL.FTZ R179, R223.reuse, R218 ;  /* 0x000000dadfb37220 */ /* 0x040fe20000410000 */
[----:B------:R-:W-:Y:S01]  /*5de0*/  FMUL.FTZ R207, R223, R220 ;  /* 0x000000dcdfcf7220 */ /* 0x000fe20000410000 */
[----:B------:R-:W-:-:S04]  /*5df0*/  IMAD.WIDE.U32 R168, R9, 0x10, R20 ;  /* 0x0000001009a87825 */ /* 0x000fc800078e0014 */
[----:B------:R-:W-:Y:S01]  /*5e00*/  FMUL.FTZ R198, R223, R199 ;  /* 0x000000c7dfc67220 */ /* 0x000fe20000410000 */
[----:B------:R-:W-:Y:S01]  /*5e10*/  FFMA.FTZ R4, R205, R140, R76 ;  /* 0x0000008ccd047223 */ /* 0x000fe2000001004c */
[----:B------:R-:W-:Y:S01]  /*5e20*/  FFMA.FTZ R9, R176, R141, R77 ;  /* 0x0000008db0097223 */ /* 0x000fe2000001004d */
[C---:B------:R-:W-:Y:S01]  /*5e30*/  FMUL.FTZ R218, R223.reuse, R219 ;  /* 0x000000dbdfda7220 */ /* 0x040fe20000410000 */
[C---:B------:R-:W-:Y:S01]  /*5e40*/  FMUL.FTZ R220, R223.reuse, R221 ;  /* 0x000000dddfdc7220 */ /* 0x040fe20000410000 */
[----:B------:R-:W-:Y:S01]  /*5e50*/  FMUL.FTZ R199, R223, R200 ;  /* 0x000000c8dfc77220 */ /* 0x000fe20000410000 */
[----:B------:R-:W-:Y:S01]  /*5e60*/  FFMA.FTZ R8, R209, R132, R68 ;  /* 0x00000084d1087223 */ /* 0x000fe20000010044 */
[----:B------:R-:W-:Y:S01]  /*5e70*/  FFMA.FTZ R13, R184, R133, R69 ;  /* 0x00000085b80d7223 */ /* 0x000fe20000010045 */
[----:B------:R-:W-:Y:S01]  /*5e80*/  F2FP.BF16.F32.PACK_AB R14, R19, R14 ;  /* 0x0000000e130e723e */ /* 0x000fe200000010ff */
[----:B------:R-:W-:Y:S01]  /*5e90*/  FMUL.FTZ R200, R223, R201 ;  /* 0x000000c9dfc87220 */ /* 0x000fe20000410000 */
[----:B------:R-:W-:Y:S01]  /*5ea0*/  FFMA.FTZ R12, R191, R124, R60 ;  /* 0x0000007cbf0c7223 */ /* 0x000fe2000001003c */
[----:B------:R-:W-:Y:S01]  /*5eb0*/  FFMA.FTZ R19, R192, R125, R61 ;  /* 0x0000007dc0137223 */ /* 0x000fe2000001003d */
[C---:B------:R-:W-:Y:S01]  /*5ec0*/  FMUL.FTZ R201, R223.reuse, R202 ;  /* 0x000000cadfc97220 */ /* 0x040fe20000410000 */
[C---:B------:R-:W-:Y:S01]  /*5ed0*/  FMUL.FTZ R222, R223.reuse, R222 ;  /* 0x000000dedfde7220 */ /* 0x040fe20000410000 */
[C---:B------:R-:W-:Y:S01]  /*5ee0*/  FMUL.FTZ R213, R223.reuse, R206 ;  /* 0x000000cedfd57220 */ /* 0x040fe20000410000 */
[C---:B------:R-:W-:Y:S01]  /*5ef0*/  FMUL.FTZ R226, R223.reuse, R226 ;  /* 0x000000e2dfe27220 */ /* 0x040fe20000410000 */
[----:B------:R-:W-:Y:S01]  /*5f00*/  FMUL.FTZ R202, R223, R6 ;  /* 0x00000006dfca7220 */ /* 0x000fe20000410000 */
[----:B------:R-:W-:-:S04]  /*5f10*/  IMAD.WIDE.U32 R16, R11, 0x10, R20 ;  /* 0x000000100b107825 */ /* 0x000fc800078e0014 */
[C---:B------:R-:W-:Y:S01]  /*5f20*/  FMUL.FTZ R215, R223.reuse, R208 ;  /* 0x000000d0dfd77220 */ /* 0x040fe20000410000 */
[C---:B------:R-:W-:Y:S01]  /*5f30*/  FMUL.FTZ R228, R223.reuse, R228 ;  /* 0x000000e4dfe47220 */ /* 0x040fe20000410000 */
[----:B------:R-:W-:Y:S01]  /*5f40*/  FMUL.FTZ R219, R223, R210 ;  /* 0x000000d2dfdb7220 */ /* 0x000fe20000410000 */
[----:B------:R-:W-:-:S04]  /*5f50*/  IMAD.WIDE.U32 R180, R7, 0x10, R20 ;  /* 0x0000001007b47825 */ /* 0x000fc800078e0014 */
        /* <DEDUP_REMOVED lines=48> */
[----:B------:R-:W-:-:S02]  /*6260*/  F2FP.BF16.F32.PACK_AB R27, R226, R27 ;  /* 0x0000001be21b723e */ /* 0x000fc400000010ff */
[----:B------:R-:W-:Y:S01]  /*6270*/  F2FP.BF16.F32.PACK_AB R25, R222, R25 ;  /* 0x00000019de19723e */ /* 0x000fe200000010ff */
[----:B------:R0:W-:Y:S01]  /*6280*/  STG.E.128 desc[UR6][R168.64], R12 ;  /* 0x0000000ca8007986 */ /* 0x0001e2000c101d06 */
[----:B------:R-:W-:Y:S02]  /*6290*/  F2FP.BF16.F32.PACK_AB R24, R19, R24 ;  /* 0x000000181318723e */ /* 0x000fe400000010ff */
[----:B------:R-:W-:Y:S02]  /*62a0*/  F2FP.BF16.F32.PACK_AB R175, R202, R225 ;  /* 0x000000e1caaf723e */ /* 0x000fe400000010ff */
[----:B------:R-:W-:Y:S01]  /*62b0*/  F2FP.BF16.F32.PACK_AB R174, R2, R221 ;  /* 0x000000dd02ae723e */ /* 0x000fe200000010ff */
[----:B------:R0:W-:Y:S01]  /*62c0*/  STG.E.128 desc[UR6][R180.64], R24 ;  /* 0x00000018b4007986 */ /* 0x0001e2000c101d06 */
[----:B------:R-:W-:Y:S02]  /*62d0*/  F2FP.BF16.F32.PACK_AB R173, R230, R219 ;  /* 0x000000dbe6ad723e */ /* 0x000fe400000010ff */
[----:B------:R-:W-:-:S02]  /*62e0*/  F2FP.BF16.F32.PACK_AB R172, R228, R215 ;  /* 0x000000d7e4ac723e */ /* 0x000fc400000010ff */
[----:B-1----:R-:W-:-:S03]  /*62f0*/  LEA R3, R170, R3, 0x2 ;  /* 0x00000003aa037211 */ /* 0x002fc600078e10ff */
[----:B------:R0:W-:Y:S01]  /*6300*/  STG.E.128 desc[UR6][R20.64], R172 ;  /* 0x000000ac14007986 */ /* 0x0001e2000c101d06 */
[----:B------:R-:W-:-:S13]  /*6310*/  ISETP.GE.AND P0, PT, R3, R171, PT ;  /* 0x000000ab0300720c */ /* 0x000fda0003f06270 */
[----:B------:R-:W-:Y:S05]  /*6320*/  @!P0 BRA `(.L_x_17610) ;  /* 0xffffffa000f08947 */ /* 0x000fea000383ffff */
[----:B------:R-:W-:Y:S05]  /*6330*/  EXIT ;  /* 0x000000000000794d */ /* 0x000fea0003800000 */
.L_x_17609:
        /* <DEDUP_REMOVED lines=8> */
.L_x_17612:
[----:B------:R-:W-:Y:S05]  /*63c0*/  BSYNC B0 ;  /* 0x0000000000007941 */ /* 0x000fea0003800000 */
.L_x_17611:
        /* <DEDUP_REMOVED lines=9> */
.L_x_17613:
[----:B------:R-:W-:Y:S01]  /*6460*/  HFMA2 R224, -RZ, RZ, 0, 2.384185791015625e-07 ;  /* 0x00000004ffe07431 */ /* 0x000fe200000001ff */
[----:B------:R-:W-:-:S05]  /*6470*/  MOV R6, R223 ;  /* 0x000000df00067202 */ /* 0x000fca0000000f00 */
[----:B------:R-:W-:-:S05]  /*6480*/  FADD.FTZ R218, R219, R6 ;  /* 0x00000006dbda7221 */ /* 0x000fca0000010000 */
[----:B------:R-:W-:-:S07]  /*6490*/  MOV R225, R218 ;  /* 0x000000da00e17202 */ /* 0x000fce0000000f00 */
[----:B------:R-:W-:Y:S05]  /*64a0*/  WARPSYNC.COLLECTIVE R222, `(.L_x_17614) ;  /* 0x00000000de087348 */ /* 0x000fea0003c00000 */
[----:B------:R0:W1:Y:S02]  /*64b0*/  SHFL.BFLY P2, R223, R225, R224, R227 ;  /* 0x0c0000e0e1df7389 */ /* 0x00006400000400e3 */
[----:B01----:R-:W-:Y:S05]  /*64c0*/  ENDCOLLECTIVE ;  /* 0x000000000000791b */ /* 0x003fea0003800000 */
.L_x_17614:
[----:B------:R-:W-:Y:S01]  /*64d0*/  HFMA2 R224, -RZ, RZ, 0, 4.76837158203125e-07 ;  /* 0x00000008ffe07431 */ /* 0x000fe200000001ff */
[----:B------:R-:W-:-:S05]  /*64e0*/  MOV R221, R223 ;  /* 0x000000df00dd7202 */ /* 0x000fca0000000f00 */
[----:B------:R-:W-:-:S05]  /*64f0*/  FADD.FTZ R221, R218, R221 ;  /* 0x000000dddadd7221 */ /* 0x000fca0000010000 */
[----:B------:R-:W-:-:S07]  /*6500*/  MOV R225, R221 ;  /* 0x000000dd00e17202 */ /* 0x000fce0000000f00 */
[----:B------:R-:W-:Y:S05]  /*6510*/  WARPSYNC.COLLECTIVE R222, `(.L_x_17615) ;  /* 0x00000000de087348 */ /* 0x000fea0003c00000 */
[----:B------:R0:W1:Y:S02]  /*6520*/  SHFL.BFLY P2, R223, R225, R224, R227 ;  /* 0x0c0000e0e1df7389 */ /* 0x00006400000400e3 */
[----:B01----:R-:W-:Y:S05]  /*6530*/  ENDCOLLECTIVE ;  /* 0x000000000000791b */ /* 0x003fea0003800000 */
.L_x_17615:
        /* <DEDUP_REMOVED lines=8> */
.L_x_17616:
        /* <DEDUP_REMOVED lines=135> */
.L_x_17617:
[----:B------:R-:W-:Y:S01]  /*6e30*/  HFMA2 R224, -RZ, RZ, 0, 1.1920928955078125e-07 ;  /* 0x00000002ffe07431 */ /* 0x000fe200000001ff */
[----:B------:R-:W-:-:S05]  /*6e40*/  MOV R219, R223 ;  /* 0x000000df00db7202 */ /* 0x000fca0000000f00 */
[----:B------:R-:W-:-:S05]  /*6e50*/  FADD.FTZ R219, R2, R219 ;  /* 0x000000db02db7221 */ /* 0x000fca0000010000 */
[----:B------:R-:W-:-:S07]  /*6e60*/  MOV R225, R219 ;  /* 0x000000db00e17202 */ /* 0x000fce0000000f00 */
[----:B------:R-:W-:Y:S05]  /*6e70*/  WARPSYNC.COLLECTIVE R222, `(.L_x_17618) ;  /* 0x00000000de087348 */ /* 0x000fea0003c00000 */
[----:B------:R0:W1:Y:S02]  /*6e80*/  SHFL.BFLY P2, R223, R225, R224, R227 ;  /* 0x0c0000e0e1df7389 */ /* 0x00006400000400e3 */
[----:B01----:R-:W-:Y:S05]  /*6e90*/  ENDCOLLECTIVE ;  /* 0x000000000000791b */ /* 0x003fea0003800000 */
.L_x_17618:
[----:B------:R-:W-:Y:S01]  /*6ea0*/  HFMA2 R224, -RZ, RZ, 0, 2.384185791015625e-07 ;  /* 0x00000004ffe07431 */ /* 0x000fe200000001ff */
[----:B------:R-:W-:-:S05]  /*6eb0*/  MOV R218, R223 ;  /* 0x000000df00da7202 */ /* 0x000fca0000000f00 */
[----:B------:R-:W-:-:S05]  /*6ec0*/  FADD.FTZ R218, R219, R218 ;  /* 0x000000dadbda7221 */ /* 0x000fca0000010000 */
[----:B------:R-:W-:-:S07]  /*6ed0*/  MOV R225, R218 ;  /* 0x000000da00e17202 */ /* 0x000fce0000000f00 */
[----:B------:R-:W-:Y:S05]  /*6ee0*/  WARPSYNC.COLLECTIVE R222, `(.L_x_17619) ;  /* 0x00000000de087348 */ /* 0x000fea0003c00000 */
[----:B------:R0:W1:Y:S02]  /*6ef0*/  SHFL.BFLY P2, R223, R225, R224, R227 ;  /* 0x0c0000e0e1df7389 */ /* 0x00006400000400e3 */
[----:B01----:R-:W-:Y:S05]  /*6f00*/  ENDCOLLECTIVE ;  /* 0x000000000000791b */ /* 0x003fea0003800000 */
.L_x_17619:
[----:B------:R-:W-:Y:S01]  /*6f10*/  HFMA2 R224, -RZ, RZ, 0, 4.76837158203125e-07 ;  /* 0x00000008ffe07431 */ /* 0x000fe200000001ff */
[----:B------:R-:W-:-:S05]  /*6f20*/  MOV R221, R223 ;  /* 0x000000df00dd7202 */ /* 0x000fca0000000f00 */
[----:B------:R-:W-:-:S05]  /*6f30*/  FADD.FTZ R221, R218, R221 ;  /* 0x000000dddadd7221 */ /* 0x000fca0000010000 */
[----:B------:R-:W-:-:S07]  /*6f40*/  MOV R225, R221 ;  /* 0x000000dd00e17202 */ /* 0x000fce0000000f00 */
[----:B------:R-:W-:Y:S05]  /*6f50*/  WARPSYNC.COLLECTIVE R222, `(.L_x_17620) ;  /* 0x00000000de087348 */ /* 0x000fea0003c00000 */
[----:B------:R0:W1:Y:S02]  /*6f60*/  SHFL.BFLY P2, R223, R225, R224, R227 ;  /* 0x0c0000e0e1df7389 */ /* 0x00006400000400e3 */
[----:B01----:R-:W-:Y:S05]  /*6f70*/  ENDCOLLECTIVE ;  /* 0x000000000000791b */ /* 0x003fea0003800000 */
.L_x_17620:
[----:B------:R-:W-:Y:S01]  /*6f80*/  HFMA2 R224, -RZ, RZ, 0, 9.5367431640625e-07 ;  /* 0x00000010ffe07431 */ /* 0x000fe200000001ff */
[----:B------:R-:W-:-:S05]  /*6f90*/  MOV R220, R223 ;  /* 0x000000df00dc7202 */ /* 0x000fca0000000f00 */
[----:B------:R-:W-:-:S05]  /*6fa0*/  FADD.FTZ R220, R221, R220 ;  /* 0x000000dcdddc7221 */ /* 0x000fca0000010000 */
[----:B------:R-:W-:-:S07]  /*6fb0*/  MOV R225, R220 ;  /* 0x000000dc00e17202 */ /* 0x000fce0000000f00 */
[----:B------:R-:W-:Y:S05]  /*6fc0*/  WARPSYNC.COLLECTIVE R222, `(.L_x_17621) ;  /* 0x00000000de087348 */ /* 0x000fea0003c00000 */
[----:B------:R0:W1:Y:S02]  /*6fd0*/  SHFL.BFLY P2, R223, R225, R224, R227 ;  /* 0x0c0000e0e1df7389 */ /* 0x00006400000400e3 */
[----:B01----:R-:W-:Y:S05]  /*6fe0*/  ENDCOLLECTIVE ;  /* 0x000000000000791b */ /* 0x003fea0003800000 */
.L_x_17621:
[----:B------:R-:W-:Y:S05]  /*6ff0*/  BRA `(.L_x_17622) ;  /* 0xffffffe000c07947 */ /* 0x000fea000383ffff */
.L_x_17623:
        /* <DEDUP_REMOVED lines=16> */
.L_x_43887:


//--------------------- .text._ZN10layer_norm31ln_parallel_residual_fwd_kernelINS_13Kernel_traitsIf13__nv_bfloat16fS2_fjLj2048ELj1ELj4ELj1ELj16ENS_18Kernel_traits_baseILj2048EfS2_fS2_fjLj128EEEEELb1ELb0ELb0EEEvNS_9FwdParamsE --------------------------
	.section	.text._ZN10layer_norm31ln_parallel_residual_fwd_kernelINS_13Kernel_traitsIf13__nv_bfloat16fS2_fjLj2048ELj1ELj4ELj1ELj16ENS_18Kernel_traits_baseILj2048EfS2_fS2_fjLj128EEEEELb1ELb0ELb0EEEvNS_9FwdParamsE,"ax",@progbits
	.align	128
        .global         _ZN10layer_norm31ln_parallel_residual_fwd_kernelINS_13Kernel_traitsIf13__nv_bfloat16fS2_fjLj2048ELj1ELj4ELj1ELj16ENS_18Kernel_traits_baseILj2048EfS2_fS2_fjLj128EEEEELb1ELb0ELb0EEEvNS_9FwdParamsE
        .type           _ZN10layer_norm31ln_parallel_residual_fwd_kernelINS_13Kernel_traitsIf13__nv_bfloat16fS2_fjLj2048ELj1ELj4ELj1ELj16ENS_18Kernel_traits_baseILj2048EfS2_fS2_fjLj128EEEEELb1ELb0ELb0EEEvNS_9FwdParamsE,@function
        .size           _ZN10layer_norm31ln_parallel_residual_fwd_kernelINS_13Kernel_traitsIf13__nv_bfloat16fS2_fjLj2048ELj1ELj4ELj1ELj16ENS_18Kernel_traits_baseILj2048EfS2_fS2_fjLj128EEEEELb1ELb0ELb0EEEvNS_9FwdParamsE,(.L_x_43888 - _ZN10layer_norm31ln_parallel_residual_fwd_kernelINS_13Kernel_traitsIf13__nv_bfloat16fS2_fjLj2048ELj1ELj4ELj1ELj16ENS_18Kernel_traits_baseILj2048EfS2_fS2_fjLj128EEEEELb1ELb0ELb0EEEvNS_9FwdParamsE)
        .other          _ZN10layer_norm31ln_parallel_residual_fwd_kernelINS_13Kernel_traitsIf13__nv_bfloat16fS2_fjLj2048ELj1ELj4ELj1ELj16ENS_18Kernel_traits_baseILj2048EfS2_fS2_fjLj128EEEEELb1ELb0ELb0EEEvNS_9FwdParamsE,@"STO_CUDA_ENTRY STV_DEFAULT"
_ZN10layer_norm31ln_parallel_residual_fwd_kernelINS_13Kernel_traitsIf13__nv_bfloat16fS2_fjLj2048ELj1ELj4ELj1ELj16ENS_18Kernel_traits_baseILj2048EfS2_fS2_fjLj128EEEEELb1ELb0ELb0EEEvNS_9FwdParamsE:
.text._ZN10layer_norm31ln_parallel_residual_fwd_kernelINS_13Kernel_traitsIf13__nv_bfloat16fS2_fjLj2048ELj1ELj4ELj1ELj16ENS_18Kernel_traits_baseILj2048EfS2_fS2_fjLj128EEEEELb1ELb0ELb0EEEvNS_9FwdParamsE:
        /* <DEDUP_REMOVED lines=22> */
[----:B------:R-:W-:Y:S01]  /*0160*/  LEA.HI R0, R0, R11, RZ, 0x3 ;  /* 0x0000000b00007211 */ /* 0x000fe200078f18ff */
[----:B0-----:R-:W-:-:S04]  /*0170*/  UISETP.NE.U32.AND UP0, UPT, UR4, URZ, UPT ;  /* 0x000000ff0400728c */ /* 0x001fc8000bf05070 */
[----:B------:R-:W-:Y:S01]  /*0180*/  UISETP.NE.AND.EX UP0, UPT, UR5, URZ, UPT, UP0 ;  /* 0x000000ff0500728c */ /* 0x000fe2000bf05300 */
[----:B--2---:R-:W-:Y:S02]  /*0190*/  @P0 IADD3 R6, P1, PT, R4, R9, RZ ;  /* 0x0000000904060210 */ /* 0x004fe40007f3e0ff */
[----:B------:R-:W-:-:S03]  /*01a0*/  LOP3.LUT R9, R3, 0x1f, RZ, 0x3c, !PT ;  /* 0x0000001f03097812 */ /* 0x000fc600078e3cff */
[----:B------:R-:W-:Y:S01]  /*01b0*/  @P0 IMAD.X R13, RZ, RZ, R5, P1 ;  /* 0x000000ffff0d0224 */ /* 0x000fe200008e0605 */
[----:B------:R-:W-:-:S04]  /*01c0*/  LEA.HI.SX32 R12, R0, R9, 0x1d ;  /* 0x00000009000c7211 */ /* 0x000fc800078feaff */
        /* <DEDUP_REMOVED lines=39> */
[C---:B------:R-:W-:Y:S01]  /*0440*/  @P0 IMAD.WIDE.U32 R16, R3.reuse, 0x20, R16 ;  /* 0x0000002003100825 */ /* 0x040fe200078e0010 */
        /* <DEDUP_REMOVED lines=16> */
[C---:B0-----:R-:W-:Y:S01]  /*0550*/  @P1 IMAD.WIDE.U32 R22, R3.reuse, 0x20, R22 ;  /* 0x0000002003161825 */ /* 0x041fe200078e0016 */
        /* <DEDUP_REMOVED lines=118> */
[----:B----4-:R-:W-:Y:S04]  /*0cc0*/  @P3 STL.64 [R1+0x90], R60 ;  /* 0x0000903c01003387 */ /* 0x010fe80000100a00 */
[----:B------:R-:W-:Y:S04]  /*0cd0*/  @P3 STL.64 [R1+0x98], R62 ;  /* 0x0000983e01003387 */ /* 0x000fe80000100a00 */
[----:B------:R-:W-:Y:S04]  /*0ce0*/  @P3 STL.64 [R1+0x80], R56 ;  /* 0x0000803801003387 */ /* 0x000fe80000100a00 */
[----:B------:R-:W-:Y:S04]  /*0cf0*/  @P3 STL.64 [R1+0x88], R58 ;  /* 0x0000883a01003387 */ /* 0x000fe80000100a00 */
[----:B------:R-:W-:Y:S04]  /*0d00*/  @P3 STL.64 [R1+0x70], R52 ;  /* 0x0000703401003387 */ /* 0x000fe80000100a00 */
[----:B------:R-:W-:Y:S04]  /*0d10*/  @P3 STL.64 [R1+0x78], R54 ;  /* 0x0000783601003387 */ /* 0x000fe80000100a00 */
[----:B---3--:R-:W-:Y:S04]  /*0d20*/  @P3 STL.64 [R1+0x60], R48 ;  /* 0x0000603001003387 */ /* 0x008fe80000100a00 */
        /* <DEDUP_REMOVED lines=49> */
[----:B------:R-:W-:Y:S01]  /*1040*/  @P1 VIADD R3, R3, 0x20 ;  /* 0x0000002003031836 */ /* 0x000fe20000000000 */
[----:B--2---:R-:W-:Y:S04]  /*1050*/  @P1 STL.64 [R1+0x50], R44 ;  /* 0x0000502c01001387 */ /* 0x004fe80000100a00 */
[----:B------:R1:W-:Y:S04]  /*1060*/  @P1 STL.64 [R1+0x58], R46 ;  /* 0x0000582e01001387 */ /* 0x0003e80000100a00 */
[----:B------:R2:W-:Y:S04]  /*1070*/  @P1 STL.64 [R1+0x40], R40 ;  /* 0x0000402801001387 */ /* 0x0005e80000100a00 */
[----:B------:R3:W-:Y:S04]  /*1080*/  @P1 STL.64 [R1+0x48], R42 ;  /* 0x0000482a01001387 */ /* 0x0007e80000100a00 */
[----:B------:R4:W-:Y:S01]  /*1090*/  @P1 STL.64 [R1+0x30], R36 ;  /* 0x0000302401001387 */ /* 0x0009e20000100a00 */
[----:B-1----:R-:W-:-:S03]  /*10a0*/  CS2R R46, SRZ ;  /* 0x00000000002e7805 */ /* 0x002fc6000001ff00 */
[----:B------:R1:W-:Y:S01]  /*10b0*/  @P1 STL.64 [R1+0x38], R38 ;  /* 0x0000382601001387 */ /* 0x0003e20000100a00 */
[----:B--2---:R-:W-:Y:S02]  /*10c0*/  CS2R R40, SRZ ;  /* 0x0000000000287805 */ /* 0x004fe4000001ff00 */
[----:B------:R-:W-:Y:S01]  /*10d0*/  CS2R R44, SRZ ;  /* 0x00000000002c7805 */ /* 0x000fe2000001ff00 */
[----:B------:R2:W-:Y:S01]  /*10e0*/  @P1 STL.64 [R1+0x20], R32 ;  /* 0x0000202001001387 */ /* 0x0005e20000100a00 */
[----:B---3--:R-:W-:-:S03]  /*10f0*/  CS2R R42, SRZ ;  /* 0x00000000002a7805 */ /* 0x008fc6000001ff00 */
[----:B------:R3:W-:Y:S01]  /*1100*/  @P1 STL.64 [R1+0x28], R34 ;  /* 0x0000282201001387 */ /* 0x0007e20000100a00 */
[----:B----4-:R-:W-:Y:S02]  /*1110*/  CS2R R36, SRZ ;  /* 0x0000000000247805 */ /* 0x010fe4000001ff00 */
[----:B-1----:R-:W-:Y:S02]  /*1120*/  CS2R R38, SRZ ;  /* 0x0000000000267805 */ /* 0x002fe4000001ff00 */
[----:B--2---:R-:W-:Y:S02]  /*1130*/  CS2R R32, SRZ ;  /* 0x0000000000207805 */ /* 0x004fe4000001ff00 */
[----:B---3--:R-:W-:Y:S01]  /*1140*/  CS2R R34, SRZ ;  /* 0x0000000000227805 */ /* 0x008fe2000001ff00 */
[----:B0-----:R-:W-:Y:S06]  /*1150*/  @!P0 BRA `(.L_x_17627) ;  /* 0x0000007c00bc8947 */ /* 0x001fec0003800000 */
[----:B------:R-:W0:Y:S08]  /*1160*/  LDC.64 R4, c[0x0][0x3d0] ;  /* 0x0000f400ff047b82 */ /* 0x000e300000000a00 */
[----:B------:R-:W1:Y:S01]  /*1170*/  LDC.64 R8, c[0x0][0x3d8] ;  /* 0x0000f600ff087b82 */ /* 0x000e620000000a00 */
[----:B0-----:R-:W-:-:S05]  /*1180*/  IMAD.WIDE.U32 R4, R3, 0x20, R4 ;  /* 0x0000002003047825 */ /* 0x001fca00078e0004 */
[----:B------:R-:W2:Y:S01]  /*1190*/  LDG.E.128 R24, desc[UR6][R4.64] ;  /* 0x0000000604187981 */ /* 0x000ea2000c1e1d00 */
[----:B-1----:R-:W-:-:S03]  /*11a0*/  IMAD.WIDE.U32 R8, R3, 0x20, R8 ;  /* 0x0000002003087825 */ /* 0x002fc600078e0008 */
[----:B------:R-:W3:Y:S04]  /*11b0*/  LDG.E.128 R16, desc[UR6][R4.64+0x10] ;  /* 0x0000100604107981 */ /* 0x000ee8000c1e1d00 */
        /* <DEDUP_REMOVED lines=64> */
[----:B--2---:R1:W-:Y:S04]  /*15c0*/  STL.64 [R1+0x10], R24 ;  /* 0x0000101801007387 */ /* 0x0043e80000100a00 */
[----:B------:R2:W-:Y:S04]  /*15d0*/  STL.64 [R1+0x18], R26 ;  /* 0x0000181a01007387 */ /* 0x0005e80000100a00 */
[----:B---3--:R0:W-:Y:S04]  /*15e0*/  STL.64 [R1], R16 ;  /* 0x0000001001007387 */ /* 0x0081e80000100a00 */
[----:B------:R0:W-:Y:S01]  /*15f0*/  STL.64 [R1+0x8], R18 ;  /* 0x0000081201007387 */ /* 0x0001e20000100a00 */
[----:B-1----:R-:W-:-:S02]  /*1600*/  CS2R R24, SRZ ;  /* 0x0000000000187805 */ /* 0x002fc4000001ff00 */
[----:B--2---:R-:W-:Y:S01]  /*1610*/  CS2R R26, SRZ ;  /* 0x00000000001a7805 */ /* 0x004fe2000001ff00 */
[----:B------:R-:W-:Y:S06]  /*1620*/  BRA `(.L_x_17627) ;  /* 0x0000007800887947 */ /* 0x000fec0003800000 */
.L_x_17626:
        /* <DEDUP_REMOVED lines=45> */
[----:B------:R-:W-:Y:S02]  /*1900*/  LOP3.LUT R10, R10, 0xfffffbff, RZ, 0xc0, !PT ;  /* 0xfffffbff0a0a7812 */ /* 0x000fe400078ec0ff */
        /* <DEDUP_REMOVED lines=9> */
[----:B------:R-:W-:Y:S02]  /*19a0*/  @P2 LOP3.LUT R3, R3, 0x20, RZ, 0xfc, !PT ;  /* 0x0000002003032812 */ /* 0x000fe400078efcff */
[----:B------:R-:W-:Y:S01]  /*19b0*/  @P2 LOP3.LUT R10, R10, 0x400, RZ, 0xfc, !PT ;  /* 0x000004000a0a2812 */ /* 0x000fe200078efcff */
[----:B------:R-:W5:Y:S01]  /*19c0*/  @P2 LD.E.128 R108, desc[UR6][R4.64] ;  /* 0x00000006046c2980 */ /* 0x000f62000c101d00 */
[----:B---3--:R-:W-:Y:S01]  /*19d0*/  IMAD.MOV.U32 R140, RZ, RZ, R139 ;  /* 0x000000ffff8c7224 */ /* 0x008fe200078e008b */
[----:B----4-:R-:W-:-:S02]  /*19e0*/  MOV R141, R138 ;  /* 0x0000008a008d7202 */ /* 0x010fc40000000f00 */
[----:B------:R-:W5:Y:S01]  /*19f0*/  @P2 LD.E.128 R104, desc[UR6][R4.64+0x10] ;  /* 0x0000100604682980 */ /* 0x000f62000c101d00 */
        /* <DEDUP_REMOVED lines=12> */
[----:B--2---:R-:W2:Y:S01]  /*1ac0*/  LDC.64 R8, c[0x0][0x3d0] ;  /* 0x0000f400ff087b82 */ /* 0x004ea20000000a00 */
[----:B------:R-:W-:Y:S01]  /*1ad0*/  IMAD.MOV.U32 R131, RZ, RZ, R127 ;  /* 0x000000ffff837224 */ /* 0x000fe200078e007f */
[----:B------:R-:W-:Y:S01]  /*1ae0*/  MOV R127, R123 ;  /* 0x0000007b007f7202 */ /* 0x000fe20000000f00 */
[----:B------:R-:W-:Y:S01]  /*1af0*/  IMAD.MOV.U32 R129, RZ, RZ, R125 ;  /* 0x000000ffff817224 */ /* 0x000fe200078e007d */
[----:B------:R-:W4:Y:S01]  /*1b00*/  LDL R123, [R1+0x174] ;  /* 0x00017400017b7983 */ /* 0x000f220000100800 */
[----:B------:R-:W-:Y:S01]  /*1b10*/  IMAD.MOV.U32 R128, RZ, RZ, R124 ;  /* 0x000000ffff807224 */ /* 0x000fe200078e007c */
[----:B------:R-:W-:Y:S01]  /*1b20*/  MOV R124, R120 ;  /* 0x00000078007c7202 */ /* 0x000fe20000000f00 */
[----:B------:R-:W-:Y:S01]  /*1b30*/  IMAD.MOV.U32 R126, RZ, RZ, R122 ;  /* 0x000000ffff7e7224 */ /* 0x000fe200078e007a */
[----:B------:R-:W2:Y:S01]  /*1b40*/  LDL R120, [R1+0x170] ;  /* 0x0001700001787983 */ /* 0x000ea20000100800 */
[----:B------:R-:W-:-:S03]  /*1b50*/  IMAD.MOV.U32 R125, RZ, RZ, R121 ;  /* 0x000000ffff7d7224 */ /* 0x000fc600078e0079 */
[----:B------:R-:W4:Y:S04]  /*1b60*/  LDL R122, [R1+0x178] ;  /* 0x00017800017a7983 */ /* 0x000f280000100800 */
[----:B------:R-:W2:Y:S04]  /*1b70*/  LDL R121, [R1+0x17c] ;  /* 0x00017c0001797983 */ /* 0x000ea80000100800 */
[----:B---3--:R3:W-:Y:S04]  /*1b80*/  @P2 STL.64 [R1+0x1c0], R140 ;  /* 0x0001c08c01002387 */ /* 0x0087e80000100a00 */
[----:B------:R1:W-:Y:S01]  /*1b90*/  @P2 STL.64 [R1+0x1c8], R142 ;  /* 0x0001c88e01002387 */ /* 0x0003e20000100a00 */
[----:B---3--:R-:W-:-:S02]  /*1ba0*/  IMAD.MOV.U32 R140, RZ, RZ, R139 ;  /* 0x000000ffff8c7224 */ /* 0x008fc400078e008b */
[----:B------:R-:W-:Y:S01]  /*1bb0*/  IMAD.MOV.U32 R141, RZ, RZ, R138 ;  /* 0x000000ffff8d7224 */ /* 0x000fe200078e008a */
[----:B-1----:R-:W-:Y:S01]  /*1bc0*/  MOV R142, R137 ;  /* 0x00000089008e7202 */ /* 0x002fe20000000f00 */
        /* <DEDUP_REMOVED lines=16> */
[----:B------:R-:W-:Y:S02]  /*1cd0*/  IMAD.MOV.U32 R127, RZ, RZ, R123 ;  /* 0x000000ffff7f7224 */ /* 0x000fe400078e007b */
[----:B--2---:R-:W-:Y:S01]  /*1ce0*/  IMAD.MOV.U32 R125, RZ, RZ, R121 ;  /* 0x000000ffff7d7224 */ /* 0x004fe200078e0079 */
[----:B------:R-:W2:Y:S01]  /*1cf0*/  LDL R123, [R1+0x164] ;  /* 0x00016400017b7983 */ /* 0x000ea20000100800 */
[----:B------:R-:W-:-:S03]  /*1d00*/  IMAD.MOV.U32 R124, RZ, RZ, R120 ;  /* 0x000000ffff7c7224 */ /* 0x000fc600078e0078 */
[----:B------:R-:W4:Y:S04]  /*1d10*/  LDL R121, [R1+0x16c] ;  /* 0x00016c0001797983 */ /* 0x000f280000100800 */
[----:B------:R-:W2:Y:S04]  /*1d20*/  LDL R120, [R1+0x160] ;  /* 0x0001600001787983 */ /* 0x000ea80000100800 */
[----:B---3--:R1:W-:Y:S04]  /*1d30*/  @P2 STL.64 [R1+0x1b0], R140 ;  /* 0x0001b08c01002387 */ /* 0x0083e80000100a00 */
[----:B------:R3:W-:Y:S01]  /*1d40*/  @P2 STL.64 [R1+0x1b8], R142 ;  /* 0x0001b88e01002387 */ /* 0x0007e20000100a00 */
[----:B-1----:R-:W-:Y:S01]  /*1d50*/  MOV R140, R139 ;  /* 0x0000008b008c7202 */ /* 0x002fe20000000f00 */
[----:B------:R-:W-:-:S02]  /*1d60*/  IMAD.MOV.U32 R141, RZ, RZ, R138 ;  /* 0x000000ffff8d7224 */ /* 0x000fc400078e008a */
[----:B---3--:R-:W-:Y:S01]  /*1d70*/  IMAD.MOV.U32 R142, RZ, RZ, R137 ;  /* 0x000000ffff8e7224 */ /* 0x008fe200078e0089 */
[----:B------:R-:W-:-:S06]  /*1d80*/  MOV R143, R136 ;  /* 0x00000088008f7202 */ /* 0x000fcc0000000f00 */
[----:B------:R1:W3:Y:S01]  /*1d90*/  @P2 LDG.E.128 R140, desc[UR6][R14.64+0x10] ;  /* 0x000010060e8c2981 */ /* 0x0002e2000c1e1d00 */
        /* <DEDUP_REMOVED lines=8> */
[----:B-1----:R-:W1:Y:S01]  /*1e20*/  LDC.64 R14, c[0x0][0x3d8] ;  /* 0x0000f600ff0e7b82 */ /* 0x002e620000000a00 */
[----:B------:R-:W-:Y:S01]  /*1e30*/  IMAD.MOV.U32 R132, RZ, RZ, R128 ;  /* 0x000000ffff847224 */ /* 0x000fe200078e0080 */
[----:B------:R-:W-:Y:S01]  /*1e40*/  MOV R128, R124 ;  /* 0x0000007c00807202 */ /* 0x000fe20000000f00 */
[----:B------:R-:W-:-:S02]  /*1e50*/  IMAD.MOV.U32 R130, RZ, RZ, R126 ;  /* 0x000000ffff827224 */ /* 0x000fc400078e007e */
[----:B------:R-:W-:Y:S01]  /*1e60*/  IMAD.MOV.U32 R129, RZ, RZ, R125 ;  /* 0x000000ffff817224 */ /* 0x000fe200078e007d */
[----:B----4-:R-:W-:Y:S01]  /*1e70*/  MOV R125, R121 ;  /* 0x00000079007d7202 */ /* 0x010fe20000000f00 */
[----:B--2---:R-:W-:Y:S01]  /*1e80*/  IMAD.MOV.U32 R127, RZ, RZ, R123 ;  /* 0x000000ffff7f7224 */ /* 0x004fe200078e007b */
[----:B------:R-:W2:Y:S01]  /*1e90*/  LDL R121, [R1+0x15c] ;  /* 0x00015c0001797983 */ /* 0x000ea20000100800 */
[----:B------:R-:W-:Y:S02]  /*1ea0*/  IMAD.MOV.U32 R126, RZ, RZ, R122 ;  /* 0x000000ffff7e7224 */ /* 0x000fe400078e007a */
[----:B------:R-:W-:Y:S01]  /*1eb0*/  IMAD.MOV.U32 R124, RZ, RZ, R120 ;  /* 0x000000ffff7c7224 */ /* 0x000fe200078e0078 */
[----:B------:R-:W4:Y:S04]  /*1ec0*/  LDL R123, [R1+0x154] ;  /* 0x00015400017b7983 */ /* 0x000f280000100800 */
[----:B------:R-:W2:Y:S04]  /*1ed0*/  LDL R122, [R1+0x158] ;  /* 0x00015800017a7983 */ /* 0x000ea80000100800 */
[----:B------:R-:W2:Y:S01]  /*1ee0*/  LDL R120, [R1+0x150] ;  /* 0x0001500001787983 */ /* 0x000ea20000100800 */
[----:B------:R-:W-:-:S03]  /*1ef0*/  @P0 IMAD.WIDE.U32 R16, R3, 0x20, R16 ;  /* 0x0000002003100825 */ /* 0x000fc600078e0010 */
[----:B---3--:R3:W-:Y:S04]  /*1f00*/  @P2 STL.64 [R1+0x1a0], R140 ;  /* 0x0001a08c01002387 */ /* 0x0087e80000100a00 */
[----:B------:R0:W-:Y:S01]  /*1f10*/  @P2 STL.64 [R1+0x1a8], R142 ;  /* 0x0001a88e01002387 */ /* 0x0001e20000100a00 */
[----:B---3--:R-:W-:Y:S01]  /*1f20*/  IMAD.MOV.U32 R140, RZ, RZ, R139 ;  /* 0x000000ffff8c7224 */ /* 0x008fe200078e008b */
[----:B------:R-:W-:Y:S01]  /*1f30*/  MOV R141, R138 ;  /* 0x0000008a008d7202 */ /* 0x000fe20000000f00 */
[----:B0-----:R-:W-:Y:S02]  /*1f40*/  IMAD.MOV.U32 R142, RZ, RZ, R137 ;  /* 0x000000ffff8e7224 */ /* 0x001fe400078e0089 */
        /* <DEDUP_REMOVED lines=13> */
[----:B--2---:R-:W-:Y:S01]  /*2020*/  MOV R127, R120 ;  /* 0x00000078007f7202 */ /* 0x004fe20000000f00 */
[----:B------:R-:W-:Y:S01]  /*2030*/  IMAD.MOV.U32 R128, RZ, RZ, R125 ;  /* 0x000000ffff807224 */ /* 0x000fe200078e007d */
[----:B------:R-:W2:Y:S01]  /*2040*/  LDL R120, [R1+0x14c] ;  /* 0x00014c0001787983 */ /* 0x000ea20000100800 */
[----:B------:R-:W-:-:S02]  /*2050*/  IMAD.MOV.U32 R131, RZ, RZ, R124 ;  /* 0x000000ffff837224 */ /* 0x000fc400078e007c */
[----:B------:R-:W-:Y:S01]  /*2060*/  IMAD.MOV.U32 R125, RZ, RZ, R122 ;  /* 0x000000ffff7d7224 */ /* 0x000fe200078e007a */
[----:B------:R-:W4:Y:S01]  /*2070*/  LDL R123, [R1+0x140] ;  /* 0x00014000017b7983 */ /* 0x000f220000100800 */
[----:B------:R-:W-:-:S03]  /*2080*/  IMAD.MOV.U32 R124, RZ, RZ, R121 ;  /* 0x000000ffff7c7224 */ /* 0x000fc600078e0079 */
[----:B------:R-:W2:Y:S04]  /*2090*/  LDL R122, [R1+0x144] ;  /* 0x00014400017a7983 */ /* 0x000ea80000100800 */
[----:B------:R-:W2:Y:S04]  /*20a0*/  LDL R121, [R1+0x148] ;  /* 0x0001480001797983 */ /* 0x000ea80000100800 */
[----:B---3--:R0:W-:Y:S04]  /*20b0*/  @P0 STL.64 [R1+0x190], R140 ;  /* 0x0001908c01000387 */ /* 0x0081e80000100a00 */
[----:B------:R3:W-:Y:S01]  /*20c0*/  @P0 STL.64 [R1+0x198], R142 ;  /* 0x0001988e01000387 */ /* 0x0007e20000100a00 */
[----:B0-----:R-:W-:Y:S01]  /*20d0*/  IMAD.MOV.U32 R140, RZ, RZ, R139 ;  /* 0x000000ffff8c7224 */ /* 0x001fe200078e008b */
[----:B------:R-:W-:Y:S01]  /*20e0*/  MOV R141, R138 ;  /* 0x0000008a008d7202 */ /* 0x000fe20000000f00 */
[----:B---3--:R-:W-:-:S02]  /*20f0*/  IMAD.MOV.U32 R142, RZ, RZ, R137 ;  /* 0x000000ffff8e7224 */ /* 0x008fc400078e0089 */
        /* <DEDUP_REMOVED lines=12> */
[C---:B------:R-:W-:Y:S01]  /*21c0*/  @P0 IMAD.WIDE.U32 R22, R3.reuse, 0x20, R22 ;  /* 0x0000002003160825 */ /* 0x040fe200078e0016 */
[----:B------:R-:W-:Y:S01]  /*21d0*/  ISETP.GE.U32.AND P2, PT, R12, 0x80, PT ;  /* 0x000000800c00780c */ /* 0x000fe20003f46070 */
[----:B0-----:R-:W0:Y:S02]  /*21e0*/  LDC.64 R16, c[0x0][0x3d0] ;  /* 0x0000f400ff107b82 */ /* 0x001e240000000a00 */
[----:B------:R-:W-:Y:S01]  /*21f0*/  IMAD.MOV.U32 R131, RZ, RZ, R127 ;  /* 0x000000ffff837224 */ /* 0x000fe200078e007f */
[----:B----4-:R-:W-:Y:S01]  /*2200*/  MOV R127, R123 ;  /* 0x0000007b007f7202 */ /* 0x010fe20000000f00 */
[----:B------:R-:W-:Y:S01]  /*2210*/  IMAD.MOV.U32 R129, RZ, RZ, R125 ;  /* 0x000000ffff817224 */ /* 0x000fe200078e007d */
[----:B------:R-:W5:Y:S01]  /*2220*/  @P0 LD.E.128 R100, desc[UR6][R22.64] ;  /* 0x0000000616640980 */ /* 0x000f62000c101d00 */
[----:B------:R-:W-:Y:S01]  /*2230*/  IMAD.MOV.U32 R128, RZ, RZ, R124 ;  /* 0x000000ffff807224 */ /* 0x000fe200078e007c */
[----:B--2---:R-:W-:Y:S01]  /*2240*/  MOV R124, R120 ;  /* 0x00000078007c7202 */ /* 0x004fe20000000f00 */
[----:B------:R-:W-:Y:S01]  /*2250*/  IMAD.MOV.U32 R126, RZ, RZ, R122 ;  /* 0x000000ffff7e7224 */ /* 0x000fe200078e007a */
[----:B------:R2:W5:Y:S01]  /*2260*/  @P0 LD.E.128 R96, desc[UR6][R22.64+0x10] ;  /* 0x0000100616600980 */ /* 0x000562000c101d00 */
[----:B------:R-:W-:Y:S01]  /*2270*/  IMAD.MOV.U32 R125, RZ, RZ, R121 ;  /* 0x000000ffff7d7224 */ /* 0x000fe200078e0079 */
[----:B------:R-:W-:Y:S01]  /*2280*/  MOV R121, R113 ;  /* 0x0000007100797202 */ /* 0x000fe20000000f00 */
[----:B------:R-:W-:Y:S01]  /*2290*/  IMAD.MOV.U32 R123, RZ, RZ, R115 ;  /* 0x000000ffff7b7224 */ /* 0x000fe200078e0073 */
[----:B------:R-:W4:Y:S01]  /*22a0*/  LDL R113, [R1+0x12c] ;  /* 0x00012c0001717983 */ /* 0x000f220000100800 */
[----:B------:R-:W-:Y:S01]  /*22b0*/  IMAD.MOV.U32 R122, RZ, RZ, R114 ;  /* 0x000000ffff7a7224 */ /* 0x000fe200078e0072 */
[----:B------:R-:W0:Y:S01]  /*22c0*/  @P2 LDC.64 R4, c[0x0][0x440] ;  /* 0x00011000ff042b82 */ /* 0x000e220000000a00 */
[----:B------:R-:W-:Y:S01]  /*22d0*/  IMAD.MOV.U32 R120, RZ, RZ, R112 ;  /* 0x000000ffff787224 */ /* 0x000fe200078e0070 */
[----:B------:R-:W4:Y:S04]  /*22e0*/  LDL R115, [R1+0x124] ;  /* 0x0001240001737983 */ /* 0x000f280000100800 */
[----:B------:R-:W4:Y:S01]  /*22f0*/  LDL R114, [R1+0x128] ;  /* 0x0001280001727983 */ /* 0x000f220000100800 */
[----:B------:R-:W-:Y:S01]  /*2300*/  @P0 VIADD R3, R3, 0x20 ;  /* 0x0000002003030836 */ /* 0x000fe20000000000 */
[----:B--2---:R-:W2:Y:S02]  /*2310*/  LDC.64 R22, c[0x0][0x3d0] ;  /* 0x0000f400ff167b82 */ /* 0x004ea40000000a00 */
[----:B------:R-:W2:Y:S04]  /*2320*/  LDL R112, [R1+0x120] ;  /* 0x0001200001707983 */ /* 0x000ea80000100800 */
[----:B---3--:R3:W-:Y:S04]  /*2330*/  @P0 STL.64 [R1+0x180], R140 ;  /* 0x0001808c01000387 */ /* 0x0087e80000100a00 */
[----:B------:R1:W-:Y:S01]  /*2340*/  @P0 STL.64 [R1+0x188], R142 ;  /* 0x0001888e01000387 */ /* 0x0003e20000100a00 */
[----:B---3--:R-:W-:Y:S01]  /*2350*/  IMAD.MOV.U32 R140, RZ, RZ, R139 ;  /* 0x000000ffff8c7224 */ /* 0x008fe200078e008b */
[----:B------:R-:W-:Y:S01]  /*2360*/  MOV R141, R138 ;  /* 0x0000008a008d7202 */ /* 0x000fe20000000f00 */
[----:B-1----:R-:W-:-:S02]  /*2370*/  IMAD.MOV.U32 R142, RZ, RZ, R137 ;  /* 0x000000ffff8e7224 */ /* 0x002fc400078e0089 */
        /* <DEDUP_REMOVED lines=17> */
[----:B------:R-:W-:Y:S01]  /*2490*/  IMAD.MOV.U32 R125, RZ, RZ, R121 ;  /* 0x000000ffff7d7224 */ /* 0x000fe200078e0079 */
[----:B----4-:R-:W-:Y:S01]  /*24a0*/  MOV R121, R113 ;  /* 0x0000007100797202 */ /* 0x010fe20000000f00 */
[----:B------:R-:W-:Y:S01]  /*24b0*/  IMAD.MOV.U32 R123, RZ, RZ, R115 ;  /* 0x000000ffff7b7224 */ /* 0x000fe200078e0073 */
[----:B------:R-:W4:Y:S01]  /*24c0*/  LDL R113, [R1+0xa8] ;  /* 0x0000a80001717983 */ /* 0x000f220000100800 */
[----:B------:R-:W-:-:S02]  /*24d0*/  IMAD.MOV.U32 R122, RZ, RZ, R114 ;  /* 0x000000ffff7a7224 */ /* 0x000fc400078e0072 */
[----:B--2---:R-:W-:Y:S01]  /*24e0*/  IMAD.MOV.U32 R120, RZ, RZ, R112 ;  /* 0x000000ffff787224 */ /* 0x004fe200078e0070 */
[----:B------:R-:W2:Y:S04]  /*24f0*/  LDL R115, [R1+0xa0] ;  /* 0x0000a00001737983 */ /* 0x000ea80000100800 */
        /* <DEDUP_REMOVED lines=18> */
[----:B-1----:R-:W1:Y:S01]  /*2620*/  @P3 LDC.64 R18, c[0x0][0x440] ;  /* 0x00011000ff123b82 */ /* 0x002e620000000a00 */
[----:B------:R-:W-:Y:S01]  /*2630*/  IMAD.MOV.U32 R131, RZ, RZ, R127 ;  /* 0x000000ffff837224 */ /* 0x000fe200078e007f */
[----:B------:R-:W-:Y:S01]  /*2640*/  MOV R127, R123 ;  /* 0x0000007b007f7202 */ /* 0x000fe20000000f00 */
[----:B------:R-:W-:Y:S01]  /*2650*/  IMAD.MOV.U32 R129, RZ, RZ, R125 ;  /* 0x000000ffff817224 */ /* 0x000fe200078e007d */
[----:B------:R-:W2:Y:S01]  /*2660*/  LDL R123, [R1+0x70] ;  /* 0x00007000017b7983 */ /* 0x000ea20000100800 */
[----:B------:R-:W-:Y:S01]  /*2670*/  IMAD.MOV.U32 R128, RZ, RZ, R124 ;  /* 0x000000ffff807224 */ /* 0x000fe200078e007c */
[----:B------:R-:W-:Y:S01]  /*2680*/  MOV R124, R120 ;  /* 0x00000078007c7202 */ /* 0x000fe20000000f00 */
[----:B------:R-:W-:Y:S01]  /*2690*/  IMAD.MOV.U32 R126, RZ, RZ, R122 ;  /* 0x000000ffff7e7224 */ /* 0x000fe200078e007a */
[----:B------:R-:W4:Y:S01]  /*26a0*/  LDL R120, [R1+0x7c] ;  /* 0x00007c0001787983 */ /* 0x000f220000100800 */
[----:B------:R-:W-:-:S03]  /*26b0*/  IMAD.MOV.U32 R125, RZ, RZ, R121 ;  /* 0x000000ffff7d7224 */ /* 0x000fc600078e0079 */
[----:B------:R-:W2:Y:S04]  /*26c0*/  LDL R121, [R1+0x78] ;  /* 0x0000780001797983 */ /* 0x000ea80000100800 */
[----:B------:R-:W2:Y:S01]  /*26d0*/  LDL R122, [R1+0x74] ;  /* 0x00007400017a7983 */ /* 0x000ea20000100800 */
[----:B------:R-:W-:-:S03]  /*26e0*/  @P1 IMAD.WIDE.U32 R24, R3, 0x20, R24 ;  /* 0x0000002003181825 */ /* 0x000fc600078e0018 */
[----:B---3--:R3:W-:Y:S04]  /*26f0*/  @P0 STL.64 [R1+0x160], R140 ;  /* 0x0001608c01000387 */ /* 0x0087e80000100a00 */
[----:B------:R0:W-:Y:S01]  /*2700*/  @P0 STL.64 [R1+0x168], R142 ;  /* 0x0001688e01000387 */ /* 0x0001e20000100a00 */
[----:B---3--:R-:W-:Y:S02]  /*2710*/  IMAD.MOV.U32 R140, RZ, RZ, R139 ;  /* 0x000000ffff8c7224 */ /* 0x008fe400078e008b */
        /* <DEDUP_REMOVED lines=37> */
[----:B--2---:R-:W-:-:S02]  /*2970*/  IMAD.MOV.U32 R131, RZ, RZ, R127 ;  /* 0x000000ffff837224 */ /* 0x004fc400078e007f */
[C---:B------:R-:W-:Y:S01]  /*2980*/  @P1 IMAD.WIDE.U32 R26, R3.reuse, 0x20, R26 ;  /* 0x00000020031a1825 */ /* 0x040fe200078e001a */
[----:B------:R-:W2:Y:S03]  /*2990*/  LDL R127, [R1+0x100] ;  /* 0x00010000017f7983 */ /* 0x000ea60000100800 */
[----:B------:R-:W-:Y:S01]  /*29a0*/  @P1 IMAD.WIDE.U32 R28, R3, 0x20, R28 ;  /* 0x00000020031c1825 */ /* 0x000fe200078e001c */
[----:B------:R-:W-:Y:S01]  /*29b0*/  ISETP.GE.U32.AND P0, PT, R12, 0xc0, PT ;  /* 0x000000c00c00780c */ /* 0x000fe20003f06070 */
[----:B0-----:R-:W0:Y:S02]  /*29c0*/  LDC.64 R24, c[0x0][0x3d8] ;  /* 0x0000f600ff187b82 */ /* 0x001e240000000a00 */
[----:B------:R-:W-:Y:S01]  /*29d0*/  IMAD.MOV.U32 R129, RZ, RZ, R125 ;  /* 0x000000ffff817224 */ /* 0x000fe200078e007d */
[----:B------:R-:W5:Y:S01]  /*29e0*/  @P1 LD.E.128 R92, desc[UR6][R28.64] ;  /* 0x000000061c5c1980 */ /* 0x000f62000c101d00 */
[----:B------:R-:W-:-:S03]  /*29f0*/  IMAD.MOV.U32 R128, RZ, RZ, R124 ;  /* 0x000000ffff807224 */ /* 0x000fc600078e007c */
[----:B------:R-:W4:Y:S04]  /*2a00*/  LDL R125, [R1+0x108] ;  /* 0x00010800017d7983 */ /* 0x000f280000100800 */
[----:B------:R-:W4:Y:S01]  /*2a10*/  LDL R124, [R1+0x10c] ;  /* 0x00010c00017c7983 */ /* 0x000f220000100800 */
[----:B------:R-:W-:Y:S01]  /*2a20*/  @P1 VIADD R3, R3, 0x20 ;  /* 0x0000002003031836 */ /* 0x000fe20000000000 */
[----:B------:R-:W0:Y:S02]  /*2a30*/  @P0 LDC.64 R32, c[0x0][0x440] ;  /* 0x00011000ff200b82 */ /* 0x000e240000000a00 */
[----:B------:R1:W5:Y:S04]  /*2a40*/  @P1 LD.E.128 R88, desc[UR6][R28.64+0x10] ;  /* 0x000010061c581980 */ /* 0x000368000c101d00 */
[----:B---3--:R3:W-:Y:S01]  /*2a50*/  @P1 STL.64 [R1+0x140], R140 ;  /* 0x0001408c01001387 */ /* 0x0087e20000100a00 */
[----:B------:R-:W-:Y:S01]  /*2a60*/  @P2 IMAD.WIDE.U32 R8, R3, 0x20, R8 ;  /* 0x0000002003082825 */ /* 0x000fe200078e0008 */
[----:B-1----:R-:W1:Y:S02]  /*2a70*/  LDC.64 R28, c[0x0][0x3d8] ;  /* 0x0000f600ff1c7b82 */ /* 0x002e640000000a00 */
[----:B------:R0:W-:Y:S01]  /*2a80*/  @P1 STL.64 [R1+0x148], R142 ;  /* 0x0001488e01001387 */ /* 0x0001e20000100a00 */
[----:B---3--:R-:W-:Y:S01]  /*2a90*/  MOV R140, R139 ;  /* 0x0000008b008c7202 */ /* 0x008fe20000000f00 */
[----:B------:R-:W-:-:S02]  /*2aa0*/  IMAD.MOV.U32 R141, RZ, RZ, R138 ;  /* 0x000000ffff8d7224 */ /* 0x000fc400078e008a */
[----:B0-----:R-:W-:Y:S01]  /*2ab0*/  IMAD.MOV.U32 R142, RZ, RZ, R137 ;  /* 0x000000ffff8e7224 */ /* 0x001fe200078e0089 */
        /* <DEDUP_REMOVED lines=8> */
[----:B--2---:R-:W-:Y:S01]  /*2b40*/  MOV R131, R127 ;  /* 0x0000007f00837202 */ /* 0x004fe20000000f00 */
[----:B------:R-:W-:Y:S01]  /*2b50*/  IMAD.MOV.U32 R133, RZ, RZ, R129 ;  /* 0x000000ffff857224 */ /* 0x000fe200078e0081 */
[----:B------:R-:W2:Y:S01]  /*2b60*/  LDL R127, [R1+0xf0] ;  /* 0x0000f000017f7983 */ /* 0x000ea20000100800 */
[----:B------:R-:W-:Y:S01]  /*2b70*/  IMAD.MOV.U32 R132, RZ, RZ, R128 ;  /* 0x000000ffff847224 */ /* 0x000fe200078e0080 */
[----:B----4-:R-:W-:Y:S01]  /*2b80*/  MOV R128, R124 ;  /* 0x0000007c00807202 */ /* 0x010fe20000000f00 */
[----:B------:R-:W-:Y:S01]  /*2b90*/  IMAD.MOV.U32 R130, RZ, RZ, R126 ;  /* 0x000000ffff827224 */ /* 0x000fe200078e007e */
[----:B------:R-:W4:Y:S01]  /*2ba0*/  LDL R124, [R1+0xfc] ;  /* 0x0000fc00017c7983 */ /* 0x000f220000100800 */
[----:B------:R-:W-:-:S03]  /*2bb0*/  IMAD.MOV.U32 R129, RZ, RZ, R125 ;  /* 0x000000ffff817224 */ /* 0x000fc600078e007d */
[----:B------:R-:W2:Y:S04]  /*2bc0*/  LDL R126, [R1+0xf4] ;  /* 0x0000f400017e7983 */ /* 0x000ea80000100800 */
[----:B------:R-:W4:Y:S04]  /*2bd0*/  LDL R125, [R1+0xf8] ;  /* 0x0000f800017d7983 */ /* 0x000f280000100800 */
        /* <DEDUP_REMOVED lines=16> */
[----:B0-----:R-:W0:Y:S01]  /*2ce0*/  LDC.64 R26, c[0x0][0x3d0] ;  /* 0x0000f400ff1a7b82 */ /* 0x001e220000000a00 */
[----:B------:R-:W-:Y:S01]  /*2cf0*/  IMAD.MOV.U32 R131, RZ, RZ, R127 ;  /* 0x000000ffff837224 */ /* 0x000fe200078e007f */
[----:B------:R-:W-:Y:S01]  /*2d00*/  MOV R127, R119 ;  /* 0x00000077007f7202 */ /* 0x000fe20000000f00 */
[----:B----4-:R-:W-:Y:S01]  /*2d10*/  IMAD.MOV.U32 R129, RZ, RZ, R125 ;  /* 0x000000ffff817224 */ /* 0x010fe200078e007d */
[----:B------:R-:W2:Y:S01]  /*2d20*/  LDL R119, [R1+0x3c] ;  /* 0x00003c0001777983 */ /* 0x000ea20000100800 */
[----:B------:R-:W-:Y:S01]  /*2d30*/  IMAD.MOV.U32 R128, RZ, RZ, R124 ;  /* 0x000000ffff807224 */ /* 0x000fe200078e007c */
[----:B------:R-:W-:Y:S01]  /*2d40*/  MOV R124, R116 ;  /* 0x00000074007c7202 */ /* 0x000fe20000000f00 */
[----:B------:R-:W-:Y:S01]  /*2d50*/  IMAD.MOV.U32 R126, RZ, RZ, R118 ;  /* 0x000000ffff7e7224 */ /* 0x000fe200078e0076 */
        /* <DEDUP_REMOVED lines=8> */
[----:B----4-:R-:W-:Y:S01]  /*2de0*/  MOV R142, R137 ;  /* 0x00000089008e7202 */ /* 0x010fe20000000f00 */
        /* <DEDUP_REMOVED lines=8> */
[----:B------:R-:W4:Y:S04]  /*2e70*/  LDL R125, [R1+0x68] ;  /* 0x00006800017d7983 */ /* 0x000f280000100800 */
[----:B------:R-:W2:Y:S01]  /*2e80*/  LDL R124, [R1+0x6c] ;  /* 0x00006c00017c7983 */ /* 0x000ea20000100800 */
[----:B------:R-:W-:Y:S01]  /*2e90*/  IMAD.MOV.U32 R139, RZ, RZ, R135 ;  /* 0x000000ffff8b7224 */ /* 0x000fe200078e0087 */
[----:B------:R-:W-:Y:S01]  /*2ea0*/  MOV R138, R134 ;  /* 0x00000086008a7202 */ /* 0x000fe20000000f00 */
[----:B------:R-:W-:Y:S01]  /*2eb0*/  IMAD.MOV.U32 R134, RZ, RZ, R130 ;  /* 0x000000ffff867224 */ /* 0x000fe200078e0082 */
[----:B------:R-:W-:Y:S01]  /*2ec0*/  MOV R135, R131 ;  /* 0x0000008300877202 */ /* 0x000fe20000000f00 */
[----:B------:R-:W-:-:S02]  /*2ed0*/  IMAD.MOV.U32 R131, RZ, RZ, R127 ;  /* 0x000000ffff837224 */ /* 0x000fc400078e007f */
[----:B------:R-:W-:Y:S01]  /*2ee0*/  IMAD.MOV.U32 R130, RZ, RZ, R126 ;  /* 0x000000ffff827224 */ /* 0x000fe200078e007e */
[----:B------:R-:W2:Y:S04]  /*2ef0*/  LDL R127, [R1+0x60] ;  /* 0x00006000017f7983 */ /* 0x000ea80000100800 */
        /* <DEDUP_REMOVED lines=9> */
[----:B------:R-:W-:Y:S02]  /*2f90*/  IMAD.MOV.U32 R138, RZ, RZ, R134 ;  /* 0x000000ffff8a7224 */ /* 0x000fe400078e0086 */
[----:B------:R-:W-:Y:S02]  /*2fa0*/  IMAD.MOV.U32 R135, RZ, RZ, R131 ;  /* 0x000000ffff877224 */ /* 0x000fe400078e0083 */
[----:B------:R-:W-:Y:S02]  /*2fb0*/  IMAD.MOV.U32 R134, RZ, RZ, R130 ;  /* 0x000000ffff867224 */ /* 0x000fe400078e0082 */
[----:B----4-:R-:W-:Y:S02]  /*2fc0*/  IMAD.MOV.U32 R130, RZ, RZ, R125 ;  /* 0x000000ffff827224 */ /* 0x010fe400078e007d */
[----:B--2---:R-:W-:Y:S01]  /*2fd0*/  IMAD.MOV.U32 R131, RZ, RZ, R124 ;  /* 0x000000ffff837224 */ /* 0x004fe200078e007c */
        /* <DEDUP_REMOVED lines=16> */
[----:B------:R-:W2:Y:S04]  /*30e0*/  LDL R115, [R1+0xc0] ;  /* 0x0000c00001737983 */ /* 0x000ea80000100800 */
[----:B------:R-:W2:Y:S01]  /*30f0*/  LDL R114, [R1+0xc4] ;  /* 0x0000c40001727983 */ /* 0x000ea20000100800 */
[----:B------:R-:W-:-:S03]  /*3100*/  @P2 IMAD.WIDE.U32 R14, R3, 0x20, R14 ;  /* 0x00000020030e2825 */ /* 0x000fc600078e000e */
        /* <DEDUP_REMOVED lines=10> */
[----:B------:R-:W-:Y:S02]  /*31b0*/  IMAD.MOV.U32 R135, RZ, RZ, R124 ;  /* 0x000000ffff877224 */ /* 0x000fe400078e007c */
[----:B------:R-:W-:Y:S02]  /*31c0*/  IMAD.MOV.U32 R125, RZ, RZ, R121 ;  /* 0x000000ffff7d7224 */ /* 0x000fe400078e0079 */
[----:B------:R-:W-:Y:S01]  /*31d0*/  IMAD.MOV.U32 R124, RZ, RZ, R120 ;  /* 0x000000ffff7c7224 */ /* 0x000fe200078e0078 */
[----:B----4-:R-:W-:Y:S01]  /*31e0*/  MOV R120, R112 ;  /* 0x0000007000787202 */ /* 0x010fe20000000f00 */
[----:B--2---:R-:W-:Y:S01]  /*31f0*/  IMAD.MOV.U32 R121, RZ, RZ, R113 ;  /* 0x000000ffff797224 */ /* 0x004fe200078e0071 */
[----:B------:R-:W2:Y:S04]  /*3200*/  LDL R112, [R1+0xdc] ;  /* 0x0000dc0001707983 */ /* 0x000ea80000100800 */
[----:B------:R-:W4:Y:S01]  /*3210*/  LDL R113, [R1+0xd8] ;  /* 0x0000d80001717983 */ /* 0x000f220000100800 */
        /* <DEDUP_REMOVED lines=17> */
[----:B------:R-:W-:Y:S01]  /*3330*/  IMAD.MOV.U32 R137, RZ, RZ, R125 ;  /* 0x000000ffff897224 */ /* 0x000fe200078e007d */
[----:B------:R-:W-:Y:S01]  /*3340*/  MOV R136, R124 ;  /* 0x0000007c00887202 */ /* 0x000fe20000000f00 */
[----:B------:R-:W-:Y:S01]  /*3350*/  IMAD.MOV.U32 R124, RZ, RZ, R120 ;  /* 0x000000ffff7c7224 */ /* 0x000fe200078e0078 */
[----:B------:R-:W-:Y:S01]  /*3360*/  MOV R125, R121 ;  /* 0x00000079007d7202 */ /* 0x000fe20000000f00 */
[----:B----4-:R-:W-:Y:S02]  /*3370*/  IMAD.MOV.U32 R121, RZ, RZ, R113 ;  /* 0x000000ffff797224 */ /* 0x010fe400078e0071 */
[----:B--2---:R-:W-:Y:S01]  /*3380*/  IMAD.MOV.U32 R120, RZ, RZ, R112 ;  /* 0x000000ffff787224 */ /* 0x004fe200078e0070 */
[----:B------:R-:W2:Y:S04]  /*3390*/  LDL R113, [R1+0xb8] ;  /* 0x0000b80001717983 */ /* 0x000ea80000100800 */
[----:B------:R-:W4:Y:S01]  /*33a0*/  LDL R112, [R1+0xbc] ;  /* 0x0000bc0001707983 */ /* 0x000f220000100800 */
        /* <DEDUP_REMOVED lines=8> */
[----:B------:R-:W4:Y:S01]  /*3430*/  LDL R13, [R1+0x80] ;  /* 0x00008000010d7983 */ /* 0x000f220000100800 */
[----:B------:R-:W-:-:S03]  /*3440*/  MOV R145, R138 ;  /* 0x0000008a00917202 */ /* 0x000fc60000000f00 */
[----:B------:R-:W4:Y:S01]  /*3450*/  LDL R0, [R1+0x84] ;  /* 0x0000840001007983 */ /* 0x000f220000100800 */
[----:B------:R-:W-:-:S03]  /*3460*/  IMAD.MOV.U32 R144, RZ, RZ, R139 ;  /* 0x000000ffff907224 */ /* 0x000fc600078e008b */
[----:B------:R-:W4:Y:S01]  /*3470*/  LDL R138, [R1+0x88] ;  /* 0x00008800018a7983 */ /* 0x000f220000100800 */
[----:B------:R-:W-:Y:S01]  /*3480*/  MOV R152, R127 ;  /* 0x0000007f00987202 */ /* 0x000fe20000000f00 */
[----:B------:R-:W-:Y:S01]  /*3490*/  IMAD.MOV.U32 R153, RZ, RZ, R126 ;  /* 0x000000ffff997224 */ /* 0x000fe200078e007e */
[----:B------:R-:W-:Y:S01]  /*34a0*/  MOV R155, R124 ;  /* 0x0000007c009b7202 */ /* 0x000fe20000000f00 */
[----:B------:R-:W-:Y:S01]  /*34b0*/  IMAD.MOV.U32 R154, RZ, RZ, R125 ;  /* 0x000000ffff9a7224 */ /* 0x000fe200078e007d */
[----:B------:R-:W-:Y:S01]  /*34c0*/  MOV R158, R121 ;  /* 0x00000079009e7202 */ /* 0x000fe20000000f00 */
[----:B------:R-:W-:Y:S02]  /*34d0*/  IMAD.MOV.U32 R156, RZ, RZ, R123 ;  /* 0x000000ffff9c7224 */ /* 0x000fe400078e007b */
[----:B------:R-:W-:Y:S02]  /*34e0*/  IMAD.MOV.U32 R157, RZ, RZ, R122 ;  /* 0x000000ffff9d7224 */ /* 0x000fe400078e007a */
[----:B------:R-:W-:Y:S01]  /*34f0*/  IMAD.MOV.U32 R159, RZ, RZ, R120 ;  /* 0x000000ffff9f7224 */ /* 0x000fe200078e0078 */
[----:B------:R-:W-:Y:S01]  /*3500*/  MOV R149, R114 ;  /* 0x0000007200957202 */ /* 0x000fe20000000f00 */
[----:B------:R-:W-:Y:S01]  /*3510*/  IMAD.MOV.U32 R148, RZ, RZ, R115 ;  /* 0x000000ffff947224 */ /* 0x000fe200078e0073 */
[----:B---3--:R1:W-:Y:S04]  /*3520*/  @P2 STL.64 [R1+0xe0], R140 ;  /* 0x0000e08c01002387 */ /* 0x0083e80000100a00 */
[----:B------:R3:W-:Y:S04]  /*3530*/  @P2 STL.64 [R1+0xe8], R142 ;  /* 0x0000e88e01002387 */ /* 0x0007e80000100a00 */
[----:B------:R-:W4:Y:S04]  /*3540*/  LDL R139, [R1+0x8c] ;  /* 0x00008c00018b7983 */ /* 0x000f280000100800 */
[----:B-1----:R-:W4:Y:S04]  /*3550*/  LDL R140, [R1+0x90] ;  /* 0x00009000018c7983 */ /* 0x002f280000100800 */
[----:B------:R-:W4:Y:S04]  /*3560*/  LDL R141, [R1+0x94] ;  /* 0x00009400018d7983 */ /* 0x000f280000100800 */
[----:B---3--:R-:W3:Y:S04]  /*3570*/  LDL R142, [R1+0x98] ;  /* 0x00009800018e7983 */ /* 0x008ee80000100800 */
[----:B------:R-:W3:Y:S04]  /*3580*/  LDL R143, [R1+0x9c] ;  /* 0x00009c00018f7983 */ /* 0x000ee80000100800 */
[----:B------:R-:W3:Y:S04]  /*3590*/  LDL R124, [R1+0x50] ;  /* 0x00005000017c7983 */ /* 0x000ee80000100800 */
[----:B------:R-:W3:Y:S04]  /*35a0*/  LDL R125, [R1+0x54] ;  /* 0x00005400017d7983 */ /* 0x000ee80000100800 */
[----:B------:R-:W3:Y:S04]  /*35b0*/  LDL R126, [R1+0x58] ;  /* 0x00005800017e7983 */ /* 0x000ee80000100800 */
[----:B------:R-:W3:Y:S01]  /*35c0*/  LDL R127, [R1+0x5c] ;  /* 0x00005c00017f7983 */ /* 0x000ee20000100800 */
[----:B--2---:R-:W-:-:S03]  /*35d0*/  IMAD.MOV.U32 R150, RZ, RZ, R113 ;  /* 0x000000ffff967224 */ /* 0x004fc600078e0071 */
[----:B------:R-:W2:Y:S01]  /*35e0*/  LDL R120, [R1+0x40] ;  /* 0x0000400001787983 */ /* 0x000ea20000100800 */
[----:B----4-:R-:W-:-:S03]  /*35f0*/  IMAD.MOV.U32 R151, RZ, RZ, R112 ;  /* 0x000000ffff977224 */ /* 0x010fc600078e0070 */
[----:B------:R-:W2:Y:S04]  /*3600*/  LDL R121, [R1+0x44] ;  /* 0x0000440001797983 */ /* 0x000ea80000100800 */
[----:B------:R-:W2:Y:S04]  /*3610*/  LDL R122, [R1+0x48] ;  /* 0x00004800017a7983 */ /* 0x000ea80000100800 */
[----:B------:R-:W2:Y:S04]  /*3620*/  LDL R123, [R1+0x4c] ;  /* 0x00004c00017b7983 */ /* 0x000ea80000100800 */
[----:B------:R-:W4:Y:S04]  /*3630*/  LDL R112, [R1+0x20] ;  /* 0x0000200001707983 */ /* 0x000f280000100800 */
[----:B------:R-:W4:Y:S04]  /*3640*/  LDL R113, [R1+0x24] ;  /* 0x0000240001717983 */ /* 0x000f280000100800 */
[----:B------:R-:W4:Y:S04]  /*3650*/  LDL R114, [R1+0x28] ;  /* 0x0000280001727983 */ /* 0x000f280000100800 */
[----:B------:R-:W4:Y:S01]  /*3660*/  LDL R115, [R1+0x2c] ;  /* 0x00002c0001737983 */ /* 0x000f220000100800 */
[----:B------:R-:W-:-:S04]  /*3670*/  @P2 IMAD.WIDE.U32 R4, R3, 0x20, R4 ;  /* 0x0000002003042825 */ /* 0x000fc800078e0004 */
[----:B------:R-:W-:Y:S01]  /*3680*/  @P2 VIADD R3, R3, 0x20 ;  /* 0x0000002003032836 */ /* 0x000fe20000000000 */
[----:B------:R-:W-:Y:S01]  /*3690*/  ISETP.GE.U32.AND P1, PT, R12, 0xe0, PT ;  /* 0x000000e00c00780c */ /* 0x000fe20003f26070 */
[----:B------:R-:W-:Y:S01]  /*36a0*/  IMAD.MOV.U32 R146, RZ, RZ, R137 ;  /* 0x000000ffff927224 */ /* 0x000fe200078e0089 */
[----:B------:R-:W5:Y:S01]  /*36b0*/  @P2 LD.E.128 R84, desc[UR6][R4.64] ;  /* 0x0000000604542980 */ /* 0x000f62000c101d00 */
[----:B------:R-:W-:-:S03]  /*36c0*/  @P3 IMAD.WIDE.U32 R16, R3, 0x20, R16 ;  /* 0x0000002003103825 */ /* 0x000fc600078e0010 */
[----:B------:R-:W5:Y:S01]  /*36d0*/  @P2 LD.E.128 R80, desc[UR6][R4.64+0x10] ;  /* 0x0000100604502980 */ /* 0x000f62000c101d00 */
[----:B------:R-:W-:-:S03]  /*36e0*/  @P3 IMAD.WIDE.U32 R30, R3, 0x20, R30 ;  /* 0x00000020031e3825 */ /* 0x000fc600078e001e */
[----:B------:R-:W4:Y:S01]  /*36f0*/  @P3 LDG.E.128 R156, desc[UR6][R16.64] ;  /* 0x00000006109c3981 */ /* 0x000f22000c1e1d00 */
[C---:B------:R-:W-:Y:S02]  /*3700*/  @P3 IMAD.WIDE.U32 R18, R3.reuse, 0x20, R18 ;  /* 0x0000002003123825 */ /* 0x040fe400078e0012 */
[----:B------:R-:W1:Y:S01]  /*3710*/  @P1 LDC.64 R34, c[0x0][0x440] ;  /* 0x00011000ff221b82 */ /* 0x000e620000000a00 */
[----:B------:R-:W4:Y:S01]  /*3720*/  @P3 LDG.E.128 R152, desc[UR6][R16.64+0x10] ;  /* 0x0000100610983981 */ /* 0x000f22000c1e1d00 */
[----:B------:R-:W-:Y:S02]  /*3730*/  @P3 VIADD R3, R3, 0x20 ;  /* 0x0000002003033836 */ /* 0x000fe40000000000 */
[----:B------:R-:W-:Y:S01]  /*3740*/  IMAD.MOV.U32 R147, RZ, RZ, R136 ;  /* 0x000000ffff937224 */ /* 0x000fe200078e0088 */
[----:B------:R-:W4:Y:S01]  /*3750*/  @P3 LDG.E.128 R148, desc[UR6][R30.64] ;  /* 0x000000061e943981 */ /* 0x000f22000c1e1d00 */
[----:B------:R-:W-:Y:S01]  /*3760*/  @P0 IMAD.WIDE.U32 R24, R3, 0x20, R24 ;  /* 0x0000002003180825 */ /* 0x000fe200078e0018 */
[----:B------:R-:W-:-:S02]  /*3770*/  MOV R136, R13 ;  /* 0x0000000d00887202 */ /* 0x000fc40000000f00 */
[----:B------:R-:W5:Y:S01]  /*3780*/  @P3 LD.E.128 R76, desc[UR6][R18.64] ;  /* 0x00000006124c3980 */ /* 0x000f62000c101d00 */
[----:B------:R-:W-:Y:S02]  /*3790*/  IMAD.MOV.U32 R137, RZ, RZ, R0 ;  /* 0x000000ffff897224 */ /* 0x000fe400078e0000 */
[C---:B------:R-:W-:Y:S01]  /*37a0*/  @P0 IMAD.WIDE.U32 R22, R3.reuse, 0x20, R22 ;  /* 0x0000002003160825 */ /* 0x040fe200078e0016 */
[----:B------:R-:W4:Y:S04]  /*37b0*/  @P0 LDG.E.128 R128, desc[UR6][R24.64+0x10] ;  /* 0x0000100618800981 */ /* 0x000f28000c1e1d00 */
[----:B------:R-:W4:Y:S01]  /*37c0*/  @P0 LDG.E.128 R132, desc[UR6][R24.64] ;  /* 0x0000000618840981 */ /* 0x000f22000c1e1d00 */
[C---:B------:R-:W-:Y:S01]  /*37d0*/  @P0 IMAD.WIDE.U32 R32, R3.reuse, 0x20, R32 ;  /* 0x0000002003200825 */ /* 0x040fe200078e0020 */
[----:B------:R-:W-:-:S02]  /*37e0*/  @P0 IADD3 R3, PT, PT, R3, 0x20, RZ ;  /* 0x0000002003030810 */ /* 0x000fc40007ffe0ff */
[----:B------:R-:W4:Y:S03]  /*37f0*/  @P3 LDG.E.128 R144, desc[UR6][R30.64+0x10] ;  /* 0x000010061e903981 */ /* 0x000f26000c1e1d00 */
[C---:B0-----:R-:W-:Y:S01]  /*3800*/  @P1 IMAD.WIDE.U32 R26, R3.reuse, 0x20, R26 ;  /* 0x00000020031a1825 */ /* 0x041fe200078e001a */
[----:B------:R-:W5:Y:S03]  /*3810*/  @P3 LD.E.128 R72, desc[UR6][R18.64+0x10] ;  /* 0x0000100612483980 */ /* 0x000f66000c101d00 */
[C---:B------:R-:W-:Y:S01]  /*3820*/  @P1 IMAD.WIDE.U32 R28, R3.reuse, 0x20, R28 ;  /* 0x00000020031c1825 */ /* 0x040fe200078e001c */
[----:B------:R-:W5:Y:S04]  /*3830*/  @P0 LD.E.128 R68, desc[UR6][R32.64] ;  /* 0x0000000620440980 */ /* 0x000f68000c101d00 */
[----:B------:R-:W4:Y:S04]  /*3840*/  @P1 LDG.E.128 R116, desc[UR6][R28.64] ;  /* 0x000000061c741981 */ /* 0x000f28000c1e1d00 */
[----:B------:R-:W5:Y:S04]  /*3850*/  @P0 LD.E.128 R64, desc[UR6][R32.64+0x10] ;  /* 0x0000100620400980 */ /* 0x000f68000c101d00 */
[----:B------:R-:W4:Y:S04]  /*3860*/  @P0 LDG.E.128 R136, desc[UR6][R22.64+0x10] ;  /* 0x0000100616880981 */ /* 0x000f28000c1e1d00 */
[----:B---3--:R-:W3:Y:S04]  /*3870*/  @P0 LDG.E.128 R140, desc[UR6][R22.64] ;  /* 0x00000006168c0981 */ /* 0x008ee8000c1e1d00 */
[----:B------:R-:W3:Y:S04]  /*3880*/  @P1 LDG.E.128 R124, desc[UR6][R26.64] ;  /* 0x000000061a7c1981 */ /* 0x000ee8000c1e1d00 */
[----:B--2---:R0:W2:Y:S04]  /*3890*/  @P1 LDG.E.128 R120, desc[UR6][R26.64+0x10] ;  /* 0x000010061a781981 */ /* 0x0040a8000c1e1d00 */
[----:B----4-:R4:W2:Y:S04]  /*38a0*/  @P1 LDG.E.128 R112, desc[UR6][R28.64+0x10] ;  /* 0x000010061c701981 */ /* 0x0108a8000c1e1d00 */
[----:B------:R0:W-:Y:S04]  /*38b0*/  @P0 STL.64 [R1+0x60], R128 ;  /* 0x0000608001000387 */ /* 0x0001e80000100a00 */
[----:B------:R0:W-:Y:S04]  /*38c0*/  @P0 STL.64 [R1+0x68], R130 ;  /* 0x0000688201000387 */ /* 0x0001e80000100a00 */
[----:B------:R0:W-:Y:S04]  /*38d0*/  @P0 STL.64 [R1+0x70], R132 ;  /* 0x0000708401000387 */ /* 0x0001e80000100a00 */
[----:B------:R0:W-:Y:S01]  /*38e0*/  @P0 STL.64 [R1+0x78], R134 ;  /* 0x0000788601000387 */ /* 0x0001e20000100a00 */
[----:B-1----:R-:W-:Y:S01]  /*38f0*/  @P1 IMAD.WIDE.U32 R34, R3, 0x20, R34 ;  /* 0x0000002003221825 */ /* 0x002fe200078e0022 */
[----:B------:R-:W-:-:S02]  /*3900*/  CS2R R218, SRZ ;  /* 0x0000000000da7805 */ /* 0x000fc4000001ff00 */
[----:B------:R-:W-:Y:S02]  /*3910*/  CS2R R216, SRZ ;  /* 0x0000000000d87805 */ /* 0x000fe4000001ff00 */
[----:B------:R-:W-:Y:S02]  /*3920*/  CS2R R214, SRZ ;  /* 0x0000000000d67805 */ /* 0x000fe4000001ff00 */
[----:B------:R-:W-:Y:S01]  /*3930*/  CS2R R212, SRZ ;  /* 0x0000000000d47805 */ /* 0x000fe2000001ff00 */
[----:B------:R-:W5:Y:S01]  /*3940*/  @P1 LD.E.128 R60, desc[UR6][R34.64] ;  /* 0x00000006223c1980 */ /* 0x000f62000c101d00 */
[----:B------:R-:W-:Y:S02]  /*3950*/  CS2R R210, SRZ ;  /* 0x0000000000d27805 */ /* 0x000fe4000001ff00 */
[----:B------:R-:W-:Y:S02]  /*3960*/  CS2R R208, SRZ ;  /* 0x0000000000d07805 */ /* 0x000fe4000001ff00 */
[----:B------:R-:W-:Y:S01]  /*3970*/  CS2R R206, SRZ ;  /* 0x0000000000ce7805 */ /* 0x000fe2000001ff00 */
[----:B------:R1:W5:Y:S01]  /*3980*/  @P1 LD.E.128 R56, desc[UR6][R34.64+0x10] ;  /* 0x0000100622381980 */ /* 0x000362000c101d00 */
[----:B------:R-:W-:-:S02]  /*3990*/  CS2R R204, SRZ ;  /* 0x0000000000cc7805 */ /* 0x000fc4000001ff00 */
[----:B------:R-:W-:Y:S02]  /*39a0*/  CS2R R198, SRZ ;  /* 0x0000000000c67805 */ /* 0x000fe4000001ff00 */
[----:B------:R-:W-:Y:S02]  /*39b0*/  CS2R R196, SRZ ;  /* 0x0000000000c47805 */ /* 0x000fe4000001ff00 */
[----:B------:R-:W-:Y:S02]  /*39c0*/  CS2R R194, SRZ ;  /* 0x0000000000c27805 */ /* 0x000fe4000001ff00 */
[----:B------:R-:W-:Y:S02]  /*39d0*/  CS2R R192, SRZ ;  /* 0x0000000000c07805 */ /* 0x000fe4000001ff00 */
[----:B0-----:R-:W-:Y:S02]  /*39e0*/  CS2R R26, SRZ ;  /* 0x00000000001a7805 */ /* 0x001fe4000001ff00 */
[----:B------:R-:W-:-:S02]  /*39f0*/  CS2R R24, SRZ ;  /* 0x0000000000187805 */ /* 0x000fc4000001ff00 */
[----:B------:R-:W-:Y:S02]  /*3a00*/  CS2R R30, SRZ ;  /* 0x00000000001e7805 */ /* 0x000fe4000001ff00 */
[----:B----4-:R-:W-:Y:S02]  /*3a10*/  CS2R R28, SRZ ;  /* 0x00000000001c7805 */ /* 0x010fe4000001ff00 */
        /* <DEDUP_REMOVED lines=12> */
[----:B------:R-:W-:Y:S01]  /*3ae0*/  @P1 VIADD R3, R3, 0x20 ;  /* 0x0000002003031836 */ /* 0x000fe20000000000 */
        /* <DEDUP_REMOVED lines=27> */
[----:B-1----:R-:W-:-:S03]  /*3ca0*/  IMAD.WIDE.U32 R14, R3, 0x20, R14 ;  /* 0x00000020030e7825 */ /* 0x002fc600078e000e */
[----:B------:R-:W4:Y:S04]  /*3cb0*/  LDG.E.128 R16, desc[UR6][R4.64+0x10] ;  /* 0x0000100604107981 */ /* 0x000f28000c1e1d00 */
[----:B------:R1:W5:Y:S01]  /*3cc0*/  LD.E.128 R220, desc[UR6][R14.64] ;  /* 0x000000060edc7980 */ /* 0x000362000c101d00 */
[----:B--2---:R-:W-:-:S03]  /*3cd0*/  IMAD.WIDE.U32 R8, R3, 0x20, R8 ;  /* 0x0000002003087825 */ /* 0x004fc600078e0008 */
[----:B------:R1:W5:Y:S04]  /*3ce0*/  LD.E.128 R224, desc[UR6][R14.64+0x10] ;  /* 0x000010060ee07980 */ /* 0x000368000c101d00 */
        /* <DEDUP_REMOVED lines=32> */
[----:B---3--:R0:W-:Y:S04]  /*3ef0*/  STL.64 [R1+0x10], R24 ;  /* 0x0000101801007387 */ /* 0x0081e80000100a00 */
[----:B------:R2:W-:Y:S04]  /*3f00*/  STL.64 [R1+0x18], R26 ;  /* 0x0000181a01007387 */ /* 0x0005e80000100a00 */
[----:B----4-:R1:W-:Y:S04]  /*3f10*/  STL.64 [R1], R16 ;  /* 0x0000001001007387 */ /* 0x0103e80000100a00 */
[----:B------:R1:W-:Y:S01]  /*3f20*/  STL.64 [R1+0x8], R18 ;  /* 0x0000081201007387 */ /* 0x0003e20000100a00 */
[----:B0-----:R-:W-:-:S02]  /*3f30*/  CS2R R24, SRZ ;  /* 0x0000000000187805 */ /* 0x001fc4000001ff00 */
[----:B--2---:R-:W-:Y:S01]  /*3f40*/  CS2R R26, SRZ ;  /* 0x00000000001a7805 */ /* 0x004fe2000001ff00 */
[----:B------:R-:W-:Y:S06]  /*3f50*/  BRA `(.L_x_17627) ;  /* 0x00000050003c7947 */ /* 0x000fec0003800000 */
.L_x_17625:
        /* <DEDUP_REMOVED lines=47> */
[----:B---3--:R-:W-:Y:S01]  /*4250*/  IMAD.MOV.U32 R136, RZ, RZ, R135 ;  /* 0x000000ffff887224 */ /* 0x008fe200078e0087 */
[----:B----4-:R-:W-:Y:S01]  /*4260*/  MOV R137, R134 ;  /* 0x0000008600897202 */ /* 0x010fe20000000f00 */
        /* <DEDUP_REMOVED lines=8> */
[----:B------:R-:W3:Y:S04]  /*42f0*/  LDL R19, [R1+0x188] ;  /* 0x0001880001137983 */ /* 0x000ee80000100800 */
[----:B------:R-:W4:Y:S01]  /*4300*/  LDL R18, [R1+0x18c] ;  /* 0x00018c0001127983 */ /* 0x000f220000100800 */
[----:B--2---:R-:W-:Y:S02]  /*4310*/  IMAD.MOV.U32 R138, RZ, RZ, R133 ;  /* 0x000000ffff8a7224 */ /* 0x004fe400078e0085 */
[----:B------:R-:W-:-:S06]  /*4320*/  IMAD.MOV.U32 R139, RZ, RZ, R132 ;  /* 0x000000ffff8b7224 */ /* 0x000fcc00078e0084 */
        /* <DEDUP_REMOVED lines=15> */
[----:B------:R-:W2:Y:S01]  /*4420*/  LDL R0, [R1+0x124] ;  /* 0x0001240001007983 */ /* 0x000ea20000100800 */
[----:B------:R-:W-:Y:S02]  /*4430*/  IMAD.MOV.U32 R135, RZ, RZ, R129 ;  /* 0x000000ffff877224 */ /* 0x000fe400078e0081 */
[----:B------:R-:W-:Y:S01]  /*4440*/  IMAD.MOV.U32 R134, RZ, RZ, R128 ;  /* 0x000000ffff867224 */ /* 0x000fe200078e0080 */
[----:B------:R-:W2:Y:S01]  /*4450*/  LDL R13, [R1+0x120] ;  /* 0x00012000010d7983 */ /* 0x000ea20000100800 */
[----:B------:R-:W-:-:S02]  /*4460*/  IMAD.MOV.U32 R129, RZ, RZ, R121 ;  /* 0x000000ffff817224 */ /* 0x000fc400078e0079 */
[----:B------:R-:W-:Y:S01]  /*4470*/  IMAD.MOV.U32 R128, RZ, RZ, R120 ;  /* 0x000000ffff807224 */ /* 0x000fe200078e0078 */
[----:B---3--:R-:W-:Y:S01]  /*4480*/  MOV R125, R19 ;  /* 0x00000013007d7202 */ /* 0x008fe20000000f00 */
[----:B----4-:R-:W-:Y:S02]  /*4490*/  IMAD.MOV.U32 R124, RZ, RZ, R18 ;  /* 0x000000ffff7c7224 */ /* 0x010fe400078e0012 */
[----:B-1----:R-:W-:Y:S02]  /*44a0*/  @P1 IMAD.WIDE.U32 R18, R3, 0x20, R8 ;  /* 0x0000002003121825 */ /* 0x002fe400078e0008 */
[----:B------:R-:W1:Y:S03]  /*44b0*/  LDC.64 R8, c[0x0][0x3d0] ;  /* 0x0000f400ff087b82 */ /* 0x000e660000000a00 */
[----:B------:R-:W3:Y:S04]  /*44c0*/  @P1 LDG.E.128 R140, desc[UR6][R18.64] ;  /* 0x00000006128c1981 */ /* 0x000ee8000c1e1d00 */
[----:B--2---:R2:W-:Y:S04]  /*44d0*/  @P1 STL.64 [R1+0x1c0], R136 ;  /* 0x0001c08801001387 */ /* 0x0045e80000100a00 */
[----:B------:R-:W-:Y:S04]  /*44e0*/  @P1 STL.64 [R1+0x1c8], R138 ;  /* 0x0001c88a01001387 */ /* 0x000fe80000100a00 */
[----:B------:R-:W4:Y:S04]  /*44f0*/  LDL R121, [R1+0x178] ;  /* 0x0001780001797983 */ /* 0x000f280000100800 */
[----:B------:R-:W4:Y:S01]  /*4500*/  LDL R120, [R1+0x17c] ;  /* 0x00017c0001787983 */ /* 0x000f220000100800 */
[----:B--2---:R-:W-:Y:S01]  /*4510*/  IMAD.MOV.U32 R137, RZ, RZ, R131 ;  /* 0x000000ffff897224 */ /* 0x004fe200078e0083 */
[----:B------:R-:W-:Y:S01]  /*4520*/  MOV R136, R130 ;  /* 0x0000008200887202 */ /* 0x000fe20000000f00 */
[----:B------:R-:W-:Y:S01]  /*4530*/  IMAD.MOV.U32 R131, RZ, RZ, R123 ;  /* 0x000000ffff837224 */ /* 0x000fe200078e007b */
[----:B------:R-:W-:Y:S01]  /*4540*/  MOV R130, R122 ;  /* 0x0000007a00827202 */ /* 0x000fe20000000f00 */
[----:B------:R-:W2:Y:S04]  /*4550*/  LDL R123, [R1+0x170] ;  /* 0x00017000017b7983 */ /* 0x000ea80000100800 */
[----:B------:R-:W2:Y:S04]  /*4560*/  LDL R122, [R1+0x174] ;  /* 0x00017400017a7983 */ /* 0x000ea80000100800 */
[----:B---3--:R3:W-:Y:S04]  /*4570*/  @P1 STL.64 [R1+0x1b0], R140 ;  /* 0x0001b08c01001387 */ /* 0x0087e80000100a00 */
[----:B------:R0:W-:Y:S01]  /*4580*/  @P1 STL.64 [R1+0x1b8], R142 ;  /* 0x0001b88e01001387 */ /* 0x0001e20000100a00 */
[----:B---3--:R-:W-:Y:S01]  /*4590*/  IMAD.MOV.U32 R140, RZ, RZ, R137 ;  /* 0x000000ffff8c7224 */ /* 0x008fe200078e0089 */
[----:B------:R-:W-:Y:S01]  /*45a0*/  MOV R141, R136 ;  /* 0x00000088008d7202 */ /* 0x000fe20000000f00 */
[----:B0-----:R-:W-:-:S02]  /*45b0*/  IMAD.MOV.U32 R142, RZ, RZ, R135 ;  /* 0x000000ffff8e7224 */ /* 0x001fc400078e0087 */
[----:B------:R-:W-:Y:S01]  /*45c0*/  IMAD.MOV.U32 R143, RZ, RZ, R134 ;  /* 0x000000ffff8f7224 */ /* 0x000fe200078e0086 */
[----:B------:R-:W-:Y:S01]  /*45d0*/  MOV R134, R130 ;  /* 0x0000008200867202 */ /* 0x000fe20000000f00 */
[----:B------:R-:W-:Y:S01]  /*45e0*/  IMAD.MOV.U32 R135, RZ, RZ, R131 ;  /* 0x000000ffff877224 */ /* 0x000fe200078e0083 */
[----:B------:R-:W-:Y:S01]  /*45f0*/  MOV R131, R125 ;  /* 0x0000007d00837202 */ /* 0x000fe20000000f00 */
[----:B------:R-:W-:Y:S02]  /*4600*/  IMAD.MOV.U32 R130, RZ, RZ, R124 ;  /* 0x000000ffff827224 */ /* 0x000fe400078e007c */
[----:B------:R-:W3:Y:S01]  /*4610*/  @P1 LDG.E.128 R140, desc[UR6][R18.64+0x10] ;  /* 0x00001006128c1981 */ /* 0x000ee2000c1e1d00 */
[----:B----4-:R-:W-:Y:S02]  /*4620*/  IMAD.MOV.U32 R125, RZ, RZ, R121 ;  /* 0x000000ffff7d7224 */ /* 0x010fe400078e0079 */
[----:B------:R-:W-:Y:S01]  /*4630*/  IMAD.MOV.U32 R124, RZ, RZ, R120 ;  /* 0x000000ffff7c7224 */ /* 0x000fe200078e0078 */
[----:B------:R-:W-:Y:S01]  /*4640*/  MOV R120, R22 ;  /* 0x0000001600787202 */ /* 0x000fe20000000f00 */
[----:B------:R-:W-:Y:S01]  /*4650*/  IMAD.MOV.U32 R121, RZ, RZ, R23 ;  /* 0x000000ffff797224 */ /* 0x000fe200078e0017 */
[----:B------:R-:W4:Y:S04]  /*4660*/  LDL R22, [R1+0x108] ;  /* 0x0001080001167983 */ /* 0x000f280000100800 */
[----:B------:R-:W4:Y:S01]  /*4670*/  LDL R23, [R1+0x104] ;  /* 0x0001040001177983 */ /* 0x000f220000100800 */
[----:B------:R-:W-:Y:S01]  /*4680*/  MOV R137, R133 ;  /* 0x0000008500897202 */ /* 0x000fe20000000f00 */
[----:B------:R-:W-:-:S02]  /*4690*/  IMAD.MOV.U32 R136, RZ, RZ, R132 ;  /* 0x000000ffff887224 */ /* 0x000fc400078e0084 */
[----:B------:R-:W-:Y:S02]  /*46a0*/  IMAD.MOV.U32 R133, RZ, RZ, R129 ;  /* 0x000000ffff857224 */ /* 0x000fe400078e0081 */
[----:B------:R-:W-:Y:S01]  /*46b0*/  IMAD.MOV.U32 R132, RZ, RZ, R128 ;  /* 0x000000ffff847224 */ /* 0x000fe200078e0080 */
[----:B--2---:R-:W-:Y:S01]  /*46c0*/  MOV R128, R122 ;  /* 0x0000007a00807202 */ /* 0x004fe20000000f00 */
[----:B------:R-:W-:Y:S01]  /*46d0*/  IMAD.MOV.U32 R129, RZ, RZ, R123 ;  /* 0x000000ffff817224 */ /* 0x000fe200078e007b */
[----:B------:R-:W-:Y:S01]  /*46e0*/  MOV R123, R119 ;  /* 0x00000077007b7202 */ /* 0x000fe20000000f00 */
[----:B------:R-:W-:Y:S01]  /*46f0*/  IMAD.MOV.U32 R122, RZ, RZ, R118 ;  /* 0x000000ffff7a7224 */ /* 0x000fe200078e0076 */
[----:B------:R-:W2:Y:S01]  /*4700*/  LDL R119, [R1+0x10c] ;  /* 0x00010c0001777983 */ /* 0x000ea20000100800 */
[----:B------:R-:W-:-:S03]  /*4710*/  ISETP.GE.U32.AND P0, PT, R12, 0x40, PT ;  /* 0x000000400c00780c */ /* 0x000fc60003f06070 */
[----:B------:R-:W2:Y:S01]  /*4720*/  LDL R118, [R1+0x100] ;  /* 0x0001000001767983 */ /* 0x000ea20000100800 */
[----:B------:R-:W-:Y:S01]  /*4730*/  @P1 IMAD.WIDE.U32 R14, R3, 0x20, R14 ;  /* 0x00000020030e1825 */ /* 0x000fe200078e000e */
[----:B------:R-:W-:Y:S02]  /*4740*/  MOV R138, R132 ;  /* 0x00000084008a7202 */ /* 0x000fe40000000f00 */
[----:B---3--:R-:W-:Y:S04]  /*4750*/  @P1 STL.64 [R1+0x1a0], R140 ;  /* 0x0001a08c01001387 */ /* 0x008fe80000100a00 */
[----:B------:R0:W-:Y:S01]  /*4760*/  @P1 STL.64 [R1+0x1a8], R142 ;  /* 0x0001a88e01001387 */ /* 0x0001e20000100a00 */
[----:B------:R-:W-:-:S03]  /*4770*/  IMAD.MOV.U32 R139, RZ, RZ, R133 ;  /* 0x000000ffff8b7224 */ /* 0x000fc600078e0085 */
[----:B------:R-:W5:Y:S04]  /*4780*/  @P1 LD.E.128 R52, desc[UR6][R14.64] ;  /* 0x000000060e341980 */ /* 0x000f68000c101d00 */
[----:B------:R3:W5:Y:S01]  /*4790*/  @P1 LD.E.128 R48, desc[UR6][R14.64+0x10] ;  /* 0x000010060e301980 */ /* 0x000762000c101d00 */
[----:B0-----:R-:W-:Y:S01]  /*47a0*/  MOV R142, R135 ;  /* 0x00000087008e7202 */ /* 0x001fe20000000f00 */
[----:B------:R-:W-:Y:S01]  /*47b0*/  IMAD.MOV.U32 R143, RZ, RZ, R134 ;  /* 0x000000ffff8f7224 */ /* 0x000fe200078e0086 */
[----:B------:R-:W-:Y:S01]  /*47c0*/  MOV R135, R129 ;  /* 0x0000008100877202 */ /* 0x000fe20000000f00 */
[----:B------:R-:W-:Y:S01]  /*47d0*/  IMAD.MOV.U32 R134, RZ, RZ, R128 ;  /* 0x000000ffff867224 */ /* 0x000fe200078e0080 */
[----:B------:R-:W-:Y:S01]  /*47e0*/  MOV R129, R121 ;  /* 0x0000007900817202 */ /* 0x000fe20000000f00 */
[----:B------:R-:W-:Y:S01]  /*47f0*/  IMAD.MOV.U32 R128, RZ, RZ, R120 ;  /* 0x000000ffff807224 */ /* 0x000fe200078e0078 */
[----:B----4-:R-:W-:Y:S01]  /*4800*/  MOV R120, R22 ;  /* 0x0000001600787202 */ /* 0x010fe20000000f00 */
[----:B------:R-:W-:Y:S01]  /*4810*/  IMAD.MOV.U32 R121, RZ, RZ, R23 ;  /* 0x000000ffff797224 */ /* 0x000fe200078e0017 */
[----:B------:R-:W-:Y:S01]  /*4820*/  MOV R132, R124 ;  /* 0x0000007c00847202 */ /* 0x000fe20000000f00 */
[C---:B------:R-:W-:Y:S01]  /*4830*/  @P1 IMAD.WIDE.U32 R22, R3.reuse, 0x20, R4 ;  /* 0x0000002003161825 */ /* 0x040fe200078e0004 */
[----:B------:R-:W-:Y:S01]  /*4840*/  @P1 LOP3.LUT R3, R3, 0x20, RZ, 0xfc, !PT ;  /* 0x0000002003031812 */ /* 0x000fe200078efcff */
[----:B------:R-:W4:Y:S01]  /*4850*/  LDL R124, [R1+0x114] ;  /* 0x00011400017c7983 */ /* 0x000f220000100800 */
[----:B---3--:R-:W0:Y:S01]  /*4860*/  LDC.64 R14, c[0x0][0x3d8] ;  /* 0x0000f600ff0e7b82 */ /* 0x008e220000000a00 */
[----:B------:R-:W-:-:S02]  /*4870*/  IMAD.MOV.U32 R140, RZ, RZ, R137 ;  /* 0x000000ffff8c7224 */ /* 0x000fc400078e0089 */
[----:B------:R-:W-:Y:S01]  /*4880*/  IMAD.MOV.U32 R141, RZ, RZ, R136 ;  /* 0x000000ffff8d7224 */ /* 0x000fe200078e0088 */
[----:B------:R-:W5:Y:S01]  /*4890*/  @P1 LD.E.128 R108, desc[UR6][R22.64] ;  /* 0x00000006166c1980 */ /* 0x000f62000c101d00 */
[----:B-1----:R-:W-:-:S03]  /*48a0*/  @P0 IMAD.WIDE.U32 R16, R3, 0x20, R8 ;  /* 0x0000002003100825 */ /* 0x002fc600078e0008 */
[----:B------:R0:W5:Y:S01]  /*48b0*/  @P1 LD.E.128 R104, desc[UR6][R22.64+0x10] ;  /* 0x0000100616681980 */ /* 0x000162000c101d00 */
[----:B------:R-:W-:Y:S01]  /*48c0*/  IMAD.MOV.U32 R137, RZ, RZ, R131 ;  /* 0x000000ffff897224 */ /* 0x000fe200078e0083 */
[----:B------:R-:W1:Y:S02]  /*48d0*/  @P0 LDC.64 R4, c[0x0][0x438] ;  /* 0x00010e00ff040b82 */ /* 0x000e640000000a00 */
[----:B------:R-:W3:Y:S01]  /*48e0*/  @P0 LDG.E.128 R140, desc[UR6][R16.64] ;  /* 0x00000006108c0981 */ /* 0x000ee2000c1e1d00 */
[----:B------:R-:W-:Y:S02]  /*48f0*/  IMAD.MOV.U32 R136, RZ, RZ, R130 ;  /* 0x000000ffff887224 */ /* 0x000fe400078e0082 */
[----:B------:R-:W-:Y:S02]  /*4900*/  IMAD.MOV.U32 R133, RZ, RZ, R125 ;  /* 0x000000ffff857224 */ /* 0x000fe400078e007d */
[----:B------:R-:W-:Y:S01]  /*4910*/  IMAD.MOV.U32 R131, RZ, RZ, R123 ;  /* 0x000000ffff837224 */ /* 0x000fe200078e007b */
[----:B------:R-:W2:Y:S01]  /*4920*/  LDL R125, [R1+0x110] ;  /* 0x00011000017d7983 */ /* 0x000ea20000100800 */
[----:B------:R-:W-:Y:S01]  /*4930*/  IMAD.MOV.U32 R130, RZ, RZ, R122 ;  /* 0x000000ffff827224 */ /* 0x000fe200078e007a */
[----:B------:R-:W4:Y:S02]  /*4940*/  @P0 LDC.64 R8, c[0x0][0x440] ;  /* 0x00011000ff080b82 */ /* 0x000f240000000a00 */
        /* <DEDUP_REMOVED lines=9> */
[----:B------:R-:W-:Y:S02]  /*49e0*/  IMAD.MOV.U32 R137, RZ, RZ, R133 ;  /* 0x000000ffff897224 */ /* 0x000fe400078e0085 */
[----:B------:R-:W-:Y:S01]  /*49f0*/  IMAD.MOV.U32 R136, RZ, RZ, R132 ;  /* 0x000000ffff887224 */ /* 0x000fe200078e0084 */
[----:B------:R-:W-:Y:S01]  /*4a00*/  MOV R132, R128 ;  /* 0x0000008000847202 */ /* 0x000fe20000000f00 */
[----:B------:R-:W-:Y:S01]  /*4a10*/  IMAD.MOV.U32 R133, RZ, RZ, R129 ;  /* 0x000000ffff857224 */ /* 0x000fe200078e0081 */
[----:B------:R-:W-:Y:S01]  /*4a20*/  MOV R129, R117 ;  /* 0x0000007500817202 */ /* 0x000fe20000000f00 */
[----:B------:R-:W-:Y:S02]  /*4a30*/  IMAD.MOV.U32 R128, RZ, RZ, R116 ;  /* 0x000000ffff807224 */ /* 0x000fe400078e0074 */
[----:B------:R-:W-:Y:S02]  /*4a40*/  IMAD.MOV.U32 R117, RZ, RZ, R113 ;  /* 0x000000ffff757224 */ /* 0x000fe400078e0071 */
        /* <DEDUP_REMOVED lines=11> */
[----:B------:R-:W2:Y:S04]  /*4b00*/  LDL R114, [R1+0xe0] ;  /* 0x0000e00001727983 */ /* 0x000ea80000100800 */
[----:B------:R-:W2:Y:S01]  /*4b10*/  LDL R115, [R1+0xec] ;  /* 0x0000ec0001737983 */ /* 0x000ea20000100800 */
[----:B------:R-:W-:Y:S01]  /*4b20*/  @P0 IMAD.WIDE.U32 R22, R3, 0x20, R14 ;  /* 0x0000002003160825 */ /* 0x000fe200078e000e */
[----:B------:R-:W-:Y:S01]  /*4b30*/  LOP3.LUT R10, R10, 0xfffffbff, RZ, 0xc0, !PT ;  /* 0xfffffbff0a0a7812 */ /* 0x000fe200078ec0ff */
[----:B------:R-:W0:Y:S01]  /*4b40*/  LDC.64 R14, c[0x0][0x3d8] ;  /* 0x0000f600ff0e7b82 */ /* 0x000e220000000a00 */
[----:B---3--:R3:W-:Y:S04]  /*4b50*/  @P0 STL.64 [R1+0x180], R140 ;  /* 0x0001808c01000387 */ /* 0x0087e80000100a00 */
[----:B------:R1:W-:Y:S01]  /*4b60*/  @P0 STL.64 [R1+0x188], R142 ;  /* 0x0001888e01000387 */ /* 0x0003e20000100a00 */
[----:B---3--:R-:W-:Y:S01]  /*4b70*/  MOV R140, R139 ;  /* 0x0000008b008c7202 */ /* 0x008fe20000000f00 */
[----:B------:R-:W-:-:S02]  /*4b80*/  IMAD.MOV.U32 R141, RZ, RZ, R138 ;  /* 0x000000ffff8d7224 */ /* 0x000fc400078e008a */
[----:B-1----:R-:W-:Y:S01]  /*4b90*/  IMAD.MOV.U32 R142, RZ, RZ, R137 ;  /* 0x000000ffff8e7224 */ /* 0x002fe200078e0089 */
[----:B------:R-:W-:Y:S01]  /*4ba0*/  MOV R143, R136 ;  /* 0x00000088008f7202 */ /* 0x000fe20000000f00 */
[----:B------:R-:W-:Y:S02]  /*4bb0*/  IMAD.MOV.U32 R138, RZ, RZ, R135 ;  /* 0x000000ffff8a7224 */ /* 0x000fe400078e0087 */
[----:B------:R-:W-:-:S03]  /*4bc0*/  IMAD.MOV.U32 R137, RZ, RZ, R134 ;  /* 0x000000ffff897224 */ /* 0x000fc600078e0086 */
[----:B------:R-:W3:Y:S01]  /*4bd0*/  @P0 LDG.E.128 R140, desc[UR6][R22.64] ;  /* 0x00000006168c0981 */ /* 0x000ee2000c1e1d00 */
[----:B------:R-:W-:Y:S01]  /*4be0*/  IMAD.MOV.U32 R134, RZ, RZ, R131 ;  /* 0x000000ffff867224 */ /* 0x000fe200078e0083 */
[----:B------:R-:W-:Y:S01]  /*4bf0*/  MOV R131, R116 ;  /* 0x0000007400837202 */ /* 0x000fe20000000f00 */
[----:B------:R-:W-:Y:S02]  /*4c00*/  IMAD.MOV.U32 R135, RZ, RZ, R128 ;  /* 0x000000ffff877224 */ /* 0x000fe400078e0080 */
[----:B------:R-:W-:Y:S02]  /*4c10*/  IMAD.MOV.U32 R128, RZ, RZ, R117 ;  /* 0x000000ffff807224 */ /* 0x000fe400078e0075 */
[----:B----4-:R-:W-:Y:S02]  /*4c20*/  IMAD.MOV.U32 R117, RZ, RZ, R113 ;  /* 0x000000ffff757224 */ /* 0x010fe400078e0071 */
[----:B--2---:R-:W-:Y:S01]  /*4c30*/  IMAD.MOV.U32 R116, RZ, RZ, R112 ;  /* 0x000000ffff747224 */ /* 0x004fe200078e0070 */
[----:B------:R-:W2:Y:S04]  /*4c40*/  LDL R113, [R1+0x138] ;  /* 0x0001380001717983 */ /* 0x000ea80000100800 */
[----:B------:R-:W4:Y:S01]  /*4c50*/  LDL R112, [R1+0x13c] ;  /* 0x00013c0001707983 */ /* 0x000f220000100800 */
[----:B------:R-:W-:Y:S01]  /*4c60*/  MOV R136, R133 ;  /* 0x0000008500887202 */ /* 0x000fe20000000f00 */
[----:B------:R-:W-:Y:S01]  /*4c70*/  IMAD.MOV.U32 R139, RZ, RZ, R132 ;  /* 0x000000ffff8b7224 */ /* 0x000fe200078e0084 */
[----:B------:R-:W-:Y:S01]  /*4c80*/  MOV R133, R130 ;  /* 0x0000008200857202 */ /* 0x000fe20000000f00 */
[----:B------:R-:W-:Y:S01]  /*4c90*/  IMAD.MOV.U32 R132, RZ, RZ, R129 ;  /* 0x000000ffff847224 */ /* 0x000fe200078e0081 */
[----:B------:R-:W-:Y:S01]  /*4ca0*/  MOV R130, R127 ;  /* 0x0000007f00827202 */ /* 0x000fe20000000f00 */
[----:B------:R-:W-:Y:S01]  /*4cb0*/  IMAD.MOV.U32 R129, RZ, RZ, R126 ;  /* 0x000000ffff817224 */ /* 0x000fe200078e007e */
[----:B------:R-:W2:Y:S04]  /*4cc0*/  LDL R127, [R1+0x130] ;  /* 0x00013000017f7983 */ /* 0x000ea80000100800 */
[----:B------:R-:W2:Y:S04]  /*4cd0*/  LDL R126, [R1+0x134] ;  /* 0x00013400017e7983 */ /* 0x000ea80000100800 */
[----:B---3--:R-:W-:Y:S04]  /*4ce0*/  @P0 STL.64 [R1+0x170], R140 ;  /* 0x0001708c01000387 */ /* 0x008fe80000100a00 */
[----:B------:R1:W-:Y:S02]  /*4cf0*/  @P0 STL.64 [R1+0x178], R142 ;  /* 0x0001788e01000387 */ /* 0x0003e40000100a00 */
[----:B-1----:R-:W-:Y:S01]  /*4d00*/  IMAD.MOV.U32 R142, RZ, RZ, R137 ;  /* 0x000000ffff8e7224 */ /* 0x002fe200078e0089 */
[----:B------:R-:W-:Y:S01]  /*4d10*/  MOV R143, R136 ;  /* 0x00000088008f7202 */ /* 0x000fe20000000f00 */
[----:B------:R-:W-:Y:S01]  /*4d20*/  IMAD.MOV.U32 R136, RZ, RZ, R132 ;  /* 0x000000ffff887224 */ /* 0x000fe200078e0084 */
[----:B------:R-:W-:Y:S01]  /*4d30*/  MOV R137, R133 ;  /* 0x0000008500897202 */ /* 0x000fe20000000f00 */
[----:B------:R-:W-:-:S02]  /*4d40*/  IMAD.MOV.U32 R133, RZ, RZ, R129 ;  /* 0x000000ffff857224 */ /* 0x000fc400078e0081 */
[----:B------:R-:W-:Y:S01]  /*4d50*/  IMAD.MOV.U32 R132, RZ, RZ, R128 ;  /* 0x000000ffff847224 */ /* 0x000fe200078e0080 */
[----:B----4-:R-:W-:Y:S01]  /*4d60*/  MOV R128, R112 ;  /* 0x0000007000807202 */ /* 0x010fe20000000f00 */
[----:B--2---:R-:W-:Y:S01]  /*4d70*/  IMAD.MOV.U32 R129, RZ, RZ, R113 ;  /* 0x000000ffff817224 */ /* 0x004fe200078e0071 */
[----:B------:R-:W2:Y:S04]  /*4d80*/  LDL R112, [R1+0x12c] ;  /* 0x00012c0001707983 */ /* 0x000ea80000100800 */
[----:B------:R-:W3:Y:S01]  /*4d90*/  LDL R113, [R1+0x128] ;  /* 0x0001280001717983 */ /* 0x000ee20000100800 */
[----:B------:R-:W-:Y:S02]  /*4da0*/  @P0 IMAD.WIDE.U32 R18, R3, 0x20, R4 ;  /* 0x0000002003120825 */ /* 0x000fe400078e0004 */
[----:B------:R-:W1:Y:S01]  /*4db0*/  LDC.64 R4, c[0x0][0x3d0] ;  /* 0x0000f400ff047b82 */ /* 0x000e620000000a00 */
[----:B------:R-:W-:Y:S01]  /*4dc0*/  MOV R140, R139 ;  /* 0x0000008b008c7202 */ /* 0x000fe20000000f00 */
[----:B------:R-:W-:Y:S01]  /*4dd0*/  IMAD.MOV.U32 R141, RZ, RZ, R138 ;  /* 0x000000ffff8d7224 */ /* 0x000fe200078e008a */
[----:B------:R-:W-:Y:S01]  /*4de0*/  @P1 LOP3.LUT R10, R10, 0x400, RZ, 0xfc, !PT ;  /* 0x000004000a0a1812 */ /* 0x000fe200078efcff */
[----:B------:R-:W-:Y:S01]  /*4df0*/  IMAD.MOV.U32 R139, RZ, RZ, R135 ;  /* 0x000000ffff8b7224 */ /* 0x000fe200078e0087 */
[----:B------:R-:W-:Y:S01]  /*4e00*/  ISETP.GE.U32.AND P1, PT, R12, 0x60, PT ;  /* 0x000000600c00780c */ /* 0x000fe20003f26070 */
[----:B------:R-:W-:Y:S01]  /*4e10*/  IMAD.MOV.U32 R138, RZ, RZ, R134 ;  /* 0x000000ffff8a7224 */ /* 0x000fe200078e0086 */
[----:B------:R-:W-:Y:S01]  /*4e20*/  MOV R134, R130 ;  /* 0x0000008200867202 */ /* 0x000fe20000000f00 */
[----:B------:R-:W-:Y:S01]  /*4e30*/  IMAD.MOV.U32 R135, RZ, RZ, R131 ;  /* 0x000000ffff877224 */ /* 0x000fe200078e0083 */
[----:B------:R-:W-:Y:S01]  /*4e40*/  MOV R131, R127 ;  /* 0x0000007f00837202 */ /* 0x000fe20000000f00 */
[----:B------:R-:W-:Y:S01]  /*4e50*/  IMAD.MOV.U32 R130, RZ, RZ, R126 ;  /* 0x000000ffff827224 */ /* 0x000fe200078e007e */
[----:B------:R-:W-:Y:S01]  /*4e60*/  MOV R147, R136 ;  /* 0x0000008800937202 */ /* 0x000fe20000000f00 */
[----:B------:R-:W-:Y:S01]  /*4e70*/  IMAD.MOV.U32 R146, RZ, RZ, R137 ;  /* 0x000000ffff927224 */ /* 0x000fe200078e0089 */
[----:B------:R0:W4:Y:S01]  /*4e80*/  @P0 LDG.E.128 R140, desc[UR6][R22.64+0x10] ;  /* 0x00001006168c0981 */ /* 0x000122000c1e1d00 */
[----:B------:R-:W-:Y:S01]  /*4e90*/  IMAD.MOV.U32 R137, RZ, RZ, R131 ;  /* 0x000000ffff897224 */ /* 0x000fe200078e0083 */
[----:B------:R-:W-:Y:S01]  /*4ea0*/  MOV R136, R130 ;  /* 0x0000008200887202 */ /* 0x000fe20000000f00 */
[----:B------:R-:W-:Y:S01]  /*4eb0*/  IMAD.MOV.U32 R145, RZ, RZ, R138 ;  /* 0x000000ffff917224 */ /* 0x000fe200078e008a */
[----:B------:R-:W-:Y:S01]  /*4ec0*/  MOV R144, R139 ;  /* 0x0000008b00907202 */ /* 0x000fe20000000f00 */
[----:B------:R-:W5:Y:S04]  /*4ed0*/  @P0 LD.E.128 R44, desc[UR6][R18.64] ;  /* 0x00000006122c0980 */ /* 0x000f68000c101d00 */
[----:B------:R4:W5:Y:S01]  /*4ee0*/  @P0 LD.E.128 R40, desc[UR6][R18.64+0x10] ;  /* 0x0000100612280980 */ /* 0x000962000c101d00 */
[----:B--2---:R-:W-:Y:S01]  /*4ef0*/  MOV R130, R112 ;  /* 0x0000007000827202 */ /* 0x004fe20000000f00 */
[----:B---3--:R-:W-:-:S02]  /*4f00*/  IMAD.MOV.U32 R131, RZ, RZ, R113 ;  /* 0x000000ffff837224 */ /* 0x008fc400078e0071 */
[----:B------:R-:W-:-:S04]  /*4f10*/  @P0 IMAD.WIDE.U32 R112, R3, 0x20, R8 ;  /* 0x0000002003700825 */ /* 0x000fc800078e0008 */
[----:B------:R-:W-:Y:S02]  /*4f20*/  IMAD.MOV.U32 R127, RZ, RZ, R13 ;  /* 0x000000ffff7f7224 */ /* 0x000fe400078e000d */
[----:B------:R-:W-:Y:S01]  /*4f30*/  IMAD.MOV.U32 R126, RZ, RZ, R0 ;  /* 0x000000ffff7e7224 */ /* 0x000fe200078e0000 */
[----:B------:R-:W2:Y:S01]  /*4f40*/  LDL R13, [R1+0xc0] ;  /* 0x0000c000010d7983 */ /* 0x000ea20000100800 */
[----:B------:R-:W-:Y:S01]  /*4f50*/  @P0 VIADD R3, R3, 0x20 ;  /* 0x0000002003030836 */ /* 0x000fe20000000000 */
[----:B------:R-:W-:Y:S01]  /*4f60*/  MOV R139, R133 ;  /* 0x00000085008b7202 */ /* 0x000fe20000000f00 */
[----:B------:R-:W-:Y:S01]  /*4f70*/  IMAD.MOV.U32 R138, RZ, RZ, R132 ;  /* 0x000000ffff8a7224 */ /* 0x000fe200078e0084 */
[----:B------:R-:W3:Y:S01]  /*4f80*/  LDL R0, [R1+0xc4] ;  /* 0x0000c40001007983 */ /* 0x000ee20000100800 */
[----:B-1----:R-:W-:Y:S01]  /*4f90*/  @P1 IMAD.WIDE.U32 R16, R3, 0x20, R4 ;  /* 0x0000002003101825 */ /* 0x002fe200078e0004 */
[----:B------:R-:W-:Y:S01]  /*4fa0*/  MOV R133, R127 ;  /* 0x0000007f00857202 */ /* 0x000fe20000000f00 */
[----:B------:R-:W1:Y:S01]  /*4fb0*/  @P1 LDC.64 R8, c[0x0][0x438] ;  /* 0x00010e00ff081b82 */ /* 0x000e620000000a00 */
[----:B------:R-:W5:Y:S04]  /*4fc0*/  @P0 LD.E.128 R100, desc[UR6][R112.64] ;  /* 0x0000000670640980 */ /* 0x000f68000c101d00 */
[----:B------:R-:W2:Y:S01]  /*4fd0*/  @P1 LDG.E.128 R144, desc[UR6][R16.64] ;  /* 0x0000000610901981 */ /* 0x000ea2000c1e1d00 */
[----:B------:R-:W-:-:S02]  /*4fe0*/  IMAD.MOV.U32 R132, RZ, RZ, R126 ;  /* 0x000000ffff847224 */ /* 0x000fc400078e007e */
[----:B0-----:R-:W-:Y:S01]  /*4ff0*/  @P1 IMAD.WIDE.U32 R22, R3, 0x20, R14 ;  /* 0x0000002003161825 */ /* 0x001fe200078e000e */
[----:B----4-:R0:W-:Y:S01]  /*5000*/  @P0 STL.64 [R1+0x160], R140 ;  /* 0x0001608c01000387 */ /* 0x0101e20000100a00 */
[----:B------:R-:W4:Y:S03]  /*5010*/  @P1 LDC.64 R4, c[0x0][0x440] ;  /* 0x00011000ff041b82 */ /* 0x000f260000000a00 */
[----:B------:R-:W-:Y:S04]  /*5020*/  @P0 STL.64 [R1+0x168], R142 ;  /* 0x0001688e01000387 */ /* 0x000fe80000100a00 */
[----:B------:R-:W3:Y:S01]  /*5030*/  LDL R127, [R1+0xd8] ;  /* 0x0000d800017f7983 */ /* 0x000ee20000100800 */
[----:B------:R-:W3:Y:S01]  /*5040*/  LDC.64 R14, c[0x0][0x3d8] ;  /* 0x0000f600ff0e7b82 */ /* 0x000ee20000000a00 */
[----:B0-----:R-:W-:-:S02]  /*5050*/  IMAD.MOV.U32 R141, RZ, RZ, R135 ;  /* 0x000000ffff8d7224 */ /* 0x001fc400078e0087 */
[----:B------:R-:W3:Y:S01]  /*5060*/  LDL R126, [R1+0xdc] ;  /* 0x0000dc00017e7983 */ /* 0x000ee20000100800 */
[----:B------:R-:W-:Y:S02]  /*5070*/  IMAD.MOV.U32 R140, RZ, RZ, R134 ;  /* 0x000000ffff8c7224 */ /* 0x000fe400078e0086 */
[----:B------:R-:W-:Y:S01]  /*5080*/  IMAD.MOV.U32 R135, RZ, RZ, R129 ;  /* 0x000000ffff877224 */ /* 0x000fe200078e0081 */
[----:B------:R4:W5:Y:S01]  /*5090*/  @P0 LD.E.128 R96, desc[UR6][R112.64+0x10] ;  /* 0x0000100670600980 */ /* 0x000962000c101d00 */
[----:B------:R-:W-:-:S03]  /*50a0*/  IMAD.MOV.U32 R134, RZ, RZ, R128 ;  /* 0x000000ffff867224 */ /* 0x000fc600078e0080 */
[----:B------:R-:W3:Y:S04]  /*50b0*/  LDL R128, [R1+0xd4] ;  /* 0x0000d40001807983 */ /* 0x000ee80000100800 */
        /* <DEDUP_REMOVED lines=21> */
[----:B------:R-:W-:Y:S01]  /*5210*/  IMAD.MOV.U32 R130, RZ, RZ, R122 ;  /* 0x000000ffff827224 */ /* 0x000fe200078e007a */
[----:B------:R-:W-:Y:S01]  /*5220*/  MOV R122, R118 ;  /* 0x00000076007a7202 */ /* 0x000fe20000000f00 */
[----:B------:R-:W-:Y:S01]  /*5230*/  IMAD.MOV.U32 R124, RZ, RZ, R120 ;  /* 0x000000ffff7c7224 */ /* 0x000fe200078e0078 */
[----:B------:R-:W3:Y:S01]  /*5240*/  LDL R118, [R1+0xa8] ;  /* 0x0000a80001767983 */ /* 0x000ee20000100800 */
[----:B------:R-:W-:-:S03]  /*5250*/  IMAD.MOV.U32 R123, RZ, RZ, R119 ;  /* 0x000000ffff7b7224 */ /* 0x000fc600078e0077 */
[----:B------:R-:W4:Y:S04]  /*5260*/  LDL R120, [R1+0xa0] ;  /* 0x0000a00001787983 */ /* 0x000f280000100800 */
[----:B------:R-:W3:Y:S04]  /*5270*/  LDL R119, [R1+0xa4] ;  /* 0x0000a40001777983 */ /* 0x000ee80000100800 */
        /* <DEDUP_REMOVED lines=17> */
[----:B------:R-:W-:Y:S02]  /*5390*/  IMAD.MOV.U32 R132, RZ, RZ, R124 ;  /* 0x000000ffff847224 */ /* 0x000fe400078e007c */
[----:B------:R-:W-:Y:S01]  /*53a0*/  IMAD.MOV.U32 R130, RZ, RZ, R122 ;  /* 0x000000ffff827224 */ /* 0x000fe200078e007a */
[----:B----4-:R-:W-:Y:S01]  /*53b0*/  MOV R122, R120 ;  /* 0x00000078007a7202 */ /* 0x010fe20000000f00 */
[----:B------:R-:W-:Y:S01]  /*53c0*/  IMAD.MOV.U32 R123, RZ, RZ, R121 ;  /* 0x000000ffff7b7224 */ /* 0x000fe200078e0079 */
[----:B------:R-:W4:Y:S01]  /*53d0*/  LDL R120, [R1+0xf8] ;  /* 0x0000f80001787983 */ /* 0x000f220000100800 */
[----:B---3--:R-:W-:Y:S02]  /*53e0*/  IMAD.MOV.U32 R125, RZ, RZ, R119 ;  /* 0x000000ffff7d7224 */ /* 0x008fe400078e0077 */
[----:B------:R-:W-:Y:S01]  /*53f0*/  IMAD.MOV.U32 R124, RZ, RZ, R118 ;  /* 0x000000ffff7c7224 */ /* 0x000fe200078e0076 */
[----:B------:R-:W3:Y:S04]  /*5400*/  LDL R121, [R1+0xf4] ;  /* 0x0000f40001797983 */ /* 0x000ee80000100800 */
[----:B------:R-:W4:Y:S04]  /*5410*/  LDL R119, [R1+0xfc] ;  /* 0x0000fc0001777983 */ /* 0x000f280000100800 */
[----:B------:R-:W4:Y:S04]  /*5420*/  LDL R118, [R1+0xf0] ;  /* 0x0000f00001767983 */ /* 0x000f280000100800 */
[----:B--2---:R0:W-:Y:S04]  /*5430*/  @P1 STL.64 [R1+0x130], R144 ;  /* 0x0001309001001387 */ /* 0x0041e80000100a00 */
[----:B------:R2:W-:Y:S01]  /*5440*/  @P1 STL.64 [R1+0x138], R146 ;  /* 0x0001389201001387 */ /* 0x0005e20000100a00 */
[----:B0-----:R-:W-:Y:S01]  /*5450*/  MOV R144, R141 ;  /* 0x0000008d00907202 */ /* 0x001fe20000000f00 */
[----:B------:R-:W-:-:S02]  /*5460*/  IMAD.MOV.U32 R145, RZ, RZ, R140 ;  /* 0x000000ffff917224 */ /* 0x000fc400078e008c */
[----:B--2---:R-:W-:Y:S01]  /*5470*/  IMAD.MOV.U32 R146, RZ, RZ, R139 ;  /* 0x000000ffff927224 */ /* 0x004fe200078e008b */
[----:B------:R-:W-:-:S06]  /*5480*/  MOV R147, R138 ;  /* 0x0000008a00937202 */ /* 0x000fcc0000000f00 */
[----:B------:R-:W2:Y:S01]  /*5490*/  @P1 LDG.E.128 R144, desc[UR6][R22.64+0x10] ;  /* 0x0000100616901981 */ /* 0x000ea2000c1e1d00 */
[----:B-1----:R-:W-:Y:S02]  /*54a0*/  @P1 IMAD.WIDE.U32 R18, R3, 0x20, R8 ;  /* 0x0000002003121825 */ /* 0x002fe400078e0008 */
[----:B------:R-:W0:Y:S01]  /*54b0*/  LDC.64 R8, c[0x0][0x3d0] ;  /* 0x0000f400ff087b82 */ /* 0x000e220000000a00 */
[----:B------:R-:W-:Y:S01]  /*54c0*/  ISETP.GE.U32.AND P0, PT, R12, 0x80, PT ;  /* 0x000000800c00780c */ /* 0x000fe20003f06070 */
[----:B------:R-:W-:Y:S01]  /*54d0*/  IMAD.MOV.U32 R141, RZ, RZ, R137 ;  /* 0x000000ffff8d7224 */ /* 0x000fe200078e0089 */
[----:B------:R-:W-:Y:S01]  /*54e0*/  MOV R139, R135 ;  /* 0x00000087008b7202 */ /* 0x000fe20000000f00 */
[----:B------:R-:W-:Y:S01]  /*54f0*/  IMAD.MOV.U32 R140, RZ, RZ, R136 ;  /* 0x000000ffff8c7224 */ /* 0x000fe200078e0088 */
[----:B------:R-:W-:Y:S01]  /*5500*/  MOV R136, R132 ;  /* 0x0000008400887202 */ /* 0x000fe20000000f00 */
[----:B------:R-:W-:Y:S01]  /*5510*/  IMAD.MOV.U32 R138, RZ, RZ, R134 ;  /* 0x000000ffff8a7224 */ /* 0x000fe200078e0086 */
[----:B------:R-:W5:Y:S01]  /*5520*/  @P1 LD.E.128 R36, desc[UR6][R18.64] ;  /* 0x0000000612241980 */ /* 0x000f62000c101d00 */
[----:B------:R-:W-:Y:S01]  /*5530*/  IMAD.MOV.U32 R137, RZ, RZ, R133 ;  /* 0x000000ffff897224 */ /* 0x000fe200078e0085 */
[----:B---3--:R-:W-:Y:S01]  /*5540*/  MOV R133, R121 ;  /* 0x0000007900857202 */ /* 0x008fe20000000f00 */
[----:B------:R-:W-:Y:S01]  /*5550*/  IMAD.MOV.U32 R135, RZ, RZ, R131 ;  /* 0x000000ffff877224 */ /* 0x000fe200078e0083 */
[----:B------:R1:W5:Y:S01]  /*5560*/  @P1 LD.E.128 R32, desc[UR6][R18.64+0x10] ;  /* 0x0000100612201980 */ /* 0x000362000c101d00 */
[----:B------:R-:W-:Y:S01]  /*5570*/  IMAD.MOV.U32 R134, RZ, RZ, R130 ;  /* 0x000000ffff867224 */ /* 0x000fe200078e0082 */
[----:B----4-:R-:W-:Y:S01]  /*5580*/  MOV R130, R118 ;  /* 0x0000007600827202 */ /* 0x010fe20000000f00 */
[----:B------:R-:W-:-:S02]  /*5590*/  IMAD.MOV.U32 R132, RZ, RZ, R120 ;  /* 0x000000ffff847224 */ /* 0x000fc400078e0078 */
[----:B------:R-:W-:Y:S01]  /*55a0*/  IMAD.MOV.U32 R131, RZ, RZ, R119 ;  /* 0x000000ffff837224 */ /* 0x000fe200078e0077 */
[----:B------:R-:W-:Y:S01]  /*55b0*/  MOV R119, R115 ;  /* 0x0000007300777202 */ /* 0x000fe20000000f00 */
[C---:B------:R-:W-:Y:S01]  /*55c0*/  @P1 IMAD.WIDE.U32 R112, R3.reuse, 0x20, R4 ;  /* 0x0000002003701825 */ /* 0x040fe200078e0004 */
[----:B------:R-:W-:Y:S01]  /*55d0*/  @P1 IADD3 R3, PT, PT, R3, 0x20, RZ ;  /* 0x0000002003031810 */ /* 0x000fe20007ffe0ff */
[----:B------:R-:W3:Y:S01]  /*55e0*/  LDL R115, [R1+0x7c] ;  /* 0x00007c0001737983 */ /* 0x000ee20000100800 */
[----:B------:R-:W1:Y:S01]  /*55f0*/  @P0 LDC.64 R4, c[0x0][0x438] ;  /* 0x00010e00ff040b82 */ /* 0x000e620000000a00 */
[----:B------:R-:W-:Y:S02]  /*5600*/  IMAD.MOV.U32 R121, RZ, RZ, R117 ;  /* 0x000000ffff797224 */ /* 0x000fe400078e0075 */
[----:B------:R-:W-:Y:S01]  /*5610*/  IMAD.MOV.U32 R120, RZ, RZ, R116 ;  /* 0x000000ffff787224 */ /* 0x000fe200078e0074 */
[----:B------:R-:W4:Y:S01]  /*5620*/  LDL R117, [R1+0x74] ;  /* 0x0000740001757983 */ /* 0x000f220000100800 */
[----:B------:R-:W-:-:S03]  /*5630*/  IMAD.MOV.U32 R118, RZ, RZ, R114 ;  /* 0x000000ffff767224 */ /* 0x000fc600078e0072 */
[----:B------:R-:W4:Y:S04]  /*5640*/  LDL R114, [R1+0x70] ;  /* 0x0000700001727983 */ /* 0x000f280000100800 */
[----:B------:R-:W4:Y:S01]  /*5650*/  LDL R116, [R1+0x78] ;  /* 0x0000780001747983 */ /* 0x000f220000100800 */
[----:B0-----:R-:W-:Y:S02]  /*5660*/  @P0 IMAD.WIDE.U32 R16, R3, 0x20, R8 ;  /* 0x0000002003100825 */ /* 0x001fe400078e0008 */
[----:B------:R-:W0:Y:S01]  /*5670*/  @P0 LDC.64 R8, c[0x0][0x440] ;  /* 0x00011000ff080b82 */ /* 0x000e220000000a00 */
[----:B------:R-:W5:Y:S04]  /*5680*/  @P1 LD.E.128 R92, desc[UR6][R112.64] ;  /* 0x00000006705c1980 */ /* 0x000f68000c101d00 */
[----:B------:R0:W5:Y:S04]  /*5690*/  @P1 LD.E.128 R88, desc[UR6][R112.64+0x10] ;  /* 0x0000100670581980 */ /* 0x000168000c101d00 */
[----:B--2---:R2:W-:Y:S04]  /*56a0*/  @P1 STL.64 [R1+0x120], R144 ;  /* 0x0001209001001387 */ /* 0x0045e80000100a00 */
[----:B------:R1:W-:Y:S01]  /*56b0*/  @P1 STL.64 [R1+0x128], R146 ;  /* 0x0001289201001387 */ /* 0x0003e20000100a00 */
        /* <DEDUP_REMOVED lines=14> */
[----:B------:R-:W-:-:S02]  /*57a0*/  IMAD.MOV.U32 R137, RZ, RZ, R130 ;  /* 0x000000ffff897224 */ /* 0x000fc400078e0082 */
[----:B------:R-:W-:Y:S02]  /*57b0*/  IMAD.MOV.U32 R132, RZ, RZ, R121 ;  /* 0x000000ffff847224 */ /* 0x000fe400078e0079 */
[----:B------:R-:W-:Y:S01]  /*57c0*/  IMAD.MOV.U32 R130, RZ, RZ, R119 ;  /* 0x000000ffff827224 */ /* 0x000fe200078e0077 */
[----:B------:R-:W4:Y:S01]  /*57d0*/  LDL R121, [R1+0x84] ;  /* 0x0000840001797983 */ /* 0x000f220000100800 */
[----:B------:R-:W-:-:S03]  /*57e0*/  IMAD.MOV.U32 R133, RZ, RZ, R118 ;  /* 0x000000ffff857224 */ /* 0x000fc600078e0076 */
[----:B------:R-:W3:Y:S04]  /*57f0*/  LDL R119, [R1+0x8c] ;  /* 0x00008c0001777983 */ /* 0x000ee80000100800 */
[----:B------:R-:W3:Y:S04]  /*5800*/  LDL R118, [R1+0x80] ;  /* 0x0000800001767983 */ /* 0x000ee80000100800 */
        /* <DEDUP_REMOVED lines=23> */
[----:B------:R-:W3:Y:S04]  /*5980*/  LDL R126, [R1+0xcc] ;  /* 0x0000cc00017e7983 */ /* 0x000ee80000100800 */
[----:B------:R-:W3:Y:S01]  /*5990*/  LDL R13, [R1+0x50] ;  /* 0x00005000010d7983 */ /* 0x000ee20000100800 */
[----:B------:R-:W-:-:S04]  /*59a0*/  @P0 IMAD.WIDE.U32 R22, R3, 0x20, R14 ;  /* 0x0000002003160825 */ /* 0x000fc800078e000e */
[C---:B------:R-:W-:Y:S01]  /*59b0*/  @P0 IMAD.WIDE.U32 R18, R3.reuse, 0x20, R4 ;  /* 0x0000002003120825 */ /* 0x040fe200078e0004 */
[----:B------:R-:W-:Y:S01]  /*59c0*/  ISETP.GE.U32.AND P1, PT, R12, 0xa0, PT ;  /* 0x000000a00c00780c */ /* 0x000fe20003f26070 */
[----:B------:R-:W1:Y:S02]  /*59d0*/  LDC.64 R4, c[0x0][0x3d0] ;  /* 0x0000f400ff047b82 */ /* 0x000e640000000a00 */
[C---:B0-----:R-:W-:Y:S01]  /*59e0*/  @P0 IMAD.WIDE.U32 R112, R3.reuse, 0x20, R8 ;  /* 0x0000002003700825 */ /* 0x041fe200078e0008 */
[----:B--2---:R0:W-:Y:S01]  /*59f0*/  @P0 STL.64 [R1+0x100], R144 ;  /* 0x0001009001000387 */ /* 0x0041e20000100a00 */
[----:B------:R-:W-:-:S04]  /*5a00*/  @P0 IADD3 R3, PT, PT, R3, 0x20, RZ ;  /* 0x0000002003030810 */ /* 0x000fc80007ffe0ff */
[----:B------:R-:W2:Y:S01]  /*5a10*/  LDC.64 R14, c[0x0][0x3d8] ;  /* 0x0000f600ff0e7b82 */ /* 0x000ea20000000a00 */
[----:B------:R1:W-:Y:S04]  /*5a20*/  @P0 STL.64 [R1+0x108], R146 ;  /* 0x0001089201000387 */ /* 0x0003e80000100a00 */
[----:B------:R-:W5:Y:S03]  /*5a30*/  @P0 LD.E.128 R28, desc[UR6][R18.64] ;  /* 0x00000006121c0980 */ /* 0x000f66000c101d00 */
[----:B------:R-:W2:Y:S01]  /*5a40*/  @P1 LDC.64 R8, c[0x0][0x438] ;  /* 0x00010e00ff081b82 */ /* 0x000ea20000000a00 */
[----:B0-----:R-:W-:Y:S01]  /*5a50*/  IMAD.MOV.U32 R144, RZ, RZ, R141 ;  /* 0x000000ffff907224 */ /* 0x001fe200078e008d */
[----:B------:R0:W5:Y:S01]  /*5a60*/  @P0 LD.E.128 R24, desc[UR6][R18.64+0x10] ;  /* 0x0000100612180980 */ /* 0x000162000c101d00 */
[----:B------:R-:W-:Y:S01]  /*5a70*/  IMAD.MOV.U32 R145, RZ, RZ, R140 ;  /* 0x000000ffff917224 */ /* 0x000fe200078e008c */
[----:B-1----:R-:W-:Y:S01]  /*5a80*/  MOV R146, R139 ;  /* 0x0000008b00927202 */ /* 0x002fe20000000f00 */
[----:B------:R-:W-:Y:S01]  /*5a90*/  IMAD.MOV.U32 R147, RZ, RZ, R138 ;  /* 0x000000ffff937224 */ /* 0x000fe200078e008a */
[----:B------:R-:W5:Y:S04]  /*5aa0*/  @P0 LD.E.128 R84, desc[UR6][R112.64] ;  /* 0x0000000670540980 */ /* 0x000f68000c101d00 */
[----:B------:R1:W5:Y:S04]  /*5ab0*/  @P0 LD.E.128 R80, desc[UR6][R112.64+0x10] ;  /* 0x0000100670500980 */ /* 0x000368000c101d00 */
[----:B------:R-:W2:Y:S01]  /*5ac0*/  @P0 LDG.E.128 R144, desc[UR6][R22.64] ;  /* 0x0000000616900981 */ /* 0x000ea2000c1e1d00 */
        /* <DEDUP_REMOVED lines=12> */
[----:B---3--:R-:W-:Y:S01]  /*5b90*/  IMAD.MOV.U32 R130, RZ, RZ, R126 ;  /* 0x000000ffff827224 */ /* 0x008fe200078e007e */
[----:B------:R-:W3:Y:S04]  /*5ba0*/  LDL R129, [R1+0xb0] ;  /* 0x0000b00001817983 */ /* 0x000ee80000100800 */
[----:B------:R-:W4:Y:S04]  /*5bb0*/  LDL R128, [R1+0xb4] ;  /* 0x0000b40001807983 */ /* 0x000f280000100800 */
[----:B------:R-:W3:Y:S04]  /*5bc0*/  LDL R126, [R1+0xbc] ;  /* 0x0000bc00017e7983 */ /* 0x000ee80000100800 */
[----:B--2---:R2:W-:Y:S04]  /*5bd0*/  @P0 STL.64 [R1+0xf0], R144 ;  /* 0x0000f09001000387 */ /* 0x0045e80000100a00 */
[----:B------:R0:W-:Y:S01]  /*5be0*/  @P0 STL.64 [R1+0xf8], R146 ;  /* 0x0000f89201000387 */ /* 0x0001e20000100a00 */
[----:B--2---:R-:W-:Y:S01]  /*5bf0*/  IMAD.MOV.U32 R144, RZ, RZ, R141 ;  /* 0x000000ffff907224 */ /* 0x004fe200078e008d */
[----:B------:R-:W-:Y:S01]  /*5c00*/  MOV R145, R140 ;  /* 0x0000008c00917202 */ /* 0x000fe20000000f00 */
[----:B0-----:R-:W-:-:S02]  /*5c10*/  IMAD.MOV.U32 R146, RZ, RZ, R139 ;  /* 0x000000ffff927224 */ /* 0x001fc400078e008b */
        /* <DEDUP_REMOVED lines=10> */
[----:B------:R-:W-:-:S02]  /*5cc0*/  IMAD.MOV.U32 R134, RZ, RZ, R130 ;  /* 0x000000ffff867224 */ /* 0x000fc400078e0082 */
[----:B---3--:R-:W-:Y:S01]  /*5cd0*/  IMAD.MOV.U32 R133, RZ, RZ, R129 ;  /* 0x000000ffff857224 */ /* 0x008fe200078e0081 */
        /* <DEDUP_REMOVED lines=9> */
[----:B------:R-:W4:Y:S01]  /*5d70*/  LDL R123, [R1+0x6c] ;  /* 0x00006c00017b7983 */ /* 0x000f220000100800 */
[----:B------:R-:W-:Y:S02]  /*5d80*/  @P1 IMAD.WIDE.U32 R16, R3, 0x20, R4 ;  /* 0x0000002003101825 */ /* 0x000fe400078e0004 */
[----:B------:R-:W1:Y:S01]  /*5d90*/  @P1 LDC.64 R4, c[0x0][0x440] ;  /* 0x00011000ff041b82 */ /* 0x000e620000000a00 */
        /* <DEDUP_REMOVED lines=46> */
[----:B------:R-:W-:Y:S02]  /*6080*/  IMAD.MOV.U32 R130, RZ, RZ, R126 ;  /* 0x000000ffff827224 */ /* 0x000fe400078e007e */
[----:B----4-:R-:W-:Y:S01]  /*6090*/  IMAD.MOV.U32 R129, RZ, RZ, R125 ;  /* 0x000000ffff817224 */ /* 0x010fe200078e007d */
        /* <DEDUP_REMOVED lines=10> */
[----:B------:R-:W-:Y:S01]  /*6140*/  IMAD.MOV.U32 R118, RZ, RZ, R114 ;  /* 0x000000ffff767224 */ /* 0x000fe200078e0072 */
[----:B------:R-:W4:Y:S04]  /*6150*/  LDL R117, [R1+0x24] ;  /* 0x0000240001757983 */ /* 0x000f280000100800 */
[----:B------:R-:W3:Y:S04]  /*6160*/  LDL R116, [R1+0x28] ;  /* 0x0000280001747983 */ /* 0x000ee80000100800 */
[----:B------:R-:W4:Y:S01]  /*6170*/  LDL R114, [R1+0x20] ;  /* 0x0000200001727983 */ /* 0x000f220000100800 */
[----:B------:R-:W-:-:S04]  /*6180*/  @P1 IMAD.WIDE.U32 R22, R3, 0x20, R14 ;  /* 0x0000002003161825 */ /* 0x000fc800078e000e */
[C---:B------:R-:W-:Y:S01]  /*6190*/  @P1 IMAD.WIDE.U32 R18, R3.reuse, 0x20, R8 ;  /* 0x0000002003121825 */ /* 0x040fe200078e0008 */
[----:B------:R-:W-:Y:S01]  /*61a0*/  ISETP.GE.U32.AND P0, PT, R12, 0xc0, PT ;  /* 0x000000c00c00780c */ /* 0x000fe20003f06070 */
[----:B------:R-:W0:Y:S02]  /*61b0*/  LDC.64 R8, c[0x0][0x3d0] ;  /* 0x0000f400ff087b82 */ /* 0x000e240000000a00 */
[C---:B-1----:R-:W-:Y:S01]  /*61c0*/  @P1 IMAD.WIDE.U32 R112, R3.reuse, 0x20, R4 ;  /* 0x0000002003701825 */ /* 0x042fe200078e0004 */
[----:B------:R-:W5:Y:S04]  /*61d0*/  @P1 LD.E.128 R192, desc[UR6][R18.64] ;  /* 0x0000000612c01980 */ /* 0x000f68000c101d00 */
[----:B--2---:R1:W-:Y:S01]  /*61e0*/  @P1 STL.64 [R1+0xc0], R144 ;  /* 0x0000c09001001387 */ /* 0x0043e20000100a00 */
[----:B------:R-:W-:-:S04]  /*61f0*/  @P1 VIADD R3, R3, 0x20 ;  /* 0x0000002003031836 */ /* 0x000fc80000000000 */
[----:B------:R-:W2:Y:S01]  /*6200*/  @P0 LDC.64 R4, c[0x0][0x438] ;  /* 0x00010e00ff040b82 */ /* 0x000ea20000000a00 */
[----:B------:R0:W-:Y:S04]  /*6210*/  @P1 STL.64 [R1+0xc8], R146 ;  /* 0x0000c89201001387 */ /* 0x0001e80000100a00 */
[----:B------:R-:W5:Y:S03]  /*6220*/  @P1 LD.E.128 R76, desc[UR6][R112.64] ;  /* 0x00000006704c1980 */ /* 0x000f66000c101d00 */
[----:B------:R-:W2:Y:S01]  /*6230*/  LDC.64 R14, c[0x0][0x3d8] ;  /* 0x0000f600ff0e7b82 */ /* 0x000ea20000000a00 */
[----:B-1----:R-:W-:Y:S01]  /*6240*/  IMAD.MOV.U32 R144, RZ, RZ, R141 ;  /* 0x000000ffff907224 */ /* 0x002fe200078e008d */
[----:B------:R-:W-:Y:S01]  /*6250*/  MOV R145, R140 ;  /* 0x0000008c00917202 */ /* 0x000fe20000000f00 */
[----:B------:R1:W5:Y:S01]  /*6260*/  @P1 LD.E.128 R72, desc[UR6][R112.64+0x10] ;  /* 0x0000100670481980 */ /* 0x000362000c101d00 */
[----:B0-----:R-:W-:-:S02]  /*6270*/  IMAD.MOV.U32 R146, RZ, RZ, R139 ;  /* 0x000000ffff927224 */ /* 0x001fc400078e008b */
[----:B------:R-:W-:Y:S01]  /*6280*/  IMAD.MOV.U32 R147, RZ, RZ, R138 ;  /* 0x000000ffff937224 */ /* 0x000fe200078e008a */
[----:B------:R2:W5:Y:S05]  /*6290*/  @P1 LD.E.128 R196, desc[UR6][R18.64+0x10] ;  /* 0x0000100612c41980 */ /* 0x00056a000c101d00 */
[----:B------:R-:W2:Y:S01]  /*62a0*/  @P1 LDG.E.128 R144, desc[UR6][R22.64] ;  /* 0x0000000616901981 */ /* 0x000ea2000c1e1d00 */
        /* <DEDUP_REMOVED lines=19> */
[----:B---3--:R-:W-:Y:S01]  /*63e0*/  IMAD.MOV.U32 R118, RZ, RZ, R116 ;  /* 0x000000ffff767224 */ /* 0x008fe200078e0074 */
[----:B----4-:R-:W-:Y:S01]  /*63f0*/  MOV R116, R114 ;  /* 0x0000007200747202 */ /* 0x010fe20000000f00 */
        /* <DEDUP_REMOVED lines=22> */
[----:B----4-:R-:W-:Y:S01]  /*6560*/  MOV R125, R120 ;  /* 0x00000078007d7202 */ /* 0x010fe20000000f00 */
[----:B------:R-:W-:-:S02]  /*6570*/  IMAD.MOV.U32 R128, RZ, RZ, R124 ;  /* 0x000000ffff807224 */ /* 0x000fc400078e007c */
[----:B------:R-:W-:Y:S02]  /*6580*/  IMAD.MOV.U32 R126, RZ, RZ, R122 ;  /* 0x000000ffff7e7224 */ /* 0x000fe400078e007a */
[----:B------:R-:W-:Y:S01]  /*6590*/  IMAD.MOV.U32 R124, RZ, RZ, R121 ;  /* 0x000000ffff7c7224 */ /* 0x000fe200078e0079 */
[----:B------:R-:W-:Y:S01]  /*65a0*/  MOV R121, R13 ;  /* 0x0000000d00797202 */ /* 0x000fe20000000f00 */
[----:B---3--:R-:W-:Y:S01]  /*65b0*/  IMAD.MOV.U32 R123, RZ, RZ, R115 ;  /* 0x000000ffff7b7224 */ /* 0x008fe200078e0073 */
[----:B------:R-:W3:Y:S01]  /*65c0*/  LDL R13, [R1+0x30] ;  /* 0x00003000010d7983 */ /* 0x000ee20000100800 */
[----:B------:R-:W-:Y:S02]  /*65d0*/  IMAD.MOV.U32 R122, RZ, RZ, R114 ;  /* 0x000000ffff7a7224 */ /* 0x000fe400078e0072 */
[----:B------:R-:W-:Y:S01]  /*65e0*/  IMAD.MOV.U32 R120, RZ, RZ, R0 ;  /* 0x000000ffff787224 */ /* 0x000fe200078e0000 */
[----:B------:R-:W4:Y:S04]  /*65f0*/  LDL R115, [R1+0x58] ;  /* 0x0000580001737983 */ /* 0x000f280000100800 */
[----:B------:R-:W4:Y:S04]  /*6600*/  LDL R114, [R1+0x5c] ;  /* 0x00005c0001727983 */ /* 0x000f280000100800 */
[----:B------:R-:W3:Y:S01]  /*6610*/  LDL R0, [R1+0x34] ;  /* 0x0000340001007983 */ /* 0x000ee20000100800 */
[----:B------:R-:W-:-:S02]  /*6620*/  @P0 IMAD.WIDE.U32 R16, R3, 0x20, R8 ;  /* 0x0000002003100825 */ /* 0x000fc400078e0008 */
[----:B------:R-:W1:Y:S01]  /*6630*/  @P0 LDC.64 R8, c[0x0][0x440] ;  /* 0x00011000ff080b82 */ /* 0x000e620000000a00 */
[----:B--2---:R-:W-:Y:S04]  /*6640*/  @P1 STL.64 [R1+0xa0], R144 ;  /* 0x0000a09001001387 */ /* 0x004fe80000100a00 */
[----:B------:R0:W-:Y:S02]  /*6650*/  @P1 STL.64 [R1+0xa8], R146 ;  /* 0x0000a89201001387 */ /* 0x0001e40000100a00 */
[----:B0-----:R-:W-:Y:S02]  /*6660*/  IMAD.MOV.U32 R146, RZ, RZ, R139 ;  /* 0x000000ffff927224 */ /* 0x001fe400078e008b */
[----:B------:R-:W-:Y:S01]  /*6670*/  IMAD.MOV.U32 R147, RZ, RZ, R138 ;  /* 0x000000ffff937224 */ /* 0x000fe200078e008a */
[----:B------:R-:W-:Y:S01]  /*6680*/  MOV R138, R127 ;  /* 0x0000007f008a7202 */ /* 0x000fe20000000f00 */
[----:B------:R-:W-:Y:S01]  /*6690*/  IMAD.MOV.U32 R139, RZ, RZ, R126 ;  /* 0x000000ffff8b7224 */ /* 0x000fe200078e007e */
[----:B------:R-:W-:Y:S01]  /*66a0*/  MOV R127, R122 ;  /* 0x0000007a007f7202 */ /* 0x000fe20000000f00 */
[----:B------:R-:W-:Y:S01]  /*66b0*/  IMAD.MOV.U32 R126, RZ, RZ, R123 ;  /* 0x000000ffff7e7224 */ /* 0x000fe200078e007b */
[----:B------:R-:W2:Y:S04]  /*66c0*/  LDL R122, [R1+0x38] ;  /* 0x00003800017a7983 */ /* 0x000ea80000100800 */
[----:B------:R-:W2:Y:S01]  /*66d0*/  LDL R123, [R1+0x3c] ;  /* 0x00003c00017b7983 */ /* 0x000ea20000100800 */
[----:B-1----:R-:W-:-:S02]  /*66e0*/  @P0 IMAD.WIDE.U32 R112, R3, 0x20, R8 ;  /* 0x0000002003700825 */ /* 0x002fc400078e0008 */
[----:B------:R-:W0:Y:S02]  /*66f0*/  LDC.64 R8, c[0x0][0x3d8] ;  /* 0x0000f600ff087b82 */ /* 0x000e240000000a00 */
[C---:B------:R-:W-:Y:S01]  /*6700*/  @P0 IMAD.WIDE.U32 R18, R3.reuse, 0x20, R4 ;  /* 0x0000002003120825 */ /* 0x040fe200078e0004 */
[----:B------:R-:W-:Y:S01]  /*6710*/  ISETP.GE.U32.AND P1, PT, R12, 0xe0, PT ;  /* 0x000000e00c00780c */ /* 0x000fe20003f26070 */
[----:B------:R-:W5:Y:S04]  /*6720*/  @P0 LD.E.128 R68, desc[UR6][R112.64] ;  /* 0x0000000670440980 */ /* 0x000f68000c101d00 */
[----:B------:R-:W1:Y:S01]  /*6730*/  LDC.64 R4, c[0x0][0x3d0] ;  /* 0x0000f400ff047b82 */ /* 0x000e620000000a00 */
[----:B------:R-:W-:Y:S01]  /*6740*/  @P0 IMAD.WIDE.U32 R22, R3, 0x20, R14 ;  /* 0x0000002003160825 */ /* 0x000fe200078e000e */
[----:B------:R-:W-:Y:S01]  /*6750*/  MOV R145, R140 ;  /* 0x0000008c00917202 */ /* 0x000fe20000000f00 */
[----:B------:R-:W5:Y:S01]  /*6760*/  @P0 LD.E.128 R204, desc[UR6][R18.64] ;  /* 0x0000000612cc0980 */ /* 0x000f62000c101d00 */
[----:B------:R-:W-:Y:S01]  /*6770*/  MOV R140, R137 ;  /* 0x00000089008c7202 */ /* 0x000fe20000000f00 */
[----:B------:R-:W-:-:S02]  /*6780*/  IMAD.MOV.U32 R144, RZ, RZ, R141 ;  /* 0x000000ffff907224 */ /* 0x000fc400078e008d */
[----:B------:R-:W-:Y:S01]  /*6790*/  IMAD.MOV.U32 R141, RZ, RZ, R136 ;  /* 0x000000ffff8d7224 */ /* 0x000fe200078e0088 */
[----:B------:R-:W-:Y:S01]  /*67a0*/  MOV R143, R130 ;  /* 0x00000082008f7202 */ /* 0x000fe20000000f00 */
[----:B------:R-:W-:Y:S01]  /*67b0*/  IMAD.MOV.U32 R136, RZ, RZ, R129 ;  /* 0x000000ffff887224 */ /* 0x000fe200078e0081 */
[----:B------:R-:W2:Y:S01]  /*67c0*/  @P0 LDG.E.128 R132, desc[UR6][R22.64+0x10] ;  /* 0x0000100616840981 */ /* 0x000ea2000c1e1d00 */
[----:B------:R-:W-:Y:S01]  /*67d0*/  IMAD.MOV.U32 R137, RZ, RZ, R128 ;  /* 0x000000ffff897224 */ /* 0x000fe200078e0080 */
[----:B------:R-:W1:Y:S01]  /*67e0*/  @P1 LDC.64 R14, c[0x0][0x438] ;  /* 0x00010e00ff0e1b82 */ /* 0x000e620000000a00 */
[----:B------:R-:W-:Y:S01]  /*67f0*/  IMAD.MOV.U32 R142, RZ, RZ, R131 ;  /* 0x000000ffff8e7224 */ /* 0x000fe200078e0083 */
[----:B------:R-:W2:Y:S01]  /*6800*/  @P0 LDG.E.128 R144, desc[UR6][R16.64] ;  /* 0x0000000610900981 */ /* 0x000ea2000c1e1d00 */
[----:B------:R-:W-:Y:S02]  /*6810*/  @P0 VIADD R3, R3, 0x20 ;  /* 0x0000002003030836 */ /* 0x000fe40000000000 */
[----:B------:R-:W-:Y:S01]  /*6820*/  IMAD.MOV.U32 R128, RZ, RZ, R121 ;  /* 0x000000ffff807224 */ /* 0x000fe200078e0079 */
[----:B---3--:R-:W-:Y:S01]  /*6830*/  MOV R121, R0 ;  /* 0x0000000000797202 */ /* 0x008fe20000000f00 */
[----:B------:R-:W-:Y:S01]  /*6840*/  IMAD.MOV.U32 R129, RZ, RZ, R120 ;  /* 0x000000ffff817224 */ /* 0x000fe200078e0078 */
[----:B------:R-:W3:Y:S01]  /*6850*/  @P0 LDG.E.128 R136, desc[UR6][R22.64] ;  /* 0x0000000616880981 */ /* 0x000ee2000c1e1d00 */
[----:B0-----:R-:W-:-:S03]  /*6860*/  @P1 IMAD.WIDE.U32 R8, R3, 0x20, R8 ;  /* 0x0000002003081825 */ /* 0x001fc600078e0008 */
[----:B------:R1:W3:Y:S01]  /*6870*/  @P0 LDG.E.128 R140, desc[UR6][R16.64+0x10] ;  /* 0x00001006108c0981 */ /* 0x0002e2000c1e1d00 */
[----:B------:R-:W-:Y:S01]  /*6880*/  IMAD.MOV.U32 R120, RZ, RZ, R13 ;  /* 0x000000ffff787224 */ /* 0x000fe200078e000d */
[----:B----4-:R-:W-:Y:S01]  /*6890*/  MOV R130, R115 ;  /* 0x0000007300827202 */ /* 0x010fe20000000f00 */
[----:B------:R-:W-:Y:S01]  /*68a0*/  IMAD.MOV.U32 R131, RZ, RZ, R114 ;  /* 0x000000ffff837224 */ /* 0x000fe200078e0072 */
[----:B------:R-:W4:Y:S04]  /*68b0*/  @P1 LDG.E.128 R116, desc[UR6][R8.64+0x10] ;  /* 0x0000100608741981 */ /* 0x000f28000c1e1d00 */
[----:B------:R0:W5:Y:S01]  /*68c0*/  @P0 LD.E.128 R208, desc[UR6][R18.64+0x10] ;  /* 0x0000100612d00980 */ /* 0x000162000c101d00 */
[C---:B-1----:R-:W-:Y:S02]  /*68d0*/  @P1 IMAD.WIDE.U32 R16, R3.reuse, 0x20, R4 ;  /* 0x0000002003101825 */ /* 0x042fe400078e0004 */
[----:B------:R-:W1:Y:S01]  /*68e0*/  @P1 LDC.64 R4, c[0x0][0x440] ;  /* 0x00011000ff041b82 */ /* 0x000e620000000a00 */
[----:B------:R0:W5:Y:S04]  /*68f0*/  @P0 LD.E.128 R64, desc[UR6][R112.64+0x10] ;  /* 0x0000100670400980 */ /* 0x000168000c101d00 */
[----:B------:R-:W4:Y:S04]  /*6900*/  @P1 LDG.E.128 R124, desc[UR6][R16.64+0x10] ;  /* 0x00001006107c1981 */ /* 0x000f28000c1e1d00 */
[----:B------:R-:W4:Y:S01]  /*6910*/  @P1 LDG.E.128 R128, desc[UR6][R16.64] ;  /* 0x0000000610801981 */ /* 0x000f22000c1e1d00 */
[----:B------:R-:W-:-:S05]  /*6920*/  @P1 IMAD.WIDE.U32 R14, R3, 0x20, R14 ;  /* 0x00000020030e1825 */ /* 0x000fca00078e000e */
[----:B------:R0:W5:Y:S04]  /*6930*/  @P1 LD.E.128 R212, desc[UR6][R14.64] ;  /* 0x000000060ed41980 */ /* 0x000168000c101d00 */
[----:B------:R0:W5:Y:S01]  /*6940*/  @P1 LD.E.128 R216, desc[UR6][R14.64+0x10] ;  /* 0x000010060ed81980 */ /* 0x000162000c101d00 */
[----:B-1----:R-:W-:-:S05]  /*6950*/  @P1 IMAD.WIDE.U32 R4, R3, 0x20, R4 ;  /* 0x0000002003041825 */ /* 0x002fca00078e0004 */
[----:B------:R0:W5:Y:S04]  /*6960*/  @P1 LD.E.128 R60, desc[UR6][R4.64] ;  /* 0x00000006043c1980 */ /* 0x000168000c101d00 */
[----:B------:R0:W5:Y:S04]  /*6970*/  @P1 LD.E.128 R56, desc[UR6][R4.64+0x10] ;  /* 0x0000100604381980 */ /* 0x000168000c101d00 */
[----:B--2---:R-:W2:Y:S04]  /*6980*/  @P1 LDG.E.128 R120, desc[UR6][R8.64] ;  /* 0x0000000608781981 */ /* 0x004ea8000c1e1d00 */
        /* <DEDUP_REMOVED lines=8> */
[----:B----4-:R0:W-:Y:S04]  /*6a10*/  @P1 STL.64 [R1+0x20], R116 ;  /* 0x0000207401001387 */ /* 0x0101e80000100a00 */
[----:B------:R0:W-:Y:S01]  /*6a20*/  @P1 STL.64 [R1+0x28], R118 ;  /* 0x0000287601001387 */ /* 0x0001e20000100a00 */
[----:B------:R-:W-:-:S02]  /*6a30*/  ISETP.GE.U32.AND P0, PT, R12, 0x100, PT ;  /* 0x000001000c00780c */ /* 0x000fc40003f06070 */
[----:B------:R-:W-:Y:S01]  /*6a40*/  @P1 IADD3 R3, PT, PT, R3, 0x20, RZ ;  /* 0x0000002003031810 */ /* 0x000fe20007ffe0ff */
[----:B--2---:R0:W-:Y:S04]  /*6a50*/  @P1 STL.64 [R1+0x30], R120 ;  /* 0x0000307801001387 */ /* 0x0041e80000100a00 */
        /* <DEDUP_REMOVED lines=8> */
[----:B------:R-:W2:Y:S01]  /*6ae0*/  LDC.64 R8, c[0x0][0x438] ;  /* 0x00010e00ff087b82 */ /* 0x000ea20000000a00 */
[----:B0-----:R-:W-:-:S07]  /*6af0*/  IMAD.WIDE.U32 R14, R3, 0x20, R14 ;  /* 0x00000020030e7825 */ /* 0x001fce00078e000e */
[----:B------:R-:W0:Y:S01]  /*6b00*/  LDC.64 R4, c[0x0][0x3d8] ;  /* 0x0000f600ff047b82 */ /* 0x000e220000000a00 */
[----:B------:R-:W3:Y:S01]  /*6b10*/  LDG.E.128 R16, desc[UR6][R14.64+0x10] ;  /* 0x000010060e107981 */ /* 0x000ee2000c1e1d00 */
[----:B-1----:R-:W-:-:S03]  /*6b20*/  IMAD.WIDE.U32 R224, R3, 0x20, R224 ;  /* 0x0000002003e07825 */ /* 0x002fc600078e00e0 */
[----:B------:R-:W4:Y:S04]  /*6b30*/  LDG.E.128 R112, desc[UR6][R14.64] ;  /* 0x000000060e707981 */ /* 0x000f28000c1e1d00 */
[----:B------:R1:W5:Y:S01]  /*6b40*/  LD.E.128 R220, desc[UR6][R224.64] ;  /* 0x00000006e0dc7980 */ /* 0x000362000c101d00 */
[----:B--2---:R-:W-:-:S05]  /*6b50*/  IMAD.WIDE.U32 R8, R3, 0x20, R8 ;  /* 0x0000002003087825 */ /* 0x004fca00078e0008 */
[----:B------:R1:W5:Y:S01]  /*6b60*/  LD.E.128 R232, desc[UR6][R8.64] ;  /* 0x0000000608e87980 */ /* 0x000362000c101d00 */
[----:B0-----:R-:W-:-:S03]  /*6b70*/  IMAD.WIDE.U32 R4, R3, 0x20, R4 ;  /* 0x0000002003047825 */ /* 0x001fc600078e0004 */
[----:B------:R-:W5:Y:S04]  /*6b80*/  LD.E.128 R224, desc[UR6][R224.64+0x10] ;  /* 0x00001006e0e07980 */ /* 0x000f68000c101d00 */
[----:B------:R1:W5:Y:S04]  /*6b90*/  LD.E.128 R236, desc[UR6][R8.64+0x10] ;  /* 0x0000100608ec7980 */ /* 0x000368000c101d00 */
[----:B------:R1:W5:Y:S04]  /*6ba0*/  LDG.E.128 R244, desc[UR6][R4.64] ;  /* 0x0000000604f47981 */ /* 0x000368000c1e1d00 */
[----:B------:R1:W5:Y:S04]  /*6bb0*/  LDG.E.128 R240, desc[UR6][R4.64+0x10] ;  /* 0x0000100604f07981 */ /* 0x000368000c1e1d00 */
[----:B---3--:R1:W-:Y:S04]  /*6bc0*/  STL.64 [R1], R16 ;  /* 0x0000001001007387 */ /* 0x0083e80000100a00 */
[----:B------:R1:W-:Y:S04]  /*6bd0*/  STL.64 [R1+0x8], R18 ;  /* 0x0000081201007387 */ /* 0x0003e80000100a00 */
[----:B----4-:R1:W-:Y:S04]  /*6be0*/  STL.64 [R1+0x10], R112 ;  /* 0x0000107001007387 */ /* 0x0103e80000100a00 */
[----:B------:R1:W-:Y:S01]  /*6bf0*/  STL.64 [R1+0x18], R114 ;  /* 0x0000187201007387 */ /* 0x0003e20000100a00 */
[----:B------:R-:W-:Y:S05]  /*6c00*/  BRA `(.L_x_17627) ;  /* 0x0000002400107947 */ /* 0x000fea0003800000 */
.L_x_17628:
        /* <DEDUP_REMOVED lines=45> */
[----:B------:R-:W-:Y:S02]  /*6ee0*/  ISETP.GE.U32.AND P2, PT, R12, 0x80, PT ;  /* 0x000000800c00780c */ /* 0x000fe40003f46070 */
[----:B------:R-:W-:-:S05]  /*6ef0*/  LOP3.LUT R10, R10, 0xfffffbff, RZ, 0xc0, !PT ;  /* 0xfffffbff0a0a7812 */ /* 0x000fca00078ec0ff */
        /* <DEDUP_REMOVED lines=13> */
[----:B---3--:R-:W-:-:S03]  /*6fd0*/  IMAD.MOV.U32 R140, RZ, RZ, R139 ;  /* 0x000000ffff8c7224 */ /* 0x008fc600078e008b */
[----:B------:R2:W5:Y:S01]  /*6fe0*/  @P3 LD.E.128 R48, desc[UR6][R8.64+0x10] ;  /* 0x0000100608303980 */ /* 0x000562000c101d00 */
        /* <DEDUP_REMOVED lines=11> */
[----:B--2---:R-:W2:Y:S01]  /*70a0*/  @P2 LDC.64 R8, c[0x0][0x438] ;  /* 0x00010e00ff082b82 */ /* 0x004ea20000000a00 */
[----:B------:R-:W-:Y:S01]  /*70b0*/  IMAD.MOV.U32 R133, RZ, RZ, R129 ;  /* 0x000000ffff857224 */ /* 0x000fe200078e0081 */
[----:B------:R-:W-:Y:S01]  /*70c0*/  MOV R129, R113 ;  /* 0x0000007100817202 */ /* 0x000fe20000000f00 */
[----:B------:R-:W-:Y:S01]  /*70d0*/  IMAD.MOV.U32 R131, RZ, RZ, R115 ;  /* 0x000000ffff837224 */ /* 0x000fe200078e0073 */
[----:B------:R-:W2:Y:S01]  /*70e0*/  LDL R113, [R1+0x188] ;  /* 0x0001880001717983 */ /* 0x000ea20000100800 */
[----:B------:R-:W-:Y:S01]  /*70f0*/  IMAD.MOV.U32 R130, RZ, RZ, R114 ;  /* 0x000000ffff827224 */ /* 0x000fe200078e0072 */
[----:B------:R-:W-:Y:S01]  /*7100*/  MOV R114, R0 ;  /* 0x0000000000727202 */ /* 0x000fe20000000f00 */
[----:B------:R-:W-:Y:S01]  /*7110*/  IMAD.MOV.U32 R128, RZ, RZ, R112 ;  /* 0x000000ffff807224 */ /* 0x000fe200078e0070 */
[----:B------:R-:W2:Y:S01]  /*7120*/  LDL R0, [R1+0xe4] ;  /* 0x0000e40001007983 */ /* 0x000ea20000100800 */
[----:B------:R-:W-:Y:S01]  /*7130*/  IMAD.MOV.U32 R115, RZ, RZ, R13 ;  /* 0x000000ffff737224 */ /* 0x000fe200078e000d */
[----:B---3--:R-:W3:Y:S02]  /*7140*/  LDC.64 R4, c[0x0][0x3d0] ;  /* 0x0000f400ff047b82 */ /* 0x008ee40000000a00 */
[----:B------:R-:W3:Y:S04]  /*7150*/  LDL R112, [R1+0x18c] ;  /* 0x00018c0001707983 */ /* 0x000ee80000100800 */
[----:B------:R-:W3:Y:S04]  /*7160*/  LDL R13, [R1+0xe0] ;  /* 0x0000e000010d7983 */ /* 0x000ee80000100800 */
[----:B----4-:R4:W-:Y:S04]  /*7170*/  @P3 STL.64 [R1+0x1c0], R140 ;  /* 0x0001c08c01003387 */ /* 0x0109e80000100a00 */
[----:B------:R1:W-:Y:S01]  /*7180*/  @P3 STL.64 [R1+0x1c8], R142 ;  /* 0x0001c88e01003387 */ /* 0x0003e20000100a00 */
[----:B----4-:R-:W-:-:S02]  /*7190*/  IMAD.MOV.U32 R140, RZ, RZ, R139 ;  /* 0x000000ffff8c7224 */ /* 0x010fc400078e008b */
[----:B------:R-:W-:Y:S01]  /*71a0*/  IMAD.MOV.U32 R141, RZ, RZ, R138 ;  /* 0x000000ffff8d7224 */ /* 0x000fe200078e008a */
[----:B-1----:R-:W-:Y:S01]  /*71b0*/  MOV R142, R137 ;  /* 0x00000089008e7202 */ /* 0x002fe20000000f00 */
        /* <DEDUP_REMOVED lines=13> */
[----:B------:R-:W-:-:S02]  /*7290*/  IMAD.MOV.U32 R130, RZ, RZ, R114 ;  /* 0x000000ffff827224 */ /* 0x000fc400078e0072 */
[----:B---3--:R-:W-:Y:S01]  /*72a0*/  IMAD.MOV.U32 R128, RZ, RZ, R112 ;  /* 0x000000ffff807224 */ /* 0x008fe200078e0070 */
[----:B------:R-:W3:Y:S04]  /*72b0*/  LDL R114, [R1+0x124] ;  /* 0x0001240001727983 */ /* 0x000ee80000100800 */
[----:B------:R-:W2:Y:S04]  /*72c0*/  LDL R112, [R1+0x12c] ;  /* 0x00012c0001707983 */ /* 0x000ea80000100800 */
[----:B------:R-:W3:Y:S04]  /*72d0*/  LDL R115, [R1+0x120] ;  /* 0x0001200001737983 */ /* 0x000ee80000100800 */
[----:B----4-:R1:W-:Y:S04]  /*72e0*/  @P3 STL.64 [R1+0x1b0], R140 ;  /* 0x0001b08c01003387 */ /* 0x0103e80000100a00 */
[----:B------:R4:W-:Y:S01]  /*72f0*/  @P3 STL.64 [R1+0x1b8], R142 ;  /* 0x0001b88e01003387 */ /* 0x0009e20000100a00 */
[----:B-1----:R-:W-:Y:S01]  /*7300*/  IMAD.MOV.U32 R140, RZ, RZ, R139 ;  /* 0x000000ffff8c7224 */ /* 0x002fe200078e008b */
[----:B------:R-:W-:Y:S01]  /*7310*/  MOV R141, R138 ;  /* 0x0000008a008d7202 */ /* 0x000fe20000000f00 */
[----:B----4-:R-:W-:-:S02]  /*7320*/  IMAD.MOV.U32 R142, RZ, RZ, R137 ;  /* 0x000000ffff8e7224 */ /* 0x010fc400078e0089 */
[----:B------:R-:W-:-:S06]  /*7330*/  IMAD.MOV.U32 R143, RZ, RZ, R136 ;  /* 0x000000ffff8f7224 */ /* 0x000fcc00078e0088 */
[----:B------:R1:W4:Y:S01]  /*7340*/  @P3 LDG.E.128 R140, desc[UR6][R14.64+0x10] ;  /* 0x000010060e8c3981 */ /* 0x000322000c1e1d00 */
        /* <DEDUP_REMOVED lines=12> */
[----:B------:R-:W-:Y:S01]  /*7410*/  IMAD.MOV.U32 R129, RZ, RZ, R125 ;  /* 0x000000ffff817224 */ /* 0x000fe200078e007d */
[----:B------:R-:W2:Y:S01]  /*7420*/  LDL R123, [R1+0x150] ;  /* 0x00015000017b7983 */ /* 0x000ea20000100800 */
[----:B------:R-:W-:Y:S01]  /*7430*/  IMAD.MOV.U32 R128, RZ, RZ, R124 ;  /* 0x000000ffff807224 */ /* 0x000fe200078e007c */
[----:B------:R-:W-:Y:S01]  /*7440*/  MOV R124, R120 ;  /* 0x00000078007c7202 */ /* 0x000fe20000000f00 */
[----:B------:R-:W-:Y:S01]  /*7450*/  IMAD.MOV.U32 R126, RZ, RZ, R122 ;  /* 0x000000ffff7e7224 */ /* 0x000fe200078e007a */
[----:B------:R-:W3:Y:S01]  /*7460*/  LDL R120, [R1+0x15c] ;  /* 0x00015c0001787983 */ /* 0x000ee20000100800 */
[----:B------:R-:W-:-:S03]  /*7470*/  IMAD.MOV.U32 R125, RZ, RZ, R121 ;  /* 0x000000ffff7d7224 */ /* 0x000fc600078e0079 */
[----:B------:R-:W2:Y:S04]  /*7480*/  LDL R122, [R1+0x154] ;  /* 0x00015400017a7983 */ /* 0x000ea80000100800 */
[----:B------:R-:W3:Y:S01]  /*7490*/  LDL R121, [R1+0x158] ;  /* 0x0001580001797983 */ /* 0x000ee20000100800 */
[----:B------:R-:W-:-:S03]  /*74a0*/  @P0 IMAD.WIDE.U32 R16, R3, 0x20, R16 ;  /* 0x0000002003100825 */ /* 0x000fc600078e0010 */
[----:B----4-:R4:W-:Y:S04]  /*74b0*/  @P3 STL.64 [R1+0x1a0], R140 ;  /* 0x0001a08c01003387 */ /* 0x0109e80000100a00 */
[----:B------:R0:W-:Y:S01]  /*74c0*/  @P3 STL.64 [R1+0x1a8], R142 ;  /* 0x0001a88e01003387 */ /* 0x0001e20000100a00 */
[----:B----4-:R-:W-:Y:S02]  /*74d0*/  IMAD.MOV.U32 R140, RZ, RZ, R139 ;  /* 0x000000ffff8c7224 */ /* 0x010fe400078e008b */
[----:B------:R-:W-:Y:S01]  /*74e0*/  IMAD.MOV.U32 R141, RZ, RZ, R138 ;  /* 0x000000ffff8d7224 */ /* 0x000fe200078e008a */
[----:B0-----:R-:W-:Y:S01]  /*74f0*/  MOV R142, R137 ;  /* 0x00000089008e7202 */ /* 0x001fe20000000f00 */
        /* <DEDUP_REMOVED lines=16> */
[----:B------:R-:W-:Y:S02]  /*7600*/  IMAD.MOV.U32 R127, RZ, RZ, R123 ;  /* 0x000000ffff7f7224 */ /* 0x000fe400078e007b */
[----:B---3--:R-:W-:Y:S01]  /*7610*/  IMAD.MOV.U32 R125, RZ, RZ, R121 ;  /* 0x000000ffff7d7224 */ /* 0x008fe200078e0079 */
[----:B------:R-:W3:Y:S01]  /*7620*/  LDL R123, [R1+0x140] ;  /* 0x00014000017b7983 */ /* 0x000ee20000100800 */
[----:B------:R-:W-:-:S03]  /*7630*/  IMAD.MOV.U32 R124, RZ, RZ, R120 ;  /* 0x000000ffff7c7224 */ /* 0x000fc600078e0078 */
[----:B------:R-:W3:Y:S04]  /*7640*/  LDL R121, [R1+0x148] ;  /* 0x0001480001797983 */ /* 0x000ee80000100800 */
[----:B------:R-:W3:Y:S04]  /*7650*/  LDL R120, [R1+0x14c] ;  /* 0x00014c0001787983 */ /* 0x000ee80000100800 */
[----:B----4-:R0:W-:Y:S04]  /*7660*/  @P0 STL.64 [R1+0x190], R140 ;  /* 0x0001908c01000387 */ /* 0x0101e80000100a00 */
[----:B------:R4:W-:Y:S01]  /*7670*/  @P0 STL.64 [R1+0x198], R142 ;  /* 0x0001988e01000387 */ /* 0x0009e20000100a00 */
[----:B0-----:R-:W-:-:S02]  /*7680*/  IMAD.MOV.U32 R140, RZ, RZ, R139 ;  /* 0x000000ffff8c7224 */ /* 0x001fc400078e008b */
        /* <DEDUP_REMOVED lines=15> */
[----:B------:R-:W-:Y:S01]  /*7780*/  @P0 IMAD.WIDE.U32 R18, R3, 0x20, R18 ;  /* 0x0000002003120825 */ /* 0x000fe200078e0012 */
[----:B------:R-:W-:Y:S01]  /*7790*/  ISETP.GE.U32.AND P3, PT, R12, 0xa0, PT ;  /* 0x000000a00c00780c */ /* 0x000fe20003f66070 */
[----:B0-----:R-:W0:Y:S02]  /*77a0*/  LDC.64 R16, c[0x0][0x3d0] ;  /* 0x0000f400ff107b82 */ /* 0x001e240000000a00 */
[----:B------:R-:W-:Y:S01]  /*77b0*/  IMAD.MOV.U32 R130, RZ, RZ, R126 ;  /* 0x000000ffff827224 */ /* 0x000fe200078e007e */
[----:B--2---:R-:W-:Y:S01]  /*77c0*/  MOV R126, R122 ;  /* 0x0000007a007e7202 */ /* 0x004fe20000000f00 */
[----:B------:R-:W-:Y:S02]  /*77d0*/  IMAD.MOV.U32 R128, RZ, RZ, R124 ;  /* 0x000000ffff807224 */ /* 0x000fe400078e007c */
[----:B---3--:R-:W-:Y:S02]  /*77e0*/  IMAD.MOV.U32 R127, RZ, RZ, R123 ;  /* 0x000000ffff7f7224 */ /* 0x008fe400078e007b */
[----:B------:R-:W-:Y:S01]  /*77f0*/  IMAD.MOV.U32 R125, RZ, RZ, R121 ;  /* 0x000000ffff7d7224 */ /* 0x000fe200078e0079 */
[----:B------:R-:W-:Y:S01]  /*7800*/  MOV R121, R119 ;  /* 0x0000007700797202 */ /* 0x000fe20000000f00 */
[----:B------:R-:W-:Y:S01]  /*7810*/  IMAD.MOV.U32 R124, RZ, RZ, R120 ;  /* 0x000000ffff7c7224 */ /* 0x000fe200078e0078 */
[----:B------:R-:W-:Y:S01]  /*7820*/  MOV R120, R116 ;  /* 0x0000007400787202 */ /* 0x000fe20000000f00 */
[----:B------:R-:W-:Y:S01]  /*7830*/  IMAD.MOV.U32 R122, RZ, RZ, R118 ;  /* 0x000000ffff7a7224 */ /* 0x000fe200078e0076 */
[----:B------:R-:W2:Y:S01]  /*7840*/  LDL R119, [R1+0x3c] ;  /* 0x00003c0001777983 */ /* 0x000ea20000100800 */
[----:B------:R-:W-:-:S03]  /*7850*/  IMAD.MOV.U32 R123, RZ, RZ, R117 ;  /* 0x000000ffff7b7224 */ /* 0x000fc600078e0075 */
[----:B------:R-:W2:Y:S04]  /*7860*/  LDL R117, [R1+0x34] ;  /* 0x0000340001757983 */ /* 0x000ea80000100800 */
[----:B------:R-:W2:Y:S04]  /*7870*/  LDL R118, [R1+0x38] ;  /* 0x0000380001767983 */ /* 0x000ea80000100800 */
[----:B------:R-:W2:Y:S01]  /*7880*/  LDL R116, [R1+0x30] ;  /* 0x0000300001747983 */ /* 0x000ea20000100800 */
[----:B------:R-:W-:-:S03]  /*7890*/  @P0 IADD3 R3, PT, PT, R3, 0x20, RZ ;  /* 0x0000002003030810 */ /* 0x000fc60007ffe0ff */
[----:B------:R-:W5:Y:S04]  /*78a0*/  @P0 LD.E.128 R44, desc[UR6][R18.64] ;  /* 0x00000006122c0980 */ /* 0x000f68000c101d00 */
[----:B------:R3:W5:Y:S04]  /*78b0*/  @P0 LD.E.128 R40, desc[UR6][R18.64+0x10] ;  /* 0x0000100612280980 */ /* 0x000768000c101d00 */
[----:B----4-:R4:W-:Y:S01]  /*78c0*/  @P0 STL.64 [R1+0x180], R140 ;  /* 0x0001808c01000387 */ /* 0x0109e20000100a00 */
[----:B------:R-:W-:Y:S01]  /*78d0*/  @P1 IMAD.WIDE.U32 R56, R3, 0x20, R56 ;  /* 0x0000002003381825 */ /* 0x000fe200078e0038 */
[----:B---3--:R-:W3:Y:S02]  /*78e0*/  @P3 LDC.64 R18, c[0x0][0x438] ;  /* 0x00010e00ff123b82 */ /* 0x008ee40000000a00 */
        /* <DEDUP_REMOVED lines=16> */
[----:B------:R-:W2:Y:S01]  /*79f0*/  LDL R125, [R1+0x138] ;  /* 0x00013800017d7983 */ /* 0x000ea20000100800 */
[----:B------:R-:W-:-:S02]  /*7a00*/  IMAD.MOV.U32 R130, RZ, RZ, R126 ;  /* 0x000000ffff827224 */ /* 0x000fc400078e007e */
[----:B------:R-:W-:Y:S01]  /*7a10*/  IMAD.MOV.U32 R128, RZ, RZ, R124 ;  /* 0x000000ffff807224 */ /* 0x000fe200078e007c */
        /* <DEDUP_REMOVED lines=19> */
[----:B-1----:R-:W1:Y:S01]  /*7b50*/  LDC.64 R22, c[0x0][0x3d0] ;  /* 0x0000f400ff167b82 */ /* 0x002e620000000a00 */
[----:B---3--:R-:W-:Y:S01]  /*7b60*/  IMAD.MOV.U32 R131, RZ, RZ, R127 ;  /* 0x000000ffff837224 */ /* 0x008fe200078e007f */
        /* <DEDUP_REMOVED lines=9> */
[----:B------:R-:W3:Y:S04]  /*7c00*/  LDL R113, [R1+0xbc] ;  /* 0x0000bc0001717983 */ /* 0x000ee80000100800 */
[----:B----4-:R4:W-:Y:S04]  /*7c10*/  @P0 STL.64 [R1+0x160], R140 ;  /* 0x0001608c01000387 */ /* 0x0109e80000100a00 */
[----:B------:R0:W-:Y:S01]  /*7c20*/  @P0 STL.64 [R1+0x168], R142 ;  /* 0x0001688e01000387 */ /* 0x0001e20000100a00 */
[----:B----4-:R-:W-:-:S02]  /*7c30*/  IMAD.MOV.U32 R140, RZ, RZ, R139 ;  /* 0x000000ffff8c7224 */ /* 0x010fc400078e008b */
        /* <DEDUP_REMOVED lines=22> */
[----:B------:R-:W2:Y:S04]  /*7da0*/  LDL R113, [R1+0x118] ;  /* 0x0001180001717983 */ /* 0x000ea80000100800 */
[----:B------:R-:W3:Y:S04]  /*7db0*/  LDL R112, [R1+0x11c] ;  /* 0x00011c0001707983 */ /* 0x000ee80000100800 */
[----:B----4-:R0:W-:Y:S04]  /*7dc0*/  @P1 STL.64 [R1+0x150], R140 ;  /* 0x0001508c01001387 */ /* 0x0101e80000100a00 */
[----:B------:R4:W-:Y:S01]  /*7dd0*/  @P1 STL.64 [R1+0x158], R142 ;  /* 0x0001588e01001387 */ /* 0x0009e20000100a00 */
[----:B0-----:R-:W-:Y:S01]  /*7de0*/  MOV R140, R139 ;  /* 0x0000008b008c7202 */ /* 0x001fe20000000f00 */
[----:B------:R-:W-:-:S02]  /*7df0*/  IMAD.MOV.U32 R141, RZ, RZ, R138 ;  /* 0x000000ffff8d7224 */ /* 0x000fc400078e008a */
        /* <DEDUP_REMOVED lines=15> */
[----:B--2---:R-:W-:Y:S01]  /*7ef0*/  MOV R125, R113 ;  /* 0x00000071007d7202 */ /* 0x004fe20000000f00 */
[----:B---3--:R-:W-:Y:S01]  /*7f00*/  IMAD.MOV.U32 R127, RZ, RZ, R115 ;  /* 0x000000ffff7f7224 */ /* 0x008fe200078e0073 */
[----:B------:R-:W2:Y:S01]  /*7f10*/  LDL R113, [R1+0x108] ;  /* 0x0001080001717983 */ /* 0x000ea20000100800 */
[----:B------:R-:W-:Y:S02]  /*7f20*/  IMAD.MOV.U32 R126, RZ, RZ, R114 ;  /* 0x000000ffff7e7224 */ /* 0x000fe400078e0072 */
[----:B------:R-:W-:Y:S01]  /*7f30*/  IMAD.MOV.U32 R124, RZ, RZ, R112 ;  /* 0x000000ffff7c7224 */ /* 0x000fe200078e0070 */
        /* <DEDUP_REMOVED lines=8> */
[----:B----4-:R-:W-:Y:S02]  /*7fc0*/  IMAD.MOV.U32 R142, RZ, RZ, R137 ;  /* 0x000000ffff8e7224 */ /* 0x010fe400078e0089 */
[----:B------:R-:W-:-:S06]  /*7fd0*/  IMAD.MOV.U32 R143, RZ, RZ, R136 ;  /* 0x000000ffff8f7224 */ /* 0x000fcc00078e0088 */
[----:B------:R-:W4:Y:S01]  /*7fe0*/  @P1 LDG.E.128 R140, desc[UR6][R60.64] ;  /* 0x000000063c8c1981 */ /* 0x000f22000c1e1d00 */
        /* <DEDUP_REMOVED lines=10> */
[----:B---3--:R-:W-:-:S02]  /*8090*/  IMAD.MOV.U32 R127, RZ, RZ, R115 ;  /* 0x000000ffff7f7224 */ /* 0x008fc400078e0073 */
[----:B------:R-:W-:Y:S01]  /*80a0*/  IMAD.MOV.U32 R125, RZ, RZ, R113 ;  /* 0x000000ffff7d7224 */ /* 0x000fe200078e0071 */
[----:B------:R-:W2:Y:S01]  /*80b0*/  LDL R115, [R1+0x2c] ;  /* 0x00002c0001737983 */ /* 0x000ea20000100800 */
[----:B------:R-:W-:-:S03]  /*80c0*/  IMAD.MOV.U32 R124, RZ, RZ, R112 ;  /* 0x000000ffff7c7224 */ /* 0x000fc600078e0070 */
[----:B------:R-:W2:Y:S04]  /*80d0*/  LDL R112, [R1+0x20] ;  /* 0x0000200001707983 */ /* 0x000ea80000100800 */
[----:B------:R-:W2:Y:S04]  /*80e0*/  LDL R113, [R1+0x24] ;  /* 0x0000240001717983 */ /* 0x000ea80000100800 */
[----:B----4-:R0:W-:Y:S04]  /*80f0*/  @P1 STL.64 [R1+0x130], R140 ;  /* 0x0001308c01001387 */ /* 0x0101e80000100a00 */
[----:B------:R3:W-:Y:S01]  /*8100*/  @P1 STL.64 [R1+0x138], R142 ;  /* 0x0001388e01001387 */ /* 0x0007e20000100a00 */
[----:B0-----:R-:W-:-:S02]  /*8110*/  IMAD.MOV.U32 R140, RZ, RZ, R139 ;  /* 0x000000ffff8c7224 */ /* 0x001fc400078e008b */
[----:B------:R-:W-:Y:S01]  /*8120*/  IMAD.MOV.U32 R141, RZ, RZ, R138 ;  /* 0x000000ffff8d7224 */ /* 0x000fe200078e008a */
[----:B---3--:R-:W-:Y:S01]  /*8130*/  MOV R142, R137 ;  /* 0x00000089008e7202 */ /* 0x008fe20000000f00 */
[----:B------:R-:W-:-:S06]  /*8140*/  IMAD.MOV.U32 R143, RZ, RZ, R136 ;  /* 0x000000ffff8f7224 */ /* 0x000fcc00078e0088 */
[----:B------:R-:W3:Y:S01]  /*8150*/  @P1 LDG.E.128 R140, desc[UR6][R60.64+0x10] ;  /* 0x000010063c8c1981 */ /* 0x000ee2000c1e1d00 */
[C---:B------:R-:W-:Y:S01]  /*8160*/  @P1 IMAD.WIDE.U32 R58, R3.reuse, 0x20, R58 ;  /* 0x00000020033a1825 */ /* 0x040fe200078e003a */
[----:B------:R-:W-:Y:S02]  /*8170*/  MOV R138, R134 ;  /* 0x00000086008a7202 */ /* 0x000fe40000000f00 */
[----:B------:R-:W-:Y:S01]  /*8180*/  @P1 IADD3 R3, PT, PT, R3, 0x20, RZ ;  /* 0x0000002003031810 */ /* 0x000fe20007ffe0ff */
        /* <DEDUP_REMOVED lines=8> */
[----:B------:R-:W-:-:S03]  /*8210*/  IMAD.MOV.U32 R133, RZ, RZ, R125 ;  /* 0x000000ffff857224 */ /* 0x000fc600078e007d */
[----:B------:R-:W4:Y:S04]  /*8220*/  LDL R125, [R1+0x54] ;  /* 0x00005400017d7983 */ /* 0x000f280000100800 */
[----:B------:R-:W4:Y:S01]  /*8230*/  LDL R126, [R1+0x58] ;  /* 0x00005800017e7983 */ /* 0x000f220000100800 */
[C---:B------:R-:W-:Y:S01]  /*8240*/  @P2 IMAD.WIDE.U32 R4, R3.reuse, 0x20, R4 ;  /* 0x0000002003042825 */ /* 0x040fe200078e0004 */
[----:B------:R-:W-:Y:S02]  /*8250*/  ISETP.GE.U32.AND P0, PT, R12, 0xc0, PT ;  /* 0x000000c00c00780c */ /* 0x000fe40003f06070 */
[----:B------:R-:W5:Y:S01]  /*8260*/  @P1 LD.E.128 R36, desc[UR6][R58.64] ;  /* 0x000000063a241980 */ /* 0x000f62000c101d00 */
[----:B------:R-:W-:-:S03]  /*8270*/  @P2 IMAD.WIDE.U32 R8, R3, 0x20, R8 ;  /* 0x0000002003082825 */ /* 0x000fc600078e0008 */
[----:B------:R0:W5:Y:S01]  /*8280*/  @P1 LD.E.128 R32, desc[UR6][R58.64+0x10] ;  /* 0x000010063a201980 */ /* 0x000162000c101d00 */
[----:B------:R-:W-:-:S03]  /*8290*/  @P2 IMAD.WIDE.U32 R14, R3, 0x20, R14 ;  /* 0x00000020030e2825 */ /* 0x000fc600078e000e */
[----:B---3--:R3:W-:Y:S03]  /*82a0*/  @P1 STL.64 [R1+0x120], R140 ;  /* 0x0001208c01001387 */ /* 0x0087e60000100a00 */
[----:B------:R-:W2:Y:S01]  /*82b0*/  @P0 LDC.64 R56, c[0x0][0x438] ;  /* 0x00010e00ff380b82 */ /* 0x000ea20000000a00 */
[----:B------:R1:W-:Y:S04]  /*82c0*/  @P1 STL.64 [R1+0x128], R142 ;  /* 0x0001288e01001387 */ /* 0x0003e80000100a00 */
[----:B------:R-:W5:Y:S03]  /*82d0*/  @P2 LD.E.128 R28, desc[UR6][R8.64] ;  /* 0x00000006081c2980 */ /* 0x000f66000c101d00 */
[----:B0-----:R-:W0:Y:S01]  /*82e0*/  LDC.64 R58, c[0x0][0x3d0] ;  /* 0x0000f400ff3a7b82 */ /* 0x001e220000000a00 */
[----:B---3--:R-:W-:Y:S01]  /*82f0*/  IMAD.MOV.U32 R140, RZ, RZ, R139 ;  /* 0x000000ffff8c7224 */ /* 0x008fe200078e008b */
[----:B------:R3:W5:Y:S01]  /*8300*/  @P2 LD.E.128 R24, desc[UR6][R8.64+0x10] ;  /* 0x0000100608182980 */ /* 0x000762000c101d00 */
[----:B------:R-:W-:Y:S01]  /*8310*/  IMAD.MOV.U32 R141, RZ, RZ, R138 ;  /* 0x000000ffff8d7224 */ /* 0x000fe200078e008a */
[----:B-1----:R-:W-:Y:S01]  /*8320*/  MOV R142, R137 ;  /* 0x00000089008e7202 */ /* 0x002fe20000000f00 */
[----:B------:R-:W-:-:S06]  /*8330*/  IMAD.MOV.U32 R143, RZ, RZ, R136 ;  /* 0x000000ffff8f7224 */ /* 0x000fcc00078e0088 */
[----:B------:R-:W4:Y:S01]  /*8340*/  @P2 LDG.E.128 R140, desc[UR6][R4.64] ;  /* 0x00000006048c2981 */ /* 0x000f22000c1e1d00 */
[----:B------:R-:W-:Y:S02]  /*8350*/  IMAD.MOV.U32 R137, RZ, RZ, R133 ;  /* 0x000000ffff897224 */ /* 0x000fe400078e0085 */
[----:B------:R-:W-:Y:S01]  /*8360*/  IMAD.MOV.U32 R136, RZ, RZ, R132 ;  /* 0x000000ffff887224 */ /* 0x000fe200078e0084 */
[----:B------:R-:W3:Y:S04]  /*8370*/  LDL R133, [R1+0x88] ;  /* 0x0000880001857983 */ /* 0x000ee80000100800 */
[----:B------:R-:W2:Y:S01]  /*8380*/  LDL R132, [R1+0x8c] ;  /* 0x00008c0001847983 */ /* 0x000ea20000100800 */
[----:B------:R-:W-:Y:S01]  /*8390*/  IMAD.MOV.U32 R139, RZ, RZ, R135 ;  /* 0x000000ffff8b7224 */ /* 0x000fe200078e0087 */
[----:B------:R-:W-:-:S02]  /*83a0*/  MOV R138, R134 ;  /* 0x00000086008a7202 */ /* 0x000fc40000000f00 */
[----:B------:R-:W3:Y:S04]  /*83b0*/  LDL R135, [R1+0x80] ;  /* 0x0000800001877983 */ /* 0x000ee80000100800 */
[----:B------:R-:W3:Y:S04]  /*83c0*/  LDL R134, [R1+0x84] ;  /* 0x0000840001867983 */ /* 0x000ee80000100800 */
[----:B----4-:R1:W-:Y:S04]  /*83d0*/  @P2 STL.64 [R1+0x110], R140 ;  /* 0x0001108c01002387 */ /* 0x0103e80000100a00 */
[----:B------:R4:W-:Y:S04]  /*83e0*/  @P2 STL.64 [R1+0x118], R142 ;  /* 0x0001188e01002387 */ /* 0x0009e80000100a00 */
[----:B------:R-:W3:Y:S01]  /*83f0*/  LDL R166, [R1+0xf8] ;  /* 0x0000f80001a67983 */ /* 0x000ee20000100800 */
[----:B-1----:R-:W-:Y:S01]  /*8400*/  MOV R140, R139 ;  /* 0x0000008b008c7202 */ /* 0x002fe20000000f00 */
[----:B------:R-:W-:-:S02]  /*8410*/  IMAD.MOV.U32 R141, RZ, RZ, R138 ;  /* 0x000000ffff8d7224 */ /* 0x000fc400078e008a */
[----:B----4-:R-:W-:Y:S01]  /*8420*/  IMAD.MOV.U32 R142, RZ, RZ, R137 ;  /* 0x000000ffff8e7224 */ /* 0x010fe200078e0089 */
[----:B------:R-:W-:Y:S01]  /*8430*/  MOV R143, R136 ;  /* 0x00000088008f7202 */ /* 0x000fe20000000f00 */
[----:B--2---:R-:W-:Y:S01]  /*8440*/  IMAD.MOV.U32 R139, RZ, RZ, R132 ;  /* 0x000000ffff8b7224 */ /* 0x004fe200078e0084 */
[----:B---3--:R-:W-:Y:S01]  /*8450*/  MOV R138, R133 ;  /* 0x00000085008a7202 */ /* 0x008fe20000000f00 */
[----:B------:R-:W-:Y:S02]  /*8460*/  IMAD.MOV.U32 R133, RZ, RZ, R129 ;  /* 0x000000ffff857224 */ /* 0x000fe400078e0081 */
[----:B------:R-:W-:Y:S01]  /*8470*/  IMAD.MOV.U32 R132, RZ, RZ, R128 ;  /* 0x000000ffff847224 */ /* 0x000fe200078e0080 */
[----:B------:R-:W2:Y:S04]  /*8480*/  @P2 LDG.E.128 R140, desc[UR6][R4.64+0x10] ;  /* 0x00001006048c2981 */ /* 0x000ea8000c1e1d00 */
[----:B------:R-:W3:Y:S04]  /*8490*/  LDL R129, [R1+0xe8] ;  /* 0x0000e80001817983 */ /* 0x000ee80000100800 */
[----:B------:R-:W4:Y:S01]  /*84a0*/  LDL R128, [R1+0xec] ;  /* 0x0000ec0001807983 */ /* 0x000f220000100800 */
[----:B------:R-:W-:-:S02]  /*84b0*/  IMAD.MOV.U32 R136, RZ, RZ, R135 ;  /* 0x000000ffff887224 */ /* 0x000fc400078e0087 */
[----:B------:R-:W-:Y:S01]  /*84c0*/  IMAD.MOV.U32 R137, RZ, RZ, R134 ;  /* 0x000000ffff897224 */ /* 0x000fe200078e0086 */
[----:B------:R-:W-:Y:S01]  /*84d0*/  MOV R134, R130 ;  /* 0x0000008200867202 */ /* 0x000fe20000000f00 */
[----:B------:R-:W-:Y:S01]  /*84e0*/  IMAD.MOV.U32 R135, RZ, RZ, R131 ;  /* 0x000000ffff877224 */ /* 0x000fe200078e0083 */
[----:B------:R-:W-:Y:S01]  /*84f0*/  MOV R131, R13 ;  /* 0x0000000d00837202 */ /* 0x000fe20000000f00 */
[----:B------:R-:W-:Y:S01]  /*8500*/  IMAD.MOV.U32 R130, RZ, RZ, R0 ;  /* 0x000000ffff827224 */ /* 0x000fe200078e0000 */
[----:B------:R-:W4:Y:S04]  /*8510*/  LDL R13, [R1+0xf0] ;  /* 0x0000f000010d7983 */ /* 0x000f280000100800 */
[----:B------:R-:W4:Y:S01]  /*8520*/  LDL R0, [R1+0xf4] ;  /* 0x0000f40001007983 */ /* 0x000f220000100800 */
[----:B------:R-:W-:Y:S01]  /*8530*/  MOV R160, R131 ;  /* 0x0000008300a07202 */ /* 0x000fe20000000f00 */
[----:B------:R-:W-:Y:S01]  /*8540*/  IMAD.MOV.U32 R161, RZ, RZ, R130 ;  /* 0x000000ffffa17224 */ /* 0x000fe200078e0082 */
[----:B------:R-:W-:Y:S01]  /*8550*/  MOV R149, R134 ;  /* 0x0000008600957202 */ /* 0x000fe20000000f00 */
[----:B------:R-:W-:-:S02]  /*8560*/  IMAD.MOV.U32 R148, RZ, RZ, R135 ;  /* 0x000000ffff947224 */ /* 0x000fc400078e0087 */
[----:B------:R-:W-:Y:S02]  /*8570*/  IMAD.MOV.U32 R150, RZ, RZ, R133 ;  /* 0x000000ffff967224 */ /* 0x000fe400078e0085 */
[----:B------:R-:W-:Y:S01]  /*8580*/  IMAD.MOV.U32 R151, RZ, RZ, R132 ;  /* 0x000000ffff977224 */ /* 0x000fe200078e0084 */
[----:B--2---:R1:W-:Y:S01]  /*8590*/  @P2 STL.64 [R1+0x100], R140 ;  /* 0x0001008c01002387 */ /* 0x0043e20000100a00 */
[----:B---3--:R-:W-:-:S03]  /*85a0*/  IMAD.MOV.U32 R162, RZ, RZ, R129 ;  /* 0x000000ffffa27224 */ /* 0x008fc600078e0081 */
[----:B------:R2:W-:Y:S01]  /*85b0*/  @P2 STL.64 [R1+0x108], R142 ;  /* 0x0001088e01002387 */ /* 0x0005e20000100a00 */
[----:B----4-:R-:W-:-:S03]  /*85c0*/  MOV R163, R128 ;  /* 0x0000008000a37202 */ /* 0x010fc60000000f00 */
[----:B------:R-:W3:Y:S04]  /*85d0*/  LDL R129, [R1+0x64] ;  /* 0x0000640001817983 */ /* 0x000ee80000100800 */
[----:B------:R-:W3:Y:S04]  /*85e0*/  LDL R128, [R1+0x60] ;  /* 0x0000600001807983 */ /* 0x000ee80000100800 */
[----:B------:R-:W3:Y:S04]  /*85f0*/  LDL R130, [R1+0x68] ;  /* 0x0000680001827983 */ /* 0x000ee80000100800 */
[----:B------:R-:W3:Y:S04]  /*8600*/  LDL R131, [R1+0x6c] ;  /* 0x00006c0001837983 */ /* 0x000ee80000100800 */
[----:B------:R-:W4:Y:S04]  /*8610*/  LDL R167, [R1+0xfc] ;  /* 0x0000fc0001a77983 */ /* 0x000f280000100800 */
[----:B------:R-:W4:Y:S04]  /*8620*/  LDL R132, [R1+0x70] ;  /* 0x0000700001847983 */ /* 0x000f280000100800 */
[----:B------:R-:W4:Y:S04]  /*8630*/  LDL R133, [R1+0x74] ;  /* 0x0000740001857983 */ /* 0x000f280000100800 */
[----:B------:R-:W4:Y:S04]  /*8640*/  LDL R134, [R1+0x78] ;  /* 0x0000780001867983 */ /* 0x000f280000100800 */
[----:B------:R-:W4:Y:S04]  /*8650*/  LDL R135, [R1+0x7c] ;  /* 0x00007c0001877983 */ /* 0x000f280000100800 */
[----:B-1----:R-:W4:Y:S04]  /*8660*/  LDL R140, [R1+0x90] ;  /* 0x00009000018c7983 */ /* 0x002f280000100800 */
[----:B------:R-:W4:Y:S04]  /*8670*/  LDL R141, [R1+0x94] ;  /* 0x00009400018d7983 */ /* 0x000f280000100800 */
[----:B--2---:R-:W2:Y:S04]  /*8680*/  LDL R142, [R1+0x98] ;  /* 0x00009800018e7983 */ /* 0x004ea80000100800 */
[----:B------:R-:W2:Y:S04]  /*8690*/  LDL R143, [R1+0x9c] ;  /* 0x00009c00018f7983 */ /* 0x000ea80000100800 */
        /* <DEDUP_REMOVED lines=11> */
[----:B------:R-:W2:Y:S01]  /*8750*/  LDL R147, [R1+0xac] ;  /* 0x0000ac0001937983 */ /* 0x000ea20000100800 */
[----:B------:R-:W-:Y:S01]  /*8760*/  @P2 IADD3 R3, PT, PT, R3, 0x20, RZ ;  /* 0x0000002003032810 */ /* 0x000fe20007ffe0ff */
[----:B------:R-:W-:-:S02]  /*8770*/  IMAD.MOV.U32 R164, RZ, RZ, R13 ;  /* 0x000000ffffa47224 */ /* 0x000fc400078e000d */
[----:B------:R-:W-:Y:S01]  /*8780*/  IMAD.MOV.U32 R165, RZ, RZ, R0 ;  /* 0x000000ffffa57224 */ /* 0x000fe200078e0000 */
[----:B------:R-:W-:Y:S01]  /*8790*/  ISETP.GE.U32.AND P1, PT, R12, 0xe0, PT ;  /* 0x000000e00c00780c */ /* 0x000fe20003f26070 */
[C---:B------:R-:W-:Y:S01]  /*87a0*/  @P3 IMAD.WIDE.U32 R16, R3.reuse, 0x20, R16 ;  /* 0x0000002003103825 */ /* 0x040fe200078e0010 */
[----:B------:R-:W2:Y:S03]  /*87b0*/  @P2 LDG.E.128 R160, desc[UR6][R14.64+0x10] ;  /* 0x000010060ea02981 */ /* 0x000ea6000c1e1d00 */
[----:B------:R-:W-:-:S04]  /*87c0*/  @P3 IMAD.WIDE.U32 R18, R3, 0x20, R18 ;  /* 0x0000002003123825 */ /* 0x000fc800078e0012 */
[C---:B------:R-:W-:Y:S01]  /*87d0*/  @P3 IMAD.WIDE.U32 R62, R3.reuse, 0x20, R62 ;  /* 0x00000020033e3825 */ /* 0x040fe200078e003e */
[----:B------:R-:W5:Y:S03]  /*87e0*/  @P3 LD.E.128 R192, desc[UR6][R18.64] ;  /* 0x0000000612c03980 */ /* 0x000f66000c101d00 */
[----:B------:R-:W-:Y:S01]  /*87f0*/  @P3 VIADD R3, R3, 0x20 ;  /* 0x0000002003033836 */ /* 0x000fe20000000000 */
[----:B------:R-:W2:Y:S01]  /*8800*/  @P3 LDG.E.128 R148, desc[UR6][R62.64] ;  /* 0x000000063e943981 */ /* 0x000ea2000c1e1d00 */
[----:B------:R-:W1:Y:S02]  /*8810*/  @P1 LDC.64 R60, c[0x0][0x438] ;  /* 0x00010e00ff3c1b82 */ /* 0x000e640000000a00 */
[C---:B------:R-:W-:Y:S01]  /*8820*/  @P0 IMAD.WIDE.U32 R64, R3.reuse, 0x20, R64 ;  /* 0x0000002003400825 */ /* 0x040fe200078e0040 */
[----:B------:R-:W5:Y:S03]  /*8830*/  @P3 LD.E.128 R196, desc[UR6][R18.64+0x10] ;  /* 0x0000100612c43980 */ /* 0x000f66000c101d00 */
[----:B------:R-:W-:-:S05]  /*8840*/  @P0 IMAD.WIDE.U32 R22, R3, 0x20, R22 ;  /* 0x0000002003160825 */ /* 0x000fca00078e0016 */
[----:B------:R-:W2:Y:S01]  /*8850*/  @P0 LDG.E.128 R136, desc[UR6][R22.64+0x10] ;  /* 0x0000100616880981 */ /* 0x000ea2000c1e1d00 */
[----:B------:R-:W-:-:S04]  /*8860*/  @P0 IMAD.WIDE.U32 R56, R3, 0x20, R56 ;  /* 0x0000002003380825 */ /* 0x000fc800078e0038 */
[----:B------:R-:W-:Y:S01]  /*8870*/  @P0 VIADD R3, R3, 0x20 ;  /* 0x0000002003030836 */ /* 0x000fe20000000000 */
[----:B------:R-:W5:Y:S03]  /*8880*/  @P0 LD.E.128 R204, desc[UR6][R56.64] ;  /* 0x0000000638cc0980 */ /* 0x000f66000c101d00 */
[C---:B0-----:R-:W-:Y:S01]  /*8890*/  @P1 IMAD.WIDE.U32 R4, R3.reuse, 0x20, R58 ;  /* 0x0000002003041825 */ /* 0x041fe200078e003a */
[----:B------:R-:W5:Y:S04]  /*88a0*/  @P0 LD.E.128 R208, desc[UR6][R56.64+0x10] ;  /* 0x0000100638d00980 */ /* 0x000f68000c101d00 */
[----:B------:R-:W2:Y:S04]  /*88b0*/  @P1 LDG.E.128 R124, desc[UR6][R4.64] ;  /* 0x00000006047c1981 */ /* 0x000ea8000c1e1d00 */
[----:B------:R-:W2:Y:S01]  /*88c0*/  @P1 LDG.E.128 R120, desc[UR6][R4.64+0x10] ;  /* 0x0000100604781981 */ /* 0x000ea2000c1e1d00 */
[----:B-1----:R-:W-:-:S05]  /*88d0*/  @P1 IMAD.WIDE.U32 R8, R3, 0x20, R60 ;  /* 0x0000002003081825 */ /* 0x002fca00078e003c */
[----:B------:R-:W5:Y:S04]  /*88e0*/  @P1 LD.E.128 R212, desc[UR6][R8.64] ;  /* 0x0000000608d41980 */ /* 0x000f68000c101d00 */
[----:B------:R-:W5:Y:S04]  /*88f0*/  @P1 LD.E.128 R216, desc[UR6][R8.64+0x10] ;  /* 0x0000100608d81980 */ /* 0x000f68000c101d00 */
[----:B---3--:R-:W3:Y:S04]  /*8900*/  @P0 LDG.E.128 R128, desc[UR6][R64.64+0x10] ;  /* 0x0000100640800981 */ /* 0x008ee8000c1e1d00 */
[----:B----4-:R0:W4:Y:S04]  /*8910*/  @P2 LDG.E.128 R164, desc[UR6][R14.64] ;  /* 0x000000060ea42981 */ /* 0x010128000c1e1d00 */
[----:B------:R1:W4:Y:S01]  /*8920*/  @P0 LDG.E.128 R132, desc[UR6][R64.64] ;  /* 0x0000000640840981 */ /* 0x000322000c1e1d00 */
[----:B0-----:R-:W-:-:S05]  /*8930*/  @P1 IMAD.WIDE.U32 R14, R3, 0x20, R66 ;  /* 0x00000020030e1825 */ /* 0x001fca00078e0042 */
[----:B------:R-:W4:Y:S04]  /*8940*/  @P1 LDG.E.128 R116, desc[UR6][R14.64] ;  /* 0x000000060e741981 */ /* 0x000f28000c1e1d00 */
[----:B------:R-:W4:Y:S04]  /*8950*/  @P1 LDG.E.128 R112, desc[UR6][R14.64+0x10] ;  /* 0x000010060e701981 */ /* 0x000f28000c1e1d00 */
[----:B--2---:R-:W2:Y:S04]  /*8960*/  @P0 LDG.E.128 R140, desc[UR6][R22.64] ;  /* 0x00000006168c0981 */ /* 0x004ea8000c1e1d00 */
[----:B------:R-:W2:Y:S04]  /*8970*/  @P3 LDG.E.128 R156, desc[UR6][R16.64] ;  /* 0x00000006109c3981 */ /* 0x000ea8000c1e1d00 */
[----:B------:R-:W2:Y:S04]  /*8980*/  @P3 LDG.E.128 R152, desc[UR6][R16.64+0x10] ;  /* 0x0000100610983981 */ /* 0x000ea8000c1e1d00 */
[----:B------:R0:W2:Y:S01]  /*8990*/  @P3 LDG.E.128 R144, desc[UR6][R62.64+0x10] ;  /* 0x000010063e903981 */ /* 0x0000a2000c1e1d00 */
        /* <DEDUP_REMOVED lines=61> */
[----:B------:R-:W2:Y:S01]  /*8d70*/  LDC.64 R8, c[0x0][0x438] ;  /* 0x00010e00ff087b82 */ /* 0x000ea20000000a00 */
[----:B0-----:R-:W-:-:S05]  /*8d80*/  IMAD.WIDE.U32 R4, R3, 0x20, R4 ;  /* 0x0000002003047825 */ /* 0x001fca00078e0004 */
[----:B------:R-:W3:Y:S01]  /*8d90*/  LDG.E.128 R76, desc[UR6][R4.64] ;  /* 0x00000006044c7981 */ /* 0x000ee2000c1e1d00 */
[----:B-1----:R-:W-:-:S03]  /*8da0*/  IMAD.WIDE.U32 R14, R3, 0x20, R14 ;  /* 0x00000020030e7825 */ /* 0x002fc600078e000e */
[----:B------:R-:W4:Y:S04]  /*8db0*/  LDG.E.128 R16, desc[UR6][R4.64+0x10] ;  /* 0x0000100604107981 */ /* 0x000f28000c1e1d00 */
        /* <DEDUP_REMOVED lines=39> */
[----:B-1----:R-:W-:-:S02]  /*9030*/  CS2R R76, SRZ ;  /* 0x00000000004c7805 */ /* 0x002fc4000001ff00 */
[----:B--2---:R-:W-:-:S07]  /*9040*/  CS2R R78, SRZ ;  /* 0x00000000004e7805 */ /* 0x004fce000001ff00 */
.L_x_17627:
[----:B------:R-:W-:Y:S05]  /*9050*/  BSYNC.RECONVERGENT B0 ;  /* 0x0000000000007941 */ /* 0x000fea0003800200 */
.L_x_17624:
        /* <DEDUP_REMOVED lines=9> */
[----:B------:R-:W-:Y:S01]  /*90f0*/  LOP3.LUT R6, R6, 0x3, RZ, 0xc0, !PT ;  /* 0x0000000306067812 */ /* 0x000fe200078ec0ff */
[----:B------:R-:W1:Y:S02]  /*9100*/  LDCU UR10, c[0x0][0x408] ;  /* 0x00008100ff0a77ac */ /* 0x000e640008000800 */
[----:B-----5:R-:W-:Y:S01]  /*9110*/  VIADD R13, R21, 0xbb67ae85 ;  /* 0xbb67ae85150d7836 */ /* 0x020fe20000000000 */
[----:B------:R-:W-:Y:S01]  /*9120*/  LOP3.LUT R0, R0, R21, RZ, 0x3c, !PT ;  /* 0x0000001500007212 */ /* 0x000fe200078e3cff */
[----:B------:R-:W-:Y:S01]  /*9130*/  IMAD.MOV.U32 R201, RZ, RZ, R4 ;  /* 0x000000ffffc97224 */ /* 0x000fe200078e0004 */
[----:B------:R-:W2:Y:S01]  /*9140*/  LDCU UR13, c[0x0][0x388] ;  /* 0x00007100ff0d77ac */ /* 0x000ea20008000800 */
[----:B------:R-:W3:Y:S01]  /*9150*/  LDCU.U8 UR11, c[0x0][0x410] ;  /* 0x00008200ff0b77ac */ /* 0x000ee20008000000 */
[----:B------:R-:W4:Y:S01]  /*9160*/  LDCU UR12, c[0x0][0x448] ;  /* 0x00008900ff0c77ac */ /* 0x000f220008000800 */
[----:B------:R-:W0:Y:S02]  /*9170*/  LDCU.64 UR8, c[0x0][0x3a0] ;  /* 0x00007400ff0877ac */ /* 0x000e240008000a00 */
[----:B0-----:R-:W-:Y:S01]  /*9180*/  IMAD R9, R3, UR5, R7 ;  /* 0x0000000503097c24 */ /* 0x001fe2000f8e0207 */
[----:B------:R-:W0:Y:S01]  /*9190*/  LDCU.64 UR4, c[0x0][0x398] ;  /* 0x00007300ff0477ac */ /* 0x000e220008000a00 */
[----:B------:R-:W-:-:S04]  /*91a0*/  IMAD.HI.U32 R3, R0, -0x326172a9, RZ ;  /* 0xcd9e8d5700037827 */ /* 0x000fc800078e00ff */
[----:B------:R-:W-:Y:S02]  /*91b0*/  IMAD R5, R9, -0x326172a9, RZ ;  /* 0xcd9e8d5709057824 */ /* 0x000fe400078e02ff */
[----:B------:R-:W-:Y:S02]  /*91c0*/  VIADD R7, R20, 0x9e3779b9 ;  /* 0x9e3779b914077836 */ /* 0x000fe40000000000 */
[----:B------:R-:W-:-:S03]  /*91d0*/  IMAD R0, R0, -0x326172a9, RZ ;  /* 0xcd9e8d5700007824 */ /* 0x000fc600078e02ff */
[----:B------:R-:W-:Y:S01]  /*91e0*/  LOP3.LUT R5, R7, R5, R3, 0x96, !PT ;  /* 0x0000000507057212 */ /* 0x000fe200078e9603 */
[----:B------:R-:W-:-:S04]  /*91f0*/  IMAD.HI.U32 R3, R9, -0x326172a9, RZ ;  /* 0xcd9e8d5709037827 */ /* 0x000fc800078e00ff */
[----:B------:R-:W-:Y:S01]  /*9200*/  IMAD R7, R11, -0x2daee0ad, RZ ;  /* 0xd2511f530b077824 */ /* 0x000fe200078e02ff */
[----:B------:R-:W-:-:S05]  /*9210*/  LOP3.LUT R3, R2, R3, R20, 0x96, !PT ;  /* 0x0000000302037212 */ /* 0x000fca00078e9614 */
[----:B------:R-:W-:-:S04]  /*9220*/  IMAD.HI.U32 R8, R3, -0x2daee0ad, RZ ;  /* 0xd2511f5303087827 */ /* 0x000fc800078e00ff */
[----:B------:R-:W-:Y:S01]  /*9230*/  IMAD R3, R3, -0x2daee0ad, RZ ;  /* 0xd2511f5303037824 */ /* 0x000fe200078e02ff */
        /* <DEDUP_REMOVED lines=49> */
[----:B------:R-:W-:-:S03]  /*9550*/  IADD3 R13, PT, PT, R20, -0xe443238, RZ ;  /* 0xf1bbcdc8140d7810 */ /* 0x000fc60007ffe0ff */
[----:B------:R-:W-:-:S04]  /*9560*/  IMAD.HI.U32 R8, R5, -0x326172a9, RZ ;  /* 0xcd9e8d5705087827 */ /* 0x000fc800078e00ff */
[----:B------:R-:W-:Y:S01]  /*9570*/  IMAD R5, R5, -0x326172a9, RZ ;  /* 0xcd9e8d5705057824 */ /* 0x000fe200078e02ff */
[----:B------:R-:W-:Y:S01]  /*9580*/  LOP3.LUT R3, R13, R3, R8, 0x96, !PT ;  /* 0x000000030d037212 */ /* 0x000fe200078e9608 */
[----:B------:R-:W-:-:S04]  /*9590*/  IMAD.HI.U32 R8, R7, -0x2daee0ad, RZ ;  /* 0xd2511f5307087827 */ /* 0x000fc800078e00ff */
[----:B------:R-:W-:Y:S02]  /*95a0*/  VIADD R13, R21, 0xdb3d7428 ;  /* 0xdb3d7428150d7836 */ /* 0x000fe40000000000 */
[----:B------:R-:W-:-:S03]  /*95b0*/  IMAD R7, R7, -0x2daee0ad, RZ ;  /* 0xd2511f5307077824 */ /* 0x000fc600078e02ff */
[----:B------:R-:W-:Y:S01]  /*95c0*/  LOP3.LUT R0, R13, R0, R8, 0x96, !PT ;  /* 0x000000000d007212 */ /* 0x000fe200078e9608 */
[----:B------:R-:W-:-:S04]  /*95d0*/  IMAD.HI.U32 R8, R3, -0x2daee0ad, RZ ;  /* 0xd2511f5303087827 */ /* 0x000fc800078e00ff */
[----:B------:R-:W-:Y:S02]  /*95e0*/  VIADD R13, R21, 0x96a522ad ;  /* 0x96a522ad150d7836 */ /* 0x000fe40000000000 */
[C---:B------:R-:W-:Y:S02]  /*95f0*/  IMAD R4, R0.reuse, -0x326172a9, RZ ;  /* 0xcd9e8d5700047824 */ /* 0x040fe400078e02ff */
[----:B------:R-:W-:Y:S01]  /*9600*/  IMAD R3, R3, -0x2daee0ad, RZ ;  /* 0xd2511f5303037824 */ /* 0x000fe200078e02ff */
[----:B------:R-:W-:Y:S01]  /*9610*/  LOP3.LUT R8, R13, R7, R8, 0x96, !PT ;  /* 0x000000070d087212 */ /* 0x000fe200078e9608 */
[----:B------:R-:W-:Y:S01]  /*9620*/  IMAD.HI.U32 R7, R0, -0x326172a9, RZ ;  /* 0xcd9e8d5700077827 */ /* 0x000fe200078e00ff */
[----:B------:R-:W-:-:S04]  /*9630*/  IADD3 R13, PT, PT, R20, -0x700cb87f, RZ ;  /* 0x8ff34781140d7810 */ /* 0x000fc80007ffe0ff */
[----:B------:R-:W-:Y:S01]  /*9640*/  LOP3.LUT R7, R13, R5, R7, 0x96, !PT ;  /* 0x000000050d077212 */ /* 0x000fe200078e9607 */
[----:B------:R-:W-:Y:S02]  /*9650*/  IMAD.MOV.U32 R5, RZ, RZ, R2 ;  /* 0x000000ffff057224 */ /* 0x000fe400078e0002 */
[----:B01234-:R-:W-:-:S07]  /*9660*/  HFMA2 R2, -RZ, RZ, 0, 0 ;  /* 0x00000000ff027431 */ /* 0x01ffce00000001ff */
.L_x_18645:
        /* <DEDUP_REMOVED lines=41> */
.L_x_17634:
        /* <DEDUP_REMOVED lines=13> */
.L_x_17636:
[----:B------:R-:W-:Y:S05]  /*99d0*/  BSYNC.RECONVERGENT B2 ;  /* 0x0000000000027941 */ /* 0x000fea0003800200 */
.L_x_17635:
[----:B------:R-:W-:Y:S01]  /*99e0*/  LOP3.LUT R6, R2, R127, R21, 0x96, !PT ;  /* 0x0000007f02067212 */ /* 0x000fe200078e9615 */
[----:B------:R-:W-:Y:S01]  /*99f0*/  IMAD.WIDE.U32 R124, R9, -0x326172a9, RZ ;  /* 0xcd9e8d57097c7825 */ /* 0x000fe200078e00ff */
[----:B------:R-:W-:-:S03]  /*9a00*/  IADD3 R8, PT, PT, R20, -0x61c88647, RZ ;  /* 0x9e3779b914087810 */ /* 0x000fc60007ffe0ff */
[----:B------:R-:W-:Y:S01]  /*9a10*/  IMAD.WIDE.U32 R6, R6, -0x326172a9, RZ ;  /* 0xcd9e8d5706067825 */ /* 0x000fe200078e00ff */
[----:B------:R-:W-:-:S04]  /*9a20*/  LOP3.LUT R4, R5, R125, R20, 0x96, !PT ;  /* 0x0000007d05047212 */ /* 0x000fc800078e9614 */
[----:B------:R-:W-:Y:S01]  /*9a30*/  LOP3.LUT R7, R8, R124, R7, 0x96, !PT ;  /* 0x0000007c08077212 */ /* 0x000fe200078e9607 */
[----:B------:R-:W-:-:S04]  /*9a40*/  IMAD.WIDE.U32 R124, R4, -0x2daee0ad, RZ ;  /* 0xd2511f53047c7825 */ /* 0x000fc800078e00ff */
[----:B------:R-:W-:Y:S02]  /*9a50*/  VIADD R4, R21, 0xbb67ae85 ;  /* 0xbb67ae8515047836 */ /* 0x000fe40000000000 */
        /* <DEDUP_REMOVED lines=47> */
[----:B------:R-:W-:Y:S02]  /*9d50*/  VIADD R4, R21, 0x96a522ad ;  /* 0x96a522ad15047836 */ /* 0x000fe40000000000 */
[----:B------:R-:W-:Y:S02]  /*9d60*/  IMAD.MOV.U32 R23, RZ, RZ, R124 ;  /* 0x000000ffff177224 */ /* 0x000fe400078e007c */
[----:B------:R-:W-:Y:S01]  /*9d70*/  HFMA2 R124, -RZ, RZ, 0, 0 ;  /* 0x00000000ff7c7431 */ /* 0x000fe200000001ff */
[----:B------:R-:W-:Y:S01]  /*9d80*/  LOP3.LUT R8, R4, R126, R125, 0x96, !PT ;  /* 0x0000007e04087212 */ /* 0x000fe200078e967d */
[----:B------:R-:W-:Y:S01]  /*9d90*/  IMAD.MOV.U32 R125, RZ, RZ, R3 ;  /* 0x000000ffff7d7224 */ /* 0x000fe200078e0003 */
[----:B------:R-:W-:-:S07]  /*9da0*/  MOV R4, R6 ;  /* 0x0000000600047202 */ /* 0x000fce0000000f00 */
.L_x_17633:
[----:B------:R-:W-:Y:S05]  /*9db0*/  BSYNC.RECONVERGENT B1 ;  /* 0x0000000000017941 */ /* 0x000fea0003800200 */
.L_x_17632:
[----:B------:R-:W0:Y:S01]  /*9dc0*/  LDC R200, c[0x0][0x404] ;  /* 0x00010100ffc87b82 */ /* 0x000e220000000800 */
[----:B------:R-:W-:Y:S01]  /*9dd0*/  I2FP.F32.U32 R3, R125 ;  /* 0x0000007d00037245 */ /* 0x000fe20000201000 */
[----:B------:R-:W-:Y:S01]  /*9de0*/  IMAD.MOV.U32 R202, RZ, RZ, 0x2f800000 ;  /* 0x2f800000ffca7424 */ /* 0x000fe200078e00ff */
[----:B------:R-:W-:Y:S01]  /*9df0*/  ISETP.NE.AND P2, PT, R124, 0x1, PT ;  /* 0x000000017c00780c */ /* 0x000fe20003f45270 */
[----:B------:R-:W-:Y:S01]  /*9e00*/  BSSY.RECONVERGENT B1, `(.L_x_17637) ;  /* 0x000005d000017945 */ /* 0x000fe20003800200 */
[----:B------:R-:W-:Y:S01]  /*9e10*/  LOP3.LUT R10, R10, 0xffffffef, RZ, 0xc0, !PT ;  /* 0xffffffef0a0a7812 */ /* 0x000fe200078ec0ff */
[----:B------:R-:W-:Y:S01]  /*9e20*/  FFMA.FTZ R3, R3, R202, 1.1641532182693481445e-10 ;  /* 0x2f00000003037423 */ /* 0x000fe200000100ca */
[----:B------:R-:W-:Y:S01]  /*9e30*/  MOV R6, 0x2 ;  /* 0x0000000200067802 */ /* 0x000fe20000000f00 */
[----:B------:R-:W-:-:S03]  /*9e40*/  IMAD.MOV.U32 R125, RZ, RZ, R4 ;  /* 0x000000ffff7d7224 */ /* 0x000fc600078e0004 */
[----:B0-----:R-:W-:Y:S01]  /*9e50*/  FSETP.LE.FTZ.AND P3, PT, R3, R200, PT ;  /* 0x000000c80300720b */ /* 0x001fe20003f73000 */
        /* <DEDUP_REMOVED lines=12> */
.L_x_17639:
        /* <DEDUP_REMOVED lines=13> */
.L_x_17641:
[----:B------:R-:W-:Y:S05]  /*9ff0*/  BSYNC.RECONVERGENT B2 ;  /* 0x0000000000027941 */ /* 0x000fea0003800200 */
.L_x_17640:
[----:B------:R-:W-:Y:S01]  /*a000*/  LOP3.LUT R6, R2, R127, R21, 0x96, !PT ;  /* 0x0000007f02067212 */ /* 0x000fe200078e9615 */
[----:B------:R-:W-:-:S04]  /*a010*/  IMAD.WIDE.U32 R124, R9, -0x326172a9, RZ ;  /* 0xcd9e8d57097c7825 */ /* 0x000fc800078e00ff */
[----:B------:R-:W-:Y:S01]  /*a020*/  VIADD R8, R20, 0x9e3779b9 ;  /* 0x9e3779b914087836 */ /* 0x000fe20000000000 */
[----:B------:R-:W-:Y:S01]  /*a030*/  LOP3.LUT R4, R5, R125, R20, 0x96, !PT ;  /* 0x0000007d05047212 */ /* 0x000fe200078e9614 */
[----:B------:R-:W-:-:S05]  /*a040*/  IMAD.WIDE.U32 R6, R6, -0x326172a9, RZ ;  /* 0xcd9e8d5706067825 */ /* 0x000fca00078e00ff */
[----:B------:R-:W-:Y:S01]  /*a050*/  LOP3.LUT R7, R8, R124, R7, 0x96, !PT ;  /* 0x0000007c08077212 */ /* 0x000fe200078e9607 */
[----:B------:R-:W-:-:S04]  /*a060*/  IMAD.WIDE.U32 R124, R4, -0x2daee0ad, RZ ;  /* 0xd2511f53047c7825 */ /* 0x000fc800078e00ff */
[----:B------:R-:W-:Y:S02]  /*a070*/  VIADD R4, R21, 0xbb67ae85 ;  /* 0xbb67ae8515047836 */ /* 0x000fe40000000000 */
[----:B------:R-:W-:-:S03]  /*a080*/  VIADD R8, R20, 0xdaa66d2b ;  /* 0xdaa66d2b14087836 */ /* 0x000fc60000000000 */
[----:B------:R-:W-:Y:S01]  /*a090*/  LOP3.LUT R4, R4, R126, R125, 0x96, !PT ;  /* 0x0000007e04047212 */ /* 0x000fe200078e967d */
[----:B------:R-:W-:Y:S01]  /*a0a0*/  IMAD.WIDE.U32 R126, R7, -0x2daee0ad, RZ ;  /* 0xd2511f53077e7825 */ /* 0x000fe200078e00ff */
[----:B------:R-:W-:-:S04]  /*a0b0*/  IADD3 R7, PT, PT, R21, 0x76cf5d0a, RZ ;  /* 0x76cf5d0a15077810 */ /* 0x000fc80007ffe0ff */
[----:B------:R-:W-:Y:S01]  /*a0c0*/  LOP3.LUT R7, R7, R124, R127, 0x96, !PT ;  /* 0x0000007c07077212 */ /* 0x000fe200078e967f */
[----:B------:R-:W-:-:S04]  /*a0d0*/  IMAD.WIDE.U32 R124, R4, -0x326172a9, RZ ;  /* 0xcd9e8d57047c7825 */ /* 0x000fc800078e00ff */
[----:B------:R-:W-:-:S05]  /*a0e0*/  VIADD R4, R20, 0x3c6ef372 ;  /* 0x3c6ef37214047836 */ /* 0x000fca0000000000 */
[----:B------:R-:W-:Y:S01]  /*a0f0*/  LOP3.LUT R4, R4, R6, R125, 0x96, !PT ;  /* 0x0000000604047212 */ /* 0x000fe200078e967d */
        /* <DEDUP_REMOVED lines=31> */
[----:B------:R-:W-:-:S04]  /*a2f0*/  IADD3 R4, PT, PT, R20, -0xe443238, RZ ;  /* 0xf1bbcdc814047810 */ /* 0x000fc80007ffe0ff */
        /* <DEDUP_REMOVED lines=8> */
[----:B------:R-:W-:Y:S01]  /*a380*/  LOP3.LUT R8, R4, R126, R125, 0x96, !PT ;  /* 0x0000007e04087212 */ /* 0x000fe200078e967d */
[----:B------:R-:W-:Y:S02]  /*a390*/  IMAD.MOV.U32 R4, RZ, RZ, R6 ;  /* 0x000000ffff047224 */ /* 0x000fe400078e0006 */
[----:B------:R-:W-:Y:S01]  /*a3a0*/  IMAD.MOV.U32 R125, RZ, RZ, R23 ;  /* 0x000000ffff7d7224 */ /* 0x000fe200078e0017 */
[----:B------:R-:W-:Y:S01]  /*a3b0*/  MOV R23, R124 ;  /* 0x0000007c00177202 */ /* 0x000fe20000000f00 */
[----:B------:R-:W-:-:S07]  /*a3c0*/  IMAD.MOV.U32 R6, RZ, RZ, RZ ;  /* 0x000000ffff067224 */ /* 0x000fce00078e00ff */
.L_x_17638:
[----:B------:R-:W-:Y:S05]  /*a3d0*/  BSYNC.RECONVERGENT B1 ;  /* 0x0000000000017941 */ /* 0x000fea0003800200 */
.L_x_17637:
        /* <DEDUP_REMOVED lines=8> */
[----:B------:R-:W-:-:S12]  /*a460*/  IMAD.U32 R124, R128, 0x10000, RZ ;  /* 0x00010000807c7824 */ /* 0x000fd800078e00ff */
        /* <DEDUP_REMOVED lines=10> */
.L_x_17644:
        /* <DEDUP_REMOVED lines=13> */
.L_x_17646:
[----:B------:R-:W-:Y:S05]  /*a5e0*/  BSYNC.RECONVERGENT B2 ;  /* 0x0000000000027941 */ /* 0x000fea0003800200 */
.L_x_17645:
[----:B------:R-:W-:Y:S01]  /*a5f0*/  LOP3.LUT R6, R2, R189, R21, 0x96, !PT ;  /* 0x000000bd02067212 */ /* 0x000fe200078e9615 */
[----:B------:R-:W-:-:S04]  /*a600*/  IMAD.WIDE.U32 R126, R9, -0x326172a9, RZ ;  /* 0xcd9e8d57097e7825 */ /* 0x000fc800078e00ff */
[----:B------:R-:W-:Y:S01]  /*a610*/  VIADD R8, R20, 0x9e3779b9 ;  /* 0x9e3779b914087836 */ /* 0x000fe20000000000 */
[----:B------:R-:W-:Y:S01]  /*a620*/  LOP3.LUT R4, R5, R127, R20, 0x96, !PT ;  /* 0x0000007f05047212 */ /* 0x000fe200078e9614 */
[----:B------:R-:W-:-:S04]  /*a630*/  IMAD.WIDE.U32 R6, R6, -0x326172a9, RZ ;  /* 0xcd9e8d5706067825 */ /* 0x000fc800078e00ff */
[----:B------:R-:W-:Y:S01]  /*a640*/  IMAD.MOV.U32 R125, RZ, RZ, R23 ;  /* 0x000000ffff7d7224 */ /* 0x000fe200078e0017 */
        /* <DEDUP_REMOVED lines=55> */
.L_x_17643:
[----:B------:R-:W-:Y:S05]  /*a9c0*/  BSYNC.RECONVERGENT B1 ;  /* 0x0000000000017941 */ /* 0x000fea0003800200 */
.L_x_17642:
        /* <DEDUP_REMOVED lines=8> */
[----:B------:R-:W-:-:S02]  /*aa50*/  FSETP.LE.FTZ.AND P3, PT, R6, R200, PT ;  /* 0x000000c80600720b */ /* 0x000fc40003f73000 */
        /* <DEDUP_REMOVED lines=11> */
.L_x_17649:
        /* <DEDUP_REMOVED lines=13> */
.L_x_17651:
[----:B------:R-:W-:Y:S05]  /*abe0*/  BSYNC.RECONVERGENT B2 ;  /* 0x0000000000027941 */ /* 0x000fea0003800200 */
.L_x_17650:
        /* <DEDUP_REMOVED lines=61> */
.L_x_17648:
[----:B------:R-:W-:Y:S05]  /*afc0*/  BSYNC.RECONVERGENT B1 ;  /* 0x0000000000017941 */ /* 0x000fea0003800200 */
.L_x_17647:
[----:B------:R-:W-:Y:S01]  /*afd0*/  I2FP.F32.U32 R126, R128 ;  /* 0x00000080007e7245 */ /* 0x000fe20000201000 */
[----:B------:R-:W-:Y:S01]  /*afe0*/  BSSY.RECONVERGENT B1, `(.L_x_17652) ;  /* 0x000005d000017945 */ /* 0x000fe20003800200 */
[----:B------:R-:W-:Y:S01]  /*aff0*/  LOP3.LUT R10, R10, 0xfffffffd, RZ, 0xc0, !PT ;  /* 0xfffffffd0a0a7812 */ /* 0x000fe200078ec0ff */
[----:B------:R-:W-:Y:S02]  /*b000*/  HFMA2 R128, -RZ, RZ, 0, 1.1920928955078125e-07 ;  /* 0x00000002ff807431 */ /* 0x000fe400000001ff */
[----:B------:R-:W-:-:S05]  /*b010*/  FFMA.FTZ R126, R126, R202, 1.1641532182693481445e-10 ;  /* 0x2f0000007e7e7423 */ /* 0x000fca00000100ca */
[----:B------:R-:W-:Y:S01]  /*b020*/  FSETP.LE.FTZ.AND P2, PT, R126, R200, PT ;  /* 0x000000c87e00720b */ /* 0x000fe20003f53000 */
[----:B------:R-:W-:Y:S02]  /*b030*/  IMAD.U32 R126, R6, 0x10000, RZ ;  /* 0x00010000067e7824 */ /* 0x000fe400078e00ff */
[----:B------:R-:W-:-:S10]  /*b040*/  IMAD.MOV.U32 R6, RZ, RZ, R4 ;  /* 0x000000ffff067224 */ /* 0x000fd400078e0004 */
        /* <DEDUP_REMOVED lines=11> */
.L_x_17654:
        /* <DEDUP_REMOVED lines=13> */
.L_x_17656:
[----:B------:R-:W-:Y:S05]  /*b1d0*/  BSYNC.RECONVERGENT B2 ;  /* 0x0000000000027941 */ /* 0x000fea0003800200 */
.L_x_17655:
        /* <DEDUP_REMOVED lines=61> */
.L_x_17653:
[----:B------:R-:W-:Y:S05]  /*b5b0*/  BSYNC.RECONVERGENT B1 ;  /* 0x0000000000017941 */ /* 0x000fea0003800200 */
.L_x_17652:
[----:B------:R-:W-:Y:S01]  /*b5c0*/  ISETP.NE.AND P3, PT, R128, 0x1, PT ;  /* 0x000000018000780c */ /* 0x000fe20003f65270 */
[----:B------:R-:W-:Y:S01]  /*b5d0*/  BSSY.RECONVERGENT B1, `(.L_x_17657) ;  /* 0x000005c000017945 */ /* 0x000fe20003800200 */
[----:B------:R-:W-:Y:S01]  /*b5e0*/  I2FP.F32.U32 R6, R6 ;  /* 0x0000000600067245 */ /* 0x000fe20000201000 */
[----:B------:R-:W-:Y:S02]  /*b5f0*/  HFMA2 R129, -RZ, RZ, 0, 1.1920928955078125e-07 ;  /* 0x00000002ff817431 */ /* 0x000fe400000001ff */
[----:B------:R-:W-:Y:S02]  /*b600*/  IMAD.U32 R127, R130, 0x10000, RZ ;  /* 0x00010000827f7824 */ /* 0x000fe400078e00ff */
[----:B------:R-:W-:-:S05]  /*b610*/  FFMA.FTZ R6, R6, R202, 1.1641532182693481445e-10 ;  /* 0x2f00000006067423 */ /* 0x000fca00000100ca */
[----:B------:R-:W-:Y:S02]  /*b620*/  FSETP.LE.FTZ.AND P2, PT, R6, R200, PT ;  /* 0x000000c80600720b */ /* 0x000fe40003f53000 */
[----:B------:R-:W-:Y:S01]  /*b630*/  PRMT R6, R130, 0x7632, R6 ;  /* 0x0000763282067816 */ /* 0x000fe20000000006 */
[----:B------:R-:W-:Y:S01]  /*b640*/  IMAD.MOV.U32 R130, RZ, RZ, R4 ;  /* 0x000000ffff827224 */ /* 0x000fe200078e0004 */
[----:B------:R-:W-:Y:S09]  /*b650*/  @!P3 BRA `(.L_x_17658) ;  /* 0x00000004004cb947 */ /* 0x000ff20003800000 */
        /* <DEDUP_REMOVED lines=8> */
.L_x_17659:
        /* <DEDUP_REMOVED lines=13> */
.L_x_17661:
[----:B------:R-:W-:Y:S05]  /*b7b0*/  BSYNC.RECONVERGENT B2 ;  /* 0x0000000000027941 */ /* 0x000fea0003800200 */
.L_x_17660:
        /* <DEDUP_REMOVED lines=60> */
[----:B------:R-:W-:-:S07]  /*bb80*/  IMAD.MOV.U32 R129, RZ, RZ, RZ ;  /* 0x000000ffff817224 */ /* 0x000fce00078e00ff */
.L_x_17658:
[----:B------:R-:W-:Y:S05]  /*bb90*/  BSYNC.RECONVERGENT B1 ;  /* 0x0000000000017941 */ /* 0x000fea0003800200 */
.L_x_17657:
[----:B------:R-:W-:Y:S01]  /*bba0*/  ISETP.NE.AND P4, PT, R129, 0x1, PT ;  /* 0x000000018100780c */ /* 0x000fe20003f85270 */
[----:B------:R-:W-:Y:S01]  /*bbb0*/  BSSY.RECONVERGENT B1, `(.L_x_17662) ;  /* 0x000005b000017945 */ /* 0x000fe20003800200 */
[----:B------:R-:W-:Y:S01]  /*bbc0*/  I2FP.F32.U32 R128, R130 ;  /* 0x0000008200807245 */ /* 0x000fe20000201000 */
[----:B------:R-:W-:-:S04]  /*bbd0*/  HFMA2 R130, -RZ, RZ, 0, 1.1920928955078125e-07 ;  /* 0x00000002ff827431 */ /* 0x000fc800000001ff */
[----:B------:R-:W-:-:S05]  /*bbe0*/  FFMA.FTZ R128, R128, R202, 1.1641532182693481445e-10 ;  /* 0x2f00000080807423 */ /* 0x000fca00000100ca */
[----:B------:R-:W-:Y:S01]  /*bbf0*/  FSETP.LE.FTZ.AND P3, PT, R128, R200, PT ;  /* 0x000000c88000720b */ /* 0x000fe20003f73000 */
[----:B------:R-:W-:Y:S02]  /*bc00*/  IMAD.U32 R128, R6, 0x10000, RZ ;  /* 0x0001000006807824 */ /* 0x000fe400078e00ff */
        /* <DEDUP_REMOVED lines=10> */
.L_x_17664:
        /* <DEDUP_REMOVED lines=13> */
.L_x_17666:
[----:B------:R-:W-:Y:S05]  /*bd80*/  BSYNC.RECONVERGENT B2 ;  /* 0x0000000000027941 */ /* 0x000fea0003800200 */
.L_x_17665:
        /* <DEDUP_REMOVED lines=60> */
[----:B------:R-:W-:-:S07]  /*c150*/  MOV R23, R188 ;  /* 0x000000bc00177202 */ /* 0x000fce0000000f00 */
.L_x_17663:
[----:B------:R-:W-:Y:S05]  /*c160*/  BSYNC.RECONVERGENT B1 ;  /* 0x0000000000017941 */ /* 0x000fea0003800200 */
.L_x_17662:
        /* <DEDUP_REMOVED lines=18> */
.L_x_17669:
        /* <DEDUP_REMOVED lines=13> */
.L_x_17671:
[----:B------:R-:W-:Y:S05]  /*c360*/  BSYNC.RECONVERGENT B2 ;  /* 0x0000000000027941 */ /* 0x000fea0003800200 */
.L_x_17670:
        /* <DEDUP_REMOVED lines=61> */
.L_x_17668:
[----:B------:R-:W-:Y:S05]  /*c740*/  BSYNC.RECONVERGENT B1 ;  /* 0x0000000000017941 */ /* 0x000fea0003800200 */
.L_x_17667:
[----:B------:R-:W-:Y:S01]  /*c750*/  LOP3.LUT R10, R10, 0xffff7fff, RZ, 0xc0, !PT ;  /* 0xffff7fff0a0a7812 */ /* 0x000fe200078ec0ff */
[----:B------:R-:W-:Y:S01]  /*c760*/  FMUL.FTZ R188, R124, UR10 ;  /* 0x0000000a7cbc7c20 */ /* 0x000fe20008410000 */
[----:B------:R-:W-:Y:S01]  /*c770*/  I2FP.F32.U32 R130, R131 ;  /* 0x0000008300827245 */ /* 0x000fe20000201000 */
[----:B------:R-:W-:Y:S01]  /*c780*/  FMUL.FTZ R131, R126, UR10 ;  /* 0x0000000a7e837c20 */ /* 0x000fe20008410000 */
[----:B------:R-:W-:Y:S01]  /*c790*/  @P2 LOP3.LUT R10, R10, 0x8000, RZ, 0xfc, !PT ;  /* 0x000080000a0a2812 */ /* 0x000fe200078efcff */
[----:B------:R-:W-:Y:S01]  /*c7a0*/  FMUL.FTZ R126, R125, UR10 ;  /* 0x0000000a7d7e7c20 */ /* 0x000fe20008410000 */
[----:B------:R-:W-:Y:S01]  /*c7b0*/  FMUL.FTZ R125, R3, UR10 ;  /* 0x0000000a037d7c20 */ /* 0x000fe20008410000 */
[----:B------:R-:W-:Y:S01]  /*c7c0*/  FFMA.FTZ R130, R130, R202, 1.1641532182693481445e-10 ;  /* 0x2f00000082827423 */ /* 0x000fe200000100ca */
[C---:B------:R-:W-:Y:S01]  /*c7d0*/  LOP3.LUT P2, RZ, R10.reuse, 0x10, RZ, 0xc0, !PT ;  /* 0x000000100aff7812 */ /* 0x040fe2000784c0ff */
[----:B------:R-:W-:Y:S01]  /*c7e0*/  FMUL.FTZ R129, R129, UR10 ;  /* 0x0000000a81817c20 */ /* 0x000fe20008410000 */
[----:B------:R-:W-:Y:S01]  /*c7f0*/  LOP3.LUT R10, R10, 0xffffbfff, RZ, 0xc0, !PT ;  /* 0xffffbfff0a0a7812 */ /* 0x000fe200078ec0ff */
[----:B------:R-:W-:Y:S01]  /*c800*/  FMUL.FTZ R128, R128, UR10 ;  /* 0x0000000a80807c20 */ /* 0x000fe20008410000 */
[----:B------:R-:W-:Y:S01]  /*c810*/  FSETP.GTU.FTZ.AND P5, PT, R130, R200, PT ;  /* 0x000000c88200720b */ /* 0x000fe20003fbc000 */
[----:B------:R-:W-:Y:S01]  /*c820*/  IMAD.U32 R130, R190, 0x10000, RZ ;  /* 0x00010000be827824 */ /* 0x000fe200078e00ff */
[----:B------:R-:W-:Y:S01]  /*c830*/  @P1 LOP3.LUT R10, R10, 0x4000, RZ, 0xfc, !PT ;  /* 0x000040000a0a1812 */ /* 0x000fe200078efcff */
[----:B------:R-:W-:Y:S01]  /*c840*/  FMUL.FTZ R127, R127, UR10 ;  /* 0x0000000a7f7f7c20 */ /* 0x000fe20008410000 */
[----:B------:R-:W-:Y:S01]  /*c850*/  FSEL R124, R125, RZ, P2 ;  /* 0x000000ff7d7c7208 */ /* 0x000fe20001000000 */
[----:B------:R-:W-:Y:S01]  /*c860*/  FMUL.FTZ R3, R130, UR10 ;  /* 0x0000000a82037c20 */ /* 0x000fe20008410000 */
[----:B------:R-:W-:-:S02]  /*c870*/  LOP3.LUT P1, RZ, R10, 0x8, RZ, 0xc0, !PT ;  /* 0x000000080aff7812 */ /* 0x000fc4000782c0ff */
[----:B------:R-:W-:Y:S02]  /*c880*/  LOP3.LUT R10, R10, 0xffffdfff, RZ, 0xc0, !PT ;  /* 0xffffdfff0a0a7812 */ /* 0x000fe400078ec0ff */
[----:B------:R-:W-:Y:S02]  /*c890*/  FSEL R125, R188, RZ, P1 ;  /* 0x000000ffbc7d7208 */ /* 0x000fe40000800000 */
[----:B------:R-:W-:Y:S02]  /*c8a0*/  @P0 LOP3.LUT R10, R10, 0x2000, RZ, 0xfc, !PT ;  /* 0x000020000a0a0812 */ /* 0x000fe400078efcff */
[----:B------:R-:W-:Y:S02]  /*c8b0*/  FSEL R130, R129, RZ, P4 ;  /* 0x000000ff81827208 */ /* 0x000fe40002000000 */
[C---:B------:R-:W-:Y:S02]  /*c8c0*/  LOP3.LUT P1, RZ, R10.reuse, 0x4000, RZ, 0xc0, !PT ;  /* 0x000040000aff7812 */ /* 0x040fe4000782c0ff */
[----:B------:R-:W-:-:S02]  /*c8d0*/  LOP3.LUT P2, RZ, R10, 0x8000, RZ, 0xc0, !PT ;  /* 0x000080000aff7812 */ /* 0x000fc4000784c0ff */
        /* <DEDUP_REMOVED lines=15> */
[----:B------:R-:W-:Y:S01]  /*c9d0*/  @P1 FADD.FTZ R131, R123, R131 ;  /* 0x000000837b831221 */ /* 0x000fe20000010000 */
[----:B------:R-:W-:Y:S01]  /*c9e0*/  PLOP3.LUT P5, PT, P5, PT, PT, 0x8, 0x80 ;  /* 0x000000000080781c */ /* 0x000fe20002fae170 */
[----:B------:R-:W-:-:S12]  /*c9f0*/  BRA `(.L_x_17672) ;  /* 0x0000006000a07947 */ /* 0x000fd80003800000 */
.L_x_17631:
        /* <DEDUP_REMOVED lines=16> */
.L_x_17675:
        /* <DEDUP_REMOVED lines=13> */
.L_x_17677:
[----:B------:R-:W-:Y:S05]  /*cbd0*/  BSYNC.RECONVERGENT B2 ;  /* 0x0000000000027941 */ /* 0x000fea0003800200 */
.L_x_17676:
        /* <DEDUP_REMOVED lines=60> */
[----:B------:R-:W-:-:S07]  /*cfa0*/  MOV R14, R3 ;  /* 0x00000003000e7202 */ /* 0x000fce0000000f00 */
.L_x_17674:
[----:B------:R-:W-:Y:S05]  /*cfb0*/  BSYNC.RECONVERGENT B1 ;  /* 0x0000000000017941 */ /* 0x000fea0003800200 */
.L_x_17673:
        /* <DEDUP_REMOVED lines=10> */
[----:B------:R-:W-:Y:S01]  /*d060*/  IMAD.MOV.U32 R16, RZ, RZ, R4 ;  /* 0x000000ffff107224 */ /* 0x000fe200078e0004 */
[----:B0-----:R-:W-:-:S02]  /*d070*/  FSETP.LE.FTZ.AND P4, PT, R6, R3, PT ;  /* 0x000000030600720b */ /* 0x001fc40003f93000 */
[----:B------:R-:W-:-:S05]  /*d080*/  SHF.L.U32 R6, R128, 0x10, RZ ;  /* 0x0000001080067819 */ /* 0x000fca00000006ff */
        /* <DEDUP_REMOVED lines=11> */
.L_x_17680:
        /* <DEDUP_REMOVED lines=13> */
.L_x_17682:
[----:B------:R-:W-:Y:S05]  /*d210*/  BSYNC.RECONVERGENT B2 ;  /* 0x0000000000027941 */ /* 0x000fea0003800200 */
.L_x_17681:
        /* <DEDUP_REMOVED lines=61> */
.L_x_17679:
[----:B------:R-:W-:Y:S05]  /*d5f0*/  BSYNC.RECONVERGENT B1 ;  /* 0x0000000000017941 */ /* 0x000fea0003800200 */
.L_x_17678:
[----:B------:R-:W-:Y:S01]  /*d600*/  I2FP.F32.U32 R13, R16 ;  /* 0x00000010000d7245 */ /* 0x000fe20000201000 */
[----:B------:R-:W-:Y:S01]  /*d610*/  BSSY.RECONVERGENT B1, `(.L_x_17683) ;  /* 0x0000062000017945 */ /* 0x000fe20003800200 */
[----:B------:R-:W-:Y:S01]  /*d620*/  ISETP.NE.AND P3, PT, R15, 0x1, PT ;  /* 0x000000010f00780c */ /* 0x000fe20003f65270 */
[----:B------:R-:W-:Y:S01]  /*d630*/  IMAD.MOV.U32 R14, RZ, RZ, 0x2 ;  /* 0x00000002ff0e7424 */ /* 0x000fe200078e00ff */
[----:B------:R-:W-:Y:S01]  /*d640*/  FSEL R6, R6, RZ, P4 ;  /* 0x000000ff06067208 */ /* 0x000fe20002000000 */
[----:B------:R-:W-:-:S05]  /*d650*/  FFMA.FTZ R13, R13, R200, 1.1641532182693481445e-10 ;  /* 0x2f0000000d0d7423 */ /* 0x000fca00000100c8 */
[----:B------:R-:W-:Y:S02]  /*d660*/  FSETP.GTU.FTZ.AND P2, PT, R13, R3, PT ;  /* 0x000000030d00720b */ /* 0x000fe40003f5c000 */
[----:B------:R-:W-:-:S05]  /*d670*/  SHF.L.U32 R13, R112, 0x10, RZ ;  /* 0x00000010700d7819 */ /* 0x000fca00000006ff */
[----:B------:R-:W-:-:S05]  /*d680*/  FMUL.FTZ R13, R13, R22 ;  /* 0x000000160d0d7220 */ /* 0x000fca0000410000 */
[----:B------:R-:W-:-:S05]  /*d690*/  FSEL R13, R13, RZ, !P2 ;  /* 0x000000ff0d0d7208 */ /* 0x000fca0005000000 */
[----:B------:R-:W-:Y:S01]  /*d6a0*/  FADD.FTZ R124, R13, R6 ;  /* 0x000000060d7c7221 */ /* 0x000fe20000010000 */
[----:B------:R-:W-:-:S03]  /*d6b0*/  SEL R6, RZ, 0x1, P2 ;  /* 0x00000001ff067807 */ /* 0x000fc60001000000 */
[----:B------:R-:W-:Y:S01]  /*d6c0*/  @P1 FADD.FTZ R124, R116, R124 ;  /* 0x0000007c747c1221 */ /* 0x000fe20000010000 */
        /* <DEDUP_REMOVED lines=11> */
.L_x_17685:
        /* <DEDUP_REMOVED lines=13> */
.L_x_17687:
[----:B------:R-:W-:Y:S05]  /*d850*/  BSYNC.RECONVERGENT B2 ;  /* 0x0000000000027941 */ /* 0x000fea0003800200 */
.L_x_17686:
[----:B------:R-:W-:Y:S01]  /*d860*/  LOP3.LUT R6, R2, R17, R21, 0x96, !PT ;  /* 0x0000001102067212 */ /* 0x000fe200078e9615 */
[----:B------:R-:W-:-:S04]  /*d870*/  IMAD.WIDE.U32 R14, R9, -0x326172a9, RZ ;  /* 0xcd9e8d57090e7825 */ /* 0x000fc800078e00ff */
[----:B------:R-:W-:Y:S01]  /*d880*/  VIADD R8, R20, 0x9e3779b9 ;  /* 0x9e3779b914087836 */ /* 0x000fe20000000000 */
[----:B------:R-:W-:Y:S01]  /*d890*/  LOP3.LUT R4, R5, R15, R20, 0x96, !PT ;  /* 0x0000000f05047212 */ /* 0x000fe200078e9614 */
[----:B------:R-:W-:-:S05]  /*d8a0*/  IMAD.WIDE.U32 R6, R6, -0x326172a9, RZ ;  /* 0xcd9e8d5706067825 */ /* 0x000fca00078e00ff */
[----:B------:R-:W-:Y:S01]  /*d8b0*/  LOP3.LUT R7, R8, R14, R7, 0x96, !PT ;  /* 0x0000000e08077212 */ /* 0x000fe200078e9607 */
[----:B------:R-:W-:Y:S01]  /*d8c0*/  IMAD.WIDE.U32 R14, R4, -0x2daee0ad, RZ ;  /* 0xd2511f53040e7825 */ /* 0x000fe200078e00ff */
[----:B------:R-:W-:Y:S02]  /*d8d0*/  IADD3 R4, PT, PT, R21, -0x4498517b, RZ ;  /* 0xbb67ae8515047810 */ /* 0x000fe40007ffe0ff */
[----:B------:R-:W-:Y:S02]  /*d8e0*/  IADD3 R8, PT, PT, R20, -0x255992d5, RZ ;  /* 0xdaa66d2b14087810 */ /* 0x000fe40007ffe0ff */
        /* <DEDUP_REMOVED lines=52> */
.L_x_17684:
[----:B------:R-:W-:Y:S05]  /*dc30*/  BSYNC.RECONVERGENT B1 ;  /* 0x0000000000017941 */ /* 0x000fea0003800200 */
.L_x_17683:
[----:B------:R-:W-:Y:S01]  /*dc40*/  I2FP.F32.U32 R6, R6 ;  /* 0x0000000600067245 */ /* 0x000fe20000201000 */
[----:B------:R-:W-:Y:S01]  /*dc50*/  BSSY.RECONVERGENT B1, `(.L_x_17688) ;  /* 0x000005e000017945 */ /* 0x000fe20003800200 */
[----:B------:R-:W-:Y:S01]  /*dc60*/  ISETP.NE.AND P2, PT, R14, 0x1, PT ;  /* 0x000000010e00780c */ /* 0x000fe20003f45270 */
[----:B------:R-:W-:Y:S01]  /*dc70*/  IMAD.MOV.U32 R15, RZ, RZ, 0x2 ;  /* 0x00000002ff0f7424 */ /* 0x000fe200078e00ff */
[----:B------:R-:W-:Y:S01]  /*dc80*/  LOP3.LUT R10, R10, 0xfffffff7, RZ, 0xc0, !PT ;  /* 0xfffffff70a0a7812 */ /* 0x000fe200078ec0ff */
[----:B------:R-:W-:-:S05]  /*dc90*/  FFMA.FTZ R6, R6, R200, 1.1641532182693481445e-10 ;  /* 0x2f00000006067423 */ /* 0x000fca00000100c8 */
[----:B------:R-:W-:Y:S02]  /*dca0*/  FSETP.LE.FTZ.AND P4, PT, R6, R3, PT ;  /* 0x000000030600720b */ /* 0x000fe40003f93000 */
[----:B------:R-:W-:-:S05]  /*dcb0*/  SHF.L.U32 R6, R18, 0x10, RZ ;  /* 0x0000001012067819 */ /* 0x000fca00000006ff */
[----:B------:R-:W-:Y:S01]  /*dcc0*/  FMUL.FTZ R18, R6, R22 ;  /* 0x0000001606127220 */ /* 0x000fe20000410000 */
[----:B------:R-:W-:-:S05]  /*dcd0*/  IMAD.MOV.U32 R6, RZ, RZ, R4 ;  /* 0x000000ffff067224 */ /* 0x000fca00078e0004 */
        /* <DEDUP_REMOVED lines=10> */
.L_x_17690:
        /* <DEDUP_REMOVED lines=13> */
.L_x_17692:
[----:B------:R-:W-:Y:S05]  /*de50*/  BSYNC.RECONVERGENT B2 ;  /* 0x0000000000027941 */ /* 0x000fea0003800200 */
.L_x_17691:
        /* <DEDUP_REMOVED lines=61> */
.L_x_17689:
[----:B------:R-:W-:Y:S05]  /*e230*/  BSYNC.RECONVERGENT B1 ;  /* 0x0000000000017941 */ /* 0x000fea0003800200 */
.L_x_17688:
        /* <DEDUP_REMOVED lines=25> */
.L_x_17695:
        /* <DEDUP_REMOVED lines=13> */
.L_x_17697:
[----:B------:R-:W-:Y:S05]  /*e4a0*/  BSYNC.RECONVERGENT B2 ;  /* 0x0000000000027941 */ /* 0x000fea0003800200 */
.L_x_17696:
        /* <DEDUP_REMOVED lines=61> */
.L_x_17694:
[----:B------:R-:W-:Y:S05]  /*e880*/  BSYNC.RECONVERGENT B1 ;  /* 0x0000000000017941 */ /* 0x000fea0003800200 */
.L_x_17693:
        /* <DEDUP_REMOVED lines=21> */
.L_x_17700:
        /* <DEDUP_REMOVED lines=13> */
.L_x_17702:
[----:B------:R-:W-:Y:S05]  /*eab0*/  BSYNC.RECONVERGENT B2 ;  /* 0x0000000000027941 */ /* 0x000fea0003800200 */
.L_x_17701:
        /* <DEDUP_REMOVED lines=56> */
[----:B------:R-:W-:Y:S02]  /*ee40*/  VIADD R4, R21, 0x96a522ad ;  /* 0x96a522ad15047836 */ /* 0x000fe40000000000 */
[----:B------:R-:W-:-:S03]  /*ee50*/  IMAD.MOV.U32 R23, RZ, RZ, R16 ;  /* 0x000000ffff177224 */ /* 0x000fc600078e0010 */
[----:B------:R-:W-:Y:S01]  /*ee60*/  LOP3.LUT R8, R4, R128, R17, 0x96, !PT ;  /* 0x0000008004087212 */ /* 0x000fe200078e9611 */
[----:B------:R-:W-:Y:S02]  /*ee70*/  IMAD.MOV.U32 R4, RZ, RZ, R18 ;  /* 0x000000ffff047224 */ /* 0x000fe400078e0012 */
[----:B------:R-:W-:-:S07]  /*ee80*/  IMAD.MOV.U32 R17, RZ, RZ, RZ ;  /* 0x000000ffff117224 */ /* 0x000fce00078e00ff */
.L_x_17699:
[----:B------:R-:W-:Y:S05]  /*ee90*/  BSYNC.RECONVERGENT B1 ;  /* 0x0000000000017941 */ /* 0x000fea0003800200 */
.L_x_17698:
        /* <DEDUP_REMOVED lines=13> */
[----:B------:R-:W-:Y:S01]  /*ef70*/  PRMT R15, R6, 0x7610, R15 ;  /* 0x00007610060f7816 */ /* 0x000fe2000000000f */
[----:B------:R-:W-:-:S10]  /*ef80*/  IMAD.MOV.U32 R6, RZ, RZ, R4 ;  /* 0x000000ffff067224 */ /* 0x000fd400078e0004 */
        /* <DEDUP_REMOVED lines=9> */
.L_x_17705:
        /* <DEDUP_REMOVED lines=13> */
.L_x_17707:
[----:B------:R-:W-:Y:S05]  /*f0f0*/  BSYNC.RECONVERGENT B2 ;  /* 0x0000000000027941 */ /* 0x000fea0003800200 */
.L_x_17706:
        /* <DEDUP_REMOVED lines=61> */
.L_x_17704:
[----:B------:R-:W-:Y:S05]  /*f4d0*/  BSYNC.RECONVERGENT B1 ;  /* 0x0000000000017941 */ /* 0x000fea0003800200 */
.L_x_17703:
        /* <DEDUP_REMOVED lines=20> */
.L_x_17710:
        /* <DEDUP_REMOVED lines=13> */
.L_x_17712:
[----:B------:R-:W-:Y:S05]  /*f6f0*/  BSYNC.RECONVERGENT B2 ;  /* 0x0000000000027941 */ /* 0x000fea0003800200 */
.L_x_17711:
        /* <DEDUP_REMOVED lines=61> */
.L_x_17709:
[----:B------:R-:W-:Y:S05]  /*fad0*/  BSYNC.RECONVERGENT B1 ;  /* 0x0000000000017941 */ /* 0x000fea0003800200 */
.L_x_17708:
        /* <DEDUP_REMOVED lines=25> */
.L_x_17715:
        /* <DEDUP_REMOVED lines=13> */
.L_x_17717:
[----:B------:R-:W-:Y:S05]  /*fd40*/  BSYNC.RECONVERGENT B2 ;  /* 0x0000000000027941 */ /* 0x000fea0003800200 */
.L_x_17716:
        /* <DEDUP_REMOVED lines=61> */
.L_x_17714:
[----:B------:R-:W-:Y:S05]  /*10120*/  BSYNC.RECONVERGENT B1 ;  /* 0x0000000000017941 */ /* 0x000fea0003800200 */
.L_x_17713:
        /* <DEDUP_REMOVED lines=8> */
[----:B------:R-:W-:Y:S02]  /*101b0*/  FSETP.LE.FTZ.AND P2, PT, R6, R3, PT ;  /* 0x000000030600720b */ /* 0x000fe40003f53000 */
[----:B------:R-:W-:Y:S01]  /*101c0*/  PRMT R6, R130, 0x7632, R6 ;  /* 0x0000763282067816 */ /* 0x000fe20000000006 */
        /* <DEDUP_REMOVED lines=9> */
.L_x_17720:
        /* <DEDUP_REMOVED lines=13> */
.L_x_17722:
[----:B------:R-:W-:Y:S05]  /*10330*/  BSYNC.RECONVERGENT B2 ;  /* 0x0000000000027941 */ /* 0x000fea0003800200 */
.L_x_17721:
        /* <DEDUP_REMOVED lines=61> */
.L_x_17719:
[----:B------:R-:W-:Y:S05]  /*10710*/  BSYNC.RECONVERGENT B1 ;  /* 0x0000000000017941 */ /* 0x000fea0003800200 */
.L_x_17718:
        /* <DEDUP_REMOVED lines=23> */
.L_x_17725:
        /* <DEDUP_REMOVED lines=13> */
.L_x_17727:
[----:B------:R-:W-:Y:S05]  /*10960*/  BSYNC.RECONVERGENT B2 ;  /* 0x0000000000027941 */ /* 0x000fea0003800200 */
.L_x_17726:
        /* <DEDUP_REMOVED lines=61> */
.L_x_17724:
[----:B------:R-:W-:Y:S05]  /*10d40*/  BSYNC.RECONVERGENT B1 ;  /* 0x0000000000017941 */ /* 0x000fea0003800200 */
.L_x_17723:
[----:B------:R-:W-:Y:S01]  /*10d50*/  ISETP.NE.AND P4, PT, R18, 0x1, PT ;  /* 0x000000011200780c */ /* 0x000fe20003f85270 */
[----:B------:R-:W-:Y:S01]  /*10d60*/  BSSY.RECONVERGENT B1, `(.L_x_17728) ;  /* 0x000005c000017945 */ /* 0x000fe20003800200 */
[----:B------:R-:W-:Y:S01]  /*10d70*/  I2FP.F32.U32 R19, R19 ;  /* 0x0000001300137245 */ /* 0x000fe20000201000 */
[----:B------:R-:W-:Y:S01]  /*10d80*/  IMAD.MOV.U32 R129, RZ, RZ, R4 ;  /* 0x000000ffff817224 */ /* 0x000fe200078e0004 */
[----:B------:R-:W-:-:S03]  /*10d90*/  SHF.L.U32 R6, R6, 0x10, RZ ;  /* 0x0000001006067819 */ /* 0x000fc600000006ff */
        /* <DEDUP_REMOVED lines=13> */
.L_x_17730:
        /* <DEDUP_REMOVED lines=13> */
.L_x_17732:
[----:B------:R-:W-:Y:S05]  /*10f40*/  BSYNC.RECONVERGENT B2 ;  /* 0x0000000000027941 */ /* 0x000fea0003800200 */
.L_x_17731:
        /* <DEDUP_REMOVED lines=61> */
.L_x_17729:
[----:B------:R-:W-:Y:S05]  /*11320*/  BSYNC.RECONVERGENT B1 ;  /* 0x0000000000017941 */ /* 0x000fea0003800200 */
.L_x_17728:
        /* <DEDUP_REMOVED lines=25> */
.L_x_17735:
        /* <DEDUP_REMOVED lines=13> */
.L_x_17737:
[----:B------:R-:W-:Y:S05]  /*11590*/  BSYNC.RECONVERGENT B2 ;  /* 0x0000000000027941 */ /* 0x000fea0003800200 */
.L_x_17736:
        /* <DEDUP_REMOVED lines=60> */
[----:B------:R-:W-:-:S07]  /*11960*/  IMAD.MOV.U32 R23, RZ, RZ, R188 ;  /* 0x000000ffff177224 */ /* 0x000fce00078e00bc */
.L_x_17734:
[----:B------:R-:W-:Y:S05]  /*11970*/  BSYNC.RECONVERGENT B1 ;  /* 0x0000000000017941 */ /* 0x000fea0003800200 */
.L_x_17733:
[----:B------:R-:W-:Y:S01]  /*11980*/  I2FP.F32.U32 R6, R6 ;  /* 0x0000000600067245 */ /* 0x000fe20000201000 */
[----:B------:R-:W-:Y:S01]  /*11990*/  BSSY.RECONVERGENT B1, `(.L_x_17738) ;  /* 0x000005d000017945 */ /* 0x000fe20003800200 */
[----:B------:R-:W-:Y:S01]  /*119a0*/  ISETP.NE.AND P5, PT, R130, 0x1, PT ;  /* 0x000000018200780c */ /* 0x000fe20003fa5270 */
[----:B------:R-:W-:Y:S02]  /*119b0*/  IMAD.MOV.U32 R189, RZ, RZ, 0x2 ;  /* 0x00000002ffbd7424 */ /* 0x000fe400078e00ff */
[----:B------:R-:W-:-:S05]  /*119c0*/  FFMA.FTZ R6, R6, R200, 1.1641532182693481445e-10 ;  /* 0x2f00000006067423 */ /* 0x000fca00000100c8 */
[----:B------:R-:W-:Y:S02]  /*119d0*/  FSETP.LE.FTZ.AND P4, PT, R6, R3, PT ;  /* 0x000000030600720b */ /* 0x000fe40003f93000 */
[C---:B------:R-:W-:Y:S02]  /*119e0*/  SHF.L.U32 R6, R131.reuse, 0x10, RZ ;  /* 0x0000001083067819 */ /* 0x040fe400000006ff */
[----:B------:R-:W-:-:S03]  /*119f0*/  PRMT R131, R131, 0x7632, R131 ;  /* 0x0000763283837816 */ /* 0x000fc60000000083 */
[----:B------:R-:W-:Y:S01]  /*11a00*/  FMUL.FTZ R19, R22, R6 ;  /* 0x0000000616137220 */ /* 0x000fe20000410000 */
        /* <DEDUP_REMOVED lines=10> */
.L_x_17740:
        /* <DEDUP_REMOVED lines=13> */
.L_x_17742:
[----:B------:R-:W-:Y:S05]  /*11b80*/  BSYNC.RECONVERGENT B2 ;  /* 0x0000000000027941 */ /* 0x000fea0003800200 */
.L_x_17741:
        /* <DEDUP_REMOVED lines=61> */
.L_x_17739:
[----:B------:R-:W-:Y:S05]  /*11f60*/  BSYNC.RECONVERGENT B1 ;  /* 0x0000000000017941 */ /* 0x000fea0003800200 */
.L_x_17738:
        /* <DEDUP_REMOVED lines=24> */
.L_x_17745:
        /* <DEDUP_REMOVED lines=13> */
.L_x_17747:
[----:B------:R-:W-:Y:S05]  /*121c0*/  BSYNC.RECONVERGENT B2 ;  /* 0x0000000000027941 */ /* 0x000fea0003800200 */
.L_x_17746:
        /* <DEDUP_REMOVED lines=61> */
.L_x_17744:
[----:B------:R-:W-:Y:S05]  /*125a0*/  BSYNC.RECONVERGENT B1 ;  /* 0x0000000000017941 */ /* 0x000fea0003800200 */
.L_x_17743:
[----:B------:R-:W-:Y:S01]  /*125b0*/  I2FP.F32.U32 R6, R6 ;  /* 0x0000000600067245 */ /* 0x000fe20000201000 */
[----:B------:R-:W-:Y:S01]  /*125c0*/  BSSY.RECONVERGENT B1, `(.L_x_17748) ;  /* 0x000005f000017945 */ /* 0x000fe20003800200 */
[----:B------:R-:W-:Y:S01]  /*125d0*/  ISETP.NE.AND P6, PT, R188, 0x1, PT ;  /* 0x00000001bc00780c */ /* 0x000fe20003fc5270 */
[----:B------:R-:W-:Y:S02]  /*125e0*/  IMAD.MOV.U32 R189, RZ, RZ, R4 ;  /* 0x000000ffffbd7224 */ /* 0x000fe400078e0004 */
[----:B------:R-:W-:-:S05]  /*125f0*/  FFMA.FTZ R6, R6, R200, 1.1641532182693481445e-10 ;  /* 0x2f00000006067423 */ /* 0x000fca00000100c8 */
[----:B------:R-:W-:Y:S02]  /*12600*/  FSETP.LE.FTZ.AND P5, PT, R6, R3, PT ;  /* 0x000000030600720b */ /* 0x000fe40003fb3000 */
[----:B------:R-:W-:-:S05]  /*12610*/  SHF.L.U32 R6, R131, 0x10, RZ ;  /* 0x0000001083067819 */ /* 0x000fca00000006ff */
[----:B------:R-:W-:Y:S01]  /*12620*/  FMUL.FTZ R131, R6, R22 ;  /* 0x0000001606837220 */ /* 0x000fe20000410000 */
[----:B------:R-:W-:Y:S01]  /*12630*/  IMAD.MOV.U32 R6, RZ, RZ, 0x2 ;  /* 0x00000002ff067424 */ /* 0x000fe200078e00ff */
        /* <DEDUP_REMOVED lines=9> */
.L_x_17750:
        /* <DEDUP_REMOVED lines=16> */
.L_x_17752:
[----:B------:R-:W-:Y:S05]  /*127d0*/  BSYNC.RECONVERGENT B2 ;  /* 0x0000000000027941 */ /* 0x000fea0003800200 */
.L_x_17751:
        /* <DEDUP_REMOVED lines=61> */
.L_x_17749:
[----:B------:R-:W-:Y:S05]  /*12bb0*/  BSYNC.RECONVERGENT B1 ;  /* 0x0000000000017941 */ /* 0x000fea0003800200 */
.L_x_17748:
[----:B------:R-:W-:Y:S02]  /*12bc0*/  I2FP.F32.U32 R188, R189 ;  /* 0x000000bd00bc7245 */ /* 0x000fe40000201000 */
[----:B------:R-:W-:-:S03]  /*12bd0*/  FSEL R131, R131, RZ, P5 ;  /* 0x000000ff83837208 */ /* 0x000fc60002800000 */
[----:B------:R-:W-:-:S05]  /*12be0*/  FFMA.FTZ R188, R188, R200, 1.1641532182693481445e-10 ;  /* 0x2f000000bcbc7423 */ /* 0x000fca00000100c8 */
[----:B------:R-:W-:Y:S02]  /*12bf0*/  FSETP.GTU.FTZ.AND P6, PT, R188, R3, PT ;  /* 0x00000003bc00720b */ /* 0x000fe40003fdc000 */
[----:B------:R-:W-:-:S04]  /*12c00*/  PRMT R3, R115, 0x7632, R3 ;  /* 0x0000763273037816 */ /* 0x000fc80000000003 */
[----:B------:R-:W-:-:S05]  /*12c10*/  SHF.L.U32 R3, R3, 0x10, RZ ;  /* 0x0000001003037819 */ /* 0x000fca00000006ff */
[----:B------:R-:W-:-:S05]  /*12c20*/  FMUL.FTZ R3, R3, R22 ;  /* 0x0000001603037220 */ /* 0x000fca0000410000 */
[----:B------:R-:W-:Y:S02]  /*12c30*/  FSEL R22, R3, RZ, !P6 ;  /* 0x000000ff03167208 */ /* 0x000fe40007000000 */
[----:B------:R-:W-:-:S03]  /*12c40*/  SEL R3, RZ, 0x1, P6 ;  /* 0x00000001ff037807 */ /* 0x000fc60003000000 */
[----:B------:R-:W-:Y:S01]  /*12c50*/  FADD.FTZ R131, R22, R131 ;  /* 0x0000008316837221 */ /* 0x000fe20000010000 */
[----:B------:R-:W-:-:S03]  /*12c60*/  PRMT R22, R3, 0x7610, R22 ;  /* 0x0000761003167816 */ /* 0x000fc60000000016 */
[----:B------:R-:W-:-:S07]  /*12c70*/  @P1 FADD.FTZ R131, R123, R131 ;  /* 0x000000837b831221 */ /* 0x000fce0000010000 */
.L_x_17672:
        /* <DEDUP_REMOVED lines=13> */
[----:B------:R-:W-:-:S04]  /*12d50*/  SEL R188, RZ, 0x1, !P2 ;  /* 0x00000001ffbc7807 */ /* 0x000fc80005000000 */
[----:B------:R-:W-:Y:S02]  /*12d60*/  LOP3.LUT R189, R3, R188, RZ, 0xfc, !PT ;  /* 0x000000bc03bd7212 */ /* 0x000fe400078efcff */
[----:B------:R-:W-:Y:S02]  /*12d70*/  SEL R3, RZ, 0x1000000, !P4 ;  /* 0x01000000ff037807 */ /* 0x000fe40006000000 */
        /* <DEDUP_REMOVED lines=28> */
.L_x_17753:
[----:B------:R-:W-:Y:S01]  /*12f40*/  IMAD.MOV.U32 R3, RZ, RZ, R23 ;  /* 0x000000ffff037224 */ /* 0x000fe200078e0017 */
[----:B------:R-:W-:-:S07]  /*12f50*/  IADD3 R23, PT, PT, R0, 0x20, RZ ;  /* 0x0000002000177810 */ /* 0x000fce0007ffe0ff */
.L_x_17630:
[----:B------:R-:W-:Y:S05]  /*12f60*/  BSYNC.RECONVERGENT B0 ;  /* 0x0000000000007941 */ /* 0x000fea0003800200 */
.L_x_17629:
        /* <DEDUP_REMOVED lines=20> */
[----:B------:R-:W-:Y:S01]  /*130b0*/  ISETP.NE.AND P2, PT, R6, 0x1, PT ;  /* 0x000000010600780c */ /* 0x000fe20003f45270 */
[----:B------:R-:W-:Y:S01]  /*130c0*/  BSSY.RECONVERGENT B1, `(.L_x_17757) ;  /* 0x000005a000017945 */ /* 0x000fe20003800200 */
[----:B------:R-:W-:Y:S01]  /*130d0*/  IMAD.MOV.U32 R14, RZ, RZ, 0x2 ;  /* 0x00000002ff0e7424 */ /* 0x000fe200078e00ff */
        /* <DEDUP_REMOVED lines=13> */
.L_x_17759:
        /* <DEDUP_REMOVED lines=13> */
.L_x_17761:
[----:B------:R-:W-:Y:S05]  /*13280*/  BSYNC.RECONVERGENT B2 ;  /* 0x0000000000027941 */ /* 0x000fea0003800200 */
.L_x_17760:
[----:B------:R-:W-:Y:S01]  /*13290*/  LOP3.LUT R6, R2, R17, R21, 0x96, !PT ;  /* 0x0000001102067212 */ /* 0x000fe200078e9615 */
[----:B------:R-:W-:-:S04]  /*132a0*/  IMAD.WIDE.U32 R14, R9, -0x326172a9, RZ ;  /* 0xcd9e8d57090e7825 */ /* 0x000fc800078e00ff */
[----:B------:R-:W-:Y:S01]  /*132b0*/  VIADD R8, R20, 0x9e3779b9 ;  /* 0x9e3779b914087836 */ /* 0x000fe20000000000 */
[----:B------:R-:W-:Y:S01]  /*132c0*/  LOP3.LUT R4, R5, R15, R20, 0x96, !PT ;  /* 0x0000000f05047212 */ /* 0x000fe200078e9614 */
[----:B------:R-:W-:-:S04]  /*132d0*/  IMAD.WIDE.U32 R6, R6, -0x326172a9, RZ ;  /* 0xcd9e8d5706067825 */ /* 0x000fc800078e00ff */
[----:B------:R-:W-:Y:S01]  /*132e0*/  IMAD.MOV.U32 R13, RZ, RZ, R3 ;  /* 0x000000ffff0d7224 */ /* 0x000fe200078e0003 */
        /* <DEDUP_REMOVED lines=50> */
[----:B------:R-:W-:Y:S01]  /*13610*/  VIADD R4, R21, 0x96a522ad ;  /* 0x96a522ad15047836 */ /* 0x000fe20000000000 */
[----:B------:R-:W-:Y:S01]  /*13620*/  MOV R188, R14 ;  /* 0x0000000e00bc7202 */ /* 0x000fe20000000f00 */
[----:B------:R-:W-:-:S03]  /*13630*/  IMAD.MOV.U32 R14, RZ, RZ, RZ ;  /* 0x000000ffff0e7224 */ /* 0x000fc600078e00ff */
[----:B------:R-:W-:Y:S01]  /*13640*/  LOP3.LUT R8, R4, R16, R15, 0x96, !PT ;  /* 0x0000001004087212 */ /* 0x000fe200078e960f */
[----:B------:R-:W-:-:S07]  /*13650*/  IMAD.MOV.U32 R4, RZ, RZ, R6 ;  /* 0x000000ffff047224 */ /* 0x000fce00078e0006 */
.L_x_17758:
[----:B------:R-:W-:Y:S05]  /*13660*/  BSYNC.RECONVERGENT B1 ;  /* 0x0000000000017941 */ /* 0x000fea0003800200 */
.L_x_17757:
        /* <DEDUP_REMOVED lines=9> */
[----:B------:R-:W-:Y:S01]  /*13700*/  MOV R15, R4 ;  /* 0x00000004000f7202 */ /* 0x000fe20000000f00 */
[----:B------:R-:W-:-:S05]  /*13710*/  FFMA.FTZ R6, R6, R200, 1.1641532182693481445e-10 ;  /* 0x2f00000006067423 */ /* 0x000fca00000100c8 */
[----:B0-----:R-:W-:Y:S02]  /*13720*/  FSETP.LE.FTZ.AND P4, PT, R6, R189, PT ;  /* 0x000000bd0600720b */ /* 0x001fe40003f93000 */
[----:B------:R-:W-:Y:S01]  /*13730*/  PRMT R6, R136, 0x7632, R6 ;  /* 0x0000763288067816 */ /* 0x000fe20000000006 */
        /* <DEDUP_REMOVED lines=11> */
.L_x_17764:
        /* <DEDUP_REMOVED lines=13> */
.L_x_17766:
[----:B------:R-:W-:Y:S05]  /*138c0*/  BSYNC.RECONVERGENT B2 ;  /* 0x0000000000027941 */ /* 0x000fea0003800200 */
.L_x_17765:
        /* <DEDUP_REMOVED lines=59> */
[----:B------:R-:W-:Y:S02]  /*13c80*/  HFMA2 R16, -RZ, RZ, 0, 0 ;  /* 0x00000000ff107431 */ /* 0x000fe400000001ff */
[----:B------:R-:W-:-:S07]  /*13c90*/  IMAD.MOV.U32 R188, RZ, RZ, R14 ;  /* 0x000000ffffbc7224 */ /* 0x000fce00078e000e */
.L_x_17763:
[----:B------:R-:W-:Y:S05]  /*13ca0*/  BSYNC.RECONVERGENT B1 ;  /* 0x0000000000017941 */ /* 0x000fea0003800200 */
.L_x_17762:
[----:B------:R-:W-:Y:S01]  /*13cb0*/  I2FP.F32.U32 R14, R15 ;  /* 0x0000000f000e7245 */ /* 0x000fe20000201000 */
[----:B------:R-:W-:Y:S01]  /*13cc0*/  BSSY.RECONVERGENT B1, `(.L_x_17767) ;  /* 0x0000061000017945 */ /* 0x000fe20003800200 */
[----:B------:R-:W-:Y:S02]  /*13cd0*/  ISETP.NE.AND P3, PT, R16, 0x1, PT ;  /* 0x000000011000780c */ /* 0x000fe40003f65270 */
[----:B------:R-:W-:Y:S01]  /*13ce0*/  FSEL R13, R13, RZ, P4 ;  /* 0x000000ff0d0d7208 */ /* 0x000fe20002000000 */
[----:B------:R-:W-:Y:S01]  /*13cf0*/  FFMA.FTZ R14, R14, R200, 1.1641532182693481445e-10 ;  /* 0x2f0000000e0e7423 */ /* 0x000fe200000100c8 */
[----:B------:R-:W-:-:S04]  /*13d00*/  MOV R15, R4 ;  /* 0x00000004000f7202 */ /* 0x000fc80000000f00 */
[----:B------:R-:W-:Y:S01]  /*13d10*/  FSETP.GTU.FTZ.AND P2, PT, R14, R189, PT ;  /* 0x000000bd0e00720b */ /* 0x000fe20003f5c000 */
[----:B------:R-:W-:-:S04]  /*13d20*/  IMAD.U32 R14, R112, 0x10000, RZ ;  /* 0x00010000700e7824 */ /* 0x000fc800078e00ff */
[----:B------:R-:W-:-:S05]  /*13d30*/  FMUL.FTZ R14, R14, R3 ;  /* 0x000000030e0e7220 */ /* 0x000fca0000410000 */
[----:B------:R-:W-:-:S05]  /*13d40*/  FSEL R14, R14, RZ, !P2 ;  /* 0x000000ff0e0e7208 */ /* 0x000fca0005000000 */
[----:B--2---:R-:W-:Y:S01]  /*13d50*/  FADD.FTZ R132, R14, R13 ;  /* 0x0000000d0e847221 */ /* 0x004fe20000010000 */
[----:B------:R-:W-:Y:S01]  /*13d60*/  SEL R13, RZ, 0x1, P2 ;  /* 0x00000001ff0d7807 */ /* 0x000fe20001000000 */
[----:B------:R-:W-:Y:S02]  /*13d70*/  IMAD.MOV.U32 R14, RZ, RZ, 0x2 ;  /* 0x00000002ff0e7424 */ /* 0x000fe400078e00ff */
        /* <DEDUP_REMOVED lines=10> */
.L_x_17769:
        /* <DEDUP_REMOVED lines=13> */
.L_x_17771:
[----:B------:R-:W-:Y:S05]  /*13ef0*/  BSYNC.RECONVERGENT B2 ;  /* 0x0000000000027941 */ /* 0x000fea0003800200 */
.L_x_17770:
        /* <DEDUP_REMOVED lines=61> */
.L_x_17768:
[----:B------:R-:W-:Y:S05]  /*142d0*/  BSYNC.RECONVERGENT B1 ;  /* 0x0000000000017941 */ /* 0x000fea0003800200 */
.L_x_17767:
        /* <DEDUP_REMOVED lines=20> */
.L_x_17774:
        /* <DEDUP_REMOVED lines=13> */
.L_x_17776:
[----:B------:R-:W-:Y:S05]  /*144f0*/  BSYNC.RECONVERGENT B2 ;  /* 0x0000000000027941 */ /* 0x000fea0003800200 */
.L_x_17775:
        /* <DEDUP_REMOVED lines=57> */
[----:B------:R-:W-:Y:S01]  /*14890*/  HFMA2 R15, -RZ, RZ, 0, 0 ;  /* 0x00000000ff0f7431 */ /* 0x000fe200000001ff */
[----:B------:R-:W-:Y:S01]  /*148a0*/  MOV R4, R16 ;  /* 0x0000001000047202 */ /* 0x000fe20000000f00 */
[----:B------:R-:W-:Y:S02]  /*148b0*/  IMAD.MOV.U32 R16, RZ, RZ, R188 ;  /* 0x000000ffff107224 */ /* 0x000fe400078e00bc */
[----:B------:R-:W-:-:S07]  /*148c0*/  IMAD.MOV.U32 R188, RZ, RZ, R14 ;  /* 0x000000ffffbc7224 */ /* 0x000fce00078e000e */
.L_x_17773:
[----:B------:R-:W-:Y:S05]  /*148d0*/  BSYNC.RECONVERGENT B1 ;  /* 0x0000000000017941 */ /* 0x000fea0003800200 */
.L_x_17772:
        /* <DEDUP_REMOVED lines=14> */
[----:B------:R-:W-:Y:S02]  /*149c0*/  PRMT R14, R6, 0x7610, R14 ;  /* 0x00007610060e7816 */ /* 0x000fe4000000000e */
        /* <DEDUP_REMOVED lines=10> */
.L_x_17779:
        /* <DEDUP_REMOVED lines=13> */
.L_x_17781:
[----:B------:R-:W-:Y:S05]  /*14b40*/  BSYNC.RECONVERGENT B2 ;  /* 0x0000000000027941 */ /* 0x000fea0003800200 */
.L_x_17780:
        /* <DEDUP_REMOVED lines=56> */
[----:B------:R-:W-:Y:S02]  /*14ed0*/  LOP3.LUT R8, R4, R18, R17, 0x96, !PT ;  /* 0x0000001204087212 */ /* 0x000fe400078e9611 */
[----:B------:R-:W-:Y:S01]  /*14ee0*/  MOV R4, R6 ;  /* 0x0000000600047202 */ /* 0x000fe20000000f00 */
[----:B------:R-:W-:Y:S02]  /*14ef0*/  IMAD.MOV.U32 R6, RZ, RZ, R188 ;  /* 0x000000ffff067224 */ /* 0x000fe400078e00bc */
[----:B------:R-:W-:Y:S02]  /*14f00*/  IMAD.MOV.U32 R188, RZ, RZ, R16 ;  /* 0x000000ffffbc7224 */ /* 0x000fe400078e0010 */
[----:B------:R-:W-:-:S07]  /*14f10*/  HFMA2 R16, -RZ, RZ, 0, 0 ;  /* 0x00000000ff107431 */ /* 0x000fce00000001ff */
.L_x_17778:
[----:B------:R-:W-:Y:S05]  /*14f20*/  BSYNC.RECONVERGENT B1 ;  /* 0x0000000000017941 */ /* 0x000fea0003800200 */
.L_x_17777:
        /* <DEDUP_REMOVED lines=21> */
.L_x_17784:
        /* <DEDUP_REMOVED lines=13> */
.L_x_17786:
[----:B------:R-:W-:Y:S05]  /*15150*/  BSYNC.RECONVERGENT B2 ;  /* 0x0000000000027941 */ /* 0x000fea0003800200 */
.L_x_17785:
        /* <DEDUP_REMOVED lines=61> */
.L_x_17783:
[----:B------:R-:W-:Y:S05]  /*15530*/  BSYNC.RECONVERGENT B1 ;  /* 0x0000000000017941 */ /* 0x000fea0003800200 */
.L_x_17782:
[----:B------:R-:W-:Y:S01]  /*15540*/  I2FP.F32.U32 R16, R17 ;  /* 0x0000001100107245 */ /* 0x000fe20000201000 */
[----:B------:R-:W-:Y:S01]  /*15550*/  BSSY.RECONVERGENT B1, `(.L_x_17787) ;  /* 0x0000061000017945 */ /* 0x000fe20003800200 */
[----:B------:R-:W-:Y:S02]  /*15560*/  FSEL R15, R15, RZ, P4 ;  /* 0x000000ff0f0f7208 */ /* 0x000fe40002000000 */
[----:B------:R-:W-:Y:S01]  /*15570*/  MOV R17, R4 ;  /* 0x0000000400117202 */ /* 0x000fe20000000f00 */
        /* <DEDUP_REMOVED lines=19> */
.L_x_17789:
        /* <DEDUP_REMOVED lines=13> */
.L_x_17791:
[----:B------:R-:W-:Y:S05]  /*15780*/  BSYNC.RECONVERGENT B2 ;  /* 0x0000000000027941 */ /* 0x000fea0003800200 */
.L_x_17790:
        /* <DEDUP_REMOVED lines=61> */
.L_x_17788:
[----:B------:R-:W-:Y:S05]  /*15b60*/  BSYNC.RECONVERGENT B1 ;  /* 0x0000000000017941 */ /* 0x000fea0003800200 */
.L_x_17787:
        /* <DEDUP_REMOVED lines=20> */
.L_x_17794:
        /* <DEDUP_REMOVED lines=13> */
.L_x_17796:
[----:B------:R-:W-:Y:S05]  /*15d80*/  BSYNC.RECONVERGENT B2 ;  /* 0x0000000000027941 */ /* 0x000fea0003800200 */
.L_x_17795:
        /* <DEDUP_REMOVED lines=61> */
.L_x_17793:
[----:B------:R-:W-:Y:S05]  /*16160*/  BSYNC.RECONVERGENT B1 ;  /* 0x0000000000017941 */ /* 0x000fea0003800200 */
.L_x_17792:
        /* <DEDUP_REMOVED lines=25> */
.L_x_17799:
        /* <DEDUP_REMOVED lines=13> */
.L_x_17801:
[----:B------:R-:W-:Y:S05]  /*163d0*/  BSYNC.RECONVERGENT B2 ;  /* 0x0000000000027941 */ /* 0x000fea0003800200 */
.L_x_17800:
        /* <DEDUP_REMOVED lines=61> */
.L_x_17798:
[----:B------:R-:W-:Y:S05]  /*167b0*/  BSYNC.RECONVERGENT B1 ;  /* 0x0000000000017941 */ /* 0x000fea0003800200 */
.L_x_17797:
        /* <DEDUP_REMOVED lines=19> */
.L_x_17804:
        /* <DEDUP_REMOVED lines=13> */
.L_x_17806:
[----:B------:R-:W-:Y:S05]  /*169c0*/  BSYNC.RECONVERGENT B2 ;  /* 0x0000000000027941 */ /* 0x000fea0003800200 */
.L_x_17805:
        /* <DEDUP_REMOVED lines=56> */
[----:B------:R-:W-:Y:S02]  /*16d50*/  VIADD R4, R21, 0x96a522ad ;  /* 0x96a522ad15047836 */ /* 0x000fe40000000000 */
[----:B------:R-:W-:-:S03]  /*16d60*/  IMAD.MOV.U32 R188, RZ, RZ, R18 ;  /* 0x000000ffffbc7224 */ /* 0x000fc600078e0012 */
[----:B------:R-:W-:Y:S01]  /*16d70*/  LOP3.LUT R8, R4, R190, R19, 0x96, !PT ;  /* 0x000000be04087212 */ /* 0x000fe200078e9613 */
[----:B------:R-:W-:Y:S01]  /*16d80*/  HFMA2 R19, -RZ, RZ, 0, 0 ;  /* 0x00000000ff137431 */ /* 0x000fe200000001ff */
[----:B------:R-:W-:-:S07]  /*16d90*/  MOV R4, R136 ;  /* 0x0000008800047202 */ /* 0x000fce0000000f00 */
.L_x_17803:
[----:B------:R-:W-:Y:S05]  /*16da0*/  BSYNC.RECONVERGENT B1 ;  /* 0x0000000000017941 */ /* 0x000fea0003800200 */
.L_x_17802:
        /* <DEDUP_REMOVED lines=24> */
.L_x_17809:
        /* <DEDUP_REMOVED lines=13> */
.L_x_17811:
[----:B------:R-:W-:Y:S05]  /*17000*/  BSYNC.RECONVERGENT B2 ;  /* 0x0000000000027941 */ /* 0x000fea0003800200 */
.L_x_17810:
        /* <DEDUP_REMOVED lines=61> */
.L_x_17808:
[----:B------:R-:W-:Y:S05]  /*173e0*/  BSYNC.RECONVERGENT B1 ;  /* 0x0000000000017941 */ /* 0x000fea0003800200 */
.L_x_17807:
[----:B------:R-:W-:Y:S01]  /*173f0*/  I2FP.F32.U32 R6, R6 ;  /* 0x0000000600067245 */ /* 0x000fe20000201000 */
[----:B------:R-:W-:Y:S01]  /*17400*/  BSSY.RECONVERGENT B1, `(.L_x_17812) ;  /* 0x000005c000017945 */ /* 0x000fe20003800200 */
[----:B------:R-:W-:Y:S01]  /*17410*/  ISETP.NE.AND P4, PT, R18, 0x1, PT ;  /* 0x000000011200780c */ /* 0x000fe20003f85270 */
[----:B------:R-:W-:Y:S02]  /*17420*/  IMAD.MOV.U32 R19, RZ, RZ, 0x2 ;  /* 0x00000002ff137424 */ /* 0x000fe400078e00ff */
[----:B------:R-:W-:-:S05]  /*17430*/  FFMA.FTZ R6, R6, R200, 1.1641532182693481445e-10 ;  /* 0x2f00000006067423 */ /* 0x000fca00000100c8 */
[----:B------:R-:W-:Y:S01]  /*17440*/  FSETP.LE.FTZ.AND P3, PT, R6, R189, PT ;  /* 0x000000bd0600720b */ /* 0x000fe20003f73000 */
[----:B------:R-:W-:-:S04]  /*17450*/  IMAD.U32 R6, R22, 0x10000, RZ ;  /* 0x0001000016067824 */ /* 0x000fc800078e00ff */
[----:B------:R-:W-:Y:S01]  /*17460*/  FMUL.FTZ R22, R6, R3 ;  /* 0x0000000306167220 */ /* 0x000fe20000410000 */
[----:B------:R-:W-:Y:S01]  /*17470*/  MOV R6, R4 ;  /* 0x0000000400067202 */ /* 0x000fe20000000f00 */
        /* <DEDUP_REMOVED lines=9> */
.L_x_17814:
        /* <DEDUP_REMOVED lines=13> */
.L_x_17816:
[----:B------:R-:W-:Y:S05]  /*175e0*/  BSYNC.RECONVERGENT B2 ;  /* 0x0000000000027941 */ /* 0x000fea0003800200 */
.L_x_17815:
        /* <DEDUP_REMOVED lines=61> */
.L_x_17813:
[----:B------:R-:W-:Y:S05]  /*179c0*/  BSYNC.RECONVERGENT B1 ;  /* 0x0000000000017941 */ /* 0x000fea0003800200 */
.L_x_17812:
        /* <DEDUP_REMOVED lines=10> */
[--C-:B------:R-:W-:Y:S01]  /*17a70*/  FADD.FTZ R137, R6, R18.reuse ;  /* 0x0000001206897221 */ /* 0x100fe20000010000 */
        /* <DEDUP_REMOVED lines=14> */
.L_x_17819:
        /* <DEDUP_REMOVED lines=13> */
.L_x_17821:
[----:B------:R-:W-:Y:S05]  /*17c30*/  BSYNC.RECONVERGENT B2 ;  /* 0x0000000000027941 */ /* 0x000fea0003800200 */
.L_x_17820:
        /* <DEDUP_REMOVED lines=60> */
[----:B------:R-:W-:-:S07]  /*18000*/  IMAD.MOV.U32 R188, RZ, RZ, R190 ;  /* 0x000000ffffbc7224 */ /* 0x000fce00078e00be */
.L_x_17818:
[----:B------:R-:W-:Y:S05]  /*18010*/  BSYNC.RECONVERGENT B1 ;  /* 0x0000000000017941 */ /* 0x000fea0003800200 */
.L_x_17817:
[----:B------:R-:W-:Y:S01]  /*18020*/  I2FP.F32.U32 R6, R6 ;  /* 0x0000000600067245 */ /* 0x000fe20000201000 */
[----:B------:R-:W-:Y:S01]  /*18030*/  BSSY.RECONVERGENT B1, `(.L_x_17822) ;  /* 0x000005d000017945 */ /* 0x000fe20003800200 */
[----:B------:R-:W-:Y:S02]  /*18040*/  ISETP.NE.AND P5, PT, R138, 0x1, PT ;  /* 0x000000018a00780c */ /* 0x000fe40003fa5270 */
[----:B------:R-:W-:Y:S01]  /*18050*/  PRMT R22, R139, 0x7632, R22 ;  /* 0x000076328b167816 */ /* 0x000fe20000000016 */
[----:B------:R-:W-:-:S05]  /*18060*/  FFMA.FTZ R6, R6, R200, 1.1641532182693481445e-10 ;  /* 0x2f00000006067423 */ /* 0x000fca00000100c8 */
[----:B------:R-:W-:Y:S01]  /*18070*/  FSETP.LE.FTZ.AND P4, PT, R6, R189, PT ;  /* 0x000000bd0600720b */ /* 0x000fe20003f93000 */
[----:B------:R-:W-:Y:S02]  /*18080*/  IMAD.U32 R6, R139, 0x10000, RZ ;  /* 0x000100008b067824 */ /* 0x000fe400078e00ff */
[----:B------:R-:W-:Y:S02]  /*18090*/  IMAD.MOV.U32 R139, RZ, RZ, 0x2 ;  /* 0x00000002ff8b7424 */ /* 0x000fe400078e00ff */
        /* <DEDUP_REMOVED lines=11> */
.L_x_17824:
        /* <DEDUP_REMOVED lines=13> */
.L_x_17826:
[----:B------:R-:W-:Y:S05]  /*18220*/  BSYNC.RECONVERGENT B2 ;  /* 0x0000000000027941 */ /* 0x000fea0003800200 */
.L_x_17825:
        /* <DEDUP_REMOVED lines=61> */
.L_x_17823:
[----:B------:R-:W-:Y:S05]  /*18600*/  BSYNC.RECONVERGENT B1 ;  /* 0x0000000000017941 */ /* 0x000fea0003800200 */
.L_x_17822:
        /* <DEDUP_REMOVED lines=24> */
.L_x_17829:
        /* <DEDUP_REMOVED lines=13> */
.L_x_17831:
[----:B------:R-:W-:Y:S05]  /*18860*/  BSYNC.RECONVERGENT B2 ;  /* 0x0000000000027941 */ /* 0x000fea0003800200 */
.L_x_17830:
        /* <DEDUP_REMOVED lines=61> */
.L_x_17828:
[----:B------:R-:W-:Y:S05]  /*18c40*/  BSYNC.RECONVERGENT B1 ;  /* 0x0000000000017941 */ /* 0x000fea0003800200 */
.L_x_17827:
[----:B------:R-:W-:Y:S01]  /*18c50*/  I2FP.F32.U32 R6, R6 ;  /* 0x0000000600067245 */ /* 0x000fe20000201000 */
[----:B------:R-:W-:Y:S01]  /*18c60*/  BSSY.RECONVERGENT B1, `(.L_x_17832) ;  /* 0x000005f000017945 */ /* 0x000fe20003800200 */
[----:B------:R-:W-:Y:S02]  /*18c70*/  ISETP.NE.AND P6, PT, R190, 0x1, PT ;  /* 0x00000001be00780c */ /* 0x000fe40003fc5270 */
[----:B------:R-:W-:Y:S01]  /*18c80*/  MOV R139, R4 ;  /* 0x00000004008b7202 */ /* 0x000fe20000000f00 */
[----:B------:R-:W-:-:S05]  /*18c90*/  FFMA.FTZ R6, R6, R200, 1.1641532182693481445e-10 ;  /* 0x2f00000006067423 */ /* 0x000fca00000100c8 */
[----:B------:R-:W-:Y:S01]  /*18ca0*/  FSETP.LE.FTZ.AND P5, PT, R6, R189, PT ;  /* 0x000000bd0600720b */ /* 0x000fe20003fb3000 */
[----:B------:R-:W-:-:S04]  /*18cb0*/  IMAD.U32 R6, R22, 0x10000, RZ ;  /* 0x0001000016067824 */ /* 0x000fc800078e00ff */
[----:B------:R-:W-:Y:S01]  /*18cc0*/  FMUL.FTZ R22, R6, R3 ;  /* 0x0000000306167220 */ /* 0x000fe20000410000 */
[----:B------:R-:W-:Y:S01]  /*18cd0*/  IMAD.MOV.U32 R6, RZ, RZ, 0x2 ;  /* 0x00000002ff067424 */ /* 0x000fe200078e00ff */
        /* <DEDUP_REMOVED lines=9> */
.L_x_17834:
        /* <DEDUP_REMOVED lines=16> */
.L_x_17836:
[----:B------:R-:W-:Y:S05]  /*18e70*/  BSYNC.RECONVERGENT B2 ;  /* 0x0000000000027941 */ /* 0x000fea0003800200 */
.L_x_17835:
        /* <DEDUP_REMOVED lines=60> */
[----:B------:R-:W-:-:S07]  /*19240*/  HFMA2 R6, -RZ, RZ, 0, 0 ;  /* 0x00000000ff067431 */ /* 0x000fce00000001ff */
.L_x_17833:
[----:B------:R-:W-:Y:S05]  /*19250*/  BSYNC.RECONVERGENT B1 ;  /* 0x0000000000017941 */ /* 0x000fea0003800200 */
.L_x_17832:
        /* <DEDUP_REMOVED lines=9> */
[--C-:B------:R-:W-:Y:S01]  /*192f0*/  FADD.FTZ R139, R139, R22.reuse ;  /* 0x000000168b8b7221 */ /* 0x100fe20000010000 */
[----:B------:R-:W-:-:S03]  /*19300*/  PRMT R22, R3, 0x7610, R22 ;  /* 0x0000761003167816 */ /* 0x000fc60000000016 */
[----:B------:R-:W-:Y:S01]  /*19310*/  @P1 FADD.FTZ R139, R123, R139 ;  /* 0x0000008b7b8b1221 */ /* 0x000fe20000010000 */
[----:B------:R-:W-:Y:S06]  /*19320*/  BRA `(.L_x_17837) ;  /* 0x00000030007c7947 */ /* 0x000fec0003800000 */
.L_x_17756:
        /* <DEDUP_REMOVED lines=16> */
.L_x_17840:
        /* <DEDUP_REMOVED lines=13> */
.L_x_17842:
[----:B------:R-:W-:Y:S05]  /*19500*/  BSYNC.RECONVERGENT B2 ;  /* 0x0000000000027941 */ /* 0x000fea0003800200 */
.L_x_17841:
        /* <DEDUP_REMOVED lines=61> */
.L_x_17839:
[----:B------:R-:W-:Y:S05]  /*198e0*/  BSYNC.RECONVERGENT B1 ;  /* 0x0000000000017941 */ /* 0x000fea0003800200 */
.L_x_17838:
[----:B------:R-:W0:Y:S01]  /*198f0*/  LDC R200, c[0x0][0x404] ;  /* 0x00010100ffc87b82 */ /* 0x000e220000000800 */
[----:B------:R-:W-:Y:S01]  /*19900*/  I2FP.F32.U32 R3, R133 ;  /* 0x0000008500037245 */ /* 0x000fe20000201000 */
[----:B------:R-:W-:Y:S01]  /*19910*/  IMAD.MOV.U32 R228, RZ, RZ, 0x2f800000 ;  /* 0x2f800000ffe47424 */ /* 0x000fe200078e00ff */
[----:B------:R-:W-:Y:S01]  /*19920*/  ISETP.NE.AND P2, PT, R132, 0x1, PT ;  /* 0x000000018400780c */ /* 0x000fe20003f45270 */
[----:B------:R-:W-:Y:S01]  /*19930*/  BSSY.RECONVERGENT B1, `(.L_x_17843) ;  /* 0x000005d000017945 */ /* 0x000fe20003800200 */
[----:B------:R-:W-:Y:S01]  /*19940*/  LOP3.LUT R10, R10, 0xffffffef, RZ, 0xc0, !PT ;  /* 0xffffffef0a0a7812 */ /* 0x000fe200078ec0ff */
[----:B------:R-:W-:Y:S01]  /*19950*/  FFMA.FTZ R3, R3, R228, 1.1641532182693481445e-10 ;  /* 0x2f00000003037423 */ /* 0x000fe200000100e4 */
[C---:B-----5:R-:W-:Y:S01]  /*19960*/  PRMT R6, R136.reuse, 0x7632, R6 ;  /* 0x0000763288067816 */ /* 0x060fe20000000006 */
[----:B------:R-:W-:Y:S01]  /*19970*/  IMAD.MOV.U32 R134, RZ, RZ, R4 ;  /* 0x000000ffff867224 */ /* 0x000fe200078e0004 */
[----:B------:R-:W-:Y:S02]  /*19980*/  MOV R133, 0x2 ;  /* 0x0000000200857802 */ /* 0x000fe40000000f00 */
[----:B0-----:R-:W-:Y:S01]  /*19990*/  FSETP.LE.FTZ.AND P3, PT, R3, R200, PT ;  /* 0x000000c80300720b */ /* 0x001fe20003f73000 */
        /* <DEDUP_REMOVED lines=11> */
.L_x_17845:
        /* <DEDUP_REMOVED lines=13> */
.L_x_17847:
[----:B------:R-:W-:Y:S05]  /*19b20*/  BSYNC.RECONVERGENT B2 ;  /* 0x0000000000027941 */ /* 0x000fea0003800200 */
.L_x_17846:
        /* <DEDUP_REMOVED lines=61> */
.L_x_17844:
[----:B------:R-:W-:Y:S05]  /*19f00*/  BSYNC.RECONVERGENT B1 ;  /* 0x0000000000017941 */ /* 0x000fea0003800200 */
.L_x_17843:
[----:B------:R-:W-:Y:S01]  /*19f10*/  I2FP.F32.U32 R132, R134 ;  /* 0x0000008600847245 */ /* 0x000fe20000201000 */
[----:B------:R-:W-:Y:S01]  /*19f20*/  BSSY.RECONVERGENT B1, `(.L_x_17848) ;  /* 0x000005d000017945 */ /* 0x000fe20003800200 */
[----:B------:R-:W-:Y:S01]  /*19f30*/  ISETP.NE.AND P2, PT, R133, 0x1, PT ;  /* 0x000000018500780c */ /* 0x000fe20003f45270 */
[----:B------:R-:W-:Y:S01]  /*19f40*/  HFMA2 R134, -RZ, RZ, 0, 1.1920928955078125e-07 ;  /* 0x00000002ff867431 */ /* 0x000fe200000001ff */
[----:B------:R-:W-:Y:S01]  /*19f50*/  LOP3.LUT R10, R10, 0xfffffff7, RZ, 0xc0, !PT ;  /* 0xfffffff70a0a7812 */ /* 0x000fe200078ec0ff */
[----:B------:R-:W-:-:S05]  /*19f60*/  FFMA.FTZ R132, R132, R228, 1.1641532182693481445e-10 ;  /* 0x2f00000084847423 */ /* 0x000fca00000100e4 */
[----:B------:R-:W-:Y:S01]  /*19f70*/  FSETP.LE.FTZ.AND P3, PT, R132, R200, PT ;  /* 0x000000c88400720b */ /* 0x000fe20003f73000 */
[----:B------:R-:W-:Y:S02]  /*19f80*/  IMAD.U32 R132, R6, 0x10000, RZ ;  /* 0x0001000006847824 */ /* 0x000fe400078e00ff */
[----:B------:R-:W-:-:S10]  /*19f90*/  IMAD.MOV.U32 R6, RZ, RZ, R4 ;  /* 0x000000ffff067224 */ /* 0x000fd400078e0004 */
        /* <DEDUP_REMOVED lines=10> */
.L_x_17850:
        /* <DEDUP_REMOVED lines=13> */
.L_x_17852:
[----:B------:R-:W-:Y:S05]  /*1a110*/  BSYNC.RECONVERGENT B2 ;  /* 0x0000000000027941 */ /* 0x000fea0003800200 */
.L_x_17851:
        /* <DEDUP_REMOVED lines=61> */
.L_x_17849:
[----:B------:R-:W-:Y:S05]  /*1a4f0*/  BSYNC.RECONVERGENT B1 ;  /* 0x0000000000017941 */ /* 0x000fea0003800200 */
.L_x_17848:
[----:B------:R-:W-:Y:S01]  /*1a500*/  I2FP.F32.U32 R6, R6 ;  /* 0x0000000600067245 */ /* 0x000fe20000201000 */
[----:B------:R-:W-:Y:S01]  /*1a510*/  BSSY.RECONVERGENT B1, `(.L_x_17853) ;  /* 0x000005e000017945 */ /* 0x000fe20003800200 */
[----:B------:R-:W-:Y:S01]  /*1a520*/  LOP3.LUT R10, R10, 0xfffffffb, RZ, 0xc0, !PT ;  /* 0xfffffffb0a0a7812 */ /* 0x000fe200078ec0ff */
[----:B------:R-:W-:Y:S02]  /*1a530*/  HFMA2 R135, -RZ, RZ, 0, 1.1920928955078125e-07 ;  /* 0x00000002ff877431 */ /* 0x000fe400000001ff */
[C---:B------:R-:W-:Y:S02]  /*1a540*/  IMAD.U32 R133, R137.reuse, 0x10000, RZ ;  /* 0x0001000089857824 */ /* 0x040fe400078e00ff */
[----:B------:R-:W-:Y:S01]  /*1a550*/  FFMA.FTZ R6, R6, R228, 1.1641532182693481445e-10 ;  /* 0x2f00000006067423 */ /* 0x000fe200000100e4 */
[----:B------:R-:W-:-:S04]  /*1a560*/  PRMT R189, R137, 0x7632, R189 ;  /* 0x0000763289bd7816 */ /* 0x000fc800000000bd */
        /* <DEDUP_REMOVED lines=13> */
.L_x_17855:
        /* <DEDUP_REMOVED lines=13> */
.L_x_17857:
[----:B------:R-:W-:Y:S05]  /*1a710*/  BSYNC.RECONVERGENT B2 ;  /* 0x0000000000027941 */ /* 0x000fea0003800200 */
.L_x_17856:
        /* <DEDUP_REMOVED lines=61> */
.L_x_17854:
[----:B------:R-:W-:Y:S05]  /*1aaf0*/  BSYNC.RECONVERGENT B1 ;  /* 0x0000000000017941 */ /* 0x000fea0003800200 */
.L_x_17853:
[----:B------:R-:W-:Y:S01]  /*1ab00*/  I2FP.F32.U32 R6, R6 ;  /* 0x0000000600067245 */ /* 0x000fe20000201000 */
[----:B------:R-:W-:Y:S01]  /*1ab10*/  BSSY.RECONVERGENT B1, `(.L_x_17858) ;  /* 0x000005d000017945 */ /* 0x000fe20003800200 */
[----:B------:R-:W-:Y:S01]  /*1ab20*/  LOP3.LUT R10, R10, 0xfffffffd, RZ, 0xc0, !PT ;  /* 0xfffffffd0a0a7812 */ /* 0x000fe200078ec0ff */
[----:B------:R-:W-:Y:S02]  /*1ab30*/  HFMA2 R136, -RZ, RZ, 0, 1.1920928955078125e-07 ;  /* 0x00000002ff887431 */ /* 0x000fe400000001ff */
[----:B------:R-:W-:Y:S02]  /*1ab40*/  IMAD.U32 R134, R189, 0x10000, RZ ;  /* 0x00010000bd867824 */ /* 0x000fe400078e00ff */
        /* <DEDUP_REMOVED lines=14> */
.L_x_17860:
        /* <DEDUP_REMOVED lines=13> */
.L_x_17862:
[----:B------:R-:W-:Y:S05]  /*1ad00*/  BSYNC.RECONVERGENT B2 ;  /* 0x0000000000027941 */ /* 0x000fea0003800200 */
.L_x_17861:
        /* <DEDUP_REMOVED lines=61> */
.L_x_17859:
[----:B------:R-:W-:Y:S05]  /*1b0e0*/  BSYNC.RECONVERGENT B1 ;  /* 0x0000000000017941 */ /* 0x000fea0003800200 */
.L_x_17858:
[----:B------:R-:W-:Y:S01]  /*1b0f0*/  ISETP.NE.AND P3, PT, R136, 0x1, PT ;  /* 0x000000018800780c */ /* 0x000fe20003f65270 */
[----:B------:R-:W-:Y:S01]  /*1b100*/  BSSY.RECONVERGENT B1, `(.L_x_17863) ;  /* 0x000005c000017945 */ /* 0x000fe20003800200 */
[----:B------:R-:W-:Y:S01]  /*1b110*/  I2FP.F32.U32 R6, R6 ;  /* 0x0000000600067245 */ /* 0x000fe20000201000 */
[----:B------:R-:W-:Y:S02]  /*1b120*/  HFMA2 R137, -RZ, RZ, 0, 1.1920928955078125e-07 ;  /* 0x00000002ff897431 */ /* 0x000fe400000001ff */
[C---:B------:R-:W-:Y:S01]  /*1b130*/  IMAD.U32 R135, R138.reuse, 0x10000, RZ ;  /* 0x000100008a877824 */ /* 0x040fe200078e00ff */
[----:B------:R-:W-:Y:S01]  /*1b140*/  PRMT R138, R138, 0x7632, R138 ;  /* 0x000076328a8a7816 */ /* 0x000fe2000000008a */
        /* <DEDUP_REMOVED lines=12> */
.L_x_17865:
        /* <DEDUP_REMOVED lines=13> */
.L_x_17867:
[----:B------:R-:W-:Y:S05]  /*1b2e0*/  BSYNC.RECONVERGENT B2 ;  /* 0x0000000000027941 */ /* 0x000fea0003800200 */
.L_x_17866:
        /* <DEDUP_REMOVED lines=61> */
.L_x_17864:
[----:B------:R-:W-:Y:S05]  /*1b6c0*/  BSYNC.RECONVERGENT B1 ;  /* 0x0000000000017941 */ /* 0x000fea0003800200 */
.L_x_17863:
        /* <DEDUP_REMOVED lines=17> */
.L_x_17870:
        /* <DEDUP_REMOVED lines=13> */
.L_x_17872:
[----:B------:R-:W-:Y:S05]  /*1b8b0*/  BSYNC.RECONVERGENT B2 ;  /* 0x0000000000027941 */ /* 0x000fea0003800200 */
.L_x_17871:
        /* <DEDUP_REMOVED lines=61> */
.L_x_17869:
[----:B------:R-:W-:Y:S05]  /*1bc90*/  BSYNC.RECONVERGENT B1 ;  /* 0x0000000000017941 */ /* 0x000fea0003800200 */
.L_x_17868:
        /* <DEDUP_REMOVED lines=18> */
.L_x_17875:
        /* <DEDUP_REMOVED lines=13> */
.L_x_17877:
[----:B------:R-:W-:Y:S05]  /*1be90*/  BSYNC.RECONVERGENT B2 ;  /* 0x0000000000027941 */ /* 0x000fea0003800200 */
.L_x_17876:
        /* <DEDUP_REMOVED lines=61> */
.L_x_17874:
[----:B------:R-:W-:Y:S05]  /*1c270*/  BSYNC.RECONVERGENT B1 ;  /* 0x0000000000017941 */ /* 0x000fea0003800200 */
.L_x_17873:
        /* <DEDUP_REMOVED lines=8> */
[C---:B------:R-:W-:Y:S02]  /*1c300*/  LOP3.LUT P2, RZ, R10.reuse, 0x10, RZ, 0xc0, !PT ;  /* 0x000000100aff7812 */ /* 0x040fe4000784c0ff */
[----:B------:R-:W-:-:S02]  /*1c310*/  LOP3.LUT R10, R10, 0xffffbfff, RZ, 0xc0, !PT ;  /* 0xffffbfff0a0a7812 */ /* 0x000fc400078ec0ff */
[----:B------:R-:W-:Y:S01]  /*1c320*/  FSETP.GTU.FTZ.AND P5, PT, R138, R200, PT ;  /* 0x000000c88a00720b */ /* 0x000fe20003fbc000 */
[----:B------:R-:W-:Y:S01]  /*1c330*/  IMAD.U32 R138, R139, 0x10000, RZ ;  /* 0x000100008b8a7824 */ /* 0x000fe200078e00ff */
[----:B------:R-:W-:Y:S01]  /*1c340*/  @P1 LOP3.LUT R10, R10, 0x4000, RZ, 0xfc, !PT ;  /* 0x000040000a0a1812 */ /* 0x000fe200078efcff */
[----:B------:R-:W-:Y:S01]  /*1c350*/  FMUL.FTZ R139, R134, UR10 ;  /* 0x0000000a868b7c20 */ /* 0x000fe20008410000 */
[----:B------:R-:W-:Y:S01]  /*1c360*/  FMUL.FTZ R134, R133, UR10 ;  /* 0x0000000a85867c20 */ /* 0x000fe20008410000 */
[----:B------:R-:W-:Y:S01]  /*1c370*/  FMUL.FTZ R133, R3, UR10 ;  /* 0x0000000a03857c20 */ /* 0x000fe20008410000 */
[----:B------:R-:W-:Y:S01]  /*1c380*/  LOP3.LUT P1, RZ, R10, 0x8, RZ, 0xc0, !PT ;  /* 0x000000080aff7812 */ /* 0x000fe2000782c0ff */
[----:B------:R-:W-:Y:S01]  /*1c390*/  FMUL.FTZ R3, R138, UR10 ;  /* 0x0000000a8a037c20 */ /* 0x000fe20008410000 */
[----:B------:R-:W-:Y:S02]  /*1c3a0*/  LOP3.LUT R10, R10, 0xffffdfff, RZ, 0xc0, !PT ;  /* 0xffffdfff0a0a7812 */ /* 0x000fe400078ec0ff */
[----:B------:R-:W-:-:S02]  /*1c3b0*/  FSEL R132, R133, RZ, P2 ;  /* 0x000000ff85847208 */ /* 0x000fc40001000000 */
[----:B------:R-:W-:Y:S02]  /*1c3c0*/  @P0 LOP3.LUT R10, R10, 0x2000, RZ, 0xfc, !PT ;  /* 0x000020000a0a0812 */ /* 0x000fe400078efcff */
[----:B------:R-:W-:Y:S02]  /*1c3d0*/  FSEL R133, R189, RZ, P1 ;  /* 0x000000ffbd857208 */ /* 0x000fe40000800000 */
[C---:B------:R-:W-:Y:S02]  /*1c3e0*/  LOP3.LUT P1, RZ, R10.reuse, 0x4000, RZ, 0xc0, !PT ;  /* 0x000040000aff7812 */ /* 0x040fe4000782c0ff */
[C---:B------:R-:W-:Y:S02]  /*1c3f0*/  LOP3.LUT P2, RZ, R10.reuse, 0x8000, RZ, 0xc0, !PT ;  /* 0x000080000aff7812 */ /* 0x040fe4000784c0ff */
[C---:B------:R-:W-:Y:S02]  /*1c400*/  LOP3.LUT P6, RZ, R10.reuse, 0x2, RZ, 0xc0, !PT ;  /* 0x000000020aff7812 */ /* 0x040fe400078cc0ff */
[----:B------:R-:W-:-:S02]  /*1c410*/  LOP3.LUT P0, RZ, R10, 0x4, RZ, 0xc0, !PT ;  /* 0x000000040aff7812 */ /* 0x000fc4000780c0ff */
        /* <DEDUP_REMOVED lines=16> */
.L_x_17837:
        /* <DEDUP_REMOVED lines=12> */
[----:B0-----:R-:W-:-:S04]  /*1c5e0*/  SEL R190, RZ, 0x100, !P3 ;  /* 0x00000100ffbe7807 */ /* 0x001fc80005800000 */
[----:B------:R-:W-:Y:S02]  /*1c5f0*/  LOP3.LUT R3, R190, R3, R189, 0xfe, !PT ;  /* 0x00000003be037212 */ /* 0x000fe400078efebd */
[----:B------:R-:W-:Y:S02]  /*1c600*/  SEL R190, RZ, 0x1, !P2 ;  /* 0x00000001ffbe7807 */ /* 0x000fe40005000000 */
[----:B------:R-:W-:Y:S02]  /*1c610*/  SEL R189, RZ, 0x10000, !P5 ;  /* 0x00010000ffbd7807 */ /* 0x000fe40006800000 */
[----:B------:R-:W-:Y:S02]  /*1c620*/  LOP3.LUT R191, R3, R190, RZ, 0xfc, !PT ;  /* 0x000000be03bf7212 */ /* 0x000fe400078efcff */
[----:B------:R-:W-:Y:S02]  /*1c630*/  SEL R3, RZ, 0x1000000, !P4 ;  /* 0x01000000ff037807 */ /* 0x000fe40006000000 */
[----:B------:R-:W-:-:S04]  /*1c640*/  SEL R190, RZ, 0x100, !P6 ;  /* 0x00000100ffbe7807 */ /* 0x000fc80007000000 */
[----:B------:R-:W-:Y:S02]  /*1c650*/  LOP3.LUT R3, R190, R3, R189, 0xfe, !PT ;  /* 0x00000003be037212 */ /* 0x000fe400078efebd */
[----:B------:R-:W-:-:S04]  /*1c660*/  SEL R189, RZ, 0x1, !P1 ;  /* 0x00000001ffbd7807 */ /* 0x000fc80004800000 */
[----:B------:R-:W-:-:S05]  /*1c670*/  LOP3.LUT R190, R3, R189, RZ, 0xfc, !PT ;  /* 0x000000bd03be7212 */ /* 0x000fca00078efcff */
[----:B------:R0:W-:Y:S01]  /*1c680*/  STG.E.64 desc[UR6][R202.64], R190 ;  /* 0x000000beca007986 */ /* 0x0001e2000c101b06 */
[----:B------:R-:W-:Y:S05]  /*1c690*/  @!P0 BRA `(.L_x_17878) ;  /* 0x0000000000508947 */ /* 0x000fea0003800000 */
[----:B------:R-:W-:Y:S02]  /*1c6a0*/  SHF.L.U32 R3, R19, 0x10, RZ ;  /* 0x0000001013037819 */ /* 0x000fe400000006ff */
[----:B------:R-:W-:Y:S02]  /*1c6b0*/  LOP3.LUT R189, R22, 0xffff, RZ, 0xc0, !PT ;  /* 0x0000ffff16bd7812 */ /* 0x000fe400078ec0ff */
[----:B------:R-:W-:Y:S02]  /*1c6c0*/  LOP3.LUT R3, R3, 0xff0000, RZ, 0xc0, !PT ;  /* 0x00ff000003037812 */ /* 0x000fe400078ec0ff */
[----:B0-----:R-:W-:Y:S02]  /*1c6d0*/  LOP3.LUT R190, R16, 0xff, RZ, 0xc0, !PT ;  /* 0x000000ff10be7812 */ /* 0x001fe400078ec0ff */
        /* <DEDUP_REMOVED lines=16> */
.L_x_17878:
[----:B------:R-:W-:Y:S02]  /*1c7e0*/  IMAD.MOV.U32 R3, RZ, RZ, R188 ;  /* 0x000000ffff037224 */ /* 0x000fe400078e00bc */
[----:B------:R-:W-:-:S07]  /*1c7f0*/  VIADD R23, R23, 0x20 ;  /* 0x0000002017177836 */ /* 0x000fce0000000000 */
.L_x_17755:
[----:B------:R-:W-:Y:S05]  /*1c800*/  BSYNC.RECONVERGENT B0 ;  /* 0x0000000000007941 */ /* 0x000fea0003800200 */
.L_x_17754:
        /* <DEDUP_REMOVED lines=22> */
[----:B------:R-:W-:Y:S02]  /*1c970*/  HFMA2 R14, -RZ, RZ, 0, 1.1920928955078125e-07 ;  /* 0x00000002ff0e7431 */ /* 0x000fe400000001ff */
[----:B------:R-:W-:Y:S02]  /*1c980*/  IMAD.MOV.U32 R13, RZ, RZ, R4 ;  /* 0x000000ffff0d7224 */ /* 0x000fe400078e0004 */
[----:B01----:R-:W-:-:S07]  /*1c990*/  IMAD.MOV.U32 R188, RZ, RZ, R3 ;  /* 0x000000ffffbc7224 */ /* 0x003fce00078e0003 */
        /* <DEDUP_REMOVED lines=11> */
.L_x_17884:
        /* <DEDUP_REMOVED lines=13> */
.L_x_17886:
[----:B------:R-:W-:Y:S05]  /*1cb20*/  BSYNC.RECONVERGENT B2 ;  /* 0x0000000000027941 */ /* 0x000fea0003800200 */
.L_x_17885:
[----:B------:R-:W-:Y:S01]  /*1cb30*/  LOP3.LUT R6, R2, R17, R21, 0x96, !PT ;  /* 0x0000001102067212 */ /* 0x000fe200078e9615 */
[----:B------:R-:W-:Y:S01]  /*1cb40*/  IMAD.WIDE.U32 R14, R9, -0x326172a9, RZ ;  /* 0xcd9e8d57090e7825 */ /* 0x000fe200078e00ff */
[----:B------:R-:W-:-:S03]  /*1cb50*/  MOV R13, R3 ;  /* 0x00000003000d7202 */ /* 0x000fc60000000f00 */
        /* <DEDUP_REMOVED lines=56> */
[----:B------:R-:W-:Y:S02]  /*1cee0*/  IMAD.MOV.U32 R4, RZ, RZ, R6 ;  /* 0x000000ffff047224 */ /* 0x000fe400078e0006 */
[----:B------:R-:W-:-:S07]  /*1cef0*/  IMAD.MOV.U32 R14, RZ, RZ, RZ ;  /* 0x000000ffff0e7224 */ /* 0x000fce00078e00ff */
.L_x_17883:
[----:B------:R-:W-:Y:S05]  /*1cf00*/  BSYNC.RECONVERGENT B1 ;  /* 0x0000000000017941 */ /* 0x000fea0003800200 */
.L_x_17882:
        /* <DEDUP_REMOVED lines=9> */
[----:B------:R-:W-:Y:S02]  /*1cfa0*/  IMAD.MOV.U32 R16, RZ, RZ, 0x2 ;  /* 0x00000002ff107424 */ /* 0x000fe400078e00ff */
[----:B------:R-:W-:Y:S01]  /*1cfb0*/  IMAD.MOV.U32 R15, RZ, RZ, R4 ;  /* 0x000000ffff0f7224 */ /* 0x000fe200078e0004 */
[----:B0-----:R-:W-:-:S02]  /*1cfc0*/  FSETP.LE.FTZ.AND P4, PT, R6, R189, PT ;  /* 0x000000bd0600720b */ /* 0x001fc40003f93000 */
[----:B------:R-:W-:Y:S01]  /*1cfd0*/  PRMT R6, R144, 0x7632, R6 ;  /* 0x0000763290067816 */ /* 0x000fe20000000006 */
[----:B-1----:R-:W-:-:S10]  /*1cfe0*/  FMUL.FTZ R13, R13, R3 ;  /* 0x000000030d0d7220 */ /* 0x002fd40000410000 */
        /* <DEDUP_REMOVED lines=10> */
.L_x_17889:
        /* <DEDUP_REMOVED lines=13> */
.L_x_17891:
[----:B------:R-:W-:Y:S05]  /*1d160*/  BSYNC.RECONVERGENT B2 ;  /* 0x0000000000027941 */ /* 0x000fea0003800200 */
.L_x_17890:
        /* <DEDUP_REMOVED lines=61> */
.L_x_17888:
[----:B------:R-:W-:Y:S05]  /*1d540*/  BSYNC.RECONVERGENT B1 ;  /* 0x0000000000017941 */ /* 0x000fea0003800200 */
.L_x_17887:
        /* <DEDUP_REMOVED lines=9> */
[----:B--2---:R-:W-:Y:S01]  /*1d5e0*/  FADD.FTZ R140, R14, R13 ;  /* 0x0000000d0e8c7221 */ /* 0x004fe20000010000 */
        /* <DEDUP_REMOVED lines=13> */
.L_x_17894:
        /* <DEDUP_REMOVED lines=13> */
.L_x_17896:
[----:B------:R-:W-:Y:S05]  /*1d790*/  BSYNC.RECONVERGENT B2 ;  /* 0x0000000000027941 */ /* 0x000fea0003800200 */
.L_x_17895:
        /* <DEDUP_REMOVED lines=61> */
.L_x_17893:
[----:B------:R-:W-:Y:S05]  /*1db70*/  BSYNC.RECONVERGENT B1 ;  /* 0x0000000000017941 */ /* 0x000fea0003800200 */
.L_x_17892:
        /* <DEDUP_REMOVED lines=20> */
.L_x_17899:
        /* <DEDUP_REMOVED lines=13> */
.L_x_17901:
[----:B------:R-:W-:Y:S05]  /*1dd90*/  BSYNC.RECONVERGENT B2 ;  /* 0x0000000000027941 */ /* 0x000fea0003800200 */
.L_x_17900:
        /* <DEDUP_REMOVED lines=61> */
.L_x_17898:
[----:B------:R-:W-:Y:S05]  /*1e170*/  BSYNC.RECONVERGENT B1 ;  /* 0x0000000000017941 */ /* 0x000fea0003800200 */
.L_x_17897:
        /* <DEDUP_REMOVED lines=25> */
.L_x_17904:
        /* <DEDUP_REMOVED lines=13> */
.L_x_17906:
[----:B------:R-:W-:Y:S05]  /*1e3e0*/  BSYNC.RECONVERGENT B2 ;  /* 0x0000000000027941 */ /* 0x000fea0003800200 */
.L_x_17905:
        /* <DEDUP_REMOVED lines=61> */
.L_x_17903:
[----:B------:R-:W-:Y:S05]  /*1e7c0*/  BSYNC.RECONVERGENT B1 ;  /* 0x0000000000017941 */ /* 0x000fea0003800200 */
.L_x_17902:
        /* <DEDUP_REMOVED lines=9> */
[----:B------:R-:W-:-:S02]  /*1e860*/  FSETP.LE.FTZ.AND P4, PT, R6, R189, PT ;  /* 0x000000bd0600720b */ /* 0x000fc40003f93000 */
[----:B------:R-:W-:-:S11]  /*1e870*/  PRMT R6, R145, 0x7632, R6 ;  /* 0x0000763291067816 */ /* 0x000fd60000000006 */
        /* <DEDUP_REMOVED lines=10> */
.L_x_17909:
        /* <DEDUP_REMOVED lines=13> */
.L_x_17911:
[----:B------:R-:W-:Y:S05]  /*1e9f0*/  BSYNC.RECONVERGENT B2 ;  /* 0x0000000000027941 */ /* 0x000fea0003800200 */
.L_x_17910:
        /* <DEDUP_REMOVED lines=61> */
.L_x_17908:
[----:B------:R-:W-:Y:S05]  /*1edd0*/  BSYNC.RECONVERGENT B1 ;  /* 0x0000000000017941 */ /* 0x000fea0003800200 */
.L_x_17907:
        /* <DEDUP_REMOVED lines=23> */
.L_x_17914:
        /* <DEDUP_REMOVED lines=13> */
.L_x_17916:
[----:B------:R-:W-:Y:S05]  /*1f020*/  BSYNC.RECONVERGENT B2 ;  /* 0x0000000000027941 */ /* 0x000fea0003800200 */
.L_x_17915:
        /* <DEDUP_REMOVED lines=61> */
.L_x_17913:
[----:B------:R-:W-:Y:S05]  /*1f400*/  BSYNC.RECONVERGENT B1 ;  /* 0x0000000000017941 */ /* 0x000fea0003800200 */
.L_x_17912:
        /* <DEDUP_REMOVED lines=20> */
.L_x_17919:
        /* <DEDUP_REMOVED lines=13> */
.L_x_17921:
[----:B------:R-:W-:Y:S05]  /*1f620*/  BSYNC.RECONVERGENT B2 ;  /* 0x0000000000027941 */ /* 0x000fea0003800200 */
.L_x_17920:
        /* <DEDUP_REMOVED lines=61> */
.L_x_17918:
[----:B------:R-:W-:Y:S05]  /*1fa00*/  BSYNC.RECONVERGENT B1 ;  /* 0x0000000000017941 */ /* 0x000fea0003800200 */
.L_x_17917:
        /* <DEDUP_REMOVED lines=25> */
.L_x_17924:
        /* <DEDUP_REMOVED lines=13> */
.L_x_17926:
[----:B------:R-:W-:Y:S05]  /*1fc70*/  BSYNC.RECONVERGENT B2 ;  /* 0x0000000000027941 */ /* 0x000fea0003800200 */
.L_x_17925:
        /* <DEDUP_REMOVED lines=61> */
.L_x_17923:
[----:B------:R-:W-:Y:S05]  /*20050*/  BSYNC.RECONVERGENT B1 ;  /* 0x0000000000017941 */ /* 0x000fea0003800200 */
.L_x_17922:
[----:B------:R-:W-:Y:S01]  /*20060*/  I2FP.F32.U32 R6, R6 ;  /* 0x0000000600067245 */ /* 0x000fe20000201000 */
[----:B------:R-:W-:Y:S01]  /*20070*/  BSSY.RECONVERGENT B1, `(.L_x_17927) ;  /* 0x000005d000017945 */ /* 0x000fe20003800200 */
[----:B------:R-:W-:Y:S01]  /*20080*/  ISETP.NE.AND P3, PT, R18, 0x1, PT ;  /* 0x000000011200780c */ /* 0x000fe20003f65270 */
[----:B------:R-:W-:Y:S01]  /*20090*/  IMAD.MOV.U32 R19, RZ, RZ, 0x2 ;  /* 0x00000002ff137424 */ /* 0x000fe200078e00ff */
[----:B------:R-:W-:Y:S01]  /*200a0*/  PRMT R22, R146, 0x7632, R22 ;  /* 0x0000763292167816 */ /* 0x000fe20000000016 */
        /* <DEDUP_REMOVED lines=14> */
.L_x_17929:
        /* <DEDUP_REMOVED lines=13> */
.L_x_17931:
[----:B------:R-:W-:Y:S05]  /*20260*/  BSYNC.RECONVERGENT B2 ;  /* 0x0000000000027941 */ /* 0x000fea0003800200 */
.L_x_17930:
        /* <DEDUP_REMOVED lines=61> */
.L_x_17928:
[----:B------:R-:W-:Y:S05]  /*20640*/  BSYNC.RECONVERGENT B1 ;  /* 0x0000000000017941 */ /* 0x000fea0003800200 */
.L_x_17927:
        /* <DEDUP_REMOVED lines=24> */
.L_x_17934:
        /* <DEDUP_REMOVED lines=13> */
.L_x_17936:
[----:B------:R-:W-:Y:S05]  /*208a0*/  BSYNC.RECONVERGENT B2 ;  /* 0x0000000000027941 */ /* 0x000fea0003800200 */
.L_x_17935:
        /* <DEDUP_REMOVED lines=61> */
.L_x_17933:
[----:B------:R-:W-:Y:S05]  /*20c80*/  BSYNC.RECONVERGENT B1 ;  /* 0x0000000000017941 */ /* 0x000fea0003800200 */
.L_x_17932:
[----:B------:R-:W-:Y:S01]  /*20c90*/  I2FP.F32.U32 R6, R6 ;  /* 0x0000000600067245 */ /* 0x000fe20000201000 */
[----:B------:R-:W-:Y:S01]  /*20ca0*/  BSSY.RECONVERGENT B1, `(.L_x_17937) ;  /* 0x000005c000017945 */ /* 0x000fe20003800200 */
[----:B------:R-:W-:Y:S01]  /*20cb0*/  ISETP.NE.AND P4, PT, R18, 0x1, PT ;  /* 0x000000011200780c */ /* 0x000fe20003f85270 */
[----:B------:R-:W-:Y:S02]  /*20cc0*/  IMAD.MOV.U32 R19, RZ, RZ, 0x2 ;  /* 0x00000002ff137424 */ /* 0x000fe400078e00ff */
[----:B------:R-:W-:-:S05]  /*20cd0*/  FFMA.FTZ R6, R6, R200, 1.1641532182693481445e-10 ;  /* 0x2f00000006067423 */ /* 0x000fca00000100c8 */
[----:B------:R-:W-:Y:S02]  /*20ce0*/  FSETP.LE.FTZ.AND P3, PT, R6, R189, PT ;  /* 0x000000bd0600720b */ /* 0x000fe40003f73000 */
[----:B------:R-:W-:-:S05]  /*20cf0*/  SHF.L.U32 R6, R22, 0x10, RZ ;  /* 0x0000001016067819 */ /* 0x000fca00000006ff */
        /* <DEDUP_REMOVED lines=11> */
.L_x_17939:
        /* <DEDUP_REMOVED lines=13> */
.L_x_17941:
[----:B------:R-:W-:Y:S05]  /*20e80*/  BSYNC.RECONVERGENT B2 ;  /* 0x0000000000027941 */ /* 0x000fea0003800200 */
.L_x_17940:
        /* <DEDUP_REMOVED lines=61> */
.L_x_17938:
[----:B------:R-:W-:Y:S05]  /*21260*/  BSYNC.RECONVERGENT B1 ;  /* 0x0000000000017941 */ /* 0x000fea0003800200 */
.L_x_17937:
        /* <DEDUP_REMOVED lines=25> */
.L_x_17944:
        /* <DEDUP_REMOVED lines=13> */
.L_x_17946:
[----:B------:R-:W-:Y:S05]  /*214d0*/  BSYNC.RECONVERGENT B2 ;  /* 0x0000000000027941 */ /* 0x000fea0003800200 */
.L_x_17945:
        /* <DEDUP_REMOVED lines=61> */
.L_x_17943:
[----:B------:R-:W-:Y:S05]  /*218b0*/  BSYNC.RECONVERGENT B1 ;  /* 0x0000000000017941 */ /* 0x000fea0003800200 */
.L_x_17942:
[----:B------:R-:W-:Y:S01]  /*218c0*/  I2FP.F32.U32 R6, R6 ;  /* 0x0000000600067245 */ /* 0x000fe20000201000 */
[----:B------:R-:W-:Y:S01]  /*218d0*/  BSSY.RECONVERGENT B1, `(.L_x_17947) ;  /* 0x000005d000017945 */ /* 0x000fe20003800200 */
[----:B------:R-:W-:Y:S02]  /*218e0*/  ISETP.NE.AND P5, PT, R146, 0x1, PT ;  /* 0x000000019200780c */ /* 0x000fe40003fa5270 */
[----:B------:R-:W-:Y:S01]  /*218f0*/  PRMT R22, R147, 0x7632, R22 ;  /* 0x0000763293167816 */ /* 0x000fe20000000016 */
[----:B------:R-:W-:-:S05]  /*21900*/  FFMA.FTZ R6, R6, R200, 1.1641532182693481445e-10 ;  /* 0x2f00000006067423 */ /* 0x000fca00000100c8 */
[----:B------:R-:W-:Y:S02]  /*21910*/  FSETP.LE.FTZ.AND P4, PT, R6, R189, PT ;  /* 0x000000bd0600720b */ /* 0x000fe40003f93000 */
[----:B------:R-:W-:Y:S01]  /*21920*/  SHF.L.U32 R6, R147, 0x10, RZ ;  /* 0x0000001093067819 */ /* 0x000fe200000006ff */
[----:B------:R-:W-:-:S04]  /*21930*/  IMAD.MOV.U32 R147, RZ, RZ, 0x2 ;  /* 0x00000002ff937424 */ /* 0x000fc800078e00ff */
        /* <DEDUP_REMOVED lines=11> */
.L_x_17949:
        /* <DEDUP_REMOVED lines=13> */
.L_x_17951:
[----:B------:R-:W-:Y:S05]  /*21ac0*/  BSYNC.RECONVERGENT B2 ;  /* 0x0000000000027941 */ /* 0x000fea0003800200 */
.L_x_17950:
        /* <DEDUP_REMOVED lines=61> */
.L_x_17948:
[----:B------:R-:W-:Y:S05]  /*21ea0*/  BSYNC.RECONVERGENT B1 ;  /* 0x0000000000017941 */ /* 0x000fea0003800200 */
.L_x_17947:
        /* <DEDUP_REMOVED lines=24> */
.L_x_17954:
        /* <DEDUP_REMOVED lines=13> */
.L_x_17956:
[----:B------:R-:W-:Y:S05]  /*22100*/  BSYNC.RECONVERGENT B2 ;  /* 0x0000000000027941 */ /* 0x000fea0003800200 */
.L_x_17955:
        /* <DEDUP_REMOVED lines=61> */
.L_x_17953:
[----:B------:R-:W-:Y:S05]  /*224e0*/  BSYNC.RECONVERGENT B1 ;  /* 0x0000000000017941 */ /* 0x000fea0003800200 */
.L_x_17952:
        /* <DEDUP_REMOVED lines=18> */
.L_x_17959:
        /* <DEDUP_REMOVED lines=16> */
.L_x_17961:
[----:B------:R-:W-:Y:S05]  /*22710*/  BSYNC.RECONVERGENT B2 ;  /* 0x0000000000027941 */ /* 0x000fea0003800200 */
.L_x_17960:
[----:B------:R-:W-:Y:S01]  /*22720*/  LOP3.LUT R6, R2, R203, R21, 0x96, !PT ;  /* 0x000000cb02067212 */ /* 0x000fe200078e9615 */
[----:B------:R-:W-:Y:S01]  /*22730*/  IMAD.WIDE.U32 R190, R9, -0x326172a9, RZ ;  /* 0xcd9e8d5709be7825 */ /* 0x000fe200078e00ff */
[----:B------:R-:W-:-:S03]  /*22740*/  MOV R147, R188 ;  /* 0x000000bc00937202 */ /* 0x000fc60000000f00 */
        /* <DEDUP_REMOVED lines=54> */
[----:B------:R-:W-:-:S03]  /*22ab0*/  IMAD.MOV.U32 R188, RZ, RZ, R190 ;  /* 0x000000ffffbc7224 */ /* 0x000fc600078e00be */
[----:B------:R-:W-:Y:S01]  /*22ac0*/  LOP3.LUT R8, R4, R202, R191, 0x96, !PT ;  /* 0x000000ca04087212 */ /* 0x000fe200078e96bf */
[----:B------:R-:W-:Y:S02]  /*22ad0*/  IMAD.MOV.U32 R4, RZ, RZ, R6 ;  /* 0x000000ffff047224 */ /* 0x000fe400078e0006 */
[----:B------:R-:W-:-:S07]  /*22ae0*/  IMAD.MOV.U32 R6, RZ, RZ, RZ ;  /* 0x000000ffff067224 */ /* 0x000fce00078e00ff */
.L_x_17958:
[----:B------:R-:W-:Y:S05]  /*22af0*/  BSYNC.RECONVERGENT B1 ;  /* 0x0000000000017941 */ /* 0x000fea0003800200 */
.L_x_17957:
        /* <DEDUP_REMOVED lines=9> */
[--C-:B------:R-:W-:Y:S01]  /*22b90*/  FADD.FTZ R147, R147, R22.reuse ;  /* 0x0000001693937221 */ /* 0x100fe20000010000 */
[----:B------:R-:W-:-:S03]  /*22ba0*/  PRMT R22, R3, 0x7610, R22 ;  /* 0x0000761003167816 */ /* 0x000fc60000000016 */
[----:B------:R-:W-:Y:S01]  /*22bb0*/  @P1 FADD.FTZ R147, R123, R147 ;  /* 0x000000937b931221 */ /* 0x000fe20000010000 */
[----:B------:R-:W-:Y:S06]  /*22bc0*/  BRA `(.L_x_17962) ;  /* 0x00000030007c7947 */ /* 0x000fec0003800000 */
.L_x_17881:
        /* <DEDUP_REMOVED lines=16> */
.L_x_17965:
        /* <DEDUP_REMOVED lines=13> */
.L_x_17967:
[----:B------:R-:W-:Y:S05]  /*22da0*/  BSYNC.RECONVERGENT B2 ;  /* 0x0000000000027941 */ /* 0x000fea0003800200 */
.L_x_17966:
        /* <DEDUP_REMOVED lines=59> */
[----:B------:R-:W-:Y:S02]  /*23160*/  IMAD.MOV.U32 R4, RZ, RZ, R6 ;  /* 0x000000ffff047224 */ /* 0x000fe400078e0006 */
[----:B------:R-:W-:-:S07]  /*23170*/  IMAD.MOV.U32 R141, RZ, RZ, R3 ;  /* 0x000000ffff8d7224 */ /* 0x000fce00078e0003 */
.L_x_17964:
[----:B------:R-:W-:Y:S05]  /*23180*/  BSYNC.RECONVERGENT B1 ;  /* 0x0000000000017941 */ /* 0x000fea0003800200 */
.L_x_17963:
[----:B------:R-:W0:Y:S01]  /*23190*/  LDC R200, c[0x0][0x404] ;  /* 0x00010100ffc87b82 */ /* 0x000e220000000800 */
[----:B------:R-:W-:Y:S01]  /*231a0*/  HFMA2 R228, -RZ, RZ, 0.1171875, 0 ;  /* 0x2f800000ffe47431 */ /* 0x000fe200000001ff */
[----:B------:R-:W-:Y:S01]  /*231b0*/  I2FP.F32.U32 R3, R141 ;  /* 0x0000008d00037245 */ /* 0x000fe20000201000 */
[----:B------:R-:W-:Y:S01]  /*231c0*/  BSSY.RECONVERGENT B1, `(.L_x_17968) ;  /* 0x000005e000017945 */ /* 0x000fe20003800200 */
[----:B------:R-:W-:Y:S01]  /*231d0*/  ISETP.NE.AND P2, PT, R140, 0x1, PT ;  /* 0x000000018c00780c */ /* 0x000fe20003f45270 */
[----:B------:R-:W-:Y:S01]  /*231e0*/  IMAD.MOV.U32 R141, RZ, RZ, 0x2 ;  /* 0x00000002ff8d7424 */ /* 0x000fe200078e00ff */
[----:B------:R-:W-:Y:S02]  /*231f0*/  LOP3.LUT R10, R10, 0xffffffef, RZ, 0xc0, !PT ;  /* 0xffffffef0a0a7812 */ /* 0x000fe400078ec0ff */
[----:B-----5:R-:W-:Y:S02]  /*23200*/  PRMT R6, R144, 0x7632, R6 ;  /* 0x0000763290067816 */ /* 0x020fe40000000006 */
[----:B------:R-:W-:Y:S01]  /*23210*/  MOV R142, R4 ;  /* 0x00000004008e7202 */ /* 0x000fe20000000f00 */
[----:B------:R-:W-:-:S05]  /*23220*/  FFMA.FTZ R3, R3, R228, 1.1641532182693481445e-10 ;  /* 0x2f00000003037423 */ /* 0x000fca00000100e4 */
        /* <DEDUP_REMOVED lines=12> */
.L_x_17970:
        /* <DEDUP_REMOVED lines=13> */
.L_x_17972:
[----:B------:R-:W-:Y:S05]  /*233c0*/  BSYNC.RECONVERGENT B2 ;  /* 0x0000000000027941 */ /* 0x000fea0003800200 */
.L_x_17971:
        /* <DEDUP_REMOVED lines=61> */
.L_x_17969:
[----:B------:R-:W-:Y:S05]  /*237a0*/  BSYNC.RECONVERGENT B1 ;  /* 0x0000000000017941 */ /* 0x000fea0003800200 */
.L_x_17968:
[----:B------:R-:W-:Y:S01]  /*237b0*/  I2FP.F32.U32 R140, R142 ;  /* 0x0000008e008c7245 */ /* 0x000fe20000201000 */
[----:B------:R-:W-:Y:S01]  /*237c0*/  BSSY.RECONVERGENT B1, `(.L_x_17973) ;  /* 0x000005d000017945 */ /* 0x000fe20003800200 */
[----:B------:R-:W-:Y:S01]  /*237d0*/  LOP3.LUT R10, R10, 0xfffffff7, RZ, 0xc0, !PT ;  /* 0xfffffff70a0a7812 */ /* 0x000fe200078ec0ff */
[----:B------:R-:W-:Y:S02]  /*237e0*/  IMAD.MOV.U32 R142, RZ, RZ, 0x2 ;  /* 0x00000002ff8e7424 */ /* 0x000fe400078e00ff */
[----:B------:R-:W-:-:S05]  /*237f0*/  FFMA.FTZ R140, R140, R228, 1.1641532182693481445e-10 ;  /* 0x2f0000008c8c7423 */ /* 0x000fca00000100e4 */
[----:B------:R-:W-:Y:S01]  /*23800*/  FSETP.LE.FTZ.AND P2, PT, R140, R200, PT ;  /* 0x000000c88c00720b */ /* 0x000fe20003f53000 */
[----:B------:R-:W-:Y:S01]  /*23810*/  IMAD.U32 R140, R6, 0x10000, RZ ;  /* 0x00010000068c7824 */ /* 0x000fe200078e00ff */
        /* <DEDUP_REMOVED lines=12> */
.L_x_17975:
        /* <DEDUP_REMOVED lines=13> */
.L_x_17977:
[----:B------:R-:W-:Y:S05]  /*239b0*/  BSYNC.RECONVERGENT B2 ;  /* 0x0000000000027941 */ /* 0x000fea0003800200 */
.L_x_17976:
        /* <DEDUP_REMOVED lines=61> */
.L_x_17974:
[----:B------:R-:W-:Y:S05]  /*23d90*/  BSYNC.RECONVERGENT B1 ;  /* 0x0000000000017941 */ /* 0x000fea0003800200 */
.L_x_17973:
[----:B------:R-:W-:Y:S01]  /*23da0*/  I2FP.F32.U32 R6, R6 ;  /* 0x0000000600067245 */ /* 0x000fe20000201000 */
[----:B------:R-:W-:Y:S01]  /*23db0*/  BSSY.RECONVERGENT B1, `(.L_x_17978) ;  /* 0x000005e000017945 */ /* 0x000fe20003800200 */
[----:B------:R-:W-:Y:S01]  /*23dc0*/  LOP3.LUT R10, R10, 0xfffffffb, RZ, 0xc0, !PT ;  /* 0xfffffffb0a0a7812 */ /* 0x000fe200078ec0ff */
[C---:B------:R-:W-:Y:S01]  /*23dd0*/  IMAD.U32 R141, R145.reuse, 0x10000, RZ ;  /* 0x00010000918d7824 */ /* 0x040fe200078e00ff */
[----:B------:R-:W-:Y:S01]  /*23de0*/  PRMT R189, R145, 0x7632, R189 ;  /* 0x0000763291bd7816 */ /* 0x000fe200000000bd */
        /* <DEDUP_REMOVED lines=15> */
.L_x_17980:
        /* <DEDUP_REMOVED lines=13> */
.L_x_17982:
[----:B------:R-:W-:Y:S05]  /*23fb0*/  BSYNC.RECONVERGENT B2 ;  /* 0x0000000000027941 */ /* 0x000fea0003800200 */
.L_x_17981:
        /* <DEDUP_REMOVED lines=61> */
.L_x_17979:
[----:B------:R-:W-:Y:S05]  /*24390*/  BSYNC.RECONVERGENT B1 ;  /* 0x0000000000017941 */ /* 0x000fea0003800200 */
.L_x_17978:
        /* <DEDUP_REMOVED lines=19> */
.L_x_17985:
        /* <DEDUP_REMOVED lines=13> */
.L_x_17987:
[----:B------:R-:W-:Y:S05]  /*245a0*/  BSYNC.RECONVERGENT B2 ;  /* 0x0000000000027941 */ /* 0x000fea0003800200 */
.L_x_17986:
        /* <DEDUP_REMOVED lines=61> */
.L_x_17984:
[----:B------:R-:W-:Y:S05]  /*24980*/  BSYNC.RECONVERGENT B1 ;  /* 0x0000000000017941 */ /* 0x000fea0003800200 */
.L_x_17983:
        /* <DEDUP_REMOVED lines=18> */
.L_x_17990:
        /* <DEDUP_REMOVED lines=13> */
.L_x_17992:
[----:B------:R-:W-:Y:S05]  /*24b80*/  BSYNC.RECONVERGENT B2 ;  /* 0x0000000000027941 */ /* 0x000fea0003800200 */
.L_x_17991:
        /* <DEDUP_REMOVED lines=61> */
.L_x_17989:
[----:B------:R-:W-:Y:S05]  /*24f60*/  BSYNC.RECONVERGENT B1 ;  /* 0x0000000000017941 */ /* 0x000fea0003800200 */
.L_x_17988:
        /* <DEDUP_REMOVED lines=17> */
.L_x_17995:
        /* <DEDUP_REMOVED lines=13> */
.L_x_17997:
[----:B------:R-:W-:Y:S05]  /*25150*/  BSYNC.RECONVERGENT B2 ;  /* 0x0000000000027941 */ /* 0x000fea0003800200 */
.L_x_17996:
        /* <DEDUP_REMOVED lines=61> */
.L_x_17994:
[----:B------:R-:W-:Y:S05]  /*25530*/  BSYNC.RECONVERGENT B1 ;  /* 0x0000000000017941 */ /* 0x000fea0003800200 */
.L_x_17993:
        /* <DEDUP_REMOVED lines=18> */
.L_x_18000:
        /* <DEDUP_REMOVED lines=13> */
.L_x_18002:
[----:B------:R-:W-:Y:S05]  /*25730*/  BSYNC.RECONVERGENT B2 ;  /* 0x0000000000027941 */ /* 0x000fea0003800200 */
.L_x_18001:
        /* <DEDUP_REMOVED lines=61> */
.L_x_17999:
[----:B------:R-:W-:Y:S05]  /*25b10*/  BSYNC.RECONVERGENT B1 ;  /* 0x0000000000017941 */ /* 0x000fea0003800200 */
.L_x_17998:
        /* <DEDUP_REMOVED lines=42> */
.L_x_17962:
        /* <DEDUP_REMOVED lines=44> */
.L_x_18003:
[----:B------:R-:W-:Y:S01]  /*26080*/  MOV R3, R188 ;  /* 0x000000bc00037202 */ /* 0x000fe20000000f00 */
[----:B------:R-:W-:-:S07]  /*26090*/  VIADD R23, R23, 0x20 ;  /* 0x0000002017177836 */ /* 0x000fce0000000000 */
.L_x_17880:
[----:B------:R-:W-:Y:S05]  /*260a0*/  BSYNC.RECONVERGENT B0 ;  /* 0x0000000000007941 */ /* 0x000fea0003800200 */
.L_x_17879:
        /* <DEDUP_REMOVED lines=36> */
.L_x_18009:
        /* <DEDUP_REMOVED lines=13> */
.L_x_18011:
[----:B------:R-:W-:Y:S05]  /*263c0*/  BSYNC.RECONVERGENT B2 ;  /* 0x0000000000027941 */ /* 0x000fea0003800200 */
.L_x_18010:
        /* <DEDUP_REMOVED lines=59> */
[----:B------:R-:W-:Y:S02]  /*26780*/  LOP3.LUT R8, R4, R16, R15, 0x96, !PT ;  /* 0x0000001004087212 */ /* 0x000fe400078e960f */
[----:B------:R-:W-:-:S07]  /*26790*/  MOV R4, R6 ;  /* 0x0000000600047202 */ /* 0x000fce0000000f00 */
.L_x_18008:
[----:B------:R-:W-:Y:S05]  /*267a0*/  BSYNC.RECONVERGENT B1 ;  /* 0x0000000000017941 */ /* 0x000fea0003800200 */
.L_x_18007:
        /* <DEDUP_REMOVED lines=9> */
[----:B------:R-:W-:Y:S01]  /*26840*/  MOV R16, 0x2 ;  /* 0x0000000200107802 */ /* 0x000fe20000000f00 */
        /* <DEDUP_REMOVED lines=14> */
.L_x_18014:
        /* <DEDUP_REMOVED lines=13> */
.L_x_18016:
[----:B------:R-:W-:Y:S05]  /*26a00*/  BSYNC.RECONVERGENT B2 ;  /* 0x0000000000027941 */ /* 0x000fea0003800200 */
.L_x_18015:
        /* <DEDUP_REMOVED lines=61> */
.L_x_18013:
[----:B------:R-:W-:Y:S05]  /*26de0*/  BSYNC.RECONVERGENT B1 ;  /* 0x0000000000017941 */ /* 0x000fea0003800200 */
.L_x_18012:
        /* <DEDUP_REMOVED lines=9> */
[----:B--2---:R-:W-:Y:S01]  /*26e80*/  FADD.FTZ R148, R14, R13 ;  /* 0x0000000d0e947221 */ /* 0x004fe20000010000 */
        /* <DEDUP_REMOVED lines=13> */
.L_x_18019:
        /* <DEDUP_REMOVED lines=13> */
.L_x_18021:
[----:B------:R-:W-:Y:S05]  /*27030*/  BSYNC.RECONVERGENT B2 ;  /* 0x0000000000027941 */ /* 0x000fea0003800200 */
.L_x_18020:
        /* <DEDUP_REMOVED lines=61> */
.L_x_18018:
[----:B------:R-:W-:Y:S05]  /*27410*/  BSYNC.RECONVERGENT B1 ;  /* 0x0000000000017941 */ /* 0x000fea0003800200 */
.L_x_18017:
        /* <DEDUP_REMOVED lines=20> */
.L_x_18024:
        /* <DEDUP_REMOVED lines=13> */
.L_x_18026:
[----:B------:R-:W-:Y:S05]  /*27630*/  BSYNC.RECONVERGENT B2 ;  /* 0x0000000000027941 */ /* 0x000fea0003800200 */
.L_x_18025:
        /* <DEDUP_REMOVED lines=61> */
.L_x_18023:
[----:B------:R-:W-:Y:S05]  /*27a10*/  BSYNC.RECONVERGENT B1 ;  /* 0x0000000000017941 */ /* 0x000fea0003800200 */
.L_x_18022:
        /* <DEDUP_REMOVED lines=25> */
.L_x_18029:
        /* <DEDUP_REMOVED lines=13> */
.L_x_18031:
[----:B------:R-:W-:Y:S05]  /*27c80*/  BSYNC.RECONVERGENT B2 ;  /* 0x0000000000027941 */ /* 0x000fea0003800200 */
.L_x_18030:
        /* <DEDUP_REMOVED lines=61> */
.L_x_18028:
[----:B------:R-:W-:Y:S05]  /*28060*/  BSYNC.RECONVERGENT B1 ;  /* 0x0000000000017941 */ /* 0x000fea0003800200 */
.L_x_18027:
        /* <DEDUP_REMOVED lines=21> */
.L_x_18034:
        /* <DEDUP_REMOVED lines=13> */
.L_x_18036:
[----:B------:R-:W-:Y:S05]  /*28290*/  BSYNC.RECONVERGENT B2 ;  /* 0x0000000000027941 */ /* 0x000fea0003800200 */
.L_x_18035:
        /* <DEDUP_REMOVED lines=61> */
.L_x_18033:
[----:B------:R-:W-:Y:S05]  /*28670*/  BSYNC.RECONVERGENT B1 ;  /* 0x0000000000017941 */ /* 0x000fea0003800200 */
.L_x_18032:
        /* <DEDUP_REMOVED lines=23> */
.L_x_18039:
        /* <DEDUP_REMOVED lines=13> */
.L_x_18041:
[----:B------:R-:W-:Y:S05]  /*288c0*/  BSYNC.RECONVERGENT B2 ;  /* 0x0000000000027941 */ /* 0x000fea0003800200 */
.L_x_18040:
        /* <DEDUP_REMOVED lines=61> */
.L_x_18038:
[----:B------:R-:W-:Y:S05]  /*28ca0*/  BSYNC.RECONVERGENT B1 ;  /* 0x0000000000017941 */ /* 0x000fea0003800200 */
.L_x_18037:
        /* <DEDUP_REMOVED lines=20> */
.L_x_18044:
        /* <DEDUP_REMOVED lines=13> */
.L_x_18046:
[----:B------:R-:W-:Y:S05]  /*28ec0*/  BSYNC.RECONVERGENT B2 ;  /* 0x0000000000027941 */ /* 0x000fea0003800200 */
.L_x_18045:
        /* <DEDUP_REMOVED lines=61> */
.L_x_18043:
[----:B------:R-:W-:Y:S05]  /*292a0*/  BSYNC.RECONVERGENT B1 ;  /* 0x0000000000017941 */ /* 0x000fea0003800200 */
.L_x_18042:
        /* <DEDUP_REMOVED lines=25> */
.L_x_18049:
        /* <DEDUP_REMOVED lines=13> */
.L_x_18051:
[----:B------:R-:W-:Y:S05]  /*29510*/  BSYNC.RECONVERGENT B2 ;  /* 0x0000000000027941 */ /* 0x000fea0003800200 */
.L_x_18050:
        /* <DEDUP_REMOVED lines=61> */
.L_x_18048:
[----:B------:R-:W-:Y:S05]  /*298f0*/  BSYNC.RECONVERGENT B1 ;  /* 0x0000000000017941 */ /* 0x000fea0003800200 */
.L_x_18047:
        /* <DEDUP_REMOVED lines=19> */
.L_x_18054:
        /* <DEDUP_REMOVED lines=13> */
.L_x_18056:
[----:B------:R-:W-:Y:S05]  /*29b00*/  BSYNC.RECONVERGENT B2 ;  /* 0x0000000000027941 */ /* 0x000fea0003800200 */
.L_x_18055:
        /* <DEDUP_REMOVED lines=61> */
.L_x_18053:
[----:B------:R-:W-:Y:S05]  /*29ee0*/  BSYNC.RECONVERGENT B1 ;  /* 0x0000000000017941 */ /* 0x000fea0003800200 */
.L_x_18052:
[----:B------:R-:W-:Y:S01]  /*29ef0*/  I2FP.F32.U32 R17, R17 ;  /* 0x0000001100117245 */ /* 0x000fe20000201000 */
[----:B------:R-:W-:Y:S01]  /*29f00*/  BSSY.RECONVERGENT B1, `(.L_x_18057) ;  /* 0x0000062000017945 */ /* 0x000fe20003800200 */
[----:B------:R-:W-:Y:S01]  /*29f10*/  FSEL R6, R6, RZ, P2 ;  /* 0x000000ff06067208 */ /* 0x000fe20001000000 */
[----:B------:R-:W-:Y:S02]  /*29f20*/  HFMA2 R18, -RZ, RZ, 0, 1.1920928955078125e-07 ;  /* 0x00000002ff127431 */ /* 0x000fe400000001ff */
        /* <DEDUP_REMOVED lines=20> */
.L_x_18059:
        /* <DEDUP_REMOVED lines=13> */
.L_x_18061:
[----:B------:R-:W-:Y:S05]  /*2a140*/  BSYNC.RECONVERGENT B2 ;  /* 0x0000000000027941 */ /* 0x000fea0003800200 */
.L_x_18060:
        /* <DEDUP_REMOVED lines=61> */
.L_x_18058:
[----:B------:R-:W-:Y:S05]  /*2a520*/  BSYNC.RECONVERGENT B1 ;  /* 0x0000000000017941 */ /* 0x000fea0003800200 */
.L_x_18057:
[----:B------:R-:W-:Y:S01]  /*2a530*/  I2FP.F32.U32 R6, R6 ;  /* 0x0000000600067245 */ /* 0x000fe20000201000 */
[----:B------:R-:W-:Y:S01]  /*2a540*/  BSSY.RECONVERGENT B1, `(.L_x_18062) ;  /* 0x000005c000017945 */ /* 0x000fe20003800200 */
[----:B------:R-:W-:Y:S01]  /*2a550*/  ISETP.NE.AND P4, PT, R18, 0x1, PT ;  /* 0x000000011200780c */ /* 0x000fe20003f85270 */
[----:B------:R-:W-:Y:S02]  /*2a560*/  HFMA2 R19, -RZ, RZ, 0, 1.1920928955078125e-07 ;  /* 0x00000002ff137431 */ /* 0x000fe400000001ff */
[----:B------:R-:W-:-:S05]  /*2a570*/  FFMA.FTZ R6, R6, R200, 1.1641532182693481445e-10 ;  /* 0x2f00000006067423 */ /* 0x000fca00000100c8 */
[----:B------:R-:W-:Y:S01]  /*2a580*/  FSETP.LE.FTZ.AND P3, PT, R6, R189, PT ;  /* 0x000000bd0600720b */ /* 0x000fe20003f73000 */
[----:B------:R-:W-:-:S04]  /*2a590*/  IMAD.U32 R6, R22, 0x10000, RZ ;  /* 0x0001000016067824 */ /* 0x000fc800078e00ff */
[----:B------:R-:W-:Y:S01]  /*2a5a0*/  FMUL.FTZ R22, R6, R3 ;  /* 0x0000000306167220 */ /* 0x000fe20000410000 */
[----:B------:R-:W-:Y:S01]  /*2a5b0*/  IMAD.MOV.U32 R6, RZ, RZ, R4 ;  /* 0x000000ffff067224 */ /* 0x000fe200078e0004 */
        /* <DEDUP_REMOVED lines=9> */
.L_x_18064:
        /* <DEDUP_REMOVED lines=13> */
.L_x_18066:
[----:B------:R-:W-:Y:S05]  /*2a720*/  BSYNC.RECONVERGENT B2 ;  /* 0x0000000000027941 */ /* 0x000fea0003800200 */
.L_x_18065:
        /* <DEDUP_REMOVED lines=61> */
.L_x_18063:
[----:B------:R-:W-:Y:S05]  /*2ab00*/  BSYNC.RECONVERGENT B1 ;  /* 0x0000000000017941 */ /* 0x000fea0003800200 */
.L_x_18062:
        /* <DEDUP_REMOVED lines=25> */
.L_x_18069:
        /* <DEDUP_REMOVED lines=13> */
.L_x_18071:
[----:B------:R-:W-:Y:S05]  /*2ad70*/  BSYNC.RECONVERGENT B2 ;  /* 0x0000000000027941 */ /* 0x000fea0003800200 */
.L_x_18070:
        /* <DEDUP_REMOVED lines=61> */
.L_x_18068:
[----:B------:R-:W-:Y:S05]  /*2b150*/  BSYNC.RECONVERGENT B1 ;  /* 0x0000000000017941 */ /* 0x000fea0003800200 */
.L_x_18067:
[----:B------:R-:W-:Y:S01]  /*2b160*/  I2FP.F32.U32 R6, R6 ;  /* 0x0000000600067245 */ /* 0x000fe20000201000 */
[----:B------:R-:W-:Y:S01]  /*2b170*/  BSSY.RECONVERGENT B1, `(.L_x_18072) ;  /* 0x000005d000017945 */ /* 0x000fe20003800200 */
[----:B------:R-:W-:Y:S02]  /*2b180*/  ISETP.NE.AND P5, PT, R154, 0x1, PT ;  /* 0x000000019a00780c */ /* 0x000fe40003fa5270 */
[----:B------:R-:W-:Y:S01]  /*2b190*/  PRMT R22, R155, 0x7632, R22 ;  /* 0x000076329b167816 */ /* 0x000fe20000000016 */
[----:B------:R-:W-:-:S05]  /*2b1a0*/  FFMA.FTZ R6, R6, R200, 1.1641532182693481445e-10 ;  /* 0x2f00000006067423 */ /* 0x000fca00000100c8 */
[----:B------:R-:W-:Y:S01]  /*2b1b0*/  FSETP.LE.FTZ.AND P4, PT, R6, R189, PT ;  /* 0x000000bd0600720b */ /* 0x000fe20003f93000 */
[----:B------:R-:W-:Y:S02]  /*2b1c0*/  IMAD.U32 R6, R155, 0x10000, RZ ;  /* 0x000100009b067824 */ /* 0x000fe400078e00ff */
[----:B------:R-:W-:Y:S02]  /*2b1d0*/  HFMA2 R155, -RZ, RZ, 0, 1.1920928955078125e-07 ;  /* 0x00000002ff9b7431 */ /* 0x000fe400000001ff */
        /* <DEDUP_REMOVED lines=11> */
.L_x_18074:
        /* <DEDUP_REMOVED lines=13> */
.L_x_18076:
[----:B------:R-:W-:Y:S05]  /*2b360*/  BSYNC.RECONVERGENT B2 ;  /* 0x0000000000027941 */ /* 0x000fea0003800200 */
.L_x_18075:
        /* <DEDUP_REMOVED lines=61> */
.L_x_18073:
[----:B------:R-:W-:Y:S05]  /*2b740*/  BSYNC.RECONVERGENT B1 ;  /* 0x0000000000017941 */ /* 0x000fea0003800200 */
.L_x_18072:
        /* <DEDUP_REMOVED lines=24> */
.L_x_18079:
        /* <DEDUP_REMOVED lines=13> */
.L_x_18081:
[----:B------:R-:W-:Y:S05]  /*2b9a0*/  BSYNC.RECONVERGENT B2 ;  /* 0x0000000000027941 */ /* 0x000fea0003800200 */
.L_x_18080:
        /* <DEDUP_REMOVED lines=61> */
.L_x_18078:
[----:B------:R-:W-:Y:S05]  /*2bd80*/  BSYNC.RECONVERGENT B1 ;  /* 0x0000000000017941 */ /* 0x000fea0003800200 */
.L_x_18077:
[----:B------:R-:W-:Y:S01]  /*2bd90*/  I2FP.F32.U32 R6, R6 ;  /* 0x0000000600067245 */ /* 0x000fe20000201000 */
[----:B------:R-:W-:Y:S01]  /*2bda0*/  BSSY.RECONVERGENT B1, `(.L_x_18082) ;  /* 0x000005f000017945 */ /* 0x000fe20003800200 */
[----:B------:R-:W-:Y:S01]  /*2bdb0*/  ISETP.NE.AND P6, PT, R190, 0x1, PT ;  /* 0x00000001be00780c */ /* 0x000fe20003fc5270 */
[----:B------:R-:W-:Y:S02]  /*2bdc0*/  IMAD.MOV.U32 R155, RZ, RZ, R4 ;  /* 0x000000ffff9b7224 */ /* 0x000fe400078e0004 */
[----:B------:R-:W-:-:S05]  /*2bdd0*/  FFMA.FTZ R6, R6, R200, 1.1641532182693481445e-10 ;  /* 0x2f00000006067423 */ /* 0x000fca00000100c8 */
[----:B------:R-:W-:Y:S01]  /*2bde0*/  FSETP.LE.FTZ.AND P5, PT, R6, R189, PT ;  /* 0x000000bd0600720b */ /* 0x000fe20003fb3000 */
[----:B------:R-:W-:-:S04]  /*2bdf0*/  IMAD.U32 R6, R22, 0x10000, RZ ;  /* 0x0001000016067824 */ /* 0x000fc800078e00ff */
[----:B------:R-:W-:Y:S01]  /*2be00*/  FMUL.FTZ R22, R6, R3 ;  /* 0x0000000306167220 */ /* 0x000fe20000410000 */
[----:B------:R-:W-:Y:S01]  /*2be10*/  HFMA2 R6, -RZ, RZ, 0, 1.1920928955078125e-07 ;  /* 0x00000002ff067431 */ /* 0x000fe200000001ff */
        /* <DEDUP_REMOVED lines=9> */
.L_x_18084:
        /* <DEDUP_REMOVED lines=16> */
.L_x_18086:
[----:B------:R-:W-:Y:S05]  /*2bfb0*/  BSYNC.RECONVERGENT B2 ;  /* 0x0000000000027941 */ /* 0x000fea0003800200 */
.L_x_18085:
        /* <DEDUP_REMOVED lines=61> */
.L_x_18083:
[----:B------:R-:W-:Y:S05]  /*2c390*/  BSYNC.RECONVERGENT B1 ;  /* 0x0000000000017941 */ /* 0x000fea0003800200 */
.L_x_18082:
        /* <DEDUP_REMOVED lines=13> */
.L_x_18006:
[----:B------:R-:W-:Y:S01]  /*2c470*/  ISETP.NE.AND P2, PT, R6, 0x1, PT ;  /* 0x000000010600780c */ /* 0x000fe20003f45270 */
[----:B------:R-:W-:Y:S01]  /*2c480*/  BSSY.RECONVERGENT B1, `(.L_x_18088) ;  /* 0x000005a000017945 */ /* 0x000fe20003800200 */
[----:B--2---:R-:W-:Y:S02]  /*2c490*/  HFMA2 R148, -RZ, RZ, 0, 1.1920928955078125e-07 ;  /* 0x00000002ff947431 */ /* 0x004fe400000001ff */
        /* <DEDUP_REMOVED lines=13> */
.L_x_18090:
        /* <DEDUP_REMOVED lines=13> */
.L_x_18092:
[----:B------:R-:W-:Y:S05]  /*2c640*/  BSYNC.RECONVERGENT B2 ;  /* 0x0000000000027941 */ /* 0x000fea0003800200 */
.L_x_18091:
        /* <DEDUP_REMOVED lines=61> */
.L_x_18089:
[----:B------:R-:W-:Y:S05]  /*2ca20*/  BSYNC.RECONVERGENT B1 ;  /* 0x0000000000017941 */ /* 0x000fea0003800200 */
.L_x_18088:
[----:B------:R-:W0:Y:S01]  /*2ca30*/  LDC R200, c[0x0][0x404] ;  /* 0x00010100ffc87b82 */ /* 0x000e220000000800 */
[----:B------:R-:W-:Y:S01]  /*2ca40*/  I2FP.F32.U32 R3, R149 ;  /* 0x0000009500037245 */ /* 0x000fe20000201000 */
[----:B------:R-:W-:Y:S01]  /*2ca50*/  IMAD.MOV.U32 R228, RZ, RZ, 0x2f800000 ;  /* 0x2f800000ffe47424 */ /* 0x000fe200078e00ff */
[----:B------:R-:W-:Y:S01]  /*2ca60*/  LOP3.LUT R10, R10, 0xffffffef, RZ, 0xc0, !PT ;  /* 0xffffffef0a0a7812 */ /* 0x000fe200078ec0ff */
[----:B------:R-:W-:Y:S01]  /*2ca70*/  BSSY.RECONVERGENT B1, `(.L_x_18093) ;  /* 0x000005d000017945 */ /* 0x000fe20003800200 */
[----:B-----5:R-:W-:Y:S01]  /*2ca80*/  PRMT R6, R152, 0x7632, R6 ;  /* 0x0000763298067816 */ /* 0x020fe20000000006 */
[----:B------:R-:W-:Y:S01]  /*2ca90*/  FFMA.FTZ R3, R3, R228, 1.1641532182693481445e-10 ;  /* 0x2f00000003037423 */ /* 0x000fe200000100e4 */
[----:B------:R-:W-:Y:S02]  /*2caa0*/  IMAD.MOV.U32 R149, RZ, RZ, 0x2 ;  /* 0x00000002ff957424 */ /* 0x000fe400078e00ff */
[----:B------:R-:W-:Y:S02]  /*2cab0*/  IMAD.MOV.U32 R150, RZ, RZ, R4 ;  /* 0x000000ffff967224 */ /* 0x000fe400078e0004 */
[----:B0-----:R-:W-:-:S02]  /*2cac0*/  FSETP.LE.FTZ.AND P2, PT, R3, R200, PT ;  /* 0x000000c80300720b */ /* 0x001fc40003f53000 */
        /* <DEDUP_REMOVED lines=12> */
.L_x_18095:
        /* <DEDUP_REMOVED lines=13> */
.L_x_18097:
[----:B------:R-:W-:Y:S05]  /*2cc60*/  BSYNC.RECONVERGENT B2 ;  /* 0x0000000000027941 */ /* 0x000fea0003800200 */
.L_x_18096:
        /* <DEDUP_REMOVED lines=61> */
.L_x_18094:
[----:B------:R-:W-:Y:S05]  /*2d040*/  BSYNC.RECONVERGENT B1 ;  /* 0x0000000000017941 */ /* 0x000fea0003800200 */
.L_x_18093:
[----:B------:R-:W-:Y:S01]  /*2d050*/  I2FP.F32.U32 R148, R150 ;  /* 0x0000009600947245 */ /* 0x000fe20000201000 */
[----:B------:R-:W-:Y:S01]  /*2d060*/  BSSY.RECONVERGENT B1, `(.L_x_18098) ;  /* 0x000005d000017945 */ /* 0x000fe20003800200 */
[----:B------:R-:W-:Y:S01]  /*2d070*/  LOP3.LUT R10, R10, 0xfffffff7, RZ, 0xc0, !PT ;  /* 0xfffffff70a0a7812 */ /* 0x000fe200078ec0ff */
[----:B------:R-:W-:Y:S02]  /*2d080*/  IMAD.MOV.U32 R150, RZ, RZ, 0x2 ;  /* 0x00000002ff967424 */ /* 0x000fe400078e00ff */
[----:B------:R-:W-:-:S05]  /*2d090*/  FFMA.FTZ R148, R148, R228, 1.1641532182693481445e-10 ;  /* 0x2f00000094947423 */ /* 0x000fca00000100e4 */
[----:B------:R-:W-:Y:S02]  /*2d0a0*/  FSETP.LE.FTZ.AND P2, PT, R148, R200, PT ;  /* 0x000000c89400720b */ /* 0x000fe40003f53000 */
[----:B------:R-:W-:Y:S01]  /*2d0b0*/  SHF.L.U32 R148, R6, 0x10, RZ ;  /* 0x0000001006947819 */ /* 0x000fe200000006ff */
[----:B------:R-:W-:-:S10]  /*2d0c0*/  IMAD.MOV.U32 R6, RZ, RZ, R4 ;  /* 0x000000ffff067224 */ /* 0x000fd400078e0004 */
        /* <DEDUP_REMOVED lines=11> */
.L_x_18100:
        /* <DEDUP_REMOVED lines=13> */
.L_x_18102:
[----:B------:R-:W-:Y:S05]  /*2d250*/  BSYNC.RECONVERGENT B2 ;  /* 0x0000000000027941 */ /* 0x000fea0003800200 */
.L_x_18101:
        /* <DEDUP_REMOVED lines=61> */
.L_x_18099:
[----:B------:R-:W-:Y:S05]  /*2d630*/  BSYNC.RECONVERGENT B1 ;  /* 0x0000000000017941 */ /* 0x000fea0003800200 */
.L_x_18098:
[----:B------:R-:W-:Y:S01]  /*2d640*/  I2FP.F32.U32 R6, R6 ;  /* 0x0000000600067245 */ /* 0x000fe20000201000 */
[----:B------:R-:W-:Y:S01]  /*2d650*/  BSSY.RECONVERGENT B1, `(.L_x_18103) ;  /* 0x000005e000017945 */ /* 0x000fe20003800200 */
[----:B------:R-:W-:Y:S01]  /*2d660*/  LOP3.LUT R10, R10, 0xfffffffb, RZ, 0xc0, !PT ;  /* 0xfffffffb0a0a7812 */ /* 0x000fe200078ec0ff */
[----:B------:R-:W-:Y:S01]  /*2d670*/  IMAD.MOV.U32 R151, RZ, RZ, 0x2 ;  /* 0x00000002ff977424 */ /* 0x000fe200078e00ff */
[C---:B------:R-:W-:Y:S01]  /*2d680*/  SHF.L.U32 R149, R153.reuse, 0x10, RZ ;  /* 0x0000001099957819 */ /* 0x040fe200000006ff */
        /* <DEDUP_REMOVED lines=15> */
.L_x_18105:
        /* <DEDUP_REMOVED lines=13> */
.L_x_18107:
[----:B------:R-:W-:Y:S05]  /*2d850*/  BSYNC.RECONVERGENT B2 ;  /* 0x0000000000027941 */ /* 0x000fea0003800200 */
.L_x_18106:
        /* <DEDUP_REMOVED lines=61> */
.L_x_18104:
[----:B------:R-:W-:Y:S05]  /*2dc30*/  BSYNC.RECONVERGENT B1 ;  /* 0x0000000000017941 */ /* 0x000fea0003800200 */
.L_x_18103:
[----:B------:R-:W-:Y:S01]  /*2dc40*/  I2FP.F32.U32 R6, R6 ;  /* 0x0000000600067245 */ /* 0x000fe20000201000 */
[----:B------:R-:W-:Y:S01]  /*2dc50*/  BSSY.RECONVERGENT B1, `(.L_x_18108) ;  /* 0x000005d000017945 */ /* 0x000fe20003800200 */
[----:B------:R-:W-:Y:S01]  /*2dc60*/  LOP3.LUT R10, R10, 0xfffffffd, RZ, 0xc0, !PT ;  /* 0xfffffffd0a0a7812 */ /* 0x000fe200078ec0ff */
[----:B------:R-:W-:Y:S01]  /*2dc70*/  IMAD.MOV.U32 R152, RZ, RZ, 0x2 ;  /* 0x00000002ff987424 */ /* 0x000fe200078e00ff */
[----:B------:R-:W-:Y:S01]  /*2dc80*/  SHF.L.U32 R150, R189, 0x10, RZ ;  /* 0x00000010bd967819 */ /* 0x000fe200000006ff */
        /* <DEDUP_REMOVED lines=14> */
.L_x_18110:
        /* <DEDUP_REMOVED lines=13> */
.L_x_18112:
[----:B------:R-:W-:Y:S05]  /*2de40*/  BSYNC.RECONVERGENT B2 ;  /* 0x0000000000027941 */ /* 0x000fea0003800200 */
.L_x_18111:
        /* <DEDUP_REMOVED lines=61> */
.L_x_18109:
[----:B------:R-:W-:Y:S05]  /*2e220*/  BSYNC.RECONVERGENT B1 ;  /* 0x0000000000017941 */ /* 0x000fea0003800200 */
.L_x_18108:
[----:B------:R-:W-:Y:S01]  /*2e230*/  ISETP.NE.AND P3, PT, R152, 0x1, PT ;  /* 0x000000019800780c */ /* 0x000fe20003f65270 */
[----:B------:R-:W-:Y:S01]  /*2e240*/  BSSY.RECONVERGENT B1, `(.L_x_18113) ;  /* 0x000005c000017945 */ /* 0x000fe20003800200 */
[----:B------:R-:W-:Y:S01]  /*2e250*/  I2FP.F32.U32 R6, R6 ;  /* 0x0000000600067245 */ /* 0x000fe20000201000 */
[----:B------:R-:W-:Y:S01]  /*2e260*/  IMAD.MOV.U32 R153, RZ, RZ, 0x2 ;  /* 0x00000002ff997424 */ /* 0x000fe200078e00ff */
[C---:B------:R-:W-:Y:S02]  /*2e270*/  SHF.L.U32 R151, R154.reuse, 0x10, RZ ;  /* 0x000000109a977819 */ /* 0x040fe400000006ff */
        /* <DEDUP_REMOVED lines=13> */
.L_x_18115:
        /* <DEDUP_REMOVED lines=13> */
.L_x_18117:
[----:B------:R-:W-:Y:S05]  /*2e420*/  BSYNC.RECONVERGENT B2 ;  /* 0x0000000000027941 */ /* 0x000fea0003800200 */
.L_x_18116:
        /* <DEDUP_REMOVED lines=61> */
.L_x_18114:
[----:B------:R-:W-:Y:S05]  /*2e800*/  BSYNC.RECONVERGENT B1 ;  /* 0x0000000000017941 */ /* 0x000fea0003800200 */
.L_x_18113:
        /* <DEDUP_REMOVED lines=17> */
.L_x_18120:
        /* <DEDUP_REMOVED lines=13> */
.L_x_18122:
[----:B------:R-:W-:Y:S05]  /*2e9f0*/  BSYNC.RECONVERGENT B2 ;  /* 0x0000000000027941 */ /* 0x000fea0003800200 */
.L_x_18121:
        /* <DEDUP_REMOVED lines=61> */
.L_x_18119:
[----:B------:R-:W-:Y:S05]  /*2edd0*/  BSYNC.RECONVERGENT B1 ;  /* 0x0000000000017941 */ /* 0x000fea0003800200 */
.L_x_18118:
        /* <DEDUP_REMOVED lines=18> */
.L_x_18125:
        /* <DEDUP_REMOVED lines=13> */
.L_x_18127:
[----:B------:R-:W-:Y:S05]  /*2efd0*/  BSYNC.RECONVERGENT B2 ;  /* 0x0000000000027941 */ /* 0x000fea0003800200 */
.L_x_18126:
        /* <DEDUP_REMOVED lines=61> */
.L_x_18124:
[----:B------:R-:W-:Y:S05]  /*2f3b0*/  BSYNC.RECONVERGENT B1 ;  /* 0x0000000000017941 */ /* 0x000fea0003800200 */
.L_x_18123:
        /* <DEDUP_REMOVED lines=10> */
[----:B------:R-:W-:Y:S02]  /*2f460*/  FSETP.GTU.FTZ.AND P5, PT, R154, R200, PT ;  /* 0x000000c89a00720b */ /* 0x000fe40003fbc000 */
[----:B------:R-:W-:Y:S02]  /*2f470*/  @P1 LOP3.LUT R10, R10, 0x4000, RZ, 0xfc, !PT ;  /* 0x000040000a0a1812 */ /* 0x000fe400078efcff */
[----:B------:R-:W-:Y:S01]  /*2f480*/  SHF.L.U32 R154, R155, 0x10, RZ ;  /* 0x000000109b9a7819 */ /* 0x000fe200000006ff */
[----:B------:R-:W-:Y:S01]  /*2f490*/  FMUL.FTZ R155, R150, UR10 ;  /* 0x0000000a969b7c20 */ /* 0x000fe20008410000 */
[C---:B------:R-:W-:Y:S01]  /*2f4a0*/  LOP3.LUT P1, RZ, R10.reuse, 0x8, RZ, 0xc0, !PT ;  /* 0x000000080aff7812 */ /* 0x040fe2000782c0ff */
[----:B------:R-:W-:Y:S01]  /*2f4b0*/  FMUL.FTZ R150, R149, UR10 ;  /* 0x0000000a95967c20 */ /* 0x000fe20008410000 */
[----:B------:R-:W-:Y:S01]  /*2f4c0*/  LOP3.LUT R10, R10, 0xffffdfff, RZ, 0xc0, !PT ;  /* 0xffffdfff0a0a7812 */ /* 0x000fe200078ec0ff */
[----:B------:R-:W-:Y:S01]  /*2f4d0*/  FMUL.FTZ R149, R3, UR10 ;  /* 0x0000000a03957c20 */ /* 0x000fe20008410000 */
[----:B------:R-:W-:Y:S01]  /*2f4e0*/  FMUL.FTZ R3, R154, UR10 ;  /* 0x0000000a9a037c20 */ /* 0x000fe20008410000 */
[----:B------:R-:W-:-:S02]  /*2f4f0*/  FSEL R154, R153, RZ, P4 ;  /* 0x000000ff999a7208 */ /* 0x000fc40002000000 */
[----:B------:R-:W-:Y:S02]  /*2f500*/  @P0 LOP3.LUT R10, R10, 0x2000, RZ, 0xfc, !PT ;  /* 0x000020000a0a0812 */ /* 0x000fe400078efcff */
[----:B------:R-:W-:Y:S02]  /*2f510*/  FSEL R148, R149, RZ, P2 ;  /* 0x000000ff95947208 */ /* 0x000fe40001000000 */
[----:B------:R-:W-:Y:S02]  /*2f520*/  FSEL R149, R189, RZ, P1 ;  /* 0x000000ffbd957208 */ /* 0x000fe40000800000 */
[C---:B------:R-:W-:Y:S02]  /*2f530*/  LOP3.LUT P1, RZ, R10.reuse, 0x4000, RZ, 0xc0, !PT ;  /* 0x000040000aff7812 */ /* 0x040fe4000782c0ff */
[C---:B------:R-:W-:Y:S02]  /*2f540*/  LOP3.LUT P2, RZ, R10.reuse, 0x8000, RZ, 0xc0, !PT ;  /* 0x000080000aff7812 */ /* 0x040fe4000784c0ff */
[----:B------:R-:W-:-:S02]  /*2f550*/  LOP3.LUT P6, RZ, R10, 0x2, RZ, 0xc0, !PT ;  /* 0x000000020aff7812 */ /* 0x000fc400078cc0ff */
        /* <DEDUP_REMOVED lines=15> */
[----:B------:R-:W-:-:S13]  /*2f650*/  PLOP3.LUT P5, PT, P5, PT, PT, 0x8, 0x80 ;  /* 0x000000000080781c */ /* 0x000fda0002fae170 */
.L_x_18087:
        /* <DEDUP_REMOVED lines=44> */
.L_x_18128:
[----:B------:R-:W-:Y:S01]  /*2f920*/  IMAD.MOV.U32 R3, RZ, RZ, R188 ;  /* 0x000000ffff037224 */ /* 0x000fe200078e00bc */
[----:B------:R-:W-:-:S07]  /*2f930*/  IADD3 R23, PT, PT, R23, 0x20, RZ ;  /* 0x0000002017177810 */ /* 0x000fce0007ffe0ff */
.L_x_18005:
[----:B------:R-:W-:Y:S05]  /*2f940*/  BSYNC.RECONVERGENT B0 ;  /* 0x0000000000007941 */ /* 0x000fea0003800200 */
.L_x_18004:
        /* <DEDUP_REMOVED lines=31> */
[----:B------:R-:W-:Y:S01]  /*2fb40*/  @P2 VIADD R14, R6, 0x1 ;  /* 0x00000001060e2836 */ /* 0x000fe20000000000 */
[----:B------:R-:W-:Y:S01]  /*2fb50*/  @!P2 MOV R13, R8 ;  /* 0x00000008000da202 */ /* 0x000fe20000000f00 */
[----:B------:R-:W-:Y:S02]  /*2fb60*/  @P2 IMAD.MOV.U32 R188, RZ, RZ, R3 ;  /* 0x000000ffffbc2224 */ /* 0x000fe400078e0003 */
[----:B------:R-:W-:Y:S01]  /*2fb70*/  @P2 IMAD.MOV.U32 R13, RZ, RZ, R7 ;  /* 0x000000ffff0d2224 */ /* 0x000fe200078e0007 */
[----:B------:R-:W-:Y:S06]  /*2fb80*/  BRA `(.L_x_18133) ;  /* 0x00000004002c7947 */ /* 0x000fec0003800000 */
.L_x_18134:
        /* <DEDUP_REMOVED lines=13> */
.L_x_18136:
[----:B------:R-:W-:Y:S05]  /*2fc60*/  BSYNC.RECONVERGENT B2 ;  /* 0x0000000000027941 */ /* 0x000fea0003800200 */
.L_x_18135:
        /* <DEDUP_REMOVED lines=8> */
[----:B------:R-:W-:-:S03]  /*2fcf0*/  IADD3 R4, PT, PT, R21, -0x4498517b, RZ ;  /* 0xbb67ae8515047810 */ /* 0x000fc60007ffe0ff */
        /* <DEDUP_REMOVED lines=47> */
[----:B------:R-:W-:Y:S02]  /*2fff0*/  IADD3 R4, PT, PT, R21, -0x695add53, RZ ;  /* 0x96a522ad15047810 */ /* 0x000fe40007ffe0ff */
[----:B------:R-:W-:Y:S01]  /*30000*/  MOV R188, R14 ;  /* 0x0000000e00bc7202 */ /* 0x000fe20000000f00 */
[----:B------:R-:W-:Y:S01]  /*30010*/  HFMA2 R14, -RZ, RZ, 0, 0 ;  /* 0x00000000ff0e7431 */ /* 0x000fe200000001ff */
[----:B------:R-:W-:Y:S01]  /*30020*/  LOP3.LUT R8, R4, R16, R15, 0x96, !PT ;  /* 0x0000001004087212 */ /* 0x000fe200078e960f */
[----:B------:R-:W-:-:S07]  /*30030*/  IMAD.MOV.U32 R4, RZ, RZ, R6 ;  /* 0x000000ffff047224 */ /* 0x000fce00078e0006 */
.L_x_18133:
[----:B------:R-:W-:Y:S05]  /*30040*/  BSYNC.RECONVERGENT B1 ;  /* 0x0000000000017941 */ /* 0x000fea0003800200 */
.L_x_18132:
        /* <DEDUP_REMOVED lines=10> */
[----:B------:R-:W-:Y:S01]  /*300f0*/  IMAD.MOV.U32 R16, RZ, RZ, 0x2 ;  /* 0x00000002ff107424 */ /* 0x000fe200078e00ff */
[----:B0-----:R-:W-:Y:S01]  /*30100*/  FSETP.LE.FTZ.AND P4, PT, R13, R189, PT ;  /* 0x000000bd0d00720b */ /* 0x001fe20003f93000 */
[----:B-1----:R-:W-:Y:S01]  /*30110*/  FMUL.FTZ R13, R15, R3 ;  /* 0x000000030f0d7220 */ /* 0x002fe20000410000 */
        /* <DEDUP_REMOVED lines=11> */
.L_x_18139:
        /* <DEDUP_REMOVED lines=13> */
.L_x_18141:
[----:B------:R-:W-:Y:S05]  /*302a0*/  BSYNC.RECONVERGENT B2 ;  /* 0x0000000000027941 */ /* 0x000fea0003800200 */
.L_x_18140:
        /* <DEDUP_REMOVED lines=61> */
.L_x_18138:
[----:B------:R-:W-:Y:S05]  /*30680*/  BSYNC.RECONVERGENT B1 ;  /* 0x0000000000017941 */ /* 0x000fea0003800200 */
.L_x_18137:
[----:B------:R-:W-:Y:S01]  /*30690*/  I2FP.F32.U32 R14, R15 ;  /* 0x0000000f000e7245 */ /* 0x000fe20000201000 */
[----:B------:R-:W-:Y:S01]  /*306a0*/  BSSY.RECONVERGENT B1, `(.L_x_18142) ;  /* 0x0000061000017945 */ /* 0x000fe20003800200 */
[----:B------:R-:W-:Y:S02]  /*306b0*/  FSEL R13, R13, RZ, P4 ;  /* 0x000000ff0d0d7208 */ /* 0x000fe40002000000 */
[----:B------:R-:W-:Y:S01]  /*306c0*/  MOV R15, R4 ;  /* 0x00000004000f7202 */ /* 0x000fe20000000f00 */
        /* <DEDUP_REMOVED lines=19> */
.L_x_18144:
        /* <DEDUP_REMOVED lines=13> */
.L_x_18146:
[----:B------:R-:W-:Y:S05]  /*308d0*/  BSYNC.RECONVERGENT B2 ;  /* 0x0000000000027941 */ /* 0x000fea0003800200 */
.L_x_18145:
        /* <DEDUP_REMOVED lines=61> */
.L_x_18143:
[----:B------:R-:W-:Y:S05]  /*30cb0*/  BSYNC.RECONVERGENT B1 ;  /* 0x0000000000017941 */ /* 0x000fea0003800200 */
.L_x_18142:
        /* <DEDUP_REMOVED lines=20> */
.L_x_18149:
        /* <DEDUP_REMOVED lines=13> */
.L_x_18151:
[----:B------:R-:W-:Y:S05]  /*30ed0*/  BSYNC.RECONVERGENT B2 ;  /* 0x0000000000027941 */ /* 0x000fea0003800200 */
.L_x_18150:
        /* <DEDUP_REMOVED lines=57> */
[----:B------:R-:W-:Y:S01]  /*31270*/  IMAD.MOV.U32 R15, RZ, RZ, RZ ;  /* 0x000000ffff0f7224 */ /* 0x000fe200078e00ff */
[----:B------:R-:W-:Y:S01]  /*31280*/  MOV R4, R16 ;  /* 0x0000001000047202 */ /* 0x000fe20000000f00 */
[----:B------:R-:W-:Y:S01]  /*31290*/  IMAD.MOV.U32 R16, RZ, RZ, R188 ;  /* 0x000000ffff107224 */ /* 0x000fe200078e00bc */
[----:B------:R-:W-:-:S07]  /*312a0*/  MOV R188, R14 ;  /* 0x0000000e00bc7202 */ /* 0x000fce0000000f00 */
.L_x_18148:
[----:B------:R-:W-:Y:S05]  /*312b0*/  BSYNC.RECONVERGENT B1 ;  /* 0x0000000000017941 */ /* 0x000fea0003800200 */
.L_x_18147:
        /* <DEDUP_REMOVED lines=25> */
.L_x_18154:
        /* <DEDUP_REMOVED lines=13> */
.L_x_18156:
[----:B------:R-:W-:Y:S05]  /*31520*/  BSYNC.RECONVERGENT B2 ;  /* 0x0000000000027941 */ /* 0x000fea0003800200 */
.L_x_18155:
[----:B------:R-:W-:Y:S01]  /*31530*/  LOP3.LUT R6, R2, R19, R21, 0x96, !PT ;  /* 0x0000001302067212 */ /* 0x000fe200078e9615 */
[----:B------:R-:W-:Y:S01]  /*31540*/  IMAD.WIDE.U32 R16, R9, -0x326172a9, RZ ;  /* 0xcd9e8d5709107825 */ /* 0x000fe200078e00ff */
[----:B------:R-:W-:-:S03]  /*31550*/  IADD3 R8, PT, PT, R20, -0x61c88647, RZ ;  /* 0x9e3779b914087810 */ /* 0x000fc60007ffe0ff */
[----:B------:R-:W-:Y:S01]  /*31560*/  IMAD.WIDE.U32 R6, R6, -0x326172a9, RZ ;  /* 0xcd9e8d5706067825 */ /* 0x000fe200078e00ff */
[----:B------:R-:W-:-:S04]  /*31570*/  LOP3.LUT R4, R5, R17, R20, 0x96, !PT ;  /* 0x0000001105047212 */ /* 0x000fc800078e9614 */
[----:B------:R-:W-:Y:S01]  /*31580*/  LOP3.LUT R7, R8, R16, R7, 0x96, !PT ;  /* 0x0000001008077212 */ /* 0x000fe200078e9607 */
[----:B------:R-:W-:Y:S01]  /*31590*/  IMAD.WIDE.U32 R16, R4, -0x2daee0ad, RZ ;  /* 0xd2511f5304107825 */ /* 0x000fe200078e00ff */
[----:B------:R-:W-:-:S03]  /*315a0*/  IADD3 R8, PT, PT, R20, -0x255992d5, RZ ;  /* 0xdaa66d2b14087810 */ /* 0x000fc60007ffe0ff */
        /* <DEDUP_REMOVED lines=49> */
[----:B------:R-:W-:Y:S01]  /*318c0*/  MOV R4, R6 ;  /* 0x0000000600047202 */ /* 0x000fe20000000f00 */
[----:B------:R-:W-:Y:S01]  /*318d0*/  IMAD.MOV.U32 R6, RZ, RZ, R188 ;  /* 0x000000ffff067224 */ /* 0x000fe200078e00bc */
[----:B------:R-:W-:Y:S01]  /*318e0*/  MOV R188, R16 ;  /* 0x0000001000bc7202 */ /* 0x000fe20000000f00 */
[----:B------:R-:W-:-:S07]  /*318f0*/  IMAD.MOV.U32 R16, RZ, RZ, RZ ;  /* 0x000000ffff107224 */ /* 0x000fce00078e00ff */
.L_x_18153:
[----:B------:R-:W-:Y:S05]  /*31900*/  BSYNC.RECONVERGENT B1 ;  /* 0x0000000000017941 */ /* 0x000fea0003800200 */
.L_x_18152:
[----:B------:R-:W-:Y:S01]  /*31910*/  I2FP.F32.U32 R6, R6 ;  /* 0x0000000600067245 */ /* 0x000fe20000201000 */
[----:B------:R-:W-:Y:S01]  /*31920*/  BSSY.RECONVERGENT B1, `(.L_x_18157) ;  /* 0x000005f000017945 */ /* 0x000fe20003800200 */
[----:B------:R-:W-:Y:S01]  /*31930*/  ISETP.NE.AND P2, PT, R16, 0x1, PT ;  /* 0x000000011000780c */ /* 0x000fe20003f45270 */
[----:B------:R-:W-:Y:S01]  /*31940*/  IMAD.MOV.U32 R18, RZ, RZ, 0x2 ;  /* 0x00000002ff127424 */ /* 0x000fe200078e00ff */
[----:B------:R-:W-:Y:S01]  /*31950*/  SHF.L.U32 R15, R161, 0x10, RZ ;  /* 0x00000010a10f7819 */ /* 0x000fe200000006ff */
[----:B------:R-:W-:Y:S01]  /*31960*/  FFMA.FTZ R6, R6, R200, 1.1641532182693481445e-10 ;  /* 0x2f00000006067423 */ /* 0x000fe200000100c8 */
[----:B------:R-:W-:Y:S02]  /*31970*/  LOP3.LUT R10, R10, 0xfffffffb, RZ, 0xc0, !PT ;  /* 0xfffffffb0a0a7812 */ /* 0x000fe400078ec0ff */
[----:B------:R-:W-:Y:S01]  /*31980*/  MOV R17, R4 ;  /* 0x0000000400117202 */ /* 0x000fe20000000f00 */
        /* <DEDUP_REMOVED lines=13> */
.L_x_18159:
        /* <DEDUP_REMOVED lines=13> */
.L_x_18161:
[----:B------:R-:W-:Y:S05]  /*31b30*/  BSYNC.RECONVERGENT B2 ;  /* 0x0000000000027941 */ /* 0x000fea0003800200 */
.L_x_18160:
        /* <DEDUP_REMOVED lines=61> */
.L_x_18158:
[----:B------:R-:W-:Y:S05]  /*31f10*/  BSYNC.RECONVERGENT B1 ;  /* 0x0000000000017941 */ /* 0x000fea0003800200 */
.L_x_18157:
        /* <DEDUP_REMOVED lines=23> */
.L_x_18164:
        /* <DEDUP_REMOVED lines=13> */
.L_x_18166:
[----:B------:R-:W-:Y:S05]  /*32160*/  BSYNC.RECONVERGENT B2 ;  /* 0x0000000000027941 */ /* 0x000fea0003800200 */
.L_x_18165:
        /* <DEDUP_REMOVED lines=61> */
.L_x_18163:
[----:B------:R-:W-:Y:S05]  /*32540*/  BSYNC.RECONVERGENT B1 ;  /* 0x0000000000017941 */ /* 0x000fea0003800200 */
.L_x_18162:
        /* <DEDUP_REMOVED lines=20> */
.L_x_18169:
        /* <DEDUP_REMOVED lines=13> */
.L_x_18171:
[----:B------:R-:W-:Y:S05]  /*32760*/  BSYNC.RECONVERGENT B2 ;  /* 0x0000000000027941 */ /* 0x000fea0003800200 */
.L_x_18170:
        /* <DEDUP_REMOVED lines=61> */
.L_x_18168:
[----:B------:R-:W-:Y:S05]  /*32b40*/  BSYNC.RECONVERGENT B1 ;  /* 0x0000000000017941 */ /* 0x000fea0003800200 */
.L_x_18167:
        /* <DEDUP_REMOVED lines=25> */
.L_x_18174:
        /* <DEDUP_REMOVED lines=13> */
.L_x_18176:
[----:B------:R-:W-:Y:S05]  /*32db0*/  BSYNC.RECONVERGENT B2 ;  /* 0x0000000000027941 */ /* 0x000fea0003800200 */
.L_x_18175:
        /* <DEDUP_REMOVED lines=61> */
.L_x_18173:
[----:B------:R-:W-:Y:S05]  /*33190*/  BSYNC.RECONVERGENT B1 ;  /* 0x0000000000017941 */ /* 0x000fea0003800200 */
.L_x_18172:
[----:B------:R-:W-:Y:S01]  /*331a0*/  I2FP.F32.U32 R6, R6 ;  /* 0x0000000600067245 */ /* 0x000fe20000201000 */
[----:B------:R-:W-:Y:S01]  /*331b0*/  BSSY.RECONVERGENT B1, `(.L_x_18177) ;  /* 0x000005d000017945 */ /* 0x000fe20003800200 */
[----:B------:R-:W-:Y:S01]  /*331c0*/  ISETP.NE.AND P3, PT, R18, 0x1, PT ;  /* 0x000000011200780c */ /* 0x000fe20003f65270 */
[----:B------:R-:W-:Y:S01]  /*331d0*/  IMAD.MOV.U32 R19, RZ, RZ, 0x2 ;  /* 0x00000002ff137424 */ /* 0x000fe200078e00ff */
[----:B------:R-:W-:Y:S01]  /*331e0*/  PRMT R22, R162, 0x7632, R22 ;  /* 0x00007632a2167816 */ /* 0x000fe20000000016 */
[----:B------:R-:W-:Y:S01]  /*331f0*/  FFMA.FTZ R6, R6, R200, 1.1641532182693481445e-10 ;  /* 0x2f00000006067423 */ /* 0x000fe200000100c8 */
[----:B------:R-:W-:-:S04]  /*33200*/  MOV R17, R4 ;  /* 0x0000000400117202 */ /* 0x000fc80000000f00 */
[----:B------:R-:W-:Y:S02]  /*33210*/  FSETP.LE.FTZ.AND P2, PT, R6, R189, PT ;  /* 0x000000bd0600720b */ /* 0x000fe40003f53000 */
[----:B------:R-:W-:-:S05]  /*33220*/  SHF.L.U32 R6, R162, 0x10, RZ ;  /* 0x00000010a2067819 */ /* 0x000fca00000006ff */
[----:B------:R-:W-:Y:S01]  /*33230*/  FMUL.FTZ R6, R6, R3 ;  /* 0x0000000306067220 */ /* 0x000fe20000410000 */
        /* <DEDUP_REMOVED lines=9> */
.L_x_18179:
        /* <DEDUP_REMOVED lines=13> */
.L_x_18181:
[----:B------:R-:W-:Y:S05]  /*333a0*/  BSYNC.RECONVERGENT B2 ;  /* 0x0000000000027941 */ /* 0x000fea0003800200 */
.L_x_18180:
        /* <DEDUP_REMOVED lines=56> */
[----:B------:R-:W-:Y:S01]  /*33730*/  VIADD R4, R21, 0x96a522ad ;  /* 0x96a522ad15047836 */ /* 0x000fe20000000000 */
[----:B------:R-:W-:-:S04]  /*33740*/  MOV R188, R18 ;  /* 0x0000001200bc7202 */ /* 0x000fc80000000f00 */
[----:B------:R-:W-:Y:S01]  /*33750*/  LOP3.LUT R8, R4, R190, R19, 0x96, !PT ;  /* 0x000000be04087212 */ /* 0x000fe200078e9613 */
[----:B------:R-:W-:Y:S01]  /*33760*/  IMAD.MOV.U32 R19, RZ, RZ, RZ ;  /* 0x000000ffff137224 */ /* 0x000fe200078e00ff */
[----:B------:R-:W-:-:S07]  /*33770*/  MOV R4, R160 ;  /* 0x000000a000047202 */ /* 0x000fce0000000f00 */
.L_x_18178:
[----:B------:R-:W-:Y:S05]  /*33780*/  BSYNC.RECONVERGENT B1 ;  /* 0x0000000000017941 */ /* 0x000fea0003800200 */
.L_x_18177:
        /* <DEDUP_REMOVED lines=24> */
.L_x_18184:
        /* <DEDUP_REMOVED lines=13> */
.L_x_18186:
[----:B------:R-:W-:Y:S05]  /*339e0*/  BSYNC.RECONVERGENT B2 ;  /* 0x0000000000027941 */ /* 0x000fea0003800200 */
.L_x_18185:
        /* <DEDUP_REMOVED lines=61> */
.L_x_18183:
[----:B------:R-:W-:Y:S05]  /*33dc0*/  BSYNC.RECONVERGENT B1 ;  /* 0x0000000000017941 */ /* 0x000fea0003800200 */
.L_x_18182:
        /* <DEDUP_REMOVED lines=18> */
.L_x_18189:
        /* <DEDUP_REMOVED lines=13> */
.L_x_18191:
[----:B------:R-:W-:Y:S05]  /*33fc0*/  BSYNC.RECONVERGENT B2 ;  /* 0x0000000000027941 */ /* 0x000fea0003800200 */
.L_x_18190:
        /* <DEDUP_REMOVED lines=61> */
.L_x_18188:
[----:B------:R-:W-:Y:S05]  /*343a0*/  BSYNC.RECONVERGENT B1 ;  /* 0x0000000000017941 */ /* 0x000fea0003800200 */
.L_x_18187:
        /* <DEDUP_REMOVED lines=25> */
.L_x_18194:
        /* <DEDUP_REMOVED lines=13> */
.L_x_18196:
[----:B------:R-:W-:Y:S05]  /*34610*/  BSYNC.RECONVERGENT B2 ;  /* 0x0000000000027941 */ /* 0x000fea0003800200 */
.L_x_18195:
[----:B------:R-:W-:Y:S01]  /*34620*/  LOP3.LUT R6, R2, R203, R21, 0x96, !PT ;  /* 0x000000cb02067212 */ /* 0x000fe200078e9615 */
[----:B------:R-:W-:Y:S01]  /*34630*/  IMAD.WIDE.U32 R190, R9, -0x326172a9, RZ ;  /* 0xcd9e8d5709be7825 */ /* 0x000fe200078e00ff */
[----:B------:R-:W-:-:S03]  /*34640*/  IADD3 R8, PT, PT, R20, -0x61c88647, RZ ;  /* 0x9e3779b914087810 */ /* 0x000fc60007ffe0ff */
[----:B------:R-:W-:Y:S01]  /*34650*/  IMAD.WIDE.U32 R6, R6, -0x326172a9, RZ ;  /* 0xcd9e8d5706067825 */ /* 0x000fe200078e00ff */
[----:B------:R-:W-:-:S03]  /*34660*/  LOP3.LUT R4, R5, R191, R20, 0x96, !PT ;  /* 0x000000bf05047212 */ /* 0x000fc600078e9614 */
[----:B------:R-:W-:Y:S01]  /*34670*/  IMAD.MOV.U32 R162, RZ, RZ, RZ ;  /* 0x000000ffffa27224 */ /* 0x000fe200078e00ff */
        /* <DEDUP_REMOVED lines=54> */
[----:B------:R-:W-:-:S07]  /*349e0*/  MOV R188, R190 ;  /* 0x000000be00bc7202 */ /* 0x000fce0000000f00 */
.L_x_18193:
[----:B------:R-:W-:Y:S05]  /*349f0*/  BSYNC.RECONVERGENT B1 ;  /* 0x0000000000017941 */ /* 0x000fea0003800200 */
.L_x_18192:
        /* <DEDUP_REMOVED lines=19> */
.L_x_18199:
        /* <DEDUP_REMOVED lines=13> */
.L_x_18201:
[----:B------:R-:W-:Y:S05]  /*34c00*/  BSYNC.RECONVERGENT B2 ;  /* 0x0000000000027941 */ /* 0x000fea0003800200 */
.L_x_18200:
        /* <DEDUP_REMOVED lines=61> */
.L_x_18198:
[----:B------:R-:W-:Y:S05]  /*34fe0*/  BSYNC.RECONVERGENT B1 ;  /* 0x0000000000017941 */ /* 0x000fea0003800200 */
.L_x_18197:
        /* <DEDUP_REMOVED lines=24> */
.L_x_18204:
        /* <DEDUP_REMOVED lines=13> */
.L_x_18206:
[----:B------:R-:W-:Y:S05]  /*35240*/  BSYNC.RECONVERGENT B2 ;  /* 0x0000000000027941 */ /* 0x000fea0003800200 */
.L_x_18205:
        /* <DEDUP_REMOVED lines=61> */
.L_x_18203:
[----:B------:R-:W-:Y:S05]  /*35620*/  BSYNC.RECONVERGENT B1 ;  /* 0x0000000000017941 */ /* 0x000fea0003800200 */
.L_x_18202:
[----:B------:R-:W-:Y:S01]  /*35630*/  I2FP.F32.U32 R6, R6 ;  /* 0x0000000600067245 */ /* 0x000fe20000201000 */
[----:B------:R-:W-:Y:S01]  /*35640*/  BSSY.RECONVERGENT B1, `(.L_x_18207) ;  /* 0x000005f000017945 */ /* 0x000fe20003800200 */
[----:B------:R-:W-:Y:S02]  /*35650*/  ISETP.NE.AND P6, PT, R190, 0x1, PT ;  /* 0x00000001be00780c */ /* 0x000fe40003fc5270 */
[----:B------:R-:W-:Y:S01]  /*35660*/  MOV R163, R4 ;  /* 0x0000000400a37202 */ /* 0x000fe20000000f00 */
        /* <DEDUP_REMOVED lines=14> */
.L_x_18209:
        /* <DEDUP_REMOVED lines=16> */
.L_x_18211:
[----:B------:R-:W-:Y:S05]  /*35850*/  BSYNC.RECONVERGENT B2 ;  /* 0x0000000000027941 */ /* 0x000fea0003800200 */
.L_x_18210:
[----:B------:R-:W-:Y:S01]  /*35860*/  LOP3.LUT R6, R2, R203, R21, 0x96, !PT ;  /* 0x000000cb02067212 */ /* 0x000fe200078e9615 */
[----:B------:R-:W-:Y:S01]  /*35870*/  IMAD.WIDE.U32 R190, R9, -0x326172a9, RZ ;  /* 0xcd9e8d5709be7825 */ /* 0x000fe200078e00ff */
[----:B------:R-:W-:-:S03]  /*35880*/  IADD3 R8, PT, PT, R20, -0x61c88647, RZ ;  /* 0x9e3779b914087810 */ /* 0x000fc60007ffe0ff */
[----:B------:R-:W-:Y:S01]  /*35890*/  IMAD.WIDE.U32 R6, R6, -0x326172a9, RZ ;  /* 0xcd9e8d5706067825 */ /* 0x000fe200078e00ff */
[----:B------:R-:W-:-:S03]  /*358a0*/  LOP3.LUT R4, R5, R191, R20, 0x96, !PT ;  /* 0x000000bf05047212 */ /* 0x000fc600078e9614 */
[----:B------:R-:W-:Y:S01]  /*358b0*/  IMAD.MOV.U32 R163, RZ, RZ, R188 ;  /* 0x000000ffffa37224 */ /* 0x000fe200078e00bc */
        /* <DEDUP_REMOVED lines=51> */
[----:B------:R-:W-:-:S04]  /*35bf0*/  MOV R188, R190 ;  /* 0x000000be00bc7202 */ /* 0x000fc80000000f00 */
[----:B------:R-:W-:Y:S02]  /*35c00*/  LOP3.LUT R8, R4, R202, R191, 0x96, !PT ;  /* 0x000000ca04087212 */ /* 0x000fe400078e96bf */
[----:B------:R-:W-:Y:S01]  /*35c10*/  MOV R4, R6 ;  /* 0x0000000600047202 */ /* 0x000fe20000000f00 */
[----:B------:R-:W-:-:S07]  /*35c20*/  IMAD.MOV.U32 R6, RZ, RZ, RZ ;  /* 0x000000ffff067224 */ /* 0x000fce00078e00ff */
.L_x_18208:
[----:B------:R-:W-:Y:S05]  /*35c30*/  BSYNC.RECONVERGENT B1 ;  /* 0x0000000000017941 */ /* 0x000fea0003800200 */
.L_x_18207:
        /* <DEDUP_REMOVED lines=13> */
.L_x_18131:
        /* <DEDUP_REMOVED lines=16> */
.L_x_18215:
        /* <DEDUP_REMOVED lines=13> */
.L_x_18217:
[----:B------:R-:W-:Y:S05]  /*35ee0*/  BSYNC.RECONVERGENT B2 ;  /* 0x0000000000027941 */ /* 0x000fea0003800200 */
.L_x_18216:
[----:B------:R-:W-:Y:S01]  /*35ef0*/  LOP3.LUT R6, R2, R159, R21, 0x96, !PT ;  /* 0x0000009f02067212 */ /* 0x000fe200078e9615 */
[----:B------:R-:W-:-:S04]  /*35f00*/  IMAD.WIDE.U32 R156, R9, -0x326172a9, RZ ;  /* 0xcd9e8d57099c7825 */ /* 0x000fc800078e00ff */
[----:B------:R-:W-:Y:S01]  /*35f10*/  VIADD R8, R20, 0x9e3779b9 ;  /* 0x9e3779b914087836 */ /* 0x000fe20000000000 */
        /* <DEDUP_REMOVED lines=56> */
[----:B------:R-:W-:Y:S02]  /*362a0*/  IMAD.MOV.U32 R4, RZ, RZ, R6 ;  /* 0x000000ffff047224 */ /* 0x000fe400078e0006 */
[----:B------:R-:W-:-:S07]  /*362b0*/  IMAD.MOV.U32 R157, RZ, RZ, R3 ;  /* 0x000000ffff9d7224 */ /* 0x000fce00078e0003 */
.L_x_18214:
[----:B------:R-:W-:Y:S05]  /*362c0*/  BSYNC.RECONVERGENT B1 ;  /* 0x0000000000017941 */ /* 0x000fea0003800200 */
.L_x_18213:
        /* <DEDUP_REMOVED lines=22> */
.L_x_18220:
        /* <DEDUP_REMOVED lines=13> */
.L_x_18222:
[----:B------:R-:W-:Y:S05]  /*36500*/  BSYNC.RECONVERGENT B2 ;  /* 0x0000000000027941 */ /* 0x000fea0003800200 */
.L_x_18221:
        /* <DEDUP_REMOVED lines=61> */
.L_x_18219:
[----:B------:R-:W-:Y:S05]  /*368e0*/  BSYNC.RECONVERGENT B1 ;  /* 0x0000000000017941 */ /* 0x000fea0003800200 */
.L_x_18218:
[----:B------:R-:W-:Y:S01]  /*368f0*/  I2FP.F32.U32 R156, R158 ;  /* 0x0000009e009c7245 */ /* 0x000fe20000201000 */
[----:B------:R-:W-:Y:S01]  /*36900*/  BSSY.RECONVERGENT B1, `(.L_x_18223) ;  /* 0x000005d000017945 */ /* 0x000fe20003800200 */
[----:B------:R-:W-:Y:S01]  /*36910*/  LOP3.LUT R10, R10, 0xfffffff7, RZ, 0xc0, !PT ;  /* 0xfffffff70a0a7812 */ /* 0x000fe200078ec0ff */
[----:B------:R-:W-:Y:S02]  /*36920*/  IMAD.MOV.U32 R158, RZ, RZ, 0x2 ;  /* 0x00000002ff9e7424 */ /* 0x000fe400078e00ff */
[----:B------:R-:W-:-:S05]  /*36930*/  FFMA.FTZ R156, R156, R228, 1.1641532182693481445e-10 ;  /* 0x2f0000009c9c7423 */ /* 0x000fca00000100e4 */
[----:B------:R-:W-:Y:S02]  /*36940*/  FSETP.LE.FTZ.AND P2, PT, R156, R200, PT ;  /* 0x000000c89c00720b */ /* 0x000fe40003f53000 */
[----:B------:R-:W-:Y:S02]  /*36950*/  SHF.L.U32 R156, R6, 0x10, RZ ;  /* 0x00000010069c7819 */ /* 0x000fe400000006ff */
[----:B------:R-:W-:-:S09]  /*36960*/  MOV R6, R4 ;  /* 0x0000000400067202 */ /* 0x000fd20000000f00 */
        /* <DEDUP_REMOVED lines=11> */
.L_x_18225:
        /* <DEDUP_REMOVED lines=13> */
.L_x_18227:
[----:B------:R-:W-:Y:S05]  /*36af0*/  BSYNC.RECONVERGENT B2 ;  /* 0x0000000000027941 */ /* 0x000fea0003800200 */
.L_x_18226:
        /* <DEDUP_REMOVED lines=61> */
.L_x_18224:
[----:B------:R-:W-:Y:S05]  /*36ed0*/  BSYNC.RECONVERGENT B1 ;  /* 0x0000000000017941 */ /* 0x000fea0003800200 */
.L_x_18223:
[----:B------:R-:W-:Y:S01]  /*36ee0*/  I2FP.F32.U32 R6, R6 ;  /* 0x0000000600067245 */ /* 0x000fe20000201000 */
[----:B------:R-:W-:Y:S01]  /*36ef0*/  BSSY.RECONVERGENT B1, `(.L_x_18228) ;  /* 0x000005e000017945 */ /* 0x000fe20003800200 */
[----:B------:R-:W-:Y:S01]  /*36f00*/  LOP3.LUT R10, R10, 0xfffffffb, RZ, 0xc0, !PT ;  /* 0xfffffffb0a0a7812 */ /* 0x000fe200078ec0ff */
[----:B------:R-:W-:Y:S01]  /*36f10*/  IMAD.MOV.U32 R159, RZ, RZ, 0x2 ;  /* 0x00000002ff9f7424 */ /* 0x000fe200078e00ff */
[C---:B------:R-:W-:Y:S01]  /*36f20*/  SHF.L.U32 R157, R161.reuse, 0x10, RZ ;  /* 0x00000010a19d7819 */ /* 0x040fe200000006ff */
[----:B------:R-:W-:Y:S01]  /*36f30*/  FFMA.FTZ R6, R6, R228, 1.1641532182693481445e-10 ;  /* 0x2f00000006067423 */ /* 0x000fe200000100e4 */
[----:B------:R-:W-:-:S04]  /*36f40*/  PRMT R189, R161, 0x7632, R189 ;  /* 0x00007632a1bd7816 */ /* 0x000fc800000000bd */
        /* <DEDUP_REMOVED lines=13> */
.L_x_18230:
        /* <DEDUP_REMOVED lines=13> */
.L_x_18232:
[----:B------:R-:W-:Y:S05]  /*370f0*/  BSYNC.RECONVERGENT B2 ;  /* 0x0000000000027941 */ /* 0x000fea0003800200 */
.L_x_18231:
        /* <DEDUP_REMOVED lines=61> */
.L_x_18229:
[----:B------:R-:W-:Y:S05]  /*374d0*/  BSYNC.RECONVERGENT B1 ;  /* 0x0000000000017941 */ /* 0x000fea0003800200 */
.L_x_18228:
        /* <DEDUP_REMOVED lines=19> */
.L_x_18235:
        /* <DEDUP_REMOVED lines=13> */
.L_x_18237:
[----:B------:R-:W-:Y:S05]  /*376e0*/  BSYNC.RECONVERGENT B2 ;  /* 0x0000000000027941 */ /* 0x000fea0003800200 */
.L_x_18236:
        /* <DEDUP_REMOVED lines=61> */
.L_x_18234:
[----:B------:R-:W-:Y:S05]  /*37ac0*/  BSYNC.RECONVERGENT B1 ;  /* 0x0000000000017941 */ /* 0x000fea0003800200 */
.L_x_18233:
[----:B------:R-:W-:Y:S01]  /*37ad0*/  ISETP.NE.AND P3, PT, R160, 0x1, PT ;  /* 0x00000001a000780c */ /* 0x000fe20003f65270 */
[----:B------:R-:W-:Y:S01]  /*37ae0*/  BSSY.RECONVERGENT B1, `(.L_x_18238) ;  /* 0x000005c000017945 */ /* 0x000fe20003800200 */
[----:B------:R-:W-:Y:S01]  /*37af0*/  I2FP.F32.U32 R6, R6 ;  /* 0x0000000600067245 */ /* 0x000fe20000201000 */
[----:B------:R-:W-:Y:S01]  /*37b00*/  IMAD.MOV.U32 R161, RZ, RZ, 0x2 ;  /* 0x00000002ffa17424 */ /* 0x000fe200078e00ff */
[C---:B------:R-:W-:Y:S02]  /*37b10*/  SHF.L.U32 R159, R162.reuse, 0x10, RZ ;  /* 0x00000010a29f7819 */ /* 0x040fe400000006ff */
[----:B------:R-:W-:Y:S01]  /*37b20*/  PRMT R162, R162, 0x7632, R162 ;  /* 0x00007632a2a27816 */ /* 0x000fe200000000a2 */
        /* <DEDUP_REMOVED lines=12> */
.L_x_18240:
        /* <DEDUP_REMOVED lines=13> */
.L_x_18242:
[----:B------:R-:W-:Y:S05]  /*37cc0*/  BSYNC.RECONVERGENT B2 ;  /* 0x0000000000027941 */ /* 0x000fea0003800200 */
.L_x_18241:
        /* <DEDUP_REMOVED lines=61> */
.L_x_18239:
[----:B------:R-:W-:Y:S05]  /*380a0*/  BSYNC.RECONVERGENT B1 ;  /* 0x0000000000017941 */ /* 0x000fea0003800200 */
.L_x_18238:
        /* <DEDUP_REMOVED lines=17> */
.L_x_18245:
        /* <DEDUP_REMOVED lines=13> */
.L_x_18247:
[----:B------:R-:W-:Y:S05]  /*38290*/  BSYNC.RECONVERGENT B2 ;  /* 0x0000000000027941 */ /* 0x000fea0003800200 */
.L_x_18246:
        /* <DEDUP_REMOVED lines=61> */
.L_x_18244:
[----:B------:R-:W-:Y:S05]  /*38670*/  BSYNC.RECONVERGENT B1 ;  /* 0x0000000000017941 */ /* 0x000fea0003800200 */
.L_x_18243:
        /* <DEDUP_REMOVED lines=18> */
.L_x_18250:
        /* <DEDUP_REMOVED lines=13> */
.L_x_18252:
[----:B------:R-:W-:Y:S05]  /*38870*/  BSYNC.RECONVERGENT B2 ;  /* 0x0000000000027941 */ /* 0x000fea0003800200 */
.L_x_18251:
        /* <DEDUP_REMOVED lines=61> */
.L_x_18249:
[----:B------:R-:W-:Y:S05]  /*38c50*/  BSYNC.RECONVERGENT B1 ;  /* 0x0000000000017941 */ /* 0x000fea0003800200 */
.L_x_18248:
        /* <DEDUP_REMOVED lines=42> */
.L_x_18212:
        /* <DEDUP_REMOVED lines=44> */
.L_x_18253:
[----:B------:R-:W-:Y:S01]  /*391c0*/  MOV R3, R188 ;  /* 0x000000bc00037202 */ /* 0x000fe20000000f00 */
[----:B------:R-:W-:-:S07]  /*391d0*/  VIADD R23, R23, 0x20 ;  /* 0x0000002017177836 */ /* 0x000fce0000000000 */
.L_x_18130:
[----:B------:R-:W-:Y:S05]  /*391e0*/  BSYNC.RECONVERGENT B0 ;  /* 0x0000000000007941 */ /* 0x000fea0003800200 */
.L_x_18129:
        /* <DEDUP_REMOVED lines=23> */
[----:B------:R-:W-:Y:S01]  /*39360*/  IMAD.MOV.U32 R13, RZ, RZ, R4 ;  /* 0x000000ffff0d7224 */ /* 0x000fe200078e0004 */
[----:B01----:R-:W-:-:S08]  /*39370*/  MOV R188, R3 ;  /* 0x0000000300bc7202 */ /* 0x003fd00000000f00 */
        /* <DEDUP_REMOVED lines=11> */
.L_x_18259:
        /* <DEDUP_REMOVED lines=13> */
.L_x_18261:
[----:B------:R-:W-:Y:S05]  /*39500*/  BSYNC.RECONVERGENT B2 ;  /* 0x0000000000027941 */ /* 0x000fea0003800200 */
.L_x_18260:
[----:B------:R-:W-:Y:S01]  /*39510*/  LOP3.LUT R6, R2, R17, R21, 0x96, !PT ;  /* 0x0000001102067212 */ /* 0x000fe200078e9615 */
[----:B------:R-:W-:Y:S01]  /*39520*/  IMAD.WIDE.U32 R14, R9, -0x326172a9, RZ ;  /* 0xcd9e8d57090e7825 */ /* 0x000fe200078e00ff */
[----:B------:R-:W-:Y:S02]  /*39530*/  IADD3 R8, PT, PT, R20, -0x61c88647, RZ ;  /* 0x9e3779b914087810 */ /* 0x000fe40007ffe0ff */
[----:B------:R-:W-:Y:S01]  /*39540*/  MOV R13, R3 ;  /* 0x00000003000d7202 */ /* 0x000fe20000000f00 */
        /* <DEDUP_REMOVED lines=56> */
[----:B------:R-:W-:-:S07]  /*398d0*/  MOV R4, R6 ;  /* 0x0000000600047202 */ /* 0x000fce0000000f00 */
.L_x_18258:
[----:B------:R-:W-:Y:S05]  /*398e0*/  BSYNC.RECONVERGENT B1 ;  /* 0x0000000000017941 */ /* 0x000fea0003800200 */
.L_x_18257:
        /* <DEDUP_REMOVED lines=8> */
[----:B------:R-:W-:Y:S01]  /*39970*/  MOV R16, 0x2 ;  /* 0x0000000200107802 */ /* 0x000fe20000000f00 */
[----:B------:R-:W-:Y:S01]  /*39980*/  FFMA.FTZ R13, R6, R200, 1.1641532182693481445e-10 ;  /* 0x2f000000060d7423 */ /* 0x000fe200000100c8 */
[----:B------:R-:W-:-:S04]  /*39990*/  PRMT R6, R168, 0x7632, R6 ;  /* 0x00007632a8067816 */ /* 0x000fc80000000006 */
[----:B0-----:R-:W-:Y:S01]  /*399a0*/  FSETP.LE.FTZ.AND P4, PT, R13, R189, PT ;  /* 0x000000bd0d00720b */ /* 0x001fe20003f93000 */
[----:B-1----:R-:W-:Y:S01]  /*399b0*/  FMUL.FTZ R13, R15, R3 ;  /* 0x000000030f0d7220 */ /* 0x002fe20000410000 */
[----:B------:R-:W-:-:S11]  /*399c0*/  IMAD.MOV.U32 R15, RZ, RZ, R4 ;  /* 0x000000ffff0f7224 */ /* 0x000fd600078e0004 */
        /* <DEDUP_REMOVED lines=10> */
.L_x_18264:
        /* <DEDUP_REMOVED lines=13> */
.L_x_18266:
[----:B------:R-:W-:Y:S05]  /*39b40*/  BSYNC.RECONVERGENT B2 ;  /* 0x0000000000027941 */ /* 0x000fea0003800200 */
.L_x_18265:
        /* <DEDUP_REMOVED lines=58> */
[----:B------:R-:W-:Y:S01]  /*39ef0*/  HFMA2 R16, -RZ, RZ, 0, 0 ;  /* 0x00000000ff107431 */ /* 0x000fe200000001ff */
[----:B------:R-:W-:Y:S01]  /*39f00*/  MOV R15, R188 ;  /* 0x000000bc000f7202 */ /* 0x000fe20000000f00 */
[----:B------:R-:W-:-:S07]  /*39f10*/  IMAD.MOV.U32 R188, RZ, RZ, R14 ;  /* 0x000000ffffbc7224 */ /* 0x000fce00078e000e */
.L_x_18263:
[----:B------:R-:W-:Y:S05]  /*39f20*/  BSYNC.RECONVERGENT B1 ;  /* 0x0000000000017941 */ /* 0x000fea0003800200 */
.L_x_18262:
        /* <DEDUP_REMOVED lines=10> */
[----:B------:R-:W-:Y:S02]  /*39fd0*/  SEL R13, RZ, 0x1, P2 ;  /* 0x00000001ff0d7807 */ /* 0x000fe40001000000 */
[----:B------:R-:W-:Y:S01]  /*39fe0*/  ISETP.NE.AND P2, PT, R16, 0x1, PT ;  /* 0x000000011000780c */ /* 0x000fe20003f45270 */
[----:B------:R-:W-:Y:S01]  /*39ff0*/  @P1 FADD.FTZ R164, R116, R164 ;  /* 0x000000a474a41221 */ /* 0x000fe20000010000 */
[----:B------:R-:W-:-:S11]  /*3a000*/  MOV R14, 0x2 ;  /* 0x00000002000e7802 */ /* 0x000fd60000000f00 */
        /* <DEDUP_REMOVED lines=9> */
.L_x_18269:
        /* <DEDUP_REMOVED lines=13> */
.L_x_18271:
[----:B------:R-:W-:Y:S05]  /*3a170*/  BSYNC.RECONVERGENT B2 ;  /* 0x0000000000027941 */ /* 0x000fea0003800200 */
.L_x_18270:
        /* <DEDUP_REMOVED lines=61> */
.L_x_18268:
[----:B------:R-:W-:Y:S05]  /*3a550*/  BSYNC.RECONVERGENT B1 ;  /* 0x0000000000017941 */ /* 0x000fea0003800200 */
.L_x_18267:
        /* <DEDUP_REMOVED lines=20> */
.L_x_18274:
        /* <DEDUP_REMOVED lines=13> */
.L_x_18276:
[----:B------:R-:W-:Y:S05]  /*3a770*/  BSYNC.RECONVERGENT B2 ;  /* 0x0000000000027941 */ /* 0x000fea0003800200 */
.L_x_18275:
        /* <DEDUP_REMOVED lines=61> */
.L_x_18273:
[----:B------:R-:W-:Y:S05]  /*3ab50*/  BSYNC.RECONVERGENT B1 ;  /* 0x0000000000017941 */ /* 0x000fea0003800200 */
.L_x_18272:
[----:B------:R-:W-:Y:S01]  /*3ab60*/  I2FP.F32.U32 R14, R16 ;  /* 0x00000010000e7245 */ /* 0x000fe20000201000 */
[----:B------:R-:W-:Y:S01]  /*3ab70*/  BSSY.RECONVERGENT B1, `(.L_x_18277) ;  /* 0x0000063000017945 */ /* 0x000fe20003800200 */
[----:B------:R-:W-:Y:S02]  /*3ab80*/  FSEL R6, R6, RZ, P4 ;  /* 0x000000ff06067208 */ /* 0x000fe40002000000 */
        /* <DEDUP_REMOVED lines=22> */
.L_x_18279:
        /* <DEDUP_REMOVED lines=13> */
.L_x_18281:
[----:B------:R-:W-:Y:S05]  /*3adc0*/  BSYNC.RECONVERGENT B2 ;  /* 0x0000000000027941 */ /* 0x000fea0003800200 */
.L_x_18280:
        /* <DEDUP_REMOVED lines=61> */
.L_x_18278:
[----:B------:R-:W-:Y:S05]  /*3b1a0*/  BSYNC.RECONVERGENT B1 ;  /* 0x0000000000017941 */ /* 0x000fea0003800200 */
.L_x_18277:
[----:B------:R-:W-:Y:S01]  /*3b1b0*/  I2FP.F32.U32 R6, R6 ;  /* 0x0000000600067245 */ /* 0x000fe20000201000 */
[----:B------:R-:W-:Y:S01]  /*3b1c0*/  IMAD.U32 R15, R169, 0x10000, RZ ;  /* 0x00010000a90f7824 */ /* 0x000fe200078e00ff */
[----:B------:R-:W-:Y:S01]  /*3b1d0*/  ISETP.NE.AND P2, PT, R16, 0x1, PT ;  /* 0x000000011000780c */ /* 0x000fe20003f45270 */
[----:B------:R-:W-:Y:S01]  /*3b1e0*/  BSSY.RECONVERGENT B1, `(.L_x_18282) ;  /* 0x000005d000017945 */ /* 0x000fe20003800200 */
[----:B------:R-:W-:Y:S01]  /*3b1f0*/  LOP3.LUT R10, R10, 0xfffffffb, RZ, 0xc0, !PT ;  /* 0xfffffffb0a0a7812 */ /* 0x000fe200078ec0ff */
[----:B------:R-:W-:Y:S01]  /*3b200*/  FFMA.FTZ R6, R6, R200, 1.1641532182693481445e-10 ;  /* 0x2f00000006067423 */ /* 0x000fe200000100c8 */
[----:B------:R-:W-:Y:S01]  /*3b210*/  FMUL.FTZ R15, R15, R3 ;  /* 0x000000030f0f7220 */ /* 0x000fe20000410000 */
[----:B------:R-:W-:Y:S01]  /*3b220*/  MOV R18, 0x2 ;  /* 0x0000000200127802 */ /* 0x000fe20000000f00 */
        /* <DEDUP_REMOVED lines=13> */
.L_x_18284:
        /* <DEDUP_REMOVED lines=13> */
.L_x_18286:
[----:B------:R-:W-:Y:S05]  /*3b3d0*/  BSYNC.RECONVERGENT B2 ;  /* 0x0000000000027941 */ /* 0x000fea0003800200 */
.L_x_18285:
        /* <DEDUP_REMOVED lines=61> */
.L_x_18283:
[----:B------:R-:W-:Y:S05]  /*3b7b0*/  BSYNC.RECONVERGENT B1 ;  /* 0x0000000000017941 */ /* 0x000fea0003800200 */
.L_x_18282:
        /* <DEDUP_REMOVED lines=23> */
.L_x_18289:
        /* <DEDUP_REMOVED lines=13> */
.L_x_18291:
[----:B------:R-:W-:Y:S05]  /*3ba00*/  BSYNC.RECONVERGENT B2 ;  /* 0x0000000000027941 */ /* 0x000fea0003800200 */
.L_x_18290:
        /* <DEDUP_REMOVED lines=61> */
.L_x_18288:
[----:B------:R-:W-:Y:S05]  /*3bde0*/  BSYNC.RECONVERGENT B1 ;  /* 0x0000000000017941 */ /* 0x000fea0003800200 */
.L_x_18287:
        /* <DEDUP_REMOVED lines=20> */
.L_x_18294:
        /* <DEDUP_REMOVED lines=13> */
.L_x_18296:
[----:B------:R-:W-:Y:S05]  /*3c000*/  BSYNC.RECONVERGENT B2 ;  /* 0x0000000000027941 */ /* 0x000fea0003800200 */
.L_x_18295:
        /* <DEDUP_REMOVED lines=61> */
.L_x_18293:
[----:B------:R-:W-:Y:S05]  /*3c3e0*/  BSYNC.RECONVERGENT B1 ;  /* 0x0000000000017941 */ /* 0x000fea0003800200 */
.L_x_18292:
        /* <DEDUP_REMOVED lines=25> */
.L_x_18299:
        /* <DEDUP_REMOVED lines=13> */
.L_x_18301:
[----:B------:R-:W-:Y:S05]  /*3c650*/  BSYNC.RECONVERGENT B2 ;  /* 0x0000000000027941 */ /* 0x000fea0003800200 */
.L_x_18300:
        /* <DEDUP_REMOVED lines=61> */
.L_x_18298:
[----:B------:R-:W-:Y:S05]  /*3ca30*/  BSYNC.RECONVERGENT B1 ;  /* 0x0000000000017941 */ /* 0x000fea0003800200 */
.L_x_18297:
[----:B------:R-:W-:Y:S01]  /*3ca40*/  I2FP.F32.U32 R6, R6 ;  /* 0x0000000600067245 */ /* 0x000fe20000201000 */
[----:B------:R-:W-:Y:S01]  /*3ca50*/  BSSY.RECONVERGENT B1, `(.L_x_18302) ;  /* 0x000005d000017945 */ /* 0x000fe20003800200 */
[----:B------:R-:W-:Y:S01]  /*3ca60*/  ISETP.NE.AND P3, PT, R18, 0x1, PT ;  /* 0x000000011200780c */ /* 0x000fe20003f65270 */
[----:B------:R-:W-:Y:S01]  /*3ca70*/  IMAD.MOV.U32 R17, RZ, RZ, R4 ;  /* 0x000000ffff117224 */ /* 0x000fe200078e0004 */
[----:B------:R-:W-:Y:S01]  /*3ca80*/  PRMT R22, R170, 0x7632, R22 ;  /* 0x00007632aa167816 */ /* 0x000fe20000000016 */
[----:B------:R-:W-:Y:S01]  /*3ca90*/  FFMA.FTZ R6, R6, R200, 1.1641532182693481445e-10 ;  /* 0x2f00000006067423 */ /* 0x000fe200000100c8 */
[----:B------:R-:W-:-:S04]  /*3caa0*/  MOV R19, 0x2 ;  /* 0x0000000200137802 */ /* 0x000fc80000000f00 */
[----:B------:R-:W-:Y:S01]  /*3cab0*/  FSETP.LE.FTZ.AND P2, PT, R6, R189, PT ;  /* 0x000000bd0600720b */ /* 0x000fe20003f53000 */
[----:B------:R-:W-:-:S04]  /*3cac0*/  IMAD.U32 R6, R170, 0x10000, RZ ;  /* 0x00010000aa067824 */ /* 0x000fc800078e00ff */
[----:B------:R-:W-:Y:S01]  /*3cad0*/  FMUL.FTZ R6, R6, R3 ;  /* 0x0000000306067220 */ /* 0x000fe20000410000 */
[----:B------:R-:W-:Y:S07]  /*3cae0*/  @!P3 BRA `(.L_x_18303) ;  /* 0x00000004004cb947 */ /* 0x000fee0003800000 */
        /* <DEDUP_REMOVED lines=8> */
.L_x_18304:
        /* <DEDUP_REMOVED lines=13> */
.L_x_18306:
[----:B------:R-:W-:Y:S05]  /*3cc40*/  BSYNC.RECONVERGENT B2 ;  /* 0x0000000000027941 */ /* 0x000fea0003800200 */
.L_x_18305:
        /* <DEDUP_REMOVED lines=56> */
[----:B------:R-:W-:-:S03]  /*3cfd0*/  IADD3 R4, PT, PT, R21, -0x695add53, RZ ;  /* 0x96a522ad15047810 */ /* 0x000fc60007ffe0ff */
[----:B------:R-:W-:Y:S01]  /*3cfe0*/  IMAD.MOV.U32 R188, RZ, RZ, R18 ;  /* 0x000000ffffbc7224 */ /* 0x000fe200078e0012 */
[----:B------:R-:W-:Y:S01]  /*3cff0*/  LOP3.LUT R8, R4, R190, R19, 0x96, !PT ;  /* 0x000000be04087212 */ /* 0x000fe200078e9613 */
[----:B------:R-:W-:Y:S02]  /*3d000*/  HFMA2 R19, -RZ, RZ, 0, 0 ;  /* 0x00000000ff137431 */ /* 0x000fe400000001ff */
[----:B------:R-:W-:-:S07]  /*3d010*/  IMAD.MOV.U32 R4, RZ, RZ, R168 ;  /* 0x000000ffff047224 */ /* 0x000fce00078e00a8 */
.L_x_18303:
[----:B------:R-:W-:Y:S05]  /*3d020*/  BSYNC.RECONVERGENT B1 ;  /* 0x0000000000017941 */ /* 0x000fea0003800200 */
.L_x_18302:
        /* <DEDUP_REMOVED lines=24> */
.L_x_18309:
        /* <DEDUP_REMOVED lines=13> */
.L_x_18311:
[----:B------:R-:W-:Y:S05]  /*3d280*/  BSYNC.RECONVERGENT B2 ;  /* 0x0000000000027941 */ /* 0x000fea0003800200 */
.L_x_18310:
        /* <DEDUP_REMOVED lines=61> */
.L_x_18308:
[----:B------:R-:W-:Y:S05]  /*3d660*/  BSYNC.RECONVERGENT B1 ;  /* 0x0000000000017941 */ /* 0x000fea0003800200 */
.L_x_18307:
[----:B------:R-:W-:Y:S01]  /*3d670*/  I2FP.F32.U32 R6, R6 ;  /* 0x0000000600067245 */ /* 0x000fe20000201000 */
[----:B------:R-:W-:Y:S01]  /*3d680*/  BSSY.RECONVERGENT B1, `(.L_x_18312) ;  /* 0x000005c000017945 */ /* 0x000fe20003800200 */
[----:B------:R-:W-:Y:S02]  /*3d690*/  ISETP.NE.AND P4, PT, R18, 0x1, PT ;  /* 0x000000011200780c */ /* 0x000fe40003f85270 */
[----:B------:R-:W-:Y:S01]  /*3d6a0*/  MOV R19, 0x2 ;  /* 0x0000000200137802 */ /* 0x000fe20000000f00 */
        /* <DEDUP_REMOVED lines=14> */
.L_x_18314:
        /* <DEDUP_REMOVED lines=13> */
.L_x_18316:
[----:B------:R-:W-:Y:S05]  /*3d860*/  BSYNC.RECONVERGENT B2 ;  /* 0x0000000000027941 */ /* 0x000fea0003800200 */
.L_x_18315:
        /* <DEDUP_REMOVED lines=61> */
.L_x_18313:
[----:B------:R-:W-:Y:S05]  /*3dc40*/  BSYNC.RECONVERGENT B1 ;  /* 0x0000000000017941 */ /* 0x000fea0003800200 */
.L_x_18312:
        /* <DEDUP_REMOVED lines=25> */
.L_x_18319:
        /* <DEDUP_REMOVED lines=13> */
.L_x_18321:
[----:B------:R-:W-:Y:S05]  /*3deb0*/  BSYNC.RECONVERGENT B2 ;  /* 0x0000000000027941 */ /* 0x000fea0003800200 */
.L_x_18320:
        /* <DEDUP_REMOVED lines=60> */
[----:B------:R-:W-:-:S07]  /*3e280*/  IMAD.MOV.U32 R188, RZ, RZ, R190 ;  /* 0x000000ffffbc7224 */ /* 0x000fce00078e00be */
.L_x_18318:
[----:B------:R-:W-:Y:S05]  /*3e290*/  BSYNC.RECONVERGENT B1 ;  /* 0x0000000000017941 */ /* 0x000fea0003800200 */
.L_x_18317:
[----:B------:R-:W-:Y:S01]  /*3e2a0*/  I2FP.F32.U32 R6, R6 ;  /* 0x0000000600067245 */ /* 0x000fe20000201000 */
[----:B------:R-:W-:Y:S01]  /*3e2b0*/  BSSY.RECONVERGENT B1, `(.L_x_18322) ;  /* 0x000005d000017945 */ /* 0x000fe20003800200 */
[----:B------:R-:W-:Y:S02]  /*3e2c0*/  ISETP.NE.AND P5, PT, R170, 0x1, PT ;  /* 0x00000001aa00780c */ /* 0x000fe40003fa5270 */
[----:B------:R-:W-:Y:S01]  /*3e2d0*/  PRMT R22, R171, 0x7632, R22 ;  /* 0x00007632ab167816 */ /* 0x000fe20000000016 */
[----:B------:R-:W-:-:S05]  /*3e2e0*/  FFMA.FTZ R6, R6, R200, 1.1641532182693481445e-10 ;  /* 0x2f00000006067423 */ /* 0x000fca00000100c8 */
[----:B------:R-:W-:Y:S01]  /*3e2f0*/  FSETP.LE.FTZ.AND P4, PT, R6, R189, PT ;  /* 0x000000bd0600720b */ /* 0x000fe20003f93000 */
[----:B------:R-:W-:Y:S01]  /*3e300*/  IMAD.U32 R6, R171, 0x10000, RZ ;  /* 0x00010000ab067824 */ /* 0x000fe200078e00ff */
[----:B------:R-:W-:-:S03]  /*3e310*/  MOV R171, 0x2 ;  /* 0x0000000200ab7802 */ /* 0x000fc60000000f00 */
        /* <DEDUP_REMOVED lines=11> */
.L_x_18324:
        /* <DEDUP_REMOVED lines=13> */
.L_x_18326:
[----:B------:R-:W-:Y:S05]  /*3e4a0*/  BSYNC.RECONVERGENT B2 ;  /* 0x0000000000027941 */ /* 0x000fea0003800200 */
.L_x_18325:
        /* <DEDUP_REMOVED lines=61> */
.L_x_18323:
[----:B------:R-:W-:Y:S05]  /*3e880*/  BSYNC.RECONVERGENT B1 ;  /* 0x0000000000017941 */ /* 0x000fea0003800200 */
.L_x_18322:
        /* <DEDUP_REMOVED lines=24> */
.L_x_18329:
        /* <DEDUP_REMOVED lines=13> */
.L_x_18331:
[----:B------:R-:W-:Y:S05]  /*3eae0*/  BSYNC.RECONVERGENT B2 ;  /* 0x0000000000027941 */ /* 0x000fea0003800200 */
.L_x_18330:
        /* <DEDUP_REMOVED lines=61> */
.L_x_18328:
[----:B------:R-:W-:Y:S05]  /*3eec0*/  BSYNC.RECONVERGENT B1 ;  /* 0x0000000000017941 */ /* 0x000fea0003800200 */
.L_x_18327:
        /* <DEDUP_REMOVED lines=8> */
[----:B------:R-:W-:Y:S01]  /*3ef50*/  MOV R6, 0x2 ;  /* 0x0000000200067802 */ /* 0x000fe20000000f00 */
        /* <DEDUP_REMOVED lines=9> */
.L_x_18334:
        /* <DEDUP_REMOVED lines=16> */
.L_x_18336:
[----:B------:R-:W-:Y:S05]  /*3f0f0*/  BSYNC.RECONVERGENT B2 ;  /* 0x0000000000027941 */ /* 0x000fea0003800200 */
.L_x_18335:
        /* <DEDUP_REMOVED lines=60> */
[----:B------:R-:W-:-:S07]  /*3f4c0*/  HFMA2 R6, -RZ, RZ, 0, 0 ;  /* 0x00000000ff067431 */ /* 0x000fce00000001ff */
.L_x_18333:
[----:B------:R-:W-:Y:S05]  /*3f4d0*/  BSYNC.RECONVERGENT B1 ;  /* 0x0000000000017941 */ /* 0x000fea0003800200 */
.L_x_18332:
        /* <DEDUP_REMOVED lines=13> */
.L_x_18256:
[----:B------:R-:W-:Y:S01]  /*3f5b0*/  ISETP.NE.AND P2, PT, R6, 0x1, PT ;  /* 0x000000010600780c */ /* 0x000fe20003f45270 */
[----:B------:R-:W-:Y:S01]  /*3f5c0*/  BSSY.RECONVERGENT B1, `(.L_x_18338) ;  /* 0x000005a000017945 */ /* 0x000fe20003800200 */
[----:B--2---:R-:W-:Y:S01]  /*3f5d0*/  MOV R164, 0x2 ;  /* 0x0000000200a47802 */ /* 0x004fe20000000f00 */
        /* <DEDUP_REMOVED lines=13> */
.L_x_18340:
        /* <DEDUP_REMOVED lines=13> */
.L_x_18342:
[----:B------:R-:W-:Y:S05]  /*3f780*/  BSYNC.RECONVERGENT B2 ;  /* 0x0000000000027941 */ /* 0x000fea0003800200 */
.L_x_18341:
        /* <DEDUP_REMOVED lines=59> */
[----:B------:R-:W-:Y:S02]  /*3fb40*/  MOV R4, R6 ;  /* 0x0000000600047202 */ /* 0x000fe40000000f00 */
[----:B------:R-:W-:-:S07]  /*3fb50*/  MOV R165, R3 ;  /* 0x0000000300a57202 */ /* 0x000fce0000000f00 */
.L_x_18339:
[----:B------:R-:W-:Y:S05]  /*3fb60*/  BSYNC.RECONVERGENT B1 ;  /* 0x0000000000017941 */ /* 0x000fea0003800200 */
.L_x_18338:
[----:B------:R-:W0:Y:S01]  /*3fb70*/  LDC R200, c[0x0][0x404] ;  /* 0x00010100ffc87b82 */ /* 0x000e220000000800 */
[----:B------:R-:W-:Y:S01]  /*3fb80*/  HFMA2 R228, -RZ, RZ, 0.1171875, 0 ;  /* 0x2f800000ffe47431 */ /* 0x000fe200000001ff */
[----:B------:R-:W-:Y:S01]  /*3fb90*/  I2FP.F32.U32 R3, R165 ;  /* 0x000000a500037245 */ /* 0x000fe20000201000 */
[----:B------:R-:W-:Y:S01]  /*3fba0*/  BSSY.RECONVERGENT B1, `(.L_x_18343) ;  /* 0x000005e000017945 */ /* 0x000fe20003800200 */
[----:B------:R-:W-:Y:S01]  /*3fbb0*/  ISETP.NE.AND P2, PT, R164, 0x1, PT ;  /* 0x00000001a400780c */ /* 0x000fe20003f45270 */
[----:B------:R-:W-:Y:S01]  /*3fbc0*/  IMAD.MOV.U32 R166, RZ, RZ, R4 ;  /* 0x000000ffffa67224 */ /* 0x000fe200078e0004 */
[----:B------:R-:W-:Y:S02]  /*3fbd0*/  LOP3.LUT R10, R10, 0xffffffef, RZ, 0xc0, !PT ;  /* 0xffffffef0a0a7812 */ /* 0x000fe400078ec0ff */
[C---:B-----5:R-:W-:Y:S02]  /*3fbe0*/  PRMT R6, R168.reuse, 0x7632, R6 ;  /* 0x00007632a8067816 */ /* 0x060fe40000000006 */
[----:B------:R-:W-:Y:S01]  /*3fbf0*/  MOV R165, 0x2 ;  /* 0x0000000200a57802 */ /* 0x000fe20000000f00 */
[----:B------:R-:W-:Y:S01]  /*3fc00*/  FFMA.FTZ R167, R3, R228, 1.1641532182693481445e-10 ;  /* 0x2f00000003a77423 */ /* 0x000fe200000100e4 */
[----:B------:R-:W-:-:S04]  /*3fc10*/  IMAD.U32 R3, R168, 0x10000, RZ ;  /* 0x00010000a8037824 */ /* 0x000fc800078e00ff */
        /* <DEDUP_REMOVED lines=11> */
.L_x_18345:
        /* <DEDUP_REMOVED lines=13> */
.L_x_18347:
[----:B------:R-:W-:Y:S05]  /*3fda0*/  BSYNC.RECONVERGENT B2 ;  /* 0x0000000000027941 */ /* 0x000fea0003800200 */
.L_x_18346:
        /* <DEDUP_REMOVED lines=61> */
.L_x_18344:
[----:B------:R-:W-:Y:S05]  /*40180*/  BSYNC.RECONVERGENT B1 ;  /* 0x0000000000017941 */ /* 0x000fea0003800200 */
.L_x_18343:
[----:B------:R-:W-:Y:S01]  /*40190*/  I2FP.F32.U32 R164, R166 ;  /* 0x000000a600a47245 */ /* 0x000fe20000201000 */
[----:B------:R-:W-:Y:S01]  /*401a0*/  BSSY.RECONVERGENT B1, `(.L_x_18348) ;  /* 0x000005d000017945 */ /* 0x000fe20003800200 */
[----:B------:R-:W-:Y:S02]  /*401b0*/  LOP3.LUT R10, R10, 0xfffffff7, RZ, 0xc0, !PT ;  /* 0xfffffff70a0a7812 */ /* 0x000fe400078ec0ff */
[----:B------:R-:W-:Y:S01]  /*401c0*/  MOV R166, 0x2 ;  /* 0x0000000200a67802 */ /* 0x000fe20000000f00 */
        /* <DEDUP_REMOVED lines=15> */
.L_x_18350:
        /* <DEDUP_REMOVED lines=13> */
.L_x_18352:
[----:B------:R-:W-:Y:S05]  /*40390*/  BSYNC.RECONVERGENT B2 ;  /* 0x0000000000027941 */ /* 0x000fea0003800200 */
.L_x_18351:
        /* <DEDUP_REMOVED lines=61> */
.L_x_18349:
[----:B------:R-:W-:Y:S05]  /*40770*/  BSYNC.RECONVERGENT B1 ;  /* 0x0000000000017941 */ /* 0x000fea0003800200 */
.L_x_18348:
[----:B------:R-:W-:Y:S01]  /*40780*/  I2FP.F32.U32 R6, R6 ;  /* 0x0000000600067245 */ /* 0x000fe20000201000 */
[----:B------:R-:W-:Y:S01]  /*40790*/  BSSY.RECONVERGENT B1, `(.L_x_18353) ;  /* 0x000005e000017945 */ /* 0x000fe20003800200 */
[----:B------:R-:W-:Y:S01]  /*407a0*/  LOP3.LUT R10, R10, 0xfffffffb, RZ, 0xc0, !PT ;  /* 0xfffffffb0a0a7812 */ /* 0x000fe200078ec0ff */
[C---:B------:R-:W-:Y:S01]  /*407b0*/  IMAD.U32 R165, R169.reuse, 0x10000, RZ ;  /* 0x00010000a9a57824 */ /* 0x040fe200078e00ff */
[----:B------:R-:W-:Y:S01]  /*407c0*/  PRMT R189, R169, 0x7632, R189 ;  /* 0x00007632a9bd7816 */ /* 0x000fe200000000bd */
[----:B------:R-:W-:Y:S01]  /*407d0*/  FFMA.FTZ R6, R6, R228, 1.1641532182693481445e-10 ;  /* 0x2f00000006067423 */ /* 0x000fe200000100e4 */
[----:B------:R-:W-:-:S04]  /*407e0*/  MOV R167, 0x2 ;  /* 0x0000000200a77802 */ /* 0x000fc80000000f00 */
        /* <DEDUP_REMOVED lines=13> */
.L_x_18355:
        /* <DEDUP_REMOVED lines=13> */
.L_x_18357:
[----:B------:R-:W-:Y:S05]  /*40990*/  BSYNC.RECONVERGENT B2 ;  /* 0x0000000000027941 */ /* 0x000fea0003800200 */
.L_x_18356:
        /* <DEDUP_REMOVED lines=61> */
.L_x_18354:
[----:B------:R-:W-:Y:S05]  /*40d70*/  BSYNC.RECONVERGENT B1 ;  /* 0x0000000000017941 */ /* 0x000fea0003800200 */
.L_x_18353:
        /* <DEDUP_REMOVED lines=19> */
.L_x_18360:
        /* <DEDUP_REMOVED lines=13> */
.L_x_18362:
[----:B------:R-:W-:Y:S05]  /*40f80*/  BSYNC.RECONVERGENT B2 ;  /* 0x0000000000027941 */ /* 0x000fea0003800200 */
.L_x_18361:
        /* <DEDUP_REMOVED lines=61> */
.L_x_18359:
[----:B------:R-:W-:Y:S05]  /*41360*/  BSYNC.RECONVERGENT B1 ;  /* 0x0000000000017941 */ /* 0x000fea0003800200 */
.L_x_18358:
[----:B------:R-:W-:Y:S01]  /*41370*/  ISETP.NE.AND P3, PT, R168, 0x1, PT ;  /* 0x00000001a800780c */ /* 0x000fe20003f65270 */
[----:B------:R-:W-:Y:S01]  /*41380*/  BSSY.RECONVERGENT B1, `(.L_x_18363) ;  /* 0x000005c000017945 */ /* 0x000fe20003800200 */
[----:B------:R-:W-:Y:S01]  /*41390*/  I2FP.F32.U32 R6, R6 ;  /* 0x0000000600067245 */ /* 0x000fe20000201000 */
[C---:B------:R-:W-:Y:S01]  /*413a0*/  IMAD.U32 R167, R170.reuse, 0x10000, RZ ;  /* 0x00010000aaa77824 */ /* 0x040fe200078e00ff */
[----:B------:R-:W-:Y:S02]  /*413b0*/  PRMT R170, R170, 0x7632, R170 ;  /* 0x00007632aaaa7816 */ /* 0x000fe400000000aa */
[----:B------:R-:W-:Y:S01]  /*413c0*/  MOV R169, 0x2 ;  /* 0x0000000200a97802 */ /* 0x000fe20000000f00 */
        /* <DEDUP_REMOVED lines=12> */
.L_x_18365:
        /* <DEDUP_REMOVED lines=13> */
.L_x_18367:
[----:B------:R-:W-:Y:S05]  /*41560*/  BSYNC.RECONVERGENT B2 ;  /* 0x0000000000027941 */ /* 0x000fea0003800200 */
.L_x_18366:
        /* <DEDUP_REMOVED lines=61> */
.L_x_18364:
[----:B------:R-:W-:Y:S05]  /*41940*/  BSYNC.RECONVERGENT B1 ;  /* 0x0000000000017941 */ /* 0x000fea0003800200 */
.L_x_18363:
        /* <DEDUP_REMOVED lines=17> */
.L_x_18370:
        /* <DEDUP_REMOVED lines=13> */
.L_x_18372:
[----:B------:R-:W-:Y:S05]  /*41b30*/  BSYNC.RECONVERGENT B2 ;  /* 0x0000000000027941 */ /* 0x000fea0003800200 */
.L_x_18371:
        /* <DEDUP_REMOVED lines=61> */
.L_x_18369:
[----:B------:R-:W-:Y:S05]  /*41f10*/  BSYNC.RECONVERGENT B1 ;  /* 0x0000000000017941 */ /* 0x000fea0003800200 */
.L_x_18368:
        /* <DEDUP_REMOVED lines=18> */
.L_x_18375:
        /* <DEDUP_REMOVED lines=13> */
.L_x_18377:
[----:B------:R-:W-:Y:S05]  /*42110*/  BSYNC.RECONVERGENT B2 ;  /* 0x0000000000027941 */ /* 0x000fea0003800200 */
.L_x_18376:
        /* <DEDUP_REMOVED lines=61> */
.L_x_18374:
[----:B------:R-:W-:Y:S05]  /*424f0*/  BSYNC.RECONVERGENT B1 ;  /* 0x0000000000017941 */ /* 0x000fea0003800200 */
.L_x_18373:
        /* <DEDUP_REMOVED lines=42> */
.L_x_18337:
        /* <DEDUP_REMOVED lines=44> */
.L_x_18378:
[----:B------:R-:W-:Y:S01]  /*42a60*/  IMAD.MOV.U32 R3, RZ, RZ, R188 ;  /* 0x000000ffff037224 */ /* 0x000fe200078e00bc */
[----:B------:R-:W-:-:S07]  /*42a70*/  IADD3 R23, PT, PT, R23, 0x20, RZ ;  /* 0x0000002017177810 */ /* 0x000fce0007ffe0ff */
.L_x_18255:
[----:B------:R-:W-:Y:S05]  /*42a80*/  BSYNC.RECONVERGENT B0 ;  /* 0x0000000000007941 */ /* 0x000fea0003800200 */
.L_x_18254:
        /* <DEDUP_REMOVED lines=36> */
.L_x_18384:
        /* <DEDUP_REMOVED lines=13> */
.L_x_18386:
[----:B------:R-:W-:Y:S05]  /*42da0*/  BSYNC.RECONVERGENT B2 ;  /* 0x0000000000027941 */ /* 0x000fea0003800200 */
.L_x_18385:
        /* <DEDUP_REMOVED lines=61> */
.L_x_18383:
[----:B------:R-:W-:Y:S05]  /*43180*/  BSYNC.RECONVERGENT B1 ;  /* 0x0000000000017941 */ /* 0x000fea0003800200 */
.L_x_18382:
        /* <DEDUP_REMOVED lines=24> */
.L_x_18389:
        /* <DEDUP_REMOVED lines=13> */
.L_x_18391:
[----:B------:R-:W-:Y:S05]  /*433e0*/  BSYNC.RECONVERGENT B2 ;  /* 0x0000000000027941 */ /* 0x000fea0003800200 */
.L_x_18390:
        /* <DEDUP_REMOVED lines=61> */
.L_x_18388:
[----:B------:R-:W-:Y:S05]  /*437c0*/  BSYNC.RECONVERGENT B1 ;  /* 0x0000000000017941 */ /* 0x000fea0003800200 */
.L_x_18387:
        /* <DEDUP_REMOVED lines=23> */
.L_x_18394:
        /* <DEDUP_REMOVED lines=13> */
.L_x_18396:
[----:B------:R-:W-:Y:S05]  /*43a10*/  BSYNC.RECONVERGENT B2 ;  /* 0x0000000000027941 */ /* 0x000fea0003800200 */
.L_x_18395:
        /* <DEDUP_REMOVED lines=61> */
.L_x_18393:
[----:B------:R-:W-:Y:S05]  /*43df0*/  BSYNC.RECONVERGENT B1 ;  /* 0x0000000000017941 */ /* 0x000fea0003800200 */
.L_x_18392:
        /* <DEDUP_REMOVED lines=20> */
.L_x_18399:
        /* <DEDUP_REMOVED lines=13> */
.L_x_18401:
[----:B------:R-:W-:Y:S05]  /*44010*/  BSYNC.RECONVERGENT B2 ;  /* 0x0000000000027941 */ /* 0x000fea0003800200 */
.L_x_18400:
        /* <DEDUP_REMOVED lines=61> */
.L_x_18398:
[----:B------:R-:W-:Y:S05]  /*443f0*/  BSYNC.RECONVERGENT B1 ;  /* 0x0000000000017941 */ /* 0x000fea0003800200 */
.L_x_18397:
        /* <DEDUP_REMOVED lines=25> */
.L_x_18404:
        /* <DEDUP_REMOVED lines=13> */
.L_x_18406:
[----:B------:R-:W-:Y:S05]  /*44660*/  BSYNC.RECONVERGENT B2 ;  /* 0x0000000000027941 */ /* 0x000fea0003800200 */
.L_x_18405:
        /* <DEDUP_REMOVED lines=61> */
.L_x_18403:
[----:B------:R-:W-:Y:S05]  /*44a40*/  BSYNC.RECONVERGENT B1 ;  /* 0x0000000000017941 */ /* 0x000fea0003800200 */
.L_x_18402:
        /* <DEDUP_REMOVED lines=21> */
.L_x_18409:
        /* <DEDUP_REMOVED lines=13> */
.L_x_18411:
[----:B------:R-:W-:Y:S05]  /*44c70*/  BSYNC.RECONVERGENT B2 ;  /* 0x0000000000027941 */ /* 0x000fea0003800200 */
.L_x_18410:
        /* <DEDUP_REMOVED lines=61> */
.L_x_18408:
[----:B------:R-:W-:Y:S05]  /*45050*/  BSYNC.RECONVERGENT B1 ;  /* 0x0000000000017941 */ /* 0x000fea0003800200 */
.L_x_18407:
        /* <DEDUP_REMOVED lines=23> */
.L_x_18414:
        /* <DEDUP_REMOVED lines=13> */
.L_x_18416:
[----:B------:R-:W-:Y:S05]  /*452a0*/  BSYNC.RECONVERGENT B2 ;  /* 0x0000000000027941 */ /* 0x000fea0003800200 */
.L_x_18415:
        /* <DEDUP_REMOVED lines=61> */
.L_x_18413:
[----:B------:R-:W-:Y:S05]  /*45680*/  BSYNC.RECONVERGENT B1 ;  /* 0x0000000000017941 */ /* 0x000fea0003800200 */
.L_x_18412:
        /* <DEDUP_REMOVED lines=20> */
.L_x_18419:
        /* <DEDUP_REMOVED lines=13> */
.L_x_18421:
[----:B------:R-:W-:Y:S05]  /*458a0*/  BSYNC.RECONVERGENT B2 ;  /* 0x0000000000027941 */ /* 0x000fea0003800200 */
.L_x_18420:
        /* <DEDUP_REMOVED lines=61> */
.L_x_18418:
[----:B------:R-:W-:Y:S05]  /*45c80*/  BSYNC.RECONVERGENT B1 ;  /* 0x0000000000017941 */ /* 0x000fea0003800200 */
.L_x_18417:
        /* <DEDUP_REMOVED lines=25> */
.L_x_18424:
        /* <DEDUP_REMOVED lines=13> */
.L_x_18426:
[----:B------:R-:W-:Y:S05]  /*45ef0*/  BSYNC.RECONVERGENT B2 ;  /* 0x0000000000027941 */ /* 0x000fea0003800200 */
.L_x_18425:
        /* <DEDUP_REMOVED lines=61> */
.L_x_18423:
[----:B------:R-:W-:Y:S05]  /*462d0*/  BSYNC.RECONVERGENT B1 ;  /* 0x0000000000017941 */ /* 0x000fea0003800200 */
.L_x_18422:
        /* <DEDUP_REMOVED lines=19> */
.L_x_18429:
        /* <DEDUP_REMOVED lines=13> */
.L_x_18431:
[----:B------:R-:W-:Y:S05]  /*464e0*/  BSYNC.RECONVERGENT B2 ;  /* 0x0000000000027941 */ /* 0x000fea0003800200 */
.L_x_18430:
        /* <DEDUP_REMOVED lines=61> */
.L_x_18428:
[----:B------:R-:W-:Y:S05]  /*468c0*/  BSYNC.RECONVERGENT B1 ;  /* 0x0000000000017941 */ /* 0x000fea0003800200 */
.L_x_18427:
        /* <DEDUP_REMOVED lines=24> */
.L_x_18434:
        /* <DEDUP_REMOVED lines=13> */
.L_x_18436:
[----:B------:R-:W-:Y:S05]  /*46b20*/  BSYNC.RECONVERGENT B2 ;  /* 0x0000000000027941 */ /* 0x000fea0003800200 */
.L_x_18435:
        /* <DEDUP_REMOVED lines=61> */
.L_x_18433:
[----:B------:R-:W-:Y:S05]  /*46f00*/  BSYNC.RECONVERGENT B1 ;  /* 0x0000000000017941 */ /* 0x000fea0003800200 */
.L_x_18432:
        /* <DEDUP_REMOVED lines=18> */
.L_x_18439:
        /* <DEDUP_REMOVED lines=13> */
.L_x_18441:
[----:B------:R-:W-:Y:S05]  /*47100*/  BSYNC.RECONVERGENT B2 ;  /* 0x0000000000027941 */ /* 0x000fea0003800200 */
.L_x_18440:
        /* <DEDUP_REMOVED lines=61> */
.L_x_18438:
[----:B------:R-:W-:Y:S05]  /*474e0*/  BSYNC.RECONVERGENT B1 ;  /* 0x0000000000017941 */ /* 0x000fea0003800200 */
.L_x_18437:
        /* <DEDUP_REMOVED lines=25> */
.L_x_18444:
        /* <DEDUP_REMOVED lines=13> */
.L_x_18446:
[----:B------:R-:W-:Y:S05]  /*47750*/  BSYNC.RECONVERGENT B2 ;  /* 0x0000000000027941 */ /* 0x000fea0003800200 */
.L_x_18445:
        /* <DEDUP_REMOVED lines=61> */
.L_x_18443:
[----:B------:R-:W-:Y:S05]  /*47b30*/  BSYNC.RECONVERGENT B1 ;  /* 0x0000000000017941 */ /* 0x000fea0003800200 */
.L_x_18442:
        /* <DEDUP_REMOVED lines=19> */
.L_x_18449:
        /* <DEDUP_REMOVED lines=13> */
.L_x_18451:
[----:B------:R-:W-:Y:S05]  /*47d40*/  BSYNC.RECONVERGENT B2 ;  /* 0x0000000000027941 */ /* 0x000fea0003800200 */
.L_x_18450:
        /* <DEDUP_REMOVED lines=61> */
.L_x_18448:
[----:B------:R-:W-:Y:S05]  /*48120*/  BSYNC.RECONVERGENT B1 ;  /* 0x0000000000017941 */ /* 0x000fea0003800200 */
.L_x_18447:
        /* <DEDUP_REMOVED lines=24> */
.L_x_18454:
        /* <DEDUP_REMOVED lines=13> */
.L_x_18456:
[----:B------:R-:W-:Y:S05]  /*48380*/  BSYNC.RECONVERGENT B2 ;  /* 0x0000000000027941 */ /* 0x000fea0003800200 */
.L_x_18455:
        /* <DEDUP_REMOVED lines=61> */
.L_x_18453:
[----:B------:R-:W-:Y:S05]  /*48760*/  BSYNC.RECONVERGENT B1 ;  /* 0x0000000000017941 */ /* 0x000fea0003800200 */
.L_x_18452:
        /* <DEDUP_REMOVED lines=18> */
.L_x_18459:
        /* <DEDUP_REMOVED lines=16> */
.L_x_18461:
[----:B------:R-:W-:Y:S05]  /*48990*/  BSYNC.RECONVERGENT B2 ;  /* 0x0000000000027941 */ /* 0x000fea0003800200 */
.L_x_18460:
        /* <DEDUP_REMOVED lines=61> */
.L_x_18458:
[----:B------:R-:W-:Y:S05]  /*48d70*/  BSYNC.RECONVERGENT B1 ;  /* 0x0000000000017941 */ /* 0x000fea0003800200 */
.L_x_18457:
        /* <DEDUP_REMOVED lines=13> */
.L_x_18381:
        /* <DEDUP_REMOVED lines=16> */
.L_x_18465:
        /* <DEDUP_REMOVED lines=13> */
.L_x_18467:
[----:B------:R-:W-:Y:S05]  /*49020*/  BSYNC.RECONVERGENT B2 ;  /* 0x0000000000027941 */ /* 0x000fea0003800200 */
.L_x_18466:
        /* <DEDUP_REMOVED lines=61> */
.L_x_18464:
[----:B------:R-:W-:Y:S05]  /*49400*/  BSYNC.RECONVERGENT B1 ;  /* 0x0000000000017941 */ /* 0x000fea0003800200 */
.L_x_18463:
        /* <DEDUP_REMOVED lines=22> */
.L_x_18470:
        /* <DEDUP_REMOVED lines=13> */
.L_x_18472:
[----:B------:R-:W-:Y:S05]  /*49640*/  BSYNC.RECONVERGENT B2 ;  /* 0x0000000000027941 */ /* 0x000fea0003800200 */
.L_x_18471:
        /* <DEDUP_REMOVED lines=61> */
.L_x_18469:
[----:B------:R-:W-:Y:S05]  /*49a20*/  BSYNC.RECONVERGENT B1 ;  /* 0x0000000000017941 */ /* 0x000fea0003800200 */
.L_x_18468:
        /* <DEDUP_REMOVED lines=19> */
.L_x_18475:
        /* <DEDUP_REMOVED lines=13> */
.L_x_18477:
[----:B------:R-:W-:Y:S05]  /*49c30*/  BSYNC.RECONVERGENT B2 ;  /* 0x0000000000027941 */ /* 0x000fea0003800200 */
.L_x_18476:
        /* <DEDUP_REMOVED lines=61> */
.L_x_18474:
[----:B------:R-:W-:Y:S05]  /*4a010*/  BSYNC.RECONVERGENT B1 ;  /* 0x0000000000017941 */ /* 0x000fea0003800200 */
.L_x_18473:
        /* <DEDUP_REMOVED lines=20> */
.L_x_18480:
        /* <DEDUP_REMOVED lines=13> */
.L_x_18482:
[----:B------:R-:W-:Y:S05]  /*4a230*/  BSYNC.RECONVERGENT B2 ;  /* 0x0000000000027941 */ /* 0x000fea0003800200 */
.L_x_18481:
        /* <DEDUP_REMOVED lines=61> */
.L_x_18479:
[----:B------:R-:W-:Y:S05]  /*4a610*/  BSYNC.RECONVERGENT B1 ;  /* 0x0000000000017941 */ /* 0x000fea0003800200 */
.L_x_18478:
        /* <DEDUP_REMOVED lines=19> */
.L_x_18485:
        /* <DEDUP_REMOVED lines=13> */
.L_x_18487:
[----:B------:R-:W-:Y:S05]  /*4a820*/  BSYNC.RECONVERGENT B2 ;  /* 0x0000000000027941 */ /* 0x000fea0003800200 */
.L_x_18486:
        /* <DEDUP_REMOVED lines=61> */
.L_x_18484:
[----:B------:R-:W-:Y:S05]  /*4ac00*/  BSYNC.RECONVERGENT B1 ;  /* 0x0000000000017941 */ /* 0x000fea0003800200 */
.L_x_18483:
        /* <DEDUP_REMOVED lines=18> */
.L_x_18490:
        /* <DEDUP_REMOVED lines=13> */
.L_x_18492:
[----:B------:R-:W-:Y:S05]  /*4ae00*/  BSYNC.RECONVERGENT B2 ;  /* 0x0000000000027941 */ /* 0x000fea0003800200 */
.L_x_18491:
        /* <DEDUP_REMOVED lines=61> */
.L_x_18489:
[----:B------:R-:W-:Y:S05]  /*4b1e0*/  BSYNC.RECONVERGENT B1 ;  /* 0x0000000000017941 */ /* 0x000fea0003800200 */
.L_x_18488:
        /* <DEDUP_REMOVED lines=17> */
.L_x_18495:
        /* <DEDUP_REMOVED lines=13> */
.L_x_18497:
[----:B------:R-:W-:Y:S05]  /*4b3d0*/  BSYNC.RECONVERGENT B2 ;  /* 0x0000000000027941 */ /* 0x000fea0003800200 */
.L_x_18496:
        /* <DEDUP_REMOVED lines=61> */
.L_x_18494:
[----:B------:R-:W-:Y:S05]  /*4b7b0*/  BSYNC.RECONVERGENT B1 ;  /* 0x0000000000017941 */ /* 0x000fea0003800200 */
.L_x_18493:
        /* <DEDUP_REMOVED lines=18> */
.L_x_18500:
        /* <DEDUP_REMOVED lines=13> */
.L_x_18502:
[----:B------:R-:W-:Y:S05]  /*4b9b0*/  BSYNC.RECONVERGENT B2 ;  /* 0x0000000000027941 */ /* 0x000fea0003800200 */
.L_x_18501:
        /* <DEDUP_REMOVED lines=61> */
.L_x_18499:
[----:B------:R-:W-:Y:S05]  /*4bd90*/  BSYNC.RECONVERGENT B1 ;  /* 0x0000000000017941 */ /* 0x000fea0003800200 */
.L_x_18498:
        /* <DEDUP_REMOVED lines=42> */
.L_x_18462:
        /* <DEDUP_REMOVED lines=44> */
.L_x_18503:
[----:B------:R-:W-:Y:S01]  /*4c300*/  MOV R3, R188 ;  /* 0x000000bc00037202 */ /* 0x000fe20000000f00 */
[----:B------:R-:W-:-:S07]  /*4c310*/  VIADD R23, R23, 0x20 ;  /* 0x0000002017177836 */ /* 0x000fce0000000000 */
.L_x_18380:
[----:B------:R-:W-:Y:S05]  /*4c320*/  BSYNC.RECONVERGENT B0 ;  /* 0x0000000000007941 */ /* 0x000fea0003800200 */
.L_x_18379:
        /* <DEDUP_REMOVED lines=36> */
.L_x_18509:
        /* <DEDUP_REMOVED lines=13> */
.L_x_18511:
[----:B------:R-:W-:Y:S05]  /*4c640*/  BSYNC.RECONVERGENT B2 ;  /* 0x0000000000027941 */ /* 0x000fea0003800200 */
.L_x_18510:
        /* <DEDUP_REMOVED lines=61> */
.L_x_18508:
[----:B------:R-:W-:Y:S05]  /*4ca20*/  BSYNC.RECONVERGENT B1 ;  /* 0x0000000000017941 */ /* 0x000fea0003800200 */
.L_x_18507:
        /* <DEDUP_REMOVED lines=24> */
.L_x_18514:
        /* <DEDUP_REMOVED lines=13> */
.L_x_18516:
[----:B------:R-:W-:Y:S05]  /*4cc80*/  BSYNC.RECONVERGENT B2 ;  /* 0x0000000000027941 */ /* 0x000fea0003800200 */
.L_x_18515:
        /* <DEDUP_REMOVED lines=61> */
.L_x_18513:
[----:B------:R-:W-:Y:S05]  /*4d060*/  BSYNC.RECONVERGENT B1 ;  /* 0x0000000000017941 */ /* 0x000fea0003800200 */
.L_x_18512:
        /* <DEDUP_REMOVED lines=23> */
.L_x_18519:
        /* <DEDUP_REMOVED lines=13> */
.L_x_18521:
[----:B------:R-:W-:Y:S05]  /*4d2b0*/  BSYNC.RECONVERGENT B2 ;  /* 0x0000000000027941 */ /* 0x000fea0003800200 */
.L_x_18520:
        /* <DEDUP_REMOVED lines=61> */
.L_x_18518:
[----:B------:R-:W-:Y:S05]  /*4d690*/  BSYNC.RECONVERGENT B1 ;  /* 0x0000000000017941 */ /* 0x000fea0003800200 */
.L_x_18517:
        /* <DEDUP_REMOVED lines=20> */
.L_x_18524:
        /* <DEDUP_REMOVED lines=13> */
.L_x_18526:
[----:B------:R-:W-:Y:S05]  /*4d8b0*/  BSYNC.RECONVERGENT B2 ;  /* 0x0000000000027941 */ /* 0x000fea0003800200 */
.L_x_18525:
        /* <DEDUP_REMOVED lines=61> */
.L_x_18523:
[----:B------:R-:W-:Y:S05]  /*4dc90*/  BSYNC.RECONVERGENT B1 ;  /* 0x0000000000017941 */ /* 0x000fea0003800200 */
.L_x_18522:
        /* <DEDUP_REMOVED lines=25> */
.L_x_18529:
        /* <DEDUP_REMOVED lines=13> */
.L_x_18531:
[----:B------:R-:W-:Y:S05]  /*4df00*/  BSYNC.RECONVERGENT B2 ;  /* 0x0000000000027941 */ /* 0x000fea0003800200 */
.L_x_18530:
        /* <DEDUP_REMOVED lines=61> */
.L_x_18528:
[----:B------:R-:W-:Y:S05]  /*4e2e0*/  BSYNC.RECONVERGENT B1 ;  /* 0x0000000000017941 */ /* 0x000fea0003800200 */
.L_x_18527:
        /* <DEDUP_REMOVED lines=21> */
.L_x_18534:
        /* <DEDUP_REMOVED lines=13> */
.L_x_18536:
[----:B------:R-:W-:Y:S05]  /*4e510*/  BSYNC.RECONVERGENT B2 ;  /* 0x0000000000027941 */ /* 0x000fea0003800200 */
.L_x_18535:
        /* <DEDUP_REMOVED lines=61> */
.L_x_18533:
[----:B------:R-:W-:Y:S05]  /*4e8f0*/  BSYNC.RECONVERGENT B1 ;  /* 0x0000000000017941 */ /* 0x000fea0003800200 */
.L_x_18532:
        /* <DEDUP_REMOVED lines=23> */
.L_x_18539:
        /* <DEDUP_REMOVED lines=13> */
.L_x_18541:
[----:B------:R-:W-:Y:S05]  /*4eb40*/  BSYNC.RECONVERGENT B2 ;  /* 0x0000000000027941 */ /* 0x000fea0003800200 */
.L_x_18540:
        /* <DEDUP_REMOVED lines=61> */
.L_x_18538:
[----:B------:R-:W-:Y:S05]  /*4ef20*/  BSYNC.RECONVERGENT B1 ;  /* 0x0000000000017941 */ /* 0x000fea0003800200 */
.L_x_18537:
        /* <DEDUP_REMOVED lines=20> */
.L_x_18544:
        /* <DEDUP_REMOVED lines=13> */
.L_x_18546:
[----:B------:R-:W-:Y:S05]  /*4f140*/  BSYNC.RECONVERGENT B2 ;  /* 0x0000000000027941 */ /* 0x000fea0003800200 */
.L_x_18545:
        /* <DEDUP_REMOVED lines=61> */
.L_x_18543:
[----:B------:R-:W-:Y:S05]  /*4f520*/  BSYNC.RECONVERGENT B1 ;  /* 0x0000000000017941 */ /* 0x000fea0003800200 */
.L_x_18542:
        /* <DEDUP_REMOVED lines=25> */
.L_x_18549:
        /* <DEDUP_REMOVED lines=13> */
.L_x_18551:
[----:B------:R-:W-:Y:S05]  /*4f790*/  BSYNC.RECONVERGENT B2 ;  /* 0x0000000000027941 */ /* 0x000fea0003800200 */
.L_x_18550:
        /* <DEDUP_REMOVED lines=61> */
.L_x_18548:
[----:B------:R-:W-:Y:S05]  /*4fb70*/  BSYNC.RECONVERGENT B1 ;  /* 0x0000000000017941 */ /* 0x000fea0003800200 */
.L_x_18547:
        /* <DEDUP_REMOVED lines=19> */
.L_x_18554:
        /* <DEDUP_REMOVED lines=13> */
.L_x_18556:
[----:B------:R-:W-:Y:S05]  /*4fd80*/  BSYNC.RECONVERGENT B2 ;  /* 0x0000000000027941 */ /* 0x000fea0003800200 */
.L_x_18555:
        /* <DEDUP_REMOVED lines=61> */
.L_x_18553:
[----:B------:R-:W-:Y:S05]  /*50160*/  BSYNC.RECONVERGENT B1 ;  /* 0x0000000000017941 */ /* 0x000fea0003800200 */
.L_x_18552:
        /* <DEDUP_REMOVED lines=24> */
.L_x_18559:
        /* <DEDUP_REMOVED lines=13> */
.L_x_18561:
[----:B------:R-:W-:Y:S05]  /*503c0*/  BSYNC.RECONVERGENT B2 ;  /* 0x0000000000027941 */ /* 0x000fea0003800200 */
.L_x_18560:
        /* <DEDUP_REMOVED lines=61> */
.L_x_18558:
[----:B------:R-:W-:Y:S05]  /*507a0*/  BSYNC.RECONVERGENT B1 ;  /* 0x0000000000017941 */ /* 0x000fea0003800200 */
.L_x_18557:
        /* <DEDUP_REMOVED lines=18> */
.L_x_18564:
        /* <DEDUP_REMOVED lines=13> */
.L_x_18566:
[----:B------:R-:W-:Y:S05]  /*509a0*/  BSYNC.RECONVERGENT B2 ;  /* 0x0000000000027941 */ /* 0x000fea0003800200 */
.L_x_18565:
        /* <DEDUP_REMOVED lines=61> */
.L_x_18563:
[----:B------:R-:W-:Y:S05]  /*50d80*/  BSYNC.RECONVERGENT B1 ;  /* 0x0000000000017941 */ /* 0x000fea0003800200 */
.L_x_18562:
        /* <DEDUP_REMOVED lines=25> */
.L_x_18569:
        /* <DEDUP_REMOVED lines=13> */
.L_x_18571:
[----:B------:R-:W-:Y:S05]  /*50ff0*/  BSYNC.RECONVERGENT B2 ;  /* 0x0000000000027941 */ /* 0x000fea0003800200 */
.L_x_18570:
        /* <DEDUP_REMOVED lines=61> */
.L_x_18568:
[----:B------:R-:W-:Y:S05]  /*513d0*/  BSYNC.RECONVERGENT B1 ;  /* 0x0000000000017941 */ /* 0x000fea0003800200 */
.L_x_18567:
        /* <DEDUP_REMOVED lines=19> */
.L_x_18574:
        /* <DEDUP_REMOVED lines=13> */
.L_x_18576:
[----:B------:R-:W-:Y:S05]  /*515e0*/  BSYNC.RECONVERGENT B2 ;  /* 0x0000000000027941 */ /* 0x000fea0003800200 */
.L_x_18575:
        /* <DEDUP_REMOVED lines=61> */
.L_x_18573:
[----:B------:R-:W-:Y:S05]  /*519c0*/  BSYNC.RECONVERGENT B1 ;  /* 0x0000000000017941 */ /* 0x000fea0003800200 */
.L_x_18572:
        /* <DEDUP_REMOVED lines=24> */
.L_x_18579:
        /* <DEDUP_REMOVED lines=13> */
.L_x_18581:
[----:B------:R-:W-:Y:S05]  /*51c20*/  BSYNC.RECONVERGENT B2 ;  /* 0x0000000000027941 */ /* 0x000fea0003800200 */
.L_x_18580:
        /* <DEDUP_REMOVED lines=61> */
.L_x_18578:
[----:B------:R-:W-:Y:S05]  /*52000*/  BSYNC.RECONVERGENT B1 ;  /* 0x0000000000017941 */ /* 0x000fea0003800200 */
.L_x_18577:
        /* <DEDUP_REMOVED lines=18> */
.L_x_18584:
        /* <DEDUP_REMOVED lines=16> */
.L_x_18586:
[----:B------:R-:W-:Y:S05]  /*52230*/  BSYNC.RECONVERGENT B2 ;  /* 0x0000000000027941 */ /* 0x000fea0003800200 */
.L_x_18585:
        /* <DEDUP_REMOVED lines=61> */
.L_x_18583:
[----:B------:R-:W-:Y:S05]  /*52610*/  BSYNC.RECONVERGENT B1 ;  /* 0x0000000000017941 */ /* 0x000fea0003800200 */
.L_x_18582:
        /* <DEDUP_REMOVED lines=13> */
.L_x_18506:
        /* <DEDUP_REMOVED lines=16> */
.L_x_18590:
        /* <DEDUP_REMOVED lines=13> */
.L_x_18592:
[----:B------:R-:W-:Y:S05]  /*528c0*/  BSYNC.RECONVERGENT B2 ;  /* 0x0000000000027941 */ /* 0x000fea0003800200 */
.L_x_18591:
        /* <DEDUP_REMOVED lines=61> */
.L_x_18589:
[----:B------:R-:W-:Y:S05]  /*52ca0*/  BSYNC.RECONVERGENT B1 ;  /* 0x0000000000017941 */ /* 0x000fea0003800200 */
.L_x_18588:
        /* <DEDUP_REMOVED lines=22> */
.L_x_18595:
        /* <DEDUP_REMOVED lines=13> */
.L_x_18597:
[----:B------:R-:W-:Y:S05]  /*52ee0*/  BSYNC.RECONVERGENT B2 ;  /* 0x0000000000027941 */ /* 0x000fea0003800200 */
.L_x_18596:
        /* <DEDUP_REMOVED lines=61> */
.L_x_18594:
[----:B------:R-:W-:Y:S05]  /*532c0*/  BSYNC.RECONVERGENT B1 ;  /* 0x0000000000017941 */ /* 0x000fea0003800200 */
.L_x_18593:
        /* <DEDUP_REMOVED lines=19> */
.L_x_18600:
        /* <DEDUP_REMOVED lines=13> */
.L_x_18602:
[----:B------:R-:W-:Y:S05]  /*534d0*/  BSYNC.RECONVERGENT B2 ;  /* 0x0000000000027941 */ /* 0x000fea0003800200 */
.L_x_18601:
        /* <DEDUP_REMOVED lines=61> */
.L_x_18599:
[----:B------:R-:W-:Y:S05]  /*538b0*/  BSYNC.RECONVERGENT B1 ;  /* 0x0000000000017941 */ /* 0x000fea0003800200 */
.L_x_18598:
        /* <DEDUP_REMOVED lines=20> */
.L_x_18605:
        /* <DEDUP_REMOVED lines=13> */
.L_x_18607:
[----:B------:R-:W-:Y:S05]  /*53ad0*/  BSYNC.RECONVERGENT B2 ;  /* 0x0000000000027941 */ /* 0x000fea0003800200 */
.L_x_18606:
        /* <DEDUP_REMOVED lines=61> */
.L_x_18604:
[----:B------:R-:W-:Y:S05]  /*53eb0*/  BSYNC.RECONVERGENT B1 ;  /* 0x0000000000017941 */ /* 0x000fea0003800200 */
.L_x_18603:
        /* <DEDUP_REMOVED lines=19> */
.L_x_18610:
        /* <DEDUP_REMOVED lines=13> */
.L_x_18612:
[----:B------:R-:W-:Y:S05]  /*540c0*/  BSYNC.RECONVERGENT B2 ;  /* 0x0000000000027941 */ /* 0x000fea0003800200 */
.L_x_18611:
        /* <DEDUP_REMOVED lines=61> */
.L_x_18609:
[----:B------:R-:W-:Y:S05]  /*544a0*/  BSYNC.RECONVERGENT B1 ;  /* 0x0000000000017941 */ /* 0x000fea0003800200 */
.L_x_18608:
        /* <DEDUP_REMOVED lines=18> */
.L_x_18615:
        /* <DEDUP_REMOVED lines=13> */
.L_x_18617:
[----:B------:R-:W-:Y:S05]  /*546a0*/  BSYNC.RECONVERGENT B2 ;  /* 0x0000000000027941 */ /* 0x000fea0003800200 */
.L_x_18616:
        /* <DEDUP_REMOVED lines=61> */
.L_x_18614:
[----:B------:R-:W-:Y:S05]  /*54a80*/  BSYNC.RECONVERGENT B1 ;  /* 0x0000000000017941 */ /* 0x000fea0003800200 */
.L_x_18613:
        /* <DEDUP_REMOVED lines=17> */
.L_x_18620:
        /* <DEDUP_REMOVED lines=13> */
.L_x_18622:
[----:B------:R-:W-:Y:S05]  /*54c70*/  BSYNC.RECONVERGENT B2 ;  /* 0x0000000000027941 */ /* 0x000fea0003800200 */
.L_x_18621:
        /* <DEDUP_REMOVED lines=61> */
.L_x_18619:
[----:B------:R-:W-:Y:S05]  /*55050*/  BSYNC.RECONVERGENT B1 ;  /* 0x0000000000017941 */ /* 0x000fea0003800200 */
.L_x_18618:
        /* <DEDUP_REMOVED lines=18> */
.L_x_18625:
        /* <DEDUP_REMOVED lines=13> */
.L_x_18627:
[----:B------:R-:W-:Y:S05]  /*55250*/  BSYNC.RECONVERGENT B2 ;  /* 0x0000000000027941 */ /* 0x000fea0003800200 */
.L_x_18626:
        /* <DEDUP_REMOVED lines=61> */
.L_x_18624:
[----:B------:R-:W-:Y:S05]  /*55630*/  BSYNC.RECONVERGENT B1 ;  /* 0x0000000000017941 */ /* 0x000fea0003800200 */
.L_x_18623:
        /* <DEDUP_REMOVED lines=42> */
.L_x_18587:
        /* <DEDUP_REMOVED lines=21> */
[----:B------:R-:W-:Y:S02]  /*55a30*/  LOP3.LUT R190, R3, R189, RZ, 0xfc, !PT ;  /* 0x000000bd03be7212 */ /* 0x000fe400078efcff */
[----:B------:R-:W-:-:S03]  /*55a40*/  MOV R3, R188 ;  /* 0x000000bc00037202 */ /* 0x000fc60000000f00 */
[----:B------:R2:W-:Y:S01]  /*55a50*/  STG.E.64 desc[UR6][R202.64], R190 ;  /* 0x000000beca007986 */ /* 0x0005e2000c101b06 */
[----:B------:R-:W-:Y:S05]  /*55a60*/  @!P0 BRA `(.L_x_18505) ;  /* 0x0000000000508947 */ /* 0x000fea0003800000 */
[----:B------:R-:W-:Y:S01]  /*55a70*/  IMAD.U32 R188, R19, 0x10000, RZ ;  /* 0x0001000013bc7824 */ /* 0x000fe200078e00ff */
[----:B------:R-:W-:Y:S02]  /*55a80*/  LOP3.LUT R189, R22, 0xffff, RZ, 0xc0, !PT ;  /* 0x0000ffff16bd7812 */ /* 0x000fe400078ec0ff */
[----:B--2---:R-:W-:Y:S02]  /*55a90*/  LOP3.LUT R190, R15, 0xff, RZ, 0xc0, !PT ;  /* 0x000000ff0fbe7812 */ /* 0x004fe400078ec0ff */
        /* <DEDUP_REMOVED lines=17> */
.L_x_18505:
[----:B------:R-:W-:Y:S05]  /*55bb0*/  BSYNC.RECONVERGENT B0 ;  /* 0x0000000000007941 */ /* 0x000fea0003800200 */
.L_x_18504:
        /* <DEDUP_REMOVED lines=20> */
[----:B---3--:R-:W-:-:S05]  /*55d00*/  FSEL R190, R23, RZ, P5 ;  /* 0x000000ff17be7208 */ /* 0x008fca0002800000 */
        /* <DEDUP_REMOVED lines=214> */
.L_x_18657:
        /* <DEDUP_REMOVED lines=21> */
[----:B------:R-:W5:Y:S04]  /*56bc0*/  LDL R251, [R1+0x1c0] ;  /* 0x0001c00001fb7983 */ /* 0x000f680000100800 */
[----:B------:R-:W5:Y:S01]  /*56bd0*/  LDL R250, [R1+0x1c4] ;  /* 0x0001c40001fa7983 */ /* 0x000f620000100800 */
[--C-:B-1----:R-:W-:Y:S01]  /*56be0*/  FADD.FTZ R188, R124, -R200.reuse ;  /* 0x800000c87cbc7221 */ /* 0x102fe20000010000 */
[--C-:B0-----:R-:W-:Y:S01]  /*56bf0*/  FADD.FTZ R190, R125, -R200.reuse ;  /* 0x800000c87dbe7221 */ /* 0x101fe20000010000 */
[----:B------:R-:W-:-:S02]  /*56c00*/  FADD.FTZ R189, R126, -R200 ;  /* 0x800000c87ebd7221 */ /* 0x000fc40000010000 */
[----:B------:R-:W-:Y:S01]  /*56c10*/  FMUL.FTZ R230, R23, R188 ;  /* 0x000000bc17e67220 */ /* 0x000fe20000410000 */
[----:B------:R-:W-:Y:S01]  /*56c20*/  FADD.FTZ R188, R127, -R200 ;  /* 0x800000c87fbc7221 */ /* 0x000fe20000010000 */
[C---:B------:R-:W-:Y:S01]  /*56c30*/  FMUL.FTZ R229, R23.reuse, R190 ;  /* 0x000000be17e57220 */ /* 0x040fe20000410000 */
[C---:B------:R-:W-:Y:S02]  /*56c40*/  FMUL.FTZ R231, R23.reuse, R189 ;  /* 0x000000bd17e77220 */ /* 0x040fe40000410000 */
[----:B------:R-:W-:Y:S01]  /*56c50*/  FMUL.FTZ R228, R23, R188 ;  /* 0x000000bc17e47220 */ /* 0x000fe20000410000 */
[----:B--2---:R-:W-:Y:S01]  /*56c60*/  FFMA.FTZ R188, R230, R202, R52 ;  /* 0x000000cae6bc7223 */ /* 0x004fe20000010034 */
[--C-:B------:R-:W-:Y:S01]  /*56c70*/  FADD.FTZ R202, R131, -R200.reuse ;  /* 0x800000c883ca7221 */ /* 0x100fe20000010000 */
[----:B---3--:R-:W-:Y:S01]  /*56c80*/  FFMA.FTZ R191, R229, R203, R53 ;  /* 0x000000cbe5bf7223 */ /* 0x008fe20000010035 */
[----:B------:R-:W-:Y:S01]  /*56c90*/  FADD.FTZ R203, R130, -R200 ;  /* 0x800000c882cb7221 */ /* 0x000fe20000010000 */
[----:B----4-:R-:W-:-:S03]  /*56ca0*/  FFMA.FTZ R189, R231, R249, R54 ;  /* 0x000000f9e7bd7223 */ /* 0x010fc60000010036 */
[----:B------:R-:W-:Y:S01]  /*56cb0*/  F2FP.BF16.F32.PACK_AB R188, R191, R188 ;  /* 0x000000bcbfbc723e */ /* 0x000fe200000010ff */
[----:B------:R-:W-:Y:S01]  /*56cc0*/  FADD.FTZ R191, R128, -R200 ;  /* 0x800000c880bf7221 */ /* 0x000fe20000010000 */
[----:B-----5:R-:W-:-:S03]  /*56cd0*/  FFMA.FTZ R190, R228, R248, R55 ;  /* 0x000000f8e4be7223 */ /* 0x020fc60000010037 */
[----:B------:R-:W-:Y:S02]  /*56ce0*/  FMUL.FTZ R248, R23, R191 ;  /* 0x000000bf17f87220 */ /* 0x000fe40000410000 */
[----:B------:R-:W-:Y:S01]  /*56cf0*/  F2FP.BF16.F32.PACK_AB R189, R190, R189 ;  /* 0x000000bdbebd723e */ /* 0x000fe200000010ff */
[----:B------:R-:W-:-:S04]  /*56d00*/  FADD.FTZ R190, R129, -R200 ;  /* 0x800000c881be7221 */ /* 0x000fc80000010000 */
[C---:B------:R-:W-:Y:S01]  /*56d10*/  FMUL.FTZ R249, R23.reuse, R190 ;  /* 0x000000be17f97220 */ /* 0x040fe20000410000 */
[----:B------:R-:W-:Y:S01]  /*56d20*/  FFMA.FTZ R190, R248, R251, R48 ;  /* 0x000000fbf8be7223 */ /* 0x000fe20000010030 */
[----:B------:R-:W-:Y:S02]  /*56d30*/  FMUL.FTZ R251, R23, R202 ;  /* 0x000000ca17fb7220 */ /* 0x000fe40000410000 */
[----:B------:R-:W-:Y:S01]  /*56d40*/  FFMA.FTZ R191, R249, R250, R49 ;  /* 0x000000faf9bf7223 */ /* 0x000fe20000010031 */
[----:B------:R-:W-:Y:S01]  /*56d50*/  FMUL.FTZ R250, R23, R203 ;  /* 0x000000cb17fa7220 */ /* 0x000fe20000410000 */
[----:B------:R-:W2:Y:S04]  /*56d60*/  LDL R202, [R1+0x1c8] ;  /* 0x0001c80001ca7983 */ /* 0x000ea80000100800 */
[----:B------:R-:W3:Y:S01]  /*56d70*/  LDL R203, [R1+0x1cc] ;  /* 0x0001cc0001cb7983 */ /* 0x000ee20000100800 */
[----:B------:R-:W-:Y:S01]  /*56d80*/  F2FP.BF16.F32.PACK_AB R190, R191, R190 ;  /* 0x000000bebfbe723e */ /* 0x000fe200000010ff */
        /* <DEDUP_REMOVED lines=9> */
[----:B------:R-:W5:Y:S04]  /*56e20*/  LDL R190, [R1+0x1a0] ;  /* 0x0001a00001be7983 */ /* 0x000f680000100800 */
[----:B------:R-:W5:Y:S04]  /*56e30*/  LDL R202, [R1+0x1a4] ;  /* 0x0001a40001ca7983 */ /* 0x000f680000100800 */
[----:B------:R-:W5:Y:S01]  /*56e40*/  LDL R203, [R1+0x1bc] ;  /* 0x0001bc0001cb7983 */ /* 0x000f620000100800 */
[----:B--2---:R-:W-:-:S03]  /*56e50*/  FFMA.FTZ R191, R250, R191, R106 ;  /* 0x000000bffabf7223 */ /* 0x004fc6000001006a */
[----:B------:R-:W2:Y:S01]  /*56e60*/  LDL R250, [R1+0x1b4] ;  /* 0x0001b40001fa7983 */ /* 0x000ea20000100800 */
[----:B---3--:R-:W-:-:S03]  /*56e70*/  FFMA.FTZ R188, R251, R188, R107 ;  /* 0x000000bcfbbc7223 */ /* 0x008fc6000001006b */
[----:B------:R-:W3:Y:S02]  /*56e80*/  LDL R251, [R1+0x1b0] ;  /* 0x0001b00001fb7983 */ /* 0x000ee40000100800 */
[----:B------:R-:W-:Y:S01]  /*56e90*/  F2FP.BF16.F32.PACK_AB R191, R188, R191 ;  /* 0x000000bfbcbf723e */ /* 0x000fe200000010ff */
[----:B----4-:R-:W-:Y:S01]  /*56ea0*/  FFMA.FTZ R189, R231, R189, R110 ;  /* 0x000000bde7bd7223 */ /* 0x010fe2000001006e */
[----:B-----5:R-:W-:Y:S01]  /*56eb0*/  FFMA.FTZ R190, R248, R190, R104 ;  /* 0x000000bef8be7223 */ /* 0x020fe20000010068 */
[----:B------:R-:W-:Y:S01]  /*56ec0*/  FFMA.FTZ R202, R249, R202, R105 ;  /* 0x000000caf9ca7223 */ /* 0x000fe20000010069 */
[----:B------:R-:W-:-:S04]  /*56ed0*/  FFMA.FTZ R203, R228, R203, R111 ;  /* 0x000000cbe4cb7223 */ /* 0x000fc8000001006f */
[----:B------:R-:W-:Y:S02]  /*56ee0*/  F2FP.BF16.F32.PACK_AB R190, R202, R190 ;  /* 0x000000becabe723e */ /* 0x000fe400000010ff */
[----:B------:R-:W-:Y:S01]  /*56ef0*/  F2FP.BF16.F32.PACK_AB R189, R203, R189 ;  /* 0x000000bdcbbd723e */ /* 0x000fe200000010ff */
[----:B--2---:R-:W-:Y:S01]  /*56f00*/  FFMA.FTZ R229, R229, R250, R109 ;  /* 0x000000fae5e57223 */ /* 0x004fe2000001006d */
[----:B---3--:R-:W-:Y:S02]  /*56f10*/  FFMA.FTZ R188, R230, R251, R108 ;  /* 0x000000fbe6bc7223 */ /* 0x008fe4000001006c */
[----:B------:R-:W0:Y:S03]  /*56f20*/  LDC.64 R250, c[0x0][0x430] ;  /* 0x00010c00fffa7b82 */ /* 0x000e260000000a00 */
[----:B------:R-:W-:Y:S01]  /*56f30*/  F2FP.BF16.F32.PACK_AB R188, R229, R188 ;  /* 0x000000bce5bc723e */ /* 0x000fe200000010ff */
[----:B0-----:R-:W-:-:S05]  /*56f40*/  IMAD.WIDE.U32 R202, R0, 0x10, R250 ;  /* 0x0000001000ca7825 */ /* 0x001fca00078e00fa */
[----:B------:R2:W-:Y:S01]  /*56f50*/  STG.E.128 desc[UR6][R202.64], R188 ;  /* 0x000000bcca007986 */ /* 0x0005e2000c101d06 */
[----:B------:R-:W-:-:S07]  /*56f60*/  IADD3 R0, PT, PT, R0, 0x20, RZ ;  /* 0x0000002000007810 */ /* 0x000fce0007ffe0ff */
.L_x_18630:
[----:B------:R-:W-:Y:S05]  /*56f70*/  BSYNC.RECONVERGENT B0 ;  /* 0x0000000000007941 */ /* 0x000fea0003800200 */
.L_x_18629:
[----:B------:R-:W-:Y:S01]  /*56f80*/  LOP3.LUT P0, RZ, R10, 0x1000, RZ, 0xc0, !PT ;  /* 0x000010000aff7812 */ /* 0x000fe2000780c0ff */
[----:B------:R-:W-:-:S12]  /*56f90*/  BSSY.RECONVERGENT B0, `(.L_x_18631) ;  /* 0x0000041000007945 */ /* 0x000fd80003800200 */
[----:B------:R-:W-:Y:S05]  /*56fa0*/  @!P0 BRA `(.L_x_18632) ;  /* 0x0000000000fc8947 */ /* 0x000fea0003800000 */
[----:B------:R-:W3:Y:S04]  /*56fb0*/  LDL R248, [R1+0x190] ;  /* 0x0001900001f87983 */ /* 0x000ee80000100800 */
[----:B--2---:R-:W2:Y:S04]  /*56fc0*/  LDL R191, [R1+0x194] ;  /* 0x0001940001bf7983 */ /* 0x004ea80000100800 */
        /* <DEDUP_REMOVED lines=12> */
[----:B---3--:R-:W-:Y:S01]  /*57090*/  FFMA.FTZ R188, R230, R248, R44 ;  /* 0x000000f8e6bc7223 */ /* 0x008fe2000001002c */
[----:B--2---:R-:W-:Y:S01]  /*570a0*/  FFMA.FTZ R191, R229, R191, R45 ;  /* 0x000000bfe5bf7223 */ /* 0x004fe2000001002d */
[----:B----4-:R-:W-:-:S04]  /*570b0*/  FFMA.FTZ R189, R231, R203, R46 ;  /* 0x000000cbe7bd7223 */ /* 0x010fc8000001002e */
[----:B------:R-:W-:Y:S01]  /*570c0*/  F2FP.BF16.F32.PACK_AB R188, R191, R188 ;  /* 0x000000bcbfbc723e */ /* 0x000fe200000010ff */
[--C-:B------:R-:W-:Y:S01]  /*570d0*/  FADD.FTZ R191, R136, -R200.reuse ;  /* 0x800000c888bf7221 */ /* 0x100fe20000010000 */
[--C-:B------:R-:W-:Y:S01]  /*570e0*/  FADD.FTZ R203, R138, -R200.reuse ;  /* 0x800000c88acb7221 */ /* 0x100fe20000010000 */
[----:B-----5:R-:W-:Y:S01]  /*570f0*/  FFMA.FTZ R190, R228, R202, R47 ;  /* 0x000000cae4be7223 */ /* 0x020fe2000001002f */
[----:B------:R-:W-:Y:S01]  /*57100*/  FADD.FTZ R202, R139, -R200 ;  /* 0x800000c88bca7221 */ /* 0x000fe20000010000 */
[----:B------:R-:W-:-:S03]  /*57110*/  FMUL.FTZ R248, R23, R191 ;  /* 0x000000bf17f87220 */ /* 0x000fc60000410000 */
        /* <DEDUP_REMOVED lines=39> */
[----:B------:R-:W-:-:S07]  /*57390*/  VIADD R0, R0, 0x20 ;  /* 0x0000002000007836 */ /* 0x000fce0000000000 */
.L_x_18632:
[----:B------:R-:W-:Y:S05]  /*573a0*/  BSYNC.RECONVERGENT B0 ;  /* 0x0000000000007941 */ /* 0x000fea0003800200 */
.L_x_18631:
[----:B------:R-:W-:Y:S01]  /*573b0*/  LOP3.LUT P0, RZ, R10, 0x800, RZ, 0xc0, !PT ;  /* 0x000008000aff7812 */ /* 0x000fe2000780c0ff */
[----:B------:R-:W-:-:S12]  /*573c0*/  BSSY.RECONVERGENT B0, `(.L_x_18633) ;  /* 0x0000041000007945 */ /* 0x000fd80003800200 */
[----:B------:R-:W-:Y:S05]  /*573d0*/  @!P0 BRA `(.L_x_18634) ;  /* 0x0000000000fc8947 */ /* 0x000fea0003800000 */
[----:B------:R-:W4:Y:S04]  /*573e0*/  LDL R248, [R1+0x150] ;  /* 0x0001500001f87983 */ /* 0x000f280000100800 */
[----:B--23--:R-:W2:Y:S04]  /*573f0*/  LDL R191, [R1+0x154] ;  /* 0x0001540001bf7983 */ /* 0x00cea80000100800 */
[----:B------:R-:W3:Y:S04]  /*57400*/  LDL R203, [R1+0x158] ;  /* 0x0001580001cb7983 */ /* 0x000ee80000100800 */
        /* <DEDUP_REMOVED lines=11> */
[----:B----4-:R-:W-:Y:S01]  /*574c0*/  FFMA.FTZ R188, R230, R248, R36 ;  /* 0x000000f8e6bc7223 */ /* 0x010fe20000010024 */
[----:B--2---:R-:W-:Y:S01]  /*574d0*/  FFMA.FTZ R191, R229, R191, R37 ;  /* 0x000000bfe5bf7223 */ /* 0x004fe20000010025 */
[----:B---3--:R-:W-:-:S04]  /*574e0*/  FFMA.FTZ R189, R231, R203, R38 ;  /* 0x000000cbe7bd7223 */ /* 0x008fc80000010026 */
        /* <DEDUP_REMOVED lines=46> */
.L_x_18634:
[----:B------:R-:W-:Y:S05]  /*577d0*/  BSYNC.RECONVERGENT B0 ;  /* 0x0000000000007941 */ /* 0x000fea0003800200 */
.L_x_18633:
[----:B------:R-:W-:Y:S01]  /*577e0*/  LOP3.LUT P0, RZ, R10, 0x200, RZ, 0xc0, !PT ;  /* 0x000002000aff7812 */ /* 0x000fe2000780c0ff */
[----:B------:R-:W-:-:S12]  /*577f0*/  BSSY.RECONVERGENT B0, `(.L_x_18635) ;  /* 0x0000041000007945 */ /* 0x000fd80003800200 */
[----:B------:R-:W-:Y:S05]  /*57800*/  @!P0 BRA `(.L_x_18636) ;  /* 0x0000000000fc8947 */ /* 0x000fea0003800000 */
[----:B------:R-:W5:Y:S04]  /*57810*/  LDL R248, [R1+0x110] ;  /* 0x0001100001f87983 */ /* 0x000f680000100800 */
[----:B--234-:R-:W2:Y:S04]  /*57820*/  LDL R191, [R1+0x114] ;  /* 0x0001140001bf7983 */ /* 0x01cea80000100800 */
[----:B------:R-:W3:Y:S04]  /*57830*/  LDL R203, [R1+0x118] ;  /* 0x0001180001cb7983 */ /* 0x000ee80000100800 */
[----:B------:R-:W4:Y:S04]  /*57840*/  LDL R202, [R1+0x11c] ;  /* 0x00011c0001ca7983 */ /* 0x000f280000100800 */
[----:B------:R-:W4:Y:S04]  /*57850*/  LDL R251, [R1+0x100] ;  /* 0x0001000001fb7983 */ /* 0x000f280000100800 */
[----:B------:R-:W4:Y:S01]  /*57860*/  LDL R250, [R1+0x104] ;  /* 0x0001040001fa7983 */ /* 0x000f220000100800 */
        /* <DEDUP_REMOVED lines=12> */
[--C-:B------:R-:W-:Y:S01]  /*57930*/  FADD.FTZ R191, R152, -R200.reuse ;  /* 0x800000c898bf7221 */ /* 0x100fe20000010000 */
[--C-:B------:R-:W-:Y:S01]  /*57940*/  FADD.FTZ R203, R154, -R200.reuse ;  /* 0x800000c89acb7221 */ /* 0x100fe20000010000 */
[----:B----4-:R-:W-:Y:S01]  /*57950*/  FFMA.FTZ R190, R228, R202, R31 ;  /* 0x000000cae4be7223 */ /* 0x010fe2000001001f */
        /* <DEDUP_REMOVED lines=42> */
.L_x_18636:
[----:B------:R-:W-:Y:S05]  /*57c00*/  BSYNC.RECONVERGENT B0 ;  /* 0x0000000000007941 */ /* 0x000fea0003800200 */
.L_x_18635:
[----:B------:R-:W-:Y:S01]  /*57c10*/  LOP3.LUT P0, RZ, R10, 0x100, RZ, 0xc0, !PT ;  /* 0x000001000aff7812 */ /* 0x000fe2000780c0ff */
[----:B------:R-:W-:-:S12]  /*57c20*/  BSSY.RECONVERGENT B0, `(.L_x_18637) ;  /* 0x0000041000007945 */ /* 0x000fd80003800200 */
[----:B------:R-:W-:Y:S05]  /*57c30*/  @!P0 BRA `(.L_x_18638) ;  /* 0x0000000000fc8947 */ /* 0x000fea0003800000 */
[----:B------:R-:W5:Y:S04]  /*57c40*/  LDL R248, [R1+0xd0] ;  /* 0x0000d00001f87983 */ /* 0x000f680000100800 */
[----:B0-234-:R-:W2:Y:S04]  /*57c50*/  LDL R191, [R1+0xd4] ;  /* 0x0000d40001bf7983 */ /* 0x01dea80000100800 */
[----:B------:R-:W3:Y:S04]  /*57c60*/  LDL R203, [R1+0xd8] ;  /* 0x0000d80001cb7983 */ /* 0x000ee80000100800 */
[----:B------:R-:W4:Y:S04]  /*57c70*/  LDL R202, [R1+0xdc] ;  /* 0x0000dc0001ca7983 */ /* 0x000f280000100800 */
[----:B------:R-:W4:Y:S04]  /*57c80*/  LDL R251, [R1+0xc0] ;  /* 0x0000c00001fb7983 */ /* 0x000f280000100800 */
[----:B------:R-:W4:Y:S01]  /*57c90*/  LDL R250, [R1+0xc4] ;  /* 0x0000c40001fa7983 */ /* 0x000f220000100800 */
[--C-:B-1----:R-:W-:Y:S01]  /*57ca0*/  FADD.FTZ R188, R156, -R200.reuse ;  /* 0x800000c89cbc7221 */ /* 0x102fe20000010000 */
        /* <DEDUP_REMOVED lines=56> */
.L_x_18638:
[----:B------:R-:W-:Y:S05]  /*58030*/  BSYNC.RECONVERGENT B0 ;  /* 0x0000000000007941 */ /* 0x000fea0003800200 */
.L_x_18637:
        /* <DEDUP_REMOVED lines=66> */
.L_x_18640:
[----:B------:R-:W-:Y:S05]  /*58460*/  BSYNC.RECONVERGENT B0 ;  /* 0x0000000000007941 */ /* 0x000fea0003800200 */
.L_x_18639:
        /* <DEDUP_REMOVED lines=66> */
.L_x_18642:
[----:B------:R-:W-:Y:S05]  /*58890*/  BSYNC.RECONVERGENT B0 ;  /* 0x0000000000007941 */ /* 0x000fea0003800200 */
.L_x_18641:
[----:B------:R-:W-:Y:S01]  /*588a0*/  LOP3.LUT P0, RZ, R10, 0x20, RZ, 0xc0, !PT ;  /* 0x000000200aff7812 */ /* 0x000fe2000780c0ff */
[----:B------:R-:W-:-:S12]  /*588b0*/  BSSY.RECONVERGENT B0, `(.L_x_18643) ;  /* 0x0000038000007945 */ /* 0x000fd80003800200 */
[----:B------:R-:W-:Y:S05]  /*588c0*/  @!P0 BRA `(.L_x_18644) ;  /* 0x0000000000d88947 */ /* 0x000fea0003800000 */
[--C-:B------:R-:W-:Y:S01]  /*588d0*/  FADD.FTZ R229, R180, -R200.reuse ;  /* 0x800000c8b4e57221 */ /* 0x100fe20000010000 */
[--C-:B------:R-:W-:Y:S01]  /*588e0*/  FADD.FTZ R228, R181, -R200.reuse ;  /* 0x800000c8b5e47221 */ /* 0x100fe20000010000 */
[--C-:B0-234-:R-:W-:Y:S01]  /*588f0*/  FADD.FTZ R203, R182, -R200.reuse ;  /* 0x800000c8b6cb7221 */ /* 0x11dfe20000010000 */
        /* <DEDUP_REMOVED lines=14> */
[----:B------:R-:W3:Y:S04]  /*589e0*/  LDL R190, [R1+0x1c] ;  /* 0x00001c0001be7983 */ /* 0x000ee80000100800 */
[----:B------:R-:W4:Y:S04]  /*589f0*/  LDL R188, [R1+0x10] ;  /* 0x0000100001bc7983 */ /* 0x000f280000100800 */
[----:B------:R-:W5:Y:S04]  /*58a00*/  LDL R189, [R1+0x18] ;  /* 0x0000180001bd7983 */ /* 0x000f680000100800 */
[----:B------:R-:W5:Y:S04]  /*58a10*/  LDL R203, [R1+0x4] ;  /* 0x0000040001cb7983 */ /* 0x000f680000100800 */
[----:B------:R-:W5:Y:S04]  /*58a20*/  LDL R202, [R1] ;  /* 0x0000000001ca7983 */ /* 0x000f680000100800 */
[----:B------:R-:W5:Y:S04]  /*58a30*/  LDL R251, [R1+0x8] ;  /* 0x0000080001fb7983 */ /* 0x000f680000100800 */
[----:B------:R-:W5:Y:S01]  /*58a40*/  LDL R250, [R1+0xc] ;  /* 0x00000c0001fa7983 */ /* 0x000f620000100800 */
[----:B--2---:R-:W-:Y:S01]  /*58a50*/  FFMA.FTZ R191, R228, R191, R233 ;  /* 0x000000bfe4bf7223 */ /* 0x004fe200000100e9 */
[----:B---3--:R-:W-:Y:S01]  /*58a60*/  FFMA.FTZ R190, R230, R190, R235 ;  /* 0x000000bee6be7223 */ /* 0x008fe200000100eb */
[----:B----4-:R-:W-:Y:S01]  /*58a70*/  FFMA.FTZ R188, R200, R188, R232 ;  /* 0x000000bcc8bc7223 */ /* 0x010fe200000100e8 */
[----:B-----5:R-:W-:-:S04]  /*58a80*/  FFMA.FTZ R189, R229, R189, R234 ;  /* 0x000000bde5bd7223 */ /* 0x020fc800000100ea */
        /* <DEDUP_REMOVED lines=9> */
[----:B------:R-:W1:Y:S01]  /*58b20*/  LDC.64 R202, c[0x0][0x428] ;  /* 0x00010a00ffca7b82 */ /* 0x000e620000000a00 */
[----:B------:R-:W-:Y:S01]  /*58b30*/  FFMA.FTZ R23, R23, R243, R227 ;  /* 0x000000f317177223 */ /* 0x000fe200000100e3 */
[----:B-1----:R-:W-:-:S05]  /*58b40*/  IMAD.WIDE.U32 R202, R0, 0x10, R202 ;  /* 0x0000001000ca7825 */ /* 0x002fca00078e00ca */
[----:B------:R1:W-:Y:S02]  /*58b50*/  STG.E.128 desc[UR6][R202.64], R188 ;  /* 0x000000bcca007986 */ /* 0x0003e4000c101d06 */
[----:B-1----:R-:W-:Y:S01]  /*58b60*/  FFMA.FTZ R191, R249, R242, R226 ;  /* 0x000000f2f9bf7223 */ /* 0x002fe200000100e2 */
[----:B------:R-:W-:Y:S01]  /*58b70*/  FFMA.FTZ R190, R231, R240, R224 ;  /* 0x000000f0e7be7223 */ /* 0x000fe200000100e0 */
[----:B------:R-:W-:Y:S01]  /*58b80*/  FFMA.FTZ R188, R248, R241, R225 ;  /* 0x000000f1f8bc7223 */ /* 0x000fe200000100e1 */
[----:B------:R-:W-:Y:S02]  /*58b90*/  FFMA.FTZ R202, R228, R245, R221 ;  /* 0x000000f5e4ca7223 */ /* 0x000fe400000100dd */
[----:B------:R-:W-:Y:S01]  /*58ba0*/  F2FP.BF16.F32.PACK_AB R191, R23, R191 ;  /* 0x000000bf17bf723e */ /* 0x000fe200000010ff */
[----:B------:R-:W-:Y:S01]  /*58bb0*/  FFMA.FTZ R23, R200, R244, R220 ;  /* 0x000000f4c8177223 */ /* 0x000fe200000100dc */
[----:B------:R-:W-:Y:S01]  /*58bc0*/  FFMA.FTZ R189, R229, R246, R222 ;  /* 0x000000f6e5bd7223 */ /* 0x000fe200000100de */
[----:B------:R-:W-:Y:S01]  /*58bd0*/  FFMA.FTZ R200, R230, R247, R223 ;  /* 0x000000f7e6c87223 */ /* 0x000fe200000100df */
[----:B------:R-:W-:-:S02]  /*58be0*/  F2FP.BF16.F32.PACK_AB R190, R188, R190 ;  /* 0x000000bebcbe723e */ /* 0x000fc400000010ff */
[----:B------:R-:W-:Y:S01]  /*58bf0*/  F2FP.BF16.F32.PACK_AB R188, R202, R23 ;  /* 0x00000017cabc723e */ /* 0x000fe200000010ff */
[----:B0-----:R-:W-:Y:S01]  /*58c00*/  IMAD.WIDE.U32 R202, R0, 0x10, R250 ;  /* 0x0000001000ca7825 */ /* 0x001fe200078e00fa */
[----:B------:R-:W-:-:S05]  /*58c10*/  F2FP.BF16.F32.PACK_AB R189, R200, R189 ;  /* 0x000000bdc8bd723e */ /* 0x000fca00000010ff */
[----:B------:R0:W-:Y:S02]  /*58c20*/  STG.E.128 desc[UR6][R202.64], R188 ;  /* 0x000000bcca007986 */ /* 0x0001e4000c101d06 */
.L_x_18644:
[----:B------:R-:W-:Y:S05]  /*58c30*/  BSYNC.RECONVERGENT B0 ;  /* 0x0000000000007941 */ /* 0x000fea0003800200 */
.L_x_18643:
[----:B01234-:R-:W0:Y:S02]  /*58c40*/  LDC.64 R188, c[0x0][0x380] ;  /* 0x0000e000ffbc7b82 */ /* 0x01fe240000000a00 */
[----:B0-----:R-:W-:-:S05]  /*58c50*/  IMAD R201, R188, 0x4, R201 ;  /* 0x00000004bcc97824 */ /* 0x001fca00078e02c9 */
[----:B------:R-:W-:-:S13]  /*58c60*/  ISETP.GE.AND P0, PT, R201, R189, PT ;  /* 0x000000bdc900720c */ /* 0x000fda0003f06270 */
[----:B------:R-:W-:Y:S05]  /*58c70*/  @!P0 BRA `(.L_x_18645) ;  /* 0xfffffb08007c8947 */ /* 0x000fea000383ffff */
[----:B------:R-:W-:Y:S05]  /*58c80*/  EXIT ;  /* 0x000000000000794d */ /* 0x000fea0003800000 */
.L_x_18628:
[----:B------:R-:W-:Y:S01]  /*58c90*/  HFMA2 R188, -RZ, RZ, 0, 1.847743988037109375e-06 ;  /* 0x0000001fffbc7431 */ /* 0x000fe200000001ff */
[----:B------:R-:W-:Y:S01]  /*58ca0*/  BSSY B0, `(.L_x_18646) ;  /* 0x0000007000007945 */ /* 0x000fe20003800000 */
[----:B------:R-:W-:Y:S01]  /*58cb0*/  MOV R200, R190 ;  /* 0x000000be00c87202 */ /* 0x000fe20000000f00 */
[----:B------:R-:W-:Y:S02]  /*58cc0*/  IMAD.MOV.U32 R23, RZ, RZ, 0x1 ;  /* 0x00000001ff177424 */ /* 0x000fe400078e00ff */
[----:B------:R-:W-:-:S07]  /*58cd0*/  IMAD.MOV.U32 R189, RZ, RZ, -0x1 ;  /* 0xffffffffffbd7424 */ /* 0x000fce00078e00ff */
[----:B------:R-:W-:Y:S05]  /*58ce0*/  WARPSYNC.COLLECTIVE R189, `(.L_x_18647) ;  /* 0x00000000bd087348 */ /* 0x000fea0003c00000 */
[----:B------:R0:W1:Y:S02]  /*58cf0*/  SHFL.BFLY P6, R23, R200, R23, R188 ;  /* 0x0c000017c8177389 */ /* 0x00006400000c00bc */
[----:B01----:R-:W-:Y:S05]  /*58d00*/  ENDCOLLECTIVE ;  /* 0x000000000000791b */ /* 0x003fea0003800000 */
.L_x_18647:
[----:B------:R-:W-:Y:S05]  /*58d10*/  BSYNC B0 ;  /* 0x0000000000007941 */ /* 0x000fea0003800000 */
.L_x_18646:
        /* <DEDUP_REMOVED lines=9> */
.L_x_18648:
[----:B------:R-:W-:Y:S01]  /*58db0*/  FADD.FTZ R190, R190, R23 ;  /* 0x00000017bebe7221 */ /* 0x000fe20000010000 */
[----:B------:R-:W-:-:S04]  /*58dc0*/  IMAD.MOV.U32 R23, RZ, RZ, 0x4 ;  /* 0x00000004ff177424 */ /* 0x000fc800078e00ff */
[----:B------:R-:W-:-:S07]  /*58dd0*/  MOV R200, R190 ;  /* 0x000000be00c87202 */ /* 0x000fce0000000f00 */
[----:B------:R-:W-:Y:S05]  /*58de0*/  WARPSYNC.COLLECTIVE R189, `(.L_x_18649) ;  /* 0x00000000bd087348 */ /* 0x000fea0003c00000 */
[----:B------:R0:W1:Y:S02]  /*58df0*/  SHFL.BFLY P6, R23, R200, R23, R188 ;  /* 0x0c000017c8177389 */ /* 0x00006400000c00bc */
[----:B01----:R-:W-:Y:S05]  /*58e00*/  ENDCOLLECTIVE ;  /* 0x000000000000791b */ /* 0x003fea0003800000 */
.L_x_18649:
[----:B------:R-:W-:Y:S01]  /*58e10*/  FADD.FTZ R190, R190, R23 ;  /* 0x00000017bebe7221 */ /* 0x000fe20000010000 */
[----:B------:R-:W-:-:S04]  /*58e20*/  IMAD.MOV.U32 R23, RZ, RZ, 0x8 ;  /* 0x00000008ff177424 */ /* 0x000fc800078e00ff */
[----:B------:R-:W-:-:S07]  /*58e30*/  MOV R200, R190 ;  /* 0x000000be00c87202 */ /* 0x000fce0000000f00 */
[----:B------:R-:W-:Y:S05]  /*58e40*/  WARPSYNC.COLLECTIVE R189, `(.L_x_18650) ;  /* 0x00000000bd087348 */ /* 0x000fea0003c00000 */
[----:B------:R0:W1:Y:S02]  /*58e50*/  SHFL.BFLY P6, R23, R200, R23, R188 ;  /* 0x0c000017c8177389 */ /* 0x00006400000c00bc */
[----:B01----:R-:W-:Y:S05]  /*58e60*/  ENDCOLLECTIVE ;  /* 0x000000000000791b */ /* 0x003fea0003800000 */
.L_x_18650:
[----:B------:R-:W-:Y:S01]  /*58e70*/  FADD.FTZ R190, R190, R23 ;  /* 0x00000017bebe7221 */ /* 0x000fe20000010000 */
[----:B------:R-:W-:-:S04]  /*58e80*/  IMAD.MOV.U32 R23, RZ, RZ, 0x10 ;  /* 0x00000010ff177424 */ /* 0x000fc800078e00ff */
[----:B------:R-:W-:-:S07]  /*58e90*/  MOV R200, R190 ;  /* 0x000000be00c87202 */ /* 0x000fce0000000f00 */
[----:B------:R-:W-:Y:S05]  /*58ea0*/  WARPSYNC.COLLECTIVE R189, `(.L_x_18651) ;  /* 0x00000000bd087348 */ /* 0x000fea0003c00000 */
[----:B------:R0:W1:Y:S02]  /*58eb0*/  SHFL.BFLY P6, R23, R200, R23, R188 ;  /* 0x0c000017c8177389 */ /* 0x00006400000c00bc */
[----:B01----:R-:W-:Y:S05]  /*58ec0*/  ENDCOLLECTIVE ;  /* 0x000000000000791b */ /* 0x003fea0003800000 */
.L_x_18651:
        /* <DEDUP_REMOVED lines=139> */
.L_x_18652:
[----:B------:R-:W-:Y:S01]  /*59780*/  FADD.FTZ R190, R190, R23 ;  /* 0x00000017bebe7221 */ /* 0x000fe20000010000 */
[----:B------:R-:W-:-:S03]  /*59790*/  MOV R23, 0x2 ;  /* 0x0000000200177802 */ /* 0x000fc60000000f00 */
[----:B------:R-:W-:-:S07]  /*597a0*/  IMAD.MOV.U32 R200, RZ, RZ, R190 ;  /* 0x000000ffffc87224 */ /* 0x000fce00078e00be */
[----:B------:R-:W-:Y:S05]  /*597b0*/  WARPSYNC.COLLECTIVE R189, `(.L_x_18653) ;  /* 0x00000000bd087348 */ /* 0x000fea0003c00000 */
[----:B------:R0:W1:Y:S02]  /*597c0*/  SHFL.BFLY P6, R23, R200, R23, R188 ;  /* 0x0c000017c8177389 */ /* 0x00006400000c00bc */
[----:B01----:R-:W-:Y:S05]  /*597d0*/  ENDCOLLECTIVE ;  /* 0x000000000000791b */ /* 0x003fea0003800000 */
.L_x_18653:
[----:B------:R-:W-:Y:S01]  /*597e0*/  FADD.FTZ R190, R190, R23 ;  /* 0x00000017bebe7221 */ /* 0x000fe20000010000 */
[----:B------:R-:W-:-:S03]  /*597f0*/  HFMA2 R23, -RZ, RZ, 0, 2.384185791015625e-07 ;  /* 0x00000004ff177431 */ /* 0x000fc600000001ff */
[----:B------:R-:W-:-:S07]  /*59800*/  IMAD.MOV.U32 R200, RZ, RZ, R190 ;  /* 0x000000ffffc87224 */ /* 0x000fce00078e00be */
[----:B------:R-:W-:Y:S05]  /*59810*/  WARPSYNC.COLLECTIVE R189, `(.L_x_18654) ;  /* 0x00000000bd087348 */ /* 0x000fea0003c00000 */
[----:B------:R0:W1:Y:S02]  /*59820*/  SHFL.BFLY P6, R23, R200, R23, R188 ;  /* 0x0c000017c8177389 */ /* 0x00006400000c00bc */
[----:B01----:R-:W-:Y:S05]  /*59830*/  ENDCOLLECTIVE ;  /* 0x000000000000791b */ /* 0x003fea0003800000 */
.L_x_18654:
[----:B------:R-:W-:Y:S01]  /*59840*/  FADD.FTZ R190, R190, R23 ;  /* 0x00000017bebe7221 */ /* 0x000fe20000010000 */
[----:B------:R-:W-:-:S03]  /*59850*/  MOV R23, 0x8 ;  /* 0x0000000800177802 */ /* 0x000fc60000000f00 */
[----:B------:R-:W-:-:S07]  /*59860*/  IMAD.MOV.U32 R200, RZ, RZ, R190 ;  /* 0x000000ffffc87224 */ /* 0x000fce00078e00be */
[----:B------:R-:W-:Y:S05]  /*59870*/  WARPSYNC.COLLECTIVE R189, `(.L_x_18655) ;  /* 0x00000000bd087348 */ /* 0x000fea0003c00000 */
[----:B------:R0:W1:Y:S02]  /*59880*/  SHFL.BFLY P6, R23, R200, R23, R188 ;  /* 0x0c000017c8177389 */ /* 0x00006400000c00bc */
[----:B01----:R-:W-:Y:S05]  /*59890*/  ENDCOLLECTIVE ;  /* 0x000000000000791b */ /* 0x003fea0003800000 */
.L_x_18655:
[----:B------:R-:W-:Y:S01]  /*598a0*/  FADD.FTZ R190, R190, R23 ;  /* 0x00000017bebe7221 */ /* 0x000fe20000010000 */
[----:B------:R-:W-:-:S03]  /*598b0*/  HFMA2 R23, -RZ, RZ, 0, 9.5367431640625e-07 ;  /* 0x00000010ff177431 */ /* 0x000fc600000001ff */
[----:B------:R-:W-:-:S07]  /*598c0*/  IMAD.MOV.U32 R200, RZ, RZ, R190 ;  /* 0x000000ffffc87224 */ /* 0x000fce00078e00be */
[----:B------:R-:W-:Y:S05]  /*598d0*/  WARPSYNC.COLLECTIVE R189, `(.L_x_18656) ;  /* 0x00000000bd087348 */ /* 0x000fea0003c00000 */
[----:B------:R0:W1:Y:S02]  /*598e0*/  SHFL.BFLY P6, R23, R200, R23, R188 ;  /* 0x0c000017c8177389 */ /* 0x00006400000c00bc */
[----:B01----:R-:W-:Y:S05]  /*598f0*/  ENDCOLLECTIVE ;  /* 0x000000000000791b */ /* 0x003fea0003800000 */
.L_x_18656:
[----:B------:R-:W-:Y:S05]  /*59900*/  BRA `(.L_x_18657) ;  /* 0xffffffd000587947 */ /* 0x000fea000383ffff */
.L_x_18658:
        /* <DEDUP_REMOVED lines=15> */
.L_x_43888:


//--------------------- .text._ZN10layer_norm31ln_parallel_residual_fwd_kernelINS_13Kernel_traitsIf13__nv_bfloat16fS2_fjLj2048ELj1ELj4ELj1ELj16ENS_18Kernel_traits_baseILj2048EfS2_fS2_fjLj128EEEEELb1ELb0ELb1EEEvNS_9FwdParamsE --------------------------
	.section	.text._ZN10layer_norm31ln_parallel_residual_fwd_kernelINS_13Kernel_traitsIf13__nv_bfloat16fS2_fjLj2048ELj1ELj4ELj1ELj16ENS_18Kernel_traits_baseILj2048EfS2_fS2_fjLj128EEEEELb1ELb0ELb1EEEvNS_9FwdParamsE,"ax",@progbits
	.align	128
        .global         _ZN10layer_norm31ln_parallel_residual_fwd_kernelINS_13Kernel_traitsIf13__nv_bfloat16fS2_fjLj2048ELj1ELj4ELj1ELj16ENS_18Kernel_traits_baseILj2048EfS2_fS2_fjLj128EEEEELb1ELb0ELb1EEEvNS_9FwdParamsE
        .type           _ZN10layer_norm31ln_parallel_residual_fwd_kernelINS_13Kernel_traitsIf13__nv_bfloat16fS2_fjLj2048ELj1ELj4ELj1ELj16ENS_18Kernel_traits_baseILj2048EfS2_fS2_fjLj128EEEEELb1ELb0ELb1EEEvNS_9FwdParamsE,@function
        .size           _ZN10layer_norm31ln_parallel_residual_fwd_kernelINS_13Kernel_traitsIf13__nv_bfloat16fS2_fjLj2048ELj1ELj4ELj1ELj16ENS_18Kernel_traits_baseILj2048EfS2_fS2_fjLj128EEEEELb1ELb0ELb1EEEvNS_9FwdParamsE,(.L_x_43889 - _ZN10layer_norm31ln_parallel_residual_fwd_kernelINS_13Kernel_traitsIf13__nv_bfloat16fS2_fjLj2048ELj1ELj4ELj1ELj16ENS_18Kernel_traits_baseILj2048EfS2_fS2_fjLj128EEEEELb1ELb0ELb1EEEvNS_9FwdParamsE)
        .other          _ZN10layer_norm31ln_parallel_residual_fwd_kernelINS_13Kernel_traitsIf13__nv_bfloat16fS2_fjLj2048ELj1ELj4ELj1ELj16ENS_18Kernel_traits_baseILj2048EfS2_fS2_fjLj128EEEEELb1ELb0ELb1EEEvNS_9FwdParamsE,@"STO_CUDA_ENTRY STV_DEFAULT"
_ZN10layer_norm31ln_parallel_residual_fwd_kernelINS_13Kernel_traitsIf13__nv_bfloat16fS2_fjLj2048ELj1ELj4ELj1ELj16ENS_18Kernel_traits_baseILj2048EfS2_fS2_fjLj128EEEEELb1ELb0ELb1EEEvNS_9FwdParamsE:
.text._ZN10layer_norm31ln_parallel_residual_fwd_kernelINS_13Kernel_traitsIf13__nv_bfloat16fS2_fjLj2048ELj1ELj4ELj1ELj16ENS_18Kernel_traits_baseILj2048EfS2_fS2_fjLj128EEEEELb1ELb0ELb1EEEvNS_9FwdParamsE:
        /* <DEDUP_REMOVED lines=197> */
.L_x_18660:
        /* <DEDUP_REMOVED lines=54> */
[----:B----4-:R1:W-:Y:S04]  /*0fb0*/  STL.64 [R1+0xd0], R60 ;  /* 0x0000d03c01007387 */ /* 0x0103e80000100a00 */
[----:B------:R1:W-:Y:S04]  /*0fc0*/  STL.64 [R1+0xd8], R62 ;  /* 0x0000d83e01007387 */ /* 0x0003e80000100a00 */
[----:B--2---:R1:W-:Y:S04]  /*0fd0*/  STL.64 [R1+0xc0], R56 ;  /* 0x0000c03801007387 */ /* 0x0043e80000100a00 */
[----:B------:R1:W-:Y:S04]  /*0fe0*/  STL.64 [R1+0xc8], R58 ;  /* 0x0000c83a01007387 */ /* 0x0003e80000100a00 */
        /* <DEDUP_REMOVED lines=25> */
.L_x_18659:
[----:B------:R-:W0:Y:S02]  /*1180*/  LDCU.64 UR6, c[0x0][0x440] ;  /* 0x00008800ff0677ac */ /* 0x000e240008000a00 */
[----:B0-----:R-:W-:-:S04]  /*1190*/  UISETP.NE.U32.AND UP0, UPT, UR6, URZ, UPT ;  /* 0x000000ff0600728c */ /* 0x001fc8000bf05070 */
[----:B------:R-:W-:-:S09]  /*11a0*/  UISETP.NE.AND.EX UP0, UPT, UR7, URZ, UPT, UP0 ;  /* 0x000000ff0700728c */ /* 0x000fd2000bf05300 */
[----:B------:R-:W-:Y:S05]  /*11b0*/  BRA.U !UP0, `(.L_x_18662) ;  /* 0x0000000908207547 */ /* 0x000fea000b800000 */
[----:B------:R-:W0:Y:S01]  /*11c0*/  LDCU.128 UR16, c[0x0][0x3d0] ;  /* 0x00007a00ff1077ac */ /* 0x000e220008000c00 */
[----:B------:R-:W-:-:S05]  /*11d0*/  IMAD.SHL.U32 R0, R214, 0x20, RZ ;  /* 0x00000020d6007824 */ /* 0x000fca00078e00ff */
[----:B------:R-:W-:-:S04]  /*11e0*/  LOP3.LUT R0, R0, 0x3e0, RZ, 0xc0, !PT ;  /* 0x000003e000007812 */ /* 0x000fc800078ec0ff */
[C---:B------:R-:W-:Y:S02]  /*11f0*/  IADD3 R6, P1, PT, R0.reuse, UR14, RZ ;  /* 0x0000000e00067c10 */ /* 0x040fe4000ff3e0ff */
[----:B------:R-:W-:-:S03]  /*1200*/  IADD3 R2, P3, PT, R0, UR6, RZ ;  /* 0x0000000600027c10 */ /* 0x000fc6000ff7e0ff */
[----:B------:R-:W-:Y:S02]  /*1210*/  IMAD.X R7, RZ, RZ, UR15, P1 ;  /* 0x0000000fff077e24 */ /* 0x000fe400088e06ff */
[----:B------:R-:W-:Y:S01]  /*1220*/  IMAD.X R3, RZ, RZ, UR7, P3 ;  /* 0x00000007ff037e24 */ /* 0x000fe200098e06ff */
[C---:B0-----:R-:W-:Y:S02]  /*1230*/  IADD3 R4, P0, PT, R0.reuse, UR16, RZ ;  /* 0x0000001000047c10 */ /* 0x041fe4000ff1e0ff */
[----:B------:R-:W2:Y:S01]  /*1240*/  LDG.E.128 R92, desc[UR8][R6.64] ;  /* 0x00000008065c7981 */ /* 0x000ea2000c1e1d00 */
[----:B------:R-:W-:Y:S02]  /*1250*/  IADD3 R8, P2, PT, R0, UR18, RZ ;  /* 0x0000001200087c10 */ /* 0x000fe4000ff5e0ff */
[----:B------:R-:W-:Y:S01]  /*1260*/  IADD3.X R5, PT, PT, RZ, UR17, RZ, P0, !PT ;  /* 0x00000011ff057c10 */ /* 0x000fe200087fe4ff */
[----:B------:R-:W3:Y:S02]  /*1270*/  LDG.E.128 R88, desc[UR8][R6.64+0x10] ;  /* 0x0000100806587981 */ /* 0x000ee4000c1e1d00 */
[----:B------:R-:W-:-:S02]  /*1280*/  IMAD.X R9, RZ, RZ, UR19, P2 ;  /* 0x00000013ff097e24 */ /* 0x000fc400090e06ff */
[----:B------:R-:W4:Y:S04]  /*1290*/  LDG.E.128 R32, desc[UR8][R4.64] ;  /* 0x0000000804207981 */ /* 0x000f28000c1e1d00 */
        /* <DEDUP_REMOVED lines=54> */
[----:B-1----:R-:W4:Y:S04]  /*1600*/  LDG.E.128 R32, desc[UR8][R6.64+0x1c10] ;  /* 0x001c100806207981 */ /* 0x002f28000c1e1d00 */
[----:B---3--:R-:W-:Y:S04]  /*1610*/  STL.64 [R1+0x90], R24 ;  /* 0x0000901801007387 */ /* 0x008fe80000100a00 */
[----:B--2---:R-:W2:Y:S04]  /*1620*/  LDG.E.128 R28, desc[UR8][R8.64] ;  /* 0x00000008081c7981 */ /* 0x004ea8000c1e1d00 */
[----:B------:R1:W-:Y:S04]  /*1630*/  STL.64 [R1+0x98], R26 ;  /* 0x0000981a01007387 */ /* 0x0003e80000100a00 */
[----:B------:R-:W-:Y:S04]  /*1640*/  STL.64 [R1+0x80], R20 ;  /* 0x0000801401007387 */ /* 0x000fe80000100a00 */
[----:B------:R3:W-:Y:S04]  /*1650*/  STL.64 [R1+0x88], R22 ;  /* 0x0000881601007387 */ /* 0x0007e80000100a00 */
[----:B-1----:R-:W2:Y:S04]  /*1660*/  LDG.E.128 R24, desc[UR8][R8.64+0x10] ;  /* 0x0000100808187981 */ /* 0x002ea8000c1e1d00 */
[----:B------:R-:W2:Y:S04]  /*1670*/  LDG.E.128 R4, desc[UR8][R8.64+0x810] ;  /* 0x0008100808047981 */ /* 0x000ea8000c1e1d00 */
[----:B---3--:R-:W3:Y:S04]  /*1680*/  LDG.E.128 R20, desc[UR8][R8.64+0x400] ;  /* 0x0004000808147981 */ /* 0x008ee8000c1e1d00 */
[----:B------:R-:W-:Y:S04]  /*1690*/  STL.64 [R1+0x50], R16 ;  /* 0x0000501001007387 */ /* 0x000fe80000100a00 */
[----:B------:R1:W-:Y:S04]  /*16a0*/  STL.64 [R1+0x58], R18 ;  /* 0x0000581201007387 */ /* 0x0003e80000100a00 */
[----:B------:R-:W-:Y:S04]  /*16b0*/  STL.64 [R1+0x40], R12 ;  /* 0x0000400c01007387 */ /* 0x000fe80000100a00 */
[----:B------:R0:W-:Y:S04]  /*16c0*/  STL.64 [R1+0x48], R14 ;  /* 0x0000480e01007387 */ /* 0x0001e80000100a00 */
[----:B-1----:R-:W3:Y:S04]  /*16d0*/  LDG.E.128 R16, desc[UR8][R8.64+0x410] ;  /* 0x0004100808107981 */ /* 0x002ee8000c1e1d00 */
[----:B0-----:R-:W3:Y:S04]  /*16e0*/  LDG.E.128 R12, desc[UR8][R8.64+0x800] ;  /* 0x00080008080c7981 */ /* 0x001ee8000c1e1d00 */
[----:B------:R-:W-:Y:S04]  /*16f0*/  STL.64 [R1+0x10], R100 ;  /* 0x0000106401007387 */ /* 0x000fe80000100a00 */
[----:B------:R-:W-:Y:S04]  /*1700*/  STL.64 [R1+0x18], R102 ;  /* 0x0000186601007387 */ /* 0x000fe80000100a00 */
[----:B------:R-:W-:Y:S04]  /*1710*/  STL.64 [R1], R96 ;  /* 0x0000006001007387 */ /* 0x000fe80000100a00 */
[----:B------:R-:W-:Y:S04]  /*1720*/  STL.64 [R1+0x8], R98 ;  /* 0x0000086201007387 */ /* 0x000fe80000100a00 */
[----:B------:R-:W-:Y:S04]  /*1730*/  STL.64 [R1+0xe0], R92 ;  /* 0x0000e05c01007387 */ /* 0x000fe80000100a00 */
[----:B------:R0:W-:Y:S04]  /*1740*/  STL.64 [R1+0xe8], R94 ;  /* 0x0000e85e01007387 */ /* 0x0001e80000100a00 */
[----:B------:R-:W-:Y:S04]  /*1750*/  STL.64 [R1+0xf0], R88 ;  /* 0x0000f05801007387 */ /* 0x000fe80000100a00 */
[----:B------:R1:W-:Y:S04]  /*1760*/  STL.64 [R1+0xf8], R90 ;  /* 0x0000f85a01007387 */ /* 0x0003e80000100a00 */
[----:B0-----:R0:W5:Y:S04]  /*1770*/  LDG.E.128 R92, desc[UR8][R2.64+0x10] ;  /* 0x00001008025c7981 */ /* 0x001168000c1e1d00 */
[----:B------:R0:W5:Y:S04]  /*1780*/  LDG.E.128 R96, desc[UR8][R2.64+0x400] ;  /* 0x0004000802607981 */ /* 0x000168000c1e1d00 */
[----:B-1----:R0:W5:Y:S04]  /*1790*/  LDG.E.128 R88, desc[UR8][R2.64] ;  /* 0x0000000802587981 */ /* 0x002168000c1e1d00 */
        /* <DEDUP_REMOVED lines=27> */
[----:B----4-:R0:W-:Y:S04]  /*1950*/  STL.64 [R1+0x1d0], R32 ;  /* 0x0001d02001007387 */ /* 0x0101e80000100a00 */
[----:B------:R0:W-:Y:S04]  /*1960*/  STL.64 [R1+0x1d8], R34 ;  /* 0x0001d82201007387 */ /* 0x0001e80000100a00 */
[----:B--2---:R0:W-:Y:S04]  /*1970*/  STL.64 [R1+0xb0], R28 ;  /* 0x0000b01c01007387 */ /* 0x0041e80000100a00 */
[----:B------:R0:W-:Y:S04]  /*1980*/  STL.64 [R1+0xb8], R30 ;  /* 0x0000b81e01007387 */ /* 0x0001e80000100a00 */
        /* <DEDUP_REMOVED lines=9> */
[----:B------:R0:W-:Y:S01]  /*1a20*/  STL.64 [R1+0x38], R14 ;  /* 0x0000380e01007387 */ /* 0x0001e20000100a00 */
[----:B------:R-:W-:Y:S05]  /*1a30*/  BRA `(.L_x_18661) ;  /* 0x0000000800487947 */ /* 0x000fea0003800000 */
.L_x_18662:
        /* <DEDUP_REMOVED lines=146> */
.L_x_18661:
        /* <DEDUP_REMOVED lines=13> */
[----:B------:R-:W-:Y:S01]  /*2430*/  IMAD.MOV.U32 R230, RZ, RZ, R3 ;  /* 0x000000ffffe67224 */ /* 0x000fe200078e0003 */
[----:B------:R-:W-:Y:S01]  /*2440*/  UIADD3 UR16, UPT, UPT, UR11, -0x695add53, URZ ;  /* 0x96a522ad0b107890 */ /* 0x000fe2000fffe0ff */
[----:B----4-:R-:W-:Y:S01]  /*2450*/  IMAD.MOV.U32 R14, RZ, RZ, RZ ;  /* 0x000000ffff0e7224 */ /* 0x010fe200078e00ff */
[----:B------:R-:W-:Y:S01]  /*2460*/  UIADD3 UR17, UPT, UPT, UR10, -0x700cb87f, URZ ;  /* 0x8ff347810a117890 */ /* 0x000fe2000fffe0ff */
[----:B------:R-:W-:Y:S01]  /*2470*/  IMAD.U32 R13, RZ, RZ, UR5 ;  /* 0x00000005ff0d7e24 */ /* 0x000fe2000f8e00ff */
[----:B------:R-:W-:Y:S01]  /*2480*/  ULOP3.LUT UR4, UR4, 0x3, URZ, 0xc0, !UPT ;  /* 0x0000000304047892 */ /* 0x000fe2000f8ec0ff */
[----:B------:R-:W2:Y:S05]  /*2490*/  LDCU UR14, c[0x0][0x388] ;  /* 0x00007100ff0e77ac */ /* 0x000eaa0008000800 */
[----:B------:R-:W-:Y:S01]  /*24a0*/  MOV R228, UR4 ;  /* 0x0000000400e47c02 */ /* 0x000fe20008000f00 */
        /* <DEDUP_REMOVED lines=74> */
[----:B------:R-:W-:Y:S01]  /*2950*/  IMAD.HI.U32 R6, R0, -0x2daee0ad, RZ ;  /* 0xd2511f5300067827 */ /* 0x000fe200078e00ff */
[----:B------:R-:W4:Y:S03]  /*2960*/  LDCU.64 UR6, c[0x0][0x3a0] ;  /* 0x00007400ff0677ac */ /* 0x000f260008000a00 */
[C---:B------:R-:W-:Y:S01]  /*2970*/  IMAD R212, R2.reuse, -0x326172a9, RZ ;  /* 0xcd9e8d5702d47824 */ /* 0x040fe200078e02ff */
[----:B------:R-:W-:Y:S01]  /*2980*/  LOP3.LUT R213, R5, UR16, R6, 0x96, !PT ;  /* 0x0000001005d57c12 */ /* 0x000fe2000f8e9606 */
[----:B------:R-:W-:Y:S01]  /*2990*/  IMAD.HI.U32 R5, R2, -0x326172a9, RZ ;  /* 0xcd9e8d5702057827 */ /* 0x000fe200078e00ff */
[----:B------:R-:W0:Y:S03]  /*29a0*/  LDCU UR16, c[0x0][0x448] ;  /* 0x00008900ff1077ac */ /* 0x000e260008000800 */
[----:B------:R-:W-:Y:S01]  /*29b0*/  IMAD R219, R0, -0x2daee0ad, RZ ;  /* 0xd2511f5300db7824 */ /* 0x000fe200078e02ff */
[----:B-123--:R-:W-:-:S07]  /*29c0*/  LOP3.LUT R15, R4, UR17, R5, 0x96, !PT ;  /* 0x00000011040f7c12 */ /* 0x00efce000f8e9605 */
.L_x_19648:
[----:B----4-:R-:W-:Y:S01]  /*29d0*/  ISETP.NE.U32.AND P1, PT, RZ, UR6, PT ;  /* 0x00000006ff007c0c */ /* 0x010fe2000bf25070 */
[----:B-1----:R-:W1:Y:S01]  /*29e0*/  @P0 LDC.64 R16, c[0x0][0x398] ;  /* 0x0000e600ff100b82 */ /* 0x002e620000000a00 */
[----:B------:R-:W-:Y:S02]  /*29f0*/  IMAD R0, R230, UR14, RZ ;  /* 0x0000000ee6007c24 */ /* 0x000fe4000f8e02ff */
[----:B------:R-:W-:-:S03]  /*2a00*/  ISETP.NE.AND.EX P1, PT, RZ, UR7, PT, P1 ;  /* 0x00000007ff007c0c */ /* 0x000fc6000bf25310 */
[----:B------:R-:W-:Y:S02]  /*2a10*/  SHF.R.S32.HI R18, RZ, 0x1f, R0 ;  /* 0x0000001fff127819 */ /* 0x000fe40000011400 */
[----:B------:R-:W2:Y:S02]  /*2a20*/  LDC.64 R232, c[0x0][0x390] ;  /* 0x0000e400ffe87b82 */ /* 0x000ea40000000a00 */
[----:B------:R-:W-:-:S04]  /*2a30*/  LEA.HI R0, R18, R0, RZ, 0x3 ;  /* 0x0000000012007211 */ /* 0x000fc800078f18ff */
[----:B------:R-:W-:Y:S02]  /*2a40*/  LEA.HI.SX32 R221, R0, R252, 0x1d ;  /* 0x000000fc00dd7211 */ /* 0x000fe400078feaff */
[----:B------:R-:W3:Y:S03]  /*2a50*/  @P1 LDC.64 R2, c[0x0][0x3a0] ;  /* 0x0000e800ff021b82 */ /* 0x000ee60000000a00 */
[----:B-1----:R-:W-:-:S05]  /*2a60*/  @P0 IMAD.WIDE.U32 R16, R221, 0x10, R16 ;  /* 0x00000010dd100825 */ /* 0x002fca00078e0010 */
[----:B-----5:R-:W5:Y:S01]  /*2a70*/  @P0 LDG.E.128 R84, desc[UR8][R16.64] ;  /* 0x0000000810540981 */ /* 0x020f62000c1e1d00 */
[----:B---3--:R-:W-:-:S05]  /*2a80*/  @P1 IMAD.WIDE.U32 R2, R221, 0x20, R2 ;  /* 0x00000020dd021825 */ /* 0x008fca00078e0002 */
[----:B------:R-:W5:Y:S04]  /*2a90*/  @P1 LDG.E.128 R80, desc[UR8][R2.64] ;  /* 0x0000000802501981 */ /* 0x000f68000c1e1d00 */
[----:B------:R2:W5:Y:S02]  /*2aa0*/  @P1 LDG.E.128 R76, desc[UR8][R2.64+0x10] ;  /* 0x00001008024c1981 */ /* 0x000564000c1e1d00 */
[----:B--2---:R-:W-:-:S05]  /*2ab0*/  IMAD.WIDE.U32 R2, R221, 0x10, R232 ;  /* 0x00000010dd027825 */ /* 0x004fca00078e00e8 */
[----:B------:R1:W5:Y:S01]  /*2ac0*/  LDG.E.128 R16, desc[UR8][R2.64] ;  /* 0x0000000802107981 */ /* 0x000362000c1e1d00 */
[----:B------:R-:W-:Y:S01]  /*2ad0*/  IMAD.MOV.U32 R222, RZ, RZ, 0x2f800000 ;  /* 0x2f800000ffde7424 */ /* 0x000fe200078e00ff */
[----:B-1----:R-:W1:Y:S02]  /*2ae0*/  LDC.64 R2, c[0x0][0x398] ;  /* 0x0000e600ff027b82 */ /* 0x002e640000000a00 */
[----:B-1----:R-:W-:-:S04]  /*2af0*/  ISETP.NE.U32.AND P0, PT, R2, RZ, PT ;  /* 0x000000ff0200720c */ /* 0x002fc80003f05070 */
        /* <DEDUP_REMOVED lines=18> */
.L_x_18666:
        /* <DEDUP_REMOVED lines=12> */
.L_x_18668:
[----:B0-----:R-:W-:Y:S05]  /*2ce0*/  BSYNC.RECONVERGENT B1 ;  /* 0x0000000000017941 */ /* 0x001fea0003800200 */
.L_x_18667:
        /* <DEDUP_REMOVED lines=62> */
.L_x_18665:
[----:B0-----:R-:W-:Y:S05]  /*30d0*/  BSYNC.RECONVERGENT B0 ;  /* 0x0000000000007941 */ /* 0x001fea0003800200 */
.L_x_18664:
[----:B------:R-:W-:Y:S01]  /*30e0*/  I2FP.F32.U32 R20, R20 ;  /* 0x0000001400147245 */ /* 0x000fe20000201000 */
[----:B------:R-:W-:Y:S01]  /*30f0*/  IMAD.U32 R223, RZ, RZ, UR12 ;  /* 0x0000000cffdf7e24 */ /* 0x000fe2000f8e00ff */
[----:B------:R-:W-:Y:S01]  /*3100*/  ISETP.NE.AND P0, PT, R22, 0x1, PT ;  /* 0x000000011600780c */ /* 0x000fe20003f05270 */
[----:B------:R-:W-:Y:S01]  /*3110*/  BSSY.RECONVERGENT B0, `(.L_x_18669) ;  /* 0x000005d000007945 */ /* 0x000fe20003800200 */
[----:B------:R-:W-:Y:S01]  /*3120*/  LOP3.LUT R12, R12, 0xfffffff7, RZ, 0xc0, !PT ;  /* 0xfffffff70c0c7812 */ /* 0x000fe200078ec0ff */
[----:B------:R-:W-:Y:S01]  /*3130*/  FFMA.FTZ R20, R20, R222, 1.1641532182693481445e-10 ;  /* 0x2f00000014147423 */ /* 0x000fe200000100de */
[----:B------:R-:W-:Y:S02]  /*3140*/  HFMA2 R24, -RZ, RZ, 0, 1.1920928955078125e-07 ;  /* 0x00000002ff187431 */ /* 0x000fe400000001ff */
[----:B------:R-:W-:Y:S02]  /*3150*/  IMAD.MOV.U32 R21, RZ, RZ, R212 ;  /* 0x000000ffff157224 */ /* 0x000fe400078e00d4 */
        /* <DEDUP_REMOVED lines=13> */
.L_x_18671:
        /* <DEDUP_REMOVED lines=12> */
.L_x_18673:
[----:B------:R-:W-:Y:S05]  /*32f0*/  BSYNC.RECONVERGENT B1 ;  /* 0x0000000000017941 */ /* 0x000fea0003800200 */
.L_x_18672:
        /* <DEDUP_REMOVED lines=62> */
.L_x_18670:
[----:B------:R-:W-:Y:S05]  /*36e0*/  BSYNC.RECONVERGENT B0 ;  /* 0x0000000000007941 */ /* 0x000fea0003800200 */
.L_x_18669:
[----:B------:R-:W-:Y:S01]  /*36f0*/  I2FP.F32.U32 R21, R21 ;  /* 0x0000001500157245 */ /* 0x000fe20000201000 */
[----:B------:R-:W-:Y:S01]  /*3700*/  BSSY.RECONVERGENT B0, `(.L_x_18674) ;  /* 0x000005d000007945 */ /* 0x000fe20003800200 */
[----:B------:R-:W-:Y:S01]  /*3710*/  ISETP.NE.AND P0, PT, R24, 0x1, PT ;  /* 0x000000011800780c */ /* 0x000fe20003f05270 */
[----:B------:R-:W-:Y:S01]  /*3720*/  IMAD.U32 R16, R16, 0x10000, RZ ;  /* 0x0001000010107824 */ /* 0x000fe200078e00ff */
[----:B------:R-:W-:Y:S01]  /*3730*/  LOP3.LUT R12, R12, 0xfffffffd, RZ, 0xc0, !PT ;  /* 0xfffffffd0c0c7812 */ /* 0x000fe200078ec0ff */
[----:B------:R-:W-:Y:S01]  /*3740*/  FFMA.FTZ R21, R21, R222, 1.1641532182693481445e-10 ;  /* 0x2f00000015157423 */ /* 0x000fe200000100de */
[----:B------:R-:W-:-:S04]  /*3750*/  IMAD.MOV.U32 R23, RZ, RZ, 0x2 ;  /* 0x00000002ff177424 */ /* 0x000fc800078e00ff */
        /* <DEDUP_REMOVED lines=12> */
.L_x_18676:
        /* <DEDUP_REMOVED lines=12> */
.L_x_18678:
[----:B------:R-:W-:Y:S05]  /*38e0*/  BSYNC.RECONVERGENT B1 ;  /* 0x0000000000017941 */ /* 0x000fea0003800200 */
.L_x_18677:
        /* <DEDUP_REMOVED lines=62> */
.L_x_18675:
[----:B------:R-:W-:Y:S05]  /*3cd0*/  BSYNC.RECONVERGENT B0 ;  /* 0x0000000000007941 */ /* 0x000fea0003800200 */
.L_x_18674:
        /* <DEDUP_REMOVED lines=18> */
.L_x_18681:
        /* <DEDUP_REMOVED lines=12> */
.L_x_18683:
[----:B------:R-:W-:Y:S05]  /*3ec0*/  BSYNC.RECONVERGENT B1 ;  /* 0x0000000000017941 */ /* 0x000fea0003800200 */
.L_x_18682:
        /* <DEDUP_REMOVED lines=62> */
.L_x_18680:
[----:B------:R-:W-:Y:S05]  /*42b0*/  BSYNC.RECONVERGENT B0 ;  /* 0x0000000000007941 */ /* 0x000fea0003800200 */
.L_x_18679:
        /* <DEDUP_REMOVED lines=17> */
.L_x_18686:
        /* <DEDUP_REMOVED lines=12> */
.L_x_18688:
[----:B------:R-:W-:Y:S05]  /*4490*/  BSYNC.RECONVERGENT B1 ;  /* 0x0000000000017941 */ /* 0x000fea0003800200 */
.L_x_18687:
        /* <DEDUP_REMOVED lines=62> */
.L_x_18685:
[----:B------:R-:W-:Y:S05]  /*4880*/  BSYNC.RECONVERGENT B0 ;  /* 0x0000000000007941 */ /* 0x000fea0003800200 */
.L_x_18684:
        /* <DEDUP_REMOVED lines=20> */
.L_x_18691:
        /* <DEDUP_REMOVED lines=12> */
.L_x_18693:
[----:B------:R-:W-:Y:S05]  /*4a90*/  BSYNC.RECONVERGENT B1 ;  /* 0x0000000000017941 */ /* 0x000fea0003800200 */
.L_x_18692:
        /* <DEDUP_REMOVED lines=62> */
.L_x_18690:
[----:B------:R-:W-:Y:S05]  /*4e80*/  BSYNC.RECONVERGENT B0 ;  /* 0x0000000000007941 */ /* 0x000fea0003800200 */
.L_x_18689:
[----:B------:R-:W-:Y:S01]  /*4e90*/  ISETP.NE.AND P4, PT, R24, 0x1, PT ;  /* 0x000000011800780c */ /* 0x000fe20003f85270 */
[----:B------:R-:W-:Y:S01]  /*4ea0*/  BSSY.RECONVERGENT B0, `(.L_x_18694) ;  /* 0x000005b000007945 */ /* 0x000fe20003800200 */
[----:B------:R-:W-:Y:S01]  /*4eb0*/  I2FP.F32.U32 R23, R23 ;  /* 0x0000001700177245 */ /* 0x000fe20000201000 */
[----:B------:R-:W-:Y:S02]  /*4ec0*/  IMAD.U32 R18, R18, 0x10000, RZ ;  /* 0x0001000012127824 */ /* 0x000fe400078e00ff */
[----:B------:R-:W-:Y:S02]  /*4ed0*/  IMAD.MOV.U32 R25, RZ, RZ, 0x2 ;  /* 0x00000002ff197424 */ /* 0x000fe400078e00ff */
        /* <DEDUP_REMOVED lines=12> */
.L_x_18696:
        /* <DEDUP_REMOVED lines=12> */
.L_x_18698:
[----:B------:R-:W-:Y:S05]  /*5060*/  BSYNC.RECONVERGENT B1 ;  /* 0x0000000000017941 */ /* 0x000fea0003800200 */
.L_x_18697:
        /* <DEDUP_REMOVED lines=62> */
.L_x_18695:
[----:B------:R-:W-:Y:S05]  /*5450*/  BSYNC.RECONVERGENT B0 ;  /* 0x0000000000007941 */ /* 0x000fea0003800200 */
.L_x_18694:
        /* <DEDUP_REMOVED lines=18> */
.L_x_18701:
        /* <DEDUP_REMOVED lines=12> */
.L_x_18703:
[----:B------:R-:W-:Y:S05]  /*5640*/  BSYNC.RECONVERGENT B1 ;  /* 0x0000000000017941 */ /* 0x000fea0003800200 */
.L_x_18702:
        /* <DEDUP_REMOVED lines=62> */
.L_x_18700:
[----:B------:R-:W-:Y:S05]  /*5a30*/  BSYNC.RECONVERGENT B0 ;  /* 0x0000000000007941 */ /* 0x000fea0003800200 */
.L_x_18699:
[----:B------:R-:W-:Y:S01]  /*5a40*/  LOP3.LUT R12, R12, 0xffffffbf, RZ, 0xc0, !PT ;  /* 0xffffffbf0c0c7812 */ /* 0x000fe200078ec0ff */
[----:B------:R-:W-:Y:S01]  /*5a50*/  IMAD.U32 R224, RZ, RZ, UR13 ;  /* 0x0000000dffe07e24 */ /* 0x000fe2000f8e00ff */
[----:B------:R-:W-:Y:S01]  /*5a60*/  I2FP.F32.U32 R25, R27 ;  /* 0x0000001b00197245 */ /* 0x000fe20000201000 */
[----:B------:R-:W-:Y:S01]  /*5a70*/  IMAD.U32 R19, R19, 0x10000, RZ ;  /* 0x0001000013137824 */ /* 0x000fe200078e00ff */
[----:B------:R-:W-:Y:S01]  /*5a80*/  @P0 LOP3.LUT R12, R12, 0x40, RZ, 0xfc, !PT ;  /* 0x000000400c0c0812 */ /* 0x000fe200078efcff */
[-C--:B------:R-:W-:Y:S01]  /*5a90*/  FMUL.FTZ R20, R20, R224.reuse ;  /* 0x000000e014147220 */ /* 0x080fe20000410000 */
[----:B------:R-:W-:Y:S01]  /*5aa0*/  FMUL.FTZ R22, R22, R224 ;  /* 0x000000e016167220 */ /* 0x000fe20000410000 */
[----:B------:R-:W-:Y:S01]  /*5ab0*/  FFMA.FTZ R25, R25, R222, 1.1641532182693481445e-10 ;  /* 0x2f00000019197423 */ /* 0x000fe200000100de */
[C---:B------:R-:W-:Y:S01]  /*5ac0*/  LOP3.LUT P0, RZ, R12.reuse, 0x4, RZ, 0xc0, !PT ;  /* 0x000000040cff7812 */ /* 0x040fe2000780c0ff */
[-C--:B------:R-:W-:Y:S01]  /*5ad0*/  FMUL.FTZ R23, R23, R224.reuse ;  /* 0x000000e017177220 */ /* 0x080fe20000410000 */
[----:B------:R-:W-:Y:S01]  /*5ae0*/  LOP3.LUT R12, R12, 0xffffffdf, RZ, 0xc0, !PT ;  /* 0xffffffdf0c0c7812 */ /* 0x000fe200078ec0ff */
[-C--:B------:R-:W-:Y:S01]  /*5af0*/  FMUL.FTZ R18, R18, R224.reuse ;  /* 0x000000e012127220 */ /* 0x080fe20000410000 */
[----:B------:R-:W-:Y:S01]  /*5b00*/  FSETP.GTU.FTZ.AND P5, PT, R25, R223, PT ;  /* 0x000000df1900720b */ /* 0x000fe20003fbc000 */
[-C--:B------:R-:W-:Y:S01]  /*5b10*/  FMUL.FTZ R25, R17, R224.reuse ;  /* 0x000000e011197220 */ /* 0x080fe20000410000 */
[----:B------:R-:W-:Y:S01]  /*5b20*/  @P1 LOP3.LUT R12, R12, 0x20, RZ, 0xfc, !PT ;  /* 0x000000200c0c1812 */ /* 0x000fe200078efcff */
[-C--:B------:R-:W-:Y:S01]  /*5b30*/  FMUL.FTZ R17, R21, R224.reuse ;  /* 0x000000e015117220 */ /* 0x080fe20000410000 */
[-C--:B------:R-:W-:Y:S01]  /*5b40*/  FMUL.FTZ R16, R16, R224.reuse ;  /* 0x000000e010107220 */ /* 0x080fe20000410000 */
[----:B------:R-:W-:Y:S01]  /*5b50*/  FMUL.FTZ R19, R19, R224 ;  /* 0x000000e013137220 */ /* 0x000fe20000410000 */
[----:B------:R-:W-:-:S02]  /*5b60*/  LOP3.LUT P1, RZ, R12, 0x8, RZ, 0xc0, !PT ;  /* 0x000000080cff7812 */ /* 0x000fc4000782c0ff */
[----:B------:R-:W-:Y:S02]  /*5b70*/  FSEL R72, R22, RZ, P0 ;  /* 0x000000ff16487208 */ /* 0x000fe40000000000 */
[----:B------:R-:W-:Y:S02]  /*5b80*/  FSEL R68, R20, RZ, P1 ;  /* 0x000000ff14447208 */ /* 0x000fe40000800000 */
[C---:B------:R-:W-:Y:S02]  /*5b90*/  LOP3.LUT P1, RZ, R12.reuse, 0x20, RZ, 0xc0, !PT ;  /* 0x000000200cff7812 */ /* 0x040fe4000782c0ff */
[C---:B------:R-:W-:Y:S02]  /*5ba0*/  LOP3.LUT P6, RZ, R12.reuse, 0x2, RZ, 0xc0, !PT ;  /* 0x000000020cff7812 */ /* 0x040fe400078cc0ff */
[----:B------:R-:W-:Y:S02]  /*5bb0*/  LOP3.LUT P0, RZ, R12, 0x40, RZ, 0xc0, !PT ;  /* 0x000000400cff7812 */ /* 0x000fe4000780c0ff */
[----:B------:R-:W-:-:S02]  /*5bc0*/  FSEL R74, R23, RZ, P4 ;  /* 0x000000ff174a7208 */ /* 0x000fc40002000000 */
        /* <DEDUP_REMOVED lines=13> */
[----:B------:R-:W-:Y:S01]  /*5ca0*/  @P1 FADD.FTZ R75, R79, R75 ;  /* 0x0000004b4f4b1221 */ /* 0x000fe20000010000 */
[----:B------:R-:W-:Y:S07]  /*5cb0*/  BRA `(.L_x_18704) ;  /* 0x0000006000887947 */ /* 0x000fee0003800000 */
.L_x_18663:
        /* <DEDUP_REMOVED lines=16> */
.L_x_18707:
        /* <DEDUP_REMOVED lines=12> */
.L_x_18709:
[----:B0-----:R-:W-:Y:S05]  /*5e80*/  BSYNC.RECONVERGENT B1 ;  /* 0x0000000000017941 */ /* 0x001fea0003800200 */
.L_x_18708:
        /* <DEDUP_REMOVED lines=62> */
.L_x_18706:
[----:B0-----:R-:W-:Y:S05]  /*6270*/  BSYNC.RECONVERGENT B0 ;  /* 0x0000000000007941 */ /* 0x001fea0003800200 */
.L_x_18705:
[----:B------:R-:W-:Y:S01]  /*6280*/  I2FP.F32.U32 R4, R4 ;  /* 0x0000000400047245 */ /* 0x000fe20000201000 */
[----:B------:R-:W-:Y:S01]  /*6290*/  IMAD.U32 R223, RZ, RZ, UR12 ;  /* 0x0000000cffdf7e24 */ /* 0x000fe2000f8e00ff */
[----:B------:R-:W-:Y:S01]  /*62a0*/  ISETP.NE.AND P0, PT, R6, 0x1, PT ;  /* 0x000000010600780c */ /* 0x000fe20003f05270 */
[----:B------:R-:W-:Y:S01]  /*62b0*/  IMAD.U32 R224, RZ, RZ, UR13 ;  /* 0x0000000dffe07e24 */ /* 0x000fe2000f8e00ff */
[----:B-----5:R-:W-:Y:S01]  /*62c0*/  SHF.L.U32 R5, R16, 0x10, RZ ;  /* 0x0000001010057819 */ /* 0x020fe200000006ff */
[----:B------:R-:W-:Y:S01]  /*62d0*/  FFMA.FTZ R4, R4, R222, 1.1641532182693481445e-10 ;  /* 0x2f00000004047423 */ /* 0x000fe200000100de */
[----:B------:R-:W-:Y:S01]  /*62e0*/  LOP3.LUT R12, R12, 0xfffffff7, RZ, 0xc0, !PT ;  /* 0xfffffff70c0c7812 */ /* 0x000fe200078ec0ff */
[----:B------:R-:W-:Y:S01]  /*62f0*/  BSSY.RECONVERGENT B0, `(.L_x_18710) ;  /* 0x000005b000007945 */ /* 0x000fe20003800200 */
[----:B------:R-:W-:Y:S02]  /*6300*/  IMAD.MOV.U32 R7, RZ, RZ, 0x2 ;  /* 0x00000002ff077424 */ /* 0x000fe400078e00ff */
[----:B------:R-:W-:Y:S01]  /*6310*/  FMUL.FTZ R5, R224, R5 ;  /* 0x00000005e0057220 */ /* 0x000fe20000410000 */
[----:B------:R-:W-:Y:S01]  /*6320*/  FSETP.LE.FTZ.AND P3, PT, R4, R223, PT ;  /* 0x000000df0400720b */ /* 0x000fe20003f73000 */
[----:B------:R-:W-:Y:S01]  /*6330*/  IMAD.MOV.U32 R9, RZ, RZ, R212 ;  /* 0x000000ffff097224 */ /* 0x000fe200078e00d4 */
[----:B------:R-:W-:-:S11]  /*6340*/  PRMT R4, R16, 0x7632, R4 ;  /* 0x0000763210047816 */ /* 0x000fd60000000004 */
        /* <DEDUP_REMOVED lines=10> */
.L_x_18712:
        /* <DEDUP_REMOVED lines=12> */
.L_x_18714:
[----:B------:R-:W-:Y:S05]  /*64b0*/  BSYNC.RECONVERGENT B1 ;  /* 0x0000000000017941 */ /* 0x000fea0003800200 */
.L_x_18713:
        /* <DEDUP_REMOVED lines=62> */
.L_x_18711:
[----:B------:R-:W-:Y:S05]  /*68a0*/  BSYNC.RECONVERGENT B0 ;  /* 0x0000000000007941 */ /* 0x000fea0003800200 */
.L_x_18710:
        /* <DEDUP_REMOVED lines=12> */
[----:B------:R-:W-:Y:S02]  /*6970*/  HFMA2 R6, -RZ, RZ, 0, 1.1920928955078125e-07 ;  /* 0x00000002ff067431 */ /* 0x000fe400000001ff */
[----:B------:R-:W-:Y:S01]  /*6980*/  @P1 FADD.FTZ R68, R80, R68 ;  /* 0x0000004450441221 */ /* 0x000fe20000010000 */
[----:B------:R-:W-:Y:S01]  /*6990*/  PRMT R11, R5, 0x7610, R11 ;  /* 0x00007610050b7816 */ /* 0x000fe2000000000b */
        /* <DEDUP_REMOVED lines=9> */
.L_x_18717:
        /* <DEDUP_REMOVED lines=12> */
.L_x_18719:
[----:B------:R-:W-:Y:S05]  /*6af0*/  BSYNC.RECONVERGENT B1 ;  /* 0x0000000000017941 */ /* 0x000fea0003800200 */
.L_x_18718:
        /* <DEDUP_REMOVED lines=62> */
.L_x_18716:
[----:B------:R-:W-:Y:S05]  /*6ee0*/  BSYNC.RECONVERGENT B0 ;  /* 0x0000000000007941 */ /* 0x000fea0003800200 */
.L_x_18715:
        /* <DEDUP_REMOVED lines=20> */
.L_x_18722:
        /* <DEDUP_REMOVED lines=12> */
.L_x_18724:
[----:B------:R-:W-:Y:S05]  /*70f0*/  BSYNC.RECONVERGENT B1 ;  /* 0x0000000000017941 */ /* 0x000fea0003800200 */
.L_x_18723:
        /* <DEDUP_REMOVED lines=62> */
.L_x_18721:
[----:B------:R-:W-:Y:S05]  /*74e0*/  BSYNC.RECONVERGENT B0 ;  /* 0x0000000000007941 */ /* 0x000fea0003800200 */
.L_x_18720:
[----:B------:R-:W-:Y:S01]  /*74f0*/  I2FP.F32.U32 R6, R9 ;  /* 0x0000000900067245 */ /* 0x000fe20000201000 */
[----:B------:R-:W-:Y:S01]  /*7500*/  BSSY.RECONVERGENT B0, `(.L_x_18725) ;  /* 0x0000063000007945 */ /* 0x000fe20003800200 */
[----:B------:R-:W-:Y:S01]  /*7510*/  ISETP.NE.AND P2, PT, R5, 0x1, PT ;  /* 0x000000010500780c */ /* 0x000fe20003f45270 */
[----:B------:R-:W-:Y:S01]  /*7520*/  IMAD.MOV.U32 R7, RZ, RZ, R212 ;  /* 0x000000ffff077224 */ /* 0x000fe200078e00d4 */
        /* <DEDUP_REMOVED lines=21> */
.L_x_18727:
        /* <DEDUP_REMOVED lines=12> */
.L_x_18729:
[----:B------:R-:W-:Y:S05]  /*7740*/  BSYNC.RECONVERGENT B1 ;  /* 0x0000000000017941 */ /* 0x000fea0003800200 */
.L_x_18728:
        /* <DEDUP_REMOVED lines=62> */
.L_x_18726:
[----:B------:R-:W-:Y:S05]  /*7b30*/  BSYNC.RECONVERGENT B0 ;  /* 0x0000000000007941 */ /* 0x000fea0003800200 */
.L_x_18725:
[----:B------:R-:W-:Y:S01]  /*7b40*/  ISETP.NE.AND P2, PT, R6, 0x1, PT ;  /* 0x000000010600780c */ /* 0x000fe20003f45270 */
[----:B------:R-:W-:Y:S01]  /*7b50*/  IMAD.U32 R5, R17, 0x10000, RZ ;  /* 0x0001000011057824 */ /* 0x000fe200078e00ff */
[----:B------:R-:W-:Y:S01]  /*7b60*/  I2FP.F32.U32 R4, R7 ;  /* 0x0000000700047245 */ /* 0x000fe20000201000 */
[----:B------:R-:W-:Y:S01]  /*7b70*/  BSSY.RECONVERGENT B0, `(.L_x_18730) ;  /* 0x000005b000007945 */ /* 0x000fe20003800200 */
[----:B------:R-:W-:Y:S02]  /*7b80*/  IMAD.MOV.U32 R7, RZ, RZ, 0x2 ;  /* 0x00000002ff077424 */ /* 0x000fe400078e00ff */
[----:B------:R-:W-:Y:S01]  /*7b90*/  FMUL.FTZ R5, R224, R5 ;  /* 0x00000005e0057220 */ /* 0x000fe20000410000 */
[----:B------:R-:W-:Y:S02]  /*7ba0*/  IMAD.MOV.U32 R9, RZ, RZ, R212 ;  /* 0x000000ffff097224 */ /* 0x000fe400078e00d4 */
[----:B------:R-:W-:-:S05]  /*7bb0*/  FFMA.FTZ R4, R4, R222, 1.1641532182693481445e-10 ;  /* 0x2f00000004047423 */ /* 0x000fca00000100de */
[----:B------:R-:W-:Y:S02]  /*7bc0*/  FSETP.LE.FTZ.AND P0, PT, R4, R223, PT ;  /* 0x000000df0400720b */ /* 0x000fe40003f13000 */
[----:B------:R-:W-:Y:S01]  /*7bd0*/  PRMT R4, R17, 0x7632, R4 ;  /* 0x0000763211047816 */ /* 0x000fe20000000004 */
[----:B------:R-:W-:Y:S10]  /*7be0*/  @!P2 BRA `(.L_x_18731) ;  /* 0x00000004004ca947 */ /* 0x000ff40003800000 */
        /* <DEDUP_REMOVED lines=8> */
.L_x_18732:
        /* <DEDUP_REMOVED lines=12> */
.L_x_18734:
[----:B------:R-:W-:Y:S05]  /*7d30*/  BSYNC.RECONVERGENT B1 ;  /* 0x0000000000017941 */ /* 0x000fea0003800200 */
.L_x_18733:
        /* <DEDUP_REMOVED lines=62> */
.L_x_18731:
[----:B------:R-:W-:Y:S05]  /*8120*/  BSYNC.RECONVERGENT B0 ;  /* 0x0000000000007941 */ /* 0x000fea0003800200 */
.L_x_18730:
[----:B------:R-:W-:Y:S01]  /*8130*/  I2FP.F32.U32 R6, R9 ;  /* 0x0000000900067245 */ /* 0x000fe20000201000 */
[----:B------:R-:W-:Y:S01]  /*8140*/  BSSY.RECONVERGENT B0, `(.L_x_18735) ;  /* 0x0000062000007945 */ /* 0x000fe20003800200 */
[----:B------:R-:W-:Y:S02]  /*8150*/  ISETP.NE.AND P3, PT, R7, 0x1, PT ;  /* 0x000000010700780c */ /* 0x000fe40003f65270 */
        /* <DEDUP_REMOVED lines=11> */
[----:B------:R-:W-:Y:S01]  /*8210*/  IMAD.MOV.U32 R5, RZ, RZ, R212 ;  /* 0x000000ffff057224 */ /* 0x000fe200078e00d4 */
        /* <DEDUP_REMOVED lines=9> */
.L_x_18737:
        /* <DEDUP_REMOVED lines=12> */
.L_x_18739:
[----:B------:R-:W-:Y:S05]  /*8370*/  BSYNC.RECONVERGENT B1 ;  /* 0x0000000000017941 */ /* 0x000fea0003800200 */
.L_x_18738:
        /* <DEDUP_REMOVED lines=62> */
.L_x_18736:
[----:B------:R-:W-:Y:S05]  /*8760*/  BSYNC.RECONVERGENT B0 ;  /* 0x0000000000007941 */ /* 0x000fea0003800200 */
.L_x_18735:
[----:B------:R-:W-:Y:S01]  /*8770*/  ISETP.NE.AND P3, PT, R6, 0x1, PT ;  /* 0x000000010600780c */ /* 0x000fe20003f65270 */
[----:B------:R-:W-:Y:S01]  /*8780*/  IMAD.U32 R4, R4, 0x10000, RZ ;  /* 0x0001000004047824 */ /* 0x000fe200078e00ff */
[----:B------:R-:W-:Y:S01]  /*8790*/  I2FP.F32.U32 R5, R5 ;  /* 0x0000000500057245 */ /* 0x000fe20000201000 */
[----:B------:R-:W-:Y:S01]  /*87a0*/  BSSY.RECONVERGENT B0, `(.L_x_18740) ;  /* 0x000005a000007945 */ /* 0x000fe20003800200 */
[----:B------:R-:W-:Y:S02]  /*87b0*/  IMAD.MOV.U32 R16, RZ, RZ, 0x2 ;  /* 0x00000002ff107424 */ /* 0x000fe400078e00ff */
[----:B------:R-:W-:Y:S01]  /*87c0*/  FMUL.FTZ R4, R4, R224 ;  /* 0x000000e004047220 */ /* 0x000fe20000410000 */
        /* <DEDUP_REMOVED lines=12> */
.L_x_18742:
        /* <DEDUP_REMOVED lines=12> */
.L_x_18744:
[----:B------:R-:W-:Y:S05]  /*8950*/  BSYNC.RECONVERGENT B1 ;  /* 0x0000000000017941 */ /* 0x000fea0003800200 */
.L_x_18743:
        /* <DEDUP_REMOVED lines=62> */
.L_x_18741:
[----:B------:R-:W-:Y:S05]  /*8d40*/  BSYNC.RECONVERGENT B0 ;  /* 0x0000000000007941 */ /* 0x000fea0003800200 */
.L_x_18740:
        /* <DEDUP_REMOVED lines=25> */
.L_x_18747:
        /* <DEDUP_REMOVED lines=12> */
.L_x_18749:
[----:B------:R-:W-:Y:S05]  /*8fa0*/  BSYNC.RECONVERGENT B1 ;  /* 0x0000000000017941 */ /* 0x000fea0003800200 */
.L_x_18748:
        /* <DEDUP_REMOVED lines=62> */
.L_x_18746:
[----:B------:R-:W-:Y:S05]  /*9390*/  BSYNC.RECONVERGENT B0 ;  /* 0x0000000000007941 */ /* 0x000fea0003800200 */
.L_x_18745:
        /* <DEDUP_REMOVED lines=9> */
[----:B------:R-:W-:Y:S01]  /*9430*/  PRMT R4, R18, 0x7632, R4 ;  /* 0x0000763212047816 */ /* 0x000fe20000000004 */
[----:B------:R-:W-:-:S10]  /*9440*/  IMAD.MOV.U32 R18, RZ, RZ, 0x2 ;  /* 0x00000002ff127424 */ /* 0x000fd400078e00ff */
        /* <DEDUP_REMOVED lines=10> */
.L_x_18752:
        /* <DEDUP_REMOVED lines=12> */
.L_x_18754:
[----:B------:R-:W-:Y:S05]  /*95b0*/  BSYNC.RECONVERGENT B1 ;  /* 0x0000000000017941 */ /* 0x000fea0003800200 */
.L_x_18753:
        /* <DEDUP_REMOVED lines=62> */
.L_x_18751:
[----:B------:R-:W-:Y:S05]  /*99a0*/  BSYNC.RECONVERGENT B0 ;  /* 0x0000000000007941 */ /* 0x000fea0003800200 */
.L_x_18750:
[----:B------:R-:W-:Y:S01]  /*99b0*/  I2FP.F32.U32 R6, R17 ;  /* 0x0000001100067245 */ /* 0x000fe20000201000 */
[----:B------:R-:W-:Y:S01]  /*99c0*/  BSSY.RECONVERGENT B0, `(.L_x_18755) ;  /* 0x0000061000007945 */ /* 0x000fe20003800200 */
[----:B------:R-:W-:Y:S01]  /*99d0*/  FSEL R5, R5, RZ, P5 ;  /* 0x000000ff05057208 */ /* 0x000fe20002800000 */
[----:B------:R-:W-:Y:S02]  /*99e0*/  HFMA2 R16, -RZ, RZ, 0, 1.1920928955078125e-07 ;  /* 0x00000002ff107431 */ /* 0x000fe400000001ff */
        /* <DEDUP_REMOVED lines=19> */
.L_x_18757:
        /* <DEDUP_REMOVED lines=12> */
.L_x_18759:
[----:B------:R-:W-:Y:S05]  /*9be0*/  BSYNC.RECONVERGENT B1 ;  /* 0x0000000000017941 */ /* 0x000fea0003800200 */
.L_x_18758:
        /* <DEDUP_REMOVED lines=62> */
.L_x_18756:
[----:B------:R-:W-:Y:S05]  /*9fd0*/  BSYNC.RECONVERGENT B0 ;  /* 0x0000000000007941 */ /* 0x000fea0003800200 */
.L_x_18755:
[----:B------:R-:W-:Y:S01]  /*9fe0*/  ISETP.NE.AND P4, PT, R16, 0x1, PT ;  /* 0x000000011000780c */ /* 0x000fe20003f85270 */
[----:B------:R-:W-:Y:S01]  /*9ff0*/  IMAD.U32 R4, R4, 0x10000, RZ ;  /* 0x0001000004047824 */ /* 0x000fe200078e00ff */
[----:B------:R-:W-:Y:S01]  /*a000*/  I2FP.F32.U32 R5, R6 ;  /* 0x0000000600057245 */ /* 0x000fe20000201000 */
[----:B------:R-:W-:Y:S01]  /*a010*/  BSSY.RECONVERGENT B0, `(.L_x_18760) ;  /* 0x000005a000007945 */ /* 0x000fe20003800200 */
[----:B------:R-:W-:Y:S02]  /*a020*/  IMAD.MOV.U32 R6, RZ, RZ, R212 ;  /* 0x000000ffff067224 */ /* 0x000fe400078e00d4 */
[----:B------:R-:W-:Y:S01]  /*a030*/  FMUL.FTZ R4, R4, R224 ;  /* 0x000000e004047220 */ /* 0x000fe20000410000 */
        /* <DEDUP_REMOVED lines=12> */
.L_x_18762:
        /* <DEDUP_REMOVED lines=12> */
.L_x_18764:
[----:B------:R-:W-:Y:S05]  /*a1c0*/  BSYNC.RECONVERGENT B1 ;  /* 0x0000000000017941 */ /* 0x000fea0003800200 */
.L_x_18763:
        /* <DEDUP_REMOVED lines=62> */
.L_x_18761:
[----:B------:R-:W-:Y:S05]  /*a5b0*/  BSYNC.RECONVERGENT B0 ;  /* 0x0000000000007941 */ /* 0x000fea0003800200 */
.L_x_18760:
        /* <DEDUP_REMOVED lines=24> */
.L_x_18767:
        /* <DEDUP_REMOVED lines=12> */
.L_x_18769:
[----:B------:R-:W-:Y:S05]  /*a800*/  BSYNC.RECONVERGENT B1 ;  /* 0x0000000000017941 */ /* 0x000fea0003800200 */
.L_x_18768:
        /* <DEDUP_REMOVED lines=62> */
.L_x_18766:
[----:B------:R-:W-:Y:S05]  /*abf0*/  BSYNC.RECONVERGENT B0 ;  /* 0x0000000000007941 */ /* 0x000fea0003800200 */
.L_x_18765:
        /* <DEDUP_REMOVED lines=19> */
.L_x_18772:
        /* <DEDUP_REMOVED lines=12> */
.L_x_18774:
[----:B------:R-:W-:Y:S05]  /*adf0*/  BSYNC.RECONVERGENT B1 ;  /* 0x0000000000017941 */ /* 0x000fea0003800200 */
.L_x_18773:
        /* <DEDUP_REMOVED lines=62> */
.L_x_18771:
[----:B------:R-:W-:Y:S05]  /*b1e0*/  BSYNC.RECONVERGENT B0 ;  /* 0x0000000000007941 */ /* 0x000fea0003800200 */
.L_x_18770:
        /* <DEDUP_REMOVED lines=23> */
.L_x_18777:
        /* <DEDUP_REMOVED lines=12> */
.L_x_18779:
[----:B------:R-:W-:Y:S05]  /*b420*/  BSYNC.RECONVERGENT B1 ;  /* 0x0000000000017941 */ /* 0x000fea0003800200 */
.L_x_18778:
        /* <DEDUP_REMOVED lines=62> */
.L_x_18776:
[----:B------:R-:W-:Y:S05]  /*b810*/  BSYNC.RECONVERGENT B0 ;  /* 0x0000000000007941 */ /* 0x000fea0003800200 */
.L_x_18775:
        /* <DEDUP_REMOVED lines=18> */
.L_x_18782:
        /* <DEDUP_REMOVED lines=15> */
.L_x_18784:
[----:B------:R-:W-:Y:S05]  /*ba30*/  BSYNC.RECONVERGENT B1 ;  /* 0x0000000000017941 */ /* 0x000fea0003800200 */
.L_x_18783:
        /* <DEDUP_REMOVED lines=62> */
.L_x_18781:
[----:B------:R-:W-:Y:S05]  /*be20*/  BSYNC.RECONVERGENT B0 ;  /* 0x0000000000007941 */ /* 0x000fea0003800200 */
.L_x_18780:
[----:B------:R-:W-:Y:S02]  /*be30*/  I2FP.F32.U32 R16, R19 ;  /* 0x0000001300107245 */ /* 0x000fe40000201000 */
[----:B------:R-:W-:-:S03]  /*be40*/  FSEL R4, R4, RZ, P5 ;  /* 0x000000ff04047208 */ /* 0x000fc60002800000 */
[----:B------:R-:W-:-:S05]  /*be50*/  FFMA.FTZ R16, R16, R222, 1.1641532182693481445e-10 ;  /* 0x2f00000010107423 */ /* 0x000fca00000100de */
[----:B------:R-:W-:Y:S02]  /*be60*/  FSETP.GTU.FTZ.AND P6, PT, R16, R223, PT ;  /* 0x000000df1000720b */ /* 0x000fe40003fdc000 */
[----:B------:R-:W-:-:S05]  /*be70*/  PRMT R16, R87, 0x7632, R16 ;  /* 0x0000763257107816 */ /* 0x000fca0000000010 */
[----:B------:R-:W-:-:S04]  /*be80*/  IMAD.U32 R16, R16, 0x10000, RZ ;  /* 0x0001000010107824 */ /* 0x000fc800078e00ff */
[----:B------:R-:W-:-:S05]  /*be90*/  FMUL.FTZ R16, R16, R224 ;  /* 0x000000e010107220 */ /* 0x000fca0000410000 */
[----:B------:R-:W-:-:S05]  /*bea0*/  FSEL R16, R16, RZ, !P6 ;  /* 0x000000ff10107208 */ /* 0x000fca0007000000 */
[----:B------:R-:W-:Y:S01]  /*beb0*/  FADD.FTZ R75, R16, R4 ;  /* 0x00000004104b7221 */ /* 0x000fe20000010000 */
[----:B------:R-:W-:-:S03]  /*bec0*/  SEL R4, RZ, 0x1, P6 ;  /* 0x00000001ff047807 */ /* 0x000fc60003000000 */
[----:B------:R-:W-:-:S07]  /*bed0*/  @P1 FADD.FTZ R75, R79, R75 ;  /* 0x0000004b4f4b1221 */ /* 0x000fce0000010000 */
.L_x_18704:
[----:B------:R-:W0:Y:S01]  /*bee0*/  LDC.64 R234, c[0x0][0x3a8] ;  /* 0x0000ea00ffea7b82 */ /* 0x000e220000000a00 */
[----:B------:R-:W-:Y:S02]  /*bef0*/  SEL R18, RZ, 0x1000000, !P5 ;  /* 0x01000000ff127807 */ /* 0x000fe40006800000 */
[C---:B------:R-:W-:Y:S02]  /*bf00*/  LOP3.LUT P5, RZ, R12.reuse, 0x4, RZ, 0xc0, !PT ;  /* 0x000000040cff7812 */ /* 0x040fe400078ac0ff */
[----:B------:R-:W-:Y:S02]  /*bf10*/  SEL R19, RZ, 0x10000, !P4 ;  /* 0x00010000ff137807 */ /* 0x000fe40006000000 */
[C---:B------:R-:W-:Y:S01]  /*bf20*/  LOP3.LUT P4, RZ, R12.reuse, 0x2, RZ, 0xc0, !PT ;  /* 0x000000020cff7812 */ /* 0x040fe2000788c0ff */
[----:B------:R-:W1:Y:S01]  /*bf30*/  LDC.64 R210, c[0x0][0x3b0] ;  /* 0x0000ec00ffd27b82 */ /* 0x000e620000000a00 */
[----:B------:R-:W-:Y:S01]  /*bf40*/  LOP3.LUT P6, RZ, R12, 0x8, RZ, 0xc0, !PT ;  /* 0x000000080cff7812 */ /* 0x000fe200078cc0ff */
[----:B0-----:R-:W-:-:S05]  /*bf50*/  IMAD.WIDE.U32 R16, R221, 0x20, R234 ;  /* 0x00000020dd107825 */ /* 0x001fca00078e00ea */
[----:B------:R-:W-:Y:S04]  /*bf60*/  STG.E.128 desc[UR8][R16.64], R68 ;  /* 0x0000004410007986 */ /* 0x000fe8000c101d08 */
[----:B------:R0:W-:Y:S02]  /*bf70*/  STG.E.128 desc[UR8][R16.64+0x10], R72 ;  /* 0x0000104810007986 */ /* 0x0001e4000c101d08 */
[----:B0-----:R-:W-:Y:S02]  /*bf80*/  SEL R16, RZ, 0x100, !P3 ;  /* 0x00000100ff107807 */ /* 0x001fe40005800000 */
[----:B------:R-:W-:Y:S02]  /*bf90*/  ISETP.NE.U32.AND P3, PT, R2, RZ, PT ;  /* 0x000000ff0200720c */ /* 0x000fe40003f65070 */
[----:B------:R-:W-:-:S02]  /*bfa0*/  SEL R17, RZ, 0x10000, !P0 ;  /* 0x00010000ff117807 */ /* 0x000fc40004000000 */
[----:B------:R-:W-:Y:S02]  /*bfb0*/  ISETP.NE.AND.EX P0, PT, R3, RZ, PT, P3 ;  /* 0x000000ff0300720c */ /* 0x000fe40003f05330 */
[----:B------:R-:W-:Y:S02]  /*bfc0*/  LOP3.LUT R16, R16, R18, R19, 0xfe, !PT ;  /* 0x0000001210107212 */ /* 0x000fe400078efe13 */
[----:B------:R-:W-:Y:S02]  /*bfd0*/  SEL R3, RZ, 0x1, !P5 ;  /* 0x00000001ff037807 */ /* 0x000fe40006800000 */
[----:B------:R-:W-:Y:S02]  /*bfe0*/  SEL R2, RZ, 0x1000000, !P2 ;  /* 0x01000000ff027807 */ /* 0x000fe40005000000 */
[----:B------:R-:W-:Y:S02]  /*bff0*/  SEL R18, RZ, 0x100, !P4 ;  /* 0x00000100ff127807 */ /* 0x000fe40006000000 */
[----:B------:R-:W-:-:S02]  /*c000*/  LOP3.LUT R3, R16, R3, RZ, 0xfc, !PT ;  /* 0x0000000310037212 */ /* 0x000fc400078efcff */
[----:B------:R-:W-:Y:S02]  /*c010*/  LOP3.LUT R2, R18, R2, R17, 0xfe, !PT ;  /* 0x0000000212027212 */ /* 0x000fe400078efe11 */
[----:B------:R-:W-:-:S04]  /*c020*/  SEL R16, RZ, 0x1, !P6 ;  /* 0x00000001ff107807 */ /* 0x000fc80007000000 */
[----:B------:R-:W-:Y:S01]  /*c030*/  LOP3.LUT R2, R2, R16, RZ, 0xfc, !PT ;  /* 0x0000001002027212 */ /* 0x000fe200078efcff */
[----:B-1----:R-:W-:-:S05]  /*c040*/  IMAD.WIDE.U32 R16, R221, 0x8, R210 ;  /* 0x00000008dd107825 */ /* 0x002fca00078e00d2 */
        /* <DEDUP_REMOVED lines=22> */
.L_x_18785:
        /* <DEDUP_REMOVED lines=27> */
.L_x_18789:
        /* <DEDUP_REMOVED lines=12> */
.L_x_18791:
[----:B------:R-:W-:Y:S05]  /*c420*/  BSYNC.RECONVERGENT B1 ;  /* 0x0000000000017941 */ /* 0x000fea0003800200 */
.L_x_18790:
        /* <DEDUP_REMOVED lines=58> */
[----:B------:R-:W-:Y:S02]  /*c7d0*/  HFMA2 R4, -RZ, RZ, 0, 0 ;  /* 0x00000000ff047431 */ /* 0x000fe400000001ff */
[----:B------:R-:W-:Y:S01]  /*c7e0*/  IMAD.MOV.U32 R3, RZ, RZ, R0 ;  /* 0x000000ffff037224 */ /* 0x000fe200078e0000 */
[----:B------:R-:W-:-:S07]  /*c7f0*/  LOP3.LUT R15, R6, UR4, R5, 0x96, !PT ;  /* 0x00000004060f7c12 */ /* 0x000fce000f8e9605 */
.L_x_18788:
[----:B------:R-:W-:Y:S05]  /*c800*/  BSYNC.RECONVERGENT B0 ;  /* 0x0000000000007941 */ /* 0x000fea0003800200 */
.L_x_18787:
[----:B------:R-:W-:Y:S01]  /*c810*/  I2FP.F32.U32 R0, R3 ;  /* 0x0000000300007245 */ /* 0x000fe20000201000 */
[----:B-----5:R-:W-:Y:S01]  /*c820*/  IMAD.U32 R3, R16, 0x10000, RZ ;  /* 0x0001000010037824 */ /* 0x020fe200078e00ff */
[----:B------:R-:W-:Y:S01]  /*c830*/  ISETP.NE.AND P2, PT, R4, 0x1, PT ;  /* 0x000000010400780c */ /* 0x000fe20003f45270 */
[----:B------:R-:W-:Y:S01]  /*c840*/  BSSY.RECONVERGENT B0, `(.L_x_18792) ;  /* 0x000005d000007945 */ /* 0x000fe20003800200 */
[----:B------:R-:W-:Y:S01]  /*c850*/  LOP3.LUT R12, R12, 0xffffffef, RZ, 0xc0, !PT ;  /* 0xffffffef0c0c7812 */ /* 0x000fe200078ec0ff */
[----:B------:R-:W-:Y:S01]  /*c860*/  FFMA.FTZ R0, R0, R222, 1.1641532182693481445e-10 ;  /* 0x2f00000000007423 */ /* 0x000fe200000100de */
[----:B------:R-:W-:Y:S01]  /*c870*/  FMUL.FTZ R3, R3, R224 ;  /* 0x000000e003037220 */ /* 0x000fe20000410000 */
[----:B------:R-:W-:Y:S02]  /*c880*/  IMAD.MOV.U32 R5, RZ, RZ, 0x2 ;  /* 0x00000002ff057424 */ /* 0x000fe400078e00ff */
        /* <DEDUP_REMOVED lines=13> */
.L_x_18794:
        /* <DEDUP_REMOVED lines=12> */
.L_x_18796:
[----:B------:R-:W-:Y:S05]  /*ca20*/  BSYNC.RECONVERGENT B1 ;  /* 0x0000000000017941 */ /* 0x000fea0003800200 */
.L_x_18795:
        /* <DEDUP_REMOVED lines=62> */
.L_x_18793:
[----:B------:R-:W-:Y:S05]  /*ce10*/  BSYNC.RECONVERGENT B0 ;  /* 0x0000000000007941 */ /* 0x000fea0003800200 */
.L_x_18792:
        /* <DEDUP_REMOVED lines=24> */
.L_x_18799:
        /* <DEDUP_REMOVED lines=12> */
.L_x_18801:
[----:B------:R-:W-:Y:S05]  /*d060*/  BSYNC.RECONVERGENT B1 ;  /* 0x0000000000017941 */ /* 0x000fea0003800200 */
.L_x_18800:
        /* <DEDUP_REMOVED lines=62> */
.L_x_18798:
[----:B------:R-:W-:Y:S05]  /*d450*/  BSYNC.RECONVERGENT B0 ;  /* 0x0000000000007941 */ /* 0x000fea0003800200 */
.L_x_18797:
        /* <DEDUP_REMOVED lines=20> */
.L_x_18804:
        /* <DEDUP_REMOVED lines=12> */
.L_x_18806:
[----:B------:R-:W-:Y:S05]  /*d660*/  BSYNC.RECONVERGENT B1 ;  /* 0x0000000000017941 */ /* 0x000fea0003800200 */
.L_x_18805:
        /* <DEDUP_REMOVED lines=62> */
.L_x_18803:
[----:B------:R-:W-:Y:S05]  /*da50*/  BSYNC.RECONVERGENT B0 ;  /* 0x0000000000007941 */ /* 0x000fea0003800200 */
.L_x_18802:
        /* <DEDUP_REMOVED lines=15> */
[----:B------:R-:W-:Y:S01]  /*db50*/  PRMT R10, R0, 0x7610, R10 ;  /* 0x00007610000a7816 */ /* 0x000fe2000000000a */
        /* <DEDUP_REMOVED lines=9> */
.L_x_18809:
        /* <DEDUP_REMOVED lines=12> */
.L_x_18811:
[----:B------:R-:W-:Y:S05]  /*dcb0*/  BSYNC.RECONVERGENT B1 ;  /* 0x0000000000017941 */ /* 0x000fea0003800200 */
.L_x_18810:
        /* <DEDUP_REMOVED lines=62> */
.L_x_18808:
[----:B------:R-:W-:Y:S05]  /*e0a0*/  BSYNC.RECONVERGENT B0 ;  /* 0x0000000000007941 */ /* 0x000fea0003800200 */
.L_x_18807:
        /* <DEDUP_REMOVED lines=21> */
.L_x_18814:
        /* <DEDUP_REMOVED lines=12> */
.L_x_18816:
[----:B------:R-:W-:Y:S05]  /*e2c0*/  BSYNC.RECONVERGENT B1 ;  /* 0x0000000000017941 */ /* 0x000fea0003800200 */
.L_x_18815:
        /* <DEDUP_REMOVED lines=62> */
.L_x_18813:
[----:B------:R-:W-:Y:S05]  /*e6b0*/  BSYNC.RECONVERGENT B0 ;  /* 0x0000000000007941 */ /* 0x000fea0003800200 */
.L_x_18812:
        /* <DEDUP_REMOVED lines=24> */
.L_x_18819:
        /* <DEDUP_REMOVED lines=12> */
.L_x_18821:
[----:B------:R-:W-:Y:S05]  /*e900*/  BSYNC.RECONVERGENT B1 ;  /* 0x0000000000017941 */ /* 0x000fea0003800200 */
.L_x_18820:
        /* <DEDUP_REMOVED lines=62> */
.L_x_18818:
[----:B------:R-:W-:Y:S05]  /*ecf0*/  BSYNC.RECONVERGENT B0 ;  /* 0x0000000000007941 */ /* 0x000fea0003800200 */
.L_x_18817:
        /* <DEDUP_REMOVED lines=20> */
.L_x_18824:
        /* <DEDUP_REMOVED lines=12> */
.L_x_18826:
[----:B------:R-:W-:Y:S05]  /*ef00*/  BSYNC.RECONVERGENT B1 ;  /* 0x0000000000017941 */ /* 0x000fea0003800200 */
.L_x_18825:
        /* <DEDUP_REMOVED lines=62> */
.L_x_18823:
[----:B------:R-:W-:Y:S05]  /*f2f0*/  BSYNC.RECONVERGENT B0 ;  /* 0x0000000000007941 */ /* 0x000fea0003800200 */
.L_x_18822:
[----:B------:R-:W-:Y:S01]  /*f300*/  I2FP.F32.U32 R4, R7 ;  /* 0x0000000700047245 */ /* 0x000fe20000201000 */
[----:B------:R-:W-:Y:S01]  /*f310*/  BSSY.RECONVERGENT B0, `(.L_x_18827) ;  /* 0x0000063000007945 */ /* 0x000fe20003800200 */
[----:B------:R-:W-:-:S03]  /*f320*/  FSEL R0, R0, RZ, P4 ;  /* 0x000000ff00007208 */ /* 0x000fc60002000000 */
        /* <DEDUP_REMOVED lines=8> */
[----:B------:R-:W-:Y:S01]  /*f3b0*/  IMAD.MOV.U32 R4, RZ, RZ, 0x2 ;  /* 0x00000002ff047424 */ /* 0x000fe200078e00ff */
        /* <DEDUP_REMOVED lines=13> */
.L_x_18829:
        /* <DEDUP_REMOVED lines=12> */
.L_x_18831:
[----:B------:R-:W-:Y:S05]  /*f550*/  BSYNC.RECONVERGENT B1 ;  /* 0x0000000000017941 */ /* 0x000fea0003800200 */
.L_x_18830:
        /* <DEDUP_REMOVED lines=62> */
.L_x_18828:
[----:B------:R-:W-:Y:S05]  /*f940*/  BSYNC.RECONVERGENT B0 ;  /* 0x0000000000007941 */ /* 0x000fea0003800200 */
.L_x_18827:
        /* <DEDUP_REMOVED lines=19> */
.L_x_18834:
        /* <DEDUP_REMOVED lines=12> */
.L_x_18836:
[----:B------:R-:W-:Y:S05]  /*fb40*/  BSYNC.RECONVERGENT B1 ;  /* 0x0000000000017941 */ /* 0x000fea0003800200 */
.L_x_18835:
        /* <DEDUP_REMOVED lines=62> */
.L_x_18833:
[----:B------:R-:W-:Y:S05]  /*ff30*/  BSYNC.RECONVERGENT B0 ;  /* 0x0000000000007941 */ /* 0x000fea0003800200 */
.L_x_18832:
        /* <DEDUP_REMOVED lines=14> */
[----:B------:R-:W-:-:S11]  /*10020*/  PRMT R7, R3, 0x7610, R7 ;  /* 0x0000761003077816 */ /* 0x000fd60000000007 */
        /* <DEDUP_REMOVED lines=9> */
.L_x_18839:
        /* <DEDUP_REMOVED lines=12> */
.L_x_18841:
[----:B------:R-:W-:Y:S05]  /*10180*/  BSYNC.RECONVERGENT B1 ;  /* 0x0000000000017941 */ /* 0x000fea0003800200 */
.L_x_18840:
        /* <DEDUP_REMOVED lines=62> */
.L_x_18838:
[----:B------:R-:W-:Y:S05]  /*10570*/  BSYNC.RECONVERGENT B0 ;  /* 0x0000000000007941 */ /* 0x000fea0003800200 */
.L_x_18837:
[----:B------:R-:W-:Y:S01]  /*10580*/  ISETP.NE.AND P4, PT, R4, 0x1, PT ;  /* 0x000000010400780c */ /* 0x000fe20003f85270 */
[----:B------:R-:W-:Y:S01]  /*10590*/  BSSY.RECONVERGENT B0, `(.L_x_18842) ;  /* 0x000005c000007945 */ /* 0x000fe20003800200 */
[----:B------:R-:W-:Y:S01]  /*105a0*/  I2FP.F32.U32 R3, R6 ;  /* 0x0000000600037245 */ /* 0x000fe20000201000 */
[----:B------:R-:W-:Y:S01]  /*105b0*/  IMAD.MOV.U32 R5, RZ, RZ, 0x2 ;  /* 0x00000002ff057424 */ /* 0x000fe200078e00ff */
[----:B------:R-:W-:-:S03]  /*105c0*/  SHF.L.U32 R0, R0, 0x10, RZ ;  /* 0x0000001000007819 */ /* 0x000fc600000006ff */
[----:B------:R-:W-:Y:S02]  /*105d0*/  FFMA.FTZ R3, R3, R222, 1.1641532182693481445e-10 ;  /* 0x2f00000003037423 */ /* 0x000fe400000100de */
[----:B------:R-:W-:-:S03]  /*105e0*/  FMUL.FTZ R0, R0, R224 ;  /* 0x000000e000007220 */ /* 0x000fc60000410000 */
        /* <DEDUP_REMOVED lines=11> */
.L_x_18844:
        /* <DEDUP_REMOVED lines=12> */
.L_x_18846:
[----:B------:R-:W-:Y:S05]  /*10760*/  BSYNC.RECONVERGENT B1 ;  /* 0x0000000000017941 */ /* 0x000fea0003800200 */
.L_x_18845:
        /* <DEDUP_REMOVED lines=62> */
.L_x_18843:
[----:B------:R-:W-:Y:S05]  /*10b50*/  BSYNC.RECONVERGENT B0 ;  /* 0x0000000000007941 */ /* 0x000fea0003800200 */
.L_x_18842:
        /* <DEDUP_REMOVED lines=25> */
.L_x_18849:
        /* <DEDUP_REMOVED lines=12> */
.L_x_18851:
[----:B------:R-:W-:Y:S05]  /*10db0*/  BSYNC.RECONVERGENT B1 ;  /* 0x0000000000017941 */ /* 0x000fea0003800200 */
.L_x_18850:
        /* <DEDUP_REMOVED lines=62> */
.L_x_18848:
[----:B------:R-:W-:Y:S05]  /*111a0*/  BSYNC.RECONVERGENT B0 ;  /* 0x0000000000007941 */ /* 0x000fea0003800200 */
.L_x_18847:
        /* <DEDUP_REMOVED lines=19> */
.L_x_18854:
        /* <DEDUP_REMOVED lines=12> */
.L_x_18856:
[----:B------:R-:W-:Y:S05]  /*113a0*/  BSYNC.RECONVERGENT B1 ;  /* 0x0000000000017941 */ /* 0x000fea0003800200 */
.L_x_18855:
        /* <DEDUP_REMOVED lines=62> */
.L_x_18853:
[----:B------:R-:W-:Y:S05]  /*11790*/  BSYNC.RECONVERGENT B0 ;  /* 0x0000000000007941 */ /* 0x000fea0003800200 */
.L_x_18852:
        /* <DEDUP_REMOVED lines=24> */
.L_x_18859:
        /* <DEDUP_REMOVED lines=12> */
.L_x_18861:
[----:B------:R-:W-:Y:S05]  /*119e0*/  BSYNC.RECONVERGENT B1 ;  /* 0x0000000000017941 */ /* 0x000fea0003800200 */
.L_x_18860:
        /* <DEDUP_REMOVED lines=62> */
.L_x_18858:
[----:B------:R-:W-:Y:S05]  /*11dd0*/  BSYNC.RECONVERGENT B0 ;  /* 0x0000000000007941 */ /* 0x000fea0003800200 */
.L_x_18857:
        /* <DEDUP_REMOVED lines=18> */
.L_x_18864:
        /* <DEDUP_REMOVED lines=15> */
.L_x_18866:
[----:B------:R-:W-:Y:S05]  /*11ff0*/  BSYNC.RECONVERGENT B1 ;  /* 0x0000000000017941 */ /* 0x000fea0003800200 */
.L_x_18865:
        /* <DEDUP_REMOVED lines=62> */
.L_x_18863:
[----:B------:R-:W-:Y:S05]  /*123e0*/  BSYNC.RECONVERGENT B0 ;  /* 0x0000000000007941 */ /* 0x000fea0003800200 */
.L_x_18862:
[----:B------:R-:W-:Y:S02]  /*123f0*/  I2FP.F32.U32 R3, R3 ;  /* 0x0000000300037245 */ /* 0x000fe40000201000 */
        /* <DEDUP_REMOVED lines=11> */
[----:B------:R-:W-:Y:S06]  /*124b0*/  BRA `(.L_x_18867) ;  /* 0x0000003000707947 */ /* 0x000fec0003800000 */
.L_x_18786:
        /* <DEDUP_REMOVED lines=16> */
.L_x_18870:
        /* <DEDUP_REMOVED lines=12> */
.L_x_18872:
[----:B------:R-:W-:Y:S05]  /*12680*/  BSYNC.RECONVERGENT B1 ;  /* 0x0000000000017941 */ /* 0x000fea0003800200 */
.L_x_18871:
        /* <DEDUP_REMOVED lines=56> */
[----:B------:R-:W-:Y:S01]  /*12a10*/  IMAD.WIDE.U32 R20, R15, -0x326172a9, RZ ;  /* 0xcd9e8d570f147825 */ /* 0x000fe200078e00ff */
[----:B------:R-:W-:-:S03]  /*12a20*/  MOV R3, R0 ;  /* 0x0000000000037202 */ /* 0x000fc60000000f00 */
[----:B------:R-:W-:Y:S01]  /*12a30*/  IMAD.MOV.U32 R212, RZ, RZ, R20 ;  /* 0x000000ffffd47224 */ /* 0x000fe200078e0014 */
[----:B------:R-:W-:Y:S01]  /*12a40*/  LOP3.LUT R15, R22, UR4, R21, 0x96, !PT ;  /* 0x00000004160f7c12 */ /* 0x000fe2000f8e9615 */
[----:B------:R-:W-:-:S07]  /*12a50*/  IMAD.MOV.U32 R20, RZ, RZ, RZ ;  /* 0x000000ffff147224 */ /* 0x000fce00078e00ff */
.L_x_18869:
[----:B------:R-:W-:Y:S05]  /*12a60*/  BSYNC.RECONVERGENT B0 ;  /* 0x0000000000007941 */ /* 0x000fea0003800200 */
.L_x_18868:
[----:B------:R-:W-:Y:S01]  /*12a70*/  I2FP.F32.U32 R0, R3 ;  /* 0x0000000300007245 */ /* 0x000fe20000201000 */
[----:B------:R-:W-:Y:S01]  /*12a80*/  BSSY.RECONVERGENT B0, `(.L_x_18873) ;  /* 0x000005e000007945 */ /* 0x000fe20003800200 */
[----:B------:R-:W-:Y:S01]  /*12a90*/  ISETP.NE.AND P2, PT, R20, 0x1, PT ;  /* 0x000000011400780c */ /* 0x000fe20003f45270 */
[----:B------:R-:W-:Y:S01]  /*12aa0*/  HFMA2 R22, -RZ, RZ, 0, 1.1920928955078125e-07 ;  /* 0x00000002ff167431 */ /* 0x000fe200000001ff */
[----:B------:R-:W-:Y:S01]  /*12ab0*/  LOP3.LUT R12, R12, 0xffffffef, RZ, 0xc0, !PT ;  /* 0xffffffef0c0c7812 */ /* 0x000fe200078ec0ff */
[----:B------:R-:W-:Y:S01]  /*12ac0*/  FFMA.FTZ R0, R0, R222, 1.1641532182693481445e-10 ;  /* 0x2f00000000007423 */ /* 0x000fe200000100de */
[----:B-----5:R-:W-:-:S04]  /*12ad0*/  PRMT R3, R16, 0x7632, R3 ;  /* 0x0000763210037816 */ /* 0x020fc80000000003 */
        /* <DEDUP_REMOVED lines=13> */
.L_x_18875:
        /* <DEDUP_REMOVED lines=12> */
.L_x_18877:
[----:B------:R-:W-:Y:S05]  /*12c70*/  BSYNC.RECONVERGENT B1 ;  /* 0x0000000000017941 */ /* 0x000fea0003800200 */
.L_x_18876:
        /* <DEDUP_REMOVED lines=62> */
.L_x_18874:
[----:B------:R-:W-:Y:S05]  /*13060*/  BSYNC.RECONVERGENT B0 ;  /* 0x0000000000007941 */ /* 0x000fea0003800200 */
.L_x_18873:
        /* <DEDUP_REMOVED lines=19> */
.L_x_18880:
        /* <DEDUP_REMOVED lines=12> */
.L_x_18882:
[----:B------:R-:W-:Y:S05]  /*13260*/  BSYNC.RECONVERGENT B1 ;  /* 0x0000000000017941 */ /* 0x000fea0003800200 */
.L_x_18881:
        /* <DEDUP_REMOVED lines=62> */
.L_x_18879:
[----:B------:R-:W-:Y:S05]  /*13650*/  BSYNC.RECONVERGENT B0 ;  /* 0x0000000000007941 */ /* 0x000fea0003800200 */
.L_x_18878:
        /* <DEDUP_REMOVED lines=20> */
.L_x_18885:
        /* <DEDUP_REMOVED lines=12> */
.L_x_18887:
[----:B------:R-:W-:Y:S05]  /*13860*/  BSYNC.RECONVERGENT B1 ;  /* 0x0000000000017941 */ /* 0x000fea0003800200 */
.L_x_18886:
        /* <DEDUP_REMOVED lines=62> */
.L_x_18884:
[----:B------:R-:W-:Y:S05]  /*13c50*/  BSYNC.RECONVERGENT B0 ;  /* 0x0000000000007941 */ /* 0x000fea0003800200 */
.L_x_18883:
        /* <DEDUP_REMOVED lines=19> */
.L_x_18890:
        /* <DEDUP_REMOVED lines=12> */
.L_x_18892:
[----:B------:R-:W-:Y:S05]  /*13e50*/  BSYNC.RECONVERGENT B1 ;  /* 0x0000000000017941 */ /* 0x000fea0003800200 */
.L_x_18891:
        /* <DEDUP_REMOVED lines=62> */
.L_x_18889:
[----:B------:R-:W-:Y:S05]  /*14240*/  BSYNC.RECONVERGENT B0 ;  /* 0x0000000000007941 */ /* 0x000fea0003800200 */
.L_x_18888:
        /* <DEDUP_REMOVED lines=18> */
.L_x_18895:
        /* <DEDUP_REMOVED lines=12> */
.L_x_18897:
[----:B------:R-:W-:Y:S05]  /*14430*/  BSYNC.RECONVERGENT B1 ;  /* 0x0000000000017941 */ /* 0x000fea0003800200 */
.L_x_18896:
        /* <DEDUP_REMOVED lines=62> */
.L_x_18894:
[----:B------:R-:W-:Y:S05]  /*14820*/  BSYNC.RECONVERGENT B0 ;  /* 0x0000000000007941 */ /* 0x000fea0003800200 */
.L_x_18893:
        /* <DEDUP_REMOVED lines=17> */
.L_x_18900:
        /* <DEDUP_REMOVED lines=12> */
.L_x_18902:
[----:B------:R-:W-:Y:S05]  /*14a00*/  BSYNC.RECONVERGENT B1 ;  /* 0x0000000000017941 */ /* 0x000fea0003800200 */
.L_x_18901:
        /* <DEDUP_REMOVED lines=62> */
.L_x_18899:
[----:B------:R-:W-:Y:S05]  /*14df0*/  BSYNC.RECONVERGENT B0 ;  /* 0x0000000000007941 */ /* 0x000fea0003800200 */
.L_x_18898:
        /* <DEDUP_REMOVED lines=18> */
.L_x_18905:
        /* <DEDUP_REMOVED lines=12> */
.L_x_18907:
[----:B------:R-:W-:Y:S05]  /*14fe0*/  BSYNC.RECONVERGENT B1 ;  /* 0x0000000000017941 */ /* 0x000fea0003800200 */
.L_x_18906:
        /* <DEDUP_REMOVED lines=62> */
.L_x_18904:
[----:B------:R-:W-:Y:S05]  /*153d0*/  BSYNC.RECONVERGENT B0 ;  /* 0x0000000000007941 */ /* 0x000fea0003800200 */
.L_x_18903:
[----:B------:R-:W-:Y:S01]  /*153e0*/  LOP3.LUT R12, R12, 0xffffff7f, RZ, 0xc0, !PT ;  /* 0xffffff7f0c0c7812 */ /* 0x000fe200078ec0ff */
[-C--:B------:R-:W-:Y:S01]  /*153f0*/  FMUL.FTZ R3, R3, R224.reuse ;  /* 0x000000e003037220 */ /* 0x080fe20000410000 */
[----:B------:R-:W-:Y:S01]  /*15400*/  I2FP.F32.U32 R23, R23 ;  /* 0x0000001700177245 */ /* 0x000fe20000201000 */
[----:B------:R-:W-:Y:S01]  /*15410*/  IMAD.U32 R19, R19, 0x10000, RZ ;  /* 0x0001000013137824 */ /* 0x000fe200078e00ff */
[----:B------:R-:W-:Y:S01]  /*15420*/  @P2 LOP3.LUT R12, R12, 0x80, RZ, 0xfc, !PT ;  /* 0x000000800c0c2812 */ /* 0x000fe200078efcff */
[-C--:B------:R-:W-:Y:S01]  /*15430*/  FMUL.FTZ R22, R22, R224.reuse ;  /* 0x000000e016167220 */ /* 0x080fe20000410000 */
[----:B------:R-:W-:Y:S01]  /*15440*/  FMUL.FTZ R17, R17, R224 ;  /* 0x000000e011117220 */ /* 0x000fe20000410000 */
        /* <DEDUP_REMOVED lines=9> */
[----:B------:R-:W-:-:S02]  /*154e0*/  FSETP.GTU.FTZ.AND P5, PT, R24, R223, PT ;  /* 0x000000df1800720b */ /* 0x000fc40003fbc000 */
        /* <DEDUP_REMOVED lines=25> */
.L_x_18867:
        /* <DEDUP_REMOVED lines=9> */
[----:B------:R-:W-:Y:S01]  /*15710*/  LOP3.LUT R3, R18, R0, R3, 0xfe, !PT ;  /* 0x0000000012037212 */ /* 0x000fe200078efe03 */
[----:B------:R-:W-:Y:S01]  /*15720*/  IMAD.WIDE.U32 R18, R217, 0x8, R210 ;  /* 0x00000008d9127825 */ /* 0x000fe200078e00d2 */
        /* <DEDUP_REMOVED lines=31> */
.L_x_18908:
        /* <DEDUP_REMOVED lines=27> */
.L_x_18912:
        /* <DEDUP_REMOVED lines=12> */
.L_x_18914:
[----:B------:R-:W-:Y:S05]  /*15b90*/  BSYNC.RECONVERGENT B1 ;  /* 0x0000000000017941 */ /* 0x000fea0003800200 */
.L_x_18913:
        /* <DEDUP_REMOVED lines=62> */
.L_x_18911:
[----:B------:R-:W-:Y:S05]  /*15f80*/  BSYNC.RECONVERGENT B0 ;  /* 0x0000000000007941 */ /* 0x000fea0003800200 */
.L_x_18910:
[----:B------:R-:W-:Y:S01]  /*15f90*/  I2FP.F32.U32 R2, R4 ;  /* 0x0000000400027245 */ /* 0x000fe20000201000 */
[----:B-----5:R-:W-:Y:S01]  /*15fa0*/  IMAD.U32 R4, R16, 0x10000, RZ ;  /* 0x0001000010047824 */ /* 0x020fe200078e00ff */
        /* <DEDUP_REMOVED lines=19> */
.L_x_18917:
        /* <DEDUP_REMOVED lines=12> */
.L_x_18919:
[----:B------:R-:W-:Y:S05]  /*161a0*/  BSYNC.RECONVERGENT B1 ;  /* 0x0000000000017941 */ /* 0x000fea0003800200 */
.L_x_18918:
        /* <DEDUP_REMOVED lines=62> */
.L_x_18916:
[----:B------:R-:W-:Y:S05]  /*16590*/  BSYNC.RECONVERGENT B0 ;  /* 0x0000000000007941 */ /* 0x000fea0003800200 */
.L_x_18915:
        /* <DEDUP_REMOVED lines=24> */
.L_x_18922:
        /* <DEDUP_REMOVED lines=12> */
.L_x_18924:
[----:B------:R-:W-:Y:S05]  /*167e0*/  BSYNC.RECONVERGENT B1 ;  /* 0x0000000000017941 */ /* 0x000fea0003800200 */
.L_x_18923:
        /* <DEDUP_REMOVED lines=62> */
.L_x_18921:
[----:B------:R-:W-:Y:S05]  /*16bd0*/  BSYNC.RECONVERGENT B0 ;  /* 0x0000000000007941 */ /* 0x000fea0003800200 */
.L_x_18920:
        /* <DEDUP_REMOVED lines=20> */
.L_x_18927:
        /* <DEDUP_REMOVED lines=12> */
.L_x_18929:
[----:B------:R-:W-:Y:S05]  /*16de0*/  BSYNC.RECONVERGENT B1 ;  /* 0x0000000000017941 */ /* 0x000fea0003800200 */
.L_x_18928:
        /* <DEDUP_REMOVED lines=62> */
.L_x_18926:
[----:B------:R-:W-:Y:S05]  /*171d0*/  BSYNC.RECONVERGENT B0 ;  /* 0x0000000000007941 */ /* 0x000fea0003800200 */
.L_x_18925:
[----:B------:R-:W-:Y:S01]  /*171e0*/  I2FP.F32.U32 R5, R7 ;  /* 0x0000000700057245 */ /* 0x000fe20000201000 */
[----:B------:R-:W-:Y:S01]  /*171f0*/  BSSY.RECONVERGENT B0, `(.L_x_18930) ;  /* 0x0000063000007945 */ /* 0x000fe20003800200 */
[----:B------:R-:W-:Y:S02]  /*17200*/  ISETP.NE.AND P3, PT, R4, 0x1, PT ;  /* 0x000000010400780c */ /* 0x000fe40003f65270 */
        /* <DEDUP_REMOVED lines=9> */
[----:B------:R-:W-:Y:S02]  /*172a0*/  IMAD.MOV.U32 R5, RZ, RZ, 0x2 ;  /* 0x00000002ff057424 */ /* 0x000fe400078e00ff */
[----:B------:R-:W-:Y:S01]  /*172b0*/  @P1 FADD.FTZ R57, R81, R57 ;  /* 0x0000003951391221 */ /* 0x000fe20000010000 */
[----:B------:R-:W-:Y:S02]  /*172c0*/  PRMT R10, R2, 0x7610, R10 ;  /* 0x00007610020a7816 */ /* 0x000fe4000000000a */
        /* <DEDUP_REMOVED lines=10> */
.L_x_18932:
        /* <DEDUP_REMOVED lines=12> */
.L_x_18934:
[----:B------:R-:W-:Y:S05]  /*17430*/  BSYNC.RECONVERGENT B1 ;  /* 0x0000000000017941 */ /* 0x000fea0003800200 */
.L_x_18933:
        /* <DEDUP_REMOVED lines=61> */
[----:B------:R-:W-:-:S07]  /*17810*/  HFMA2 R5, -RZ, RZ, 0, 0 ;  /* 0x00000000ff057431 */ /* 0x000fce00000001ff */
.L_x_18931:
[----:B------:R-:W-:Y:S05]  /*17820*/  BSYNC.RECONVERGENT B0 ;  /* 0x0000000000007941 */ /* 0x000fea0003800200 */
.L_x_18930:
        /* <DEDUP_REMOVED lines=21> */
.L_x_18937:
        /* <DEDUP_REMOVED lines=12> */
.L_x_18939:
[----:B------:R-:W-:Y:S05]  /*17a40*/  BSYNC.RECONVERGENT B1 ;  /* 0x0000000000017941 */ /* 0x000fea0003800200 */
.L_x_18938:
        /* <DEDUP_REMOVED lines=62> */
.L_x_18936:
[----:B------:R-:W-:Y:S05]  /*17e30*/  BSYNC.RECONVERGENT B0 ;  /* 0x0000000000007941 */ /* 0x000fea0003800200 */
.L_x_18935:
        /* <DEDUP_REMOVED lines=24> */
.L_x_18942:
        /* <DEDUP_REMOVED lines=12> */
.L_x_18944:
[----:B------:R-:W-:Y:S05]  /*18080*/  BSYNC.RECONVERGENT B1 ;  /* 0x0000000000017941 */ /* 0x000fea0003800200 */
.L_x_18943:
        /* <DEDUP_REMOVED lines=62> */
.L_x_18941:
[----:B------:R-:W-:Y:S05]  /*18470*/  BSYNC.RECONVERGENT B0 ;  /* 0x0000000000007941 */ /* 0x000fea0003800200 */
.L_x_18940:
        /* <DEDUP_REMOVED lines=20> */
.L_x_18947:
        /* <DEDUP_REMOVED lines=12> */
.L_x_18949:
[----:B------:R-:W-:Y:S05]  /*18680*/  BSYNC.RECONVERGENT B1 ;  /* 0x0000000000017941 */ /* 0x000fea0003800200 */
.L_x_18948:
        /* <DEDUP_REMOVED lines=62> */
.L_x_18946:
[----:B------:R-:W-:Y:S05]  /*18a70*/  BSYNC.RECONVERGENT B0 ;  /* 0x0000000000007941 */ /* 0x000fea0003800200 */
.L_x_18945:
        /* <DEDUP_REMOVED lines=15> */
[----:B------:R-:W-:-:S11]  /*18b70*/  PRMT R8, R2, 0x7610, R8 ;  /* 0x0000761002087816 */ /* 0x000fd60000000008 */
        /* <DEDUP_REMOVED lines=9> */
.L_x_18952:
        /* <DEDUP_REMOVED lines=12> */
.L_x_18954:
[----:B------:R-:W-:Y:S05]  /*18cd0*/  BSYNC.RECONVERGENT B1 ;  /* 0x0000000000017941 */ /* 0x000fea0003800200 */
.L_x_18953:
        /* <DEDUP_REMOVED lines=62> */
.L_x_18951:
[----:B------:R-:W-:Y:S05]  /*190c0*/  BSYNC.RECONVERGENT B0 ;  /* 0x0000000000007941 */ /* 0x000fea0003800200 */
.L_x_18950:
[----:B------:R-:W-:Y:S01]  /*190d0*/  ISETP.NE.AND P3, PT, R16, 0x1, PT ;  /* 0x000000011000780c */ /* 0x000fe20003f65270 */
[----:B------:R-:W-:Y:S01]  /*190e0*/  IMAD.U32 R4, R18, 0x10000, RZ ;  /* 0x0001000012047824 */ /* 0x000fe200078e00ff */
[----:B------:R-:W-:Y:S01]  /*190f0*/  I2FP.F32.U32 R2, R7 ;  /* 0x0000000700027245 */ /* 0x000fe20000201000 */
[----:B------:R-:W-:Y:S01]  /*19100*/  BSSY.RECONVERGENT B0, `(.L_x_18955) ;  /* 0x000005b000007945 */ /* 0x000fe20003800200 */
[----:B------:R-:W-:Y:S02]  /*19110*/  IMAD.MOV.U32 R6, RZ, RZ, 0x2 ;  /* 0x00000002ff067424 */ /* 0x000fe400078e00ff */
[----:B------:R-:W-:Y:S01]  /*19120*/  FMUL.FTZ R4, R4, R224 ;  /* 0x000000e004047220 */ /* 0x000fe20000410000 */
[----:B------:R-:W-:Y:S01]  /*19130*/  MOV R5, R212 ;  /* 0x000000d400057202 */ /* 0x000fe20000000f00 */
        /* <DEDUP_REMOVED lines=12> */
.L_x_18957:
        /* <DEDUP_REMOVED lines=12> */
.L_x_18959:
[----:B------:R-:W-:Y:S05]  /*192c0*/  BSYNC.RECONVERGENT B1 ;  /* 0x0000000000017941 */ /* 0x000fea0003800200 */
.L_x_18958:
        /* <DEDUP_REMOVED lines=62> */
.L_x_18956:
[----:B------:R-:W-:Y:S05]  /*196b0*/  BSYNC.RECONVERGENT B0 ;  /* 0x0000000000007941 */ /* 0x000fea0003800200 */
.L_x_18955:
[----:B------:R-:W-:Y:S01]  /*196c0*/  I2FP.F32.U32 R5, R5 ;  /* 0x0000000500057245 */ /* 0x000fe20000201000 */
[----:B------:R-:W-:Y:S01]  /*196d0*/  BSSY.RECONVERGENT B0, `(.L_x_18960) ;  /* 0x0000061000007945 */ /* 0x000fe20003800200 */
[----:B------:R-:W-:Y:S02]  /*196e0*/  FSEL R4, R4, RZ, P2 ;  /* 0x000000ff04047208 */ /* 0x000fe40001000000 */
        /* <DEDUP_REMOVED lines=20> */
.L_x_18962:
        /* <DEDUP_REMOVED lines=12> */
.L_x_18964:
[----:B------:R-:W-:Y:S05]  /*198f0*/  BSYNC.RECONVERGENT B1 ;  /* 0x0000000000017941 */ /* 0x000fea0003800200 */
.L_x_18963:
        /* <DEDUP_REMOVED lines=62> */
.L_x_18961:
[----:B------:R-:W-:Y:S05]  /*19ce0*/  BSYNC.RECONVERGENT B0 ;  /* 0x0000000000007941 */ /* 0x000fea0003800200 */
.L_x_18960:
        /* <DEDUP_REMOVED lines=18> */
.L_x_18967:
        /* <DEDUP_REMOVED lines=12> */
.L_x_18969:
[----:B------:R-:W-:Y:S05]  /*19ed0*/  BSYNC.RECONVERGENT B1 ;  /* 0x0000000000017941 */ /* 0x000fea0003800200 */
.L_x_18968:
        /* <DEDUP_REMOVED lines=62> */
.L_x_18966:
[----:B------:R-:W-:Y:S05]  /*1a2c0*/  BSYNC.RECONVERGENT B0 ;  /* 0x0000000000007941 */ /* 0x000fea0003800200 */
.L_x_18965:
[----:B------:R-:W-:Y:S01]  /*1a2d0*/  I2FP.F32.U32 R5, R17 ;  /* 0x0000001100057245 */ /* 0x000fe20000201000 */
[----:B------:R-:W-:Y:S01]  /*1a2e0*/  BSSY.RECONVERGENT B0, `(.L_x_18970) ;  /* 0x0000063000007945 */ /* 0x000fe20003800200 */
        /* <DEDUP_REMOVED lines=9> */
[----:B------:R-:W-:Y:S01]  /*1a380*/  IMAD.MOV.U32 R5, RZ, RZ, 0x2 ;  /* 0x00000002ff057424 */ /* 0x000fe200078e00ff */
        /* <DEDUP_REMOVED lines=13> */
.L_x_18972:
        /* <DEDUP_REMOVED lines=12> */
.L_x_18974:
[----:B------:R-:W-:Y:S05]  /*1a520*/  BSYNC.RECONVERGENT B1 ;  /* 0x0000000000017941 */ /* 0x000fea0003800200 */
.L_x_18973:
        /* <DEDUP_REMOVED lines=62> */
.L_x_18971:
[----:B------:R-:W-:Y:S05]  /*1a910*/  BSYNC.RECONVERGENT B0 ;  /* 0x0000000000007941 */ /* 0x000fea0003800200 */
.L_x_18970:
        /* <DEDUP_REMOVED lines=8> */
[----:B------:R-:W-:Y:S02]  /*1a9a0*/  PRMT R2, R19, 0x7632, R2 ;  /* 0x0000763213027816 */ /* 0x000fe40000000002 */
[----:B------:R-:W-:Y:S01]  /*1a9b0*/  MOV R19, R212 ;  /* 0x000000d400137202 */ /* 0x000fe20000000f00 */
        /* <DEDUP_REMOVED lines=9> */
.L_x_18977:
        /* <DEDUP_REMOVED lines=12> */
.L_x_18979:
[----:B------:R-:W-:Y:S05]  /*1ab10*/  BSYNC.RECONVERGENT B1 ;  /* 0x0000000000017941 */ /* 0x000fea0003800200 */
.L_x_18978:
        /* <DEDUP_REMOVED lines=62> */
.L_x_18976:
[----:B------:R-:W-:Y:S05]  /*1af00*/  BSYNC.RECONVERGENT B0 ;  /* 0x0000000000007941 */ /* 0x000fea0003800200 */
.L_x_18975:
        /* <DEDUP_REMOVED lines=23> */
.L_x_18982:
        /* <DEDUP_REMOVED lines=12> */
.L_x_18984:
[----:B------:R-:W-:Y:S05]  /*1b140*/  BSYNC.RECONVERGENT B1 ;  /* 0x0000000000017941 */ /* 0x000fea0003800200 */
.L_x_18983:
        /* <DEDUP_REMOVED lines=62> */
.L_x_18981:
[----:B------:R-:W-:Y:S05]  /*1b530*/  BSYNC.RECONVERGENT B0 ;  /* 0x0000000000007941 */ /* 0x000fea0003800200 */
.L_x_18980:
        /* <DEDUP_REMOVED lines=18> */
.L_x_18987:
        /* <DEDUP_REMOVED lines=15> */
.L_x_18989:
[----:B------:R-:W-:Y:S05]  /*1b750*/  BSYNC.RECONVERGENT B1 ;  /* 0x0000000000017941 */ /* 0x000fea0003800200 */
.L_x_18988:
        /* <DEDUP_REMOVED lines=62> */
.L_x_18986:
[----:B------:R-:W-:Y:S05]  /*1bb40*/  BSYNC.RECONVERGENT B0 ;  /* 0x0000000000007941 */ /* 0x000fea0003800200 */
.L_x_18985:
        /* <DEDUP_REMOVED lines=12> */
[----:B------:R-:W-:Y:S06]  /*1bc10*/  BRA `(.L_x_18990) ;  /* 0x0000003000747947 */ /* 0x000fec0003800000 */
.L_x_18909:
        /* <DEDUP_REMOVED lines=16> */
.L_x_18993:
        /* <DEDUP_REMOVED lines=12> */
.L_x_18995:
[----:B------:R-:W-:Y:S05]  /*1bde0*/  BSYNC.RECONVERGENT B1 ;  /* 0x0000000000017941 */ /* 0x000fea0003800200 */
.L_x_18994:
        /* <DEDUP_REMOVED lines=60> */
[----:B------:R-:W-:Y:S02]  /*1c1b0*/  HFMA2 R21, -RZ, RZ, 0, 0 ;  /* 0x00000000ff157431 */ /* 0x000fe400000001ff */
[----:B------:R-:W-:-:S07]  /*1c1c0*/  IMAD.MOV.U32 R22, RZ, RZ, R2 ;  /* 0x000000ffff167224 */ /* 0x000fce00078e0002 */
.L_x_18992:
[----:B------:R-:W-:Y:S05]  /*1c1d0*/  BSYNC.RECONVERGENT B0 ;  /* 0x0000000000007941 */ /* 0x000fea0003800200 */
.L_x_18991:
        /* <DEDUP_REMOVED lines=20> */
.L_x_18998:
        /* <DEDUP_REMOVED lines=12> */
.L_x_19000:
[----:B------:R-:W-:Y:S05]  /*1c3e0*/  BSYNC.RECONVERGENT B1 ;  /* 0x0000000000017941 */ /* 0x000fea0003800200 */
.L_x_18999:
        /* <DEDUP_REMOVED lines=62> */
.L_x_18997:
[----:B------:R-:W-:Y:S05]  /*1c7d0*/  BSYNC.RECONVERGENT B0 ;  /* 0x0000000000007941 */ /* 0x000fea0003800200 */
.L_x_18996:
        /* <DEDUP_REMOVED lines=19> */
.L_x_19003:
        /* <DEDUP_REMOVED lines=12> */
.L_x_19005:
[----:B------:R-:W-:Y:S05]  /*1c9d0*/  BSYNC.RECONVERGENT B1 ;  /* 0x0000000000017941 */ /* 0x000fea0003800200 */
.L_x_19004:
        /* <DEDUP_REMOVED lines=62> */
.L_x_19002:
[----:B------:R-:W-:Y:S05]  /*1cdc0*/  BSYNC.RECONVERGENT B0 ;  /* 0x0000000000007941 */ /* 0x000fea0003800200 */
.L_x_19001:
        /* <DEDUP_REMOVED lines=20> */
.L_x_19008:
        /* <DEDUP_REMOVED lines=12> */
.L_x_19010:
[----:B------:R-:W-:Y:S05]  /*1cfd0*/  BSYNC.RECONVERGENT B1 ;  /* 0x0000000000017941 */ /* 0x000fea0003800200 */
.L_x_19009:
        /* <DEDUP_REMOVED lines=62> */
.L_x_19007:
[----:B------:R-:W-:Y:S05]  /*1d3c0*/  BSYNC.RECONVERGENT B0 ;  /* 0x0000000000007941 */ /* 0x000fea0003800200 */
.L_x_19006:
        /* <DEDUP_REMOVED lines=19> */
.L_x_19013:
        /* <DEDUP_REMOVED lines=12> */
.L_x_19015:
[----:B------:R-:W-:Y:S05]  /*1d5c0*/  BSYNC.RECONVERGENT B1 ;  /* 0x0000000000017941 */ /* 0x000fea0003800200 */
.L_x_19014:
        /* <DEDUP_REMOVED lines=62> */
.L_x_19012:
[----:B------:R-:W-:Y:S05]  /*1d9b0*/  BSYNC.RECONVERGENT B0 ;  /* 0x0000000000007941 */ /* 0x000fea0003800200 */
.L_x_19011:
        /* <DEDUP_REMOVED lines=18> */
.L_x_19018:
        /* <DEDUP_REMOVED lines=12> */
.L_x_19020:
[----:B------:R-:W-:Y:S05]  /*1dba0*/  BSYNC.RECONVERGENT B1 ;  /* 0x0000000000017941 */ /* 0x000fea0003800200 */
.L_x_19019:
        /* <DEDUP_REMOVED lines=62> */
.L_x_19017:
[----:B------:R-:W-:Y:S05]  /*1df90*/  BSYNC.RECONVERGENT B0 ;  /* 0x0000000000007941 */ /* 0x000fea0003800200 */
.L_x_19016:
        /* <DEDUP_REMOVED lines=17> */
.L_x_19023:
        /* <DEDUP_REMOVED lines=12> */
.L_x_19025:
[----:B------:R-:W-:Y:S05]  /*1e170*/  BSYNC.RECONVERGENT B1 ;  /* 0x0000000000017941 */ /* 0x000fea0003800200 */
.L_x_19024:
        /* <DEDUP_REMOVED lines=62> */
.L_x_19022:
[----:B------:R-:W-:Y:S05]  /*1e560*/  BSYNC.RECONVERGENT B0 ;  /* 0x0000000000007941 */ /* 0x000fea0003800200 */
.L_x_19021:
        /* <DEDUP_REMOVED lines=18> */
.L_x_19028:
        /* <DEDUP_REMOVED lines=12> */
.L_x_19030:
[----:B------:R-:W-:Y:S05]  /*1e750*/  BSYNC.RECONVERGENT B1 ;  /* 0x0000000000017941 */ /* 0x000fea0003800200 */
.L_x_19029:
        /* <DEDUP_REMOVED lines=55> */
[----:B------:R-:W-:Y:S02]  /*1ead0*/  HFMA2 R23, -RZ, RZ, 0, 0 ;  /* 0x00000000ff177431 */ /* 0x000fe400000001ff */
[----:B------:R-:W-:Y:S01]  /*1eae0*/  IMAD.MOV.U32 R0, RZ, RZ, R24 ;  /* 0x000000ffff007224 */ /* 0x000fe200078e0018 */
[----:B------:R-:W-:Y:S01]  /*1eaf0*/  LOP3.LUT R213, R28, UR4, R25, 0x96, !PT ;  /* 0x000000041cd57c12 */ /* 0x000fe2000f8e9619 */
[----:B------:R-:W-:Y:S01]  /*1eb00*/  UIADD3 UR4, UPT, UPT, UR10, -0x700cb87f, URZ ;  /* 0x8ff347810a047890 */ /* 0x000fe2000fffe0ff */
[----:B------:R-:W-:-:S04]  /*1eb10*/  IMAD.WIDE.U32 R24, R15, -0x326172a9, RZ ;  /* 0xcd9e8d570f187825 */ /* 0x000fc800078e00ff */
[----:B------:R-:W-:Y:S01]  /*1eb20*/  IMAD.MOV.U32 R212, RZ, RZ, R24 ;  /* 0x000000ffffd47224 */ /* 0x000fe200078e0018 */
[----:B------:R-:W-:-:S07]  /*1eb30*/  LOP3.LUT R15, R26, UR4, R25, 0x96, !PT ;  /* 0x000000041a0f7c12 */ /* 0x000fce000f8e9619 */
.L_x_19027:
[----:B------:R-:W-:Y:S05]  /*1eb40*/  BSYNC.RECONVERGENT B0 ;  /* 0x0000000000007941 */ /* 0x000fea0003800200 */
.L_x_19026:
[----:B------:R-:W-:Y:S01]  /*1eb50*/  LOP3.LUT R12, R12, 0xffffff7f, RZ, 0xc0, !PT ;  /* 0xffffff7f0c0c7812 */ /* 0x000fe200078ec0ff */
[-C--:B------:R-:W-:Y:S01]  /*1eb60*/  FMUL.FTZ R24, R18, R224.reuse ;  /* 0x000000e012187220 */ /* 0x080fe20000410000 */
[----:B------:R-:W-:Y:S01]  /*1eb70*/  I2FP.F32.U32 R25, R27 ;  /* 0x0000001b00197245 */ /* 0x000fe20000201000 */
[-C--:B------:R-:W-:Y:S01]  /*1eb80*/  FMUL.FTZ R18, R21, R224.reuse ;  /* 0x000000e015127220 */ /* 0x080fe20000410000 */
[----:B------:R-:W-:Y:S01]  /*1eb90*/  @P2 LOP3.LUT R12, R12, 0x80, RZ, 0xfc, !PT ;  /* 0x000000800c0c2812 */ /* 0x000fe200078efcff */
[-C--:B------:R-:W-:Y:S01]  /*1eba0*/  FMUL.FTZ R16, R16, R224.reuse ;  /* 0x000000e010107220 */ /* 0x080fe20000410000 */
[----:B------:R-:W-:Y:S02]  /*1ebb0*/  IMAD.U32 R21, R19, 0x10000, RZ ;  /* 0x0001000013157824 */ /* 0x000fe400078e00ff */
[-C--:B------:R-:W-:Y:S01]  /*1ebc0*/  FMUL.FTZ R19, R17, R224.reuse ;  /* 0x000000e011137220 */ /* 0x080fe20000410000 */
[----:B------:R-:W-:Y:S01]  /*1ebd0*/  LOP3.LUT P2, RZ, R12, 0x10, RZ, 0xc0, !PT ;  /* 0x000000100cff7812 */ /* 0x000fe2000784c0ff */
[-C--:B------:R-:W-:Y:S01]  /*1ebe0*/  FMUL.FTZ R17, R20, R224.reuse ;  /* 0x000000e014117220 */ /* 0x080fe20000410000 */
[----:B------:R-:W-:Y:S01]  /*1ebf0*/  LOP3.LUT R12, R12, 0xffffffbf, RZ, 0xc0, !PT ;  /* 0xffffffbf0c0c7812 */ /* 0x000fe200078ec0ff */
[----:B------:R-:W-:Y:S01]  /*1ec00*/  FMUL.FTZ R20, R2, R224 ;  /* 0x000000e002147220 */ /* 0x000fe20000410000 */
[----:B------:R-:W-:Y:S01]  /*1ec10*/  FFMA.FTZ R25, R25, R222, 1.1641532182693481445e-10 ;  /* 0x2f00000019197423 */ /* 0x000fe200000100de */
        /* <DEDUP_REMOVED lines=29> */
.L_x_18990:
        /* <DEDUP_REMOVED lines=16> */
[----:B------:R-:W-:Y:S01]  /*1eef0*/  LOP3.LUT R17, R18, R16, RZ, 0xfc, !PT ;  /* 0x0000001012117212 */ /* 0x000fe200078efcff */
[----:B------:R-:W-:Y:S01]  /*1ef00*/  IMAD.WIDE.U32 R18, R3, 0x8, R210 ;  /* 0x0000000803127825 */ /* 0x000fe200078e00d2 */
        /* <DEDUP_REMOVED lines=24> */
.L_x_19031:
        /* <DEDUP_REMOVED lines=27> */
.L_x_19035:
        /* <DEDUP_REMOVED lines=12> */
.L_x_19037:
[----:B------:R-:W-:Y:S05]  /*1f300*/  BSYNC.RECONVERGENT B1 ;  /* 0x0000000000017941 */ /* 0x000fea0003800200 */
.L_x_19036:
        /* <DEDUP_REMOVED lines=62> */
.L_x_19034:
[----:B------:R-:W-:Y:S05]  /*1f6f0*/  BSYNC.RECONVERGENT B0 ;  /* 0x0000000000007941 */ /* 0x000fea0003800200 */
.L_x_19033:
[----:B------:R-:W-:Y:S01]  /*1f700*/  I2FP.F32.U32 R0, R4 ;  /* 0x0000000400007245 */ /* 0x000fe20000201000 */
[----:B------:R-:W-:Y:S01]  /*1f710*/  BSSY.RECONVERGENT B0, `(.L_x_19038) ;  /* 0x000005f000007945 */ /* 0x000fe20003800200 */
[----:B------:R-:W-:Y:S01]  /*1f720*/  ISETP.NE.AND P2, PT, R5, 0x1, PT ;  /* 0x000000010500780c */ /* 0x000fe20003f45270 */
[----:B------:R-:W-:Y:S01]  /*1f730*/  IMAD.MOV.U32 R6, RZ, RZ, 0x2 ;  /* 0x00000002ff067424 */ /* 0x000fe200078e00ff */
[----:B-----5:R-:W-:Y:S01]  /*1f740*/  SHF.L.U32 R4, R16, 0x10, RZ ;  /* 0x0000001010047819 */ /* 0x020fe200000006ff */
        /* <DEDUP_REMOVED lines=16> */
.L_x_19040:
        /* <DEDUP_REMOVED lines=12> */
.L_x_19042:
[----:B------:R-:W-:Y:S05]  /*1f910*/  BSYNC.RECONVERGENT B1 ;  /* 0x0000000000017941 */ /* 0x000fea0003800200 */
.L_x_19041:
        /* <DEDUP_REMOVED lines=62> */
.L_x_19039:
[----:B------:R-:W-:Y:S05]  /*1fd00*/  BSYNC.RECONVERGENT B0 ;  /* 0x0000000000007941 */ /* 0x000fea0003800200 */
.L_x_19038:
        /* <DEDUP_REMOVED lines=24> */
.L_x_19045:
        /* <DEDUP_REMOVED lines=12> */
.L_x_19047:
[----:B------:R-:W-:Y:S05]  /*1ff50*/  BSYNC.RECONVERGENT B1 ;  /* 0x0000000000017941 */ /* 0x000fea0003800200 */
.L_x_19046:
        /* <DEDUP_REMOVED lines=62> */
.L_x_19044:
[----:B------:R-:W-:Y:S05]  /*20340*/  BSYNC.RECONVERGENT B0 ;  /* 0x0000000000007941 */ /* 0x000fea0003800200 */
.L_x_19043:
        /* <DEDUP_REMOVED lines=20> */
.L_x_19050:
        /* <DEDUP_REMOVED lines=12> */
.L_x_19052:
[----:B------:R-:W-:Y:S05]  /*20550*/  BSYNC.RECONVERGENT B1 ;  /* 0x0000000000017941 */ /* 0x000fea0003800200 */
.L_x_19051:
        /* <DEDUP_REMOVED lines=62> */
.L_x_19049:
[----:B------:R-:W-:Y:S05]  /*20940*/  BSYNC.RECONVERGENT B0 ;  /* 0x0000000000007941 */ /* 0x000fea0003800200 */
.L_x_19048:
        /* <DEDUP_REMOVED lines=25> */
.L_x_19055:
        /* <DEDUP_REMOVED lines=12> */
.L_x_19057:
[----:B------:R-:W-:Y:S05]  /*20ba0*/  BSYNC.RECONVERGENT B1 ;  /* 0x0000000000017941 */ /* 0x000fea0003800200 */
.L_x_19056:
        /* <DEDUP_REMOVED lines=62> */
.L_x_19054:
[----:B------:R-:W-:Y:S05]  /*20f90*/  BSYNC.RECONVERGENT B0 ;  /* 0x0000000000007941 */ /* 0x000fea0003800200 */
.L_x_19053:
        /* <DEDUP_REMOVED lines=21> */
.L_x_19060:
        /* <DEDUP_REMOVED lines=12> */
.L_x_19062:
[----:B------:R-:W-:Y:S05]  /*211b0*/  BSYNC.RECONVERGENT B1 ;  /* 0x0000000000017941 */ /* 0x000fea0003800200 */
.L_x_19061:
        /* <DEDUP_REMOVED lines=62> */
.L_x_19059:
[----:B------:R-:W-:Y:S05]  /*215a0*/  BSYNC.RECONVERGENT B0 ;  /* 0x0000000000007941 */ /* 0x000fea0003800200 */
.L_x_19058:
        /* <DEDUP_REMOVED lines=24> */
.L_x_19065:
        /* <DEDUP_REMOVED lines=12> */
.L_x_19067:
[----:B------:R-:W-:Y:S05]  /*217f0*/  BSYNC.RECONVERGENT B1 ;  /* 0x0000000000017941 */ /* 0x000fea0003800200 */
.L_x_19066:
        /* <DEDUP_REMOVED lines=62> */
.L_x_19064:
[----:B------:R-:W-:Y:S05]  /*21be0*/  BSYNC.RECONVERGENT B0 ;  /* 0x0000000000007941 */ /* 0x000fea0003800200 */
.L_x_19063:
        /* <DEDUP_REMOVED lines=20> */
.L_x_19070:
        /* <DEDUP_REMOVED lines=12> */
.L_x_19072:
[----:B------:R-:W-:Y:S05]  /*21df0*/  BSYNC.RECONVERGENT B1 ;  /* 0x0000000000017941 */ /* 0x000fea0003800200 */
.L_x_19071:
        /* <DEDUP_REMOVED lines=62> */
.L_x_19069:
[----:B------:R-:W-:Y:S05]  /*221e0*/  BSYNC.RECONVERGENT B0 ;  /* 0x0000000000007941 */ /* 0x000fea0003800200 */
.L_x_19068:
        /* <DEDUP_REMOVED lines=25> */
.L_x_19075:
        /* <DEDUP_REMOVED lines=12> */
.L_x_19077:
[----:B------:R-:W-:Y:S05]  /*22440*/  BSYNC.RECONVERGENT B1 ;  /* 0x0000000000017941 */ /* 0x000fea0003800200 */
.L_x_19076:
        /* <DEDUP_REMOVED lines=62> */
.L_x_19074:
[----:B------:R-:W-:Y:S05]  /*22830*/  BSYNC.RECONVERGENT B0 ;  /* 0x0000000000007941 */ /* 0x000fea0003800200 */
.L_x_19073:
        /* <DEDUP_REMOVED lines=19> */
.L_x_19080:
        /* <DEDUP_REMOVED lines=12> */
.L_x_19082:
[----:B------:R-:W-:Y:S05]  /*22a30*/  BSYNC.RECONVERGENT B1 ;  /* 0x0000000000017941 */ /* 0x000fea0003800200 */
.L_x_19081:
        /* <DEDUP_REMOVED lines=62> */
.L_x_19079:
[----:B------:R-:W-:Y:S05]  /*22e20*/  BSYNC.RECONVERGENT B0 ;  /* 0x0000000000007941 */ /* 0x000fea0003800200 */
.L_x_19078:
[----:B------:R-:W-:Y:S01]  /*22e30*/  I2FP.F32.U32 R5, R17 ;  /* 0x0000001100057245 */ /* 0x000fe20000201000 */
[----:B------:R-:W-:Y:S01]  /*22e40*/  BSSY.RECONVERGENT B0, `(.L_x_19083) ;  /* 0x0000061000007945 */ /* 0x000fe20003800200 */
[----:B------:R-:W-:Y:S01]  /*22e50*/  FSEL R4, R4, RZ, P2 ;  /* 0x000000ff04047208 */ /* 0x000fe20001000000 */
[----:B------:R-:W-:Y:S02]  /*22e60*/  IMAD.MOV.U32 R6, RZ, RZ, R212 ;  /* 0x000000ffff067224 */ /* 0x000fe400078e00d4 */
[----:B------:R-:W-:-:S05]  /*22e70*/  FFMA.FTZ R5, R5, R222, 1.1641532182693481445e-10 ;  /* 0x2f00000005057423 */ /* 0x000fca00000100de */
[----:B------:R-:W-:Y:S02]  /*22e80*/  FSETP.GTU.FTZ.AND P3, PT, R5, R223, PT ;  /* 0x000000df0500720b */ /* 0x000fe40003f7c000 */
[----:B------:R-:W-:Y:S02]  /*22e90*/  SHF.L.U32 R5, R86, 0x10, RZ ;  /* 0x0000001056057819 */ /* 0x000fe400000006ff */
[----:B------:R-:W-:-:S03]  /*22ea0*/  SEL R7, RZ, 0x1, P3 ;  /* 0x00000001ff077807 */ /* 0x000fc60001800000 */
        /* <DEDUP_REMOVED lines=15> */
.L_x_19085:
        /* <DEDUP_REMOVED lines=12> */
.L_x_19087:
[----:B------:R-:W-:Y:S05]  /*23060*/  BSYNC.RECONVERGENT B1 ;  /* 0x0000000000017941 */ /* 0x000fea0003800200 */
.L_x_19086:
        /* <DEDUP_REMOVED lines=62> */
.L_x_19084:
[----:B------:R-:W-:Y:S05]  /*23450*/  BSYNC.RECONVERGENT B0 ;  /* 0x0000000000007941 */ /* 0x000fea0003800200 */
.L_x_19083:
        /* <DEDUP_REMOVED lines=18> */
.L_x_19090:
        /* <DEDUP_REMOVED lines=12> */
.L_x_19092:
[----:B------:R-:W-:Y:S05]  /*23640*/  BSYNC.RECONVERGENT B1 ;  /* 0x0000000000017941 */ /* 0x000fea0003800200 */
.L_x_19091:
        /* <DEDUP_REMOVED lines=62> */
.L_x_19089:
[----:B------:R-:W-:Y:S05]  /*23a30*/  BSYNC.RECONVERGENT B0 ;  /* 0x0000000000007941 */ /* 0x000fea0003800200 */
.L_x_19088:
        /* <DEDUP_REMOVED lines=25> */
.L_x_19095:
        /* <DEDUP_REMOVED lines=12> */
.L_x_19097:
[----:B------:R-:W-:Y:S05]  /*23c90*/  BSYNC.RECONVERGENT B1 ;  /* 0x0000000000017941 */ /* 0x000fea0003800200 */
.L_x_19096:
        /* <DEDUP_REMOVED lines=62> */
.L_x_19094:
[----:B------:R-:W-:Y:S05]  /*24080*/  BSYNC.RECONVERGENT B0 ;  /* 0x0000000000007941 */ /* 0x000fea0003800200 */
.L_x_19093:
        /* <DEDUP_REMOVED lines=19> */
.L_x_19100:
        /* <DEDUP_REMOVED lines=12> */
.L_x_19102:
[----:B------:R-:W-:Y:S05]  /*24280*/  BSYNC.RECONVERGENT B1 ;  /* 0x0000000000017941 */ /* 0x000fea0003800200 */
.L_x_19101:
        /* <DEDUP_REMOVED lines=62> */
.L_x_19099:
[----:B------:R-:W-:Y:S05]  /*24670*/  BSYNC.RECONVERGENT B0 ;  /* 0x0000000000007941 */ /* 0x000fea0003800200 */
.L_x_19098:
        /* <DEDUP_REMOVED lines=23> */
.L_x_19105:
        /* <DEDUP_REMOVED lines=12> */
.L_x_19107:
[----:B------:R-:W-:Y:S05]  /*248b0*/  BSYNC.RECONVERGENT B1 ;  /* 0x0000000000017941 */ /* 0x000fea0003800200 */
.L_x_19106:
        /* <DEDUP_REMOVED lines=62> */
.L_x_19104:
[----:B------:R-:W-:Y:S05]  /*24ca0*/  BSYNC.RECONVERGENT B0 ;  /* 0x0000000000007941 */ /* 0x000fea0003800200 */
.L_x_19103:
        /* <DEDUP_REMOVED lines=18> */
.L_x_19110:
        /* <DEDUP_REMOVED lines=15> */
.L_x_19112:
[----:B------:R-:W-:Y:S05]  /*24ec0*/  BSYNC.RECONVERGENT B1 ;  /* 0x0000000000017941 */ /* 0x000fea0003800200 */
.L_x_19111:
        /* <DEDUP_REMOVED lines=62> */
.L_x_19109:
[----:B------:R-:W-:Y:S05]  /*252b0*/  BSYNC.RECONVERGENT B0 ;  /* 0x0000000000007941 */ /* 0x000fea0003800200 */
.L_x_19108:
        /* <DEDUP_REMOVED lines=13> */
.L_x_19032:
        /* <DEDUP_REMOVED lines=16> */
.L_x_19116:
        /* <DEDUP_REMOVED lines=12> */
.L_x_19118:
[----:B------:R-:W-:Y:S05]  /*25550*/  BSYNC.RECONVERGENT B1 ;  /* 0x0000000000017941 */ /* 0x000fea0003800200 */
.L_x_19117:
        /* <DEDUP_REMOVED lines=61> */
.L_x_19115:
[----:B------:R-:W-:Y:S05]  /*25930*/  BSYNC.RECONVERGENT B0 ;  /* 0x0000000000007941 */ /* 0x000fea0003800200 */
.L_x_19114:
        /* <DEDUP_REMOVED lines=20> */
.L_x_19121:
        /* <DEDUP_REMOVED lines=12> */
.L_x_19123:
[----:B------:R-:W-:Y:S05]  /*25b40*/  BSYNC.RECONVERGENT B1 ;  /* 0x0000000000017941 */ /* 0x000fea0003800200 */
.L_x_19122:
        /* <DEDUP_REMOVED lines=62> */
.L_x_19120:
[----:B------:R-:W-:Y:S05]  /*25f30*/  BSYNC.RECONVERGENT B0 ;  /* 0x0000000000007941 */ /* 0x000fea0003800200 */
.L_x_19119:
        /* <DEDUP_REMOVED lines=19> */
.L_x_19126:
        /* <DEDUP_REMOVED lines=12> */
.L_x_19128:
[----:B------:R-:W-:Y:S05]  /*26130*/  BSYNC.RECONVERGENT B1 ;  /* 0x0000000000017941 */ /* 0x000fea0003800200 */
.L_x_19127:
        /* <DEDUP_REMOVED lines=62> */
.L_x_19125:
[----:B------:R-:W-:Y:S05]  /*26520*/  BSYNC.RECONVERGENT B0 ;  /* 0x0000000000007941 */ /* 0x000fea0003800200 */
.L_x_19124:
        /* <DEDUP_REMOVED lines=20> */
.L_x_19131:
        /* <DEDUP_REMOVED lines=12> */
.L_x_19133:
[----:B------:R-:W-:Y:S05]  /*26730*/  BSYNC.RECONVERGENT B1 ;  /* 0x0000000000017941 */ /* 0x000fea0003800200 */
.L_x_19132:
        /* <DEDUP_REMOVED lines=62> */
.L_x_19130:
[----:B------:R-:W-:Y:S05]  /*26b20*/  BSYNC.RECONVERGENT B0 ;  /* 0x0000000000007941 */ /* 0x000fea0003800200 */
.L_x_19129:
        /* <DEDUP_REMOVED lines=19> */
.L_x_19136:
        /* <DEDUP_REMOVED lines=12> */
.L_x_19138:
[----:B------:R-:W-:Y:S05]  /*26d20*/  BSYNC.RECONVERGENT B1 ;  /* 0x0000000000017941 */ /* 0x000fea0003800200 */
.L_x_19137:
        /* <DEDUP_REMOVED lines=62> */
.L_x_19135:
[----:B------:R-:W-:Y:S05]  /*27110*/  BSYNC.RECONVERGENT B0 ;  /* 0x0000000000007941 */ /* 0x000fea0003800200 */
.L_x_19134:
        /* <DEDUP_REMOVED lines=18> */
.L_x_19141:
        /* <DEDUP_REMOVED lines=12> */
.L_x_19143:
[----:B------:R-:W-:Y:S05]  /*27300*/  BSYNC.RECONVERGENT B1 ;  /* 0x0000000000017941 */ /* 0x000fea0003800200 */
.L_x_19142:
        /* <DEDUP_REMOVED lines=62> */
.L_x_19140:
[----:B------:R-:W-:Y:S05]  /*276f0*/  BSYNC.RECONVERGENT B0 ;  /* 0x0000000000007941 */ /* 0x000fea0003800200 */
.L_x_19139:
        /* <DEDUP_REMOVED lines=17> */
.L_x_19146:
        /* <DEDUP_REMOVED lines=12> */
.L_x_19148:
[----:B------:R-:W-:Y:S05]  /*278d0*/  BSYNC.RECONVERGENT B1 ;  /* 0x0000000000017941 */ /* 0x000fea0003800200 */
.L_x_19147:
        /* <DEDUP_REMOVED lines=62> */
.L_x_19145:
[----:B------:R-:W-:Y:S05]  /*27cc0*/  BSYNC.RECONVERGENT B0 ;  /* 0x0000000000007941 */ /* 0x000fea0003800200 */
.L_x_19144:
        /* <DEDUP_REMOVED lines=18> */
.L_x_19151:
        /* <DEDUP_REMOVED lines=12> */
.L_x_19153:
[----:B------:R-:W-:Y:S05]  /*27eb0*/  BSYNC.RECONVERGENT B1 ;  /* 0x0000000000017941 */ /* 0x000fea0003800200 */
.L_x_19152:
        /* <DEDUP_REMOVED lines=62> */
.L_x_19150:
[----:B------:R-:W-:Y:S05]  /*282a0*/  BSYNC.RECONVERGENT B0 ;  /* 0x0000000000007941 */ /* 0x000fea0003800200 */
.L_x_19149:
        /* <DEDUP_REMOVED lines=9> */
[----:B------:R-:W-:Y:S01]  /*28340*/  FMUL.FTZ R21, R0, R224 ;  /* 0x000000e000157220 */ /* 0x000fe20000410000 */
[----:B------:R-:W-:Y:S01]  /*28350*/  LOP3.LUT R12, R12, 0xffffffbf, RZ, 0xc0, !PT ;  /* 0xffffffbf0c0c7812 */ /* 0x000fe200078ec0ff */
[----:B------:R-:W-:Y:S01]  /*28360*/  FFMA.FTZ R26, R26, R222, 1.1641532182693481445e-10 ;  /* 0x2f0000001a1a7423 */ /* 0x000fe200000100de */
        /* <DEDUP_REMOVED lines=30> */
.L_x_19113:
        /* <DEDUP_REMOVED lines=42> */
.L_x_19154:
        /* <DEDUP_REMOVED lines=27> */
.L_x_19158:
        /* <DEDUP_REMOVED lines=12> */
.L_x_19160:
[----:B------:R-:W-:Y:S05]  /*28a60*/  BSYNC.RECONVERGENT B1 ;  /* 0x0000000000017941 */ /* 0x000fea0003800200 */
.L_x_19159:
        /* <DEDUP_REMOVED lines=62> */
.L_x_19157:
[----:B------:R-:W-:Y:S05]  /*28e50*/  BSYNC.RECONVERGENT B0 ;  /* 0x0000000000007941 */ /* 0x000fea0003800200 */
.L_x_19156:
        /* <DEDUP_REMOVED lines=21> */
.L_x_19163:
        /* <DEDUP_REMOVED lines=12> */
.L_x_19165:
[----:B------:R-:W-:Y:S05]  /*29070*/  BSYNC.RECONVERGENT B1 ;  /* 0x0000000000017941 */ /* 0x000fea0003800200 */
.L_x_19164:
        /* <DEDUP_REMOVED lines=62> */
.L_x_19162:
[----:B------:R-:W-:Y:S05]  /*29460*/  BSYNC.RECONVERGENT B0 ;  /* 0x0000000000007941 */ /* 0x000fea0003800200 */
.L_x_19161:
        /* <DEDUP_REMOVED lines=24> */
.L_x_19168:
        /* <DEDUP_REMOVED lines=12> */
.L_x_19170:
[----:B------:R-:W-:Y:S05]  /*296b0*/  BSYNC.RECONVERGENT B1 ;  /* 0x0000000000017941 */ /* 0x000fea0003800200 */
.L_x_19169:
        /* <DEDUP_REMOVED lines=62> */
.L_x_19167:
[----:B------:R-:W-:Y:S05]  /*29aa0*/  BSYNC.RECONVERGENT B0 ;  /* 0x0000000000007941 */ /* 0x000fea0003800200 */
.L_x_19166:
        /* <DEDUP_REMOVED lines=20> */
.L_x_19173:
        /* <DEDUP_REMOVED lines=12> */
.L_x_19175:
[----:B------:R-:W-:Y:S05]  /*29cb0*/  BSYNC.RECONVERGENT B1 ;  /* 0x0000000000017941 */ /* 0x000fea0003800200 */
.L_x_19174:
        /* <DEDUP_REMOVED lines=62> */
.L_x_19172:
[----:B------:R-:W-:Y:S05]  /*2a0a0*/  BSYNC.RECONVERGENT B0 ;  /* 0x0000000000007941 */ /* 0x000fea0003800200 */
.L_x_19171:
[----:B------:R-:W-:Y:S01]  /*2a0b0*/  I2FP.F32.U32 R6, R9 ;  /* 0x0000000900067245 */ /* 0x000fe20000201000 */
[----:B------:R-:W-:Y:S01]  /*2a0c0*/  BSSY.RECONVERGENT B0, `(.L_x_19176) ;  /* 0x0000063000007945 */ /* 0x000fe20003800200 */
[----:B------:R-:W-:Y:S02]  /*2a0d0*/  ISETP.NE.AND P3, PT, R5, 0x1, PT ;  /* 0x000000010500780c */ /* 0x000fe40003f65270 */
        /* <DEDUP_REMOVED lines=22> */
.L_x_19178:
        /* <DEDUP_REMOVED lines=12> */
.L_x_19180:
[----:B------:R-:W-:Y:S05]  /*2a300*/  BSYNC.RECONVERGENT B1 ;  /* 0x0000000000017941 */ /* 0x000fea0003800200 */
.L_x_19179:
        /* <DEDUP_REMOVED lines=62> */
.L_x_19177:
[----:B------:R-:W-:Y:S05]  /*2a6f0*/  BSYNC.RECONVERGENT B0 ;  /* 0x0000000000007941 */ /* 0x000fea0003800200 */
.L_x_19176:
        /* <DEDUP_REMOVED lines=21> */
.L_x_19183:
        /* <DEDUP_REMOVED lines=12> */
.L_x_19185:
[----:B------:R-:W-:Y:S05]  /*2a910*/  BSYNC.RECONVERGENT B1 ;  /* 0x0000000000017941 */ /* 0x000fea0003800200 */
.L_x_19184:
        /* <DEDUP_REMOVED lines=62> */
.L_x_19182:
[----:B------:R-:W-:Y:S05]  /*2ad00*/  BSYNC.RECONVERGENT B0 ;  /* 0x0000000000007941 */ /* 0x000fea0003800200 */
.L_x_19181:
        /* <DEDUP_REMOVED lines=24> */
.L_x_19188:
        /* <DEDUP_REMOVED lines=12> */
.L_x_19190:
[----:B------:R-:W-:Y:S05]  /*2af50*/  BSYNC.RECONVERGENT B1 ;  /* 0x0000000000017941 */ /* 0x000fea0003800200 */
.L_x_19189:
        /* <DEDUP_REMOVED lines=62> */
.L_x_19187:
[----:B------:R-:W-:Y:S05]  /*2b340*/  BSYNC.RECONVERGENT B0 ;  /* 0x0000000000007941 */ /* 0x000fea0003800200 */
.L_x_19186:
        /* <DEDUP_REMOVED lines=20> */
.L_x_19193:
        /* <DEDUP_REMOVED lines=12> */
.L_x_19195:
[----:B------:R-:W-:Y:S05]  /*2b550*/  BSYNC.RECONVERGENT B1 ;  /* 0x0000000000017941 */ /* 0x000fea0003800200 */
.L_x_19194:
        /* <DEDUP_REMOVED lines=62> */
.L_x_19192:
[----:B------:R-:W-:Y:S05]  /*2b940*/  BSYNC.RECONVERGENT B0 ;  /* 0x0000000000007941 */ /* 0x000fea0003800200 */
.L_x_19191:
        /* <DEDUP_REMOVED lines=25> */
.L_x_19198:
        /* <DEDUP_REMOVED lines=12> */
.L_x_19200:
[----:B------:R-:W-:Y:S05]  /*2bba0*/  BSYNC.RECONVERGENT B1 ;  /* 0x0000000000017941 */ /* 0x000fea0003800200 */
.L_x_19199:
        /* <DEDUP_REMOVED lines=62> */
.L_x_19197:
[----:B------:R-:W-:Y:S05]  /*2bf90*/  BSYNC.RECONVERGENT B0 ;  /* 0x0000000000007941 */ /* 0x000fea0003800200 */
.L_x_19196:
[----:B------:R-:W-:Y:S01]  /*2bfa0*/  ISETP.NE.AND P3, PT, R6, 0x1, PT ;  /* 0x000000010600780c */ /* 0x000fe20003f65270 */
[----:B------:R-:W-:Y:S01]  /*2bfb0*/  IMAD.U32 R5, R18, 0x10000, RZ ;  /* 0x0001000012057824 */ /* 0x000fe200078e00ff */
[----:B------:R-:W-:Y:S01]  /*2bfc0*/  I2FP.F32.U32 R4, R7 ;  /* 0x0000000700047245 */ /* 0x000fe20000201000 */
[----:B------:R-:W-:Y:S01]  /*2bfd0*/  BSSY.RECONVERGENT B0, `(.L_x_19201) ;  /* 0x000005b000007945 */ /* 0x000fe20003800200 */
[----:B------:R-:W-:Y:S01]  /*2bfe0*/  MOV R17, R212 ;  /* 0x000000d400117202 */ /* 0x000fe20000000f00 */
[----:B------:R-:W-:Y:S02]  /*2bff0*/  FMUL.FTZ R5, R5, R224 ;  /* 0x000000e005057220 */ /* 0x000fe40000410000 */
        /* <DEDUP_REMOVED lines=13> */
.L_x_19203:
        /* <DEDUP_REMOVED lines=12> */
.L_x_19205:
[----:B------:R-:W-:Y:S05]  /*2c190*/  BSYNC.RECONVERGENT B1 ;  /* 0x0000000000017941 */ /* 0x000fea0003800200 */
.L_x_19204:
        /* <DEDUP_REMOVED lines=62> */
.L_x_19202:
[----:B------:R-:W-:Y:S05]  /*2c580*/  BSYNC.RECONVERGENT B0 ;  /* 0x0000000000007941 */ /* 0x000fea0003800200 */
.L_x_19201:
[----:B------:R-:W-:Y:S01]  /*2c590*/  I2FP.F32.U32 R6, R17 ;  /* 0x0000001100067245 */ /* 0x000fe20000201000 */
[----:B------:R-:W-:Y:S01]  /*2c5a0*/  BSSY.RECONVERGENT B0, `(.L_x_19206) ;  /* 0x0000061000007945 */ /* 0x000fe20003800200 */
[----:B------:R-:W-:Y:S01]  /*2c5b0*/  FSEL R5, R5, RZ, P2 ;  /* 0x000000ff05057208 */ /* 0x000fe20001000000 */
[----:B------:R-:W-:Y:S02]  /*2c5c0*/  IMAD.MOV.U32 R16, RZ, RZ, 0x2 ;  /* 0x00000002ff107424 */ /* 0x000fe400078e00ff */
        /* <DEDUP_REMOVED lines=19> */
.L_x_19208:
        /* <DEDUP_REMOVED lines=12> */
.L_x_19210:
[----:B------:R-:W-:Y:S05]  /*2c7c0*/  BSYNC.RECONVERGENT B1 ;  /* 0x0000000000017941 */ /* 0x000fea0003800200 */
.L_x_19209:
        /* <DEDUP_REMOVED lines=57> */
[----:B------:R-:W-:Y:S01]  /*2cb60*/  IMAD.WIDE.U32 R16, R5, -0x326172a9, RZ ;  /* 0xcd9e8d5705107825 */ /* 0x000fe200078e00ff */
[----:B------:R-:W-:-:S03]  /*2cb70*/  UIADD3 UR4, UPT, UPT, UR10, -0x700cb87f, URZ ;  /* 0x8ff347810a047890 */ /* 0x000fc6000fffe0ff */
[----:B------:R-:W-:Y:S02]  /*2cb80*/  IMAD.MOV.U32 R212, RZ, RZ, R16 ;  /* 0x000000ffffd47224 */ /* 0x000fe400078e0010 */
[----:B------:R-:W-:Y:S01]  /*2cb90*/  HFMA2 R16, -RZ, RZ, 0, 0 ;  /* 0x00000000ff107431 */ /* 0x000fe200000001ff */
[----:B------:R-:W-:-:S07]  /*2cba0*/  LOP3.LUT R15, R22, UR4, R17, 0x96, !PT ;  /* 0x00000004160f7c12 */ /* 0x000fce000f8e9611 */
.L_x_19207:
[----:B------:R-:W-:Y:S05]  /*2cbb0*/  BSYNC.RECONVERGENT B0 ;  /* 0x0000000000007941 */ /* 0x000fea0003800200 */
.L_x_19206:
        /* <DEDUP_REMOVED lines=18> */
.L_x_19213:
        /* <DEDUP_REMOVED lines=12> */
.L_x_19215:
[----:B------:R-:W-:Y:S05]  /*2cda0*/  BSYNC.RECONVERGENT B1 ;  /* 0x0000000000017941 */ /* 0x000fea0003800200 */
.L_x_19214:
        /* <DEDUP_REMOVED lines=62> */
.L_x_19212:
[----:B------:R-:W-:Y:S05]  /*2d190*/  BSYNC.RECONVERGENT B0 ;  /* 0x0000000000007941 */ /* 0x000fea0003800200 */
.L_x_19211:
        /* <DEDUP_REMOVED lines=24> */
.L_x_19218:
        /* <DEDUP_REMOVED lines=12> */
.L_x_19220:
[----:B------:R-:W-:Y:S05]  /*2d3e0*/  BSYNC.RECONVERGENT B1 ;  /* 0x0000000000017941 */ /* 0x000fea0003800200 */
.L_x_19219:
        /* <DEDUP_REMOVED lines=62> */
.L_x_19217:
[----:B------:R-:W-:Y:S05]  /*2d7d0*/  BSYNC.RECONVERGENT B0 ;  /* 0x0000000000007941 */ /* 0x000fea0003800200 */
.L_x_19216:
        /* <DEDUP_REMOVED lines=19> */
.L_x_19223:
        /* <DEDUP_REMOVED lines=12> */
.L_x_19225:
[----:B------:R-:W-:Y:S05]  /*2d9d0*/  BSYNC.RECONVERGENT B1 ;  /* 0x0000000000017941 */ /* 0x000fea0003800200 */
.L_x_19224:
        /* <DEDUP_REMOVED lines=62> */
.L_x_19222:
[----:B------:R-:W-:Y:S05]  /*2ddc0*/  BSYNC.RECONVERGENT B0 ;  /* 0x0000000000007941 */ /* 0x000fea0003800200 */
.L_x_19221:
        /* <DEDUP_REMOVED lines=23> */
.L_x_19228:
        /* <DEDUP_REMOVED lines=12> */
.L_x_19230:
[----:B------:R-:W-:Y:S05]  /*2e000*/  BSYNC.RECONVERGENT B1 ;  /* 0x0000000000017941 */ /* 0x000fea0003800200 */
.L_x_19229:
        /* <DEDUP_REMOVED lines=62> */
.L_x_19227:
[----:B------:R-:W-:Y:S05]  /*2e3f0*/  BSYNC.RECONVERGENT B0 ;  /* 0x0000000000007941 */ /* 0x000fea0003800200 */
.L_x_19226:
        /* <DEDUP_REMOVED lines=18> */
.L_x_19233:
        /* <DEDUP_REMOVED lines=15> */
.L_x_19235:
[----:B------:R-:W-:Y:S05]  /*2e610*/  BSYNC.RECONVERGENT B1 ;  /* 0x0000000000017941 */ /* 0x000fea0003800200 */
.L_x_19234:
        /* <DEDUP_REMOVED lines=62> */
.L_x_19232:
[----:B------:R-:W-:Y:S05]  /*2ea00*/  BSYNC.RECONVERGENT B0 ;  /* 0x0000000000007941 */ /* 0x000fea0003800200 */
.L_x_19231:
        /* <DEDUP_REMOVED lines=11> */
[----:B------:R-:W-:Y:S06]  /*2eac0*/  BRA `(.L_x_19236) ;  /* 0x0000003000747947 */ /* 0x000fec0003800000 */
.L_x_19155:
        /* <DEDUP_REMOVED lines=16> */
.L_x_19239:
        /* <DEDUP_REMOVED lines=12> */
.L_x_19241:
[----:B------:R-:W-:Y:S05]  /*2ec90*/  BSYNC.RECONVERGENT B1 ;  /* 0x0000000000017941 */ /* 0x000fea0003800200 */
.L_x_19240:
        /* <DEDUP_REMOVED lines=62> */
.L_x_19238:
[----:B------:R-:W-:Y:S05]  /*2f080*/  BSYNC.RECONVERGENT B0 ;  /* 0x0000000000007941 */ /* 0x000fea0003800200 */
.L_x_19237:
        /* <DEDUP_REMOVED lines=20> */
.L_x_19244:
        /* <DEDUP_REMOVED lines=12> */
.L_x_19246:
[----:B------:R-:W-:Y:S05]  /*2f290*/  BSYNC.RECONVERGENT B1 ;  /* 0x0000000000017941 */ /* 0x000fea0003800200 */
.L_x_19245:
        /* <DEDUP_REMOVED lines=62> */
.L_x_19243:
[----:B------:R-:W-:Y:S05]  /*2f680*/  BSYNC.RECONVERGENT B0 ;  /* 0x0000000000007941 */ /* 0x000fea0003800200 */
.L_x_19242:
        /* <DEDUP_REMOVED lines=19> */
.L_x_19249:
        /* <DEDUP_REMOVED lines=12> */
.L_x_19251:
[----:B------:R-:W-:Y:S05]  /*2f880*/  BSYNC.RECONVERGENT B1 ;  /* 0x0000000000017941 */ /* 0x000fea0003800200 */
.L_x_19250:
        /* <DEDUP_REMOVED lines=62> */
.L_x_19248:
[----:B------:R-:W-:Y:S05]  /*2fc70*/  BSYNC.RECONVERGENT B0 ;  /* 0x0000000000007941 */ /* 0x000fea0003800200 */
.L_x_19247:
        /* <DEDUP_REMOVED lines=20> */
.L_x_19254:
        /* <DEDUP_REMOVED lines=12> */
.L_x_19256:
[----:B------:R-:W-:Y:S05]  /*2fe80*/  BSYNC.RECONVERGENT B1 ;  /* 0x0000000000017941 */ /* 0x000fea0003800200 */
.L_x_19255:
        /* <DEDUP_REMOVED lines=62> */
.L_x_19253:
[----:B------:R-:W-:Y:S05]  /*30270*/  BSYNC.RECONVERGENT B0 ;  /* 0x0000000000007941 */ /* 0x000fea0003800200 */
.L_x_19252:
        /* <DEDUP_REMOVED lines=19> */
.L_x_19259:
        /* <DEDUP_REMOVED lines=12> */
.L_x_19261:
[----:B------:R-:W-:Y:S05]  /*30470*/  BSYNC.RECONVERGENT B1 ;  /* 0x0000000000017941 */ /* 0x000fea0003800200 */
.L_x_19260:
        /* <DEDUP_REMOVED lines=62> */
.L_x_19258:
[----:B------:R-:W-:Y:S05]  /*30860*/  BSYNC.RECONVERGENT B0 ;  /* 0x0000000000007941 */ /* 0x000fea0003800200 */
.L_x_19257:
        /* <DEDUP_REMOVED lines=18> */
.L_x_19264:
        /* <DEDUP_REMOVED lines=12> */
.L_x_19266:
[----:B------:R-:W-:Y:S05]  /*30a50*/  BSYNC.RECONVERGENT B1 ;  /* 0x0000000000017941 */ /* 0x000fea0003800200 */
.L_x_19265:
        /* <DEDUP_REMOVED lines=62> */
.L_x_19263:
[----:B------:R-:W-:Y:S05]  /*30e40*/  BSYNC.RECONVERGENT B0 ;  /* 0x0000000000007941 */ /* 0x000fea0003800200 */
.L_x_19262:
[----:B------:R-:W-:Y:S01]  /*30e50*/  ISETP.NE.AND P4, PT, R25, 0x1, PT ;  /* 0x000000011900780c */ /* 0x000fe20003f85270 */
[----:B------:R-:W-:Y:S01]  /*30e60*/  BSSY.RECONVERGENT B0, `(.L_x_19267) ;  /* 0x000005b000007945 */ /* 0x000fe20003800200 */
[----:B------:R-:W-:Y:S01]  /*30e70*/  I2FP.F32.U32 R24, R27 ;  /* 0x0000001b00187245 */ /* 0x000fe20000201000 */
[----:B------:R-:W-:-:S04]  /*30e80*/  IMAD.MOV.U32 R26, RZ, RZ, 0x2 ;  /* 0x00000002ff1a7424 */ /* 0x000fc800078e00ff */
[----:B------:R-:W-:-:S05]  /*30e90*/  FFMA.FTZ R24, R24, R222, 1.1641532182693481445e-10 ;  /* 0x2f00000018187423 */ /* 0x000fca00000100de */
[----:B------:R-:W-:Y:S01]  /*30ea0*/  FSETP.LE.FTZ.AND P3, PT, R24, R223, PT ;  /* 0x000000df1800720b */ /* 0x000fe20003f73000 */
[----:B------:R-:W-:Y:S01]  /*30eb0*/  IMAD.U32 R24, R18, 0x10000, RZ ;  /* 0x0001000012187824 */ /* 0x000fe200078e00ff */
        /* <DEDUP_REMOVED lines=10> */
.L_x_19269:
        /* <DEDUP_REMOVED lines=12> */
.L_x_19271:
[----:B------:R-:W-:Y:S05]  /*31020*/  BSYNC.RECONVERGENT B1 ;  /* 0x0000000000017941 */ /* 0x000fea0003800200 */
.L_x_19270:
        /* <DEDUP_REMOVED lines=62> */
.L_x_19268:
[----:B------:R-:W-:Y:S05]  /*31410*/  BSYNC.RECONVERGENT B0 ;  /* 0x0000000000007941 */ /* 0x000fea0003800200 */
.L_x_19267:
        /* <DEDUP_REMOVED lines=18> */
.L_x_19274:
        /* <DEDUP_REMOVED lines=12> */
.L_x_19276:
[----:B------:R-:W-:Y:S05]  /*31600*/  BSYNC.RECONVERGENT B1 ;  /* 0x0000000000017941 */ /* 0x000fea0003800200 */
.L_x_19275:
        /* <DEDUP_REMOVED lines=62> */
.L_x_19273:
[----:B------:R-:W-:Y:S05]  /*319f0*/  BSYNC.RECONVERGENT B0 ;  /* 0x0000000000007941 */ /* 0x000fea0003800200 */
.L_x_19272:
[----:B------:R-:W-:Y:S01]  /*31a00*/  LOP3.LUT R12, R12, 0xffffff7f, RZ, 0xc0, !PT ;  /* 0xffffff7f0c0c7812 */ /* 0x000fe200078ec0ff */
[-C--:B------:R-:W-:Y:S01]  /*31a10*/  FMUL.FTZ R26, R18, R224.reuse ;  /* 0x000000e0121a7220 */ /* 0x080fe20000410000 */
[-C--:B------:R-:W-:Y:S01]  /*31a20*/  FMUL.FTZ R18, R23, R224.reuse ;  /* 0x000000e017127220 */ /* 0x080fe20000410000 */
[----:B------:R-:W-:Y:S01]  /*31a30*/  IMAD.U32 R23, R19, 0x10000, RZ ;  /* 0x0001000013177824 */ /* 0x000fe200078e00ff */
[----:B------:R-:W-:Y:S01]  /*31a40*/  @P2 LOP3.LUT R12, R12, 0x80, RZ, 0xfc, !PT ;  /* 0x000000800c0c2812 */ /* 0x000fe200078efcff */
[-C--:B------:R-:W-:Y:S01]  /*31a50*/  FMUL.FTZ R19, R17, R224.reuse ;  /* 0x000000e011137220 */ /* 0x080fe20000410000 */
[-C--:B------:R-:W-:Y:S01]  /*31a60*/  FMUL.FTZ R17, R22, R224.reuse ;  /* 0x000000e016117220 */ /* 0x080fe20000410000 */
[----:B------:R-:W-:Y:S01]  /*31a70*/  I2FP.F32.U32 R27, R29 ;  /* 0x0000001d001b7245 */ /* 0x000fe20000201000 */
[-C--:B------:R-:W-:Y:S01]  /*31a80*/  FMUL.FTZ R22, R16, R224.reuse ;  /* 0x000000e010167220 */ /* 0x080fe20000410000 */
[----:B------:R-:W-:Y:S01]  /*31a90*/  LOP3.LUT P2, RZ, R12, 0x10, RZ, 0xc0, !PT ;  /* 0x000000100cff7812 */ /* 0x000fe2000784c0ff */
[----:B------:R-:W-:Y:S01]  /*31aa0*/  FMUL.FTZ R20, R20, R224 ;  /* 0x000000e014147220 */ /* 0x000fe20000410000 */
[----:B------:R-:W-:Y:S01]  /*31ab0*/  LOP3.LUT R12, R12, 0xffffffbf, RZ, 0xc0, !PT ;  /* 0xffffffbf0c0c7812 */ /* 0x000fe200078ec0ff */
[----:B------:R-:W-:Y:S01]  /*31ac0*/  FFMA.FTZ R27, R27, R222, 1.1641532182693481445e-10 ;  /* 0x2f0000001b1b7423 */ /* 0x000fe200000100de */
[-C--:B------:R-:W-:Y:S01]  /*31ad0*/  FMUL.FTZ R24, R24, R224.reuse ;  /* 0x000000e018187220 */ /* 0x080fe20000410000 */
[----:B------:R-:W-:Y:S01]  /*31ae0*/  FMUL.FTZ R16, R23, R224 ;  /* 0x000000e017107220 */ /* 0x000fe20000410000 */
[----:B------:R-:W-:-:S02]  /*31af0*/  @P1 LOP3.LUT R12, R12, 0x40, RZ, 0xfc, !PT ;  /* 0x000000400c0c1812 */ /* 0x000fc400078efcff */
[----:B------:R-:W-:Y:S02]  /*31b00*/  FSEL R40, R20, RZ, P2 ;  /* 0x000000ff14287208 */ /* 0x000fe40001000000 */
        /* <DEDUP_REMOVED lines=25> */
.L_x_19236:
        /* <DEDUP_REMOVED lines=42> */
.L_x_19277:
        /* <DEDUP_REMOVED lines=27> */
.L_x_19281:
        /* <DEDUP_REMOVED lines=12> */
.L_x_19283:
[----:B------:R-:W-:Y:S05]  /*321b0*/  BSYNC.RECONVERGENT B1 ;  /* 0x0000000000017941 */ /* 0x000fea0003800200 */
.L_x_19282:
        /* <DEDUP_REMOVED lines=62> */
.L_x_19280:
[----:B------:R-:W-:Y:S05]  /*325a0*/  BSYNC.RECONVERGENT B0 ;  /* 0x0000000000007941 */ /* 0x000fea0003800200 */
.L_x_19279:
        /* <DEDUP_REMOVED lines=21> */
.L_x_19286:
        /* <DEDUP_REMOVED lines=12> */
.L_x_19288:
[----:B------:R-:W-:Y:S05]  /*327c0*/  BSYNC.RECONVERGENT B1 ;  /* 0x0000000000017941 */ /* 0x000fea0003800200 */
.L_x_19287:
        /* <DEDUP_REMOVED lines=62> */
.L_x_19285:
[----:B------:R-:W-:Y:S05]  /*32bb0*/  BSYNC.RECONVERGENT B0 ;  /* 0x0000000000007941 */ /* 0x000fea0003800200 */
.L_x_19284:
[----:B------:R-:W-:Y:S01]  /*32bc0*/  I2FP.F32.U32 R6, R9 ;  /* 0x0000000900067245 */ /* 0x000fe20000201000 */
[----:B------:R-:W-:Y:S01]  /*32bd0*/  BSSY.RECONVERGENT B0, `(.L_x_19289) ;  /* 0x0000062000007945 */ /* 0x000fe20003800200 */
[----:B------:R-:W-:Y:S02]  /*32be0*/  ISETP.NE.AND P3, PT, R7, 0x1, PT ;  /* 0x000000010700780c */ /* 0x000fe40003f65270 */
        /* <DEDUP_REMOVED lines=21> */
.L_x_19291:
        /* <DEDUP_REMOVED lines=12> */
.L_x_19293:
[----:B------:R-:W-:Y:S05]  /*32e00*/  BSYNC.RECONVERGENT B1 ;  /* 0x0000000000017941 */ /* 0x000fea0003800200 */
.L_x_19292:
        /* <DEDUP_REMOVED lines=62> */
.L_x_19290:
[----:B------:R-:W-:Y:S05]  /*331f0*/  BSYNC.RECONVERGENT B0 ;  /* 0x0000000000007941 */ /* 0x000fea0003800200 */
.L_x_19289:
        /* <DEDUP_REMOVED lines=20> */
.L_x_19296:
        /* <DEDUP_REMOVED lines=12> */
.L_x_19298:
[----:B------:R-:W-:Y:S05]  /*33400*/  BSYNC.RECONVERGENT B1 ;  /* 0x0000000000017941 */ /* 0x000fea0003800200 */
.L_x_19297:
        /* <DEDUP_REMOVED lines=62> */
.L_x_19295:
[----:B------:R-:W-:Y:S05]  /*337f0*/  BSYNC.RECONVERGENT B0 ;  /* 0x0000000000007941 */ /* 0x000fea0003800200 */
.L_x_19294:
        /* <DEDUP_REMOVED lines=25> */
.L_x_19301:
        /* <DEDUP_REMOVED lines=12> */
.L_x_19303:
[----:B------:R-:W-:Y:S05]  /*33a50*/  BSYNC.RECONVERGENT B1 ;  /* 0x0000000000017941 */ /* 0x000fea0003800200 */
.L_x_19302:
        /* <DEDUP_REMOVED lines=62> */
.L_x_19300:
[----:B------:R-:W-:Y:S05]  /*33e40*/  BSYNC.RECONVERGENT B0 ;  /* 0x0000000000007941 */ /* 0x000fea0003800200 */
.L_x_19299:
        /* <DEDUP_REMOVED lines=21> */
.L_x_19306:
        /* <DEDUP_REMOVED lines=12> */
.L_x_19308:
[----:B------:R-:W-:Y:S05]  /*34060*/  BSYNC.RECONVERGENT B1 ;  /* 0x0000000000017941 */ /* 0x000fea0003800200 */
.L_x_19307:
        /* <DEDUP_REMOVED lines=62> */
.L_x_19305:
[----:B------:R-:W-:Y:S05]  /*34450*/  BSYNC.RECONVERGENT B0 ;  /* 0x0000000000007941 */ /* 0x000fea0003800200 */
.L_x_19304:
        /* <DEDUP_REMOVED lines=24> */
.L_x_19311:
        /* <DEDUP_REMOVED lines=12> */
.L_x_19313:
[----:B------:R-:W-:Y:S05]  /*346a0*/  BSYNC.RECONVERGENT B1 ;  /* 0x0000000000017941 */ /* 0x000fea0003800200 */
.L_x_19312:
        /* <DEDUP_REMOVED lines=62> */
.L_x_19310:
[----:B------:R-:W-:Y:S05]  /*34a90*/  BSYNC.RECONVERGENT B0 ;  /* 0x0000000000007941 */ /* 0x000fea0003800200 */
.L_x_19309:
        /* <DEDUP_REMOVED lines=20> */
.L_x_19316:
        /* <DEDUP_REMOVED lines=12> */
.L_x_19318:
[----:B------:R-:W-:Y:S05]  /*34ca0*/  BSYNC.RECONVERGENT B1 ;  /* 0x0000000000017941 */ /* 0x000fea0003800200 */
.L_x_19317:
        /* <DEDUP_REMOVED lines=62> */
.L_x_19315:
[----:B------:R-:W-:Y:S05]  /*35090*/  BSYNC.RECONVERGENT B0 ;  /* 0x0000000000007941 */ /* 0x000fea0003800200 */
.L_x_19314:
[----:B------:R-:W-:Y:S01]  /*350a0*/  I2FP.F32.U32 R6, R8 ;  /* 0x0000000800067245 */ /* 0x000fe20000201000 */
[----:B------:R-:W-:Y:S01]  /*350b0*/  BSSY.RECONVERGENT B0, `(.L_x_19319) ;  /* 0x0000063000007945 */ /* 0x000fe20003800200 */
[----:B------:R-:W-:Y:S01]  /*350c0*/  FSEL R4, R4, RZ, P4 ;  /* 0x000000ff04047208 */ /* 0x000fe20002000000 */
[----:B------:R-:W-:Y:S02]  /*350d0*/  IMAD.MOV.U32 R7, RZ, RZ, R212 ;  /* 0x000000ffff077224 */ /* 0x000fe400078e00d4 */
        /* <DEDUP_REMOVED lines=21> */
.L_x_19321:
        /* <DEDUP_REMOVED lines=12> */
.L_x_19323:
[----:B------:R-:W-:Y:S05]  /*352f0*/  BSYNC.RECONVERGENT B1 ;  /* 0x0000000000017941 */ /* 0x000fea0003800200 */
.L_x_19322:
        /* <DEDUP_REMOVED lines=62> */
.L_x_19320:
[----:B------:R-:W-:Y:S05]  /*356e0*/  BSYNC.RECONVERGENT B0 ;  /* 0x0000000000007941 */ /* 0x000fea0003800200 */
.L_x_19319:
[----:B------:R-:W-:Y:S01]  /*356f0*/  ISETP.NE.AND P3, PT, R6, 0x1, PT ;  /* 0x000000010600780c */ /* 0x000fe20003f65270 */
[----:B------:R-:W-:Y:S01]  /*35700*/  BSSY.RECONVERGENT B0, `(.L_x_19324) ;  /* 0x000005d000007945 */ /* 0x000fe20003800200 */
[----:B------:R-:W-:Y:S01]  /*35710*/  I2FP.F32.U32 R4, R7 ;  /* 0x0000000700047245 */ /* 0x000fe20000201000 */
[----:B------:R-:W-:Y:S01]  /*35720*/  IMAD.MOV.U32 R17, RZ, RZ, R212 ;  /* 0x000000ffff117224 */ /* 0x000fe200078e00d4 */
[----:B------:R-:W-:-:S03]  /*35730*/  SHF.L.U32 R5, R18, 0x10, RZ ;  /* 0x0000001012057819 */ /* 0x000fc600000006ff */
[----:B------:R-:W-:Y:S02]  /*35740*/  FFMA.FTZ R4, R4, R222, 1.1641532182693481445e-10 ;  /* 0x2f00000004047423 */ /* 0x000fe400000100de */
[----:B------:R-:W-:-:S03]  /*35750*/  FMUL.FTZ R5, R5, R224 ;  /* 0x000000e005057220 */ /* 0x000fc60000410000 */
        /* <DEDUP_REMOVED lines=12> */
.L_x_19326:
        /* <DEDUP_REMOVED lines=12> */
.L_x_19328:
[----:B------:R-:W-:Y:S05]  /*358e0*/  BSYNC.RECONVERGENT B1 ;  /* 0x0000000000017941 */ /* 0x000fea0003800200 */
.L_x_19327:
        /* <DEDUP_REMOVED lines=62> */
.L_x_19325:
[----:B------:R-:W-:Y:S05]  /*35cd0*/  BSYNC.RECONVERGENT B0 ;  /* 0x0000000000007941 */ /* 0x000fea0003800200 */
.L_x_19324:
[----:B------:R-:W-:Y:S01]  /*35ce0*/  I2FP.F32.U32 R6, R17 ;  /* 0x0000001100067245 */ /* 0x000fe20000201000 */
[----:B------:R-:W-:Y:S01]  /*35cf0*/  BSSY.RECONVERGENT B0, `(.L_x_19329) ;  /* 0x0000061000007945 */ /* 0x000fe20003800200 */
[----:B------:R-:W-:Y:S01]  /*35d00*/  FSEL R5, R5, RZ, P2 ;  /* 0x000000ff05057208 */ /* 0x000fe20001000000 */
[----:B------:R-:W-:Y:S02]  /*35d10*/  IMAD.MOV.U32 R16, RZ, RZ, 0x2 ;  /* 0x00000002ff107424 */ /* 0x000fe400078e00ff */
        /* <DEDUP_REMOVED lines=19> */
.L_x_19331:
        /* <DEDUP_REMOVED lines=12> */
.L_x_19333:
[----:B------:R-:W-:Y:S05]  /*35f10*/  BSYNC.RECONVERGENT B1 ;  /* 0x0000000000017941 */ /* 0x000fea0003800200 */
.L_x_19332:
        /* <DEDUP_REMOVED lines=62> */
.L_x_19330:
[----:B------:R-:W-:Y:S05]  /*36300*/  BSYNC.RECONVERGENT B0 ;  /* 0x0000000000007941 */ /* 0x000fea0003800200 */
.L_x_19329:
        /* <DEDUP_REMOVED lines=18> */
.L_x_19336:
        /* <DEDUP_REMOVED lines=12> */
.L_x_19338:
[----:B------:R-:W-:Y:S05]  /*364f0*/  BSYNC.RECONVERGENT B1 ;  /* 0x0000000000017941 */ /* 0x000fea0003800200 */
.L_x_19337:
        /* <DEDUP_REMOVED lines=61> */
[----:B------:R-:W-:-:S07]  /*368d0*/  LOP3.LUT R15, R22, UR4, R17, 0x96, !PT ;  /* 0x00000004160f7c12 */ /* 0x000fce000f8e9611 */
.L_x_19335:
[----:B------:R-:W-:Y:S05]  /*368e0*/  BSYNC.RECONVERGENT B0 ;  /* 0x0000000000007941 */ /* 0x000fea0003800200 */
.L_x_19334:
[----:B------:R-:W-:Y:S01]  /*368f0*/  I2FP.F32.U32 R5, R5 ;  /* 0x0000000500057245 */ /* 0x000fe20000201000 */
[----:B------:R-:W-:Y:S01]  /*36900*/  BSSY.RECONVERGENT B0, `(.L_x_19339) ;  /* 0x0000062000007945 */ /* 0x000fe20003800200 */
[----:B------:R-:W-:Y:S01]  /*36910*/  FSEL R4, R4, RZ, P3 ;  /* 0x000000ff04047208 */ /* 0x000fe20001800000 */
[----:B------:R-:W-:Y:S02]  /*36920*/  IMAD.MOV.U32 R16, RZ, RZ, 0x2 ;  /* 0x00000002ff107424 */ /* 0x000fe400078e00ff */
[----:B------:R-:W-:Y:S01]  /*36930*/  FFMA.FTZ R5, R5, R222, 1.1641532182693481445e-10 ;  /* 0x2f00000005057423 */ /* 0x000fe200000100de */
[----:B------:R-:W-:-:S04]  /*36940*/  IMAD.MOV.U32 R17, RZ, RZ, R212 ;  /* 0x000000ffff117224 */ /* 0x000fc800078e00d4 */
        /* <DEDUP_REMOVED lines=18> */
.L_x_19341:
        /* <DEDUP_REMOVED lines=12> */
.L_x_19343:
[----:B------:R-:W-:Y:S05]  /*36b30*/  BSYNC.RECONVERGENT B1 ;  /* 0x0000000000017941 */ /* 0x000fea0003800200 */
.L_x_19342:
        /* <DEDUP_REMOVED lines=62> */
.L_x_19340:
[----:B------:R-:W-:Y:S05]  /*36f20*/  BSYNC.RECONVERGENT B0 ;  /* 0x0000000000007941 */ /* 0x000fea0003800200 */
.L_x_19339:
[----:B------:R-:W-:Y:S01]  /*36f30*/  ISETP.NE.AND P5, PT, R16, 0x1, PT ;  /* 0x000000011000780c */ /* 0x000fe20003fa5270 */
[----:B------:R-:W-:Y:S01]  /*36f40*/  BSSY.RECONVERGENT B0, `(.L_x_19344) ;  /* 0x000005d000007945 */ /* 0x000fe20003800200 */
[----:B------:R-:W-:Y:S01]  /*36f50*/  I2FP.F32.U32 R4, R17 ;  /* 0x0000001100047245 */ /* 0x000fe20000201000 */
[----:B------:R-:W-:Y:S01]  /*36f60*/  IMAD.MOV.U32 R17, RZ, RZ, 0x2 ;  /* 0x00000002ff117424 */ /* 0x000fe200078e00ff */
[----:B------:R-:W-:-:S03]  /*36f70*/  SHF.L.U32 R5, R19, 0x10, RZ ;  /* 0x0000001013057819 */ /* 0x000fc600000006ff */
[----:B------:R-:W-:Y:S02]  /*36f80*/  FFMA.FTZ R4, R4, R222, 1.1641532182693481445e-10 ;  /* 0x2f00000004047423 */ /* 0x000fe400000100de */
[----:B------:R-:W-:-:S03]  /*36f90*/  FMUL.FTZ R5, R5, R224 ;  /* 0x000000e005057220 */ /* 0x000fc60000410000 */
        /* <DEDUP_REMOVED lines=12> */
.L_x_19346:
        /* <DEDUP_REMOVED lines=12> */
.L_x_19348:
[----:B------:R-:W-:Y:S05]  /*37120*/  BSYNC.RECONVERGENT B1 ;  /* 0x0000000000017941 */ /* 0x000fea0003800200 */
.L_x_19347:
        /* <DEDUP_REMOVED lines=62> */
.L_x_19345:
[----:B------:R-:W-:Y:S05]  /*37510*/  BSYNC.RECONVERGENT B0 ;  /* 0x0000000000007941 */ /* 0x000fea0003800200 */
.L_x_19344:
        /* <DEDUP_REMOVED lines=23> */
.L_x_19351:
        /* <DEDUP_REMOVED lines=12> */
.L_x_19353:
[----:B------:R-:W-:Y:S05]  /*37750*/  BSYNC.RECONVERGENT B1 ;  /* 0x0000000000017941 */ /* 0x000fea0003800200 */
.L_x_19352:
        /* <DEDUP_REMOVED lines=62> */
.L_x_19350:
[----:B------:R-:W-:Y:S05]  /*37b40*/  BSYNC.RECONVERGENT B0 ;  /* 0x0000000000007941 */ /* 0x000fea0003800200 */
.L_x_19349:
        /* <DEDUP_REMOVED lines=18> */
.L_x_19356:
        /* <DEDUP_REMOVED lines=15> */
.L_x_19358:
[----:B------:R-:W-:Y:S05]  /*37d60*/  BSYNC.RECONVERGENT B1 ;  /* 0x0000000000017941 */ /* 0x000fea0003800200 */
.L_x_19357:
        /* <DEDUP_REMOVED lines=62> */
.L_x_19355:
[----:B------:R-:W-:Y:S05]  /*38150*/  BSYNC.RECONVERGENT B0 ;  /* 0x0000000000007941 */ /* 0x000fea0003800200 */
.L_x_19354:
        /* <DEDUP_REMOVED lines=11> */
[----:B------:R-:W-:Y:S06]  /*38210*/  BRA `(.L_x_19359) ;  /* 0x0000003000747947 */ /* 0x000fec0003800000 */
.L_x_19278:
        /* <DEDUP_REMOVED lines=16> */
.L_x_19362:
        /* <DEDUP_REMOVED lines=12> */
.L_x_19364:
[----:B------:R-:W-:Y:S05]  /*383e0*/  BSYNC.RECONVERGENT B1 ;  /* 0x0000000000017941 */ /* 0x000fea0003800200 */
.L_x_19363:
        /* <DEDUP_REMOVED lines=62> */
.L_x_19361:
[----:B------:R-:W-:Y:S05]  /*387d0*/  BSYNC.RECONVERGENT B0 ;  /* 0x0000000000007941 */ /* 0x000fea0003800200 */
.L_x_19360:
[----:B------:R-:W-:Y:S01]  /*387e0*/  I2FP.F32.U32 R21, R22 ;  /* 0x0000001600157245 */ /* 0x000fe20000201000 */
[----:B------:R-:W-:Y:S01]  /*387f0*/  BSSY.RECONVERGENT B0, `(.L_x_19365) ;  /* 0x000005e000007945 */ /* 0x000fe20003800200 */
[----:B------:R-:W-:Y:S01]  /*38800*/  ISETP.NE.AND P2, PT, R23, 0x1, PT ;  /* 0x000000011700780c */ /* 0x000fe20003f45270 */
[----:B------:R-:W-:Y:S01]  /*38810*/  IMAD.MOV.U32 R24, RZ, RZ, 0x2 ;  /* 0x00000002ff187424 */ /* 0x000fe200078e00ff */
[----:B------:R-:W-:Y:S01]  /*38820*/  LOP3.LUT R12, R12, 0xffffffef, RZ, 0xc0, !PT ;  /* 0xffffffef0c0c7812 */ /* 0x000fe200078ec0ff */
[----:B------:R-:W-:Y:S01]  /*38830*/  FFMA.FTZ R21, R21, R222, 1.1641532182693481445e-10 ;  /* 0x2f00000015157423 */ /* 0x000fe200000100de */
[C---:B-----5:R-:W-:Y:S02]  /*38840*/  SHF.L.U32 R22, R16.reuse, 0x10, RZ ;  /* 0x0000001010167819 */ /* 0x060fe400000006ff */
[----:B------:R-:W-:Y:S02]  /*38850*/  PRMT R16, R16, 0x7632, R16 ;  /* 0x0000763210107816 */ /* 0x000fe40000000010 */
        /* <DEDUP_REMOVED lines=12> */
.L_x_19367:
        /* <DEDUP_REMOVED lines=12> */
.L_x_19369:
[----:B------:R-:W-:Y:S05]  /*389e0*/  BSYNC.RECONVERGENT B1 ;  /* 0x0000000000017941 */ /* 0x000fea0003800200 */
.L_x_19368:
        /* <DEDUP_REMOVED lines=62> */
.L_x_19366:
[----:B------:R-:W-:Y:S05]  /*38dd0*/  BSYNC.RECONVERGENT B0 ;  /* 0x0000000000007941 */ /* 0x000fea0003800200 */
.L_x_19365:
        /* <DEDUP_REMOVED lines=19> */
.L_x_19372:
        /* <DEDUP_REMOVED lines=12> */
.L_x_19374:
[----:B------:R-:W-:Y:S05]  /*38fd0*/  BSYNC.RECONVERGENT B1 ;  /* 0x0000000000017941 */ /* 0x000fea0003800200 */
.L_x_19373:
        /* <DEDUP_REMOVED lines=62> */
.L_x_19371:
[----:B------:R-:W-:Y:S05]  /*393c0*/  BSYNC.RECONVERGENT B0 ;  /* 0x0000000000007941 */ /* 0x000fea0003800200 */
.L_x_19370:
[----:B------:R-:W-:Y:S01]  /*393d0*/  I2FP.F32.U32 R21, R21 ;  /* 0x0000001500157245 */ /* 0x000fe20000201000 */
[----:B------:R-:W-:Y:S01]  /*393e0*/  BSSY.RECONVERGENT B0, `(.L_x_19375) ;  /* 0x000005e000007945 */ /* 0x000fe20003800200 */
[----:B------:R-:W-:Y:S01]  /*393f0*/  ISETP.NE.AND P2, PT, R25, 0x1, PT ;  /* 0x000000011900780c */ /* 0x000fe20003f45270 */
[----:B------:R-:W-:Y:S01]  /*39400*/  IMAD.MOV.U32 R24, RZ, RZ, 0x2 ;  /* 0x00000002ff187424 */ /* 0x000fe200078e00ff */
[----:B------:R-:W-:Y:S01]  /*39410*/  LOP3.LUT R12, R12, 0xfffffffb, RZ, 0xc0, !PT ;  /* 0xfffffffb0c0c7812 */ /* 0x000fe200078ec0ff */
[----:B------:R-:W-:Y:S01]  /*39420*/  FFMA.FTZ R21, R21, R222, 1.1641532182693481445e-10 ;  /* 0x2f00000015157423 */ /* 0x000fe200000100de */
[C---:B------:R-:W-:Y:S02]  /*39430*/  SHF.L.U32 R23, R17.reuse, 0x10, RZ ;  /* 0x0000001011177819 */ /* 0x040fe400000006ff */
        /* <DEDUP_REMOVED lines=13> */
.L_x_19377:
        /* <DEDUP_REMOVED lines=12> */
.L_x_19379:
[----:B------:R-:W-:Y:S05]  /*395d0*/  BSYNC.RECONVERGENT B1 ;  /* 0x0000000000017941 */ /* 0x000fea0003800200 */
.L_x_19378:
        /* <DEDUP_REMOVED lines=62> */
.L_x_19376:
[----:B------:R-:W-:Y:S05]  /*399c0*/  BSYNC.RECONVERGENT B0 ;  /* 0x0000000000007941 */ /* 0x000fea0003800200 */
.L_x_19375:
        /* <DEDUP_REMOVED lines=19> */
.L_x_19382:
        /* <DEDUP_REMOVED lines=12> */
.L_x_19384:
[----:B------:R-:W-:Y:S05]  /*39bc0*/  BSYNC.RECONVERGENT B1 ;  /* 0x0000000000017941 */ /* 0x000fea0003800200 */
.L_x_19383:
        /* <DEDUP_REMOVED lines=62> */
.L_x_19381:
[----:B------:R-:W-:Y:S05]  /*39fb0*/  BSYNC.RECONVERGENT B0 ;  /* 0x0000000000007941 */ /* 0x000fea0003800200 */
.L_x_19380:
        /* <DEDUP_REMOVED lines=18> */
.L_x_19387:
        /* <DEDUP_REMOVED lines=12> */
.L_x_19389:
[----:B------:R-:W-:Y:S05]  /*3a1a0*/  BSYNC.RECONVERGENT B1 ;  /* 0x0000000000017941 */ /* 0x000fea0003800200 */
.L_x_19388:
        /* <DEDUP_REMOVED lines=62> */
.L_x_19386:
[----:B------:R-:W-:Y:S05]  /*3a590*/  BSYNC.RECONVERGENT B0 ;  /* 0x0000000000007941 */ /* 0x000fea0003800200 */
.L_x_19385:
        /* <DEDUP_REMOVED lines=17> */
.L_x_19392:
        /* <DEDUP_REMOVED lines=12> */
.L_x_19394:
[----:B------:R-:W-:Y:S05]  /*3a770*/  BSYNC.RECONVERGENT B1 ;  /* 0x0000000000017941 */ /* 0x000fea0003800200 */
.L_x_19393:
        /* <DEDUP_REMOVED lines=62> */
.L_x_19391:
[----:B------:R-:W-:Y:S05]  /*3ab60*/  BSYNC.RECONVERGENT B0 ;  /* 0x0000000000007941 */ /* 0x000fea0003800200 */
.L_x_19390:
        /* <DEDUP_REMOVED lines=18> */
.L_x_19397:
        /* <DEDUP_REMOVED lines=12> */
.L_x_19399:
[----:B------:R-:W-:Y:S05]  /*3ad50*/  BSYNC.RECONVERGENT B1 ;  /* 0x0000000000017941 */ /* 0x000fea0003800200 */
.L_x_19398:
        /* <DEDUP_REMOVED lines=55> */
[----:B------:R-:W-:Y:S01]  /*3b0d0*/  IMAD.MOV.U32 R21, RZ, RZ, RZ ;  /* 0x000000ffff157224 */ /* 0x000fe200078e00ff */
[----:B------:R-:W-:Y:S01]  /*3b0e0*/  LOP3.LUT R213, R30, UR4, R27, 0x96, !PT ;  /* 0x000000041ed57c12 */ /* 0x000fe2000f8e961b */
[----:B------:R-:W-:Y:S01]  /*3b0f0*/  UIADD3 UR4, UPT, UPT, UR10, -0x700cb87f, URZ ;  /* 0x8ff347810a047890 */ /* 0x000fe2000fffe0ff */
[----:B------:R-:W-:Y:S01]  /*3b100*/  MOV R20, R26 ;  /* 0x0000001a00147202 */ /* 0x000fe20000000f00 */
[----:B------:R-:W-:-:S04]  /*3b110*/  IMAD.WIDE.U32 R26, R15, -0x326172a9, RZ ;  /* 0xcd9e8d570f1a7825 */ /* 0x000fc800078e00ff */
[----:B------:R-:W-:Y:S01]  /*3b120*/  IMAD.MOV.U32 R212, RZ, RZ, R26 ;  /* 0x000000ffffd47224 */ /* 0x000fe200078e001a */
[----:B------:R-:W-:-:S07]  /*3b130*/  LOP3.LUT R15, R28, UR4, R27, 0x96, !PT ;  /* 0x000000041c0f7c12 */ /* 0x000fce000f8e961b */
.L_x_19396:
[----:B------:R-:W-:Y:S05]  /*3b140*/  BSYNC.RECONVERGENT B0 ;  /* 0x0000000000007941 */ /* 0x000fea0003800200 */
.L_x_19395:
[----:B------:R-:W-:Y:S01]  /*3b150*/  LOP3.LUT R12, R12, 0xffffff7f, RZ, 0xc0, !PT ;  /* 0xffffff7f0c0c7812 */ /* 0x000fe200078ec0ff */
[-C--:B------:R-:W-:Y:S01]  /*3b160*/  FMUL.FTZ R26, R18, R224.reuse ;  /* 0x000000e0121a7220 */ /* 0x080fe20000410000 */
[-C--:B------:R-:W-:Y:S01]  /*3b170*/  FMUL.FTZ R18, R24, R224.reuse ;  /* 0x000000e018127220 */ /* 0x080fe20000410000 */
[----:B------:R-:W-:Y:S01]  /*3b180*/  SHF.L.U32 R24, R19, 0x10, RZ ;  /* 0x0000001013187819 */ /* 0x000fe200000006ff */
[-C--:B------:R-:W-:Y:S01]  /*3b190*/  FMUL.FTZ R19, R23, R224.reuse ;  /* 0x000000e017137220 */ /* 0x080fe20000410000 */
[----:B------:R-:W-:Y:S01]  /*3b1a0*/  @P2 LOP3.LUT R12, R12, 0x80, RZ, 0xfc, !PT ;  /* 0x000000800c0c2812 */ /* 0x000fe200078efcff */
[-C--:B------:R-:W-:Y:S01]  /*3b1b0*/  FMUL.FTZ R23, R16, R224.reuse ;  /* 0x000000e010177220 */ /* 0x080fe20000410000 */
[----:B------:R-:W-:Y:S01]  /*3b1c0*/  I2FP.F32.U32 R27, R29 ;  /* 0x0000001d001b7245 */ /* 0x000fe20000201000 */
[-C--:B------:R-:W-:Y:S01]  /*3b1d0*/  FMUL.FTZ R22, R22, R224.reuse ;  /* 0x000000e016167220 */ /* 0x080fe20000410000 */
[C---:B------:R-:W-:Y:S01]  /*3b1e0*/  LOP3.LUT P2, RZ, R12.reuse, 0x10, RZ, 0xc0, !PT ;  /* 0x000000100cff7812 */ /* 0x040fe2000784c0ff */
        /* <DEDUP_REMOVED lines=32> */
.L_x_19359:
        /* <DEDUP_REMOVED lines=42> */
.L_x_19400:
        /* <DEDUP_REMOVED lines=27> */
.L_x_19404:
        /* <DEDUP_REMOVED lines=12> */
.L_x_19406:
[----:B------:R-:W-:Y:S05]  /*3b900*/  BSYNC.RECONVERGENT B1 ;  /* 0x0000000000017941 */ /* 0x000fea0003800200 */
.L_x_19405:
        /* <DEDUP_REMOVED lines=62> */
.L_x_19403:
[----:B------:R-:W-:Y:S05]  /*3bcf0*/  BSYNC.RECONVERGENT B0 ;  /* 0x0000000000007941 */ /* 0x000fea0003800200 */
.L_x_19402:
[----:B------:R-:W-:Y:S01]  /*3bd00*/  I2FP.F32.U32 R4, R4 ;  /* 0x0000000400047245 */ /* 0x000fe20000201000 */
[----:B-----5:R-:W-:Y:S01]  /*3bd10*/  IMAD.U32 R5, R16, 0x10000, RZ ;  /* 0x0001000010057824 */ /* 0x020fe200078e00ff */
        /* <DEDUP_REMOVED lines=19> */
.L_x_19409:
        /* <DEDUP_REMOVED lines=12> */
.L_x_19411:
[----:B------:R-:W-:Y:S05]  /*3bf10*/  BSYNC.RECONVERGENT B1 ;  /* 0x0000000000017941 */ /* 0x000fea0003800200 */
.L_x_19410:
        /* <DEDUP_REMOVED lines=62> */
.L_x_19408:
[----:B------:R-:W-:Y:S05]  /*3c300*/  BSYNC.RECONVERGENT B0 ;  /* 0x0000000000007941 */ /* 0x000fea0003800200 */
.L_x_19407:
        /* <DEDUP_REMOVED lines=24> */
.L_x_19414:
        /* <DEDUP_REMOVED lines=12> */
.L_x_19416:
[----:B------:R-:W-:Y:S05]  /*3c550*/  BSYNC.RECONVERGENT B1 ;  /* 0x0000000000017941 */ /* 0x000fea0003800200 */
.L_x_19415:
        /* <DEDUP_REMOVED lines=62> */
.L_x_19413:
[----:B------:R-:W-:Y:S05]  /*3c940*/  BSYNC.RECONVERGENT B0 ;  /* 0x0000000000007941 */ /* 0x000fea0003800200 */
.L_x_19412:
        /* <DEDUP_REMOVED lines=20> */
.L_x_19419:
        /* <DEDUP_REMOVED lines=12> */
.L_x_19421:
[----:B------:R-:W-:Y:S05]  /*3cb50*/  BSYNC.RECONVERGENT B1 ;  /* 0x0000000000017941 */ /* 0x000fea0003800200 */
.L_x_19420:
        /* <DEDUP_REMOVED lines=62> */
.L_x_19418:
[----:B------:R-:W-:Y:S05]  /*3cf40*/  BSYNC.RECONVERGENT B0 ;  /* 0x0000000000007941 */ /* 0x000fea0003800200 */
.L_x_19417:
        /* <DEDUP_REMOVED lines=25> */
.L_x_19424:
        /* <DEDUP_REMOVED lines=12> */
.L_x_19426:
[----:B------:R-:W-:Y:S05]  /*3d1a0*/  BSYNC.RECONVERGENT B1 ;  /* 0x0000000000017941 */ /* 0x000fea0003800200 */
.L_x_19425:
        /* <DEDUP_REMOVED lines=62> */
.L_x_19423:
[----:B------:R-:W-:Y:S05]  /*3d590*/  BSYNC.RECONVERGENT B0 ;  /* 0x0000000000007941 */ /* 0x000fea0003800200 */
.L_x_19422:
        /* <DEDUP_REMOVED lines=21> */
.L_x_19429:
        /* <DEDUP_REMOVED lines=12> */
.L_x_19431:
[----:B------:R-:W-:Y:S05]  /*3d7b0*/  BSYNC.RECONVERGENT B1 ;  /* 0x0000000000017941 */ /* 0x000fea0003800200 */
.L_x_19430:
        /* <DEDUP_REMOVED lines=62> */
.L_x_19428:
[----:B------:R-:W-:Y:S05]  /*3dba0*/  BSYNC.RECONVERGENT B0 ;  /* 0x0000000000007941 */ /* 0x000fea0003800200 */
.L_x_19427:
        /* <DEDUP_REMOVED lines=24> */
.L_x_19434:
        /* <DEDUP_REMOVED lines=12> */
.L_x_19436:
[----:B------:R-:W-:Y:S05]  /*3ddf0*/  BSYNC.RECONVERGENT B1 ;  /* 0x0000000000017941 */ /* 0x000fea0003800200 */
.L_x_19435:
        /* <DEDUP_REMOVED lines=62> */
.L_x_19433:
[----:B------:R-:W-:Y:S05]  /*3e1e0*/  BSYNC.RECONVERGENT B0 ;  /* 0x0000000000007941 */ /* 0x000fea0003800200 */
.L_x_19432:
[----:B------:R-:W-:Y:S01]  /*3e1f0*/  I2FP.F32.U32 R5, R5 ;  /* 0x0000000500057245 */ /* 0x000fe20000201000 */
[----:B------:R-:W-:Y:S01]  /*3e200*/  IMAD.U32 R4, R4, 0x10000, RZ ;  /* 0x0001000004047824 */ /* 0x000fe200078e00ff */
[----:B------:R-:W-:Y:S01]  /*3e210*/  ISETP.NE.AND P2, PT, R6, 0x1, PT ;  /* 0x000000010600780c */ /* 0x000fe20003f45270 */
[----:B------:R-:W-:Y:S01]  /*3e220*/  BSSY.RECONVERGENT B0, `(.L_x_19437) ;  /* 0x000005c000007945 */ /* 0x000fe20003800200 */
[----:B------:R-:W-:Y:S01]  /*3e230*/  LOP3.LUT R12, R12, 0xfffffffd, RZ, 0xc0, !PT ;  /* 0xfffffffd0c0c7812 */ /* 0x000fe200078ec0ff */
[----:B------:R-:W-:Y:S01]  /*3e240*/  FFMA.FTZ R5, R5, R222, 1.1641532182693481445e-10 ;  /* 0x2f00000005057423 */ /* 0x000fe200000100de */
[----:B------:R-:W-:Y:S02]  /*3e250*/  HFMA2 R16, -RZ, RZ, 0, 1.1920928955078125e-07 ;  /* 0x00000002ff107431 */ /* 0x000fe400000001ff */
[----:B------:R-:W-:Y:S02]  /*3e260*/  FMUL.FTZ R4, R4, R224 ;  /* 0x000000e004047220 */ /* 0x000fe40000410000 */
        /* <DEDUP_REMOVED lines=12> */
.L_x_19439:
        /* <DEDUP_REMOVED lines=12> */
.L_x_19441:
[----:B------:R-:W-:Y:S05]  /*3e3f0*/  BSYNC.RECONVERGENT B1 ;  /* 0x0000000000017941 */ /* 0x000fea0003800200 */
.L_x_19440:
        /* <DEDUP_REMOVED lines=62> */
.L_x_19438:
[----:B------:R-:W-:Y:S05]  /*3e7e0*/  BSYNC.RECONVERGENT B0 ;  /* 0x0000000000007941 */ /* 0x000fea0003800200 */
.L_x_19437:
        /* <DEDUP_REMOVED lines=25> */
.L_x_19444:
        /* <DEDUP_REMOVED lines=12> */
.L_x_19446:
[----:B------:R-:W-:Y:S05]  /*3ea40*/  BSYNC.RECONVERGENT B1 ;  /* 0x0000000000017941 */ /* 0x000fea0003800200 */
.L_x_19445:
        /* <DEDUP_REMOVED lines=62> */
.L_x_19443:
[----:B------:R-:W-:Y:S05]  /*3ee30*/  BSYNC.RECONVERGENT B0 ;  /* 0x0000000000007941 */ /* 0x000fea0003800200 */
.L_x_19442:
        /* <DEDUP_REMOVED lines=8> */
[----:B------:R-:W-:Y:S01]  /*3eec0*/  PRMT R4, R18, 0x7632, R4 ;  /* 0x0000763212047816 */ /* 0x000fe20000000004 */
[----:B------:R-:W-:Y:S01]  /*3eed0*/  HFMA2 R18, -RZ, RZ, 0, 1.1920928955078125e-07 ;  /* 0x00000002ff127431 */ /* 0x000fe200000001ff */
        /* <DEDUP_REMOVED lines=9> */
.L_x_19449:
        /* <DEDUP_REMOVED lines=12> */
.L_x_19451:
[----:B------:R-:W-:Y:S05]  /*3f030*/  BSYNC.RECONVERGENT B1 ;  /* 0x0000000000017941 */ /* 0x000fea0003800200 */
.L_x_19450:
        /* <DEDUP_REMOVED lines=62> */
.L_x_19448:
[----:B------:R-:W-:Y:S05]  /*3f420*/  BSYNC.RECONVERGENT B0 ;  /* 0x0000000000007941 */ /* 0x000fea0003800200 */
.L_x_19447:
        /* <DEDUP_REMOVED lines=23> */
.L_x_19454:
        /* <DEDUP_REMOVED lines=12> */
.L_x_19456:
[----:B------:R-:W-:Y:S05]  /*3f660*/  BSYNC.RECONVERGENT B1 ;  /* 0x0000000000017941 */ /* 0x000fea0003800200 */
.L_x_19455:
        /* <DEDUP_REMOVED lines=62> */
.L_x_19453:
[----:B------:R-:W-:Y:S05]  /*3fa50*/  BSYNC.RECONVERGENT B0 ;  /* 0x0000000000007941 */ /* 0x000fea0003800200 */
.L_x_19452:
        /* <DEDUP_REMOVED lines=18> */
.L_x_19459:
        /* <DEDUP_REMOVED lines=12> */
.L_x_19461:
[----:B------:R-:W-:Y:S05]  /*3fc40*/  BSYNC.RECONVERGENT B1 ;  /* 0x0000000000017941 */ /* 0x000fea0003800200 */
.L_x_19460:
        /* <DEDUP_REMOVED lines=62> */
.L_x_19458:
[----:B------:R-:W-:Y:S05]  /*40030*/  BSYNC.RECONVERGENT B0 ;  /* 0x0000000000007941 */ /* 0x000fea0003800200 */
.L_x_19457:
        /* <DEDUP_REMOVED lines=24> */
.L_x_19464:
        /* <DEDUP_REMOVED lines=12> */
.L_x_19466:
[----:B------:R-:W-:Y:S05]  /*40280*/  BSYNC.RECONVERGENT B1 ;  /* 0x0000000000017941 */ /* 0x000fea0003800200 */
.L_x_19465:
        /* <DEDUP_REMOVED lines=62> */
.L_x_19463:
[----:B------:R-:W-:Y:S05]  /*40670*/  BSYNC.RECONVERGENT B0 ;  /* 0x0000000000007941 */ /* 0x000fea0003800200 */
.L_x_19462:
[----:B------:R-:W-:Y:S01]  /*40680*/  ISETP.NE.AND P5, PT, R16, 0x1, PT ;  /* 0x000000011000780c */ /* 0x000fe20003fa5270 */
[----:B------:R-:W-:Y:S01]  /*40690*/  IMAD.U32 R5, R19, 0x10000, RZ ;  /* 0x0001000013057824 */ /* 0x000fe200078e00ff */
[----:B------:R-:W-:Y:S01]  /*406a0*/  I2FP.F32.U32 R4, R17 ;  /* 0x0000001100047245 */ /* 0x000fe20000201000 */
[----:B------:R-:W-:Y:S01]  /*406b0*/  BSSY.RECONVERGENT B0, `(.L_x_19467) ;  /* 0x000005b000007945 */ /* 0x000fe20003800200 */
[----:B------:R-:W-:Y:S02]  /*406c0*/  HFMA2 R17, -RZ, RZ, 0, 1.1920928955078125e-07 ;  /* 0x00000002ff117431 */ /* 0x000fe400000001ff */
        /* <DEDUP_REMOVED lines=14> */
.L_x_19469:
        /* <DEDUP_REMOVED lines=12> */
.L_x_19471:
[----:B------:R-:W-:Y:S05]  /*40870*/  BSYNC.RECONVERGENT B1 ;  /* 0x0000000000017941 */ /* 0x000fea0003800200 */
.L_x_19470:
        /* <DEDUP_REMOVED lines=62> */
.L_x_19468:
[----:B------:R-:W-:Y:S05]  /*40c60*/  BSYNC.RECONVERGENT B0 ;  /* 0x0000000000007941 */ /* 0x000fea0003800200 */
.L_x_19467:
        /* <DEDUP_REMOVED lines=23> */
.L_x_19474:
        /* <DEDUP_REMOVED lines=12> */
.L_x_19476:
[----:B------:R-:W-:Y:S05]  /*40ea0*/  BSYNC.RECONVERGENT B1 ;  /* 0x0000000000017941 */ /* 0x000fea0003800200 */
.L_x_19475:
        /* <DEDUP_REMOVED lines=62> */
.L_x_19473:
[----:B------:R-:W-:Y:S05]  /*41290*/  BSYNC.RECONVERGENT B0 ;  /* 0x0000000000007941 */ /* 0x000fea0003800200 */
.L_x_19472:
        /* <DEDUP_REMOVED lines=18> */
.L_x_19479:
        /* <DEDUP_REMOVED lines=15> */
.L_x_19481:
[----:B------:R-:W-:Y:S05]  /*414b0*/  BSYNC.RECONVERGENT B1 ;  /* 0x0000000000017941 */ /* 0x000fea0003800200 */
.L_x_19480:
        /* <DEDUP_REMOVED lines=62> */
.L_x_19478:
[----:B------:R-:W-:Y:S05]  /*418a0*/  BSYNC.RECONVERGENT B0 ;  /* 0x0000000000007941 */ /* 0x000fea0003800200 */
.L_x_19477:
        /* <DEDUP_REMOVED lines=12> */
.L_x_19401:
        /* <DEDUP_REMOVED lines=16> */
.L_x_19485:
        /* <DEDUP_REMOVED lines=12> */
.L_x_19487:
[----:B------:R-:W-:Y:S05]  /*41b30*/  BSYNC.RECONVERGENT B1 ;  /* 0x0000000000017941 */ /* 0x000fea0003800200 */
.L_x_19486:
        /* <DEDUP_REMOVED lines=62> */
.L_x_19484:
[----:B------:R-:W-:Y:S05]  /*41f20*/  BSYNC.RECONVERGENT B0 ;  /* 0x0000000000007941 */ /* 0x000fea0003800200 */
.L_x_19483:
        /* <DEDUP_REMOVED lines=20> */
.L_x_19490:
        /* <DEDUP_REMOVED lines=12> */
.L_x_19492:
[----:B------:R-:W-:Y:S05]  /*42130*/  BSYNC.RECONVERGENT B1 ;  /* 0x0000000000017941 */ /* 0x000fea0003800200 */
.L_x_19491:
        /* <DEDUP_REMOVED lines=62> */
.L_x_19489:
[----:B------:R-:W-:Y:S05]  /*42520*/  BSYNC.RECONVERGENT B0 ;  /* 0x0000000000007941 */ /* 0x000fea0003800200 */
.L_x_19488:
        /* <DEDUP_REMOVED lines=19> */
.L_x_19495:
        /* <DEDUP_REMOVED lines=12> */
.L_x_19497:
[----:B------:R-:W-:Y:S05]  /*42720*/  BSYNC.RECONVERGENT B1 ;  /* 0x0000000000017941 */ /* 0x000fea0003800200 */
.L_x_19496:
        /* <DEDUP_REMOVED lines=62> */
.L_x_19494:
[----:B------:R-:W-:Y:S05]  /*42b10*/  BSYNC.RECONVERGENT B0 ;  /* 0x0000000000007941 */ /* 0x000fea0003800200 */
.L_x_19493:
        /* <DEDUP_REMOVED lines=20> */
.L_x_19500:
        /* <DEDUP_REMOVED lines=12> */
.L_x_19502:
[----:B------:R-:W-:Y:S05]  /*42d20*/  BSYNC.RECONVERGENT B1 ;  /* 0x0000000000017941 */ /* 0x000fea0003800200 */
.L_x_19501:
        /* <DEDUP_REMOVED lines=62> */
.L_x_19499:
[----:B------:R-:W-:Y:S05]  /*43110*/  BSYNC.RECONVERGENT B0 ;  /* 0x0000000000007941 */ /* 0x000fea0003800200 */
.L_x_19498:
        /* <DEDUP_REMOVED lines=19> */
.L_x_19505:
        /* <DEDUP_REMOVED lines=12> */
.L_x_19507:
[----:B------:R-:W-:Y:S05]  /*43310*/  BSYNC.RECONVERGENT B1 ;  /* 0x0000000000017941 */ /* 0x000fea0003800200 */
.L_x_19506:
        /* <DEDUP_REMOVED lines=62> */
.L_x_19504:
[----:B------:R-:W-:Y:S05]  /*43700*/  BSYNC.RECONVERGENT B0 ;  /* 0x0000000000007941 */ /* 0x000fea0003800200 */
.L_x_19503:
        /* <DEDUP_REMOVED lines=18> */
.L_x_19510:
        /* <DEDUP_REMOVED lines=12> */
.L_x_19512:
[----:B------:R-:W-:Y:S05]  /*438f0*/  BSYNC.RECONVERGENT B1 ;  /* 0x0000000000017941 */ /* 0x000fea0003800200 */
.L_x_19511:
        /* <DEDUP_REMOVED lines=62> */
.L_x_19509:
[----:B------:R-:W-:Y:S05]  /*43ce0*/  BSYNC.RECONVERGENT B0 ;  /* 0x0000000000007941 */ /* 0x000fea0003800200 */
.L_x_19508:
        /* <DEDUP_REMOVED lines=17> */
.L_x_19515:
        /* <DEDUP_REMOVED lines=12> */
.L_x_19517:
[----:B------:R-:W-:Y:S05]  /*43ec0*/  BSYNC.RECONVERGENT B1 ;  /* 0x0000000000017941 */ /* 0x000fea0003800200 */
.L_x_19516:
        /* <DEDUP_REMOVED lines=62> */
.L_x_19514:
[----:B------:R-:W-:Y:S05]  /*442b0*/  BSYNC.RECONVERGENT B0 ;  /* 0x0000000000007941 */ /* 0x000fea0003800200 */
.L_x_19513:
        /* <DEDUP_REMOVED lines=18> */
.L_x_19520:
        /* <DEDUP_REMOVED lines=12> */
.L_x_19522:
[----:B------:R-:W-:Y:S05]  /*444a0*/  BSYNC.RECONVERGENT B1 ;  /* 0x0000000000017941 */ /* 0x000fea0003800200 */
.L_x_19521:
        /* <DEDUP_REMOVED lines=62> */
.L_x_19519:
[----:B------:R-:W-:Y:S05]  /*44890*/  BSYNC.RECONVERGENT B0 ;  /* 0x0000000000007941 */ /* 0x000fea0003800200 */
.L_x_19518:
[----:B------:R-:W-:Y:S01]  /*448a0*/  LOP3.LUT R12, R12, 0xffffff7f, RZ, 0xc0, !PT ;  /* 0xffffff7f0c0c7812 */ /* 0x000fe200078ec0ff */
[-C--:B------:R-:W-:Y:S01]  /*448b0*/  FMUL.FTZ R24, R18, R224.reuse ;  /* 0x000000e012187220 */ /* 0x080fe20000410000 */
[-C--:B------:R-:W-:Y:S01]  /*448c0*/  FMUL.FTZ R18, R21, R224.reuse ;  /* 0x000000e015127220 */ /* 0x080fe20000410000 */
[----:B------:R-:W-:Y:S01]  /*448d0*/  IMAD.U32 R21, R19, 0x10000, RZ ;  /* 0x0001000013157824 */ /* 0x000fe200078e00ff */
[----:B------:R-:W-:Y:S01]  /*448e0*/  @P2 LOP3.LUT R12, R12, 0x80, RZ, 0xfc, !PT ;  /* 0x000000800c0c2812 */ /* 0x000fe200078efcff */
[-C--:B------:R-:W-:Y:S01]  /*448f0*/  FMUL.FTZ R19, R17, R224.reuse ;  /* 0x000000e011137220 */ /* 0x080fe20000410000 */
[-C--:B------:R-:W-:Y:S01]  /*44900*/  FMUL.FTZ R25, R22, R224.reuse ;  /* 0x000000e016197220 */ /* 0x080fe20000410000 */
[-C--:B------:R-:W-:Y:S01]  /*44910*/  FMUL.FTZ R17, R20, R224.reuse ;  /* 0x000000e014117220 */ /* 0x080fe20000410000 */
[----:B------:R-:W-:Y:S01]  /*44920*/  LOP3.LUT P2, RZ, R12, 0x10, RZ, 0xc0, !PT ;  /* 0x000000100cff7812 */ /* 0x000fe2000784c0ff */
[-C--:B------:R-:W-:Y:S01]  /*44930*/  FMUL.FTZ R20, R16, R224.reuse ;  /* 0x000000e010147220 */ /* 0x080fe20000410000 */
[----:B------:R-:W-:Y:S01]  /*44940*/  LOP3.LUT R12, R12, 0xffffffbf, RZ, 0xc0, !PT ;  /* 0xffffffbf0c0c7812 */ /* 0x000fe200078ec0ff */
[-C--:B------:R-:W-:Y:S01]  /*44950*/  FMUL.FTZ R16, R21, R224.reuse ;  /* 0x000000e015107220 */ /* 0x080fe20000410000 */
[----:B------:R-:W-:Y:S01]  /*44960*/  I2FP.F32.U32 R26, R27 ;  /* 0x0000001b001a7245 */ /* 0x000fe20000201000 */
[----:B------:R-:W-:Y:S01]  /*44970*/  FMUL.FTZ R23, R23, R224 ;  /* 0x000000e017177220 */ /* 0x000fe20000410000 */
[----:B------:R-:W-:-:S02]  /*44980*/  @P1 LOP3.LUT R12, R12, 0x40, RZ, 0xfc, !PT ;  /* 0x000000400c0c1812 */ /* 0x000fc400078efcff */
[----:B------:R-:W-:Y:S01]  /*44990*/  FSEL R21, R25, RZ, P3 ;  /* 0x000000ff19157208 */ /* 0x000fe20001800000 */
[----:B------:R-:W-:Y:S01]  /*449a0*/  FFMA.FTZ R26, R26, R222, 1.1641532182693481445e-10 ;  /* 0x2f0000001a1a7423 */ /* 0x000fe200000100de */
[C---:B------:R-:W-:Y:S02]  /*449b0*/  LOP3.LUT P1, RZ, R12.reuse, 0x8, RZ, 0xc0, !PT ;  /* 0x000000080cff7812 */ /* 0x040fe4000782c0ff */
[----:B------:R-:W-:Y:S02]  /*449c0*/  LOP3.LUT R12, R12, 0xffffffdf, RZ, 0xc0, !PT ;  /* 0xffffffdf0c0c7812 */ /* 0x000fe400078ec0ff */
[----:B------:R-:W-:Y:S02]  /*449d0*/  FSEL R25, R20, RZ, P1 ;  /* 0x000000ff14197208 */ /* 0x000fe40000800000 */
[----:B------:R-:W-:Y:S02]  /*449e0*/  @P0 LOP3.LUT R12, R12, 0x20, RZ, 0xfc, !PT ;  /* 0x000000200c0c0812 */ /* 0x000fe400078efcff */
[----:B------:R-:W-:-:S02]  /*449f0*/  FSEL R22, R24, RZ, P4 ;  /* 0x000000ff18167208 */ /* 0x000fc40002000000 */
[C---:B------:R-:W-:Y:S02]  /*44a00*/  LOP3.LUT P1, RZ, R12.reuse, 0x40, RZ, 0xc0, !PT ;  /* 0x000000400cff7812 */ /* 0x040fe4000782c0ff */
[----:B------:R-:W-:Y:S02]  /*44a10*/  FSEL R24, R23, RZ, P2 ;  /* 0x000000ff17187208 */ /* 0x000fe40001000000 */
[C---:B------:R-:W-:Y:S02]  /*44a20*/  LOP3.LUT P0, RZ, R12.reuse, 0x2, RZ, 0xc0, !PT ;  /* 0x000000020cff7812 */ /* 0x040fe4000780c0ff */
[----:B------:R-:W-:Y:S02]  /*44a30*/  LOP3.LUT P6, RZ, R12, 0x4, RZ, 0xc0, !PT ;  /* 0x000000040cff7812 */ /* 0x000fe400078cc0ff */
[----:B------:R-:W-:Y:S02]  /*44a40*/  FSETP.GTU.FTZ.AND P5, PT, R26, R223, PT ;  /* 0x000000df1a00720b */ /* 0x000fe40003fbc000 */
[----:B------:R-:W-:-:S02]  /*44a50*/  LOP3.LUT P2, RZ, R12, 0x80, RZ, 0xc0, !PT ;  /* 0x000000800cff7812 */ /* 0x000fc4000784c0ff */
        /* <DEDUP_REMOVED lines=14> */
.L_x_19482:
        /* <DEDUP_REMOVED lines=42> */
.L_x_19523:
        /* <DEDUP_REMOVED lines=27> */
.L_x_19527:
        /* <DEDUP_REMOVED lines=12> */
.L_x_19529:
[----:B------:R-:W-:Y:S05]  /*45050*/  BSYNC.RECONVERGENT B1 ;  /* 0x0000000000017941 */ /* 0x000fea0003800200 */
.L_x_19528:
        /* <DEDUP_REMOVED lines=62> */
.L_x_19526:
[----:B------:R-:W-:Y:S05]  /*45440*/  BSYNC.RECONVERGENT B0 ;  /* 0x0000000000007941 */ /* 0x000fea0003800200 */
.L_x_19525:
        /* <DEDUP_REMOVED lines=21> */
.L_x_19532:
        /* <DEDUP_REMOVED lines=12> */
.L_x_19534:
[----:B------:R-:W-:Y:S05]  /*45660*/  BSYNC.RECONVERGENT B1 ;  /* 0x0000000000017941 */ /* 0x000fea0003800200 */
.L_x_19533:
        /* <DEDUP_REMOVED lines=62> */
.L_x_19531:
[----:B------:R-:W-:Y:S05]  /*45a50*/  BSYNC.RECONVERGENT B0 ;  /* 0x0000000000007941 */ /* 0x000fea0003800200 */
.L_x_19530:
        /* <DEDUP_REMOVED lines=24> */
.L_x_19537:
        /* <DEDUP_REMOVED lines=12> */
.L_x_19539:
[----:B------:R-:W-:Y:S05]  /*45ca0*/  BSYNC.RECONVERGENT B1 ;  /* 0x0000000000017941 */ /* 0x000fea0003800200 */
.L_x_19538:
        /* <DEDUP_REMOVED lines=62> */
.L_x_19536:
[----:B------:R-:W-:Y:S05]  /*46090*/  BSYNC.RECONVERGENT B0 ;  /* 0x0000000000007941 */ /* 0x000fea0003800200 */
.L_x_19535:
        /* <DEDUP_REMOVED lines=20> */
.L_x_19542:
        /* <DEDUP_REMOVED lines=12> */
.L_x_19544:
[----:B------:R-:W-:Y:S05]  /*462a0*/  BSYNC.RECONVERGENT B1 ;  /* 0x0000000000017941 */ /* 0x000fea0003800200 */
.L_x_19543:
        /* <DEDUP_REMOVED lines=62> */
.L_x_19541:
[----:B------:R-:W-:Y:S05]  /*46690*/  BSYNC.RECONVERGENT B0 ;  /* 0x0000000000007941 */ /* 0x000fea0003800200 */
.L_x_19540:
        /* <DEDUP_REMOVED lines=25> */
.L_x_19547:
        /* <DEDUP_REMOVED lines=12> */
.L_x_19549:
[----:B------:R-:W-:Y:S05]  /*468f0*/  BSYNC.RECONVERGENT B1 ;  /* 0x0000000000017941 */ /* 0x000fea0003800200 */
.L_x_19548:
        /* <DEDUP_REMOVED lines=62> */
.L_x_19546:
[----:B------:R-:W-:Y:S05]  /*46ce0*/  BSYNC.RECONVERGENT B0 ;  /* 0x0000000000007941 */ /* 0x000fea0003800200 */
.L_x_19545:
        /* <DEDUP_REMOVED lines=21> */
.L_x_19552:
        /* <DEDUP_REMOVED lines=12> */
.L_x_19554:
[----:B------:R-:W-:Y:S05]  /*46f00*/  BSYNC.RECONVERGENT B1 ;  /* 0x0000000000017941 */ /* 0x000fea0003800200 */
.L_x_19553:
        /* <DEDUP_REMOVED lines=62> */
.L_x_19551:
[----:B------:R-:W-:Y:S05]  /*472f0*/  BSYNC.RECONVERGENT B0 ;  /* 0x0000000000007941 */ /* 0x000fea0003800200 */
.L_x_19550:
        /* <DEDUP_REMOVED lines=24> */
.L_x_19557:
        /* <DEDUP_REMOVED lines=12> */
.L_x_19559:
[----:B------:R-:W-:Y:S05]  /*47540*/  BSYNC.RECONVERGENT B1 ;  /* 0x0000000000017941 */ /* 0x000fea0003800200 */
.L_x_19558:
        /* <DEDUP_REMOVED lines=62> */
.L_x_19556:
[----:B------:R-:W-:Y:S05]  /*47930*/  BSYNC.RECONVERGENT B0 ;  /* 0x0000000000007941 */ /* 0x000fea0003800200 */
.L_x_19555:
        /* <DEDUP_REMOVED lines=20> */
.L_x_19562:
        /* <DEDUP_REMOVED lines=12> */
.L_x_19564:
[----:B------:R-:W-:Y:S05]  /*47b40*/  BSYNC.RECONVERGENT B1 ;  /* 0x0000000000017941 */ /* 0x000fea0003800200 */
.L_x_19563:
        /* <DEDUP_REMOVED lines=62> */
.L_x_19561:
[----:B------:R-:W-:Y:S05]  /*47f30*/  BSYNC.RECONVERGENT B0 ;  /* 0x0000000000007941 */ /* 0x000fea0003800200 */
.L_x_19560:
[----:B------:R-:W-:Y:S01]  /*47f40*/  I2FP.F32.U32 R6, R8 ;  /* 0x0000000800067245 */ /* 0x000fe20000201000 */
[----:B------:R-:W-:Y:S01]  /*47f50*/  BSSY.RECONVERGENT B0, `(.L_x_19565) ;  /* 0x0000063000007945 */ /* 0x000fe20003800200 */
[----:B------:R-:W-:Y:S02]  /*47f60*/  FSEL R4, R4, RZ, P4 ;  /* 0x000000ff04047208 */ /* 0x000fe40002000000 */
        /* <DEDUP_REMOVED lines=22> */
.L_x_19567:
        /* <DEDUP_REMOVED lines=12> */
.L_x_19569:
[----:B------:R-:W-:Y:S05]  /*48190*/  BSYNC.RECONVERGENT B1 ;  /* 0x0000000000017941 */ /* 0x000fea0003800200 */
.L_x_19568:
        /* <DEDUP_REMOVED lines=62> */
.L_x_19566:
[----:B------:R-:W-:Y:S05]  /*48580*/  BSYNC.RECONVERGENT B0 ;  /* 0x0000000000007941 */ /* 0x000fea0003800200 */
.L_x_19565:
        /* <DEDUP_REMOVED lines=19> */
.L_x_19572:
        /* <DEDUP_REMOVED lines=12> */
.L_x_19574:
[----:B------:R-:W-:Y:S05]  /*48780*/  BSYNC.RECONVERGENT B1 ;  /* 0x0000000000017941 */ /* 0x000fea0003800200 */
.L_x_19573:
        /* <DEDUP_REMOVED lines=62> */
.L_x_19571:
[----:B------:R-:W-:Y:S05]  /*48b70*/  BSYNC.RECONVERGENT B0 ;  /* 0x0000000000007941 */ /* 0x000fea0003800200 */
.L_x_19570:
[----:B------:R-:W-:Y:S01]  /*48b80*/  I2FP.F32.U32 R6, R209 ;  /* 0x000000d100067245 */ /* 0x000fe20000201000 */
[----:B------:R-:W-:Y:S01]  /*48b90*/  BSSY.RECONVERGENT B0, `(.L_x_19575) ;  /* 0x0000061000007945 */ /* 0x000fe20003800200 */
[----:B------:R-:W-:-:S03]  /*48ba0*/  FSEL R5, R5, RZ, P2 ;  /* 0x000000ff05057208 */ /* 0x000fc60001000000 */
        /* <DEDUP_REMOVED lines=8> */
[----:B------:R-:W-:Y:S01]  /*48c30*/  IMAD.MOV.U32 R6, RZ, RZ, 0x2 ;  /* 0x00000002ff067424 */ /* 0x000fe200078e00ff */
[----:B------:R-:W-:Y:S02]  /*48c40*/  MOV R5, R212 ;  /* 0x000000d400057202 */ /* 0x000fe40000000f00 */
        /* <DEDUP_REMOVED lines=10> */
.L_x_19577:
        /* <DEDUP_REMOVED lines=12> */
.L_x_19579:
[----:B------:R-:W-:Y:S05]  /*48db0*/  BSYNC.RECONVERGENT B1 ;  /* 0x0000000000017941 */ /* 0x000fea0003800200 */
.L_x_19578:
        /* <DEDUP_REMOVED lines=59> */
[----:B------:R-:W-:Y:S01]  /*49170*/  HFMA2 R6, -RZ, RZ, 0, 0 ;  /* 0x00000000ff067431 */ /* 0x000fe200000001ff */
[----:B------:R-:W-:Y:S01]  /*49180*/  LOP3.LUT R15, R212, UR4, R227, 0x96, !PT ;  /* 0x00000004d40f7c12 */ /* 0x000fe2000f8e96e3 */
[----:B------:R-:W-:-:S07]  /*49190*/  IMAD.MOV.U32 R212, RZ, RZ, R226 ;  /* 0x000000ffffd47224 */ /* 0x000fce00078e00e2 */
.L_x_19576:
[----:B------:R-:W-:Y:S05]  /*491a0*/  BSYNC.RECONVERGENT B0 ;  /* 0x0000000000007941 */ /* 0x000fea0003800200 */
.L_x_19575:
        /* <DEDUP_REMOVED lines=18> */
.L_x_19582:
        /* <DEDUP_REMOVED lines=12> */
.L_x_19584:
[----:B------:R-:W-:Y:S05]  /*49390*/  BSYNC.RECONVERGENT B1 ;  /* 0x0000000000017941 */ /* 0x000fea0003800200 */
.L_x_19583:
        /* <DEDUP_REMOVED lines=59> */
[----:B------:R-:W-:-:S05]  /*49750*/  IMAD.WIDE.U32 R226, R6, -0x326172a9, RZ ;  /* 0xcd9e8d5706e27825 */ /* 0x000fca00078e00ff */
[----:B------:R-:W-:Y:S01]  /*49760*/  LOP3.LUT R15, R212, UR4, R227, 0x96, !PT ;  /* 0x00000004d40f7c12 */ /* 0x000fe2000f8e96e3 */
[----:B------:R-:W-:-:S07]  /*49770*/  IMAD.MOV.U32 R212, RZ, RZ, R226 ;  /* 0x000000ffffd47224 */ /* 0x000fce00078e00e2 */
.L_x_19581:
[----:B------:R-:W-:Y:S05]  /*49780*/  BSYNC.RECONVERGENT B0 ;  /* 0x0000000000007941 */ /* 0x000fea0003800200 */
.L_x_19580:
[----:B------:R-:W-:Y:S01]  /*49790*/  I2FP.F32.U32 R5, R5 ;  /* 0x0000000500057245 */ /* 0x000fe20000201000 */
[----:B------:R-:W-:Y:S01]  /*497a0*/  BSSY.RECONVERGENT B0, `(.L_x_19585) ;  /* 0x0000062000007945 */ /* 0x000fe20003800200 */
[----:B------:R-:W-:Y:S01]  /*497b0*/  FSEL R4, R4, RZ, P3 ;  /* 0x000000ff04047208 */ /* 0x000fe20001800000 */
[----:B------:R-:W-:Y:S01]  /*497c0*/  IMAD.MOV.U32 R226, RZ, RZ, 0x2 ;  /* 0x00000002ffe27424 */ /* 0x000fe200078e00ff */
[----:B------:R-:W-:Y:S01]  /*497d0*/  MOV R210, R212 ;  /* 0x000000d400d27202 */ /* 0x000fe20000000f00 */
        /* <DEDUP_REMOVED lines=19> */
.L_x_19587:
        /* <DEDUP_REMOVED lines=12> */
.L_x_19589:
[----:B------:R-:W-:Y:S05]  /*499d0*/  BSYNC.RECONVERGENT B1 ;  /* 0x0000000000017941 */ /* 0x000fea0003800200 */
.L_x_19588:
        /* <DEDUP_REMOVED lines=59> */
[----:B------:R-:W-:Y:S01]  /*49d90*/  HFMA2 R226, -RZ, RZ, 0, 0 ;  /* 0x00000000ffe27431 */ /* 0x000fe200000001ff */
[----:B------:R-:W-:Y:S01]  /*49da0*/  LOP3.LUT R15, R212, UR4, R5, 0x96, !PT ;  /* 0x00000004d40f7c12 */ /* 0x000fe2000f8e9605 */
[----:B------:R-:W-:-:S07]  /*49db0*/  IMAD.MOV.U32 R212, RZ, RZ, R4 ;  /* 0x000000ffffd47224 */ /* 0x000fce00078e0004 */
.L_x_19586:
[----:B------:R-:W-:Y:S05]  /*49dc0*/  BSYNC.RECONVERGENT B0 ;  /* 0x0000000000007941 */ /* 0x000fea0003800200 */
.L_x_19585:
        /* <DEDUP_REMOVED lines=19> */
.L_x_19592:
        /* <DEDUP_REMOVED lines=12> */
.L_x_19594:
[----:B------:R-:W-:Y:S05]  /*49fc0*/  BSYNC.RECONVERGENT B1 ;  /* 0x0000000000017941 */ /* 0x000fea0003800200 */
.L_x_19593:
        /* <DEDUP_REMOVED lines=62> */
.L_x_19591:
[----:B------:R-:W-:Y:S05]  /*4a3b0*/  BSYNC.RECONVERGENT B0 ;  /* 0x0000000000007941 */ /* 0x000fea0003800200 */
.L_x_19590:
        /* <DEDUP_REMOVED lines=23> */
.L_x_19597:
        /* <DEDUP_REMOVED lines=12> */
.L_x_19599:
[----:B------:R-:W-:Y:S05]  /*4a5f0*/  BSYNC.RECONVERGENT B1 ;  /* 0x0000000000017941 */ /* 0x000fea0003800200 */
.L_x_19598:
        /* <DEDUP_REMOVED lines=60> */
[----:B------:R-:W-:Y:S02]  /*4a9c0*/  IMAD.MOV.U32 R212, RZ, RZ, R226 ;  /* 0x000000ffffd47224 */ /* 0x000fe400078e00e2 */
[----:B------:R-:W-:-:S07]  /*4a9d0*/  HFMA2 R226, -RZ, RZ, 0, 0 ;  /* 0x00000000ffe27431 */ /* 0x000fce00000001ff */
.L_x_19596:
[----:B------:R-:W-:Y:S05]  /*4a9e0*/  BSYNC.RECONVERGENT B0 ;  /* 0x0000000000007941 */ /* 0x000fea0003800200 */
.L_x_19595:
        /* <DEDUP_REMOVED lines=18> */
.L_x_19602:
        /* <DEDUP_REMOVED lines=15> */
.L_x_19604:
[----:B------:R-:W-:Y:S05]  /*4ac00*/  BSYNC.RECONVERGENT B1 ;  /* 0x0000000000017941 */ /* 0x000fea0003800200 */
.L_x_19603:
        /* <DEDUP_REMOVED lines=62> */
.L_x_19601:
[----:B------:R-:W-:Y:S05]  /*4aff0*/  BSYNC.RECONVERGENT B0 ;  /* 0x0000000000007941 */ /* 0x000fea0003800200 */
.L_x_19600:
        /* <DEDUP_REMOVED lines=9> */
[--C-:B------:R-:W-:Y:S01]  /*4b090*/  FADD.FTZ R211, R211, R4.reuse ;  /* 0x00000004d3d37221 */ /* 0x100fe20000010000 */
[----:B------:R-:W-:-:S03]  /*4b0a0*/  PRMT R4, R222, 0x7610, R4 ;  /* 0x00007610de047816 */ /* 0x000fc60000000004 */
[----:B------:R-:W-:Y:S01]  /*4b0b0*/  @P1 FADD.FTZ R211, R79, R211 ;  /* 0x000000d34fd31221 */ /* 0x000fe20000010000 */
[----:B------:R-:W-:Y:S06]  /*4b0c0*/  BRA `(.L_x_19605) ;  /* 0x0000003000687947 */ /* 0x000fec0003800000 */
.L_x_19524:
        /* <DEDUP_REMOVED lines=16> */
.L_x_19608:
        /* <DEDUP_REMOVED lines=12> */
.L_x_19610:
[----:B------:R-:W-:Y:S05]  /*4b290*/  BSYNC.RECONVERGENT B1 ;  /* 0x0000000000017941 */ /* 0x000fea0003800200 */
.L_x_19609:
        /* <DEDUP_REMOVED lines=62> */
.L_x_19607:
[----:B------:R-:W-:Y:S05]  /*4b680*/  BSYNC.RECONVERGENT B0 ;  /* 0x0000000000007941 */ /* 0x000fea0003800200 */
.L_x_19606:
        /* <DEDUP_REMOVED lines=20> */
.L_x_19613:
        /* <DEDUP_REMOVED lines=12> */
.L_x_19615:
[----:B------:R-:W-:Y:S05]  /*4b890*/  BSYNC.RECONVERGENT B1 ;  /* 0x0000000000017941 */ /* 0x000fea0003800200 */
.L_x_19614:
        /* <DEDUP_REMOVED lines=62> */
.L_x_19612:
[----:B------:R-:W-:Y:S05]  /*4bc80*/  BSYNC.RECONVERGENT B0 ;  /* 0x0000000000007941 */ /* 0x000fea0003800200 */
.L_x_19611:
        /* <DEDUP_REMOVED lines=19> */
.L_x_19618:
        /* <DEDUP_REMOVED lines=12> */
.L_x_19620:
[----:B------:R-:W-:Y:S05]  /*4be80*/  BSYNC.RECONVERGENT B1 ;  /* 0x0000000000017941 */ /* 0x000fea0003800200 */
.L_x_19619:
        /* <DEDUP_REMOVED lines=62> */
.L_x_19617:
[----:B------:R-:W-:Y:S05]  /*4c270*/  BSYNC.RECONVERGENT B0 ;  /* 0x0000000000007941 */ /* 0x000fea0003800200 */
.L_x_19616:
        /* <DEDUP_REMOVED lines=20> */
.L_x_19623:
        /* <DEDUP_REMOVED lines=12> */
.L_x_19625:
[----:B------:R-:W-:Y:S05]  /*4c480*/  BSYNC.RECONVERGENT B1 ;  /* 0x0000000000017941 */ /* 0x000fea0003800200 */
.L_x_19624:
        /* <DEDUP_REMOVED lines=62> */
.L_x_19622:
[----:B------:R-:W-:Y:S05]  /*4c870*/  BSYNC.RECONVERGENT B0 ;  /* 0x0000000000007941 */ /* 0x000fea0003800200 */
.L_x_19621:
        /* <DEDUP_REMOVED lines=19> */
.L_x_19628:
        /* <DEDUP_REMOVED lines=12> */
.L_x_19630:
[----:B------:R-:W-:Y:S05]  /*4ca70*/  BSYNC.RECONVERGENT B1 ;  /* 0x0000000000017941 */ /* 0x000fea0003800200 */
.L_x_19629:
        /* <DEDUP_REMOVED lines=62> */
.L_x_19627:
[----:B------:R-:W-:Y:S05]  /*4ce60*/  BSYNC.RECONVERGENT B0 ;  /* 0x0000000000007941 */ /* 0x000fea0003800200 */
.L_x_19626:
        /* <DEDUP_REMOVED lines=18> */
.L_x_19633:
        /* <DEDUP_REMOVED lines=12> */
.L_x_19635:
[----:B------:R-:W-:Y:S05]  /*4d050*/  BSYNC.RECONVERGENT B1 ;  /* 0x0000000000017941 */ /* 0x000fea0003800200 */
.L_x_19634:
        /* <DEDUP_REMOVED lines=62> */
.L_x_19632:
[----:B------:R-:W-:Y:S05]  /*4d440*/  BSYNC.RECONVERGENT B0 ;  /* 0x0000000000007941 */ /* 0x000fea0003800200 */
.L_x_19631:
        /* <DEDUP_REMOVED lines=17> */
.L_x_19638:
        /* <DEDUP_REMOVED lines=12> */
.L_x_19640:
[----:B------:R-:W-:Y:S05]  /*4d620*/  BSYNC.RECONVERGENT B1 ;  /* 0x0000000000017941 */ /* 0x000fea0003800200 */
.L_x_19639:
        /* <DEDUP_REMOVED lines=62> */
.L_x_19637:
[----:B------:R-:W-:Y:S05]  /*4da10*/  BSYNC.RECONVERGENT B0 ;  /* 0x0000000000007941 */ /* 0x000fea0003800200 */
.L_x_19636:
        /* <DEDUP_REMOVED lines=18> */
.L_x_19643:
        /* <DEDUP_REMOVED lines=12> */
.L_x_19645:
[----:B------:R-:W-:Y:S05]  /*4dc00*/  BSYNC.RECONVERGENT B1 ;  /* 0x0000000000017941 */ /* 0x000fea0003800200 */
.L_x_19644:
        /* <DEDUP_REMOVED lines=62> */
.L_x_19642:
[----:B------:R-:W-:Y:S05]  /*4dff0*/  BSYNC.RECONVERGENT B0 ;  /* 0x0000000000007941 */ /* 0x000fea0003800200 */
.L_x_19641:
[----:B------:R-:W-:Y:S01]  /*4e000*/  LOP3.LUT R12, R12, 0xffffffbf, RZ, 0xc0, !PT ;  /* 0xffffffbf0c0c7812 */ /* 0x000fe200078ec0ff */
[-C--:B------:R-:W-:Y:S01]  /*4e010*/  FMUL.FTZ R208, R229, R224.reuse ;  /* 0x000000e0e5d07220 */ /* 0x080fe20000410000 */
[----:B------:R-:W-:Y:S01]  /*4e020*/  I2FP.F32.U32 R18, R209 ;  /* 0x000000d100127245 */ /* 0x000fe20000201000 */
[-C--:B------:R-:W-:Y:S01]  /*4e030*/  FMUL.FTZ R19, R226, R224.reuse ;  /* 0x000000e0e2137220 */ /* 0x080fe20000410000 */
[----:B------:R-:W-:Y:S01]  /*4e040*/  @P1 LOP3.LUT R12, R12, 0x40, RZ, 0xfc, !PT ;  /* 0x000000400c0c1812 */ /* 0x000fe200078efcff */
[----:B------:R-:W-:Y:S02]  /*4e050*/  IMAD.U32 R17, R17, 0x10000, RZ ;  /* 0x0001000011117824 */ /* 0x000fe400078e00ff */
        /* <DEDUP_REMOVED lines=12> */
[----:B------:R-:W-:Y:S02]  /*4e120*/  LOP3.LUT P5, RZ, R12, 0x2, RZ, 0xc0, !PT ;  /* 0x000000020cff7812 */ /* 0x000fe400078ac0ff */
[----:B------:R-:W-:Y:S02]  /*4e130*/  FSEL R16, R225, RZ, P1 ;  /* 0x000000ffe1107208 */ /* 0x000fe40000800000 */
[----:B------:R-:W-:Y:S02]  /*4e140*/  FSEL R210, R18, RZ, P4 ;  /* 0x000000ff12d27208 */ /* 0x000fe40002000000 */
[----:B------:R-:W-:Y:S02]  /*4e150*/  LOP3.LUT P1, RZ, R12, 0x40, RZ, 0xc0, !PT ;  /* 0x000000400cff7812 */ /* 0x000fe4000782c0ff */
[----:B------:R-:W-:-:S02]  /*4e160*/  FSEL R18, R208, RZ, P6 ;  /* 0x000000ffd0127208 */ /* 0x000fc40003000000 */
[----:B------:R-:W-:Y:S02]  /*4e170*/  FSEL R208, R19, RZ, P2 ;  /* 0x000000ff13d07208 */ /* 0x000fe40001000000 */
[----:B------:R-:W-:Y:S02]  /*4e180*/  FSEL R19, R222, RZ, P5 ;  /* 0x000000ffde137208 */ /* 0x000fe40002800000 */
[----:B------:R-:W-:Y:S02]  /*4e190*/  LOP3.LUT P0, RZ, R12, 0x8, RZ, 0xc0, !PT ;  /* 0x000000080cff7812 */ /* 0x000fe4000780c0ff */
[----:B------:R-:W-:Y:S02]  /*4e1a0*/  FSETP.GTU.FTZ.AND P5, PT, R211, R223, PT ;  /* 0x000000dfd300720b */ /* 0x000fe40003fbc000 */
        /* <DEDUP_REMOVED lines=10> */
[----:B------:R-:W-:Y:S01]  /*4e250*/  @P1 FADD.FTZ R211, R79, R211 ;  /* 0x000000d34fd31221 */ /* 0x000fe20000010000 */
[----:B------:R-:W-:-:S13]  /*4e260*/  PLOP3.LUT P5, PT, P5, PT, PT, 0x8, 0x80 ;  /* 0x000000000080781c */ /* 0x000fda0002fae170 */
.L_x_19605:
[----:B------:R-:W-:Y:S01]  /*4e270*/  IMAD.WIDE.U32 R222, R220, 0x20, R234 ;  /* 0x00000020dcde7825 */ /* 0x000fe200078e00ea */
[----:B------:R-:W0:Y:S01]  /*4e280*/  LDC.64 R226, c[0x0][0x3b0] ;  /* 0x0000ec00ffe27b82 */ /* 0x000e220000000a00 */
[----:B------:R-:W-:Y:S02]  /*4e290*/  SEL R224, RZ, 0x100, !P3 ;  /* 0x00000100ffe07807 */ /* 0x000fe40005800000 */
[C---:B------:R-:W-:Y:S01]  /*4e2a0*/  LOP3.LUT P6, RZ, R12.reuse, 0x8, RZ, 0xc0, !PT ;  /* 0x000000080cff7812 */ /* 0x040fe200078cc0ff */
[----:B------:R-:W-:Y:S01]  /*4e2b0*/  STG.E.128 desc[UR8][R222.64], R16 ;  /* 0x00000010de007986 */ /* 0x000fe2000c101d08 */
[----:B------:R-:W-:Y:S02]  /*4e2c0*/  LOP3.LUT P1, RZ, R12, 0x10, RZ, 0xc0, !PT ;  /* 0x000000100cff7812 */ /* 0x000fe4000782c0ff */
[----:B------:R-:W-:Y:S01]  /*4e2d0*/  SEL R225, RZ, 0x100, !P6 ;  /* 0x00000100ffe17807 */ /* 0x000fe20007000000 */
[----:B------:R1:W-:Y:S02]  /*4e2e0*/  STG.E.128 desc[UR8][R222.64+0x10], R208 ;  /* 0x000010d0de007986 */ /* 0x0003e4000c101d08 */
[----:B-1----:R-:W-:-:S02]  /*4e2f0*/  SEL R222, RZ, 0x1000000, !P5 ;  /* 0x01000000ffde7807 */ /* 0x002fc40006800000 */
[----:B------:R-:W-:Y:S02]  /*4e300*/  SEL R223, RZ, 0x10000, !P4 ;  /* 0x00010000ffdf7807 */ /* 0x000fe40006000000 */
[----:B------:R-:W-:Y:S02]  /*4e310*/  LOP3.LUT P5, RZ, R12, 0x4, RZ, 0xc0, !PT ;  /* 0x000000040cff7812 */ /* 0x000fe400078ac0ff */
[----:B------:R-:W-:Y:S02]  /*4e320*/  LOP3.LUT R222, R224, R222, R223, 0xfe, !PT ;  /* 0x000000dee0de7212 */ /* 0x000fe400078efedf */
[----:B------:R-:W-:Y:S02]  /*4e330*/  SEL R223, RZ, 0x1, !P2 ;  /* 0x00000001ffdf7807 */ /* 0x000fe40005000000 */
[----:B------:R-:W-:Y:S02]  /*4e340*/  LOP3.LUT P4, RZ, R12, 0x2, RZ, 0xc0, !PT ;  /* 0x000000020cff7812 */ /* 0x000fe4000788c0ff */
[----:B------:R-:W-:-:S02]  /*4e350*/  LOP3.LUT R223, R222, R223, RZ, 0xfc, !PT ;  /* 0x000000dfdedf7212 */ /* 0x000fc400078efcff */
[----:B------:R-:W-:Y:S02]  /*4e360*/  SEL R222, RZ, 0x1000000, !P4 ;  /* 0x01000000ffde7807 */ /* 0x000fe40006000000 */
[----:B------:R-:W-:-:S04]  /*4e370*/  SEL R224, RZ, 0x10000, !P5 ;  /* 0x00010000ffe07807 */ /* 0x000fc80006800000 */
[----:B------:R-:W-:Y:S02]  /*4e380*/  LOP3.LUT R222, R225, R222, R224, 0xfe, !PT ;  /* 0x000000dee1de7212 */ /* 0x000fe400078efee0 */
[----:B------:R-:W-:-:S04]  /*4e390*/  SEL R224, RZ, 0x1, !P1 ;  /* 0x00000001ffe07807 */ /* 0x000fc80004800000 */
[----:B------:R-:W-:Y:S01]  /*4e3a0*/  LOP3.LUT R222, R222, R224, RZ, 0xfc, !PT ;  /* 0x000000e0dede7212 */ /* 0x000fe200078efcff */
        /* <DEDUP_REMOVED lines=23> */
.L_x_19646:
        /* <DEDUP_REMOVED lines=217> */
.L_x_19660:
[----:B-1----:R-:W-:Y:S01]  /*4f2b0*/  FADD.FTZ R222, R226, R222 ;  /* 0x000000dee2de7221 */ /* 0x002fe20000010000 */
[----:B0-----:R-:W-:Y:S01]  /*4f2c0*/  FMUL.FTZ R226, R225, R225 ;  /* 0x000000e1e1e27220 */ /* 0x001fe20000410000 */
[----:B------:R-:W-:Y:S01]  /*4f2d0*/  ISETP.NE.AND P2, PT, RZ, UR15, PT ;  /* 0x0000000fff007c0c */ /* 0x000fe2000bf45270 */
[----:B------:R0:W-:Y:S01]  /*4f2e0*/  STL [R1+0x1ec], R7 ;  /* 0x0001ec0701007387 */ /* 0x0001e20000100800 */
[----:B------:R-:W-:Y:S02]  /*4f2f0*/  FFMA.FTZ R224, R222, R229, UR16 ;  /* 0x00000010dee07e23 */ /* 0x000fe400080100e5 */
[----:B------:R-:W1:Y:S01]  /*4f300*/  @!P1 LDC.64 R222, c[0x0][0x3c0] ;  /* 0x0000f000ffde9b82 */ /* 0x000e620000000a00 */
[----:B------:R-:W-:Y:S01]  /*4f310*/  FSEL R229, R226, RZ, P2 ;  /* 0x000000ffe2e57208 */ /* 0x000fe20001000000 */
[----:B0-----:R-:W2:Y:S06]  /*4f320*/  LDL R7, [R1+0xe0] ;  /* 0x0000e00001077983 */ /* 0x001eac0000100800 */
[----:B------:R-:W0:Y:S01]  /*4f330*/  @!P1 LDC.64 R226, c[0x0][0x3c8] ;  /* 0x0000f200ffe29b82 */ /* 0x000e220000000a00 */
[----:B------:R-:W-:Y:S01]  /*4f340*/  FADD.FTZ R224, R224, R229 ;  /* 0x000000e5e0e07221 */ /* 0x000fe20000010000 */
[----:B------:R3:W-:Y:S05]  /*4f350*/  STL [R1+0x1e8], R6 ;  /* 0x0001e80601007387 */ /* 0x0007ea0000100800 */
[----:B------:R-:W4:Y:S01]  /*4f360*/  MUFU.RSQ R224, R224 ;  /* 0x000000e000e07308 */ /* 0x000f220000001400 */
[----:B------:R-:W2:Y:S04]  /*4f370*/  LDL R231, [R1+0xdc] ;  /* 0x0000dc0001e77983 */ /* 0x000ea80000100800 */
[----:B------:R-:W2:Y:S01]  /*4f380*/  LDL R252, [R1+0xc4] ;  /* 0x0000c40001fc7983 */ /* 0x000ea20000100800 */
[----:B-1----:R-:W-:-:S03]  /*4f390*/  @!P1 IMAD.WIDE R222, R230, 0x4, R222 ;  /* 0x00000004e6de9825 */ /* 0x002fc600078e02de */
[----:B---3--:R-:W3:Y:S04]  /*4f3a0*/  LDL R6, [R1+0xe4] ;  /* 0x0000e40001067983 */ /* 0x008ee80000100800 */
[----:B------:R0:W-:Y:S04]  /*4f3b0*/  @!P1 STG.E desc[UR8][R222.64], R225 ;  /* 0x000000e1de009986 */ /* 0x0001e8000c101908 */
[----:B------:R-:W3:Y:S04]  /*4f3c0*/  LDL R235, [R1+0xf8] ;  /* 0x0000f80001eb7983 */ /* 0x000ee80000100800 */
[----:B------:R-:W3:Y:S01]  /*4f3d0*/  LDL R234, [R1+0xc8] ;  /* 0x0000c80001ea7983 */ /* 0x000ee20000100800 */
[----:B0-----:R-:W-:-:S03]  /*4f3e0*/  @!P1 IMAD.WIDE R222, R230, 0x4, R226 ;  /* 0x00000004e6de9825 */ /* 0x001fc600078e02e2 */
[----:B------:R-:W3:Y:S04]  /*4f3f0*/  LDL R233, [R1+0xfc] ;  /* 0x0000fc0001e97983 */ /* 0x000ee80000100800 */
[----:B----4-:R0:W-:Y:S04]  /*4f400*/  @!P1 STG.E desc[UR8][R222.64], R224 ;  /* 0x000000e0de009986 */ /* 0x0101e8000c101908 */
[----:B------:R-:W4:Y:S01]  /*4f410*/  LDL R232, [R1+0xcc] ;  /* 0x0000cc0001e87983 */ /* 0x000f220000100800 */
[----:B0-----:R-:W-:-:S03]  /*4f420*/  FSEL R222, R225, RZ, !P2 ;  /* 0x000000ffe1de7208 */ /* 0x001fc60005000000 */
[----:B------:R0:W-:Y:S02]  /*4f430*/  STL [R1+0x1e4], R5 ;  /* 0x0001e40501007387 */ /* 0x0001e40000100800 */
[C---:B------:R-:W-:Y:S01]  /*4f440*/  FADD.FTZ R69, -R222.reuse, R69 ;  /* 0x00000045de457221 */ /* 0x040fe20000010100 */
[----:B------:R-:W-:-:S03]  /*4f450*/  FADD.FTZ R70, -R222, R70 ;  /* 0x00000046de467221 */ /* 0x000fc60000010100 */
[C---:B------:R-:W-:Y:S01]  /*4f460*/  FMUL.FTZ R225, R224.reuse, R69 ;  /* 0x00000045e0e17220 */ /* 0x040fe20000410000 */
[----:B------:R-:W-:Y:S01]  /*4f470*/  FMUL.FTZ R227, R224, R70 ;  /* 0x00000046e0e37220 */ /* 0x000fe20000410000 */
[----:B0-----:R-:W4:Y:S04]  /*4f480*/  LDL R5, [R1+0xf4] ;  /* 0x0000f40001057983 */ /* 0x001f280000100800 */
[----:B------:R0:W-:Y:S04]  /*4f490*/  STL [R1+0x1e0], R4 ;  /* 0x0001e00401007387 */ /* 0x0001e80000100800 */
[----:B------:R-:W2:Y:S04]  /*4f4a0*/  LDL R69, [R1+0xd8] ;  /* 0x0000d80001457983 */ /* 0x000ea80000100800 */
[----:B------:R-:W2:Y:S01]  /*4f4b0*/  LDL R70, [R1+0xe8] ;  /* 0x0000e80001467983 */ /* 0x000ea20000100800 */
[----:B------:R-:W-:-:S03]  /*4f4c0*/  FADD.FTZ R68, -R222, R68 ;  /* 0x00000044de447221 */ /* 0x000fc60000010100 */
[----:B------:R-:W3:Y:S01]  /*4f4d0*/  LDL R229, [R1+0xec] ;  /* 0x0000ec0001e57983 */ /* 0x000ee20000100800 */
[----:B------:R-:W-:Y:S01]  /*4f4e0*/  FADD.FTZ R71, -R222, R71 ;  /* 0x00000047de477221 */ /* 0x000fe20000010100 */
[C---:B------:R-:W-:Y:S02]  /*4f4f0*/  FMUL.FTZ R226, R224.reuse, R68 ;  /* 0x00000044e0e27220 */ /* 0x040fe40000410000 */
[----:B------:R-:W4:Y:S01]  /*4f500*/  LDL R68, [R1+0xd0] ;  /* 0x0000d00001447983 */ /* 0x000f220000100800 */
[----:B------:R-:W-:-:S03]  /*4f510*/  FMUL.FTZ R223, R224, R71 ;  /* 0x00000047e0df7220 */ /* 0x000fc60000410000 */
[----:B------:R-:W4:Y:S04]  /*4f520*/  LDL R71, [R1+0xd4] ;  /* 0x0000d40001477983 */ /* 0x000f280000100800 */
[----:B0-----:R-:W4:Y:S01]  /*4f530*/  LDL R4, [R1+0xc0] ;  /* 0x0000c00001047983 */ /* 0x001f220000100800 */
[----:B--2---:R-:W-:Y:S01]  /*4f540*/  FFMA.FTZ R69, R227, R69, R70 ;  /* 0x00000045e3457223 */ /* 0x004fe20000010046 */
[----:B---3--:R-:W-:-:S05]  /*4f550*/  FFMA.FTZ R70, R223, R231, R229 ;  /* 0x000000e7df467223 */ /* 0x008fca00000100e5 */
[----:B------:R-:W-:Y:S01]  /*4f560*/  F2FP.BF16.F32.PACK_AB R69, R70, R69 ;  /* 0x000000454645723e */ /* 0x000fe200000010ff */
[----:B------:R-:W-:Y:S01]  /*4f570*/  FADD.FTZ R70, -R222, R72 ;  /* 0x00000048de467221 */ /* 0x000fe20000010100 */
[----:B----4-:R-:W-:Y:S01]  /*4f580*/  FFMA.FTZ R68, R226, R68, R7 ;  /* 0x00000044e2447223 */ /* 0x010fe20000010007 */
[----:B------:R-:W-:Y:S01]  /*4f590*/  FFMA.FTZ R71, R225, R71, R6 ;  /* 0x00000047e1477223 */ /* 0x000fe20000010006 */
[----:B------:R1:W5:Y:S01]  /*4f5a0*/  LDL.LU R7, [R1+0x1ec] ;  /* 0x0001ec0001077983 */ /* 0x0003620000300800 */
[----:B------:R-:W-:Y:S01]  /*4f5b0*/  FADD.FTZ R72, -R222, R74 ;  /* 0x0000004ade487221 */ /* 0x000fe20000010100 */
[----:B------:R-:W-:Y:S02]  /*4f5c0*/  FMUL.FTZ R74, R224, R70 ;  /* 0x00000046e04a7220 */ /* 0x000fe40000410000 */
[----:B------:R1:W5:Y:S04]  /*4f5d0*/  LDL.LU R6, [R1+0x1e8] ;  /* 0x0001e80001067983 */ /* 0x0003680000300800 */
[----:B------:R-:W2:Y:S01]  /*4f5e0*/  LDL R70, [R1+0xf0] ;  /* 0x0000f00001467983 */ /* 0x000ea20000100800 */
[----:B------:R-:W-:Y:S01]  /*4f5f0*/  F2FP.BF16.F32.PACK_AB R68, R71, R68 ;  /* 0x000000444744723e */ /* 0x000fe200000010ff */
[C---:B------:R-:W-:Y:S01]  /*4f600*/  FADD.FTZ R71, -R222.reuse, R73 ;  /* 0x00000049de477221 */ /* 0x040fe20000010100 */
[----:B------:R-:W-:Y:S01]  /*4f610*/  FADD.FTZ R73, -R222, R75 ;  /* 0x0000004bde497221 */ /* 0x000fe20000010100 */
[----:B------:R-:W-:-:S03]  /*4f620*/  FMUL.FTZ R229, R224, R72 ;  /* 0x00000048e0e57220 */ /* 0x000fc60000410000 */
[----:B------:R-:W-:-:S04]  /*4f630*/  FMUL.FTZ R231, R224, R73 ;  /* 0x00000049e0e77220 */ /* 0x000fc80000410000 */
[----:B------:R-:W-:Y:S02]  /*4f640*/  FFMA.FTZ R72, R231, R232, R233 ;  /* 0x000000e8e7487223 */ /* 0x000fe400000100e9 */
[----:B------:R-:W0:Y:S01]  /*4f650*/  LDC.64 R232, c[0x0][0x428] ;  /* 0x00010a00ffe87b82 */ /* 0x000e220000000a00 */
[----:B------:R-:W-:Y:S01]  /*4f660*/  FMUL.FTZ R75, R224, R71 ;  /* 0x00000047e04b7220 */ /* 0x000fe20000410000 */
[----:B------:R-:W-:-:S03]  /*4f670*/  FFMA.FTZ R71, R229, R234, R235 ;  /* 0x000000eae5477223 */ /* 0x000fc600000100eb */
[----:B------:R-:W-:Y:S02]  /*4f680*/  FFMA.FTZ R73, R75, R252, R5 ;  /* 0x000000fc4b497223 */ /* 0x000fe40000010005 */
[----:B------:R-:W-:Y:S01]  /*4f690*/  F2FP.BF16.F32.PACK_AB R71, R72, R71 ;  /* 0x000000474847723e */ /* 0x000fe200000010ff */
[----:B------:R-:W3:Y:S01]  /*4f6a0*/  LDL R252, [R1+0x98] ;  /* 0x0000980001fc7983 */ /* 0x000ee20000100800 */
[----:B------:R-:W4:Y:S03]  /*4f6b0*/  LDC.64 R234, c[0x0][0x430] ;  /* 0x00010c00ffea7b82 */ /* 0x000f260000000a00 */
[----:B------:R-:W3:Y:S01]  /*4f6c0*/  LDL R5, [R1+0x10c] ;  /* 0x00010c0001057983 */ /* 0x000ee20000100800 */
[----:B--2---:R-:W-:-:S03]  /*4f6d0*/  FFMA.FTZ R70, R74, R4, R70 ;  /* 0x000000044a467223 */ /* 0x004fc60000010046 */
[----:B------:R-:W2:Y:S02]  /*4f6e0*/  LDL R4, [R1+0x9c] ;  /* 0x00009c0001047983 */ /* 0x000ea40000100800 */
[----:B------:R-:W-:Y:S01]  /*4f6f0*/  F2FP.BF16.F32.PACK_AB R70, R73, R70 ;  /* 0x000000464946723e */ /* 0x000fe200000010ff */
[----:B0-----:R-:W-:-:S05]  /*4f700*/  IMAD.WIDE.U32 R72, R221, 0x10, R232 ;  /* 0x00000010dd487825 */ /* 0x001fca00078e00e8 */
[----:B------:R0:W-:Y:S04]  /*4f710*/  STG.E.128 desc[UR8][R72.64], R68 ;  /* 0x0000004448007986 */ /* 0x0001e8000c101d08 */
[----:B0-----:R-:W4:Y:S04]  /*4f720*/  LDL R71, [R1+0xa8] ;  /* 0x0000a80001477983 */ /* 0x001f280000100800 */
[----:B------:R-:W3:Y:S04]  /*4f730*/  LDL R68, [R1+0xac] ;  /* 0x0000ac0001447983 */ /* 0x000ee80000100800 */
[----:B------:R-:W2:Y:S04]  /*4f740*/  LDL R69, [R1+0xb8] ;  /* 0x0000b80001457983 */ /* 0x000ea80000100800 */
[----:B------:R-:W2:Y:S04]  /*4f750*/  LDL R70, [R1+0xa0] ;  /* 0x0000a00001467983 */ /* 0x000ea80000100800 */
[----:B------:R-:W2:Y:S04]  /*4f760*/  LDL R72, [R1+0xbc] ;  /* 0x0000bc0001487983 */ /* 0x000ea80000100800 */
[----:B------:R-:W2:Y:S01]  /*4f770*/  LDL R73, [R1+0xb4] ;  /* 0x0000b40001497983 */ /* 0x000ea20000100800 */
[----:B----4-:R-:W-:-:S03]  /*4f780*/  FFMA.FTZ R71, R229, R71, R94 ;  /* 0x00000047e5477223 */ /* 0x010fc6000001005e */
[----:B------:R-:W4:Y:S01]  /*4f790*/  LDL R229, [R1+0x108] ;  /* 0x0001080001e57983 */ /* 0x000f220000100800 */
[----:B---3--:R-:W-:-:S03]  /*4f7a0*/  FFMA.FTZ R68, R231, R68, R95 ;  /* 0x00000044e7447223 */ /* 0x008fc6000001005f */
[----:B------:R-:W3:Y:S02]  /*4f7b0*/  LDL R231, [R1+0xa4] ;  /* 0x0000a40001e77983 */ /* 0x000ee40000100800 */
[----:B------:R-:W-:Y:S02]  /*4f7c0*/  F2FP.BF16.F32.PACK_AB R71, R68, R71 ;  /* 0x000000474447723e */ /* 0x000fe400000010ff */
[----:B------:R-:W4:Y:S01]  /*4f7d0*/  LDL R68, [R1+0xb0] ;  /* 0x0000b00001447983 */ /* 0x000f220000100800 */
[----:B--2---:R-:W-:Y:S01]  /*4f7e0*/  FFMA.FTZ R69, R227, R69, R90 ;  /* 0x00000045e3457223 */ /* 0x004fe2000001005a */
[----:B------:R-:W-:Y:S02]  /*4f7f0*/  FFMA.FTZ R70, R74, R70, R92 ;  /* 0x000000464a467223 */ /* 0x000fe4000001005c */
[----:B------:R-:W2:Y:S04]  /*4f800*/  LDL R227, [R1+0x90] ;  /* 0x0000900001e37983 */ /* 0x000ea80000100800 */
[----:B------:R-:W2:Y:S01]  /*4f810*/  LDL R74, [R1+0x94] ;  /* 0x00009400014a7983 */ /* 0x000ea20000100800 */
[----:B------:R-:W-:Y:S01]  /*4f820*/  FFMA.FTZ R72, R223, R72, R91 ;  /* 0x00000048df487223 */ /* 0x000fe2000001005b */
[----:B------:R-:W-:Y:S01]  /*4f830*/  FFMA.FTZ R73, R225, R73, R89 ;  /* 0x00000049e1497223 */ /* 0x000fe20000010059 */
[C---:B------:R-:W-:Y:S01]  /*4f840*/  FADD.FTZ R66, -R222.reuse, R66 ;  /* 0x00000042de427221 */ /* 0x040fe20000010100 */
[C---:B------:R-:W-:Y:S01]  /*4f850*/  FADD.FTZ R67, -R222.reuse, R67 ;  /* 0x00000043de437221 */ /* 0x040fe20000010100 */
[----:B------:R-:W-:Y:S01]  /*4f860*/  FADD.FTZ R65, -R222, R65 ;  /* 0x00000041de417221 */ /* 0x000fe20000010100 */
[----:B---3--:R-:W-:Y:S01]  /*4f870*/  FFMA.FTZ R75, R75, R231, R93 ;  /* 0x000000e74b4b7223 */ /* 0x008fe2000001005d */
[----:B----4-:R-:W-:Y:S01]  /*4f880*/  FFMA.FTZ R68, R226, R68, R88 ;  /* 0x00000044e2447223 */ /* 0x010fe20000010058 */
[----:B------:R-:W2:Y:S04]  /*4f890*/  LDL R231, [R1+0x100] ;  /* 0x0001000001e77983 */ /* 0x000ea80000100800 */
[----:B------:R-:W3:Y:S01]  /*4f8a0*/  LDL R226, [R1+0x104] ;  /* 0x0001040001e27983 */ /* 0x000ee20000100800 */
[----:B------:R-:W-:-:S02]  /*4f8b0*/  F2FP.BF16.F32.PACK_AB R69, R72, R69 ;  /* 0x000000454845723e */ /* 0x000fc400000010ff */
[----:B------:R-:W-:Y:S01]  /*4f8c0*/  F2FP.BF16.F32.PACK_AB R68, R73, R68 ;  /* 0x000000444944723e */ /* 0x000fe200000010ff */
[----:B------:R-:W-:Y:S01]  /*4f8d0*/  IMAD.WIDE.U32 R72, R221, 0x10, R234 ;  /* 0x00000010dd487825 */ /* 0x000fe200078e00ea */
[----:B------:R-:W-:-:S03]  /*4f8e0*/  F2FP.BF16.F32.PACK_AB R70, R75, R70 ;  /* 0x000000464b46723e */ /* 0x000fc600000010ff */
[C---:B------:R-:W-:Y:S01]  /*4f8f0*/  FADD.FTZ R64, -R222.reuse, R64 ;  /* 0x00000040de407221 */ /* 0x040fe20000010100 */
[C---:B------:R-:W-:Y:S01]  /*4f900*/  FADD.FTZ R60, -R222.reuse, R60 ;  /* 0x0000003cde3c7221 */ /* 0x040fe20000010100 */
[----:B------:R-:W-:Y:S01]  /*4f910*/  FADD.FTZ R61, -R222, R61 ;  /* 0x0000003dde3d7221 */ /* 0x000fe20000010100 */
[----:B------:R-:W4:Y:S04]  /*4f920*/  LDL R225, [R1+0x78] ;  /* 0x0000780001e17983 */ /* 0x000f280000100800 */
[----:B------:R0:W-:Y:S04]  /*4f930*/  STG.E.128 desc[UR8][R72.64], R68 ;  /* 0x0000004448007986 */ /* 0x0001e8000c101d08 */
[----:B------:R-:W4:Y:S04]  /*4f940*/  LDL R223, [R1+0x60] ;  /* 0x0000600001df7983 */ /* 0x000f280000100800 */
[----:B------:R-:W4:Y:S04]  /*4f950*/  LDL R221, [R1+0x64] ;  /* 0x0000640001dd7983 */ /* 0x000f280000100800 */
[----:B------:R-:W4:Y:S01]  /*4f960*/  LDL R75, [R1+0x7c] ;  /* 0x00007c00014b7983 */ /* 0x000f220000100800 */
[C---:B0-----:R-:W-:Y:S01]  /*4f970*/  FMUL.FTZ R70, R224.reuse, R66 ;  /* 0x00000042e0467220 */ /* 0x041fe20000410000 */
[C---:B------:R-:W-:Y:S01]  /*4f980*/  FMUL.FTZ R71, R224.reuse, R67 ;  /* 0x00000043e0477220 */ /* 0x040fe20000410000 */
[----:B------:R-:W-:-:S02]  /*4f990*/  FMUL.FTZ R69, R224, R65 ;  /* 0x00000041e0457220 */ /* 0x000fc40000410000 */
[----:B------:R-:W-:Y:S01]  /*4f9a0*/  FFMA.FTZ R65, R70, R252, R229 ;  /* 0x000000fc46417223 */ /* 0x000fe200000100e5 */
[----:B------:R-:W-:Y:S01]  /*4f9b0*/  FFMA.FTZ R66, R71, R4, R5 ;  /* 0x0000000447427223 */ /* 0x000fe20000010005 */
[----:B------:R-:W-:Y:S01]  /*4f9c0*/  FMUL.FTZ R68, R224, R64 ;  /* 0x00000040e0447220 */ /* 0x000fe20000410000 */
[----:B------:R-:W4:Y:S03]  /*4f9d0*/  LDL R5, [R1+0x110] ;  /* 0x0001100001057983 */ /* 0x000f260000100800 */
[----:B------:R-:W-:Y:S01]  /*4f9e0*/  F2FP.BF16.F32.PACK_AB R65, R66, R65 ;  /* 0x000000414241723e */ /* 0x000fe200000010ff */
[----:B------:R-:W-:Y:S01]  /*4f9f0*/  FADD.FTZ R66, -R222, R62 ;  /* 0x0000003ede427221 */ /* 0x000fe20000010100 */
[----:B------:R-:W4:Y:S01]  /*4fa00*/  LDL R4, [R1+0x114] ;  /* 0x0001140001047983 */ /* 0x000f220000100800 */
[C---:B------:R-:W-:Y:S01]  /*4fa10*/  FMUL.FTZ R62, R224.reuse, R60 ;  /* 0x0000003ce03e7220 */ /* 0x040fe20000410000 */
[C---:B------:R-:W-:Y:S01]  /*4fa20*/  FMUL.FTZ R72, R224.reuse, R61 ;  /* 0x0000003de0487220 */ /* 0x040fe20000410000 */
[----:B------:R-:W-:Y:S01]  /*4fa30*/  FMUL.FTZ R73, R224, R66 ;  /* 0x00000042e0497220 */ /* 0x000fe20000410000 */
[----:B------:R-:W4:Y:S04]  /*4fa40*/  LDL R252, [R1+0x118] ;  /* 0x0001180001fc7983 */ /* 0x000f280000100800 */
[----:B------:R-:W4:Y:S04]  /*4fa50*/  LDL R66, [R1+0x80] ;  /* 0x0000800001427983 */ /* 0x000f280000100800 */
[----:B------:R-:W4:Y:S04]  /*4fa60*/  LDL R60, [R1+0x88] ;  /* 0x00008800013c7983 */ /* 0x000f280000100800 */
[----:B------:R-:W4:Y:S04]  /*4fa70*/  LDL R61, [R1+0x11c] ;  /* 0x00011c00013d7983 */ /* 0x000f280000100800 */
[----:B------:R-:W4:Y:S01]  /*4fa80*/  LDL R229, [R1+0x68] ;  /* 0x0000680001e57983 */ /* 0x000f220000100800 */
[----:B--2---:R-:W-:-:S03]  /*4fa90*/  FFMA.FTZ R64, R68, R227, R231 ;  /* 0x000000e344407223 */ /* 0x004fc600000100e7 */
[----:B------:R-:W2:Y:S01]  /*4faa0*/  LDL R231, [R1+0x8c] ;  /* 0x00008c0001e77983 */ /* 0x000ea20000100800 */
[----:B---3--:R-:W-:-:S03]  /*4fab0*/  FFMA.FTZ R67, R69, R74, R226 ;  /* 0x0000004a45437223 */ /* 0x008fc600000100e2 */
[----:B------:R-:W3:Y:S02]  /*4fac0*/  LDL R227, [R1+0x6c] ;  /* 0x00006c0001e37983 */ /* 0x000ee40000100800 */
[----:B------:R-:W-:Y:S02]  /*4fad0*/  F2FP.BF16.F32.PACK_AB R64, R67, R64 ;  /* 0x000000404340723e */ /* 0x000fe400000010ff */
[----:B------:R-:W3:Y:S04]  /*4fae0*/  LDL R226, [R1+0x70] ;  /* 0x0000700001e27983 */ /* 0x000ee80000100800 */
[----:B------:R-:W3:Y:S04]  /*4faf0*/  LDL R67, [R1+0x84] ;  /* 0x0000840001437983 */ /* 0x000ee80000100800 */
[----:B------:R-:W3:Y:S01]  /*4fb00*/  LDL R74, [R1+0x74] ;  /* 0x00007400014a7983 */ /* 0x000ee20000100800 */
[----:B------:R-:W-:-:S04]  /*4fb10*/  FADD.FTZ R63, -R222, R63 ;  /* 0x0000003fde3f7221 */ /* 0x000fc80000010100 */
[----:B------:R-:W-:Y:S01]  /*4fb20*/  FMUL.FTZ R63, R224, R63 ;  /* 0x0000003fe03f7220 */ /* 0x000fe20000410000 */
[C---:B------:R-:W-:Y:S01]  /*4fb30*/  FADD.FTZ R56, -R222.reuse, R56 ;  /* 0x00000038de387221 */ /* 0x040fe20000010100 */
[C---:B------:R-:W-:Y:S01]  /*4fb40*/  FADD.FTZ R59, -R222.reuse, R59 ;  /* 0x0000003bde3b7221 */ /* 0x040fe20000010100 */
[C---:B------:R-:W-:Y:S01]  /*4fb50*/  FADD.FTZ R57, -R222.reuse, R57 ;  /* 0x00000039de397221 */ /* 0x040fe20000010100 */
[----:B------:R-:W-:Y:S01]  /*4fb60*/  FADD.FTZ R58, -R222, R58 ;  /* 0x0000003ade3a7221 */ /* 0x000fe20000010100 */
[C---:B----4-:R-:W-:Y:S01]  /*4fb70*/  FFMA.FTZ R66, R62.reuse, R66, R5 ;  /* 0x000000423e427223 */ /* 0x050fe20000010005 */
[----:B------:R-:W-:Y:S01]  /*4fb80*/  FFMA.FTZ R60, R73, R60, R252 ;  /* 0x0000003c493c7223 */ /* 0x000fe200000100fc */
[----:B------:R-:W-:Y:S01]  /*4fb90*/  FFMA.FTZ R62, R62, R223, R100 ;  /* 0x000000df3e3e7223 */ /* 0x000fe20000010064 */
[----:B------:R1:W5:Y:S01]  /*4fba0*/  LDL.LU R5, [R1+0x1e4] ;  /* 0x0001e40001057983 */ /* 0x0003620000300800 */
[C---:B--2---:R-:W-:Y:S01]  /*4fbb0*/  FFMA.FTZ R61, R63.reuse, R231, R61 ;  /* 0x000000e73f3d7223 */ /* 0x044fe2000001003d */
[----:B---3--:R-:W-:Y:S01]  /*4fbc0*/  FFMA.FTZ R67, R72, R67, R4 ;  /* 0x0000004348437223 */ /* 0x008fe20000010004 */
[----:B------:R-:W-:Y:S01]  /*4fbd0*/  FFMA.FTZ R63, R63, R227, R103 ;  /* 0x000000e33f3f7223 */ /* 0x000fe20000010067 */
[----:B------:R1:W5:Y:S03]  /*4fbe0*/  LDL.LU R4, [R1+0x1e0] ;  /* 0x0001e00001047983 */ /* 0x0003660000300800 */
[----:B------:R-:W-:Y:S01]  /*4fbf0*/  F2FP.BF16.F32.PACK_AB R66, R67, R66 ;  /* 0x000000424342723e */ /* 0x000fe200000010ff */
[----:B------:R-:W2:Y:S01]  /*4fc00*/  LDL R231, [R1+0x40] ;  /* 0x0000400001e77983 */ /* 0x000ea20000100800 */
[----:B------:R-:W-:Y:S01]  /*4fc10*/  F2FP.BF16.F32.PACK_AB R67, R61, R60 ;  /* 0x0000003c3d43723e */ /* 0x000fe200000010ff */
[----:B------:R-:W-:-:S02]  /*4fc20*/  IMAD.WIDE.U32 R60, R217, 0x10, R232 ;  /* 0x00000010d93c7825 */ /* 0x000fc400078e00e8 */
[----:B------:R-:W3:Y:S04]  /*4fc30*/  LDL R227, [R1+0x44] ;  /* 0x0000440001e37983 */ /* 0x000ee80000100800 */
[----:B------:R0:W-:Y:S04]  /*4fc40*/  STG.E.128 desc[UR8][R60.64], R64 ;  /* 0x000000403c007986 */ /* 0x0001e8000c101d08 */
[----:B------:R-:W4:Y:S01]  /*4fc50*/  LDL R223, [R1+0x13c] ;  /* 0x00013c0001df7983 */ /* 0x000f220000100800 */
[----:B0-----:R-:W-:Y:S01]  /*4fc60*/  FFMA.FTZ R60, R73, R229, R102 ;  /* 0x000000e5493c7223 */ /* 0x001fe20000010066 */
[----:B------:R-:W-:Y:S01]  /*4fc70*/  FFMA.FTZ R61, R70, R225, R98 ;  /* 0x000000e1463d7223 */ /* 0x000fe20000010062 */
[----:B------:R-:W-:Y:S01]  /*4fc80*/  FFMA.FTZ R64, R72, R221, R101 ;  /* 0x000000dd48407223 */ /* 0x000fe20000010065 */
[----:B------:R-:W-:Y:S01]  /*4fc90*/  FFMA.FTZ R65, R71, R75, R99 ;  /* 0x0000004b47417223 */ /* 0x000fe20000010063 */
[----:B------:R-:W-:Y:S01]  /*4fca0*/  FFMA.FTZ R66, R69, R74, R97 ;  /* 0x0000004a45427223 */ /* 0x000fe20000010061 */
[----:B------:R-:W-:Y:S01]  /*4fcb0*/  F2FP.BF16.F32.PACK_AB R63, R63, R60 ;  /* 0x0000003c3f3f723e */ /* 0x000fe200000010ff */
[----:B------:R-:W-:Y:S01]  /*4fcc0*/  FFMA.FTZ R60, R68, R226, R96 ;  /* 0x000000e2443c7223 */ /* 0x000fe20000010060 */
[----:B------:R-:W-:Y:S01]  /*4fcd0*/  F2FP.BF16.F32.PACK_AB R62, R64, R62 ;  /* 0x0000003e403e723e */ /* 0x000fe200000010ff */
[----:B------:R-:W2:Y:S01]  /*4fce0*/  LDL R69, [R1+0x130] ;  /* 0x0001300001457983 */ /* 0x000ea20000100800 */
[----:B------:R-:W-:Y:S01]  /*4fcf0*/  F2FP.BF16.F32.PACK_AB R61, R65, R61 ;  /* 0x0000003d413d723e */ /* 0x000fe200000010ff */
[----:B------:R-:W-:Y:S01]  /*4fd00*/  IMAD.WIDE.U32 R64, R217, 0x10, R234 ;  /* 0x00000010d9407825 */ /* 0x000fe200078e00ea */
[----:B------:R-:W-:Y:S01]  /*4fd10*/  F2FP.BF16.F32.PACK_AB R60, R66, R60 ;  /* 0x0000003c423c723e */ /* 0x000fe200000010ff */
[----:B------:R-:W3:Y:S04]  /*4fd20*/  LDL R217, [R1+0x12c] ;  /* 0x00012c0001d97983 */ /* 0x000ee80000100800 */
[----:B------:R0:W-:Y:S04]  /*4fd30*/  STG.E.128 desc[UR8][R64.64], R60 ;  /* 0x0000003c40007986 */ /* 0x0001e8000c101d08 */
[----:B------:R-:W3:Y:S04]  /*4fd40*/  LDL R66, [R1+0x5c] ;  /* 0x00005c0001427983 */ /* 0x000ee80000100800 */
[----:B------:R-:W4:Y:S04]  /*4fd50*/  LDL R229, [R1+0x134] ;  /* 0x0001340001e57983 */ /* 0x000f280000100800 */
[----:B------:R-:W4:Y:S04]  /*4fd60*/  LDL R226, [R1+0x138] ;  /* 0x0001380001e27983 */ /* 0x000f280000100800 */
[----:B------:R-:W4:Y:S01]  /*4fd70*/  LDL R225, [R1+0x48] ;  /* 0x0000480001e17983 */ /* 0x000f220000100800 */
[C---:B0-----:R-:W-:Y:S01]  /*4fd80*/  FMUL.FTZ R62, R224.reuse, R56 ;  /* 0x00000038e03e7220 */ /* 0x041fe20000410000 */
[----:B------:R-:W-:-:S02]  /*4fd90*/  FMUL.FTZ R60, R224, R59 ;  /* 0x0000003be03c7220 */ /* 0x000fc40000410000 */
[----:B------:R-:W2:Y:S01]  /*4fda0*/  LDL R56, [R1+0x50] ;  /* 0x0000500001387983 */ /* 0x000ea20000100800 */
[C---:B------:R-:W-:Y:S01]  /*4fdb0*/  FMUL.FTZ R61, R224.reuse, R57 ;  /* 0x00000039e03d7220 */ /* 0x040fe20000410000 */
[----:B------:R-:W-:Y:S02]  /*4fdc0*/  FMUL.FTZ R63, R224, R58 ;  /* 0x0000003ae03f7220 */ /* 0x000fe40000410000 */
[----:B------:R-:W2:Y:S04]  /*4fdd0*/  LDL R59, [R1+0x120] ;  /* 0x00012000013b7983 */ /* 0x000ea80000100800 */
        /* <DEDUP_REMOVED lines=12> */
[C---:B------:R-:W-:Y:S01]  /*4fea0*/  FADD.FTZ R52, -R222.reuse, R52 ;  /* 0x00000034de347221 */ /* 0x040fe20000010100 */
[C---:B------:R-:W-:Y:S01]  /*4feb0*/  FADD.FTZ R53, -R222.reuse, R53 ;  /* 0x00000035de357221 */ /* 0x040fe20000010100 */
[----:B------:R-:W-:Y:S01]  /*4fec0*/  FADD.FTZ R55, -R222, R55 ;  /* 0x00000037de377221 */ /* 0x000fe20000010100 */
[----:B------:R-:W4:Y:S03]  /*4fed0*/  LDL R70, [R1+0x24] ;  /* 0x0000240001467983 */ /* 0x000f260000100800 */
[----:B------:R-:W-:Y:S01]  /*4fee0*/  FMUL.FTZ R55, R224, R55 ;  /* 0x00000037e0377220 */ /* 0x000fe20000410000 */
[----:B--2---:R-:W-:Y:S01]  /*4fef0*/  FFMA.FTZ R56, R62, R56, R59 ;  /* 0x000000383e387223 */ /* 0x004fe2000001003b */
[----:B---3--:R-:W-:Y:S01]  /*4ff00*/  FFMA.FTZ R59, R61, R57, R58 ;  /* 0x000000393d3b7223 */ /* 0x008fe2000001003a */
[----:B------:R-:W-:-:S02]  /*4ff10*/  FFMA.FTZ R58, R60, R66, R217 ;  /* 0x000000423c3a7223 */ /* 0x000fc400000100d9 */
[----:B------:R-:W2:Y:S01]  /*4ff20*/  LDL R217, [R1+0x154] ;  /* 0x0001540001d97983 */ /* 0x000ea20000100800 */
[----:B----4-:R-:W-:Y:S01]  /*4ff30*/  FFMA.FTZ R57, R63, R65, R64 ;  /* 0x000000413f397223 */ /* 0x010fe20000010040 */
[----:B------:R-:W-:-:S04]  /*4ff40*/  FMUL.FTZ R64, R224, R53 ;  /* 0x00000035e0407220 */ /* 0x000fc80000410000 */
[----:B------:R-:W-:Y:S01]  /*4ff50*/  F2FP.BF16.F32.PACK_AB R57, R58, R57 ;  /* 0x000000393a39723e */ /* 0x000fe200000010ff */
[----:B------:R-:W-:Y:S01]  /*4ff60*/  FADD.FTZ R58, -R222, R54 ;  /* 0x00000036de3a7221 */ /* 0x000fe20000010100 */
[C---:B------:R-:W-:Y:S01]  /*4ff70*/  FMUL.FTZ R54, R224.reuse, R52 ;  /* 0x00000034e0367220 */ /* 0x040fe20000410000 */
[----:B------:R-:W-:Y:S02]  /*4ff80*/  F2FP.BF16.F32.PACK_AB R56, R59, R56 ;  /* 0x000000383b38723e */ /* 0x000fe400000010ff */
[----:B------:R-:W-:Y:S01]  /*4ff90*/  FMUL.FTZ R65, R224, R58 ;  /* 0x0000003ae0417220 */ /* 0x000fe20000410000 */
[----:B------:R-:W-:Y:S01]  /*4ffa0*/  FFMA.FTZ R58, R54, R231, R69 ;  /* 0x000000e7363a7223 */ /* 0x000fe20000010045 */
[----:B------:R-:W-:Y:S01]  /*4ffb0*/  FFMA.FTZ R59, R64, R227, R229 ;  /* 0x000000e3403b7223 */ /* 0x000fe200000100e5 */
[----:B------:R-:W-:Y:S01]  /*4ffc0*/  FFMA.FTZ R53, R55, R221, R223 ;  /* 0x000000dd37357223 */ /* 0x000fe200000100df */
[----:B------:R-:W-:Y:S01]  /*4ffd0*/  FFMA.FTZ R52, R65, R225, R226 ;  /* 0x000000e141347223 */ /* 0x000fe200000100e2 */
[----:B------:R-:W-:Y:S01]  /*4ffe0*/  FADD.FTZ R69, -R222, R210 ;  /* 0x000000d2de457221 */ /* 0x000fe20000010100 */
[----:B------:R-:W3:Y:S01]  /*4fff0*/  LDL R231, [R1+0x14] ;  /* 0x0000140001e77983 */ /* 0x000ee20000100800 */
[----:B------:R-:W-:-:S02]  /*50000*/  F2FP.BF16.F32.PACK_AB R58, R59, R58 ;  /* 0x0000003a3b3a723e */ /* 0x000fc400000010ff */
[----:B------:R-:W-:Y:S01]  /*50010*/  F2FP.BF16.F32.PACK_AB R59, R53, R52 ;  /* 0x00000034353b723e */ /* 0x000fe200000010ff */
[----:B------:R-:W-:-:S04]  /*50020*/  IMAD.WIDE.U32 R52, R3, 0x10, R232 ;  /* 0x0000001003347825 */ /* 0x000fc800078e00e8 */
[----:B------:R-:W-:Y:S01]  /*50030*/  FFMA.FTZ R55, R55, R74, R111 ;  /* 0x0000004a37377223 */ /* 0x000fe2000001006f */
[----:B------:R-:W4:Y:S04]  /*50040*/  LDL R223, [R1+0x150] ;  /* 0x0001500001df7983 */ /* 0x000f280000100800 */
[----:B------:R0:W-:Y:S04]  /*50050*/  STG.E.128 desc[UR8][R52.64], R56 ;  /* 0x0000003834007986 */ /* 0x0001e8000c101d08 */
[----:B------:R-:W4:Y:S04]  /*50060*/  LDL R221, [R1] ;  /* 0x0000000001dd7983 */ /* 0x000f280000100800 */
[----:B------:R-:W3:Y:S04]  /*50070*/  LDL R74, [R1+0x158] ;  /* 0x00015800014a7983 */ /* 0x000ee80000100800 */
[----:B------:R-:W3:Y:S01]  /*50080*/  LDL R210, [R1+0x140] ;  /* 0x0001400001d27983 */ /* 0x000ee20000100800 */
[----:B------:R-:W-:-:S03]  /*50090*/  FFMA.FTZ R54, R54, R71, R108 ;  /* 0x0000004736367223 */ /* 0x000fc6000001006c */
[----:B------:R-:W3:Y:S01]  /*500a0*/  LDL R71, [R1+0xc] ;  /* 0x00000c0001477983 */ /* 0x000ee20000100800 */
[----:B0-----:R-:W-:-:S03]  /*500b0*/  FFMA.FTZ R52, R65, R75, R110 ;  /* 0x0000004b41347223 */ /* 0x001fc6000001006e */
[----:B------:R-:W2:Y:S01]  /*500c0*/  LDL R75, [R1+0x4] ;  /* 0x00000400014b7983 */ /* 0x000ea20000100800 */
[----:B------:R-:W-:Y:S01]  /*500d0*/  FFMA.FTZ R57, R60, R68, R107 ;  /* 0x000000443c397223 */ /* 0x000fe2000001006b */
[----:B------:R-:W-:Y:S01]  /*500e0*/  FFMA.FTZ R58, R61, R67, R105 ;  /* 0x000000433d3a7223 */ /* 0x000fe20000010069 */
[----:B------:R-:W-:Y:S01]  /*500f0*/  F2FP.BF16.F32.PACK_AB R55, R55, R52 ;  /* 0x000000343737723e */ /* 0x000fe200000010ff */
[----:B------:R-:W-:Y:S01]  /*50100*/  FFMA.FTZ R52, R62, R73, R104 ;  /* 0x000000493e347223 */ /* 0x000fe20000010068 */
[C---:B------:R-:W-:Y:S01]  /*50110*/  FADD.FTZ R68, -R222.reuse, R209 ;  /* 0x000000d1de447221 */ /* 0x040fe20000010100 */
[----:B------:R-:W3:Y:S01]  /*50120*/  LDL R73, [R1+0x8] ;  /* 0x0000080001497983 */ /* 0x000ee20000100800 */
[----:B------:R-:W-:-:S03]  /*50130*/  FADD.FTZ R67, -R222, R208 ;  /* 0x000000d0de437221 */ /* 0x000fc60000010100 */
[----:B------:R-:W3:Y:S04]  /*50140*/  LDL R209, [R1+0x10] ;  /* 0x0000100001d17983 */ /* 0x000ee80000100800 */
[----:B------:R-:W3:Y:S01]  /*50150*/  LDL R208, [R1+0x144] ;  /* 0x0001440001d07983 */ /* 0x000ee20000100800 */
[----:B------:R-:W-:-:S03]  /*50160*/  FFMA.FTZ R53, R63, R72, R106 ;  /* 0x000000483f357223 */ /* 0x000fc6000001006a */
[----:B------:R-:W3:Y:S01]  /*50170*/  LDL R72, [R1+0x15c] ;  /* 0x00015c0001487983 */ /* 0x000ee20000100800 */
[----:B------:R-:W-:Y:S01]  /*50180*/  FFMA.FTZ R56, R64, R70, R109 ;  /* 0x0000004640387223 */ /* 0x000fe2000001006d */
[----:B------:R-:W-:Y:S01]  /*50190*/  F2FP.BF16.F32.PACK_AB R52, R58, R52 ;  /* 0x000000343a34723e */ /* 0x000fe200000010ff */
[C---:B------:R-:W-:Y:S01]  /*501a0*/  FADD.FTZ R58, -R222.reuse, R33 ;  /* 0x00000021de3a7221 */ /* 0x040fe20000010100 */
[C---:B------:R-:W-:Y:S01]  /*501b0*/  FADD.FTZ R59, -R222.reuse, R32 ;  /* 0x00000020de3b7221 */ /* 0x040fe20000010100 */
[C---:B------:R-:W-:Y:S01]  /*501c0*/  FADD.FTZ R33, -R222.reuse, R29 ;  /* 0x0000001dde217221 */ /* 0x040fe20000010100 */
[C---:B------:R-:W-:Y:S01]  /*501d0*/  FADD.FTZ R29, -R222.reuse, R31 ;  /* 0x0000001fde1d7221 */ /* 0x040fe20000010100 */
[C---:B------:R-:W-:Y:S01]  /*501e0*/  FADD.FTZ R32, -R222.reuse, R24 ;  /* 0x00000018de207221 */ /* 0x040fe20000010100 */
[----:B------:R-:W3:Y:S01]  /*501f0*/  LDL R229, [R1+0x148] ;  /* 0x0001480001e57983 */ /* 0x000ee20000100800 */
[C---:B------:R-:W-:Y:S01]  /*50200*/  FADD.FTZ R24, -R222.reuse, R20 ;  /* 0x00000014de187221 */ /* 0x040fe20000010100 */
[----:B------:R-:W-:Y:S01]  /*50210*/  FADD.FTZ R31, -R222, R21 ;  /* 0x00000015de1f7221 */ /* 0x000fe20000010100 */
[----:B------:R-:W-:Y:S01]  /*50220*/  F2FP.BF16.F32.PACK_AB R54, R56, R54 ;  /* 0x000000363836723e */ /* 0x000fe200000010ff */
[----:B------:R-:W3:Y:S01]  /*50230*/  LDL R227, [R1+0x18] ;  /* 0x0000180001e37983 */ /* 0x000ee20000100800 */
[----:B------:R-:W-:Y:S01]  /*50240*/  F2FP.BF16.F32.PACK_AB R53, R57, R53 ;  /* 0x000000353935723e */ /* 0x000fe200000010ff */
[----:B------:R-:W-:-:S02]  /*50250*/  IMAD.WIDE.U32 R20, R3, 0x10, R234 ;  /* 0x0000001003147825 */ /* 0x000fc400078e00ea */
[----:B------:R-:W3:Y:S02]  /*50260*/  LDL R226, [R1+0x14c] ;  /* 0x00014c0001e27983 */ /* 0x000ee40000100800 */
[C---:B------:R-:W-:Y:S02]  /*50270*/  FADD.FTZ R44, -R222.reuse, R44 ;  /* 0x0000002cde2c7221 */ /* 0x040fe40000010100 */
[----:B------:R-:W3:Y:S01]  /*50280*/  LDL R225, [R1+0x1c] ;  /* 0x00001c0001e17983 */ /* 0x000ee20000100800 */
[C---:B------:R-:W-:Y:S01]  /*50290*/  FADD.FTZ R45, -R222.reuse, R45 ;  /* 0x0000002dde2d7221 */ /* 0x040fe20000010100 */
[C---:B------:R-:W-:Y:S01]  /*502a0*/  FADD.FTZ R28, -R222.reuse, R28 ;  /* 0x0000001cde1c7221 */ /* 0x040fe20000010100 */
[C---:B------:R-:W-:Y:S01]  /*502b0*/  FADD.FTZ R18, -R222.reuse, R18 ;  /* 0x00000012de127221 */ /* 0x040fe20000010100 */
[----:B------:R-:W-:Y:S01]  /*502c0*/  FADD.FTZ R19, -R222, R19 ;  /* 0x00000013de137221 */ /* 0x000fe20000010100 */
[----:B------:R0:W-:Y:S01]  /*502d0*/  STG.E.128 desc[UR8][R20.64], R52 ;  /* 0x0000003414007986 */ /* 0x0001e2000c101d08 */
[----:B------:R-:W-:Y:S01]  /*502e0*/  FMUL.FTZ R63, R224, R28 ;  /* 0x0000001ce03f7220 */ /* 0x000fe20000410000 */
[C---:B------:R-:W-:Y:S01]  /*502f0*/  FADD.FTZ R48, -R222.reuse, R48 ;  /* 0x00000030de307221 */ /* 0x040fe20000010100 */
[----:B------:R-:W-:Y:S01]  /*50300*/  FADD.FTZ R46, -R222, R46 ;  /* 0x0000002ede2e7221 */ /* 0x000fe20000010100 */
[C---:B------:R-:W-:Y:S01]  /*50310*/  FMUL.FTZ R64, R224.reuse, R33 ;  /* 0x00000021e0407220 */ /* 0x040fe20000410000 */
[----:B------:R-:W-:Y:S01]  /*50320*/  FMUL.FTZ R28, R224, R32 ;  /* 0x00000020e01c7220 */ /* 0x000fe20000410000 */
[----:B------:R-:W-:Y:S01]  /*50330*/  FADD.FTZ R49, -R222, R49 ;  /* 0x00000031de317221 */ /* 0x000fe20000010100 */
[C---:B------:R-:W-:Y:S01]  /*50340*/  FMUL.FTZ R32, R224.reuse, R18 ;  /* 0x00000012e0207220 */ /* 0x040fe20000410000 */
[----:B------:R-:W-:Y:S01]  /*50350*/  FMUL.FTZ R33, R224, R19 ;  /* 0x00000013e0217220 */ /* 0x000fe20000410000 */
[C---:B------:R-:W-:Y:S01]  /*50360*/  FADD.FTZ R16, -R222.reuse, R16 ;  /* 0x00000010de107221 */ /* 0x040fe20000010100 */
[----:B------:R-:W-:Y:S01]  /*50370*/  FADD.FTZ R23, -R222, R23 ;  /* 0x00000017de177221 */ /* 0x000fe20000010100 */
[C---:B------:R-:W-:Y:S01]  /*50380*/  FMUL.FTZ R46, R224.reuse, R46 ;  /* 0x0000002ee02e7220 */ /* 0x040fe20000410000 */
[C---:B0-----:R-:W-:Y:S01]  /*50390*/  FMUL.FTZ R52, R224.reuse, R44 ;  /* 0x0000002ce0347220 */ /* 0x041fe20000410000 */
[C---:B------:R-:W-:Y:S01]  /*503a0*/  FMUL.FTZ R53, R224.reuse, R45 ;  /* 0x0000002de0357220 */ /* 0x040fe20000410000 */
[C---:B------:R-:W-:Y:S01]  /*503b0*/  FMUL.FTZ R20, R224.reuse, R48 ;  /* 0x00000030e0147220 */ /* 0x040fe20000410000 */
[----:B------:R-:W-:Y:S01]  /*503c0*/  FMUL.FTZ R21, R224, R49 ;  /* 0x00000031e0157220 */ /* 0x000fe20000410000 */
[----:B------:R-:W-:Y:S01]  /*503d0*/  FADD.FTZ R47, -R222, R47 ;  /* 0x0000002fde2f7221 */ /* 0x000fe20000010100 */
[C---:B------:R-:W-:Y:S01]  /*503e0*/  FMUL.FTZ R60, R224.reuse, R58 ;  /* 0x0000003ae03c7220 */ /* 0x040fe20000410000 */
[----:B------:R-:W-:Y:S01]  /*503f0*/  FMUL.FTZ R3, R224, R16 ;  /* 0x00000010e0037220 */ /* 0x000fe20000410000 */
[----:B------:R-:W-:Y:S01]  /*50400*/  FADD.FTZ R70, -R222, R211 ;  /* 0x000000d3de467221 */ /* 0x000fe20000010100 */
[----:B------:R-:W-:Y:S01]  /*50410*/  FMUL.FTZ R58, R224, R23 ;  /* 0x00000017e03a7220 */ /* 0x000fe20000410000 */
[C---:B------:R-:W-:Y:S01]  /*50420*/  FADD.FTZ R41, -R222.reuse, R41 ;  /* 0x00000029de297221 */ /* 0x040fe20000010100 */
[----:B------:R-:W3:Y:S01]  /*50430*/  LDL R211, [R1+0x160] ;  /* 0x0001600001d37983 */ /* 0x000ee20000100800 */
[C---:B------:R-:W-:Y:S01]  /*50440*/  FADD.FTZ R37, -R222.reuse, R37 ;  /* 0x00000025de257221 */ /* 0x040fe20000010100 */
[----:B------:R-:W-:Y:S01]  /*50450*/  FADD.FTZ R25, -R222, R25 ;  /* 0x00000019de197221 */ /* 0x000fe20000010100 */
[----:B------:R-:W-:Y:S01]  /*50460*/  FMUL.FTZ R47, R224, R47 ;  /* 0x0000002fe02f7220 */ /* 0x000fe20000410000 */
[----:B------:R-:W-:Y:S01]  /*50470*/  FADD.FTZ R57, -R222, R39 ;  /* 0x00000027de397221 */ /* 0x000fe20000010100 */
[C---:B------:R-:W-:Y:S01]  /*50480*/  FMUL.FTZ R39, R224.reuse, R41 ;  /* 0x00000029e0277220 */ /* 0x040fe20000410000 */
[C---:B------:R-:W-:Y:S01]  /*50490*/  FMUL.FTZ R66, R224.reuse, R29 ;  /* 0x0000001de0427220 */ /* 0x040fe20000410000 */
[C---:B------:R-:W-:Y:S01]  /*504a0*/  FMUL.FTZ R41, R224.reuse, R37 ;  /* 0x00000025e0297220 */ /* 0x040fe20000410000 */
[C---:B------:R-:W-:Y:S01]  /*504b0*/  FMUL.FTZ R29, R224.reuse, R25 ;  /* 0x00000019e01d7220 */ /* 0x040fe20000410000 */
[----:B------:R-:W-:Y:S01]  /*504c0*/  FMUL.FTZ R37, R224, R70 ;  /* 0x00000046e0257220 */ /* 0x000fe20000410000 */
[C---:B------:R-:W-:Y:S01]  /*504d0*/  FADD.FTZ R40, -R222.reuse, R40 ;  /* 0x00000028de287221 */ /* 0x040fe20000010100 */
[----:B------:R-:W3:Y:S01]  /*504e0*/  LDL R70, [R1+0x184] ;  /* 0x0001840001467983 */ /* 0x000ee20000100800 */
[C---:B------:R-:W-:Y:S01]  /*504f0*/  FADD.FTZ R36, -R222.reuse, R36 ;  /* 0x00000024de247221 */ /* 0x040fe20000010100 */
[C---:B------:R-:W-:Y:S01]  /*50500*/  FADD.FTZ R35, -R222.reuse, R35 ;  /* 0x00000023de237221 */ /* 0x040fe20000010100 */
[----:B------:R-:W-:Y:S01]  /*50510*/  FADD.FTZ R56, -R222, R38 ;  /* 0x00000026de387221 */ /* 0x000fe20000010100 */
[C---:B------:R-:W-:Y:S01]  /*50520*/  FMUL.FTZ R38, R224.reuse, R40 ;  /* 0x00000028e0267220 */ /* 0x040fe20000410000 */
[C---:B------:R-:W-:Y:S01]  /*50530*/  FMUL.FTZ R40, R224.reuse, R36 ;  /* 0x00000024e0287220 */ /* 0x040fe20000410000 */
[C---:B------:R-:W-:Y:S01]  /*50540*/  FMUL.FTZ R62, R224.reuse, R35 ;  /* 0x00000023e03e7220 */ /* 0x040fe20000410000 */
[C---:B------:R-:W-:Y:S01]  /*50550*/  FMUL.FTZ R35, R224.reuse, R68 ;  /* 0x00000044e0237220 */ /* 0x040fe20000410000 */
[----:B------:R-:W-:Y:S01]  /*50560*/  FMUL.FTZ R36, R224, R69 ;  /* 0x00000045e0247220 */ /* 0x000fe20000410000 */
[----:B------:R-:W3:Y:S01]  /*50570*/  LDL R68, [R1+0x18c] ;  /* 0x00018c0001447983 */ /* 0x000ee20000100800 */
[----:B------:R-:W-:-:S03]  /*50580*/  FADD.FTZ R34, -R222, R34 ;  /* 0x00000022de227221 */ /* 0x000fc60000010100 */
[----:B------:R-:W3:Y:S01]  /*50590*/  LDL R69, [R1+0x188] ;  /* 0x0001880001457983 */ /* 0x000ee20000100800 */
[C---:B------:R-:W-:Y:S01]  /*505a0*/  FMUL.FTZ R61, R224.reuse, R34 ;  /* 0x00000022e03d7220 */ /* 0x040fe20000410000 */
[----:B------:R-:W-:Y:S02]  /*505b0*/  FMUL.FTZ R34, R224, R67 ;  /* 0x00000043e0227220 */ /* 0x000fe40000410000 */
[----:B------:R-:W3:Y:S01]  /*505c0*/  LDL R67, [R1+0x190] ;  /* 0x0001900001437983 */ /* 0x000ee20000100800 */
[C---:B------:R-:W-:Y:S01]  /*505d0*/  FADD.FTZ R50, -R222.reuse, R50 ;  /* 0x00000032de327221 */ /* 0x040fe20000010100 */
[C---:B------:R-:W-:Y:S01]  /*505e0*/  FADD.FTZ R51, -R222.reuse, R51 ;  /* 0x00000033de337221 */ /* 0x040fe20000010100 */
[C---:B------:R-:W-:Y:S01]  /*505f0*/  FADD.FTZ R22, -R222.reuse, R22 ;  /* 0x00000016de167221 */ /* 0x040fe20000010100 */
[C---:B------:R-:W-:Y:S01]  /*50600*/  FADD.FTZ R17, -R222.reuse, R17 ;  /* 0x00000011de117221 */ /* 0x040fe20000010100 */
[C---:B------:R-:W-:Y:S01]  /*50610*/  FADD.FTZ R30, -R222.reuse, R30 ;  /* 0x0000001ede1e7221 */ /* 0x040fe20000010100 */
[C---:B------:R-:W-:Y:S01]  /*50620*/  FADD.FTZ R26, -R222.reuse, R26 ;  /* 0x0000001ade1a7221 */ /* 0x040fe20000010100 */
[----:B------:R-:W-:Y:S01]  /*50630*/  FADD.FTZ R27, -R222, R27 ;  /* 0x0000001bde1b7221 */ /* 0x000fe20000010100 */
[----:B------:R-:W3:Y:S04]  /*50640*/  LDL R55, [R1+0x194] ;  /* 0x0001940001377983 */ /* 0x000ee80000100800 */
[----:B------:R-:W3:Y:S01]  /*50650*/  LDL R54, [R1+0x198] ;  /* 0x0001980001367983 */ /* 0x000ee20000100800 */
[----:B----4-:R-:W-:Y:S01]  /*50660*/  FFMA.FTZ R18, R52, R221, R223 ;  /* 0x000000dd34127223 */ /* 0x010fe200000100df */
[----:B--2---:R-:W-:Y:S01]  /*50670*/  FFMA.FTZ R19, R53, R75, R217 ;  /* 0x0000004b35137223 */ /* 0x004fe200000100d9 */
[----:B---3--:R-:W-:-:S04]  /*50680*/  FFMA.FTZ R16, R20, R209, R210 ;  /* 0x000000d114107223 */ /* 0x008fc800000100d2 */
[----:B------:R-:W-:Y:S01]  /*50690*/  F2FP.BF16.F32.PACK_AB R18, R19, R18 ;  /* 0x000000121312723e */ /* 0x000fe200000010ff */
[----:B------:R-:W-:Y:S01]  /*506a0*/  FFMA.FTZ R19, R46, R73, R74 ;  /* 0x000000492e137223 */ /* 0x000fe2000001004a */
[----:B------:R-:W2:Y:S01]  /*506b0*/  LDL R210, [R1+0x164] ;  /* 0x0001640001d27983 */ /* 0x000ea20000100800 */
[----:B------:R-:W-:-:S03]  /*506c0*/  FFMA.FTZ R23, R21, R231, R208 ;  /* 0x000000e715177223 */ /* 0x000fc600000100d0 */
[----:B------:R-:W3:Y:S04]  /*506d0*/  LDL R74, [R1+0x178] ;  /* 0x00017800014a7983 */ /* 0x000ee80000100800 */
[----:B------:R-:W4:Y:S04]  /*506e0*/  LDL R209, [R1+0x168] ;  /* 0x0001680001d17983 */ /* 0x000f280000100800 */
[----:B------:R-:W4:Y:S01]  /*506f0*/  LDL R208, [R1+0x16c] ;  /* 0x00016c0001d07983 */ /* 0x000f220000100800 */
[----:B------:R-:W-:-:S03]  /*50700*/  FFMA.FTZ R25, R47, R71, R72 ;  /* 0x000000472f197223 */ /* 0x000fc60000010048 */
[----:B------:R-:W4:Y:S04]  /*50710*/  LDL R75, [R1+0x170] ;  /* 0x00017000014b7983 */ /* 0x000f280000100800 */
[----:B------:R-:W4:Y:S04]  /*50720*/  LDL R73, [R1+0x174] ;  /* 0x0001740001497983 */ /* 0x000f280000100800 */
[----:B------:R-:W4:Y:S04]  /*50730*/  LDL R72, [R1+0x17c] ;  /* 0x00017c0001487983 */ /* 0x000f280000100800 */
[----:B------:R-:W4:Y:S01]  /*50740*/  LDL R71, [R1+0x180] ;  /* 0x0001800001477983 */ /* 0x000f220000100800 */
        /* <DEDUP_REMOVED lines=9> */
[----:B------:R-:W-:Y:S01]  /*507e0*/  F2FP.BF16.F32.PACK_AB R16, R23, R16 ;  /* 0x000000101710723e */ /* 0x000fe200000010ff */
[C---:B------:R-:W-:Y:S01]  /*507f0*/  FMUL.FTZ R65, R224.reuse, R30 ;  /* 0x0000001ee0417220 */ /* 0x040fe20000410000 */
[----:B------:R-:W-:Y:S01]  /*50800*/  FMUL.FTZ R49, R224, R24 ;  /* 0x00000018e0317220 */ /* 0x000fe20000410000 */
[----:B------:R-:W-:Y:S01]  /*50810*/  FFMA.FTZ R23, R46, R246, R118 ;  /* 0x000000f62e177223 */ /* 0x000fe20000010076 */
[----:B------:R-:W-:Y:S01]  /*50820*/  F2FP.BF16.F32.PACK_AB R17, R22, R17 ;  /* 0x000000111611723e */ /* 0x000fe200000010ff */
[C---:B------:R-:W-:Y:S01]  /*50830*/  FMUL.FTZ R30, R224.reuse, R26 ;  /* 0x0000001ae01e7220 */ /* 0x040fe20000410000 */
[----:B------:R-:W-:Y:S01]  /*50840*/  FMUL.FTZ R48, R224, R27 ;  /* 0x0000001be0307220 */ /* 0x000fe20000410000 */
[----:B------:R-:W-:Y:S01]  /*50850*/  FFMA.FTZ R24, R50, R250, R114 ;  /* 0x000000fa32187223 */ /* 0x000fe20000010072 */
[----:B------:R-:W-:Y:S01]  /*50860*/  FFMA.FTZ R22, R52, R244, R116 ;  /* 0x000000f434167223 */ /* 0x000fe20000010074 */
[----:B------:R-:W-:Y:S01]  /*50870*/  FFMA.FTZ R46, R51, R251, R115 ;  /* 0x000000fb332e7223 */ /* 0x000fe20000010073 */
[----:B------:R-:W4:Y:S01]  /*50880*/  LDL R52, [R1+0x19c] ;  /* 0x00019c0001347983 */ /* 0x000f220000100800 */
[----:B------:R-:W-:Y:S01]  /*50890*/  FFMA.FTZ R26, R47, R247, R119 ;  /* 0x000000f72f1a7223 */ /* 0x000fe20000010077 */
[----:B------:R-:W-:Y:S01]  /*508a0*/  FFMA.FTZ R27, R53, R245, R117 ;  /* 0x000000f5351b7223 */ /* 0x000fe20000010075 */
[----:B------:R-:W-:Y:S01]  /*508b0*/  FFMA.FTZ R20, R20, R248, R112 ;  /* 0x000000f814147223 */ /* 0x000fe20000010070 */
[----:B------:R-:W-:Y:S01]  /*508c0*/  FFMA.FTZ R47, R21, R249, R113 ;  /* 0x000000f9152f7223 */ /* 0x000fe20000010071 */
[C---:B------:R-:W-:Y:S01]  /*508d0*/  FADD.FTZ R42, -R222.reuse, R42 ;  /* 0x0000002ade2a7221 */ /* 0x040fe20000010100 */
[----:B------:R-:W-:Y:S01]  /*508e0*/  FADD.FTZ R43, -R222, R43 ;  /* 0x0000002bde2b7221 */ /* 0x000fe20000010100 */
[----:B------:R-:W-:Y:S01]  /*508f0*/  F2FP.BF16.F32.PACK_AB R19, R25, R19 ;  /* 0x000000131913723e */ /* 0x000fe200000010ff */
[----:B------:R-:W4:Y:S01]  /*50900*/  LDL R221, [R1+0x1a0] ;  /* 0x0001a00001dd7983 */ /* 0x000f220000100800 */
[----:B------:R-:W-:Y:S01]  /*50910*/  F2FP.BF16.F32.PACK_AB R21, R46, R24 ;  /* 0x000000182e15723e */ /* 0x000fe200000010ff */
[----:B------:R-:W-:Y:S01]  /*50920*/  IMAD.WIDE.U32 R24, R2, 0x10, R232 ;  /* 0x0000001002187825 */ /* 0x000fe200078e00e8 */
[----:B------:R-:W-:Y:S01]  /*50930*/  F2FP.BF16.F32.PACK_AB R23, R26, R23 ;  /* 0x000000171a17723e */ /* 0x000fe200000010ff */
[----:B------:R-:W4:Y:S01]  /*50940*/  LDL R217, [R1+0x1a4] ;  /* 0x0001a40001d97983 */ /* 0x000f220000100800 */
[----:B------:R-:W-:Y:S01]  /*50950*/  F2FP.BF16.F32.PACK_AB R22, R27, R22 ;  /* 0x000000161b16723e */ /* 0x000fe200000010ff */
[----:B------:R-:W-:Y:S01]  /*50960*/  IMAD.WIDE.U32 R26, R2, 0x10, R234 ;  /* 0x00000010021a7825 */ /* 0x000fe200078e00ea */
[----:B------:R-:W-:-:S03]  /*50970*/  F2FP.BF16.F32.PACK_AB R20, R47, R20 ;  /* 0x000000142f14723e */ /* 0x000fc600000010ff */
[C---:B------:R-:W-:Y:S01]  /*50980*/  FMUL.FTZ R42, R224.reuse, R42 ;  /* 0x0000002ae02a7220 */ /* 0x040fe20000410000 */
[----:B------:R-:W-:Y:S01]  /*50990*/  FMUL.FTZ R43, R224, R43 ;  /* 0x0000002be02b7220 */ /* 0x000fe20000410000 */
[----:B------:R0:W-:Y:S01]  /*509a0*/  STG.E.128 desc[UR8][R24.64], R16 ;  /* 0x0000001018007986 */ /* 0x0001e2000c101d08 */
[----:B------:R-:W-:-:S03]  /*509b0*/  FFMA.FTZ R47, R38, R240, R211 ;  /* 0x000000f0262f7223 */ /* 0x000fc600000100d3 */
[----:B------:R1:W-:Y:S01]  /*509c0*/  STG.E.128 desc[UR8][R26.64], R20 ;  /* 0x000000141a007986 */ /* 0x0003e2000c101d08 */
[----:B------:R-:W-:-:S03]  /*509d0*/  FMUL.FTZ R59, R224, R59 ;  /* 0x0000003be03b7220 */ /* 0x000fc60000410000 */
[----:B------:R-:W4:Y:S01]  /*509e0*/  LDL R211, [R1+0x1b0] ;  /* 0x0001b00001d37983 */ /* 0x000f220000100800 */
[----:B0-----:R-:W-:Y:S01]  /*509f0*/  FFMA.FTZ R24, R41, R177, R125 ;  /* 0x000000b129187223 */ /* 0x001fe2000001007d */
[----:B-1----:R-:W-:Y:S01]  /*50a00*/  FFMA.FTZ R22, R40, R176, R124 ;  /* 0x000000b028167223 */ /* 0x002fe2000001007c */
[----:B------:R-:W-:Y:S01]  /*50a10*/  FFMA.FTZ R23, R44, R178, R126 ;  /* 0x000000b22c177223 */ /* 0x000fe2000001007e */
[----:B------:R-:W-:-:S03]  /*50a20*/  FFMA.FTZ R21, R45, R179, R127 ;  /* 0x000000b32d157223 */ /* 0x000fc6000001007f */
[----:B------:R-:W-:Y:S01]  /*50a30*/  F2FP.BF16.F32.PACK_AB R22, R24, R22 ;  /* 0x000000161816723e */ /* 0x000fe200000010ff */
[----:B------:R-:W-:Y:S01]  /*50a40*/  FFMA.FTZ R25, R43, R183, R123 ;  /* 0x000000b72b197223 */ /* 0x000fe2000001007b */
[----:B------:R-:W-:Y:S01]  /*50a50*/  F2FP.BF16.F32.PACK_AB R23, R21, R23 ;  /* 0x000000171517723e */ /* 0x000fe200000010ff */
[----:B--2---:R-:W-:Y:S02]  /*50a60*/  FFMA.FTZ R50, R39, R241, R210 ;  /* 0x000000f127327223 */ /* 0x004fe400000100d2 */
[----:B------:R-:W2:Y:S01]  /*50a70*/  LDL R210, [R1+0x1b8] ;  /* 0x0001b80001d27983 */ /* 0x000ea20000100800 */
[----:B---3--:R-:W-:-:S03]  /*50a80*/  FFMA.FTZ R19, R44, R238, R74 ;  /* 0x000000ee2c137223 */ /* 0x008fc6000001004a */
[----:B------:R-:W3:Y:S01]  /*50a90*/  LDL R74, [R1+0x1bc] ;  /* 0x0001bc00014a7983 */ /* 0x000ee20000100800 */
[----:B----4-:R-:W-:-:S03]  /*50aa0*/  FFMA.FTZ R2, R42, R242, R209 ;  /* 0x000000f22a027223 */ /* 0x010fc600000100d1 */
[----:B------:R-:W4:Y:S01]  /*50ab0*/  LDL R209, [R1+0x1a8] ;  /* 0x0001a80001d17983 */ /* 0x000f220000100800 */
[----:B------:R-:W-:-:S03]  /*50ac0*/  FFMA.FTZ R46, R43, R243, R208 ;  /* 0x000000f32b2e7223 */ /* 0x000fc600000100d0 */
[----:B------:R-:W4:Y:S01]  /*50ad0*/  LDL R208, [R1+0x1ac] ;  /* 0x0001ac0001d07983 */ /* 0x000f220000100800 */
[----:B------:R-:W-:Y:S01]  /*50ae0*/  FFMA.FTZ R18, R40, R236, R75 ;  /* 0x000000ec28127223 */ /* 0x000fe2000001004b */
[----:B------:R-:W-:Y:S01]  /*50af0*/  FFMA.FTZ R40, R60, R205, R70 ;  /* 0x000000cd3c287223 */ /* 0x000fe20000010046 */
[----:B------:R-:W-:Y:S01]  /*50b00*/  F2FP.BF16.F32.PACK_AB R17, R46, R2 ;  /* 0x000000022e11723e */ /* 0x000fe200000010ff */
[----:B------:R-:W4:Y:S01]  /*50b10*/  LDL R70, [R1+0x1cc] ;  /* 0x0001cc0001467983 */ /* 0x000f220000100800 */
[----:B------:R-:W-:Y:S01]  /*50b20*/  FFMA.FTZ R26, R41, R237, R73 ;  /* 0x000000ed291a7223 */ /* 0x000fe20000010049 */
[----:B------:R-:W-:Y:S02]  /*50b30*/  FFMA.FTZ R2, R42, R182, R122 ;  /* 0x000000b62a027223 */ /* 0x000fe4000001007a */
        /* <DEDUP_REMOVED lines=8> */
[----:B------:R-:W-:Y:S01]  /*50bc0*/  FFMA.FTZ R25, R61, R206, R69 ;  /* 0x000000ce3d197223 */ /* 0x000fe20000010045 */
[----:B------:R-:W-:Y:S01]  /*50bd0*/  FFMA.FTZ R39, R62, R207, R68 ;  /* 0x000000cf3e277223 */ /* 0x000fe20000010044 */
[----:B------:R-:W4:Y:S01]  /*50be0*/  LDL R69, [R1+0x1d0] ;  /* 0x0001d00001457983 */ /* 0x000f220000100800 */
[----:B------:R-:W-:Y:S01]  /*50bf0*/  F2FP.BF16.F32.PACK_AB R16, R50, R47 ;  /* 0x0000002f3210723e */ /* 0x000fe200000010ff */
[----:B------:R-:W-:-:S02]  /*50c00*/  IMAD.WIDE.U32 R50, R0, 0x10, R232 ;  /* 0x0000001000327825 */ /* 0x000fc400078e00e8 */
[----:B------:R-:W4:Y:S01]  /*50c10*/  LDL R68, [R1+0x1d4] ;  /* 0x0001d40001447983 */ /* 0x000f220000100800 */
[----:B------:R-:W-:Y:S02]  /*50c20*/  F2FP.BF16.F32.PACK_AB R18, R26, R18 ;  /* 0x000000121a12723e */ /* 0x000fe400000010ff */
[----:B------:R-:W-:Y:S01]  /*50c30*/  F2FP.BF16.F32.PACK_AB R19, R20, R19 ;  /* 0x000000131413723e */ /* 0x000fe200000010ff */
[----:B------:R-:W-:Y:S02]  /*50c40*/  FFMA.FTZ R26, R63, R200, R67 ;  /* 0x000000c83f1a7223 */ /* 0x000fe40000010043 */
[----:B------:R-:W4:Y:S04]  /*50c50*/  LDL R67, [R1+0x1d8] ;  /* 0x0001d80001437983 */ /* 0x000f280000100800 */
[----:B------:R0:W-:Y:S04]  /*50c60*/  STG.E.128 desc[UR8][R50.64], R16 ;  /* 0x0000001032007986 */ /* 0x0001e8000c101d08 */
[----:B0-----:R-:W4:Y:S01]  /*50c70*/  LDL R51, [R1+0x1dc] ;  /* 0x0001dc0001337983 */ /* 0x001f220000100800 */
[----:B------:R-:W-:Y:S01]  /*50c80*/  FFMA.FTZ R20, R38, R180, R120 ;  /* 0x000000b426147223 */ /* 0x000fe20000010078 */
[----:B------:R-:W-:Y:S01]  /*50c90*/  FFMA.FTZ R38, R64, R201, R55 ;  /* 0x000000c940267223 */ /* 0x000fe20000010037 */
[----:B------:R-:W-:Y:S01]  /*50ca0*/  FFMA.FTZ R2, R65, R202, R54 ;  /* 0x000000ca41027223 */ /* 0x000fe20000010036 */
[----:B------:R-:W-:Y:S01]  /*50cb0*/  FFMA.FTZ R27, R66, R203, R52 ;  /* 0x000000cb421b7223 */ /* 0x000fe20000010034 */
[----:B------:R-:W-:Y:S01]  /*50cc0*/  IMAD.WIDE.U32 R54, R0, 0x10, R234 ;  /* 0x0000001000367825 */ /* 0x000fe200078e00ea */
[----:B------:R-:W-:-:S03]  /*50cd0*/  F2FP.BF16.F32.PACK_AB R20, R41, R20 ;  /* 0x000000142914723e */ /* 0x000fc600000010ff */
[----:B------:R-:W-:Y:S01]  /*50ce0*/  FFMA.FTZ R19, R65, R170, R134 ;  /* 0x000000aa41137223 */ /* 0x000fe20000010086 */
[----:B------:R-:W-:Y:S01]  /*50cf0*/  FFMA.FTZ R16, R66, R171, R135 ;  /* 0x000000ab42107223 */ /* 0x000fe20000010087 */
[----:B------:R-:W-:Y:S01]  /*50d00*/  F2FP.BF16.F32.PACK_AB R27, R27, R2 ;  /* 0x000000021b1b723e */ /* 0x000fe200000010ff */
[----:B------:R-:W-:Y:S01]  /*50d10*/  IMAD.WIDE.U32 R52, R216, 0x10, R232 ;  /* 0x00000010d8347825 */ /* 0x000fe200078e00e8 */
[----:B------:R0:W-:Y:S01]  /*50d20*/  STG.E.128 desc[UR8][R54.64], R20 ;  /* 0x0000001436007986 */ /* 0x0001e2000c101d08 */
[----:B------:R-:W-:Y:S02]  /*50d30*/  F2FP.BF16.F32.PACK_AB R24, R40, R24 ;  /* 0x000000182818723e */ /* 0x000fe400000010ff */
[----:B------:R-:W-:Y:S01]  /*50d40*/  FFMA.FTZ R0, R59, R172, R128 ;  /* 0x000000ac3b007223 */ /* 0x000fe20000010080 */
[----:B------:R-:W-:Y:S01]  /*50d50*/  F2FP.BF16.F32.PACK_AB R25, R39, R25 ;  /* 0x000000192719723e */ /* 0x000fe200000010ff */
[----:B------:R-:W-:Y:S01]  /*50d60*/  FFMA.FTZ R2, R60, R173, R129 ;  /* 0x000000ad3c027223 */ /* 0x000fe20000010081 */
[----:B------:R-:W-:Y:S01]  /*50d70*/  F2FP.BF16.F32.PACK_AB R26, R38, R26 ;  /* 0x0000001a261a723e */ /* 0x000fe200000010ff */
[----:B------:R-:W-:Y:S01]  /*50d80*/  FFMA.FTZ R17, R61, R174, R130 ;  /* 0x000000ae3d117223 */ /* 0x000fe20000010082 */
[----:B------:R-:W-:Y:S01]  /*50d90*/  FFMA.FTZ R18, R63, R168, R132 ;  /* 0x000000a83f127223 */ /* 0x000fe20000010084 */
[----:B------:R-:W-:-:S02]  /*50da0*/  F2FP.BF16.F32.PACK_AB R19, R16, R19 ;  /* 0x000000131013723e */ /* 0x000fc400000010ff */
[----:B------:R1:W-:Y:S01]  /*50db0*/  STG.E.128 desc[UR8][R52.64], R24 ;  /* 0x0000001834007986 */ /* 0x0003e2000c101d08 */
[----:B------:R-:W-:Y:S01]  /*50dc0*/  F2FP.BF16.F32.PACK_AB R16, R2, R0 ;  /* 0x000000000210723e */ /* 0x000fe200000010ff */
[----:B------:R-:W-:Y:S01]  /*50dd0*/  FFMA.FTZ R0, R49, R160, R140 ;  /* 0x000000a031007223 */ /* 0x000fe2000001008c */
[----:B0-----:R-:W-:Y:S01]  /*50de0*/  FFMA.FTZ R22, R64, R169, R133 ;  /* 0x000000a940167223 */ /* 0x001fe20000010085 */
[----:B------:R-:W-:Y:S01]  /*50df0*/  FFMA.FTZ R23, R62, R175, R131 ;  /* 0x000000af3e177223 */ /* 0x000fe20000010083 */
[----:B------:R-:W-:Y:S01]  /*50e00*/  FFMA.FTZ R20, R28, R196, R221 ;  /* 0x000000c41c147223 */ /* 0x000fe200000100dd */
[----:B------:R-:W-:Y:S02]  /*50e10*/  FFMA.FTZ R21, R29, R197, R217 ;  /* 0x000000c51d157223 */ /* 0x000fe400000100d9 */
[----:B------:R-:W-:Y:S01]  /*50e20*/  F2FP.BF16.F32.PACK_AB R18, R22, R18 ;  /* 0x000000121612723e */ /* 0x000fe200000010ff */
[----:B------:R-:W-:Y:S01]  /*50e30*/  FFMA.FTZ R22, R49, R192, R211 ;  /* 0x000000c031167223 */ /* 0x000fe200000100d3 */
[----:B------:R-:W-:-:S02]  /*50e40*/  F2FP.BF16.F32.PACK_AB R17, R23, R17 ;  /* 0x000000111711723e */ /* 0x000fc400000010ff */
[----:B------:R-:W-:Y:S01]  /*50e50*/  F2FP.BF16.F32.PACK_AB R20, R21, R20 ;  /* 0x000000141514723e */ /* 0x000fe200000010ff */
[----:B-1----:R-:W-:Y:S01]  /*50e60*/  FFMA.FTZ R26, R56, R161, R141 ;  /* 0x000000a1381a7223 */ /* 0x002fe2000001008d */
[----:B------:R-:W-:-:S04]  /*50e70*/  FFMA.FTZ R50, R48, R167, R139 ;  /* 0x000000a730327223 */ /* 0x000fc8000001008b */
[----:B------:R-:W-:Y:S01]  /*50e80*/  F2FP.BF16.F32.PACK_AB R26, R26, R0 ;  /* 0x000000001a1a723e */ /* 0x000fe200000010ff */
[----:B------:R-:W-:Y:S01]  /*50e90*/  FFMA.FTZ R0, R28, R164, R136 ;  /* 0x000000a41c007223 */ /* 0x000fe20000010088 */
[----:B------:R-:W-:Y:S01]  /*50ea0*/  FFMA.FTZ R2, R57, R162, R142 ;  /* 0x000000a239027223 */ /* 0x000fe2000001008e */
[----:B------:R-:W-:-:S05]  /*50eb0*/  FFMA.FTZ R27, R58, R163, R143 ;  /* 0x000000a33a1b7223 */ /* 0x000fca000001008f */
[----:B------:R-:W-:Y:S01]  /*50ec0*/  F2FP.BF16.F32.PACK_AB R27, R27, R2 ;  /* 0x000000021b1b723e */ /* 0x000fe200000010ff */
[----:B------:R-:W0:Y:S01]  /*50ed0*/  S2R R252, SR_TID.X ;  /* 0x0000000000fc7919 */ /* 0x000e220000002100 */
[----:B------:R-:W-:-:S04]  /*50ee0*/  IMAD.WIDE.U32 R42, R216, 0x10, R234 ;  /* 0x00000010d82a7825 */ /* 0x000fc800078e00ea */
[C---:B------:R-:W-:Y:S01]  /*50ef0*/  IMAD.WIDE.U32 R38, R218.reuse, 0x10, R232 ;  /* 0x00000010da267825 */ /* 0x040fe200078e00e8 */
[----:B------:R1:W-:Y:S03]  /*50f00*/  STG.E.128 desc[UR8][R42.64], R16 ;  /* 0x000000102a007986 */ /* 0x0003e6000c101d08 */
[----:B------:R-:W-:-:S04]  /*50f10*/  IMAD.WIDE.U32 R44, R218, 0x10, R234 ;  /* 0x00000010da2c7825 */ /* 0x000fc800078e00ea */
[----:B------:R-:W-:-:S04]  /*50f20*/  IMAD.WIDE.U32 R40, R220, 0x10, R232 ;  /* 0x00000010dc287825 */ /* 0x000fc800078e00e8 */
[----:B------:R-:W-:Y:S01]  /*50f30*/  IMAD.WIDE.U32 R46, R220, 0x10, R234 ;  /* 0x00000010dc2e7825 */ /* 0x000fe200078e00ea */
[----:B0-----:R-:W-:-:S03]  /*50f40*/  LOP3.LUT R252, R252, 0x1f, RZ, 0xc0, !PT ;  /* 0x0000001ffcfc7812 */ /* 0x001fc600078ec0ff */
[----:B--2---:R-:W-:Y:S01]  /*50f50*/  FFMA.FTZ R23, R57, R194, R210 ;  /* 0x000000c239177223 */ /* 0x004fe200000100d2 */
[----:B---3--:R-:W-:Y:S01]  /*50f60*/  FFMA.FTZ R24, R58, R195, R74 ;  /* 0x000000c33a187223 */ /* 0x008fe2000001004a */
[----:B----4-:R-:W-:Y:S01]  /*50f70*/  FFMA.FTZ R21, R30, R198, R209 ;  /* 0x000000c61e157223 */ /* 0x010fe200000100d1 */
[----:B------:R-:W-:-:S03]  /*50f80*/  FFMA.FTZ R49, R48, R199, R208 ;  /* 0x000000c730317223 */ /* 0x000fc600000100d0 */
[----:B------:R-:W-:Y:S01]  /*50f90*/  F2FP.BF16.F32.PACK_AB R23, R24, R23 ;  /* 0x000000171817723e */ /* 0x000fe200000010ff */
[----:B------:R-:W-:Y:S01]  /*50fa0*/  FFMA.FTZ R24, R29, R165, R137 ;  /* 0x000000a51d187223 */ /* 0x000fe20000010089 */
[----:B------:R-:W-:Y:S01]  /*50fb0*/  F2FP.BF16.F32.PACK_AB R21, R49, R21 ;  /* 0x000000153115723e */ /* 0x000fe200000010ff */
[----:B------:R-:W-:Y:S01]  /*50fc0*/  FFMA.FTZ R48, R33, R191, R70 ;  /* 0x000000bf21307223 */ /* 0x000fe20000010046 */
[----:B------:R-:W-:Y:S01]  /*50fd0*/  FFMA.FTZ R28, R3, R188, R73 ;  /* 0x000000bc031c7223 */ /* 0x000fe20000010049 */
[----:B------:R-:W-:Y:S01]  /*50fe0*/  FFMA.FTZ R49, R31, R189, R72 ;  /* 0x000000bd1f317223 */ /* 0x000fe20000010048 */
[----:B------:R-:W-:-:S04]  /*50ff0*/  FFMA.FTZ R29, R32, R190, R71 ;  /* 0x000000be201d7223 */ /* 0x000fc80000010047 */
[----:B------:R-:W-:Y:S01]  /*51000*/  F2FP.BF16.F32.PACK_AB R28, R49, R28 ;  /* 0x0000001c311c723e */ /* 0x000fe200000010ff */
[----:B------:R-:W-:Y:S01]  /*51010*/  FFMA.FTZ R25, R56, R193, R75 ;  /* 0x000000c138197223 */ /* 0x000fe2000001004b */
[----:B------:R-:W-:Y:S02]  /*51020*/  F2FP.BF16.F32.PACK_AB R29, R48, R29 ;  /* 0x0000001d301d723e */ /* 0x000fe400000010ff */
[----:B------:R-:W0:Y:S02]  /*51030*/  LDC.64 R48, c[0x0][0x380] ;  /* 0x0000e000ff307b82 */ /* 0x000e240000000a00 */
[----:B------:R-:W-:Y:S01]  /*51040*/  F2FP.BF16.F32.PACK_AB R22, R25, R22 ;  /* 0x000000161916723e */ /* 0x000fe200000010ff */
[----:B------:R-:W-:Y:S01]  /*51050*/  FFMA.FTZ R25, R30, R166, R138 ;  /* 0x000000a61e197223 */ /* 0x000fe2000001008a */
[----:B------:R-:W-:Y:S01]  /*51060*/  FFMA.FTZ R2, R34, R184, R69 ;  /* 0x000000b822027223 */ /* 0x000fe20000010045 */
[----:B------:R-:W-:Y:S01]  /*51070*/  FFMA.FTZ R30, R35, R185, R68 ;  /* 0x000000b9231e7223 */ /* 0x000fe20000010044 */
[----:B------:R-:W-:Y:S01]  /*51080*/  F2FP.BF16.F32.PACK_AB R24, R24, R0 ;  /* 0x000000001818723e */ /* 0x000fe200000010ff */
[----:B------:R-:W-:Y:S01]  /*51090*/  FFMA.FTZ R0, R32, R158, R146 ;  /* 0x0000009e20007223 */ /* 0x000fe20000010092 */
[----:B------:R-:W-:-:S02]  /*510a0*/  FFMA.FTZ R32, R36, R154, R150 ;  /* 0x0000009a24207223 */ /* 0x000fc40000010096 */
[----:B------:R-:W-:Y:S01]  /*510b0*/  F2FP.BF16.F32.PACK_AB R30, R30, R2 ;  /* 0x000000021e1e723e */ /* 0x000fe200000010ff */
[----:B------:R-:W-:Y:S01]  /*510c0*/  FFMA.FTZ R2, R34, R152, R148 ;  /* 0x0000009822027223 */ /* 0x000fe20000010094 */
[----:B------:R-:W-:Y:S01]  /*510d0*/  FFMA.FTZ R34, R36, R186, R67 ;  /* 0x000000ba24227223 */ /* 0x000fe20000010043 */
[----:B------:R-:W-:Y:S01]  /*510e0*/  F2FP.BF16.F32.PACK_AB R25, R50, R25 ;  /* 0x000000193219723e */ /* 0x000fe200000010ff */
[----:B------:R-:W-:Y:S01]  /*510f0*/  FFMA.FTZ R3, R3, R156, R144 ;  /* 0x0000009c03037223 */ /* 0x000fe20000010090 */
[----:B------:R-:W-:Y:S01]  /*51100*/  FFMA.FTZ R50, R35, R153, R149 ;  /* 0x0000009923327223 */ /* 0x000fe20000010095 */
[----:B------:R-:W-:Y:S01]  /*51110*/  FFMA.FTZ R33, R33, R159, R147 ;  /* 0x0000009f21217223 */ /* 0x000fe20000010093 */
[----:B------:R1:W-:Y:S04]  /*51120*/  STG.E.128 desc[UR8][R38.64], R20 ;  /* 0x0000001426007986 */ /* 0x0003e8000c101d08 */
[----:B------:R-:W-:Y:S01]  /*51130*/  F2FP.BF16.F32.PACK_AB R33, R33, R0 ;  /* 0x000000002121723e */ /* 0x000fe200000010ff */
[----:B------:R1:W-:Y:S01]  /*51140*/  STG.E.128 desc[UR8][R44.64], R24 ;  /* 0x000000182c007986 */ /* 0x0003e2000c101d08 */
[C---:B------:R-:W-:Y:S01]  /*51150*/  FFMA.FTZ R36, R37.reuse, R187, R51 ;  /* 0x000000bb25247223 */ /* 0x040fe20000010033 */
[----:B------:R-:W-:Y:S01]  /*51160*/  FFMA.FTZ R37, R37, R155, R151 ;  /* 0x0000009b25257223 */ /* 0x000fe20000010097 */
[----:B------:R-:W-:-:S03]  /*51170*/  FFMA.FTZ R51, R31, R157, R145 ;  /* 0x0000009d1f337223 */ /* 0x000fc60000010091 */
[----:B------:R-:W-:Y:S02]  /*51180*/  F2FP.BF16.F32.PACK_AB R31, R36, R34 ;  /* 0x00000022241f723e */ /* 0x000fe400000010ff */
[----:B------:R-:W-:Y:S02]  /*51190*/  F2FP.BF16.F32.PACK_AB R35, R37, R32 ;  /* 0x000000202523723e */ /* 0x000fe400000010ff */
[----:B------:R-:W-:Y:S02]  /*511a0*/  F2FP.BF16.F32.PACK_AB R34, R50, R2 ;  /* 0x000000023222723e */ /* 0x000fe400000010ff */
[----:B------:R-:W-:Y:S01]  /*511b0*/  F2FP.BF16.F32.PACK_AB R32, R51, R3 ;  /* 0x000000033320723e */ /* 0x000fe200000010ff */
[----:B------:R1:W-:Y:S01]  /*511c0*/  STG.E.128 desc[UR8][R40.64], R28 ;  /* 0x0000001c28007986 */ /* 0x0003e2000c101d08 */
[----:B0-----:R-:W-:-:S03]  /*511d0*/  LEA R230, R48, R230, 0x2 ;  /* 0x000000e630e67211 */ /* 0x001fc600078e10ff */
[----:B------:R1:W-:Y:S01]  /*511e0*/  STG.E.128 desc[UR8][R46.64], R32 ;  /* 0x000000202e007986 */ /* 0x0003e2000c101d08 */
[----:B------:R-:W-:-:S13]  /*511f0*/  ISETP.GE.AND P1, PT, R230, R49, PT ;  /* 0x00000031e600720c */ /* 0x000fda0003f26270 */
[----:B------:R-:W-:Y:S05]  /*51200*/  @!P1 BRA `(.L_x_19648) ;  /* 0xfffffb1400f09947 */ /* 0x000fea000383ffff */
[----:B------:R-:W-:Y:S05]  /*51210*/  EXIT ;  /* 0x000000000000794d */ /* 0x000fea0003800000 */
.L_x_19647:
        /* <DEDUP_REMOVED lines=8> */
.L_x_19650:
[----:B------:R-:W-:Y:S05]  /*512a0*/  BSYNC B0 ;  /* 0x0000000000007941 */ /* 0x000fea0003800000 */
.L_x_19649:
        /* <DEDUP_REMOVED lines=9> */
.L_x_19651:
[----:B------:R-:W-:Y:S01]  /*51340*/  FADD.FTZ R225, R225, R222 ;  /* 0x000000dee1e17221 */ /* 0x000fe20000010000 */
[----:B------:R-:W-:-:S04]  /*51350*/  IMAD.MOV.U32 R222, RZ, RZ, 0x4 ;  /* 0x00000004ffde7424 */ /* 0x000fc800078e00ff */
[----:B------:R-:W-:-:S07]  /*51360*/  MOV R227, R225 ;  /* 0x000000e100e37202 */ /* 0x000fce0000000f00 */
[----:B------:R-:W-:Y:S05]  /*51370*/  WARPSYNC.COLLECTIVE R224, `(.L_x_19652) ;  /* 0x00000000e0087348 */ /* 0x000fea0003c00000 */
[----:B------:R0:W1:Y:S02]  /*51380*/  SHFL.BFLY P2, R222, R227, R222, R223 ;  /* 0x0c0000dee3de7389 */ /* 0x00006400000400df */
[----:B01----:R-:W-:Y:S05]  /*51390*/  ENDCOLLECTIVE ;  /* 0x000000000000791b */ /* 0x003fea0003800000 */
.L_x_19652:
[----:B------:R-:W-:Y:S01]  /*513a0*/  FADD.FTZ R225, R225, R222 ;  /* 0x000000dee1e17221 */ /* 0x000fe20000010000 */
[----:B------:R-:W-:-:S03]  /*513b0*/  HFMA2 R222, -RZ, RZ, 0, 4.76837158203125e-07 ;  /* 0x00000008ffde7431 */ /* 0x000fc600000001ff */
[----:B------:R-:W-:-:S07]  /*513c0*/  IMAD.MOV.U32 R227, RZ, RZ, R225 ;  /* 0x000000ffffe37224 */ /* 0x000fce00078e00e1 */
[----:B------:R-:W-:Y:S05]  /*513d0*/  WARPSYNC.COLLECTIVE R224, `(.L_x_19653) ;  /* 0x00000000e0087348 */ /* 0x000fea0003c00000 */
[----:B------:R0:W1:Y:S02]  /*513e0*/  SHFL.BFLY P2, R222, R227, R222, R223 ;  /* 0x0c0000dee3de7389 */ /* 0x00006400000400df */
[----:B01----:R-:W-:Y:S05]  /*513f0*/  ENDCOLLECTIVE ;  /* 0x000000000000791b */ /* 0x003fea0003800000 */
.L_x_19653:
[----:B------:R-:W-:Y:S01]  /*51400*/  FADD.FTZ R225, R225, R222 ;  /* 0x000000dee1e17221 */ /* 0x000fe20000010000 */
[----:B------:R-:W-:-:S03]  /*51410*/  IMAD.MOV.U32 R222, RZ, RZ, 0x10 ;  /* 0x00000010ffde7424 */ /* 0x000fc600078e00ff */
[----:B------:R-:W-:-:S07]  /*51420*/  IMAD.MOV.U32 R227, RZ, RZ, R225 ;  /* 0x000000ffffe37224 */ /* 0x000fce00078e00e1 */
[----:B------:R-:W-:Y:S05]  /*51430*/  WARPSYNC.COLLECTIVE R224, `(.L_x_19654) ;  /* 0x00000000e0087348 */ /* 0x000fea0003c00000 */
[----:B------:R0:W1:Y:S02]  /*51440*/  SHFL.BFLY P2, R222, R227, R222, R223 ;  /* 0x0c0000dee3de7389 */ /* 0x00006400000400df */
[----:B01----:R-:W-:Y:S05]  /*51450*/  ENDCOLLECTIVE ;  /* 0x000000000000791b */ /* 0x003fea0003800000 */
.L_x_19654:
        /* <DEDUP_REMOVED lines=130> */
[----:B------:R-:W-:Y:S02]  /*51c80*/  IMAD.MOV.U32 R222, RZ, RZ, 0x1 ;  /* 0x00000001ffde7424 */ /* 0x000fe400078e00ff */
[----:B------:R-:W-:Y:S02]  /*51c90*/  IMAD.MOV.U32 R223, RZ, RZ, 0x1f ;  /* 0x0000001fffdf7424 */ /* 0x000fe400078e00ff */
[----:B------:R-:W-:-:S07]  /*51ca0*/  MOV R227, R226 ;  /* 0x000000e200e37202 */ /* 0x000fce0000000f00 */
[----:B------:R-:W-:Y:S05]  /*51cb0*/  WARPSYNC.COLLECTIVE R224, `(.L_x_19655) ;  /* 0x00000000e0087348 */ /* 0x000fea0003c00000 */
[----:B------:R0:W1:Y:S02]  /*51cc0*/  SHFL.BFLY P2, R222, R227, R222, R223 ;  /* 0x0c0000dee3de7389 */ /* 0x00006400000400df */
[----:B01----:R-:W-:Y:S05]  /*51cd0*/  ENDCOLLECTIVE ;  /* 0x000000000000791b */ /* 0x003fea0003800000 */
.L_x_19655:
[----:B------:R-:W-:Y:S01]  /*51ce0*/  FADD.FTZ R226, R226, R222 ;  /* 0x000000dee2e27221 */ /* 0x000fe20000010000 */
[----:B------:R-:W-:-:S04]  /*51cf0*/  IMAD.MOV.U32 R222, RZ, RZ, 0x2 ;  /* 0x00000002ffde7424 */ /* 0x000fc800078e00ff */
[----:B------:R-:W-:-:S07]  /*51d00*/  MOV R227, R226 ;  /* 0x000000e200e37202 */ /* 0x000fce0000000f00 */
[----:B------:R-:W-:Y:S05]  /*51d10*/  WARPSYNC.COLLECTIVE R224, `(.L_x_19656) ;  /* 0x00000000e0087348 */ /* 0x000fea0003c00000 */
[----:B------:R0:W1:Y:S02]  /*51d20*/  SHFL.BFLY P2, R222, R227, R222, R223 ;  /* 0x0c0000dee3de7389 */ /* 0x00006400000400df */
[----:B01----:R-:W-:Y:S05]  /*51d30*/  ENDCOLLECTIVE ;  /* 0x000000000000791b */ /* 0x003fea0003800000 */
.L_x_19656:
[----:B------:R-:W-:Y:S01]  /*51d40*/  FADD.FTZ R226, R226, R222 ;  /* 0x000000dee2e27221 */ /* 0x000fe20000010000 */
[----:B------:R-:W-:-:S03]  /*51d50*/  HFMA2 R222, -RZ, RZ, 0, 2.384185791015625e-07 ;  /* 0x00000004ffde7431 */ /* 0x000fc600000001ff */
[----:B------:R-:W-:-:S07]  /*51d60*/  IMAD.MOV.U32 R227, RZ, RZ, R226 ;  /* 0x000000ffffe37224 */ /* 0x000fce00078e00e2 */
[----:B------:R-:W-:Y:S05]  /*51d70*/  WARPSYNC.COLLECTIVE R224, `(.L_x_19657) ;  /* 0x00000000e0087348 */ /* 0x000fea0003c00000 */
[----:B------:R0:W1:Y:S02]  /*51d80*/  SHFL.BFLY P2, R222, R227, R222, R223 ;  /* 0x0c0000dee3de7389 */ /* 0x00006400000400df */
[----:B01----:R-:W-:Y:S05]  /*51d90*/  ENDCOLLECTIVE ;  /* 0x000000000000791b */ /* 0x003fea0003800000 */
.L_x_19657:
[----:B------:R-:W-:Y:S01]  /*51da0*/  FADD.FTZ R226, R226, R222 ;  /* 0x000000dee2e27221 */ /* 0x000fe20000010000 */
[----:B------:R-:W-:-:S03]  /*51db0*/  IMAD.MOV.U32 R222, RZ, RZ, 0x8 ;  /* 0x00000008ffde7424 */ /* 0x000fc600078e00ff */
[----:B------:R-:W-:-:S07]  /*51dc0*/  IMAD.MOV.U32 R227, RZ, RZ, R226 ;  /* 0x000000ffffe37224 */ /* 0x000fce00078e00e2 */
[----:B------:R-:W-:Y:S05]  /*51dd0*/  WARPSYNC.COLLECTIVE R224, `(.L_x_19658) ;  /* 0x00000000e0087348 */ /* 0x000fea0003c00000 */
[----:B------:R0:W1:Y:S02]  /*51de0*/  SHFL.BFLY P2, R222, R227, R222, R223 ;  /* 0x0c0000dee3de7389 */ /* 0x00006400000400df */
[----:B01----:R-:W-:Y:S05]  /*51df0*/  ENDCOLLECTIVE ;  /* 0x000000000000791b */ /* 0x003fea0003800000 */
.L_x_19658:
[----:B------:R-:W-:Y:S01]  /*51e00*/  FADD.FTZ R226, R226, R222 ;  /* 0x000000dee2e27221 */ /* 0x000fe20000010000 */
[----:B------:R-:W-:-:S04]  /*51e10*/  IMAD.MOV.U32 R222, RZ, RZ, 0x10 ;  /* 0x00000010ffde7424 */ /* 0x000fc800078e00ff */
[----:B------:R-:W-:-:S07]  /*51e20*/  MOV R227, R226 ;  /* 0x000000e200e37202 */ /* 0x000fce0000000f00 */
[----:B------:R-:W-:Y:S05]  /*51e30*/  WARPSYNC.COLLECTIVE R224, `(.L_x_19659) ;  /* 0x00000000e0087348 */ /* 0x000fea0003c00000 */
[----:B------:R0:W1:Y:S02]  /*51e40*/  SHFL.BFLY P2, R222, R227, R222, R223 ;  /* 0x0c0000dee3de7389 */ /* 0x00006400000400df */
[----:B01----:R-:W-:Y:S05]  /*51e50*/  ENDCOLLECTIVE ;  /* 0x000000000000791b */ /* 0x003fea0003800000 */
.L_x_19659:
[----:B------:R-:W-:Y:S05]  /*51e60*/  BRA `(.L_x_19660) ;  /* 0xffffffd400107947 */ /* 0x000fea000383ffff */
.L_x_19661:
        /* <DEDUP_REMOVED lines=9> */
.L_x_43889:


//--------------------- .text._ZN10layer_norm31ln_parallel_residual_fwd_kernelINS_13Kernel_traitsIf13__nv_bfloat16fS2_fjLj2048ELj1ELj4ELj1ELj16ENS_18Kernel_traits_baseILj2048EfS2_fS2_fjLj128EEEEELb1ELb1ELb0EEEvNS_9FwdParamsE --------------------------
	.section	.text._ZN10layer_norm31ln_parallel_residual_fwd_kernelINS_13Kernel_traitsIf13__nv_bfloat16fS2_fjLj2048ELj1ELj4ELj1ELj16ENS_18Kernel_traits_baseILj2048EfS2_fS2_fjLj128EEEEELb1ELb1ELb0EEEvNS_9FwdParamsE,"ax",@progbits
	.align	128
        .global         _ZN10layer_norm31ln_parallel_residual_fwd_kernelINS_13Kernel_traitsIf13__nv_bfloat16fS2_fjLj2048ELj1ELj4ELj1ELj16ENS_18Kernel_traits_baseILj2048EfS2_fS2_fjLj128EEEEELb1ELb1ELb0EEEvNS_9FwdParamsE
        .type           _ZN10layer_norm31ln_parallel_residual_fwd_kernelINS_13Kernel_traitsIf13__nv_bfloat16fS2_fjLj2048ELj1ELj4ELj1ELj16ENS_18Kernel_traits_baseILj2048EfS2_fS2_fjLj128EEEEELb1ELb1ELb0EEEvNS_9FwdParamsE,@function
        .size           _ZN10layer_norm31ln_parallel_residual_fwd_kernelINS_13Kernel_traitsIf13__nv_bfloat16fS2_fjLj2048ELj1ELj4ELj1ELj16ENS_18Kernel_traits_baseILj2048EfS2_fS2_fjLj128EEEEELb1ELb1ELb0EEEvNS_9FwdParamsE,(.L_x_43890 - _ZN10layer_norm31ln_parallel_residual_fwd_kernelINS_13Kernel_traitsIf13__nv_bfloat16fS2_fjLj2048ELj1ELj4ELj1ELj16ENS_18Kernel_traits_baseILj2048EfS2_fS2_fjLj128EEEEELb1ELb1ELb0EEEvNS_9FwdParamsE)
        .other          _ZN10layer_norm31ln_parallel_residual_fwd_kernelINS_13Kernel_traitsIf13__nv_bfloat16fS2_fjLj2048ELj1ELj4ELj1ELj16ENS_18Kernel_traits_baseILj2048EfS2_fS2_fjLj128EEEEELb1ELb1ELb0EEEvNS_9FwdParamsE,@"STO_CUDA_ENTRY STV_DEFAULT"
_ZN10layer_norm31ln_parallel_residual_fwd_kernelINS_13Kernel_traitsIf13__nv_bfloat16fS2_fjLj2048ELj1ELj4ELj1ELj16ENS_18Kernel_traits_baseILj2048EfS2_fS2_fjLj128EEEEELb1ELb1ELb0EEEvNS_9FwdParamsE:
.text._ZN10layer_norm31ln_parallel_residual_fwd_kernelINS_13Kernel_traitsIf13__nv_bfloat16fS2_fjLj2048ELj1ELj4ELj1ELj16ENS_18Kernel_traits_baseILj2048EfS2_fS2_fjLj128EEEEELb1ELb1ELb0EEEvNS_9FwdParamsE:
        /* <DEDUP_REMOVED lines=18> */
[----:B------:R-:W-:Y:S01]  /*0120*/  UISETP.NE.AND.EX UP0, UPT, UR11, URZ, UPT, UP0 ;  /* 0x000000ff0b00728c */ /* 0x000fe2000bf05300 */
[----:B----4-:R-:W-:-:S02]  /*0130*/  LOP3.LUT R228, R227, 0x1f, RZ, 0xc0, !PT ;  /* 0x0000001fe3e47812 */ /* 0x010fc400078ec0ff */
[----:B------:R-:W-:-:S03]  /*0140*/  SHF.R.S32.HI R0, RZ, 0x1f, R9 ;  /* 0x0000001fff007819 */ /* 0x000fc60000011409 */
[----:B------:R-:W-:Y:S01]  /*0150*/  IMAD.MOV.U32 R141, RZ, RZ, R228 ;  /* 0x000000ffff8d7224 */ /* 0x000fe200078e00e4 */
[----:B------:R-:W3:Y:S01]  /*0160*/  LDC R226, c[0x0][0x360] ;  /* 0x0000d800ffe27b82 */ /* 0x000ee20000000800 */
[----:B------:R-:W-:-:S03]  /*0170*/  LEA.HI R0, R0, R9, RZ, 0x3 ;  /* 0x0000000900007211 */ /* 0x000fc600078f18ff */
[----:B------:R-:W-:-:S04]  /*0180*/  LOP3.LUT R11, R141, 0x1f, RZ, 0x3c, !PT ;  /* 0x0000001f8d0b7812 */ /* 0x000fc800078e3cff */
[----:B------:R-:W-:Y:S01]  /*0190*/  LEA.HI.SX32 R11, R0, R11, 0x1d ;  /* 0x0000000b000b7211 */ /* 0x000fe200078feaff */
[----:B-1----:R-:W-:Y:S02]  /*01a0*/  USHF.L.U32 UR8, UR9, 0x2, URZ ;  /* 0x0000000209087899 */ /* 0x002fe400080006ff */
[--C-:B---3--:R-:W-:Y:S01]  /*01b0*/  IMAD R226, R226, UR9, R227.reuse ;  /* 0x00000009e2e27c24 */ /* 0x108fe2000f8e02e3 */
[----:B------:R-:W-:-:S04]  /*01c0*/  SHF.R.U32.HI R227, RZ, 0x5, R227 ;  /* 0x00000005ffe37819 */ /* 0x000fc800000116e3 */
[----:B------:R-:W-:Y:S02]  /*01d0*/  LOP3.LUT R227, R227, UR8, RZ, 0xfc, !PT ;  /* 0x00000008e3e37c12 */ /* 0x000fe4000f8efcff */
[----:B--2---:R-:W-:Y:S02]  /*01e0*/  @P0 R2UR UR4, R2 ;  /* 0x00000000020402ca */ /* 0x004fe400000e0000 */
[----:B------:R-:W-:Y:S02]  /*01f0*/  @P0 R2UR UR5, R3 ;  /* 0x00000000030502ca */ /* 0x000fe400000e0000 */
[----:B0-----:R-:W-:-:S04]  /*0200*/  @P0 IADD3 R220, P1, PT, R4, R7, RZ ;  /* 0x0000000704dc0210 */ /* 0x001fc80007f3e0ff */
[----:B------:R-:W-:-:S04]  /*0210*/  @P0 IADD3.X R221, PT, PT, RZ, R5, RZ, P1, !PT ;  /* 0x00000005ffdd0210 */ /* 0x000fc80000ffe4ff */
[--C-:B------:R-:W-:Y:S01]  /*0220*/  SHF.R.U64 R225, R220, 0x2, R221.reuse ;  /* 0x00000002dce17819 */ /* 0x100fe200000012dd */
[----:B------:R-:W-:Y:S01]  /*0230*/  UIADD3 UR12, UPT, UPT, UR4, -0x61c88647, URZ ;  /* 0x9e3779b9040c7890 */ /* 0x000fe2000fffe0ff */
[----:B------:R-:W-:Y:S01]  /*0240*/  SHF.R.U32.HI R10, RZ, 0x2, R221 ;  /* 0x00000002ff0a7819 */ /* 0x000fe200000116dd */
[----:B------:R-:W-:Y:S02]  /*0250*/  UIADD3 UR13, UPT, UPT, UR5, -0x4498517b, URZ ;  /* 0xbb67ae85050d7890 */ /* 0x000fe4000fffe0ff */
[----:B------:R-:W-:Y:S02]  /*0260*/  UIADD3 UR14, UPT, UPT, UR4, 0x3c6ef372, URZ ;  /* 0x3c6ef372040e7890 */ /* 0x000fe4000fffe0ff */
        /* <DEDUP_REMOVED lines=99> */
.L_x_19663:
        /* <DEDUP_REMOVED lines=18> */
[----:B------:R-:W5:Y:S01]  /*09c0*/  @P6 LDG.E.128 R12, desc[UR6][R4.64] ;  /* 0x00000006040c6981 */ /* 0x000f62000c1e1d00 */
[----:B-1----:R-:W-:-:S03]  /*09d0*/  @P5 IMAD.WIDE.U32 R6, R141, 0x20, R6 ;  /* 0x000000208d065825 */ /* 0x002fc600078e0006 */
[----:B------:R-:W5:Y:S03]  /*09e0*/  @P6 LDG.E.128 R16, desc[UR6][R4.64+0x10] ;  /* 0x0000100604106981 */ /* 0x000f66000c1e1d00 */
[----:B------:R-:W1:Y:S01]  /*09f0*/  @P2 LDC.64 R22, c[0x0][0x3d0] ;  /* 0x0000f400ff162b82 */ /* 0x000e620000000a00 */
[----:B------:R-:W-:Y:S01]  /*0a00*/  @P5 VIADD R141, R141, 0x20 ;  /* 0x000000208d8d5836 */ /* 0x000fe20000000000 */
[----:B------:R-:W5:Y:S04]  /*0a10*/  @P5 LDG.E.128 R28, desc[UR6][R6.64] ;  /* 0x00000006061c5981 */ /* 0x000f68000c1e1d00 */
[----:B------:R-:W5:Y:S01]  /*0a20*/  @P5 LDG.E.128 R32, desc[UR6][R6.64+0x10] ;  /* 0x0000100606205981 */ /* 0x000f62000c1e1d00 */
[----:B------:R-:W-:Y:S01]  /*0a30*/  ISETP.GE.U32.AND P5, PT, R11, 0x100, PT ;  /* 0x000001000b00780c */ /* 0x000fe20003fa6070 */
[----:B------:R-:W3:Y:S01]  /*0a40*/  @P1 LDC.64 R24, c[0x0][0x3d0] ;  /* 0x0000f400ff181b82 */ /* 0x000ee20000000a00 */
[C---:B--2---:R-:W-:Y:S01]  /*0a50*/  @P4 IMAD.WIDE.U32 R8, R141.reuse, 0x20, R8 ;  /* 0x000000208d084825 */ /* 0x044fe200078e0008 */
[----:B------:R-:W-:-:S04]  /*0a60*/  @P4 IADD3 R141, PT, PT, R141, 0x20, RZ ;  /* 0x000000208d8d4810 */ /* 0x000fc80007ffe0ff */
[----:B------:R-:W5:Y:S01]  /*0a70*/  @P4 LDG.E.128 R44, desc[UR6][R8.64] ;  /* 0x00000006082c4981 */ /* 0x000f62000c1e1d00 */
[C---:B0-----:R-:W-:Y:S01]  /*0a80*/  @P3 IMAD.WIDE.U32 R20, R141.reuse, 0x20, R2 ;  /* 0x000000208d143825 */ /* 0x041fe200078e0002 */
[----:B------:R-:W0:Y:S02]  /*0a90*/  @P0 LDC.64 R26, c[0x0][0x3d0] ;  /* 0x0000f400ff1a0b82 */ /* 0x000e240000000a00 */
[----:B------:R-:W5:Y:S01]  /*0aa0*/  @P4 LDG.E.128 R48, desc[UR6][R8.64+0x10] ;  /* 0x0000100608304981 */ /* 0x000f62000c1e1d00 */
[----:B------:R-:W-:Y:S01]  /*0ab0*/  @P3 VIADD R141, R141, 0x20 ;  /* 0x000000208d8d3836 */ /* 0x000fe20000000000 */
[----:B------:R-:W-:Y:S02]  /*0ac0*/  CS2R R116, SRZ ;  /* 0x0000000000747805 */ /* 0x000fe4000001ff00 */
[----:B------:R-:W-:Y:S01]  /*0ad0*/  CS2R R106, SRZ ;  /* 0x00000000006a7805 */ /* 0x000fe2000001ff00 */
[----:B------:R-:W5:Y:S01]  /*0ae0*/  @P3 LDG.E.128 R60, desc[UR6][R20.64] ;  /* 0x00000006143c3981 */ /* 0x000f62000c1e1d00 */
[C---:B-1----:R-:W-:Y:S01]  /*0af0*/  @P2 IMAD.WIDE.U32 R22, R141.reuse, 0x20, R22 ;  /* 0x000000208d162825 */ /* 0x042fe200078e0016 */
[----:B------:R-:W1:Y:S01]  /*0b00*/  @P5 LDC.64 R36, c[0x0][0x3d0] ;  /* 0x0000f400ff245b82 */ /* 0x000e620000000a00 */
[----:B------:R-:W-:Y:S01]  /*0b10*/  CS2R R104, SRZ ;  /* 0x0000000000687805 */ /* 0x000fe2000001ff00 */
[----:B------:R-:W5:Y:S01]  /*0b20*/  @P3 LDG.E.128 R64, desc[UR6][R20.64+0x10] ;  /* 0x0000100614403981 */ /* 0x000f62000c1e1d00 */
[----:B------:R-:W-:Y:S01]  /*0b30*/  @P2 VIADD R141, R141, 0x20 ;  /* 0x000000208d8d2836 */ /* 0x000fe20000000000 */
[----:B------:R-:W-:-:S02]  /*0b40*/  CS2R R102, SRZ ;  /* 0x0000000000667805 */ /* 0x000fc4000001ff00 */
[----:B------:R-:W-:Y:S01]  /*0b50*/  CS2R R100, SRZ ;  /* 0x0000000000647805 */ /* 0x000fe2000001ff00 */
[----:B------:R-:W5:Y:S01]  /*0b60*/  @P2 LDG.E.128 R76, desc[UR6][R22.64] ;  /* 0x00000006164c2981 */ /* 0x000f62000c1e1d00 */
[C---:B---3--:R-:W-:Y:S01]  /*0b70*/  @P1 IMAD.WIDE.U32 R24, R141.reuse, 0x20, R24 ;  /* 0x000000208d181825 */ /* 0x048fe200078e0018 */
[----:B------:R-:W-:Y:S02]  /*0b80*/  CS2R R90, SRZ ;  /* 0x00000000005a7805 */ /* 0x000fe4000001ff00 */
[----:B------:R-:W5:Y:S01]  /*0b90*/  @P2 LDG.E.128 R80, desc[UR6][R22.64+0x10] ;  /* 0x0000100616502981 */ /* 0x000f62000c1e1d00 */
[----:B------:R-:W-:Y:S01]  /*0ba0*/  @P1 VIADD R141, R141, 0x20 ;  /* 0x000000208d8d1836 */ /* 0x000fe20000000000 */
[----:B------:R-:W-:Y:S02]  /*0bb0*/  CS2R R88, SRZ ;  /* 0x0000000000587805 */ /* 0x000fe4000001ff00 */
[----:B------:R-:W5:Y:S01]  /*0bc0*/  @P1 LDG.E.128 R92, desc[UR6][R24.64] ;  /* 0x00000006185c1981 */ /* 0x000f62000c1e1d00 */
[C---:B0-----:R-:W-:Y:S01]  /*0bd0*/  @P0 IMAD.WIDE.U32 R26, R141.reuse, 0x20, R26 ;  /* 0x000000208d1a0825 */ /* 0x041fe200078e001a */
[----:B------:R-:W-:-:S02]  /*0be0*/  @P0 IADD3 R141, PT, PT, R141, 0x20, RZ ;  /* 0x000000208d8d0810 */ /* 0x000fc40007ffe0ff */
[----:B------:R-:W5:Y:S01]  /*0bf0*/  @P1 LDG.E.128 R96, desc[UR6][R24.64+0x10] ;  /* 0x0000100618601981 */ /* 0x000f62000c1e1d00 */
[----:B------:R-:W-:Y:S02]  /*0c00*/  CS2R R86, SRZ ;  /* 0x0000000000567805 */ /* 0x000fe4000001ff00 */
[----:B------:R-:W-:Y:S02]  /*0c10*/  CS2R R84, SRZ ;  /* 0x0000000000547805 */ /* 0x000fe4000001ff00 */
[----:B------:R-:W-:Y:S01]  /*0c20*/  CS2R R74, SRZ ;  /* 0x00000000004a7805 */ /* 0x000fe2000001ff00 */
[----:B------:R-:W5:Y:S01]  /*0c30*/  @P0 LDG.E.128 R108, desc[UR6][R26.64] ;  /* 0x000000061a6c0981 */ /* 0x000f62000c1e1d00 */
[----:B-1----:R-:W-:Y:S01]  /*0c40*/  @P5 IMAD.WIDE.U32 R2, R141, 0x20, R36 ;  /* 0x000000208d025825 */ /* 0x002fe200078e0024 */
[----:B------:R-:W-:Y:S02]  /*0c50*/  CS2R R72, SRZ ;  /* 0x0000000000487805 */ /* 0x000fe4000001ff00 */
        /* <DEDUP_REMOVED lines=13> */
[----:B0-----:R-:W-:Y:S02]  /*0d30*/  CS2R R26, SRZ ;  /* 0x00000000001a7805 */ /* 0x001fe4000001ff00 */
[----:B------:R-:W-:Y:S02]  /*0d40*/  CS2R R24, SRZ ;  /* 0x0000000000187805 */ /* 0x000fe4000001ff00 */
[----:B------:R-:W-:-:S02]  /*0d50*/  CS2R R22, SRZ ;  /* 0x0000000000167805 */ /* 0x000fc4000001ff00 */
[----:B------:R-:W-:Y:S02]  /*0d60*/  CS2R R20, SRZ ;  /* 0x0000000000147805 */ /* 0x000fe4000001ff00 */
[----:B------:R-:W-:Y:S02]  /*0d70*/  @P5 CS2R R138, SRZ ;  /* 0x00000000008a5805 */ /* 0x000fe4000001ff00 */
[----:B------:R-:W-:Y:S02]  /*0d80*/  @P5 CS2R R136, SRZ ;  /* 0x0000000000885805 */ /* 0x000fe4000001ff00 */
[----:B------:R-:W-:Y:S02]  /*0d90*/  @P5 CS2R R134, SRZ ;  /* 0x0000000000865805 */ /* 0x000fe4000001ff00 */
[----:B-1----:R-:W-:-:S07]  /*0da0*/  @P5 CS2R R132, SRZ ;  /* 0x0000000000845805 */ /* 0x002fce000001ff00 */
.L_x_19664:
[----:B------:R-:W-:Y:S05]  /*0db0*/  BSYNC.RECONVERGENT B0 ;  /* 0x0000000000007941 */ /* 0x000fea0003800200 */
.L_x_19662:
[----:B------:R-:W1:Y:S02]  /*0dc0*/  LDCU UR8, c[0x0][0x384] ;  /* 0x00007080ff0877ac */ /* 0x000e640008000800 */
[----:B-1----:R-:W-:-:S13]  /*0dd0*/  ISETP.GE.AND P0, PT, R227, UR8, PT ;  /* 0x00000008e3007c0c */ /* 0x002fda000bf06270 */
[----:B------:R-:W-:Y:S05]  /*0de0*/  @P0 EXIT ;  /* 0x000000000000094d */ /* 0x000fea0003800000 */
[----:B0-----:R-:W-:Y:S01]  /*0df0*/  IMAD.HI.U32 R3, R226, -0x326172a9, RZ ;  /* 0xcd9e8d57e2037827 */ /* 0x001fe200078e00ff */
[----:B------:R-:W-:Y:S01]  /*0e00*/  BSSY B0, `(.L_x_19665) ;  /* 0x0004266000007945 */ /* 0x000fe20003800000 */
[----:B------:R-:W-:Y:S01]  /*0e10*/  LOP3.LUT R220, R220, 0x3, RZ, 0xc0, !PT ;  /* 0x00000003dcdc7812 */ /* 0x000fe200078ec0ff */
[----:B------:R-:W0:Y:S01]  /*0e20*/  LDCU UR28, c[0x0][0x388] ;  /* 0x00007100ff1c77ac */ /* 0x000e220008000800 */
[C---:B------:R-:W-:Y:S01]  /*0e30*/  IMAD.HI.U32 R0, R225.reuse, -0x2daee0ad, RZ ;  /* 0xd2511f53e1007827 */ /* 0x040fe200078e00ff */
[----:B------:R-:W-:Y:S01]  /*0e40*/  LOP3.LUT R3, R10, UR4, R3, 0x96, !PT ;  /* 0x000000040a037c12 */ /* 0x000fe2000f8e9603 */
[----:B------:R-:W1:Y:S02]  /*0e50*/  LDCU.U8 UR29, c[0x0][0x410] ;  /* 0x00008200ff1d77ac */ /* 0x000e640008000000 */
[----:B------:R-:W-:Y:S01]  /*0e60*/  IMAD R5, R226, -0x326172a9, RZ ;  /* 0xcd9e8d57e2057824 */ /* 0x000fe200078e02ff */
[----:B------:R-:W-:Y:S01]  /*0e70*/  LOP3.LUT R0, R0, UR5, RZ, 0x3c, !PT ;  /* 0x0000000500007c12 */ /* 0x000fe2000f8e3cff */
[----:B------:R-:W-:Y:S01]  /*0e80*/  IMAD R7, R225, -0x2daee0ad, RZ ;  /* 0xd2511f53e1077824 */ /* 0x000fe200078e02ff */
[----:B------:R-:W2:Y:S01]  /*0e90*/  LDCU UR30, c[0x0][0x448] ;  /* 0x00008900ff1e77ac */ /* 0x000ea20008000800 */
[----:B------:R-:W-:Y:S01]  /*0ea0*/  IMAD.HI.U32 R4, R3, -0x2daee0ad, RZ ;  /* 0xd2511f5303047827 */ /* 0x000fe200078e00ff */
[----:B------:R-:W3:Y:S03]  /*0eb0*/  LDCU.64 UR8, c[0x0][0x398] ;  /* 0x00007300ff0877ac */ /* 0x000ee60008000a00 */
        /* <DEDUP_REMOVED lines=52> */
[----:B------:R-:W-:Y:S01]  /*1200*/  IMAD.MOV.U32 R9, RZ, RZ, RZ ;  /* 0x000000ffff097224 */ /* 0x000fe200078e00ff */
[----:B------:R-:W-:Y:S01]  /*1210*/  LOP3.LUT R223, R4, UR25, R223, 0x96, !PT ;  /* 0x0000001904df7c12 */ /* 0x000fe2000f8e96df */
[----:B------:R-:W-:Y:S02]  /*1220*/  IMAD R221, R0, -0x2daee0ad, RZ ;  /* 0xd2511f5300dd7824 */ /* 0x000fe400078e02ff */
[----:B01234-:R-:W-:-:S07]  /*1230*/  IMAD R222, R5, -0x326172a9, RZ ;  /* 0xcd9e8d5705de7824 */ /* 0x01ffce00078e02ff */
.L_x_20682:
        /* <DEDUP_REMOVED lines=41> */
.L_x_19671:
        /* <DEDUP_REMOVED lines=13> */
.L_x_19673:
[----:B------:R-:W-:Y:S05]  /*15a0*/  BSYNC.RECONVERGENT B3 ;  /* 0x0000000000037941 */ /* 0x000fea0003800200 */
.L_x_19672:
[----:B------:R-:W-:Y:S01]  /*15b0*/  IMAD.WIDE.U32 R218, R226, -0x326172a9, RZ ;  /* 0xcd9e8d57e2da7825 */ /* 0x000fe200078e00ff */
[----:B------:R-:W-:Y:S01]  /*15c0*/  LOP3.LUT R152, R9, UR5, R217, 0x96, !PT ;  /* 0x0000000509987c12 */ /* 0x000fe2000f8e96d9 */
[----:B------:R-:W-:Y:S02]  /*15d0*/  UIADD3 UR32, UPT, UPT, UR5, -0x126145ec, URZ ;  /* 0xed9eba1405207890 */ /* 0x000fe4000fffe0ff */
[----:B------:R-:W-:Y:S02]  /*15e0*/  UIADD3 UR31, UPT, UPT, UR4, 0x78dde6e4, URZ ;  /* 0x78dde6e4041f7890 */ /* 0x000fe4000fffe0ff */
        /* <DEDUP_REMOVED lines=41> */
.L_x_19670:
[----:B------:R-:W-:Y:S05]  /*1880*/  BSYNC.RECONVERGENT B2 ;  /* 0x0000000000027941 */ /* 0x000fea0003800200 */
.L_x_19669:
        /* <DEDUP_REMOVED lines=8> */
[----:B------:R-:W-:Y:S02]  /*1910*/  IMAD.MOV.U32 R155, RZ, RZ, R222 ;  /* 0x000000ffff9b7224 */ /* 0x000fe400078e00de */
        /* <DEDUP_REMOVED lines=13> */
.L_x_19676:
        /* <DEDUP_REMOVED lines=13> */
.L_x_19678:
[----:B------:R-:W-:Y:S05]  /*1ac0*/  BSYNC.RECONVERGENT B3 ;  /* 0x0000000000037941 */ /* 0x000fea0003800200 */
.L_x_19677:
        /* <DEDUP_REMOVED lines=43> */
[----:B------:R-:W-:Y:S02]  /*1d80*/  IMAD.MOV.U32 R216, RZ, RZ, R154 ;  /* 0x000000ffffd87224 */ /* 0x000fe400078e009a */
[----:B------:R-:W-:-:S07]  /*1d90*/  IMAD.MOV.U32 R218, RZ, RZ, RZ ;  /* 0x000000ffffda7224 */ /* 0x000fce00078e00ff */
.L_x_19675:
[----:B------:R-:W-:Y:S05]  /*1da0*/  BSYNC.RECONVERGENT B2 ;  /* 0x0000000000027941 */ /* 0x000fea0003800200 */
.L_x_19674:
[----:B------:R-:W-:Y:S01]  /*1db0*/  I2FP.F32.U32 R154, R155 ;  /* 0x0000009b009a7245 */ /* 0x000fe20000201000 */
[----:B------:R-:W-:Y:S01]  /*1dc0*/  BSSY.RECONVERGENT B2, `(.L_x_19679) ;  /* 0x000004d000027945 */ /* 0x000fe20003800200 */
[----:B------:R-:W-:Y:S02]  /*1dd0*/  ISETP.NE.AND P2, PT, R218, 0x1, PT ;  /* 0x00000001da00780c */ /* 0x000fe40003f45270 */
[----:B------:R-:W-:Y:S01]  /*1de0*/  LOP3.LUT R229, R229, 0xfffffff7, RZ, 0xc0, !PT ;  /* 0xfffffff7e5e57812 */ /* 0x000fe200078ec0ff */
[----:B------:R-:W-:Y:S01]  /*1df0*/  FFMA.FTZ R154, R154, R153, 1.1641532182693481445e-10 ;  /* 0x2f0000009a9a7423 */ /* 0x000fe20000010099 */
[----:B------:R-:W-:Y:S01]  /*1e00*/  SHF.L.U32 R155, R156, 0x10, RZ ;  /* 0x000000109c9b7819 */ /* 0x000fe200000006ff */
[----:B------:R-:W-:-:S03]  /*1e10*/  IMAD.MOV.U32 R156, RZ, RZ, 0x2 ;  /* 0x00000002ff9c7424 */ /* 0x000fc600078e00ff */
        /* <DEDUP_REMOVED lines=12> */
.L_x_19681:
        /* <DEDUP_REMOVED lines=13> */
.L_x_19683:
[----:B------:R-:W-:Y:S05]  /*1fb0*/  BSYNC.RECONVERGENT B3 ;  /* 0x0000000000037941 */ /* 0x000fea0003800200 */
.L_x_19682:
[----:B------:R-:W-:Y:S01]  /*1fc0*/  IMAD.WIDE.U32 R220, R226, -0x326172a9, RZ ;  /* 0xcd9e8d57e2dc7825 */ /* 0x000fe200078e00ff */
[----:B------:R-:W-:Y:S01]  /*1fd0*/  LOP3.LUT R218, R9, UR5, R233, 0x96, !PT ;  /* 0x0000000509da7c12 */ /* 0x000fe2000f8e96e9 */
[----:B------:R-:W-:Y:S02]  /*1fe0*/  UIADD3 UR32, UPT, UPT, UR5, -0x126145ec, URZ ;  /* 0xed9eba1405207890 */ /* 0x000fe4000fffe0ff */
[----:B------:R-:W-:Y:S01]  /*1ff0*/  HFMA2 R156, -RZ, RZ, 0, 0 ;  /* 0x00000000ff9c7431 */ /* 0x000fe200000001ff */
[----:B------:R-:W-:Y:S02]  /*2000*/  UIADD3 UR31, UPT, UPT, UR4, 0x78dde6e4, URZ ;  /* 0x78dde6e4041f7890 */ /* 0x000fe4000fffe0ff */
        /* <DEDUP_REMOVED lines=40> */
.L_x_19680:
[----:B------:R-:W-:Y:S05]  /*2290*/  BSYNC.RECONVERGENT B2 ;  /* 0x0000000000027941 */ /* 0x000fea0003800200 */
.L_x_19679:
[----:B------:R-:W-:Y:S01]  /*22a0*/  I2FP.F32.U32 R154, R154 ;  /* 0x0000009a009a7245 */ /* 0x000fe20000201000 */
[----:B------:R-:W-:Y:S01]  /*22b0*/  BSSY.RECONVERGENT B2, `(.L_x_19684) ;  /* 0x000004e000027945 */ /* 0x000fe20003800200 */
[----:B------:R-:W-:Y:S01]  /*22c0*/  ISETP.NE.AND P2, PT, R156, 0x1, PT ;  /* 0x000000019c00780c */ /* 0x000fe20003f45270 */
[----:B------:R-:W-:Y:S01]  /*22d0*/  IMAD.MOV.U32 R218, RZ, RZ, 0x2 ;  /* 0x00000002ffda7424 */ /* 0x000fe200078e00ff */
[----:B------:R-:W-:Y:S01]  /*22e0*/  LOP3.LUT R229, R229, 0xfffffffb, RZ, 0xc0, !PT ;  /* 0xfffffffbe5e57812 */ /* 0x000fe200078ec0ff */
[----:B------:R-:W-:Y:S01]  /*22f0*/  FFMA.FTZ R154, R154, R153, 1.1641532182693481445e-10 ;  /* 0x2f0000009a9a7423 */ /* 0x000fe20000010099 */
[----:B------:R-:W-:-:S04]  /*2300*/  PRMT R232, R157, 0x7632, R232 ;  /* 0x000076329de87816 */ /* 0x000fc800000000e8 */
        /* <DEDUP_REMOVED lines=13> */
.L_x_19686:
        /* <DEDUP_REMOVED lines=13> */
.L_x_19688:
[----:B------:R-:W-:Y:S05]  /*24b0*/  BSYNC.RECONVERGENT B3 ;  /* 0x0000000000037941 */ /* 0x000fea0003800200 */
.L_x_19687:
        /* <DEDUP_REMOVED lines=43> */
[----:B------:R-:W-:Y:S01]  /*2770*/  MOV R216, R156 ;  /* 0x0000009c00d87202 */ /* 0x000fe20000000f00 */
[----:B------:R-:W-:-:S07]  /*2780*/  IMAD.MOV.U32 R218, RZ, RZ, RZ ;  /* 0x000000ffffda7224 */ /* 0x000fce00078e00ff */
.L_x_19685:
[----:B------:R-:W-:Y:S05]  /*2790*/  BSYNC.RECONVERGENT B2 ;  /* 0x0000000000027941 */ /* 0x000fea0003800200 */
.L_x_19684:
        /* <DEDUP_REMOVED lines=19> */
.L_x_19691:
        /* <DEDUP_REMOVED lines=13> */
.L_x_19693:
[----:B------:R-:W-:Y:S05]  /*29a0*/  BSYNC.RECONVERGENT B3 ;  /* 0x0000000000037941 */ /* 0x000fea0003800200 */
.L_x_19692:
        /* <DEDUP_REMOVED lines=42> */
[----:B------:R-:W-:Y:S02]  /*2c50*/  LOP3.LUT R224, R218, UR26, R157, 0x96, !PT ;  /* 0x0000001adae07c12 */ /* 0x000fe4000f8e969d */
[----:B------:R-:W-:Y:S01]  /*2c60*/  MOV R157, R216 ;  /* 0x000000d8009d7202 */ /* 0x000fe20000000f00 */
[----:B------:R-:W-:-:S07]  /*2c70*/  IMAD.MOV.U32 R216, RZ, RZ, R156 ;  /* 0x000000ffffd87224 */ /* 0x000fce00078e009c */
.L_x_19690:
[----:B------:R-:W-:Y:S05]  /*2c80*/  BSYNC.RECONVERGENT B2 ;  /* 0x0000000000027941 */ /* 0x000fea0003800200 */
.L_x_19689:
[----:B------:R-:W-:Y:S01]  /*2c90*/  ISETP.NE.AND P3, PT, R219, 0x1, PT ;  /* 0x00000001db00780c */ /* 0x000fe20003f65270 */
[C---:B------:R-:W-:Y:S01]  /*2ca0*/  IMAD.U32 R231, R158.reuse, 0x10000, RZ ;  /* 0x000100009ee77824 */ /* 0x040fe200078e00ff */
[----:B------:R-:W-:Y:S01]  /*2cb0*/  I2FP.F32.U32 R156, R157 ;  /* 0x0000009d009c7245 */ /* 0x000fe20000201000 */
[----:B------:R-:W-:Y:S01]  /*2cc0*/  BSSY.RECONVERGENT B2, `(.L_x_19694) ;  /* 0x000004a000027945 */ /* 0x000fe20003800200 */
[----:B------:R-:W-:Y:S01]  /*2cd0*/  PRMT R233, R158, 0x7632, R233 ;  /* 0x000076329ee97816 */ /* 0x000fe200000000e9 */
[----:B------:R-:W-:Y:S02]  /*2ce0*/  HFMA2 R158, -RZ, RZ, 0, 1.1920928955078125e-07 ;  /* 0x00000002ff9e7431 */ /* 0x000fe400000001ff */
        /* <DEDUP_REMOVED lines=12> */
.L_x_19696:
        /* <DEDUP_REMOVED lines=13> */
.L_x_19698:
[----:B------:R-:W-:Y:S05]  /*2e80*/  BSYNC.RECONVERGENT B3 ;  /* 0x0000000000037941 */ /* 0x000fea0003800200 */
.L_x_19697:
[----:B------:R-:W-:Y:S01]  /*2e90*/  IMAD.WIDE.U32 R218, R226, -0x326172a9, RZ ;  /* 0xcd9e8d57e2da7825 */ /* 0x000fe200078e00ff */
[----:B------:R-:W-:Y:S01]  /*2ea0*/  LOP3.LUT R156, R9, UR5, R221, 0x96, !PT ;  /* 0x00000005099c7c12 */ /* 0x000fe2000f8e96dd */
[----:B------:R-:W-:Y:S02]  /*2eb0*/  UIADD3 UR32, UPT, UPT, UR5, -0x126145ec, URZ ;  /* 0xed9eba1405207890 */ /* 0x000fe4000fffe0ff */
[----:B------:R-:W-:Y:S02]  /*2ec0*/  UIADD3 UR31, UPT, UPT, UR4, 0x78dde6e4, URZ ;  /* 0x78dde6e4041f7890 */ /* 0x000fe4000fffe0ff */
        /* <DEDUP_REMOVED lines=41> */
.L_x_19695:
[----:B------:R-:W-:Y:S05]  /*3160*/  BSYNC.RECONVERGENT B2 ;  /* 0x0000000000027941 */ /* 0x000fea0003800200 */
.L_x_19694:
        /* <DEDUP_REMOVED lines=17> */
.L_x_19701:
        /* <DEDUP_REMOVED lines=13> */
.L_x_19703:
[----:B------:R-:W-:Y:S05]  /*3350*/  BSYNC.RECONVERGENT B3 ;  /* 0x0000000000037941 */ /* 0x000fea0003800200 */
.L_x_19702:
        /* <DEDUP_REMOVED lines=42> */
[----:B------:R-:W-:Y:S02]  /*3600*/  HFMA2 R218, -RZ, RZ, 0, 0 ;  /* 0x00000000ffda7431 */ /* 0x000fe400000001ff */
[----:B------:R-:W-:Y:S02]  /*3610*/  IMAD.MOV.U32 R157, RZ, RZ, R216 ;  /* 0x000000ffff9d7224 */ /* 0x000fe400078e00d8 */
[----:B------:R-:W-:-:S07]  /*3620*/  IMAD.MOV.U32 R216, RZ, RZ, R156 ;  /* 0x000000ffffd87224 */ /* 0x000fce00078e009c */
.L_x_19700:
[----:B------:R-:W-:Y:S05]  /*3630*/  BSYNC.RECONVERGENT B2 ;  /* 0x0000000000027941 */ /* 0x000fea0003800200 */
.L_x_19699:
[----:B------:R-:W-:Y:S01]  /*3640*/  ISETP.NE.AND P5, PT, R218, 0x1, PT ;  /* 0x00000001da00780c */ /* 0x000fe20003fa5270 */
[----:B------:R-:W-:Y:S01]  /*3650*/  BSSY.RECONVERGENT B2, `(.L_x_19704) ;  /* 0x000004c000027945 */ /* 0x000fe20003800200 */
[----:B------:R-:W-:Y:S01]  /*3660*/  I2FP.F32.U32 R156, R157 ;  /* 0x0000009d009c7245 */ /* 0x000fe20000201000 */
[C---:B------:R-:W-:Y:S01]  /*3670*/  IMAD.U32 R234, R159.reuse, 0x10000, RZ ;  /* 0x000100009fea7824 */ /* 0x040fe200078e00ff */
[----:B------:R-:W-:Y:S01]  /*3680*/  PRMT R235, R159, 0x7632, R235 ;  /* 0x000076329feb7816 */ /* 0x000fe200000000eb */
        /* <DEDUP_REMOVED lines=13> */
.L_x_19706:
        /* <DEDUP_REMOVED lines=13> */
.L_x_19708:
[----:B------:R-:W-:Y:S05]  /*3830*/  BSYNC.RECONVERGENT B3 ;  /* 0x0000000000037941 */ /* 0x000fea0003800200 */
.L_x_19707:
        /* <DEDUP_REMOVED lines=45> */
.L_x_19705:
[----:B------:R-:W-:Y:S05]  /*3b10*/  BSYNC.RECONVERGENT B2 ;  /* 0x0000000000027941 */ /* 0x000fea0003800200 */
.L_x_19704:
[----:B------:R-:W-:Y:S01]  /*3b20*/  P2R R159, PR, RZ, 0x2 ;  /* 0x00000002ff9f7803 */ /* 0x000fe20000000000 */
[----:B------:R-:W-:Y:S01]  /*3b30*/  FMUL.FTZ R152, R152, UR27 ;  /* 0x0000001b98987c20 */ /* 0x000fe20008410000 */
[----:B------:R-:W-:Y:S01]  /*3b40*/  I2FP.F32.U32 R156, R157 ;  /* 0x0000009d009c7245 */ /* 0x000fe20000201000 */
[----:B------:R-:W-:Y:S01]  /*3b50*/  FMUL.FTZ R155, R155, UR27 ;  /* 0x0000001b9b9b7c20 */ /* 0x000fe20008410000 */
[C---:B------:R-:W-:Y:S01]  /*3b60*/  LOP3.LUT P1, RZ, R229.reuse, 0x10, RZ, 0xc0, !PT ;  /* 0x00000010e5ff7812 */ /* 0x040fe2000782c0ff */
[----:B------:R-:W-:Y:S01]  /*3b70*/  FMUL.FTZ R232, R232, UR27 ;  /* 0x0000001be8e87c20 */ /* 0x000fe20008410000 */
[----:B------:R-:W-:Y:S01]  /*3b80*/  P2R R219, PR, RZ, 0x1 ;  /* 0x00000001ffdb7803 */ /* 0x000fe20000000000 */
[----:B------:R-:W-:Y:S01]  /*3b90*/  FFMA.FTZ R218, R156, R153, 1.1641532182693481445e-10 ;  /* 0x2f0000009cda7423 */ /* 0x000fe20000010099 */
        /* <DEDUP_REMOVED lines=10> */
[----:B------:R-:W-:Y:S01]  /*3c40*/  FMUL.FTZ R235, R235, UR27 ;  /* 0x0000001bebeb7c20 */ /* 0x000fe20008410000 */
[----:B------:R-:W-:-:S02]  /*3c50*/  FSEL R155, R232, RZ, P5 ;  /* 0x000000ffe89b7208 */ /* 0x000fc40002800000 */
[----:B------:R-:W-:Y:S02]  /*3c60*/  LOP3.LUT P6, RZ, R229, 0x4, RZ, 0xc0, !PT ;  /* 0x00000004e5ff7812 */ /* 0x000fe400078cc0ff */
[----:B------:R-:W-:Y:S02]  /*3c70*/  FSETP.GTU.FTZ.AND P5, PT, R218, R217, PT ;  /* 0x000000d9da00720b */ /* 0x000fe40003fbc000 */
        /* <DEDUP_REMOVED lines=11> */
[----:B------:R-:W-:Y:S01]  /*3d30*/  @P1 FADD.FTZ R157, R149, R157 ;  /* 0x0000009d959d1221 */ /* 0x000fe20000010000 */
[----:B------:R-:W-:Y:S01]  /*3d40*/  @P1 FADD.FTZ R158, R150, R158 ;  /* 0x0000009e969e1221 */ /* 0x000fe20000010000 */
[----:B------:R-:W-:Y:S01]  /*3d50*/  @P1 FADD.FTZ R159, R151, R159 ;  /* 0x0000009f979f1221 */ /* 0x000fe20000010000 */
[----:B------:R-:W-:Y:S01]  /*3d60*/  PLOP3.LUT P5, PT, P5, PT, PT, 0x8, 0x80 ;  /* 0x000000000080781c */ /* 0x000fe20002fae170 */
[----:B------:R-:W-:-:S12]  /*3d70*/  BRA `(.L_x_19709) ;  /* 0x0000005000907947 */ /* 0x000fd80003800000 */
.L_x_19668:
        /* <DEDUP_REMOVED lines=16> */
.L_x_19712:
        /* <DEDUP_REMOVED lines=13> */
.L_x_19714:
[----:B------:R-:W-:Y:S05]  /*3f50*/  BSYNC.RECONVERGENT B3 ;  /* 0x0000000000037941 */ /* 0x000fea0003800200 */
.L_x_19713:
        /* <DEDUP_REMOVED lines=43> */
[----:B------:R-:W-:-:S07]  /*4210*/  IMAD.MOV.U32 R2, RZ, RZ, R221 ;  /* 0x000000ffff027224 */ /* 0x000fce00078e00dd */
.L_x_19711:
[----:B------:R-:W-:Y:S05]  /*4220*/  BSYNC.RECONVERGENT B2 ;  /* 0x0000000000027941 */ /* 0x000fea0003800200 */
.L_x_19710:
        /* <DEDUP_REMOVED lines=8> */
[----:B------:R-:W1:Y:S01]  /*42b0*/  LDC R217, c[0x0][0x408] ;  /* 0x00010200ffd97b82 */ /* 0x000e620000000800 */
[----:B------:R-:W-:Y:S01]  /*42c0*/  PRMT R156, R156, 0x7632, R156 ;  /* 0x000076329c9c7816 */ /* 0x000fe2000000009c */
[----:B------:R-:W-:Y:S01]  /*42d0*/  IMAD.MOV.U32 R5, RZ, RZ, 0x2 ;  /* 0x00000002ff057424 */ /* 0x000fe200078e00ff */
[----:B0-----:R-:W-:-:S02]  /*42e0*/  FSETP.LE.FTZ.AND P4, PT, R3, R0, PT ;  /* 0x000000000300720b */ /* 0x001fc40003f93000 */
[----:B------:R-:W-:Y:S01]  /*42f0*/  MOV R3, R222 ;  /* 0x000000de00037202 */ /* 0x000fe20000000f00 */
[----:B-1----:R-:W-:-:S10]  /*4300*/  FMUL.FTZ R2, R217, R2 ;  /* 0x00000002d9027220 */ /* 0x002fd40000410000 */
        /* <DEDUP_REMOVED lines=10> */
.L_x_19717:
        /* <DEDUP_REMOVED lines=13> */
.L_x_19719:
[----:B------:R-:W-:Y:S05]  /*4480*/  BSYNC.RECONVERGENT B3 ;  /* 0x0000000000037941 */ /* 0x000fea0003800200 */
.L_x_19718:
[----:B------:R-:W-:Y:S01]  /*4490*/  IMAD.WIDE.U32 R6, R226, -0x326172a9, RZ ;  /* 0xcd9e8d57e2067825 */ /* 0x000fe200078e00ff */
[----:B------:R-:W-:Y:S01]  /*44a0*/  LOP3.LUT R154, R9, UR5, R5, 0x96, !PT ;  /* 0x00000005099a7c12 */ /* 0x000fe2000f8e9605 */
[----:B------:R-:W-:Y:S01]  /*44b0*/  UIADD3 UR32, UPT, UPT, UR5, -0x126145ec, URZ ;  /* 0xed9eba1405207890 */ /* 0x000fe2000fffe0ff */
[----:B------:R-:W-:Y:S01]  /*44c0*/  MOV R3, R216 ;  /* 0x000000d800037202 */ /* 0x000fe20000000f00 */
        /* <DEDUP_REMOVED lines=41> */
.L_x_19716:
[----:B------:R-:W-:Y:S05]  /*4760*/  BSYNC.RECONVERGENT B2 ;  /* 0x0000000000027941 */ /* 0x000fea0003800200 */
.L_x_19715:
[----:B------:R-:W-:Y:S01]  /*4770*/  I2FP.F32.U32 R4, R3 ;  /* 0x0000000300047245 */ /* 0x000fe20000201000 */
[----:B------:R-:W-:Y:S01]  /*4780*/  IMAD.U32 R6, R140, 0x10000, RZ ;  /* 0x000100008c067824 */ /* 0x000fe200078e00ff */
[----:B------:R-:W-:Y:S01]  /*4790*/  ISETP.NE.AND P3, PT, R5, 0x1, PT ;  /* 0x000000010500780c */ /* 0x000fe20003f65270 */
[----:B------:R-:W-:Y:S02]  /*47a0*/  BSSY.RECONVERGENT B2, `(.L_x_19720) ;  /* 0x000004f000027945 */ /* 0x000fe40003800200 */
[----:B------:R-:W-:Y:S01]  /*47b0*/  FFMA.FTZ R3, R4, R231, 1.1641532182693481445e-10 ;  /* 0x2f00000004037423 */ /* 0x000fe200000100e7 */
[----:B------:R-:W-:Y:S01]  /*47c0*/  FMUL.FTZ R6, R6, R217 ;  /* 0x000000d906067220 */ /* 0x000fe20000410000 */
[----:B------:R-:W-:-:S03]  /*47d0*/  HFMA2 R4, -RZ, RZ, 0, 1.1920928955078125e-07 ;  /* 0x00000002ff047431 */ /* 0x000fc600000001ff */
[----:B------:R-:W-:Y:S02]  /*47e0*/  FSETP.GTU.FTZ.AND P2, PT, R3, R0, PT ;  /* 0x000000000300720b */ /* 0x000fe40003f5c000 */
[----:B------:R-:W-:Y:S01]  /*47f0*/  FSEL R3, R2, RZ, P4 ;  /* 0x000000ff02037208 */ /* 0x000fe20002000000 */
[----:B------:R-:W-:Y:S01]  /*4800*/  IMAD.MOV.U32 R2, RZ, RZ, R222 ;  /* 0x000000ffff027224 */ /* 0x000fe200078e00de */
        /* <DEDUP_REMOVED lines=13> */
.L_x_19722:
        /* <DEDUP_REMOVED lines=13> */
.L_x_19724:
[----:B------:R-:W-:Y:S05]  /*49b0*/  BSYNC.RECONVERGENT B3 ;  /* 0x0000000000037941 */ /* 0x000fea0003800200 */
.L_x_19723:
        /* <DEDUP_REMOVED lines=43> */
[----:B------:R-:W-:Y:S02]  /*4c70*/  IMAD.MOV.U32 R2, RZ, RZ, R216 ;  /* 0x000000ffff027224 */ /* 0x000fe400078e00d8 */
[----:B------:R-:W-:-:S07]  /*4c80*/  IMAD.MOV.U32 R216, RZ, RZ, R6 ;  /* 0x000000ffffd87224 */ /* 0x000fce00078e0006 */
.L_x_19721:
[----:B------:R-:W-:Y:S05]  /*4c90*/  BSYNC.RECONVERGENT B2 ;  /* 0x0000000000027941 */ /* 0x000fea0003800200 */
.L_x_19720:
        /* <DEDUP_REMOVED lines=8> */
[----:B------:R-:W-:Y:S02]  /*4d20*/  IMAD.MOV.U32 R3, RZ, RZ, R222 ;  /* 0x000000ffff037224 */ /* 0x000fe400078e00de */
[----:B------:R-:W-:-:S10]  /*4d30*/  FMUL.FTZ R2, R2, R217 ;  /* 0x000000d902027220 */ /* 0x000fd40000410000 */
        /* <DEDUP_REMOVED lines=10> */
.L_x_19727:
        /* <DEDUP_REMOVED lines=13> */
.L_x_19729:
[----:B------:R-:W-:Y:S05]  /*4eb0*/  BSYNC.RECONVERGENT B3 ;  /* 0x0000000000037941 */ /* 0x000fea0003800200 */
.L_x_19728:
        /* <DEDUP_REMOVED lines=45> */
.L_x_19726:
[----:B------:R-:W-:Y:S05]  /*5190*/  BSYNC.RECONVERGENT B2 ;  /* 0x0000000000027941 */ /* 0x000fea0003800200 */
.L_x_19725:
[----:B------:R-:W-:Y:S01]  /*51a0*/  I2FP.F32.U32 R4, R3 ;  /* 0x0000000300047245 */ /* 0x000fe20000201000 */
[----:B------:R-:W-:Y:S01]  /*51b0*/  BSSY.RECONVERGENT B2, `(.L_x_19730) ;  /* 0x0000052000027945 */ /* 0x000fe20003800200 */
[----:B------:R-:W-:Y:S02]  /*51c0*/  PRMT R3, R140, 0x7632, R3 ;  /* 0x000076328c037816 */ /* 0x000fe40000000003 */
[----:B------:R-:W-:Y:S02]  /*51d0*/  ISETP.NE.AND P3, PT, R5, 0x1, PT ;  /* 0x000000010500780c */ /* 0x000fe40003f65270 */
[----:B------:R-:W-:Y:S01]  /*51e0*/  FSEL R153, R2, RZ, P4 ;  /* 0x000000ff02997208 */ /* 0x000fe20002000000 */
[----:B------:R-:W-:Y:S02]  /*51f0*/  IMAD.U32 R6, R3, 0x10000, RZ ;  /* 0x0001000003067824 */ /* 0x000fe400078e00ff */
[----:B------:R-:W-:Y:S01]  /*5200*/  FFMA.FTZ R3, R4, R231, 1.1641532182693481445e-10 ;  /* 0x2f00000004037423 */ /* 0x000fe200000100e7 */
[----:B------:R-:W-:-:S02]  /*5210*/  IMAD.MOV.U32 R4, RZ, RZ, 0x2 ;  /* 0x00000002ff047424 */ /* 0x000fc400078e00ff */
[----:B------:R-:W-:Y:S01]  /*5220*/  FMUL.FTZ R6, R6, R217 ;  /* 0x000000d906067220 */ /* 0x000fe20000410000 */
[----:B------:R-:W-:Y:S01]  /*5230*/  IMAD.MOV.U32 R2, RZ, RZ, R222 ;  /* 0x000000ffff027224 */ /* 0x000fe200078e00de */
[----:B------:R-:W-:-:S04]  /*5240*/  FSETP.GTU.FTZ.AND P2, PT, R3, R0, PT ;  /* 0x000000000300720b */ /* 0x000fc80003f5c000 */
        /* <DEDUP_REMOVED lines=13> */
.L_x_19732:
        /* <DEDUP_REMOVED lines=13> */
.L_x_19734:
[----:B------:R-:W-:Y:S05]  /*53f0*/  BSYNC.RECONVERGENT B3 ;  /* 0x0000000000037941 */ /* 0x000fea0003800200 */
.L_x_19733:
        /* <DEDUP_REMOVED lines=45> */
.L_x_19731:
[----:B------:R-:W-:Y:S05]  /*56d0*/  BSYNC.RECONVERGENT B2 ;  /* 0x0000000000027941 */ /* 0x000fea0003800200 */
.L_x_19730:
[----:B------:R-:W-:Y:S01]  /*56e0*/  I2FP.F32.U32 R2, R2 ;  /* 0x0000000200027245 */ /* 0x000fe20000201000 */
[----:B------:R-:W-:Y:S01]  /*56f0*/  BSSY.RECONVERGENT B2, `(.L_x_19735) ;  /* 0x000004f000027945 */ /* 0x000fe20003800200 */
[----:B------:R-:W-:Y:S01]  /*5700*/  ISETP.NE.AND P2, PT, R4, 0x1, PT ;  /* 0x000000010400780c */ /* 0x000fe20003f45270 */
[----:B------:R-:W-:Y:S01]  /*5710*/  IMAD.MOV.U32 R5, RZ, RZ, 0x2 ;  /* 0x00000002ff057424 */ /* 0x000fe200078e00ff */
[----:B------:R-:W-:Y:S01]  /*5720*/  LOP3.LUT R229, R229, 0xfffffffb, RZ, 0xc0, !PT ;  /* 0xfffffffbe5e57812 */ /* 0x000fe200078ec0ff */
[----:B------:R-:W-:Y:S01]  /*5730*/  FFMA.FTZ R3, R2, R231, 1.1641532182693481445e-10 ;  /* 0x2f00000002037423 */ /* 0x000fe200000100e7 */
[C---:B------:R-:W-:Y:S01]  /*5740*/  IMAD.U32 R2, R157.reuse, 0x10000, RZ ;  /* 0x000100009d027824 */ /* 0x040fe200078e00ff */
[----:B------:R-:W-:-:S03]  /*5750*/  PRMT R157, R157, 0x7632, R157 ;  /* 0x000076329d9d7816 */ /* 0x000fc6000000009d */
[----:B------:R-:W-:Y:S01]  /*5760*/  FSETP.LE.FTZ.AND P4, PT, R3, R0, PT ;  /* 0x000000000300720b */ /* 0x000fe20003f93000 */
[----:B------:R-:W-:Y:S01]  /*5770*/  FMUL.FTZ R2, R217, R2 ;  /* 0x00000002d9027220 */ /* 0x000fe20000410000 */
[----:B------:R-:W-:-:S11]  /*5780*/  MOV R3, R222 ;  /* 0x000000de00037202 */ /* 0x000fd60000000f00 */
        /* <DEDUP_REMOVED lines=10> */
.L_x_19737:
        /* <DEDUP_REMOVED lines=13> */
.L_x_19739:
[----:B------:R-:W-:Y:S05]  /*5900*/  BSYNC.RECONVERGENT B3 ;  /* 0x0000000000037941 */ /* 0x000fea0003800200 */
.L_x_19738:
        /* <DEDUP_REMOVED lines=45> */
.L_x_19736:
[----:B------:R-:W-:Y:S05]  /*5be0*/  BSYNC.RECONVERGENT B2 ;  /* 0x0000000000027941 */ /* 0x000fea0003800200 */
.L_x_19735:
[----:B------:R-:W-:Y:S01]  /*5bf0*/  I2FP.F32.U32 R4, R3 ;  /* 0x0000000300047245 */ /* 0x000fe20000201000 */
[----:B------:R-:W-:Y:S01]  /*5c00*/  IMAD.U32 R6, R141, 0x10000, RZ ;  /* 0x000100008d067824 */ /* 0x000fe200078e00ff */
[----:B------:R-:W-:Y:S03]  /*5c10*/  BSSY.RECONVERGENT B2, `(.L_x_19740) ;  /* 0x0000050000027945 */ /* 0x000fe60003800200 */
[----:B------:R-:W-:Y:S01]  /*5c20*/  FFMA.FTZ R3, R4, R231, 1.1641532182693481445e-10 ;  /* 0x2f00000004037423 */ /* 0x000fe200000100e7 */
[----:B------:R-:W-:Y:S01]  /*5c30*/  FMUL.FTZ R6, R6, R217 ;  /* 0x000000d906067220 */ /* 0x000fe20000410000 */
[----:B------:R-:W-:-:S03]  /*5c40*/  HFMA2 R4, -RZ, RZ, 0, 1.1920928955078125e-07 ;  /* 0x00000002ff047431 */ /* 0x000fc600000001ff */
[----:B------:R-:W-:Y:S02]  /*5c50*/  FSETP.GTU.FTZ.AND P2, PT, R3, R0, PT ;  /* 0x000000000300720b */ /* 0x000fe40003f5c000 */
[----:B------:R-:W-:Y:S01]  /*5c60*/  FSEL R3, R2, RZ, P4 ;  /* 0x000000ff02037208 */ /* 0x000fe20002000000 */
[----:B------:R-:W-:Y:S01]  /*5c70*/  IMAD.MOV.U32 R2, RZ, RZ, R222 ;  /* 0x000000ffff027224 */ /* 0x000fe200078e00de */
        /* <DEDUP_REMOVED lines=14> */
.L_x_19742:
        /* <DEDUP_REMOVED lines=13> */
.L_x_19744:
[----:B------:R-:W-:Y:S05]  /*5e30*/  BSYNC.RECONVERGENT B3 ;  /* 0x0000000000037941 */ /* 0x000fea0003800200 */
.L_x_19743:
        /* <DEDUP_REMOVED lines=45> */
.L_x_19741:
[----:B------:R-:W-:Y:S05]  /*6110*/  BSYNC.RECONVERGENT B2 ;  /* 0x0000000000027941 */ /* 0x000fea0003800200 */
.L_x_19740:
        /* <DEDUP_REMOVED lines=20> */
.L_x_19747:
        /* <DEDUP_REMOVED lines=13> */
.L_x_19749:
[----:B------:R-:W-:Y:S05]  /*6330*/  BSYNC.RECONVERGENT B3 ;  /* 0x0000000000037941 */ /* 0x000fea0003800200 */
.L_x_19748:
        /* <DEDUP_REMOVED lines=45> */
.L_x_19746:
[----:B------:R-:W-:Y:S05]  /*6610*/  BSYNC.RECONVERGENT B2 ;  /* 0x0000000000027941 */ /* 0x000fea0003800200 */
.L_x_19745:
[----:B------:R-:W-:Y:S01]  /*6620*/  I2FP.F32.U32 R4, R3 ;  /* 0x0000000300047245 */ /* 0x000fe20000201000 */
[----:B------:R-:W-:Y:S01]  /*6630*/  BSSY.RECONVERGENT B2, `(.L_x_19750) ;  /* 0x0000052000027945 */ /* 0x000fe20003800200 */
[----:B------:R-:W-:Y:S02]  /*6640*/  PRMT R3, R141, 0x7632, R3 ;  /* 0x000076328d037816 */ /* 0x000fe40000000003 */
[----:B------:R-:W-:Y:S01]  /*6650*/  FSEL R155, R2, RZ, P4 ;  /* 0x000000ff029b7208 */ /* 0x000fe20002000000 */
[----:B------:R-:W-:Y:S02]  /*6660*/  IMAD.MOV.U32 R2, RZ, RZ, R222 ;  /* 0x000000ffff027224 */ /* 0x000fe400078e00de */
        /* <DEDUP_REMOVED lines=19> */
.L_x_19752:
        /* <DEDUP_REMOVED lines=13> */
.L_x_19754:
[----:B------:R-:W-:Y:S05]  /*6870*/  BSYNC.RECONVERGENT B3 ;  /* 0x0000000000037941 */ /* 0x000fea0003800200 */
.L_x_19753:
        /* <DEDUP_REMOVED lines=45> */
.L_x_19751:
[----:B------:R-:W-:Y:S05]  /*6b50*/  BSYNC.RECONVERGENT B2 ;  /* 0x0000000000027941 */ /* 0x000fea0003800200 */
.L_x_19750:
        /* <DEDUP_REMOVED lines=19> */
.L_x_19757:
        /* <DEDUP_REMOVED lines=13> */
.L_x_19759:
[----:B------:R-:W-:Y:S05]  /*6d60*/  BSYNC.RECONVERGENT B3 ;  /* 0x0000000000037941 */ /* 0x000fea0003800200 */
.L_x_19758:
        /* <DEDUP_REMOVED lines=46> */
.L_x_19756:
[----:B------:R-:W-:Y:S05]  /*7050*/  BSYNC.RECONVERGENT B2 ;  /* 0x0000000000027941 */ /* 0x000fea0003800200 */
.L_x_19755:
        /* <DEDUP_REMOVED lines=12> */
[----:B------:R-:W-:Y:S01]  /*7120*/  IMAD.MOV.U32 R3, RZ, RZ, R222 ;  /* 0x000000ffff037224 */ /* 0x000fe200078e00de */
[----:B------:R-:W-:-:S02]  /*7130*/  PRMT R4, R2, 0x7610, R4 ;  /* 0x0000761002047816 */ /* 0x000fc40000000004 */
        /* <DEDUP_REMOVED lines=10> */
.L_x_19762:
        /* <DEDUP_REMOVED lines=13> */
.L_x_19764:
[----:B------:R-:W-:Y:S05]  /*72b0*/  BSYNC.RECONVERGENT B3 ;  /* 0x0000000000037941 */ /* 0x000fea0003800200 */
.L_x_19763:
        /* <DEDUP_REMOVED lines=46> */
.L_x_19761:
[----:B------:R-:W-:Y:S05]  /*75a0*/  BSYNC.RECONVERGENT B2 ;  /* 0x0000000000027941 */ /* 0x000fea0003800200 */
.L_x_19760:
        /* <DEDUP_REMOVED lines=18> */
.L_x_19767:
        /* <DEDUP_REMOVED lines=13> */
.L_x_19769:
[----:B------:R-:W-:Y:S05]  /*77a0*/  BSYNC.RECONVERGENT B3 ;  /* 0x0000000000037941 */ /* 0x000fea0003800200 */
.L_x_19768:
        /* <DEDUP_REMOVED lines=46> */
.L_x_19766:
[----:B------:R-:W-:Y:S05]  /*7a90*/  BSYNC.RECONVERGENT B2 ;  /* 0x0000000000027941 */ /* 0x000fea0003800200 */
.L_x_19765:
[----:B------:R-:W-:Y:S01]  /*7aa0*/  I2FP.F32.U32 R2, R2 ;  /* 0x0000000200027245 */ /* 0x000fe20000201000 */
[----:B------:R-:W-:Y:S01]  /*7ab0*/  BSSY.RECONVERGENT B2, `(.L_x_19770) ;  /* 0x0000052000027945 */ /* 0x000fe20003800200 */
[----:B------:R-:W-:Y:S01]  /*7ac0*/  PRMT R3, R142, 0x7632, R3 ;  /* 0x000076328e037816 */ /* 0x000fe20000000003 */
[----:B------:R-:W-:Y:S01]  /*7ad0*/  IMAD.MOV.U32 R220, RZ, RZ, 0x2 ;  /* 0x00000002ffdc7424 */ /* 0x000fe200078e00ff */
        /* <DEDUP_REMOVED lines=20> */
.L_x_19772:
        /* <DEDUP_REMOVED lines=13> */
.L_x_19774:
[----:B------:R-:W-:Y:S05]  /*7cf0*/  BSYNC.RECONVERGENT B3 ;  /* 0x0000000000037941 */ /* 0x000fea0003800200 */
.L_x_19773:
        /* <DEDUP_REMOVED lines=45> */
.L_x_19771:
[----:B------:R-:W-:Y:S05]  /*7fd0*/  BSYNC.RECONVERGENT B2 ;  /* 0x0000000000027941 */ /* 0x000fea0003800200 */
.L_x_19770:
[----:B------:R-:W-:Y:S01]  /*7fe0*/  ISETP.NE.AND P5, PT, R220, 0x1, PT ;  /* 0x00000001dc00780c */ /* 0x000fe20003fa5270 */
[C---:B------:R-:W-:Y:S01]  /*7ff0*/  IMAD.U32 R218, R159.reuse, 0x10000, RZ ;  /* 0x000100009fda7824 */ /* 0x040fe200078e00ff */
[----:B------:R-:W-:Y:S01]  /*8000*/  I2FP.F32.U32 R2, R2 ;  /* 0x0000000200027245 */ /* 0x000fe20000201000 */
[----:B------:R-:W-:Y:S01]  /*8010*/  BSSY.RECONVERGENT B2, `(.L_x_19775) ;  /* 0x000004b000027945 */ /* 0x000fe20003800200 */
[----:B------:R-:W-:Y:S01]  /*8020*/  PRMT R159, R159, 0x7632, R159 ;  /* 0x000076329f9f7816 */ /* 0x000fe2000000009f */
[----:B------:R-:W-:Y:S02]  /*8030*/  IMAD.MOV.U32 R221, RZ, RZ, 0x2 ;  /* 0x00000002ffdd7424 */ /* 0x000fe400078e00ff */
        /* <DEDUP_REMOVED lines=13> */
.L_x_19777:
        /* <DEDUP_REMOVED lines=13> */
.L_x_19779:
[----:B------:R-:W-:Y:S05]  /*81e0*/  BSYNC.RECONVERGENT B3 ;  /* 0x0000000000037941 */ /* 0x000fea0003800200 */
.L_x_19778:
        /* <DEDUP_REMOVED lines=44> */
[----:B------:R-:W-:-:S07]  /*84b0*/  MOV R216, R218 ;  /* 0x000000da00d87202 */ /* 0x000fce0000000f00 */
.L_x_19776:
[----:B------:R-:W-:Y:S05]  /*84c0*/  BSYNC.RECONVERGENT B2 ;  /* 0x0000000000027941 */ /* 0x000fea0003800200 */
.L_x_19775:
[----:B------:R-:W-:Y:S01]  /*84d0*/  I2FP.F32.U32 R158, R158 ;  /* 0x0000009e009e7245 */ /* 0x000fe20000201000 */
[----:B------:R-:W-:Y:S01]  /*84e0*/  IMAD.U32 R218, R143, 0x10000, RZ ;  /* 0x000100008fda7824 */ /* 0x000fe200078e00ff */
[----:B------:R-:W-:Y:S01]  /*84f0*/  BSSY.RECONVERGENT B2, `(.L_x_19780) ;  /* 0x0000051000027945 */ /* 0x000fe20003800200 */
[----:B------:R-:W-:Y:S02]  /*8500*/  IMAD.MOV.U32 R233, RZ, RZ, 0x2 ;  /* 0x00000002ffe97424 */ /* 0x000fe400078e00ff */
[----:B------:R-:W-:Y:S01]  /*8510*/  FFMA.FTZ R219, R158, R231, 1.1641532182693481445e-10 ;  /* 0x2f0000009edb7423 */ /* 0x000fe200000100e7 */
[----:B------:R-:W-:-:S04]  /*8520*/  FMUL.FTZ R218, R218, R217 ;  /* 0x000000d9dada7220 */ /* 0x000fc80000410000 */
[----:B------:R-:W-:Y:S02]  /*8530*/  FSETP.GTU.FTZ.AND P5, PT, R219, R0, PT ;  /* 0x00000000db00720b */ /* 0x000fe40003fbc000 */
[----:B------:R-:W-:Y:S02]  /*8540*/  FSEL R219, R2, RZ, P4 ;  /* 0x000000ff02db7208 */ /* 0x000fe40002000000 */
[----:B------:R-:W-:Y:S02]  /*8550*/  FSEL R158, R218, RZ, !P5 ;  /* 0x000000ffda9e7208 */ /* 0x000fe40006800000 */
[----:B------:R-:W-:Y:S02]  /*8560*/  SEL R218, RZ, 0x1, P5 ;  /* 0x00000001ffda7807 */ /* 0x000fe40002800000 */
[----:B------:R-:W-:Y:S01]  /*8570*/  ISETP.NE.AND P5, PT, R221, 0x1, PT ;  /* 0x00000001dd00780c */ /* 0x000fe20003fa5270 */
[----:B------:R-:W-:Y:S01]  /*8580*/  FADD.FTZ R158, R158, R219 ;  /* 0x000000db9e9e7221 */ /* 0x000fe20000010000 */
[----:B------:R-:W-:-:S02]  /*8590*/  MOV R219, R222 ;  /* 0x000000de00db7202 */ /* 0x000fc40000000f00 */
[----:B------:R-:W-:Y:S01]  /*85a0*/  PRMT R2, R218, 0x7610, R2 ;  /* 0x00007610da027816 */ /* 0x000fe20000000002 */
        /* <DEDUP_REMOVED lines=10> */
.L_x_19782:
        /* <DEDUP_REMOVED lines=13> */
.L_x_19784:
[----:B------:R-:W-:Y:S05]  /*8720*/  BSYNC.RECONVERGENT B3 ;  /* 0x0000000000037941 */ /* 0x000fea0003800200 */
.L_x_19783:
        /* <DEDUP_REMOVED lines=43> */
[----:B------:R-:W-:Y:S01]  /*89e0*/  MOV R219, R216 ;  /* 0x000000d800db7202 */ /* 0x000fe20000000f00 */
[----:B------:R-:W-:-:S07]  /*89f0*/  IMAD.MOV.U32 R216, RZ, RZ, R218 ;  /* 0x000000ffffd87224 */ /* 0x000fce00078e00da */
.L_x_19781:
[----:B------:R-:W-:Y:S05]  /*8a00*/  BSYNC.RECONVERGENT B2 ;  /* 0x0000000000027941 */ /* 0x000fea0003800200 */
.L_x_19780:
        /* <DEDUP_REMOVED lines=18> */
.L_x_19787:
        /* <DEDUP_REMOVED lines=15> */
.L_x_19789:
[----:B------:R-:W-:Y:S05]  /*8c20*/  BSYNC.RECONVERGENT B3 ;  /* 0x0000000000037941 */ /* 0x000fea0003800200 */
.L_x_19788:
        /* <DEDUP_REMOVED lines=44> */
[----:B------:R-:W-:-:S07]  /*8ef0*/  IMAD.MOV.U32 R220, RZ, RZ, RZ ;  /* 0x000000ffffdc7224 */ /* 0x000fce00078e00ff */
.L_x_19786:
[----:B------:R-:W-:Y:S05]  /*8f00*/  BSYNC.RECONVERGENT B2 ;  /* 0x0000000000027941 */ /* 0x000fea0003800200 */
.L_x_19785:
        /* <DEDUP_REMOVED lines=10> */
[----:B------:R-:W-:-:S07]  /*8fb0*/  @P1 FADD.FTZ R159, R151, R159 ;  /* 0x0000009f979f1221 */ /* 0x000fce0000010000 */
.L_x_19709:
        /* <DEDUP_REMOVED lines=44> */
.L_x_19790:
[----:B------:R-:W-:Y:S02]  /*9280*/  IMAD.MOV.U32 R221, RZ, RZ, R216 ;  /* 0x000000ffffdd7224 */ /* 0x000fe400078e00d8 */
[----:B------:R-:W-:-:S07]  /*9290*/  VIADD R216, R230, 0x20 ;  /* 0x00000020e6d87836 */ /* 0x000fce0000000000 */
.L_x_19667:
[----:B------:R-:W-:Y:S05]  /*92a0*/  BSYNC.RECONVERGENT B1 ;  /* 0x0000000000017941 */ /* 0x000fea0003800200 */
.L_x_19666:
        /* <DEDUP_REMOVED lines=11> */
[----:B01----:R-:W0:Y:S01]  /*9360*/  @P1 LDC.64 R218, c[0x0][0x3a0] ;  /* 0x0000e800ffda1b82 */ /* 0x003e220000000a00 */
[----:B--2---:R-:W-:-:S05]  /*9370*/  IMAD.WIDE.U32 R160, R216, 0x10, R160 ;  /* 0x00000010d8a07825 */ /* 0x004fca00078e00a0 */
[----:B------:R1:W5:Y:S01]  /*9380*/  LDG.E.128 R164, desc[UR6][R160.64] ;  /* 0x00000006a0a47981 */ /* 0x000362000c1e1d00 */
[----:B---3--:R-:W-:-:S05]  /*9390*/  @P0 IMAD.WIDE.U32 R162, R216, 0x10, R162 ;  /* 0x00000010d8a20825 */ /* 0x008fca00078e00a2 */
[----:B------:R1:W5:Y:S01]  /*93a0*/  @P0 LDG.E.128 R140, desc[UR6][R162.64] ;  /* 0x00000006a28c0981 */ /* 0x000362000c1e1d00 */
[----:B0-----:R-:W-:-:S05]  /*93b0*/  @P1 IMAD.WIDE.U32 R218, R216, 0x20, R218 ;  /* 0x00000020d8da1825 */ /* 0x001fca00078e00da */
[----:B------:R1:W5:Y:S04]  /*93c0*/  @P1 LDG.E.128 R144, desc[UR6][R218.64] ;  /* 0x00000006da901981 */ /* 0x000368000c1e1d00 */
[----:B------:R1:W5:Y:S01]  /*93d0*/  @P1 LDG.E.128 R148, desc[UR6][R218.64+0x10] ;  /* 0x00001006da941981 */ /* 0x000362000c1e1d00 */
        /* <DEDUP_REMOVED lines=17> */
.L_x_19796:
        /* <DEDUP_REMOVED lines=13> */
.L_x_19798:
[----:B------:R-:W-:Y:S05]  /*95c0*/  BSYNC.RECONVERGENT B3 ;  /* 0x0000000000037941 */ /* 0x000fea0003800200 */
.L_x_19797:
        /* <DEDUP_REMOVED lines=44> */
.L_x_19795:
[----:B------:R-:W-:Y:S05]  /*9890*/  BSYNC.RECONVERGENT B2 ;  /* 0x0000000000027941 */ /* 0x000fea0003800200 */
.L_x_19794:
        /* <DEDUP_REMOVED lines=9> */
[----:B------:R-:W-:Y:S01]  /*9930*/  HFMA2 R5, -RZ, RZ, 0, 1.1920928955078125e-07 ;  /* 0x00000002ff057431 */ /* 0x000fe200000001ff */
[----:B------:R-:W-:-:S02]  /*9940*/  PRMT R164, R164, 0x7632, R164 ;  /* 0x00007632a4a47816 */ /* 0x000fc400000000a4 */
[----:B0-----:R-:W-:Y:S01]  /*9950*/  FSETP.LE.FTZ.AND P4, PT, R3, R0, PT ;  /* 0x000000000300720b */ /* 0x001fe20003f93000 */
[----:B------:R-:W-:Y:S02]  /*9960*/  IMAD.MOV.U32 R3, RZ, RZ, R222 ;  /* 0x000000ffff037224 */ /* 0x000fe400078e00de */
        /* <DEDUP_REMOVED lines=11> */
.L_x_19801:
        /* <DEDUP_REMOVED lines=13> */
.L_x_19803:
[----:B------:R-:W-:Y:S05]  /*9af0*/  BSYNC.RECONVERGENT B3 ;  /* 0x0000000000037941 */ /* 0x000fea0003800200 */
.L_x_19802:
        /* <DEDUP_REMOVED lines=45> */
.L_x_19800:
[----:B------:R-:W-:Y:S05]  /*9dd0*/  BSYNC.RECONVERGENT B2 ;  /* 0x0000000000027941 */ /* 0x000fea0003800200 */
.L_x_19799:
[----:B------:R-:W-:Y:S01]  /*9de0*/  I2FP.F32.U32 R4, R3 ;  /* 0x0000000300047245 */ /* 0x000fe20000201000 */
[----:B------:R-:W-:Y:S01]  /*9df0*/  BSSY.RECONVERGENT B2, `(.L_x_19804) ;  /* 0x0000051000027945 */ /* 0x000fe20003800200 */
[----:B------:R-:W-:Y:S02]  /*9e00*/  SHF.L.U32 R6, R140, 0x10, RZ ;  /* 0x000000108c067819 */ /* 0x000fe400000006ff */
[----:B------:R-:W-:Y:S01]  /*9e10*/  ISETP.NE.AND P3, PT, R5, 0x1, PT ;  /* 0x000000010500780c */ /* 0x000fe20003f65270 */
[----:B------:R-:W-:Y:S01]  /*9e20*/  FFMA.FTZ R3, R4, R219, 1.1641532182693481445e-10 ;  /* 0x2f00000004037423 */ /* 0x000fe200000100db */
[----:B------:R-:W-:Y:S02]  /*9e30*/  IMAD.MOV.U32 R4, RZ, RZ, 0x2 ;  /* 0x00000002ff047424 */ /* 0x000fe400078e00ff */
[----:B------:R-:W-:Y:S02]  /*9e40*/  FMUL.FTZ R6, R6, R217 ;  /* 0x000000d906067220 */ /* 0x000fe40000410000 */
[----:B------:R-:W-:-:S02]  /*9e50*/  FSETP.GTU.FTZ.AND P2, PT, R3, R0, PT ;  /* 0x000000000300720b */ /* 0x000fc40003f5c000 */
        /* <DEDUP_REMOVED lines=15> */
.L_x_19806:
        /* <DEDUP_REMOVED lines=13> */
.L_x_19808:
[----:B------:R-:W-:Y:S05]  /*a020*/  BSYNC.RECONVERGENT B3 ;  /* 0x0000000000037941 */ /* 0x000fea0003800200 */
.L_x_19807:
        /* <DEDUP_REMOVED lines=45> */
.L_x_19805:
[----:B------:R-:W-:Y:S05]  /*a300*/  BSYNC.RECONVERGENT B2 ;  /* 0x0000000000027941 */ /* 0x000fea0003800200 */
.L_x_19804:
[----:B------:R-:W-:Y:S01]  /*a310*/  I2FP.F32.U32 R2, R3 ;  /* 0x0000000300027245 */ /* 0x000fe20000201000 */
[----:B------:R-:W-:Y:S01]  /*a320*/  BSSY.RECONVERGENT B2, `(.L_x_19809) ;  /* 0x000004e000027945 */ /* 0x000fe20003800200 */
[----:B------:R-:W-:Y:S01]  /*a330*/  ISETP.NE.AND P2, PT, R4, 0x1, PT ;  /* 0x000000010400780c */ /* 0x000fe20003f45270 */
[----:B------:R-:W-:Y:S01]  /*a340*/  IMAD.MOV.U32 R5, RZ, RZ, 0x2 ;  /* 0x00000002ff057424 */ /* 0x000fe200078e00ff */
[----:B------:R-:W-:Y:S01]  /*a350*/  LOP3.LUT R229, R229, 0xfffffff7, RZ, 0xc0, !PT ;  /* 0xfffffff7e5e57812 */ /* 0x000fe200078ec0ff */
[----:B------:R-:W-:Y:S01]  /*a360*/  FFMA.FTZ R3, R2, R219, 1.1641532182693481445e-10 ;  /* 0x2f00000002037423 */ /* 0x000fe200000100db */
[----:B------:R-:W-:-:S04]  /*a370*/  IMAD.U32 R2, R164, 0x10000, RZ ;  /* 0x00010000a4027824 */ /* 0x000fc800078e00ff */
        /* <DEDUP_REMOVED lines=13> */
.L_x_19811:
        /* <DEDUP_REMOVED lines=13> */
.L_x_19813:
[----:B------:R-:W-:Y:S05]  /*a520*/  BSYNC.RECONVERGENT B3 ;  /* 0x0000000000037941 */ /* 0x000fea0003800200 */
.L_x_19812:
        /* <DEDUP_REMOVED lines=45> */
.L_x_19810:
[----:B------:R-:W-:Y:S05]  /*a800*/  BSYNC.RECONVERGENT B2 ;  /* 0x0000000000027941 */ /* 0x000fea0003800200 */
.L_x_19809:
[----:B------:R-:W-:Y:S01]  /*a810*/  I2FP.F32.U32 R4, R3 ;  /* 0x0000000300047245 */ /* 0x000fe20000201000 */
[----:B------:R-:W-:Y:S01]  /*a820*/  BSSY.RECONVERGENT B2, `(.L_x_19814) ;  /* 0x0000052000027945 */ /* 0x000fe20003800200 */
[----:B------:R-:W-:Y:S02]  /*a830*/  PRMT R3, R140, 0x7632, R3 ;  /* 0x000076328c037816 */ /* 0x000fe40000000003 */
[----:B------:R-:W-:-:S03]  /*a840*/  FSEL R161, R2, RZ, P4 ;  /* 0x000000ff02a17208 */ /* 0x000fc60002000000 */
[----:B------:R-:W-:Y:S02]  /*a850*/  IMAD.U32 R6, R3, 0x10000, RZ ;  /* 0x0001000003067824 */ /* 0x000fe400078e00ff */
[----:B------:R-:W-:Y:S01]  /*a860*/  FFMA.FTZ R3, R4, R219, 1.1641532182693481445e-10 ;  /* 0x2f00000004037423 */ /* 0x000fe200000100db */
[----:B------:R-:W-:Y:S02]  /*a870*/  IMAD.MOV.U32 R4, RZ, RZ, 0x2 ;  /* 0x00000002ff047424 */ /* 0x000fe400078e00ff */
[----:B------:R-:W-:Y:S02]  /*a880*/  FMUL.FTZ R6, R6, R217 ;  /* 0x000000d906067220 */ /* 0x000fe40000410000 */
[----:B------:R-:W-:Y:S02]  /*a890*/  FSETP.GTU.FTZ.AND P2, PT, R3, R0, PT ;  /* 0x000000000300720b */ /* 0x000fe40003f5c000 */
[----:B------:R-:W-:Y:S02]  /*a8a0*/  MOV R3, R222 ;  /* 0x000000de00037202 */ /* 0x000fe40000000f00 */
[----:B------:R-:W-:-:S02]  /*a8b0*/  FSEL R6, R6, RZ, !P2 ;  /* 0x000000ff06067208 */ /* 0x000fc40005000000 */
        /* <DEDUP_REMOVED lines=13> */
.L_x_19816:
        /* <DEDUP_REMOVED lines=13> */
.L_x_19818:
[----:B------:R-:W-:Y:S05]  /*aa60*/  BSYNC.RECONVERGENT B3 ;  /* 0x0000000000037941 */ /* 0x000fea0003800200 */
.L_x_19817:
        /* <DEDUP_REMOVED lines=43> */
[----:B------:R-:W-:Y:S01]  /*ad20*/  MOV R3, R218 ;  /* 0x000000da00037202 */ /* 0x000fe20000000f00 */
[----:B------:R-:W-:-:S07]  /*ad30*/  IMAD.MOV.U32 R218, RZ, RZ, R2 ;  /* 0x000000ffffda7224 */ /* 0x000fce00078e0002 */
.L_x_19815:
[----:B------:R-:W-:Y:S05]  /*ad40*/  BSYNC.RECONVERGENT B2 ;  /* 0x0000000000027941 */ /* 0x000fea0003800200 */
.L_x_19814:
[----:B------:R-:W-:Y:S01]  /*ad50*/  I2FP.F32.U32 R2, R3 ;  /* 0x0000000300027245 */ /* 0x000fe20000201000 */
[----:B------:R-:W-:Y:S01]  /*ad60*/  BSSY.RECONVERGENT B2, `(.L_x_19819) ;  /* 0x000004f000027945 */ /* 0x000fe20003800200 */
[----:B------:R-:W-:Y:S01]  /*ad70*/  ISETP.NE.AND P2, PT, R4, 0x1, PT ;  /* 0x000000010400780c */ /* 0x000fe20003f45270 */
[----:B------:R-:W-:Y:S01]  /*ad80*/  HFMA2 R5, -RZ, RZ, 0, 1.1920928955078125e-07 ;  /* 0x00000002ff057431 */ /* 0x000fe200000001ff */
[----:B------:R-:W-:Y:S01]  /*ad90*/  LOP3.LUT R229, R229, 0xfffffffb, RZ, 0xc0, !PT ;  /* 0xfffffffbe5e57812 */ /* 0x000fe200078ec0ff */
[----:B------:R-:W-:Y:S01]  /*ada0*/  FFMA.FTZ R3, R2, R219, 1.1641532182693481445e-10 ;  /* 0x2f00000002037423 */ /* 0x000fe200000100db */
[C---:B------:R-:W-:Y:S01]  /*adb0*/  IMAD.U32 R2, R165.reuse, 0x10000, RZ ;  /* 0x00010000a5027824 */ /* 0x040fe200078e00ff */
[----:B------:R-:W-:-:S03]  /*adc0*/  PRMT R165, R165, 0x7632, R165 ;  /* 0x00007632a5a57816 */ /* 0x000fc600000000a5 */
        /* <DEDUP_REMOVED lines=13> */
.L_x_19821:
        /* <DEDUP_REMOVED lines=13> */
.L_x_19823:
[----:B------:R-:W-:Y:S05]  /*af70*/  BSYNC.RECONVERGENT B3 ;  /* 0x0000000000037941 */ /* 0x000fea0003800200 */
.L_x_19822:
        /* <DEDUP_REMOVED lines=45> */
.L_x_19820:
[----:B------:R-:W-:Y:S05]  /*b250*/  BSYNC.RECONVERGENT B2 ;  /* 0x0000000000027941 */ /* 0x000fea0003800200 */
.L_x_19819:
[----:B------:R-:W-:Y:S01]  /*b260*/  I2FP.F32.U32 R4, R3 ;  /* 0x0000000300047245 */ /* 0x000fe20000201000 */
[----:B------:R-:W-:Y:S01]  /*b270*/  BSSY.RECONVERGENT B2, `(.L_x_19824) ;  /* 0x0000051000027945 */ /* 0x000fe20003800200 */
[----:B------:R-:W-:Y:S01]  /*b280*/  SHF.L.U32 R6, R141, 0x10, RZ ;  /* 0x000000108d067819 */ /* 0x000fe200000006ff */
[----:B------:R-:W-:Y:S02]  /*b290*/  IMAD.MOV.U32 R163, RZ, RZ, 0x2 ;  /* 0x00000002ffa37424 */ /* 0x000fe400078e00ff */
[----:B------:R-:W-:Y:S02]  /*b2a0*/  FFMA.FTZ R3, R4, R219, 1.1641532182693481445e-10 ;  /* 0x2f00000004037423 */ /* 0x000fe400000100db */
[----:B------:R-:W-:-:S03]  /*b2b0*/  FMUL.FTZ R6, R6, R217 ;  /* 0x000000d906067220 */ /* 0x000fc60000410000 */
        /* <DEDUP_REMOVED lines=17> */
.L_x_19826:
        /* <DEDUP_REMOVED lines=13> */
.L_x_19828:
[----:B------:R-:W-:Y:S05]  /*b4a0*/  BSYNC.RECONVERGENT B3 ;  /* 0x0000000000037941 */ /* 0x000fea0003800200 */
.L_x_19827:
        /* <DEDUP_REMOVED lines=45> */
.L_x_19825:
[----:B------:R-:W-:Y:S05]  /*b780*/  BSYNC.RECONVERGENT B2 ;  /* 0x0000000000027941 */ /* 0x000fea0003800200 */
.L_x_19824:
[----:B------:R-:W-:Y:S01]  /*b790*/  I2FP.F32.U32 R2, R2 ;  /* 0x0000000200027245 */ /* 0x000fe20000201000 */
[----:B------:R-:W-:Y:S01]  /*b7a0*/  IMAD.U32 R4, R165, 0x10000, RZ ;  /* 0x00010000a5047824 */ /* 0x000fe200078e00ff */
[----:B------:R-:W-:Y:S01]  /*b7b0*/  ISETP.NE.AND P2, PT, R163, 0x1, PT ;  /* 0x00000001a300780c */ /* 0x000fe20003f45270 */
[----:B------:R-:W-:Y:S01]  /*b7c0*/  BSSY.RECONVERGENT B2, `(.L_x_19829) ;  /* 0x000004c000027945 */ /* 0x000fe20003800200 */
[----:B------:R-:W-:Y:S01]  /*b7d0*/  LOP3.LUT R229, R229, 0xfffffffd, RZ, 0xc0, !PT ;  /* 0xfffffffde5e57812 */ /* 0x000fe200078ec0ff */
[----:B------:R-:W-:Y:S01]  /*b7e0*/  FFMA.FTZ R3, R2, R219, 1.1641532182693481445e-10 ;  /* 0x2f00000002037423 */ /* 0x000fe200000100db */
[----:B------:R-:W-:Y:S02]  /*b7f0*/  IMAD.MOV.U32 R165, RZ, RZ, 0x2 ;  /* 0x00000002ffa57424 */ /* 0x000fe400078e00ff */
        /* <DEDUP_REMOVED lines=13> */
.L_x_19831:
        /* <DEDUP_REMOVED lines=13> */
.L_x_19833:
[----:B------:R-:W-:Y:S05]  /*b9a0*/  BSYNC.RECONVERGENT B3 ;  /* 0x0000000000037941 */ /* 0x000fea0003800200 */
.L_x_19832:
        /* <DEDUP_REMOVED lines=43> */
[----:B------:R-:W-:Y:S01]  /*bc60*/  IMAD.MOV.U32 R165, RZ, RZ, RZ ;  /* 0x000000ffffa57224 */ /* 0x000fe200078e00ff */
[----:B------:R-:W-:-:S07]  /*bc70*/  MOV R218, R164 ;  /* 0x000000a400da7202 */ /* 0x000fce0000000f00 */
.L_x_19830:
[----:B------:R-:W-:Y:S05]  /*bc80*/  BSYNC.RECONVERGENT B2 ;  /* 0x0000000000027941 */ /* 0x000fea0003800200 */
.L_x_19829:
[----:B------:R-:W-:Y:S01]  /*bc90*/  PRMT R3, R141, 0x7632, R3 ;  /* 0x000076328d037816 */ /* 0x000fe20000000003 */
[----:B------:R-:W-:Y:S01]  /*bca0*/  BSSY.RECONVERGENT B2, `(.L_x_19834) ;  /* 0x0000052000027945 */ /* 0x000fe20003800200 */
[----:B------:R-:W-:Y:S02]  /*bcb0*/  I2FP.F32.U32 R4, R5 ;  /* 0x0000000500047245 */ /* 0x000fe40000201000 */
[----:B------:R-:W-:Y:S01]  /*bcc0*/  FSEL R163, R2, RZ, P4 ;  /* 0x000000ff02a37208 */ /* 0x000fe20002000000 */
[----:B------:R-:W-:Y:S01]  /*bcd0*/  IMAD.U32 R164, R3, 0x10000, RZ ;  /* 0x0001000003a47824 */ /* 0x000fe200078e00ff */
        /* <DEDUP_REMOVED lines=19> */
.L_x_19836:
        /* <DEDUP_REMOVED lines=13> */
.L_x_19838:
[----:B------:R-:W-:Y:S05]  /*bee0*/  BSYNC.RECONVERGENT B3 ;  /* 0x0000000000037941 */ /* 0x000fea0003800200 */
.L_x_19837:
        /* <DEDUP_REMOVED lines=43> */
[----:B------:R-:W-:Y:S02]  /*c1a0*/  IMAD.MOV.U32 R218, RZ, RZ, R164 ;  /* 0x000000ffffda7224 */ /* 0x000fe400078e00a4 */
[----:B------:R-:W-:-:S07]  /*c1b0*/  IMAD.MOV.U32 R164, RZ, RZ, RZ ;  /* 0x000000ffffa47224 */ /* 0x000fce00078e00ff */
.L_x_19835:
[----:B------:R-:W-:Y:S05]  /*c1c0*/  BSYNC.RECONVERGENT B2 ;  /* 0x0000000000027941 */ /* 0x000fea0003800200 */
.L_x_19834:
        /* <DEDUP_REMOVED lines=19> */
.L_x_19841:
        /* <DEDUP_REMOVED lines=13> */
.L_x_19843:
[----:B------:R-:W-:Y:S05]  /*c3d0*/  BSYNC.RECONVERGENT B3 ;  /* 0x0000000000037941 */ /* 0x000fea0003800200 */
.L_x_19842:
        /* <DEDUP_REMOVED lines=46> */
.L_x_19840:
[----:B------:R-:W-:Y:S05]  /*c6c0*/  BSYNC.RECONVERGENT B2 ;  /* 0x0000000000027941 */ /* 0x000fea0003800200 */
.L_x_19839:
        /* <DEDUP_REMOVED lines=24> */
.L_x_19846:
        /* <DEDUP_REMOVED lines=13> */
.L_x_19848:
[----:B------:R-:W-:Y:S05]  /*c920*/  BSYNC.RECONVERGENT B3 ;  /* 0x0000000000037941 */ /* 0x000fea0003800200 */
.L_x_19847:
        /* <DEDUP_REMOVED lines=45> */
.L_x_19845:
[----:B------:R-:W-:Y:S05]  /*cc00*/  BSYNC.RECONVERGENT B2 ;  /* 0x0000000000027941 */ /* 0x000fea0003800200 */
.L_x_19844:
        /* <DEDUP_REMOVED lines=18> */
.L_x_19851:
        /* <DEDUP_REMOVED lines=13> */
.L_x_19853:
[----:B------:R-:W-:Y:S05]  /*ce00*/  BSYNC.RECONVERGENT B3 ;  /* 0x0000000000037941 */ /* 0x000fea0003800200 */
.L_x_19852:
        /* <DEDUP_REMOVED lines=45> */
.L_x_19850:
[----:B------:R-:W-:Y:S05]  /*d0e0*/  BSYNC.RECONVERGENT B2 ;  /* 0x0000000000027941 */ /* 0x000fea0003800200 */
.L_x_19849:
[----:B------:R-:W-:Y:S01]  /*d0f0*/  PRMT R3, R142, 0x7632, R3 ;  /* 0x000076328e037816 */ /* 0x000fe20000000003 */
[----:B------:R-:W-:Y:S01]  /*d100*/  BSSY.RECONVERGENT B2, `(.L_x_19854) ;  /* 0x0000052000027945 */ /* 0x000fe20003800200 */
[----:B------:R-:W-:Y:S01]  /*d110*/  I2FP.F32.U32 R2, R220 ;  /* 0x000000dc00027245 */ /* 0x000fe20000201000 */
[----:B------:R-:W-:Y:S01]  /*d120*/  HFMA2 R220, -RZ, RZ, 0, 1.1920928955078125e-07 ;  /* 0x00000002ffdc7431 */ /* 0x000fe200000001ff */
        /* <DEDUP_REMOVED lines=20> */
.L_x_19856:
        /* <DEDUP_REMOVED lines=13> */
.L_x_19858:
[----:B------:R-:W-:Y:S05]  /*d340*/  BSYNC.RECONVERGENT B3 ;  /* 0x0000000000037941 */ /* 0x000fea0003800200 */
.L_x_19857:
        /* <DEDUP_REMOVED lines=45> */
.L_x_19855:
[----:B------:R-:W-:Y:S05]  /*d620*/  BSYNC.RECONVERGENT B2 ;  /* 0x0000000000027941 */ /* 0x000fea0003800200 */
.L_x_19854:
        /* <DEDUP_REMOVED lines=19> */
.L_x_19861:
        /* <DEDUP_REMOVED lines=13> */
.L_x_19863:
[----:B------:R-:W-:Y:S05]  /*d830*/  BSYNC.RECONVERGENT B3 ;  /* 0x0000000000037941 */ /* 0x000fea0003800200 */
.L_x_19862:
        /* <DEDUP_REMOVED lines=45> */
.L_x_19860:
[----:B------:R-:W-:Y:S05]  /*db10*/  BSYNC.RECONVERGENT B2 ;  /* 0x0000000000027941 */ /* 0x000fea0003800200 */
.L_x_19859:
        /* <DEDUP_REMOVED lines=24> */
.L_x_19866:
        /* <DEDUP_REMOVED lines=13> */
.L_x_19868:
[----:B------:R-:W-:Y:S05]  /*dd70*/  BSYNC.RECONVERGENT B3 ;  /* 0x0000000000037941 */ /* 0x000fea0003800200 */
.L_x_19867:
        /* <DEDUP_REMOVED lines=45> */
.L_x_19865:
[----:B------:R-:W-:Y:S05]  /*e050*/  BSYNC.RECONVERGENT B2 ;  /* 0x0000000000027941 */ /* 0x000fea0003800200 */
.L_x_19864:
        /* <DEDUP_REMOVED lines=18> */
.L_x_19871:
        /* <DEDUP_REMOVED lines=15> */
.L_x_19873:
[----:B------:R-:W-:Y:S05]  /*e270*/  BSYNC.RECONVERGENT B3 ;  /* 0x0000000000037941 */ /* 0x000fea0003800200 */
.L_x_19872:
        /* <DEDUP_REMOVED lines=45> */
.L_x_19870:
[----:B------:R-:W-:Y:S05]  /*e550*/  BSYNC.RECONVERGENT B2 ;  /* 0x0000000000027941 */ /* 0x000fea0003800200 */
.L_x_19869:
        /* <DEDUP_REMOVED lines=12> */
.L_x_19793:
        /* <DEDUP_REMOVED lines=16> */
.L_x_19877:
        /* <DEDUP_REMOVED lines=13> */
.L_x_19879:
[----:B------:R-:W-:Y:S05]  /*e7f0*/  BSYNC.RECONVERGENT B3 ;  /* 0x0000000000037941 */ /* 0x000fea0003800200 */
.L_x_19878:
        /* <DEDUP_REMOVED lines=45> */
.L_x_19876:
[----:B------:R-:W-:Y:S05]  /*ead0*/  BSYNC.RECONVERGENT B2 ;  /* 0x0000000000027941 */ /* 0x000fea0003800200 */
.L_x_19875:
        /* <DEDUP_REMOVED lines=22> */
.L_x_19882:
        /* <DEDUP_REMOVED lines=13> */
.L_x_19884:
[----:B------:R-:W-:Y:S05]  /*ed10*/  BSYNC.RECONVERGENT B3 ;  /* 0x0000000000037941 */ /* 0x000fea0003800200 */
.L_x_19883:
        /* <DEDUP_REMOVED lines=45> */
.L_x_19881:
[----:B------:R-:W-:Y:S05]  /*eff0*/  BSYNC.RECONVERGENT B2 ;  /* 0x0000000000027941 */ /* 0x000fea0003800200 */
.L_x_19880:
        /* <DEDUP_REMOVED lines=19> */
.L_x_19887:
        /* <DEDUP_REMOVED lines=13> */
.L_x_19889:
[----:B------:R-:W-:Y:S05]  /*f200*/  BSYNC.RECONVERGENT B3 ;  /* 0x0000000000037941 */ /* 0x000fea0003800200 */
.L_x_19888:
        /* <DEDUP_REMOVED lines=45> */
.L_x_19886:
[----:B------:R-:W-:Y:S05]  /*f4e0*/  BSYNC.RECONVERGENT B2 ;  /* 0x0000000000027941 */ /* 0x000fea0003800200 */
.L_x_19885:
[----:B------:R-:W-:Y:S01]  /*f4f0*/  I2FP.F32.U32 R162, R162 ;  /* 0x000000a200a27245 */ /* 0x000fe20000201000 */
[----:B------:R-:W-:Y:S01]  /*f500*/  BSSY.RECONVERGENT B2, `(.L_x_19890) ;  /* 0x000004e000027945 */ /* 0x000fe20003800200 */
[----:B------:R-:W-:Y:S01]  /*f510*/  LOP3.LUT R229, R229, 0xfffffffb, RZ, 0xc0, !PT ;  /* 0xfffffffbe5e57812 */ /* 0x000fe200078ec0ff */
[----:B------:R-:W-:Y:S01]  /*f520*/  IMAD.MOV.U32 R221, RZ, RZ, 0x2 ;  /* 0x00000002ffdd7424 */ /* 0x000fe200078e00ff */
[C---:B------:R-:W-:Y:S01]  /*f530*/  PRMT R219, R165.reuse, 0x7632, R219 ;  /* 0x00007632a5db7816 */ /* 0x040fe200000000db */
[----:B------:R-:W-:Y:S01]  /*f540*/  FFMA.FTZ R164, R162, R161, 1.1641532182693481445e-10 ;  /* 0x2f000000a2a47423 */ /* 0x000fe200000100a1 */
[----:B------:R-:W-:Y:S01]  /*f550*/  IMAD.U32 R162, R165, 0x10000, RZ ;  /* 0x00010000a5a27824 */ /* 0x000fe200078e00ff */
        /* <DEDUP_REMOVED lines=13> */
.L_x_19892:
        /* <DEDUP_REMOVED lines=13> */
.L_x_19894:
[----:B------:R-:W-:Y:S05]  /*f700*/  BSYNC.RECONVERGENT B3 ;  /* 0x0000000000037941 */ /* 0x000fea0003800200 */
.L_x_19893:
        /* <DEDUP_REMOVED lines=45> */
.L_x_19891:
[----:B------:R-:W-:Y:S05]  /*f9e0*/  BSYNC.RECONVERGENT B2 ;  /* 0x0000000000027941 */ /* 0x000fea0003800200 */
.L_x_19890:
        /* <DEDUP_REMOVED lines=19> */
.L_x_19897:
        /* <DEDUP_REMOVED lines=13> */
.L_x_19899:
[----:B------:R-:W-:Y:S05]  /*fbf0*/  BSYNC.RECONVERGENT B3 ;  /* 0x0000000000037941 */ /* 0x000fea0003800200 */
.L_x_19898:
        /* <DEDUP_REMOVED lines=45> */
.L_x_19896:
[----:B------:R-:W-:Y:S05]  /*fed0*/  BSYNC.RECONVERGENT B2 ;  /* 0x0000000000027941 */ /* 0x000fea0003800200 */
.L_x_19895:
        /* <DEDUP_REMOVED lines=18> */
.L_x_19902:
        /* <DEDUP_REMOVED lines=13> */
.L_x_19904:
[----:B------:R-:W-:Y:S05]  /*100d0*/  BSYNC.RECONVERGENT B3 ;  /* 0x0000000000037941 */ /* 0x000fea0003800200 */
.L_x_19903:
        /* <DEDUP_REMOVED lines=43> */
[----:B------:R-:W-:Y:S02]  /*10390*/  IMAD.MOV.U32 R165, RZ, RZ, R218 ;  /* 0x000000ffffa57224 */ /* 0x000fe400078e00da */
[----:B------:R-:W-:-:S07]  /*103a0*/  IMAD.MOV.U32 R218, RZ, RZ, R164 ;  /* 0x000000ffffda7224 */ /* 0x000fce00078e00a4 */
.L_x_19901:
[----:B------:R-:W-:Y:S05]  /*103b0*/  BSYNC.RECONVERGENT B2 ;  /* 0x0000000000027941 */ /* 0x000fea0003800200 */
.L_x_19900:
        /* <DEDUP_REMOVED lines=17> */
.L_x_19907:
        /* <DEDUP_REMOVED lines=13> */
.L_x_19909:
[----:B------:R-:W-:Y:S05]  /*105a0*/  BSYNC.RECONVERGENT B3 ;  /* 0x0000000000037941 */ /* 0x000fea0003800200 */
.L_x_19908:
        /* <DEDUP_REMOVED lines=45> */
.L_x_19906:
[----:B------:R-:W-:Y:S05]  /*10880*/  BSYNC.RECONVERGENT B2 ;  /* 0x0000000000027941 */ /* 0x000fea0003800200 */
.L_x_19905:
        /* <DEDUP_REMOVED lines=18> */
.L_x_19912:
        /* <DEDUP_REMOVED lines=13> */
.L_x_19914:
[----:B------:R-:W-:Y:S05]  /*10a80*/  BSYNC.RECONVERGENT B3 ;  /* 0x0000000000037941 */ /* 0x000fea0003800200 */
.L_x_19913:
        /* <DEDUP_REMOVED lines=45> */
.L_x_19911:
[----:B------:R-:W-:Y:S05]  /*10d60*/  BSYNC.RECONVERGENT B2 ;  /* 0x0000000000027941 */ /* 0x000fea0003800200 */
.L_x_19910:
[----:B------:R-:W-:Y:S01]  /*10d70*/  P2R R167, PR, RZ, 0x2 ;  /* 0x00000002ffa77803 */ /* 0x000fe20000000000 */
[----:B------:R-:W-:Y:S01]  /*10d80*/  FMUL.FTZ R160, R160, UR27 ;  /* 0x0000001ba0a07c20 */ /* 0x000fe20008410000 */
[----:B------:R-:W-:Y:S01]  /*10d90*/  I2FP.F32.U32 R164, R165 ;  /* 0x000000a500a47245 */ /* 0x000fe20000201000 */
[----:B------:R-:W-:Y:S01]  /*10da0*/  FMUL.FTZ R163, R163, UR27 ;  /* 0x0000001ba3a37c20 */ /* 0x000fe20008410000 */
[----:B------:R-:W-:Y:S01]  /*10db0*/  LOP3.LUT P1, RZ, R229, 0x10, RZ, 0xc0, !PT ;  /* 0x00000010e5ff7812 */ /* 0x000fe2000782c0ff */
[----:B------:R-:W-:Y:S01]  /*10dc0*/  FMUL.FTZ R219, R219, UR27 ;  /* 0x0000001bdbdb7c20 */ /* 0x000fe20008410000 */
[----:B------:R-:W-:Y:S01]  /*10dd0*/  P2R R221, PR, RZ, 0x1 ;  /* 0x00000001ffdd7803 */ /* 0x000fe20000000000 */
[----:B------:R-:W-:Y:S01]  /*10de0*/  FFMA.FTZ R236, R164, R161, 1.1641532182693481445e-10 ;  /* 0x2f000000a4ec7423 */ /* 0x000fe200000100a1 */
[C---:B------:R-:W-:Y:S01]  /*10df0*/  LOP3.LUT P0, RZ, R229.reuse, 0x8, RZ, 0xc0, !PT ;  /* 0x00000008e5ff7812 */ /* 0x040fe2000780c0ff */
        /* <DEDUP_REMOVED lines=27> */
[----:B------:R-:W-:-:S13]  /*10fb0*/  PLOP3.LUT P5, PT, P5, PT, PT, 0x8, 0x80 ;  /* 0x000000000080781c */ /* 0x000fda0002fae170 */
.L_x_19874:
        /* <DEDUP_REMOVED lines=44> */
.L_x_19915:
[----:B------:R-:W-:Y:S02]  /*11280*/  IMAD.MOV.U32 R221, RZ, RZ, R218 ;  /* 0x000000ffffdd7224 */ /* 0x000fe400078e00da */
[----:B------:R-:W-:-:S07]  /*11290*/  VIADD R216, R216, 0x20 ;  /* 0x00000020d8d87836 */ /* 0x000fce0000000000 */
.L_x_19792:
[----:B------:R-:W-:Y:S05]  /*112a0*/  BSYNC.RECONVERGENT B1 ;  /* 0x0000000000017941 */ /* 0x000fea0003800200 */
.L_x_19791:
        /* <DEDUP_REMOVED lines=20> */
[----:B------:R-:W-:Y:S01]  /*113f0*/  ISETP.NE.AND P2, PT, R220, 0x1, PT ;  /* 0x00000001dc00780c */ /* 0x000fe20003f45270 */
[----:B------:R-:W-:Y:S01]  /*11400*/  BSSY.RECONVERGENT B2, `(.L_x_19919) ;  /* 0x0000049000027945 */ /* 0x000fe20003800200 */
[----:B------:R-:W-:Y:S01]  /*11410*/  IMAD.MOV.U32 R4, RZ, RZ, 0x2 ;  /* 0x00000002ff047424 */ /* 0x000fe200078e00ff */
[----:B------:R-:W-:Y:S01]  /*11420*/  MOV R2, R222 ;  /* 0x000000de00027202 */ /* 0x000fe20000000f00 */
[----:B--2---:R-:W-:-:S09]  /*11430*/  IMAD.MOV.U32 R218, RZ, RZ, R221 ;  /* 0x000000ffffda7224 */ /* 0x004fd200078e00dd */
        /* <DEDUP_REMOVED lines=11> */
.L_x_19921:
        /* <DEDUP_REMOVED lines=13> */
.L_x_19923:
[----:B------:R-:W-:Y:S05]  /*115c0*/  BSYNC.RECONVERGENT B3 ;  /* 0x0000000000037941 */ /* 0x000fea0003800200 */
.L_x_19922:
        /* <DEDUP_REMOVED lines=44> */
.L_x_19920:
[----:B------:R-:W-:Y:S05]  /*11890*/  BSYNC.RECONVERGENT B2 ;  /* 0x0000000000027941 */ /* 0x000fea0003800200 */
.L_x_19919:
        /* <DEDUP_REMOVED lines=24> */
.L_x_19926:
        /* <DEDUP_REMOVED lines=13> */
.L_x_19928:
[----:B------:R-:W-:Y:S05]  /*11af0*/  BSYNC.RECONVERGENT B3 ;  /* 0x0000000000037941 */ /* 0x000fea0003800200 */
.L_x_19927:
        /* <DEDUP_REMOVED lines=45> */
.L_x_19925:
[----:B------:R-:W-:Y:S05]  /*11dd0*/  BSYNC.RECONVERGENT B2 ;  /* 0x0000000000027941 */ /* 0x000fea0003800200 */
.L_x_19924:
[----:B------:R-:W-:Y:S01]  /*11de0*/  I2FP.F32.U32 R4, R3 ;  /* 0x0000000300047245 */ /* 0x000fe20000201000 */
[----:B------:R-:W-:Y:S01]  /*11df0*/  IMAD.U32 R6, R140, 0x10000, RZ ;  /* 0x000100008c067824 */ /* 0x000fe200078e00ff */
[----:B------:R-:W-:Y:S03]  /*11e00*/  BSSY.RECONVERGENT B2, `(.L_x_19929) ;  /* 0x0000050000027945 */ /* 0x000fe60003800200 */
[----:B------:R-:W-:Y:S01]  /*11e10*/  FFMA.FTZ R3, R4, R219, 1.1641532182693481445e-10 ;  /* 0x2f00000004037423 */ /* 0x000fe200000100db */
[----:B------:R-:W-:Y:S01]  /*11e20*/  FMUL.FTZ R6, R6, R217 ;  /* 0x000000d906067220 */ /* 0x000fe20000410000 */
[----:B------:R-:W-:-:S03]  /*11e30*/  HFMA2 R4, -RZ, RZ, 0, 1.1920928955078125e-07 ;  /* 0x00000002ff047431 */ /* 0x000fc600000001ff */
        /* <DEDUP_REMOVED lines=17> */
.L_x_19931:
        /* <DEDUP_REMOVED lines=13> */
.L_x_19933:
[----:B------:R-:W-:Y:S05]  /*12020*/  BSYNC.RECONVERGENT B3 ;  /* 0x0000000000037941 */ /* 0x000fea0003800200 */
.L_x_19932:
        /* <DEDUP_REMOVED lines=45> */
.L_x_19930:
[----:B------:R-:W-:Y:S05]  /*12300*/  BSYNC.RECONVERGENT B2 ;  /* 0x0000000000027941 */ /* 0x000fea0003800200 */
.L_x_19929:
        /* <DEDUP_REMOVED lines=20> */
.L_x_19936:
        /* <DEDUP_REMOVED lines=13> */
.L_x_19938:
[----:B------:R-:W-:Y:S05]  /*12520*/  BSYNC.RECONVERGENT B3 ;  /* 0x0000000000037941 */ /* 0x000fea0003800200 */
.L_x_19937:
        /* <DEDUP_REMOVED lines=45> */
.L_x_19935:
[----:B------:R-:W-:Y:S05]  /*12800*/  BSYNC.RECONVERGENT B2 ;  /* 0x0000000000027941 */ /* 0x000fea0003800200 */
.L_x_19934:
[----:B------:R-:W-:Y:S01]  /*12810*/  I2FP.F32.U32 R4, R3 ;  /* 0x0000000300047245 */ /* 0x000fe20000201000 */
[----:B------:R-:W-:Y:S01]  /*12820*/  BSSY.RECONVERGENT B2, `(.L_x_19939) ;  /* 0x0000052000027945 */ /* 0x000fe20003800200 */
[----:B------:R-:W-:Y:S02]  /*12830*/  PRMT R3, R140, 0x7632, R3 ;  /* 0x000076328c037816 */ /* 0x000fe40000000003 */
[----:B------:R-:W-:-:S03]  /*12840*/  FSEL R169, R2, RZ, P4 ;  /* 0x000000ff02a97208 */ /* 0x000fc60002000000 */
[----:B------:R-:W-:Y:S02]  /*12850*/  IMAD.U32 R6, R3, 0x10000, RZ ;  /* 0x0001000003067824 */ /* 0x000fe400078e00ff */
[----:B------:R-:W-:Y:S02]  /*12860*/  FFMA.FTZ R3, R4, R219, 1.1641532182693481445e-10 ;  /* 0x2f00000004037423 */ /* 0x000fe400000100db */
[----:B------:R-:W-:-:S03]  /*12870*/  FMUL.FTZ R6, R6, R217 ;  /* 0x000000d906067220 */ /* 0x000fc60000410000 */
[----:B------:R-:W-:Y:S01]  /*12880*/  FSETP.GTU.FTZ.AND P2, PT, R3, R0, PT ;  /* 0x000000000300720b */ /* 0x000fe20003f5c000 */
[----:B------:R-:W-:-:S03]  /*12890*/  IMAD.MOV.U32 R3, RZ, RZ, R222 ;  /* 0x000000ffff037224 */ /* 0x000fc600078e00de */
        /* <DEDUP_REMOVED lines=15> */
.L_x_19941:
        /* <DEDUP_REMOVED lines=13> */
.L_x_19943:
[----:B------:R-:W-:Y:S05]  /*12a60*/  BSYNC.RECONVERGENT B3 ;  /* 0x0000000000037941 */ /* 0x000fea0003800200 */
.L_x_19942:
        /* <DEDUP_REMOVED lines=45> */
.L_x_19940:
[----:B------:R-:W-:Y:S05]  /*12d40*/  BSYNC.RECONVERGENT B2 ;  /* 0x0000000000027941 */ /* 0x000fea0003800200 */
.L_x_19939:
        /* <DEDUP_REMOVED lines=21> */
.L_x_19946:
        /* <DEDUP_REMOVED lines=13> */
.L_x_19948:
[----:B------:R-:W-:Y:S05]  /*12f70*/  BSYNC.RECONVERGENT B3 ;  /* 0x0000000000037941 */ /* 0x000fea0003800200 */
.L_x_19947:
        /* <DEDUP_REMOVED lines=44> */
[----:B------:R-:W-:-:S07]  /*13240*/  IMAD.MOV.U32 R171, RZ, RZ, RZ ;  /* 0x000000ffffab7224 */ /* 0x000fce00078e00ff */
.L_x_19945:
[----:B------:R-:W-:Y:S05]  /*13250*/  BSYNC.RECONVERGENT B2 ;  /* 0x0000000000027941 */ /* 0x000fea0003800200 */
.L_x_19944:
[----:B------:R-:W-:Y:S01]  /*13260*/  I2FP.F32.U32 R4, R5 ;  /* 0x0000000500047245 */ /* 0x000fe20000201000 */
[----:B------:R-:W-:Y:S01]  /*13270*/  IMAD.U32 R6, R141, 0x10000, RZ ;  /* 0x000100008d067824 */ /* 0x000fe200078e00ff */
[----:B------:R-:W-:Y:S01]  /*13280*/  BSSY.RECONVERGENT B2, `(.L_x_19949) ;  /* 0x0000050000027945 */ /* 0x000fe20003800200 */
[----:B------:R-:W-:Y:S02]  /*13290*/  HFMA2 R172, -RZ, RZ, 0, 1.1920928955078125e-07 ;  /* 0x00000002ffac7431 */ /* 0x000fe400000001ff */
[----:B------:R-:W-:Y:S01]  /*132a0*/  FFMA.FTZ R3, R4, R219, 1.1641532182693481445e-10 ;  /* 0x2f00000004037423 */ /* 0x000fe200000100db */
[----:B------:R-:W-:-:S04]  /*132b0*/  FMUL.FTZ R6, R6, R217 ;  /* 0x000000d906067220 */ /* 0x000fc80000410000 */
        /* <DEDUP_REMOVED lines=17> */
.L_x_19951:
        /* <DEDUP_REMOVED lines=13> */
.L_x_19953:
[----:B------:R-:W-:Y:S05]  /*134a0*/  BSYNC.RECONVERGENT B3 ;  /* 0x0000000000037941 */ /* 0x000fea0003800200 */
.L_x_19952:
        /* <DEDUP_REMOVED lines=45> */
.L_x_19950:
[----:B------:R-:W-:Y:S05]  /*13780*/  BSYNC.RECONVERGENT B2 ;  /* 0x0000000000027941 */ /* 0x000fea0003800200 */
.L_x_19949:
[----:B------:R-:W-:Y:S01]  /*13790*/  I2FP.F32.U32 R2, R2 ;  /* 0x0000000200027245 */ /* 0x000fe20000201000 */
[----:B------:R-:W-:Y:S01]  /*137a0*/  BSSY.RECONVERGENT B2, `(.L_x_19954) ;  /* 0x000004e000027945 */ /* 0x000fe20003800200 */
[----:B------:R-:W-:Y:S01]  /*137b0*/  ISETP.NE.AND P2, PT, R172, 0x1, PT ;  /* 0x00000001ac00780c */ /* 0x000fe20003f45270 */
[----:B------:R-:W-:Y:S01]  /*137c0*/  IMAD.MOV.U32 R5, RZ, RZ, R222 ;  /* 0x000000ffff057224 */ /* 0x000fe200078e00de */
[----:B------:R-:W-:Y:S01]  /*137d0*/  SHF.L.U32 R4, R173, 0x10, RZ ;  /* 0x00000010ad047819 */ /* 0x000fe200000006ff */
[----:B------:R-:W-:Y:S01]  /*137e0*/  FFMA.FTZ R3, R2, R219, 1.1641532182693481445e-10 ;  /* 0x2f00000002037423 */ /* 0x000fe200000100db */
[----:B------:R-:W-:Y:S01]  /*137f0*/  LOP3.LUT R229, R229, 0xfffffffd, RZ, 0xc0, !PT ;  /* 0xfffffffde5e57812 */ /* 0x000fe200078ec0ff */
[----:B------:R-:W-:Y:S02]  /*13800*/  IMAD.MOV.U32 R173, RZ, RZ, 0x2 ;  /* 0x00000002ffad7424 */ /* 0x000fe400078e00ff */
        /* <DEDUP_REMOVED lines=12> */
.L_x_19956:
        /* <DEDUP_REMOVED lines=13> */
.L_x_19958:
[----:B------:R-:W-:Y:S05]  /*139a0*/  BSYNC.RECONVERGENT B3 ;  /* 0x0000000000037941 */ /* 0x000fea0003800200 */
.L_x_19957:
        /* <DEDUP_REMOVED lines=44> */
[----:B------:R-:W-:-:S07]  /*13c70*/  HFMA2 R173, -RZ, RZ, 0, 0 ;  /* 0x00000000ffad7431 */ /* 0x000fce00000001ff */
.L_x_19955:
[----:B------:R-:W-:Y:S05]  /*13c80*/  BSYNC.RECONVERGENT B2 ;  /* 0x0000000000027941 */ /* 0x000fea0003800200 */
.L_x_19954:
        /* <DEDUP_REMOVED lines=24> */
.L_x_19961:
        /* <DEDUP_REMOVED lines=13> */
.L_x_19963:
[----:B------:R-:W-:Y:S05]  /*13ee0*/  BSYNC.RECONVERGENT B3 ;  /* 0x0000000000037941 */ /* 0x000fea0003800200 */
.L_x_19962:
        /* <DEDUP_REMOVED lines=45> */
.L_x_19960:
[----:B------:R-:W-:Y:S05]  /*141c0*/  BSYNC.RECONVERGENT B2 ;  /* 0x0000000000027941 */ /* 0x000fea0003800200 */
.L_x_19959:
        /* <DEDUP_REMOVED lines=19> */
.L_x_19966:
        /* <DEDUP_REMOVED lines=13> */
.L_x_19968:
[----:B------:R-:W-:Y:S05]  /*143d0*/  BSYNC.RECONVERGENT B3 ;  /* 0x0000000000037941 */ /* 0x000fea0003800200 */
.L_x_19967:
        /* <DEDUP_REMOVED lines=46> */
.L_x_19965:
[----:B------:R-:W-:Y:S05]  /*146c0*/  BSYNC.RECONVERGENT B2 ;  /* 0x0000000000027941 */ /* 0x000fea0003800200 */
.L_x_19964:
        /* <DEDUP_REMOVED lines=24> */
.L_x_19971:
        /* <DEDUP_REMOVED lines=13> */
.L_x_19973:
[----:B------:R-:W-:Y:S05]  /*14920*/  BSYNC.RECONVERGENT B3 ;  /* 0x0000000000037941 */ /* 0x000fea0003800200 */
.L_x_19972:
        /* <DEDUP_REMOVED lines=45> */
.L_x_19970:
[----:B------:R-:W-:Y:S05]  /*14c00*/  BSYNC.RECONVERGENT B2 ;  /* 0x0000000000027941 */ /* 0x000fea0003800200 */
.L_x_19969:
        /* <DEDUP_REMOVED lines=18> */
.L_x_19976:
        /* <DEDUP_REMOVED lines=13> */
.L_x_19978:
[----:B------:R-:W-:Y:S05]  /*14e00*/  BSYNC.RECONVERGENT B3 ;  /* 0x0000000000037941 */ /* 0x000fea0003800200 */
.L_x_19977:
        /* <DEDUP_REMOVED lines=45> */
.L_x_19975:
[----:B------:R-:W-:Y:S05]  /*150e0*/  BSYNC.RECONVERGENT B2 ;  /* 0x0000000000027941 */ /* 0x000fea0003800200 */
.L_x_19974:
[----:B------:R-:W-:Y:S01]  /*150f0*/  PRMT R3, R142, 0x7632, R3 ;  /* 0x000076328e037816 */ /* 0x000fe20000000003 */
[----:B------:R-:W-:Y:S01]  /*15100*/  BSSY.RECONVERGENT B2, `(.L_x_19979) ;  /* 0x0000052000027945 */ /* 0x000fe20003800200 */
[----:B------:R-:W-:Y:S01]  /*15110*/  I2FP.F32.U32 R2, R220 ;  /* 0x000000dc00027245 */ /* 0x000fe20000201000 */
[----:B------:R-:W-:Y:S01]  /*15120*/  IMAD.MOV.U32 R220, RZ, RZ, 0x2 ;  /* 0x00000002ffdc7424 */ /* 0x000fe200078e00ff */
        /* <DEDUP_REMOVED lines=20> */
.L_x_19981:
        /* <DEDUP_REMOVED lines=13> */
.L_x_19983:
[----:B------:R-:W-:Y:S05]  /*15340*/  BSYNC.RECONVERGENT B3 ;  /* 0x0000000000037941 */ /* 0x000fea0003800200 */
.L_x_19982:
        /* <DEDUP_REMOVED lines=45> */
.L_x_19980:
[----:B------:R-:W-:Y:S05]  /*15620*/  BSYNC.RECONVERGENT B2 ;  /* 0x0000000000027941 */ /* 0x000fea0003800200 */
.L_x_19979:
        /* <DEDUP_REMOVED lines=19> */
.L_x_19986:
        /* <DEDUP_REMOVED lines=13> */
.L_x_19988:
[----:B------:R-:W-:Y:S05]  /*15830*/  BSYNC.RECONVERGENT B3 ;  /* 0x0000000000037941 */ /* 0x000fea0003800200 */
.L_x_19987:
        /* <DEDUP_REMOVED lines=45> */
.L_x_19985:
[----:B------:R-:W-:Y:S05]  /*15b10*/  BSYNC.RECONVERGENT B2 ;  /* 0x0000000000027941 */ /* 0x000fea0003800200 */
.L_x_19984:
[----:B------:R-:W-:Y:S01]  /*15b20*/  I2FP.F32.U32 R174, R231 ;  /* 0x000000e700ae7245 */ /* 0x000fe20000201000 */
[----:B------:R-:W-:Y:S01]  /*15b30*/  IMAD.U32 R220, R143, 0x10000, RZ ;  /* 0x000100008fdc7824 */ /* 0x000fe200078e00ff */
[----:B------:R-:W-:Y:S01]  /*15b40*/  BSSY.RECONVERGENT B2, `(.L_x_19989) ;  /* 0x0000051000027945 */ /* 0x000fe20003800200 */
[----:B------:R-:W-:Y:S02]  /*15b50*/  HFMA2 R233, -RZ, RZ, 0, 1.1920928955078125e-07 ;  /* 0x00000002ffe97431 */ /* 0x000fe400000001ff */
        /* <DEDUP_REMOVED lines=20> */
.L_x_19991:
        /* <DEDUP_REMOVED lines=13> */
.L_x_19993:
[----:B------:R-:W-:Y:S05]  /*15d70*/  BSYNC.RECONVERGENT B3 ;  /* 0x0000000000037941 */ /* 0x000fea0003800200 */
.L_x_19992:
        /* <DEDUP_REMOVED lines=45> */
.L_x_19990:
[----:B------:R-:W-:Y:S05]  /*16050*/  BSYNC.RECONVERGENT B2 ;  /* 0x0000000000027941 */ /* 0x000fea0003800200 */
.L_x_19989:
        /* <DEDUP_REMOVED lines=18> */
.L_x_19996:
        /* <DEDUP_REMOVED lines=15> */
.L_x_19998:
[----:B------:R-:W-:Y:S05]  /*16270*/  BSYNC.RECONVERGENT B3 ;  /* 0x0000000000037941 */ /* 0x000fea0003800200 */
.L_x_19997:
        /* <DEDUP_REMOVED lines=45> */
.L_x_19995:
[----:B------:R-:W-:Y:S05]  /*16550*/  BSYNC.RECONVERGENT B2 ;  /* 0x0000000000027941 */ /* 0x000fea0003800200 */
.L_x_19994:
        /* <DEDUP_REMOVED lines=12> */
.L_x_19918:
        /* <DEDUP_REMOVED lines=16> */
.L_x_20002:
        /* <DEDUP_REMOVED lines=13> */
.L_x_20004:
[----:B------:R-:W-:Y:S05]  /*167f0*/  BSYNC.RECONVERGENT B3 ;  /* 0x0000000000037941 */ /* 0x000fea0003800200 */
.L_x_20003:
        /* <DEDUP_REMOVED lines=45> */
.L_x_20001:
[----:B------:R-:W-:Y:S05]  /*16ad0*/  BSYNC.RECONVERGENT B2 ;  /* 0x0000000000027941 */ /* 0x000fea0003800200 */
.L_x_20000:
        /* <DEDUP_REMOVED lines=22> */
.L_x_20007:
        /* <DEDUP_REMOVED lines=13> */
.L_x_20009:
[----:B------:R-:W-:Y:S05]  /*16d10*/  BSYNC.RECONVERGENT B3 ;  /* 0x0000000000037941 */ /* 0x000fea0003800200 */
.L_x_20008:
        /* <DEDUP_REMOVED lines=45> */
.L_x_20006:
[----:B------:R-:W-:Y:S05]  /*16ff0*/  BSYNC.RECONVERGENT B2 ;  /* 0x0000000000027941 */ /* 0x000fea0003800200 */
.L_x_20005:
        /* <DEDUP_REMOVED lines=19> */
.L_x_20012:
        /* <DEDUP_REMOVED lines=13> */
.L_x_20014:
[----:B------:R-:W-:Y:S05]  /*17200*/  BSYNC.RECONVERGENT B3 ;  /* 0x0000000000037941 */ /* 0x000fea0003800200 */
.L_x_20013:
        /* <DEDUP_REMOVED lines=45> */
.L_x_20011:
[----:B------:R-:W-:Y:S05]  /*174e0*/  BSYNC.RECONVERGENT B2 ;  /* 0x0000000000027941 */ /* 0x000fea0003800200 */
.L_x_20010:
        /* <DEDUP_REMOVED lines=20> */
.L_x_20017:
        /* <DEDUP_REMOVED lines=13> */
.L_x_20019:
[----:B------:R-:W-:Y:S05]  /*17700*/  BSYNC.RECONVERGENT B3 ;  /* 0x0000000000037941 */ /* 0x000fea0003800200 */
.L_x_20018:
        /* <DEDUP_REMOVED lines=45> */
.L_x_20016:
[----:B------:R-:W-:Y:S05]  /*179e0*/  BSYNC.RECONVERGENT B2 ;  /* 0x0000000000027941 */ /* 0x000fea0003800200 */
.L_x_20015:
        /* <DEDUP_REMOVED lines=19> */
.L_x_20022:
        /* <DEDUP_REMOVED lines=13> */
.L_x_20024:
[----:B------:R-:W-:Y:S05]  /*17bf0*/  BSYNC.RECONVERGENT B3 ;  /* 0x0000000000037941 */ /* 0x000fea0003800200 */
.L_x_20023:
        /* <DEDUP_REMOVED lines=45> */
.L_x_20021:
[----:B------:R-:W-:Y:S05]  /*17ed0*/  BSYNC.RECONVERGENT B2 ;  /* 0x0000000000027941 */ /* 0x000fea0003800200 */
.L_x_20020:
        /* <DEDUP_REMOVED lines=18> */
.L_x_20027:
        /* <DEDUP_REMOVED lines=13> */
.L_x_20029:
[----:B------:R-:W-:Y:S05]  /*180d0*/  BSYNC.RECONVERGENT B3 ;  /* 0x0000000000037941 */ /* 0x000fea0003800200 */
.L_x_20028:
        /* <DEDUP_REMOVED lines=45> */
.L_x_20026:
[----:B------:R-:W-:Y:S05]  /*183b0*/  BSYNC.RECONVERGENT B2 ;  /* 0x0000000000027941 */ /* 0x000fea0003800200 */
.L_x_20025:
        /* <DEDUP_REMOVED lines=17> */
.L_x_20032:
        /* <DEDUP_REMOVED lines=13> */
.L_x_20034:
[----:B------:R-:W-:Y:S05]  /*185a0*/  BSYNC.RECONVERGENT B3 ;  /* 0x0000000000037941 */ /* 0x000fea0003800200 */
.L_x_20033:
        /* <DEDUP_REMOVED lines=45> */
.L_x_20031:
[----:B------:R-:W-:Y:S05]  /*18880*/  BSYNC.RECONVERGENT B2 ;  /* 0x0000000000027941 */ /* 0x000fea0003800200 */
.L_x_20030:
        /* <DEDUP_REMOVED lines=18> */
.L_x_20037:
        /* <DEDUP_REMOVED lines=13> */
.L_x_20039:
[----:B------:R-:W-:Y:S05]  /*18a80*/  BSYNC.RECONVERGENT B3 ;  /* 0x0000000000037941 */ /* 0x000fea0003800200 */
.L_x_20038:
        /* <DEDUP_REMOVED lines=45> */
.L_x_20036:
[----:B------:R-:W-:Y:S05]  /*18d60*/  BSYNC.RECONVERGENT B2 ;  /* 0x0000000000027941 */ /* 0x000fea0003800200 */
.L_x_20035:
        /* <DEDUP_REMOVED lines=37> */
.L_x_19999:
        /* <DEDUP_REMOVED lines=44> */
.L_x_20040:
[----:B------:R-:W-:Y:S02]  /*19280*/  IMAD.MOV.U32 R221, RZ, RZ, R218 ;  /* 0x000000ffffdd7224 */ /* 0x000fe400078e00da */
[----:B------:R-:W-:-:S07]  /*19290*/  VIADD R216, R216, 0x20 ;  /* 0x00000020d8d87836 */ /* 0x000fce0000000000 */
.L_x_19917:
[----:B------:R-:W-:Y:S05]  /*192a0*/  BSYNC.RECONVERGENT B1 ;  /* 0x0000000000017941 */ /* 0x000fea0003800200 */
.L_x_19916:
        /* <DEDUP_REMOVED lines=36> */
.L_x_20046:
        /* <DEDUP_REMOVED lines=13> */
.L_x_20048:
[----:B------:R-:W-:Y:S05]  /*195c0*/  BSYNC.RECONVERGENT B3 ;  /* 0x0000000000037941 */ /* 0x000fea0003800200 */
.L_x_20047:
        /* <DEDUP_REMOVED lines=44> */
.L_x_20045:
[----:B------:R-:W-:Y:S05]  /*19890*/  BSYNC.RECONVERGENT B2 ;  /* 0x0000000000027941 */ /* 0x000fea0003800200 */
.L_x_20044:
        /* <DEDUP_REMOVED lines=11> */
[----:B0-----:R-:W-:Y:S02]  /*19950*/  FSETP.LE.FTZ.AND P4, PT, R3, R0, PT ;  /* 0x000000000300720b */ /* 0x001fe40003f93000 */
[----:B------:R-:W-:Y:S01]  /*19960*/  MOV R3, R222 ;  /* 0x000000de00037202 */ /* 0x000fe20000000f00 */
        /* <DEDUP_REMOVED lines=11> */
.L_x_20051:
        /* <DEDUP_REMOVED lines=13> */
.L_x_20053:
[----:B------:R-:W-:Y:S05]  /*19af0*/  BSYNC.RECONVERGENT B3 ;  /* 0x0000000000037941 */ /* 0x000fea0003800200 */
.L_x_20052:
        /* <DEDUP_REMOVED lines=45> */
.L_x_20050:
[----:B------:R-:W-:Y:S05]  /*19dd0*/  BSYNC.RECONVERGENT B2 ;  /* 0x0000000000027941 */ /* 0x000fea0003800200 */
.L_x_20049:
[----:B------:R-:W-:Y:S01]  /*19de0*/  I2FP.F32.U32 R4, R3 ;  /* 0x0000000300047245 */ /* 0x000fe20000201000 */
[----:B------:R-:W-:Y:S01]  /*19df0*/  BSSY.RECONVERGENT B2, `(.L_x_20054) ;  /* 0x0000051000027945 */ /* 0x000fe20003800200 */
[----:B------:R-:W-:-:S03]  /*19e00*/  SHF.L.U32 R6, R140, 0x10, RZ ;  /* 0x000000108c067819 */ /* 0x000fc600000006ff */
[----:B------:R-:W-:Y:S01]  /*19e10*/  FFMA.FTZ R3, R4, R219, 1.1641532182693481445e-10 ;  /* 0x2f00000004037423 */ /* 0x000fe200000100db */
[----:B------:R-:W-:Y:S02]  /*19e20*/  IMAD.MOV.U32 R4, RZ, RZ, 0x2 ;  /* 0x00000002ff047424 */ /* 0x000fe400078e00ff */
[----:B------:R-:W-:Y:S02]  /*19e30*/  FMUL.FTZ R6, R6, R217 ;  /* 0x000000d906067220 */ /* 0x000fe40000410000 */
[----:B------:R-:W-:Y:S02]  /*19e40*/  FSETP.GTU.FTZ.AND P2, PT, R3, R0, PT ;  /* 0x000000000300720b */ /* 0x000fe40003f5c000 */
[----:B------:R-:W-:Y:S02]  /*19e50*/  FSEL R3, R2, RZ, P4 ;  /* 0x000000ff02037208 */ /* 0x000fe40002000000 */
[----:B------:R-:W-:Y:S02]  /*19e60*/  FSEL R176, R6, RZ, !P2 ;  /* 0x000000ff06b07208 */ /* 0x000fe40005000000 */
[----:B------:R-:W-:-:S02]  /*19e70*/  SEL R8, RZ, 0x1, P2 ;  /* 0x00000001ff087807 */ /* 0x000fc40001000000 */
        /* <DEDUP_REMOVED lines=13> */
.L_x_20056:
        /* <DEDUP_REMOVED lines=13> */
.L_x_20058:
[----:B------:R-:W-:Y:S05]  /*1a020*/  BSYNC.RECONVERGENT B3 ;  /* 0x0000000000037941 */ /* 0x000fea0003800200 */
.L_x_20057:
        /* <DEDUP_REMOVED lines=45> */
.L_x_20055:
[----:B------:R-:W-:Y:S05]  /*1a300*/  BSYNC.RECONVERGENT B2 ;  /* 0x0000000000027941 */ /* 0x000fea0003800200 */
.L_x_20054:
        /* <DEDUP_REMOVED lines=20> */
.L_x_20061:
        /* <DEDUP_REMOVED lines=13> */
.L_x_20063:
[----:B------:R-:W-:Y:S05]  /*1a520*/  BSYNC.RECONVERGENT B3 ;  /* 0x0000000000037941 */ /* 0x000fea0003800200 */
.L_x_20062:
        /* <DEDUP_REMOVED lines=43> */
[----:B------:R-:W-:Y:S02]  /*1a7e0*/  IMAD.MOV.U32 R5, RZ, RZ, R218 ;  /* 0x000000ffff057224 */ /* 0x000fe400078e00da */
[----:B------:R-:W-:-:S07]  /*1a7f0*/  IMAD.MOV.U32 R218, RZ, RZ, R4 ;  /* 0x000000ffffda7224 */ /* 0x000fce00078e0004 */
.L_x_20060:
[----:B------:R-:W-:Y:S05]  /*1a800*/  BSYNC.RECONVERGENT B2 ;  /* 0x0000000000027941 */ /* 0x000fea0003800200 */
.L_x_20059:
[----:B------:R-:W-:Y:S01]  /*1a810*/  PRMT R3, R140, 0x7632, R3 ;  /* 0x000076328c037816 */ /* 0x000fe20000000003 */
[----:B------:R-:W-:Y:S01]  /*1a820*/  BSSY.RECONVERGENT B2, `(.L_x_20064) ;  /* 0x0000052000027945 */ /* 0x000fe20003800200 */
[----:B------:R-:W-:Y:S02]  /*1a830*/  I2FP.F32.U32 R4, R5 ;  /* 0x0000000500047245 */ /* 0x000fe40000201000 */
[----:B------:R-:W-:Y:S01]  /*1a840*/  FSEL R177, R2, RZ, P4 ;  /* 0x000000ff02b17208 */ /* 0x000fe20002000000 */
[----:B------:R-:W-:Y:S02]  /*1a850*/  IMAD.U32 R6, R3, 0x10000, RZ ;  /* 0x0001000003067824 */ /* 0x000fe400078e00ff */
[----:B------:R-:W-:Y:S02]  /*1a860*/  FFMA.FTZ R3, R4, R219, 1.1641532182693481445e-10 ;  /* 0x2f00000004037423 */ /* 0x000fe400000100db */
[----:B------:R-:W-:-:S03]  /*1a870*/  FMUL.FTZ R6, R6, R217 ;  /* 0x000000d906067220 */ /* 0x000fc60000410000 */
[----:B------:R-:W-:Y:S02]  /*1a880*/  FSETP.GTU.FTZ.AND P2, PT, R3, R0, PT ;  /* 0x000000000300720b */ /* 0x000fe40003f5c000 */
[----:B------:R-:W-:Y:S02]  /*1a890*/  MOV R3, R222 ;  /* 0x000000de00037202 */ /* 0x000fe40000000f00 */
        /* <DEDUP_REMOVED lines=15> */
.L_x_20066:
        /* <DEDUP_REMOVED lines=13> */
.L_x_20068:
[----:B------:R-:W-:Y:S05]  /*1aa60*/  BSYNC.RECONVERGENT B3 ;  /* 0x0000000000037941 */ /* 0x000fea0003800200 */
.L_x_20067:
        /* <DEDUP_REMOVED lines=45> */
.L_x_20065:
[----:B------:R-:W-:Y:S05]  /*1ad40*/  BSYNC.RECONVERGENT B2 ;  /* 0x0000000000027941 */ /* 0x000fea0003800200 */
.L_x_20064:
        /* <DEDUP_REMOVED lines=21> */
.L_x_20071:
        /* <DEDUP_REMOVED lines=13> */
.L_x_20073:
[----:B------:R-:W-:Y:S05]  /*1af70*/  BSYNC.RECONVERGENT B3 ;  /* 0x0000000000037941 */ /* 0x000fea0003800200 */
.L_x_20072:
        /* <DEDUP_REMOVED lines=45> */
.L_x_20070:
[----:B------:R-:W-:Y:S05]  /*1b250*/  BSYNC.RECONVERGENT B2 ;  /* 0x0000000000027941 */ /* 0x000fea0003800200 */
.L_x_20069:
        /* <DEDUP_REMOVED lines=23> */
.L_x_20076:
        /* <DEDUP_REMOVED lines=13> */
.L_x_20078:
[----:B------:R-:W-:Y:S05]  /*1b4a0*/  BSYNC.RECONVERGENT B3 ;  /* 0x0000000000037941 */ /* 0x000fea0003800200 */
.L_x_20077:
        /* <DEDUP_REMOVED lines=45> */
.L_x_20075:
[----:B------:R-:W-:Y:S05]  /*1b780*/  BSYNC.RECONVERGENT B2 ;  /* 0x0000000000027941 */ /* 0x000fea0003800200 */
.L_x_20074:
        /* <DEDUP_REMOVED lines=20> */
.L_x_20081:
        /* <DEDUP_REMOVED lines=13> */
.L_x_20083:
[----:B------:R-:W-:Y:S05]  /*1b9a0*/  BSYNC.RECONVERGENT B3 ;  /* 0x0000000000037941 */ /* 0x000fea0003800200 */
.L_x_20082:
        /* <DEDUP_REMOVED lines=45> */
.L_x_20080:
[----:B------:R-:W-:Y:S05]  /*1bc80*/  BSYNC.RECONVERGENT B2 ;  /* 0x0000000000027941 */ /* 0x000fea0003800200 */
.L_x_20079:
[----:B------:R-:W-:Y:S01]  /*1bc90*/  I2FP.F32.U32 R4, R5 ;  /* 0x0000000500047245 */ /* 0x000fe20000201000 */
[----:B------:R-:W-:Y:S01]  /*1bca0*/  BSSY.RECONVERGENT B2, `(.L_x_20084) ;  /* 0x0000052000027945 */ /* 0x000fe20003800200 */
[----:B------:R-:W-:Y:S02]  /*1bcb0*/  PRMT R3, R141, 0x7632, R3 ;  /* 0x000076328d037816 */ /* 0x000fe40000000003 */
[----:B------:R-:W-:Y:S01]  /*1bcc0*/  FSEL R179, R2, RZ, P4 ;  /* 0x000000ff02b37208 */ /* 0x000fe20002000000 */
[----:B------:R-:W-:Y:S01]  /*1bcd0*/  IMAD.MOV.U32 R2, RZ, RZ, R222 ;  /* 0x000000ffff027224 */ /* 0x000fe200078e00de */
[----:B------:R-:W-:Y:S01]  /*1bce0*/  SHF.L.U32 R180, R3, 0x10, RZ ;  /* 0x0000001003b47819 */ /* 0x000fe200000006ff */
[----:B------:R-:W-:-:S04]  /*1bcf0*/  FFMA.FTZ R3, R4, R219, 1.1641532182693481445e-10 ;  /* 0x2f00000004037423 */ /* 0x000fc800000100db */
        /* <DEDUP_REMOVED lines=17> */
.L_x_20086:
        /* <DEDUP_REMOVED lines=13> */
.L_x_20088:
[----:B------:R-:W-:Y:S05]  /*1bee0*/  BSYNC.RECONVERGENT B3 ;  /* 0x0000000000037941 */ /* 0x000fea0003800200 */
.L_x_20087:
        /* <DEDUP_REMOVED lines=45> */
.L_x_20085:
[----:B------:R-:W-:Y:S05]  /*1c1c0*/  BSYNC.RECONVERGENT B2 ;  /* 0x0000000000027941 */ /* 0x000fea0003800200 */
.L_x_20084:
        /* <DEDUP_REMOVED lines=19> */
.L_x_20091:
        /* <DEDUP_REMOVED lines=13> */
.L_x_20093:
[----:B------:R-:W-:Y:S05]  /*1c3d0*/  BSYNC.RECONVERGENT B3 ;  /* 0x0000000000037941 */ /* 0x000fea0003800200 */
.L_x_20092:
        /* <DEDUP_REMOVED lines=46> */
.L_x_20090:
[----:B------:R-:W-:Y:S05]  /*1c6c0*/  BSYNC.RECONVERGENT B2 ;  /* 0x0000000000027941 */ /* 0x000fea0003800200 */
.L_x_20089:
        /* <DEDUP_REMOVED lines=24> */
.L_x_20096:
        /* <DEDUP_REMOVED lines=13> */
.L_x_20098:
[----:B------:R-:W-:Y:S05]  /*1c920*/  BSYNC.RECONVERGENT B3 ;  /* 0x0000000000037941 */ /* 0x000fea0003800200 */
.L_x_20097:
        /* <DEDUP_REMOVED lines=45> */
.L_x_20095:
[----:B------:R-:W-:Y:S05]  /*1cc00*/  BSYNC.RECONVERGENT B2 ;  /* 0x0000000000027941 */ /* 0x000fea0003800200 */
.L_x_20094:
        /* <DEDUP_REMOVED lines=18> */
.L_x_20101:
        /* <DEDUP_REMOVED lines=13> */
.L_x_20103:
[----:B------:R-:W-:Y:S05]  /*1ce00*/  BSYNC.RECONVERGENT B3 ;  /* 0x0000000000037941 */ /* 0x000fea0003800200 */
.L_x_20102:
        /* <DEDUP_REMOVED lines=45> */
.L_x_20100:
[----:B------:R-:W-:Y:S05]  /*1d0e0*/  BSYNC.RECONVERGENT B2 ;  /* 0x0000000000027941 */ /* 0x000fea0003800200 */
.L_x_20099:
        /* <DEDUP_REMOVED lines=24> */
.L_x_20106:
        /* <DEDUP_REMOVED lines=13> */
.L_x_20108:
[----:B------:R-:W-:Y:S05]  /*1d340*/  BSYNC.RECONVERGENT B3 ;  /* 0x0000000000037941 */ /* 0x000fea0003800200 */
.L_x_20107:
        /* <DEDUP_REMOVED lines=45> */
.L_x_20105:
[----:B------:R-:W-:Y:S05]  /*1d620*/  BSYNC.RECONVERGENT B2 ;  /* 0x0000000000027941 */ /* 0x000fea0003800200 */
.L_x_20104:
        /* <DEDUP_REMOVED lines=19> */
.L_x_20111:
        /* <DEDUP_REMOVED lines=13> */
.L_x_20113:
[----:B------:R-:W-:Y:S05]  /*1d830*/  BSYNC.RECONVERGENT B3 ;  /* 0x0000000000037941 */ /* 0x000fea0003800200 */
.L_x_20112:
        /* <DEDUP_REMOVED lines=45> */
.L_x_20110:
[----:B------:R-:W-:Y:S05]  /*1db10*/  BSYNC.RECONVERGENT B2 ;  /* 0x0000000000027941 */ /* 0x000fea0003800200 */
.L_x_20109:
        /* <DEDUP_REMOVED lines=24> */
.L_x_20116:
        /* <DEDUP_REMOVED lines=13> */
.L_x_20118:
[----:B------:R-:W-:Y:S05]  /*1dd70*/  BSYNC.RECONVERGENT B3 ;  /* 0x0000000000037941 */ /* 0x000fea0003800200 */
.L_x_20117:
        /* <DEDUP_REMOVED lines=45> */
.L_x_20115:
[----:B------:R-:W-:Y:S05]  /*1e050*/  BSYNC.RECONVERGENT B2 ;  /* 0x0000000000027941 */ /* 0x000fea0003800200 */
.L_x_20114:
        /* <DEDUP_REMOVED lines=18> */
.L_x_20121:
        /* <DEDUP_REMOVED lines=15> */
.L_x_20123:
[----:B------:R-:W-:Y:S05]  /*1e270*/  BSYNC.RECONVERGENT B3 ;  /* 0x0000000000037941 */ /* 0x000fea0003800200 */
.L_x_20122:
        /* <DEDUP_REMOVED lines=45> */
.L_x_20120:
[----:B------:R-:W-:Y:S05]  /*1e550*/  BSYNC.RECONVERGENT B2 ;  /* 0x0000000000027941 */ /* 0x000fea0003800200 */
.L_x_20119:
        /* <DEDUP_REMOVED lines=12> */
.L_x_20043:
        /* <DEDUP_REMOVED lines=16> */
.L_x_20127:
        /* <DEDUP_REMOVED lines=13> */
.L_x_20129:
[----:B------:R-:W-:Y:S05]  /*1e7f0*/  BSYNC.RECONVERGENT B3 ;  /* 0x0000000000037941 */ /* 0x000fea0003800200 */
.L_x_20128:
        /* <DEDUP_REMOVED lines=45> */
.L_x_20126:
[----:B------:R-:W-:Y:S05]  /*1ead0*/  BSYNC.RECONVERGENT B2 ;  /* 0x0000000000027941 */ /* 0x000fea0003800200 */
.L_x_20125:
[----:B------:R-:W0:Y:S01]  /*1eae0*/  LDC R217, c[0x0][0x404] ;  /* 0x00010100ffd97b82 */ /* 0x000e220000000800 */
[----:B------:R-:W-:Y:S01]  /*1eaf0*/  I2FP.F32.U32 R176, R176 ;  /* 0x000000b000b07245 */ /* 0x000fe20000201000 */
[----:B------:R-:W-:Y:S01]  /*1eb00*/  IMAD.MOV.U32 R177, RZ, RZ, 0x2f800000 ;  /* 0x2f800000ffb17424 */ /* 0x000fe200078e00ff */
[----:B------:R-:W-:Y:S01]  /*1eb10*/  LOP3.LUT R229, R229, 0xffffffef, RZ, 0xc0, !PT ;  /* 0xffffffefe5e57812 */ /* 0x000fe200078ec0ff */
[----:B------:R-:W-:Y:S01]  /*1eb20*/  BSSY.RECONVERGENT B2, `(.L_x_20130) ;  /* 0x000004d000027945 */ /* 0x000fe20003800200 */
[----:B------:R-:W-:Y:S01]  /*1eb30*/  MOV R220, 0x2 ;  /* 0x0000000200dc7802 */ /* 0x000fe20000000f00 */
[----:B------:R-:W-:Y:S01]  /*1eb40*/  FFMA.FTZ R178, R176, R177, 1.1641532182693481445e-10 ;  /* 0x2f000000b0b27423 */ /* 0x000fe200000100b1 */
[C---:B-----5:R-:W-:Y:S01]  /*1eb50*/  IMAD.U32 R176, R180.reuse, 0x10000, RZ ;  /* 0x00010000b4b07824 */ /* 0x060fe200078e00ff */
[----:B------:R-:W-:Y:S01]  /*1eb60*/  PRMT R180, R180, 0x7632, R180 ;  /* 0x00007632b4b47816 */ /* 0x000fe200000000b4 */
[----:B------:R-:W-:Y:S02]  /*1eb70*/  IMAD.MOV.U32 R179, RZ, RZ, R222 ;  /* 0x000000ffffb37224 */ /* 0x000fe400078e00de */
[----:B0-----:R-:W-:-:S13]  /*1eb80*/  FSETP.LE.FTZ.AND P2, PT, R178, R217, PT ;  /* 0x000000d9b200720b */ /* 0x001fda0003f53000 */
        /* <DEDUP_REMOVED lines=11> */
.L_x_20132:
        /* <DEDUP_REMOVED lines=13> */
.L_x_20134:
[----:B------:R-:W-:Y:S05]  /*1ed10*/  BSYNC.RECONVERGENT B3 ;  /* 0x0000000000037941 */ /* 0x000fea0003800200 */
.L_x_20133:
        /* <DEDUP_REMOVED lines=45> */
.L_x_20131:
[----:B------:R-:W-:Y:S05]  /*1eff0*/  BSYNC.RECONVERGENT B2 ;  /* 0x0000000000027941 */ /* 0x000fea0003800200 */
.L_x_20130:
        /* <DEDUP_REMOVED lines=19> */
.L_x_20137:
        /* <DEDUP_REMOVED lines=13> */
.L_x_20139:
[----:B------:R-:W-:Y:S05]  /*1f200*/  BSYNC.RECONVERGENT B3 ;  /* 0x0000000000037941 */ /* 0x000fea0003800200 */
.L_x_20138:
        /* <DEDUP_REMOVED lines=45> */
.L_x_20136:
[----:B------:R-:W-:Y:S05]  /*1f4e0*/  BSYNC.RECONVERGENT B2 ;  /* 0x0000000000027941 */ /* 0x000fea0003800200 */
.L_x_20135:
        /* <DEDUP_REMOVED lines=20> */
.L_x_20142:
        /* <DEDUP_REMOVED lines=13> */
.L_x_20144:
[----:B------:R-:W-:Y:S05]  /*1f700*/  BSYNC.RECONVERGENT B3 ;  /* 0x0000000000037941 */ /* 0x000fea0003800200 */
.L_x_20143:
        /* <DEDUP_REMOVED lines=45> */
.L_x_20141:
[----:B------:R-:W-:Y:S05]  /*1f9e0*/  BSYNC.RECONVERGENT B2 ;  /* 0x0000000000027941 */ /* 0x000fea0003800200 */
.L_x_20140:
        /* <DEDUP_REMOVED lines=19> */
.L_x_20147:
        /* <DEDUP_REMOVED lines=13> */
.L_x_20149:
[----:B------:R-:W-:Y:S05]  /*1fbf0*/  BSYNC.RECONVERGENT B3 ;  /* 0x0000000000037941 */ /* 0x000fea0003800200 */
.L_x_20148:
        /* <DEDUP_REMOVED lines=45> */
.L_x_20146:
[----:B------:R-:W-:Y:S05]  /*1fed0*/  BSYNC.RECONVERGENT B2 ;  /* 0x0000000000027941 */ /* 0x000fea0003800200 */
.L_x_20145:
        /* <DEDUP_REMOVED lines=18> */
.L_x_20152:
        /* <DEDUP_REMOVED lines=13> */
.L_x_20154:
[----:B------:R-:W-:Y:S05]  /*200d0*/  BSYNC.RECONVERGENT B3 ;  /* 0x0000000000037941 */ /* 0x000fea0003800200 */
.L_x_20153:
        /* <DEDUP_REMOVED lines=45> */
.L_x_20151:
[----:B------:R-:W-:Y:S05]  /*203b0*/  BSYNC.RECONVERGENT B2 ;  /* 0x0000000000027941 */ /* 0x000fea0003800200 */
.L_x_20150:
[----:B------:R-:W-:Y:S01]  /*203c0*/  ISETP.NE.AND P4, PT, R220, 0x1, PT ;  /* 0x00000001dc00780c */ /* 0x000fe20003f85270 */
[----:B------:R-:W-:Y:S01]  /*203d0*/  BSSY.RECONVERGENT B2, `(.L_x_20155) ;  /* 0x000004b000027945 */ /* 0x000fe20003800200 */
[----:B------:R-:W-:Y:S01]  /*203e0*/  I2FP.F32.U32 R180, R181 ;  /* 0x000000b500b47245 */ /* 0x000fe20000201000 */
[----:B------:R-:W-:Y:S01]  /*203f0*/  IMAD.MOV.U32 R181, RZ, RZ, R222 ;  /* 0x000000ffffb57224 */ /* 0x000fe200078e00de */
[----:B------:R-:W-:Y:S01]  /*20400*/  SHF.L.U32 R232, R182, 0x10, RZ ;  /* 0x00000010b6e87819 */ /* 0x000fe200000006ff */
[----:B------:R-:W-:Y:S02]  /*20410*/  IMAD.MOV.U32 R182, RZ, RZ, 0x2 ;  /* 0x00000002ffb67424 */ /* 0x000fe400078e00ff */
        /* <DEDUP_REMOVED lines=11> */
.L_x_20157:
        /* <DEDUP_REMOVED lines=13> */
.L_x_20159:
[----:B------:R-:W-:Y:S05]  /*205a0*/  BSYNC.RECONVERGENT B3 ;  /* 0x0000000000037941 */ /* 0x000fea0003800200 */
.L_x_20158:
        /* <DEDUP_REMOVED lines=45> */
.L_x_20156:
[----:B------:R-:W-:Y:S05]  /*20880*/  BSYNC.RECONVERGENT B2 ;  /* 0x0000000000027941 */ /* 0x000fea0003800200 */
.L_x_20155:
        /* <DEDUP_REMOVED lines=18> */
.L_x_20162:
        /* <DEDUP_REMOVED lines=13> */
.L_x_20164:
[----:B------:R-:W-:Y:S05]  /*20a80*/  BSYNC.RECONVERGENT B3 ;  /* 0x0000000000037941 */ /* 0x000fea0003800200 */
.L_x_20163:
        /* <DEDUP_REMOVED lines=45> */
.L_x_20161:
[----:B------:R-:W-:Y:S05]  /*20d60*/  BSYNC.RECONVERGENT B2 ;  /* 0x0000000000027941 */ /* 0x000fea0003800200 */
.L_x_20160:
        /* <DEDUP_REMOVED lines=37> */
.L_x_20124:
        /* <DEDUP_REMOVED lines=25> */
[----:B------:R-:W-:Y:S01]  /*21150*/  LOP3.LUT R217, R0, 0xffff, RZ, 0xc0, !PT ;  /* 0x0000ffff00d97812 */ /* 0x000fe200078ec0ff */
[----:B0-----:R-:W0:Y:S01]  /*21160*/  LDC.64 R232, c[0x0][0x3b8] ;  /* 0x0000ee00ffe87b82 */ /* 0x001e220000000a00 */
        /* <DEDUP_REMOVED lines=11> */
[----:B------:R-:W-:Y:S01]  /*21220*/  LOP3.LUT R217, R237, R217, R239, 0xfe, !PT ;  /* 0x000000d9edd97212 */ /* 0x000fe200078efeef */
[----:B0-----:R-:W-:Y:S01]  /*21230*/  IMAD.WIDE.U32 R232, R216, 0x8, R232 ;  /* 0x00000008d8e87825 */ /* 0x001fe200078e00e8 */
[----:B------:R-:W-:Y:S02]  /*21240*/  LOP3.LUT R237, R234, R238, R236, 0xfe, !PT ;  /* 0x000000eeeaed7212 */ /* 0x000fe400078efeec */
[----:B------:R-:W-:Y:S02]  /*21250*/  LOP3.LUT R235, R217, R235, RZ, 0xfc, !PT ;  /* 0x000000ebd9eb7212 */ /* 0x000fe400078efcff */
[----:B------:R-:W-:-:S05]  /*21260*/  LOP3.LUT R234, R237, 0xff, R8, 0xf8, !PT ;  /* 0x000000ffedea7812 */ /* 0x000fca00078ef808 */
[----:B------:R1:W-:Y:S02]  /*21270*/  STG.E.64 desc[UR6][R232.64], R234 ;  /* 0x000000eae8007986 */ /* 0x0003e4000c101b06 */
.L_x_20165:
[----:B------:R-:W-:Y:S01]  /*21280*/  MOV R221, R218 ;  /* 0x000000da00dd7202 */ /* 0x000fe20000000f00 */
[----:B------:R-:W-:-:S07]  /*21290*/  VIADD R216, R216, 0x20 ;  /* 0x00000020d8d87836 */ /* 0x000fce0000000000 */
.L_x_20042:
[----:B------:R-:W-:Y:S05]  /*212a0*/  BSYNC.RECONVERGENT B1 ;  /* 0x0000000000017941 */ /* 0x000fea0003800200 */
.L_x_20041:
        /* <DEDUP_REMOVED lines=36> */
.L_x_20171:
        /* <DEDUP_REMOVED lines=13> */
.L_x_20173:
[----:B------:R-:W-:Y:S05]  /*215c0*/  BSYNC.RECONVERGENT B3 ;  /* 0x0000000000037941 */ /* 0x000fea0003800200 */
.L_x_20172:
        /* <DEDUP_REMOVED lines=44> */
.L_x_20170:
[----:B------:R-:W-:Y:S05]  /*21890*/  BSYNC.RECONVERGENT B2 ;  /* 0x0000000000027941 */ /* 0x000fea0003800200 */
.L_x_20169:
        /* <DEDUP_REMOVED lines=24> */
.L_x_20176:
        /* <DEDUP_REMOVED lines=13> */
.L_x_20178:
[----:B------:R-:W-:Y:S05]  /*21af0*/  BSYNC.RECONVERGENT B3 ;  /* 0x0000000000037941 */ /* 0x000fea0003800200 */
.L_x_20177:
        /* <DEDUP_REMOVED lines=43> */
[----:B------:R-:W-:Y:S02]  /*21db0*/  LOP3.LUT R224, R4, UR26, R185, 0x96, !PT ;  /* 0x0000001a04e07c12 */ /* 0x000fe4000f8e96b9 */
[----:B------:R-:W-:-:S07]  /*21dc0*/  MOV R218, R184 ;  /* 0x000000b800da7202 */ /* 0x000fce0000000f00 */
.L_x_20175:
[----:B------:R-:W-:Y:S05]  /*21dd0*/  BSYNC.RECONVERGENT B2 ;  /* 0x0000000000027941 */ /* 0x000fea0003800200 */
.L_x_20174:
[----:B------:R-:W-:Y:S01]  /*21de0*/  I2FP.F32.U32 R4, R5 ;  /* 0x0000000500047245 */ /* 0x000fe20000201000 */
[----:B------:R-:W-:Y:S01]  /*21df0*/  IMAD.U32 R3, R140, 0x10000, RZ ;  /* 0x000100008c037824 */ /* 0x000fe200078e00ff */
[----:B------:R-:W-:Y:S01]  /*21e00*/  BSSY.RECONVERGENT B2, `(.L_x_20179) ;  /* 0x0000050000027945 */ /* 0x000fe20003800200 */
[----:B------:R-:W-:Y:S02]  /*21e10*/  HFMA2 R6, -RZ, RZ, 0, 1.1920928955078125e-07 ;  /* 0x00000002ff067431 */ /* 0x000fe400000001ff */
        /* <DEDUP_REMOVED lines=8> */
[----:B------:R-:W-:-:S03]  /*21ea0*/  IMAD.MOV.U32 R3, RZ, RZ, R222 ;  /* 0x000000ffff037224 */ /* 0x000fc600078e00de */
[----:B------:R-:W-:Y:S02]  /*21eb0*/  @P1 FADD.FTZ R184, R144, R184 ;  /* 0x000000b890b81221 */ /* 0x000fe40000010000 */
        /* <DEDUP_REMOVED lines=9> */
.L_x_20181:
        /* <DEDUP_REMOVED lines=13> */
.L_x_20183:
[----:B------:R-:W-:Y:S05]  /*22020*/  BSYNC.RECONVERGENT B3 ;  /* 0x0000000000037941 */ /* 0x000fea0003800200 */
.L_x_20182:
        /* <DEDUP_REMOVED lines=45> */
.L_x_20180:
[----:B------:R-:W-:Y:S05]  /*22300*/  BSYNC.RECONVERGENT B2 ;  /* 0x0000000000027941 */ /* 0x000fea0003800200 */
.L_x_20179:
        /* <DEDUP_REMOVED lines=20> */
.L_x_20186:
        /* <DEDUP_REMOVED lines=13> */
.L_x_20188:
[----:B------:R-:W-:Y:S05]  /*22520*/  BSYNC.RECONVERGENT B3 ;  /* 0x0000000000037941 */ /* 0x000fea0003800200 */
.L_x_20187:
        /* <DEDUP_REMOVED lines=45> */
.L_x_20185:
[----:B------:R-:W-:Y:S05]  /*22800*/  BSYNC.RECONVERGENT B2 ;  /* 0x0000000000027941 */ /* 0x000fea0003800200 */
.L_x_20184:
        /* <DEDUP_REMOVED lines=24> */
.L_x_20191:
        /* <DEDUP_REMOVED lines=13> */
.L_x_20193:
[----:B------:R-:W-:Y:S05]  /*22a60*/  BSYNC.RECONVERGENT B3 ;  /* 0x0000000000037941 */ /* 0x000fea0003800200 */
.L_x_20192:
        /* <DEDUP_REMOVED lines=45> */
.L_x_20190:
[----:B------:R-:W-:Y:S05]  /*22d40*/  BSYNC.RECONVERGENT B2 ;  /* 0x0000000000027941 */ /* 0x000fea0003800200 */
.L_x_20189:
        /* <DEDUP_REMOVED lines=21> */
.L_x_20196:
        /* <DEDUP_REMOVED lines=13> */
.L_x_20198:
[----:B------:R-:W-:Y:S05]  /*22f70*/  BSYNC.RECONVERGENT B3 ;  /* 0x0000000000037941 */ /* 0x000fea0003800200 */
.L_x_20197:
        /* <DEDUP_REMOVED lines=45> */
.L_x_20195:
[----:B------:R-:W-:Y:S05]  /*23250*/  BSYNC.RECONVERGENT B2 ;  /* 0x0000000000027941 */ /* 0x000fea0003800200 */
.L_x_20194:
        /* <DEDUP_REMOVED lines=10> */
[----:B------:R-:W-:Y:S02]  /*23300*/  FSEL R3, R2, RZ, P4 ;  /* 0x000000ff02037208 */ /* 0x000fe40002000000 */
[----:B------:R-:W-:-:S03]  /*23310*/  MOV R2, R222 ;  /* 0x000000de00027202 */ /* 0x000fc60000000f00 */
[----:B------:R-:W-:-:S04]  /*23320*/  FADD.FTZ R186, R186, R3 ;  /* 0x00000003baba7221 */ /* 0x000fc80000010000 */
        /* <DEDUP_REMOVED lines=10> */
.L_x_20201:
        /* <DEDUP_REMOVED lines=13> */
.L_x_20203:
[----:B------:R-:W-:Y:S05]  /*234a0*/  BSYNC.RECONVERGENT B3 ;  /* 0x0000000000037941 */ /* 0x000fea0003800200 */
.L_x_20202:
        /* <DEDUP_REMOVED lines=45> */
.L_x_20200:
[----:B------:R-:W-:Y:S05]  /*23780*/  BSYNC.RECONVERGENT B2 ;  /* 0x0000000000027941 */ /* 0x000fea0003800200 */
.L_x_20199:
        /* <DEDUP_REMOVED lines=20> */
.L_x_20206:
        /* <DEDUP_REMOVED lines=13> */
.L_x_20208:
[----:B------:R-:W-:Y:S05]  /*239a0*/  BSYNC.RECONVERGENT B3 ;  /* 0x0000000000037941 */ /* 0x000fea0003800200 */
.L_x_20207:
        /* <DEDUP_REMOVED lines=45> */
.L_x_20205:
[----:B------:R-:W-:Y:S05]  /*23c80*/  BSYNC.RECONVERGENT B2 ;  /* 0x0000000000027941 */ /* 0x000fea0003800200 */
.L_x_20204:
        /* <DEDUP_REMOVED lines=24> */
.L_x_20211:
        /* <DEDUP_REMOVED lines=13> */
.L_x_20213:
[----:B------:R-:W-:Y:S05]  /*23ee0*/  BSYNC.RECONVERGENT B3 ;  /* 0x0000000000037941 */ /* 0x000fea0003800200 */
.L_x_20212:
        /* <DEDUP_REMOVED lines=45> */
.L_x_20210:
[----:B------:R-:W-:Y:S05]  /*241c0*/  BSYNC.RECONVERGENT B2 ;  /* 0x0000000000027941 */ /* 0x000fea0003800200 */
.L_x_20209:
        /* <DEDUP_REMOVED lines=19> */
.L_x_20216:
        /* <DEDUP_REMOVED lines=13> */
.L_x_20218:
[----:B------:R-:W-:Y:S05]  /*243d0*/  BSYNC.RECONVERGENT B3 ;  /* 0x0000000000037941 */ /* 0x000fea0003800200 */
.L_x_20217:
        /* <DEDUP_REMOVED lines=46> */
.L_x_20215:
[----:B------:R-:W-:Y:S05]  /*246c0*/  BSYNC.RECONVERGENT B2 ;  /* 0x0000000000027941 */ /* 0x000fea0003800200 */
.L_x_20214:
        /* <DEDUP_REMOVED lines=11> */
[----:B------:R-:W-:-:S03]  /*24780*/  PRMT R4, R2, 0x7610, R4 ;  /* 0x0000761002047816 */ /* 0x000fc60000000004 */
        /* <DEDUP_REMOVED lines=12> */
.L_x_20221:
        /* <DEDUP_REMOVED lines=13> */
.L_x_20223:
[----:B------:R-:W-:Y:S05]  /*24920*/  BSYNC.RECONVERGENT B3 ;  /* 0x0000000000037941 */ /* 0x000fea0003800200 */
.L_x_20222:
        /* <DEDUP_REMOVED lines=45> */
.L_x_20220:
[----:B------:R-:W-:Y:S05]  /*24c00*/  BSYNC.RECONVERGENT B2 ;  /* 0x0000000000027941 */ /* 0x000fea0003800200 */
.L_x_20219:
[----:B------:R-:W-:Y:S01]  /*24c10*/  ISETP.NE.AND P4, PT, R220, 0x1, PT ;  /* 0x00000001dc00780c */ /* 0x000fe20003f85270 */
[----:B------:R-:W-:Y:S01]  /*24c20*/  BSSY.RECONVERGENT B2, `(.L_x_20224) ;  /* 0x000004c000027945 */ /* 0x000fe20003800200 */
[----:B------:R-:W-:Y:S01]  /*24c30*/  I2FP.F32.U32 R2, R3 ;  /* 0x0000000300027245 */ /* 0x000fe20000201000 */
[----:B------:R-:W-:Y:S01]  /*24c40*/  IMAD.MOV.U32 R3, RZ, RZ, R222 ;  /* 0x000000ffff037224 */ /* 0x000fe200078e00de */
[----:B------:R-:W-:Y:S01]  /*24c50*/  SHF.L.U32 R189, R190, 0x10, RZ ;  /* 0x00000010bebd7819 */ /* 0x000fe200000006ff */
[----:B------:R-:W-:Y:S02]  /*24c60*/  IMAD.MOV.U32 R190, RZ, RZ, 0x2 ;  /* 0x00000002ffbe7424 */ /* 0x000fe400078e00ff */
        /* <DEDUP_REMOVED lines=12> */
.L_x_20226:
        /* <DEDUP_REMOVED lines=13> */
.L_x_20228:
[----:B------:R-:W-:Y:S05]  /*24e00*/  BSYNC.RECONVERGENT B3 ;  /* 0x0000000000037941 */ /* 0x000fea0003800200 */
.L_x_20227:
        /* <DEDUP_REMOVED lines=45> */
.L_x_20225:
[----:B------:R-:W-:Y:S05]  /*250e0*/  BSYNC.RECONVERGENT B2 ;  /* 0x0000000000027941 */ /* 0x000fea0003800200 */
.L_x_20224:
        /* <DEDUP_REMOVED lines=8> */
[----:B------:R-:W-:-:S05]  /*25170*/  FMUL.FTZ R3, R3, R0 ;  /* 0x0000000003037220 */ /* 0x000fca0000410000 */
        /* <DEDUP_REMOVED lines=15> */
.L_x_20231:
        /* <DEDUP_REMOVED lines=13> */
.L_x_20233:
[----:B------:R-:W-:Y:S05]  /*25340*/  BSYNC.RECONVERGENT B3 ;  /* 0x0000000000037941 */ /* 0x000fea0003800200 */
.L_x_20232:
        /* <DEDUP_REMOVED lines=45> */
.L_x_20230:
[----:B------:R-:W-:Y:S05]  /*25620*/  BSYNC.RECONVERGENT B2 ;  /* 0x0000000000027941 */ /* 0x000fea0003800200 */
.L_x_20229:
        /* <DEDUP_REMOVED lines=19> */
.L_x_20236:
        /* <DEDUP_REMOVED lines=13> */
.L_x_20238:
[----:B------:R-:W-:Y:S05]  /*25830*/  BSYNC.RECONVERGENT B3 ;  /* 0x0000000000037941 */ /* 0x000fea0003800200 */
.L_x_20237:
        /* <DEDUP_REMOVED lines=45> */
.L_x_20235:
[----:B------:R-:W-:Y:S05]  /*25b10*/  BSYNC.RECONVERGENT B2 ;  /* 0x0000000000027941 */ /* 0x000fea0003800200 */
.L_x_20234:
[----:B------:R-:W-:Y:S01]  /*25b20*/  I2FP.F32.U32 R190, R231 ;  /* 0x000000e700be7245 */ /* 0x000fe20000201000 */
[----:B------:R-:W-:Y:S01]  /*25b30*/  BSSY.RECONVERGENT B2, `(.L_x_20239) ;  /* 0x0000052000027945 */ /* 0x000fe20003800200 */
[----:B------:R-:W-:Y:S01]  /*25b40*/  SHF.L.U32 R221, R143, 0x10, RZ ;  /* 0x000000108fdd7819 */ /* 0x000fe200000006ff */
[----:B------:R-:W-:Y:S02]  /*25b50*/  IMAD.MOV.U32 R231, RZ, RZ, 0x2 ;  /* 0x00000002ffe77424 */ /* 0x000fe400078e00ff */
[----:B------:R-:W-:Y:S02]  /*25b60*/  FFMA.FTZ R190, R190, R219, 1.1641532182693481445e-10 ;  /* 0x2f000000bebe7423 */ /* 0x000fe400000100db */
[----:B------:R-:W-:-:S03]  /*25b70*/  FMUL.FTZ R221, R221, R0 ;  /* 0x00000000dddd7220 */ /* 0x000fc60000410000 */
[----:B------:R-:W-:-:S04]  /*25b80*/  FSETP.GTU.FTZ.AND P5, PT, R190, R217, PT ;  /* 0x000000d9be00720b */ /* 0x000fc80003fbc000 */
[----:B------:R-:W-:Y:S02]  /*25b90*/  FSEL R190, R221, RZ, !P5 ;  /* 0x000000ffddbe7208 */ /* 0x000fe40006800000 */
[----:B------:R-:W-:Y:S02]  /*25ba0*/  SEL R220, RZ, 0x1, P5 ;  /* 0x00000001ffdc7807 */ /* 0x000fe40002800000 */
[----:B------:R-:W-:Y:S02]  /*25bb0*/  ISETP.NE.AND P5, PT, R232, 0x1, PT ;  /* 0x00000001e800780c */ /* 0x000fe40003fa5270 */
[----:B------:R-:W-:Y:S02]  /*25bc0*/  FSEL R221, R2, RZ, P4 ;  /* 0x000000ff02dd7208 */ /* 0x000fe40002000000 */
[----:B------:R-:W-:-:S03]  /*25bd0*/  PRMT R2, R220, 0x7610, R2 ;  /* 0x00007610dc027816 */ /* 0x000fc60000000002 */
[----:B------:R-:W-:Y:S01]  /*25be0*/  FADD.FTZ R190, R190, R221 ;  /* 0x000000ddbebe7221 */ /* 0x000fe20000010000 */
[----:B------:R-:W-:-:S03]  /*25bf0*/  IMAD.MOV.U32 R221, RZ, RZ, R222 ;  /* 0x000000ffffdd7224 */ /* 0x000fc600078e00de */
[----:B------:R-:W-:Y:S02]  /*25c00*/  @P1 FADD.FTZ R190, R150, R190 ;  /* 0x000000be96be1221 */ /* 0x000fe40000010000 */
        /* <DEDUP_REMOVED lines=9> */
.L_x_20241:
        /* <DEDUP_REMOVED lines=13> */
.L_x_20243:
[----:B------:R-:W-:Y:S05]  /*25d70*/  BSYNC.RECONVERGENT B3 ;  /* 0x0000000000037941 */ /* 0x000fea0003800200 */
.L_x_20242:
        /* <DEDUP_REMOVED lines=45> */
.L_x_20240:
[----:B------:R-:W-:Y:S05]  /*26050*/  BSYNC.RECONVERGENT B2 ;  /* 0x0000000000027941 */ /* 0x000fea0003800200 */
.L_x_20239:
[----:B------:R-:W-:Y:S01]  /*26060*/  ISETP.NE.AND P6, PT, R231, 0x1, PT ;  /* 0x00000001e700780c */ /* 0x000fe20003fc5270 */
[----:B------:R-:W-:Y:S01]  /*26070*/  IMAD.U32 R191, R191, 0x10000, RZ ;  /* 0x00010000bfbf7824 */ /* 0x000fe200078e00ff */
[----:B------:R-:W-:Y:S01]  /*26080*/  I2FP.F32.U32 R220, R221 ;  /* 0x000000dd00dc7245 */ /* 0x000fe20000201000 */
[----:B------:R-:W-:Y:S01]  /*26090*/  BSSY.RECONVERGENT B2, `(.L_x_20244) ;  /* 0x000004c000027945 */ /* 0x000fe20003800200 */
[----:B------:R-:W-:Y:S02]  /*260a0*/  IMAD.MOV.U32 R221, RZ, RZ, R222 ;  /* 0x000000ffffdd7224 */ /* 0x000fe400078e00de */
[----:B------:R-:W-:Y:S01]  /*260b0*/  FMUL.FTZ R191, R191, R0 ;  /* 0x00000000bfbf7220 */ /* 0x000fe20000410000 */
[----:B------:R-:W-:Y:S01]  /*260c0*/  FFMA.FTZ R232, R220, R219, 1.1641532182693481445e-10 ;  /* 0x2f000000dce87423 */ /* 0x000fe200000100db */
[----:B------:R-:W-:-:S04]  /*260d0*/  HFMA2 R220, -RZ, RZ, 0, 1.1920928955078125e-07 ;  /* 0x00000002ffdc7431 */ /* 0x000fc800000001ff */
        /* <DEDUP_REMOVED lines=10> */
.L_x_20246:
        /* <DEDUP_REMOVED lines=15> */
.L_x_20248:
[----:B------:R-:W-:Y:S05]  /*26270*/  BSYNC.RECONVERGENT B3 ;  /* 0x0000000000037941 */ /* 0x000fea0003800200 */
.L_x_20247:
        /* <DEDUP_REMOVED lines=44> */
[----:B------:R-:W-:-:S07]  /*26540*/  HFMA2 R220, -RZ, RZ, 0, 0 ;  /* 0x00000000ffdc7431 */ /* 0x000fce00000001ff */
.L_x_20245:
[----:B------:R-:W-:Y:S05]  /*26550*/  BSYNC.RECONVERGENT B2 ;  /* 0x0000000000027941 */ /* 0x000fea0003800200 */
.L_x_20244:
        /* <DEDUP_REMOVED lines=12> */
.L_x_20168:
        /* <DEDUP_REMOVED lines=16> */
.L_x_20252:
        /* <DEDUP_REMOVED lines=13> */
.L_x_20254:
[----:B------:R-:W-:Y:S05]  /*267f0*/  BSYNC.RECONVERGENT B3 ;  /* 0x0000000000037941 */ /* 0x000fea0003800200 */
.L_x_20253:
        /* <DEDUP_REMOVED lines=44> */
[----:B------:R-:W-:-:S07]  /*26ac0*/  IMAD.MOV.U32 R219, RZ, RZ, RZ ;  /* 0x000000ffffdb7224 */ /* 0x000fce00078e00ff */
.L_x_20251:
[----:B------:R-:W-:Y:S05]  /*26ad0*/  BSYNC.RECONVERGENT B2 ;  /* 0x0000000000027941 */ /* 0x000fea0003800200 */
.L_x_20250:
[----:B------:R-:W0:Y:S01]  /*26ae0*/  LDC R217, c[0x0][0x404] ;  /* 0x00010100ffd97b82 */ /* 0x000e220000000800 */
[----:B------:R-:W-:Y:S01]  /*26af0*/  HFMA2 R185, -RZ, RZ, 0.1171875, 0 ;  /* 0x2f800000ffb97431 */ /* 0x000fe200000001ff */
[----:B------:R-:W-:Y:S01]  /*26b00*/  I2FP.F32.U32 R184, R184 ;  /* 0x000000b800b87245 */ /* 0x000fe20000201000 */
[----:B------:R-:W-:Y:S01]  /*26b10*/  BSSY.RECONVERGENT B2, `(.L_x_20255) ;  /* 0x000004e000027945 */ /* 0x000fe20003800200 */
[----:B------:R-:W-:Y:S01]  /*26b20*/  ISETP.NE.AND P2, PT, R219, 0x1, PT ;  /* 0x00000001db00780c */ /* 0x000fe20003f45270 */
[----:B------:R-:W-:Y:S01]  /*26b30*/  IMAD.MOV.U32 R220, RZ, RZ, 0x2 ;  /* 0x00000002ffdc7424 */ /* 0x000fe200078e00ff */
[----:B------:R-:W-:Y:S02]  /*26b40*/  LOP3.LUT R229, R229, 0xffffffef, RZ, 0xc0, !PT ;  /* 0xffffffefe5e57812 */ /* 0x000fe400078ec0ff */
[----:B------:R-:W-:Y:S01]  /*26b50*/  MOV R187, R222 ;  /* 0x000000de00bb7202 */ /* 0x000fe20000000f00 */
[----:B------:R-:W-:Y:S01]  /*26b60*/  FFMA.FTZ R186, R184, R185, 1.1641532182693481445e-10 ;  /* 0x2f000000b8ba7423 */ /* 0x000fe200000100b9 */
[C---:B-----5:R-:W-:Y:S01]  /*26b70*/  IMAD.U32 R184, R188.reuse, 0x10000, RZ ;  /* 0x00010000bcb87824 */ /* 0x060fe200078e00ff */
[----:B------:R-:W-:-:S03]  /*26b80*/  PRMT R188, R188, 0x7632, R188 ;  /* 0x00007632bcbc7816 */ /* 0x000fc600000000bc */
        /* <DEDUP_REMOVED lines=11> */
.L_x_20257:
        /* <DEDUP_REMOVED lines=13> */
.L_x_20259:
[----:B------:R-:W-:Y:S05]  /*26d10*/  BSYNC.RECONVERGENT B3 ;  /* 0x0000000000037941 */ /* 0x000fea0003800200 */
.L_x_20258:
        /* <DEDUP_REMOVED lines=45> */
.L_x_20256:
[----:B------:R-:W-:Y:S05]  /*26ff0*/  BSYNC.RECONVERGENT B2 ;  /* 0x0000000000027941 */ /* 0x000fea0003800200 */
.L_x_20255:
        /* <DEDUP_REMOVED lines=19> */
.L_x_20262:
        /* <DEDUP_REMOVED lines=13> */
.L_x_20264:
[----:B------:R-:W-:Y:S05]  /*27200*/  BSYNC.RECONVERGENT B3 ;  /* 0x0000000000037941 */ /* 0x000fea0003800200 */
.L_x_20263:
        /* <DEDUP_REMOVED lines=45> */
.L_x_20261:
[----:B------:R-:W-:Y:S05]  /*274e0*/  BSYNC.RECONVERGENT B2 ;  /* 0x0000000000027941 */ /* 0x000fea0003800200 */
.L_x_20260:
        /* <DEDUP_REMOVED lines=20> */
.L_x_20267:
        /* <DEDUP_REMOVED lines=13> */
.L_x_20269:
[----:B------:R-:W-:Y:S05]  /*27700*/  BSYNC.RECONVERGENT B3 ;  /* 0x0000000000037941 */ /* 0x000fea0003800200 */
.L_x_20268:
        /* <DEDUP_REMOVED lines=45> */
.L_x_20266:
[----:B------:R-:W-:Y:S05]  /*279e0*/  BSYNC.RECONVERGENT B2 ;  /* 0x0000000000027941 */ /* 0x000fea0003800200 */
.L_x_20265:
        /* <DEDUP_REMOVED lines=19> */
.L_x_20272:
        /* <DEDUP_REMOVED lines=13> */
.L_x_20274:
[----:B------:R-:W-:Y:S05]  /*27bf0*/  BSYNC.RECONVERGENT B3 ;  /* 0x0000000000037941 */ /* 0x000fea0003800200 */
.L_x_20273:
        /* <DEDUP_REMOVED lines=45> */
.L_x_20271:
[----:B------:R-:W-:Y:S05]  /*27ed0*/  BSYNC.RECONVERGENT B2 ;  /* 0x0000000000027941 */ /* 0x000fea0003800200 */
.L_x_20270:
        /* <DEDUP_REMOVED lines=18> */
.L_x_20277:
        /* <DEDUP_REMOVED lines=13> */
.L_x_20279:
[----:B------:R-:W-:Y:S05]  /*280d0*/  BSYNC.RECONVERGENT B3 ;  /* 0x0000000000037941 */ /* 0x000fea0003800200 */
.L_x_20278:
        /* <DEDUP_REMOVED lines=45> */
.L_x_20276:
[----:B------:R-:W-:Y:S05]  /*283b0*/  BSYNC.RECONVERGENT B2 ;  /* 0x0000000000027941 */ /* 0x000fea0003800200 */
.L_x_20275:
[----:B------:R-:W-:Y:S01]  /*283c0*/  ISETP.NE.AND P4, PT, R220, 0x1, PT ;  /* 0x00000001dc00780c */ /* 0x000fe20003f85270 */
[----:B------:R-:W-:Y:S01]  /*283d0*/  IMAD.U32 R232, R190, 0x10000, RZ ;  /* 0x00010000bee87824 */ /* 0x000fe200078e00ff */
[----:B------:R-:W-:Y:S01]  /*283e0*/  I2FP.F32.U32 R188, R189 ;  /* 0x000000bd00bc7245 */ /* 0x000fe20000201000 */
[----:B------:R-:W-:Y:S01]  /*283f0*/  BSSY.RECONVERGENT B2, `(.L_x_20280) ;  /* 0x0000049000027945 */ /* 0x000fe20003800200 */
        /* <DEDUP_REMOVED lines=13> */
.L_x_20282:
        /* <DEDUP_REMOVED lines=13> */
.L_x_20284:
[----:B------:R-:W-:Y:S05]  /*285a0*/  BSYNC.RECONVERGENT B3 ;  /* 0x0000000000037941 */ /* 0x000fea0003800200 */
.L_x_20283:
        /* <DEDUP_REMOVED lines=45> */
.L_x_20281:
[----:B------:R-:W-:Y:S05]  /*28880*/  BSYNC.RECONVERGENT B2 ;  /* 0x0000000000027941 */ /* 0x000fea0003800200 */
.L_x_20280:
        /* <DEDUP_REMOVED lines=18> */
.L_x_20287:
        /* <DEDUP_REMOVED lines=13> */
.L_x_20289:
[----:B------:R-:W-:Y:S05]  /*28a80*/  BSYNC.RECONVERGENT B3 ;  /* 0x0000000000037941 */ /* 0x000fea0003800200 */
.L_x_20288:
        /* <DEDUP_REMOVED lines=45> */
.L_x_20286:
[----:B------:R-:W-:Y:S05]  /*28d60*/  BSYNC.RECONVERGENT B2 ;  /* 0x0000000000027941 */ /* 0x000fea0003800200 */
.L_x_20285:
        /* <DEDUP_REMOVED lines=19> */
[----:B------:R-:W-:Y:S02]  /*28ea0*/  FSEL R187, R219, RZ, P5 ;  /* 0x000000ffdbbb7208 */ /* 0x000fe40002800000 */
        /* <DEDUP_REMOVED lines=17> */
.L_x_20249:
        /* <DEDUP_REMOVED lines=44> */
.L_x_20290:
[----:B------:R-:W-:Y:S01]  /*29280*/  IMAD.MOV.U32 R221, RZ, RZ, R218 ;  /* 0x000000ffffdd7224 */ /* 0x000fe200078e00da */
[----:B------:R-:W-:-:S07]  /*29290*/  IADD3 R216, PT, PT, R216, 0x20, RZ ;  /* 0x00000020d8d87810 */ /* 0x000fce0007ffe0ff */
.L_x_20167:
[----:B------:R-:W-:Y:S05]  /*292a0*/  BSYNC.RECONVERGENT B1 ;  /* 0x0000000000017941 */ /* 0x000fea0003800200 */
.L_x_20166:
        /* <DEDUP_REMOVED lines=23> */
[----:B--2---:R-:W-:Y:S01]  /*29420*/  MOV R218, R221 ;  /* 0x000000dd00da7202 */ /* 0x004fe20000000f00 */
        /* <DEDUP_REMOVED lines=12> */
.L_x_20296:
        /* <DEDUP_REMOVED lines=13> */
.L_x_20298:
[----:B------:R-:W-:Y:S05]  /*295c0*/  BSYNC.RECONVERGENT B3 ;  /* 0x0000000000037941 */ /* 0x000fea0003800200 */
.L_x_20297:
        /* <DEDUP_REMOVED lines=43> */
[----:B------:R-:W-:-:S07]  /*29880*/  IMAD.MOV.U32 R2, RZ, RZ, R221 ;  /* 0x000000ffff027224 */ /* 0x000fce00078e00dd */
.L_x_20295:
[----:B------:R-:W-:Y:S05]  /*29890*/  BSYNC.RECONVERGENT B2 ;  /* 0x0000000000027941 */ /* 0x000fea0003800200 */
.L_x_20294:
        /* <DEDUP_REMOVED lines=24> */
.L_x_20301:
        /* <DEDUP_REMOVED lines=13> */
.L_x_20303:
[----:B------:R-:W-:Y:S05]  /*29af0*/  BSYNC.RECONVERGENT B3 ;  /* 0x0000000000037941 */ /* 0x000fea0003800200 */
.L_x_20302:
        /* <DEDUP_REMOVED lines=42> */
[----:B------:R-:W-:-:S03]  /*29da0*/  LOP3.LUT R223, R6, UR25, R223, 0x96, !PT ;  /* 0x0000001906df7c12 */ /* 0x000fc6000f8e96df */
[----:B------:R-:W-:Y:S01]  /*29db0*/  IMAD.MOV.U32 R218, RZ, RZ, R192 ;  /* 0x000000ffffda7224 */ /* 0x000fe200078e00c0 */
[----:B------:R-:W-:-:S07]  /*29dc0*/  LOP3.LUT R224, R4, UR26, R193, 0x96, !PT ;  /* 0x0000001a04e07c12 */ /* 0x000fce000f8e96c1 */
.L_x_20300:
[----:B------:R-:W-:Y:S05]  /*29dd0*/  BSYNC.RECONVERGENT B2 ;  /* 0x0000000000027941 */ /* 0x000fea0003800200 */
.L_x_20299:
        /* <DEDUP_REMOVED lines=23> */
.L_x_20306:
        /* <DEDUP_REMOVED lines=13> */
.L_x_20308:
[----:B------:R-:W-:Y:S05]  /*2a020*/  BSYNC.RECONVERGENT B3 ;  /* 0x0000000000037941 */ /* 0x000fea0003800200 */
.L_x_20307:
        /* <DEDUP_REMOVED lines=45> */
.L_x_20305:
[----:B------:R-:W-:Y:S05]  /*2a300*/  BSYNC.RECONVERGENT B2 ;  /* 0x0000000000027941 */ /* 0x000fea0003800200 */
.L_x_20304:
        /* <DEDUP_REMOVED lines=20> */
.L_x_20311:
        /* <DEDUP_REMOVED lines=13> */
.L_x_20313:
[----:B------:R-:W-:Y:S05]  /*2a520*/  BSYNC.RECONVERGENT B3 ;  /* 0x0000000000037941 */ /* 0x000fea0003800200 */
.L_x_20312:
        /* <DEDUP_REMOVED lines=45> */
.L_x_20310:
[----:B------:R-:W-:Y:S05]  /*2a800*/  BSYNC.RECONVERGENT B2 ;  /* 0x0000000000027941 */ /* 0x000fea0003800200 */
.L_x_20309:
        /* <DEDUP_REMOVED lines=24> */
.L_x_20316:
        /* <DEDUP_REMOVED lines=13> */
.L_x_20318:
[----:B------:R-:W-:Y:S05]  /*2aa60*/  BSYNC.RECONVERGENT B3 ;  /* 0x0000000000037941 */ /* 0x000fea0003800200 */
.L_x_20317:
        /* <DEDUP_REMOVED lines=45> */
.L_x_20315:
[----:B------:R-:W-:Y:S05]  /*2ad40*/  BSYNC.RECONVERGENT B2 ;  /* 0x0000000000027941 */ /* 0x000fea0003800200 */
.L_x_20314:
        /* <DEDUP_REMOVED lines=21> */
.L_x_20321:
        /* <DEDUP_REMOVED lines=13> */
.L_x_20323:
[----:B------:R-:W-:Y:S05]  /*2af70*/  BSYNC.RECONVERGENT B3 ;  /* 0x0000000000037941 */ /* 0x000fea0003800200 */
.L_x_20322:
        /* <DEDUP_REMOVED lines=45> */
.L_x_20320:
[----:B------:R-:W-:Y:S05]  /*2b250*/  BSYNC.RECONVERGENT B2 ;  /* 0x0000000000027941 */ /* 0x000fea0003800200 */
.L_x_20319:
        /* <DEDUP_REMOVED lines=10> */
[----:B------:R-:W-:Y:S01]  /*2b300*/  FSEL R3, R2, RZ, P4 ;  /* 0x000000ff02037208 */ /* 0x000fe20002000000 */
[----:B------:R-:W-:-:S04]  /*2b310*/  IMAD.MOV.U32 R2, RZ, RZ, R222 ;  /* 0x000000ffff027224 */ /* 0x000fc800078e00de */
[----:B------:R-:W-:-:S04]  /*2b320*/  FADD.FTZ R194, R194, R3 ;  /* 0x00000003c2c27221 */ /* 0x000fc80000010000 */
        /* <DEDUP_REMOVED lines=10> */
.L_x_20326:
        /* <DEDUP_REMOVED lines=13> */
.L_x_20328:
[----:B------:R-:W-:Y:S05]  /*2b4a0*/  BSYNC.RECONVERGENT B3 ;  /* 0x0000000000037941 */ /* 0x000fea0003800200 */
.L_x_20327:
        /* <DEDUP_REMOVED lines=45> */
.L_x_20325:
[----:B------:R-:W-:Y:S05]  /*2b780*/  BSYNC.RECONVERGENT B2 ;  /* 0x0000000000027941 */ /* 0x000fea0003800200 */
.L_x_20324:
        /* <DEDUP_REMOVED lines=20> */
.L_x_20331:
        /* <DEDUP_REMOVED lines=13> */
.L_x_20333:
[----:B------:R-:W-:Y:S05]  /*2b9a0*/  BSYNC.RECONVERGENT B3 ;  /* 0x0000000000037941 */ /* 0x000fea0003800200 */
.L_x_20332:
        /* <DEDUP_REMOVED lines=45> */
.L_x_20330:
[----:B------:R-:W-:Y:S05]  /*2bc80*/  BSYNC.RECONVERGENT B2 ;  /* 0x0000000000027941 */ /* 0x000fea0003800200 */
.L_x_20329:
        /* <DEDUP_REMOVED lines=24> */
.L_x_20336:
        /* <DEDUP_REMOVED lines=13> */
.L_x_20338:
[----:B------:R-:W-:Y:S05]  /*2bee0*/  BSYNC.RECONVERGENT B3 ;  /* 0x0000000000037941 */ /* 0x000fea0003800200 */
.L_x_20337:
        /* <DEDUP_REMOVED lines=45> */
.L_x_20335:
[----:B------:R-:W-:Y:S05]  /*2c1c0*/  BSYNC.RECONVERGENT B2 ;  /* 0x0000000000027941 */ /* 0x000fea0003800200 */
.L_x_20334:
        /* <DEDUP_REMOVED lines=19> */
.L_x_20341:
        /* <DEDUP_REMOVED lines=13> */
.L_x_20343:
[----:B------:R-:W-:Y:S05]  /*2c3d0*/  BSYNC.RECONVERGENT B3 ;  /* 0x0000000000037941 */ /* 0x000fea0003800200 */
.L_x_20342:
        /* <DEDUP_REMOVED lines=46> */
.L_x_20340:
[----:B------:R-:W-:Y:S05]  /*2c6c0*/  BSYNC.RECONVERGENT B2 ;  /* 0x0000000000027941 */ /* 0x000fea0003800200 */
.L_x_20339:
        /* <DEDUP_REMOVED lines=24> */
.L_x_20346:
        /* <DEDUP_REMOVED lines=13> */
.L_x_20348:
[----:B------:R-:W-:Y:S05]  /*2c920*/  BSYNC.RECONVERGENT B3 ;  /* 0x0000000000037941 */ /* 0x000fea0003800200 */
.L_x_20347:
        /* <DEDUP_REMOVED lines=45> */
.L_x_20345:
[----:B------:R-:W-:Y:S05]  /*2cc00*/  BSYNC.RECONVERGENT B2 ;  /* 0x0000000000027941 */ /* 0x000fea0003800200 */
.L_x_20344:
        /* <DEDUP_REMOVED lines=18> */
.L_x_20351:
        /* <DEDUP_REMOVED lines=13> */
.L_x_20353:
[----:B------:R-:W-:Y:S05]  /*2ce00*/  BSYNC.RECONVERGENT B3 ;  /* 0x0000000000037941 */ /* 0x000fea0003800200 */
.L_x_20352:
        /* <DEDUP_REMOVED lines=45> */
.L_x_20350:
[----:B------:R-:W-:Y:S05]  /*2d0e0*/  BSYNC.RECONVERGENT B2 ;  /* 0x0000000000027941 */ /* 0x000fea0003800200 */
.L_x_20349:
        /* <DEDUP_REMOVED lines=24> */
.L_x_20356:
        /* <DEDUP_REMOVED lines=13> */
.L_x_20358:
[----:B------:R-:W-:Y:S05]  /*2d340*/  BSYNC.RECONVERGENT B3 ;  /* 0x0000000000037941 */ /* 0x000fea0003800200 */
.L_x_20357:
        /* <DEDUP_REMOVED lines=45> */
.L_x_20355:
[----:B------:R-:W-:Y:S05]  /*2d620*/  BSYNC.RECONVERGENT B2 ;  /* 0x0000000000027941 */ /* 0x000fea0003800200 */
.L_x_20354:
        /* <DEDUP_REMOVED lines=19> */
.L_x_20361:
        /* <DEDUP_REMOVED lines=13> */
.L_x_20363:
[----:B------:R-:W-:Y:S05]  /*2d830*/  BSYNC.RECONVERGENT B3 ;  /* 0x0000000000037941 */ /* 0x000fea0003800200 */
.L_x_20362:
        /* <DEDUP_REMOVED lines=45> */
.L_x_20360:
[----:B------:R-:W-:Y:S05]  /*2db10*/  BSYNC.RECONVERGENT B2 ;  /* 0x0000000000027941 */ /* 0x000fea0003800200 */
.L_x_20359:
        /* <DEDUP_REMOVED lines=24> */
.L_x_20366:
        /* <DEDUP_REMOVED lines=13> */
.L_x_20368:
[----:B------:R-:W-:Y:S05]  /*2dd70*/  BSYNC.RECONVERGENT B3 ;  /* 0x0000000000037941 */ /* 0x000fea0003800200 */
.L_x_20367:
        /* <DEDUP_REMOVED lines=45> */
.L_x_20365:
[----:B------:R-:W-:Y:S05]  /*2e050*/  BSYNC.RECONVERGENT B2 ;  /* 0x0000000000027941 */ /* 0x000fea0003800200 */
.L_x_20364:
        /* <DEDUP_REMOVED lines=18> */
.L_x_20371:
        /* <DEDUP_REMOVED lines=15> */
.L_x_20373:
[----:B------:R-:W-:Y:S05]  /*2e270*/  BSYNC.RECONVERGENT B3 ;  /* 0x0000000000037941 */ /* 0x000fea0003800200 */
.L_x_20372:
        /* <DEDUP_REMOVED lines=45> */
.L_x_20370:
[----:B------:R-:W-:Y:S05]  /*2e550*/  BSYNC.RECONVERGENT B2 ;  /* 0x0000000000027941 */ /* 0x000fea0003800200 */
.L_x_20369:
[----:B------:R-:W-:Y:S02]  /*2e560*/  I2FP.F32.U32 R232, R221 ;  /* 0x000000dd00e87245 */ /* 0x000fe40000201000 */
[----:B------:R-:W-:-:S03]  /*2e570*/  PRMT R221, R143, 0x7632, R221 ;  /* 0x000076328fdd7816 */ /* 0x000fc600000000dd */
[----:B------:R-:W-:Y:S01]  /*2e580*/  FFMA.FTZ R232, R232, R219, 1.1641532182693481445e-10 ;  /* 0x2f000000e8e87423 */ /* 0x000fe200000100db */
[----:B------:R-:W-:-:S04]  /*2e590*/  SHF.L.U32 R221, R221, 0x10, RZ ;  /* 0x00000010dddd7819 */ /* 0x000fc800000006ff */
        /* <DEDUP_REMOVED lines=8> */
.L_x_20293:
        /* <DEDUP_REMOVED lines=16> */
.L_x_20377:
        /* <DEDUP_REMOVED lines=13> */
.L_x_20379:
[----:B------:R-:W-:Y:S05]  /*2e7f0*/  BSYNC.RECONVERGENT B3 ;  /* 0x0000000000037941 */ /* 0x000fea0003800200 */
.L_x_20378:
        /* <DEDUP_REMOVED lines=45> */
.L_x_20376:
[----:B------:R-:W-:Y:S05]  /*2ead0*/  BSYNC.RECONVERGENT B2 ;  /* 0x0000000000027941 */ /* 0x000fea0003800200 */
.L_x_20375:
        /* <DEDUP_REMOVED lines=22> */
.L_x_20382:
        /* <DEDUP_REMOVED lines=13> */
.L_x_20384:
[----:B------:R-:W-:Y:S05]  /*2ed10*/  BSYNC.RECONVERGENT B3 ;  /* 0x0000000000037941 */ /* 0x000fea0003800200 */
.L_x_20383:
        /* <DEDUP_REMOVED lines=45> */
.L_x_20381:
[----:B------:R-:W-:Y:S05]  /*2eff0*/  BSYNC.RECONVERGENT B2 ;  /* 0x0000000000027941 */ /* 0x000fea0003800200 */
.L_x_20380:
        /* <DEDUP_REMOVED lines=19> */
.L_x_20387:
        /* <DEDUP_REMOVED lines=13> */
.L_x_20389:
[----:B------:R-:W-:Y:S05]  /*2f200*/  BSYNC.RECONVERGENT B3 ;  /* 0x0000000000037941 */ /* 0x000fea0003800200 */
.L_x_20388:
        /* <DEDUP_REMOVED lines=45> */
.L_x_20386:
[----:B------:R-:W-:Y:S05]  /*2f4e0*/  BSYNC.RECONVERGENT B2 ;  /* 0x0000000000027941 */ /* 0x000fea0003800200 */
.L_x_20385:
        /* <DEDUP_REMOVED lines=20> */
.L_x_20392:
        /* <DEDUP_REMOVED lines=13> */
.L_x_20394:
[----:B------:R-:W-:Y:S05]  /*2f700*/  BSYNC.RECONVERGENT B3 ;  /* 0x0000000000037941 */ /* 0x000fea0003800200 */
.L_x_20393:
        /* <DEDUP_REMOVED lines=45> */
.L_x_20391:
[----:B------:R-:W-:Y:S05]  /*2f9e0*/  BSYNC.RECONVERGENT B2 ;  /* 0x0000000000027941 */ /* 0x000fea0003800200 */
.L_x_20390:
        /* <DEDUP_REMOVED lines=19> */
.L_x_20397:
        /* <DEDUP_REMOVED lines=13> */
.L_x_20399:
[----:B------:R-:W-:Y:S05]  /*2fbf0*/  BSYNC.RECONVERGENT B3 ;  /* 0x0000000000037941 */ /* 0x000fea0003800200 */
.L_x_20398:
        /* <DEDUP_REMOVED lines=45> */
.L_x_20396:
[----:B------:R-:W-:Y:S05]  /*2fed0*/  BSYNC.RECONVERGENT B2 ;  /* 0x0000000000027941 */ /* 0x000fea0003800200 */
.L_x_20395:
        /* <DEDUP_REMOVED lines=18> */
.L_x_20402:
        /* <DEDUP_REMOVED lines=13> */
.L_x_20404:
[----:B------:R-:W-:Y:S05]  /*300d0*/  BSYNC.RECONVERGENT B3 ;  /* 0x0000000000037941 */ /* 0x000fea0003800200 */
.L_x_20403:
        /* <DEDUP_REMOVED lines=45> */
.L_x_20401:
[----:B------:R-:W-:Y:S05]  /*303b0*/  BSYNC.RECONVERGENT B2 ;  /* 0x0000000000027941 */ /* 0x000fea0003800200 */
.L_x_20400:
        /* <DEDUP_REMOVED lines=17> */
.L_x_20407:
        /* <DEDUP_REMOVED lines=13> */
.L_x_20409:
[----:B------:R-:W-:Y:S05]  /*305a0*/  BSYNC.RECONVERGENT B3 ;  /* 0x0000000000037941 */ /* 0x000fea0003800200 */
.L_x_20408:
        /* <DEDUP_REMOVED lines=45> */
.L_x_20406:
[----:B------:R-:W-:Y:S05]  /*30880*/  BSYNC.RECONVERGENT B2 ;  /* 0x0000000000027941 */ /* 0x000fea0003800200 */
.L_x_20405:
        /* <DEDUP_REMOVED lines=18> */
.L_x_20412:
        /* <DEDUP_REMOVED lines=13> */
.L_x_20414:
[----:B------:R-:W-:Y:S05]  /*30a80*/  BSYNC.RECONVERGENT B3 ;  /* 0x0000000000037941 */ /* 0x000fea0003800200 */
.L_x_20413:
        /* <DEDUP_REMOVED lines=45> */
.L_x_20411:
[----:B------:R-:W-:Y:S05]  /*30d60*/  BSYNC.RECONVERGENT B2 ;  /* 0x0000000000027941 */ /* 0x000fea0003800200 */
.L_x_20410:
        /* <DEDUP_REMOVED lines=37> */
.L_x_20374:
        /* <DEDUP_REMOVED lines=44> */
.L_x_20415:
[----:B------:R-:W-:Y:S02]  /*31280*/  IMAD.MOV.U32 R221, RZ, RZ, R218 ;  /* 0x000000ffffdd7224 */ /* 0x000fe400078e00da */
[----:B------:R-:W-:-:S07]  /*31290*/  VIADD R216, R216, 0x20 ;  /* 0x00000020d8d87836 */ /* 0x000fce0000000000 */
.L_x_20292:
[----:B------:R-:W-:Y:S05]  /*312a0*/  BSYNC.RECONVERGENT B1 ;  /* 0x0000000000017941 */ /* 0x000fea0003800200 */
.L_x_20291:
        /* <DEDUP_REMOVED lines=36> */
.L_x_20421:
        /* <DEDUP_REMOVED lines=13> */
.L_x_20423:
[----:B------:R-:W-:Y:S05]  /*315c0*/  BSYNC.RECONVERGENT B3 ;  /* 0x0000000000037941 */ /* 0x000fea0003800200 */
.L_x_20422:
        /* <DEDUP_REMOVED lines=43> */
[----:B------:R-:W-:-:S07]  /*31880*/  IMAD.MOV.U32 R2, RZ, RZ, R221 ;  /* 0x000000ffff027224 */ /* 0x000fce00078e00dd */
.L_x_20420:
[----:B------:R-:W-:Y:S05]  /*31890*/  BSYNC.RECONVERGENT B2 ;  /* 0x0000000000027941 */ /* 0x000fea0003800200 */
.L_x_20419:
        /* <DEDUP_REMOVED lines=24> */
.L_x_20426:
        /* <DEDUP_REMOVED lines=13> */
.L_x_20428:
[----:B------:R-:W-:Y:S05]  /*31af0*/  BSYNC.RECONVERGENT B3 ;  /* 0x0000000000037941 */ /* 0x000fea0003800200 */
.L_x_20427:
        /* <DEDUP_REMOVED lines=45> */
.L_x_20425:
[----:B------:R-:W-:Y:S05]  /*31dd0*/  BSYNC.RECONVERGENT B2 ;  /* 0x0000000000027941 */ /* 0x000fea0003800200 */
.L_x_20424:
        /* <DEDUP_REMOVED lines=23> */
.L_x_20431:
        /* <DEDUP_REMOVED lines=13> */
.L_x_20433:
[----:B------:R-:W-:Y:S05]  /*32020*/  BSYNC.RECONVERGENT B3 ;  /* 0x0000000000037941 */ /* 0x000fea0003800200 */
.L_x_20432:
        /* <DEDUP_REMOVED lines=45> */
.L_x_20430:
[----:B------:R-:W-:Y:S05]  /*32300*/  BSYNC.RECONVERGENT B2 ;  /* 0x0000000000027941 */ /* 0x000fea0003800200 */
.L_x_20429:
        /* <DEDUP_REMOVED lines=20> */
.L_x_20436:
        /* <DEDUP_REMOVED lines=13> */
.L_x_20438:
[----:B------:R-:W-:Y:S05]  /*32520*/  BSYNC.RECONVERGENT B3 ;  /* 0x0000000000037941 */ /* 0x000fea0003800200 */
.L_x_20437:
        /* <DEDUP_REMOVED lines=45> */
.L_x_20435:
[----:B------:R-:W-:Y:S05]  /*32800*/  BSYNC.RECONVERGENT B2 ;  /* 0x0000000000027941 */ /* 0x000fea0003800200 */
.L_x_20434:
        /* <DEDUP_REMOVED lines=24> */
.L_x_20441:
        /* <DEDUP_REMOVED lines=13> */
.L_x_20443:
[----:B------:R-:W-:Y:S05]  /*32a60*/  BSYNC.RECONVERGENT B3 ;  /* 0x0000000000037941 */ /* 0x000fea0003800200 */
.L_x_20442:
        /* <DEDUP_REMOVED lines=45> */
.L_x_20440:
[----:B------:R-:W-:Y:S05]  /*32d40*/  BSYNC.RECONVERGENT B2 ;  /* 0x0000000000027941 */ /* 0x000fea0003800200 */
.L_x_20439:
        /* <DEDUP_REMOVED lines=21> */
.L_x_20446:
        /* <DEDUP_REMOVED lines=13> */
.L_x_20448:
[----:B------:R-:W-:Y:S05]  /*32f70*/  BSYNC.RECONVERGENT B3 ;  /* 0x0000000000037941 */ /* 0x000fea0003800200 */
.L_x_20447:
        /* <DEDUP_REMOVED lines=45> */
.L_x_20445:
[----:B------:R-:W-:Y:S05]  /*33250*/  BSYNC.RECONVERGENT B2 ;  /* 0x0000000000027941 */ /* 0x000fea0003800200 */
.L_x_20444:
        /* <DEDUP_REMOVED lines=23> */
.L_x_20451:
        /* <DEDUP_REMOVED lines=13> */
.L_x_20453:
[----:B------:R-:W-:Y:S05]  /*334a0*/  BSYNC.RECONVERGENT B3 ;  /* 0x0000000000037941 */ /* 0x000fea0003800200 */
.L_x_20452:
        /* <DEDUP_REMOVED lines=45> */
.L_x_20450:
[----:B------:R-:W-:Y:S05]  /*33780*/  BSYNC.RECONVERGENT B2 ;  /* 0x0000000000027941 */ /* 0x000fea0003800200 */
.L_x_20449:
        /* <DEDUP_REMOVED lines=20> */
.L_x_20456:
        /* <DEDUP_REMOVED lines=13> */
.L_x_20458:
[----:B------:R-:W-:Y:S05]  /*339a0*/  BSYNC.RECONVERGENT B3 ;  /* 0x0000000000037941 */ /* 0x000fea0003800200 */
.L_x_20457:
        /* <DEDUP_REMOVED lines=45> */
.L_x_20455:
[----:B------:R-:W-:Y:S05]  /*33c80*/  BSYNC.RECONVERGENT B2 ;  /* 0x0000000000027941 */ /* 0x000fea0003800200 */
.L_x_20454:
        /* <DEDUP_REMOVED lines=24> */
.L_x_20461:
        /* <DEDUP_REMOVED lines=13> */
.L_x_20463:
[----:B------:R-:W-:Y:S05]  /*33ee0*/  BSYNC.RECONVERGENT B3 ;  /* 0x0000000000037941 */ /* 0x000fea0003800200 */
.L_x_20462:
        /* <DEDUP_REMOVED lines=45> */
.L_x_20460:
[----:B------:R-:W-:Y:S05]  /*341c0*/  BSYNC.RECONVERGENT B2 ;  /* 0x0000000000027941 */ /* 0x000fea0003800200 */
.L_x_20459:
        /* <DEDUP_REMOVED lines=19> */
.L_x_20466:
        /* <DEDUP_REMOVED lines=13> */
.L_x_20468:
[----:B------:R-:W-:Y:S05]  /*343d0*/  BSYNC.RECONVERGENT B3 ;  /* 0x0000000000037941 */ /* 0x000fea0003800200 */
.L_x_20467:
        /* <DEDUP_REMOVED lines=46> */
.L_x_20465:
[----:B------:R-:W-:Y:S05]  /*346c0*/  BSYNC.RECONVERGENT B2 ;  /* 0x0000000000027941 */ /* 0x000fea0003800200 */
.L_x_20464:
        /* <DEDUP_REMOVED lines=24> */
.L_x_20471:
        /* <DEDUP_REMOVED lines=13> */
.L_x_20473:
[----:B------:R-:W-:Y:S05]  /*34920*/  BSYNC.RECONVERGENT B3 ;  /* 0x0000000000037941 */ /* 0x000fea0003800200 */
.L_x_20472:
        /* <DEDUP_REMOVED lines=45> */
.L_x_20470:
[----:B------:R-:W-:Y:S05]  /*34c00*/  BSYNC.RECONVERGENT B2 ;  /* 0x0000000000027941 */ /* 0x000fea0003800200 */
.L_x_20469:
        /* <DEDUP_REMOVED lines=18> */
.L_x_20476:
        /* <DEDUP_REMOVED lines=13> */
.L_x_20478:
[----:B------:R-:W-:Y:S05]  /*34e00*/  BSYNC.RECONVERGENT B3 ;  /* 0x0000000000037941 */ /* 0x000fea0003800200 */
.L_x_20477:
        /* <DEDUP_REMOVED lines=45> */
.L_x_20475:
[----:B------:R-:W-:Y:S05]  /*350e0*/  BSYNC.RECONVERGENT B2 ;  /* 0x0000000000027941 */ /* 0x000fea0003800200 */
.L_x_20474:
        /* <DEDUP_REMOVED lines=24> */
.L_x_20481:
        /* <DEDUP_REMOVED lines=13> */
.L_x_20483:
[----:B------:R-:W-:Y:S05]  /*35340*/  BSYNC.RECONVERGENT B3 ;  /* 0x0000000000037941 */ /* 0x000fea0003800200 */
.L_x_20482:
        /* <DEDUP_REMOVED lines=45> */
.L_x_20480:
[----:B------:R-:W-:Y:S05]  /*35620*/  BSYNC.RECONVERGENT B2 ;  /* 0x0000000000027941 */ /* 0x000fea0003800200 */
.L_x_20479:
        /* <DEDUP_REMOVED lines=19> */
.L_x_20486:
        /* <DEDUP_REMOVED lines=13> */
.L_x_20488:
[----:B------:R-:W-:Y:S05]  /*35830*/  BSYNC.RECONVERGENT B3 ;  /* 0x0000000000037941 */ /* 0x000fea0003800200 */
.L_x_20487:
        /* <DEDUP_REMOVED lines=45> */
.L_x_20485:
[----:B------:R-:W-:Y:S05]  /*35b10*/  BSYNC.RECONVERGENT B2 ;  /* 0x0000000000027941 */ /* 0x000fea0003800200 */
.L_x_20484:
        /* <DEDUP_REMOVED lines=24> */
.L_x_20491:
        /* <DEDUP_REMOVED lines=13> */
.L_x_20493:
[----:B------:R-:W-:Y:S05]  /*35d70*/  BSYNC.RECONVERGENT B3 ;  /* 0x0000000000037941 */ /* 0x000fea0003800200 */
.L_x_20492:
        /* <DEDUP_REMOVED lines=45> */
.L_x_20490:
[----:B------:R-:W-:Y:S05]  /*36050*/  BSYNC.RECONVERGENT B2 ;  /* 0x0000000000027941 */ /* 0x000fea0003800200 */
.L_x_20489:
        /* <DEDUP_REMOVED lines=18> */
.L_x_20496:
        /* <DEDUP_REMOVED lines=15> */
.L_x_20498:
[----:B------:R-:W-:Y:S05]  /*36270*/  BSYNC.RECONVERGENT B3 ;  /* 0x0000000000037941 */ /* 0x000fea0003800200 */
.L_x_20497:
        /* <DEDUP_REMOVED lines=45> */
.L_x_20495:
[----:B------:R-:W-:Y:S05]  /*36550*/  BSYNC.RECONVERGENT B2 ;  /* 0x0000000000027941 */ /* 0x000fea0003800200 */
.L_x_20494:
        /* <DEDUP_REMOVED lines=12> */
.L_x_20418:
        /* <DEDUP_REMOVED lines=16> */
.L_x_20502:
        /* <DEDUP_REMOVED lines=13> */
.L_x_20504:
[----:B------:R-:W-:Y:S05]  /*367f0*/  BSYNC.RECONVERGENT B3 ;  /* 0x0000000000037941 */ /* 0x000fea0003800200 */
.L_x_20503:
        /* <DEDUP_REMOVED lines=45> */
.L_x_20501:
[----:B------:R-:W-:Y:S05]  /*36ad0*/  BSYNC.RECONVERGENT B2 ;  /* 0x0000000000027941 */ /* 0x000fea0003800200 */
.L_x_20500:
        /* <DEDUP_REMOVED lines=22> */
.L_x_20507:
        /* <DEDUP_REMOVED lines=13> */
.L_x_20509:
[----:B------:R-:W-:Y:S05]  /*36d10*/  BSYNC.RECONVERGENT B3 ;  /* 0x0000000000037941 */ /* 0x000fea0003800200 */
.L_x_20508:
        /* <DEDUP_REMOVED lines=45> */
.L_x_20506:
[----:B------:R-:W-:Y:S05]  /*36ff0*/  BSYNC.RECONVERGENT B2 ;  /* 0x0000000000027941 */ /* 0x000fea0003800200 */
.L_x_20505:
        /* <DEDUP_REMOVED lines=19> */
.L_x_20512:
        /* <DEDUP_REMOVED lines=13> */
.L_x_20514:
[----:B------:R-:W-:Y:S05]  /*37200*/  BSYNC.RECONVERGENT B3 ;  /* 0x0000000000037941 */ /* 0x000fea0003800200 */
.L_x_20513:
        /* <DEDUP_REMOVED lines=45> */
.L_x_20511:
[----:B------:R-:W-:Y:S05]  /*374e0*/  BSYNC.RECONVERGENT B2 ;  /* 0x0000000000027941 */ /* 0x000fea0003800200 */
.L_x_20510:
        /* <DEDUP_REMOVED lines=20> */
.L_x_20517:
        /* <DEDUP_REMOVED lines=13> */
.L_x_20519:
[----:B------:R-:W-:Y:S05]  /*37700*/  BSYNC.RECONVERGENT B3 ;  /* 0x0000000000037941 */ /* 0x000fea0003800200 */
.L_x_20518:
        /* <DEDUP_REMOVED lines=45> */
.L_x_20516:
[----:B------:R-:W-:Y:S05]  /*379e0*/  BSYNC.RECONVERGENT B2 ;  /* 0x0000000000027941 */ /* 0x000fea0003800200 */
.L_x_20515:
        /* <DEDUP_REMOVED lines=19> */
.L_x_20522:
        /* <DEDUP_REMOVED lines=13> */
.L_x_20524:
[----:B------:R-:W-:Y:S05]  /*37bf0*/  BSYNC.RECONVERGENT B3 ;  /* 0x0000000000037941 */ /* 0x000fea0003800200 */
.L_x_20523:
        /* <DEDUP_REMOVED lines=45> */
.L_x_20521:
[----:B------:R-:W-:Y:S05]  /*37ed0*/  BSYNC.RECONVERGENT B2 ;  /* 0x0000000000027941 */ /* 0x000fea0003800200 */
.L_x_20520:
        /* <DEDUP_REMOVED lines=18> */
.L_x_20527:
        /* <DEDUP_REMOVED lines=13> */
.L_x_20529:
[----:B------:R-:W-:Y:S05]  /*380d0*/  BSYNC.RECONVERGENT B3 ;  /* 0x0000000000037941 */ /* 0x000fea0003800200 */
.L_x_20528:
        /* <DEDUP_REMOVED lines=45> */
.L_x_20526:
[----:B------:R-:W-:Y:S05]  /*383b0*/  BSYNC.RECONVERGENT B2 ;  /* 0x0000000000027941 */ /* 0x000fea0003800200 */
.L_x_20525:
        /* <DEDUP_REMOVED lines=17> */
.L_x_20532:
        /* <DEDUP_REMOVED lines=13> */
.L_x_20534:
[----:B------:R-:W-:Y:S05]  /*385a0*/  BSYNC.RECONVERGENT B3 ;  /* 0x0000000000037941 */ /* 0x000fea0003800200 */
.L_x_20533:
        /* <DEDUP_REMOVED lines=45> */
.L_x_20531:
[----:B------:R-:W-:Y:S05]  /*38880*/  BSYNC.RECONVERGENT B2 ;  /* 0x0000000000027941 */ /* 0x000fea0003800200 */
.L_x_20530:
        /* <DEDUP_REMOVED lines=18> */
.L_x_20537:
        /* <DEDUP_REMOVED lines=13> */
.L_x_20539:
[----:B------:R-:W-:Y:S05]  /*38a80*/  BSYNC.RECONVERGENT B3 ;  /* 0x0000000000037941 */ /* 0x000fea0003800200 */
.L_x_20538:
        /* <DEDUP_REMOVED lines=45> */
.L_x_20536:
[----:B------:R-:W-:Y:S05]  /*38d60*/  BSYNC.RECONVERGENT B2 ;  /* 0x0000000000027941 */ /* 0x000fea0003800200 */
.L_x_20535:
        /* <DEDUP_REMOVED lines=37> */
.L_x_20499:
        /* <DEDUP_REMOVED lines=44> */
.L_x_20540:
[----:B------:R-:W-:Y:S01]  /*39280*/  MOV R221, R218 ;  /* 0x000000da00dd7202 */ /* 0x000fe20000000f00 */
[----:B------:R-:W-:-:S07]  /*39290*/  VIADD R216, R216, 0x20 ;  /* 0x00000020d8d87836 */ /* 0x000fce0000000000 */
.L_x_20417:
[----:B------:R-:W-:Y:S05]  /*392a0*/  BSYNC.RECONVERGENT B1 ;  /* 0x0000000000017941 */ /* 0x000fea0003800200 */
.L_x_20416:
        /* <DEDUP_REMOVED lines=36> */
.L_x_20546:
        /* <DEDUP_REMOVED lines=13> */
.L_x_20548:
[----:B------:R-:W-:Y:S05]  /*395c0*/  BSYNC.RECONVERGENT B3 ;  /* 0x0000000000037941 */ /* 0x000fea0003800200 */
.L_x_20547:
        /* <DEDUP_REMOVED lines=44> */
.L_x_20545:
[----:B------:R-:W-:Y:S05]  /*39890*/  BSYNC.RECONVERGENT B2 ;  /* 0x0000000000027941 */ /* 0x000fea0003800200 */
.L_x_20544:
        /* <DEDUP_REMOVED lines=24> */
.L_x_20551:
        /* <DEDUP_REMOVED lines=13> */
.L_x_20553:
[----:B------:R-:W-:Y:S05]  /*39af0*/  BSYNC.RECONVERGENT B3 ;  /* 0x0000000000037941 */ /* 0x000fea0003800200 */
.L_x_20552:
        /* <DEDUP_REMOVED lines=45> */
.L_x_20550:
[----:B------:R-:W-:Y:S05]  /*39dd0*/  BSYNC.RECONVERGENT B2 ;  /* 0x0000000000027941 */ /* 0x000fea0003800200 */
.L_x_20549:
        /* <DEDUP_REMOVED lines=23> */
.L_x_20556:
        /* <DEDUP_REMOVED lines=13> */
.L_x_20558:
[----:B------:R-:W-:Y:S05]  /*3a020*/  BSYNC.RECONVERGENT B3 ;  /* 0x0000000000037941 */ /* 0x000fea0003800200 */
.L_x_20557:
        /* <DEDUP_REMOVED lines=45> */
.L_x_20555:
[----:B------:R-:W-:Y:S05]  /*3a300*/  BSYNC.RECONVERGENT B2 ;  /* 0x0000000000027941 */ /* 0x000fea0003800200 */
.L_x_20554:
        /* <DEDUP_REMOVED lines=20> */
.L_x_20561:
        /* <DEDUP_REMOVED lines=13> */
.L_x_20563:
[----:B------:R-:W-:Y:S05]  /*3a520*/  BSYNC.RECONVERGENT B3 ;  /* 0x0000000000037941 */ /* 0x000fea0003800200 */
.L_x_20562:
        /* <DEDUP_REMOVED lines=45> */
.L_x_20560:
[----:B------:R-:W-:Y:S05]  /*3a800*/  BSYNC.RECONVERGENT B2 ;  /* 0x0000000000027941 */ /* 0x000fea0003800200 */
.L_x_20559:
        /* <DEDUP_REMOVED lines=24> */
.L_x_20566:
        /* <DEDUP_REMOVED lines=13> */
.L_x_20568:
[----:B------:R-:W-:Y:S05]  /*3aa60*/  BSYNC.RECONVERGENT B3 ;  /* 0x0000000000037941 */ /* 0x000fea0003800200 */
.L_x_20567:
        /* <DEDUP_REMOVED lines=45> */
.L_x_20565:
[----:B------:R-:W-:Y:S05]  /*3ad40*/  BSYNC.RECONVERGENT B2 ;  /* 0x0000000000027941 */ /* 0x000fea0003800200 */
.L_x_20564:
        /* <DEDUP_REMOVED lines=21> */
.L_x_20571:
        /* <DEDUP_REMOVED lines=13> */
.L_x_20573:
[----:B------:R-:W-:Y:S05]  /*3af70*/  BSYNC.RECONVERGENT B3 ;  /* 0x0000000000037941 */ /* 0x000fea0003800200 */
.L_x_20572:
        /* <DEDUP_REMOVED lines=45> */
.L_x_20570:
[----:B------:R-:W-:Y:S05]  /*3b250*/  BSYNC.RECONVERGENT B2 ;  /* 0x0000000000027941 */ /* 0x000fea0003800200 */
.L_x_20569:
        /* <DEDUP_REMOVED lines=23> */
.L_x_20576:
        /* <DEDUP_REMOVED lines=13> */
.L_x_20578:
[----:B------:R-:W-:Y:S05]  /*3b4a0*/  BSYNC.RECONVERGENT B3 ;  /* 0x0000000000037941 */ /* 0x000fea0003800200 */
.L_x_20577:
        /* <DEDUP_REMOVED lines=45> */
.L_x_20575:
[----:B------:R-:W-:Y:S05]  /*3b780*/  BSYNC.RECONVERGENT B2 ;  /* 0x0000000000027941 */ /* 0x000fea0003800200 */
.L_x_20574:
        /* <DEDUP_REMOVED lines=20> */
.L_x_20581:
        /* <DEDUP_REMOVED lines=13> */
.L_x_20583:
[----:B------:R-:W-:Y:S05]  /*3b9a0*/  BSYNC.RECONVERGENT B3 ;  /* 0x0000000000037941 */ /* 0x000fea0003800200 */
.L_x_20582:
        /* <DEDUP_REMOVED lines=45> */
.L_x_20580:
[----:B------:R-:W-:Y:S05]  /*3bc80*/  BSYNC.RECONVERGENT B2 ;  /* 0x0000000000027941 */ /* 0x000fea0003800200 */
.L_x_20579:
        /* <DEDUP_REMOVED lines=24> */
.L_x_20586:
        /* <DEDUP_REMOVED lines=13> */
.L_x_20588:
[----:B------:R-:W-:Y:S05]  /*3bee0*/  BSYNC.RECONVERGENT B3 ;  /* 0x0000000000037941 */ /* 0x000fea0003800200 */
.L_x_20587:
        /* <DEDUP_REMOVED lines=45> */
.L_x_20585:
[----:B------:R-:W-:Y:S05]  /*3c1c0*/  BSYNC.RECONVERGENT B2 ;  /* 0x0000000000027941 */ /* 0x000fea0003800200 */
.L_x_20584:
        /* <DEDUP_REMOVED lines=19> */
.L_x_20591:
        /* <DEDUP_REMOVED lines=13> */
.L_x_20593:
[----:B------:R-:W-:Y:S05]  /*3c3d0*/  BSYNC.RECONVERGENT B3 ;  /* 0x0000000000037941 */ /* 0x000fea0003800200 */
.L_x_20592:
        /* <DEDUP_REMOVED lines=46> */
.L_x_20590:
[----:B------:R-:W-:Y:S05]  /*3c6c0*/  BSYNC.RECONVERGENT B2 ;  /* 0x0000000000027941 */ /* 0x000fea0003800200 */
.L_x_20589:
        /* <DEDUP_REMOVED lines=24> */
.L_x_20596:
        /* <DEDUP_REMOVED lines=13> */
.L_x_20598:
[----:B------:R-:W-:Y:S05]  /*3c920*/  BSYNC.RECONVERGENT B3 ;  /* 0x0000000000037941 */ /* 0x000fea0003800200 */
.L_x_20597:
        /* <DEDUP_REMOVED lines=45> */
.L_x_20595:
[----:B------:R-:W-:Y:S05]  /*3cc00*/  BSYNC.RECONVERGENT B2 ;  /* 0x0000000000027941 */ /* 0x000fea0003800200 */
.L_x_20594:
        /* <DEDUP_REMOVED lines=18> */
.L_x_20601:
        /* <DEDUP_REMOVED lines=13> */
.L_x_20603:
[----:B------:R-:W-:Y:S05]  /*3ce00*/  BSYNC.RECONVERGENT B3 ;  /* 0x0000000000037941 */ /* 0x000fea0003800200 */
.L_x_20602:
        /* <DEDUP_REMOVED lines=45> */
.L_x_20600:
[----:B------:R-:W-:Y:S05]  /*3d0e0*/  BSYNC.RECONVERGENT B2 ;  /* 0x0000000000027941 */ /* 0x000fea0003800200 */
.L_x_20599:
        /* <DEDUP_REMOVED lines=24> */
.L_x_20606:
        /* <DEDUP_REMOVED lines=13> */
.L_x_20608:
[----:B------:R-:W-:Y:S05]  /*3d340*/  BSYNC.RECONVERGENT B3 ;  /* 0x0000000000037941 */ /* 0x000fea0003800200 */
.L_x_20607:
        /* <DEDUP_REMOVED lines=45> */
.L_x_20605:
[----:B------:R-:W-:Y:S05]  /*3d620*/  BSYNC.RECONVERGENT B2 ;  /* 0x0000000000027941 */ /* 0x000fea0003800200 */
.L_x_20604:
        /* <DEDUP_REMOVED lines=19> */
.L_x_20611:
        /* <DEDUP_REMOVED lines=13> */
.L_x_20613:
[----:B------:R-:W-:Y:S05]  /*3d830*/  BSYNC.RECONVERGENT B3 ;  /* 0x0000000000037941 */ /* 0x000fea0003800200 */
.L_x_20612:
        /* <DEDUP_REMOVED lines=45> */
.L_x_20610:
[----:B------:R-:W-:Y:S05]  /*3db10*/  BSYNC.RECONVERGENT B2 ;  /* 0x0000000000027941 */ /* 0x000fea0003800200 */
.L_x_20609:
        /* <DEDUP_REMOVED lines=24> */
.L_x_20616:
        /* <DEDUP_REMOVED lines=13> */
.L_x_20618:
[----:B------:R-:W-:Y:S05]  /*3dd70*/  BSYNC.RECONVERGENT B3 ;  /* 0x0000000000037941 */ /* 0x000fea0003800200 */
.L_x_20617:
        /* <DEDUP_REMOVED lines=45> */
.L_x_20615:
[----:B------:R-:W-:Y:S05]  /*3e050*/  BSYNC.RECONVERGENT B2 ;  /* 0x0000000000027941 */ /* 0x000fea0003800200 */
.L_x_20614:
        /* <DEDUP_REMOVED lines=18> */
.L_x_20621:
        /* <DEDUP_REMOVED lines=15> */
.L_x_20623:
[----:B------:R-:W-:Y:S05]  /*3e270*/  BSYNC.RECONVERGENT B3 ;  /* 0x0000000000037941 */ /* 0x000fea0003800200 */
.L_x_20622:
        /* <DEDUP_REMOVED lines=45> */
.L_x_20620:
[----:B------:R-:W-:Y:S05]  /*3e550*/  BSYNC.RECONVERGENT B2 ;  /* 0x0000000000027941 */ /* 0x000fea0003800200 */
.L_x_20619:
        /* <DEDUP_REMOVED lines=12> */
.L_x_20543:
        /* <DEDUP_REMOVED lines=16> */
.L_x_20627:
        /* <DEDUP_REMOVED lines=13> */
.L_x_20629:
[----:B------:R-:W-:Y:S05]  /*3e7f0*/  BSYNC.RECONVERGENT B3 ;  /* 0x0000000000037941 */ /* 0x000fea0003800200 */
.L_x_20628:
        /* <DEDUP_REMOVED lines=45> */
.L_x_20626:
[----:B------:R-:W-:Y:S05]  /*3ead0*/  BSYNC.RECONVERGENT B2 ;  /* 0x0000000000027941 */ /* 0x000fea0003800200 */
.L_x_20625:
        /* <DEDUP_REMOVED lines=22> */
.L_x_20632:
        /* <DEDUP_REMOVED lines=13> */
.L_x_20634:
[----:B------:R-:W-:Y:S05]  /*3ed10*/  BSYNC.RECONVERGENT B3 ;  /* 0x0000000000037941 */ /* 0x000fea0003800200 */
.L_x_20633:
        /* <DEDUP_REMOVED lines=45> */
.L_x_20631:
[----:B------:R-:W-:Y:S05]  /*3eff0*/  BSYNC.RECONVERGENT B2 ;  /* 0x0000000000027941 */ /* 0x000fea0003800200 */
.L_x_20630:
        /* <DEDUP_REMOVED lines=19> */
.L_x_20637:
        /* <DEDUP_REMOVED lines=13> */
.L_x_20639:
[----:B------:R-:W-:Y:S05]  /*3f200*/  BSYNC.RECONVERGENT B3 ;  /* 0x0000000000037941 */ /* 0x000fea0003800200 */
.L_x_20638:
        /* <DEDUP_REMOVED lines=45> */
.L_x_20636:
[----:B------:R-:W-:Y:S05]  /*3f4e0*/  BSYNC.RECONVERGENT B2 ;  /* 0x0000000000027941 */ /* 0x000fea0003800200 */
.L_x_20635:
        /* <DEDUP_REMOVED lines=20> */
.L_x_20642:
        /* <DEDUP_REMOVED lines=13> */
.L_x_20644:
[----:B------:R-:W-:Y:S05]  /*3f700*/  BSYNC.RECONVERGENT B3 ;  /* 0x0000000000037941 */ /* 0x000fea0003800200 */
.L_x_20643:
        /* <DEDUP_REMOVED lines=45> */
.L_x_20641:
[----:B------:R-:W-:Y:S05]  /*3f9e0*/  BSYNC.RECONVERGENT B2 ;  /* 0x0000000000027941 */ /* 0x000fea0003800200 */
.L_x_20640:
        /* <DEDUP_REMOVED lines=19> */
.L_x_20647:
        /* <DEDUP_REMOVED lines=13> */
.L_x_20649:
[----:B------:R-:W-:Y:S05]  /*3fbf0*/  BSYNC.RECONVERGENT B3 ;  /* 0x0000000000037941 */ /* 0x000fea0003800200 */
.L_x_20648:
        /* <DEDUP_REMOVED lines=45> */
.L_x_20646:
[----:B------:R-:W-:Y:S05]  /*3fed0*/  BSYNC.RECONVERGENT B2 ;  /* 0x0000000000027941 */ /* 0x000fea0003800200 */
.L_x_20645:
        /* <DEDUP_REMOVED lines=18> */
.L_x_20652:
        /* <DEDUP_REMOVED lines=13> */
.L_x_20654:
[----:B------:R-:W-:Y:S05]  /*400d0*/  BSYNC.RECONVERGENT B3 ;  /* 0x0000000000037941 */ /* 0x000fea0003800200 */
.L_x_20653:
        /* <DEDUP_REMOVED lines=45> */
.L_x_20651:
[----:B------:R-:W-:Y:S05]  /*403b0*/  BSYNC.RECONVERGENT B2 ;  /* 0x0000000000027941 */ /* 0x000fea0003800200 */
.L_x_20650:
        /* <DEDUP_REMOVED lines=17> */
.L_x_20657:
        /* <DEDUP_REMOVED lines=13> */
.L_x_20659:
[----:B------:R-:W-:Y:S05]  /*405a0*/  BSYNC.RECONVERGENT B3 ;  /* 0x0000000000037941 */ /* 0x000fea0003800200 */
.L_x_20658:
        /* <DEDUP_REMOVED lines=45> */
.L_x_20656:
[----:B------:R-:W-:Y:S05]  /*40880*/  BSYNC.RECONVERGENT B2 ;  /* 0x0000000000027941 */ /* 0x000fea0003800200 */
.L_x_20655:
        /* <DEDUP_REMOVED lines=18> */
.L_x_20662:
        /* <DEDUP_REMOVED lines=13> */
.L_x_20664:
[----:B------:R-:W-:Y:S05]  /*40a80*/  BSYNC.RECONVERGENT B3 ;  /* 0x0000000000037941 */ /* 0x000fea0003800200 */
.L_x_20663:
        /* <DEDUP_REMOVED lines=45> */
.L_x_20661:
[----:B------:R-:W-:Y:S05]  /*40d60*/  BSYNC.RECONVERGENT B2 ;  /* 0x0000000000027941 */ /* 0x000fea0003800200 */
.L_x_20660:
        /* <DEDUP_REMOVED lines=37> */
.L_x_20624:
        /* <DEDUP_REMOVED lines=26> */
[----:B------:R-:W-:Y:S02]  /*41160*/  LOP3.LUT R217, R0, 0xffff, RZ, 0xc0, !PT ;  /* 0x0000ffff00d97812 */ /* 0x000fe400078ec0ff */
[----:B--2---:R-:W-:Y:S02]  /*41170*/  PRMT R234, R3, 0x7104, RZ ;  /* 0x0000710403ea7816 */ /* 0x004fe400000000ff */
        /* <DEDUP_REMOVED lines=10> */
[----:B------:R-:W-:-:S05]  /*41220*/  IMAD.WIDE.U32 R234, R234, 0x10000, RZ ;  /* 0x00010000eaea7825 */ /* 0x000fca00078e00ff */
[----:B------:R-:W-:Y:S02]  /*41230*/  LOP3.LUT R217, R235, R217, R237, 0xfe, !PT ;  /* 0x000000d9ebd97212 */ /* 0x000fe400078efeed */
[----:B------:R-:W-:Y:S02]  /*41240*/  LOP3.LUT R235, R232, R236, R234, 0xfe, !PT ;  /* 0x000000ece8eb7212 */ /* 0x000fe400078efeea */
[----:B------:R-:W-:Y:S01]  /*41250*/  LOP3.LUT R233, R217, R233, RZ, 0xfc, !PT ;  /* 0x000000e9d9e97212 */ /* 0x000fe200078efcff */
[----:B0-----:R-:W-:Y:S01]  /*41260*/  IMAD.WIDE.U32 R218, R216, 0x8, R218 ;  /* 0x00000008d8da7825 */ /* 0x001fe200078e00da */
[----:B------:R-:W-:-:S05]  /*41270*/  LOP3.LUT R232, R235, 0xff, R8, 0xf8, !PT ;  /* 0x000000ffebe87812 */ /* 0x000fca00078ef808 */
[----:B------:R3:W-:Y:S02]  /*41280*/  STG.E.64 desc[UR6][R218.64], R232 ;  /* 0x000000e8da007986 */ /* 0x0007e4000c101b06 */
.L_x_20542:
[----:B------:R-:W-:Y:S05]  /*41290*/  BSYNC.RECONVERGENT B1 ;  /* 0x0000000000017941 */ /* 0x000fea0003800200 */
.L_x_20541:
[----:B------:R-:W-:Y:S01]  /*412a0*/  FADD.FTZ R216, RZ, R152 ;  /* 0x00000098ffd87221 */ /* 0x000fe20000010000 */
[C---:B------:R-:W-:Y:S01]  /*412b0*/  ISETP.GE.U32.AND P5, PT, R11.reuse, 0x20, PT ;  /* 0x000000200b00780c */ /* 0x040fe20003fa6070 */
[----:B012---:R-:W0:Y:S01]  /*412c0*/  S2R R235, SR_TID.X ;  /* 0x0000000000eb7919 */ /* 0x007e220000002100 */
        /* <DEDUP_REMOVED lines=232> */
.L_x_20694:
        /* <DEDUP_REMOVED lines=18> */
[--C-:B------:R-:W-:Y:S01]  /*42270*/  FADD.FTZ R219, R153, -R231.reuse ;  /* 0x800000e799db7221 */ /* 0x100fe20000010000 */
[----:B0-----:R-:W0:Y:S01]  /*42280*/  LDC.64 R234, c[0x0][0x428] ;  /* 0x00010a00ffea7b82 */ /* 0x001e220000000a00 */
[--C-:B------:R-:W-:Y:S01]  /*42290*/  FADD.FTZ R233, R155, -R231.reuse ;  /* 0x800000e79be97221 */ /* 0x100fe20000010000 */
[C---:B------:R-:W-:Y:S01]  /*422a0*/  FMUL.FTZ R217, R232.reuse, R217 ;  /* 0x000000d9e8d97220 */ /* 0x040fe20000410000 */
[----:B------:R-:W-:Y:S01]  /*422b0*/  FMUL.FTZ R218, R232, R219 ;  /* 0x000000dbe8da7220 */ /* 0x000fe20000410000 */
[--C-:B------:R-:W-:Y:S01]  /*422c0*/  FADD.FTZ R219, R154, -R231.reuse ;  /* 0x800000e79adb7221 */ /* 0x100fe20000010000 */
[----:B------:R-:W-:Y:S01]  /*422d0*/  FADD.FTZ R237, R158, -R231 ;  /* 0x800000e79eed7221 */ /* 0x000fe20000010000 */
[----:B-----5:R-:W-:Y:S01]  /*422e0*/  FFMA.FTZ R216, R217, R12, R20 ;  /* 0x0000000cd9d87223 */ /* 0x020fe20000010014 */
[----:B------:R-:W-:Y:S01]  /*422f0*/  FFMA.FTZ R217, R218, R13, R21 ;  /* 0x0000000ddad97223 */ /* 0x000fe20000010015 */
[C---:B------:R-:W-:Y:S01]  /*42300*/  FMUL.FTZ R218, R232.reuse, R233 ;  /* 0x000000e9e8da7220 */ /* 0x040fe20000410000 */
[--C-:B------:R-:W-:Y:S01]  /*42310*/  FADD.FTZ R239, R159, -R231.reuse ;  /* 0x800000e79fef7221 */ /* 0x100fe20000010000 */
[C---:B------:R-:W-:Y:S01]  /*42320*/  FMUL.FTZ R219, R232.reuse, R219 ;  /* 0x000000dbe8db7220 */ /* 0x040fe20000410000 */
[----:B------:R-:W-:Y:S01]  /*42330*/  FMUL.FTZ R237, R232, R237 ;  /* 0x000000ede8ed7220 */ /* 0x000fe20000410000 */
[----:B------:R-:W-:Y:S01]  /*42340*/  F2FP.BF16.F32.PACK_AB R216, R217, R216 ;  /* 0x000000d8d9d8723e */ /* 0x000fe200000010ff */
[----:B------:R-:W-:Y:S01]  /*42350*/  FADD.FTZ R217, R156, -R231 ;  /* 0x800000e79cd97221 */ /* 0x000fe20000010000 */
[----:B------:R-:W-:Y:S01]  /*42360*/  FMUL.FTZ R238, R232, R239 ;  /* 0x000000efe8ee7220 */ /* 0x000fe20000410000 */
[----:B------:R-:W-:-:S02]  /*42370*/  FFMA.FTZ R218, R218, R15, R23 ;  /* 0x0000000fdada7223 */ /* 0x000fc40000010017 */
[----:B------:R-:W-:Y:S01]  /*42380*/  FMUL.FTZ R233, R232, R217 ;  /* 0x000000d9e8e97220 */ /* 0x000fe20000410000 */
[----:B------:R-:W-:Y:S01]  /*42390*/  FADD.FTZ R217, R157, -R231 ;  /* 0x800000e79dd97221 */ /* 0x000fe20000010000 */
[----:B------:R-:W-:Y:S02]  /*423a0*/  FFMA.FTZ R238, R238, R19, R27 ;  /* 0x00000013eeee7223 */ /* 0x000fe4000001001b */
[----:B------:R-:W-:Y:S01]  /*423b0*/  FFMA.FTZ R233, R233, R16, R24 ;  /* 0x00000010e9e97223 */ /* 0x000fe20000010018 */
[----:B------:R-:W-:Y:S01]  /*423c0*/  FMUL.FTZ R236, R232, R217 ;  /* 0x000000d9e8ec7220 */ /* 0x000fe20000410000 */
[----:B------:R-:W-:Y:S01]  /*423d0*/  FFMA.FTZ R217, R219, R14, R22 ;  /* 0x0000000edbd97223 */ /* 0x000fe20000010016 */
[----:B------:R-:W-:Y:S01]  /*423e0*/  FFMA.FTZ R219, R237, R18, R26 ;  /* 0x00000012eddb7223 */ /* 0x000fe2000001001a */
[----:B0-----:R-:W-:-:S04]  /*423f0*/  IMAD.WIDE.U32 R234, R230, 0x10, R234 ;  /* 0x00000010e6ea7825 */ /* 0x001fc800078e00ea */
[----:B------:R-:W-:Y:S01]  /*42400*/  FFMA.FTZ R236, R236, R17, R25 ;  /* 0x00000011ecec7223 */ /* 0x000fe20000010019 */
[----:B------:R-:W-:Y:S02]  /*42410*/  IADD3 R230, PT, PT, R230, 0x20, RZ ;  /* 0x00000020e6e67810 */ /* 0x000fe40007ffe0ff */
[----:B------:R-:W-:Y:S02]  /*42420*/  F2FP.BF16.F32.PACK_AB R217, R218, R217 ;  /* 0x000000d9dad9723e */ /* 0x000fe400000010ff */
[----:B------:R-:W-:Y:S02]  /*42430*/  F2FP.BF16.F32.PACK_AB R218, R236, R233 ;  /* 0x000000e9ecda723e */ /* 0x000fe400000010ff */
[----:B------:R-:W-:-:S05]  /*42440*/  F2FP.BF16.F32.PACK_AB R219, R238, R219 ;  /* 0x000000dbeedb723e */ /* 0x000fca00000010ff */
[----:B------:R2:W-:Y:S02]  /*42450*/  STG.E.128 desc[UR6][R234.64], R216 ;  /* 0x000000d8ea007986 */ /* 0x0005e4000c101d06 */
.L_x_20667:
[----:B------:R-:W-:Y:S05]  /*42460*/  BSYNC.RECONVERGENT B1 ;  /* 0x0000000000017941 */ /* 0x000fea0003800200 */
.L_x_20666:
[----:B------:R-:W-:Y:S01]  /*42470*/  LOP3.LUT P0, RZ, R229, 0x800, RZ, 0xc0, !PT ;  /* 0x00000800e5ff7812 */ /* 0x000fe2000780c0ff */
[----:B------:R-:W-:-:S12]  /*42480*/  BSSY.RECONVERGENT B1, `(.L_x_20668) ;  /* 0x0000022000017945 */ /* 0x000fd80003800200 */
[----:B------:R-:W-:Y:S05]  /*42490*/  @!P0 BRA `(.L_x_20669) ;  /* 0x0000000000808947 */ /* 0x000fea0003800000 */
[--C-:B-12---:R-:W-:Y:S01]  /*424a0*/  FADD.FTZ R217, R160, -R231.reuse ;  /* 0x800000e7a0d97221 */ /* 0x106fe20000010000 */
        /* <DEDUP_REMOVED lines=26> */
[----:B------:R-:W-:Y:S01]  /*42650*/  F2FP.BF16.F32.PACK_AB R217, R218, R217 ;  /* 0x000000d9dad9723e */ /* 0x000fe200000010ff */
[----:B------:R-:W-:Y:S01]  /*42660*/  VIADD R230, R230, 0x20 ;  /* 0x00000020e6e67836 */ /* 0x000fe20000000000 */
[----:B------:R-:W-:Y:S02]  /*42670*/  F2FP.BF16.F32.PACK_AB R219, R238, R219 ;  /* 0x000000dbeedb723e */ /* 0x000fe400000010ff */
[----:B------:R-:W-:-:S05]  /*42680*/  F2FP.BF16.F32.PACK_AB R218, R236, R233 ;  /* 0x000000e9ecda723e */ /* 0x000fca00000010ff */
[----:B------:R3:W-:Y:S02]  /*42690*/  STG.E.128 desc[UR6][R234.64], R216 ;  /* 0x000000d8ea007986 */ /* 0x0007e4000c101d06 */
.L_x_20669:
[----:B------:R-:W-:Y:S05]  /*426a0*/  BSYNC.RECONVERGENT B1 ;  /* 0x0000000000017941 */ /* 0x000fea0003800200 */
.L_x_20668:
[----:B------:R-:W-:Y:S01]  /*426b0*/  LOP3.LUT P0, RZ, R229, 0x400, RZ, 0xc0, !PT ;  /* 0x00000400e5ff7812 */ /* 0x000fe2000780c0ff */
[----:B------:R-:W-:-:S12]  /*426c0*/  BSSY.RECONVERGENT B1, `(.L_x_20670) ;  /* 0x0000022000017945 */ /* 0x000fd80003800200 */
[----:B------:R-:W-:Y:S05]  /*426d0*/  @!P0 BRA `(.L_x_20671) ;  /* 0x0000000000808947 */ /* 0x000fea0003800000 */
[--C-:B-123--:R-:W-:Y:S01]  /*426e0*/  FADD.FTZ R217, R168, -R231.reuse ;  /* 0x800000e7a8d97221 */ /* 0x10efe20000010000 */
        /* <DEDUP_REMOVED lines=31> */
.L_x_20671:
[----:B------:R-:W-:Y:S05]  /*428e0*/  BSYNC.RECONVERGENT B1 ;  /* 0x0000000000017941 */ /* 0x000fea0003800200 */
.L_x_20670:
[----:B------:R-:W-:Y:S01]  /*428f0*/  LOP3.LUT P0, RZ, R229, 0x200, RZ, 0xc0, !PT ;  /* 0x00000200e5ff7812 */ /* 0x000fe2000780c0ff */
[----:B------:R-:W-:-:S12]  /*42900*/  BSSY.RECONVERGENT B1, `(.L_x_20672) ;  /* 0x0000022000017945 */ /* 0x000fd80003800200 */
[----:B------:R-:W-:Y:S05]  /*42910*/  @!P0 BRA `(.L_x_20673) ;  /* 0x0000000000808947 */ /* 0x000fea0003800000 */
[--C-:B-1234-:R-:W-:Y:S01]  /*42920*/  FADD.FTZ R217, R176, -R231.reuse ;  /* 0x800000e7b0d97221 */ /* 0x11efe20000010000 */
        /* <DEDUP_REMOVED lines=31> */
.L_x_20673:
[----:B------:R-:W-:Y:S05]  /*42b20*/  BSYNC.RECONVERGENT B1 ;  /* 0x0000000000017941 */ /* 0x000fea0003800200 */
.L_x_20672:
[----:B------:R-:W-:Y:S01]  /*42b30*/  LOP3.LUT P0, RZ, R229, 0x100, RZ, 0xc0, !PT ;  /* 0x00000100e5ff7812 */ /* 0x000fe2000780c0ff */
[----:B------:R-:W-:-:S12]  /*42b40*/  BSSY.RECONVERGENT B1, `(.L_x_20674) ;  /* 0x0000022000017945 */ /* 0x000fd80003800200 */
[----:B------:R-:W-:Y:S05]  /*42b50*/  @!P0 BRA `(.L_x_20675) ;  /* 0x0000000000808947 */ /* 0x000fea0003800000 */
[--C-:B01234-:R-:W-:Y:S01]  /*42b60*/  FADD.FTZ R217, R184, -R231.reuse ;  /* 0x800000e7b8d97221 */ /* 0x11ffe20000010000 */
[--C-:B------:R-:W-:Y:S01]  /*42b70*/  FADD.FTZ R219, R185, -R231.reuse ;  /* 0x800000e7b9db7221 */ /* 0x100fe20000010000 */
[----:B------:R-:W0:Y:S01]  /*42b80*/  LDC.64 R234, c[0x0][0x428] ;  /* 0x00010a00ffea7b82 */ /* 0x000e220000000a00 */
        /* <DEDUP_REMOVED lines=29> */
.L_x_20675:
[----:B------:R-:W-:Y:S05]  /*42d60*/  BSYNC.RECONVERGENT B1 ;  /* 0x0000000000017941 */ /* 0x000fea0003800200 */
.L_x_20674:
        /* <DEDUP_REMOVED lines=35> */
.L_x_20677:
[----:B------:R-:W-:Y:S05]  /*42fa0*/  BSYNC.RECONVERGENT B1 ;  /* 0x0000000000017941 */ /* 0x000fea0003800200 */
.L_x_20676:
        /* <DEDUP_REMOVED lines=35> */
.L_x_20679:
[----:B------:R-:W-:Y:S05]  /*431e0*/  BSYNC.RECONVERGENT B1 ;  /* 0x0000000000017941 */ /* 0x000fea0003800200 */
.L_x_20678:
        /* <DEDUP_REMOVED lines=8> */
[----:B------:R-:W-:Y:S01]  /*43270*/  FMUL.FTZ R234, R232, R245 ;  /* 0x000000f5e8ea7220 */ /* 0x000fe20000410000 */
[--C-:B------:R-:W-:Y:S01]  /*43280*/  FADD.FTZ R237, R211, -R231.reuse ;  /* 0x800000e7d3ed7221 */ /* 0x100fe20000010000 */
[--C-:B------:R-:W-:Y:S01]  /*43290*/  FADD.FTZ R243, R214, -R231.reuse ;  /* 0x800000e7d6f37221 */ /* 0x100fe20000010000 */
[--C-:B------:R-:W-:Y:S01]  /*432a0*/  FADD.FTZ R239, R212, -R231.reuse ;  /* 0x800000e7d4ef7221 */ /* 0x100fe20000010000 */
[----:B------:R-:W-:Y:S01]  /*432b0*/  FADD.FTZ R241, R213, -R231 ;  /* 0x800000e7d5f17221 */ /* 0x000fe20000010000 */
[----:B-----5:R-:W-:Y:S01]  /*432c0*/  FFMA.FTZ R238, R234, R131, R139 ;  /* 0x00000083eaee7223 */ /* 0x020fe2000001008b */
        /* <DEDUP_REMOVED lines=20> */
.L_x_20681:
[----:B------:R-:W-:Y:S05]  /*43410*/  BSYNC.RECONVERGENT B1 ;  /* 0x0000000000017941 */ /* 0x000fea0003800200 */
.L_x_20680:
[----:B01234-:R-:W0:Y:S02]  /*43420*/  LDC.64 R216, c[0x0][0x380] ;  /* 0x0000e000ffd87b82 */ /* 0x01fe240000000a00 */
[----:B0-----:R-:W-:-:S05]  /*43430*/  IMAD R227, R216, 0x4, R227 ;  /* 0x00000004d8e37824 */ /* 0x001fca00078e02e3 */
[----:B------:R-:W-:-:S13]  /*43440*/  ISETP.GE.AND P0, PT, R227, R217, PT ;  /* 0x000000d9e300720c */ /* 0x000fda0003f06270 */
[----:B------:R-:W-:Y:S05]  /*43450*/  @!P0 BRA `(.L_x_20682) ;  /* 0xfffffbdc00788947 */ /* 0x000fea000383ffff */
[----:B------:R-:W-:Y:S05]  /*43460*/  BSYNC B0 ;  /* 0x0000000000007941 */ /* 0x000fea0003800000 */
.L_x_19665:
[----:B------:R-:W-:Y:S05]  /*43470*/  EXIT ;  /* 0x000000000000794d */ /* 0x000fea0003800000 */
.L_x_20665:
        /* <DEDUP_REMOVED lines=8> */
.L_x_20684:
[----:B------:R-:W-:Y:S05]  /*43500*/  BSYNC B1 ;  /* 0x0000000000017941 */ /* 0x000fea0003800000 */
.L_x_20683:
        /* <DEDUP_REMOVED lines=10> */
.L_x_20685:
[----:B------:R-:W-:Y:S02]  /*435b0*/  IMAD.MOV.U32 R238, RZ, RZ, 0x4 ;  /* 0x00000004ffee7424 */ /* 0x000fe400078e00ff */
[----:B------:R-:W-:-:S04]  /*435c0*/  IMAD.MOV.U32 R219, RZ, RZ, R237 ;  /* 0x000000ffffdb7224 */ /* 0x000fc800078e00ed */
[----:B------:R-:W-:-:S05]  /*435d0*/  FADD.FTZ R219, R218, R219 ;  /* 0x000000dbdadb7221 */ /* 0x000fca0000010000 */
[----:B------:R-:W-:-:S07]  /*435e0*/  MOV R239, R219 ;  /* 0x000000db00ef7202 */ /* 0x000fce0000000f00 */
[----:B------:R-:W-:Y:S05]  /*435f0*/  WARPSYNC.COLLECTIVE R236, `(.L_x_20686) ;  /* 0x00000000ec087348 */ /* 0x000fea0003c00000 */
[----:B------:R0:W1:Y:S02]  /*43600*/  SHFL.BFLY P6, R237, R239, R238, R241 ;  /* 0x0c0000eeefed7389 */ /* 0x00006400000c00f1 */
[----:B01----:R-:W-:Y:S05]  /*43610*/  ENDCOLLECTIVE ;  /* 0x000000000000791b */ /* 0x003fea0003800000 */
.L_x_20686:
[----:B------:R-:W-:Y:S02]  /*43620*/  IMAD.MOV.U32 R238, RZ, RZ, 0x8 ;  /* 0x00000008ffee7424 */ /* 0x000fe400078e00ff */
[----:B------:R-:W-:-:S04]  /*43630*/  IMAD.MOV.U32 R216, RZ, RZ, R237 ;  /* 0x000000ffffd87224 */ /* 0x000fc800078e00ed */
[----:B------:R-:W-:-:S05]  /*43640*/  FADD.FTZ R231, R219, R216 ;  /* 0x000000d8dbe77221 */ /* 0x000fca0000010000 */
[----:B------:R-:W-:-:S07]  /*43650*/  MOV R239, R231 ;  /* 0x000000e700ef7202 */ /* 0x000fce0000000f00 */
[----:B------:R-:W-:Y:S05]  /*43660*/  WARPSYNC.COLLECTIVE R236, `(.L_x_20687) ;  /* 0x00000000ec087348 */ /* 0x000fea0003c00000 */
[----:B------:R0:W1:Y:S02]  /*43670*/  SHFL.BFLY P6, R237, R239, R238, R241 ;  /* 0x0c0000eeefed7389 */ /* 0x00006400000c00f1 */
[----:B01----:R-:W-:Y:S05]  /*43680*/  ENDCOLLECTIVE ;  /* 0x000000000000791b */ /* 0x003fea0003800000 */
.L_x_20687:
[----:B------:R-:W-:Y:S02]  /*43690*/  IMAD.MOV.U32 R238, RZ, RZ, 0x10 ;  /* 0x00000010ffee7424 */ /* 0x000fe400078e00ff */
[----:B------:R-:W-:-:S04]  /*436a0*/  IMAD.MOV.U32 R216, RZ, RZ, R237 ;  /* 0x000000ffffd87224 */ /* 0x000fc800078e00ed */
[----:B------:R-:W-:-:S05]  /*436b0*/  FADD.FTZ R234, R231, R216 ;  /* 0x000000d8e7ea7221 */ /* 0x000fca0000010000 */
[----:B------:R-:W-:-:S07]  /*436c0*/  MOV R239, R234 ;  /* 0x000000ea00ef7202 */ /* 0x000fce0000000f00 */
[----:B------:R-:W-:Y:S05]  /*436d0*/  WARPSYNC.COLLECTIVE R236, `(.L_x_20688) ;  /* 0x00000000ec087348 */ /* 0x000fea0003c00000 */
[----:B------:R0:W1:Y:S02]  /*436e0*/  SHFL.BFLY P6, R237, R239, R238, R241 ;  /* 0x0c0000eeefed7389 */ /* 0x00006400000c00f1 */
[----:B01----:R-:W-:Y:S05]  /*436f0*/  ENDCOLLECTIVE ;  /* 0x000000000000791b */ /* 0x003fea0003800000 */
.L_x_20688:
        /* <DEDUP_REMOVED lines=139> */
.L_x_20689:
[----:B------:R-:W-:Y:S02]  /*43fb0*/  IMAD.MOV.U32 R238, RZ, RZ, 0x2 ;  /* 0x00000002ffee7424 */ /* 0x000fe400078e00ff */
[----:B------:R-:W-:-:S04]  /*43fc0*/  IMAD.MOV.U32 R217, RZ, RZ, R237 ;  /* 0x000000ffffd97224 */ /* 0x000fc800078e00ed */
[----:B------:R-:W-:-:S05]  /*43fd0*/  FADD.FTZ R217, R216, R217 ;  /* 0x000000d9d8d97221 */ /* 0x000fca0000010000 */
[----:B------:R-:W-:-:S07]  /*43fe0*/  MOV R239, R217 ;  /* 0x000000d900ef7202 */ /* 0x000fce0000000f00 */
[----:B------:R-:W-:Y:S05]  /*43ff0*/  WARPSYNC.COLLECTIVE R236, `(.L_x_20690) ;  /* 0x00000000ec087348 */ /* 0x000fea0003c00000 */
[----:B------:R0:W1:Y:S02]  /*44000*/  SHFL.BFLY P6, R237, R239, R238, R241 ;  /* 0x0c0000eeefed7389 */ /* 0x00006400000c00f1 */
[----:B01----:R-:W-:Y:S05]  /*44010*/  ENDCOLLECTIVE ;  /* 0x000000000000791b */ /* 0x003fea0003800000 */
.L_x_20690:
[----:B------:R-:W-:Y:S02]  /*44020*/  IMAD.MOV.U32 R238, RZ, RZ, 0x4 ;  /* 0x00000004ffee7424 */ /* 0x000fe400078e00ff */
[----:B------:R-:W-:-:S04]  /*44030*/  IMAD.MOV.U32 R218, RZ, RZ, R237 ;  /* 0x000000ffffda7224 */ /* 0x000fc800078e00ed */
[----:B------:R-:W-:-:S05]  /*44040*/  FADD.FTZ R218, R217, R218 ;  /* 0x000000dad9da7221 */ /* 0x000fca0000010000 */
[----:B------:R-:W-:-:S07]  /*44050*/  MOV R239, R218 ;  /* 0x000000da00ef7202 */ /* 0x000fce0000000f00 */
[----:B------:R-:W-:Y:S05]  /*44060*/  WARPSYNC.COLLECTIVE R236, `(.L_x_20691) ;  /* 0x00000000ec087348 */ /* 0x000fea0003c00000 */
[----:B------:R0:W1:Y:S02]  /*44070*/  SHFL.BFLY P6, R237, R239, R238, R241 ;  /* 0x0c0000eeefed7389 */ /* 0x00006400000c00f1 */
[----:B01----:R-:W-:Y:S05]  /*44080*/  ENDCOLLECTIVE ;  /* 0x000000000000791b */ /* 0x003fea0003800000 */
.L_x_20691:
[----:B------:R-:W-:Y:S02]  /*44090*/  IMAD.MOV.U32 R238, RZ, RZ, 0x8 ;  /* 0x00000008ffee7424 */ /* 0x000fe400078e00ff */
[----:B------:R-:W-:-:S04]  /*440a0*/  IMAD.MOV.U32 R219, RZ, RZ, R237 ;  /* 0x000000ffffdb7224 */ /* 0x000fc800078e00ed */
[----:B------:R-:W-:-:S05]  /*440b0*/  FADD.FTZ R219, R218, R219 ;  /* 0x000000dbdadb7221 */ /* 0x000fca0000010000 */
[----:B------:R-:W-:-:S07]  /*440c0*/  MOV R239, R219 ;  /* 0x000000db00ef7202 */ /* 0x000fce0000000f00 */
[----:B------:R-:W-:Y:S05]  /*440d0*/  WARPSYNC.COLLECTIVE R236, `(.L_x_20692) ;  /* 0x00000000ec087348 */ /* 0x000fea0003c00000 */
[----:B------:R0:W1:Y:S02]  /*440e0*/  SHFL.BFLY P6, R237, R239, R238, R241 ;  /* 0x0c0000eeefed7389 */ /* 0x00006400000c00f1 */
[----:B01----:R-:W-:Y:S05]  /*440f0*/  ENDCOLLECTIVE ;  /* 0x000000000000791b */ /* 0x003fea0003800000 */
.L_x_20692:
[----:B------:R-:W-:Y:S02]  /*44100*/  IMAD.MOV.U32 R238, RZ, RZ, 0x10 ;  /* 0x00000010ffee7424 */ /* 0x000fe400078e00ff */
[----:B------:R-:W-:-:S04]  /*44110*/  IMAD.MOV.U32 R234, RZ, RZ, R237 ;  /* 0x000000ffffea7224 */ /* 0x000fc800078e00ed */
[----:B------:R-:W-:-:S05]  /*44120*/  FADD.FTZ R234, R219, R234 ;  /* 0x000000eadbea7221 */ /* 0x000fca0000010000 */
[----:B------:R-:W-:-:S07]  /*44130*/  MOV R239, R234 ;  /* 0x000000ea00ef7202 */ /* 0x000fce0000000f00 */
[----:B------:R-:W-:Y:S05]  /*44140*/  WARPSYNC.COLLECTIVE R236, `(.L_x_20693) ;  /* 0x00000000ec087348 */ /* 0x000fea0003c00000 */
[----:B------:R0:W1:Y:S02]  /*44150*/  SHFL.BFLY P6, R237, R239, R238, R241 ;  /* 0x0c0000eeefed7389 */ /* 0x00006400000c00f1 */
[----:B01----:R-:W-:Y:S05]  /*44160*/  ENDCOLLECTIVE ;  /* 0x000000000000791b */ /* 0x003fea0003800000 */
.L_x_20693:
[----:B------:R-:W-:Y:S05]  /*44170*/  BRA `(.L_x_20694) ;  /* 0xffffffdc00f47947 */ /* 0x000fea000383ffff */
.L_x_20695:
        /* <DEDUP_REMOVED lines=16> */
.L_x_43890:


//--------------------- .text._ZN10layer_norm31ln_parallel_residual_fwd_kernelINS_13Kernel_traitsIf13__nv_bfloat16fS2_fjLj2048ELj1ELj4ELj1ELj16ENS_18Kernel_traits_baseILj2048EfS2_fS2_fjLj128EEEEELb1ELb1ELb1EEEvNS_9FwdParamsE --------------------------
	.section	.text._ZN10layer_norm31ln_parallel_residual_fwd_kernelINS_13Kernel_traitsIf13__nv_bfloat16fS2_fjLj2048ELj1ELj4ELj1ELj16ENS_18Kernel_traits_baseILj2048EfS2_fS2_fjLj128EEEEELb1ELb1ELb1EEEvNS_9FwdParamsE,"ax",@progbits
	.align	128
        .global         _ZN10layer_norm31ln_parallel_residual_fwd_kernelINS_13Kernel_traitsIf13__nv_bfloat16fS2_fjLj2048ELj1ELj4ELj1ELj16ENS_18Kernel_traits_baseILj2048EfS2_fS2_fjLj128EEEEELb1ELb1ELb1EEEvNS_9FwdParamsE
        .type           _ZN10layer_norm31ln_parallel_residual_fwd_kernelINS_13Kernel_traitsIf13__nv_bfloat16fS2_fjLj2048ELj1ELj4ELj1ELj16ENS_18Kernel_traits_baseILj2048EfS2_fS2_fjLj128EEEEELb1ELb1ELb1EEEvNS_9FwdParamsE,@function
        .size           _ZN10layer_norm31ln_parallel_residual_fwd_kernelINS_13Kernel_traitsIf13__nv_bfloat16fS2_fjLj2048ELj1ELj4ELj1ELj16ENS_18Kernel_traits_baseILj2048EfS2_fS2_fjLj128EEEEELb1ELb1ELb1EEEvNS_9FwdParamsE,(.L_x_43891 - _ZN10layer_norm31ln_parallel_residual_fwd_kernelINS_13Kernel_traitsIf13__nv_bfloat16fS2_fjLj2048ELj1ELj4ELj1ELj16ENS_18Kernel_traits_baseILj2048EfS2_fS2_fjLj128EEEEELb1ELb1ELb1EEEvNS_9FwdParamsE)
        .other          _ZN10layer_norm31ln_parallel_residual_fwd_kernelINS_13Kernel_traitsIf13__nv_bfloat16fS2_fjLj2048ELj1ELj4ELj1ELj16ENS_18Kernel_traits_baseILj2048EfS2_fS2_fjLj128EEEEELb1ELb1ELb1EEEvNS_9FwdParamsE,@"STO_CUDA_ENTRY STV_DEFAULT"
_ZN10layer_norm31ln_parallel_residual_fwd_kernelINS_13Kernel_traitsIf13__nv_bfloat16fS2_fjLj2048ELj1ELj4ELj1ELj16ENS_18Kernel_traits_baseILj2048EfS2_fS2_fjLj128EEEEELb1ELb1ELb1EEEvNS_9FwdParamsE:
.text._ZN10layer_norm31ln_parallel_residual_fwd_kernelINS_13Kernel_traitsIf13__nv_bfloat16fS2_fjLj2048ELj1ELj4ELj1ELj16ENS_18Kernel_traits_baseILj2048EfS2_fS2_fjLj128EEEEELb1ELb1ELb1EEEvNS_9FwdParamsE:
        /* <DEDUP_REMOVED lines=10> */
[----:B-1----:R-:W-:Y:S01]  /*00a0*/  @P0 MOV R4, R237 ;  /* 0x000000ed00040202 */ /* 0x002fe20000000f00 */
[----:B---3--:R-:W2:Y:S01]  /*00b0*/  @P0 LDG.E.64 R2, desc[UR8][R2.64] ;  /* 0x0000000802020981 */ /* 0x008ea2000c1e1b00 */
[----:B----4-:R-:W-:Y:S01]  /*00c0*/  @P0 IMAD.MOV.U32 R5, RZ, RZ, R0 ;  /* 0x000000ffff050224 */ /* 0x010fe200078e0000 */
        /* <DEDUP_REMOVED lines=74> */
.L_x_20696:
        /* <DEDUP_REMOVED lines=50> */
.L_x_20697:
[----:B------:R-:W1:Y:S02]  /*0890*/  LDCU UR4, c[0x0][0x384] ;  /* 0x00007080ff0477ac */ /* 0x000e640008000800 */
[----:B-1----:R-:W-:-:S13]  /*08a0*/  ISETP.GE.AND P0, PT, R221, UR4, PT ;  /* 0x00000004dd007c0c */ /* 0x002fda000bf06270 */
[----:B------:R-:W-:Y:S05]  /*08b0*/  @P0 EXIT ;  /* 0x000000000000094d */ /* 0x000fea0003800000 */
[----:B------:R-:W-:Y:S01]  /*08c0*/  IMAD.HI.U32 R0, R223, -0x326172a9, RZ ;  /* 0xcd9e8d57df007827 */ /* 0x000fe200078e00ff */
[----:B------:R-:W1:Y:S03]  /*08d0*/  LDCU.64 UR4, c[0x0][0x398] ;  /* 0x00007300ff0477ac */ /* 0x000e660008000a00 */
[----:B------:R-:W-:Y:S01]  /*08e0*/  HFMA2 R11, -RZ, RZ, 0, 0 ;  /* 0x00000000ff0b7431 */ /* 0x000fe200000001ff */
[----:B------:R-:W-:Y:S01]  /*08f0*/  BSSY B0, `(.L_x_20698) ;  /* 0x0003fe6000007945 */ /* 0x000fe20003800000 */
[C---:B0-----:R-:W-:Y:S01]  /*0900*/  IMAD.HI.U32 R2, R220.reuse, -0x2daee0ad, RZ ;  /* 0xd2511f53dc027827 */ /* 0x041fe200078e00ff */
[----:B------:R-:W-:Y:S01]  /*0910*/  LOP3.LUT R0, R13, UR6, R0, 0x96, !PT ;  /* 0x000000060d007c12 */ /* 0x000fe2000f8e9600 */
[----:B------:R-:W0:Y:S01]  /*0920*/  LDCU UR30, c[0x0][0x404] ;  /* 0x00008080ff1e77ac */ /* 0x000e220008000800 */
[----:B------:R-:W-:Y:S01]  /*0930*/  LOP3.LUT R237, R237, 0x3, RZ, 0xc0, !PT ;  /* 0x00000003eded7812 */ /* 0x000fe200078ec0ff */
        /* <DEDUP_REMOVED lines=64> */
[----:B01234-:R-:W-:-:S07]  /*0d40*/  IMAD R12, R2, -0x326172a9, RZ ;  /* 0xcd9e8d57020c7824 */ /* 0x01ffce00078e02ff */
.L_x_21684:
[----:B-1----:R-:W0:Y:S01]  /*0d50*/  @P0 LDC.64 R22, c[0x0][0x398] ;  /* 0x0000e600ff160b82 */ /* 0x002e220000000a00 */
        /* <DEDUP_REMOVED lines=12> */
[----:B-----5:R-:W5:Y:S01]  /*0e20*/  LDG.E.128 R16, desc[UR8][R16.64] ;  /* 0x0000000810107981 */ /* 0x020f62000c1e1d00 */
[----:B--2---:R-:W-:-:S04]  /*0e30*/  ISETP.NE.U32.AND P0, PT, R20, RZ, PT ;  /* 0x000000ff1400720c */ /* 0x004fc80003f05070 */
[----:B------:R-:W-:Y:S01]  /*0e40*/  ISETP.NE.AND.EX P0, PT, R21, RZ, PT, P0 ;  /* 0x000000ff1500720c */ /* 0x000fe20003f05300 */
[----:B------:R-:W-:Y:S02]  /*0e50*/  IMAD.U32 R227, RZ, RZ, UR7 ;  /* 0x00000007ffe37e24 */ /* 0x000fe4000f8e00ff */
[----:B------:R-:W-:Y:S02]  /*0e60*/  IMAD.U32 R226, RZ, RZ, UR7 ;  /* 0x00000007ffe27e24 */ /* 0x000fe4000f8e00ff */
[----:B0-----:R-:W-:Y:S01]  /*0e70*/  @P1 IMAD.WIDE.U32 R24, R10, 0x20, R24 ;  /* 0x000000200a181825 */ /* 0x001fe200078e0018 */
[----:B------:R-:W-:-:S03]  /*0e80*/  MOV R229, 0x2f800000 ;  /* 0x2f80000000e57802 */ /* 0x000fc60000000f00 */
[----:B------:R-:W-:Y:S01]  /*0e90*/  VIADD R227, R227, 0x96a522ad ;  /* 0x96a522ade3e37836 */ /* 0x000fe20000000000 */
[----:B------:R-:W5:Y:S01]  /*0ea0*/  @P1 LDG.E.128 R80, desc[UR8][R24.64] ;  /* 0x0000000818501981 */ /* 0x000f62000c1e1d00 */
[----:B------:R-:W-:-:S03]  /*0eb0*/  VIADD R226, R226, 0xa9066899 ;  /* 0xa9066899e2e27836 */ /* 0x000fc60000000000 */
[----:B------:R0:W5:Y:S01]  /*0ec0*/  @P1 LDG.E.128 R76, desc[UR8][R24.64+0x10] ;  /* 0x00001008184c1981 */ /* 0x000162000c1e1d00 */
[----:B---3--:R-:W-:Y:S02]  /*0ed0*/  PRMT R0, R87, 0x7632, R0 ;  /* 0x0000763257007816 */ /* 0x008fe40000000000 */
[----:B------:R-:W-:Y:S02]  /*0ee0*/  PRMT R23, R86, 0x7632, R23 ;  /* 0x0000763256177816 */ /* 0x000fe40000000017 */
[----:B0-----:R-:W-:Y:S02]  /*0ef0*/  PRMT R24, R85, 0x7632, R24 ;  /* 0x0000763255187816 */ /* 0x001fe40000000018 */
[----:B------:R-:W-:Y:S01]  /*0f00*/  PRMT R25, R84, 0x7632, R25 ;  /* 0x0000763254197816 */ /* 0x000fe20000000019 */
[----:B------:R-:W-:Y:S06]  /*0f10*/  @P0 BRA `(.L_x_20699) ;  /* 0x00000028000c0947 */ /* 0x000fec0003800000 */
        /* <DEDUP_REMOVED lines=16> */
.L_x_20702:
        /* <DEDUP_REMOVED lines=13> */
.L_x_20704:
[----:B------:R-:W-:Y:S05]  /*10f0*/  BSYNC.RECONVERGENT B2 ;  /* 0x0000000000027941 */ /* 0x000fea0003800200 */
.L_x_20703:
        /* <DEDUP_REMOVED lines=40> */
[----:B------:R-:W-:Y:S01]  /*1380*/  LOP3.LUT R15, R227, R22, R25, 0x96, !PT ;  /* 0x00000016e30f7212 */ /* 0x000fe200078e9619 */
[----:B------:R-:W-:Y:S02]  /*1390*/  IMAD.MOV.U32 R22, RZ, RZ, R24 ;  /* 0x000000ffff167224 */ /* 0x000fe400078e0018 */
[----:B------:R-:W-:-:S07]  /*13a0*/  IMAD.MOV.U32 R24, RZ, RZ, RZ ;  /* 0x000000ffff187224 */ /* 0x000fce00078e00ff */
.L_x_20701:
[----:B------:R-:W-:Y:S05]  /*13b0*/  BSYNC.RECONVERGENT B1 ;  /* 0x0000000000017941 */ /* 0x000fea0003800200 */
.L_x_20700:
[----:B------:R-:W-:Y:S01]  /*13c0*/  ISETP.NE.AND P0, PT, R24, 0x1, PT ;  /* 0x000000011800780c */ /* 0x000fe20003f05270 */
[----:B------:R-:W-:Y:S01]  /*13d0*/  IMAD.U32 R228, RZ, RZ, UR30 ;  /* 0x0000001effe47e24 */ /* 0x000fe2000f8e00ff */
[----:B------:R-:W-:Y:S01]  /*13e0*/  I2FP.F32.U32 R0, R0 ;  /* 0x0000000000007245 */ /* 0x000fe20000201000 */
[----:B------:R-:W-:Y:S01]  /*13f0*/  BSSY.RECONVERGENT B1, `(.L_x_20705) ;  /* 0x000004a000017945 */ /* 0x000fe20003800200 */
[----:B------:R-:W-:-:S03]  /*1400*/  IMAD.MOV.U32 R25, RZ, RZ, 0x2 ;  /* 0x00000002ff197424 */ /* 0x000fc600078e00ff */
[----:B------:R-:W-:Y:S01]  /*1410*/  FFMA.FTZ R23, R0, R229, 1.1641532182693481445e-10 ;  /* 0x2f00000000177423 */ /* 0x000fe200000100e5 */
[C---:B-----5:R-:W-:Y:S02]  /*1420*/  SHF.L.U32 R0, R16.reuse, 0x10, RZ ;  /* 0x0000001010007819 */ /* 0x060fe400000006ff */
[----:B------:R-:W-:Y:S02]  /*1430*/  PRMT R16, R16, 0x7632, R16 ;  /* 0x0000763210107816 */ /* 0x000fe40000000010 */
        /* <DEDUP_REMOVED lines=12> */
.L_x_20707:
        /* <DEDUP_REMOVED lines=13> */
.L_x_20709:
[----:B------:R-:W-:Y:S05]  /*15d0*/  BSYNC.RECONVERGENT B2 ;  /* 0x0000000000027941 */ /* 0x000fea0003800200 */
.L_x_20708:
        /* <DEDUP_REMOVED lines=41> */
[----:B------:R-:W-:Y:S01]  /*1870*/  LOP3.LUT R15, R227, R24, R27, 0x96, !PT ;  /* 0x00000018e30f7212 */ /* 0x000fe200078e961b */
[----:B------:R-:W-:-:S07]  /*1880*/  IMAD.MOV.U32 R22, RZ, RZ, R26 ;  /* 0x000000ffff167224 */ /* 0x000fce00078e001a */
.L_x_20706:
[----:B------:R-:W-:Y:S05]  /*1890*/  BSYNC.RECONVERGENT B1 ;  /* 0x0000000000017941 */ /* 0x000fea0003800200 */
.L_x_20705:
[----:B------:R-:W-:Y:S01]  /*18a0*/  ISETP.NE.AND P0, PT, R25, 0x1, PT ;  /* 0x000000011900780c */ /* 0x000fe20003f05270 */
[----:B------:R-:W-:Y:S01]  /*18b0*/  BSSY.RECONVERGENT B1, `(.L_x_20710) ;  /* 0x000004a000017945 */ /* 0x000fe20003800200 */
[----:B------:R-:W-:Y:S01]  /*18c0*/  I2FP.F32.U32 R24, R23 ;  /* 0x0000001700187245 */ /* 0x000fe20000201000 */
[----:B------:R-:W-:Y:S01]  /*18d0*/  IMAD.MOV.U32 R26, RZ, RZ, 0x2 ;  /* 0x00000002ff1a7424 */ /* 0x000fe200078e00ff */
[----:B------:R-:W-:-:S03]  /*18e0*/  SHF.L.U32 R16, R16, 0x10, RZ ;  /* 0x0000001010107819 */ /* 0x000fc600000006ff */
        /* <DEDUP_REMOVED lines=13> */
.L_x_20712:
        /* <DEDUP_REMOVED lines=13> */
.L_x_20714:
[----:B------:R-:W-:Y:S05]  /*1a90*/  BSYNC.RECONVERGENT B2 ;  /* 0x0000000000027941 */ /* 0x000fea0003800200 */
.L_x_20713:
        /* <DEDUP_REMOVED lines=43> */
.L_x_20711:
[----:B------:R-:W-:Y:S05]  /*1d50*/  BSYNC.RECONVERGENT B1 ;  /* 0x0000000000017941 */ /* 0x000fea0003800200 */
.L_x_20710:
[----:B------:R-:W-:Y:S01]  /*1d60*/  ISETP.NE.AND P0, PT, R26, 0x1, PT ;  /* 0x000000011a00780c */ /* 0x000fe20003f05270 */
[----:B------:R-:W-:Y:S01]  /*1d70*/  BSSY.RECONVERGENT B1, `(.L_x_20715) ;  /* 0x000004b000017945 */ /* 0x000fe20003800200 */
[----:B------:R-:W-:Y:S01]  /*1d80*/  I2FP.F32.U32 R24, R23 ;  /* 0x0000001700187245 */ /* 0x000fe20000201000 */
[----:B------:R-:W-:-:S04]  /*1d90*/  IMAD.MOV.U32 R27, RZ, RZ, 0x2 ;  /* 0x00000002ff1b7424 */ /* 0x000fc800078e00ff */
[----:B------:R-:W-:Y:S01]  /*1da0*/  FFMA.FTZ R23, R24, R229, 1.1641532182693481445e-10 ;  /* 0x2f00000018177423 */ /* 0x000fe200000100e5 */
[C---:B------:R-:W-:Y:S02]  /*1db0*/  SHF.L.U32 R24, R17.reuse, 0x10, RZ ;  /* 0x0000001011187819 */ /* 0x040fe400000006ff */
        /* <DEDUP_REMOVED lines=13> */
.L_x_20717:
        /* <DEDUP_REMOVED lines=13> */
.L_x_20719:
[----:B------:R-:W-:Y:S05]  /*1f60*/  BSYNC.RECONVERGENT B2 ;  /* 0x0000000000027941 */ /* 0x000fea0003800200 */
.L_x_20718:
        /* <DEDUP_REMOVED lines=43> */
.L_x_20716:
[----:B------:R-:W-:Y:S05]  /*2220*/  BSYNC.RECONVERGENT B1 ;  /* 0x0000000000017941 */ /* 0x000fea0003800200 */
.L_x_20715:
[----:B------:R-:W-:Y:S01]  /*2230*/  ISETP.NE.AND P0, PT, R27, 0x1, PT ;  /* 0x000000011b00780c */ /* 0x000fe20003f05270 */
[----:B------:R-:W-:Y:S01]  /*2240*/  BSSY.RECONVERGENT B1, `(.L_x_20720) ;  /* 0x0000049000017945 */ /* 0x000fe20003800200 */
[----:B------:R-:W-:-:S05]  /*2250*/  I2FP.F32.U32 R26, R23 ;  /* 0x00000017001a7245 */ /* 0x000fca0000201000 */
[----:B------:R-:W-:Y:S01]  /*2260*/  FFMA.FTZ R23, R26, R229, 1.1641532182693481445e-10 ;  /* 0x2f0000001a177423 */ /* 0x000fe200000100e5 */
[----:B------:R-:W-:Y:S01]  /*2270*/  SHF.L.U32 R26, R17, 0x10, RZ ;  /* 0x00000010111a7819 */ /* 0x000fe200000006ff */
[----:B------:R-:W-:-:S03]  /*2280*/  IMAD.MOV.U32 R17, RZ, RZ, R12 ;  /* 0x000000ffff117224 */ /* 0x000fc600078e000c */
        /* <DEDUP_REMOVED lines=11> */
.L_x_20722:
        /* <DEDUP_REMOVED lines=13> */
.L_x_20724:
[----:B------:R-:W-:Y:S05]  /*2410*/  BSYNC.RECONVERGENT B2 ;  /* 0x0000000000027941 */ /* 0x000fea0003800200 */
.L_x_20723:
        /* <DEDUP_REMOVED lines=42> */
[----:B------:R-:W-:-:S07]  /*26c0*/  IMAD.MOV.U32 R22, RZ, RZ, R32 ;  /* 0x000000ffff167224 */ /* 0x000fce00078e0020 */
.L_x_20721:
[----:B------:R-:W-:Y:S05]  /*26d0*/  BSYNC.RECONVERGENT B1 ;  /* 0x0000000000017941 */ /* 0x000fea0003800200 */
.L_x_20720:
        /* <DEDUP_REMOVED lines=18> */
.L_x_20727:
        /* <DEDUP_REMOVED lines=13> */
.L_x_20729:
[----:B------:R-:W-:Y:S05]  /*28d0*/  BSYNC.RECONVERGENT B2 ;  /* 0x0000000000027941 */ /* 0x000fea0003800200 */
.L_x_20728:
        /* <DEDUP_REMOVED lines=43> */
.L_x_20726:
[----:B------:R-:W-:Y:S05]  /*2b90*/  BSYNC.RECONVERGENT B1 ;  /* 0x0000000000017941 */ /* 0x000fea0003800200 */
.L_x_20725:
        /* <DEDUP_REMOVED lines=17> */
.L_x_20732:
        /* <DEDUP_REMOVED lines=13> */
.L_x_20734:
[----:B------:R-:W-:Y:S05]  /*2d80*/  BSYNC.RECONVERGENT B2 ;  /* 0x0000000000027941 */ /* 0x000fea0003800200 */
.L_x_20733:
        /* <DEDUP_REMOVED lines=43> */
.L_x_20731:
[----:B------:R-:W-:Y:S05]  /*3040*/  BSYNC.RECONVERGENT B1 ;  /* 0x0000000000017941 */ /* 0x000fea0003800200 */
.L_x_20730:
        /* <DEDUP_REMOVED lines=18> */
.L_x_20737:
        /* <DEDUP_REMOVED lines=13> */
.L_x_20739:
[----:B------:R-:W-:Y:S05]  /*3240*/  BSYNC.RECONVERGENT B2 ;  /* 0x0000000000027941 */ /* 0x000fea0003800200 */
.L_x_20738:
        /* <DEDUP_REMOVED lines=43> */
.L_x_20736:
[----:B------:R-:W-:Y:S05]  /*3500*/  BSYNC.RECONVERGENT B1 ;  /* 0x0000000000017941 */ /* 0x000fea0003800200 */
.L_x_20735:
[----:B------:R-:W-:Y:S01]  /*3510*/  MOV R225, UR31 ;  /* 0x0000001f00e17c02 */ /* 0x000fe20008000f00 */
[----:B------:R-:W-:Y:S01]  /*3520*/  IMAD.U32 R34, R19, 0x10000, RZ ;  /* 0x0001000013227824 */ /* 0x000fe200078e00ff */
[----:B------:R-:W-:Y:S02]  /*3530*/  P2R R27, PR, RZ, 0x2 ;  /* 0x00000002ff1b7803 */ /* 0x000fe40000000000 */
        /* <DEDUP_REMOVED lines=33> */
.L_x_20699:
        /* <DEDUP_REMOVED lines=16> */
.L_x_20743:
        /* <DEDUP_REMOVED lines=13> */
.L_x_20745:
[----:B------:R-:W-:Y:S05]  /*3920*/  BSYNC.RECONVERGENT B2 ;  /* 0x0000000000027941 */ /* 0x000fea0003800200 */
.L_x_20744:
        /* <DEDUP_REMOVED lines=41> */
[----:B------:R-:W-:Y:S01]  /*3bc0*/  LOP3.LUT R15, R227, R2, R5, 0x96, !PT ;  /* 0x00000002e30f7212 */ /* 0x000fe200078e9605 */
[----:B------:R-:W-:-:S07]  /*3bd0*/  IMAD.MOV.U32 R2, RZ, RZ, R236 ;  /* 0x000000ffff027224 */ /* 0x000fce00078e00ec */
.L_x_20742:
[----:B------:R-:W-:Y:S05]  /*3be0*/  BSYNC.RECONVERGENT B1 ;  /* 0x0000000000017941 */ /* 0x000fea0003800200 */
.L_x_20741:
[----:B------:R-:W-:Y:S01]  /*3bf0*/  ISETP.NE.AND P0, PT, R4, 0x1, PT ;  /* 0x000000010400780c */ /* 0x000fe20003f05270 */
[----:B------:R-:W-:Y:S01]  /*3c00*/  IMAD.U32 R228, RZ, RZ, UR30 ;  /* 0x0000001effe47e24 */ /* 0x000fe2000f8e00ff */
[----:B------:R-:W-:Y:S01]  /*3c10*/  I2FP.F32.U32 R2, R2 ;  /* 0x0000000200027245 */ /* 0x000fe20000201000 */
[C---:B-----5:R-:W-:Y:S01]  /*3c20*/  IMAD.U32 R26, R16.reuse, 0x10000, RZ ;  /* 0x00010000101a7824 */ /* 0x060fe200078e00ff */
[----:B------:R-:W-:Y:S01]  /*3c30*/  MOV R225, UR31 ;  /* 0x0000001f00e17c02 */ /* 0x000fe20008000f00 */
[----:B------:R-:W-:Y:S01]  /*3c40*/  BSSY.RECONVERGENT B1, `(.L_x_20746) ;  /* 0x000004a000017945 */ /* 0x000fe20003800200 */
[----:B------:R-:W-:Y:S01]  /*3c50*/  PRMT R16, R16, 0x7632, R16 ;  /* 0x0000763210107816 */ /* 0x000fe20000000010 */
[----:B------:R-:W-:Y:S01]  /*3c60*/  FFMA.FTZ R3, R2, R229, 1.1641532182693481445e-10 ;  /* 0x2f00000002037423 */ /* 0x000fe200000100e5 */
[----:B------:R-:W-:Y:S02]  /*3c70*/  IMAD.MOV.U32 R5, RZ, RZ, 0x2 ;  /* 0x00000002ff057424 */ /* 0x000fe400078e00ff */
[----:B------:R-:W-:Y:S01]  /*3c80*/  FMUL.FTZ R26, R225, R26 ;  /* 0x0000001ae11a7220 */ /* 0x000fe20000410000 */
[----:B------:R-:W-:Y:S01]  /*3c90*/  IMAD.MOV.U32 R2, RZ, RZ, R12 ;  /* 0x000000ffff027224 */ /* 0x000fe200078e000c */
[----:B------:R-:W-:-:S04]  /*3ca0*/  FSETP.LE.FTZ.AND P3, PT, R3, R228, PT ;  /* 0x000000e40300720b */ /* 0x000fc80003f73000 */
        /* <DEDUP_REMOVED lines=10> */
.L_x_20748:
        /* <DEDUP_REMOVED lines=13> */
.L_x_20750:
[----:B------:R-:W-:Y:S05]  /*3e20*/  BSYNC.RECONVERGENT B2 ;  /* 0x0000000000027941 */ /* 0x000fea0003800200 */
.L_x_20749:
        /* <DEDUP_REMOVED lines=40> */
[----:B------:R-:W-:Y:S01]  /*40b0*/  IMAD.MOV.U32 R5, RZ, RZ, RZ ;  /* 0x000000ffff057224 */ /* 0x000fe200078e00ff */
[----:B------:R-:W-:Y:S01]  /*40c0*/  MOV R2, R22 ;  /* 0x0000001600027202 */ /* 0x000fe20000000f00 */
[----:B------:R-:W-:-:S07]  /*40d0*/  IMAD.MOV.U32 R22, RZ, RZ, R4 ;  /* 0x000000ffff167224 */ /* 0x000fce00078e0004 */
.L_x_20747:
[----:B------:R-:W-:Y:S05]  /*40e0*/  BSYNC.RECONVERGENT B1 ;  /* 0x0000000000017941 */ /* 0x000fea0003800200 */
.L_x_20746:
[----:B------:R-:W-:Y:S01]  /*40f0*/  I2FP.F32.U32 R2, R2 ;  /* 0x0000000200027245 */ /* 0x000fe20000201000 */
[----:B------:R-:W-:Y:S01]  /*4100*/  BSSY.RECONVERGENT B1, `(.L_x_20751) ;  /* 0x000004f000017945 */ /* 0x000fe20003800200 */
[----:B------:R-:W-:Y:S02]  /*4110*/  SHF.L.U32 R4, R84, 0x10, RZ ;  /* 0x0000001054047819 */ /* 0x000fe400000006ff */
[----:B------:R-:W-:Y:S01]  /*4120*/  ISETP.NE.AND P2, PT, R5, 0x1, PT ;  /* 0x000000010500780c */ /* 0x000fe20003f45270 */
[----:B------:R-:W-:Y:S01]  /*4130*/  FFMA.FTZ R3, R2, R229, 1.1641532182693481445e-10 ;  /* 0x2f00000002037423 */ /* 0x000fe200000100e5 */
[----:B------:R-:W-:Y:S02]  /*4140*/  IMAD.MOV.U32 R2, RZ, RZ, R12 ;  /* 0x000000ffff027224 */ /* 0x000fe400078e000c */
[----:B------:R-:W-:Y:S02]  /*4150*/  FMUL.FTZ R4, R4, R225 ;  /* 0x000000e104047220 */ /* 0x000fe40000410000 */
[----:B------:R-:W-:-:S02]  /*4160*/  FSETP.GTU.FTZ.AND P0, PT, R3, R228, PT ;  /* 0x000000e40300720b */ /* 0x000fc40003f1c000 */
[----:B------:R-:W-:Y:S02]  /*4170*/  FSEL R3, R26, RZ, P3 ;  /* 0x000000ff1a037208 */ /* 0x000fe40001800000 */
[----:B------:R-:W-:Y:S02]  /*4180*/  FSEL R4, R4, RZ, !P0 ;  /* 0x000000ff04047208 */ /* 0x000fe40004000000 */
[----:B------:R-:W-:-:S03]  /*4190*/  SEL R9, RZ, 0x1, P0 ;  /* 0x00000001ff097807 */ /* 0x000fc60000000000 */
[----:B------:R-:W-:Y:S01]  /*41a0*/  FADD.FTZ R68, R4, R3 ;  /* 0x0000000304447221 */ /* 0x000fe20000010000 */
[----:B------:R-:W-:-:S03]  /*41b0*/  IMAD.MOV.U32 R4, RZ, RZ, 0x2 ;  /* 0x00000002ff047424 */ /* 0x000fc600078e00ff */
        /* <DEDUP_REMOVED lines=10> */
.L_x_20753:
        /* <DEDUP_REMOVED lines=13> */
.L_x_20755:
[----:B------:R-:W-:Y:S05]  /*4330*/  BSYNC.RECONVERGENT B2 ;  /* 0x0000000000027941 */ /* 0x000fea0003800200 */
.L_x_20754:
        /* <DEDUP_REMOVED lines=43> */
.L_x_20752:
[----:B------:R-:W-:Y:S05]  /*45f0*/  BSYNC.RECONVERGENT B1 ;  /* 0x0000000000017941 */ /* 0x000fea0003800200 */
.L_x_20751:
        /* <DEDUP_REMOVED lines=19> */
.L_x_20758:
        /* <DEDUP_REMOVED lines=13> */
.L_x_20760:
[----:B------:R-:W-:Y:S05]  /*4800*/  BSYNC.RECONVERGENT B2 ;  /* 0x0000000000027941 */ /* 0x000fea0003800200 */
.L_x_20759:
        /* <DEDUP_REMOVED lines=43> */
.L_x_20757:
[----:B------:R-:W-:Y:S05]  /*4ac0*/  BSYNC.RECONVERGENT B1 ;  /* 0x0000000000017941 */ /* 0x000fea0003800200 */
.L_x_20756:
[----:B------:R-:W-:Y:S01]  /*4ad0*/  I2FP.F32.U32 R2, R2 ;  /* 0x0000000200027245 */ /* 0x000fe20000201000 */
[----:B------:R-:W-:Y:S01]  /*4ae0*/  BSSY.RECONVERGENT B1, `(.L_x_20761) ;  /* 0x000004f000017945 */ /* 0x000fe20003800200 */
[----:B------:R-:W-:Y:S02]  /*4af0*/  SHF.L.U32 R4, R25, 0x10, RZ ;  /* 0x0000001019047819 */ /* 0x000fe400000006ff */
[----:B------:R-:W-:Y:S01]  /*4b00*/  ISETP.NE.AND P2, PT, R5, 0x1, PT ;  /* 0x000000010500780c */ /* 0x000fe20003f45270 */
[----:B------:R-:W-:Y:S01]  /*4b10*/  FFMA.FTZ R3, R2, R229, 1.1641532182693481445e-10 ;  /* 0x2f00000002037423 */ /* 0x000fe200000100e5 */
[----:B------:R-:W-:Y:S01]  /*4b20*/  FSEL R69, R16, RZ, P3 ;  /* 0x000000ff10457208 */ /* 0x000fe20001800000 */
[----:B------:R-:W-:Y:S01]  /*4b30*/  FMUL.FTZ R4, R4, R225 ;  /* 0x000000e104047220 */ /* 0x000fe20000410000 */
[----:B------:R-:W-:Y:S02]  /*4b40*/  IMAD.MOV.U32 R2, RZ, RZ, R12 ;  /* 0x000000ffff027224 */ /* 0x000fe400078e000c */
[----:B------:R-:W-:-:S04]  /*4b50*/  FSETP.GTU.FTZ.AND P0, PT, R3, R228, PT ;  /* 0x000000e40300720b */ /* 0x000fc80003f1c000 */
        /* <DEDUP_REMOVED lines=14> */
.L_x_20763:
        /* <DEDUP_REMOVED lines=13> */
.L_x_20765:
[----:B------:R-:W-:Y:S05]  /*4d10*/  BSYNC.RECONVERGENT B2 ;  /* 0x0000000000027941 */ /* 0x000fea0003800200 */
.L_x_20764:
        /* <DEDUP_REMOVED lines=43> */
.L_x_20762:
[----:B------:R-:W-:Y:S05]  /*4fd0*/  BSYNC.RECONVERGENT B1 ;  /* 0x0000000000017941 */ /* 0x000fea0003800200 */
.L_x_20761:
        /* <DEDUP_REMOVED lines=20> */
.L_x_20768:
        /* <DEDUP_REMOVED lines=13> */
.L_x_20770:
[----:B------:R-:W-:Y:S05]  /*51f0*/  BSYNC.RECONVERGENT B2 ;  /* 0x0000000000027941 */ /* 0x000fea0003800200 */
.L_x_20769:
        /* <DEDUP_REMOVED lines=43> */
.L_x_20767:
[----:B------:R-:W-:Y:S05]  /*54b0*/  BSYNC.RECONVERGENT B1 ;  /* 0x0000000000017941 */ /* 0x000fea0003800200 */
.L_x_20766:
        /* <DEDUP_REMOVED lines=23> */
.L_x_20773:
        /* <DEDUP_REMOVED lines=13> */
.L_x_20775:
[----:B------:R-:W-:Y:S05]  /*5700*/  BSYNC.RECONVERGENT B2 ;  /* 0x0000000000027941 */ /* 0x000fea0003800200 */
.L_x_20774:
        /* <DEDUP_REMOVED lines=43> */
.L_x_20772:
[----:B------:R-:W-:Y:S05]  /*59c0*/  BSYNC.RECONVERGENT B1 ;  /* 0x0000000000017941 */ /* 0x000fea0003800200 */
.L_x_20771:
        /* <DEDUP_REMOVED lines=18> */
.L_x_20778:
        /* <DEDUP_REMOVED lines=13> */
.L_x_20780:
[----:B------:R-:W-:Y:S05]  /*5bc0*/  BSYNC.RECONVERGENT B2 ;  /* 0x0000000000027941 */ /* 0x000fea0003800200 */
.L_x_20779:
        /* <DEDUP_REMOVED lines=43> */
.L_x_20777:
[----:B------:R-:W-:Y:S05]  /*5e80*/  BSYNC.RECONVERGENT B1 ;  /* 0x0000000000017941 */ /* 0x000fea0003800200 */
.L_x_20776:
[----:B------:R-:W-:Y:S01]  /*5e90*/  I2FP.F32.U32 R2, R3 ;  /* 0x0000000300027245 */ /* 0x000fe20000201000 */
[----:B------:R-:W-:Y:S01]  /*5ea0*/  BSSY.RECONVERGENT B1, `(.L_x_20781) ;  /* 0x000004f000017945 */ /* 0x000fe20003800200 */
[----:B------:R-:W-:Y:S01]  /*5eb0*/  SHF.L.U32 R24, R24, 0x10, RZ ;  /* 0x0000001018187819 */ /* 0x000fe200000006ff */
[----:B------:R-:W-:Y:S01]  /*5ec0*/  IMAD.MOV.U32 R4, RZ, RZ, 0x2 ;  /* 0x00000002ff047424 */ /* 0x000fe200078e00ff */
        /* <DEDUP_REMOVED lines=19> */
.L_x_20783:
        /* <DEDUP_REMOVED lines=13> */
.L_x_20785:
[----:B------:R-:W-:Y:S05]  /*60d0*/  BSYNC.RECONVERGENT B2 ;  /* 0x0000000000027941 */ /* 0x000fea0003800200 */
.L_x_20784:
        /* <DEDUP_REMOVED lines=43> */
.L_x_20782:
[----:B------:R-:W-:Y:S05]  /*6390*/  BSYNC.RECONVERGENT B1 ;  /* 0x0000000000017941 */ /* 0x000fea0003800200 */
.L_x_20781:
        /* <DEDUP_REMOVED lines=19> */
.L_x_20788:
        /* <DEDUP_REMOVED lines=13> */
.L_x_20790:
[----:B------:R-:W-:Y:S05]  /*65a0*/  BSYNC.RECONVERGENT B2 ;  /* 0x0000000000027941 */ /* 0x000fea0003800200 */
.L_x_20789:
        /* <DEDUP_REMOVED lines=39> */
[----:B------:R-:W-:Y:S02]  /*6820*/  LOP3.LUT R15, R227, R2, R17, 0x96, !PT ;  /* 0x00000002e30f7212 */ /* 0x000fe400078e9611 */
[----:B------:R-:W-:Y:S01]  /*6830*/  MOV R2, R22 ;  /* 0x0000001600027202 */ /* 0x000fe20000000f00 */
[----:B------:R-:W-:Y:S02]  /*6840*/  IMAD.MOV.U32 R22, RZ, RZ, R16 ;  /* 0x000000ffff167224 */ /* 0x000fe400078e0010 */
[----:B------:R-:W-:-:S07]  /*6850*/  IMAD.MOV.U32 R16, RZ, RZ, RZ ;  /* 0x000000ffff107224 */ /* 0x000fce00078e00ff */
.L_x_20787:
[----:B------:R-:W-:Y:S05]  /*6860*/  BSYNC.RECONVERGENT B1 ;  /* 0x0000000000017941 */ /* 0x000fea0003800200 */
.L_x_20786:
        /* <DEDUP_REMOVED lines=23> */
.L_x_20793:
        /* <DEDUP_REMOVED lines=13> */
.L_x_20795:
[----:B------:R-:W-:Y:S05]  /*6ab0*/  BSYNC.RECONVERGENT B2 ;  /* 0x0000000000027941 */ /* 0x000fea0003800200 */
.L_x_20794:
        /* <DEDUP_REMOVED lines=42> */
[----:B------:R-:W-:-:S07]  /*6d60*/  IMAD.MOV.U32 R22, RZ, RZ, R16 ;  /* 0x000000ffff167224 */ /* 0x000fce00078e0010 */
.L_x_20792:
[----:B------:R-:W-:Y:S05]  /*6d70*/  BSYNC.RECONVERGENT B1 ;  /* 0x0000000000017941 */ /* 0x000fea0003800200 */
.L_x_20791:
        /* <DEDUP_REMOVED lines=18> */
.L_x_20798:
        /* <DEDUP_REMOVED lines=13> */
.L_x_20800:
[----:B------:R-:W-:Y:S05]  /*6f70*/  BSYNC.RECONVERGENT B2 ;  /* 0x0000000000027941 */ /* 0x000fea0003800200 */
.L_x_20799:
        /* <DEDUP_REMOVED lines=43> */
.L_x_20797:
[----:B------:R-:W-:Y:S05]  /*7230*/  BSYNC.RECONVERGENT B1 ;  /* 0x0000000000017941 */ /* 0x000fea0003800200 */
.L_x_20796:
        /* <DEDUP_REMOVED lines=23> */
.L_x_20803:
        /* <DEDUP_REMOVED lines=13> */
.L_x_20805:
[----:B------:R-:W-:Y:S05]  /*7480*/  BSYNC.RECONVERGENT B2 ;  /* 0x0000000000027941 */ /* 0x000fea0003800200 */
.L_x_20804:
        /* <DEDUP_REMOVED lines=43> */
.L_x_20802:
[----:B------:R-:W-:Y:S05]  /*7740*/  BSYNC.RECONVERGENT B1 ;  /* 0x0000000000017941 */ /* 0x000fea0003800200 */
.L_x_20801:
        /* <DEDUP_REMOVED lines=19> */
.L_x_20808:
        /* <DEDUP_REMOVED lines=13> */
.L_x_20810:
[----:B------:R-:W-:Y:S05]  /*7950*/  BSYNC.RECONVERGENT B2 ;  /* 0x0000000000027941 */ /* 0x000fea0003800200 */
.L_x_20809:
        /* <DEDUP_REMOVED lines=43> */
.L_x_20807:
[----:B------:R-:W-:Y:S05]  /*7c10*/  BSYNC.RECONVERGENT B1 ;  /* 0x0000000000017941 */ /* 0x000fea0003800200 */
.L_x_20806:
[----:B------:R-:W-:Y:S01]  /*7c20*/  I2FP.F32.U32 R2, R2 ;  /* 0x0000000200027245 */ /* 0x000fe20000201000 */
[----:B------:R-:W-:Y:S01]  /*7c30*/  BSSY.RECONVERGENT B1, `(.L_x_20811) ;  /* 0x000004f000017945 */ /* 0x000fe20003800200 */
[----:B------:R-:W-:Y:S02]  /*7c40*/  SHF.L.U32 R16, R87, 0x10, RZ ;  /* 0x0000001057107819 */ /* 0x000fe400000006ff */
[----:B------:R-:W-:Y:S01]  /*7c50*/  FSEL R17, R18, RZ, P4 ;  /* 0x000000ff12117208 */ /* 0x000fe20002000000 */
[----:B------:R-:W-:Y:S01]  /*7c60*/  FFMA.FTZ R3, R2, R229, 1.1641532182693481445e-10 ;  /* 0x2f00000002037423 */ /* 0x000fe200000100e5 */
[----:B------:R-:W-:Y:S02]  /*7c70*/  IMAD.MOV.U32 R18, RZ, RZ, 0x2 ;  /* 0x00000002ff127424 */ /* 0x000fe400078e00ff */
[----:B------:R-:W-:Y:S01]  /*7c80*/  FMUL.FTZ R16, R16, R225 ;  /* 0x000000e110107220 */ /* 0x000fe20000410000 */
[----:B------:R-:W-:Y:S01]  /*7c90*/  IMAD.MOV.U32 R2, RZ, RZ, R12 ;  /* 0x000000ffff027224 */ /* 0x000fe200078e000c */
        /* <DEDUP_REMOVED lines=15> */
.L_x_20813:
        /* <DEDUP_REMOVED lines=13> */
.L_x_20815:
[----:B------:R-:W-:Y:S05]  /*7e60*/  BSYNC.RECONVERGENT B2 ;  /* 0x0000000000027941 */ /* 0x000fea0003800200 */
.L_x_20814:
        /* <DEDUP_REMOVED lines=43> */
.L_x_20812:
[----:B------:R-:W-:Y:S05]  /*8120*/  BSYNC.RECONVERGENT B1 ;  /* 0x0000000000017941 */ /* 0x000fea0003800200 */
.L_x_20811:
        /* <DEDUP_REMOVED lines=18> */
.L_x_20818:
        /* <DEDUP_REMOVED lines=15> */
.L_x_20820:
[----:B------:R-:W-:Y:S05]  /*8340*/  BSYNC.RECONVERGENT B2 ;  /* 0x0000000000027941 */ /* 0x000fea0003800200 */
.L_x_20819:
        /* <DEDUP_REMOVED lines=43> */
.L_x_20817:
[----:B------:R-:W-:Y:S05]  /*8600*/  BSYNC.RECONVERGENT B1 ;  /* 0x0000000000017941 */ /* 0x000fea0003800200 */
.L_x_20816:
[----:B------:R-:W-:Y:S02]  /*8610*/  I2FP.F32.U32 R2, R2 ;  /* 0x0000000200027245 */ /* 0x000fe40000201000 */
[----:B------:R-:W-:Y:S02]  /*8620*/  SHF.L.U32 R0, R0, 0x10, RZ ;  /* 0x0000001000007819 */ /* 0x000fe400000006ff */
[----:B------:R-:W-:Y:S01]  /*8630*/  FSEL R75, R75, RZ, P5 ;  /* 0x000000ff4b4b7208 */ /* 0x000fe20002800000 */
[----:B------:R-:W-:Y:S02]  /*8640*/  FFMA.FTZ R17, R2, R229, 1.1641532182693481445e-10 ;  /* 0x2f00000002117423 */ /* 0x000fe400000100e5 */
[----:B------:R-:W-:-:S03]  /*8650*/  FMUL.FTZ R0, R0, R225 ;  /* 0x000000e100007220 */ /* 0x000fc60000410000 */
[----:B------:R-:W-:-:S04]  /*8660*/  FSETP.GTU.FTZ.AND P6, PT, R17, R228, PT ;  /* 0x000000e41100720b */ /* 0x000fc80003fdc000 */
[----:B------:R-:W-:Y:S02]  /*8670*/  FSEL R0, R0, RZ, !P6 ;  /* 0x000000ff00007208 */ /* 0x000fe40007000000 */
[----:B------:R-:W-:-:S03]  /*8680*/  SEL R2, RZ, 0x1, P6 ;  /* 0x00000001ff027807 */ /* 0x000fc60003000000 */
[----:B------:R-:W-:-:S04]  /*8690*/  FADD.FTZ R75, R0, R75 ;  /* 0x0000004b004b7221 */ /* 0x000fc80000010000 */
[----:B------:R-:W-:-:S07]  /*86a0*/  @P1 FADD.FTZ R75, R79, R75 ;  /* 0x0000004b4f4b1221 */ /* 0x000fce0000010000 */
.L_x_20740:
        /* <DEDUP_REMOVED lines=18> */
[----:B------:R-:W-:Y:S01]  /*87d0*/  SEL R28, RZ, 0x1, !P3 ;  /* 0x00000001ff1c7807 */ /* 0x000fe20005800000 */
[C---:B------:R-:W-:Y:S01]  /*87e0*/  VIADD R0, R10.reuse, 0x20 ;  /* 0x000000200a007836 */ /* 0x040fe20000000000 */
[----:B------:R-:W-:Y:S01]  /*87f0*/  SEL R17, RZ, 0x1, !P6 ;  /* 0x00000001ff117807 */ /* 0x000fe20007000000 */
[----:B------:R3:W-:Y:S01]  /*8800*/  STG.E.128 desc[UR8][R18.64], R68 ;  /* 0x0000004412007986 */ /* 0x0007e2000c101d08 */
[----:B------:R-:W-:Y:S01]  /*8810*/  LOP3.LUT R29, R29, R28, RZ, 0xfc, !PT ;  /* 0x0000001c1d1d7212 */ /* 0x000fe200078efcff */
[----:B-1----:R-:W-:Y:S01]  /*8820*/  IMAD.WIDE.U32 R26, R10, 0x8, R238 ;  /* 0x000000080a1a7825 */ /* 0x002fe200078e00ee */
[----:B------:R-:W-:Y:S01]  /*8830*/  LOP3.LUT R28, R16, R17, RZ, 0xfc, !PT ;  /* 0x00000011101c7212 */ /* 0x000fe200078efcff */
[----:B------:R3:W-:Y:S02]  /*8840*/  STG.E.128 desc[UR8][R18.64+0x10], R72 ;  /* 0x0000104812007986 */ /* 0x0007e4000c101d08 */
[----:B------:R-:W-:-:S02]  /*8850*/  IMAD.WIDE.U32 R16, R0, 0x10, R216 ;  /* 0x0000001000107825 */ /* 0x000fc400078e00d8 */
[----:B------:R3:W-:Y:S02]  /*8860*/  STG.E.64 desc[UR8][R26.64], R28 ;  /* 0x0000001c1a007986 */ /* 0x0007e4000c101b08 */
[----:B--2---:R-:W-:-:S04]  /*8870*/  @P1 IMAD.WIDE.U32 R20, R0, 0x20, R20 ;  /* 0x0000002000141825 */ /* 0x004fc800078e0014 */
[----:B0-----:R-:W-:Y:S01]  /*8880*/  @P0 IMAD.WIDE.U32 R24, R0, 0x10, R24 ;  /* 0x0000001000180825 */ /* 0x001fe200078e0018 */
[----:B---3--:R-:W-:Y:S06]  /*8890*/  @!P0 BRA `(.L_x_20821) ;  /* 0x0000000000508947 */ /* 0x008fec0003800000 */
        /* <DEDUP_REMOVED lines=20> */
.L_x_20821:
[----:B------:R1:W5:Y:S04]  /*89e0*/  @P0 LDG.E.128 R84, desc[UR8][R24.64] ;  /* 0x0000000818540981 */ /* 0x000368000c1e1d00 */
[----:B------:R1:W5:Y:S04]  /*89f0*/  @P1 LDG.E.128 R80, desc[UR8][R20.64] ;  /* 0x0000000814501981 */ /* 0x000368000c1e1d00 */
[----:B------:R1:W5:Y:S04]  /*8a00*/  @P1 LDG.E.128 R76, desc[UR8][R20.64+0x10] ;  /* 0x00001008144c1981 */ /* 0x000368000c1e1d00 */
[----:B0-----:R-:W5:Y:S01]  /*8a10*/  LDG.E.128 R16, desc[UR8][R16.64] ;  /* 0x0000000810107981 */ /* 0x001f62000c1e1d00 */
[----:B------:R-:W-:Y:S05]  /*8a20*/  @!P0 BRA `(.L_x_20822) ;  /* 0x0000004c00ec8947 */ /* 0x000fea0003800000 */
[----:B------:R-:W-:Y:S01]  /*8a30*/  ISETP.NE.AND P2, PT, R33, 0x1, PT ;  /* 0x000000012100780c */ /* 0x000fe20003f45270 */
[----:B------:R-:W-:Y:S01]  /*8a40*/  BSSY.RECONVERGENT B1, `(.L_x_20823) ;  /* 0x000004b000017945 */ /* 0x000fe20003800200 */
[----:B------:R-:W-:Y:S01]  /*8a50*/  HFMA2 R8, -RZ, RZ, 0, 1.1920928955078125e-07 ;  /* 0x00000002ff087431 */ /* 0x000fe200000001ff */
[----:B-----5:R-:W-:Y:S01]  /*8a60*/  PRMT R2, R87, 0x7632, R2 ;  /* 0x0000763257027816 */ /* 0x020fe20000000002 */
[----:B------:R-:W-:Y:S01]  /*8a70*/  IMAD.MOV.U32 R6, RZ, RZ, R12 ;  /* 0x000000ffff067224 */ /* 0x000fe200078e000c */
[----:B------:R-:W-:Y:S01]  /*8a80*/  PRMT R3, R86, 0x7632, R3 ;  /* 0x0000763256037816 */ /* 0x000fe20000000003 */
[----:B-1----:R-:W-:Y:S01]  /*8a90*/  IMAD.MOV.U32 R24, RZ, RZ, R22 ;  /* 0x000000ffff187224 */ /* 0x002fe200078e0016 */
[----:B------:R-:W-:Y:S02]  /*8aa0*/  PRMT R4, R85, 0x7632, R4 ;  /* 0x0000763255047816 */ /* 0x000fe40000000004 */
[----:B------:R-:W-:-:S04]  /*8ab0*/  PRMT R5, R84, 0x7632, R5 ;  /* 0x0000763254057816 */ /* 0x000fc80000000005 */
        /* <DEDUP_REMOVED lines=11> */
.L_x_20825:
        /* <DEDUP_REMOVED lines=13> */
.L_x_20827:
[----:B------:R-:W-:Y:S05]  /*8c40*/  BSYNC.RECONVERGENT B2 ;  /* 0x0000000000027941 */ /* 0x000fea0003800200 */
.L_x_20826:
        /* <DEDUP_REMOVED lines=40> */
[----:B------:R-:W-:Y:S01]  /*8ed0*/  LOP3.LUT R15, R227, R6, R25, 0x96, !PT ;  /* 0x00000006e30f7212 */ /* 0x000fe200078e9619 */
[----:B------:R-:W-:-:S07]  /*8ee0*/  IMAD.MOV.U32 R6, RZ, RZ, R22 ;  /* 0x000000ffff067224 */ /* 0x000fce00078e0016 */
.L_x_20824:
[----:B------:R-:W-:Y:S05]  /*8ef0*/  BSYNC.RECONVERGENT B1 ;  /* 0x0000000000017941 */ /* 0x000fea0003800200 */
.L_x_20823:
        /* <DEDUP_REMOVED lines=20> */
.L_x_20830:
        /* <DEDUP_REMOVED lines=13> */
.L_x_20832:
[----:B------:R-:W-:Y:S05]  /*9110*/  BSYNC.RECONVERGENT B2 ;  /* 0x0000000000027941 */ /* 0x000fea0003800200 */
.L_x_20831:
        /* <DEDUP_REMOVED lines=38> */
[----:B------:R-:W-:Y:S02]  /*9380*/  LOP3.LUT R14, R8, UR27, R27, 0x96, !PT ;  /* 0x0000001b080e7c12 */ /* 0x000fe4000f8e961b */
[----:B------:R-:W-:Y:S01]  /*9390*/  MOV R12, R26 ;  /* 0x0000001a000c7202 */ /* 0x000fe20000000f00 */
[----:B------:R-:W-:Y:S02]  /*93a0*/  IMAD.MOV.U32 R24, RZ, RZ, R20 ;  /* 0x000000ffff187224 */ /* 0x000fe400078e0014 */
[----:B------:R-:W-:Y:S01]  /*93b0*/  HFMA2 R20, -RZ, RZ, 0, 0 ;  /* 0x00000000ff147431 */ /* 0x000fe200000001ff */
[----:B------:R-:W-:-:S07]  /*93c0*/  LOP3.LUT R15, R227, R6, R21, 0x96, !PT ;  /* 0x00000006e30f7212 */ /* 0x000fce00078e9615 */
.L_x_20829:
[----:B------:R-:W-:Y:S05]  /*93d0*/  BSYNC.RECONVERGENT B1 ;  /* 0x0000000000017941 */ /* 0x000fea0003800200 */
.L_x_20828:
[----:B------:R-:W-:Y:S01]  /*93e0*/  I2FP.F32.U32 R6, R7 ;  /* 0x0000000700067245 */ /* 0x000fe20000201000 */
[----:B------:R-:W-:Y:S01]  /*93f0*/  IMAD.U32 R8, R84, 0x10000, RZ ;  /* 0x0001000054087824 */ /* 0x000fe200078e00ff */
[----:B------:R-:W-:Y:S01]  /*9400*/  ISETP.NE.AND P3, PT, R20, 0x1, PT ;  /* 0x000000011400780c */ /* 0x000fe20003f65270 */
[----:B------:R-:W-:Y:S02]  /*9410*/  BSSY.RECONVERGENT B1, `(.L_x_20833) ;  /* 0x000004d000017945 */ /* 0x000fe40003800200 */
[----:B------:R-:W-:Y:S01]  /*9420*/  FFMA.FTZ R7, R6, R229, 1.1641532182693481445e-10 ;  /* 0x2f00000006077423 */ /* 0x000fe200000100e5 */
[----:B------:R-:W-:Y:S01]  /*9430*/  FMUL.FTZ R8, R8, R225 ;  /* 0x000000e108087220 */ /* 0x000fe20000410000 */
[----:B------:R-:W-:-:S03]  /*9440*/  MOV R6, R12 ;  /* 0x0000000c00067202 */ /* 0x000fc60000000f00 */
[----:B------:R-:W-:Y:S02]  /*9450*/  FSETP.GTU.FTZ.AND P2, PT, R7, R228, PT ;  /* 0x000000e40700720b */ /* 0x000fe40003f5c000 */
[----:B------:R-:W-:Y:S02]  /*9460*/  FSEL R7, R22, RZ, P4 ;  /* 0x000000ff16077208 */ /* 0x000fe40002000000 */
        /* <DEDUP_REMOVED lines=14> */
.L_x_20835:
        /* <DEDUP_REMOVED lines=13> */
.L_x_20837:
[----:B------:R-:W-:Y:S05]  /*9620*/  BSYNC.RECONVERGENT B2 ;  /* 0x0000000000027941 */ /* 0x000fea0003800200 */
.L_x_20836:
        /* <DEDUP_REMOVED lines=40> */
[----:B------:R-:W-:Y:S01]  /*98b0*/  LOP3.LUT R15, R227, R6, R21, 0x96, !PT ;  /* 0x00000006e30f7212 */ /* 0x000fe200078e9615 */
[----:B------:R-:W-:Y:S02]  /*98c0*/  IMAD.MOV.U32 R6, RZ, RZ, R24 ;  /* 0x000000ffff067224 */ /* 0x000fe400078e0018 */
[----:B------:R-:W-:-:S07]  /*98d0*/  IMAD.MOV.U32 R24, RZ, RZ, R20 ;  /* 0x000000ffff187224 */ /* 0x000fce00078e0014 */
.L_x_20834:
[----:B------:R-:W-:Y:S05]  /*98e0*/  BSYNC.RECONVERGENT B1 ;  /* 0x0000000000017941 */ /* 0x000fea0003800200 */
.L_x_20833:
[----:B------:R-:W-:Y:S01]  /*98f0*/  ISETP.NE.AND P2, PT, R8, 0x1, PT ;  /* 0x000000010800780c */ /* 0x000fe20003f45270 */
[----:B------:R-:W-:Y:S01]  /*9900*/  IMAD.U32 R16, R16, 0x10000, RZ ;  /* 0x0001000010107824 */ /* 0x000fe200078e00ff */
[----:B------:R-:W-:Y:S01]  /*9910*/  I2FP.F32.U32 R6, R6 ;  /* 0x0000000600067245 */ /* 0x000fe20000201000 */
[----:B------:R-:W-:Y:S02]  /*9920*/  BSSY.RECONVERGENT B1, `(.L_x_20838) ;  /* 0x0000049000017945 */ /* 0x000fe40003800200 */
[----:B------:R-:W-:Y:S02]  /*9930*/  FMUL.FTZ R16, R16, R225 ;  /* 0x000000e110107220 */ /* 0x000fe40000410000 */
[----:B------:R-:W-:Y:S01]  /*9940*/  FFMA.FTZ R7, R6, R229, 1.1641532182693481445e-10 ;  /* 0x2f00000006077423 */ /* 0x000fe200000100e5 */
[----:B------:R-:W-:-:S04]  /*9950*/  MOV R6, R12 ;  /* 0x0000000c00067202 */ /* 0x000fc80000000f00 */
        /* <DEDUP_REMOVED lines=12> */
.L_x_20840:
        /* <DEDUP_REMOVED lines=13> */
.L_x_20842:
[----:B------:R-:W-:Y:S05]  /*9af0*/  BSYNC.RECONVERGENT B2 ;  /* 0x0000000000027941 */ /* 0x000fea0003800200 */
.L_x_20841:
        /* <DEDUP_REMOVED lines=43> */
.L_x_20839:
[----:B------:R-:W-:Y:S05]  /*9db0*/  BSYNC.RECONVERGENT B1 ;  /* 0x0000000000017941 */ /* 0x000fea0003800200 */
.L_x_20838:
        /* <DEDUP_REMOVED lines=23> */
.L_x_20845:
        /* <DEDUP_REMOVED lines=13> */
.L_x_20847:
[----:B------:R-:W-:Y:S05]  /*a000*/  BSYNC.RECONVERGENT B2 ;  /* 0x0000000000027941 */ /* 0x000fea0003800200 */
.L_x_20846:
        /* <DEDUP_REMOVED lines=43> */
.L_x_20844:
[----:B------:R-:W-:Y:S05]  /*a2c0*/  BSYNC.RECONVERGENT B1 ;  /* 0x0000000000017941 */ /* 0x000fea0003800200 */
.L_x_20843:
        /* <DEDUP_REMOVED lines=20> */
.L_x_20850:
        /* <DEDUP_REMOVED lines=13> */
.L_x_20852:
[----:B------:R-:W-:Y:S05]  /*a4e0*/  BSYNC.RECONVERGENT B2 ;  /* 0x0000000000027941 */ /* 0x000fea0003800200 */
.L_x_20851:
        /* <DEDUP_REMOVED lines=41> */
[----:B------:R-:W-:Y:S01]  /*a780*/  LOP3.LUT R15, R227, R6, R21, 0x96, !PT ;  /* 0x00000006e30f7212 */ /* 0x000fe200078e9615 */
[----:B------:R-:W-:-:S07]  /*a790*/  HFMA2 R21, -RZ, RZ, 0, 0 ;  /* 0x00000000ff157431 */ /* 0x000fce00000001ff */
.L_x_20849:
[----:B------:R-:W-:Y:S05]  /*a7a0*/  BSYNC.RECONVERGENT B1 ;  /* 0x0000000000017941 */ /* 0x000fea0003800200 */
.L_x_20848:
[----:B------:R-:W-:Y:S01]  /*a7b0*/  I2FP.F32.U32 R6, R5 ;  /* 0x0000000500067245 */ /* 0x000fe20000201000 */
[----:B------:R-:W-:Y:S01]  /*a7c0*/  IMAD.U32 R20, R85, 0x10000, RZ ;  /* 0x0001000055147824 */ /* 0x000fe200078e00ff */
[----:B------:R-:W-:Y:S01]  /*a7d0*/  ISETP.NE.AND P3, PT, R21, 0x1, PT ;  /* 0x000000011500780c */ /* 0x000fe20003f65270 */
[----:B------:R-:W-:Y:S02]  /*a7e0*/  BSSY.RECONVERGENT B1, `(.L_x_20853) ;  /* 0x000004d000017945 */ /* 0x000fe40003800200 */
[----:B------:R-:W-:Y:S01]  /*a7f0*/  FFMA.FTZ R5, R6, R229, 1.1641532182693481445e-10 ;  /* 0x2f00000006057423 */ /* 0x000fe200000100e5 */
[----:B------:R-:W-:-:S04]  /*a800*/  FMUL.FTZ R20, R20, R225 ;  /* 0x000000e114147220 */ /* 0x000fc80000410000 */
[----:B------:R-:W-:Y:S02]  /*a810*/  FSETP.GTU.FTZ.AND P2, PT, R5, R228, PT ;  /* 0x000000e40500720b */ /* 0x000fe40003f5c000 */
[----:B------:R-:W-:Y:S02]  /*a820*/  FSEL R5, R16, RZ, P4 ;  /* 0x000000ff10057208 */ /* 0x000fe40002000000 */
        /* <DEDUP_REMOVED lines=15> */
.L_x_20855:
        /* <DEDUP_REMOVED lines=13> */
.L_x_20857:
[----:B------:R-:W-:Y:S05]  /*a9f0*/  BSYNC.RECONVERGENT B2 ;  /* 0x0000000000027941 */ /* 0x000fea0003800200 */
.L_x_20856:
        /* <DEDUP_REMOVED lines=43> */
.L_x_20854:
[----:B------:R-:W-:Y:S05]  /*acb0*/  BSYNC.RECONVERGENT B1 ;  /* 0x0000000000017941 */ /* 0x000fea0003800200 */
.L_x_20853:
        /* <DEDUP_REMOVED lines=19> */
.L_x_20860:
        /* <DEDUP_REMOVED lines=13> */
.L_x_20862:
[----:B------:R-:W-:Y:S05]  /*aec0*/  BSYNC.RECONVERGENT B2 ;  /* 0x0000000000027941 */ /* 0x000fea0003800200 */
.L_x_20861:
        /* <DEDUP_REMOVED lines=40> */
[----:B------:R-:W-:Y:S02]  /*b150*/  HFMA2 R21, -RZ, RZ, 0, 0 ;  /* 0x00000000ff157431 */ /* 0x000fe400000001ff */
[----:B------:R-:W-:Y:S02]  /*b160*/  IMAD.MOV.U32 R16, RZ, RZ, R24 ;  /* 0x000000ffff107224 */ /* 0x000fe400078e0018 */
[----:B------:R-:W-:-:S07]  /*b170*/  IMAD.MOV.U32 R24, RZ, RZ, R20 ;  /* 0x000000ffff187224 */ /* 0x000fce00078e0014 */
.L_x_20859:
[----:B------:R-:W-:Y:S05]  /*b180*/  BSYNC.RECONVERGENT B1 ;  /* 0x0000000000017941 */ /* 0x000fea0003800200 */
.L_x_20858:
        /* <DEDUP_REMOVED lines=23> */
.L_x_20865:
        /* <DEDUP_REMOVED lines=13> */
.L_x_20867:
[----:B------:R-:W-:Y:S05]  /*b3d0*/  BSYNC.RECONVERGENT B2 ;  /* 0x0000000000027941 */ /* 0x000fea0003800200 */
.L_x_20866:
        /* <DEDUP_REMOVED lines=41> */
[----:B------:R-:W-:Y:S02]  /*b670*/  IMAD.MOV.U32 R24, RZ, RZ, R16 ;  /* 0x000000ffff187224 */ /* 0x000fe400078e0010 */
[----:B------:R-:W-:-:S07]  /*b680*/  HFMA2 R16, -RZ, RZ, 0, 0 ;  /* 0x00000000ff107431 */ /* 0x000fce00000001ff */
.L_x_20864:
[----:B------:R-:W-:Y:S05]  /*b690*/  BSYNC.RECONVERGENT B1 ;  /* 0x0000000000017941 */ /* 0x000fea0003800200 */
.L_x_20863:
        /* <DEDUP_REMOVED lines=19> */
.L_x_20870:
        /* <DEDUP_REMOVED lines=13> */
.L_x_20872:
[----:B------:R-:W-:Y:S05]  /*b8a0*/  BSYNC.RECONVERGENT B2 ;  /* 0x0000000000027941 */ /* 0x000fea0003800200 */
.L_x_20871:
        /* <DEDUP_REMOVED lines=43> */
.L_x_20869:
[----:B------:R-:W-:Y:S05]  /*bb60*/  BSYNC.RECONVERGENT B1 ;  /* 0x0000000000017941 */ /* 0x000fea0003800200 */
.L_x_20868:
[----:B------:R-:W-:Y:S01]  /*bb70*/  I2FP.F32.U32 R16, R5 ;  /* 0x0000000500107245 */ /* 0x000fe20000201000 */
[----:B------:R-:W-:Y:S01]  /*bb80*/  IMAD.U32 R20, R86, 0x10000, RZ ;  /* 0x0001000056147824 */ /* 0x000fe200078e00ff */
[----:B------:R-:W-:Y:S01]  /*bb90*/  FSEL R17, R4, RZ, P2 ;  /* 0x000000ff04117208 */ /* 0x000fe20001000000 */
[----:B------:R-:W-:Y:S01]  /*bba0*/  BSSY.RECONVERGENT B1, `(.L_x_20873) ;  /* 0x000004d000017945 */ /* 0x000fe20003800200 */
[----:B------:R-:W-:Y:S01]  /*bbb0*/  MOV R4, R12 ;  /* 0x0000000c00047202 */ /* 0x000fe20000000f00 */
        /* <DEDUP_REMOVED lines=18> */
.L_x_20875:
        /* <DEDUP_REMOVED lines=13> */
.L_x_20877:
[----:B------:R-:W-:Y:S05]  /*bdb0*/  BSYNC.RECONVERGENT B2 ;  /* 0x0000000000027941 */ /* 0x000fea0003800200 */
.L_x_20876:
        /* <DEDUP_REMOVED lines=43> */
.L_x_20874:
[----:B------:R-:W-:Y:S05]  /*c070*/  BSYNC.RECONVERGENT B1 ;  /* 0x0000000000017941 */ /* 0x000fea0003800200 */
.L_x_20873:
[----:B------:R-:W-:Y:S01]  /*c080*/  ISETP.NE.AND P4, PT, R20, 0x1, PT ;  /* 0x000000011400780c */ /* 0x000fe20003f85270 */
[----:B------:R-:W-:Y:S01]  /*c090*/  IMAD.U32 R18, R18, 0x10000, RZ ;  /* 0x0001000012127824 */ /* 0x000fe200078e00ff */
[----:B------:R-:W-:Y:S01]  /*c0a0*/  I2FP.F32.U32 R4, R4 ;  /* 0x0000000400047245 */ /* 0x000fe20000201000 */
[----:B------:R-:W-:Y:S01]  /*c0b0*/  BSSY.RECONVERGENT B1, `(.L_x_20878) ;  /* 0x0000048000017945 */ /* 0x000fe20003800200 */
[----:B------:R-:W-:Y:S01]  /*c0c0*/  IMAD.MOV.U32 R21, RZ, RZ, 0x2 ;  /* 0x00000002ff157424 */ /* 0x000fe200078e00ff */
[----:B------:R-:W-:Y:S02]  /*c0d0*/  MOV R16, R12 ;  /* 0x0000000c00107202 */ /* 0x000fe40000000f00 */
        /* <DEDUP_REMOVED lines=12> */
.L_x_20880:
        /* <DEDUP_REMOVED lines=13> */
.L_x_20882:
[----:B------:R-:W-:Y:S05]  /*c270*/  BSYNC.RECONVERGENT B2 ;  /* 0x0000000000027941 */ /* 0x000fea0003800200 */
.L_x_20881:
        /* <DEDUP_REMOVED lines=43> */
.L_x_20879:
[----:B------:R-:W-:Y:S05]  /*c530*/  BSYNC.RECONVERGENT B1 ;  /* 0x0000000000017941 */ /* 0x000fea0003800200 */
.L_x_20878:
        /* <DEDUP_REMOVED lines=24> */
.L_x_20885:
        /* <DEDUP_REMOVED lines=13> */
.L_x_20887:
[----:B------:R-:W-:Y:S05]  /*c790*/  BSYNC.RECONVERGENT B2 ;  /* 0x0000000000027941 */ /* 0x000fea0003800200 */
.L_x_20886:
        /* <DEDUP_REMOVED lines=43> */
.L_x_20884:
[----:B------:R-:W-:Y:S05]  /*ca50*/  BSYNC.RECONVERGENT B1 ;  /* 0x0000000000017941 */ /* 0x000fea0003800200 */
.L_x_20883:
        /* <DEDUP_REMOVED lines=19> */
.L_x_20890:
        /* <DEDUP_REMOVED lines=13> */
.L_x_20892:
[----:B------:R-:W-:Y:S05]  /*cc60*/  BSYNC.RECONVERGENT B2 ;  /* 0x0000000000027941 */ /* 0x000fea0003800200 */
.L_x_20891:
        /* <DEDUP_REMOVED lines=43> */
.L_x_20889:
[----:B------:R-:W-:Y:S05]  /*cf20*/  BSYNC.RECONVERGENT B1 ;  /* 0x0000000000017941 */ /* 0x000fea0003800200 */
.L_x_20888:
        /* <DEDUP_REMOVED lines=24> */
.L_x_20895:
        /* <DEDUP_REMOVED lines=13> */
.L_x_20897:
[----:B------:R-:W-:Y:S05]  /*d180*/  BSYNC.RECONVERGENT B2 ;  /* 0x0000000000027941 */ /* 0x000fea0003800200 */
.L_x_20896:
        /* <DEDUP_REMOVED lines=43> */
.L_x_20894:
[----:B------:R-:W-:Y:S05]  /*d440*/  BSYNC.RECONVERGENT B1 ;  /* 0x0000000000017941 */ /* 0x000fea0003800200 */
.L_x_20893:
        /* <DEDUP_REMOVED lines=18> */
.L_x_20900:
        /* <DEDUP_REMOVED lines=15> */
.L_x_20902:
[----:B------:R-:W-:Y:S05]  /*d660*/  BSYNC.RECONVERGENT B2 ;  /* 0x0000000000027941 */ /* 0x000fea0003800200 */
.L_x_20901:
        /* <DEDUP_REMOVED lines=41> */
[----:B------:R-:W-:Y:S01]  /*d900*/  IMAD.MOV.U32 R24, RZ, RZ, R20 ;  /* 0x000000ffff187224 */ /* 0x000fe200078e0014 */
[----:B------:R-:W-:-:S07]  /*d910*/  LOP3.LUT R15, R227, R18, R21, 0x96, !PT ;  /* 0x00000012e30f7212 */ /* 0x000fce00078e9615 */
.L_x_20899:
[----:B------:R-:W-:Y:S05]  /*d920*/  BSYNC.RECONVERGENT B1 ;  /* 0x0000000000017941 */ /* 0x000fea0003800200 */
.L_x_20898:
[----:B------:R-:W-:Y:S01]  /*d930*/  I2FP.F32.U32 R18, R19 ;  /* 0x0000001300127245 */ /* 0x000fe20000201000 */
[----:B------:R-:W-:Y:S01]  /*d940*/  IMAD.U32 R2, R2, 0x10000, RZ ;  /* 0x0001000002027824 */ /* 0x000fe200078e00ff */
[----:B------:R-:W-:-:S03]  /*d950*/  FSEL R16, R16, RZ, P5 ;  /* 0x000000ff10107208 */ /* 0x000fc60002800000 */
[----:B------:R-:W-:Y:S01]  /*d960*/  FFMA.FTZ R17, R18, R229, 1.1641532182693481445e-10 ;  /* 0x2f00000012117423 */ /* 0x000fe200000100e5 */
[----:B------:R-:W-:-:S04]  /*d970*/  FMUL.FTZ R2, R2, R225 ;  /* 0x000000e102027220 */ /* 0x000fc80000410000 */
[----:B------:R-:W-:-:S04]  /*d980*/  FSETP.GTU.FTZ.AND P6, PT, R17, R228, PT ;  /* 0x000000e41100720b */ /* 0x000fc80003fdc000 */
[----:B------:R-:W-:Y:S02]  /*d990*/  FSEL R63, R2, RZ, !P6 ;  /* 0x000000ff023f7208 */ /* 0x000fe40007000000 */
[----:B------:R-:W-:-:S03]  /*d9a0*/  SEL R2, RZ, 0x1, P6 ;  /* 0x00000001ff027807 */ /* 0x000fc60003000000 */
[----:B------:R-:W-:-:S04]  /*d9b0*/  FADD.FTZ R63, R63, R16 ;  /* 0x000000103f3f7221 */ /* 0x000fc80000010000 */
[----:B------:R-:W-:Y:S01]  /*d9c0*/  @P1 FADD.FTZ R63, R79, R63 ;  /* 0x0000003f4f3f1221 */ /* 0x000fe20000010000 */
[----:B------:R-:W-:Y:S06]  /*d9d0*/  BRA `(.L_x_20903) ;  /* 0x00000028000c7947 */ /* 0x000fec0003800000 */
.L_x_20822:
        /* <DEDUP_REMOVED lines=16> */
.L_x_20906:
        /* <DEDUP_REMOVED lines=13> */
.L_x_20908:
[----:B------:R-:W-:Y:S05]  /*dbb0*/  BSYNC.RECONVERGENT B2 ;  /* 0x0000000000027941 */ /* 0x000fea0003800200 */
.L_x_20907:
        /* <DEDUP_REMOVED lines=41> */
[----:B------:R-:W-:-:S07]  /*de50*/  IMAD.MOV.U32 R25, RZ, RZ, RZ ;  /* 0x000000ffff197224 */ /* 0x000fce00078e00ff */
.L_x_20905:
[----:B------:R-:W-:Y:S05]  /*de60*/  BSYNC.RECONVERGENT B1 ;  /* 0x0000000000017941 */ /* 0x000fea0003800200 */
.L_x_20904:
[----:B------:R-:W-:Y:S01]  /*de70*/  ISETP.NE.AND P2, PT, R25, 0x1, PT ;  /* 0x000000011900780c */ /* 0x000fe20003f45270 */
[----:B------:R-:W-:Y:S01]  /*de80*/  BSSY.RECONVERGENT B1, `(.L_x_20909) ;  /* 0x000004b000017945 */ /* 0x000fe20003800200 */
[----:B------:R-:W-:Y:S01]  /*de90*/  I2FP.F32.U32 R20, R20 ;  /* 0x0000001400147245 */ /* 0x000fe20000201000 */
[----:B------:R-:W-:-:S04]  /*dea0*/  IMAD.MOV.U32 R26, RZ, RZ, 0x2 ;  /* 0x00000002ff1a7424 */ /* 0x000fc800078e00ff */
        /* <DEDUP_REMOVED lines=15> */
.L_x_20911:
        /* <DEDUP_REMOVED lines=13> */
.L_x_20913:
[----:B------:R-:W-:Y:S05]  /*e070*/  BSYNC.RECONVERGENT B2 ;  /* 0x0000000000027941 */ /* 0x000fea0003800200 */
.L_x_20912:
        /* <DEDUP_REMOVED lines=43> */
.L_x_20910:
[----:B------:R-:W-:Y:S05]  /*e330*/  BSYNC.RECONVERGENT B1 ;  /* 0x0000000000017941 */ /* 0x000fea0003800200 */
.L_x_20909:
        /* <DEDUP_REMOVED lines=18> */
.L_x_20916:
        /* <DEDUP_REMOVED lines=13> */
.L_x_20918:
[----:B------:R-:W-:Y:S05]  /*e530*/  BSYNC.RECONVERGENT B2 ;  /* 0x0000000000027941 */ /* 0x000fea0003800200 */
.L_x_20917:
        /* <DEDUP_REMOVED lines=43> */
.L_x_20915:
[----:B------:R-:W-:Y:S05]  /*e7f0*/  BSYNC.RECONVERGENT B1 ;  /* 0x0000000000017941 */ /* 0x000fea0003800200 */
.L_x_20914:
[----:B------:R-:W-:Y:S01]  /*e800*/  ISETP.NE.AND P2, PT, R27, 0x1, PT ;  /* 0x000000011b00780c */ /* 0x000fe20003f45270 */
[----:B------:R-:W-:Y:S01]  /*e810*/  BSSY.RECONVERGENT B1, `(.L_x_20919) ;  /* 0x000004b000017945 */ /* 0x000fe20003800200 */
[----:B------:R-:W-:Y:S02]  /*e820*/  I2FP.F32.U32 R22, R21 ;  /* 0x0000001500167245 */ /* 0x000fe40000201000 */
[----:B------:R-:W-:-:S03]  /*e830*/  PRMT R26, R17, 0x7632, R26 ;  /* 0x00007632111a7816 */ /* 0x000fc6000000001a */
[----:B------:R-:W-:Y:S01]  /*e840*/  FFMA.FTZ R21, R22, R229, 1.1641532182693481445e-10 ;  /* 0x2f00000016157423 */ /* 0x000fe200000100e5 */
[----:B------:R-:W-:Y:S01]  /*e850*/  SHF.L.U32 R22, R17, 0x10, RZ ;  /* 0x0000001011167819 */ /* 0x000fe200000006ff */
[----:B------:R-:W-:-:S03]  /*e860*/  IMAD.MOV.U32 R17, RZ, RZ, R12 ;  /* 0x000000ffff117224 */ /* 0x000fc600078e000c */
[----:B------:R-:W-:Y:S01]  /*e870*/  FSETP.LE.FTZ.AND P3, PT, R21, R228, PT ;  /* 0x000000e41500720b */ /* 0x000fe20003f73000 */
[----:B------:R-:W-:-:S03]  /*e880*/  IMAD.MOV.U32 R21, RZ, RZ, 0x2 ;  /* 0x00000002ff157424 */ /* 0x000fc600078e00ff */
        /* <DEDUP_REMOVED lines=10> */
.L_x_20921:
        /* <DEDUP_REMOVED lines=13> */
.L_x_20923:
[----:B------:R-:W-:Y:S05]  /*ea00*/  BSYNC.RECONVERGENT B2 ;  /* 0x0000000000027941 */ /* 0x000fea0003800200 */
.L_x_20922:
        /* <DEDUP_REMOVED lines=43> */
.L_x_20920:
[----:B------:R-:W-:Y:S05]  /*ecc0*/  BSYNC.RECONVERGENT B1 ;  /* 0x0000000000017941 */ /* 0x000fea0003800200 */
.L_x_20919:
        /* <DEDUP_REMOVED lines=18> */
.L_x_20926:
        /* <DEDUP_REMOVED lines=13> */
.L_x_20928:
[----:B------:R-:W-:Y:S05]  /*eec0*/  BSYNC.RECONVERGENT B2 ;  /* 0x0000000000027941 */ /* 0x000fea0003800200 */
.L_x_20927:
        /* <DEDUP_REMOVED lines=43> */
.L_x_20925:
[----:B------:R-:W-:Y:S05]  /*f180*/  BSYNC.RECONVERGENT B1 ;  /* 0x0000000000017941 */ /* 0x000fea0003800200 */
.L_x_20924:
        /* <DEDUP_REMOVED lines=18> */
.L_x_20931:
        /* <DEDUP_REMOVED lines=13> */
.L_x_20933:
[----:B------:R-:W-:Y:S05]  /*f380*/  BSYNC.RECONVERGENT B2 ;  /* 0x0000000000027941 */ /* 0x000fea0003800200 */
.L_x_20932:
        /* <DEDUP_REMOVED lines=43> */
.L_x_20930:
[----:B------:R-:W-:Y:S05]  /*f640*/  BSYNC.RECONVERGENT B1 ;  /* 0x0000000000017941 */ /* 0x000fea0003800200 */
.L_x_20929:
        /* <DEDUP_REMOVED lines=17> */
.L_x_20936:
        /* <DEDUP_REMOVED lines=13> */
.L_x_20938:
[----:B------:R-:W-:Y:S05]  /*f830*/  BSYNC.RECONVERGENT B2 ;  /* 0x0000000000027941 */ /* 0x000fea0003800200 */
.L_x_20937:
        /* <DEDUP_REMOVED lines=43> */
.L_x_20935:
[----:B------:R-:W-:Y:S05]  /*faf0*/  BSYNC.RECONVERGENT B1 ;  /* 0x0000000000017941 */ /* 0x000fea0003800200 */
.L_x_20934:
        /* <DEDUP_REMOVED lines=18> */
.L_x_20941:
        /* <DEDUP_REMOVED lines=13> */
.L_x_20943:
[----:B------:R-:W-:Y:S05]  /*fcf0*/  BSYNC.RECONVERGENT B2 ;  /* 0x0000000000027941 */ /* 0x000fea0003800200 */
.L_x_20942:
        /* <DEDUP_REMOVED lines=43> */
.L_x_20940:
[----:B------:R-:W-:Y:S05]  /*ffb0*/  BSYNC.RECONVERGENT B1 ;  /* 0x0000000000017941 */ /* 0x000fea0003800200 */
.L_x_20939:
[----:B------:R-:W-:Y:S01]  /*ffc0*/  P2R R27, PR, RZ, 0x2 ;  /* 0x00000002ff1b7803 */ /* 0x000fe20000000000 */
[----:B------:R-:W-:Y:S01]  /*ffd0*/  FMUL.FTZ R20, R20, R225 ;  /* 0x000000e114147220 */ /* 0x000fe20000410000 */
[----:B------:R-:W-:Y:S01]  /*ffe0*/  I2FP.F32.U32 R34, R21 ;  /* 0x0000001500227245 */ /* 0x000fe20000201000 */
[-C--:B------:R-:W-:Y:S01]  /*fff0*/  FMUL.FTZ R22, R22, R225.reuse ;  /* 0x000000e116167220 */ /* 0x080fe20000410000 */
[----:B------:R-:W-:Y:S01]  /*10000*/  ISETP.NE.AND P1, PT, R23, RZ, PT ;  /* 0x000000ff1700720c */ /* 0x000fe20003f25270 */
[----:B------:R-:W-:Y:S01]  /*10010*/  FMUL.FTZ R30, R30, R225 ;  /* 0x000000e11e1e7220 */ /* 0x000fe20000410000 */
[----:B------:R-:W-:Y:S01]  /*10020*/  SHF.L.U32 R36, R19, 0x10, RZ ;  /* 0x0000001013247819 */ /* 0x000fe200000006ff */
[----:B------:R-:W-:Y:S01]  /*10030*/  FFMA.FTZ R17, R34, R229, 1.1641532182693481445e-10 ;  /* 0x2f00000022117423 */ /* 0x000fe200000100e5 */
[----:B------:R-:W-:Y:S01]  /*10040*/  ISETP.NE.AND P5, PT, R29, RZ, PT ;  /* 0x000000ff1d00720c */ /* 0x000fe20003fa5270 */
        /* <DEDUP_REMOVED lines=9> */
[----:B------:R-:W-:Y:S02]  /*100e0*/  ISETP.NE.AND P0, PT, R25, RZ, PT ;  /* 0x000000ff1900720c */ /* 0x000fe40003f05270 */
        /* <DEDUP_REMOVED lines=18> */
.L_x_20903:
[----:B------:R-:W-:Y:S01]  /*10210*/  ISETP.NE.AND P6, PT, R23, RZ, PT ;  /* 0x000000ff1700720c */ /* 0x000fe20003fc5270 */
[----:B------:R-:W0:Y:S01]  /*10220*/  @P0 LDC.64 R20, c[0x0][0x398] ;  /* 0x0000e600ff140b82 */ /* 0x000e220000000a00 */
[----:B------:R-:W-:Y:S01]  /*10230*/  SEL R27, RZ, 0x1000000, !P5 ;  /* 0x01000000ff1b7807 */ /* 0x000fe20006800000 */
[----:B------:R-:W-:Y:S01]  /*10240*/  VIADD R230, R10, 0x40 ;  /* 0x000000400ae67836 */ /* 0x000fe20000000000 */
        /* <DEDUP_REMOVED lines=14> */
[----:B0-----:R-:W-:Y:S01]  /*10330*/  @P0 IMAD.WIDE.U32 R20, R230, 0x10, R20 ;  /* 0x00000010e6140825 */ /* 0x001fe200078e0014 */
[----:B------:R-:W-:Y:S01]  /*10340*/  SEL R19, RZ, 0x1, !P6 ;  /* 0x00000001ff137807 */ /* 0x000fe20007000000 */
[----:B------:R0:W-:Y:S01]  /*10350*/  STG.E.128 desc[UR8][R26.64], R64 ;  /* 0x000000401a007986 */ /* 0x0001e2000c101d08 */
[----:B------:R-:W-:-:S02]  /*10360*/  LOP3.LUT R31, R31, R30, RZ, 0xfc, !PT ;  /* 0x0000001e1f1f7212 */ /* 0x000fc400078efcff */
[----:B------:R-:W-:Y:S01]  /*10370*/  LOP3.LUT R30, R18, R19, RZ, 0xfc, !PT ;  /* 0x00000013121e7212 */ /* 0x000fe200078efcff */
[----:B------:R0:W-:Y:S01]  /*10380*/  STG.E.128 desc[UR8][R26.64+0x10], R60 ;  /* 0x0000103c1a007986 */ /* 0x0001e2000c101d08 */
[----:B------:R-:W-:-:S03]  /*10390*/  IMAD.WIDE.U32 R18, R230, 0x10, R216 ;  /* 0x00000010e6127825 */ /* 0x000fc600078e00d8 */
[----:B------:R0:W-:Y:S01]  /*103a0*/  STG.E.64 desc[UR8][R28.64], R30 ;  /* 0x0000001e1c007986 */ /* 0x0001e2000c101b08 */
[----:B-1----:R-:W-:Y:S01]  /*103b0*/  @P1 IMAD.WIDE.U32 R22, R230, 0x20, R16 ;  /* 0x00000020e6161825 */ /* 0x002fe200078e0010 */
[----:B------:R-:W-:Y:S06]  /*103c0*/  @!P0 BRA `(.L_x_20944) ;  /* 0x0000000000508947 */ /* 0x000fec0003800000 */
[----:B0-----:R-:W-:Y:S01]  /*103d0*/  IMAD.U32 R26, R3, 0x10000, RZ ;  /* 0x00010000031a7824 */ /* 0x001fe200078e00ff */
        /* <DEDUP_REMOVED lines=19> */
.L_x_20944:
[----:B------:R2:W5:Y:S04]  /*10510*/  @P0 LDG.E.128 R84, desc[UR8][R20.64] ;  /* 0x0000000814540981 */ /* 0x000568000c1e1d00 */
[----:B------:R2:W5:Y:S04]  /*10520*/  @P1 LDG.E.128 R80, desc[UR8][R22.64] ;  /* 0x0000000816501981 */ /* 0x000568000c1e1d00 */
[----:B------:R2:W5:Y:S04]  /*10530*/  @P1 LDG.E.128 R76, desc[UR8][R22.64+0x10] ;  /* 0x00001008164c1981 */ /* 0x000568000c1e1d00 */
[----:B-1----:R-:W5:Y:S01]  /*10540*/  LDG.E.128 R16, desc[UR8][R18.64] ;  /* 0x0000000812107981 */ /* 0x002f62000c1e1d00 */
[----:B------:R-:W-:Y:S05]  /*10550*/  @!P0 BRA `(.L_x_20945) ;  /* 0x0000004c00ec8947 */ /* 0x000fea0003800000 */
[----:B------:R-:W-:Y:S01]  /*10560*/  ISETP.NE.AND P2, PT, R32, 0x1, PT ;  /* 0x000000012000780c */ /* 0x000fe20003f45270 */
[----:B------:R-:W-:Y:S01]  /*10570*/  BSSY.RECONVERGENT B1, `(.L_x_20946) ;  /* 0x000004b000017945 */ /* 0x000fe20003800200 */
[----:B------:R-:W-:Y:S01]  /*10580*/  HFMA2 R8, -RZ, RZ, 0, 1.1920928955078125e-07 ;  /* 0x00000002ff087431 */ /* 0x000fe200000001ff */
[----:B-----5:R-:W-:Y:S01]  /*10590*/  PRMT R2, R87, 0x7632, R2 ;  /* 0x0000763257027816 */ /* 0x020fe20000000002 */
[----:B------:R-:W-:Y:S01]  /*105a0*/  IMAD.MOV.U32 R6, RZ, RZ, R12 ;  /* 0x000000ffff067224 */ /* 0x000fe200078e000c */
[----:B------:R-:W-:Y:S01]  /*105b0*/  PRMT R3, R86, 0x7632, R3 ;  /* 0x0000763256037816 */ /* 0x000fe20000000003 */
[----:B--2---:R-:W-:Y:S01]  /*105c0*/  IMAD.MOV.U32 R20, RZ, RZ, R24 ;  /* 0x000000ffff147224 */ /* 0x004fe200078e0018 */
        /* <DEDUP_REMOVED lines=13> */
.L_x_20948:
        /* <DEDUP_REMOVED lines=13> */
.L_x_20950:
[----:B------:R-:W-:Y:S05]  /*10770*/  BSYNC.RECONVERGENT B2 ;  /* 0x0000000000027941 */ /* 0x000fea0003800200 */
.L_x_20949:
        /* <DEDUP_REMOVED lines=42> */
.L_x_20947:
[----:B------:R-:W-:Y:S05]  /*10a20*/  BSYNC.RECONVERGENT B1 ;  /* 0x0000000000017941 */ /* 0x000fea0003800200 */
.L_x_20946:
        /* <DEDUP_REMOVED lines=20> */
.L_x_20953:
        /* <DEDUP_REMOVED lines=13> */
.L_x_20955:
[----:B------:R-:W-:Y:S05]  /*10c40*/  BSYNC.RECONVERGENT B2 ;  /* 0x0000000000027941 */ /* 0x000fea0003800200 */
.L_x_20954:
        /* <DEDUP_REMOVED lines=43> */
.L_x_20952:
[----:B------:R-:W-:Y:S05]  /*10f00*/  BSYNC.RECONVERGENT B1 ;  /* 0x0000000000017941 */ /* 0x000fea0003800200 */
.L_x_20951:
        /* <DEDUP_REMOVED lines=10> */
[----:B------:R-:W-:Y:S02]  /*10fb0*/  SEL R9, RZ, 0x1, P2 ;  /* 0x00000001ff097807 */ /* 0x000fe40001000000 */
[----:B------:R-:W-:Y:S01]  /*10fc0*/  MOV R6, R12 ;  /* 0x0000000c00067202 */ /* 0x000fe20000000f00 */
        /* <DEDUP_REMOVED lines=11> */
.L_x_20958:
        /* <DEDUP_REMOVED lines=13> */
.L_x_20960:
[----:B------:R-:W-:Y:S05]  /*11150*/  BSYNC.RECONVERGENT B2 ;  /* 0x0000000000027941 */ /* 0x000fea0003800200 */
.L_x_20959:
        /* <DEDUP_REMOVED lines=43> */
.L_x_20957:
[----:B------:R-:W-:Y:S05]  /*11410*/  BSYNC.RECONVERGENT B1 ;  /* 0x0000000000017941 */ /* 0x000fea0003800200 */
.L_x_20956:
        /* <DEDUP_REMOVED lines=19> */
.L_x_20963:
        /* <DEDUP_REMOVED lines=13> */
.L_x_20965:
[----:B------:R-:W-:Y:S05]  /*11620*/  BSYNC.RECONVERGENT B2 ;  /* 0x0000000000027941 */ /* 0x000fea0003800200 */
.L_x_20964:
[----:B------:R-:W-:Y:S01]  /*11630*/  IMAD.WIDE.U32 R24, R223, -0x326172a9, RZ ;  /* 0xcd9e8d57df187825 */ /* 0x000fe200078e00ff */
[----:B0-----:R-:W-:-:S03]  /*11640*/  LOP3.LUT R28, R11, UR7, R15, 0x96, !PT ;  /* 0x000000070b1c7c12 */ /* 0x001fc6000f8e960f */
        /* <DEDUP_REMOVED lines=40> */
[----:B------:R-:W-:-:S07]  /*118d0*/  LOP3.LUT R15, R227, R24, R27, 0x96, !PT ;  /* 0x00000018e30f7212 */ /* 0x000fce00078e961b */
.L_x_20962:
[----:B------:R-:W-:Y:S05]  /*118e0*/  BSYNC.RECONVERGENT B1 ;  /* 0x0000000000017941 */ /* 0x000fea0003800200 */
.L_x_20961:
[----:B------:R-:W-:Y:S01]  /*118f0*/  I2FP.F32.U32 R8, R7 ;  /* 0x0000000700087245 */ /* 0x000fe20000201000 */
[----:B------:R-:W-:Y:S01]  /*11900*/  IMAD.U32 R16, R5, 0x10000, RZ ;  /* 0x0001000005107824 */ /* 0x000fe200078e00ff */
[----:B------:R-:W-:Y:S01]  /*11910*/  ISETP.NE.AND P3, PT, R22, 0x1, PT ;  /* 0x000000011600780c */ /* 0x000fe20003f65270 */
[----:B------:R-:W-:Y:S01]  /*11920*/  BSSY.RECONVERGENT B1, `(.L_x_20966) ;  /* 0x000004d000017945 */ /* 0x000fe20003800200 */
[----:B------:R-:W-:Y:S01]  /*11930*/  FSEL R57, R6, RZ, P4 ;  /* 0x000000ff06397208 */ /* 0x000fe20002000000 */
[----:B------:R-:W-:Y:S01]  /*11940*/  FFMA.FTZ R5, R8, R229, 1.1641532182693481445e-10 ;  /* 0x2f00000008057423 */ /* 0x000fe200000100e5 */
[----:B------:R-:W-:-:S04]  /*11950*/  FMUL.FTZ R16, R16, R225 ;  /* 0x000000e110107220 */ /* 0x000fc80000410000 */
[----:B------:R-:W-:Y:S02]  /*11960*/  FSETP.GTU.FTZ.AND P2, PT, R5, R228, PT ;  /* 0x000000e40500720b */ /* 0x000fe40003f5c000 */
[----:B------:R-:W-:Y:S02]  /*11970*/  MOV R5, R12 ;  /* 0x0000000c00057202 */ /* 0x000fe40000000f00 */
        /* <DEDUP_REMOVED lines=14> */
.L_x_20968:
        /* <DEDUP_REMOVED lines=13> */
.L_x_20970:
[----:B------:R-:W-:Y:S05]  /*11b30*/  BSYNC.RECONVERGENT B2 ;  /* 0x0000000000027941 */ /* 0x000fea0003800200 */
.L_x_20969:
        /* <DEDUP_REMOVED lines=43> */
.L_x_20967:
[----:B------:R-:W-:Y:S05]  /*11df0*/  BSYNC.RECONVERGENT B1 ;  /* 0x0000000000017941 */ /* 0x000fea0003800200 */
.L_x_20966:
        /* <DEDUP_REMOVED lines=20> */
.L_x_20973:
        /* <DEDUP_REMOVED lines=13> */
.L_x_20975:
[----:B------:R-:W-:Y:S05]  /*12010*/  BSYNC.RECONVERGENT B2 ;  /* 0x0000000000027941 */ /* 0x000fea0003800200 */
.L_x_20974:
[----:B------:R-:W-:Y:S01]  /*12020*/  IMAD.WIDE.U32 R14, R223, -0x326172a9, RZ ;  /* 0xcd9e8d57df0e7825 */ /* 0x000fe200078e00ff */
[----:B0-----:R-:W-:-:S03]  /*12030*/  LOP3.LUT R28, R11, UR7, R7, 0x96, !PT ;  /* 0x000000070b1c7c12 */ /* 0x001fc6000f8e9607 */
        /* <DEDUP_REMOVED lines=41> */
.L_x_20972:
[----:B------:R-:W-:Y:S05]  /*122d0*/  BSYNC.RECONVERGENT B1 ;  /* 0x0000000000017941 */ /* 0x000fea0003800200 */
.L_x_20971:
        /* <DEDUP_REMOVED lines=23> */
.L_x_20978:
        /* <DEDUP_REMOVED lines=13> */
.L_x_20980:
[----:B------:R-:W-:Y:S05]  /*12520*/  BSYNC.RECONVERGENT B2 ;  /* 0x0000000000027941 */ /* 0x000fea0003800200 */
.L_x_20979:
[----:B0-----:R-:W-:Y:S01]  /*12530*/  IMAD.WIDE.U32 R26, R223, -0x326172a9, RZ ;  /* 0xcd9e8d57df1a7825 */ /* 0x001fe200078e00ff */
        /* <DEDUP_REMOVED lines=42> */
.L_x_20977:
[----:B------:R-:W-:Y:S05]  /*127e0*/  BSYNC.RECONVERGENT B1 ;  /* 0x0000000000017941 */ /* 0x000fea0003800200 */
.L_x_20976:
        /* <DEDUP_REMOVED lines=19> */
.L_x_20983:
        /* <DEDUP_REMOVED lines=13> */
.L_x_20985:
[----:B------:R-:W-:Y:S05]  /*129f0*/  BSYNC.RECONVERGENT B2 ;  /* 0x0000000000027941 */ /* 0x000fea0003800200 */
.L_x_20984:
        /* <DEDUP_REMOVED lines=43> */
.L_x_20982:
[----:B------:R-:W-:Y:S05]  /*12cb0*/  BSYNC.RECONVERGENT B1 ;  /* 0x0000000000017941 */ /* 0x000fea0003800200 */
.L_x_20981:
[----:B------:R-:W-:Y:S01]  /*12cc0*/  I2FP.F32.U32 R6, R16 ;  /* 0x0000001000067245 */ /* 0x000fe20000201000 */
[----:B------:R-:W-:Y:S01]  /*12cd0*/  IMAD.U32 R4, R4, 0x10000, RZ ;  /* 0x0001000004047824 */ /* 0x000fe200078e00ff */
[----:B------:R-:W-:Y:S01]  /*12ce0*/  FSEL R5, R5, RZ, P4 ;  /* 0x000000ff05057208 */ /* 0x000fe20002000000 */
[----:B------:R-:W-:Y:S01]  /*12cf0*/  BSSY.RECONVERGENT B1, `(.L_x_20986) ;  /* 0x000004d000017945 */ /* 0x000fe20003800200 */
[----:B------:R-:W-:Y:S02]  /*12d00*/  IMAD.MOV.U32 R16, RZ, RZ, 0x2 ;  /* 0x00000002ff107424 */ /* 0x000fe400078e00ff */
[----:B0-----:R-:W-:Y:S01]  /*12d10*/  FFMA.FTZ R27, R6, R229, 1.1641532182693481445e-10 ;  /* 0x2f000000061b7423 */ /* 0x001fe200000100e5 */
        /* <DEDUP_REMOVED lines=17> */
.L_x_20988:
        /* <DEDUP_REMOVED lines=13> */
.L_x_20990:
[----:B------:R-:W-:Y:S05]  /*12f00*/  BSYNC.RECONVERGENT B2 ;  /* 0x0000000000027941 */ /* 0x000fea0003800200 */
.L_x_20989:
        /* <DEDUP_REMOVED lines=43> */
.L_x_20987:
[----:B------:R-:W-:Y:S05]  /*131c0*/  BSYNC.RECONVERGENT B1 ;  /* 0x0000000000017941 */ /* 0x000fea0003800200 */
.L_x_20986:
        /* <DEDUP_REMOVED lines=19> */
.L_x_20993:
        /* <DEDUP_REMOVED lines=13> */
.L_x_20995:
[----:B------:R-:W-:Y:S05]  /*133d0*/  BSYNC.RECONVERGENT B2 ;  /* 0x0000000000027941 */ /* 0x000fea0003800200 */
.L_x_20994:
        /* <DEDUP_REMOVED lines=43> */
.L_x_20992:
[----:B------:R-:W-:Y:S05]  /*13690*/  BSYNC.RECONVERGENT B1 ;  /* 0x0000000000017941 */ /* 0x000fea0003800200 */
.L_x_20991:
        /* <DEDUP_REMOVED lines=23> */
.L_x_20998:
        /* <DEDUP_REMOVED lines=13> */
.L_x_21000:
[----:B------:R-:W-:Y:S05]  /*138e0*/  BSYNC.RECONVERGENT B2 ;  /* 0x0000000000027941 */ /* 0x000fea0003800200 */
.L_x_20999:
        /* <DEDUP_REMOVED lines=43> */
.L_x_20997:
[----:B------:R-:W-:Y:S05]  /*13ba0*/  BSYNC.RECONVERGENT B1 ;  /* 0x0000000000017941 */ /* 0x000fea0003800200 */
.L_x_20996:
        /* <DEDUP_REMOVED lines=18> */
.L_x_21003:
        /* <DEDUP_REMOVED lines=13> */
.L_x_21005:
[----:B------:R-:W-:Y:S05]  /*13da0*/  BSYNC.RECONVERGENT B2 ;  /* 0x0000000000027941 */ /* 0x000fea0003800200 */
.L_x_21004:
        /* <DEDUP_REMOVED lines=43> */
.L_x_21002:
[----:B------:R-:W-:Y:S05]  /*14060*/  BSYNC.RECONVERGENT B1 ;  /* 0x0000000000017941 */ /* 0x000fea0003800200 */
.L_x_21001:
        /* <DEDUP_REMOVED lines=24> */
.L_x_21008:
        /* <DEDUP_REMOVED lines=13> */
.L_x_21010:
[----:B------:R-:W-:Y:S05]  /*142c0*/  BSYNC.RECONVERGENT B2 ;  /* 0x0000000000027941 */ /* 0x000fea0003800200 */
.L_x_21009:
        /* <DEDUP_REMOVED lines=43> */
.L_x_21007:
[----:B------:R-:W-:Y:S05]  /*14580*/  BSYNC.RECONVERGENT B1 ;  /* 0x0000000000017941 */ /* 0x000fea0003800200 */
.L_x_21006:
        /* <DEDUP_REMOVED lines=19> */
.L_x_21013:
        /* <DEDUP_REMOVED lines=13> */
.L_x_21015:
[----:B------:R-:W-:Y:S05]  /*14790*/  BSYNC.RECONVERGENT B2 ;  /* 0x0000000000027941 */ /* 0x000fea0003800200 */
.L_x_21014:
        /* <DEDUP_REMOVED lines=43> */
.L_x_21012:
[----:B------:R-:W-:Y:S05]  /*14a50*/  BSYNC.RECONVERGENT B1 ;  /* 0x0000000000017941 */ /* 0x000fea0003800200 */
.L_x_21011:
        /* <DEDUP_REMOVED lines=24> */
.L_x_21018:
        /* <DEDUP_REMOVED lines=13> */
.L_x_21020:
[----:B------:R-:W-:Y:S05]  /*14cb0*/  BSYNC.RECONVERGENT B2 ;  /* 0x0000000000027941 */ /* 0x000fea0003800200 */
.L_x_21019:
        /* <DEDUP_REMOVED lines=43> */
.L_x_21017:
[----:B------:R-:W-:Y:S05]  /*14f70*/  BSYNC.RECONVERGENT B1 ;  /* 0x0000000000017941 */ /* 0x000fea0003800200 */
.L_x_21016:
        /* <DEDUP_REMOVED lines=18> */
.L_x_21023:
        /* <DEDUP_REMOVED lines=15> */
.L_x_21025:
[----:B------:R-:W-:Y:S05]  /*15190*/  BSYNC.RECONVERGENT B2 ;  /* 0x0000000000027941 */ /* 0x000fea0003800200 */
.L_x_21024:
        /* <DEDUP_REMOVED lines=43> */
.L_x_21022:
[----:B------:R-:W-:Y:S05]  /*15450*/  BSYNC.RECONVERGENT B1 ;  /* 0x0000000000017941 */ /* 0x000fea0003800200 */
.L_x_21021:
        /* <DEDUP_REMOVED lines=11> */
.L_x_20945:
        /* <DEDUP_REMOVED lines=16> */
.L_x_21029:
        /* <DEDUP_REMOVED lines=13> */
.L_x_21031:
[----:B------:R-:W-:Y:S05]  /*156e0*/  BSYNC.RECONVERGENT B2 ;  /* 0x0000000000027941 */ /* 0x000fea0003800200 */
.L_x_21030:
        /* <DEDUP_REMOVED lines=40> */
[----:B------:R-:W-:Y:S02]  /*15970*/  MOV R12, R26 ;  /* 0x0000001a000c7202 */ /* 0x000fe40000000f00 */
[----:B------:R-:W-:Y:S01]  /*15980*/  LOP3.LUT R15, R227, R20, R23, 0x96, !PT ;  /* 0x00000014e30f7212 */ /* 0x000fe200078e9617 */
[----:B------:R-:W-:-:S07]  /*15990*/  IMAD.MOV.U32 R20, RZ, RZ, R22 ;  /* 0x000000ffff147224 */ /* 0x000fce00078e0016 */
.L_x_21028:
[----:B------:R-:W-:Y:S05]  /*159a0*/  BSYNC.RECONVERGENT B1 ;  /* 0x0000000000017941 */ /* 0x000fea0003800200 */
.L_x_21027:
[----:B------:R-:W-:Y:S01]  /*159b0*/  ISETP.NE.AND P2, PT, R25, 0x1, PT ;  /* 0x000000011900780c */ /* 0x000fe20003f45270 */
[----:B------:R-:W-:Y:S01]  /*159c0*/  BSSY.RECONVERGENT B1, `(.L_x_21032) ;  /* 0x000004b000017945 */ /* 0x000fe20003800200 */
[----:B------:R-:W-:Y:S01]  /*159d0*/  I2FP.F32.U32 R22, R21 ;  /* 0x0000001500167245 */ /* 0x000fe20000201000 */
[----:B0-----:R-:W-:Y:S01]  /*159e0*/  IMAD.MOV.U32 R26, RZ, RZ, 0x2 ;  /* 0x00000002ff1a7424 */ /* 0x001fe200078e00ff */
[----:B------:R-:W-:-:S03]  /*159f0*/  MOV R23, R12 ;  /* 0x0000000c00177202 */ /* 0x000fc60000000f00 */
[----:B------:R-:W-:Y:S01]  /*15a00*/  FFMA.FTZ R21, R22, R229, 1.1641532182693481445e-10 ;  /* 0x2f00000016157423 */ /* 0x000fe200000100e5 */
[C---:B-----5:R-:W-:Y:S01]  /*15a10*/  IMAD.U32 R22, R16.reuse, 0x10000, RZ ;  /* 0x0001000010167824 */ /* 0x060fe200078e00ff */
[----:B------:R-:W-:-:S03]  /*15a20*/  PRMT R16, R16, 0x7632, R16 ;  /* 0x0000763210107816 */ /* 0x000fc60000000010 */
        /* <DEDUP_REMOVED lines=11> */
.L_x_21034:
        /* <DEDUP_REMOVED lines=13> */
.L_x_21036:
[----:B------:R-:W-:Y:S05]  /*15bb0*/  BSYNC.RECONVERGENT B2 ;  /* 0x0000000000027941 */ /* 0x000fea0003800200 */
.L_x_21035:
        /* <DEDUP_REMOVED lines=43> */
.L_x_21033:
[----:B------:R-:W-:Y:S05]  /*15e70*/  BSYNC.RECONVERGENT B1 ;  /* 0x0000000000017941 */ /* 0x000fea0003800200 */
.L_x_21032:
        /* <DEDUP_REMOVED lines=18> */
.L_x_21039:
        /* <DEDUP_REMOVED lines=13> */
.L_x_21041:
[----:B------:R-:W-:Y:S05]  /*16070*/  BSYNC.RECONVERGENT B2 ;  /* 0x0000000000027941 */ /* 0x000fea0003800200 */
.L_x_21040:
        /* <DEDUP_REMOVED lines=43> */
.L_x_21038:
[----:B------:R-:W-:Y:S05]  /*16330*/  BSYNC.RECONVERGENT B1 ;  /* 0x0000000000017941 */ /* 0x000fea0003800200 */
.L_x_21037:
[----:B------:R-:W-:Y:S01]  /*16340*/  ISETP.NE.AND P2, PT, R27, 0x1, PT ;  /* 0x000000011b00780c */ /* 0x000fe20003f45270 */
[----:B------:R-:W-:Y:S01]  /*16350*/  BSSY.RECONVERGENT B1, `(.L_x_21042) ;  /* 0x000004b000017945 */ /* 0x000fe20003800200 */
[----:B------:R-:W-:Y:S01]  /*16360*/  I2FP.F32.U32 R24, R24 ;  /* 0x0000001800187245 */ /* 0x000fe20000201000 */
[----:B------:R-:W-:Y:S01]  /*16370*/  IMAD.MOV.U32 R29, RZ, RZ, 0x2 ;  /* 0x00000002ff1d7424 */ /* 0x000fe200078e00ff */
[----:B------:R-:W-:-:S03]  /*16380*/  PRMT R26, R17, 0x7632, R26 ;  /* 0x00007632111a7816 */ /* 0x000fc6000000001a */
        /* <DEDUP_REMOVED lines=14> */
.L_x_21044:
        /* <DEDUP_REMOVED lines=13> */
.L_x_21046:
[----:B------:R-:W-:Y:S05]  /*16540*/  BSYNC.RECONVERGENT B2 ;  /* 0x0000000000027941 */ /* 0x000fea0003800200 */
.L_x_21045:
        /* <DEDUP_REMOVED lines=42> */
[----:B------:R-:W-:-:S07]  /*167f0*/  LOP3.LUT R15, R227, R28, R31, 0x96, !PT ;  /* 0x0000001ce30f7212 */ /* 0x000fce00078e961f */
.L_x_21043:
[----:B------:R-:W-:Y:S05]  /*16800*/  BSYNC.RECONVERGENT B1 ;  /* 0x0000000000017941 */ /* 0x000fea0003800200 */
.L_x_21042:
[----:B------:R-:W-:Y:S01]  /*16810*/  ISETP.NE.AND P2, PT, R29, 0x1, PT ;  /* 0x000000011d00780c */ /* 0x000fe20003f45270 */
[----:B------:R-:W-:Y:S01]  /*16820*/  BSSY.RECONVERGENT B1, `(.L_x_21047) ;  /* 0x000004a000017945 */ /* 0x000fe20003800200 */
[----:B------:R-:W-:Y:S01]  /*16830*/  I2FP.F32.U32 R28, R17 ;  /* 0x00000011001c7245 */ /* 0x000fe20000201000 */
[----:B------:R-:W-:Y:S01]  /*16840*/  IMAD.U32 R26, R26, 0x10000, RZ ;  /* 0x000100001a1a7824 */ /* 0x000fe200078e00ff */
[----:B------:R-:W-:Y:S01]  /*16850*/  MOV R27, R12 ;  /* 0x0000000c001b7202 */ /* 0x000fe20000000f00 */
[----:B------:R-:W-:Y:S02]  /*16860*/  IMAD.MOV.U32 R30, RZ, RZ, 0x2 ;  /* 0x00000002ff1e7424 */ /* 0x000fe400078e00ff */
        /* <DEDUP_REMOVED lines=12> */
.L_x_21049:
        /* <DEDUP_REMOVED lines=13> */
.L_x_21051:
[----:B------:R-:W-:Y:S05]  /*16a00*/  BSYNC.RECONVERGENT B2 ;  /* 0x0000000000027941 */ /* 0x000fea0003800200 */
.L_x_21050:
        /* <DEDUP_REMOVED lines=43> */
.L_x_21048:
[----:B------:R-:W-:Y:S05]  /*16cc0*/  BSYNC.RECONVERGENT B1 ;  /* 0x0000000000017941 */ /* 0x000fea0003800200 */
.L_x_21047:
[----:B------:R-:W-:Y:S01]  /*16cd0*/  ISETP.NE.AND P3, PT, R30, 0x1, PT ;  /* 0x000000011e00780c */ /* 0x000fe20003f65270 */
[----:B------:R-:W-:Y:S01]  /*16ce0*/  BSSY.RECONVERGENT B1, `(.L_x_21052) ;  /* 0x000004a000017945 */ /* 0x000fe20003800200 */
[----:B------:R-:W-:Y:S01]  /*16cf0*/  I2FP.F32.U32 R28, R27 ;  /* 0x0000001b001c7245 */ /* 0x000fe20000201000 */
[----:B------:R-:W-:-:S04]  /*16d00*/  IMAD.MOV.U32 R31, RZ, RZ, 0x2 ;  /* 0x00000002ff1f7424 */ /* 0x000fc800078e00ff */
[----:B------:R-:W-:Y:S01]  /*16d10*/  FFMA.FTZ R27, R28, R229, 1.1641532182693481445e-10 ;  /* 0x2f0000001c1b7423 */ /* 0x000fe200000100e5 */
[C---:B------:R-:W-:Y:S01]  /*16d20*/  IMAD.U32 R28, R18.reuse, 0x10000, RZ ;  /* 0x00010000121c7824 */ /* 0x040fe200078e00ff */
[----:B------:R-:W-:-:S03]  /*16d30*/  PRMT R18, R18, 0x7632, R18 ;  /* 0x0000763212127816 */ /* 0x000fc60000000012 */
        /* <DEDUP_REMOVED lines=11> */
.L_x_21054:
        /* <DEDUP_REMOVED lines=13> */
.L_x_21056:
[----:B------:R-:W-:Y:S05]  /*16ec0*/  BSYNC.RECONVERGENT B2 ;  /* 0x0000000000027941 */ /* 0x000fea0003800200 */
.L_x_21055:
        /* <DEDUP_REMOVED lines=43> */
.L_x_21053:
[----:B------:R-:W-:Y:S05]  /*17180*/  BSYNC.RECONVERGENT B1 ;  /* 0x0000000000017941 */ /* 0x000fea0003800200 */
.L_x_21052:
        /* <DEDUP_REMOVED lines=17> */
.L_x_21059:
        /* <DEDUP_REMOVED lines=13> */
.L_x_21061:
[----:B------:R-:W-:Y:S05]  /*17370*/  BSYNC.RECONVERGENT B2 ;  /* 0x0000000000027941 */ /* 0x000fea0003800200 */
.L_x_21060:
        /* <DEDUP_REMOVED lines=43> */
.L_x_21058:
[----:B------:R-:W-:Y:S05]  /*17630*/  BSYNC.RECONVERGENT B1 ;  /* 0x0000000000017941 */ /* 0x000fea0003800200 */
.L_x_21057:
        /* <DEDUP_REMOVED lines=18> */
.L_x_21064:
        /* <DEDUP_REMOVED lines=13> */
.L_x_21066:
[----:B------:R-:W-:Y:S05]  /*17830*/  BSYNC.RECONVERGENT B2 ;  /* 0x0000000000027941 */ /* 0x000fea0003800200 */
.L_x_21065:
        /* <DEDUP_REMOVED lines=43> */
.L_x_21063:
[----:B------:R-:W-:Y:S05]  /*17af0*/  BSYNC.RECONVERGENT B1 ;  /* 0x0000000000017941 */ /* 0x000fea0003800200 */
.L_x_21062:
[----:B------:R-:W-:Y:S01]  /*17b00*/  P2R R27, PR, RZ, 0x2 ;  /* 0x00000002ff1b7803 */ /* 0x000fe20000000000 */
[----:B------:R-:W-:Y:S01]  /*17b10*/  FMUL.FTZ R22, R22, R225 ;  /* 0x000000e116167220 */ /* 0x000fe20000410000 */
[----:B------:R-:W-:Y:S01]  /*17b20*/  I2FP.F32.U32 R30, R29 ;  /* 0x0000001d001e7245 */ /* 0x000fe20000201000 */
[----:B------:R-:W-:Y:S01]  /*17b30*/  IMAD.U32 R34, R19, 0x10000, RZ ;  /* 0x0001000013227824 */ /* 0x000fe200078e00ff */
        /* <DEDUP_REMOVED lines=33> */
.L_x_21026:
[----:B------:R-:W-:Y:S01]  /*17d50*/  SEL R26, RZ, 0x1000000, !P5 ;  /* 0x01000000ff1a7807 */ /* 0x000fe20006800000 */
[----:B------:R-:W-:Y:S01]  /*17d60*/  IMAD.WIDE.U32 R28, R230, 0x8, R238 ;  /* 0x00000008e61c7825 */ /* 0x000fe200078e00ee */
[----:B------:R-:W-:Y:S01]  /*17d70*/  SEL R24, RZ, 0x10000, !P4 ;  /* 0x00010000ff187807 */ /* 0x000fe20006000000 */
[----:B------:R-:W0:Y:S01]  /*17d80*/  @P1 LDC.64 R18, c[0x0][0x3a0] ;  /* 0x0000e800ff121b82 */ /* 0x000e220000000a00 */
[----:B------:R-:W-:Y:S01]  /*17d90*/  SEL R31, RZ, 0x100, !P3 ;  /* 0x00000100ff1f7807 */ /* 0x000fe20005800000 */
[----:B------:R-:W-:Y:S01]  /*17da0*/  VIADD R231, R10, 0x60 ;  /* 0x000000600ae77836 */ /* 0x000fe20000000000 */
[----:B------:R-:W-:Y:S02]  /*17db0*/  ISETP.NE.AND P5, PT, R23, RZ, PT ;  /* 0x000000ff1700720c */ /* 0x000fe40003fa5270 */
[----:B------:R-:W-:Y:S02]  /*17dc0*/  ISETP.NE.AND P4, PT, R25, RZ, PT ;  /* 0x000000ff1900720c */ /* 0x000fe40003f85270 */
[----:B------:R-:W-:Y:S01]  /*17dd0*/  ISETP.NE.AND P3, PT, R17, RZ, PT ;  /* 0x000000ff1100720c */ /* 0x000fe20003f65270 */
[----:B------:R-:W1:Y:S01]  /*17de0*/  @P0 LDC.64 R22, c[0x0][0x398] ;  /* 0x0000e600ff160b82 */ /* 0x000e620000000a00 */
[----:B------:R-:W-:-:S02]  /*17df0*/  ISETP.NE.AND P6, PT, R21, RZ, PT ;  /* 0x000000ff1500720c */ /* 0x000fc40003fc5270 */
[----:B------:R-:W-:Y:S02]  /*17e00*/  SEL R21, RZ, 0x1000000, !P3 ;  /* 0x01000000ff157807 */ /* 0x000fe40005800000 */
[----:B------:R-:W-:Y:S02]  /*17e10*/  SEL R17, RZ, 0x10000, !P4 ;  /* 0x00010000ff117807 */ /* 0x000fe40006000000 */
[----:B------:R-:W-:Y:S02]  /*17e20*/  SEL R16, RZ, 0x100, !P5 ;  /* 0x00000100ff107807 */ /* 0x000fe40006800000 */
[----:B------:R-:W-:Y:S01]  /*17e30*/  LOP3.LUT R31, R31, R26, R24, 0xfe, !PT ;  /* 0x0000001a1f1f7212 */ /* 0x000fe200078efe18 */
[----:B------:R-:W-:Y:S01]  /*17e40*/  IMAD.WIDE.U32 R26, R230, 0x20, R240 ;  /* 0x00000020e61a7825 */ /* 0x000fe200078e00f0 */
[----:B------:R-:W-:Y:S02]  /*17e50*/  LOP3.LUT R16, R16, R21, R17, 0xfe, !PT ;  /* 0x0000001510107212 */ /* 0x000fe400078efe11 */
[----:B------:R-:W-:-:S02]  /*17e60*/  SEL R30, RZ, 0x1, !P2 ;  /* 0x00000001ff1e7807 */ /* 0x000fc40005000000 */
[----:B------:R-:W-:Y:S01]  /*17e70*/  SEL R17, RZ, 0x1, !P6 ;  /* 0x00000001ff117807 */ /* 0x000fe20007000000 */
[----:B------:R2:W-:Y:S01]  /*17e80*/  STG.E.128 desc[UR8][R26.64], R56 ;  /* 0x000000381a007986 */ /* 0x0005e2000c101d08 */
[----:B------:R-:W-:Y:S01]  /*17e90*/  LOP3.LUT R31, R31, R30, RZ, 0xfc, !PT ;  /* 0x0000001e1f1f7212 */ /* 0x000fe200078efcff */
[C---:B0-----:R-:W-:Y:S01]  /*17ea0*/  @P1 IMAD.WIDE.U32 R24, R231.reuse, 0x20, R18 ;  /* 0x00000020e7181825 */ /* 0x041fe200078e0012 */
[----:B------:R-:W-:Y:S01]  /*17eb0*/  LOP3.LUT R30, R16, R17, RZ, 0xfc, !PT ;  /* 0x00000011101e7212 */ /* 0x000fe200078efcff */
[----:B------:R2:W-:Y:S02]  /*17ec0*/  STG.E.128 desc[UR8][R26.64+0x10], R52 ;  /* 0x000010341a007986 */ /* 0x0005e4000c101d08 */
        /* <DEDUP_REMOVED lines=24> */
.L_x_21067:
        /* <DEDUP_REMOVED lines=13> */
[----:B-1----:R-:W-:-:S03]  /*18120*/  MOV R22, R20 ;  /* 0x0000001400167202 */ /* 0x002fc60000000f00 */
        /* <DEDUP_REMOVED lines=11> */
.L_x_21071:
        /* <DEDUP_REMOVED lines=13> */
.L_x_21073:
[----:B------:R-:W-:Y:S05]  /*182b0*/  BSYNC.RECONVERGENT B2 ;  /* 0x0000000000027941 */ /* 0x000fea0003800200 */
.L_x_21072:
        /* <DEDUP_REMOVED lines=41> */
[----:B------:R-:W-:-:S07]  /*18550*/  MOV R6, R20 ;  /* 0x0000001400067202 */ /* 0x000fce0000000f00 */
.L_x_21070:
[----:B------:R-:W-:Y:S05]  /*18560*/  BSYNC.RECONVERGENT B1 ;  /* 0x0000000000017941 */ /* 0x000fea0003800200 */
.L_x_21069:
[----:B------:R-:W-:Y:S01]  /*18570*/  ISETP.NE.AND P2, PT, R8, 0x1, PT ;  /* 0x000000010800780c */ /* 0x000fe20003f45270 */
[----:B------:R-:W-:Y:S01]  /*18580*/  BSSY.RECONVERGENT B1, `(.L_x_21074) ;  /* 0x000004c000017945 */ /* 0x000fe20003800200 */
[----:B------:R-:W-:Y:S01]  /*18590*/  I2FP.F32.U32 R6, R6 ;  /* 0x0000000600067245 */ /* 0x000fe20000201000 */
[----:B------:R-:W-:-:S04]  /*185a0*/  HFMA2 R21, -RZ, RZ, 0, 1.1920928955078125e-07 ;  /* 0x00000002ff157431 */ /* 0x000fc800000001ff */
[----:B------:R-:W-:Y:S01]  /*185b0*/  FFMA.FTZ R7, R6, R229, 1.1641532182693481445e-10 ;  /* 0x2f00000006077423 */ /* 0x000fe200000100e5 */
[C---:B------:R-:W-:Y:S01]  /*185c0*/  IMAD.U32 R6, R16.reuse, 0x10000, RZ ;  /* 0x0001000010067824 */ /* 0x040fe200078e00ff */
[----:B------:R-:W-:-:S03]  /*185d0*/  PRMT R16, R16, 0x7632, R16 ;  /* 0x0000763210107816 */ /* 0x000fc60000000010 */
[----:B------:R-:W-:Y:S01]  /*185e0*/  FSETP.LE.FTZ.AND P4, PT, R7, R228, PT ;  /* 0x000000e40700720b */ /* 0x000fe20003f93000 */
[----:B------:R-:W-:Y:S02]  /*185f0*/  IMAD.MOV.U32 R7, RZ, RZ, R12 ;  /* 0x000000ffff077224 */ /* 0x000fe400078e000c */
[----:B------:R-:W-:Y:S01]  /*18600*/  FMUL.FTZ R6, R6, R225 ;  /* 0x000000e106067220 */ /* 0x000fe20000410000 */
[----:B--2---:R-:W-:Y:S01]  /*18610*/  P2R R27, PR, RZ, 0x10 ;  /* 0x00000010ff1b7803 */ /* 0x004fe20000000000 */
        /* <DEDUP_REMOVED lines=9> */
.L_x_21076:
        /* <DEDUP_REMOVED lines=13> */
.L_x_21078:
[----:B------:R-:W-:Y:S05]  /*18780*/  BSYNC.RECONVERGENT B2 ;  /* 0x0000000000027941 */ /* 0x000fea0003800200 */
.L_x_21077:
        /* <DEDUP_REMOVED lines=43> */
.L_x_21075:
[----:B------:R-:W-:Y:S05]  /*18a40*/  BSYNC.RECONVERGENT B1 ;  /* 0x0000000000017941 */ /* 0x000fea0003800200 */
.L_x_21074:
        /* <DEDUP_REMOVED lines=23> */
.L_x_21081:
        /* <DEDUP_REMOVED lines=13> */
.L_x_21083:
[----:B------:R-:W-:Y:S05]  /*18c90*/  BSYNC.RECONVERGENT B2 ;  /* 0x0000000000027941 */ /* 0x000fea0003800200 */
.L_x_21082:
        /* <DEDUP_REMOVED lines=41> */
[----:B------:R-:W-:Y:S01]  /*18f30*/  IMAD.MOV.U32 R6, RZ, RZ, R22 ;  /* 0x000000ffff067224 */ /* 0x000fe200078e0016 */
[----:B------:R-:W-:-:S07]  /*18f40*/  MOV R22, R20 ;  /* 0x0000001400167202 */ /* 0x000fce0000000f00 */
.L_x_21080:
[----:B------:R-:W-:Y:S05]  /*18f50*/  BSYNC.RECONVERGENT B1 ;  /* 0x0000000000017941 */ /* 0x000fea0003800200 */
.L_x_21079:
[----:B------:R-:W-:Y:S01]  /*18f60*/  ISETP.NE.AND P2, PT, R8, 0x1, PT ;  /* 0x000000010800780c */ /* 0x000fe20003f45270 */
[----:B------:R-:W-:Y:S01]  /*18f70*/  BSSY.RECONVERGENT B1, `(.L_x_21084) ;  /* 0x000004b000017945 */ /* 0x000fe20003800200 */
[----:B------:R-:W-:Y:S01]  /*18f80*/  I2FP.F32.U32 R6, R6 ;  /* 0x0000000600067245 */ /* 0x000fe20000201000 */
[----:B------:R-:W-:-:S04]  /*18f90*/  HFMA2 R20, -RZ, RZ, 0, 1.1920928955078125e-07 ;  /* 0x00000002ff147431 */ /* 0x000fc800000001ff */
[----:B------:R-:W-:Y:S01]  /*18fa0*/  FFMA.FTZ R7, R6, R229, 1.1641532182693481445e-10 ;  /* 0x2f00000006077423 */ /* 0x000fe200000100e5 */
[----:B------:R-:W-:-:S04]  /*18fb0*/  IMAD.U32 R6, R16, 0x10000, RZ ;  /* 0x0001000010067824 */ /* 0x000fc800078e00ff */
        /* <DEDUP_REMOVED lines=13> */
.L_x_21086:
        /* <DEDUP_REMOVED lines=13> */
.L_x_21088:
[----:B------:R-:W-:Y:S05]  /*19160*/  BSYNC.RECONVERGENT B2 ;  /* 0x0000000000027941 */ /* 0x000fea0003800200 */
.L_x_21087:
        /* <DEDUP_REMOVED lines=43> */
.L_x_21085:
[----:B------:R-:W-:Y:S05]  /*19420*/  BSYNC.RECONVERGENT B1 ;  /* 0x0000000000017941 */ /* 0x000fea0003800200 */
.L_x_21084:
[----:B------:R-:W-:Y:S01]  /*19430*/  I2FP.F32.U32 R8, R7 ;  /* 0x0000000700087245 */ /* 0x000fe20000201000 */
[----:B------:R-:W-:Y:S01]  /*19440*/  IMAD.U32 R16, R5, 0x10000, RZ ;  /* 0x0001000005107824 */ /* 0x000fe200078e00ff */
[----:B------:R-:W-:Y:S01]  /*19450*/  ISETP.NE.AND P3, PT, R20, 0x1, PT ;  /* 0x000000011400780c */ /* 0x000fe20003f65270 */
[----:B------:R-:W-:Y:S01]  /*19460*/  BSSY.RECONVERGENT B1, `(.L_x_21089) ;  /* 0x000004d000017945 */ /* 0x000fe20003800200 */
[----:B------:R-:W-:Y:S01]  /*19470*/  FSEL R49, R6, RZ, P4 ;  /* 0x000000ff06317208 */ /* 0x000fe20002000000 */
[----:B------:R-:W-:Y:S01]  /*19480*/  FFMA.FTZ R5, R8, R229, 1.1641532182693481445e-10 ;  /* 0x2f00000008057423 */ /* 0x000fe200000100e5 */
[----:B------:R-:W-:-:S04]  /*19490*/  FMUL.FTZ R16, R16, R225 ;  /* 0x000000e110107220 */ /* 0x000fc80000410000 */
[----:B------:R-:W-:Y:S01]  /*194a0*/  FSETP.GTU.FTZ.AND P2, PT, R5, R228, PT ;  /* 0x000000e40500720b */ /* 0x000fe20003f5c000 */
[----:B------:R-:W-:-:S03]  /*194b0*/  IMAD.MOV.U32 R5, RZ, RZ, R12 ;  /* 0x000000ffff057224 */ /* 0x000fc600078e000c */
[----:B------:R-:W-:Y:S02]  /*194c0*/  FSEL R16, R16, RZ, !P2 ;  /* 0x000000ff10107208 */ /* 0x000fe40005000000 */
[----:B------:R-:W-:-:S03]  /*194d0*/  SEL R8, RZ, 0x1, P2 ;  /* 0x00000001ff087807 */ /* 0x000fc60001000000 */
[----:B------:R-:W-:Y:S01]  /*194e0*/  FADD.FTZ R49, R16, R49 ;  /* 0x0000003110317221 */ /* 0x000fe20000010000 */
[----:B------:R-:W-:-:S03]  /*194f0*/  HFMA2 R16, -RZ, RZ, 0, 1.1920928955078125e-07 ;  /* 0x00000002ff107431 */ /* 0x000fc600000001ff */
        /* <DEDUP_REMOVED lines=10> */
.L_x_21091:
        /* <DEDUP_REMOVED lines=13> */
.L_x_21093:
[----:B------:R-:W-:Y:S05]  /*19670*/  BSYNC.RECONVERGENT B2 ;  /* 0x0000000000027941 */ /* 0x000fea0003800200 */
.L_x_21092:
        /* <DEDUP_REMOVED lines=42> */
[----:B------:R-:W-:-:S07]  /*19920*/  MOV R22, R20 ;  /* 0x0000001400167202 */ /* 0x000fce0000000f00 */
.L_x_21090:
[----:B------:R-:W-:Y:S05]  /*19930*/  BSYNC.RECONVERGENT B1 ;  /* 0x0000000000017941 */ /* 0x000fea0003800200 */
.L_x_21089:
        /* <DEDUP_REMOVED lines=20> */
.L_x_21096:
        /* <DEDUP_REMOVED lines=13> */
.L_x_21098:
[----:B------:R-:W-:Y:S05]  /*19b50*/  BSYNC.RECONVERGENT B2 ;  /* 0x0000000000027941 */ /* 0x000fea0003800200 */
.L_x_21097:
        /* <DEDUP_REMOVED lines=42> */
[----:B------:R-:W-:-:S07]  /*19e00*/  LOP3.LUT R15, R227, R6, R21, 0x96, !PT ;  /* 0x00000006e30f7212 */ /* 0x000fce00078e9615 */
.L_x_21095:
[----:B------:R-:W-:Y:S05]  /*19e10*/  BSYNC.RECONVERGENT B1 ;  /* 0x0000000000017941 */ /* 0x000fea0003800200 */
.L_x_21094:
[----:B------:R-:W-:Y:S01]  /*19e20*/  I2FP.F32.U32 R6, R7 ;  /* 0x0000000700067245 */ /* 0x000fe20000201000 */
[----:B------:R-:W-:Y:S01]  /*19e30*/  IMAD.U32 R16, R85, 0x10000, RZ ;  /* 0x0001000055107824 */ /* 0x000fe200078e00ff */
[----:B------:R-:W-:Y:S01]  /*19e40*/  ISETP.NE.AND P3, PT, R20, 0x1, PT ;  /* 0x000000011400780c */ /* 0x000fe20003f65270 */
[----:B------:R-:W-:Y:S01]  /*19e50*/  BSSY.RECONVERGENT B1, `(.L_x_21099) ;  /* 0x000004d000017945 */ /* 0x000fe20003800200 */
[----:B------:R-:W-:Y:S01]  /*19e60*/  FSEL R5, R5, RZ, P4 ;  /* 0x000000ff05057208 */ /* 0x000fe20002000000 */
        /* <DEDUP_REMOVED lines=18> */
.L_x_21101:
        /* <DEDUP_REMOVED lines=13> */
.L_x_21103:
[----:B------:R-:W-:Y:S05]  /*1a060*/  BSYNC.RECONVERGENT B2 ;  /* 0x0000000000027941 */ /* 0x000fea0003800200 */
.L_x_21102:
        /* <DEDUP_REMOVED lines=41> */
[----:B------:R-:W-:Y:S02]  /*1a300*/  LOP3.LUT R15, R227, R20, R25, 0x96, !PT ;  /* 0x00000014e30f7212 */ /* 0x000fe400078e9619 */
[----:B------:R-:W-:-:S07]  /*1a310*/  MOV R22, R24 ;  /* 0x0000001800167202 */ /* 0x000fce0000000f00 */
.L_x_21100:
[----:B------:R-:W-:Y:S05]  /*1a320*/  BSYNC.RECONVERGENT B1 ;  /* 0x0000000000017941 */ /* 0x000fea0003800200 */
.L_x_21099:
        /* <DEDUP_REMOVED lines=19> */
.L_x_21106:
        /* <DEDUP_REMOVED lines=13> */
.L_x_21108:
[----:B------:R-:W-:Y:S05]  /*1a530*/  BSYNC.RECONVERGENT B2 ;  /* 0x0000000000027941 */ /* 0x000fea0003800200 */
.L_x_21107:
        /* <DEDUP_REMOVED lines=41> */
[----:B------:R-:W-:Y:S01]  /*1a7d0*/  MOV R22, R24 ;  /* 0x0000001800167202 */ /* 0x000fe20000000f00 */
[----:B------:R-:W-:-:S07]  /*1a7e0*/  IMAD.MOV.U32 R20, RZ, RZ, RZ ;  /* 0x000000ffff147224 */ /* 0x000fce00078e00ff */
.L_x_21105:
[----:B------:R-:W-:Y:S05]  /*1a7f0*/  BSYNC.RECONVERGENT B1 ;  /* 0x0000000000017941 */ /* 0x000fea0003800200 */
.L_x_21104:
        /* <DEDUP_REMOVED lines=23> */
.L_x_21111:
        /* <DEDUP_REMOVED lines=13> */
.L_x_21113:
[----:B------:R-:W-:Y:S05]  /*1aa40*/  BSYNC.RECONVERGENT B2 ;  /* 0x0000000000027941 */ /* 0x000fea0003800200 */
.L_x_21112:
        /* <DEDUP_REMOVED lines=43> */
.L_x_21110:
[----:B------:R-:W-:Y:S05]  /*1ad00*/  BSYNC.RECONVERGENT B1 ;  /* 0x0000000000017941 */ /* 0x000fea0003800200 */
.L_x_21109:
        /* <DEDUP_REMOVED lines=19> */
.L_x_21116:
        /* <DEDUP_REMOVED lines=13> */
.L_x_21118:
[----:B------:R-:W-:Y:S05]  /*1af10*/  BSYNC.RECONVERGENT B2 ;  /* 0x0000000000027941 */ /* 0x000fea0003800200 */
.L_x_21117:
        /* <DEDUP_REMOVED lines=43> */
.L_x_21115:
[----:B------:R-:W-:Y:S05]  /*1b1d0*/  BSYNC.RECONVERGENT B1 ;  /* 0x0000000000017941 */ /* 0x000fea0003800200 */
.L_x_21114:
[----:B------:R-:W-:Y:S01]  /*1b1e0*/  I2FP.F32.U32 R16, R5 ;  /* 0x0000000500107245 */ /* 0x000fe20000201000 */
[----:B------:R-:W-:Y:S01]  /*1b1f0*/  IMAD.U32 R20, R86, 0x10000, RZ ;  /* 0x0001000056147824 */ /* 0x000fe200078e00ff */
[----:B------:R-:W-:Y:S01]  /*1b200*/  FSEL R17, R4, RZ, P2 ;  /* 0x000000ff04117208 */ /* 0x000fe20001000000 */
[----:B------:R-:W-:Y:S01]  /*1b210*/  BSSY.RECONVERGENT B1, `(.L_x_21119) ;  /* 0x000004d000017945 */ /* 0x000fe20003800200 */
[----:B------:R-:W-:Y:S02]  /*1b220*/  IMAD.MOV.U32 R4, RZ, RZ, R12 ;  /* 0x000000ffff047224 */ /* 0x000fe400078e000c */
        /* <DEDUP_REMOVED lines=18> */
.L_x_21121:
        /* <DEDUP_REMOVED lines=13> */
.L_x_21123:
[----:B------:R-:W-:Y:S05]  /*1b420*/  BSYNC.RECONVERGENT B2 ;  /* 0x0000000000027941 */ /* 0x000fea0003800200 */
.L_x_21122:
        /* <DEDUP_REMOVED lines=43> */
.L_x_21120:
[----:B------:R-:W-:Y:S05]  /*1b6e0*/  BSYNC.RECONVERGENT B1 ;  /* 0x0000000000017941 */ /* 0x000fea0003800200 */
.L_x_21119:
[----:B------:R-:W-:Y:S01]  /*1b6f0*/  ISETP.NE.AND P4, PT, R20, 0x1, PT ;  /* 0x000000011400780c */ /* 0x000fe20003f85270 */
[----:B------:R-:W-:Y:S01]  /*1b700*/  IMAD.U32 R18, R18, 0x10000, RZ ;  /* 0x0001000012127824 */ /* 0x000fe200078e00ff */
[----:B------:R-:W-:Y:S01]  /*1b710*/  I2FP.F32.U32 R4, R4 ;  /* 0x0000000400047245 */ /* 0x000fe20000201000 */
[----:B------:R-:W-:Y:S01]  /*1b720*/  BSSY.RECONVERGENT B1, `(.L_x_21124) ;  /* 0x0000048000017945 */ /* 0x000fe20003800200 */
[----:B------:R-:W-:Y:S02]  /*1b730*/  HFMA2 R21, -RZ, RZ, 0, 1.1920928955078125e-07 ;  /* 0x00000002ff157431 */ /* 0x000fe400000001ff */
        /* <DEDUP_REMOVED lines=13> */
.L_x_21126:
        /* <DEDUP_REMOVED lines=13> */
.L_x_21128:
[----:B------:R-:W-:Y:S05]  /*1b8e0*/  BSYNC.RECONVERGENT B2 ;  /* 0x0000000000027941 */ /* 0x000fea0003800200 */
.L_x_21127:
        /* <DEDUP_REMOVED lines=43> */
.L_x_21125:
[----:B------:R-:W-:Y:S05]  /*1bba0*/  BSYNC.RECONVERGENT B1 ;  /* 0x0000000000017941 */ /* 0x000fea0003800200 */
.L_x_21124:
        /* <DEDUP_REMOVED lines=24> */
.L_x_21131:
        /* <DEDUP_REMOVED lines=13> */
.L_x_21133:
[----:B------:R-:W-:Y:S05]  /*1be00*/  BSYNC.RECONVERGENT B2 ;  /* 0x0000000000027941 */ /* 0x000fea0003800200 */
.L_x_21132:
        /* <DEDUP_REMOVED lines=43> */
.L_x_21130:
[----:B------:R-:W-:Y:S05]  /*1c0c0*/  BSYNC.RECONVERGENT B1 ;  /* 0x0000000000017941 */ /* 0x000fea0003800200 */
.L_x_21129:
        /* <DEDUP_REMOVED lines=19> */
.L_x_21136:
        /* <DEDUP_REMOVED lines=13> */
.L_x_21138:
[----:B------:R-:W-:Y:S05]  /*1c2d0*/  BSYNC.RECONVERGENT B2 ;  /* 0x0000000000027941 */ /* 0x000fea0003800200 */
.L_x_21137:
        /* <DEDUP_REMOVED lines=43> */
.L_x_21135:
[----:B------:R-:W-:Y:S05]  /*1c590*/  BSYNC.RECONVERGENT B1 ;  /* 0x0000000000017941 */ /* 0x000fea0003800200 */
.L_x_21134:
[----:B------:R-:W-:Y:S01]  /*1c5a0*/  I2FP.F32.U32 R16, R16 ;  /* 0x0000001000107245 */ /* 0x000fe20000201000 */
[----:B------:R-:W-:Y:S01]  /*1c5b0*/  IMAD.U32 R18, R87, 0x10000, RZ ;  /* 0x0001000057127824 */ /* 0x000fe200078e00ff */
[----:B------:R-:W-:Y:S01]  /*1c5c0*/  FSEL R3, R3, RZ, P4 ;  /* 0x000000ff03037208 */ /* 0x000fe20002000000 */
[----:B------:R-:W-:Y:S02]  /*1c5d0*/  BSSY.RECONVERGENT B1, `(.L_x_21139) ;  /* 0x000004e000017945 */ /* 0x000fe40003800200 */
[----:B------:R-:W-:Y:S01]  /*1c5e0*/  FFMA.FTZ R17, R16, R229, 1.1641532182693481445e-10 ;  /* 0x2f00000010117423 */ /* 0x000fe200000100e5 */
[----:B------:R-:W-:-:S04]  /*1c5f0*/  FMUL.FTZ R18, R18, R225 ;  /* 0x000000e112127220 */ /* 0x000fc80000410000 */
[----:B------:R-:W-:Y:S01]  /*1c600*/  FSETP.GTU.FTZ.AND P5, PT, R17, R228, PT ;  /* 0x000000e41100720b */ /* 0x000fe20003fbc000 */
[----:B------:R-:W-:-:S03]  /*1c610*/  IMAD.MOV.U32 R17, RZ, RZ, R12 ;  /* 0x000000ffff117224 */ /* 0x000fc600078e000c */
[----:B------:R-:W-:Y:S01]  /*1c620*/  FSEL R46, R18, RZ, !P5 ;  /* 0x000000ff122e7208 */ /* 0x000fe20006800000 */
[----:B------:R-:W-:Y:S01]  /*1c630*/  HFMA2 R18, -RZ, RZ, 0, 1.1920928955078125e-07 ;  /* 0x00000002ff127431 */ /* 0x000fe200000001ff */
        /* <DEDUP_REMOVED lines=14> */
.L_x_21141:
        /* <DEDUP_REMOVED lines=13> */
.L_x_21143:
[----:B------:R-:W-:Y:S05]  /*1c7f0*/  BSYNC.RECONVERGENT B2 ;  /* 0x0000000000027941 */ /* 0x000fea0003800200 */
.L_x_21142:
        /* <DEDUP_REMOVED lines=41> */
[----:B------:R-:W-:Y:S02]  /*1ca90*/  LOP3.LUT R15, R227, R16, R21, 0x96, !PT ;  /* 0x00000010e30f7212 */ /* 0x000fe400078e9615 */
[----:B------:R-:W-:-:S07]  /*1caa0*/  MOV R22, R20 ;  /* 0x0000001400167202 */ /* 0x000fce0000000f00 */
.L_x_21140:
[----:B------:R-:W-:Y:S05]  /*1cab0*/  BSYNC.RECONVERGENT B1 ;  /* 0x0000000000017941 */ /* 0x000fea0003800200 */
.L_x_21139:
        /* <DEDUP_REMOVED lines=18> */
.L_x_21146:
        /* <DEDUP_REMOVED lines=15> */
.L_x_21148:
[----:B------:R-:W-:Y:S05]  /*1ccd0*/  BSYNC.RECONVERGENT B2 ;  /* 0x0000000000027941 */ /* 0x000fea0003800200 */
.L_x_21147:
        /* <DEDUP_REMOVED lines=43> */
.L_x_21145:
[----:B------:R-:W-:Y:S05]  /*1cf90*/  BSYNC.RECONVERGENT B1 ;  /* 0x0000000000017941 */ /* 0x000fea0003800200 */
.L_x_21144:
        /* <DEDUP_REMOVED lines=11> */
.L_x_21068:
        /* <DEDUP_REMOVED lines=16> */
.L_x_21152:
        /* <DEDUP_REMOVED lines=13> */
.L_x_21154:
[----:B------:R-:W-:Y:S05]  /*1d220*/  BSYNC.RECONVERGENT B2 ;  /* 0x0000000000027941 */ /* 0x000fea0003800200 */
.L_x_21153:
[----:B------:R-:W-:Y:S01]  /*1d230*/  IMAD.WIDE.U32 R22, R223, -0x326172a9, RZ ;  /* 0xcd9e8d57df167825 */ /* 0x000fe200078e00ff */
[----:B--2---:R-:W-:Y:S02]  /*1d240*/  LOP3.LUT R26, R11, UR7, R15, 0x96, !PT ;  /* 0x000000070b1a7c12 */ /* 0x004fe4000f8e960f */
        /* <DEDUP_REMOVED lines=41> */
.L_x_21151:
[----:B------:R-:W-:Y:S05]  /*1d4e0*/  BSYNC.RECONVERGENT B1 ;  /* 0x0000000000017941 */ /* 0x000fea0003800200 */
.L_x_21150:
[----:B------:R-:W-:Y:S01]  /*1d4f0*/  ISETP.NE.AND P2, PT, R23, 0x1, PT ;  /* 0x000000011700780c */ /* 0x000fe20003f45270 */
[----:B------:R-:W-:Y:S01]  /*1d500*/  BSSY.RECONVERGENT B1, `(.L_x_21155) ;  /* 0x000004b000017945 */ /* 0x000fe20003800200 */
[----:B------:R-:W-:Y:S01]  /*1d510*/  I2FP.F32.U32 R20, R21 ;  /* 0x0000001500147245 */ /* 0x000fe20000201000 */
[C---:B--2--5:R-:W-:Y:S01]  /*1d520*/  IMAD.U32 R26, R16.reuse, 0x10000, RZ ;  /* 0x00010000101a7824 */ /* 0x064fe200078e00ff */
[----:B------:R-:W-:Y:S01]  /*1d530*/  PRMT R28, R16, 0x7632, R28 ;  /* 0x00007632101c7816 */ /* 0x000fe2000000001c */
[----:B------:R-:W-:Y:S02]  /*1d540*/  IMAD.MOV.U32 R16, RZ, RZ, R12 ;  /* 0x000000ffff107224 */ /* 0x000fe400078e000c */
[----:B------:R-:W-:Y:S01]  /*1d550*/  FFMA.FTZ R21, R20, R229, 1.1641532182693481445e-10 ;  /* 0x2f00000014157423 */ /* 0x000fe200000100e5 */
[----:B------:R-:W-:-:S04]  /*1d560*/  HFMA2 R20, -RZ, RZ, 0, 1.1920928955078125e-07 ;  /* 0x00000002ff147431 */ /* 0x000fc800000001ff */
        /* <DEDUP_REMOVED lines=11> */
.L_x_21157:
        /* <DEDUP_REMOVED lines=13> */
.L_x_21159:
[----:B------:R-:W-:Y:S05]  /*1d6f0*/  BSYNC.RECONVERGENT B2 ;  /* 0x0000000000027941 */ /* 0x000fea0003800200 */
.L_x_21158:
        /* <DEDUP_REMOVED lines=43> */
.L_x_21156:
[----:B------:R-:W-:Y:S05]  /*1d9b0*/  BSYNC.RECONVERGENT B1 ;  /* 0x0000000000017941 */ /* 0x000fea0003800200 */
.L_x_21155:
        /* <DEDUP_REMOVED lines=18> */
.L_x_21162:
        /* <DEDUP_REMOVED lines=13> */
.L_x_21164:
[----:B------:R-:W-:Y:S05]  /*1dbb0*/  BSYNC.RECONVERGENT B2 ;  /* 0x0000000000027941 */ /* 0x000fea0003800200 */
.L_x_21163:
        /* <DEDUP_REMOVED lines=43> */
.L_x_21161:
[----:B------:R-:W-:Y:S05]  /*1de70*/  BSYNC.RECONVERGENT B1 ;  /* 0x0000000000017941 */ /* 0x000fea0003800200 */
.L_x_21160:
        /* <DEDUP_REMOVED lines=19> */
.L_x_21167:
        /* <DEDUP_REMOVED lines=13> */
.L_x_21169:
[----:B------:R-:W-:Y:S05]  /*1e080*/  BSYNC.RECONVERGENT B2 ;  /* 0x0000000000027941 */ /* 0x000fea0003800200 */
.L_x_21168:
        /* <DEDUP_REMOVED lines=43> */
.L_x_21166:
[----:B------:R-:W-:Y:S05]  /*1e340*/  BSYNC.RECONVERGENT B1 ;  /* 0x0000000000017941 */ /* 0x000fea0003800200 */
.L_x_21165:
        /* <DEDUP_REMOVED lines=18> */
.L_x_21172:
        /* <DEDUP_REMOVED lines=13> */
.L_x_21174:
[----:B------:R-:W-:Y:S05]  /*1e540*/  BSYNC.RECONVERGENT B2 ;  /* 0x0000000000027941 */ /* 0x000fea0003800200 */
.L_x_21173:
        /* <DEDUP_REMOVED lines=43> */
.L_x_21171:
[----:B------:R-:W-:Y:S05]  /*1e800*/  BSYNC.RECONVERGENT B1 ;  /* 0x0000000000017941 */ /* 0x000fea0003800200 */
.L_x_21170:
        /* <DEDUP_REMOVED lines=18> */
.L_x_21177:
        /* <DEDUP_REMOVED lines=13> */
.L_x_21179:
[----:B------:R-:W-:Y:S05]  /*1ea00*/  BSYNC.RECONVERGENT B2 ;  /* 0x0000000000027941 */ /* 0x000fea0003800200 */
.L_x_21178:
        /* <DEDUP_REMOVED lines=43> */
.L_x_21176:
[----:B------:R-:W-:Y:S05]  /*1ecc0*/  BSYNC.RECONVERGENT B1 ;  /* 0x0000000000017941 */ /* 0x000fea0003800200 */
.L_x_21175:
[----:B------:R-:W-:Y:S01]  /*1ecd0*/  ISETP.NE.AND P4, PT, R20, 0x1, PT ;  /* 0x000000011400780c */ /* 0x000fe20003f85270 */
[----:B------:R-:W-:Y:S01]  /*1ece0*/  IMAD.U32 R36, R18, 0x10000, RZ ;  /* 0x0001000012247824 */ /* 0x000fe200078e00ff */
[----:B------:R-:W-:Y:S01]  /*1ecf0*/  I2FP.F32.U32 R16, R16 ;  /* 0x0000001000107245 */ /* 0x000fe20000201000 */
[----:B------:R-:W-:Y:S01]  /*1ed00*/  BSSY.RECONVERGENT B1, `(.L_x_21180) ;  /* 0x0000047000017945 */ /* 0x000fe20003800200 */
[----:B------:R-:W-:-:S03]  /*1ed10*/  HFMA2 R18, -RZ, RZ, 0, 1.1920928955078125e-07 ;  /* 0x00000002ff127431 */ /* 0x000fc600000001ff */
        /* <DEDUP_REMOVED lines=12> */
.L_x_21182:
        /* <DEDUP_REMOVED lines=13> */
.L_x_21184:
[----:B------:R-:W-:Y:S05]  /*1eeb0*/  BSYNC.RECONVERGENT B2 ;  /* 0x0000000000027941 */ /* 0x000fea0003800200 */
.L_x_21183:
        /* <DEDUP_REMOVED lines=43> */
.L_x_21181:
[----:B------:R-:W-:Y:S05]  /*1f170*/  BSYNC.RECONVERGENT B1 ;  /* 0x0000000000017941 */ /* 0x000fea0003800200 */
.L_x_21180:
        /* <DEDUP_REMOVED lines=18> */
.L_x_21187:
        /* <DEDUP_REMOVED lines=13> */
.L_x_21189:
[----:B------:R-:W-:Y:S05]  /*1f370*/  BSYNC.RECONVERGENT B2 ;  /* 0x0000000000027941 */ /* 0x000fea0003800200 */
.L_x_21188:
        /* <DEDUP_REMOVED lines=43> */
.L_x_21186:
[----:B------:R-:W-:Y:S05]  /*1f630*/  BSYNC.RECONVERGENT B1 ;  /* 0x0000000000017941 */ /* 0x000fea0003800200 */
.L_x_21185:
        /* <DEDUP_REMOVED lines=37> */
.L_x_21149:
[----:B------:R-:W-:Y:S01]  /*1f890*/  ISETP.NE.AND P6, PT, R27, RZ, PT ;  /* 0x000000ff1b00720c */ /* 0x000fe20003fc5270 */
[----:B------:R-:W0:Y:S01]  /*1f8a0*/  @P0 LDC.64 R20, c[0x0][0x398] ;  /* 0x0000e600ff140b82 */ /* 0x000e220000000a00 */
[----:B------:R-:W-:Y:S02]  /*1f8b0*/  SEL R27, RZ, 0x1000000, !P5 ;  /* 0x01000000ff1b7807 */ /* 0x000fe40006800000 */
[----:B------:R-:W-:Y:S02]  /*1f8c0*/  SEL R26, RZ, 0x10000, !P4 ;  /* 0x00010000ff1a7807 */ /* 0x000fe40006000000 */
[----:B------:R-:W-:Y:S02]  /*1f8d0*/  SEL R19, RZ, 0x100, !P3 ;  /* 0x00000100ff137807 */ /* 0x000fe40005800000 */
[----:B------:R-:W-:Y:S01]  /*1f8e0*/  ISETP.NE.AND P5, PT, R29, RZ, PT ;  /* 0x000000ff1d00720c */ /* 0x000fe20003fa5270 */
[----:B------:R-:W-:Y:S01]  /*1f8f0*/  IMAD.WIDE.U32 R28, R231, 0x20, R240 ;  /* 0x00000020e71c7825 */ /* 0x000fe200078e00f0 */
[----:B------:R-:W-:Y:S01]  /*1f900*/  ISETP.NE.AND P4, PT, R23, RZ, PT ;  /* 0x000000ff1700720c */ /* 0x000fe20003f85270 */
[----:B------:R-:W1:Y:S01]  /*1f910*/  @P1 LDC.64 R24, c[0x0][0x3a0] ;  /* 0x0000e800ff181b82 */ /* 0x000e620000000a00 */
[----:B------:R-:W-:-:S02]  /*1f920*/  ISETP.NE.AND P3, PT, R31, RZ, PT ;  /* 0x000000ff1f00720c */ /* 0x000fc40003f65270 */
[----:B------:R-:W-:Y:S01]  /*1f930*/  SEL R17, RZ, 0x10000, !P4 ;  /* 0x00010000ff117807 */ /* 0x000fe20006000000 */
[----:B------:R2:W-:Y:S01]  /*1f940*/  STG.E.128 desc[UR8][R28.64], R48 ;  /* 0x000000301c007986 */ /* 0x0005e2000c101d08 */
[----:B------:R-:W-:Y:S02]  /*1f950*/  SEL R18, RZ, 0x1000000, !P3 ;  /* 0x01000000ff127807 */ /* 0x000fe40005800000 */
[----:B------:R-:W-:Y:S01]  /*1f960*/  SEL R16, RZ, 0x100, !P5 ;  /* 0x00000100ff107807 */ /* 0x000fe20006800000 */
[----:B------:R2:W-:Y:S01]  /*1f970*/  STG.E.128 desc[UR8][R28.64+0x10], R44 ;  /* 0x0000102c1c007986 */ /* 0x0005e2000c101d08 */
        /* <DEDUP_REMOVED lines=33> */
.L_x_21190:
[----:B------:R1:W5:Y:S04]  /*1fb90*/  @P0 LDG.E.128 R84, desc[UR8][R20.64] ;  /* 0x0000000814540981 */ /* 0x000368000c1e1d00 */
[----:B------:R1:W5:Y:S04]  /*1fba0*/  @P1 LDG.E.128 R80, desc[UR8][R24.64] ;  /* 0x0000000818501981 */ /* 0x000368000c1e1d00 */
[----:B------:R1:W5:Y:S04]  /*1fbb0*/  @P1 LDG.E.128 R76, desc[UR8][R24.64+0x10] ;  /* 0x00001008184c1981 */ /* 0x000368000c1e1d00 */
[----:B0-----:R-:W5:Y:S01]  /*1fbc0*/  LDG.E.128 R16, desc[UR8][R16.64] ;  /* 0x0000000810107981 */ /* 0x001f62000c1e1d00 */
        /* <DEDUP_REMOVED lines=17> */
.L_x_21194:
        /* <DEDUP_REMOVED lines=13> */
.L_x_21196:
[----:B------:R-:W-:Y:S05]  /*1fdb0*/  BSYNC.RECONVERGENT B2 ;  /* 0x0000000000027941 */ /* 0x000fea0003800200 */
.L_x_21195:
        /* <DEDUP_REMOVED lines=40> */
[----:B------:R-:W-:Y:S01]  /*20040*/  LOP3.LUT R15, R227, R2, R21, 0x96, !PT ;  /* 0x00000002e30f7212 */ /* 0x000fe200078e9615 */
[----:B------:R-:W-:-:S07]  /*20050*/  IMAD.MOV.U32 R2, RZ, RZ, R22 ;  /* 0x000000ffff027224 */ /* 0x000fce00078e0016 */
.L_x_21193:
[----:B------:R-:W-:Y:S05]  /*20060*/  BSYNC.RECONVERGENT B1 ;  /* 0x0000000000017941 */ /* 0x000fea0003800200 */
.L_x_21192:
[----:B------:R-:W-:Y:S01]  /*20070*/  ISETP.NE.AND P2, PT, R6, 0x1, PT ;  /* 0x000000010600780c */ /* 0x000fe20003f45270 */
[----:B------:R-:W-:Y:S01]  /*20080*/  BSSY.RECONVERGENT B1, `(.L_x_21197) ;  /* 0x000004c000017945 */ /* 0x000fe20003800200 */
[----:B------:R-:W-:Y:S01]  /*20090*/  I2FP.F32.U32 R2, R2 ;  /* 0x0000000200027245 */ /* 0x000fe20000201000 */
[----:B------:R-:W-:Y:S01]  /*200a0*/  IMAD.MOV.U32 R7, RZ, RZ, 0x2 ;  /* 0x00000002ff077424 */ /* 0x000fe200078e00ff */
[----:B-----5:R-:W-:Y:S01]  /*200b0*/  SHF.L.U32 R4, R16, 0x10, RZ ;  /* 0x0000001010047819 */ /* 0x020fe200000006ff */
[----:B------:R-:W-:Y:S02]  /*200c0*/  IMAD.MOV.U32 R5, RZ, RZ, R12 ;  /* 0x000000ffff057224 */ /* 0x000fe400078e000c */
[----:B------:R-:W-:Y:S01]  /*200d0*/  FFMA.FTZ R3, R2, R229, 1.1641532182693481445e-10 ;  /* 0x2f00000002037423 */ /* 0x000fe200000100e5 */
[----:B------:R-:W-:-:S04]  /*200e0*/  PRMT R2, R16, 0x7632, R2 ;  /* 0x0000763210027816 */ /* 0x000fc80000000002 */
        /* <DEDUP_REMOVED lines=12> */
.L_x_21199:
        /* <DEDUP_REMOVED lines=13> */
.L_x_21201:
[----:B------:R-:W-:Y:S05]  /*20280*/  BSYNC.RECONVERGENT B2 ;  /* 0x0000000000027941 */ /* 0x000fea0003800200 */
.L_x_21200:
        /* <DEDUP_REMOVED lines=43> */
.L_x_21198:
[----:B------:R-:W-:Y:S05]  /*20540*/  BSYNC.RECONVERGENT B1 ;  /* 0x0000000000017941 */ /* 0x000fea0003800200 */
.L_x_21197:
        /* <DEDUP_REMOVED lines=23> */
.L_x_21204:
        /* <DEDUP_REMOVED lines=13> */
.L_x_21206:
[----:B------:R-:W-:Y:S05]  /*20790*/  BSYNC.RECONVERGENT B2 ;  /* 0x0000000000027941 */ /* 0x000fea0003800200 */
.L_x_21205:
        /* <DEDUP_REMOVED lines=43> */
.L_x_21203:
[----:B------:R-:W-:Y:S05]  /*20a50*/  BSYNC.RECONVERGENT B1 ;  /* 0x0000000000017941 */ /* 0x000fea0003800200 */
.L_x_21202:
        /* <DEDUP_REMOVED lines=19> */
.L_x_21209:
        /* <DEDUP_REMOVED lines=13> */
.L_x_21211:
[----:B------:R-:W-:Y:S05]  /*20c60*/  BSYNC.RECONVERGENT B2 ;  /* 0x0000000000027941 */ /* 0x000fea0003800200 */
.L_x_21210:
        /* <DEDUP_REMOVED lines=43> */
.L_x_21208:
[----:B------:R-:W-:Y:S05]  /*20f20*/  BSYNC.RECONVERGENT B1 ;  /* 0x0000000000017941 */ /* 0x000fea0003800200 */
.L_x_21207:
[----:B------:R-:W-:Y:S01]  /*20f30*/  I2FP.F32.U32 R4, R3 ;  /* 0x0000000300047245 */ /* 0x000fe20000201000 */
[----:B------:R-:W-:Y:S01]  /*20f40*/  BSSY.RECONVERGENT B1, `(.L_x_21212) ;  /* 0x0000050000017945 */ /* 0x000fe20003800200 */
[----:B------:R-:W-:Y:S02]  /*20f50*/  PRMT R3, R84, 0x7632, R3 ;  /* 0x0000763254037816 */ /* 0x000fe40000000003 */
[----:B------:R-:W-:Y:S02]  /*20f60*/  ISETP.NE.AND P3, PT, R7, 0x1, PT ;  /* 0x000000010700780c */ /* 0x000fe40003f65270 */
[----:B------:R-:W-:Y:S01]  /*20f70*/  SHF.L.U32 R6, R3, 0x10, RZ ;  /* 0x0000001003067819 */ /* 0x000fe200000006ff */
[----:B------:R-:W-:Y:S01]  /*20f80*/  FFMA.FTZ R3, R4, R229, 1.1641532182693481445e-10 ;  /* 0x2f00000004037423 */ /* 0x000fe200000100e5 */
[----:B------:R-:W-:Y:S01]  /*20f90*/  FSEL R41, R2, RZ, P4 ;  /* 0x000000ff02297208 */ /* 0x000fe20002000000 */
[----:B------:R-:W-:Y:S02]  /*20fa0*/  IMAD.MOV.U32 R2, RZ, RZ, R12 ;  /* 0x000000ffff027224 */ /* 0x000fe400078e000c */
[----:B------:R-:W-:Y:S01]  /*20fb0*/  FMUL.FTZ R6, R6, R225 ;  /* 0x000000e106067220 */ /* 0x000fe20000410000 */
        /* <DEDUP_REMOVED lines=15> */
.L_x_21214:
        /* <DEDUP_REMOVED lines=13> */
.L_x_21216:
[----:B------:R-:W-:Y:S05]  /*21180*/  BSYNC.RECONVERGENT B2 ;  /* 0x0000000000027941 */ /* 0x000fea0003800200 */
.L_x_21215:
        /* <DEDUP_REMOVED lines=43> */
.L_x_21213:
[----:B------:R-:W-:Y:S05]  /*21440*/  BSYNC.RECONVERGENT B1 ;  /* 0x0000000000017941 */ /* 0x000fea0003800200 */
.L_x_21212:
[----:B------:R-:W-:Y:S01]  /*21450*/  ISETP.NE.AND P2, PT, R6, 0x1, PT ;  /* 0x000000010600780c */ /* 0x000fe20003f45270 */
[----:B------:R-:W-:Y:S01]  /*21460*/  BSSY.RECONVERGENT B1, `(.L_x_21217) ;  /* 0x000004c000017945 */ /* 0x000fe20003800200 */
[----:B------:R-:W-:Y:S01]  /*21470*/  I2FP.F32.U32 R2, R2 ;  /* 0x0000000200027245 */ /* 0x000fe20000201000 */
[----:B------:R-:W-:Y:S01]  /*21480*/  IMAD.MOV.U32 R22, RZ, RZ, 0x2 ;  /* 0x00000002ff167424 */ /* 0x000fe200078e00ff */
[C---:B------:R-:W-:Y:S01]  /*21490*/  SHF.L.U32 R4, R17.reuse, 0x10, RZ ;  /* 0x0000001011047819 */ /* 0x040fe200000006ff */
        /* <DEDUP_REMOVED lines=15> */
.L_x_21219:
        /* <DEDUP_REMOVED lines=13> */
.L_x_21221:
[----:B------:R-:W-:Y:S05]  /*21660*/  BSYNC.RECONVERGENT B2 ;  /* 0x0000000000027941 */ /* 0x000fea0003800200 */
.L_x_21220:
        /* <DEDUP_REMOVED lines=43> */
.L_x_21218:
[----:B------:R-:W-:Y:S05]  /*21920*/  BSYNC.RECONVERGENT B1 ;  /* 0x0000000000017941 */ /* 0x000fea0003800200 */
.L_x_21217:
        /* <DEDUP_REMOVED lines=23> */
.L_x_21224:
        /* <DEDUP_REMOVED lines=13> */
.L_x_21226:
[----:B------:R-:W-:Y:S05]  /*21b70*/  BSYNC.RECONVERGENT B2 ;  /* 0x0000000000027941 */ /* 0x000fea0003800200 */
.L_x_21225:
        /* <DEDUP_REMOVED lines=43> */
.L_x_21223:
[----:B------:R-:W-:Y:S05]  /*21e30*/  BSYNC.RECONVERGENT B1 ;  /* 0x0000000000017941 */ /* 0x000fea0003800200 */
.L_x_21222:
        /* <DEDUP_REMOVED lines=19> */
.L_x_21229:
        /* <DEDUP_REMOVED lines=13> */
.L_x_21231:
[----:B------:R-:W-:Y:S05]  /*22040*/  BSYNC.RECONVERGENT B2 ;  /* 0x0000000000027941 */ /* 0x000fea0003800200 */
.L_x_21230:
        /* <DEDUP_REMOVED lines=42> */
[----:B------:R-:W-:-:S07]  /*222f0*/  IMAD.MOV.U32 R20, RZ, RZ, R24 ;  /* 0x000000ffff147224 */ /* 0x000fce00078e0018 */
.L_x_21228:
[----:B------:R-:W-:Y:S05]  /*22300*/  BSYNC.RECONVERGENT B1 ;  /* 0x0000000000017941 */ /* 0x000fea0003800200 */
.L_x_21227:
        /* <DEDUP_REMOVED lines=24> */
.L_x_21234:
        /* <DEDUP_REMOVED lines=13> */
.L_x_21236:
[----:B------:R-:W-:Y:S05]  /*22560*/  BSYNC.RECONVERGENT B2 ;  /* 0x0000000000027941 */ /* 0x000fea0003800200 */
.L_x_21235:
        /* <DEDUP_REMOVED lines=43> */
.L_x_21233:
[----:B------:R-:W-:Y:S05]  /*22820*/  BSYNC.RECONVERGENT B1 ;  /* 0x0000000000017941 */ /* 0x000fea0003800200 */
.L_x_21232:
        /* <DEDUP_REMOVED lines=19> */
.L_x_21239:
        /* <DEDUP_REMOVED lines=13> */
.L_x_21241:
[----:B------:R-:W-:Y:S05]  /*22a30*/  BSYNC.RECONVERGENT B2 ;  /* 0x0000000000027941 */ /* 0x000fea0003800200 */
.L_x_21240:
        /* <DEDUP_REMOVED lines=43> */
.L_x_21238:
[----:B------:R-:W-:Y:S05]  /*22cf0*/  BSYNC.RECONVERGENT B1 ;  /* 0x0000000000017941 */ /* 0x000fea0003800200 */
.L_x_21237:
        /* <DEDUP_REMOVED lines=23> */
.L_x_21244:
        /* <DEDUP_REMOVED lines=13> */
.L_x_21246:
[----:B------:R-:W-:Y:S05]  /*22f40*/  BSYNC.RECONVERGENT B2 ;  /* 0x0000000000027941 */ /* 0x000fea0003800200 */
.L_x_21245:
        /* <DEDUP_REMOVED lines=43> */
.L_x_21243:
[----:B------:R-:W-:Y:S05]  /*23200*/  BSYNC.RECONVERGENT B1 ;  /* 0x0000000000017941 */ /* 0x000fea0003800200 */
.L_x_21242:
        /* <DEDUP_REMOVED lines=18> */
.L_x_21249:
        /* <DEDUP_REMOVED lines=13> */
.L_x_21251:
[----:B------:R-:W-:Y:S05]  /*23400*/  BSYNC.RECONVERGENT B2 ;  /* 0x0000000000027941 */ /* 0x000fea0003800200 */
.L_x_21250:
        /* <DEDUP_REMOVED lines=43> */
.L_x_21248:
[----:B------:R-:W-:Y:S05]  /*236c0*/  BSYNC.RECONVERGENT B1 ;  /* 0x0000000000017941 */ /* 0x000fea0003800200 */
.L_x_21247:
[----:B------:R-:W-:Y:S01]  /*236d0*/  I2FP.F32.U32 R2, R2 ;  /* 0x0000000200027245 */ /* 0x000fe20000201000 */
[----:B------:R-:W-:Y:S01]  /*236e0*/  BSSY.RECONVERGENT B1, `(.L_x_21252) ;  /* 0x0000051000017945 */ /* 0x000fe20003800200 */
[----:B------:R-:W-:Y:S01]  /*236f0*/  PRMT R3, R86, 0x7632, R3 ;  /* 0x0000763256037816 */ /* 0x000fe20000000003 */
[----:B------:R-:W-:Y:S01]  /*23700*/  IMAD.MOV.U32 R25, RZ, RZ, 0x2 ;  /* 0x00000002ff197424 */ /* 0x000fe200078e00ff */
[----:B------:R-:W-:Y:S02]  /*23710*/  FSEL R37, R4, RZ, P3 ;  /* 0x000000ff04257208 */ /* 0x000fe40001800000 */
[----:B------:R-:W-:Y:S01]  /*23720*/  SHF.L.U32 R18, R3, 0x10, RZ ;  /* 0x0000001003127819 */ /* 0x000fe200000006ff */
[----:B------:R-:W-:-:S04]  /*23730*/  FFMA.FTZ R3, R2, R229, 1.1641532182693481445e-10 ;  /* 0x2f00000002037423 */ /* 0x000fc800000100e5 */
[----:B------:R-:W-:Y:S01]  /*23740*/  FMUL.FTZ R18, R18, R225 ;  /* 0x000000e112127220 */ /* 0x000fe20000410000 */
[----:B------:R-:W-:Y:S01]  /*23750*/  FSETP.GTU.FTZ.AND P4, PT, R3, R228, PT ;  /* 0x000000e40300720b */ /* 0x000fe20003f9c000 */
[----:B------:R-:W-:-:S03]  /*23760*/  IMAD.MOV.U32 R3, RZ, RZ, R12 ;  /* 0x000000ffff037224 */ /* 0x000fc600078e000c */
        /* <DEDUP_REMOVED lines=15> */
.L_x_21254:
        /* <DEDUP_REMOVED lines=13> */
.L_x_21256:
[----:B------:R-:W-:Y:S05]  /*23930*/  BSYNC.RECONVERGENT B2 ;  /* 0x0000000000027941 */ /* 0x000fea0003800200 */
.L_x_21255:
        /* <DEDUP_REMOVED lines=43> */
.L_x_21253:
[----:B------:R-:W-:Y:S05]  /*23bf0*/  BSYNC.RECONVERGENT B1 ;  /* 0x0000000000017941 */ /* 0x000fea0003800200 */
.L_x_21252:
[----:B------:R-:W-:Y:S01]  /*23c00*/  ISETP.NE.AND P5, PT, R25, 0x1, PT ;  /* 0x000000011900780c */ /* 0x000fe20003fa5270 */
[----:B------:R-:W-:Y:S01]  /*23c10*/  BSSY.RECONVERGENT B1, `(.L_x_21257) ;  /* 0x000004b000017945 */ /* 0x000fe20003800200 */
[----:B------:R-:W-:Y:S01]  /*23c20*/  I2FP.F32.U32 R2, R3 ;  /* 0x0000000300027245 */ /* 0x000fe20000201000 */
[----:B------:R-:W-:Y:S01]  /*23c30*/  IMAD.MOV.U32 R26, RZ, RZ, 0x2 ;  /* 0x00000002ff1a7424 */ /* 0x000fe200078e00ff */
[----:B------:R-:W-:-:S03]  /*23c40*/  SHF.L.U32 R18, R19, 0x10, RZ ;  /* 0x0000001013127819 */ /* 0x000fc600000006ff */
[----:B------:R-:W-:Y:S01]  /*23c50*/  FFMA.FTZ R23, R2, R229, 1.1641532182693481445e-10 ;  /* 0x2f00000002177423 */ /* 0x000fe200000100e5 */
[----:B------:R-:W-:Y:S01]  /*23c60*/  PRMT R2, R19, 0x7632, R2 ;  /* 0x0000763213027816 */ /* 0x000fe20000000002 */
[----:B------:R-:W-:Y:S02]  /*23c70*/  IMAD.MOV.U32 R19, RZ, RZ, R12 ;  /* 0x000000ffff137224 */ /* 0x000fe400078e000c */
[----:B------:R-:W-:Y:S01]  /*23c80*/  FMUL.FTZ R3, R18, R225 ;  /* 0x000000e112037220 */ /* 0x000fe20000410000 */
        /* <DEDUP_REMOVED lines=10> */
.L_x_21259:
        /* <DEDUP_REMOVED lines=13> */
.L_x_21261:
[----:B------:R-:W-:Y:S05]  /*23e00*/  BSYNC.RECONVERGENT B2 ;  /* 0x0000000000027941 */ /* 0x000fea0003800200 */
.L_x_21260:
        /* <DEDUP_REMOVED lines=43> */
.L_x_21258:
[----:B------:R-:W-:Y:S05]  /*240c0*/  BSYNC.RECONVERGENT B1 ;  /* 0x0000000000017941 */ /* 0x000fea0003800200 */
.L_x_21257:
[----:B------:R-:W-:Y:S01]  /*240d0*/  I2FP.F32.U32 R18, R19 ;  /* 0x0000001300127245 */ /* 0x000fe20000201000 */
[----:B------:R-:W-:Y:S01]  /*240e0*/  BSSY.RECONVERGENT B1, `(.L_x_21262) ;  /* 0x0000050000017945 */ /* 0x000fe20003800200 */
[----:B------:R-:W-:Y:S02]  /*240f0*/  SHF.L.U32 R24, R87, 0x10, RZ ;  /* 0x0000001057187819 */ /* 0x000fe400000006ff */
[----:B------:R-:W-:Y:S01]  /*24100*/  FSEL R3, R3, RZ, P4 ;  /* 0x000000ff03037208 */ /* 0x000fe20002000000 */
[----:B------:R-:W-:Y:S02]  /*24110*/  FFMA.FTZ R19, R18, R229, 1.1641532182693481445e-10 ;  /* 0x2f00000012137423 */ /* 0x000fe400000100e5 */
[----:B------:R-:W-:-:S03]  /*24120*/  FMUL.FTZ R24, R24, R225 ;  /* 0x000000e118187220 */ /* 0x000fc60000410000 */
[----:B------:R-:W-:Y:S01]  /*24130*/  FSETP.GTU.FTZ.AND P5, PT, R19, R228, PT ;  /* 0x000000e41300720b */ /* 0x000fe20003fbc000 */
[----:B------:R-:W-:-:S03]  /*24140*/  IMAD.MOV.U32 R19, RZ, RZ, R12 ;  /* 0x000000ffff137224 */ /* 0x000fc600078e000c */
[----:B------:R-:W-:Y:S01]  /*24150*/  FSEL R38, R24, RZ, !P5 ;  /* 0x000000ff18267208 */ /* 0x000fe20006800000 */
[----:B------:R-:W-:Y:S01]  /*24160*/  IMAD.MOV.U32 R24, RZ, RZ, 0x2 ;  /* 0x00000002ff187424 */ /* 0x000fe200078e00ff */
        /* <DEDUP_REMOVED lines=14> */
.L_x_21264:
        /* <DEDUP_REMOVED lines=13> */
.L_x_21266:
[----:B------:R-:W-:Y:S05]  /*24320*/  BSYNC.RECONVERGENT B2 ;  /* 0x0000000000027941 */ /* 0x000fea0003800200 */
.L_x_21265:
        /* <DEDUP_REMOVED lines=43> */
.L_x_21263:
[----:B------:R-:W-:Y:S05]  /*245e0*/  BSYNC.RECONVERGENT B1 ;  /* 0x0000000000017941 */ /* 0x000fea0003800200 */
.L_x_21262:
        /* <DEDUP_REMOVED lines=18> */
.L_x_21269:
        /* <DEDUP_REMOVED lines=15> */
.L_x_21271:
[----:B------:R-:W-:Y:S05]  /*24800*/  BSYNC.RECONVERGENT B2 ;  /* 0x0000000000027941 */ /* 0x000fea0003800200 */
.L_x_21270:
        /* <DEDUP_REMOVED lines=43> */
.L_x_21268:
[----:B------:R-:W-:Y:S05]  /*24ac0*/  BSYNC.RECONVERGENT B1 ;  /* 0x0000000000017941 */ /* 0x000fea0003800200 */
.L_x_21267:
[----:B------:R-:W-:Y:S02]  /*24ad0*/  I2FP.F32.U32 R18, R23 ;  /* 0x0000001700127245 */ /* 0x000fe40000201000 */
[----:B------:R-:W-:Y:S02]  /*24ae0*/  PRMT R19, R87, 0x7632, R19 ;  /* 0x0000763257137816 */ /* 0x000fe40000000013 */
[----:B------:R-:W-:Y:S02]  /*24af0*/  FSEL R39, R2, RZ, P5 ;  /* 0x000000ff02277208 */ /* 0x000fe40002800000 */
[----:B------:R-:W-:Y:S01]  /*24b00*/  SHF.L.U32 R24, R19, 0x10, RZ ;  /* 0x0000001013187819 */ /* 0x000fe200000006ff */
[----:B------:R-:W-:-:S04]  /*24b10*/  FFMA.FTZ R19, R18, R229, 1.1641532182693481445e-10 ;  /* 0x2f00000012137423 */ /* 0x000fc800000100e5 */
[----:B------:R-:W-:Y:S01]  /*24b20*/  FMUL.FTZ R24, R24, R225 ;  /* 0x000000e118187220 */ /* 0x000fe20000410000 */
[----:B------:R-:W-:-:S04]  /*24b30*/  FSETP.GTU.FTZ.AND P6, PT, R19, R228, PT ;  /* 0x000000e41300720b */ /* 0x000fc80003fdc000 */
[----:B------:R-:W-:Y:S02]  /*24b40*/  FSEL R24, R24, RZ, !P6 ;  /* 0x000000ff18187208 */ /* 0x000fe40007000000 */
[----:B------:R-:W-:-:S03]  /*24b50*/  SEL R18, RZ, 0x1, P6 ;  /* 0x00000001ff127807 */ /* 0x000fc60003000000 */
[----:B------:R-:W-:Y:S01]  /*24b60*/  FADD.FTZ R39, R24, R39 ;  /* 0x0000002718277221 */ /* 0x000fe20000010000 */
[----:B------:R-:W-:-:S03]  /*24b70*/  PRMT R2, R18, 0x7610, R2 ;  /* 0x0000761012027816 */ /* 0x000fc60000000002 */
[----:B------:R-:W-:Y:S01]  /*24b80*/  @P1 FADD.FTZ R39, R79, R39 ;  /* 0x000000274f271221 */ /* 0x000fe20000010000 */
[----:B------:R-:W-:Y:S06]  /*24b90*/  BRA `(.L_x_21272) ;  /* 0x0000002800107947 */ /* 0x000fec0003800000 */
.L_x_21191:
        /* <DEDUP_REMOVED lines=16> */
.L_x_21275:
        /* <DEDUP_REMOVED lines=13> */
.L_x_21277:
[----:B------:R-:W-:Y:S05]  /*24d70*/  BSYNC.RECONVERGENT B2 ;  /* 0x0000000000027941 */ /* 0x000fea0003800200 */
.L_x_21276:
        /* <DEDUP_REMOVED lines=43> */
.L_x_21274:
[----:B------:R-:W-:Y:S05]  /*25030*/  BSYNC.RECONVERGENT B1 ;  /* 0x0000000000017941 */ /* 0x000fea0003800200 */
.L_x_21273:
[----:B------:R-:W-:Y:S01]  /*25040*/  ISETP.NE.AND P2, PT, R23, 0x1, PT ;  /* 0x000000011700780c */ /* 0x000fe20003f45270 */
[----:B------:R-:W-:Y:S01]  /*25050*/  BSSY.RECONVERGENT B1, `(.L_x_21278) ;  /* 0x000004b000017945 */ /* 0x000fe20003800200 */
[----:B------:R-:W-:Y:S01]  /*25060*/  I2FP.F32.U32 R22, R21 ;  /* 0x0000001500167245 */ /* 0x000fe20000201000 */
[----:B------:R-:W-:Y:S01]  /*25070*/  IMAD.MOV.U32 R25, RZ, RZ, 0x2 ;  /* 0x00000002ff197424 */ /* 0x000fe200078e00ff */
[C---:B-----5:R-:W-:Y:S02]  /*25080*/  SHF.L.U32 R24, R16.reuse, 0x10, RZ ;  /* 0x0000001010187819 */ /* 0x060fe400000006ff */
[----:B------:R-:W-:Y:S01]  /*25090*/  PRMT R32, R16, 0x7632, R32 ;  /* 0x0000763210207816 */ /* 0x000fe20000000020 */
        /* <DEDUP_REMOVED lines=13> */
.L_x_21280:
        /* <DEDUP_REMOVED lines=13> */
.L_x_21282:
[----:B------:R-:W-:Y:S05]  /*25240*/  BSYNC.RECONVERGENT B2 ;  /* 0x0000000000027941 */ /* 0x000fea0003800200 */
.L_x_21281:
        /* <DEDUP_REMOVED lines=43> */
.L_x_21279:
[----:B------:R-:W-:Y:S05]  /*25500*/  BSYNC.RECONVERGENT B1 ;  /* 0x0000000000017941 */ /* 0x000fea0003800200 */
.L_x_21278:
[----:B------:R-:W-:Y:S01]  /*25510*/  ISETP.NE.AND P2, PT, R25, 0x1, PT ;  /* 0x000000011900780c */ /* 0x000fe20003f45270 */
[----:B------:R-:W-:Y:S01]  /*25520*/  BSSY.RECONVERGENT B1, `(.L_x_21283) ;  /* 0x000004a000017945 */ /* 0x000fe20003800200 */
[----:B------:R-:W-:Y:S01]  /*25530*/  I2FP.F32.U32 R22, R21 ;  /* 0x0000001500167245 */ /* 0x000fe20000201000 */
[----:B------:R-:W-:Y:S01]  /*25540*/  IMAD.MOV.U32 R27, RZ, RZ, 0x2 ;  /* 0x00000002ff1b7424 */ /* 0x000fe200078e00ff */
[----:B------:R-:W-:Y:S01]  /*25550*/  SHF.L.U32 R32, R32, 0x10, RZ ;  /* 0x0000001020207819 */ /* 0x000fe200000006ff */
        /* <DEDUP_REMOVED lines=13> */
.L_x_21285:
        /* <DEDUP_REMOVED lines=13> */
.L_x_21287:
[----:B------:R-:W-:Y:S05]  /*25700*/  BSYNC.RECONVERGENT B2 ;  /* 0x0000000000027941 */ /* 0x000fea0003800200 */
.L_x_21286:
        /* <DEDUP_REMOVED lines=43> */
.L_x_21284:
[----:B------:R-:W-:Y:S05]  /*259c0*/  BSYNC.RECONVERGENT B1 ;  /* 0x0000000000017941 */ /* 0x000fea0003800200 */
.L_x_21283:
        /* <DEDUP_REMOVED lines=19> */
.L_x_21290:
        /* <DEDUP_REMOVED lines=13> */
.L_x_21292:
[----:B------:R-:W-:Y:S05]  /*25bd0*/  BSYNC.RECONVERGENT B2 ;  /* 0x0000000000027941 */ /* 0x000fea0003800200 */
.L_x_21291:
        /* <DEDUP_REMOVED lines=43> */
.L_x_21289:
[----:B------:R-:W-:Y:S05]  /*25e90*/  BSYNC.RECONVERGENT B1 ;  /* 0x0000000000017941 */ /* 0x000fea0003800200 */
.L_x_21288:
        /* <DEDUP_REMOVED lines=18> */
.L_x_21295:
        /* <DEDUP_REMOVED lines=13> */
.L_x_21297:
[----:B------:R-:W-:Y:S05]  /*26090*/  BSYNC.RECONVERGENT B2 ;  /* 0x0000000000027941 */ /* 0x000fea0003800200 */
.L_x_21296:
        /* <DEDUP_REMOVED lines=43> */
.L_x_21294:
[----:B------:R-:W-:Y:S05]  /*26350*/  BSYNC.RECONVERGENT B1 ;  /* 0x0000000000017941 */ /* 0x000fea0003800200 */
.L_x_21293:
        /* <DEDUP_REMOVED lines=18> */
.L_x_21300:
        /* <DEDUP_REMOVED lines=13> */
.L_x_21302:
[----:B------:R-:W-:Y:S05]  /*26550*/  BSYNC.RECONVERGENT B2 ;  /* 0x0000000000027941 */ /* 0x000fea0003800200 */
.L_x_21301:
        /* <DEDUP_REMOVED lines=43> */
.L_x_21299:
[----:B------:R-:W-:Y:S05]  /*26810*/  BSYNC.RECONVERGENT B1 ;  /* 0x0000000000017941 */ /* 0x000fea0003800200 */
.L_x_21298:
        /* <DEDUP_REMOVED lines=17> */
.L_x_21305:
        /* <DEDUP_REMOVED lines=13> */
.L_x_21307:
[----:B------:R-:W-:Y:S05]  /*26a00*/  BSYNC.RECONVERGENT B2 ;  /* 0x0000000000027941 */ /* 0x000fea0003800200 */
.L_x_21306:
        /* <DEDUP_REMOVED lines=43> */
.L_x_21304:
[----:B------:R-:W-:Y:S05]  /*26cc0*/  BSYNC.RECONVERGENT B1 ;  /* 0x0000000000017941 */ /* 0x000fea0003800200 */
.L_x_21303:
        /* <DEDUP_REMOVED lines=18> */
.L_x_21310:
        /* <DEDUP_REMOVED lines=13> */
.L_x_21312:
[----:B------:R-:W-:Y:S05]  /*26ec0*/  BSYNC.RECONVERGENT B2 ;  /* 0x0000000000027941 */ /* 0x000fea0003800200 */
.L_x_21311:
        /* <DEDUP_REMOVED lines=43> */
.L_x_21309:
[----:B------:R-:W-:Y:S05]  /*27180*/  BSYNC.RECONVERGENT B1 ;  /* 0x0000000000017941 */ /* 0x000fea0003800200 */
.L_x_21308:
[-C--:B------:R-:W-:Y:S01]  /*27190*/  FMUL.FTZ R40, R40, R225.reuse ;  /* 0x000000e128287220 */ /* 0x080fe20000410000 */
        /* <DEDUP_REMOVED lines=8> */
[----:B------:R-:W-:Y:S01]  /*27220*/  FSEL R38, R40, RZ, P4 ;  /* 0x000000ff28267208 */ /* 0x000fe20002000000 */
[-C--:B------:R-:W-:Y:S01]  /*27230*/  FMUL.FTZ R36, R36, R225.reuse ;  /* 0x000000e124247220 */ /* 0x080fe20000410000 */
[----:B------:R-:W-:Y:S01]  /*27240*/  ISETP.NE.AND P5, PT, R17, RZ, PT ;  /* 0x000000ff1100720c */ /* 0x000fe20003fa5270 */
[-C--:B------:R-:W-:Y:S01]  /*27250*/  FMUL.FTZ R34, R34, R225.reuse ;  /* 0x000000e122227220 */ /* 0x080fe20000410000 */
[----:B------:R-:W-:Y:S01]  /*27260*/  FSEL R40, R24, RZ, P1 ;  /* 0x000000ff18287208 */ /* 0x000fe20000800000 */
[-C--:B------:R-:W-:Y:S01]  /*27270*/  FMUL.FTZ R32, R32, R225.reuse ;  /* 0x000000e120207220 */ /* 0x080fe20000410000 */
[----:B------:R-:W-:Y:S01]  /*27280*/  ISETP.NE.AND P1, PT, R25, RZ, PT ;  /* 0x000000ff1900720c */ /* 0x000fe20003f25270 */
[----:B------:R-:W-:Y:S01]  /*27290*/  FMUL.FTZ R28, R28, R225 ;  /* 0x000000e11c1c7220 */ /* 0x000fe20000410000 */
[----:B------:R-:W-:-:S02]  /*272a0*/  P2R R27, PR, RZ, 0x1 ;  /* 0x00000001ff1b7803 */ /* 0x000fc40000000000 */
[----:B------:R-:W-:Y:S02]  /*272b0*/  FSEL R42, R26, RZ, P5 ;  /* 0x000000ff1a2a7208 */ /* 0x000fe40002800000 */
        /* <DEDUP_REMOVED lines=16> */
[----:B------:R-:W-:Y:S01]  /*273c0*/  @P1 FADD.FTZ R38, R78, R38 ;  /* 0x000000264e261221 */ /* 0x000fe20000010000 */
[----:B------:R-:W-:-:S11]  /*273d0*/  @P1 FADD.FTZ R39, R79, R39 ;  /* 0x000000274f271221 */ /* 0x000fd60000010000 */
.L_x_21272:
[----:B------:R-:W-:Y:S01]  /*273e0*/  SEL R23, RZ, 0x1000000, !P5 ;  /* 0x01000000ff177807 */ /* 0x000fe20006800000 */
[----:B------:R-:W0:Y:S01]  /*273f0*/  @P0 LDC.64 R28, c[0x0][0x398] ;  /* 0x0000e600ff1c0b82 */ /* 0x000e220000000a00 */
[----:B------:R-:W-:Y:S01]  /*27400*/  SEL R19, RZ, 0x10000, !P4 ;  /* 0x00010000ff137807 */ /* 0x000fe20006000000 */
[----:B------:R-:W-:Y:S01]  /*27410*/  VIADD R233, R10, 0xa0 ;  /* 0x000000a00ae97836 */ /* 0x000fe20000000000 */
[----:B------:R-:W-:Y:S02]  /*27420*/  SEL R24, RZ, 0x100, !P3 ;  /* 0x00000100ff187807 */ /* 0x000fe40005800000 */
[----:B------:R-:W-:Y:S01]  /*27430*/  ISETP.NE.AND P5, PT, R21, RZ, PT ;  /* 0x000000ff1500720c */ /* 0x000fe20003fa5270 */
[----:B------:R-:W-:Y:S01]  /*27440*/  IMAD.WIDE.U32 R30, R233, 0x10, R216 ;  /* 0x00000010e91e7825 */ /* 0x000fe200078e00d8 */
[----:B------:R-:W-:Y:S01]  /*27450*/  ISETP.NE.AND P4, PT, R17, RZ, PT ;  /* 0x000000ff1100720c */ /* 0x000fe20003f85270 */
[----:B------:R-:W1:Y:S01]  /*27460*/  @P1 LDC.64 R26, c[0x0][0x3a0] ;  /* 0x0000e800ff1a1b82 */ /* 0x000e620000000a00 */
[----:B------:R-:W-:-:S02]  /*27470*/  ISETP.NE.AND P3, PT, R22, RZ, PT ;  /* 0x000000ff1600720c */ /* 0x000fc40003f65270 */
[----:B------:R-:W-:Y:S02]  /*27480*/  ISETP.NE.AND P6, PT, R16, RZ, PT ;  /* 0x000000ff1000720c */ /* 0x000fe40003fc5270 */
        /* <DEDUP_REMOVED lines=37> */
.L_x_21313:
        /* <DEDUP_REMOVED lines=21> */
.L_x_21317:
        /* <DEDUP_REMOVED lines=13> */
.L_x_21319:
[----:B------:R-:W-:Y:S05]  /*27900*/  BSYNC.RECONVERGENT B2 ;  /* 0x0000000000027941 */ /* 0x000fea0003800200 */
.L_x_21318:
        /* <DEDUP_REMOVED lines=40> */
[----:B------:R-:W-:Y:S01]  /*27b90*/  LOP3.LUT R15, R227, R2, R237, 0x96, !PT ;  /* 0x00000002e30f7212 */ /* 0x000fe200078e96ed */
[----:B------:R-:W-:-:S07]  /*27ba0*/  IMAD.MOV.U32 R2, RZ, RZ, R20 ;  /* 0x000000ffff027224 */ /* 0x000fce00078e0014 */
.L_x_21316:
[----:B------:R-:W-:Y:S05]  /*27bb0*/  BSYNC.RECONVERGENT B1 ;  /* 0x0000000000017941 */ /* 0x000fea0003800200 */
.L_x_21315:
[----:B------:R-:W-:Y:S01]  /*27bc0*/  I2FP.F32.U32 R2, R2 ;  /* 0x0000000200027245 */ /* 0x000fe20000201000 */
[----:B------:R-:W-:Y:S01]  /*27bd0*/  BSSY.RECONVERGENT B1, `(.L_x_21320) ;  /* 0x000004d000017945 */ /* 0x000fe20003800200 */
[----:B------:R-:W-:Y:S01]  /*27be0*/  ISETP.NE.AND P2, PT, R4, 0x1, PT ;  /* 0x000000010400780c */ /* 0x000fe20003f45270 */
[----:B------:R-:W-:Y:S01]  /*27bf0*/  IMAD.MOV.U32 R5, RZ, RZ, 0x2 ;  /* 0x00000002ff057424 */ /* 0x000fe200078e00ff */
[----:B------:R-:W-:Y:S01]  /*27c00*/  LOP3.LUT R224, R224, 0xffffffef, RZ, 0xc0, !PT ;  /* 0xffffffefe0e07812 */ /* 0x000fe200078ec0ff */
[----:B------:R-:W-:Y:S01]  /*27c10*/  FFMA.FTZ R3, R2, R229, 1.1641532182693481445e-10 ;  /* 0x2f00000002037423 */ /* 0x000fe200000100e5 */
[C---:B-----5:R-:W-:Y:S01]  /*27c20*/  IMAD.U32 R2, R16.reuse, 0x10000, RZ ;  /* 0x0001000010027824 */ /* 0x060fe200078e00ff */
        /* <DEDUP_REMOVED lines=14> */
.L_x_21322:
        /* <DEDUP_REMOVED lines=13> */
.L_x_21324:
[----:B------:R-:W-:Y:S05]  /*27de0*/  BSYNC.RECONVERGENT B2 ;  /* 0x0000000000027941 */ /* 0x000fea0003800200 */
.L_x_21323:
        /* <DEDUP_REMOVED lines=43> */
.L_x_21321:
[----:B------:R-:W-:Y:S05]  /*280a0*/  BSYNC.RECONVERGENT B1 ;  /* 0x0000000000017941 */ /* 0x000fea0003800200 */
.L_x_21320:
        /* <DEDUP_REMOVED lines=23> */
.L_x_21327:
        /* <DEDUP_REMOVED lines=13> */
.L_x_21329:
[----:B------:R-:W-:Y:S05]  /*282f0*/  BSYNC.RECONVERGENT B2 ;  /* 0x0000000000027941 */ /* 0x000fea0003800200 */
.L_x_21328:
        /* <DEDUP_REMOVED lines=43> */
.L_x_21326:
[----:B------:R-:W-:Y:S05]  /*285b0*/  BSYNC.RECONVERGENT B1 ;  /* 0x0000000000017941 */ /* 0x000fea0003800200 */
.L_x_21325:
        /* <DEDUP_REMOVED lines=20> */
.L_x_21332:
        /* <DEDUP_REMOVED lines=13> */
.L_x_21334:
[----:B------:R-:W-:Y:S05]  /*287d0*/  BSYNC.RECONVERGENT B2 ;  /* 0x0000000000027941 */ /* 0x000fea0003800200 */
.L_x_21333:
        /* <DEDUP_REMOVED lines=43> */
.L_x_21331:
[----:B------:R-:W-:Y:S05]  /*28a90*/  BSYNC.RECONVERGENT B1 ;  /* 0x0000000000017941 */ /* 0x000fea0003800200 */
.L_x_21330:
        /* <DEDUP_REMOVED lines=8> */
[----:B------:R-:W-:Y:S02]  /*28b20*/  FMUL.FTZ R6, R6, R225 ;  /* 0x000000e106067220 */ /* 0x000fe40000410000 */
        /* <DEDUP_REMOVED lines=15> */
.L_x_21337:
        /* <DEDUP_REMOVED lines=13> */
.L_x_21339:
[----:B------:R-:W-:Y:S05]  /*28cf0*/  BSYNC.RECONVERGENT B2 ;  /* 0x0000000000027941 */ /* 0x000fea0003800200 */
.L_x_21338:
        /* <DEDUP_REMOVED lines=43> */
.L_x_21336:
[----:B------:R-:W-:Y:S05]  /*28fb0*/  BSYNC.RECONVERGENT B1 ;  /* 0x0000000000017941 */ /* 0x000fea0003800200 */
.L_x_21335:
        /* <DEDUP_REMOVED lines=21> */
.L_x_21342:
        /* <DEDUP_REMOVED lines=13> */
.L_x_21344:
[----:B------:R-:W-:Y:S05]  /*291e0*/  BSYNC.RECONVERGENT B2 ;  /* 0x0000000000027941 */ /* 0x000fea0003800200 */
.L_x_21343:
        /* <DEDUP_REMOVED lines=43> */
.L_x_21341:
[----:B------:R-:W-:Y:S05]  /*294a0*/  BSYNC.RECONVERGENT B1 ;  /* 0x0000000000017941 */ /* 0x000fea0003800200 */
.L_x_21340:
        /* <DEDUP_REMOVED lines=23> */
.L_x_21347:
        /* <DEDUP_REMOVED lines=13> */
.L_x_21349:
[----:B------:R-:W-:Y:S05]  /*296f0*/  BSYNC.RECONVERGENT B2 ;  /* 0x0000000000027941 */ /* 0x000fea0003800200 */
.L_x_21348:
        /* <DEDUP_REMOVED lines=43> */
.L_x_21346:
[----:B------:R-:W-:Y:S05]  /*299b0*/  BSYNC.RECONVERGENT B1 ;  /* 0x0000000000017941 */ /* 0x000fea0003800200 */
.L_x_21345:
        /* <DEDUP_REMOVED lines=19> */
.L_x_21352:
        /* <DEDUP_REMOVED lines=13> */
.L_x_21354:
[----:B------:R-:W-:Y:S05]  /*29bc0*/  BSYNC.RECONVERGENT B2 ;  /* 0x0000000000027941 */ /* 0x000fea0003800200 */
.L_x_21353:
        /* <DEDUP_REMOVED lines=43> */
.L_x_21351:
[----:B------:R-:W-:Y:S05]  /*29e80*/  BSYNC.RECONVERGENT B1 ;  /* 0x0000000000017941 */ /* 0x000fea0003800200 */
.L_x_21350:
        /* <DEDUP_REMOVED lines=24> */
.L_x_21357:
        /* <DEDUP_REMOVED lines=13> */
.L_x_21359:
[----:B------:R-:W-:Y:S05]  /*2a0e0*/  BSYNC.RECONVERGENT B2 ;  /* 0x0000000000027941 */ /* 0x000fea0003800200 */
.L_x_21358:
        /* <DEDUP_REMOVED lines=43> */
.L_x_21356:
[----:B------:R-:W-:Y:S05]  /*2a3a0*/  BSYNC.RECONVERGENT B1 ;  /* 0x0000000000017941 */ /* 0x000fea0003800200 */
.L_x_21355:
        /* <DEDUP_REMOVED lines=19> */
.L_x_21362:
        /* <DEDUP_REMOVED lines=13> */
.L_x_21364:
[----:B------:R-:W-:Y:S05]  /*2a5b0*/  BSYNC.RECONVERGENT B2 ;  /* 0x0000000000027941 */ /* 0x000fea0003800200 */
.L_x_21363:
        /* <DEDUP_REMOVED lines=40> */
[----:B------:R-:W-:Y:S01]  /*2a840*/  LOP3.LUT R15, R227, R4, R3, 0x96, !PT ;  /* 0x00000004e30f7212 */ /* 0x000fe200078e9603 */
[----:B------:R-:W-:Y:S02]  /*2a850*/  IMAD.MOV.U32 R3, RZ, RZ, R236 ;  /* 0x000000ffff037224 */ /* 0x000fe400078e00ec */
[----:B------:R-:W-:-:S07]  /*2a860*/  IMAD.MOV.U32 R236, RZ, RZ, R2 ;  /* 0x000000ffffec7224 */ /* 0x000fce00078e0002 */
.L_x_21361:
[----:B------:R-:W-:Y:S05]  /*2a870*/  BSYNC.RECONVERGENT B1 ;  /* 0x0000000000017941 */ /* 0x000fea0003800200 */
.L_x_21360:
        /* <DEDUP_REMOVED lines=9> */
[----:B--2---:R-:W-:Y:S02]  /*2a910*/  FSEL R28, R4, RZ, !P3 ;  /* 0x000000ff041c7208 */ /* 0x004fe40005800000 */
        /* <DEDUP_REMOVED lines=13> */
.L_x_21367:
        /* <DEDUP_REMOVED lines=13> */
.L_x_21369:
[----:B------:R-:W-:Y:S05]  /*2aac0*/  BSYNC.RECONVERGENT B2 ;  /* 0x0000000000027941 */ /* 0x000fea0003800200 */
.L_x_21368:
        /* <DEDUP_REMOVED lines=43> */
.L_x_21366:
[----:B------:R-:W-:Y:S05]  /*2ad80*/  BSYNC.RECONVERGENT B1 ;  /* 0x0000000000017941 */ /* 0x000fea0003800200 */
.L_x_21365:
        /* <DEDUP_REMOVED lines=18> */
.L_x_21372:
        /* <DEDUP_REMOVED lines=13> */
.L_x_21374:
[----:B------:R-:W-:Y:S05]  /*2af80*/  BSYNC.RECONVERGENT B2 ;  /* 0x0000000000027941 */ /* 0x000fea0003800200 */
.L_x_21373:
        /* <DEDUP_REMOVED lines=43> */
.L_x_21371:
[----:B------:R-:W-:Y:S05]  /*2b240*/  BSYNC.RECONVERGENT B1 ;  /* 0x0000000000017941 */ /* 0x000fea0003800200 */
.L_x_21370:
        /* <DEDUP_REMOVED lines=25> */
.L_x_21377:
        /* <DEDUP_REMOVED lines=13> */
.L_x_21379:
[----:B------:R-:W-:Y:S05]  /*2b4b0*/  BSYNC.RECONVERGENT B2 ;  /* 0x0000000000027941 */ /* 0x000fea0003800200 */
.L_x_21378:
        /* <DEDUP_REMOVED lines=43> */
.L_x_21376:
[----:B------:R-:W-:Y:S05]  /*2b770*/  BSYNC.RECONVERGENT B1 ;  /* 0x0000000000017941 */ /* 0x000fea0003800200 */
.L_x_21375:
[----:B------:R-:W-:Y:S01]  /*2b780*/  ISETP.NE.AND P5, PT, R21, 0x1, PT ;  /* 0x000000011500780c */ /* 0x000fe20003fa5270 */
[C---:B------:R-:W-:Y:S01]  /*2b790*/  IMAD.U32 R18, R19.reuse, 0x10000, RZ ;  /* 0x0001000013127824 */ /* 0x040fe200078e00ff */
[----:B------:R-:W-:Y:S01]  /*2b7a0*/  I2FP.F32.U32 R2, R3 ;  /* 0x0000000300027245 */ /* 0x000fe20000201000 */
[----:B------:R-:W-:Y:S01]  /*2b7b0*/  BSSY.RECONVERGENT B1, `(.L_x_21380) ;  /* 0x0000049000017945 */ /* 0x000fe20003800200 */
[----:B------:R-:W-:Y:S02]  /*2b7c0*/  IMAD.MOV.U32 R22, RZ, RZ, 0x2 ;  /* 0x00000002ff167424 */ /* 0x000fe400078e00ff */
[----:B------:R-:W-:Y:S01]  /*2b7d0*/  FMUL.FTZ R3, R18, R225 ;  /* 0x000000e112037220 */ /* 0x000fe20000410000 */
[----:B------:R-:W-:Y:S01]  /*2b7e0*/  FFMA.FTZ R17, R2, R229, 1.1641532182693481445e-10 ;  /* 0x2f00000002117423 */ /* 0x000fe200000100e5 */
[----:B------:R-:W-:Y:S02]  /*2b7f0*/  PRMT R2, R19, 0x7632, R2 ;  /* 0x0000763213027816 */ /* 0x000fe40000000002 */
[----:B------:R-:W-:-:S02]  /*2b800*/  MOV R19, R12 ;  /* 0x0000000c00137202 */ /* 0x000fc40000000f00 */
        /* <DEDUP_REMOVED lines=10> */
.L_x_21382:
        /* <DEDUP_REMOVED lines=13> */
.L_x_21384:
[----:B------:R-:W-:Y:S05]  /*2b980*/  BSYNC.RECONVERGENT B2 ;  /* 0x0000000000027941 */ /* 0x000fea0003800200 */
.L_x_21383:
        /* <DEDUP_REMOVED lines=43> */
.L_x_21381:
[----:B------:R-:W-:Y:S05]  /*2bc40*/  BSYNC.RECONVERGENT B1 ;  /* 0x0000000000017941 */ /* 0x000fea0003800200 */
.L_x_21380:
        /* <DEDUP_REMOVED lines=24> */
.L_x_21387:
        /* <DEDUP_REMOVED lines=13> */
.L_x_21389:
[----:B------:R-:W-:Y:S05]  /*2bea0*/  BSYNC.RECONVERGENT B2 ;  /* 0x0000000000027941 */ /* 0x000fea0003800200 */
.L_x_21388:
        /* <DEDUP_REMOVED lines=43> */
.L_x_21386:
[----:B------:R-:W-:Y:S05]  /*2c160*/  BSYNC.RECONVERGENT B1 ;  /* 0x0000000000017941 */ /* 0x000fea0003800200 */
.L_x_21385:
        /* <DEDUP_REMOVED lines=18> */
.L_x_21392:
        /* <DEDUP_REMOVED lines=15> */
.L_x_21394:
[----:B------:R-:W-:Y:S05]  /*2c380*/  BSYNC.RECONVERGENT B2 ;  /* 0x0000000000027941 */ /* 0x000fea0003800200 */
.L_x_21393:
        /* <DEDUP_REMOVED lines=43> */
.L_x_21391:
[----:B------:R-:W-:Y:S05]  /*2c640*/  BSYNC.RECONVERGENT B1 ;  /* 0x0000000000017941 */ /* 0x000fea0003800200 */
.L_x_21390:
        /* <DEDUP_REMOVED lines=9> */
[----:B------:R-:W-:Y:S01]  /*2c6e0*/  FADD.FTZ R31, R20, R31 ;  /* 0x0000001f141f7221 */ /* 0x000fe20000010000 */
[----:B------:R-:W-:-:S03]  /*2c6f0*/  PRMT R2, R17, 0x7610, R2 ;  /* 0x0000761011027816 */ /* 0x000fc60000000002 */
[----:B------:R-:W-:Y:S01]  /*2c700*/  @P1 FADD.FTZ R31, R79, R31 ;  /* 0x0000001f4f1f1221 */ /* 0x000fe20000010000 */
[----:B------:R-:W-:Y:S06]  /*2c710*/  BRA `(.L_x_21395) ;  /* 0x0000002800187947 */ /* 0x000fec0003800000 */
.L_x_21314:
        /* <DEDUP_REMOVED lines=16> */
.L_x_21398:
        /* <DEDUP_REMOVED lines=13> */
.L_x_21400:
[----:B------:R-:W-:Y:S05]  /*2c8f0*/  BSYNC.RECONVERGENT B2 ;  /* 0x0000000000027941 */ /* 0x000fea0003800200 */
.L_x_21399:
        /* <DEDUP_REMOVED lines=41> */
[----:B------:R-:W-:-:S07]  /*2cb90*/  IMAD.MOV.U32 R22, RZ, RZ, RZ ;  /* 0x000000ffff167224 */ /* 0x000fce00078e00ff */
.L_x_21397:
[----:B------:R-:W-:Y:S05]  /*2cba0*/  BSYNC.RECONVERGENT B1 ;  /* 0x0000000000017941 */ /* 0x000fea0003800200 */
.L_x_21396:
[----:B------:R-:W-:Y:S01]  /*2cbb0*/  I2FP.F32.U32 R20, R21 ;  /* 0x0000001500147245 */ /* 0x000fe20000201000 */
[----:B------:R-:W-:Y:S01]  /*2cbc0*/  BSSY.RECONVERGENT B1, `(.L_x_21401) ;  /* 0x000004c000017945 */ /* 0x000fe20003800200 */
[----:B------:R-:W-:Y:S02]  /*2cbd0*/  ISETP.NE.AND P2, PT, R22, 0x1, PT ;  /* 0x000000011600780c */ /* 0x000fe40003f45270 */
[----:B------:R-:W-:Y:S01]  /*2cbe0*/  LOP3.LUT R224, R224, 0xffffffef, RZ, 0xc0, !PT ;  /* 0xffffffefe0e07812 */ /* 0x000fe200078ec0ff */
[----:B------:R-:W-:Y:S01]  /*2cbf0*/  FFMA.FTZ R21, R20, R229, 1.1641532182693481445e-10 ;  /* 0x2f00000014157423 */ /* 0x000fe200000100e5 */
[C---:B-----5:R-:W-:Y:S01]  /*2cc00*/  SHF.L.U32 R24, R16.reuse, 0x10, RZ ;  /* 0x0000001010187819 */ /* 0x060fe200000006ff */
[----:B------:R-:W-:Y:S01]  /*2cc10*/  IMAD.MOV.U32 R20, RZ, RZ, 0x2 ;  /* 0x00000002ff147424 */ /* 0x000fe200078e00ff */
[----:B--2---:R-:W-:Y:S01]  /*2cc20*/  PRMT R28, R16, 0x7632, R28 ;  /* 0x00007632101c7816 */ /* 0x004fe2000000001c */
        /* <DEDUP_REMOVED lines=12> */
.L_x_21403:
        /* <DEDUP_REMOVED lines=13> */
.L_x_21405:
[----:B------:R-:W-:Y:S05]  /*2cdc0*/  BSYNC.RECONVERGENT B2 ;  /* 0x0000000000027941 */ /* 0x000fea0003800200 */
.L_x_21404:
        /* <DEDUP_REMOVED lines=43> */
.L_x_21402:
[----:B------:R-:W-:Y:S05]  /*2d080*/  BSYNC.RECONVERGENT B1 ;  /* 0x0000000000017941 */ /* 0x000fea0003800200 */
.L_x_21401:
        /* <DEDUP_REMOVED lines=19> */
.L_x_21408:
        /* <DEDUP_REMOVED lines=13> */
.L_x_21410:
[----:B------:R-:W-:Y:S05]  /*2d290*/  BSYNC.RECONVERGENT B2 ;  /* 0x0000000000027941 */ /* 0x000fea0003800200 */
.L_x_21409:
        /* <DEDUP_REMOVED lines=43> */
.L_x_21407:
[----:B------:R-:W-:Y:S05]  /*2d550*/  BSYNC.RECONVERGENT B1 ;  /* 0x0000000000017941 */ /* 0x000fea0003800200 */
.L_x_21406:
        /* <DEDUP_REMOVED lines=20> */
.L_x_21413:
        /* <DEDUP_REMOVED lines=13> */
.L_x_21415:
[----:B------:R-:W-:Y:S05]  /*2d770*/  BSYNC.RECONVERGENT B2 ;  /* 0x0000000000027941 */ /* 0x000fea0003800200 */
.L_x_21414:
        /* <DEDUP_REMOVED lines=43> */
.L_x_21412:
[----:B------:R-:W-:Y:S05]  /*2da30*/  BSYNC.RECONVERGENT B1 ;  /* 0x0000000000017941 */ /* 0x000fea0003800200 */
.L_x_21411:
        /* <DEDUP_REMOVED lines=18> */
.L_x_21418:
        /* <DEDUP_REMOVED lines=13> */
.L_x_21420:
[----:B------:R-:W-:Y:S05]  /*2dc30*/  BSYNC.RECONVERGENT B2 ;  /* 0x0000000000027941 */ /* 0x000fea0003800200 */
.L_x_21419:
        /* <DEDUP_REMOVED lines=43> */
.L_x_21417:
[----:B------:R-:W-:Y:S05]  /*2def0*/  BSYNC.RECONVERGENT B1 ;  /* 0x0000000000017941 */ /* 0x000fea0003800200 */
.L_x_21416:
        /* <DEDUP_REMOVED lines=18> */
.L_x_21423:
        /* <DEDUP_REMOVED lines=13> */
.L_x_21425:
[----:B------:R-:W-:Y:S05]  /*2e0f0*/  BSYNC.RECONVERGENT B2 ;  /* 0x0000000000027941 */ /* 0x000fea0003800200 */
.L_x_21424:
        /* <DEDUP_REMOVED lines=43> */
.L_x_21422:
[----:B------:R-:W-:Y:S05]  /*2e3b0*/  BSYNC.RECONVERGENT B1 ;  /* 0x0000000000017941 */ /* 0x000fea0003800200 */
.L_x_21421:
[----:B------:R-:W-:Y:S01]  /*2e3c0*/  ISETP.NE.AND P4, PT, R22, 0x1, PT ;  /* 0x000000011600780c */ /* 0x000fe20003f85270 */
[----:B------:R-:W-:Y:S01]  /*2e3d0*/  BSSY.RECONVERGENT B1, `(.L_x_21426) ;  /* 0x0000049000017945 */ /* 0x000fe20003800200 */
[----:B------:R-:W-:Y:S02]  /*2e3e0*/  I2FP.F32.U32 R20, R17 ;  /* 0x0000001100147245 */ /* 0x000fe40000201000 */
[----:B------:R-:W-:Y:S01]  /*2e3f0*/  SHF.L.U32 R34, R18, 0x10, RZ ;  /* 0x0000001012227819 */ /* 0x000fe200000006ff */
[----:B------:R-:W-:Y:S02]  /*2e400*/  IMAD.MOV.U32 R18, RZ, RZ, R12 ;  /* 0x000000ffff127224 */ /* 0x000fe400078e000c */
[----:B------:R-:W-:Y:S01]  /*2e410*/  FFMA.FTZ R17, R20, R229, 1.1641532182693481445e-10 ;  /* 0x2f00000014117423 */ /* 0x000fe200000100e5 */
[----:B------:R-:W-:-:S04]  /*2e420*/  IMAD.MOV.U32 R20, RZ, RZ, 0x2 ;  /* 0x00000002ff147424 */ /* 0x000fc800078e00ff */
        /* <DEDUP_REMOVED lines=10> */
.L_x_21428:
        /* <DEDUP_REMOVED lines=13> */
.L_x_21430:
[----:B------:R-:W-:Y:S05]  /*2e5a0*/  BSYNC.RECONVERGENT B2 ;  /* 0x0000000000027941 */ /* 0x000fea0003800200 */
.L_x_21429:
        /* <DEDUP_REMOVED lines=43> */
.L_x_21427:
[----:B------:R-:W-:Y:S05]  /*2e860*/  BSYNC.RECONVERGENT B1 ;  /* 0x0000000000017941 */ /* 0x000fea0003800200 */
.L_x_21426:
        /* <DEDUP_REMOVED lines=18> */
.L_x_21433:
        /* <DEDUP_REMOVED lines=13> */
.L_x_21435:
[----:B------:R-:W-:Y:S05]  /*2ea60*/  BSYNC.RECONVERGENT B2 ;  /* 0x0000000000027941 */ /* 0x000fea0003800200 */
.L_x_21434:
        /* <DEDUP_REMOVED lines=43> */
.L_x_21432:
[----:B------:R-:W-:Y:S05]  /*2ed20*/  BSYNC.RECONVERGENT B1 ;  /* 0x0000000000017941 */ /* 0x000fea0003800200 */
.L_x_21431:
[----:B------:R-:W-:Y:S01]  /*2ed30*/  P2R R21, PR, RZ, 0x2 ;  /* 0x00000002ff157803 */ /* 0x000fe20000000000 */
[----:B------:R-:W-:Y:S01]  /*2ed40*/  FMUL.FTZ R24, R24, R225 ;  /* 0x000000e118187220 */ /* 0x000fe20000410000 */
[----:B------:R-:W-:Y:S01]  /*2ed50*/  I2FP.F32.U32 R20, R19 ;  /* 0x0000001300147245 */ /* 0x000fe20000201000 */
[-C--:B------:R-:W-:Y:S01]  /*2ed60*/  FMUL.FTZ R34, R34, R225.reuse ;  /* 0x000000e122227220 */ /* 0x080fe20000410000 */
[----:B------:R-:W-:Y:S01]  /*2ed70*/  LOP3.LUT P1, RZ, R224, 0x10, RZ, 0xc0, !PT ;  /* 0x00000010e0ff7812 */ /* 0x000fe2000782c0ff */
[-C--:B------:R-:W-:Y:S01]  /*2ed80*/  FMUL.FTZ R35, R32, R225.reuse ;  /* 0x000000e120237220 */ /* 0x080fe20000410000 */
[----:B------:R-:W-:Y:S01]  /*2ed90*/  SHF.L.U32 R22, R17, 0x10, RZ ;  /* 0x0000001011167819 */ /* 0x000fe200000006ff */
[----:B------:R-:W-:Y:S01]  /*2eda0*/  FMUL.FTZ R26, R26, R225 ;  /* 0x000000e11a1a7220 */ /* 0x000fe20000410000 */
        /* <DEDUP_REMOVED lines=8> */
[----:B------:R-:W-:Y:S01]  /*2ee30*/  FSEL R29, R34, RZ, P3 ;  /* 0x000000ff221d7208 */ /* 0x000fe20001800000 */
[----:B------:R-:W-:Y:S01]  /*2ee40*/  FMUL.FTZ R22, R22, R225 ;  /* 0x000000e116167220 */ /* 0x000fe20000410000 */
[----:B------:R-:W-:-:S02]  /*2ee50*/  LOP3.LUT P0, RZ, R224, 0x8, RZ, 0xc0, !PT ;  /* 0x00000008e0ff7812 */ /* 0x000fc4000780c0ff */
[----:B------:R-:W-:Y:S02]  /*2ee60*/  FSEL R34, R26, RZ, P5 ;  /* 0x000000ff1a227208 */ /* 0x000fe40002800000 */
[----:B------:R-:W-:Y:S02]  /*2ee70*/  ISETP.NE.AND P6, PT, R16, RZ, PT ;  /* 0x000000ff1000720c */ /* 0x000fe40003fc5270 */
[----:B------:R-:W-:Y:S01]  /*2ee80*/  FSETP.GTU.FTZ.AND P5, PT, R17, R228, PT ;  /* 0x000000e41100720b */ /* 0x000fe20003fbc000 */
        /* <DEDUP_REMOVED lines=15> */
.L_x_21395:
[----:B------:R-:W-:Y:S01]  /*2ef80*/  SEL R20, RZ, 0x1000000, !P5 ;  /* 0x01000000ff147807 */ /* 0x000fe20006800000 */
[----:B------:R-:W0:Y:S01]  /*2ef90*/  @P0 LDC.64 R26, c[0x0][0x398] ;  /* 0x0000e600ff1a0b82 */ /* 0x000e220000000a00 */
[----:B------:R-:W-:Y:S01]  /*2efa0*/  SEL R19, RZ, 0x10000, !P4 ;  /* 0x00010000ff137807 */ /* 0x000fe20006000000 */
[----:B------:R-:W-:Y:S01]  /*2efb0*/  VIADD R234, R10, 0xc0 ;  /* 0x000000c00aea7836 */ /* 0x000fe20000000000 */
[----:B------:R-:W-:Y:S02]  /*2efc0*/  SEL R22, RZ, 0x100, !P3 ;  /* 0x00000100ff167807 */ /* 0x000fe40005800000 */
[----:B------:R-:W-:Y:S01]  /*2efd0*/  LOP3.LUT P5, RZ, R224, 0x8, RZ, 0xc0, !PT ;  /* 0x00000008e0ff7812 */ /* 0x000fe200078ac0ff */
[----:B------:R-:W-:Y:S01]  /*2efe0*/  IMAD.WIDE.U32 R218, R234, 0x10, R216 ;  /* 0x00000010eada7825 */ /* 0x000fe200078e00d8 */
[----:B------:R-:W-:Y:S01]  /*2eff0*/  LOP3.LUT P4, RZ, R224, 0x4, RZ, 0xc0, !PT ;  /* 0x00000004e0ff7812 */ /* 0x000fe2000788c0ff */
[----:B------:R-:W1:Y:S01]  /*2f000*/  @P1 LDC.64 R24, c[0x0][0x3a0] ;  /* 0x0000e800ff181b82 */ /* 0x000e620000000a00 */
[----:B------:R-:W-:-:S02]  /*2f010*/  ISETP.NE.AND P3, PT, R16, RZ, PT ;  /* 0x000000ff1000720c */ /* 0x000fc40003f65270 */
        /* <DEDUP_REMOVED lines=24> */
[----:B------:R-:W0:Y:S01]  /*2f1a0*/  LDC.64 R16, c[0x0][0x3b8] ;  /* 0x0000ee00ff107b82 */ /* 0x000e220000000a00 */
[----:B------:R-:W-:Y:S01]  /*2f1b0*/  LOP3.LUT R20, R7, 0xff, RZ, 0xc0, !PT ;  /* 0x000000ff07147812 */ /* 0x000fe200078ec0ff */
[----:B------:R-:W-:Y:S01]  /*2f1c0*/  IMAD.WIDE.U32 R22, R22, 0x1000000, RZ ;  /* 0x0100000016167825 */ /* 0x000fe200078e00ff */
[----:B------:R-:W-:-:S02]  /*2f1d0*/  LOP3.LUT R18, R18, 0xff00, R19, 0xf8, !PT ;  /* 0x0000ff0012127812 */ /* 0x000fc400078ef813 */
        /* <DEDUP_REMOVED lines=10> */
.L_x_21436:
        /* <DEDUP_REMOVED lines=21> */
.L_x_21440:
        /* <DEDUP_REMOVED lines=13> */
.L_x_21442:
[----:B------:R-:W-:Y:S05]  /*2f4a0*/  BSYNC.RECONVERGENT B2 ;  /* 0x0000000000027941 */ /* 0x000fea0003800200 */
.L_x_21441:
        /* <DEDUP_REMOVED lines=42> */
.L_x_21439:
[----:B------:R-:W-:Y:S05]  /*2f750*/  BSYNC.RECONVERGENT B1 ;  /* 0x0000000000017941 */ /* 0x000fea0003800200 */
.L_x_21438:
[----:B------:R-:W-:Y:S01]  /*2f760*/  I2FP.F32.U32 R2, R2 ;  /* 0x0000000200027245 */ /* 0x000fe20000201000 */
[----:B-----5:R-:W-:Y:S01]  /*2f770*/  IMAD.U32 R20, R16, 0x10000, RZ ;  /* 0x0001000010147824 */ /* 0x020fe200078e00ff */
        /* <DEDUP_REMOVED lines=19> */
.L_x_21445:
        /* <DEDUP_REMOVED lines=13> */
.L_x_21447:
[----:B------:R-:W-:Y:S05]  /*2f980*/  BSYNC.RECONVERGENT B2 ;  /* 0x0000000000027941 */ /* 0x000fea0003800200 */
.L_x_21446:
        /* <DEDUP_REMOVED lines=43> */
.L_x_21444:
[----:B------:R-:W-:Y:S05]  /*2fc40*/  BSYNC.RECONVERGENT B1 ;  /* 0x0000000000017941 */ /* 0x000fea0003800200 */
.L_x_21443:
        /* <DEDUP_REMOVED lines=8> */
[----:B--2---:R-:W-:Y:S01]  /*2fcd0*/  FSEL R24, R4, RZ, !P2 ;  /* 0x000000ff04187208 */ /* 0x004fe20005000000 */
        /* <DEDUP_REMOVED lines=14> */
.L_x_21450:
        /* <DEDUP_REMOVED lines=13> */
.L_x_21452:
[----:B------:R-:W-:Y:S05]  /*2fe90*/  BSYNC.RECONVERGENT B2 ;  /* 0x0000000000027941 */ /* 0x000fea0003800200 */
.L_x_21451:
        /* <DEDUP_REMOVED lines=43> */
.L_x_21449:
[----:B------:R-:W-:Y:S05]  /*30150*/  BSYNC.RECONVERGENT B1 ;  /* 0x0000000000017941 */ /* 0x000fea0003800200 */
.L_x_21448:
[----:B------:R-:W-:Y:S01]  /*30160*/  I2FP.F32.U32 R2, R3 ;  /* 0x0000000300027245 */ /* 0x000fe20000201000 */
[----:B------:R-:W-:Y:S01]  /*30170*/  IMAD.U32 R8, R16, 0x10000, RZ ;  /* 0x0001000010087824 */ /* 0x000fe200078e00ff */
[----:B------:R-:W-:Y:S01]  /*30180*/  ISETP.NE.AND P2, PT, R4, 0x1, PT ;  /* 0x000000010400780c */ /* 0x000fe20003f45270 */
[----:B------:R-:W-:Y:S01]  /*30190*/  BSSY.RECONVERGENT B1, `(.L_x_21453) ;  /* 0x000004a000017945 */ /* 0x000fe20003800200 */
[----:B------:R-:W-:Y:S01]  /*301a0*/  LOP3.LUT R224, R224, 0xfffffff7, RZ, 0xc0, !PT ;  /* 0xfffffff7e0e07812 */ /* 0x000fe200078ec0ff */
[----:B------:R-:W-:Y:S01]  /*301b0*/  FFMA.FTZ R3, R2, R229, 1.1641532182693481445e-10 ;  /* 0x2f00000002037423 */ /* 0x000fe200000100e5 */
[----:B------:R-:W-:Y:S02]  /*301c0*/  IMAD.MOV.U32 R5, RZ, RZ, 0x2 ;  /* 0x00000002ff057424 */ /* 0x000fe400078e00ff */
[----:B------:R-:W-:Y:S02]  /*301d0*/  FMUL.FTZ R8, R8, R225 ;  /* 0x000000e108087220 */ /* 0x000fe40000410000 */
[----:B------:R-:W-:-:S02]  /*301e0*/  FSETP.LE.FTZ.AND P4, PT, R3, R228, PT ;  /* 0x000000e40300720b */ /* 0x000fc40003f93000 */
        /* <DEDUP_REMOVED lines=11> */
.L_x_21455:
        /* <DEDUP_REMOVED lines=13> */
.L_x_21457:
[----:B------:R-:W-:Y:S05]  /*30370*/  BSYNC.RECONVERGENT B2 ;  /* 0x0000000000027941 */ /* 0x000fea0003800200 */
.L_x_21456:
        /* <DEDUP_REMOVED lines=43> */
.L_x_21454:
[----:B------:R-:W-:Y:S05]  /*30630*/  BSYNC.RECONVERGENT B1 ;  /* 0x0000000000017941 */ /* 0x000fea0003800200 */
.L_x_21453:
[----:B------:R-:W-:Y:S01]  /*30640*/  I2FP.F32.U32 R2, R3 ;  /* 0x0000000300027245 */ /* 0x000fe20000201000 */
[----:B------:R-:W-:Y:S01]  /*30650*/  BSSY.RECONVERGENT B1, `(.L_x_21458) ;  /* 0x0000050000017945 */ /* 0x000fe20003800200 */
[----:B------:R-:W-:Y:S02]  /*30660*/  PRMT R3, R84, 0x7632, R3 ;  /* 0x0000763254037816 */ /* 0x000fe40000000003 */
[----:B------:R-:W-:Y:S02]  /*30670*/  ISETP.NE.AND P3, PT, R5, 0x1, PT ;  /* 0x000000010500780c */ /* 0x000fe40003f65270 */
[----:B------:R-:W-:Y:S01]  /*30680*/  FSEL R25, R8, RZ, P4 ;  /* 0x000000ff08197208 */ /* 0x000fe20002000000 */
[----:B------:R-:W-:Y:S02]  /*30690*/  IMAD.U32 R4, R3, 0x10000, RZ ;  /* 0x0001000003047824 */ /* 0x000fe400078e00ff */
[----:B------:R-:W-:Y:S02]  /*306a0*/  FFMA.FTZ R3, R2, R229, 1.1641532182693481445e-10 ;  /* 0x2f00000002037423 */ /* 0x000fe400000100e5 */
[----:B------:R-:W-:-:S03]  /*306b0*/  FMUL.FTZ R4, R4, R225 ;  /* 0x000000e104047220 */ /* 0x000fc60000410000 */
        /* <DEDUP_REMOVED lines=16> */
.L_x_21460:
        /* <DEDUP_REMOVED lines=13> */
.L_x_21462:
[----:B------:R-:W-:Y:S05]  /*30890*/  BSYNC.RECONVERGENT B2 ;  /* 0x0000000000027941 */ /* 0x000fea0003800200 */
.L_x_21461:
        /* <DEDUP_REMOVED lines=43> */
.L_x_21459:
[----:B------:R-:W-:Y:S05]  /*30b50*/  BSYNC.RECONVERGENT B1 ;  /* 0x0000000000017941 */ /* 0x000fea0003800200 */
.L_x_21458:
        /* <DEDUP_REMOVED lines=21> */
.L_x_21465:
        /* <DEDUP_REMOVED lines=13> */
.L_x_21467:
[----:B------:R-:W-:Y:S05]  /*30d80*/  BSYNC.RECONVERGENT B2 ;  /* 0x0000000000027941 */ /* 0x000fea0003800200 */
.L_x_21466:
        /* <DEDUP_REMOVED lines=43> */
.L_x_21464:
[----:B------:R-:W-:Y:S05]  /*31040*/  BSYNC.RECONVERGENT B1 ;  /* 0x0000000000017941 */ /* 0x000fea0003800200 */
.L_x_21463:
        /* <DEDUP_REMOVED lines=23> */
.L_x_21470:
        /* <DEDUP_REMOVED lines=13> */
.L_x_21472:
[----:B------:R-:W-:Y:S05]  /*31290*/  BSYNC.RECONVERGENT B2 ;  /* 0x0000000000027941 */ /* 0x000fea0003800200 */
.L_x_21471:
        /* <DEDUP_REMOVED lines=43> */
.L_x_21469:
[----:B------:R-:W-:Y:S05]  /*31550*/  BSYNC.RECONVERGENT B1 ;  /* 0x0000000000017941 */ /* 0x000fea0003800200 */
.L_x_21468:
        /* <DEDUP_REMOVED lines=20> */
.L_x_21475:
        /* <DEDUP_REMOVED lines=13> */
.L_x_21477:
[----:B------:R-:W-:Y:S05]  /*31770*/  BSYNC.RECONVERGENT B2 ;  /* 0x0000000000027941 */ /* 0x000fea0003800200 */
.L_x_21476:
        /* <DEDUP_REMOVED lines=43> */
.L_x_21474:
[----:B------:R-:W-:Y:S05]  /*31a30*/  BSYNC.RECONVERGENT B1 ;  /* 0x0000000000017941 */ /* 0x000fea0003800200 */
.L_x_21473:
[----:B------:R-:W-:Y:S01]  /*31a40*/  I2FP.F32.U32 R2, R3 ;  /* 0x0000000300027245 */ /* 0x000fe20000201000 */
[----:B------:R-:W-:Y:S01]  /*31a50*/  BSSY.RECONVERGENT B1, `(.L_x_21478) ;  /* 0x0000050000017945 */ /* 0x000fe20003800200 */
[----:B------:R-:W-:Y:S02]  /*31a60*/  PRMT R3, R85, 0x7632, R3 ;  /* 0x0000763255037816 */ /* 0x000fe40000000003 */
[----:B------:R-:W-:-:S03]  /*31a70*/  FSEL R27, R6, RZ, P4 ;  /* 0x000000ff061b7208 */ /* 0x000fc60002000000 */
        /* <DEDUP_REMOVED lines=20> */
.L_x_21480:
        /* <DEDUP_REMOVED lines=13> */
.L_x_21482:
[----:B------:R-:W-:Y:S05]  /*31c90*/  BSYNC.RECONVERGENT B2 ;  /* 0x0000000000027941 */ /* 0x000fea0003800200 */
.L_x_21481:
        /* <DEDUP_REMOVED lines=43> */
.L_x_21479:
[----:B------:R-:W-:Y:S05]  /*31f50*/  BSYNC.RECONVERGENT B1 ;  /* 0x0000000000017941 */ /* 0x000fea0003800200 */
.L_x_21478:
[----:B------:R-:W-:Y:S01]  /*31f60*/  ISETP.NE.AND P3, PT, R4, 0x1, PT ;  /* 0x000000010400780c */ /* 0x000fe20003f65270 */
[C---:B------:R-:W-:Y:S01]  /*31f70*/  IMAD.U32 R20, R18.reuse, 0x10000, RZ ;  /* 0x0001000012147824 */ /* 0x040fe200078e00ff */
[----:B------:R-:W-:Y:S01]  /*31f80*/  I2FP.F32.U32 R2, R3 ;  /* 0x0000000300027245 */ /* 0x000fe20000201000 */
[----:B------:R-:W-:Y:S01]  /*31f90*/  BSSY.RECONVERGENT B1, `(.L_x_21483) ;  /* 0x0000049000017945 */ /* 0x000fe20003800200 */
[----:B------:R-:W-:Y:S01]  /*31fa0*/  PRMT R18, R18, 0x7632, R18 ;  /* 0x0000763212127816 */ /* 0x000fe20000000012 */
        /* <DEDUP_REMOVED lines=14> */
.L_x_21485:
        /* <DEDUP_REMOVED lines=13> */
.L_x_21487:
[----:B------:R-:W-:Y:S05]  /*32160*/  BSYNC.RECONVERGENT B2 ;  /* 0x0000000000027941 */ /* 0x000fea0003800200 */
.L_x_21486:
        /* <DEDUP_REMOVED lines=43> */
.L_x_21484:
[----:B------:R-:W-:Y:S05]  /*32420*/  BSYNC.RECONVERGENT B1 ;  /* 0x0000000000017941 */ /* 0x000fea0003800200 */
.L_x_21483:
        /* <DEDUP_REMOVED lines=23> */
.L_x_21490:
        /* <DEDUP_REMOVED lines=13> */
.L_x_21492:
[----:B------:R-:W-:Y:S05]  /*32670*/  BSYNC.RECONVERGENT B2 ;  /* 0x0000000000027941 */ /* 0x000fea0003800200 */
.L_x_21491:
        /* <DEDUP_REMOVED lines=43> */
.L_x_21489:
[----:B------:R-:W-:Y:S05]  /*32930*/  BSYNC.RECONVERGENT B1 ;  /* 0x0000000000017941 */ /* 0x000fea0003800200 */
.L_x_21488:
        /* <DEDUP_REMOVED lines=18> */
.L_x_21495:
        /* <DEDUP_REMOVED lines=13> */
.L_x_21497:
[----:B------:R-:W-:Y:S05]  /*32b30*/  BSYNC.RECONVERGENT B2 ;  /* 0x0000000000027941 */ /* 0x000fea0003800200 */
.L_x_21496:
        /* <DEDUP_REMOVED lines=43> */
.L_x_21494:
[----:B------:R-:W-:Y:S05]  /*32df0*/  BSYNC.RECONVERGENT B1 ;  /* 0x0000000000017941 */ /* 0x000fea0003800200 */
.L_x_21493:
        /* <DEDUP_REMOVED lines=25> */
.L_x_21500:
        /* <DEDUP_REMOVED lines=13> */
.L_x_21502:
[----:B------:R-:W-:Y:S05]  /*33060*/  BSYNC.RECONVERGENT B2 ;  /* 0x0000000000027941 */ /* 0x000fea0003800200 */
.L_x_21501:
        /* <DEDUP_REMOVED lines=43> */
.L_x_21499:
[----:B------:R-:W-:Y:S05]  /*33320*/  BSYNC.RECONVERGENT B1 ;  /* 0x0000000000017941 */ /* 0x000fea0003800200 */
.L_x_21498:
[----:B------:R-:W-:Y:S01]  /*33330*/  ISETP.NE.AND P5, PT, R22, 0x1, PT ;  /* 0x000000011600780c */ /* 0x000fe20003fa5270 */
[C---:B------:R-:W-:Y:S01]  /*33340*/  IMAD.U32 R16, R19.reuse, 0x10000, RZ ;  /* 0x0001000013107824 */ /* 0x040fe200078e00ff */
[----:B------:R-:W-:Y:S01]  /*33350*/  I2FP.F32.U32 R2, R3 ;  /* 0x0000000300027245 */ /* 0x000fe20000201000 */
[----:B------:R-:W-:Y:S01]  /*33360*/  BSSY.RECONVERGENT B1, `(.L_x_21503) ;  /* 0x0000049000017945 */ /* 0x000fe20003800200 */
[----:B------:R-:W-:Y:S01]  /*33370*/  MOV R18, R12 ;  /* 0x0000000c00127202 */ /* 0x000fe20000000f00 */
[----:B------:R-:W-:Y:S02]  /*33380*/  FMUL.FTZ R3, R16, R225 ;  /* 0x000000e110037220 */ /* 0x000fe40000410000 */
[----:B------:R-:W-:Y:S01]  /*33390*/  FFMA.FTZ R17, R2, R229, 1.1641532182693481445e-10 ;  /* 0x2f00000002117423 */ /* 0x000fe200000100e5 */
[----:B------:R-:W-:Y:S01]  /*333a0*/  PRMT R2, R19, 0x7632, R2 ;  /* 0x0000763213027816 */ /* 0x000fe20000000002 */
[----:B------:R-:W-:-:S03]  /*333b0*/  IMAD.MOV.U32 R19, RZ, RZ, 0x2 ;  /* 0x00000002ff137424 */ /* 0x000fc600078e00ff */
        /* <DEDUP_REMOVED lines=10> */
.L_x_21505:
        /* <DEDUP_REMOVED lines=13> */
.L_x_21507:
[----:B------:R-:W-:Y:S05]  /*33530*/  BSYNC.RECONVERGENT B2 ;  /* 0x0000000000027941 */ /* 0x000fea0003800200 */
.L_x_21506:
        /* <DEDUP_REMOVED lines=43> */
.L_x_21504:
[----:B------:R-:W-:Y:S05]  /*337f0*/  BSYNC.RECONVERGENT B1 ;  /* 0x0000000000017941 */ /* 0x000fea0003800200 */
.L_x_21503:
        /* <DEDUP_REMOVED lines=24> */
.L_x_21510:
        /* <DEDUP_REMOVED lines=13> */
.L_x_21512:
[----:B------:R-:W-:Y:S05]  /*33a50*/  BSYNC.RECONVERGENT B2 ;  /* 0x0000000000027941 */ /* 0x000fea0003800200 */
.L_x_21511:
        /* <DEDUP_REMOVED lines=23> */
[----:B------:R-:W-:Y:S01]  /*33bd0*/  LOP3.LUT R15, R226, R18, R15, 0x96, !PT ;  /* 0x00000012e20f7212 */ /* 0x000fe200078e960f */
        /* <DEDUP_REMOVED lines=12> */
[----:B------:R-:W-:-:S04]  /*33ca0*/  LOP3.LUT R16, R16, UR25, R15, 0x96, !PT ;  /* 0x0000001910107c12 */ /* 0x000fc8000f8e960f */
[----:B------:R-:W-:Y:S01]  /*33cb0*/  LOP3.LUT R14, R14, UR27, R219, 0x96, !PT ;  /* 0x0000001b0e0e7c12 */ /* 0x000fe2000f8e96db */
[----:B------:R-:W-:Y:S01]  /*33cc0*/  IMAD.WIDE.U32 R16, R16, -0x2daee0ad, RZ ;  /* 0xd2511f5310107825 */ /* 0x000fe200078e00ff */
[----:B------:R-:W-:-:S04]  /*33cd0*/  MOV R12, R218 ;  /* 0x000000da000c7202 */ /* 0x000fc80000000f00 */
[----:B------:R-:W-:Y:S01]  /*33ce0*/  LOP3.LUT R15, R227, R18, R17, 0x96, !PT ;  /* 0x00000012e30f7212 */ /* 0x000fe200078e9611 */
[----:B------:R-:W-:Y:S02]  /*33cf0*/  IMAD.MOV.U32 R17, RZ, RZ, R242 ;  /* 0x000000ffff117224 */ /* 0x000fe400078e00f2 */
[----:B------:R-:W-:-:S07]  /*33d00*/  IMAD.MOV.U32 R242, RZ, RZ, R16 ;  /* 0x000000fffff27224 */ /* 0x000fce00078e0010 */
.L_x_21509:
[----:B------:R-:W-:Y:S05]  /*33d10*/  BSYNC.RECONVERGENT B1 ;  /* 0x0000000000017941 */ /* 0x000fea0003800200 */
.L_x_21508:
        /* <DEDUP_REMOVED lines=18> */
.L_x_21515:
        /* <DEDUP_REMOVED lines=15> */
.L_x_21517:
[----:B------:R-:W-:Y:S05]  /*33f30*/  BSYNC.RECONVERGENT B2 ;  /* 0x0000000000027941 */ /* 0x000fea0003800200 */
.L_x_21516:
        /* <DEDUP_REMOVED lines=43> */
.L_x_21514:
[----:B------:R-:W-:Y:S05]  /*341f0*/  BSYNC.RECONVERGENT B1 ;  /* 0x0000000000017941 */ /* 0x000fea0003800200 */
.L_x_21513:
        /* <DEDUP_REMOVED lines=13> */
.L_x_21437:
        /* <DEDUP_REMOVED lines=16> */
.L_x_21521:
        /* <DEDUP_REMOVED lines=13> */
.L_x_21523:
[----:B------:R-:W-:Y:S05]  /*344a0*/  BSYNC.RECONVERGENT B2 ;  /* 0x0000000000027941 */ /* 0x000fea0003800200 */
.L_x_21522:
        /* <DEDUP_REMOVED lines=40> */
[----:B------:R-:W-:Y:S01]  /*34730*/  LOP3.LUT R15, R227, R20, R243, 0x96, !PT ;  /* 0x00000014e30f7212 */ /* 0x000fe200078e96f3 */
[----:B------:R-:W-:-:S07]  /*34740*/  IMAD.MOV.U32 R20, RZ, RZ, R236 ;  /* 0x000000ffff147224 */ /* 0x000fce00078e00ec */
.L_x_21520:
[----:B------:R-:W-:Y:S05]  /*34750*/  BSYNC.RECONVERGENT B1 ;  /* 0x0000000000017941 */ /* 0x000fea0003800200 */
.L_x_21519:
        /* <DEDUP_REMOVED lines=20> */
.L_x_21526:
[----:B------:R-:W-:Y:S01]  /*348a0*/  VIADD R220, R220, 0x1 ;  /* 0x00000001dcdc7836 */ /* 0x000fe20000000000 */
[----:B------:R-:W-:Y:S03]  /*348b0*/  BSSY.RECONVERGENT B2, `(.L_x_21527) ;  /* 0x000000c000027945 */ /* 0x000fe60003800200 */
[C---:B--2---:R-:W-:Y:S01]  /*348c0*/  IMAD.WIDE.U32 R24, R220.reuse, -0x2daee0ad, RZ ;  /* 0xd2511f53dc187825 */ /* 0x044fe200078e00ff */
        /* <DEDUP_REMOVED lines=10> */
.L_x_21528:
[----:B------:R-:W-:Y:S05]  /*34970*/  BSYNC.RECONVERGENT B2 ;  /* 0x0000000000027941 */ /* 0x000fea0003800200 */
.L_x_21527:
        /* <DEDUP_REMOVED lines=43> */
.L_x_21525:
[----:B------:R-:W-:Y:S05]  /*34c30*/  BSYNC.RECONVERGENT B1 ;  /* 0x0000000000017941 */ /* 0x000fea0003800200 */
.L_x_21524:
[----:B------:R-:W-:Y:S01]  /*34c40*/  I2FP.F32.U32 R22, R21 ;  /* 0x0000001500167245 */ /* 0x000fe20000201000 */
[----:B------:R-:W-:Y:S01]  /*34c50*/  BSSY.RECONVERGENT B1, `(.L_x_21529) ;  /* 0x000004b000017945 */ /* 0x000fe20003800200 */
[----:B------:R-:W-:Y:S01]  /*34c60*/  ISETP.NE.AND P2, PT, R23, 0x1, PT ;  /* 0x000000011700780c */ /* 0x000fe20003f45270 */
[----:B--2---:R-:W-:Y:S01]  /*34c70*/  IMAD.MOV.U32 R25, RZ, RZ, 0x2 ;  /* 0x00000002ff197424 */ /* 0x004fe200078e00ff */
        /* <DEDUP_REMOVED lines=15> */
.L_x_21531:
        /* <DEDUP_REMOVED lines=13> */
.L_x_21533:
[----:B------:R-:W-:Y:S05]  /*34e40*/  BSYNC.RECONVERGENT B2 ;  /* 0x0000000000027941 */ /* 0x000fea0003800200 */
.L_x_21532:
        /* <DEDUP_REMOVED lines=43> */
.L_x_21530:
[----:B------:R-:W-:Y:S05]  /*35100*/  BSYNC.RECONVERGENT B1 ;  /* 0x0000000000017941 */ /* 0x000fea0003800200 */
.L_x_21529:
[----:B------:R-:W-:Y:S01]  /*35110*/  I2FP.F32.U32 R16, R16 ;  /* 0x0000001000107245 */ /* 0x000fe20000201000 */
[----:B------:R-:W-:Y:S01]  /*35120*/  BSSY.RECONVERGENT B1, `(.L_x_21534) ;  /* 0x000004c000017945 */ /* 0x000fe20003800200 */
[----:B------:R-:W-:Y:S01]  /*35130*/  ISETP.NE.AND P2, PT, R25, 0x1, PT ;  /* 0x000000011900780c */ /* 0x000fe20003f45270 */
[----:B------:R-:W-:Y:S01]  /*35140*/  IMAD.MOV.U32 R23, RZ, RZ, 0x2 ;  /* 0x00000002ff177424 */ /* 0x000fe200078e00ff */
[----:B------:R-:W-:Y:S01]  /*35150*/  LOP3.LUT R224, R224, 0xfffffffb, RZ, 0xc0, !PT ;  /* 0xfffffffbe0e07812 */ /* 0x000fe200078ec0ff */
[----:B------:R-:W-:Y:S01]  /*35160*/  FFMA.FTZ R21, R16, R229, 1.1641532182693481445e-10 ;  /* 0x2f00000010157423 */ /* 0x000fe200000100e5 */
[----:B------:R-:W-:-:S04]  /*35170*/  SHF.L.U32 R22, R17, 0x10, RZ ;  /* 0x0000001011167819 */ /* 0x000fc800000006ff */
[----:B------:R-:W-:Y:S02]  /*35180*/  FSETP.LE.FTZ.AND P3, PT, R21, R228, PT ;  /* 0x000000e41500720b */ /* 0x000fe40003f73000 */
[----:B------:R-:W-:Y:S01]  /*35190*/  PRMT R21, R17, 0x7632, R21 ;  /* 0x0000763211157816 */ /* 0x000fe20000000015 */
[----:B------:R-:W-:-:S10]  /*351a0*/  IMAD.MOV.U32 R17, RZ, RZ, R12 ;  /* 0x000000ffff117224 */ /* 0x000fd400078e000c */
        /* <DEDUP_REMOVED lines=10> */
.L_x_21536:
        /* <DEDUP_REMOVED lines=13> */
.L_x_21538:
[----:B------:R-:W-:Y:S05]  /*35320*/  BSYNC.RECONVERGENT B2 ;  /* 0x0000000000027941 */ /* 0x000fea0003800200 */
.L_x_21537:
        /* <DEDUP_REMOVED lines=43> */
.L_x_21535:
[----:B------:R-:W-:Y:S05]  /*355e0*/  BSYNC.RECONVERGENT B1 ;  /* 0x0000000000017941 */ /* 0x000fea0003800200 */
.L_x_21534:
        /* <DEDUP_REMOVED lines=19> */
.L_x_21541:
        /* <DEDUP_REMOVED lines=13> */
.L_x_21543:
[----:B------:R-:W-:Y:S05]  /*357f0*/  BSYNC.RECONVERGENT B2 ;  /* 0x0000000000027941 */ /* 0x000fea0003800200 */
.L_x_21542:
        /* <DEDUP_REMOVED lines=43> */
.L_x_21540:
[----:B------:R-:W-:Y:S05]  /*35ab0*/  BSYNC.RECONVERGENT B1 ;  /* 0x0000000000017941 */ /* 0x000fea0003800200 */
.L_x_21539:
        /* <DEDUP_REMOVED lines=18> */
.L_x_21546:
        /* <DEDUP_REMOVED lines=13> */
.L_x_21548:
[----:B------:R-:W-:Y:S05]  /*35cb0*/  BSYNC.RECONVERGENT B2 ;  /* 0x0000000000027941 */ /* 0x000fea0003800200 */
.L_x_21547:
        /* <DEDUP_REMOVED lines=40> */
[----:B------:R-:W-:Y:S02]  /*35f40*/  LOP3.LUT R15, R227, R236, R17, 0x96, !PT ;  /* 0x000000ece30f7212 */ /* 0x000fe400078e9611 */
[----:B------:R-:W-:Y:S01]  /*35f50*/  MOV R17, R242 ;  /* 0x000000f200117202 */ /* 0x000fe20000000f00 */
[----:B------:R-:W-:-:S07]  /*35f60*/  IMAD.MOV.U32 R242, RZ, RZ, R16 ;  /* 0x000000fffff27224 */ /* 0x000fce00078e0010 */
.L_x_21545:
[----:B------:R-:W-:Y:S05]  /*35f70*/  BSYNC.RECONVERGENT B1 ;  /* 0x0000000000017941 */ /* 0x000fea0003800200 */
.L_x_21544:
        /* <DEDUP_REMOVED lines=17> */
.L_x_21551:
        /* <DEDUP_REMOVED lines=13> */
.L_x_21553:
[----:B------:R-:W-:Y:S05]  /*36160*/  BSYNC.RECONVERGENT B2 ;  /* 0x0000000000027941 */ /* 0x000fea0003800200 */
.L_x_21552:
[----:B------:R-:W-:Y:S01]  /*36170*/  LOP3.LUT R16, R11, UR7, R245, 0x96, !PT ;  /* 0x000000070b107c12 */ /* 0x000fe2000f8e96f5 */
[----:B------:R-:W-:Y:S01]  /*36180*/  IMAD.WIDE.U32 R14, R223, -0x326172a9, RZ ;  /* 0xcd9e8d57df0e7825 */ /* 0x000fe200078e00ff */
[----:B------:R-:W-:-:S03]  /*36190*/  MOV R18, R242 ;  /* 0x000000f200127202 */ /* 0x000fc60000000f00 */
        /* <DEDUP_REMOVED lines=37> */
[----:B------:R-:W-:-:S04]  /*363f0*/  IMAD.WIDE.U32 R16, R16, -0x2daee0ad, RZ ;  /* 0xd2511f5310107825 */ /* 0x000fc800078e00ff */
[----:B------:R-:W-:Y:S01]  /*36400*/  IMAD.MOV.U32 R242, RZ, RZ, R16 ;  /* 0x000000fffff27224 */ /* 0x000fe200078e0010 */
[----:B------:R-:W-:-:S07]  /*36410*/  LOP3.LUT R15, R227, R244, R17, 0x96, !PT ;  /* 0x000000f4e30f7212 */ /* 0x000fce00078e9611 */
.L_x_21550:
[----:B------:R-:W-:Y:S05]  /*36420*/  BSYNC.RECONVERGENT B1 ;  /* 0x0000000000017941 */ /* 0x000fea0003800200 */
.L_x_21549:
        /* <DEDUP_REMOVED lines=18> */
.L_x_21556:
        /* <DEDUP_REMOVED lines=13> */
.L_x_21558:
[----:B------:R-:W-:Y:S05]  /*36620*/  BSYNC.RECONVERGENT B2 ;  /* 0x0000000000027941 */ /* 0x000fea0003800200 */
.L_x_21557:
        /* <DEDUP_REMOVED lines=40> */
[----:B------:R-:W-:Y:S02]  /*368b0*/  LOP3.LUT R15, R227, R18, R17, 0x96, !PT ;  /* 0x00000012e30f7212 */ /* 0x000fe400078e9611 */
[----:B------:R-:W-:Y:S01]  /*368c0*/  MOV R18, R242 ;  /* 0x000000f200127202 */ /* 0x000fe20000000f00 */
[----:B------:R-:W-:-:S07]  /*368d0*/  IMAD.MOV.U32 R242, RZ, RZ, R16 ;  /* 0x000000fffff27224 */ /* 0x000fce00078e0010 */
.L_x_21555:
[----:B------:R-:W-:Y:S05]  /*368e0*/  BSYNC.RECONVERGENT B1 ;  /* 0x0000000000017941 */ /* 0x000fea0003800200 */
.L_x_21554:
[----:B------:R-:W-:Y:S01]  /*368f0*/  P2R R19, PR, RZ, 0x2 ;  /* 0x00000002ff137803 */ /* 0x000fe20000000000 */
[-C--:B------:R-:W-:Y:S01]  /*36900*/  FMUL.FTZ R20, R20, R225.reuse ;  /* 0x000000e114147220 */ /* 0x080fe20000410000 */
        /* <DEDUP_REMOVED lines=15> */
[----:B------:R-:W-:Y:S01]  /*36a00*/  FMUL.FTZ R246, R246, R225 ;  /* 0x000000e1f6f67220 */ /* 0x000fe20000410000 */
[----:B------:R-:W-:-:S02]  /*36a10*/  FSEL R20, R26, RZ, P2 ;  /* 0x000000ff1a147208 */ /* 0x000fc40001000000 */
[----:B------:R-:W-:Y:S02]  /*36a20*/  FSEL R26, R16, RZ, P5 ;  /* 0x000000ff101a7208 */ /* 0x000fe40002800000 */
[----:B------:R-:W-:Y:S02]  /*36a30*/  LOP3.LUT P6, RZ, R224, 0x2, RZ, 0xc0, !PT ;  /* 0x00000002e0ff7812 */ /* 0x000fe400078cc0ff */
[----:B------:R-:W-:Y:S01]  /*36a40*/  FSETP.GTU.FTZ.AND P5, PT, R17, R228, PT ;  /* 0x000000e41100720b */ /* 0x000fe20003fbc000 */
[----:B------:R-:W-:Y:S01]  /*36a50*/  @P1 FADD.FTZ R24, R80, R24 ;  /* 0x0000001850181221 */ /* 0x000fe20000010000 */
[----:B------:R-:W-:Y:S01]  /*36a60*/  FSEL R25, R25, RZ, P0 ;  /* 0x000000ff19197208 */ /* 0x000fe20000000000 */
[----:B------:R-:W-:Y:S01]  /*36a70*/  @P1 FADD.FTZ R26, R82, R26 ;  /* 0x0000001a521a1221 */ /* 0x000fe20000010000 */
[----:B------:R-:W-:Y:S01]  /*36a80*/  ISETP.NE.AND P0, PT, R23, RZ, PT ;  /* 0x000000ff1700720c */ /* 0x000fe20003f05270 */
[----:B------:R-:W-:Y:S01]  /*36a90*/  @P1 FADD.FTZ R20, R76, R20 ;  /* 0x000000144c141221 */ /* 0x000fe20000010000 */
[----:B------:R-:W-:Y:S01]  /*36aa0*/  FSEL R22, R244, RZ, P4 ;  /* 0x000000fff4167208 */ /* 0x000fe20002000000 */
[----:B------:R-:W-:Y:S01]  /*36ab0*/  @P1 FADD.FTZ R25, R81, R25 ;  /* 0x0000001951191221 */ /* 0x000fe20000010000 */
[----:B------:R-:W-:-:S02]  /*36ac0*/  FSEL R21, R236, RZ, P3 ;  /* 0x000000ffec157208 */ /* 0x000fc40001800000 */
[----:B------:R-:W-:Y:S01]  /*36ad0*/  FSEL R27, R218, RZ, P6 ;  /* 0x000000ffda1b7208 */ /* 0x000fe20003000000 */
[----:B------:R-:W-:Y:S01]  /*36ae0*/  @P1 FADD.FTZ R22, R78, R22 ;  /* 0x000000164e161221 */ /* 0x000fe20000010000 */
[----:B------:R-:W-:Y:S01]  /*36af0*/  FSEL R23, R246, RZ, !P5 ;  /* 0x000000fff6177208 */ /* 0x000fe20006800000 */
[----:B------:R-:W-:Y:S01]  /*36b00*/  @P1 FADD.FTZ R21, R77, R21 ;  /* 0x000000154d151221 */ /* 0x000fe20000010000 */
[----:B------:R-:W-:Y:S01]  /*36b10*/  PLOP3.LUT P5, PT, P5, PT, PT, 0x8, 0x80 ;  /* 0x000000000080781c */ /* 0x000fe20002fae170 */
[----:B------:R-:W-:Y:S02]  /*36b20*/  @P1 FADD.FTZ R27, R83, R27 ;  /* 0x0000001b531b1221 */ /* 0x000fe40000010000 */
[----:B------:R-:W-:-:S10]  /*36b30*/  @P1 FADD.FTZ R23, R79, R23 ;  /* 0x000000174f171221 */ /* 0x000fd40000010000 */
.L_x_21518:
[----:B------:R-:W-:Y:S01]  /*36b40*/  SEL R18, RZ, 0x1000000, !P5 ;  /* 0x01000000ff127807 */ /* 0x000fe20006800000 */
[----:B------:R-:W-:Y:S01]  /*36b50*/  IMAD.WIDE.U32 R16, R234, 0x20, R240 ;  /* 0x00000020ea107825 */ /* 0x000fe200078e00f0 */
[----:B------:R-:W-:Y:S01]  /*36b60*/  SEL R19, RZ, 0x10000, !P4 ;  /* 0x00010000ff137807 */ /* 0x000fe20006000000 */
[----:B------:R-:W0:Y:S01]  /*36b70*/  @P0 LDC.64 R246, c[0x0][0x398] ;  /* 0x0000e600fff60b82 */ /* 0x000e220000000a00 */
[----:B------:R-:W-:Y:S01]  /*36b80*/  SEL R236, RZ, 0x100, !P3 ;  /* 0x00000100ffec7807 */ /* 0x000fe20005800000 */
[----:B------:R-:W-:Y:S01]  /*36b90*/  VIADD R235, R10, 0xe0 ;  /* 0x000000e00aeb7836 */ /* 0x000fe20000000000 */
[C---:B------:R-:W-:Y:S01]  /*36ba0*/  LOP3.LUT P5, RZ, R224.reuse, 0x8, RZ, 0xc0, !PT ;  /* 0x00000008e0ff7812 */ /* 0x040fe200078ac0ff */
[----:B------:R-:W-:Y:S01]  /*36bb0*/  STG.E.128 desc[UR8][R16.64], R24 ;  /* 0x0000001810007986 */ /* 0x000fe2000c101d08 */
[C---:B------:R-:W-:Y:S02]  /*36bc0*/  LOP3.LUT P4, RZ, R224.reuse, 0x4, RZ, 0xc0, !PT ;  /* 0x00000004e0ff7812 */ /* 0x040fe4000788c0ff */
[----:B------:R-:W-:Y:S01]  /*36bd0*/  LOP3.LUT P3, RZ, R224, 0x2, RZ, 0xc0, !PT ;  /* 0x00000002e0ff7812 */ /* 0x000fe2000786c0ff */
[----:B------:R1:W-:Y:S01]  /*36be0*/  STG.E.128 desc[UR8][R16.64+0x10], R20 ;  /* 0x0000101410007986 */ /* 0x0003e2000c101d08 */
[----:B------:R-:W-:-:S02]  /*36bf0*/  LOP3.LUT R236, R236, R18, R19, 0xfe, !PT ;  /* 0x00000012ecec7212 */ /* 0x000fc400078efe13 */
[----:B------:R-:W-:Y:S02]  /*36c00*/  LOP3.LUT P6, RZ, R224, 0x10, RZ, 0xc0, !PT ;  /* 0x00000010e0ff7812 */ /* 0x000fe400078cc0ff */
[----:B------:R-:W-:Y:S02]  /*36c10*/  SEL R218, RZ, 0x1000000, !P3 ;  /* 0x01000000ffda7807 */ /* 0x000fe40005800000 */
[----:B------:R-:W-:Y:S02]  /*36c20*/  SEL R19, RZ, 0x10000, !P4 ;  /* 0x00010000ff137807 */ /* 0x000fe40006000000 */
[----:B------:R-:W-:Y:S02]  /*36c30*/  SEL R18, RZ, 0x100, !P5 ;  /* 0x00000100ff127807 */ /* 0x000fe40006800000 */
[----:B------:R-:W-:Y:S02]  /*36c40*/  SEL R219, RZ, 0x1, !P6 ;  /* 0x00000001ffdb7807 */ /* 0x000fe40007000000 */
[----:B------:R-:W-:-:S02]  /*36c50*/  LOP3.LUT R18, R18, R218, R19, 0xfe, !PT ;  /* 0x000000da12127212 */ /* 0x000fc400078efe13 */
[----:B------:R-:W-:Y:S01]  /*36c60*/  SEL R19, RZ, 0x1, !P2 ;  /* 0x00000001ff137807 */ /* 0x000fe20005000000 */
[----:B0-----:R-:W-:Y:S01]  /*36c70*/  @P0 IMAD.WIDE.U32 R246, R235, 0x10, R246 ;  /* 0x00000010ebf60825 */ /* 0x001fe200078e00f6 */
[----:B------:R-:W-:Y:S01]  /*36c80*/  LOP3.LUT R18, R18, R219, RZ, 0xfc, !PT ;  /* 0x000000db12127212 */ /* 0x000fe200078efcff */
[----:B-1----:R-:W0:Y:S01]  /*36c90*/  @P1 LDC.64 R16, c[0x0][0x3a0] ;  /* 0x0000e800ff101b82 */ /* 0x002e220000000a00 */
[----:B------:R-:W-:Y:S01]  /*36ca0*/  LOP3.LUT R19, R236, R19, RZ, 0xfc, !PT ;  /* 0x00000013ec137212 */ /* 0x000fe200078efcff */
[----:B------:R-:W-:-:S05]  /*36cb0*/  IMAD.WIDE.U32 R218, R234, 0x8, R238 ;  /* 0x00000008eada7825 */ /* 0x000fca00078e00ee */
[----:B------:R1:W-:Y:S01]  /*36cc0*/  STG.E.64 desc[UR8][R218.64], R18 ;  /* 0x00000012da007986 */ /* 0x0003e2000c101b08 */
[----:B------:R-:W-:Y:S05]  /*36cd0*/  @!P0 BRA `(.L_x_21559) ;  /* 0x0000000000508947 */ /* 0x000fea0003800000 */
[----:B-1----:R-:W-:Y:S01]  /*36ce0*/  IMAD.U32 R18, R3, 0x10000, RZ ;  /* 0x0001000003127824 */ /* 0x002fe200078e00ff */
[----:B------:R-:W-:Y:S02]  /*36cf0*/  PRMT R219, R4, 0x7104, RZ ;  /* 0x0000710404db7816 */ /* 0x000fe400000000ff */
[----:B------:R-:W-:Y:S02]  /*36d00*/  LOP3.LUT R244, R6, 0xff, RZ, 0xc0, !PT ;  /* 0x000000ff06f47812 */ /* 0x000fe400078ec0ff */
[----:B------:R-:W-:Y:S02]  /*36d10*/  LOP3.LUT R19, R18, 0xff0000, RZ, 0xc0, !PT ;  /* 0x00ff000012137812 */ /* 0x000fe400078ec0ff */
[----:B------:R-:W-:Y:S01]  /*36d20*/  LOP3.LUT R18, R2, 0xffff, RZ, 0xc0, !PT ;  /* 0x0000ffff02127812 */ /* 0x000fe200078ec0ff */
[----:B------:R-:W-:Y:S01]  /*36d30*/  IMAD.WIDE.U32 R244, R244, 0x1000000, RZ ;  /* 0x01000000f4f47825 */ /* 0x000fe200078e00ff */
[----:B------:R-:W-:Y:S02]  /*36d40*/  LOP3.LUT R236, R7, 0xff, RZ, 0xc0, !PT ;  /* 0x000000ff07ec7812 */ /* 0x000fe400078ec0ff */
[----:B------:R-:W-:-:S02]  /*36d50*/  PRMT R218, R19, 0x4210, R18 ;  /* 0x0000421013da7816 */ /* 0x000fc40000000012 */
[----:B------:R-:W1:Y:S01]  /*36d60*/  LDC.64 R18, c[0x0][0x3b8] ;  /* 0x0000ee00ff127b82 */ /* 0x000e620000000a00 */
        /* <DEDUP_REMOVED lines=9> */
[----:B-1----:R-:W-:-:S05]  /*36e00*/  IMAD.WIDE.U32 R18, R234, 0x8, R18 ;  /* 0x00000008ea127825 */ /* 0x002fca00078e0012 */
[----:B------:R2:W-:Y:S02]  /*36e10*/  STG.E.64 desc[UR8][R18.64], R218 ;  /* 0x000000da12007986 */ /* 0x0005e4000c101b08 */
.L_x_21559:
[C---:B------:R-:W-:Y:S01]  /*36e20*/  IMAD.WIDE.U32 R216, R235.reuse, 0x10, R216 ;  /* 0x00000010ebd87825 */ /* 0x040fe200078e00d8 */
[----:B------:R3:W5:Y:S03]  /*36e30*/  @P0 LDG.E.128 R84, desc[UR8][R246.64] ;  /* 0x00000008f6540981 */ /* 0x000766000c1e1d00 */
[----:B0-----:R-:W-:Y:S02]  /*36e40*/  @P1 IMAD.WIDE.U32 R16, R235, 0x20, R16 ;  /* 0x00000020eb101825 */ /* 0x001fe400078e0010 */
[----:B-12---:R-:W5:Y:S04]  /*36e50*/  LDG.E.128 R216, desc[UR8][R216.64] ;  /* 0x00000008d8d87981 */ /* 0x006f68000c1e1d00 */
[----:B------:R3:W5:Y:S04]  /*36e60*/  @P1 LDG.E.128 R80, desc[UR8][R16.64] ;  /* 0x0000000810501981 */ /* 0x000768000c1e1d00 */
        /* <DEDUP_REMOVED lines=18> */
.L_x_21563:
        /* <DEDUP_REMOVED lines=13> */
.L_x_21565:
[----:B------:R-:W-:Y:S05]  /*37060*/  BSYNC.RECONVERGENT B2 ;  /* 0x0000000000027941 */ /* 0x000fea0003800200 */
.L_x_21564:
        /* <DEDUP_REMOVED lines=42> */
.L_x_21562:
[----:B------:R-:W-:Y:S05]  /*37310*/  BSYNC.RECONVERGENT B1 ;  /* 0x0000000000017941 */ /* 0x000fea0003800200 */
.L_x_21561:
[----:B------:R-:W-:Y:S01]  /*37320*/  I2FP.F32.U32 R2, R2 ;  /* 0x0000000200027245 */ /* 0x000fe20000201000 */
[----:B---3-5:R-:W-:Y:S01]  /*37330*/  IMAD.U32 R16, R216, 0x10000, RZ ;  /* 0x00010000d8107824 */ /* 0x028fe200078e00ff */
[----:B------:R-:W-:Y:S01]  /*37340*/  ISETP.NE.AND P2, PT, R4, 0x1, PT ;  /* 0x000000010400780c */ /* 0x000fe20003f45270 */
[----:B------:R-:W-:Y:S01]  /*37350*/  BSSY.RECONVERGENT B1, `(.L_x_21566) ;  /* 0x000004b000017945 */ /* 0x000fe20003800200 */
[----:B------:R-:W-:Y:S01]  /*37360*/  LOP3.LUT R224, R224, 0xffffffef, RZ, 0xc0, !PT ;  /* 0xffffffefe0e07812 */ /* 0x000fe200078ec0ff */
[----:B------:R-:W-:Y:S01]  /*37370*/  FFMA.FTZ R3, R2, R229, 1.1641532182693481445e-10 ;  /* 0x2f00000002037423 */ /* 0x000fe200000100e5 */
[----:B------:R-:W-:Y:S01]  /*37380*/  PRMT R216, R216, 0x7632, R216 ;  /* 0x00007632d8d87816 */ /* 0x000fe200000000d8 */
[----:B------:R-:W-:Y:S02]  /*37390*/  IMAD.MOV.U32 R5, RZ, RZ, 0x2 ;  /* 0x00000002ff057424 */ /* 0x000fe400078e00ff */
[----:B------:R-:W-:Y:S01]  /*373a0*/  FMUL.FTZ R16, R16, R225 ;  /* 0x000000e110107220 */ /* 0x000fe20000410000 */
        /* <DEDUP_REMOVED lines=12> */
.L_x_21568:
        /* <DEDUP_REMOVED lines=13> */
.L_x_21570:
[----:B------:R-:W-:Y:S05]  /*37540*/  BSYNC.RECONVERGENT B2 ;  /* 0x0000000000027941 */ /* 0x000fea0003800200 */
.L_x_21569:
        /* <DEDUP_REMOVED lines=43> */
.L_x_21567:
[----:B------:R-:W-:Y:S05]  /*37800*/  BSYNC.RECONVERGENT B1 ;  /* 0x0000000000017941 */ /* 0x000fea0003800200 */
.L_x_21566:
        /* <DEDUP_REMOVED lines=23> */
.L_x_21573:
        /* <DEDUP_REMOVED lines=13> */
.L_x_21575:
[----:B------:R-:W-:Y:S05]  /*37a50*/  BSYNC.RECONVERGENT B2 ;  /* 0x0000000000027941 */ /* 0x000fea0003800200 */
.L_x_21574:
        /* <DEDUP_REMOVED lines=43> */
.L_x_21572:
[----:B------:R-:W-:Y:S05]  /*37d10*/  BSYNC.RECONVERGENT B1 ;  /* 0x0000000000017941 */ /* 0x000fea0003800200 */
.L_x_21571:
        /* <DEDUP_REMOVED lines=20> */
.L_x_21578:
        /* <DEDUP_REMOVED lines=13> */
.L_x_21580:
[----:B------:R-:W-:Y:S05]  /*37f30*/  BSYNC.RECONVERGENT B2 ;  /* 0x0000000000027941 */ /* 0x000fea0003800200 */
.L_x_21579:
        /* <DEDUP_REMOVED lines=43> */
.L_x_21577:
[----:B------:R-:W-:Y:S05]  /*381f0*/  BSYNC.RECONVERGENT B1 ;  /* 0x0000000000017941 */ /* 0x000fea0003800200 */
.L_x_21576:
        /* <DEDUP_REMOVED lines=24> */
.L_x_21583:
        /* <DEDUP_REMOVED lines=13> */
.L_x_21585:
[----:B------:R-:W-:Y:S05]  /*38450*/  BSYNC.RECONVERGENT B2 ;  /* 0x0000000000027941 */ /* 0x000fea0003800200 */
.L_x_21584:
        /* <DEDUP_REMOVED lines=43> */
.L_x_21582:
[----:B------:R-:W-:Y:S05]  /*38710*/  BSYNC.RECONVERGENT B1 ;  /* 0x0000000000017941 */ /* 0x000fea0003800200 */
.L_x_21581:
[----:B------:R-:W-:Y:S01]  /*38720*/  I2FP.F32.U32 R2, R3 ;  /* 0x0000000300027245 */ /* 0x000fe20000201000 */
[C---:B------:R-:W-:Y:S01]  /*38730*/  IMAD.U32 R18, R217.reuse, 0x10000, RZ ;  /* 0x00010000d9127824 */ /* 0x040fe200078e00ff */
        /* <DEDUP_REMOVED lines=19> */
.L_x_21588:
        /* <DEDUP_REMOVED lines=13> */
.L_x_21590:
[----:B------:R-:W-:Y:S05]  /*38940*/  BSYNC.RECONVERGENT B2 ;  /* 0x0000000000027941 */ /* 0x000fea0003800200 */
.L_x_21589:
        /* <DEDUP_REMOVED lines=43> */
.L_x_21587:
[----:B------:R-:W-:Y:S05]  /*38c00*/  BSYNC.RECONVERGENT B1 ;  /* 0x0000000000017941 */ /* 0x000fea0003800200 */
.L_x_21586:
[----:B------:R-:W-:Y:S01]  /*38c10*/  I2FP.F32.U32 R2, R3 ;  /* 0x0000000300027245 */ /* 0x000fe20000201000 */
[----:B------:R-:W-:Y:S01]  /*38c20*/  BSSY.RECONVERGENT B1, `(.L_x_21591) ;  /* 0x000004f000017945 */ /* 0x000fe20003800200 */
[----:B------:R-:W-:-:S03]  /*38c30*/  IMAD.MOV.U32 R4, RZ, RZ, 0x2 ;  /* 0x00000002ff047424 */ /* 0x000fc600078e00ff */
[----:B------:R-:W-:Y:S01]  /*38c40*/  FFMA.FTZ R3, R2, R229, 1.1641532182693481445e-10 ;  /* 0x2f00000002037423 */ /* 0x000fe200000100e5 */
[----:B------:R-:W-:-:S04]  /*38c50*/  IMAD.U32 R2, R85, 0x10000, RZ ;  /* 0x0001000055027824 */ /* 0x000fc800078e00ff */
[----:B------:R-:W-:Y:S01]  /*38c60*/  FMUL.FTZ R2, R2, R225 ;  /* 0x000000e102027220 */ /* 0x000fe20000410000 */
        /* <DEDUP_REMOVED lines=17> */
.L_x_21593:
        /* <DEDUP_REMOVED lines=13> */
.L_x_21595:
[----:B------:R-:W-:Y:S05]  /*38e50*/  BSYNC.RECONVERGENT B2 ;  /* 0x0000000000027941 */ /* 0x000fea0003800200 */
.L_x_21594:
        /* <DEDUP_REMOVED lines=39> */
[----:B------:R-:W-:Y:S01]  /*390d0*/  LOP3.LUT R15, R227, R4, R3, 0x96, !PT ;  /* 0x00000004e30f7212 */ /* 0x000fe200078e9603 */
[----:B------:R-:W-:Y:S02]  /*390e0*/  HFMA2 R4, -RZ, RZ, 0, 0 ;  /* 0x00000000ff047431 */ /* 0x000fe400000001ff */
[----:B------:R-:W-:Y:S02]  /*390f0*/  IMAD.MOV.U32 R3, RZ, RZ, R236 ;  /* 0x000000ffff037224 */ /* 0x000fe400078e00ec */
[----:B------:R-:W-:-:S07]  /*39100*/  IMAD.MOV.U32 R236, RZ, RZ, R2 ;  /* 0x000000ffffec7224 */ /* 0x000fce00078e0002 */
.L_x_21592:
[----:B------:R-:W-:Y:S05]  /*39110*/  BSYNC.RECONVERGENT B1 ;  /* 0x0000000000017941 */ /* 0x000fea0003800200 */
.L_x_21591:
        /* <DEDUP_REMOVED lines=20> */
.L_x_21598:
        /* <DEDUP_REMOVED lines=13> */
.L_x_21600:
[----:B------:R-:W-:Y:S05]  /*39330*/  BSYNC.RECONVERGENT B2 ;  /* 0x0000000000027941 */ /* 0x000fea0003800200 */
.L_x_21599:
        /* <DEDUP_REMOVED lines=38> */
[----:B------:R-:W-:-:S04]  /*395a0*/  IMAD.WIDE.U32 R2, R5, -0x2daee0ad, RZ ;  /* 0xd2511f5305027825 */ /* 0x000fc800078e00ff */
[----:B------:R-:W-:Y:S01]  /*395b0*/  HFMA2 R5, -RZ, RZ, 0, 0 ;  /* 0x00000000ff057431 */ /* 0x000fe200000001ff */
[----:B------:R-:W-:Y:S01]  /*395c0*/  LOP3.LUT R15, R227, R4, R3, 0x96, !PT ;  /* 0x00000004e30f7212 */ /* 0x000fe200078e9603 */
[----:B------:R-:W-:Y:S02]  /*395d0*/  IMAD.MOV.U32 R3, RZ, RZ, R236 ;  /* 0x000000ffff037224 */ /* 0x000fe400078e00ec */
[----:B------:R-:W-:-:S07]  /*395e0*/  IMAD.MOV.U32 R236, RZ, RZ, R2 ;  /* 0x000000ffffec7224 */ /* 0x000fce00078e0002 */
.L_x_21597:
[----:B------:R-:W-:Y:S05]  /*395f0*/  BSYNC.RECONVERGENT B1 ;  /* 0x0000000000017941 */ /* 0x000fea0003800200 */
.L_x_21596:
[----:B------:R-:W-:Y:S01]  /*39600*/  I2FP.F32.U32 R2, R3 ;  /* 0x0000000300027245 */ /* 0x000fe20000201000 */
[----:B------:R-:W-:Y:S01]  /*39610*/  BSSY.RECONVERGENT B1, `(.L_x_21601) ;  /* 0x0000050000017945 */ /* 0x000fe20003800200 */
[----:B------:R-:W-:Y:S02]  /*39620*/  PRMT R4, R85, 0x7632, R4 ;  /* 0x0000763255047816 */ /* 0x000fe40000000004 */
[----:B------:R-:W-:Y:S01]  /*39630*/  FSEL R19, R6, RZ, P4 ;  /* 0x000000ff06137208 */ /* 0x000fe20002000000 */
[----:B------:R-:W-:Y:S02]  /*39640*/  FFMA.FTZ R3, R2, R229, 1.1641532182693481445e-10 ;  /* 0x2f00000002037423 */ /* 0x000fe400000100e5 */
[----:B------:R-:W-:-:S03]  /*39650*/  IMAD.U32 R4, R4, 0x10000, RZ ;  /* 0x0001000004047824 */ /* 0x000fc600078e00ff */
[----:B------:R-:W-:Y:S01]  /*39660*/  FSETP.GTU.FTZ.AND P2, PT, R3, R228, PT ;  /* 0x000000e40300720b */ /* 0x000fe20003f5c000 */
[----:B------:R-:W-:Y:S01]  /*39670*/  FMUL.FTZ R4, R4, R225 ;  /* 0x000000e104047220 */ /* 0x000fe20000410000 */
[----:B------:R-:W-:Y:S02]  /*39680*/  MOV R3, R12 ;  /* 0x0000000c00037202 */ /* 0x000fe40000000f00 */
[----:B------:R-:W-:Y:S02]  /*39690*/  SEL R6, RZ, 0x1, P2 ;  /* 0x00000001ff067807 */ /* 0x000fe40001000000 */
        /* <DEDUP_REMOVED lines=14> */
.L_x_21603:
        /* <DEDUP_REMOVED lines=13> */
.L_x_21605:
[----:B------:R-:W-:Y:S05]  /*39850*/  BSYNC.RECONVERGENT B2 ;  /* 0x0000000000027941 */ /* 0x000fea0003800200 */
.L_x_21604:
        /* <DEDUP_REMOVED lines=43> */
.L_x_21602:
[----:B------:R-:W-:Y:S05]  /*39b10*/  BSYNC.RECONVERGENT B1 ;  /* 0x0000000000017941 */ /* 0x000fea0003800200 */
.L_x_21601:
[----:B------:R-:W-:Y:S01]  /*39b20*/  ISETP.NE.AND P3, PT, R4, 0x1, PT ;  /* 0x000000010400780c */ /* 0x000fe20003f65270 */
[C---:B------:R-:W-:Y:S01]  /*39b30*/  IMAD.U32 R216, R218.reuse, 0x10000, RZ ;  /* 0x00010000dad87824 */ /* 0x040fe200078e00ff */
[----:B------:R-:W-:Y:S01]  /*39b40*/  I2FP.F32.U32 R2, R3 ;  /* 0x0000000300027245 */ /* 0x000fe20000201000 */
[----:B------:R-:W-:Y:S01]  /*39b50*/  BSSY.RECONVERGENT B1, `(.L_x_21606) ;  /* 0x0000049000017945 */ /* 0x000fe20003800200 */
[----:B------:R-:W-:Y:S01]  /*39b60*/  PRMT R218, R218, 0x7632, R218 ;  /* 0x00007632dada7816 */ /* 0x000fe200000000da */
[----:B------:R-:W-:Y:S01]  /*39b70*/  FMUL.FTZ R216, R216, R225 ;  /* 0x000000e1d8d87220 */ /* 0x000fe20000410000 */
        /* <DEDUP_REMOVED lines=13> */
.L_x_21608:
        /* <DEDUP_REMOVED lines=13> */
.L_x_21610:
[----:B------:R-:W-:Y:S05]  /*39d20*/  BSYNC.RECONVERGENT B2 ;  /* 0x0000000000027941 */ /* 0x000fea0003800200 */
.L_x_21609:
        /* <DEDUP_REMOVED lines=41> */
[----:B------:R-:W-:Y:S02]  /*39fc0*/  IMAD.MOV.U32 R3, RZ, RZ, R236 ;  /* 0x000000ffff037224 */ /* 0x000fe400078e00ec */
[----:B------:R-:W-:-:S07]  /*39fd0*/  IMAD.MOV.U32 R236, RZ, RZ, R2 ;  /* 0x000000ffffec7224 */ /* 0x000fce00078e0002 */
.L_x_21607:
[----:B------:R-:W-:Y:S05]  /*39fe0*/  BSYNC.RECONVERGENT B1 ;  /* 0x0000000000017941 */ /* 0x000fea0003800200 */
.L_x_21606:
        /* <DEDUP_REMOVED lines=23> */
.L_x_21613:
        /* <DEDUP_REMOVED lines=13> */
.L_x_21615:
[----:B------:R-:W-:Y:S05]  /*3a230*/  BSYNC.RECONVERGENT B2 ;  /* 0x0000000000027941 */ /* 0x000fea0003800200 */
.L_x_21614:
        /* <DEDUP_REMOVED lines=43> */
.L_x_21612:
[----:B------:R-:W-:Y:S05]  /*3a4f0*/  BSYNC.RECONVERGENT B1 ;  /* 0x0000000000017941 */ /* 0x000fea0003800200 */
.L_x_21611:
        /* <DEDUP_REMOVED lines=18> */
.L_x_21618:
        /* <DEDUP_REMOVED lines=13> */
.L_x_21620:
[----:B------:R-:W-:Y:S05]  /*3a6f0*/  BSYNC.RECONVERGENT B2 ;  /* 0x0000000000027941 */ /* 0x000fea0003800200 */
.L_x_21619:
        /* <DEDUP_REMOVED lines=40> */
[----:B------:R-:W-:Y:S01]  /*3a980*/  IMAD.MOV.U32 R236, RZ, RZ, R2 ;  /* 0x000000ffffec7224 */ /* 0x000fe200078e0002 */
[----:B------:R-:W-:Y:S01]  /*3a990*/  LOP3.LUT R15, R227, R242, R3, 0x96, !PT ;  /* 0x000000f2e30f7212 */ /* 0x000fe200078e9603 */
[----:B------:R-:W-:-:S07]  /*3a9a0*/  HFMA2 R242, -RZ, RZ, 0, 0 ;  /* 0x00000000fff27431 */ /* 0x000fce00000001ff */
.L_x_21617:
[----:B------:R-:W-:Y:S05]  /*3a9b0*/  BSYNC.RECONVERGENT B1 ;  /* 0x0000000000017941 */ /* 0x000fea0003800200 */
.L_x_21616:
        /* <DEDUP_REMOVED lines=25> */
.L_x_21623:
        /* <DEDUP_REMOVED lines=13> */
.L_x_21625:
[----:B------:R-:W-:Y:S05]  /*3ac20*/  BSYNC.RECONVERGENT B2 ;  /* 0x0000000000027941 */ /* 0x000fea0003800200 */
.L_x_21624:
        /* <DEDUP_REMOVED lines=43> */
.L_x_21622:
[----:B------:R-:W-:Y:S05]  /*3aee0*/  BSYNC.RECONVERGENT B1 ;  /* 0x0000000000017941 */ /* 0x000fea0003800200 */
.L_x_21621:
[----:B------:R-:W-:Y:S01]  /*3aef0*/  ISETP.NE.AND P5, PT, R243, 0x1, PT ;  /* 0x00000001f300780c */ /* 0x000fe20003fa5270 */
[C---:B------:R-:W-:Y:S01]  /*3af00*/  IMAD.U32 R218, R219.reuse, 0x10000, RZ ;  /* 0x00010000dbda7824 */ /* 0x040fe200078e00ff */
[----:B------:R-:W-:Y:S01]  /*3af10*/  I2FP.F32.U32 R2, R3 ;  /* 0x0000000300027245 */ /* 0x000fe20000201000 */
[----:B------:R-:W-:Y:S01]  /*3af20*/  BSSY.RECONVERGENT B1, `(.L_x_21626) ;  /* 0x0000049000017945 */ /* 0x000fe20003800200 */
[----:B------:R-:W-:Y:S01]  /*3af30*/  PRMT R219, R219, 0x7632, R219 ;  /* 0x00007632dbdb7816 */ /* 0x000fe200000000db */
[----:B------:R-:W-:Y:S01]  /*3af40*/  FMUL.FTZ R218, R218, R225 ;  /* 0x000000e1dada7220 */ /* 0x000fe20000410000 */
        /* <DEDUP_REMOVED lines=13> */
.L_x_21628:
        /* <DEDUP_REMOVED lines=13> */
.L_x_21630:
[----:B------:R-:W-:Y:S05]  /*3b0f0*/  BSYNC.RECONVERGENT B2 ;  /* 0x0000000000027941 */ /* 0x000fea0003800200 */
.L_x_21629:
        /* <DEDUP_REMOVED lines=43> */
.L_x_21627:
[----:B------:R-:W-:Y:S05]  /*3b3b0*/  BSYNC.RECONVERGENT B1 ;  /* 0x0000000000017941 */ /* 0x000fea0003800200 */
.L_x_21626:
[----:B------:R-:W-:Y:S01]  /*3b3c0*/  I2FP.F32.U32 R2, R237 ;  /* 0x000000ed00027245 */ /* 0x000fe20000201000 */
[----:B------:R-:W-:Y:S01]  /*3b3d0*/  BSSY.RECONVERGENT B1, `(.L_x_21631) ;  /* 0x000004f000017945 */ /* 0x000fe20003800200 */
[----:B------:R-:W-:Y:S01]  /*3b3e0*/  FSEL R237, R218, RZ, P4 ;  /* 0x000000ffdaed7208 */ /* 0x000fe20002000000 */
[----:B------:R-:W-:Y:S02]  /*3b3f0*/  IMAD.MOV.U32 R244, RZ, RZ, 0x2 ;  /* 0x00000002fff47424 */ /* 0x000fe400078e00ff */
[----:B------:R-:W-:Y:S01]  /*3b400*/  FFMA.FTZ R3, R2, R229, 1.1641532182693481445e-10 ;  /* 0x2f00000002037423 */ /* 0x000fe200000100e5 */
[----:B------:R-:W-:-:S04]  /*3b410*/  IMAD.U32 R2, R87, 0x10000, RZ ;  /* 0x0001000057027824 */ /* 0x000fc800078e00ff */
[----:B------:R-:W-:Y:S01]  /*3b420*/  FMUL.FTZ R2, R2, R225 ;  /* 0x000000e102027220 */ /* 0x000fe20000410000 */
        /* <DEDUP_REMOVED lines=16> */
.L_x_21633:
        /* <DEDUP_REMOVED lines=13> */
.L_x_21635:
[----:B------:R-:W-:Y:S05]  /*3b600*/  BSYNC.RECONVERGENT B2 ;  /* 0x0000000000027941 */ /* 0x000fea0003800200 */
.L_x_21634:
        /* <DEDUP_REMOVED lines=41> */
[----:B------:R-:W-:Y:S02]  /*3b8a0*/  HFMA2 R244, -RZ, RZ, 0, 0 ;  /* 0x00000000fff47431 */ /* 0x000fe400000001ff */
[----:B------:R-:W-:-:S07]  /*3b8b0*/  IMAD.MOV.U32 R236, RZ, RZ, R242 ;  /* 0x000000ffffec7224 */ /* 0x000fce00078e00f2 */
.L_x_21632:
[----:B------:R-:W-:Y:S05]  /*3b8c0*/  BSYNC.RECONVERGENT B1 ;  /* 0x0000000000017941 */ /* 0x000fea0003800200 */
.L_x_21631:
        /* <DEDUP_REMOVED lines=18> */
.L_x_21638:
[----:B------:R-:W-:Y:S01]  /*3b9f0*/  VIADD R220, R220, 0x1 ;  /* 0x00000001dcdc7836 */ /* 0x000fe20000000000 */
[----:B------:R-:W-:Y:S04]  /*3ba00*/  BSSY.RECONVERGENT B2, `(.L_x_21639) ;  /* 0x000000d000027945 */ /* 0x000fe80003800200 */
        /* <DEDUP_REMOVED lines=12> */
.L_x_21640:
[----:B------:R-:W-:Y:S05]  /*3bad0*/  BSYNC.RECONVERGENT B2 ;  /* 0x0000000000027941 */ /* 0x000fea0003800200 */
.L_x_21639:
        /* <DEDUP_REMOVED lines=39> */
[----:B------:R-:W-:-:S04]  /*3bd50*/  IMAD.WIDE.U32 R226, R226, -0x326172a9, RZ ;  /* 0xcd9e8d57e2e27825 */ /* 0x000fc800078e00ff */
[----:B------:R-:W-:Y:S01]  /*3bd60*/  IMAD.MOV.U32 R243, RZ, RZ, R236 ;  /* 0x000000fffff37224 */ /* 0x000fe200078e00ec */
[----:B------:R-:W-:Y:S01]  /*3bd70*/  LOP3.LUT R14, R14, UR27, R227, 0x96, !PT ;  /* 0x0000001b0e0e7c12 */ /* 0x000fe2000f8e96e3 */
[----:B------:R-:W-:Y:S01]  /*3bd80*/  IMAD.MOV.U32 R236, RZ, RZ, R242 ;  /* 0x000000ffffec7224 */ /* 0x000fe200078e00f2 */
[----:B------:R-:W-:-:S07]  /*3bd90*/  MOV R12, R226 ;  /* 0x000000e2000c7202 */ /* 0x000fce0000000f00 */
.L_x_21637:
[----:B------:R-:W-:Y:S05]  /*3bda0*/  BSYNC.RECONVERGENT B1 ;  /* 0x0000000000017941 */ /* 0x000fea0003800200 */
.L_x_21636:
[----:B------:R-:W-:Y:S02]  /*3bdb0*/  I2FP.F32.U32 R226, R243 ;  /* 0x000000f300e27245 */ /* 0x000fe40000201000 */
[----:B------:R-:W-:-:S03]  /*3bdc0*/  PRMT R219, R87, 0x7632, R219 ;  /* 0x0000763257db7816 */ /* 0x000fc600000000db */
[----:B------:R-:W-:Y:S02]  /*3bdd0*/  FFMA.FTZ R229, R226, R229, 1.1641532182693481445e-10 ;  /* 0x2f000000e2e57423 */ /* 0x000fe400000100e5 */
[----:B------:R-:W-:Y:S01]  /*3bde0*/  IMAD.U32 R226, R219, 0x10000, RZ ;  /* 0x00010000dbe27824 */ /* 0x000fe200078e00ff */
[----:B------:R-:W-:Y:S02]  /*3bdf0*/  FSEL R219, R2, RZ, P5 ;  /* 0x000000ff02db7208 */ /* 0x000fe40002800000 */
[----:B------:R-:W-:Y:S01]  /*3be00*/  FSETP.GTU.FTZ.AND P6, PT, R229, R228, PT ;  /* 0x000000e4e500720b */ /* 0x000fe20003fdc000 */
[----:B------:R-:W-:-:S03]  /*3be10*/  FMUL.FTZ R226, R226, R225 ;  /* 0x000000e1e2e27220 */ /* 0x000fc60000410000 */
[----:B------:R-:W-:Y:S02]  /*3be20*/  SEL R225, RZ, 0x1, P6 ;  /* 0x00000001ffe17807 */ /* 0x000fe40003000000 */
[----:B------:R-:W-:Y:S02]  /*3be30*/  FSEL R226, R226, RZ, !P6 ;  /* 0x000000ffe2e27208 */ /* 0x000fe40007000000 */
[----:B------:R-:W-:-:S03]  /*3be40*/  PRMT R2, R225, 0x7610, R2 ;  /* 0x00007610e1027816 */ /* 0x000fc60000000002 */
[----:B------:R-:W-:-:S04]  /*3be50*/  FADD.FTZ R219, R226, R219 ;  /* 0x000000dbe2db7221 */ /* 0x000fc80000010000 */
[----:B------:R-:W-:Y:S01]  /*3be60*/  @P1 FADD.FTZ R219, R79, R219 ;  /* 0x000000db4fdb1221 */ /* 0x000fe20000010000 */
[----:B------:R-:W-:Y:S06]  /*3be70*/  BRA `(.L_x_21641) ;  /* 0x00000028001c7947 */ /* 0x000fec0003800000 */
.L_x_21560:
[----:B------:R-:W-:Y:S01]  /*3be80*/  ISETP.NE.AND P2, PT, R243, 0x1, PT ;  /* 0x00000001f300780c */ /* 0x000fe20003f45270 */
[----:B------:R-:W-:Y:S01]  /*3be90*/  BSSY.RECONVERGENT B1, `(.L_x_21642) ;  /* 0x0000047000017945 */ /* 0x000fe20003800200 */
[----:B------:R-:W-:Y:S01]  /*3bea0*/  IMAD.MOV.U32 R18, RZ, RZ, 0x2 ;  /* 0x00000002ff127424 */ /* 0x000fe200078e00ff */
[----:B---3--:R-:W-:Y:S01]  /*3beb0*/  MOV R16, R12 ;  /* 0x0000000c00107202 */ /* 0x008fe20000000f00 */
        /* <DEDUP_REMOVED lines=12> */
.L_x_21644:
        /* <DEDUP_REMOVED lines=13> */
.L_x_21646:
[----:B------:R-:W-:Y:S05]  /*3c050*/  BSYNC.RECONVERGENT B2 ;  /* 0x0000000000027941 */ /* 0x000fea0003800200 */
.L_x_21645:
        /* <DEDUP_REMOVED lines=42> */
.L_x_21643:
[----:B------:R-:W-:Y:S05]  /*3c300*/  BSYNC.RECONVERGENT B1 ;  /* 0x0000000000017941 */ /* 0x000fea0003800200 */
.L_x_21642:
        /* <DEDUP_REMOVED lines=20> */
.L_x_21649:
        /* <DEDUP_REMOVED lines=13> */
.L_x_21651:
[----:B------:R-:W-:Y:S05]  /*3c520*/  BSYNC.RECONVERGENT B2 ;  /* 0x0000000000027941 */ /* 0x000fea0003800200 */
.L_x_21650:
        /* <DEDUP_REMOVED lines=43> */
.L_x_21648:
[----:B------:R-:W-:Y:S05]  /*3c7e0*/  BSYNC.RECONVERGENT B1 ;  /* 0x0000000000017941 */ /* 0x000fea0003800200 */
.L_x_21647:
        /* <DEDUP_REMOVED lines=19> */
.L_x_21654:
        /* <DEDUP_REMOVED lines=13> */
.L_x_21656:
[----:B------:R-:W-:Y:S05]  /*3c9f0*/  BSYNC.RECONVERGENT B2 ;  /* 0x0000000000027941 */ /* 0x000fea0003800200 */
.L_x_21655:
        /* <DEDUP_REMOVED lines=39> */
[----:B------:R-:W-:Y:S01]  /*3cc70*/  LOP3.LUT R15, R227, R18, R17, 0x96, !PT ;  /* 0x00000012e30f7212 */ /* 0x000fe200078e9611 */
[----:B------:R-:W-:Y:S01]  /*3cc80*/  IMAD.MOV.U32 R18, RZ, RZ, RZ ;  /* 0x000000ffff127224 */ /* 0x000fe200078e00ff */
[----:B------:R-:W-:Y:S01]  /*3cc90*/  MOV R17, R236 ;  /* 0x000000ec00117202 */ /* 0x000fe20000000f00 */
[----:B------:R-:W-:-:S07]  /*3cca0*/  IMAD.MOV.U32 R236, RZ, RZ, R16 ;  /* 0x000000ffffec7224 */ /* 0x000fce00078e0010 */
.L_x_21653:
[----:B------:R-:W-:Y:S05]  /*3ccb0*/  BSYNC.RECONVERGENT B1 ;  /* 0x0000000000017941 */ /* 0x000fea0003800200 */
.L_x_21652:
        /* <DEDUP_REMOVED lines=20> */
.L_x_21659:
        /* <DEDUP_REMOVED lines=13> */
.L_x_21661:
[----:B------:R-:W-:Y:S05]  /*3ced0*/  BSYNC.RECONVERGENT B2 ;  /* 0x0000000000027941 */ /* 0x000fea0003800200 */
.L_x_21660:
        /* <DEDUP_REMOVED lines=43> */
.L_x_21658:
[----:B------:R-:W-:Y:S05]  /*3d190*/  BSYNC.RECONVERGENT B1 ;  /* 0x0000000000017941 */ /* 0x000fea0003800200 */
.L_x_21657:
        /* <DEDUP_REMOVED lines=19> */
.L_x_21664:
        /* <DEDUP_REMOVED lines=13> */
.L_x_21666:
[----:B------:R-:W-:Y:S05]  /*3d3a0*/  BSYNC.RECONVERGENT B2 ;  /* 0x0000000000027941 */ /* 0x000fea0003800200 */
.L_x_21665:
        /* <DEDUP_REMOVED lines=43> */
.L_x_21663:
[----:B------:R-:W-:Y:S05]  /*3d660*/  BSYNC.RECONVERGENT B1 ;  /* 0x0000000000017941 */ /* 0x000fea0003800200 */
.L_x_21662:
        /* <DEDUP_REMOVED lines=18> */
.L_x_21669:
        /* <DEDUP_REMOVED lines=13> */
.L_x_21671:
[----:B------:R-:W-:Y:S05]  /*3d860*/  BSYNC.RECONVERGENT B2 ;  /* 0x0000000000027941 */ /* 0x000fea0003800200 */
.L_x_21670:
        /* <DEDUP_REMOVED lines=43> */
.L_x_21668:
[----:B------:R-:W-:Y:S05]  /*3db20*/  BSYNC.RECONVERGENT B1 ;  /* 0x0000000000017941 */ /* 0x000fea0003800200 */
.L_x_21667:
        /* <DEDUP_REMOVED lines=17> */
.L_x_21674:
        /* <DEDUP_REMOVED lines=13> */
.L_x_21676:
[----:B------:R-:W-:Y:S05]  /*3dd10*/  BSYNC.RECONVERGENT B2 ;  /* 0x0000000000027941 */ /* 0x000fea0003800200 */
.L_x_21675:
        /* <DEDUP_REMOVED lines=43> */
.L_x_21673:
[----:B------:R-:W-:Y:S05]  /*3dfd0*/  BSYNC.RECONVERGENT B1 ;  /* 0x0000000000017941 */ /* 0x000fea0003800200 */
.L_x_21672:
        /* <DEDUP_REMOVED lines=18> */
.L_x_21679:
        /* <DEDUP_REMOVED lines=12> */
.L_x_21681:
[----:B------:R-:W-:Y:S05]  /*3e1c0*/  BSYNC.RECONVERGENT B2 ;  /* 0x0000000000027941 */ /* 0x000fea0003800200 */
.L_x_21680:
        /* <DEDUP_REMOVED lines=41> */
[----:B------:R-:W-:Y:S01]  /*3e460*/  MOV R18, R236 ;  /* 0x000000ec00127202 */ /* 0x000fe20000000f00 */
[----:B------:R-:W-:Y:S01]  /*3e470*/  IMAD.MOV.U32 R236, RZ, RZ, R16 ;  /* 0x000000ffffec7224 */ /* 0x000fe200078e0010 */
[----:B------:R-:W-:-:S07]  /*3e480*/  LOP3.LUT R14, R14, UR27, R19, 0x96, !PT ;  /* 0x0000001b0e0e7c12 */ /* 0x000fce000f8e9613 */
.L_x_21678:
[----:B------:R-:W-:Y:S05]  /*3e490*/  BSYNC.RECONVERGENT B1 ;  /* 0x0000000000017941 */ /* 0x000fea0003800200 */
.L_x_21677:
[----:B------:R-:W-:Y:S01]  /*3e4a0*/  I2FP.F32.U32 R16, R18 ;  /* 0x0000001200107245 */ /* 0x000fe20000201000 */
[-C--:B------:R-:W-:Y:S01]  /*3e4b0*/  FMUL.FTZ R242, R242, R225.reuse ;  /* 0x000000e1f2f27220 */ /* 0x080fe20000410000 */
[----:B------:R-:W-:Y:S01]  /*3e4c0*/  P2R R17, PR, RZ, 0x2 ;  /* 0x00000002ff117803 */ /* 0x000fe20000000000 */
[----:B------:R-:W-:Y:S01]  /*3e4d0*/  FMUL.FTZ R244, R244, R225 ;  /* 0x000000e1f4f47220 */ /* 0x000fe20000410000 */
[----:B------:R-:W-:Y:S01]  /*3e4e0*/  LOP3.LUT P1, RZ, R224, 0x10, RZ, 0xc0, !PT ;  /* 0x00000010e0ff7812 */ /* 0x000fe2000782c0ff */
[----:B------:R-:W-:Y:S01]  /*3e4f0*/  FFMA.FTZ R229, R16, R229, 1.1641532182693481445e-10 ;  /* 0x2f00000010e57423 */ /* 0x000fe200000100e5 */
[----:B------:R-:W-:Y:S01]  /*3e500*/  SHF.L.U32 R16, R219, 0x10, RZ ;  /* 0x00000010db107819 */ /* 0x000fe200000006ff */
[-C--:B------:R-:W-:Y:S01]  /*3e510*/  FMUL.FTZ R246, R246, R225.reuse ;  /* 0x000000e1f6f67220 */ /* 0x080fe20000410000 */
[----:B------:R-:W-:Y:S01]  /*3e520*/  P2R R19, PR, RZ, 0x1 ;  /* 0x00000001ff137803 */ /* 0x000fe20000000000 */
[-C--:B------:R-:W-:Y:S01]  /*3e530*/  FMUL.FTZ R216, R216, R225.reuse ;  /* 0x000000e1d8d87220 */ /* 0x080fe20000410000 */
[----:B------:R-:W-:Y:S01]  /*3e540*/  LOP3.LUT P0, RZ, R224, 0x8, RZ, 0xc0, !PT ;  /* 0x00000008e0ff7812 */ /* 0x000fe2000780c0ff */
        /* <DEDUP_REMOVED lines=9> */
[----:B------:R-:W-:Y:S02]  /*3e5e0*/  LOP3.LUT P6, RZ, R224, 0x4, RZ, 0xc0, !PT ;  /* 0x00000004e0ff7812 */ /* 0x000fe400078cc0ff */
[----:B------:R-:W-:Y:S02]  /*3e5f0*/  FSEL R19, R246, RZ, P5 ;  /* 0x000000fff6137208 */ /* 0x000fe40002800000 */
        /* <DEDUP_REMOVED lines=15> */
.L_x_21641:
[----:B------:R-:W-:Y:S01]  /*3e6f0*/  SEL R225, RZ, 0x1000000, !P5 ;  /* 0x01000000ffe17807 */ /* 0x000fe20006800000 */
[----:B------:R-:W-:Y:S01]  /*3e700*/  FADD.FTZ R228, RZ, R68 ;  /* 0x00000044ffe47221 */ /* 0x000fe20000010000 */
[----:B------:R-:W-:Y:S01]  /*3e710*/  SEL R226, RZ, 0x10000, !P4 ;  /* 0x00010000ffe27807 */ /* 0x000fe20006000000 */
[C---:B------:R-:W-:Y:S01]  /*3e720*/  IMAD.WIDE.U32 R240, R235.reuse, 0x20, R240 ;  /* 0x00000020ebf07825 */ /* 0x040fe200078e00f0 */
[----:B------:R-:W-:Y:S02]  /*3e730*/  SEL R229, RZ, 0x100, !P3 ;  /* 0x00000100ffe57807 */ /* 0x000fe40005800000 */
[C---:B------:R-:W-:Y:S01]  /*3e740*/  LOP3.LUT P6, RZ, R224.reuse, 0x8, RZ, 0xc0, !PT ;  /* 0x00000008e0ff7812 */ /* 0x040fe200078cc0ff */
[----:B------:R-:W-:Y:S01]  /*3e750*/  IMAD.WIDE.U32 R238, R235, 0x8, R238 ;  /* 0x00000008ebee7825 */ /* 0x000fe200078e00ee */
[C---:B------:R-:W-:Y:S01]  /*3e760*/  LOP3.LUT P5, RZ, R224.reuse, 0x4, RZ, 0xc0, !PT ;  /* 0x00000004e0ff7812 */ /* 0x040fe200078ac0ff */
[----:B------:R-:W-:Y:S01]  /*3e770*/  STG.E.128 desc[UR8][R240.64], R16 ;  /* 0x00000010f0007986 */ /* 0x000fe2000c101d08 */
[----:B------:R-:W-:-:S02]  /*3e780*/  LOP3.LUT P4, RZ, R224, 0x2, RZ, 0xc0, !PT ;  /* 0x00000002e0ff7812 */ /* 0x000fc4000788c0ff */
[----:B------:R-:W-:Y:S01]  /*3e790*/  LOP3.LUT R229, R229, R225, R226, 0xfe, !PT ;  /* 0x000000e1e5e57212 */ /* 0x000fe200078efee2 */
[----:B------:R-:W-:Y:S01]  /*3e7a0*/  STG.E.128 desc[UR8][R240.64+0x10], R216 ;  /* 0x000010d8f0007986 */ /* 0x000fe2000c101d08 */
[----:B------:R-:W-:Y:S02]  /*3e7b0*/  SEL R227, RZ, 0x1000000, !P4 ;  /* 0x01000000ffe37807 */ /* 0x000fe40006000000 */
[----:B------:R-:W-:Y:S02]  /*3e7c0*/  SEL R226, RZ, 0x10000, !P5 ;  /* 0x00010000ffe27807 */ /* 0x000fe40006800000 */
[----:B------:R-:W-:Y:S02]  /*3e7d0*/  SEL R225, RZ, 0x100, !P6 ;  /* 0x00000100ffe17807 */ /* 0x000fe40007000000 */
[----:B------:R-:W-:Y:S02]  /*3e7e0*/  LOP3.LUT P1, RZ, R224, 0x10, RZ, 0xc0, !PT ;  /* 0x00000010e0ff7812 */ /* 0x000fe4000782c0ff */
[----:B------:R-:W-:-:S02]  /*3e7f0*/  LOP3.LUT R225, R225, R227, R226, 0xfe, !PT ;  /* 0x000000e3e1e17212 */ /* 0x000fc400078efee2 */
[----:B------:R-:W-:-:S04]  /*3e800*/  SEL R226, RZ, 0x1, !P2 ;  /* 0x00000001ffe27807 */ /* 0x000fc80005000000 */
[----:B------:R-:W-:Y:S02]  /*3e810*/  LOP3.LUT R227, R229, R226, RZ, 0xfc, !PT ;  /* 0x000000e2e5e37212 */ /* 0x000fe400078efcff */
[----:B------:R-:W-:-:S04]  /*3e820*/  SEL R226, RZ, 0x1, !P1 ;  /* 0x00000001ffe27807 */ /* 0x000fc80004800000 */
[----:B------:R-:W-:Y:S01]  /*3e830*/  LOP3.LUT R226, R225, R226, RZ, 0xfc, !PT ;  /* 0x000000e2e1e27212 */ /* 0x000fe200078efcff */
[----:B------:R-:W-:-:S04]  /*3e840*/  FADD.FTZ R225, R228, R69 ;  /* 0x00000045e4e17221 */ /* 0x000fc80000010000 */
[----:B------:R-:W-:Y:S01]  /*3e850*/  FADD.FTZ R228, R225, R70 ;  /* 0x00000046e1e47221 */ /* 0x000fe20000010000 */
[----:B------:R0:W-:Y:S03]  /*3e860*/  STG.E.64 desc[UR8][R238.64], R226 ;  /* 0x000000e2ee007986 */ /* 0x0001e6000c101b08 */
[----:B------:R-:W-:-:S04]  /*3e870*/  FADD.FTZ R225, R228, R71 ;  /* 0x00000047e4e17221 */ /* 0x000fc80000010000 */
[----:B------:R-:W-:-:S04]  /*3e880*/  FADD.FTZ R228, R225, R72 ;  /* 0x00000048e1e47221 */ /* 0x000fc80000010000 */
[----:B------:R-:W-:Y:S01]  /*3e890*/  FADD.FTZ R225, R228, R73 ;  /* 0x00000049e4e17221 */ /* 0x000fe20000010000 */
[----:B0-----:R-:W0:Y:S03]  /*3e8a0*/  S2R R227, SR_TID.X ;  /* 0x0000000000e37919 */ /* 0x001e260000002100 */
        /* <DEDUP_REMOVED lines=58> */
[----:B------:R-:W-:Y:S06]  /*3ec50*/  @!P0 BRA `(.L_x_21682) ;  /* 0x0000000000508947 */ /* 0x000fec0003800000 */
[----:B------:R-:W-:Y:S01]  /*3ec60*/  IMAD.U32 R225, R3, 0x10000, RZ ;  /* 0x0001000003e17824 */ /* 0x000fe200078e00ff */
        /* <DEDUP_REMOVED lines=8> */
[----:B------:R-:W-:Y:S01]  /*3ecf0*/  LOP3.LUT R229, R8, 0xff, RZ, 0xc0, !PT ;  /* 0x000000ff08e57812 */ /* 0x000fe200078ec0ff */
[----:B------:R-:W-:Y:S01]  /*3ed00*/  IMAD.WIDE.U32 R238, R238, 0x10000, RZ ;  /* 0x00010000eeee7825 */ /* 0x000fe200078e00ff */
[----:B------:R-:W-:-:S04]  /*3ed10*/  LOP3.LUT R228, R225, 0xff00, R228, 0xf8, !PT ;  /* 0x0000ff00e1e47812 */ /* 0x000fc800078ef8e4 */
[----:B------:R-:W-:Y:S01]  /*3ed20*/  LOP3.LUT R225, R228, 0xff, R5, 0xf8, !PT ;  /* 0x000000ffe4e17812 */ /* 0x000fe200078ef805 */
[----:B------:R-:W-:-:S03]  /*3ed30*/  IMAD.WIDE.U32 R228, R229, 0x100, RZ ;  /* 0x00000100e5e47825 */ /* 0x000fc600078e00ff */
[----:B------:R-:W-:Y:S02]  /*3ed40*/  LOP3.LUT R225, R239, R225, R241, 0xfe, !PT ;  /* 0x000000e1efe17212 */ /* 0x000fe400078efef1 */
[----:B------:R-:W-:Y:S02]  /*3ed50*/  LOP3.LUT R238, R228, R240, R238, 0xfe, !PT ;  /* 0x000000f0e4ee7212 */ /* 0x000fe400078efeee */
[----:B------:R-:W-:Y:S02]  /*3ed60*/  LOP3.LUT R229, R225, R229, RZ, 0xfc, !PT ;  /* 0x000000e5e1e57212 */ /* 0x000fe400078efcff */
[----:B------:R-:W-:Y:S01]  /*3ed70*/  LOP3.LUT R228, R238, 0xff, R9, 0xf8, !PT ;  /* 0x000000ffeee47812 */ /* 0x000fe200078ef809 */
[----:B0-----:R-:W-:-:S05]  /*3ed80*/  IMAD.WIDE.U32 R226, R235, 0x8, R226 ;  /* 0x00000008ebe27825 */ /* 0x001fca00078e00e2 */
[----:B------:R0:W-:Y:S02]  /*3ed90*/  STG.E.64 desc[UR8][R226.64], R228 ;  /* 0x000000e4e2007986 */ /* 0x0001e4000c101b08 */
.L_x_21682:
[----:B------:R-:W-:Y:S01]  /*3eda0*/  UMOV UR28, 0xffffffff ;  /* 0xffffffff001c7882 */ /* 0x000fe20000000000 */
[----:B------:R-:W-:Y:S02]  /*3edb0*/  FADD.FTZ R242, R242, R219 ;  /* 0x000000dbf2f27221 */ /* 0x000fe40000010000 */
[----:B------:R-:W-:Y:S05]  /*3edc0*/  BRA.DIV UR28, `(.L_x_21683) ;  /* 0x0000001a1c687947 */ /* 0x000fea000b800000 */
        /* <DEDUP_REMOVED lines=149> */
.L_x_21696:
[----:B-1----:R-:W-:Y:S01]  /*3f720*/  FADD.FTZ R225, R229, R240 ;  /* 0x000000f0e5e17221 */ /* 0x002fe20000010000 */
[----:B------:R-:W-:Y:S01]  /*3f730*/  ISETP.NE.AND P2, PT, RZ, UR29, PT ;  /* 0x0000001dff007c0c */ /* 0x000fe2000bf45270 */
[----:B0-----:R-:W0:Y:S02]  /*3f740*/  @!P1 LDC.64 R228, c[0x0][0x3c0] ;  /* 0x0000f000ffe49b82 */ /* 0x001e240000000a00 */
[----:B------:R-:W-:Y:S01]  /*3f750*/  FFMA.FTZ R225, R225, R226, UR5 ;  /* 0x00000005e1e17e23 */ /* 0x000fe200080100e2 */
[----:B------:R-:W-:-:S05]  /*3f760*/  FMUL.FTZ R226, R239, R239 ;  /* 0x000000efefe27220 */ /* 0x000fca0000410000 */
[----:B------:R-:W-:Y:S02]  /*3f770*/  FSEL R238, R226, RZ, P2 ;  /* 0x000000ffe2ee7208 */ /* 0x000fe40001000000 */
[----:B------:R-:W1:Y:S03]  /*3f780*/  @!P1 LDC.64 R226, c[0x0][0x3c8] ;  /* 0x0000f200ffe29b82 */ /* 0x000e660000000a00 */
[----:B------:R-:W-:-:S06]  /*3f790*/  FADD.FTZ R225, R225, R238 ;  /* 0x000000eee1e17221 */ /* 0x000fcc0000010000 */
[----:B------:R-:W2:Y:S01]  /*3f7a0*/  MUFU.RSQ R225, R225 ;  /* 0x000000e100e17308 */ /* 0x000ea20000001400 */
[----:B0-----:R-:W-:-:S05]  /*3f7b0*/  @!P1 IMAD.WIDE R242, R221, 0x4, R228 ;  /* 0x00000004ddf29825 */ /* 0x001fca00078e02e4 */
[----:B------:R-:W-:Y:S01]  /*3f7c0*/  @!P1 STG.E desc[UR8][R242.64], R239 ;  /* 0x000000eff2009986 */ /* 0x000fe2000c101908 */
[----:B-1----:R-:W-:Y:S01]  /*3f7d0*/  @!P1 IMAD.WIDE R246, R221, 0x4, R226 ;  /* 0x00000004ddf69825 */ /* 0x002fe200078e02e2 */
[----:B------:R-:W-:-:S04]  /*3f7e0*/  FSEL R226, R239, RZ, !P2 ;  /* 0x000000ffefe27208 */ /* 0x000fc80005000000 */
[----:B--2---:R0:W-:Y:S01]  /*3f7f0*/  @!P1 STG.E desc[UR8][R246.64], R225 ;  /* 0x000000e1f6009986 */ /* 0x0041e2000c101908 */
[C---:B------:R-:W-:Y:S01]  /*3f800*/  FADD.FTZ R56, -R226.reuse, R56 ;  /* 0x00000038e2387221 */ /* 0x040fe20000010100 */
[C---:B------:R-:W-:Y:S01]  /*3f810*/  FADD.FTZ R59, -R226.reuse, R59 ;  /* 0x0000003be23b7221 */ /* 0x040fe20000010100 */
[C---:B------:R-:W-:Y:S01]  /*3f820*/  FADD.FTZ R52, -R226.reuse, R52 ;  /* 0x00000034e2347221 */ /* 0x040fe20000010100 */
        /* <DEDUP_REMOVED lines=8> */
[C---:B------:R-:W-:Y:S01]  /*3f8b0*/  FADD.FTZ R51, -R226.reuse, R51 ;  /* 0x00000033e2337221 */ /* 0x040fe20000010100 */
[C---:B------:R-:W-:Y:S01]  /*3f8c0*/  FMUL.FTZ R52, R225.reuse, R53 ;  /* 0x00000035e1347220 */ /* 0x040fe20000410000 */
        /* <DEDUP_REMOVED lines=11> */
[C---:B------:R-:W-:Y:S01]  /*3f980*/  FMUL.FTZ R50, R225.reuse, R51 ;  /* 0x00000033e1327220 */ /* 0x040fe20000410000 */
[C---:B------:R-:W-:Y:S01]  /*3f990*/  FADD.FTZ R40, -R226.reuse, R40 ;  /* 0x00000028e2287221 */ /* 0x040fe20000010100 */
[C---:B------:R-:W-:Y:S01]  /*3f9a0*/  FMUL.FTZ R61, R225.reuse, R70 ;  /* 0x00000046e13d7220 */ /* 0x040fe20000410000 */
[C---:B------:R-:W-:Y:S01]  /*3f9b0*/  FMUL.FTZ R51, R225.reuse, R44 ;  /* 0x0000002ce1337220 */ /* 0x040fe20000410000 */
[C---:B------:R-:W-:Y:S01]  /*3f9c0*/  FADD.FTZ R41, -R226.reuse, R41 ;  /* 0x00000029e2297221 */ /* 0x040fe20000010100 */
[C---:B------:R-:W-:Y:S01]  /*3f9d0*/  FMUL.FTZ R44, R225.reuse, R45 ;  /* 0x0000002de12c7220 */ /* 0x040fe20000410000 */
[C---:B------:R-:W-:Y:S01]  /*3f9e0*/  FMUL.FTZ R245, R225.reuse, R216 ;  /* 0x000000d8e1f57220 */ /* 0x040fe20000410000 */
[C---:B------:R-:W-:Y:S01]  /*3f9f0*/  FMUL.FTZ R70, R225.reuse, R217 ;  /* 0x000000d9e1467220 */ /* 0x040fe20000410000 */
[C---:B------:R-:W-:Y:S01]  /*3fa00*/  FADD.FTZ R42, -R226.reuse, R42 ;  /* 0x0000002ae22a7221 */ /* 0x040fe20000010100 */
[C---:B------:R-:W-:Y:S01]  /*3fa10*/  FMUL.FTZ R45, R225.reuse, R46 ;  /* 0x0000002ee12d7220 */ /* 0x040fe20000410000 */
[----:B------:R-:W1:Y:S01]  /*3fa20*/  LDC.64 R216, c[0x0][0x428] ;  /* 0x00010a00ffd87b82 */ /* 0x000e620000000a00 */
        /* <DEDUP_REMOVED lines=11> */
[C---:B------:R-:W-:Y:S01]  /*3fae0*/  FMUL.FTZ R42, R225.reuse, R43 ;  /* 0x0000002be12a7220 */ /* 0x040fe20000410000 */
[C---:B------:R-:W-:Y:S01]  /*3faf0*/  FADD.FTZ R60, -R226.reuse, R60 ;  /* 0x0000003ce23c7221 */ /* 0x040fe20000010100 */
        /* <DEDUP_REMOVED lines=10> */
[C---:B------:R-:W-:Y:S01]  /*3fba0*/  FADD.FTZ R228, -R226.reuse, R69 ;  /* 0x00000045e2e47221 */ /* 0x040fe20000010100 */
[C---:B------:R-:W-:Y:S01]  /*3fbb0*/  FADD.FTZ R25, -R226.reuse, R25 ;  /* 0x00000019e2197221 */ /* 0x040fe20000010100 */
[C---:B------:R-:W-:Y:S01]  /*3fbc0*/  FADD.FTZ R22, -R226.reuse, R22 ;  /* 0x00000016e2167221 */ /* 0x040fe20000010100 */
[C---:B------:R-:W-:Y:S01]  /*3fbd0*/  FMUL.FTZ R65, R225.reuse, R72 ;  /* 0x00000048e1417220 */ /* 0x040fe20000410000 */
[C---:B------:R-:W-:Y:S01]  /*3fbe0*/  FMUL.FTZ R240, R225.reuse, R240 ;  /* 0x000000f0e1f07220 */ /* 0x040fe20000410000 */
[C---:B------:R-:W-:Y:S01]  /*3fbf0*/  FMUL.FTZ R32, R225.reuse, R33 ;  /* 0x00000021e1207220 */ /* 0x040fe20000410000 */
[C---:B------:R-:W-:Y:S01]  /*3fc00*/  FADD.FTZ R66, -R226.reuse, R66 ;  /* 0x00000042e2427221 */ /* 0x040fe20000010100 */
[C---:B0-----:R-:W-:Y:S01]  /*3fc10*/  FADD.FTZ R246, -R226.reuse, R67 ;  /* 0x00000043e2f67221 */ /* 0x041fe20000010100 */
[C---:B------:R-:W-:Y:S01]  /*3fc20*/  FMUL.FTZ R73, R225.reuse, R60 ;  /* 0x0000003ce1497220 */ /* 0x040fe20000410000 */
[C---:B------:R-:W-:Y:S01]  /*3fc30*/  FMUL.FTZ R248, R225.reuse, R248 ;  /* 0x000000f8e1f87220 */ /* 0x040fe20000410000 */
        /* <DEDUP_REMOVED lines=57> */
[----:B------:R-:W-:Y:S01]  /*3ffd0*/  FMUL.FTZ R66, R225, R19 ;  /* 0x00000013e1427220 */ /* 0x000fe20000410000 */
[----:B------:R-:W-:Y:S01]  /*3ffe0*/  F2FP.BF16.F32.PACK_AB R18, R17, R18 ;  /* 0x000000121112723e */ /* 0x000fe200000010ff */
[----:B------:R-:W-:Y:S01]  /*3fff0*/  FFMA.FTZ R69, R69, R206, R142 ;  /* 0x000000ce45457223 */ /* 0x000fe2000001008e */
[----:B------:R-:W-:Y:S01]  /*40000*/  FFMA.FTZ R246, R246, R207, R143 ;  /* 0x000000cff6f67223 */ /* 0x000fe2000001008f */
        /* <DEDUP_REMOVED lines=9> */
[----:B------:R-:W-:Y:S01]  /*400a0*/  F2FP.BF16.F32.PACK_AB R22, R25, R22 ;  /* 0x000000161916723e */ /* 0x000fe200000010ff */
        /* <DEDUP_REMOVED lines=16> */
[----:B------:R-:W-:-:S03]  /*401b0*/  F2FP.BF16.F32.PACK_AB R21, R246, R69 ;  /* 0x00000045f615723e */ /* 0x000fc600000010ff */
[----:B------:R-:W-:Y:S01]  /*401c0*/  FFMA.FTZ R39, R39, R170, R106 ;  /* 0x000000aa27277223 */ /* 0x000fe2000001006a */
[----:B------:R-:W-:Y:S01]  /*401d0*/  F2FP.BF16.F32.PACK_AB R19, R242, R19 ;  /* 0x00000013f213723e */ /* 0x000fe200000010ff */
[----:B------:R-:W-:Y:S01]  /*401e0*/  IMAD.WIDE.U32 R246, R10, 0x10, R216 ;  /* 0x000000100af67825 */ /* 0x000fe200078e00d8 */
[----:B------:R-:W-:-:S03]  /*401f0*/  F2FP.BF16.F32.PACK_AB R17, R238, R17 ;  /* 0x00000011ee11723e */ /* 0x000fc600000010ff */
[----:B------:R-:W-:Y:S01]  /*40200*/  FFMA.FTZ R62, R62, R171, R107 ;  /* 0x000000ab3e3e7223 */ /* 0x000fe2000001006b */
[----:B------:R-:W-:Y:S01]  /*40210*/  F2FP.BF16.F32.PACK_AB R23, R250, R23 ;  /* 0x00000017fa17723e */ /* 0x000fe200000010ff */
[----:B------:R-:W-:Y:S01]  /*40220*/  IMAD.WIDE.U32 R250, R230, 0x10, R216 ;  /* 0x00000010e6fa7825 */ /* 0x000fe200078e00d8 */
[----:B------:R-:W-:Y:S01]  /*40230*/  F2FP.BF16.F32.PACK_AB R20, R25, R20 ;  /* 0x000000141914723e */ /* 0x000fe200000010ff */
[----:B------:R-:W-:Y:S01]  /*40240*/  STG.E.128 desc[UR8][R246.64], R16 ;  /* 0x00000010f6007986 */ /* 0x000fe2000c101d08 */
[----:B------:R-:W-:Y:S01]  /*40250*/  F2FP.BF16.F32.PACK_AB R27, R54, R27 ;  /* 0x0000001b361b723e */ /* 0x000fe200000010ff */
[----:B------:R-:W-:Y:S01]  /*40260*/  FFMA.FTZ R31, R31, R166, R102 ;  /* 0x000000a61f1f7223 */ /* 0x000fe20000010066 */
[----:B------:R-:W-:Y:S01]  /*40270*/  F2FP.BF16.F32.PACK_AB R26, R59, R26 ;  /* 0x0000001a3b1a723e */ /* 0x000fe200000010ff */
[----:B------:R0:W-:Y:S01]  /*40280*/  STG.E.128 desc[UR8][R248.64], R20 ;  /* 0x00000014f8007986 */ /* 0x0001e2000c101d08 */
[----:B------:R-:W-:Y:S01]  /*40290*/  F2FP.BF16.F32.PACK_AB R25, R56, R75 ;  /* 0x0000004b3819723e */ /* 0x000fe200000010ff */
[----:B------:R-:W-:Y:S01]  /*402a0*/  FFMA.FTZ R30, R30, R167, R103 ;  /* 0x000000a71e1e7223 */ /* 0x000fe20000010067 */
[----:B------:R-:W-:Y:S01]  /*402b0*/  F2FP.BF16.F32.PACK_AB R24, R57, R24 ;  /* 0x000000183918723e */ /* 0x000fe200000010ff */
[C---:B------:R-:W-:Y:S01]  /*402c0*/  FMUL.FTZ R65, R225.reuse, R218 ;  /* 0x000000dae1417220 */ /* 0x040fe20000410000 */
[----:B------:R-:W-:Y:S01]  /*402d0*/  FMUL.FTZ R226, R225, R226 ;  /* 0x000000e2e1e27220 */ /* 0x000fe20000410000 */
[----:B------:R-:W-:Y:S01]  /*402e0*/  FFMA.FTZ R53, R53, R188, R124 ;  /* 0x000000bc35357223 */ /* 0x000fe2000001007c */
[----:B------:R-:W-:Y:S01]  /*402f0*/  FFMA.FTZ R48, R48, R189, R125 ;  /* 0x000000bd30307223 */ /* 0x000fe2000001007d */
[----:B------:R1:W-:Y:S01]  /*40300*/  STG.E.128 desc[UR8][R250.64], R24 ;  /* 0x00000018fa007986 */ /* 0x0003e2000c101d08 */
        /* <DEDUP_REMOVED lines=9> */
[----:B0-----:R-:W-:Y:S01]  /*403a0*/  FFMA.FTZ R20, R47, R180, R116 ;  /* 0x000000b42f147223 */ /* 0x001fe20000010074 */
[----:B------:R-:W-:Y:S01]  /*403b0*/  FFMA.FTZ R22, R43, R176, R112 ;  /* 0x000000b02b167223 */ /* 0x000fe20000010070 */
[----:B------:R-:W-:Y:S01]  /*403c0*/  FFMA.FTZ R21, R41, R182, R118 ;  /* 0x000000b629157223 */ /* 0x000fe20000010076 */
[----:B------:R-:W-:Y:S01]  /*403d0*/  FFMA.FTZ R34, R34, R175, R111 ;  /* 0x000000af22227223 */ /* 0x000fe2000001006f */
[----:B------:R-:W-:Y:S01]  /*403e0*/  FFMA.FTZ R239, R239, R160, R96 ;  /* 0x000000a0efef7223 */ /* 0x000fe20000010060 */
[----:B------:R-:W-:Y:S01]  /*403f0*/  FFMA.FTZ R243, R243, R162, R98 ;  /* 0x000000a2f3f37223 */ /* 0x000fe20000010062 */
[----:B------:R-:W-:Y:S01]  /*40400*/  FFMA.FTZ R68, R68, R163, R99 ;  /* 0x000000a344447223 */ /* 0x000fe20000010063 */
[----:B------:R-:W-:Y:S01]  /*40410*/  FFMA.FTZ R64, R64, R161, R97 ;  /* 0x000000a140407223 */ /* 0x000fe20000010061 */
[----:B-1----:R-:W-:Y:S01]  /*40420*/  FFMA.FTZ R27, R36, R177, R113 ;  /* 0x000000b1241b7223 */ /* 0x002fe20000010071 */
[----:B------:R-:W-:Y:S01]  /*40430*/  FFMA.FTZ R24, R37, R172, R108 ;  /* 0x000000ac25187223 */ /* 0x000fe2000001006c */
[----:B------:R-:W-:Y:S01]  /*40440*/  FFMA.FTZ R26, R35, R168, R104 ;  /* 0x000000a8231a7223 */ /* 0x000fe20000010068 */
[----:B------:R-:W0:Y:S01]  /*40450*/  LDC.64 R36, c[0x0][0x380] ;  /* 0x0000e000ff247b82 */ /* 0x000e220000000a00 */
        /* <DEDUP_REMOVED lines=23> */
[----:B------:R-:W-:Y:S02]  /*405d0*/  F2FP.BF16.F32.PACK_AB R17, R50, R49 ;  /* 0x000000313211723e */ /* 0x000fe400000010ff */
        /* <DEDUP_REMOVED lines=11> */
[----:B------:R-:W-:-:S02]  /*40690*/  F2FP.BF16.F32.PACK_AB R34, R64, R239 ;  /* 0x000000ef4022723e */ /* 0x000fc400000010ff */
[----:B------:R-:W-:Y:S01]  /*406a0*/  F2FP.BF16.F32.PACK_AB R32, R28, R29 ;  /* 0x0000001d1c20723e */ /* 0x000fe200000010ff */
[----:B------:R1:W-:Y:S01]  /*406b0*/  STG.E.128 desc[UR8][R74.64], R24 ;  /* 0x000000184a007986 */ /* 0x0003e2000c101d08 */
[----:B------:R-:W-:Y:S02]  /*406c0*/  F2FP.BF16.F32.PACK_AB R31, R226, R31 ;  /* 0x0000001fe21f723e */ /* 0x000fe400000010ff */
        /* <DEDUP_REMOVED lines=8> */
[----:B------:R-:W-:Y:S05]  /*40750*/  BSYNC B0 ;  /* 0x0000000000007941 */ /* 0x000fea0003800000 */
.L_x_20698:
[----:B------:R-:W-:Y:S05]  /*40760*/  EXIT ;  /* 0x000000000000794d */ /* 0x000fea0003800000 */
.L_x_21683:
[----:B------:R-:W-:Y:S01]  /*40770*/  HFMA2 R244, -RZ, RZ, 0, 1.847743988037109375e-06 ;  /* 0x0000001ffff47431 */ /* 0x000fe200000001ff */
[----:B------:R-:W-:Y:S01]  /*40780*/  BSSY B1, `(.L_x_21685) ;  /* 0x0000006000017945 */ /* 0x000fe20003800000 */
[----:B------:R-:W-:Y:S02]  /*40790*/  IMAD.MOV.U32 R243, RZ, RZ, 0x1 ;  /* 0x00000001fff37424 */ /* 0x000fe400078e00ff */
[----:B------:R-:W-:-:S07]  /*407a0*/  IMAD.MOV.U32 R241, RZ, RZ, -0x1 ;  /* 0xfffffffffff17424 */ /* 0x000fce00078e00ff */
[----:B0-----:R-:W-:Y:S05]  /*407b0*/  WARPSYNC.COLLECTIVE R241, `(.L_x_21686) ;  /* 0x00000000f1087348 */ /* 0x001fea0003c00000 */
[----:B------:R1:W2:Y:S02]  /*407c0*/  SHFL.BFLY P2, R240, R242, R243, R244 ;  /* 0x0c0000f3f2f07389 */ /* 0x0002a400000400f4 */
[----:B012---:R-:W-:Y:S05]  /*407d0*/  ENDCOLLECTIVE ;  /* 0x000000000000791b */ /* 0x007fea0003800000 */
.L_x_21686:
[----:B------:R-:W-:Y:S05]  /*407e0*/  BSYNC B1 ;  /* 0x0000000000017941 */ /* 0x000fea0003800000 */
.L_x_21685:
[----:B------:R-:W-:Y:S01]  /*407f0*/  MOV R225, R240 ;  /* 0x000000f000e17202 */ /* 0x000fe20000000f00 */
[----:B------:R-:W-:Y:S02]  /*40800*/  HFMA2 R243, -RZ, RZ, 0, 1.1920928955078125e-07 ;  /* 0x00000002fff37431 */ /* 0x000fe400000001ff */
[----:B------:R-:W-:Y:S01]  /*40810*/  IMAD.MOV.U32 R244, RZ, RZ, 0x1f ;  /* 0x0000001ffff47424 */ /* 0x000fe200078e00ff */
[----:B------:R-:W-:Y:S01]  /*40820*/  MOV R241, 0xffffffff ;  /* 0xffffffff00f17802 */ /* 0x000fe20000000f00 */
[----:B------:R-:W-:-:S04]  /*40830*/  FADD.FTZ R227, R242, R225 ;  /* 0x000000e1f2e37221 */ /* 0x000fc80000010000 */
[----:B------:R-:W-:-:S07]  /*40840*/  IMAD.MOV.U32 R242, RZ, RZ, R227 ;  /* 0x000000fffff27224 */ /* 0x000fce00078e00e3 */
[----:B------:R-:W-:Y:S05]  /*40850*/  WARPSYNC.COLLECTIVE R241, `(.L_x_21687) ;  /* 0x00000000f1087348 */ /* 0x000fea0003c00000 */
[----:B------:R0:W1:Y:S02]  /*40860*/  SHFL.BFLY P2, R240, R242, R243, R244 ;  /* 0x0c0000f3f2f07389 */ /* 0x00006400000400f4 */
[----:B01----:R-:W-:Y:S05]  /*40870*/  ENDCOLLECTIVE ;  /* 0x000000000000791b */ /* 0x003fea0003800000 */
.L_x_21687:
[----:B------:R-:W-:Y:S02]  /*40880*/  IMAD.MOV.U32 R243, RZ, RZ, 0x4 ;  /* 0x00000004fff37424 */ /* 0x000fe400078e00ff */
[----:B------:R-:W-:-:S04]  /*40890*/  IMAD.MOV.U32 R226, RZ, RZ, R240 ;  /* 0x000000ffffe27224 */ /* 0x000fc800078e00f0 */
[----:B------:R-:W-:-:S05]  /*408a0*/  FADD.FTZ R228, R227, R226 ;  /* 0x000000e2e3e47221 */ /* 0x000fca0000010000 */
[----:B------:R-:W-:-:S07]  /*408b0*/  MOV R242, R228 ;  /* 0x000000e400f27202 */ /* 0x000fce0000000f00 */
[----:B------:R-:W-:Y:S05]  /*408c0*/  WARPSYNC.COLLECTIVE R241, `(.L_x_21688) ;  /* 0x00000000f1087348 */ /* 0x000fea0003c00000 */
[----:B------:R0:W1:Y:S02]  /*408d0*/  SHFL.BFLY P2, R240, R242, R243, R244 ;  /* 0x0c0000f3f2f07389 */ /* 0x00006400000400f4 */
[----:B01----:R-:W-:Y:S05]  /*408e0*/  ENDCOLLECTIVE ;  /* 0x000000000000791b */ /* 0x003fea0003800000 */
.L_x_21688:
[----:B------:R-:W-:Y:S01]  /*408f0*/  HFMA2 R243, -RZ, RZ, 0, 4.76837158203125e-07 ;  /* 0x00000008fff37431 */ /* 0x000fe200000001ff */
[----:B------:R-:W-:-:S05]  /*40900*/  MOV R225, R240 ;  /* 0x000000f000e17202 */ /* 0x000fca0000000f00 */
[----:B------:R-:W-:-:S04]  /*40910*/  FADD.FTZ R229, R228, R225 ;  /* 0x000000e1e4e57221 */ /* 0x000fc80000010000 */
[----:B------:R-:W-:-:S07]  /*40920*/  IMAD.MOV.U32 R242, RZ, RZ, R229 ;  /* 0x000000fffff27224 */ /* 0x000fce00078e00e5 */
[----:B------:R-:W-:Y:S05]  /*40930*/  WARPSYNC.COLLECTIVE R241, `(.L_x_21689) ;  /* 0x00000000f1087348 */ /* 0x000fea0003c00000 */
[----:B------:R0:W1:Y:S02]  /*40940*/  SHFL.BFLY P2, R240, R242, R243, R244 ;  /* 0x0c0000f3f2f07389 */ /* 0x00006400000400f4 */
[----:B01----:R-:W-:Y:S05]  /*40950*/  ENDCOLLECTIVE ;  /* 0x000000000000791b */ /* 0x003fea0003800000 */
.L_x_21689:
        /* <DEDUP_REMOVED lines=8> */
.L_x_21690:
        /* <DEDUP_REMOVED lines=132> */
[----:B------:R-:W-:-:S07]  /*41220*/  IMAD.MOV.U32 R242, RZ, RZ, R225 ;  /* 0x000000fffff27224 */ /* 0x000fce00078e00e1 */
[----:B------:R-:W-:Y:S05]  /*41230*/  WARPSYNC.COLLECTIVE R241, `(.L_x_21691) ;  /* 0x00000000f1087348 */ /* 0x000fea0003c00000 */
[----:B------:R0:W1:Y:S02]  /*41240*/  SHFL.BFLY P2, R240, R242, R243, R244 ;  /* 0x0c0000f3f2f07389 */ /* 0x00006400000400f4 */
[----:B01----:R-:W-:Y:S05]  /*41250*/  ENDCOLLECTIVE ;  /* 0x000000000000791b */ /* 0x003fea0003800000 */
.L_x_21691:
[----:B------:R-:W-:Y:S02]  /*41260*/  IMAD.MOV.U32 R243, RZ, RZ, 0x2 ;  /* 0x00000002fff37424 */ /* 0x000fe400078e00ff */
[----:B------:R-:W-:-:S04]  /*41270*/  IMAD.MOV.U32 R228, RZ, RZ, R240 ;  /* 0x000000ffffe47224 */ /* 0x000fc800078e00f0 */
[----:B------:R-:W-:-:S05]  /*41280*/  FADD.FTZ R228, R225, R228 ;  /* 0x000000e4e1e47221 */ /* 0x000fca0000010000 */
[----:B------:R-:W-:-:S07]  /*41290*/  MOV R242, R228 ;  /* 0x000000e400f27202 */ /* 0x000fce0000000f00 */
[----:B------:R-:W-:Y:S05]  /*412a0*/  WARPSYNC.COLLECTIVE R241, `(.L_x_21692) ;  /* 0x00000000f1087348 */ /* 0x000fea0003c00000 */
[----:B------:R0:W1:Y:S02]  /*412b0*/  SHFL.BFLY P2, R240, R242, R243, R244 ;  /* 0x0c0000f3f2f07389 */ /* 0x00006400000400f4 */
[----:B01----:R-:W-:Y:S05]  /*412c0*/  ENDCOLLECTIVE ;  /* 0x000000000000791b */ /* 0x003fea0003800000 */
.L_x_21692:
[----:B------:R-:W-:Y:S01]  /*412d0*/  HFMA2 R243, -RZ, RZ, 0, 2.384185791015625e-07 ;  /* 0x00000004fff37431 */ /* 0x000fe200000001ff */
[----:B------:R-:W-:-:S05]  /*412e0*/  MOV R227, R240 ;  /* 0x000000f000e37202 */ /* 0x000fca0000000f00 */
[----:B------:R-:W-:-:S04]  /*412f0*/  FADD.FTZ R227, R228, R227 ;  /* 0x000000e3e4e37221 */ /* 0x000fc80000010000 */
[----:B------:R-:W-:-:S07]  /*41300*/  IMAD.MOV.U32 R242, RZ, RZ, R227 ;  /* 0x000000fffff27224 */ /* 0x000fce00078e00e3 */
[----:B------:R-:W-:Y:S05]  /*41310*/  WARPSYNC.COLLECTIVE R241, `(.L_x_21693) ;  /* 0x00000000f1087348 */ /* 0x000fea0003c00000 */
[----:B------:R0:W1:Y:S02]  /*41320*/  SHFL.BFLY P2, R240, R242, R243, R244 ;  /* 0x0c0000f3f2f07389 */ /* 0x00006400000400f4 */
[----:B01----:R-:W-:Y:S05]  /*41330*/  ENDCOLLECTIVE ;  /* 0x000000000000791b */ /* 0x003fea0003800000 */
.L_x_21693:
[----:B------:R-:W-:Y:S02]  /*41340*/  IMAD.MOV.U32 R243, RZ, RZ, 0x8 ;  /* 0x00000008fff37424 */ /* 0x000fe400078e00ff */
[----:B------:R-:W-:-:S04]  /*41350*/  IMAD.MOV.U32 R238, RZ, RZ, R240 ;  /* 0x000000ffffee7224 */ /* 0x000fc800078e00f0 */
[----:B------:R-:W-:-:S05]  /*41360*/  FADD.FTZ R238, R227, R238 ;  /* 0x000000eee3ee7221 */ /* 0x000fca0000010000 */
[----:B------:R-:W-:-:S07]  /*41370*/  MOV R242, R238 ;  /* 0x000000ee00f27202 */ /* 0x000fce0000000f00 */
[----:B------:R-:W-:Y:S05]  /*41380*/  WARPSYNC.COLLECTIVE R241, `(.L_x_21694) ;  /* 0x00000000f1087348 */ /* 0x000fea0003c00000 */
[----:B------:R0:W1:Y:S02]  /*41390*/  SHFL.BFLY P2, R240, R242, R243, R244 ;  /* 0x0c0000f3f2f07389 */ /* 0x00006400000400f4 */
[----:B01----:R-:W-:Y:S05]  /*413a0*/  ENDCOLLECTIVE ;  /* 0x000000000000791b */ /* 0x003fea0003800000 */
.L_x_21694:
[----:B------:R-:W-:Y:S01]  /*413b0*/  HFMA2 R243, -RZ, RZ, 0, 9.5367431640625e-07 ;  /* 0x00000010fff37431 */ /* 0x000fe200000001ff */
[----:B------:R-:W-:-:S05]  /*413c0*/  MOV R229, R240 ;  /* 0x000000f000e57202 */ /* 0x000fca0000000f00 */
[----:B------:R-:W-:-:S04]  /*413d0*/  FADD.FTZ R229, R238, R229 ;  /* 0x000000e5eee57221 */ /* 0x000fc80000010000 */
[----:B------:R-:W-:-:S07]  /*413e0*/  IMAD.MOV.U32 R242, RZ, RZ, R229 ;  /* 0x000000fffff27224 */ /* 0x000fce00078e00e5 */
[----:B------:R-:W-:Y:S05]  /*413f0*/  WARPSYNC.COLLECTIVE R241, `(.L_x_21695) ;  /* 0x00000000f1087348 */ /* 0x000fea0003c00000 */
[----:B------:R0:W1:Y:S02]  /*41400*/  SHFL.BFLY P2, R240, R242, R243, R244 ;  /* 0x0c0000f3f2f07389 */ /* 0x00006400000400f4 */
[----:B01----:R-:W-:Y:S05]  /*41410*/  ENDCOLLECTIVE ;  /* 0x000000000000791b */ /* 0x003fea0003800000 */
.L_x_21695:
[----:B------:R-:W-:Y:S05]  /*41420*/  BRA `(.L_x_21696) ;  /* 0xffffffe000bc7947 */ /* 0x000fea000383ffff */
.L_x_21697:
        /* <DEDUP_REMOVED lines=13> */
.L_x_43891:


//--------------------- .text._ZN10layer_norm31ln_parallel_residual_fwd_kernelINS_13Kernel_traitsIf6__halfS2_S2_fjLj2048ELj1ELj4ELj1ELj16ENS_18Kernel_traits_baseILj2048EfS2_S2_S2_fjLj128EEEEELb0ELb0ELb0EEEvNS_9FwdParamsE --------------------------
	.section	.text._ZN10layer_norm31ln_parallel_residual_fwd_kernelINS_13Kernel_traitsIf6__halfS2_S2_fjLj2048ELj1ELj4ELj1ELj16ENS_18Kernel_traits_baseILj2048EfS2_S2_S2_fjLj128EEEEELb0ELb0ELb0EEEvNS_9FwdParamsE,"ax",@progbits
	.align	128
        .global         _ZN10layer_norm31ln_parallel_residual_fwd_kernelINS_13Kernel_traitsIf6__halfS2_S2_fjLj2048ELj1ELj4ELj1ELj16ENS_18Kernel_traits_baseILj2048EfS2_S2_S2_fjLj128EEEEELb0ELb0ELb0EEEvNS_9FwdParamsE
        .type           _ZN10layer_norm31ln_parallel_residual_fwd_kernelINS_13Kernel_traitsIf6__halfS2_S2_fjLj2048ELj1ELj4ELj1ELj16ENS_18Kernel_traits_baseILj2048EfS2_S2_S2_fjLj128EEEEELb0ELb0ELb0EEEvNS_9FwdParamsE,@function
        .size           _ZN10layer_norm31ln_parallel_residual_fwd_kernelINS_13Kernel_traitsIf6__halfS2_S2_fjLj2048ELj1ELj4ELj1ELj16ENS_18Kernel_traits_baseILj2048EfS2_S2_S2_fjLj128EEEEELb0ELb0ELb0EEEvNS_9FwdParamsE,(.L_x_43892 - _ZN10layer_norm31ln_parallel_residual_fwd_kernelINS_13Kernel_traitsIf6__halfS2_S2_fjLj2048ELj1ELj4ELj1ELj16ENS_18Kernel_traits_baseILj2048EfS2_S2_S2_fjLj128EEEEELb0ELb0ELb0EEEvNS_9FwdParamsE)
        .other          _ZN10layer_norm31ln_parallel_residual_fwd_kernelINS_13Kernel_traitsIf6__halfS2_S2_fjLj2048ELj1ELj4ELj1ELj16ENS_18Kernel_traits_baseILj2048EfS2_S2_S2_fjLj128EEEEELb0ELb0ELb0EEEvNS_9FwdParamsE,@"STO_CUDA_ENTRY STV_DEFAULT"
_ZN10layer_norm31ln_parallel_residual_fwd_kernelINS_13Kernel_traitsIf6__halfS2_S2_fjLj2048ELj1ELj4ELj1ELj16ENS_18Kernel_traits_baseILj2048EfS2_S2_S2_fjLj128EEEEELb0ELb0ELb0EEEvNS_9FwdParamsE:
.text._ZN10layer_norm31ln_parallel_residual_fwd_kernelINS_13Kernel_traitsIf6__halfS2_S2_fjLj2048ELj1ELj4ELj1ELj16ENS_18Kernel_traits_baseILj2048EfS2_S2_S2_fjLj128EEEEELb0ELb0ELb0EEEvNS_9FwdParamsE:
        /* <DEDUP_REMOVED lines=50> */
[C---:B------:R-:W-:Y:S01]  /*0320*/  ISETP.GE.U32.AND P1, PT, R15.reuse, 0x60, PT ;  /* 0x000000600f00780c */ /* 0x040fe20003f26070 */
        /* <DEDUP_REMOVED lines=9> */
[----:B------:R-:W-:Y:S01]  /*03c0*/  @P0 IADD3 R4, PT, PT, R4, 0x20, RZ ;  /* 0x0000002004040810 */ /* 0x000fe20007ffe0ff */
[----:B0-----:R-:W0:Y:S04]  /*03d0*/  LDC.64 R2, c[0x0][0x3d8] ;  /* 0x0000f600ff027b82 */ /* 0x001e280000000a00 */
[----:B------:R-:W-:Y:S01]  /*03e0*/  @P1 IMAD.WIDE.U32 R12, R4, 0x20, R12 ;  /* 0x00000020040c1825 */ /* 0x000fe200078e000c */
[----:B------:R-:W-:-:S03]  /*03f0*/  ISETP.GE.U32.AND P2, PT, R15, 0x80, PT ;  /* 0x000000800f00780c */ /* 0x000fc60003f46070 */
[----:B-1----:R-:W1:Y:S01]  /*0400*/  LDC.64 R6, c[0x0][0x3d8] ;  /* 0x0000f600ff067b82 */ /* 0x002e620000000a00 */
[----:B------:R-:W4:Y:S04]  /*0410*/  @P1 LDG.E.128 R28, desc[UR6][R12.64] ;  /* 0x000000060c1c1981 */ /* 0x000f28000c1e1d00 */
[----:B--2---:R2:W-:Y:S04]  /*0420*/  @P5 STL.64 [R1+0x170], R20 ;  /* 0x0001701401005387 */ /* 0x0045e80000100a00 */
        /* <DEDUP_REMOVED lines=59> */
[C---:B------:R-:W-:Y:S01]  /*07e0*/  @P2 IMAD.WIDE.U32 R20, R4.reuse, 0x20, R20 ;  /* 0x0000002004142825 */ /* 0x040fe200078e0014 */
[----:B------:R-:W-:Y:S02]  /*07f0*/  @P2 IADD3 R4, PT, PT, R4, 0x20, RZ ;  /* 0x0000002004042810 */ /* 0x000fe40007ffe0ff */
[----:B------:R-:W-:-:S03]  /*0800*/  ISETP.GE.U32.AND P3, PT, R15, 0xc0, PT ;  /* 0x000000c00f00780c */ /* 0x000fc60003f66070 */
[----:B------:R-:W-:-:S04]  /*0810*/  @P0 IMAD.WIDE.U32 R2, R4, 0x20, R2 ;  /* 0x0000002004020825 */ /* 0x000fc800078e0002 */
[C---:B------:R-:W-:Y:S01]  /*0820*/  @P0 IMAD.WIDE.U32 R22, R4.reuse, 0x20, R22 ;  /* 0x0000002004160825 */ /* 0x040fe200078e0016 */
[----:B------:R-:W3:Y:S01]  /*0830*/  @P0 LDG.E.128 R48, desc[UR6][R2.64+0x10] ;  /* 0x0000100602300981 */ /* 0x000ee2000c1e1d00 */
[----:B------:R-:W-:-:S03]  /*0840*/  @P0 IADD3 R4, PT, PT, R4, 0x20, RZ ;  /* 0x0000002004040810 */ /* 0x000fc60007ffe0ff */
[----:B------:R-:W3:Y:S02]  /*0850*/  @P0 LDG.E.128 R52, desc[UR6][R2.64] ;  /* 0x0000000602340981 */ /* 0x000ee4000c1e1d00 */
[C---:B------:R-:W-:Y:S02]  /*0860*/  @P3 IMAD.WIDE.U32 R24, R4.reuse, 0x20, R24 ;  /* 0x0000002004183825 */ /* 0x040fe400078e0018 */
[----:B------:R-:W3:Y:S02]  /*0870*/  @P0 LDG.E.128 R56, desc[UR6][R22.64+0x10] ;  /* 0x0000100616380981 */ /* 0x000ee4000c1e1d00 */
[C---:B------:R-:W-:Y:S02]  /*0880*/  @P3 IMAD.WIDE.U32 R6, R4.reuse, 0x20, R6 ;  /* 0x0000002004063825 */ /* 0x040fe400078e0006 */
[----:B------:R-:W3:Y:S04]  /*0890*/  @P0 LDG.E.128 R60, desc[UR6][R22.64] ;  /* 0x00000006163c0981 */ /* 0x000ee8000c1e1d00 */
[----:B------:R-:W3:Y:S01]  /*08a0*/  @P2 LDG.E.128 R76, desc[UR6][R18.64] ;  /* 0x00000006124c2981 */ /* 0x000ee2000c1e1d00 */
[----:B------:R-:W-:-:S03]  /*08b0*/  @P3 IADD3 R4, PT, PT, R4, 0x20, RZ ;  /* 0x0000002004043810 */ /* 0x000fc60007ffe0ff */
[----:B------:R-:W3:Y:S04]  /*08c0*/  @P2 LDG.E.128 R72, desc[UR6][R18.64+0x10] ;  /* 0x0000100612482981 */ /* 0x000ee8000c1e1d00 */
        /* <DEDUP_REMOVED lines=179> */
.L_x_21700:
        /* <DEDUP_REMOVED lines=48> */
[----:B---3--:R-:W-:Y:S02]  /*1700*/  MOV R48, R47 ;  /* 0x0000002f00307202 */ /* 0x008fe40000000f00 */
[----:B----4-:R-:W-:Y:S02]  /*1710*/  MOV R49, R46 ;  /* 0x0000002e00317202 */ /* 0x010fe40000000f00 */
[----:B--2---:R-:W-:-:S02]  /*1720*/  MOV R50, R45 ;  /* 0x0000002d00327202 */ /* 0x004fc40000000f00 */
[----:B------:R-:W-:-:S06]  /*1730*/  MOV R51, R44 ;  /* 0x0000002c00337202 */ /* 0x000fcc0000000f00 */
[----:B------:R2:W3:Y:S01]  /*1740*/  @P5 LDG.E.128 R48, desc[UR6][R6.64+0x10] ;  /* 0x0000100606305981 */ /* 0x0004e2000c1e1d00 */
[----:B------:R-:W-:Y:S02]  /*1750*/  MOV R47, R43 ;  /* 0x0000002b002f7202 */ /* 0x000fe40000000f00 */
[----:B------:R-:W-:Y:S02]  /*1760*/  MOV R46, R42 ;  /* 0x0000002a002e7202 */ /* 0x000fe40000000f00 */
[----:B------:R-:W-:Y:S02]  /*1770*/  MOV R45, R41 ;  /* 0x00000029002d7202 */ /* 0x000fe40000000f00 */
[----:B------:R-:W-:Y:S02]  /*1780*/  MOV R44, R40 ;  /* 0x00000028002c7202 */ /* 0x000fe40000000f00 */
[----:B------:R-:W-:Y:S01]  /*1790*/  MOV R43, R39 ;  /* 0x00000027002b7202 */ /* 0x000fe20000000f00 */
[----:B0-----:R-:W-:Y:S01]  /*17a0*/  @P5 IMAD.WIDE.U32 R2, R4, 0x20, R2 ;  /* 0x0000002004025825 */ /* 0x001fe200078e0002 */
[----:B------:R-:W-:Y:S01]  /*17b0*/  MOV R42, R38 ;  /* 0x00000026002a7202 */ /* 0x000fe20000000f00 */
[----:B--2---:R-:W0:Y:S01]  /*17c0*/  LDC.64 R6, c[0x0][0x3d0] ;  /* 0x0000f400ff067b82 */ /* 0x004e220000000a00 */
[----:B------:R-:W-:-:S02]  /*17d0*/  MOV R41, R37 ;  /* 0x0000002500297202 */ /* 0x000fc40000000f00 */
[----:B------:R-:W-:Y:S01]  /*17e0*/  MOV R40, R36 ;  /* 0x0000002400287202 */ /* 0x000fe20000000f00 */
[----:B------:R-:W5:Y:S01]  /*17f0*/  @P5 LD.E.128 R52, desc[UR6][R2.64] ;  /* 0x0000000602345980 */ /* 0x000f62000c101d00 */
[----:B------:R-:W-:Y:S02]  /*1800*/  MOV R39, R35 ;  /* 0x0000002300277202 */ /* 0x000fe40000000f00 */
[----:B------:R-:W-:Y:S01]  /*1810*/  MOV R38, R34 ;  /* 0x0000002200267202 */ /* 0x000fe20000000f00 */
[----:B------:R-:W5:Y:S01]  /*1820*/  @P5 LD.E.128 R56, desc[UR6][R2.64+0x10] ;  /* 0x0000100602385980 */ /* 0x000f62000c101d00 */
[----:B------:R-:W-:Y:S02]  /*1830*/  MOV R37, R33 ;  /* 0x0000002100257202 */ /* 0x000fe40000000f00 */
[----:B------:R-:W-:Y:S02]  /*1840*/  MOV R36, R32 ;  /* 0x0000002000247202 */ /* 0x000fe40000000f00 */
[----:B------:R-:W-:-:S02]  /*1850*/  MOV R35, R23 ;  /* 0x0000001700237202 */ /* 0x000fc40000000f00 */
[----:B------:R-:W-:Y:S01]  /*1860*/  MOV R34, R22 ;  /* 0x0000001600227202 */ /* 0x000fe20000000f00 */
[----:B------:R-:W2:Y:S01]  /*1870*/  LDL R23, [R1+0x124] ;  /* 0x0001240001177983 */ /* 0x000ea20000100800 */
[----:B------:R-:W-:Y:S02]  /*1880*/  MOV R33, R21 ;  /* 0x0000001500217202 */ /* 0x000fe40000000f00 */
[----:B------:R-:W-:Y:S01]  /*1890*/  MOV R32, R20 ;  /* 0x0000001400207202 */ /* 0x000fe20000000f00 */
[----:B------:R-:W4:Y:S04]  /*18a0*/  LDL R22, [R1+0x128] ;  /* 0x0001280001167983 */ /* 0x000f280000100800 */
[----:B------:R-:W4:Y:S04]  /*18b0*/  LDL R21, [R1+0x12c] ;  /* 0x00012c0001157983 */ /* 0x000f280000100800 */
[----:B------:R-:W4:Y:S04]  /*18c0*/  LDL R20, [R1+0x120] ;  /* 0x0001200001147983 */ /* 0x000f280000100800 */
[----:B---3--:R3:W-:Y:S04]  /*18d0*/  @P5 STL.64 [R1+0x170], R48 ;  /* 0x0001703001005387 */ /* 0x0087e80000100a00 */
[----:B------:R1:W-:Y:S01]  /*18e0*/  @P5 STL.64 [R1+0x178], R50 ;  /* 0x0001783201005387 */ /* 0x0003e20000100a00 */
[----:B---3--:R-:W-:-:S02]  /*18f0*/  MOV R48, R47 ;  /* 0x0000002f00307202 */ /* 0x008fc40000000f00 */
[----:B------:R-:W-:Y:S02]  /*1900*/  MOV R49, R46 ;  /* 0x0000002e00317202 */ /* 0x000fe40000000f00 */
[----:B-1----:R-:W-:Y:S02]  /*1910*/  MOV R50, R45 ;  /* 0x0000002d00327202 */ /* 0x002fe40000000f00 */
[----:B------:R-:W-:-:S06]  /*1920*/  MOV R51, R44 ;  /* 0x0000002c00337202 */ /* 0x000fcc0000000f00 */
[----:B------:R-:W3:Y:S01]  /*1930*/  @P5 LDG.E.128 R48, desc[UR6][R8.64] ;  /* 0x0000000608305981 */ /* 0x000ee2000c1e1d00 */
[----:B------:R-:W-:Y:S02]  /*1940*/  MOV R47, R43 ;  /* 0x0000002b002f7202 */ /* 0x000fe40000000f00 */
[----:B------:R-:W-:Y:S02]  /*1950*/  MOV R46, R42 ;  /* 0x0000002a002e7202 */ /* 0x000fe40000000f00 */
[----:B------:R-:W-:Y:S02]  /*1960*/  MOV R45, R41 ;  /* 0x00000029002d7202 */ /* 0x000fe40000000f00 */
[----:B------:R-:W-:Y:S02]  /*1970*/  MOV R44, R40 ;  /* 0x00000028002c7202 */ /* 0x000fe40000000f00 */
[----:B------:R-:W-:Y:S02]  /*1980*/  MOV R43, R39 ;  /* 0x00000027002b7202 */ /* 0x000fe40000000f00 */
[----:B------:R-:W-:-:S02]  /*1990*/  MOV R42, R38 ;  /* 0x00000026002a7202 */ /* 0x000fc40000000f00 */
[----:B------:R-:W-:Y:S02]  /*19a0*/  MOV R41, R37 ;  /* 0x0000002500297202 */ /* 0x000fe40000000f00 */
[----:B------:R-:W-:Y:S02]  /*19b0*/  MOV R40, R36 ;  /* 0x0000002400287202 */ /* 0x000fe40000000f00 */
[----:B------:R-:W-:Y:S02]  /*19c0*/  MOV R39, R35 ;  /* 0x0000002300277202 */ /* 0x000fe40000000f00 */
[----:B------:R-:W-:Y:S02]  /*19d0*/  MOV R38, R34 ;  /* 0x0000002200267202 */ /* 0x000fe40000000f00 */
[----:B------:R-:W-:Y:S02]  /*19e0*/  MOV R37, R33 ;  /* 0x0000002100257202 */ /* 0x000fe40000000f00 */
[----:B------:R-:W-:-:S02]  /*19f0*/  MOV R36, R32 ;  /* 0x0000002000247202 */ /* 0x000fc40000000f00 */
[----:B--2---:R-:W-:Y:S02]  /*1a00*/  MOV R35, R23 ;  /* 0x0000001700237202 */ /* 0x004fe40000000f00 */
[----:B----4-:R-:W-:Y:S01]  /*1a10*/  MOV R34, R22 ;  /* 0x0000001600227202 */ /* 0x010fe20000000f00 */
[----:B------:R-:W2:Y:S01]  /*1a20*/  LDL R23, [R1+0x114] ;  /* 0x0001140001177983 */ /* 0x000ea20000100800 */
[----:B------:R-:W-:Y:S02]  /*1a30*/  MOV R33, R21 ;  /* 0x0000001500217202 */ /* 0x000fe40000000f00 */
[----:B------:R-:W-:Y:S01]  /*1a40*/  MOV R32, R20 ;  /* 0x0000001400207202 */ /* 0x000fe20000000f00 */
[----:B------:R-:W4:Y:S04]  /*1a50*/  LDL R22, [R1+0x118] ;  /* 0x0001180001167983 */ /* 0x000f280000100800 */
[----:B------:R-:W4:Y:S04]  /*1a60*/  LDL R21, [R1+0x11c] ;  /* 0x00011c0001157983 */ /* 0x000f280000100800 */
[----:B------:R-:W4:Y:S01]  /*1a70*/  LDL R20, [R1+0x110] ;  /* 0x0001100001147983 */ /* 0x000f220000100800 */
[----:B------:R-:W-:-:S05]  /*1a80*/  @P5 LOP3.LUT R4, R4, 0x20, RZ, 0xfc, !PT ;  /* 0x0000002004045812 */ /* 0x000fca00078efcff */
[----:B------:R-:W-:Y:S01]  /*1a90*/  @P0 IMAD.WIDE.U32 R10, R4, 0x20, R10 ;  /* 0x00000020040a0825 */ /* 0x000fe200078e000a */
[----:B---3--:R1:W-:Y:S04]  /*1aa0*/  @P5 STL.64 [R1+0x160], R48 ;  /* 0x0001603001005387 */ /* 0x0083e80000100a00 */
[----:B------:R3:W-:Y:S01]  /*1ab0*/  @P5 STL.64 [R1+0x168], R50 ;  /* 0x0001683201005387 */ /* 0x0007e20000100a00 */
[----:B-1----:R-:W-:Y:S02]  /*1ac0*/  MOV R48, R47 ;  /* 0x0000002f00307202 */ /* 0x002fe40000000f00 */
[----:B------:R-:W-:Y:S02]  /*1ad0*/  MOV R49, R46 ;  /* 0x0000002e00317202 */ /* 0x000fe40000000f00 */
[----:B---3--:R-:W-:-:S02]  /*1ae0*/  MOV R50, R45 ;  /* 0x0000002d00327202 */ /* 0x008fc40000000f00 */
[----:B------:R-:W-:Y:S02]  /*1af0*/  MOV R51, R44 ;  /* 0x0000002c00337202 */ /* 0x000fe40000000f00 */
[----:B------:R-:W-:Y:S02]  /*1b00*/  MOV R47, R43 ;  /* 0x0000002b002f7202 */ /* 0x000fe40000000f00 */
[----:B------:R-:W-:Y:S02]  /*1b10*/  MOV R46, R42 ;  /* 0x0000002a002e7202 */ /* 0x000fe40000000f00 */
[----:B------:R-:W-:Y:S01]  /*1b20*/  MOV R45, R41 ;  /* 0x00000029002d7202 */ /* 0x000fe20000000f00 */
[----:B------:R1:W3:Y:S01]  /*1b30*/  @P5 LDG.E.128 R48, desc[UR6][R8.64+0x10] ;  /* 0x0000100608305981 */ /* 0x0002e2000c1e1d00 */
[----:B------:R-:W-:Y:S02]  /*1b40*/  MOV R44, R40 ;  /* 0x00000028002c7202 */ /* 0x000fe40000000f00 */
[----:B------:R-:W-:-:S02]  /*1b50*/  MOV R132, R47 ;  /* 0x0000002f00847202 */ /* 0x000fc40000000f00 */
[----:B------:R-:W-:Y:S02]  /*1b60*/  MOV R133, R46 ;  /* 0x0000002e00857202 */ /* 0x000fe40000000f00 */
[----:B------:R-:W-:Y:S02]  /*1b70*/  MOV R134, R45 ;  /* 0x0000002d00867202 */ /* 0x000fe40000000f00 */
[----:B------:R-:W-:Y:S01]  /*1b80*/  MOV R135, R44 ;  /* 0x0000002c00877202 */ /* 0x000fe20000000f00 */
[----:B------:R-:W-:Y:S01]  /*1b90*/  @P0 IMAD.WIDE.U32 R12, R4, 0x20, R12 ;  /* 0x00000020040c0825 */ /* 0x000fe200078e000c */
[----:B------:R-:W-:Y:S01]  /*1ba0*/  MOV R43, R39 ;  /* 0x00000027002b7202 */ /* 0x000fe20000000f00 */
[----:B-1----:R-:W1:Y:S03]  /*1bb0*/  LDC.64 R8, c[0x0][0x3d8] ;  /* 0x0000f600ff087b82 */ /* 0x002e660000000a00 */
[----:B------:R-:W3:Y:S01]  /*1bc0*/  @P0 LDG.E.128 R132, desc[UR6][R10.64] ;  /* 0x000000060a840981 */ /* 0x000ee2000c1e1d00 */
        /* <DEDUP_REMOVED lines=19> */
[----:B0-----:R-:W-:Y:S02]  /*1d00*/  MOV R51, R43 ;  /* 0x0000002b00337202 */ /* 0x001fe40000000f00 */
[----:B------:R-:W-:Y:S02]  /*1d10*/  MOV R50, R42 ;  /* 0x0000002a00327202 */ /* 0x000fe40000000f00 */
[----:B------:R-:W-:Y:S02]  /*1d20*/  MOV R42, R35 ;  /* 0x00000023002a7202 */ /* 0x000fe40000000f00 */
[----:B------:R-:W-:Y:S01]  /*1d30*/  MOV R41, R34 ;  /* 0x0000002200297202 */ /* 0x000fe20000000f00 */
[----:B------:R-:W3:Y:S01]  /*1d40*/  LDL R35, [R1+0xf0] ;  /* 0x0000f00001237983 */ /* 0x000ee20000100800 */
[----:B------:R-:W-:-:S02]  /*1d50*/  MOV R40, R33 ;  /* 0x0000002100287202 */ /* 0x000fc40000000f00 */
[----:B------:R-:W-:Y:S01]  /*1d60*/  MOV R43, R32 ;  /* 0x00000020002b7202 */ /* 0x000fe20000000f00 */
[----:B------:R-:W3:Y:S04]  /*1d70*/  LDL R34, [R1+0xf4] ;  /* 0x0000f40001227983 */ /* 0x000ee80000100800 */
[----:B------:R-:W3:Y:S04]  /*1d80*/  LDL R33, [R1+0xf8] ;  /* 0x0000f80001217983 */ /* 0x000ee80000100800 */
[----:B------:R-:W3:Y:S04]  /*1d90*/  LDL R32, [R1+0xfc] ;  /* 0x0000fc0001207983 */ /* 0x000ee80000100800 */
[----:B------:R0:W-:Y:S04]  /*1da0*/  @P0 STL.64 [R1+0x140], R132 ;  /* 0x0001408401000387 */ /* 0x0001e80000100a00 */
[----:B------:R1:W-:Y:S01]  /*1db0*/  @P0 STL.64 [R1+0x148], R134 ;  /* 0x0001488601000387 */ /* 0x0003e20000100a00 */
[----:B0-----:R-:W-:-:S02]  /*1dc0*/  MOV R132, R51 ;  /* 0x0000003300847202 */ /* 0x001fc40000000f00 */
[----:B------:R-:W-:Y:S02]  /*1dd0*/  MOV R133, R50 ;  /* 0x0000003200857202 */ /* 0x000fe40000000f00 */
[----:B-1----:R-:W-:Y:S02]  /*1de0*/  MOV R134, R49 ;  /* 0x0000003100867202 */ /* 0x002fe40000000f00 */
[----:B------:R-:W-:-:S06]  /*1df0*/  MOV R135, R48 ;  /* 0x0000003000877202 */ /* 0x000fcc0000000f00 */
[----:B------:R0:W3:Y:S01]  /*1e00*/  @P0 LDG.E.128 R132, desc[UR6][R10.64+0x10] ;  /* 0x000010060a840981 */ /* 0x0000e2000c1e1d00 */
[----:B------:R-:W-:Y:S02]  /*1e10*/  MOV R46, R39 ;  /* 0x00000027002e7202 */ /* 0x000fe40000000f00 */
[----:B------:R-:W-:Y:S02]  /*1e20*/  MOV R47, R36 ;  /* 0x00000024002f7202 */ /* 0x000fe40000000f00 */
[----:B------:R-:W-:Y:S02]  /*1e30*/  MOV R45, R38 ;  /* 0x00000026002d7202 */ /* 0x000fe40000000f00 */
[----:B--2---:R-:W-:Y:S02]  /*1e40*/  MOV R38, R23 ;  /* 0x0000001700267202 */ /* 0x004fe40000000f00 */
[----:B----4-:R-:W-:Y:S02]  /*1e50*/  MOV R39, R20 ;  /* 0x0000001400277202 */ /* 0x010fe40000000f00 */
[----:B------:R-:W-:Y:S01]  /*1e60*/  ISETP.GE.U32.AND P1, PT, R15, 0x60, PT ;  /* 0x000000600f00780c */ /* 0x000fe20003f26070 */
[----:B------:R-:W-:Y:S01]  /*1e70*/  @P0 IMAD.WIDE.U32 R16, R4, 0x20, R16 ;  /* 0x0000002004100825 */ /* 0x000fe200078e0010 */
[----:B------:R-:W-:Y:S01]  /*1e80*/  MOV R51, R47 ;  /* 0x0000002f00337202 */ /* 0x000fe20000000f00 */
[----:B0-----:R-:W0:Y:S01]  /*1e90*/  LDC.64 R10, c[0x0][0x3d0] ;  /* 0x0000f400ff0a7b82 */ /* 0x001e220000000a00 */
[----:B------:R-:W-:-:S02]  /*1ea0*/  MOV R50, R46 ;  /* 0x0000002e00327202 */ /* 0x000fc40000000f00 */
[----:B------:R-:W-:Y:S01]  /*1eb0*/  MOV R47, R43 ;  /* 0x0000002b002f7202 */ /* 0x000fe20000000f00 */
[----:B------:R-:W5:Y:S01]  /*1ec0*/  @P0 LD.E.128 R60, desc[UR6][R16.64] ;  /* 0x00000006103c0980 */ /* 0x000f62000c101d00 */
[----:B------:R-:W-:Y:S02]  /*1ed0*/  MOV R46, R42 ;  /* 0x0000002a002e7202 */ /* 0x000fe40000000f00 */
[----:B------:R-:W-:Y:S01]  /*1ee0*/  MOV R44, R37 ;  /* 0x00000025002c7202 */ /* 0x000fe20000000f00 */
[----:B------:R1:W5:Y:S01]  /*1ef0*/  @P0 LD.E.128 R64, desc[UR6][R16.64+0x10] ;  /* 0x0000100610400980 */ /* 0x000362000c101d00 */
[----:B------:R-:W-:Y:S02]  /*1f00*/  MOV R43, R39 ;  /* 0x00000027002b7202 */ /* 0x000fe40000000f00 */
[----:B------:R-:W-:Y:S02]  /*1f10*/  MOV R42, R38 ;  /* 0x00000026002a7202 */ /* 0x000fe40000000f00 */
[----:B------:R-:W-:-:S02]  /*1f20*/  MOV R37, R22 ;  /* 0x0000001600257202 */ /* 0x000fc40000000f00 */
[----:B------:R-:W-:Y:S01]  /*1f30*/  MOV R36, R21 ;  /* 0x0000001500247202 */ /* 0x000fe20000000f00 */
[----:B------:R-:W2:Y:S01]  /*1f40*/  @P1 LDC.64 R22, c[0x0][0x440] ;  /* 0x00011000ff161b82 */ /* 0x000ea20000000a00 */
[----:B------:R-:W-:Y:S02]  /*1f50*/  MOV R49, R45 ;  /* 0x0000002d00317202 */ /* 0x000fe40000000f00 */
[----:B------:R-:W-:Y:S02]  /*1f60*/  MOV R48, R44 ;  /* 0x0000002c00307202 */ /* 0x000fe40000000f00 */
[----:B------:R-:W-:Y:S02]  /*1f70*/  MOV R45, R41 ;  /* 0x00000029002d7202 */ /* 0x000fe40000000f00 */
[----:B------:R-:W-:Y:S01]  /*1f80*/  MOV R44, R40 ;  /* 0x00000028002c7202 */ /* 0x000fe20000000f00 */
[----:B------:R-:W4:Y:S01]  /*1f90*/  LDC.64 R20, c[0x0][0x3d8] ;  /* 0x0000f600ff147b82 */ /* 0x000f220000000a00 */
[----:B------:R-:W-:-:S02]  /*1fa0*/  MOV R41, R37 ;  /* 0x0000002500297202 */ /* 0x000fc40000000f00 */
[----:B------:R-:W-:Y:S02]  /*1fb0*/  MOV R40, R36 ;  /* 0x0000002400287202 */ /* 0x000fe40000000f00 */
[----:B------:R-:W-:Y:S02]  /*1fc0*/  @P0 IADD3 R4, PT, PT, R4, 0x20, RZ ;  /* 0x0000002004040810 */ /* 0x000fe40007ffe0ff */
[----:B------:R-:W-:Y:S01]  /*1fd0*/  ISETP.GE.U32.AND P2, PT, R15, 0x80, PT ;  /* 0x000000800f00780c */ /* 0x000fe20003f46070 */
[----:B-1----:R-:W1:Y:S01]  /*1fe0*/  LDC.64 R16, c[0x0][0x3d0] ;  /* 0x0000f400ff107b82 */ /* 0x002e620000000a00 */
[----:B---3--:R-:W-:Y:S02]  /*1ff0*/  MOV R39, R35 ;  /* 0x0000002300277202 */ /* 0x008fe40000000f00 */
[----:B------:R-:W-:Y:S02]  /*2000*/  MOV R38, R34 ;  /* 0x0000002200267202 */ /* 0x000fe40000000f00 */
[----:B------:R-:W-:-:S02]  /*2010*/  MOV R37, R33 ;  /* 0x0000002100257202 */ /* 0x000fc40000000f00 */
[----:B------:R-:W-:Y:S01]  /*2020*/  MOV R36, R32 ;  /* 0x0000002000247202 */ /* 0x000fe20000000f00 */
[----:B------:R-:W-:Y:S01]  /*2030*/  @P1 IMAD.WIDE.U32 R18, R4, 0x20, R18 ;  /* 0x0000002004121825 */ /* 0x000fe200078e0012 */
[----:B------:R-:W-:-:S03]  /*2040*/  MOV R35, R31 ;  /* 0x0000001f00237202 */ /* 0x000fc60000000f00 */
[----:B------:R-:W3:Y:S01]  /*2050*/  @P2 LDC.64 R2, c[0x0][0x440] ;  /* 0x00011000ff022b82 */ /* 0x000ee20000000a00 */
[----:B------:R-:W-:Y:S01]  /*2060*/  MOV R34, R30 ;  /* 0x0000001e00227202 */ /* 0x000fe20000000f00 */
[----:B------:R-:W2:Y:S04]  /*2070*/  LDL R31, [R1+0xd4] ;  /* 0x0000d400011f7983 */ /* 0x000ea80000100800 */
[----:B------:R-:W4:Y:S01]  /*2080*/  LDL R30, [R1+0xd8] ;  /* 0x0000d800011e7983 */ /* 0x000f220000100800 */
[----:B------:R-:W-:Y:S02]  /*2090*/  MOV R33, R25 ;  /* 0x0000001900217202 */ /* 0x000fe40000000f00 */
[----:B------:R-:W-:Y:S01]  /*20a0*/  MOV R32, R24 ;  /* 0x0000001800207202 */ /* 0x000fe20000000f00 */
        /* <DEDUP_REMOVED lines=25> */
[----:B--2---:R-:W-:Y:S02]  /*2240*/  MOV R35, R31 ;  /* 0x0000001f00237202 */ /* 0x004fe40000000f00 */
[----:B------:R-:W2:Y:S01]  /*2250*/  LDL R31, [R1+0x8c] ;  /* 0x00008c00011f7983 */ /* 0x000ea20000100800 */
[----:B----4-:R-:W-:-:S03]  /*2260*/  MOV R34, R30 ;  /* 0x0000001e00227202 */ /* 0x010fc60000000f00 */
[----:B------:R-:W4:Y:S01]  /*2270*/  LDL R30, [R1+0x80] ;  /* 0x00008000011e7983 */ /* 0x000f220000100800 */
[----:B---3--:R-:W-:-:S03]  /*2280*/  MOV R33, R25 ;  /* 0x0000001900217202 */ /* 0x008fc60000000f00 */
[----:B------:R-:W3:Y:S01]  /*2290*/  LDL R25, [R1+0x84] ;  /* 0x0000840001197983 */ /* 0x000ee20000100800 */
[----:B------:R-:W-:-:S03]  /*22a0*/  MOV R32, R24 ;  /* 0x0000001800207202 */ /* 0x000fc60000000f00 */
[----:B------:R-:W3:Y:S04]  /*22b0*/  LDL R24, [R1+0x88] ;  /* 0x0000880001187983 */ /* 0x000ee80000100800 */
[----:B------:R0:W-:Y:S04]  /*22c0*/  @P0 STL.64 [R1+0x120], R132 ;  /* 0x0001208401000387 */ /* 0x0001e80000100a00 */
[----:B------:R1:W-:Y:S01]  /*22d0*/  @P0 STL.64 [R1+0x128], R134 ;  /* 0x0001288601000387 */ /* 0x0003e20000100a00 */
[----:B0-----:R-:W-:Y:S02]  /*22e0*/  MOV R132, R51 ;  /* 0x0000003300847202 */ /* 0x001fe40000000f00 */
[----:B------:R-:W-:-:S02]  /*22f0*/  MOV R133, R50 ;  /* 0x0000003200857202 */ /* 0x000fc40000000f00 */
        /* <DEDUP_REMOVED lines=60> */
[----:B------:R0:W3:Y:S01]  /*26c0*/  @P1 LDG.E.128 R132, desc[UR6][R18.64+0x10] ;  /* 0x0000100612841981 */ /* 0x0000e2000c1e1d00 */
[----:B------:R-:W-:Y:S02]  /*26d0*/  MOV R51, R47 ;  /* 0x0000002f00337202 */ /* 0x000fe40000000f00 */
[----:B------:R-:W-:Y:S02]  /*26e0*/  MOV R50, R46 ;  /* 0x0000002e00327202 */ /* 0x000fe40000000f00 */
[----:B------:R-:W-:Y:S02]  /*26f0*/  MOV R49, R45 ;  /* 0x0000002d00317202 */ /* 0x000fe40000000f00 */
[----:B------:R-:W-:Y:S01]  /*2700*/  MOV R48, R44 ;  /* 0x0000002c00307202 */ /* 0x000fe20000000f00 */
[----:B------:R-:W-:Y:S01]  /*2710*/  @P1 IMAD.WIDE.U32 R20, R4, 0x20, R20 ;  /* 0x0000002004141825 */ /* 0x000fe200078e0014 */
[----:B------:R-:W-:Y:S01]  /*2720*/  MOV R136, R51 ;  /* 0x0000003300887202 */ /* 0x000fe20000000f00 */
[----:B0-----:R-:W0:Y:S01]  /*2730*/  LDC.64 R18, c[0x0][0x3d8] ;  /* 0x0000f600ff127b82 */ /* 0x001e220000000a00 */
[----:B------:R-:W-:-:S02]  /*2740*/  MOV R137, R50 ;  /* 0x0000003200897202 */ /* 0x000fc40000000f00 */
[----:B------:R-:W-:Y:S02]  /*2750*/  MOV R138, R49 ;  /* 0x00000031008a7202 */ /* 0x000fe40000000f00 */
[----:B------:R-:W-:Y:S02]  /*2760*/  MOV R139, R48 ;  /* 0x00000030008b7202 */ /* 0x000fe40000000f00 */
[----:B------:R-:W-:Y:S02]  /*2770*/  MOV R47, R43 ;  /* 0x0000002b002f7202 */ /* 0x000fe40000000f00 */
[----:B------:R-:W-:Y:S01]  /*2780*/  MOV R46, R42 ;  /* 0x0000002a002e7202 */ /* 0x000fe20000000f00 */
[----:B------:R-:W-:Y:S01]  /*2790*/  IMAD.MOV.U32 R42, RZ, RZ, R38 ;  /* 0x000000ffff2a7224 */ /* 0x000fe200078e0026 */
[----:B------:R-:W-:Y:S01]  /*27a0*/  MOV R43, R39 ;  /* 0x00000027002b7202 */ /* 0x000fe20000000f00 */
[----:B------:R-:W3:Y:S01]  /*27b0*/  @P1 LDG.E.128 R136, desc[UR6][R20.64] ;  /* 0x0000000614881981 */ /* 0x000ee2000c1e1d00 */
        /* <DEDUP_REMOVED lines=12> */
[----:B------:R-:W3:Y:S01]  /*2880*/  LDL R24, [R1+0x20] ;  /* 0x0000200001187983 */ /* 0x000ee20000100800 */
[----:B------:R-:W-:-:S03]  /*2890*/  MOV R45, R36 ;  /* 0x00000024002d7202 */ /* 0x000fc60000000f00 */
[----:B------:R1:W-:Y:S04]  /*28a0*/  @P1 STL.64 [R1+0xf0], R132 ;  /* 0x0000f08401001387 */ /* 0x0003e80000100a00 */
[----:B------:R-:W-:Y:S04]  /*28b0*/  @P1 STL.64 [R1+0xf8], R134 ;  /* 0x0000f88601001387 */ /* 0x000fe80000100a00 */
[----:B------:R-:W3:Y:S01]  /*28c0*/  LDL R36, [R1+0x54] ;  /* 0x0000540001247983 */ /* 0x000ee20000100800 */
[----:B-1----:R-:W-:Y:S02]  /*28d0*/  MOV R133, R47 ;  /* 0x0000002f00857202 */ /* 0x002fe40000000f00 */
[----:B------:R-:W-:-:S02]  /*28e0*/  MOV R47, R42 ;  /* 0x0000002a002f7202 */ /* 0x000fc40000000f00 */
[----:B------:R-:W-:Y:S02]  /*28f0*/  MOV R42, R37 ;  /* 0x00000025002a7202 */ /* 0x000fe40000000f00 */
[----:B------:R-:W3:Y:S01]  /*2900*/  LDL R37, [R1+0x50] ;  /* 0x0000500001257983 */ /* 0x000ee20000100800 */
[----:B------:R-:W-:Y:S02]  /*2910*/  MOV R132, R46 ;  /* 0x0000002e00847202 */ /* 0x000fe40000000f00 */
[----:B------:R-:W-:Y:S02]  /*2920*/  MOV R50, R44 ;  /* 0x0000002c00327202 */ /* 0x000fe40000000f00 */
[----:B------:R-:W-:Y:S02]  /*2930*/  MOV R46, R41 ;  /* 0x00000029002e7202 */ /* 0x000fe40000000f00 */
[----:B------:R-:W-:Y:S02]  /*2940*/  MOV R44, R39 ;  /* 0x00000027002c7202 */ /* 0x000fe40000000f00 */
[----:B------:R-:W-:-:S02]  /*2950*/  MOV R48, R43 ;  /* 0x0000002b00307202 */ /* 0x000fc40000000f00 */
[----:B------:R-:W-:Y:S02]  /*2960*/  MOV R49, R40 ;  /* 0x0000002800317202 */ /* 0x000fe40000000f00 */
[----:B--2---:R-:W-:Y:S02]  /*2970*/  MOV R41, R31 ;  /* 0x0000001f00297202 */ /* 0x004fe40000000f00 */
[----:B------:R-:W2:Y:S01]  /*2980*/  LDL R31, [R1+0x58] ;  /* 0x00005800011f7983 */ /* 0x000ea20000100800 */
[----:B----4-:R-:W-:-:S03]  /*2990*/  MOV R39, R30 ;  /* 0x0000001e00277202 */ /* 0x010fc60000000f00 */
[----:B------:R-:W4:Y:S04]  /*29a0*/  LDL R30, [R1+0x5c] ;  /* 0x00005c00011e7983 */ /* 0x000f280000100800 */
[----:B------:R1:W-:Y:S04]  /*29b0*/  @P1 STL.64 [R1+0xe0], R136 ;  /* 0x0000e08801001387 */ /* 0x0003e80000100a00 */
[----:B------:R0:W-:Y:S01]  /*29c0*/  @P1 STL.64 [R1+0xe8], R138 ;  /* 0x0000e88a01001387 */ /* 0x0001e20000100a00 */
[----:B-1----:R-:W-:Y:S02]  /*29d0*/  MOV R136, R133 ;  /* 0x0000008500887202 */ /* 0x002fe40000000f00 */
[----:B------:R-:W-:-:S02]  /*29e0*/  MOV R137, R132 ;  /* 0x0000008400897202 */ /* 0x000fc40000000f00 */
[----:B0-----:R-:W-:Y:S02]  /*29f0*/  MOV R138, R51 ;  /* 0x00000033008a7202 */ /* 0x001fe40000000f00 */
[----:B------:R-:W-:-:S06]  /*2a00*/  MOV R139, R50 ;  /* 0x00000032008b7202 */ /* 0x000fcc0000000f00 */
[----:B------:R0:W4:Y:S01]  /*2a10*/  @P1 LDG.E.128 R136, desc[UR6][R20.64+0x10] ;  /* 0x0000100614881981 */ /* 0x000122000c1e1d00 */
[----:B------:R-:W-:Y:S02]  /*2a20*/  MOV R133, R49 ;  /* 0x0000003100857202 */ /* 0x000fe40000000f00 */
[----:B------:R-:W-:Y:S02]  /*2a30*/  MOV R132, R48 ;  /* 0x0000003000847202 */ /* 0x000fe40000000f00 */
[----:B------:R-:W-:Y:S02]  /*2a40*/  MOV R49, R45 ;  /* 0x0000002d00317202 */ /* 0x000fe40000000f00 */
[----:B------:R-:W-:Y:S02]  /*2a50*/  MOV R48, R44 ;  /* 0x0000002c00307202 */ /* 0x000fe40000000f00 */
[----:B------:R-:W-:Y:S01]  /*2a60*/  MOV R43, R38 ;  /* 0x00000026002b7202 */ /* 0x000fe20000000f00 */
[----:B------:R-:W-:Y:S01]  /*2a70*/  @P1 IMAD.WIDE.U32 R22, R4, 0x20, R22 ;  /* 0x0000002004161825 */ /* 0x000fe200078e0016 */
[----:B------:R-:W-:Y:S01]  /*2a80*/  MOV R51, R47 ;  /* 0x0000002f00337202 */ /* 0x000fe20000000f00 */
[----:B0-----:R-:W0:Y:S01]  /*2a90*/  LDC.64 R20, c[0x0][0x3d0] ;  /* 0x0000f400ff147b82 */ /* 0x001e220000000a00 */
[----:B---3--:R-:W-:-:S02]  /*2aa0*/  MOV R44, R36 ;  /* 0x00000024002c7202 */ /* 0x008fc40000000f00 */
[----:B------:R-:W5:Y:S04]  /*2ab0*/  @P1 LD.E.128 R68, desc[UR6][R22.64] ;  /* 0x0000000616441980 */ /* 0x000f68000c101d00 */
[----:B------:R-:W3:Y:S01]  /*2ac0*/  LDL R36, [R1+0xa4] ;  /* 0x0000a40001247983 */ /* 0x000ee20000100800 */
[----:B------:R-:W-:-:S03]  /*2ad0*/  MOV R45, R37 ;  /* 0x00000025002d7202 */ /* 0x000fc60000000f00 */
[----:B------:R1:W5:Y:S04]  /*2ae0*/  @P1 LD.E.128 R72, desc[UR6][R22.64+0x10] ;  /* 0x0000100616481980 */ /* 0x000368000c101d00 */
[----:B------:R-:W3:Y:S01]  /*2af0*/  LDL R37, [R1+0xa0] ;  /* 0x0000a00001257983 */ /* 0x000ee20000100800 */
[----:B------:R-:W-:Y:S02]  /*2b00*/  MOV R38, R25 ;  /* 0x0000001900267202 */ /* 0x000fe40000000f00 */
[----:B------:R-:W-:Y:S02]  /*2b10*/  MOV R50, R46 ;  /* 0x0000002e00327202 */ /* 0x000fe40000000f00 */
[----:B------:R-:W-:Y:S01]  /*2b20*/  MOV R47, R43 ;  /* 0x0000002b002f7202 */ /* 0x000fe20000000f00 */
[----:B-1----:R-:W1:Y:S01]  /*2b30*/  LDC.64 R22, c[0x0][0x3d8] ;  /* 0x0000f600ff167b82 */ /* 0x002e620000000a00 */
[----:B------:R-:W-:-:S02]  /*2b40*/  MOV R46, R42 ;  /* 0x0000002a002e7202 */ /* 0x000fc40000000f00 */
[----:B------:R-:W-:Y:S02]  /*2b50*/  MOV R42, R39 ;  /* 0x00000027002a7202 */ /* 0x000fe40000000f00 */
[----:B------:R-:W-:Y:S02]  /*2b60*/  MOV R43, R38 ;  /* 0x00000026002b7202 */ /* 0x000fe40000000f00 */
[----:B------:R-:W-:-:S05]  /*2b70*/  @P1 IADD3 R4, PT, PT, R4, 0x20, RZ ;  /* 0x0000002004041810 */ /* 0x000fca0007ffe0ff */
[----:B------:R-:W-:Y:S01]  /*2b80*/  @P2 IMAD.WIDE.U32 R6, R4, 0x20, R6 ;  /* 0x0000002004062825 */ /* 0x000fe200078e0006 */
[----:B--2---:R-:W-:Y:S02]  /*2b90*/  MOV R39, R31 ;  /* 0x0000001f00277202 */ /* 0x004fe40000000f00 */
[----:B------:R-:W-:Y:S02]  /*2ba0*/  MOV R31, R26 ;  /* 0x0000001a001f7202 */ /* 0x000fe40000000f00 */
[----:B----4-:R-:W-:Y:S01]  /*2bb0*/  MOV R38, R30 ;  /* 0x0000001e00267202 */ /* 0x010fe20000000f00 */
[----:B------:R-:W2:Y:S01]  /*2bc0*/  LDL R26, [R1+0xac] ;  /* 0x0000ac00011a7983 */ /* 0x000ea20000100800 */
[----:B------:R-:W-:-:S03]  /*2bd0*/  MOV R30, R27 ;  /* 0x0000001b001e7202 */ /* 0x000fc60000000f00 */
[----:B------:R-:W4:Y:S04]  /*2be0*/  LDL R27, [R1+0xa8] ;  /* 0x0000a800011b7983 */ /* 0x000f280000100800 */
[----:B------:R0:W-:Y:S04]  /*2bf0*/  @P1 STL.64 [R1+0xd0], R136 ;  /* 0x0000d08801001387 */ /* 0x0001e80000100a00 */
[----:B------:R1:W-:Y:S01]  /*2c00*/  @P1 STL.64 [R1+0xd8], R138 ;  /* 0x0000d88a01001387 */ /* 0x0003e20000100a00 */
[----:B0-----:R-:W-:Y:S02]  /*2c10*/  MOV R136, R133 ;  /* 0x0000008500887202 */ /* 0x001fe40000000f00 */
[----:B------:R-:W-:-:S02]  /*2c20*/  MOV R137, R132 ;  /* 0x0000008400897202 */ /* 0x000fc40000000f00 */
[----:B-1----:R-:W-:Y:S02]  /*2c30*/  MOV R138, R51 ;  /* 0x00000033008a7202 */ /* 0x002fe40000000f00 */
[----:B------:R-:W-:-:S06]  /*2c40*/  MOV R139, R50 ;  /* 0x00000032008b7202 */ /* 0x000fcc0000000f00 */
[----:B------:R-:W4:Y:S01]  /*2c50*/  @P2 LDG.E.128 R136, desc[UR6][R6.64] ;  /* 0x0000000606882981 */ /* 0x000f22000c1e1d00 */
[----:B------:R-:W-:Y:S02]  /*2c60*/  MOV R133, R47 ;  /* 0x0000002f00857202 */ /* 0x000fe40000000f00 */
[----:B------:R-:W-:Y:S02]  /*2c70*/  MOV R132, R46 ;  /* 0x0000002e00847202 */ /* 0x000fe40000000f00 */
[----:B---3--:R-:W-:Y:S02]  /*2c80*/  MOV R46, R36 ;  /* 0x00000024002e7202 */ /* 0x008fe40000000f00 */
[----:B------:R-:W3:Y:S01]  /*2c90*/  LDL R36, [R1+0x6c] ;  /* 0x00006c0001247983 */ /* 0x000ee20000100800 */
[----:B------:R-:W-:-:S03]  /*2ca0*/  MOV R47, R37 ;  /* 0x00000025002f7202 */ /* 0x000fc60000000f00 */
[----:B------:R-:W3:Y:S01]  /*2cb0*/  LDL R37, [R1+0x68] ;  /* 0x0000680001257983 */ /* 0x000ee20000100800 */
[----:B------:R-:W-:Y:S02]  /*2cc0*/  MOV R135, R49 ;  /* 0x0000003100877202 */ /* 0x000fe40000000f00 */
[----:B------:R-:W-:Y:S02]  /*2cd0*/  MOV R134, R48 ;  /* 0x0000003000867202 */ /* 0x000fe40000000f00 */
[----:B------:R-:W-:Y:S02]  /*2ce0*/  MOV R49, R39 ;  /* 0x0000002700317202 */ /* 0x000fe40000000f00 */
[----:B------:R-:W-:Y:S01]  /*2cf0*/  MOV R48, R38 ;  /* 0x0000002600307202 */ /* 0x000fe20000000f00 */
[----:B------:R-:W3:Y:S04]  /*2d00*/  LDL R39, [R1+0x60] ;  /* 0x0000600001277983 */ /* 0x000ee80000100800 */
[----:B------:R-:W3:Y:S01]  /*2d10*/  LDL R38, [R1+0x64] ;  /* 0x0000640001267983 */ /* 0x000ee20000100800 */
[----:B------:R-:W-:-:S02]  /*2d20*/  MOV R51, R45 ;  /* 0x0000002d00337202 */ /* 0x000fc40000000f00 */
[----:B------:R-:W-:Y:S02]  /*2d30*/  MOV R50, R44 ;  /* 0x0000002c00327202 */ /* 0x000fe40000000f00 */
[----:B--2---:R-:W-:Y:S02]  /*2d40*/  MOV R44, R26 ;  /* 0x0000001a002c7202 */ /* 0x004fe40000000f00 */
[----:B----4-:R-:W-:Y:S01]  /*2d50*/  MOV R45, R27 ;  /* 0x0000001b002d7202 */ /* 0x010fe20000000f00 */
[----:B------:R0:W-:Y:S04]  /*2d60*/  @P2 STL.64 [R1+0xc0], R136 ;  /* 0x0000c08801002387 */ /* 0x0001e80000100a00 */
[----:B------:R1:W-:Y:S01]  /*2d70*/  @P2 STL.64 [R1+0xc8], R138 ;  /* 0x0000c88a01002387 */ /* 0x0003e20000100a00 */
[----:B0-----:R-:W-:-:S02]  /*2d80*/  MOV R136, R135 ;  /* 0x0000008700887202 */ /* 0x001fc40000000f00 */
[----:B------:R-:W-:Y:S02]  /*2d90*/  MOV R137, R134 ;  /* 0x0000008600897202 */ /* 0x000fe40000000f00 */
[----:B-1----:R-:W-:Y:S02]  /*2da0*/  MOV R138, R133 ;  /* 0x00000085008a7202 */ /* 0x002fe40000000f00 */
[----:B------:R-:W-:-:S06]  /*2db0*/  MOV R139, R132 ;  /* 0x00000084008b7202 */ /* 0x000fcc0000000f00 */
[----:B------:R-:W2:Y:S01]  /*2dc0*/  @P2 LDG.E.128 R136, desc[UR6][R6.64+0x10] ;  /* 0x0000100606882981 */ /* 0x000ea2000c1e1d00 */
[----:B------:R-:W-:Y:S02]  /*2dd0*/  MOV R134, R49 ;  /* 0x0000003100867202 */ /* 0x000fe40000000f00 */
[----:B------:R-:W-:Y:S02]  /*2de0*/  MOV R135, R48 ;  /* 0x0000003000877202 */ /* 0x000fe40000000f00 */
[----:B------:R-:W-:Y:S02]  /*2df0*/  MOV R49, R45 ;  /* 0x0000002d00317202 */ /* 0x000fe40000000f00 */
[----:B------:R-:W-:Y:S02]  /*2e00*/  MOV R48, R44 ;  /* 0x0000002c00307202 */ /* 0x000fe40000000f00 */
[----:B---3--:R-:W-:Y:S02]  /*2e10*/  MOV R44, R36 ;  /* 0x00000024002c7202 */ /* 0x008fe40000000f00 */
[----:B------:R-:W-:-:S02]  /*2e20*/  MOV R36, R32 ;  /* 0x0000002000247202 */ /* 0x000fc40000000f00 */
[----:B------:R-:W3:Y:S01]  /*2e30*/  LDL R32, [R1+0x7c] ;  /* 0x00007c0001207983 */ /* 0x000ee20000100800 */
[----:B------:R-:W-:Y:S02]  /*2e40*/  MOV R45, R37 ;  /* 0x00000025002d7202 */ /* 0x000fe40000000f00 */
[----:B------:R-:W-:Y:S02]  /*2e50*/  MOV R37, R33 ;  /* 0x0000002100257202 */ /* 0x000fe40000000f00 */
[----:B------:R-:W4:Y:S01]  /*2e60*/  LDL R33, [R1+0x78] ;  /* 0x0000780001217983 */ /* 0x000f220000100800 */
        /* <DEDUP_REMOVED lines=9> */
[----:B------:R-:W-:Y:S01]  /*2f00*/  MOV R34, R5 ;  /* 0x0000000500227202 */ /* 0x000fe20000000f00 */
[----:B------:R-:W4:Y:S01]  /*2f10*/  LDL R14, [R1+0x30] ;  /* 0x00003000010e7983 */ /* 0x000f220000100800 */
[----:B------:R-:W-:-:S03]  /*2f20*/  MOV R144, R39 ;  /* 0x0000002700907202 */ /* 0x000fc60000000f00 */
[----:B------:R-:W4:Y:S01]  /*2f30*/  LDL R5, [R1+0x34] ;  /* 0x0000340001057983 */ /* 0x000f220000100800 */
[----:B------:R-:W-:Y:S02]  /*2f40*/  MOV R145, R38 ;  /* 0x0000002600917202 */ /* 0x000fe40000000f00 */
[----:B------:R-:W-:Y:S02]  /*2f50*/  MOV R146, R37 ;  /* 0x0000002500927202 */ /* 0x000fe40000000f00 */
[----:B------:R-:W-:Y:S01]  /*2f60*/  MOV R147, R36 ;  /* 0x0000002400937202 */ /* 0x000fe20000000f00 */
[----:B------:R-:W-:Y:S01]  /*2f70*/  @P2 IMAD.WIDE.U32 R8, R4, 0x20, R8 ;  /* 0x0000002004082825 */ /* 0x000fe200078e0008 */
[----:B------:R-:W-:Y:S02]  /*2f80*/  MOV R148, R51 ;  /* 0x0000003300947202 */ /* 0x000fe40000000f00 */
[----:B------:R-:W-:Y:S02]  /*2f90*/  MOV R149, R50 ;  /* 0x0000003200957202 */ /* 0x000fe40000000f00 */
[----:B------:R-:W-:Y:S01]  /*2fa0*/  MOV R150, R49 ;  /* 0x0000003100967202 */ /* 0x000fe20000000f00 */
[----:B------:R-:W4:Y:S01]  /*2fb0*/  @P2 LDG.E.128 R28, desc[UR6][R8.64+0x10] ;  /* 0x00001006081c2981 */ /* 0x000f22000c1e1d00 */
[----:B------:R-:W-:-:S02]  /*2fc0*/  MOV R151, R48 ;  /* 0x0000003000977202 */ /* 0x000fc40000000f00 */
[----:B------:R-:W-:Y:S02]  /*2fd0*/  MOV R140, R35 ;  /* 0x00000023008c7202 */ /* 0x000fe40000000f00 */
[----:B------:R-:W-:Y:S02]  /*2fe0*/  MOV R141, R34 ;  /* 0x00000022008d7202 */ /* 0x000fe40000000f00 */
[C---:B------:R-:W-:Y:S02]  /*2ff0*/  ISETP.GE.U32.AND P3, PT, R15.reuse, 0xa0, PT ;  /* 0x000000a00f00780c */ /* 0x040fe40003f66070 */
[----:B------:R-:W-:Y:S02]  /*3000*/  MOV R40, R24 ;  /* 0x0000001800287202 */ /* 0x000fe40000000f00 */
[C---:B------:R-:W-:Y:S01]  /*3010*/  ISETP.GE.U32.AND P0, PT, R15.reuse, 0xc0, PT ;  /* 0x000000c00f00780c */ /* 0x040fe20003f06070 */
[----:B------:R-:W0:Y:S01]  /*3020*/  LDC.64 R24, c[0x0][0x3d8] ;  /* 0x0000f600ff187b82 */ /* 0x000e220000000a00 */
[----:B------:R-:W-:Y:S01]  /*3030*/  @P2 IMAD.WIDE.U32 R2, R4, 0x20, R2 ;  /* 0x0000002004022825 */ /* 0x000fe200078e0002 */
[----:B------:R-:W-:Y:S01]  /*3040*/  ISETP.GE.U32.AND P1, PT, R15, 0xe0, PT ;  /* 0x000000e00f00780c */ /* 0x000fe20003f26070 */
[----:B------:R-:W4:Y:S05]  /*3050*/  @P2 LDG.E.128 R148, desc[UR6][R8.64] ;  /* 0x0000000608942981 */ /* 0x000f2a000c1e1d00 */
[----:B------:R-:W1:Y:S01]  /*3060*/  @P3 LDC.64 R12, c[0x0][0x440] ;  /* 0x00011000ff0c3b82 */ /* 0x000e620000000a00 */
[----:B--2---:R2:W-:Y:S07]  /*3070*/  @P2 STL.64 [R1+0xb0], R136 ;  /* 0x0000b08801002387 */ /* 0x0045ee0000100a00 */
[----:B------:R-:W1:Y:S01]  /*3080*/  @P0 LDC.64 R26, c[0x0][0x440] ;  /* 0x00011000ff1a0b82 */ /* 0x000e620000000a00 */
[----:B------:R0:W-:Y:S04]  /*3090*/  @P2 STL.64 [R1+0xb8], R138 ;  /* 0x0000b88a01002387 */ /* 0x0001e80000100a00 */
[----:B------:R0:W4:Y:S04]  /*30a0*/  LDL R36, [R1+0x10] ;  /* 0x0000100001247983 */ /* 0x0001280000100800 */
[----:B------:R0:W4:Y:S01]  /*30b0*/  LDL R37, [R1+0x14] ;  /* 0x0000140001257983 */ /* 0x0001220000100800 */
[----:B--2---:R-:W-:-:S03]  /*30c0*/  MOV R136, R47 ;  /* 0x0000002f00887202 */ /* 0x004fc60000000f00 */
[----:B------:R2:W2:Y:S01]  /*30d0*/  LDL R38, [R1+0x18] ;  /* 0x0000180001267983 */ /* 0x0004a20000100800 */
[----:B------:R-:W-:-:S03]  /*30e0*/  MOV R137, R46 ;  /* 0x0000002e00897202 */ /* 0x000fc60000000f00 */
[----:B------:R0:W2:Y:S04]  /*30f0*/  LDL R39, [R1+0x1c] ;  /* 0x00001c0001277983 */ /* 0x0000a80000100800 */
[----:B------:R0:W2:Y:S04]  /*3100*/  LDL R46, [R1+0x38] ;  /* 0x00003800012e7983 */ /* 0x0000a80000100800 */
[----:B------:R0:W2:Y:S04]  /*3110*/  LDL R47, [R1+0x3c] ;  /* 0x00003c00012f7983 */ /* 0x0000a80000100800 */
[----:B------:R0:W2:Y:S04]  /*3120*/  LDL R48, [R1+0x40] ;  /* 0x0000400001307983 */ /* 0x0000a80000100800 */
[----:B------:R0:W2:Y:S04]  /*3130*/  LDL R49, [R1+0x44] ;  /* 0x0000440001317983 */ /* 0x0000a80000100800 */
[----:B------:R0:W2:Y:S04]  /*3140*/  LDL R50, [R1+0x48] ;  /* 0x0000480001327983 */ /* 0x0000a80000100800 */
[----:B------:R0:W2:Y:S01]  /*3150*/  LDL R51, [R1+0x4c] ;  /* 0x00004c0001337983 */ /* 0x0000a20000100800 */
[----:B---3--:R-:W-:-:S03]  /*3160*/  MOV R143, R32 ;  /* 0x00000020008f7202 */ /* 0x008fc60000000f00 */
[----:B------:R3:W3:Y:S04]  /*3170*/  LDL R34, [R1+0x8] ;  /* 0x0000080001227983 */ /* 0x0006e80000100800 */
[----:B------:R0:W3:Y:S04]  /*3180*/  LDL R32, [R1] ;  /* 0x0000000001207983 */ /* 0x0000e80000100800 */
[----:B------:R0:W3:Y:S01]  /*3190*/  LDL R35, [R1+0xc] ;  /* 0x00000c0001237983 */ /* 0x0000e20000100800 */
[----:B----4-:R-:W-:-:S03]  /*31a0*/  MOV R142, R33 ;  /* 0x00000021008e7202 */ /* 0x010fc60000000f00 */
[----:B------:R4:W3:Y:S01]  /*31b0*/  LDL R33, [R1+0x4] ;  /* 0x0000040001217983 */ /* 0x0008e20000100800 */
[----:B------:R-:W-:-:S03]  /*31c0*/  @P2 IADD3 R4, PT, PT, R4, 0x20, RZ ;  /* 0x0000002004042810 */ /* 0x000fc60007ffe0ff */
[----:B------:R4:W5:Y:S02]  /*31d0*/  @P2 LD.E.128 R76, desc[UR6][R2.64] ;  /* 0x00000006024c2980 */ /* 0x000964000c101d00 */
[C---:B------:R-:W-:Y:S02]  /*31e0*/  @P3 IMAD.WIDE.U32 R10, R4.reuse, 0x20, R10 ;  /* 0x00000020040a3825 */ /* 0x040fe400078e000a */
[----:B------:R4:W5:Y:S02]  /*31f0*/  @P2 LD.E.128 R80, desc[UR6][R2.64+0x10] ;  /* 0x0000100602502980 */ /* 0x000964000c101d00 */
[C---:B0-----:R-:W-:Y:S01]  /*3200*/  @P3 IMAD.WIDE.U32 R24, R4.reuse, 0x20, R24 ;  /* 0x0000002004183825 */ /* 0x041fe200078e0018 */
[----:B------:R-:W-:Y:S01]  /*3210*/  MOV R138, R45 ;  /* 0x0000002d008a7202 */ /* 0x000fe20000000f00 */
[----:B------:R-:W4:Y:S02]  /*3220*/  @P3 LDG.E.128 R144, desc[UR6][R10.64] ;  /* 0x000000060a903981 */ /* 0x000f24000c1e1d00 */
[C---:B-1----:R-:W-:Y:S01]  /*3230*/  @P3 IMAD.WIDE.U32 R12, R4.reuse, 0x20, R12 ;  /* 0x00000020040c3825 */ /* 0x042fe200078e000c */
[----:B------:R-:W-:Y:S01]  /*3240*/  @P3 IADD3 R4, PT, PT, R4, 0x20, RZ ;  /* 0x0000002004043810 */ /* 0x000fe20007ffe0ff */
[----:B------:R-:W4:Y:S01]  /*3250*/  @P3 LDG.E.128 R140, desc[UR6][R10.64+0x10] ;  /* 0x000010060a8c3981 */ /* 0x000f22000c1e1d00 */
[----:B------:R-:W-:-:S03]  /*3260*/  MOV R139, R44 ;  /* 0x0000002c008b7202 */ /* 0x000fc60000000f00 */
[C---:B------:R-:W-:Y:S01]  /*3270*/  @P0 IMAD.WIDE.U32 R18, R4.reuse, 0x20, R18 ;  /* 0x0000002004120825 */ /* 0x040fe200078e0012 */
[----:B------:R-:W-:Y:S01]  /*3280*/  MOV R44, R14 ;  /* 0x0000000e002c7202 */ /* 0x000fe20000000f00 */
[----:B------:R-:W4:Y:S01]  /*3290*/  @P3 LDG.E.128 R132, desc[UR6][R24.64+0x10] ;  /* 0x0000100618843981 */ /* 0x000f22000c1e1d00 */
[----:B------:R-:W-:Y:S01]  /*32a0*/  MOV R45, R5 ;  /* 0x00000005002d7202 */ /* 0x000fe20000000f00 */
[C---:B------:R-:W-:Y:S02]  /*32b0*/  @P0 IMAD.WIDE.U32 R16, R4.reuse, 0x20, R16 ;  /* 0x0000002004100825 */ /* 0x040fe400078e0010 */
[----:B------:R-:W4:Y:S02]  /*32c0*/  @P0 LDG.E.128 R40, desc[UR6][R18.64] ;  /* 0x0000000612280981 */ /* 0x000f24000c1e1d00 */
[C---:B------:R-:W-:Y:S01]  /*32d0*/  @P0 IMAD.WIDE.U32 R26, R4.reuse, 0x20, R26 ;  /* 0x00000020041a0825 */ /* 0x040fe200078e001a */
[----:B------:R-:W-:Y:S01]  /*32e0*/  @P0 IADD3 R4, PT, PT, R4, 0x20, RZ ;  /* 0x0000002004040810 */ /* 0x000fe20007ffe0ff */
[----:B------:R-:W4:Y:S04]  /*32f0*/  @P3 LDG.E.128 R136, desc[UR6][R24.64] ;  /* 0x0000000618883981 */ /* 0x000f28000c1e1d00 */
[----:B------:R0:W-:Y:S01]  /*3300*/  @P2 STL.64 [R1+0x90], R28 ;  /* 0x0000901c01002387 */ /* 0x0001e20000100a00 */
[----:B------:R-:W-:-:S03]  /*3310*/  @P1 IMAD.WIDE.U32 R20, R4, 0x20, R20 ;  /* 0x0000002004141825 */ /* 0x000fc600078e0014 */
[----:B------:R1:W5:Y:S01]  /*3320*/  @P3 LD.E.128 R84, desc[UR6][R12.64] ;  /* 0x000000060c543980 */ /* 0x000362000c101d00 */
[----:B------:R-:W-:-:S03]  /*3330*/  @P1 IMAD.WIDE.U32 R22, R4, 0x20, R22 ;  /* 0x0000002004161825 */ /* 0x000fc600078e0016 */
[----:B------:R1:W5:Y:S01]  /*3340*/  @P3 LD.E.128 R88, desc[UR6][R12.64+0x10] ;  /* 0x000010060c583980 */ /* 0x000362000c101d00 */
[----:B0-----:R-:W0:Y:S03]  /*3350*/  @P1 LDC.64 R28, c[0x0][0x440] ;  /* 0x00011000ff1c1b82 */ /* 0x001e260000000a00 */
[----:B------:R1:W5:Y:S04]  /*3360*/  @P1 LDG.E.128 R240, desc[UR6][R20.64+0x10] ;  /* 0x0000100614f01981 */ /* 0x000368000c1e1d00 */
[----:B------:R1:W5:Y:S04]  /*3370*/  @P1 LDG.E.128 R236, desc[UR6][R22.64] ;  /* 0x0000000616ec1981 */ /* 0x000368000c1e1d00 */
[----:B------:R1:W5:Y:S04]  /*3380*/  @P1 LDG.E.128 R232, desc[UR6][R22.64+0x10] ;  /* 0x0000100616e81981 */ /* 0x000368000c1e1d00 */
[----:B------:R1:W5:Y:S04]  /*3390*/  @P0 LD.E.128 R92, desc[UR6][R26.64] ;  /* 0x000000061a5c0980 */ /* 0x000368000c101d00 */
[----:B------:R1:W5:Y:S01]  /*33a0*/  @P0 LD.E.128 R96, desc[UR6][R26.64+0x10] ;  /* 0x000010061a600980 */ /* 0x000362000c101d00 */
[----:B0-----:R-:W-:-:S05]  /*33b0*/  @P1 IMAD.WIDE.U32 R28, R4, 0x20, R28 ;  /* 0x00000020041c1825 */ /* 0x001fca00078e001c */
[----:B------:R1:W5:Y:S04]  /*33c0*/  @P1 LD.E.128 R100, desc[UR6][R28.64] ;  /* 0x000000061c641980 */ /* 0x000368000c101d00 */
[----:B------:R1:W5:Y:S04]  /*33d0*/  @P1 LD.E.128 R104, desc[UR6][R28.64+0x10] ;  /* 0x000010061c681980 */ /* 0x000368000c101d00 */
[----:B--2---:R-:W2:Y:S04]  /*33e0*/  @P0 LDG.E.128 R36, desc[UR6][R18.64+0x10] ;  /* 0x0000100612240981 */ /* 0x004ea8000c1e1d00 */
[----:B------:R-:W4:Y:S04]  /*33f0*/  @P0 LDG.E.128 R44, desc[UR6][R16.64+0x10] ;  /* 0x00001006102c0981 */ /* 0x000f28000c1e1d00 */
[----:B------:R-:W4:Y:S04]  /*3400*/  @P0 LDG.E.128 R48, desc[UR6][R16.64] ;  /* 0x0000000610300981 */ /* 0x000f28000c1e1d00 */
[----:B---3--:R-:W3:Y:S04]  /*3410*/  @P1 LDG.E.128 R32, desc[UR6][R20.64] ;  /* 0x0000000614201981 */ /* 0x008ee8000c1e1d00 */
        /* <DEDUP_REMOVED lines=32> */
[----:B--2---:R1:W-:Y:S04]  /*3620*/  @P0 STL.64 [R1+0x10], R36 ;  /* 0x0000102401000387 */ /* 0x0043e80000100a00 */
[----:B------:R1:W-:Y:S04]  /*3630*/  @P0 STL.64 [R1+0x18], R38 ;  /* 0x0000182601000387 */ /* 0x0003e80000100a00 */
        /* <DEDUP_REMOVED lines=14> */
[----:B---3--:R1:W-:Y:S04]  /*3720*/  @P1 STL.64 [R1], R32 ;  /* 0x0000002001001387 */ /* 0x0083e80000100a00 */
        /* <DEDUP_REMOVED lines=48> */
.L_x_21699:
        /* <DEDUP_REMOVED lines=14> */
[C---:B0-----:R-:W-:Y:S01]  /*3b10*/  @P5 IMAD.WIDE.U32 R6, R4.reuse, 0x20, R6 ;  /* 0x0000002004065825 */ /* 0x041fe200078e0006 */
[----:B------:R-:W0:Y:S01]  /*3b20*/  @P5 LDC.64 R2, c[0x0][0x438] ;  /* 0x00010e00ff025b82 */ /* 0x000e220000000a00 */
[----:B------:R-:W4:Y:S04]  /*3b30*/  LDL R28, [R1+0x15c] ;  /* 0x00015c00011c7983 */ /* 0x000f280000100800 */
[----:B------:R-:W4:Y:S04]  /*3b40*/  LDL R33, [R1+0x168] ;  /* 0x0001680001217983 */ /* 0x000f280000100800 */
[----:B------:R-:W4:Y:S04]  /*3b50*/  LDL R27, [R1+0xf8] ;  /* 0x0000f800011b7983 */ /* 0x000f280000100800 */
        /* <DEDUP_REMOVED lines=28> */
[----:B---3--:R-:W-:Y:S02]  /*3d20*/  MOV R40, R39 ;  /* 0x0000002700287202 */ /* 0x008fe40000000f00 */
[----:B-1----:R-:W-:Y:S02]  /*3d30*/  MOV R43, R36 ;  /* 0x00000024002b7202 */ /* 0x002fe40000000f00 */
[----:B----4-:R-:W-:Y:S02]  /*3d40*/  MOV R36, R32 ;  /* 0x0000002000247202 */ /* 0x010fe40000000f00 */
        /* <DEDUP_REMOVED lines=8> */
[----:B------:R1:W2:Y:S01]  /*3dd0*/  @P5 LDG.E.128 R40, desc[UR6][R6.64+0x10] ;  /* 0x0000100606285981 */ /* 0x0002a2000c1e1d00 */
[----:B------:R-:W-:Y:S02]  /*3de0*/  MOV R29, R24 ;  /* 0x00000018001d7202 */ /* 0x000fe40000000f00 */
[----:B------:R-:W-:Y:S02]  /*3df0*/  MOV R25, R21 ;  /* 0x0000001500197202 */ /* 0x000fe40000000f00 */
[----:B------:R-:W-:Y:S02]  /*3e00*/  MOV R24, R20 ;  /* 0x0000001400187202 */ /* 0x000fe40000000f00 */
[----:B------:R-:W-:Y:S02]  /*3e10*/  MOV R21, R11 ;  /* 0x0000000b00157202 */ /* 0x000fe40000000f00 */
[----:B------:R-:W-:Y:S01]  /*3e20*/  MOV R20, R10 ;  /* 0x0000000a00147202 */ /* 0x000fe20000000f00 */
[----:B------:R-:W3:Y:S01]  /*3e30*/  LDL R11, [R1+0xd4] ;  /* 0x0000d400010b7983 */ /* 0x000ee20000100800 */
[----:B------:R-:W-:-:S03]  /*3e40*/  MOV R39, R35 ;  /* 0x0000002300277202 */ /* 0x000fc60000000f00 */
[----:B------:R-:W4:Y:S01]  /*3e50*/  LDL R10, [R1+0xd8] ;  /* 0x0000d800010a7983 */ /* 0x000f220000100800 */
[----:B------:R-:W-:Y:S02]  /*3e60*/  MOV R38, R34 ;  /* 0x0000002200267202 */ /* 0x000fe40000000f00 */
[----:B------:R-:W-:Y:S02]  /*3e70*/  MOV R35, R31 ;  /* 0x0000001f00237202 */ /* 0x000fe40000000f00 */
[----:B------:R-:W-:Y:S02]  /*3e80*/  MOV R34, R30 ;  /* 0x0000001e00227202 */ /* 0x000fe40000000f00 */
[----:B------:R-:W-:Y:S02]  /*3e90*/  MOV R31, R23 ;  /* 0x00000017001f7202 */ /* 0x000fe40000000f00 */
[----:B------:R-:W-:Y:S02]  /*3ea0*/  MOV R30, R22 ;  /* 0x00000016001e7202 */ /* 0x000fe40000000f00 */
[----:B------:R-:W-:-:S02]  /*3eb0*/  MOV R23, R13 ;  /* 0x0000000d00177202 */ /* 0x000fc40000000f00 */
[----:B------:R-:W-:Y:S01]  /*3ec0*/  MOV R22, R12 ;  /* 0x0000000c00167202 */ /* 0x000fe20000000f00 */
[----:B------:R-:W4:Y:S04]  /*3ed0*/  LDL R13, [R1+0xdc] ;  /* 0x0000dc00010d7983 */ /* 0x000f280000100800 */
[----:B------:R-:W4:Y:S01]  /*3ee0*/  LDL R12, [R1+0xd0] ;  /* 0x0000d000010c7983 */ /* 0x000f220000100800 */
[----:B------:R-:W-:Y:S02]  /*3ef0*/  MOV R44, R39 ;  /* 0x00000027002c7202 */ /* 0x000fe40000000f00 */
[----:B------:R-:W-:Y:S02]  /*3f00*/  MOV R45, R38 ;  /* 0x00000026002d7202 */ /* 0x000fe40000000f00 */
[----:B------:R-:W-:-:S02]  /*3f10*/  MOV R46, R37 ;  /* 0x00000025002e7202 */ /* 0x000fc40000000f00 */
[----:B------:R-:W-:-:S06]  /*3f20*/  MOV R47, R36 ;  /* 0x00000024002f7202 */ /* 0x000fcc0000000f00 */
[----:B------:R-:W4:Y:S01]  /*3f30*/  @P5 LDG.E.128 R44, desc[UR6][R8.64] ;  /* 0x00000006082c5981 */ /* 0x000f22000c1e1d00 */
[----:B------:R-:W-:Y:S02]  /*3f40*/  MOV R36, R25 ;  /* 0x0000001900247202 */ /* 0x000fe40000000f00 */
[----:B------:R-:W-:Y:S02]  /*3f50*/  MOV R39, R24 ;  /* 0x0000001800277202 */ /* 0x000fe40000000f00 */
[----:B------:R-:W-:Y:S02]  /*3f60*/  ISETP.GE.U32.AND P0, PT, R15, 0x40, PT ;  /* 0x000000400f00780c */ /* 0x000fe40003f06070 */
[----:B------:R-:W-:Y:S02]  /*3f70*/  MOV R38, R31 ;  /* 0x0000001f00267202 */ /* 0x000fe40000000f00 */
[----:B------:R-:W-:Y:S01]  /*3f80*/  MOV R37, R30 ;  /* 0x0000001e00257202 */ /* 0x000fe20000000f00 */
[----:B0-----:R-:W-:-:S05]  /*3f90*/  @P5 IMAD.WIDE.U32 R2, R4, 0x20, R2 ;  /* 0x0000002004025825 */ /* 0x001fca00078e0002 */
[----:B------:R-:W5:Y:S03]  /*3fa0*/  @P5 LD.E.128 R108, desc[UR6][R2.64] ;  /* 0x00000006026c5980 */ /* 0x000f66000c101d00 */
[----:B-1----:R-:W0:Y:S01]  /*3fb0*/  @P0 LDC.64 R6, c[0x0][0x438] ;  /* 0x00010e00ff060b82 */ /* 0x002e220000000a00 */
[----:B------:R1:W5:Y:S07]  /*3fc0*/  @P5 LD.E.128 R112, desc[UR6][R2.64+0x10] ;  /* 0x0000100602705980 */ /* 0x00036e000c101d00 */
[----:B-1----:R-:W1:Y:S01]  /*3fd0*/  @P0 LDC.64 R2, c[0x0][0x440] ;  /* 0x00011000ff020b82 */ /* 0x002e620000000a00 */
[----:B--2---:R-:W-:Y:S04]  /*3fe0*/  @P5 STL.64 [R1+0x170], R40 ;  /* 0x0001702801005387 */ /* 0x004fe80000100a00 */
[----:B------:R2:W-:Y:S04]  /*3ff0*/  @P5 STL.64 [R1+0x178], R42 ;  /* 0x0001782a01005387 */ /* 0x0005e80000100a00 */
[----:B------:R-:W2:Y:S01]  /*4000*/  LDL R30, [R1+0x128] ;  /* 0x00012800011e7983 */ /* 0x000ea20000100800 */
[----:B---3--:R-:W-:-:S02]  /*4010*/  MOV R25, R11 ;  /* 0x0000000b00197202 */ /* 0x008fc40000000f00 */
[----:B----4-:R-:W-:Y:S01]  /*4020*/  MOV R24, R10 ;  /* 0x0000000a00187202 */ /* 0x010fe20000000f00 */
[----:B------:R-:W3:Y:S01]  /*4030*/  LDL R31, [R1+0x124] ;  /* 0x00012400011f7983 */ /* 0x000ee20000100800 */
[----:B------:R-:W4:Y:S01]  /*4040*/  @P5 LDC.64 R10, c[0x0][0x440] ;  /* 0x00011000ff0a5b82 */ /* 0x000f220000000a00 */
[----:B--2---:R-:W-:Y:S02]  /*4050*/  MOV R42, R34 ;  /* 0x00000022002a7202 */ /* 0x004fe40000000f00 */
[----:B------:R-:W-:Y:S02]  /*4060*/  MOV R41, R33 ;  /* 0x0000002100297202 */ /* 0x000fe40000000f00 */
[----:B------:R-:W-:Y:S02]  /*4070*/  MOV R34, R23 ;  /* 0x0000001700227202 */ /* 0x000fe40000000f00 */
[----:B------:R-:W-:Y:S02]  /*4080*/  MOV R33, R22 ;  /* 0x0000001600217202 */ /* 0x000fe40000000f00 */
[----:B------:R-:W-:-:S02]  /*4090*/  MOV R23, R13 ;  /* 0x0000000d00177202 */ /* 0x000fc40000000f00 */
[----:B------:R-:W-:Y:S02]  /*40a0*/  MOV R22, R12 ;  /* 0x0000000c00167202 */ /* 0x000fe40000000f00 */
[----:B------:R-:W2:Y:S01]  /*40b0*/  LDC.64 R12, c[0x0][0x3d0] ;  /* 0x0000f400ff0c7b82 */ /* 0x000ea20000000a00 */
[----:B------:R-:W-:Y:S02]  /*40c0*/  MOV R43, R35 ;  /* 0x00000023002b7202 */ /* 0x000fe40000000f00 */
[----:B------:R-:W-:Y:S02]  /*40d0*/  MOV R40, R32 ;  /* 0x0000002000287202 */ /* 0x000fe40000000f00 */
[----:B------:R-:W-:Y:S02]  /*40e0*/  MOV R32, R21 ;  /* 0x0000001500207202 */ /* 0x000fe40000000f00 */
[----:B------:R-:W-:Y:S01]  /*40f0*/  MOV R35, R20 ;  /* 0x0000001400237202 */ /* 0x000fe20000000f00 */
[----:B------:R-:W3:Y:S04]  /*4100*/  LDL R21, [R1+0x12c] ;  /* 0x00012c0001157983 */ /* 0x000ee80000100800 */
[----:B------:R-:W3:Y:S01]  /*4110*/  LDL R20, [R1+0x120] ;  /* 0x0001200001147983 */ /* 0x000ee20000100800 */
[----:B----4-:R-:W-:-:S03]  /*4120*/  @P5 IMAD.WIDE.U32 R10, R4, 0x20, R10 ;  /* 0x00000020040a5825 */ /* 0x010fc600078e000a */
[----:B------:R4:W-:Y:S01]  /*4130*/  @P5 STL.64 [R1+0x160], R44 ;  /* 0x0001602c01005387 */ /* 0x0009e20000100a00 */
[----:B------:R-:W-:-:S03]  /*4140*/  @P5 LOP3.LUT R4, R4, 0x20, RZ, 0xfc, !PT ;  /* 0x0000002004045812 */ /* 0x000fc600078efcff */
[----:B------:R0:W-:Y:S01]  /*4150*/  @P5 STL.64 [R1+0x168], R46 ;  /* 0x0001682e01005387 */ /* 0x0001e20000100a00 */
[----:B------:R-:W-:-:S03]  /*4160*/  ISETP.GE.U32.AND P1, PT, R15, 0x60, PT ;  /* 0x000000600f00780c */ /* 0x000fc60003f26070 */
[----:B------:R-:W5:Y:S01]  /*4170*/  @P5 LD.E.128 R52, desc[UR6][R10.64] ;  /* 0x000000060a345980 */ /* 0x000f62000c101d00 */
[----:B----4-:R-:W-:Y:S01]  /*4180*/  MOV R44, R43 ;  /* 0x0000002b002c7202 */ /* 0x010fe20000000f00 */
[----:B------:R-:W-:Y:S01]  /*4190*/  IMAD.MOV.U32 R43, RZ, RZ, R39 ;  /* 0x000000ffff2b7224 */ /* 0x000fe200078e0027 */
[----:B------:R-:W-:Y:S01]  /*41a0*/  MOV R45, R42 ;  /* 0x0000002a002d7202 */ /* 0x000fe20000000f00 */
[----:B------:R4:W5:Y:S01]  /*41b0*/  @P5 LD.E.128 R56, desc[UR6][R10.64+0x10] ;  /* 0x000010060a385980 */ /* 0x000962000c101d00 */
[----:B0-----:R-:W-:Y:S02]  /*41c0*/  MOV R46, R41 ;  /* 0x00000029002e7202 */ /* 0x001fe40000000f00 */
[----:B------:R-:W-:Y:S02]  /*41d0*/  MOV R47, R40 ;  /* 0x00000028002f7202 */ /* 0x000fe40000000f00 */
[----:B------:R-:W-:Y:S02]  /*41e0*/  MOV R42, R38 ;  /* 0x00000026002a7202 */ /* 0x000fe40000000f00 */
[----:B------:R-:W-:-:S02]  /*41f0*/  MOV R41, R37 ;  /* 0x0000002500297202 */ /* 0x000fc40000000f00 */
[----:B------:R-:W-:Y:S01]  /*4200*/  MOV R40, R36 ;  /* 0x0000002400287202 */ /* 0x000fe20000000f00 */
[C---:B--2---:R-:W-:Y:S01]  /*4210*/  @P0 IMAD.WIDE.U32 R12, R4.reuse, 0x20, R12 ;  /* 0x00000020040c0825 */ /* 0x044fe200078e000c */
[----:B------:R-:W-:Y:S01]  /*4220*/  MOV R48, R43 ;  /* 0x0000002b00307202 */ /* 0x000fe20000000f00 */
[----:B------:R0:W2:Y:S01]  /*4230*/  @P5 LDG.E.128 R44, desc[UR6][R8.64+0x10] ;  /* 0x00001006082c5981 */ /* 0x0000a2000c1e1d00 */
[----:B------:R-:W-:Y:S01]  /*4240*/  MOV R49, R42 ;  /* 0x0000002a00317202 */ /* 0x000fe20000000f00 */
[C---:B------:R-:W-:Y:S01]  /*4250*/  @P0 IMAD.WIDE.U32 R6, R4.reuse, 0x20, R6 ;  /* 0x0000002004060825 */ /* 0x040fe200078e0006 */
[----:B------:R-:W-:Y:S01]  /*4260*/  MOV R50, R41 ;  /* 0x0000002900327202 */ /* 0x000fe20000000f00 */
[----:B----4-:R-:W4:Y:S01]  /*4270*/  @P1 LDC.64 R10, c[0x0][0x438] ;  /* 0x00010e00ff0a1b82 */ /* 0x010f220000000a00 */
[----:B------:R-:W-:Y:S02]  /*4280*/  MOV R51, R40 ;  /* 0x0000002800337202 */ /* 0x000fe40000000f00 */
[----:B------:R-:W-:Y:S01]  /*4290*/  MOV R37, R33 ;  /* 0x0000002100257202 */ /* 0x000fe20000000f00 */
[----:B-1----:R-:W-:Y:S01]  /*42a0*/  @P0 IMAD.WIDE.U32 R2, R4, 0x20, R2 ;  /* 0x0000002004020825 */ /* 0x002fe200078e0002 */
[----:B------:R-:W-:Y:S01]  /*42b0*/  MOV R36, R32 ;  /* 0x0000002000247202 */ /* 0x000fe20000000f00 */
[----:B------:R-:W5:Y:S01]  /*42c0*/  @P0 LD.E.128 R116, desc[UR6][R6.64] ;  /* 0x0000000606740980 */ /* 0x000f62000c101d00 */
[----:B------:R-:W-:Y:S01]  /*42d0*/  MOV R39, R35 ;  /* 0x0000002300277202 */ /* 0x000fe20000000f00 */
[----:B0-----:R-:W0:Y:S02]  /*42e0*/  LDC.64 R8, c[0x0][0x3d0] ;  /* 0x0000f400ff087b82 */ /* 0x001e240000000a00 */
[----:B------:R-:W4:Y:S01]  /*42f0*/  @P0 LDG.E.128 R48, desc[UR6][R12.64] ;  /* 0x000000060c300981 */ /* 0x000f22000c1e1d00 */
[----:B------:R-:W-:-:S02]  /*4300*/  MOV R38, R34 ;  /* 0x0000002200267202 */ /* 0x000fc40000000f00 */
[----:B------:R-:W-:Y:S01]  /*4310*/  MOV R42, R36 ;  /* 0x00000024002a7202 */ /* 0x000fe20000000f00 */
[----:B------:R1:W5:Y:S01]  /*4320*/  @P0 LD.E.128 R120, desc[UR6][R6.64+0x10] ;  /* 0x0000100606780980 */ /* 0x000362000c101d00 */
[----:B------:R-:W-:-:S03]  /*4330*/  MOV R43, R37 ;  /* 0x00000025002b7202 */ /* 0x000fc60000000f00 */
[----:B------:R-:W5:Y:S04]  /*4340*/  @P0 LD.E.128 R60, desc[UR6][R2.64] ;  /* 0x00000006023c0980 */ /* 0x000f68000c101d00 */
[----:B------:R1:W5:Y:S02]  /*4350*/  @P0 LD.E.128 R64, desc[UR6][R2.64+0x10] ;  /* 0x0000100602400980 */ /* 0x000364000c101d00 */
[----:B-1----:R-:W1:Y:S08]  /*4360*/  @P1 LDC.64 R6, c[0x0][0x440] ;  /* 0x00011000ff061b82 */ /* 0x002e700000000a00 */
[----:B------:R-:W1:Y:S01]  /*4370*/  LDC.64 R2, c[0x0][0x3d0] ;  /* 0x0000f400ff027b82 */ /* 0x000e620000000a00 */
[----:B------:R-:W-:-:S02]  /*4380*/  MOV R34, R30 ;  /* 0x0000001e00227202 */ /* 0x000fc40000000f00 */
[----:B------:R-:W-:Y:S02]  /*4390*/  MOV R30, R18 ;  /* 0x00000012001e7202 */ /* 0x000fe40000000f00 */
[----:B------:R-:W4:Y:S01]  /*43a0*/  LDL R18, [R1+0xb0] ;  /* 0x0000b00001127983 */ /* 0x000f220000100800 */
[----:B---3--:R-:W-:Y:S02]  /*43b0*/  MOV R35, R31 ;  /* 0x0000001f00237202 */ /* 0x008fe40000000f00 */
[----:B------:R-:W-:Y:S02]  /*43c0*/  MOV R31, R19 ;  /* 0x00000013001f7202 */ /* 0x000fe40000000f00 */
[----:B------:R-:W3:Y:S01]  /*43d0*/  LDL R19, [R1+0xbc] ;  /* 0x0000bc0001137983 */ /* 0x000ee20000100800 */
[----:B------:R-:W-:Y:S02]  /*43e0*/  MOV R40, R35 ;  /* 0x0000002300287202 */ /* 0x000fe40000000f00 */
[----:B------:R-:W-:-:S02]  /*43f0*/  MOV R36, R31 ;  /* 0x0000001f00247202 */ /* 0x000fc40000000f00 */
[----:B------:R-:W-:Y:S02]  /*4400*/  MOV R35, R30 ;  /* 0x0000001e00237202 */ /* 0x000fe40000000f00 */
[----:B------:R-:W-:Y:S02]  /*4410*/  MOV R33, R21 ;  /* 0x0000001500217202 */ /* 0x000fe40000000f00 */
[----:B------:R-:W-:Y:S02]  /*4420*/  MOV R21, R17 ;  /* 0x0000001100157202 */ /* 0x000fe40000000f00 */
[----:B------:R-:W-:Y:S01]  /*4430*/  MOV R32, R20 ;  /* 0x0000001400207202 */ /* 0x000fe20000000f00 */
[----:B------:R-:W3:Y:S01]  /*4440*/  LDL R17, [R1+0xb4] ;  /* 0x0000b40001117983 */ /* 0x000ee20000100800 */
[----:B------:R-:W-:-:S03]  /*4450*/  MOV R20, R16 ;  /* 0x0000001000147202 */ /* 0x000fc60000000f00 */
[----:B------:R-:W3:Y:S01]  /*4460*/  LDL R16, [R1+0xb8] ;  /* 0x0000b80001107983 */ /* 0x000ee20000100800 */
[----:B------:R-:W-:-:S03]  /*4470*/  MOV R41, R32 ;  /* 0x0000002000297202 */ /* 0x000fc60000000f00 */
[----:B--2---:R2:W-:Y:S04]  /*4480*/  @P5 STL.64 [R1+0x150], R44 ;  /* 0x0001502c01005387 */ /* 0x0045e80000100a00 */
[----:B------:R-:W-:Y:S04]  /*4490*/  @P5 STL.64 [R1+0x158], R46 ;  /* 0x0001582e01005387 */ /* 0x000fe80000100a00 */
[----:B------:R-:W3:Y:S01]  /*44a0*/  LDL R32, [R1+0x108] ;  /* 0x0001080001207983 */ /* 0x000ee20000100800 */
[----:B--2---:R-:W-:-:S03]  /*44b0*/  MOV R44, R38 ;  /* 0x00000026002c7202 */ /* 0x004fc60000000f00 */
[----:B------:R-:W2:Y:S01]  /*44c0*/  LDL R31, [R1+0x10c] ;  /* 0x00010c00011f7983 */ /* 0x000ea20000100800 */
[----:B------:R-:W-:Y:S02]  /*44d0*/  MOV R45, R39 ;  /* 0x00000027002d7202 */ /* 0x000fe40000000f00 */
[----:B------:R-:W-:Y:S01]  /*44e0*/  MOV R38, R33 ;  /* 0x0000002100267202 */ /* 0x000fe20000000f00 */
[----:B------:R-:W2:Y:S04]  /*44f0*/  LDL R30, [R1+0x100] ;  /* 0x00010000011e7983 */ /* 0x000ea80000100800 */
[----:B------:R-:W2:Y:S04]  /*4500*/  LDL R33, [R1+0x104] ;  /* 0x0001040001217983 */ /* 0x000ea80000100800 */
[----:B----4-:R4:W-:Y:S04]  /*4510*/  @P0 STL.64 [R1+0x140], R48 ;  /* 0x0001403001000387 */ /* 0x0109e80000100a00 */
[----:B------:R0:W-:Y:S01]  /*4520*/  @P0 STL.64 [R1+0x148], R50 ;  /* 0x0001483201000387 */ /* 0x0001e20000100a00 */
[----:B----4-:R-:W-:-:S02]  /*4530*/  MOV R48, R45 ;  /* 0x0000002d00307202 */ /* 0x010fc40000000f00 */
[----:B------:R-:W-:Y:S02]  /*4540*/  MOV R49, R44 ;  /* 0x0000002c00317202 */ /* 0x000fe40000000f00 */
        /* <DEDUP_REMOVED lines=8> */
[----:B0-----:R-:W0:Y:S01]  /*45d0*/  LDC.64 R12, c[0x0][0x3d8] ;  /* 0x0000f600ff0c7b82 */ /* 0x001e220000000a00 */
[----:B------:R-:W-:-:S02]  /*45e0*/  MOV R43, R39 ;  /* 0x00000027002b7202 */ /* 0x000fc40000000f00 */
[----:B------:R-:W-:Y:S02]  /*45f0*/  MOV R42, R38 ;  /* 0x00000026002a7202 */ /* 0x000fe40000000f00 */
[----:B------:R-:W-:Y:S02]  /*4600*/  MOV R41, R37 ;  /* 0x0000002500297202 */ /* 0x000fe40000000f00 */
[----:B------:R-:W-:Y:S02]  /*4610*/  MOV R40, R36 ;  /* 0x0000002400287202 */ /* 0x000fe40000000f00 */
[----:B------:R-:W-:Y:S02]  /*4620*/  MOV R39, R35 ;  /* 0x0000002300277202 */ /* 0x000fe40000000f00 */
[----:B------:R-:W-:Y:S02]  /*4630*/  MOV R38, R34 ;  /* 0x0000002200267202 */ /* 0x000fe40000000f00 */
[----:B---3--:R-:W-:-:S02]  /*4640*/  MOV R21, R17 ;  /* 0x0000001100157202 */ /* 0x008fc40000000f00 */
[----:B------:R-:W-:Y:S02]  /*4650*/  MOV R20, R16 ;  /* 0x0000001000147202 */ /* 0x000fe40000000f00 */
[----:B------:R-:W3:Y:S02]  /*4660*/  LDC.64 R16, c[0x0][0x3d8] ;  /* 0x0000f600ff107b82 */ /* 0x000ee40000000a00 */
[----:B---3--:R-:W-:Y:S01]  /*4670*/  @P0 IMAD.WIDE.U32 R16, R4, 0x20, R16 ;  /* 0x0000002004100825 */ /* 0x008fe200078e0010 */
[----:B------:R-:W-:Y:S02]  /*4680*/  MOV R36, R32 ;  /* 0x0000002000247202 */ /* 0x000fe40000000f00 */
[----:B------:R-:W-:Y:S02]  /*4690*/  MOV R32, R28 ;  /* 0x0000001c00207202 */ /* 0x000fe40000000f00 */
[----:B------:R-:W3:Y:S01]  /*46a0*/  LDL R28, [R1+0x98] ;  /* 0x00009800011c7983 */ /* 0x000ee20000100800 */
[----:B--2---:R-:W-:-:S02]  /*46b0*/  MOV R35, R31 ;  /* 0x0000001f00237202 */ /* 0x004fc40000000f00 */
[----:B------:R-:W-:Y:S02]  /*46c0*/  MOV R31, R27 ;  /* 0x0000001b001f7202 */ /* 0x000fe40000000f00 */
[----:B------:R-:W-:Y:S01]  /*46d0*/  MOV R34, R30 ;  /* 0x0000001e00227202 */ /* 0x000fe20000000f00 */
[----:B------:R-:W2:Y:S01]  /*46e0*/  LDL R27, [R1+0x9c] ;  /* 0x00009c00011b7983 */ /* 0x000ea20000100800 */
[----:B------:R-:W-:Y:S02]  /*46f0*/  MOV R30, R26 ;  /* 0x0000001a001e7202 */ /* 0x000fe40000000f00 */
[----:B------:R-:W-:Y:S01]  /*4700*/  MOV R37, R33 ;  /* 0x0000002100257202 */ /* 0x000fe20000000f00 */
[----:B------:R-:W2:Y:S01]  /*4710*/  LDL R26, [R1+0x90] ;  /* 0x00009000011a7983 */ /* 0x000ea20000100800 */
[----:B------:R-:W-:-:S03]  /*4720*/  MOV R33, R29 ;  /* 0x0000001d00217202 */ /* 0x000fc60000000f00 */
[----:B------:R-:W3:Y:S04]  /*4730*/  LDL R29, [R1+0x94] ;  /* 0x00009400011d7983 */ /* 0x000ee80000100800 */
[----:B----4-:R4:W-:Y:S04]  /*4740*/  @P0 STL.64 [R1+0x130], R48 ;  /* 0x0001303001000387 */ /* 0x0109e80000100a00 */
[----:B------:R1:W-:Y:S01]  /*4750*/  @P0 STL.64 [R1+0x138], R50 ;  /* 0x0001383201000387 */ /* 0x0003e20000100a00 */
[----:B----4-:R-:W-:Y:S02]  /*4760*/  MOV R48, R45 ;  /* 0x0000002d00307202 */ /* 0x010fe40000000f00 */
[----:B------:R-:W-:-:S02]  /*4770*/  MOV R49, R44 ;  /* 0x0000002c00317202 */ /* 0x000fc40000000f00 */
[----:B-1----:R-:W-:Y:S02]  /*4780*/  MOV R50, R43 ;  /* 0x0000002b00327202 */ /* 0x002fe40000000f00 */
[----:B------:R-:W-:-:S06]  /*4790*/  MOV R51, R42 ;  /* 0x0000002a00337202 */ /* 0x000fcc0000000f00 */
[----:B------:R-:W4:Y:S01]  /*47a0*/  @P0 LDG.E.128 R48, desc[UR6][R16.64] ;  /* 0x0000000610300981 */ /* 0x000f22000c1e1d00 */
        /* <DEDUP_REMOVED lines=9> */
[----:B------:R-:W-:Y:S01]  /*4840*/  MOV R35, R32 ;  /* 0x0000002000237202 */ /* 0x000fe20000000f00 */
        /* <DEDUP_REMOVED lines=8> */
[----:B-1----:R-:W-:-:S02]  /*48d0*/  MOV R48, R45 ;  /* 0x0000002d00307202 */ /* 0x002fc40000000f00 */
[----:B------:R-:W-:Y:S02]  /*48e0*/  MOV R49, R44 ;  /* 0x0000002c00317202 */ /* 0x000fe40000000f00 */
[----:B----4-:R-:W-:Y:S02]  /*48f0*/  MOV R50, R43 ;  /* 0x0000002b00327202 */ /* 0x010fe40000000f00 */
        /* <DEDUP_REMOVED lines=10> */
[----:B--2---:R-:W-:Y:S02]  /*49a0*/  MOV R37, R33 ;  /* 0x0000002100257202 */ /* 0x004fe40000000f00 */
[----:B---3--:R-:W-:Y:S02]  /*49b0*/  MOV R36, R32 ;  /* 0x0000002000247202 */ /* 0x008fe40000000f00 */
[----:B------:R-:W-:Y:S02]  /*49c0*/  MOV R35, R31 ;  /* 0x0000001f00237202 */ /* 0x000fe40000000f00 */
[----:B------:R-:W-:-:S02]  /*49d0*/  MOV R34, R30 ;  /* 0x0000001e00227202 */ /* 0x000fc40000000f00 */
[----:B------:R-:W-:Y:S02]  /*49e0*/  MOV R33, R25 ;  /* 0x0000001900217202 */ /* 0x000fe40000000f00 */
[----:B------:R-:W-:Y:S01]  /*49f0*/  MOV R32, R24 ;  /* 0x0000001800207202 */ /* 0x000fe20000000f00 */
[----:B------:R-:W2:Y:S01]  /*4a00*/  LDL R25, [R1+0x80] ;  /* 0x0000800001197983 */ /* 0x000ea20000100800 */
[----:B------:R-:W-:Y:S02]  /*4a10*/  MOV R31, R23 ;  /* 0x00000017001f7202 */ /* 0x000fe40000000f00 */
[----:B------:R-:W-:Y:S01]  /*4a20*/  MOV R30, R22 ;  /* 0x00000016001e7202 */ /* 0x000fe20000000f00 */
[----:B------:R-:W3:Y:S01]  /*4a30*/  LDL R23, [R1+0x88] ;  /* 0x0000880001177983 */ /* 0x000ee20000100800 */
[----:B------:R-:W-:-:S03]  /*4a40*/  @P0 IADD3 R4, PT, PT, R4, 0x20, RZ ;  /* 0x0000002004040810 */ /* 0x000fc60007ffe0ff */
[----:B------:R-:W2:Y:S04]  /*4a50*/  LDL R22, [R1+0x8c] ;  /* 0x00008c0001167983 */ /* 0x000ea80000100800 */
[----:B------:R-:W2:Y:S01]  /*4a60*/  LDL R24, [R1+0x84] ;  /* 0x0000840001187983 */ /* 0x000ea20000100800 */
[----:B------:R-:W-:-:S03]  /*4a70*/  @P1 IMAD.WIDE.U32 R8, R4, 0x20, R8 ;  /* 0x0000002004081825 */ /* 0x000fc600078e0008 */
[----:B----4-:R1:W-:Y:S04]  /*4a80*/  @P0 STL.64 [R1+0x110], R48 ;  /* 0x0001103001000387 */ /* 0x0103e80000100a00 */
[----:B------:R4:W-:Y:S01]  /*4a90*/  @P0 STL.64 [R1+0x118], R50 ;  /* 0x0001183201000387 */ /* 0x0009e20000100a00 */
[----:B-1----:R-:W-:Y:S02]  /*4aa0*/  MOV R48, R45 ;  /* 0x0000002d00307202 */ /* 0x002fe40000000f00 */
        /* <DEDUP_REMOVED lines=14> */
[----:B------:R-:W3:Y:S01]  /*4b90*/  LDL R33, [R1+0xc4] ;  /* 0x0000c40001217983 */ /* 0x000ee20000100800 */
[----:B------:R-:W-:Y:S02]  /*4ba0*/  MOV R34, R31 ;  /* 0x0000001f00227202 */ /* 0x000fe40000000f00 */
[----:B------:R-:W-:Y:S01]  /*4bb0*/  MOV R37, R30 ;  /* 0x0000001e00257202 */ /* 0x000fe20000000f00 */
[----:B------:R-:W2:Y:S04]  /*4bc0*/  LDL R32, [R1+0xc8] ;  /* 0x0000c80001207983 */ /* 0x000ea80000100800 */
[----:B------:R-:W2:Y:S04]  /*4bd0*/  LDL R31, [R1+0xcc] ;  /* 0x0000cc00011f7983 */ /* 0x000ea80000100800 */
[----:B------:R-:W2:Y:S04]  /*4be0*/  LDL R30, [R1+0xc0] ;  /* 0x0000c000011e7983 */ /* 0x000ea80000100800 */
[----:B----4-:R1:W-:Y:S04]  /*4bf0*/  @P1 STL.64 [R1+0x100], R48 ;  /* 0x0001003001001387 */ /* 0x0103e80000100a00 */
[----:B------:R4:W-:Y:S01]  /*4c00*/  @P1 STL.64 [R1+0x108], R50 ;  /* 0x0001083201001387 */ /* 0x0009e20000100a00 */
[----:B-1----:R-:W-:-:S02]  /*4c10*/  MOV R48, R45 ;  /* 0x0000002d00307202 */ /* 0x002fc40000000f00 */
[----:B------:R-:W-:Y:S02]  /*4c20*/  MOV R49, R44 ;  /* 0x0000002c00317202 */ /* 0x000fe40000000f00 */
[----:B----4-:R-:W-:Y:S02]  /*4c30*/  MOV R50, R43 ;  /* 0x0000002b00327202 */ /* 0x010fe40000000f00 */
[----:B------:R-:W-:-:S06]  /*4c40*/  MOV R51, R42 ;  /* 0x0000002a00337202 */ /* 0x000fcc0000000f00 */
[----:B------:R1:W4:Y:S01]  /*4c50*/  @P1 LDG.E.128 R48, desc[UR6][R8.64+0x10] ;  /* 0x0000100608301981 */ /* 0x000322000c1e1d00 */
[----:B------:R-:W-:Y:S02]  /*4c60*/  MOV R45, R41 ;  /* 0x00000029002d7202 */ /* 0x000fe40000000f00 */
[----:B------:R-:W-:Y:S02]  /*4c70*/  MOV R44, R40 ;  /* 0x00000028002c7202 */ /* 0x000fe40000000f00 */
[----:B------:R-:W-:Y:S02]  /*4c80*/  MOV R43, R39 ;  /* 0x00000027002b7202 */ /* 0x000fe40000000f00 */
[----:B------:R-:W-:Y:S02]  /*4c90*/  MOV R42, R38 ;  /* 0x00000026002a7202 */ /* 0x000fe40000000f00 */
[----:B------:R-:W-:Y:S01]  /*4ca0*/  MOV R41, R37 ;  /* 0x0000002500297202 */ /* 0x000fe20000000f00 */
[----:B0-----:R-:W-:Y:S01]  /*4cb0*/  @P1 IMAD.WIDE.U32 R12, R4, 0x20, R12 ;  /* 0x00000020040c1825 */ /* 0x001fe200078e000c */
[----:B------:R-:W-:Y:S01]  /*4cc0*/  MOV R40, R36 ;  /* 0x0000002400287202 */ /* 0x000fe20000000f00 */
[----:B-1----:R-:W0:Y:S01]  /*4cd0*/  LDC.64 R8, c[0x0][0x3d8] ;  /* 0x0000f600ff087b82 */ /* 0x002e220000000a00 */
[----:B------:R-:W-:-:S02]  /*4ce0*/  MOV R39, R35 ;  /* 0x0000002300277202 */ /* 0x000fc40000000f00 */
[----:B------:R-:W-:Y:S02]  /*4cf0*/  MOV R38, R34 ;  /* 0x0000002200267202 */ /* 0x000fe40000000f00 */
[----:B---3--:R-:W-:Y:S02]  /*4d00*/  MOV R37, R33 ;  /* 0x0000002100257202 */ /* 0x008fe40000000f00 */
[----:B--2---:R-:W-:Y:S02]  /*4d10*/  MOV R36, R32 ;  /* 0x0000002000247202 */ /* 0x004fe40000000f00 */
[----:B------:R-:W-:Y:S02]  /*4d20*/  MOV R35, R31 ;  /* 0x0000001f00237202 */ /* 0x000fe40000000f00 */
[----:B------:R-:W-:Y:S02]  /*4d30*/  MOV R34, R30 ;  /* 0x0000001e00227202 */ /* 0x000fe40000000f00 */
[----:B------:R-:W-:-:S02]  /*4d40*/  MOV R33, R21 ;  /* 0x0000001500217202 */ /* 0x000fc40000000f00 */
[----:B------:R-:W-:Y:S01]  /*4d50*/  MOV R32, R20 ;  /* 0x0000001400207202 */ /* 0x000fe20000000f00 */
[----:B------:R-:W2:Y:S01]  /*4d60*/  LDL R21, [R1+0x24] ;  /* 0x0000240001157983 */ /* 0x000ea20000100800 */
[----:B------:R-:W-:Y:S02]  /*4d70*/  MOV R31, R19 ;  /* 0x00000013001f7202 */ /* 0x000fe40000000f00 */
[----:B------:R-:W-:Y:S01]  /*4d80*/  MOV R30, R18 ;  /* 0x00000012001e7202 */ /* 0x000fe20000000f00 */
[----:B------:R-:W3:Y:S04]  /*4d90*/  LDL R20, [R1+0x28] ;  /* 0x0000280001147983 */ /* 0x000ee80000100800 */
[----:B------:R-:W3:Y:S04]  /*4da0*/  LDL R18, [R1+0x20] ;  /* 0x0000200001127983 */ /* 0x000ee80000100800 */
[----:B------:R-:W2:Y:S04]  /*4db0*/  LDL R19, [R1+0x2c] ;  /* 0x00002c0001137983 */ /* 0x000ea80000100800 */
        /* <DEDUP_REMOVED lines=29> */
[----:B------:R1:W4:Y:S01]  /*4f90*/  @P1 LDG.E.128 R48, desc[UR6][R12.64+0x10] ;  /* 0x000010060c301981 */ /* 0x000322000c1e1d00 */
[----:B------:R-:W-:Y:S02]  /*4fa0*/  ISETP.GE.U32.AND P0, PT, R15, 0x80, PT ;  /* 0x000000800f00780c */ /* 0x000fe40003f06070 */
[----:B------:R-:W-:Y:S02]  /*4fb0*/  MOV R45, R41 ;  /* 0x00000029002d7202 */ /* 0x000fe40000000f00 */
[----:B------:R-:W-:Y:S02]  /*4fc0*/  MOV R44, R40 ;  /* 0x00000028002c7202 */ /* 0x000fe40000000f00 */
[----:B------:R-:W-:Y:S02]  /*4fd0*/  MOV R43, R39 ;  /* 0x00000027002b7202 */ /* 0x000fe40000000f00 */
[----:B------:R-:W-:Y:S01]  /*4fe0*/  MOV R42, R38 ;  /* 0x00000026002a7202 */ /* 0x000fe20000000f00 */
[C---:B------:R-:W-:Y:S01]  /*4ff0*/  @P1 IMAD.WIDE.U32 R10, R4.reuse, 0x20, R10 ;  /* 0x00000020040a1825 */ /* 0x040fe200078e000a */
[----:B------:R-:W-:Y:S01]  /*5000*/  MOV R41, R37 ;  /* 0x0000002500297202 */ /* 0x000fe20000000f00 */
[----:B-1----:R-:W1:Y:S01]  /*5010*/  LDC.64 R12, c[0x0][0x3d0] ;  /* 0x0000f400ff0c7b82 */ /* 0x002e620000000a00 */
[----:B------:R-:W-:Y:S01]  /*5020*/  MOV R40, R36 ;  /* 0x0000002400287202 */ /* 0x000fe20000000f00 */
[----:B--2---:R-:W-:Y:S01]  /*5030*/  IMAD.MOV.U32 R36, RZ, RZ, R32 ;  /* 0x000000ffff247224 */ /* 0x004fe200078e0020 */
[----:B------:R-:W-:Y:S01]  /*5040*/  MOV R39, R35 ;  /* 0x0000002300277202 */ /* 0x000fe20000000f00 */
[----:B------:R-:W-:Y:S01]  /*5050*/  @P1 IMAD.WIDE.U32 R6, R4, 0x20, R6 ;  /* 0x0000002004061825 */ /* 0x000fe200078e0006 */
[----:B------:R-:W-:Y:S01]  /*5060*/  MOV R38, R34 ;  /* 0x0000002200267202 */ /* 0x000fe20000000f00 */
[----:B------:R-:W5:Y:S01]  /*5070*/  @P1 LD.E.128 R124, desc[UR6][R10.64] ;  /* 0x000000060a7c1980 */ /* 0x000f62000c101d00 */
[----:B---3--:R-:W-:Y:S01]  /*5080*/  MOV R37, R33 ;  /* 0x0000002100257202 */ /* 0x008fe20000000f00 */
[----:B------:R-:W2:Y:S01]  /*5090*/  @P0 LDC.64 R16, c[0x0][0x438] ;  /* 0x00010e00ff100b82 */ /* 0x000ea20000000a00 */
[----:B------:R-:W-:Y:S01]  /*50a0*/  MOV R35, R31 ;  /* 0x0000001f00237202 */ /* 0x000fe20000000f00 */
[----:B------:R3:W5:Y:S01]  /*50b0*/  @P1 LD.E.128 R128, desc[UR6][R10.64+0x10] ;  /* 0x000010060a801980 */ /* 0x000762000c101d00 */
[----:B------:R-:W-:-:S02]  /*50c0*/  MOV R34, R30 ;  /* 0x0000001e00227202 */ /* 0x000fc40000000f00 */
[----:B------:R-:W-:Y:S01]  /*50d0*/  MOV R33, R29 ;  /* 0x0000001d00217202 */ /* 0x000fe20000000f00 */
[----:B------:R-:W5:Y:S01]  /*50e0*/  @P1 LD.E.128 R68, desc[UR6][R6.64] ;  /* 0x0000000606441980 */ /* 0x000f62000c101d00 */
[----:B------:R-:W-:Y:S02]  /*50f0*/  MOV R32, R28 ;  /* 0x0000001c00207202 */ /* 0x000fe40000000f00 */
[----:B------:R-:W-:Y:S01]  /*5100*/  MOV R31, R27 ;  /* 0x0000001b001f7202 */ /* 0x000fe20000000f00 */
[----:B------:R-:W4:Y:S01]  /*5110*/  LDL R29, [R1+0x54] ;  /* 0x00005400011d7983 */ /* 0x000f220000100800 */
[----:B------:R-:W-:Y:S01]  /*5120*/  MOV R30, R26 ;  /* 0x0000001a001e7202 */ /* 0x000fe20000000f00 */
[----:B---3--:R-:W3:Y:S01]  /*5130*/  @P0 LDC.64 R10, c[0x0][0x440] ;  /* 0x00011000ff0a0b82 */ /* 0x008ee20000000a00 */
[----:B------:R-:W-:Y:S01]  /*5140*/  @P1 IADD3 R4, PT, PT, R4, 0x20, RZ ;  /* 0x0000002004041810 */ /* 0x000fe20007ffe0ff */
[----:B------:R-:W4:Y:S04]  /*5150*/  LDL R28, [R1+0x58] ;  /* 0x00005800011c7983 */ /* 0x000f280000100800 */
[----:B------:R-:W4:Y:S04]  /*5160*/  LDL R27, [R1+0x5c] ;  /* 0x00005c00011b7983 */ /* 0x000f280000100800 */
[----:B------:R-:W4:Y:S01]  /*5170*/  LDL R26, [R1+0x50] ;  /* 0x00005000011a7983 */ /* 0x000f220000100800 */
[----:B------:R-:W-:-:S03]  /*5180*/  @P0 IMAD.WIDE.U32 R2, R4, 0x20, R2 ;  /* 0x0000002004020825 */ /* 0x000fc600078e0002 */
[----:B------:R2:W5:Y:S01]  /*5190*/  @P1 LD.E.128 R72, desc[UR6][R6.64+0x10] ;  /* 0x0000100606481980 */ /* 0x000562000c101d00 */
[----:B0-----:R-:W-:-:S04]  /*51a0*/  @P0 IMAD.WIDE.U32 R8, R4, 0x20, R8 ;  /* 0x0000002004080825 */ /* 0x001fc800078e0008 */
[C---:B--2---:R-:W-:Y:S01]  /*51b0*/  @P0 IMAD.WIDE.U32 R16, R4.reuse, 0x20, R16 ;  /* 0x0000002004100825 */ /* 0x044fe200078e0010 */
[----:B------:R-:W0:Y:S03]  /*51c0*/  LDC.64 R6, c[0x0][0x3d8] ;  /* 0x0000f600ff067b82 */ /* 0x000e260000000a00 */
[C---:B---3--:R-:W-:Y:S01]  /*51d0*/  @P0 IMAD.WIDE.U32 R10, R4.reuse, 0x20, R10 ;  /* 0x00000020040a0825 */ /* 0x048fe200078e000a */
[----:B----4-:R2:W-:Y:S04]  /*51e0*/  @P1 STL.64 [R1+0xd0], R48 ;  /* 0x0000d03001001387 */ /* 0x0105e80000100a00 */
[----:B------:R3:W-:Y:S01]  /*51f0*/  @P1 STL.64 [R1+0xd8], R50 ;  /* 0x0000d83201001387 */ /* 0x0007e20000100a00 */
[----:B------:R-:W-:-:S03]  /*5200*/  @P0 IADD3 R4, PT, PT, R4, 0x20, RZ ;  /* 0x0000002004040810 */ /* 0x000fc60007ffe0ff */
[----:B------:R-:W5:Y:S01]  /*5210*/  @P0 LD.E.128 R164, desc[UR6][R16.64] ;  /* 0x0000000610a40980 */ /* 0x000f62000c101d00 */
[----:B--2---:R-:W-:-:S03]  /*5220*/  MOV R48, R45 ;  /* 0x0000002d00307202 */ /* 0x004fc60000000f00 */
[----:B------:R-:W5:Y:S01]  /*5230*/  @P0 LD.E.128 R168, desc[UR6][R16.64+0x10] ;  /* 0x0000100610a80980 */ /* 0x000f62000c101d00 */
[----:B------:R-:W-:Y:S02]  /*5240*/  MOV R49, R44 ;  /* 0x0000002c00317202 */ /* 0x000fe40000000f00 */
[----:B---3--:R-:W-:Y:S01]  /*5250*/  MOV R50, R43 ;  /* 0x0000002b00327202 */ /* 0x008fe20000000f00 */
[----:B------:R-:W5:Y:S01]  /*5260*/  @P0 LD.E.128 R76, desc[UR6][R10.64] ;  /* 0x000000060a4c0980 */ /* 0x000f62000c101d00 */
[----:B------:R-:W-:-:S03]  /*5270*/  MOV R51, R42 ;  /* 0x0000002a00337202 */ /* 0x000fc60000000f00 */
[----:B------:R-:W5:Y:S04]  /*5280*/  @P0 LD.E.128 R80, desc[UR6][R10.64+0x10] ;  /* 0x000010060a500980 */ /* 0x000f68000c101d00 */
[----:B------:R-:W2:Y:S01]  /*5290*/  @P0 LDG.E.128 R48, desc[UR6][R2.64] ;  /* 0x0000000602300981 */ /* 0x000ea2000c1e1d00 */
        /* <DEDUP_REMOVED lines=17> */
[----:B------:R-:W4:Y:S04]  /*53b0*/  LDL R27, [R1+0x78] ;  /* 0x00007800011b7983 */ /* 0x000f280000100800 */
[----:B------:R-:W3:Y:S04]  /*53c0*/  LDL R26, [R1+0x7c] ;  /* 0x00007c00011a7983 */ /* 0x000ee80000100800 */
[----:B------:R-:W3:Y:S04]  /*53d0*/  LDL R28, [R1+0x70] ;  /* 0x00007000011c7983 */ /* 0x000ee80000100800 */
[----:B--2---:R2:W-:Y:S04]  /*53e0*/  @P0 STL.64 [R1+0xc0], R48 ;  /* 0x0000c03001000387 */ /* 0x0045e80000100a00 */
[----:B------:R1:W-:Y:S01]  /*53f0*/  @P0 STL.64 [R1+0xc8], R50 ;  /* 0x0000c83201000387 */ /* 0x0003e20000100a00 */
[----:B--2---:R-:W-:-:S02]  /*5400*/  MOV R48, R45 ;  /* 0x0000002d00307202 */ /* 0x004fc40000000f00 */
        /* <DEDUP_REMOVED lines=14> */
[----:B----4-:R-:W-:Y:S02]  /*54f0*/  MOV R30, R27 ;  /* 0x0000001b001e7202 */ /* 0x010fe40000000f00 */
[----:B------:R-:W-:-:S02]  /*5500*/  MOV R37, R33 ;  /* 0x0000002100257202 */ /* 0x000fc40000000f00 */
[----:B------:R-:W-:Y:S02]  /*5510*/  MOV R36, R32 ;  /* 0x0000002000247202 */ /* 0x000fe40000000f00 */
[----:B---3--:R-:W-:Y:S02]  /*5520*/  MOV R31, R26 ;  /* 0x0000001a001f7202 */ /* 0x008fe40000000f00 */
[----:B------:R-:W-:Y:S02]  /*5530*/  MOV R27, R23 ;  /* 0x00000017001b7202 */ /* 0x000fe40000000f00 */
[----:B------:R-:W-:Y:S01]  /*5540*/  MOV R33, R25 ;  /* 0x0000001900217202 */ /* 0x000fe20000000f00 */
[----:B------:R-:W3:Y:S01]  /*5550*/  LDL R23, [R1+0x48] ;  /* 0x0000480001177983 */ /* 0x000ee20000100800 */
[----:B------:R-:W-:Y:S02]  /*5560*/  MOV R32, R24 ;  /* 0x0000001800207202 */ /* 0x000fe40000000f00 */
[----:B------:R-:W-:Y:S01]  /*5570*/  MOV R26, R22 ;  /* 0x00000016001a7202 */ /* 0x000fe20000000f00 */
[----:B------:R-:W4:Y:S04]  /*5580*/  LDL R25, [R1+0x40] ;  /* 0x0000400001197983 */ /* 0x000f280000100800 */
[----:B------:R-:W4:Y:S04]  /*5590*/  LDL R24, [R1+0x44] ;  /* 0x0000440001187983 */ /* 0x000f280000100800 */
[----:B------:R-:W4:Y:S04]  /*55a0*/  LDL R22, [R1+0x4c] ;  /* 0x00004c0001167983 */ /* 0x000f280000100800 */
[----:B--2---:R1:W-:Y:S04]  /*55b0*/  @P0 STL.64 [R1+0xb0], R48 ;  /* 0x0000b03001000387 */ /* 0x0043e80000100a00 */
[----:B------:R2:W-:Y:S01]  /*55c0*/  @P0 STL.64 [R1+0xb8], R50 ;  /* 0x0000b83201000387 */ /* 0x0005e20000100a00 */
[----:B-1----:R-:W-:-:S02]  /*55d0*/  MOV R48, R45 ;  /* 0x0000002d00307202 */ /* 0x002fc40000000f00 */
[----:B------:R-:W-:Y:S02]  /*55e0*/  MOV R49, R44 ;  /* 0x0000002c00317202 */ /* 0x000fe40000000f00 */
[----:B--2---:R-:W-:Y:S02]  /*55f0*/  MOV R50, R43 ;  /* 0x0000002b00327202 */ /* 0x004fe40000000f00 */
[----:B------:R-:W-:-:S06]  /*5600*/  MOV R51, R42 ;  /* 0x0000002a00337202 */ /* 0x000fcc0000000f00 */
[----:B------:R-:W2:Y:S01]  /*5610*/  @P0 LDG.E.128 R48, desc[UR6][R8.64] ;  /* 0x0000000608300981 */ /* 0x000ea2000c1e1d00 */
[----:B------:R-:W-:Y:S02]  /*5620*/  MOV R43, R39 ;  /* 0x00000027002b7202 */ /* 0x000fe40000000f00 */
[----:B------:R-:W-:Y:S02]  /*5630*/  MOV R39, R35 ;  /* 0x0000002300277202 */ /* 0x000fe40000000f00 */
[----:B------:R-:W-:Y:S02]  /*5640*/  MOV R35, R27 ;  /* 0x0000001b00237202 */ /* 0x000fe40000000f00 */
[----:B---3--:R-:W-:Y:S02]  /*5650*/  MOV R27, R23 ;  /* 0x00000017001b7202 */ /* 0x008fe40000000f00 */
[----:B------:R-:W3:Y:S01]  /*5660*/  LDL R23, [R1+0x38] ;  /* 0x0000380001177983 */ /* 0x000ee20000100800 */
        /* <DEDUP_REMOVED lines=9> */
[----:B----4-:R-:W-:Y:S02]  /*5700*/  MOV R33, R25 ;  /* 0x0000001900217202 */ /* 0x010fe40000000f00 */
[----:B------:R-:W-:Y:S01]  /*5710*/  MOV R32, R24 ;  /* 0x0000001800207202 */ /* 0x000fe20000000f00 */
[----:B------:R-:W4:Y:S01]  /*5720*/  LDL R25, [R1+0x30] ;  /* 0x0000300001197983 */ /* 0x000f220000100800 */
[----:B------:R-:W-:-:S03]  /*5730*/  MOV R26, R22 ;  /* 0x00000016001a7202 */ /* 0x000fc60000000f00 */
        /* <DEDUP_REMOVED lines=8> */
[----:B------:R1:W2:Y:S01]  /*57c0*/  @P0 LDG.E.128 R48, desc[UR6][R8.64+0x10] ;  /* 0x0000100608300981 */ /* 0x0002a2000c1e1d00 */
[----:B------:R-:W-:Y:S02]  /*57d0*/  MOV R42, R39 ;  /* 0x00000027002a7202 */ /* 0x000fe40000000f00 */
[----:B------:R-:W-:Y:S02]  /*57e0*/  MOV R39, R35 ;  /* 0x0000002300277202 */ /* 0x000fe40000000f00 */
[----:B------:R-:W-:Y:S02]  /*57f0*/  MOV R35, R27 ;  /* 0x0000001b00237202 */ /* 0x000fe40000000f00 */
[----:B---3--:R-:W-:Y:S02]  /*5800*/  MOV R27, R23 ;  /* 0x00000017001b7202 */ /* 0x008fe40000000f00 */
[----:B------:R-:W-:Y:S01]  /*5810*/  MOV R23, R19 ;  /* 0x0000001300177202 */ /* 0x000fe20000000f00 */
[----:B-1----:R-:W1:Y:S01]  /*5820*/  LDC.64 R8, c[0x0][0x3d0] ;  /* 0x0000f400ff087b82 */ /* 0x002e620000000a00 */
        /* <DEDUP_REMOVED lines=8> */
[----:B----4-:R-:W-:Y:S02]  /*58b0*/  MOV R32, R25 ;  /* 0x0000001900207202 */ /* 0x010fe40000000f00 */
        /* <DEDUP_REMOVED lines=8> */
[----:B------:R-:W4:Y:S04]  /*5940*/  LDL R14, [R1+0x4] ;  /* 0x00000400010e7983 */ /* 0x000f280000100800 */
[----:B------:R-:W4:Y:S04]  /*5950*/  LDL R5, [R1+0x8] ;  /* 0x0000080001057983 */ /* 0x000f280000100800 */
[----:B--2---:R2:W-:Y:S04]  /*5960*/  @P0 STL.64 [R1+0x90], R48 ;  /* 0x0000903001000387 */ /* 0x0045e80000100a00 */
[----:B------:R0:W-:Y:S04]  /*5970*/  @P0 STL.64 [R1+0x98], R50 ;  /* 0x0000983201000387 */ /* 0x0001e80000100a00 */
[----:B------:R-:W4:Y:S01]  /*5980*/  LDL R46, [R1+0x68] ;  /* 0x00006800012e7983 */ /* 0x000f220000100800 */
[----:B--2---:R-:W-:-:S03]  /*5990*/  MOV R48, R45 ;  /* 0x0000002d00307202 */ /* 0x004fc60000000f00 */
[----:B------:R-:W2:Y:S01]  /*59a0*/  LDL R47, [R1+0x6c] ;  /* 0x00006c00012f7983 */ /* 0x000ea20000100800 */
[----:B------:R-:W-:-:S03]  /*59b0*/  MOV R49, R44 ;  /* 0x0000002c00317202 */ /* 0x000fc60000000f00 */
[----:B------:R-:W2:Y:S04]  /*59c0*/  LDL R44, [R1+0x60] ;  /* 0x00006000012c7983 */ /* 0x000ea80000100800 */
[----:B------:R-:W2:Y:S01]  /*59d0*/  LDL R45, [R1+0x64] ;  /* 0x00006400012d7983 */ /* 0x000ea20000100800 */
[----:B------:R-:W-:Y:S02]  /*59e0*/  ISETP.GE.U32.AND P1, PT, R15, 0xa0, PT ;  /* 0x000000a00f00780c */ /* 0x000fe40003f26070 */
[----:B0-----:R-:W-:Y:S02]  /*59f0*/  MOV R50, R39 ;  /* 0x0000002700327202 */ /* 0x001fe40000000f00 */
[----:B------:R-:W-:Y:S02]  /*5a00*/  MOV R39, R34 ;  /* 0x0000002200277202 */ /* 0x000fe40000000f00 */
[----:B------:R-:W-:-:S02]  /*5a10*/  MOV R34, R27 ;  /* 0x0000001b00227202 */ /* 0x000fc40000000f00 */
[----:B------:R-:W-:-:S05]  /*5a20*/  MOV R27, R22 ;  /* 0x00000016001b7202 */ /* 0x000fca0000000f00 */
[----:B------:R-:W-:Y:S01]  /*5a30*/  @P1 IMAD.WIDE.U32 R12, R4, 0x20, R12 ;  /* 0x00000020040c1825 */ /* 0x000fe200078e000c */
[----:B------:R-:W-:Y:S01]  /*5a40*/  MOV R22, R21 ;  /* 0x0000001500167202 */ /* 0x000fe20000000f00 */
[----:B------:R-:W0:Y:S01]  /*5a50*/  @P1 LDC.64 R2, c[0x0][0x438] ;  /* 0x00010e00ff021b82 */ /* 0x000e220000000a00 */
[----:B------:R-:W-:Y:S02]  /*5a60*/  MOV R21, R20 ;  /* 0x0000001400157202 */ /* 0x000fe40000000f00 */
[----:B------:R-:W2:Y:S01]  /*5a70*/  @P1 LDG.E.128 R28, desc[UR6][R12.64+0x10] ;  /* 0x000010060c1c1981 */ /* 0x000ea2000c1e1d00 */
[----:B---3--:R-:W-:-:S03]  /*5a80*/  MOV R20, R19 ;  /* 0x0000001300147202 */ /* 0x008fc60000000f00 */
[----:B------:R-:W3:Y:S01]  /*5a90*/  LDL R19, [R1] ;  /* 0x0000000001137983 */ /* 0x000ee20000100800 */
[----:B------:R-:W-:Y:S01]  /*5aa0*/  MOV R51, R38 ;  /* 0x0000002600337202 */ /* 0x000fe20000000f00 */
[----:B------:R-:W-:Y:S01]  /*5ab0*/  @P1 IMAD.WIDE.U32 R6, R4, 0x20, R6 ;  /* 0x0000002004061825 */ /* 0x000fe200078e0006 */
[----:B------:R-:W1:Y:S04]  /*5ac0*/  @P1 LDC.64 R16, c[0x0][0x440] ;  /* 0x00011000ff101b82 */ /* 0x000e680000000a00 */
[----:B------:R4:W3:Y:S04]  /*5ad0*/  @P1 LDG.E.128 R48, desc[UR6][R12.64] ;  /* 0x000000060c301981 */ /* 0x0008e8000c1e1d00 */
[----:B------:R-:W3:Y:S01]  /*5ae0*/  @P1 LDG.E.128 R40, desc[UR6][R6.64+0x10] ;  /* 0x0000100606281981 */ /* 0x000ee2000c1e1d00 */
[----:B------:R-:W-:-:S02]  /*5af0*/  MOV R38, R35 ;  /* 0x0000002300267202 */ /* 0x000fc40000000f00 */
[----:B------:R-:W-:Y:S02]  /*5b00*/  MOV R35, R26 ;  /* 0x0000001a00237202 */ /* 0x000fe40000000f00 */
[----:B------:R-:W-:Y:S01]  /*5b10*/  MOV R26, R25 ;  /* 0x00000019001a7202 */ /* 0x000fe20000000f00 */
[----:B----4-:R-:W4:Y:S01]  /*5b20*/  LDC.64 R12, c[0x0][0x3d8] ;  /* 0x0000f600ff0c7b82 */ /* 0x010f220000000a00 */
[----:B------:R-:W-:Y:S02]  /*5b30*/  MOV R25, R24 ;  /* 0x0000001800197202 */ /* 0x000fe40000000f00 */
[----:B------:R-:W-:Y:S02]  /*5b40*/  MOV R24, R23 ;  /* 0x0000001700187202 */ /* 0x000fe40000000f00 */
[----:B------:R-:W-:Y:S02]  /*5b50*/  MOV R23, R18 ;  /* 0x0000001200177202 */ /* 0x000fe40000000f00 */
[----:B------:R-:W-:-:S02]  /*5b60*/  MOV R18, R14 ;  /* 0x0000000e00127202 */ /* 0x000fc40000000f00 */
[----:B------:R-:W-:Y:S02]  /*5b70*/  MOV R14, R5 ;  /* 0x00000005000e7202 */ /* 0x000fe40000000f00 */
[----:B------:R-:W4:Y:S04]  /*5b80*/  LDL R5, [R1+0xc] ;  /* 0x00000c0001057983 */ /* 0x000f280000100800 */
[----:B--2---:R-:W2:Y:S01]  /*5b90*/  @P1 LDG.E.128 R44, desc[UR6][R6.64] ;  /* 0x00000006062c1981 */ /* 0x004ea2000c1e1d00 */
[----:B------:R-:W-:Y:S01]  /*5ba0*/  ISETP.GE.U32.AND P0, PT, R15, 0xc0, PT ;  /* 0x000000c00f00780c */ /* 0x000fe20003f06070 */
[----:B0-----:R-:W-:-:S05]  /*5bb0*/  @P1 IMAD.WIDE.U32 R2, R4, 0x20, R2 ;  /* 0x0000002004021825 */ /* 0x001fca00078e0002 */
[----:B------:R-:W5:Y:S04]  /*5bc0*/  @P1 LD.E.128 R172, desc[UR6][R2.64] ;  /* 0x0000000602ac1980 */ /* 0x000f68000c101d00 */
[----:B------:R0:W5:Y:S03]  /*5bd0*/  @P1 LD.E.128 R176, desc[UR6][R2.64+0x10] ;  /* 0x0000100602b01980 */ /* 0x000166000c101d00 */
[----:B------:R-:W4:Y:S01]  /*5be0*/  @P0 LDC.64 R10, c[0x0][0x438] ;  /* 0x00010e00ff0a0b82 */ /* 0x000f220000000a00 */
[----:B------:R1:W-:Y:S07]  /*5bf0*/  @P1 STL.64 [R1+0x70], R28 ;  /* 0x0000701c01001387 */ /* 0x0003ee0000100a00 */
[----:B0-----:R-:W0:Y:S01]  /*5c00*/  LDC.64 R2, c[0x0][0x3d0] ;  /* 0x0000f400ff027b82 */ /* 0x001e220000000a00 */
[----:B-1----:R-:W-:-:S02]  /*5c10*/  MOV R28, R27 ;  /* 0x0000001b001c7202 */ /* 0x002fc40000000f00 */
[----:B------:R-:W-:Y:S02]  /*5c20*/  MOV R29, R26 ;  /* 0x0000001a001d7202 */ /* 0x000fe40000000f00 */
[----:B------:R-:W-:Y:S02]  /*5c30*/  MOV R26, R21 ;  /* 0x00000015001a7202 */ /* 0x000fe40000000f00 */
[----:B------:R-:W-:Y:S02]  /*5c40*/  MOV R27, R20 ;  /* 0x00000014001b7202 */ /* 0x000fe40000000f00 */
[----:B---3--:R-:W-:Y:S02]  /*5c50*/  MOV R20, R19 ;  /* 0x0000001300147202 */ /* 0x008fe40000000f00 */
[----:B------:R-:W-:Y:S02]  /*5c60*/  MOV R21, R18 ;  /* 0x0000001200157202 */ /* 0x000fe40000000f00 */
[----:B------:R-:W1:Y:S01]  /*5c70*/  @P0 LDC.64 R18, c[0x0][0x440] ;  /* 0x00011000ff120b82 */ /* 0x000e620000000a00 */
[----:B------:R3:W-:Y:S01]  /*5c80*/  @P1 STL.64 [R1+0x78], R30 ;  /* 0x0000781e01001387 */ /* 0x0007e20000100a00 */
[----:B------:R-:W-:-:S03]  /*5c90*/  @P1 IMAD.WIDE.U32 R16, R4, 0x20, R16 ;  /* 0x0000002004101825 */ /* 0x000fc600078e0010 */
[----:B------:R0:W-:Y:S04]  /*5ca0*/  @P1 STL.64 [R1+0x80], R48 ;  /* 0x0000803001001387 */ /* 0x0001e80000100a00 */
[----:B------:R0:W-:Y:S01]  /*5cb0*/  @P1 STL.64 [R1+0x88], R50 ;  /* 0x0000883201001387 */ /* 0x0001e20000100a00 */
[----:B------:R-:W-:-:S03]  /*5cc0*/  @P1 IADD3 R4, PT, PT, R4, 0x20, RZ ;  /* 0x0000002004041810 */ /* 0x000fc60007ffe0ff */
[----:B------:R0:W-:Y:S04]  /*5cd0*/  @P1 STL.64 [R1+0x50], R40 ;  /* 0x0000502801001387 */ /* 0x0001e80000100a00 */
[----:B------:R0:W-:Y:S04]  /*5ce0*/  @P1 STL.64 [R1+0x58], R42 ;  /* 0x0000582a01001387 */ /* 0x0001e80000100a00 */
[----:B------:R-:W5:Y:S04]  /*5cf0*/  @P1 LD.E.128 R84, desc[UR6][R16.64] ;  /* 0x0000000610541980 */ /* 0x000f68000c101d00 */
[----:B------:R-:W5:Y:S01]  /*5d00*/  @P1 LD.E.128 R88, desc[UR6][R16.64+0x10] ;  /* 0x0000100610581980 */ /* 0x000f62000c101d00 */
[----:B---3--:R-:W-:-:S02]  /*5d10*/  MOV R30, R25 ;  /* 0x00000019001e7202 */ /* 0x008fc40000000f00 */
[----:B------:R-:W-:Y:S01]  /*5d20*/  MOV R31, R24 ;  /* 0x00000018001f7202 */ /* 0x000fe20000000f00 */
[C---:B----4-:R-:W-:Y:S01]  /*5d30*/  @P0 IMAD.WIDE.U32 R12, R4.reuse, 0x20, R12 ;  /* 0x00000020040c0825 */ /* 0x050fe200078e000c */
[----:B------:R-:W-:Y:S02]  /*5d40*/  MOV R24, R23 ;  /* 0x0000001700187202 */ /* 0x000fe40000000f00 */
[----:B------:R-:W-:Y:S01]  /*5d50*/  MOV R25, R22 ;  /* 0x0000001600197202 */ /* 0x000fe20000000f00 */
[----:B------:R-:W-:-:S04]  /*5d60*/  @P0 IMAD.WIDE.U32 R8, R4, 0x20, R8 ;  /* 0x0000002004080825 */ /* 0x000fc800078e0008 */
[C---:B------:R-:W-:Y:S01]  /*5d70*/  @P0 IMAD.WIDE.U32 R10, R4.reuse, 0x20, R10 ;  /* 0x00000020040a0825 */ /* 0x040fe200078e000a */
[----:B------:R-:W3:Y:S03]  /*5d80*/  @P0 LDG.E.128 R24, desc[UR6][R12.64+0x10] ;  /* 0x000010060c180981 */ /* 0x000ee6000c1e1d00 */
[C---:B-1----:R-:W-:Y:S01]  /*5d90*/  @P0 IMAD.WIDE.U32 R18, R4.reuse, 0x20, R18 ;  /* 0x0000002004120825 */ /* 0x042fe200078e0012 */
[----:B------:R-:W-:Y:S01]  /*5da0*/  @P0 IADD3 R4, PT, PT, R4, 0x20, RZ ;  /* 0x0000002004040810 */ /* 0x000fe20007ffe0ff */
[----:B------:R-:W4:Y:S01]  /*5db0*/  @P0 LDG.E.128 R28, desc[UR6][R12.64] ;  /* 0x000000060c1c0981 */ /* 0x000f22000c1e1d00 */
[----:B------:R-:W-:Y:S02]  /*5dc0*/  MOV R22, R14 ;  /* 0x0000000e00167202 */ /* 0x000fe40000000f00 */
[----:B------:R-:W-:Y:S01]  /*5dd0*/  MOV R23, R5 ;  /* 0x0000000500177202 */ /* 0x000fe20000000f00 */
[----:B------:R-:W4:Y:S04]  /*5de0*/  @P0 LDG.E.128 R36, desc[UR6][R8.64] ;  /* 0x0000000608240981 */ /* 0x000f28000c1e1d00 */
[----:B------:R1:W4:Y:S04]  /*5df0*/  @P0 LDG.E.128 R32, desc[UR6][R8.64+0x10] ;  /* 0x0000100608200981 */ /* 0x000328000c1e1d00 */
[----:B------:R0:W5:Y:S04]  /*5e00*/  @P0 LD.E.128 R180, desc[UR6][R10.64] ;  /* 0x000000060ab40980 */ /* 0x000168000c101d00 */
[----:B------:R0:W5:Y:S01]  /*5e10*/  @P0 LD.E.128 R184, desc[UR6][R10.64+0x10] ;  /* 0x000010060ab80980 */ /* 0x000162000c101d00 */
[----:B-1----:R-:W1:Y:S03]  /*5e20*/  LDC.64 R8, c[0x0][0x3d8] ;  /* 0x0000f600ff087b82 */ /* 0x002e660000000a00 */
[----:B------:R0:W5:Y:S04]  /*5e30*/  @P0 LD.E.128 R92, desc[UR6][R18.64] ;  /* 0x00000006125c0980 */ /* 0x000168000c101d00 */
[----:B------:R0:W5:Y:S04]  /*5e40*/  @P0 LD.E.128 R96, desc[UR6][R18.64+0x10] ;  /* 0x0000100612600980 */ /* 0x000168000c101d00 */
[----:B--2---:R2:W-:Y:S04]  /*5e50*/  @P1 STL.64 [R1+0x60], R44 ;  /* 0x0000602c01001387 */ /* 0x0045e80000100a00 */
[----:B------:R2:W-:Y:S01]  /*5e60*/  @P1 STL.64 [R1+0x68], R46 ;  /* 0x0000682e01001387 */ /* 0x0005e20000100a00 */
[----:B------:R-:W-:-:S13]  /*5e70*/  ISETP.GE.U32.AND P1, PT, R15, 0xe0, PT ;  /* 0x000000e00f00780c */ /* 0x000fda0003f26070 */
[C---:B0-----:R-:W-:Y:S01]  /*5e80*/  @P1 IMAD.WIDE.U32 R2, R4.reuse, 0x20, R2 ;  /* 0x0000002004021825 */ /* 0x041fe200078e0002 */
[----:B------:R-:W0:Y:S04]  /*5e90*/  @P1 LDC.64 R6, c[0x0][0x438] ;  /* 0x00010e00ff061b82 */ /* 0x000e280000000a00 */
[----:B------:R-:W2:Y:S04]  /*5ea0*/  @P1 LDG.E.128 R20, desc[UR6][R2.64] ;  /* 0x0000000602141981 */ /* 0x000ea8000c1e1d00 */
[----:B------:R-:W3:Y:S01]  /*5eb0*/  @P1 LDC.64 R16, c[0x0][0x440] ;  /* 0x00011000ff101b82 */ /* 0x000ee20000000a00 */
[C---:B-1----:R-:W-:Y:S01]  /*5ec0*/  @P1 IMAD.WIDE.U32 R8, R4.reuse, 0x20, R8 ;  /* 0x0000002004081825 */ /* 0x042fe200078e0008 */
[----:B------:R1:W5:Y:S04]  /*5ed0*/  @P1 LDG.E.128 R240, desc[UR6][R2.64+0x10] ;  /* 0x0000100602f01981 */ /* 0x000368000c1e1d00 */
[----:B------:R1:W5:Y:S04]  /*5ee0*/  @P1 LDG.E.128 R236, desc[UR6][R8.64] ;  /* 0x0000000608ec1981 */ /* 0x000368000c1e1d00 */
[----:B------:R1:W5:Y:S01]  /*5ef0*/  @P1 LDG.E.128 R232, desc[UR6][R8.64+0x10] ;  /* 0x0000100608e81981 */ /* 0x000362000c1e1d00 */
[----:B0-----:R-:W-:-:S05]  /*5f00*/  @P1 IMAD.WIDE.U32 R6, R4, 0x20, R6 ;  /* 0x0000002004061825 */ /* 0x001fca00078e0006 */
[----:B------:R1:W5:Y:S01]  /*5f10*/  @P1 LD.E.128 R188, desc[UR6][R6.64] ;  /* 0x0000000606bc1980 */ /* 0x000362000c101d00 */
[----:B---3--:R-:W-:-:S03]  /*5f20*/  @P1 IMAD.WIDE.U32 R16, R4, 0x20, R16 ;  /* 0x0000002004101825 */ /* 0x008fc600078e0010 */
[----:B------:R1:W5:Y:S04]  /*5f30*/  @P1 LD.E.128 R192, desc[UR6][R6.64+0x10] ;  /* 0x0000100606c01980 */ /* 0x000368000c101d00 */
[----:B------:R1:W5:Y:S04]  /*5f40*/  @P1 LD.E.128 R100, desc[UR6][R16.64] ;  /* 0x0000000610641980 */ /* 0x000368000c101d00 */
[----:B------:R1:W5:Y:S04]  /*5f50*/  @P1 LD.E.128 R104, desc[UR6][R16.64+0x10] ;  /* 0x0000100610681980 */ /* 0x000368000c101d00 */
[----:B------:R1:W-:Y:S04]  /*5f60*/  @P0 STL.64 [R1+0x10], R24 ;  /* 0x0000101801000387 */ /* 0x0003e80000100a00 */
[----:B------:R1:W-:Y:S04]  /*5f70*/  @P0 STL.64 [R1+0x18], R26 ;  /* 0x0000181a01000387 */ /* 0x0003e80000100a00 */
[----:B----4-:R1:W-:Y:S04]  /*5f80*/  @P0 STL.64 [R1+0x20], R28 ;  /* 0x0000201c01000387 */ /* 0x0103e80000100a00 */
[----:B------:R1:W-:Y:S04]  /*5f90*/  @P0 STL.64 [R1+0x40], R36 ;  /* 0x0000402401000387 */ /* 0x0003e80000100a00 */
[----:B------:R1:W-:Y:S04]  /*5fa0*/  @P0 STL.64 [R1+0x48], R38 ;  /* 0x0000482601000387 */ /* 0x0003e80000100a00 */
[----:B------:R1:W-:Y:S04]  /*5fb0*/  @P0 STL.64 [R1+0x28], R30 ;  /* 0x0000281e01000387 */ /* 0x0003e80000100a00 */
[----:B------:R1:W-:Y:S04]  /*5fc0*/  @P0 STL.64 [R1+0x30], R32 ;  /* 0x0000302001000387 */ /* 0x0003e80000100a00 */
[----:B------:R1:W-:Y:S01]  /*5fd0*/  @P0 STL.64 [R1+0x38], R34 ;  /* 0x0000382201000387 */ /* 0x0003e20000100a00 */
[----:B------:R-:W-:-:S02]  /*5fe0*/  ISETP.GE.U32.AND P0, PT, R15, 0x100, PT ;  /* 0x000001000f00780c */ /* 0x000fc40003f06070 */
[----:B------:R-:W-:Y:S01]  /*5ff0*/  @P1 IADD3 R4, PT, PT, R4, 0x20, RZ ;  /* 0x0000002004041810 */ /* 0x000fe20007ffe0ff */
[----:B--2---:R1:W-:Y:S04]  /*6000*/  @P1 STL.64 [R1], R20 ;  /* 0x0000001401001387 */ /* 0x0043e80000100a00 */
[----:B------:R1:W-:Y:S06]  /*6010*/  @P1 STL.64 [R1+0x8], R22 ;  /* 0x0000081601001387 */ /* 0x0003ec0000100a00 */
[----:B------:R-:W-:Y:S05]  /*6020*/  @!P0 BRA `(.L_x_21701) ;  /* 0x0000002400a48947 */ /* 0x000fea0003800000 */
[----:B------:R-:W0:Y:S08]  /*6030*/  LDC.64 R212, c[0x0][0x438] ;  /* 0x00010e00ffd47b82 */ /* 0x000e300000000a00 */
[----:B------:R-:W2:Y:S08]  /*6040*/  LDC.64 R216, c[0x0][0x3d8] ;  /* 0x0000f600ffd87b82 */ /* 0x000eb00000000a00 */
[----:B-1----:R-:W1:Y:S08]  /*6050*/  LDC.64 R6, c[0x0][0x440] ;  /* 0x00011000ff067b82 */ /* 0x002e700000000a00 */
[----:B------:R-:W3:Y:S01]  /*6060*/  LDC.64 R2, c[0x0][0x3d0] ;  /* 0x0000f400ff027b82 */ /* 0x000ee20000000a00 */
[----:B0-----:R-:W-:-:S05]  /*6070*/  IMAD.WIDE.U32 R212, R4, 0x20, R212 ;  /* 0x0000002004d47825 */ /* 0x001fca00078e00d4 */
[----:B------:R4:W5:Y:S01]  /*6080*/  LD.E.128 R208, desc[UR6][R212.64] ;  /* 0x00000006d4d07980 */ /* 0x000962000c101d00 */
[----:B--2---:R-:W-:-:S05]  /*6090*/  IMAD.WIDE.U32 R216, R4, 0x20, R216 ;  /* 0x0000002004d87825 */ /* 0x004fca00078e00d8 */
[----:B------:R4:W5:Y:S01]  /*60a0*/  LDG.E.128 R220, desc[UR6][R216.64] ;  /* 0x00000006d8dc7981 */ /* 0x000962000c1e1d00 */
[----:B-1----:R-:W-:-:S03]  /*60b0*/  IMAD.WIDE.U32 R6, R4, 0x20, R6 ;  /* 0x0000002004067825 */ /* 0x002fc600078e0006 */
        /* <DEDUP_REMOVED lines=8> */
.L_x_21702:
        /* <DEDUP_REMOVED lines=61> */
[----:B0-----:R-:W-:Y:S01]  /*6510*/  @P5 IMAD.WIDE.U32 R6, R4, 0x20, R6 ;  /* 0x0000002004065825 */ /* 0x001fe200078e0006 */
[----:B------:R-:W-:Y:S01]  /*6520*/  MOV R43, R31 ;  /* 0x0000001f002b7202 */ /* 0x000fe20000000f00 */
[----:B--2---:R-:W0:Y:S03]  /*6530*/  LDC.64 R2, c[0x0][0x3d0] ;  /* 0x0000f400ff027b82 */ /* 0x004e260000000a00 */
[----:B------:R-:W2:Y:S01]  /*6540*/  @P5 LDG.E.128 R132, desc[UR6][R8.64] ;  /* 0x0000000608845981 */ /* 0x000ea2000c1e1d00 */
        /* <DEDUP_REMOVED lines=9> */
[----:B------:R-:W-:Y:S02]  /*65e0*/  MOV R25, R21 ;  /* 0x0000001500197202 */ /* 0x000fe40000000f00 */
[----:B------:R-:W-:Y:S01]  /*65f0*/  MOV R24, R20 ;  /* 0x0000001400187202 */ /* 0x000fe20000000f00 */
[----:B------:R-:W4:Y:S01]  /*6600*/  LDL R21, [R1+0x138] ;  /* 0x0001380001157983 */ /* 0x000f220000100800 */
[----:B------:R-:W-:Y:S02]  /*6610*/  MOV R23, R14 ;  /* 0x0000000e00177202 */ /* 0x000fe40000000f00 */
[----:B------:R-:W-:Y:S01]  /*6620*/  MOV R22, R5 ;  /* 0x0000000500167202 */ /* 0x000fe20000000f00 */
[----:B------:R-:W4:Y:S01]  /*6630*/  LDL R20, [R1+0x13c] ;  /* 0x00013c0001147983 */ /* 0x000f220000100800 */
[----:B------:R-:W-:-:S03]  /*6640*/  IMAD.MOV.U32 R47, RZ, RZ, R29 ;  /* 0x000000ffff2f7224 */ /* 0x000fc600078e001d */
[----:B------:R-:W4:Y:S01]  /*6650*/  LDL R14, [R1+0x70] ;  /* 0x00007000010e7983 */ /* 0x000f220000100800 */
[----:B------:R-:W-:-:S03]  /*6660*/  MOV R46, R28 ;  /* 0x0000001c002e7202 */ /* 0x000fc60000000f00 */
[----:B------:R-:W4:Y:S01]  /*6670*/  LDL R5, [R1+0x74] ;  /* 0x0000740001057983 */ /* 0x000f220000100800 */
[----:B------:R-:W-:Y:S02]  /*6680*/  MOV R45, R25 ;  /* 0x00000019002d7202 */ /* 0x000fe40000000f00 */
[----:B------:R-:W-:Y:S01]  /*6690*/  MOV R44, R24 ;  /* 0x00000018002c7202 */ /* 0x000fe20000000f00 */
[----:B---3--:R3:W-:Y:S04]  /*66a0*/  @P5 STL.64 [R1+0x170], R48 ;  /* 0x0001703001005387 */ /* 0x0087e80000100a00 */
[----:B------:R1:W-:Y:S04]  /*66b0*/  @P5 STL.64 [R1+0x178], R50 ;  /* 0x0001783201005387 */ /* 0x0003e80000100a00 */
[----:B------:R-:W4:Y:S01]  /*66c0*/  LDL R28, [R1+0xd4] ;  /* 0x0000d400011c7983 */ /* 0x000f220000100800 */
[----:B---3--:R-:W-:-:S03]  /*66d0*/  MOV R49, R41 ;  /* 0x0000002900317202 */ /* 0x008fc60000000f00 */
[----:B------:R-:W3:Y:S01]  /*66e0*/  LDL R25, [R1+0xd8] ;  /* 0x0000d80001197983 */ /* 0x000ee20000100800 */
[----:B------:R-:W-:Y:S02]  /*66f0*/  MOV R48, R40 ;  /* 0x0000002800307202 */ /* 0x000fe40000000f00 */
[----:B-1----:R-:W-:Y:S01]  /*6700*/  MOV R51, R43 ;  /* 0x0000002b00337202 */ /* 0x002fe20000000f00 */
[----:B------:R-:W3:Y:S01]  /*6710*/  LDL R24, [R1+0xdc] ;  /* 0x0000dc0001187983 */ /* 0x000ee20000100800 */
[----:B------:R-:W-:-:S03]  /*6720*/  MOV R50, R42 ;  /* 0x0000002a00327202 */ /* 0x000fc60000000f00 */
[----:B------:R-:W3:Y:S04]  /*6730*/  LDL R29, [R1+0xd0] ;  /* 0x0000d000011d7983 */ /* 0x000ee80000100800 */
[----:B--2---:R1:W-:Y:S04]  /*6740*/  @P5 STL.64 [R1+0x160], R132 ;  /* 0x0001608401005387 */ /* 0x0043e80000100a00 */
[----:B------:R2:W-:Y:S01]  /*6750*/  @P5 STL.64 [R1+0x168], R134 ;  /* 0x0001688601005387 */ /* 0x0005e20000100a00 */
[----:B-1----:R-:W-:Y:S02]  /*6760*/  MOV R132, R51 ;  /* 0x0000003300847202 */ /* 0x002fe40000000f00 */
[----:B------:R-:W-:-:S02]  /*6770*/  MOV R133, R50 ;  /* 0x0000003200857202 */ /* 0x000fc40000000f00 */
[----:B--2---:R-:W-:Y:S02]  /*6780*/  MOV R134, R49 ;  /* 0x0000003100867202 */ /* 0x004fe40000000f00 */
[----:B------:R-:W-:-:S06]  /*6790*/  MOV R135, R48 ;  /* 0x0000003000877202 */ /* 0x000fcc0000000f00 */
[----:B------:R1:W2:Y:S01]  /*67a0*/  @P5 LDG.E.128 R132, desc[UR6][R8.64+0x10] ;  /* 0x0000100608845981 */ /* 0x0002a2000c1e1d00 */
[----:B------:R-:W-:Y:S02]  /*67b0*/  MOV R43, R23 ;  /* 0x00000017002b7202 */ /* 0x000fe40000000f00 */
[----:B------:R-:W-:Y:S02]  /*67c0*/  MOV R42, R22 ;  /* 0x00000016002a7202 */ /* 0x000fe40000000f00 */
[----:B----4-:R-:W-:Y:S01]  /*67d0*/  MOV R41, R21 ;  /* 0x0000001500297202 */ /* 0x010fe20000000f00 */
[----:B------:R-:W4:Y:S01]  /*67e0*/  LDC.64 R22, c[0x0][0x3d8] ;  /* 0x0000f600ff167b82 */ /* 0x000f220000000a00 */
[----:B------:R-:W-:Y:S02]  /*67f0*/  MOV R40, R20 ;  /* 0x0000001400287202 */ /* 0x000fe40000000f00 */
[----:B------:R-:W-:Y:S02]  /*6800*/  MOV R51, R47 ;  /* 0x0000002f00337202 */ /* 0x000fe40000000f00 */
[----:B------:R-:W-:-:S02]  /*6810*/  MOV R50, R46 ;  /* 0x0000002e00327202 */ /* 0x000fc40000000f00 */
[----:B------:R-:W-:Y:S01]  /*6820*/  MOV R49, R45 ;  /* 0x0000002d00317202 */ /* 0x000fe20000000f00 */
[----:B-1----:R-:W1:Y:S01]  /*6830*/  LDC.64 R8, c[0x0][0x3d8] ;  /* 0x0000f600ff087b82 */ /* 0x002e620000000a00 */
        /* <DEDUP_REMOVED lines=9> */
[----:B------:R-:W-:Y:S02]  /*68d0*/  @P5 LOP3.LUT R4, R4, 0x20, RZ, 0xfc, !PT ;  /* 0x0000002004045812 */ /* 0x000fe400078efcff */
[----:B------:R-:W-:-:S02]  /*68e0*/  MOV R39, R35 ;  /* 0x0000002300277202 */ /* 0x000fc40000000f00 */
[----:B------:R-:W-:Y:S01]  /*68f0*/  MOV R38, R34 ;  /* 0x0000002200267202 */ /* 0x000fe20000000f00 */
[----:B------:R-:W4:Y:S01]  /*6900*/  LDL R35, [R1+0x100] ;  /* 0x0001000001237983 */ /* 0x000f220000100800 */
[----:B------:R-:W-:Y:S02]  /*6910*/  MOV R37, R33 ;  /* 0x0000002100257202 */ /* 0x000fe40000000f00 */
[----:B------:R-:W-:Y:S01]  /*6920*/  MOV R36, R32 ;  /* 0x0000002000247202 */ /* 0x000fe20000000f00 */
[----:B------:R-:W3:Y:S04]  /*6930*/  LDL R34, [R1+0x104] ;  /* 0x0001040001227983 */ /* 0x000ee80000100800 */
[----:B------:R-:W3:Y:S04]  /*6940*/  LDL R33, [R1+0x108] ;  /* 0x0001080001217983 */ /* 0x000ee80000100800 */
[----:B------:R-:W3:Y:S01]  /*6950*/  LDL R32, [R1+0x10c] ;  /* 0x00010c0001207983 */ /* 0x000ee20000100800 */
[----:B------:R-:W-:-:S03]  /*6960*/  @P0 IMAD.WIDE.U32 R10, R4, 0x20, R10 ;  /* 0x00000020040a0825 */ /* 0x000fc600078e000a */
[----:B--2---:R2:W-:Y:S04]  /*6970*/  @P5 STL.64 [R1+0x150], R132 ;  /* 0x0001508401005387 */ /* 0x0045e80000100a00 */
[----:B------:R0:W-:Y:S01]  /*6980*/  @P5 STL.64 [R1+0x158], R134 ;  /* 0x0001588601005387 */ /* 0x0001e20000100a00 */
[----:B--2---:R-:W-:Y:S02]  /*6990*/  MOV R132, R51 ;  /* 0x0000003300847202 */ /* 0x004fe40000000f00 */
[----:B------:R-:W-:Y:S02]  /*69a0*/  MOV R133, R50 ;  /* 0x0000003200857202 */ /* 0x000fe40000000f00 */
[----:B0-----:R-:W-:Y:S02]  /*69b0*/  MOV R134, R49 ;  /* 0x0000003100867202 */ /* 0x001fe40000000f00 */
        /* <DEDUP_REMOVED lines=15> */
[----:B---3--:R-:W-:Y:S01]  /*6ab0*/  MOV R38, R34 ;  /* 0x0000002200267202 */ /* 0x008fe20000000f00 */
        /* <DEDUP_REMOVED lines=8> */
[----:B0-----:R-:W-:-:S02]  /*6b40*/  MOV R132, R51 ;  /* 0x0000003300847202 */ /* 0x001fc40000000f00 */
[----:B------:R-:W-:Y:S02]  /*6b50*/  MOV R133, R50 ;  /* 0x0000003200857202 */ /* 0x000fe40000000f00 */
[----:B--2---:R-:W-:Y:S02]  /*6b60*/  MOV R134, R49 ;  /* 0x0000003100867202 */ /* 0x004fe40000000f00 */
[----:B------:R-:W-:-:S06]  /*6b70*/  MOV R135, R48 ;  /* 0x0000003000877202 */ /* 0x000fcc0000000f00 */
[----:B------:R0:W2:Y:S01]  /*6b80*/  @P0 LDG.E.128 R132, desc[UR6][R10.64+0x10] ;  /* 0x000010060a840981 */ /* 0x0000a2000c1e1d00 */
        /* <DEDUP_REMOVED lines=15> */
[----:B----4-:R-:W-:Y:S02]  /*6c80*/  MOV R38, R34 ;  /* 0x0000002200267202 */ /* 0x010fe40000000f00 */
        /* <DEDUP_REMOVED lines=29> */
[----:B---3--:R-:W-:Y:S02]  /*6e60*/  MOV R39, R33 ;  /* 0x0000002100277202 */ /* 0x008fe40000000f00 */
[----:B----4-:R-:W-:Y:S01]  /*6e70*/  MOV R38, R32 ;  /* 0x0000002000267202 */ /* 0x010fe20000000f00 */
        /* <DEDUP_REMOVED lines=13> */
[----:B------:R-:W-:Y:S02]  /*6f50*/  ISETP.GE.U32.AND P1, PT, R15, 0x60, PT ;  /* 0x000000600f00780c */ /* 0x000fe40003f26070 */
[----:B------:R-:W-:Y:S02]  /*6f60*/  MOV R48, R44 ;  /* 0x0000002c00307202 */ /* 0x000fe40000000f00 */
[----:B------:R-:W-:Y:S02]  /*6f70*/  MOV R44, R40 ;  /* 0x00000028002c7202 */ /* 0x000fe40000000f00 */
[----:B------:R-:W-:Y:S02]  /*6f80*/  MOV R49, R45 ;  /* 0x0000002d00317202 */ /* 0x000fe40000000f00 */
[----:B------:R-:W-:Y:S01]  /*6f90*/  MOV R40, R39 ;  /* 0x0000002700287202 */ /* 0x000fe20000000f00 */
[----:B------:R-:W-:Y:S01]  /*6fa0*/  @P0 IMAD.WIDE.U32 R12, R4, 0x20, R12 ;  /* 0x00000020040c0825 */ /* 0x000fe200078e000c */
[----:B------:R-:W-:Y:S01]  /*6fb0*/  MOV R51, R47 ;  /* 0x0000002f00337202 */ /* 0x000fe20000000f00 */
[----:B-1----:R-:W1:Y:S01]  /*6fc0*/  LDC.64 R16, c[0x0][0x3d0] ;  /* 0x0000f400ff107b82 */ /* 0x002e620000000a00 */
[----:B------:R-:W-:-:S02]  /*6fd0*/  MOV R50, R46 ;  /* 0x0000002e00327202 */ /* 0x000fc40000000f00 */
[----:B------:R-:W-:Y:S01]  /*6fe0*/  MOV R45, R41 ;  /* 0x00000029002d7202 */ /* 0x000fe20000000f00 */
[----:B------:R-:W5:Y:S01]  /*6ff0*/  @P0 LD.E.128 R116, desc[UR6][R12.64] ;  /* 0x000000060c740980 */ /* 0x000f62000c101d00 */
[----:B------:R-:W-:Y:S02]  /*7000*/  MOV R39, R38 ;  /* 0x0000002600277202 */ /* 0x000fe40000000f00 */
[----:B------:R-:W-:Y:S01]  /*7010*/  MOV R47, R43 ;  /* 0x0000002b002f7202 */ /* 0x000fe20000000f00 */
[----:B------:R-:W0:Y:S01]  /*7020*/  @P1 LDC.64 R20, c[0x0][0x438] ;  /* 0x00010e00ff141b82 */ /* 0x000e220000000a00 */
[----:B------:R-:W-:Y:S01]  /*7030*/  MOV R46, R42 ;  /* 0x0000002a002e7202 */ /* 0x000fe20000000f00 */
[----:B------:R-:W5:Y:S01]  /*7040*/  @P0 LD.E.128 R120, desc[UR6][R12.64+0x10] ;  /* 0x000010060c780980 */ /* 0x000f62000c101d00 */
[----:B------:R-:W-:Y:S02]  /*7050*/  MOV R38, R35 ;  /* 0x0000002300267202 */ /* 0x000fe40000000f00 */
[----:B------:R-:W-:-:S02]  /*7060*/  MOV R41, R34 ;  /* 0x0000002200297202 */ /* 0x000fc40000000f00 */
[----:B---3--:R-:W-:Y:S02]  /*7070*/  MOV R43, R33 ;  /* 0x00000021002b7202 */ /* 0x008fe40000000f00 */
[----:B----4-:R-:W-:Y:S02]  /*7080*/  MOV R42, R32 ;  /* 0x00000020002a7202 */ /* 0x010fe40000000f00 */
[----:B------:R-:W-:Y:S02]  /*7090*/  MOV R35, R31 ;  /* 0x0000001f00237202 */ /* 0x000fe40000000f00 */
[----:B------:R-:W-:Y:S02]  /*70a0*/  MOV R34, R30 ;  /* 0x0000001e00227202 */ /* 0x000fe40000000f00 */
[----:B------:R-:W-:Y:S02]  /*70b0*/  @P0 IADD3 R4, PT, PT, R4, 0x20, RZ ;  /* 0x0000002004040810 */ /* 0x000fe40007ffe0ff */
[----:B------:R-:W-:-:S02]  /*70c0*/  MOV R33, R29 ;  /* 0x0000001d00217202 */ /* 0x000fc40000000f00 */
[----:B------:R-:W-:Y:S01]  /*70d0*/  MOV R32, R28 ;  /* 0x0000001c00207202 */ /* 0x000fe20000000f00 */
[----:B------:R-:W3:Y:S01]  /*70e0*/  LDL R29, [R1+0x84] ;  /* 0x00008400011d7983 */ /* 0x000ee20000100800 */
[----:B------:R-:W-:Y:S02]  /*70f0*/  MOV R31, R25 ;  /* 0x00000019001f7202 */ /* 0x000fe40000000f00 */
[----:B------:R-:W-:Y:S01]  /*7100*/  MOV R30, R24 ;  /* 0x00000018001e7202 */ /* 0x000fe20000000f00 */
[----:B------:R-:W4:Y:S04]  /*7110*/  LDL R28, [R1+0x88] ;  /* 0x00008800011c7983 */ /* 0x000f280000100800 */
[----:B------:R-:W4:Y:S04]  /*7120*/  LDL R25, [R1+0x8c] ;  /* 0x00008c0001197983 */ /* 0x000f280000100800 */
[----:B------:R-:W4:Y:S01]  /*7130*/  LDL R24, [R1+0x80] ;  /* 0x0000800001187983 */ /* 0x000f220000100800 */
[----:B------:R-:W-:-:S03]  /*7140*/  @P1 IMAD.WIDE.U32 R18, R4, 0x20, R18 ;  /* 0x0000002004121825 */ /* 0x000fc600078e0012 */
[----:B--2---:R2:W-:Y:S04]  /*7150*/  @P0 STL.64 [R1+0x110], R132 ;  /* 0x0001108401000387 */ /* 0x0045e80000100a00 */
[----:B------:R1:W-:Y:S01]  /*7160*/  @P0 STL.64 [R1+0x118], R134 ;  /* 0x0001188601000387 */ /* 0x0003e20000100a00 */
[----:B--2---:R-:W-:Y:S02]  /*7170*/  MOV R132, R51 ;  /* 0x0000003300847202 */ /* 0x004fe40000000f00 */
        /* <DEDUP_REMOVED lines=9> */
[----:B------:R-:W-:Y:S01]  /*7210*/  MOV R42, R32 ;  /* 0x00000020002a7202 */ /* 0x000fe20000000f00 */
[----:B------:R-:W2:Y:S04]  /*7220*/  LDL R33, [R1+0xc0] ;  /* 0x0000c00001217983 */ /* 0x000ea80000100800 */
[----:B------:R-:W2:Y:S01]  /*7230*/  LDL R32, [R1+0xc4] ;  /* 0x0000c40001207983 */ /* 0x000ea20000100800 */
[----:B------:R-:W-:-:S02]  /*7240*/  MOV R48, R44 ;  /* 0x0000002c00307202 */ /* 0x000fc40000000f00 */
[----:B------:R-:W-:Y:S02]  /*7250*/  MOV R44, R34 ;  /* 0x00000022002c7202 */ /* 0x000fe40000000f00 */
[----:B------:R-:W-:Y:S02]  /*7260*/  MOV R49, R45 ;  /* 0x0000002d00317202 */ /* 0x000fe40000000f00 */
[----:B------:R-:W-:Y:S02]  /*7270*/  MOV R34, R30 ;  /* 0x0000001e00227202 */ /* 0x000fe40000000f00 */
[----:B------:R-:W-:Y:S02]  /*7280*/  MOV R45, R35 ;  /* 0x00000023002d7202 */ /* 0x000fe40000000f00 */
[----:B---3--:R-:W-:Y:S02]  /*7290*/  MOV R30, R29 ;  /* 0x0000001d001e7202 */ /* 0x008fe40000000f00 */
[----:B------:R-:W-:-:S02]  /*72a0*/  MOV R35, R31 ;  /* 0x0000001f00237202 */ /* 0x000fc40000000f00 */
[----:B----4-:R-:W-:Y:S02]  /*72b0*/  MOV R29, R28 ;  /* 0x0000001c001d7202 */ /* 0x010fe40000000f00 */
[----:B------:R-:W-:Y:S02]  /*72c0*/  MOV R28, R25 ;  /* 0x00000019001c7202 */ /* 0x000fe40000000f00 */
[----:B------:R-:W-:Y:S01]  /*72d0*/  MOV R31, R24 ;  /* 0x00000018001f7202 */ /* 0x000fe20000000f00 */
[----:B------:R-:W3:Y:S04]  /*72e0*/  LDL R25, [R1+0xc8] ;  /* 0x0000c80001197983 */ /* 0x000ee80000100800 */
[----:B------:R-:W4:Y:S01]  /*72f0*/  LDL R24, [R1+0xcc] ;  /* 0x0000cc0001187983 */ /* 0x000f220000100800 */
[----:B------:R-:W-:-:S03]  /*7300*/  @P1 IMAD.WIDE.U32 R22, R4, 0x20, R22 ;  /* 0x0000002004161825 */ /* 0x000fc600078e0016 */
[----:B--2---:R1:W-:Y:S04]  /*7310*/  @P1 STL.64 [R1+0x100], R132 ;  /* 0x0001008401001387 */ /* 0x0043e80000100a00 */
[----:B------:R2:W-:Y:S01]  /*7320*/  @P1 STL.64 [R1+0x108], R134 ;  /* 0x0001088601001387 */ /* 0x0005e20000100a00 */
[----:B-1----:R-:W-:Y:S02]  /*7330*/  MOV R132, R51 ;  /* 0x0000003300847202 */ /* 0x002fe40000000f00 */
[----:B------:R-:W-:Y:S02]  /*7340*/  MOV R133, R50 ;  /* 0x0000003200857202 */ /* 0x000fe40000000f00 */
[----:B--2---:R-:W-:Y:S02]  /*7350*/  MOV R135, R48 ;  /* 0x0000003000877202 */ /* 0x004fe40000000f00 */
[----:B------:R-:W-:-:S02]  /*7360*/  MOV R134, R49 ;  /* 0x0000003100867202 */ /* 0x000fc40000000f00 */
[----:B------:R-:W-:Y:S02]  /*7370*/  MOV R48, R44 ;  /* 0x0000002c00307202 */ /* 0x000fe40000000f00 */
[----:B------:R-:W-:Y:S02]  /*7380*/  MOV R51, R47 ;  /* 0x0000002f00337202 */ /* 0x000fe40000000f00 */
[----:B------:R-:W-:Y:S02]  /*7390*/  MOV R50, R46 ;  /* 0x0000002e00327202 */ /* 0x000fe40000000f00 */
[----:B------:R-:W-:Y:S01]  /*73a0*/  MOV R49, R45 ;  /* 0x0000002d00317202 */ /* 0x000fe20000000f00 */
[----:B------:R-:W-:Y:S01]  /*73b0*/  IMAD.MOV.U32 R139, RZ, RZ, R48 ;  /* 0x000000ffff8b7224 */ /* 0x000fe200078e0030 */
[----:B------:R-:W-:Y:S01]  /*73c0*/  MOV R136, R51 ;  /* 0x0000003300887202 */ /* 0x000fe20000000f00 */
[----:B------:R-:W2:Y:S01]  /*73d0*/  @P1 LDG.E.128 R132, desc[UR6][R18.64+0x10] ;  /* 0x0000100612841981 */ /* 0x000ea2000c1e1d00 */
[----:B------:R-:W-:-:S02]  /*73e0*/  MOV R137, R50 ;  /* 0x0000003200897202 */ /* 0x000fc40000000f00 */
[----:B------:R-:W-:Y:S02]  /*73f0*/  MOV R138, R49 ;  /* 0x00000031008a7202 */ /* 0x000fe40000000f00 */
[----:B------:R-:W-:Y:S02]  /*7400*/  MOV R47, R43 ;  /* 0x0000002b002f7202 */ /* 0x000fe40000000f00 */
[----:B------:R-:W-:Y:S02]  /*7410*/  MOV R46, R42 ;  /* 0x0000002a002e7202 */ /* 0x000fe40000000f00 */
[----:B------:R-:W-:Y:S01]  /*7420*/  MOV R43, R33 ;  /* 0x00000021002b7202 */ /* 0x000fe20000000f00 */
[----:B------:R-:W2:Y:S01]  /*7430*/  @P1 LDG.E.128 R136, desc[UR6][R22.64] ;  /* 0x0000000616881981 */ /* 0x000ea2000c1e1d00 */
[----:B------:R-:W-:-:S03]  /*7440*/  MOV R42, R32 ;  /* 0x00000020002a7202 */ /* 0x000fc60000000f00 */
[----:B------:R-:W2:Y:S04]  /*7450*/  LDL R33, [R1+0xb0] ;  /* 0x0000b00001217983 */ /* 0x000ea80000100800 */
[----:B------:R-:W2:Y:S01]  /*7460*/  LDL R32, [R1+0xb4] ;  /* 0x0000b40001207983 */ /* 0x000ea20000100800 */
[----:B------:R-:W-:Y:S02]  /*7470*/  MOV R45, R35 ;  /* 0x00000023002d7202 */ /* 0x000fe40000000f00 */
[----:B------:R-:W-:Y:S02]  /*7480*/  MOV R44, R34 ;  /* 0x00000022002c7202 */ /* 0x000fe40000000f00 */
[----:B---3--:R-:W-:Y:S02]  /*7490*/  MOV R35, R25 ;  /* 0x0000001900237202 */ /* 0x008fe40000000f00 */
[----:B----4-:R-:W-:Y:S01]  /*74a0*/  MOV R34, R24 ;  /* 0x0000001800227202 */ /* 0x010fe20000000f00 */
[----:B------:R-:W3:Y:S01]  /*74b0*/  LDL R25, [R1+0xb8] ;  /* 0x0000b80001197983 */ /* 0x000ee20000100800 */
[----:B------:R-:W-:-:S03]  /*74c0*/  MOV R51, R45 ;  /* 0x0000002d00337202 */ /* 0x000fc60000000f00 */
[----:B------:R-:W4:Y:S01]  /*74d0*/  LDL R24, [R1+0xbc] ;  /* 0x0000bc0001187983 */ /* 0x000f220000100800 */
[----:B------:R-:W-:-:S03]  /*74e0*/  MOV R50, R44 ;  /* 0x0000002c00327202 */ /* 0x000fc60000000f00 */
[----:B--2---:R1:W-:Y:S04]  /*74f0*/  @P1 STL.64 [R1+0xf0], R132 ;  /* 0x0000f08401001387 */ /* 0x0043e80000100a00 */
[----:B------:R-:W-:Y:S01]  /*7500*/  @P1 STL.64 [R1+0xf8], R134 ;  /* 0x0000f88601001387 */ /* 0x000fe20000100a00 */
[----:B-1----:R-:W-:Y:S02]  /*7510*/  MOV R133, R47 ;  /* 0x0000002f00857202 */ /* 0x002fe40000000f00 */
[----:B------:R-:W-:Y:S02]  /*7520*/  MOV R132, R46 ;  /* 0x0000002e00847202 */ /* 0x000fe40000000f00 */
[----:B------:R-:W-:Y:S02]  /*7530*/  MOV R47, R35 ;  /* 0x00000023002f7202 */ /* 0x000fe40000000f00 */
[----:B------:R-:W-:Y:S01]  /*7540*/  MOV R46, R34 ;  /* 0x00000022002e7202 */ /* 0x000fe20000000f00 */
[----:B------:R-:W2:Y:S01]  /*7550*/  LDL R35, [R1+0xc] ;  /* 0x00000c0001237983 */ /* 0x000ea20000100800 */
[----:B------:R-:W-:-:S02]  /*7560*/  MOV R45, R33 ;  /* 0x00000021002d7202 */ /* 0x000fc40000000f00 */
[----:B------:R-:W-:Y:S01]  /*7570*/  MOV R44, R32 ;  /* 0x00000020002c7202 */ /* 0x000fe20000000f00 */
[----:B------:R-:W2:Y:S04]  /*7580*/  LDL R33, [R1+0x4] ;  /* 0x0000040001217983 */ /* 0x000ea80000100800 */
[----:B------:R-:W2:Y:S04]  /*7590*/  LDL R32, [R1] ;  /* 0x0000000001207983 */ /* 0x000ea80000100800 */
[----:B------:R-:W2:Y:S04]  /*75a0*/  LDL R34, [R1+0x8] ;  /* 0x0000080001227983 */ /* 0x000ea80000100800 */
[----:B------:R1:W-:Y:S04]  /*75b0*/  @P1 STL.64 [R1+0xe0], R136 ;  /* 0x0000e08801001387 */ /* 0x0003e80000100a00 */
[----:B------:R0:W-:Y:S01]  /*75c0*/  @P1 STL.64 [R1+0xe8], R138 ;  /* 0x0000e88a01001387 */ /* 0x0001e20000100a00 */
[----:B-1----:R-:W-:-:S02]  /*75d0*/  MOV R136, R133 ;  /* 0x0000008500887202 */ /* 0x002fc40000000f00 */
[----:B------:R-:W-:Y:S02]  /*75e0*/  MOV R137, R132 ;  /* 0x0000008400897202 */ /* 0x000fe40000000f00 */
[----:B0-----:R-:W-:Y:S02]  /*75f0*/  MOV R138, R51 ;  /* 0x00000033008a7202 */ /* 0x001fe40000000f00 */
[----:B------:R-:W-:-:S06]  /*7600*/  MOV R139, R50 ;  /* 0x00000032008b7202 */ /* 0x000fcc0000000f00 */
[----:B------:R-:W2:Y:S01]  /*7610*/  @P1 LDG.E.128 R136, desc[UR6][R22.64+0x10] ;  /* 0x0000100616881981 */ /* 0x000ea2000c1e1d00 */
[----:B------:R-:W-:Y:S02]  /*7620*/  ISETP.GE.U32.AND P2, PT, R15, 0x80, PT ;  /* 0x000000800f00780c */ /* 0x000fe40003f46070 */
[----:B------:R-:W-:Y:S02]  /*7630*/  MOV R49, R43 ;  /* 0x0000002b00317202 */ /* 0x000fe40000000f00 */
[----:B------:R-:W-:Y:S02]  /*7640*/  MOV R48, R42 ;  /* 0x0000002a00307202 */ /* 0x000fe40000000f00 */
[----:B---3--:R-:W-:Y:S02]  /*7650*/  MOV R43, R25 ;  /* 0x00000019002b7202 */ /* 0x008fe40000000f00 */
[----:B----4-:R-:W-:Y:S02]  /*7660*/  MOV R42, R24 ;  /* 0x00000018002a7202 */ /* 0x010fe40000000f00 */
[----:B------:R-:W-:Y:S01]  /*7670*/  MOV R133, R49 ;  /* 0x0000003100857202 */ /* 0x000fe20000000f00 */
[----:B------:R-:W-:Y:S01]  /*7680*/  @P1 IMAD.WIDE.U32 R20, R4, 0x20, R20 ;  /* 0x0000002004141825 */ /* 0x000fe200078e0014 */
[----:B------:R-:W-:Y:S01]  /*7690*/  MOV R132, R48 ;  /* 0x0000003000847202 */ /* 0x000fe20000000f00 */
[----:B------:R-:W0:Y:S01]  /*76a0*/  @P2 LDC.64 R6, c[0x0][0x438] ;  /* 0x00010e00ff062b82 */ /* 0x000e220000000a00 */
[----:B------:R-:W-:-:S02]  /*76b0*/  MOV R51, R47 ;  /* 0x0000002f00337202 */ /* 0x000fc40000000f00 */
[----:B------:R-:W-:Y:S01]  /*76c0*/  MOV R50, R46 ;  /* 0x0000002e00327202 */ /* 0x000fe20000000f00 */
[----:B------:R-:W5:Y:S01]  /*76d0*/  @P1 LD.E.128 R124, desc[UR6][R20.64] ;  /* 0x00000006147c1980 */ /* 0x000f62000c101d00 */
[----:B------:R-:W-:Y:S02]  /*76e0*/  MOV R49, R45 ;  /* 0x0000002d00317202 */ /* 0x000fe40000000f00 */
[----:B------:R-:W-:Y:S01]  /*76f0*/  MOV R48, R44 ;  /* 0x0000002c00307202 */ /* 0x000fe20000000f00 */
[----:B------:R-:W1:Y:S01]  /*7700*/  LDC.64 R24, c[0x0][0x3d8] ;  /* 0x0000f600ff187b82 */ /* 0x000e620000000a00 */
[----:B------:R-:W-:Y:S01]  /*7710*/  MOV R47, R43 ;  /* 0x0000002b002f7202 */ /* 0x000fe20000000f00 */
[----:B------:R3:W5:Y:S01]  /*7720*/  @P1 LD.E.128 R128, desc[UR6][R20.64+0x10] ;  /* 0x0000100614801980 */ /* 0x000762000c101d00 */
[----:B------:R-:W-:Y:S02]  /*7730*/  MOV R46, R42 ;  /* 0x0000002a002e7202 */ /* 0x000fe40000000f00 */
[----:B------:R-:W-:-:S02]  /*7740*/  MOV R44, R41 ;  /* 0x00000029002c7202 */ /* 0x000fc40000000f00 */
[----:B------:R-:W-:Y:S02]  /*7750*/  MOV R45, R40 ;  /* 0x00000028002d7202 */ /* 0x000fe40000000f00 */
[----:B------:R-:W-:Y:S02]  /*7760*/  MOV R43, R39 ;  /* 0x00000027002b7202 */ /* 0x000fe40000000f00 */
[----:B------:R-:W-:Y:S01]  /*7770*/  MOV R42, R38 ;  /* 0x00000026002a7202 */ /* 0x000fe20000000f00 */
[----:B---3--:R-:W3:Y:S01]  /*7780*/  LDC.64 R20, c[0x0][0x3d0] ;  /* 0x0000f400ff147b82 */ /* 0x008ee20000000a00 */
[----:B------:R-:W-:Y:S02]  /*7790*/  @P1 IADD3 R4, PT, PT, R4, 0x20, RZ ;  /* 0x0000002004041810 */ /* 0x000fe40007ffe0ff */
[----:B------:R-:W-:Y:S02]  /*77a0*/  MOV R41, R37 ;  /* 0x0000002500297202 */ /* 0x000fe40000000f00 */
[----:B------:R-:W-:Y:S01]  /*77b0*/  MOV R40, R36 ;  /* 0x0000002400287202 */ /* 0x000fe20000000f00 */
[----:B------:R-:W4:Y:S01]  /*77c0*/  LDL R37, [R1+0x90] ;  /* 0x0000900001257983 */ /* 0x000f220000100800 */
[----:B------:R-:W-:-:S02]  /*77d0*/  MOV R39, R27 ;  /* 0x0000001b00277202 */ /* 0x000fc40000000f00 */
        /* <DEDUP_REMOVED lines=19> */
[----:B------:R-:W-:Y:S01]  /*7910*/  MOV R48, R38 ;  /* 0x0000002600307202 */ /* 0x000fe20000000f00 */
[----:B------:R-:W2:Y:S01]  /*7920*/  LDL R39, [R1+0xa0] ;  /* 0x0000a00001277983 */ /* 0x000ea20000100800 */
[----:B----4-:R-:W-:Y:S02]  /*7930*/  MOV R43, R37 ;  /* 0x00000025002b7202 */ /* 0x010fe40000000f00 */
[----:B---3--:R-:W-:Y:S01]  /*7940*/  MOV R42, R36 ;  /* 0x00000024002a7202 */ /* 0x008fe20000000f00 */
[----:B------:R-:W3:Y:S04]  /*7950*/  LDL R38, [R1+0xa4] ;  /* 0x0000a40001267983 */ /* 0x000ee80000100800 */
        /* <DEDUP_REMOVED lines=8> */
[----:B------:R-:W2:Y:S01]  /*79e0*/  @P2 LDG.E.128 R136, desc[UR6][R2.64+0x10] ;  /* 0x0000100602882981 */ /* 0x000ea2000c1e1d00 */
[----:B------:R-:W-:Y:S02]  /*79f0*/  MOV R51, R41 ;  /* 0x0000002900337202 */ /* 0x000fe40000000f00 */
[----:B------:R-:W-:Y:S02]  /*7a00*/  MOV R50, R40 ;  /* 0x0000002800327202 */ /* 0x000fe40000000f00 */
[----:B------:R-:W-:Y:S02]  /*7a10*/  MOV R41, R27 ;  /* 0x0000001b00297202 */ /* 0x000fe40000000f00 */
[----:B------:R-:W-:Y:S02]  /*7a20*/  MOV R40, R26 ;  /* 0x0000001a00287202 */ /* 0x000fe40000000f00 */
[----:B------:R-:W-:Y:S01]  /*7a30*/  MOV R135, R51 ;  /* 0x0000003300877202 */ /* 0x000fe20000000f00 */
[----:B------:R-:W0:Y:S01]  /*7a40*/  LDC.64 R26, c[0x0][0x3d8] ;  /* 0x0000f600ff1a7b82 */ /* 0x000e220000000a00 */
        /* <DEDUP_REMOVED lines=8> */
[----:B---3--:R-:W-:Y:S02]  /*7ad0*/  MOV R42, R38 ;  /* 0x00000026002a7202 */ /* 0x008fe40000000f00 */
[----:B----4-:R-:W-:Y:S02]  /*7ae0*/  MOV R41, R37 ;  /* 0x0000002500297202 */ /* 0x010fe40000000f00 */
[----:B------:R-:W-:Y:S02]  /*7af0*/  MOV R40, R36 ;  /* 0x0000002400287202 */ /* 0x000fe40000000f00 */
[----:B------:R-:W-:Y:S02]  /*7b00*/  MOV R39, R31 ;  /* 0x0000001f00277202 */ /* 0x000fe40000000f00 */
[----:B------:R-:W-:-:S02]  /*7b10*/  MOV R38, R30 ;  /* 0x0000001e00267202 */ /* 0x000fc40000000f00 */
[----:B------:R-:W-:Y:S02]  /*7b20*/  MOV R37, R29 ;  /* 0x0000001d00257202 */ /* 0x000fe40000000f00 */
[----:B------:R-:W-:Y:S01]  /*7b30*/  MOV R36, R28 ;  /* 0x0000001c00247202 */ /* 0x000fe20000000f00 */
[----:B------:R-:W3:Y:S01]  /*7b40*/  LDL R29, [R1+0x78] ;  /* 0x00007800011d7983 */ /* 0x000ee20000100800 */
[----:B------:R-:W-:Y:S02]  /*7b50*/  MOV R31, R14 ;  /* 0x0000000e001f7202 */ /* 0x000fe40000000f00 */
[----:B------:R-:W-:Y:S01]  /*7b60*/  MOV R30, R5 ;  /* 0x00000005001e7202 */ /* 0x000fe20000000f00 */
[----:B------:R-:W4:Y:S01]  /*7b70*/  LDL R28, [R1+0x7c] ;  /* 0x00007c00011c7983 */ /* 0x000f220000100800 */
[----:B------:R-:W-:-:S03]  /*7b80*/  MOV R144, R39 ;  /* 0x0000002700907202 */ /* 0x000fc60000000f00 */
[----:B------:R-:W4:Y:S01]  /*7b90*/  LDL R14, [R1+0x50] ;  /* 0x00005000010e7983 */ /* 0x000f220000100800 */
        /* <DEDUP_REMOVED lines=26> */
[----:B--2---:R-:W-:-:S02]  /*7d40*/  MOV R136, R135 ;  /* 0x0000008700887202 */ /* 0x004fc40000000f00 */
[----:B------:R-:W-:Y:S01]  /*7d50*/  MOV R137, R134 ;  /* 0x0000008600897202 */ /* 0x000fe20000000f00 */
[----:B------:R2:W2:Y:S04]  /*7d60*/  LDL R135, [R1+0x5c] ;  /* 0x00005c0001877983 */ /* 0x0004a80000100800 */
[----:B------:R0:W2:Y:S01]  /*7d70*/  LDL R134, [R1+0x58] ;  /* 0x0000580001867983 */ /* 0x0000a20000100800 */
[C---:B------:R-:W-:Y:S02]  /*7d80*/  ISETP.GE.U32.AND P3, PT, R15.reuse, 0xa0, PT ;  /* 0x000000a00f00780c */ /* 0x040fe40003f66070 */
[----:B------:R-:W-:-:S11]  /*7d90*/  ISETP.GE.U32.AND P0, PT, R15, 0xc0, PT ;  /* 0x000000c00f00780c */ /* 0x000fd60003f06070 */
[----:B------:R-:W3:Y:S01]  /*7da0*/  @P3 LDC.64 R12, c[0x0][0x438] ;  /* 0x00010e00ff0c3b82 */ /* 0x000ee20000000a00 */
[----:B------:R-:W-:-:S04]  /*7db0*/  @P2 IMAD.WIDE.U32 R6, R4, 0x20, R6 ;  /* 0x0000002004062825 */ /* 0x000fc800078e0006 */
[C---:B------:R-:W-:Y:S01]  /*7dc0*/  @P2 IMAD.WIDE.U32 R8, R4.reuse, 0x20, R8 ;  /* 0x0000002004082825 */ /* 0x040fe200078e0008 */
[----:B------:R-:W-:Y:S01]  /*7dd0*/  @P2 IADD3 R4, PT, PT, R4, 0x20, RZ ;  /* 0x0000002004042810 */ /* 0x000fe20007ffe0ff */
[----:B------:R0:W5:Y:S01]  /*7de0*/  @P2 LD.E.128 R164, desc[UR6][R6.64] ;  /* 0x0000000606a42980 */ /* 0x000162000c101d00 */
[----:B------:R-:W0:Y:S03]  /*7df0*/  @P0 LDC.64 R18, c[0x0][0x438] ;  /* 0x00010e00ff120b82 */ /* 0x000e260000000a00 */
[C---:B------:R-:W-:Y:S01]  /*7e00*/  @P3 IMAD.WIDE.U32 R10, R4.reuse, 0x20, R10 ;  /* 0x00000020040a3825 */ /* 0x040fe200078e000a */
[----:B------:R-:W2:Y:S03]  /*7e10*/  @P2 LDG.E.128 R152, desc[UR6][R8.64] ;  /* 0x0000000608982981 */ /* 0x000ea6000c1e1d00 */
[----:B-1----:R-:W-:Y:S01]  /*7e20*/  @P3 IMAD.WIDE.U32 R24, R4, 0x20, R24 ;  /* 0x0000002004183825 */ /* 0x002fe200078e0018 */
[----:B------:R-:W-:Y:S01]  /*7e30*/  ISETP.GE.U32.AND P1, PT, R15, 0xe0, PT ;  /* 0x000000e00f00780c */ /* 0x000fe20003f26070 */
[----:B------:R-:W2:Y:S01]  /*7e40*/  @P2 LDG.E.128 R148, desc[UR6][R8.64+0x10] ;  /* 0x0000100608942981 */ /* 0x000ea2000c1e1d00 */
[----:B------:R-:W-:-:S02]  /*7e50*/  MOV R140, R31 ;  /* 0x0000001f008c7202 */ /* 0x000fc40000000f00 */
[----:B------:R-:W-:Y:S01]  /*7e60*/  MOV R141, R30 ;  /* 0x0000001e008d7202 */ /* 0x000fe20000000f00 */
[----:B------:R-:W2:Y:S01]  /*7e70*/  @P3 LDG.E.128 R144, desc[UR6][R10.64] ;  /* 0x000000060a903981 */ /* 0x000ea2000c1e1d00 */
[C---:B---3--:R-:W-:Y:S01]  /*7e80*/  @P3 IMAD.WIDE.U32 R12, R4.reuse, 0x20, R12 ;  /* 0x00000020040c3825 */ /* 0x048fe200078e000c */
[----:B------:R-:W-:Y:S02]  /*7e90*/  @P3 IADD3 R4, PT, PT, R4, 0x20, RZ ;  /* 0x0000002004043810 */ /* 0x000fe40007ffe0ff */
[----:B------:R1:W5:Y:S01]  /*7ea0*/  @P2 LD.E.128 R168, desc[UR6][R6.64+0x10] ;  /* 0x0000100606a82980 */ /* 0x000362000c101d00 */
[----:B------:R-:W-:Y:S02]  /*7eb0*/  MOV R142, R29 ;  /* 0x0000001d008e7202 */ /* 0x000fe40000000f00 */
[----:B----4-:R-:W-:Y:S01]  /*7ec0*/  MOV R143, R28 ;  /* 0x0000001c008f7202 */ /* 0x010fe20000000f00 */
[C---:B0-----:R-:W-:Y:S01]  /*7ed0*/  @P0 IMAD.WIDE.U32 R26, R4.reuse, 0x20, R26 ;  /* 0x00000020041a0825 */ /* 0x041fe200078e001a */
[----:B------:R-:W-:Y:S01]  /*7ee0*/  MOV R138, R133 ;  /* 0x00000085008a7202 */ /* 0x000fe20000000f00 */
[----:B------:R-:W0:Y:S01]  /*7ef0*/  @P1 LDC.64 R22, c[0x0][0x438] ;  /* 0x00010e00ff161b82 */ /* 0x000e220000000a00 */
[----:B------:R-:W-:Y:S01]  /*7f00*/  MOV R139, R132 ;  /* 0x00000084008b7202 */ /* 0x000fe20000000f00 */
[C---:B------:R-:W-:Y:S01]  /*7f10*/  @P0 IMAD.WIDE.U32 R16, R4.reuse, 0x20, R16 ;  /* 0x0000002004100825 */ /* 0x040fe200078e0010 */
[----:B------:R-:W-:Y:S01]  /*7f20*/  MOV R132, R14 ;  /* 0x0000000e00847202 */ /* 0x000fe20000000f00 */
[----:B------:R-:W3:Y:S02]  /*7f30*/  @P3 LDG.E.128 R140, desc[UR6][R10.64+0x10] ;  /* 0x000010060a8c3981 */ /* 0x000ee4000c1e1d00 */
[----:B------:R-:W-:-:S02]  /*7f40*/  @P0 IMAD.WIDE.U32 R18, R4, 0x20, R18 ;  /* 0x0000002004120825 */ /* 0x000fc400078e0012 */
[----:B------:R-:W4:Y:S01]  /*7f50*/  @P0 LDG.E.128 R44, desc[UR6][R16.64+0x10] ;  /* 0x00001006102c0981 */ /* 0x000f22000c1e1d00 */
[----:B------:R-:W-:Y:S01]  /*7f60*/  @P0 IADD3 R4, PT, PT, R4, 0x20, RZ ;  /* 0x0000002004040810 */ /* 0x000fe20007ffe0ff */
[----:B------:R-:W1:Y:S01]  /*7f70*/  LDC.64 R28, c[0x0][0x3d8] ;  /* 0x0000f600ff1c7b82 */ /* 0x000e620000000a00 */
[----:B------:R-:W-:Y:S01]  /*7f80*/  MOV R133, R5 ;  /* 0x0000000500857202 */ /* 0x000fe20000000f00 */
[----:B------:R-:W3:Y:S02]  /*7f90*/  @P3 LDG.E.128 R136, desc[UR6][R24.64] ;  /* 0x0000000618883981 */ /* 0x000ee4000c1e1d00 */
[C---:B------:R-:W-:Y:S02]  /*7fa0*/  @P1 IMAD.WIDE.U32 R20, R4.reuse, 0x20, R20 ;  /* 0x0000002004141825 */ /* 0x040fe400078e0014 */
[----:B------:R0:W5:Y:S04]  /*7fb0*/  @P3 LD.E.128 R172, desc[UR6][R12.64] ;  /* 0x000000060cac3980 */ /* 0x000168000c101d00 */
[----:B------:R-:W3:Y:S01]  /*7fc0*/  @P1 LDG.E.128 R32, desc[UR6][R20.64] ;  /* 0x0000000614201981 */ /* 0x000ee2000c1e1d00 */
[----:B0-----:R-:W-:-:S03]  /*7fd0*/  @P1 IMAD.WIDE.U32 R22, R4, 0x20, R22 ;  /* 0x0000002004161825 */ /* 0x001fc600078e0016 */
[----:B------:R0:W5:Y:S04]  /*7fe0*/  @P3 LD.E.128 R176, desc[UR6][R12.64+0x10] ;  /* 0x000010060cb03980 */ /* 0x000168000c101d00 */
[----:B------:R0:W5:Y:S04]  /*7ff0*/  @P1 LDG.E.128 R240, desc[UR6][R20.64+0x10] ;  /* 0x0000100614f01981 */ /* 0x000168000c1e1d00 */
[----:B------:R0:W5:Y:S01]  /*8000*/  @P1 LD.E.128 R188, desc[UR6][R22.64] ;  /* 0x0000000616bc1980 */ /* 0x000162000c101d00 */
[----:B-1----:R-:W-:-:S03]  /*8010*/  @P1 IMAD.WIDE.U32 R28, R4, 0x20, R28 ;  /* 0x00000020041c1825 */ /* 0x002fc600078e001c */
        /* <DEDUP_REMOVED lines=61> */
[----:B0-----:R-:W-:Y:S05]  /*83f0*/  @!P0 BRA `(.L_x_21701) ;  /* 0x0000000000b08947 */ /* 0x001fea0003800000 */
        /* <DEDUP_REMOVED lines=44> */
.L_x_21701:
[----:B------:R-:W-:Y:S05]  /*86c0*/  BSYNC.RECONVERGENT B0 ;  /* 0x0000000000007941 */ /* 0x000fea0003800200 */
.L_x_21698:
        /* <DEDUP_REMOVED lines=10> */
[----:B------:R-:W0:Y:S01]  /*8770*/  LDCU.U8 UR10, c[0x0][0x410] ;  /* 0x00008200ff0a77ac */ /* 0x000e220008000000 */
[----:B------:R-:W0:Y:S01]  /*8780*/  LDCU UR11, c[0x0][0x448] ;  /* 0x00008900ff0b77ac */ /* 0x000e220008000800 */
[----:B------:R-:W0:Y:S01]  /*8790*/  LDCU.64 UR14, c[0x0][0x398] ;  /* 0x00007300ff0e77ac */ /* 0x000e220008000a00 */
[----:B--2---:R-:W-:Y:S01]  /*87a0*/  ULOP3.LUT UP0, URZ, UR4, UR8, URZ, 0xfc, !UPT ;  /* 0x0000000804ff7292 */ /* 0x004fe2000f80fcff */
[----:B------:R-:W2:Y:S03]  /*87b0*/  LDCU.64 UR16, c[0x0][0x3a0] ;  /* 0x00007400ff1077ac */ /* 0x000ea60008000a00 */
[----:B0--3--:R-:W-:-:S11]  /*87c0*/  ULOP3.LUT UP0, URZ, UR5, UR9, URZ, 0xfc, UP0 ;  /* 0x0000000905ff7292 */ /* 0x009fd6000800fcff */
.L_x_21768:
        /* <DEDUP_REMOVED lines=10> */
[----:B-1----:R-:W0:Y:S01]  /*8870*/  LDC.64 R38, c[0x0][0x390] ;  /* 0x0000e400ff267b82 */ /* 0x002e220000000a00 */
[----:B--2---:R-:W-:Y:S02]  /*8880*/  ISETP.NE.U32.AND P1, PT, RZ, UR16, PT ;  /* 0x00000010ff007c0c */ /* 0x004fe4000bf25070 */
        /* <DEDUP_REMOVED lines=11> */
[----:B------:R-:W-:Y:S05]  /*8940*/  @!P1 BRA `(.L_x_21706) ;  /* 0x0000000000b49947 */ /* 0x000fea0003800000 */
[----:B0----5:R-:W-:Y:S02]  /*8950*/  HADD2.F32 R13, -RZ, R132.H0_H0 ;  /* 0x20000084ff0d7230 */ /* 0x021fe40000004100 */
[----:B------:R-:W-:Y:S02]  /*8960*/  HADD2.F32 R12, -RZ, R48.H0_H0 ;  /* 0x20000030ff0c7230 */ /* 0x000fe40000004100 */
[----:B------:R-:W-:Y:S02]  /*8970*/  HADD2.F32 R38, -RZ, R132.H1_H1 ;  /* 0x30000084ff267230 */ /* 0x000fe40000004100 */
[----:B------:R-:W-:Y:S02]  /*8980*/  HADD2.F32 R40, -RZ, R48.H1_H1 ;  /* 0x30000030ff287230 */ /* 0x000fe40000004100 */
[----:B------:R-:W-:Y:S01]  /*8990*/  FADD.FTZ R13, R13, R12 ;  /* 0x0000000c0d0d7221 */ /* 0x000fe20000010000 */
[----:B------:R-:W-:Y:S02]  /*89a0*/  HADD2.F32 R12, -RZ, R133.H0_H0 ;  /* 0x20000085ff0c7230 */ /* 0x000fe40000004100 */
[----:B------:R-:W-:-:S02]  /*89b0*/  HADD2.F32 R39, -RZ, R49.H0_H0 ;  /* 0x20000031ff277230 */ /* 0x000fc40000004100 */
[----:B------:R-:W-:Y:S01]  /*89c0*/  FADD.FTZ R38, R38, R40 ;  /* 0x0000002826267221 */ /* 0x000fe20000010000 */
[----:B------:R-:W-:Y:S02]  /*89d0*/  HADD2.F32 R40, -RZ, R133.H1_H1 ;  /* 0x30000085ff287230 */ /* 0x000fe40000004100 */
[----:B------:R-:W-:Y:S02]  /*89e0*/  HADD2.F32 R42, -RZ, R49.H1_H1 ;  /* 0x30000031ff2a7230 */ /* 0x000fe40000004100 */
[----:B------:R-:W-:Y:S01]  /*89f0*/  FADD.FTZ R12, R12, R39 ;  /* 0x000000270c0c7221 */ /* 0x000fe20000010000 */
[----:B------:R-:W-:Y:S02]  /*8a00*/  HADD2.F32 R39, -RZ, R134.H0_H0 ;  /* 0x20000086ff277230 */ /* 0x000fe40000004100 */
[----:B------:R-:W-:Y:S02]  /*8a10*/  HADD2.F32 R41, -RZ, R50.H0_H0 ;  /* 0x20000032ff297230 */ /* 0x000fe40000004100 */
[----:B------:R-:W-:Y:S01]  /*8a20*/  FADD.FTZ R40, R40, R42 ;  /* 0x0000002a28287221 */ /* 0x000fe20000010000 */
[----:B------:R-:W-:-:S02]  /*8a30*/  HADD2.F32 R42, -RZ, R134.H1_H1 ;  /* 0x30000086ff2a7230 */ /* 0x000fc40000004100 */
[----:B------:R-:W-:Y:S02]  /*8a40*/  HADD2.F32 R43, -RZ, R50.H1_H1 ;  /* 0x30000032ff2b7230 */ /* 0x000fe40000004100 */
[----:B------:R-:W-:Y:S01]  /*8a50*/  FADD.FTZ R39, R39, R41 ;  /* 0x0000002927277221 */ /* 0x000fe20000010000 */
[----:B------:R-:W-:Y:S02]  /*8a60*/  HADD2.F32 R41, -RZ, R44.H0_H0 ;  /* 0x2000002cff297230 */ /* 0x000fe40000004100 */
        /* <DEDUP_REMOVED lines=9> */
[----:B------:R-:W-:-:S03]  /*8b00*/  HADD2.F32 R41, -RZ, R46.H0_H0 ;  /* 0x2000002eff297230 */ /* 0x000fc60000004100 */
[----:B------:R-:W-:Y:S01]  /*8b10*/  FADD.FTZ R40, R40, R43 ;  /* 0x0000002b28287221 */ /* 0x000fe20000010000 */
[----:B------:R-:W-:Y:S02]  /*8b20*/  HADD2.F32 R43, -RZ, R46.H1_H1 ;  /* 0x3000002eff2b7230 */ /* 0x000fe40000004100 */
        /* <DEDUP_REMOVED lines=9> */
[----:B------:R-:W-:Y:S02]  /*8bc0*/  F2FP.F16.F32.PACK_AB R42, R155, R39 ;  /* 0x000000279b2a723e */ /* 0x000fe400000000ff */
[----:B------:R-:W-:Y:S01]  /*8bd0*/  F2FP.F16.F32.PACK_AB R41, R136, R12 ;  /* 0x0000000c8829723e */ /* 0x000fe200000000ff */
[----:B------:R-:W-:Y:S01]  /*8be0*/  FADD.FTZ R38, R38, R40 ;  /* 0x0000002826267221 */ /* 0x000fe20000010000 */
[----:B------:R-:W-:-:S04]  /*8bf0*/  F2FP.F16.F32.PACK_AB R43, R156, R154 ;  /* 0x0000009a9c2b723e */ /* 0x000fc800000000ff */
[----:B------:R-:W-:Y:S01]  /*8c00*/  F2FP.F16.F32.PACK_AB R40, R38, R13 ;  /* 0x0000000d2628723e */ /* 0x000fe200000000ff */
[----:B------:R-:W-:Y:S06]  /*8c10*/  BRA `(.L_x_21707) ;  /* 0x00000004000c7947 */ /* 0x000fec0003800000 */
.L_x_21706:
[----:B0----5:R-:W-:Y:S02]  /*8c20*/  HADD2.F32 R13, -RZ, R132.H0_H0 ;  /* 0x20000084ff0d7230 */ /* 0x021fe40000004100 */
[----:B------:R-:W-:Y:S02]  /*8c30*/  HADD2.F32 R12, -RZ, R48.H0_H0 ;  /* 0x20000030ff0c7230 */ /* 0x000fe40000004100 */
[----:B------:R-:W-:Y:S02]  /*8c40*/  HADD2.F32 R38, -RZ, R133.H1_H1 ;  /* 0x30000085ff267230 */ /* 0x000fe40000004100 */
[----:B------:R-:W-:Y:S02]  /*8c50*/  HADD2.F32 R40, -RZ, R49.H0_H0 ;  /* 0x20000031ff287230 */ /* 0x000fe40000004100 */
[----:B------:R-:W-:Y:S01]  /*8c60*/  FADD.FTZ R13, R13, R12 ;  /* 0x0000000c0d0d7221 */ /* 0x000fe20000010000 */
[----:B------:R-:W-:Y:S02]  /*8c70*/  HADD2.F32 R12, -RZ, R133.H0_H0 ;  /* 0x20000085ff0c7230 */ /* 0x000fe40000004100 */
[----:B------:R-:W-:-:S02]  /*8c80*/  HADD2.F32 R39, -RZ, R49.H1_H1 ;  /* 0x30000031ff277230 */ /* 0x000fc40000004100 */
[--C-:B------:R-:W-:Y:S02]  /*8c90*/  HADD2.F32 R41, -RZ, R50.reuse.H0_H0 ;  /* 0x20000032ff297230 */ /* 0x100fe40000004100 */
[----:B------:R-:W-:Y:S01]  /*8ca0*/  FADD.FTZ R12, R12, R40 ;  /* 0x000000280c0c7221 */ /* 0x000fe20000010000 */
[----:B------:R-:W-:Y:S02]  /*8cb0*/  HADD2.F32 R40, -RZ, R50.H1_H1 ;  /* 0x30000032ff287230 */ /* 0x000fe40000004100 */
[----:B------:R-:W-:Y:S01]  /*8cc0*/  FADD.FTZ R136, R38, R39 ;  /* 0x0000002726887221 */ /* 0x000fe20000010000 */
[--C-:B------:R-:W-:Y:S02]  /*8cd0*/  HADD2.F32 R39, -RZ, R134.reuse.H0_H0 ;  /* 0x20000086ff277230 */ /* 0x100fe40000004100 */
[----:B------:R-:W-:Y:S02]  /*8ce0*/  HADD2.F32 R38, -RZ, R134.H1_H1 ;  /* 0x30000086ff267230 */ /* 0x000fe40000004100 */
[----:B------:R-:W-:-:S02]  /*8cf0*/  HADD2.F32 R42, -RZ, R51.H0_H0 ;  /* 0x20000033ff2a7230 */ /* 0x000fc40000004100 */
[----:B------:R-:W-:Y:S01]  /*8d00*/  FADD.FTZ R39, R39, R41 ;  /* 0x0000002927277221 */ /* 0x000fe20000010000 */
[----:B------:R-:W-:Y:S02]  /*8d10*/  HADD2.F32 R41, -RZ, R51.H1_H1 ;  /* 0x30000033ff297230 */ /* 0x000fe40000004100 */
[----:B------:R-:W-:Y:S01]  /*8d20*/  FADD.FTZ R155, R38, R40 ;  /* 0x00000028269b7221 */ /* 0x000fe20000010000 */
[--C-:B------:R-:W-:Y:S02]  /*8d30*/  HADD2.F32 R38, -RZ, R135.reuse.H0_H0 ;  /* 0x20000087ff267230 */ /* 0x100fe40000004100 */
[----:B------:R-:W-:-:S03]  /*8d40*/  HADD2.F32 R40, -RZ, R135.H1_H1 ;  /* 0x30000087ff287230 */ /* 0x000fc60000004100 */
[----:B------:R-:W-:Y:S01]  /*8d50*/  FADD.FTZ R154, R38, R42 ;  /* 0x0000002a269a7221 */ /* 0x000fe20000010000 */
[----:B------:R-:W-:Y:S02]  /*8d60*/  HADD2.F32 R38, -RZ, R132.H1_H1 ;  /* 0x30000084ff267230 */ /* 0x000fe40000004100 */
[----:B------:R-:W-:Y:S01]  /*8d70*/  FADD.FTZ R156, R40, R41 ;  /* 0x00000029289c7221 */ /* 0x000fe20000010000 */
[----:B------:R-:W-:Y:S01]  /*8d80*/  HADD2.F32 R40, -RZ, R48.H1_H1 ;  /* 0x30000030ff287230 */ /* 0x000fe20000004100 */
[----:B------:R-:W-:Y:S02]  /*8d90*/  F2FP.F16.F32.PACK_AB R42, R155, R39 ;  /* 0x000000279b2a723e */ /* 0x000fe400000000ff */
[----:B------:R-:W-:Y:S02]  /*8da0*/  F2FP.F16.F32.PACK_AB R41, R136, R12 ;  /* 0x0000000c8829723e */ /* 0x000fe400000000ff */
[----:B------:R-:W-:Y:S01]  /*8db0*/  FADD.FTZ R38, R38, R40 ;  /* 0x0000002826267221 */ /* 0x000fe20000010000 */
[----:B------:R-:W-:-:S04]  /*8dc0*/  F2FP.F16.F32.PACK_AB R43, R156, R154 ;  /* 0x0000009a9c2b723e */ /* 0x000fc800000000ff */
[----:B------:R-:W-:Y:S01]  /*8dd0*/  F2FP.F16.F32.PACK_AB R40, R38, R13 ;  /* 0x0000000d2628723e */ /* 0x000fe200000000ff */
[----:B------:R-:W-:Y:S06]  /*8de0*/  BRA `(.L_x_21707) ;  /* 0x0000000000987947 */ /* 0x000fec0003800000 */
.L_x_21705:
[----:B------:R-:W-:Y:S05]  /*8df0*/  @!P1 BRA `(.L_x_21708) ;  /* 0x0000000000749947 */ /* 0x000fea0003800000 */
        /* <DEDUP_REMOVED lines=29> */
.L_x_21708:
[--C-:B0----5:R-:W-:Y:S02]  /*8fd0*/  HADD2.F32 R13, -RZ, R132.reuse.H0_H0 ;  /* 0x20000084ff0d7230 */ /* 0x121fe40000004100 */
[----:B------:R-:W-:Y:S02]  /*8fe0*/  HADD2.F32 R38, -RZ, R132.H1_H1 ;  /* 0x30000084ff267230 */ /* 0x000fe40000004100 */
[--C-:B------:R-:W-:Y:S02]  /*8ff0*/  HADD2.F32 R12, -RZ, R133.reuse.H0_H0 ;  /* 0x20000085ff0c7230 */ /* 0x100fe40000004100 */
[----:B------:R-:W-:Y:S02]  /*9000*/  HADD2.F32 R136, -RZ, R133.H1_H1 ;  /* 0x30000085ff887230 */ /* 0x000fe40000004100 */
[--C-:B------:R-:W-:Y:S02]  /*9010*/  HADD2.F32 R39, -RZ, R134.reuse.H0_H0 ;  /* 0x20000086ff277230 */ /* 0x100fe40000004100 */
[----:B------:R-:W-:-:S02]  /*9020*/  HADD2.F32 R155, -RZ, R134.H1_H1 ;  /* 0x30000086ff9b7230 */ /* 0x000fc40000004100 */
[--C-:B------:R-:W-:Y:S02]  /*9030*/  HADD2.F32 R154, -RZ, R135.reuse.H0_H0 ;  /* 0x20000087ff9a7230 */ /* 0x100fe40000004100 */
[----:B------:R-:W-:-:S07]  /*9040*/  HADD2.F32 R156, -RZ, R135.H1_H1 ;  /* 0x30000087ff9c7230 */ /* 0x000fce0000004100 */
.L_x_21707:
[----:B------:R-:W0:Y:S01]  /*9050*/  @UP0 LDCU.64 UR4, c[0x0][0x3a8] ;  /* 0x00007500ff0407ac */ /* 0x000e220008000a00 */
[----:B------:R-:W-:Y:S01]  /*9060*/  PLOP3.LUT P0, PT, PT, PT, UP0, 0x80, 0x8 ;  /* 0x000000000008781c */ /* 0x000fe20003f0f008 */
[----:B------:R-:W-:Y:S01]  /*9070*/  HFMA2 R132, -RZ, RZ, 0, 9.5367431640625e-07 ;  /* 0x00000010ff847431 */ /* 0x000fe200000001ff */
[----:B------:R-:W-:Y:S02]  /*9080*/  PLOP3.LUT P1, PT, PT, PT, UP0, 0x80, 0x8 ;  /* 0x000000000008781c */ /* 0x000fe40003f2f008 */
[----:B------:R-:W-:-:S09]  /*9090*/  IADD3 R197, PT, PT, R14, 0x20, RZ ;  /* 0x000000200ec57810 */ /* 0x000fd20007ffe0ff */
[----:B0-----:R-:W-:-:S05]  /*90a0*/  @P0 IMAD.WIDE.U32 R132, R14, R132, UR4 ;  /* 0x000000040e840e25 */ /* 0x001fca000f8e0084 */
[----:B------:R0:W-:Y:S02]  /*90b0*/  @P1 STG.E.128 desc[UR6][R132.64], R40 ;  /* 0x0000002884001986 */ /* 0x0001e4000c101d06 */
.L_x_21704:
[----:B--2---:R-:W-:Y:S05]  /*90c0*/  BSYNC.RECONVERGENT B0 ;  /* 0x0000000000007941 */ /* 0x004fea0003800200 */
.L_x_21703:
[----:B------:R-:W-:Y:S01]  /*90d0*/  ISETP.GE.U32.AND P0, PT, R15, 0x40, PT ;  /* 0x000000400f00780c */ /* 0x000fe20003f06070 */
[----:B------:R-:W-:Y:S01]  /*90e0*/  BSSY.RECONVERGENT B0, `(.L_x_21709) ;  /* 0x0000090000007945 */ /* 0x000fe20003800200 */
[----:B-1----:R-:W-:-:S11]  /*90f0*/  LOP3.LUT R9, R9, 0xfffffeff, RZ, 0xc0, !PT ;  /* 0xfffffeff09097812 */ /* 0x002fd600078ec0ff */
        /* <DEDUP_REMOVED lines=13> */
[----:B-1----:R-:W-:-:S05]  /*91d0*/  IMAD.WIDE.U32 R10, R197, 0x10, R36 ;  /* 0x00000010c50a7825 */ /* 0x002fca00078e0024 */
[----:B0-----:R0:W5:Y:S01]  /*91e0*/  LDG.E.128 R132, desc[UR6][R10.64] ;  /* 0x000000060a847981 */ /* 0x001162000c1e1d00 */
        /* <DEDUP_REMOVED lines=15> */
.L_x_21712:
[----:B-----5:R-:W-:Y:S02]  /*92e0*/  HADD2.F32 R11, -RZ, R132.H0_H0 ;  /* 0x20000084ff0b7230 */ /* 0x020fe40000004100 */
[----:B------:R-:W-:Y:S02]  /*92f0*/  HADD2.F32 R10, -RZ, R44.H0_H0 ;  /* 0x2000002cff0a7230 */ /* 0x000fe40000004100 */
[----:B------:R-:W-:Y:S02]  /*9300*/  HADD2.F32 R35, -RZ, R133.H1_H1 ;  /* 0x30000085ff237230 */ /* 0x000fe40000004100 */
[----:B------:R-:W-:Y:S02]  /*9310*/  HADD2.F32 R37, -RZ, R45.H0_H0 ;  /* 0x2000002dff257230 */ /* 0x000fe40000004100 */
[----:B------:R-:W-:Y:S01]  /*9320*/  FADD.FTZ R11, R10, R11 ;  /* 0x0000000b0a0b7221 */ /* 0x000fe20000010000 */
[----:B------:R-:W-:Y:S02]  /*9330*/  HADD2.F32 R10, -RZ, R133.H0_H0 ;  /* 0x20000085ff0a7230 */ /* 0x000fe40000004100 */
[----:B------:R-:W-:-:S02]  /*9340*/  HADD2.F32 R36, -RZ, R45.H1_H1 ;  /* 0x3000002dff247230 */ /* 0x000fc40000004100 */
[----:B------:R-:W-:Y:S02]  /*9350*/  HADD2.F32 R41, -RZ, R46.H0_H0 ;  /* 0x2000002eff297230 */ /* 0x000fe40000004100 */
[----:B------:R-:W-:Y:S01]  /*9360*/  FADD.FTZ R10, R37, R10 ;  /* 0x0000000a250a7221 */ /* 0x000fe20000010000 */
[--C-:B------:R-:W-:Y:S02]  /*9370*/  HADD2.F32 R37, -RZ, R134.reuse.H1_H1 ;  /* 0x30000086ff257230 */ /* 0x100fe40000004100 */
[----:B------:R-:W-:Y:S01]  /*9380*/  FADD.FTZ R36, R36, R35 ;  /* 0x0000002324247221 */ /* 0x000fe20000010000 */
[----:B------:R-:W-:Y:S02]  /*9390*/  HADD2.F32 R35, -RZ, R134.H0_H0 ;  /* 0x20000086ff237230 */ /* 0x000fe40000004100 */
        /* <DEDUP_REMOVED lines=17> */
.L_x_21711:
[----:B------:R-:W-:-:S04]  /*94b0*/  UISETP.NE.U32.AND UP1, UPT, UR16, URZ, UPT ;  /* 0x000000ff1000728c */ /* 0x000fc8000bf25070 */
[----:B------:R-:W-:-:S09]  /*94c0*/  UISETP.NE.AND.EX UP1, UPT, UR17, URZ, UPT, UP1 ;  /* 0x000000ff1100728c */ /* 0x000fd2000bf25310 */
[----:B------:R-:W-:Y:S05]  /*94d0*/  BRA.U UP1, `(.L_x_21714) ;  /* 0x0000000101747547 */ /* 0x000fea000b800000 */
        /* <DEDUP_REMOVED lines=29> */
.L_x_21714:
[----:B-----5:R-:W-:Y:S02]  /*96b0*/  HADD2.F32 R11, -RZ, R132.H0_H0 ;  /* 0x20000084ff0b7230 */ /* 0x020fe40000004100 */
[----:B------:R-:W-:Y:S02]  /*96c0*/  HADD2.F32 R10, -RZ, R48.H0_H0 ;  /* 0x20000030ff0a7230 */ /* 0x000fe40000004100 */
[----:B------:R-:W-:Y:S02]  /*96d0*/  HADD2.F32 R35, -RZ, R49.H0_H0 ;  /* 0x20000031ff237230 */ /* 0x000fe40000004100 */
[----:B------:R-:W-:Y:S02]  /*96e0*/  HADD2.F32 R40, -RZ, R50.H0_H0 ;  /* 0x20000032ff287230 */ /* 0x000fe40000004100 */
[----:B------:R-:W-:Y:S01]  /*96f0*/  FADD.FTZ R11, R10, R11 ;  /* 0x0000000b0a0b7221 */ /* 0x000fe20000010000 */
[----:B------:R-:W-:Y:S02]  /*9700*/  HADD2.F32 R10, -RZ, R133.H0_H0 ;  /* 0x20000085ff0a7230 */ /* 0x000fe40000004100 */
[----:B------:R-:W-:-:S02]  /*9710*/  HADD2.F32 R37, -RZ, R132.H1_H1 ;  /* 0x30000084ff257230 */ /* 0x000fc40000004100 */
[----:B------:R-:W-:Y:S02]  /*9720*/  HADD2.F32 R36, -RZ, R48.H1_H1 ;  /* 0x30000030ff247230 */ /* 0x000fe40000004100 */
[----:B------:R-:W-:Y:S01]  /*9730*/  FADD.FTZ R10, R35, R10 ;  /* 0x0000000a230a7221 */ /* 0x000fe20000010000 */
[----:B------:R-:W-:Y:S02]  /*9740*/  HADD2.F32 R35, -RZ, R134.H0_H0 ;  /* 0x20000086ff237230 */ /* 0x000fe40000004100 */
[----:B------:R-:W-:Y:S02]  /*9750*/  HADD2.F32 R41, -RZ, R49.H1_H1 ;  /* 0x30000031ff297230 */ /* 0x000fe40000004100 */
[----:B------:R-:W-:Y:S01]  /*9760*/  FADD.FTZ R37, R36, R37 ;  /* 0x0000002524257221 */ /* 0x000fe20000010000 */
[----:B------:R-:W-:Y:S02]  /*9770*/  HADD2.F32 R36, -RZ, R133.H1_H1 ;  /* 0x30000085ff247230 */ /* 0x000fe40000004100 */
[----:B------:R-:W-:Y:S01]  /*9780*/  FADD.FTZ R35, R40, R35 ;  /* 0x0000002328237221 */ /* 0x000fe20000010000 */
[----:B------:R-:W-:-:S02]  /*9790*/  HADD2.F32 R40, -RZ, R44.H0_H0 ;  /* 0x2000002cff287230 */ /* 0x000fc40000004100 */
[----:B------:R-:W-:Y:S02]  /*97a0*/  HADD2.F32 R42, -RZ, R134.H1_H1 ;  /* 0x30000086ff2a7230 */ /* 0x000fe40000004100 */
[----:B------:R-:W-:Y:S01]  /*97b0*/  FADD.FTZ R36, R41, R36 ;  /* 0x0000002429247221 */ /* 0x000fe20000010000 */
[----:B------:R-:W-:Y:S02]  /*97c0*/  HADD2.F32 R41, -RZ, R50.H1_H1 ;  /* 0x30000032ff297230 */ /* 0x000fe40000004100 */
[----:B------:R-:W-:Y:S01]  /*97d0*/  FADD.FTZ R11, R40, R11 ;  /* 0x0000000b280b7221 */ /* 0x000fe20000010000 */
[----:B------:R-:W-:Y:S02]  /*97e0*/  HADD2.F32 R40, -RZ, R45.H1_H1 ;  /* 0x3000002dff287230 */ /* 0x000fe40000004100 */
[----:B------:R-:W-:Y:S02]  /*97f0*/  HADD2.F32 R43, -RZ, R51.H0_H0 ;  /* 0x20000033ff2b7230 */ /* 0x000fe40000004100 */
[----:B------:R-:W-:Y:S01]  /*9800*/  FADD.FTZ R42, R41, R42 ;  /* 0x0000002a292a7221 */ /* 0x000fe20000010000 */
[----:B------:R-:W-:-:S02]  /*9810*/  HADD2.F32 R41, -RZ, R45.H0_H0 ;  /* 0x2000002dff297230 */ /* 0x000fc40000004100 */
[----:B------:R-:W-:Y:S01]  /*9820*/  FADD.FTZ R36, R40, R36 ;  /* 0x0000002428247221 */ /* 0x000fe20000010000 */
[----:B------:R-:W-:Y:S02]  /*9830*/  HADD2.F32 R40, -RZ, R135.H0_H0 ;  /* 0x20000087ff287230 */ /* 0x000fe40000004100 */
[----:B------:R-:W-:Y:S02]  /*9840*/  HADD2.F32 R132, -RZ, R51.H1_H1 ;  /* 0x30000033ff847230 */ /* 0x000fe40000004100 */
[----:B------:R-:W-:Y:S01]  /*9850*/  FADD.FTZ R10, R41, R10 ;  /* 0x0000000a290a7221 */ /* 0x000fe20000010000 */
[--C-:B------:R-:W-:Y:S02]  /*9860*/  HADD2.F32 R41, -RZ, R46.reuse.H0_H0 ;  /* 0x2000002eff297230 */ /* 0x100fe40000004100 */
        /* <DEDUP_REMOVED lines=8> */
[----:B------:R-:W-:Y:S01]  /*98f0*/  FADD.FTZ R152, R43, R40 ;  /* 0x000000282b987221 */ /* 0x000fe20000010000 */
[----:B------:R-:W-:Y:S02]  /*9900*/  HADD2.F32 R40, -RZ, R44.H1_H1 ;  /* 0x3000002cff287230 */ /* 0x000fe40000004100 */
[----:B------:R-:W-:Y:S01]  /*9910*/  FADD.FTZ R157, R42, R41 ;  /* 0x000000292a9d7221 */ /* 0x000fe20000010000 */
[----:B------:R-:W-:-:S02]  /*9920*/  F2FP.F16.F32.PACK_AB R42, R153, R35 ;  /* 0x00000023992a723e */ /* 0x000fc400000000ff */
[----:B------:R-:W-:Y:S01]  /*9930*/  F2FP.F16.F32.PACK_AB R41, R36, R10 ;  /* 0x0000000a2429723e */ /* 0x000fe200000000ff */
[----:B------:R-:W-:Y:S01]  /*9940*/  FADD.FTZ R37, R40, R37 ;  /* 0x0000002528257221 */ /* 0x000fe20000010000 */
[----:B------:R-:W-:-:S04]  /*9950*/  F2FP.F16.F32.PACK_AB R43, R157, R152 ;  /* 0x000000989d2b723e */ /* 0x000fc800000000ff */
[----:B------:R-:W-:-:S07]  /*9960*/  F2FP.F16.F32.PACK_AB R40, R37, R11 ;  /* 0x0000000b2528723e */ /* 0x000fce00000000ff */
.L_x_21713:
[----:B------:R-:W0:Y:S01]  /*9970*/  @UP0 LDCU.64 UR4, c[0x0][0x3a8] ;  /* 0x00007500ff0407ac */ /* 0x000e220008000a00 */
[----:B------:R-:W-:Y:S02]  /*9980*/  PLOP3.LUT P0, PT, PT, PT, UP0, 0x80, 0x8 ;  /* 0x000000000008781c */ /* 0x000fe40003f0f008 */
[----:B------:R-:W-:Y:S02]  /*9990*/  PLOP3.LUT P1, PT, PT, PT, UP0, 0x80, 0x8 ;  /* 0x000000000008781c */ /* 0x000fe40003f2f008 */
[----:B------:R-:W-:-:S09]  /*99a0*/  MOV R132, 0x10 ;  /* 0x0000001000847802 */ /* 0x000fd20000000f00 */
[C---:B0-----:R-:W-:Y:S01]  /*99b0*/  @P0 IMAD.WIDE.U32 R132, R197.reuse, R132, UR4 ;  /* 0x00000004c5840e25 */ /* 0x041fe2000f8e0084 */
[----:B------:R-:W-:-:S04]  /*99c0*/  IADD3 R197, PT, PT, R197, 0x20, RZ ;  /* 0x00000020c5c57810 */ /* 0x000fc80007ffe0ff */
[----:B------:R1:W-:Y:S03]  /*99d0*/  @P1 STG.E.128 desc[UR6][R132.64], R40 ;  /* 0x0000002884001986 */ /* 0x0003e6000c101d06 */
.L_x_21710:
[----:B------:R-:W-:Y:S05]  /*99e0*/  BSYNC.RECONVERGENT B0 ;  /* 0x0000000000007941 */ /* 0x000fea0003800200 */
.L_x_21709:
        /* <DEDUP_REMOVED lines=26> */
[--C-:B----4-:R-:W-:Y:S02]  /*9b90*/  HADD2.F32 R7, -RZ, R133.reuse.H0_H0 ;  /* 0x20000085ff077230 */ /* 0x110fe40000004100 */
[----:B------:R-:W-:Y:S02]  /*9ba0*/  HADD2.F32 R33, -RZ, R133.H1_H1 ;  /* 0x30000085ff217230 */ /* 0x000fe40000004100 */
[--C-:B------:R-:W-:Y:S02]  /*9bb0*/  HADD2.F32 R32, -RZ, R134.reuse.H0_H0 ;  /* 0x20000086ff207230 */ /* 0x100fe40000004100 */
[----:B------:R-:W-:-:S02]  /*9bc0*/  HADD2.F32 R151, -RZ, R134.H1_H1 ;  /* 0x30000086ff977230 */ /* 0x000fc40000004100 */
[--C-:B------:R-:W-:Y:S02]  /*9bd0*/  HADD2.F32 R150, -RZ, R135.reuse.H0_H0 ;  /* 0x20000087ff967230 */ /* 0x100fe40000004100 */
[----:B------:R-:W-:Y:S01]  /*9be0*/  HADD2.F32 R158, -RZ, R135.H1_H1 ;  /* 0x30000087ff9e7230 */ /* 0x000fe20000004100 */
[----:B------:R-:W-:Y:S06]  /*9bf0*/  BRA `(.L_x_21719) ;  /* 0x0000000400a47947 */ /* 0x000fec0003800000 */
.L_x_21718:
[----:B----45:R-:W-:Y:S02]  /*9c00*/  HADD2.F32 R7, -RZ, R132.H0_H0 ;  /* 0x20000084ff077230 */ /* 0x030fe40000004100 */
        /* <DEDUP_REMOVED lines=28> */
.L_x_21717:
[----:B------:R-:W-:-:S04]  /*9dd0*/  UISETP.NE.U32.AND UP1, UPT, UR16, URZ, UPT ;  /* 0x000000ff1000728c */ /* 0x000fc8000bf25070 */
[----:B------:R-:W-:-:S09]  /*9de0*/  UISETP.NE.AND.EX UP1, UPT, UR17, URZ, UPT, UP1 ;  /* 0x000000ff1100728c */ /* 0x000fd2000bf25310 */
[----:B------:R-:W-:Y:S05]  /*9df0*/  BRA.U UP1, `(.L_x_21720) ;  /* 0x0000000101747547 */ /* 0x000fea000b800000 */
        /* <DEDUP_REMOVED lines=29> */
.L_x_21720:
[----:B----45:R-:W-:Y:S02]  /*9fd0*/  HADD2.F32 R7, -RZ, R132.H0_H0 ;  /* 0x20000084ff077230 */ /* 0x030fe40000004100 */
        /* <DEDUP_REMOVED lines=43> */
.L_x_21719:
[----:B------:R-:W0:Y:S01]  /*a290*/  @UP0 LDCU.64 UR4, c[0x0][0x3a8] ;  /* 0x00007500ff0407ac */ /* 0x000e220008000a00 */
[----:B------:R-:W-:Y:S01]  /*a2a0*/  PLOP3.LUT P0, PT, PT, PT, UP0, 0x80, 0x8 ;  /* 0x000000000008781c */ /* 0x000fe20003f0f008 */
[----:B------:R-:W-:Y:S01]  /*a2b0*/  HFMA2 R132, -RZ, RZ, 0, 9.5367431640625e-07 ;  /* 0x00000010ff847431 */ /* 0x000fe200000001ff */
[----:B------:R-:W-:-:S11]  /*a2c0*/  PLOP3.LUT P1, PT, PT, PT, UP0, 0x80, 0x8 ;  /* 0x000000000008781c */ /* 0x000fd60003f2f008 */
[C---:B0-----:R-:W-:Y:S01]  /*a2d0*/  @P0 IMAD.WIDE.U32 R132, R197.reuse, R132, UR4 ;  /* 0x00000004c5840e25 */ /* 0x041fe2000f8e0084 */
[----:B------:R-:W-:-:S04]  /*a2e0*/  IADD3 R197, PT, PT, R197, 0x20, RZ ;  /* 0x00000020c5c57810 */ /* 0x000fc80007ffe0ff */
[----:B------:R2:W-:Y:S03]  /*a2f0*/  @P1 STG.E.128 desc[UR6][R132.64], R40 ;  /* 0x0000002884001986 */ /* 0x0005e6000c101d06 */
.L_x_21716:
[----:B------:R-:W-:Y:S05]  /*a300*/  BSYNC.RECONVERGENT B0 ;  /* 0x0000000000007941 */ /* 0x000fea0003800200 */
.L_x_21715:
        /* <DEDUP_REMOVED lines=24> */
[--C-:B----45:R-:W-:Y:S02]  /*a490*/  HADD2.F32 R6, -RZ, R132.reuse.H0_H0 ;  /* 0x20000084ff067230 */ /* 0x130fe40000004100 */
        /* <DEDUP_REMOVED lines=8> */
.L_x_21724:
        /* <DEDUP_REMOVED lines=29> */
.L_x_21723:
        /* <DEDUP_REMOVED lines=32> */
.L_x_21726:
        /* <DEDUP_REMOVED lines=44> */
.L_x_21725:
[----:B------:R-:W0:Y:S01]  /*abb0*/  @UP0 LDCU.64 UR4, c[0x0][0x3a8] ;  /* 0x00007500ff0407ac */ /* 0x000e220008000a00 */
[----:B------:R-:W-:Y:S02]  /*abc0*/  PLOP3.LUT P0, PT, PT, PT, UP0, 0x80, 0x8 ;  /* 0x000000000008781c */ /* 0x000fe40003f0f008 */
[----:B------:R-:W-:Y:S02]  /*abd0*/  PLOP3.LUT P1, PT, PT, PT, UP0, 0x80, 0x8 ;  /* 0x000000000008781c */ /* 0x000fe40003f2f008 */
[----:B------:R-:W-:-:S09]  /*abe0*/  MOV R132, 0x10 ;  /* 0x0000001000847802 */ /* 0x000fd20000000f00 */
[C---:B0-----:R-:W-:Y:S01]  /*abf0*/  @P0 IMAD.WIDE.U32 R132, R197.reuse, R132, UR4 ;  /* 0x00000004c5840e25 */ /* 0x041fe2000f8e0084 */
[----:B------:R-:W-:-:S04]  /*ac00*/  IADD3 R197, PT, PT, R197, 0x20, RZ ;  /* 0x00000020c5c57810 */ /* 0x000fc80007ffe0ff */
[----:B------:R3:W-:Y:S03]  /*ac10*/  @P1 STG.E.128 desc[UR6][R132.64], R40 ;  /* 0x0000002884001986 */ /* 0x0007e6000c101d06 */
.L_x_21722:
[----:B------:R-:W-:Y:S05]  /*ac20*/  BSYNC.RECONVERGENT B0 ;  /* 0x0000000000007941 */ /* 0x000fea0003800200 */
.L_x_21721:
        /* <DEDUP_REMOVED lines=33> */
.L_x_21730:
        /* <DEDUP_REMOVED lines=29> */
.L_x_21729:
        /* <DEDUP_REMOVED lines=32> */
.L_x_21732:
        /* <DEDUP_REMOVED lines=44> */
.L_x_21731:
[----:B------:R-:W0:Y:S01]  /*b4d0*/  @UP0 LDCU.64 UR4, c[0x0][0x3a8] ;  /* 0x00007500ff0407ac */ /* 0x000e220008000a00 */
[----:B------:R-:W-:Y:S01]  /*b4e0*/  PLOP3.LUT P0, PT, PT, PT, UP0, 0x80, 0x8 ;  /* 0x000000000008781c */ /* 0x000fe20003f0f008 */
[----:B------:R-:W-:Y:S01]  /*b4f0*/  HFMA2 R132, -RZ, RZ, 0, 9.5367431640625e-07 ;  /* 0x00000010ff847431 */ /* 0x000fe200000001ff */
[----:B------:R-:W-:-:S11]  /*b500*/  PLOP3.LUT P1, PT, PT, PT, UP0, 0x80, 0x8 ;  /* 0x000000000008781c */ /* 0x000fd60003f2f008 */
[C---:B0-----:R-:W-:Y:S01]  /*b510*/  @P0 IMAD.WIDE.U32 R132, R197.reuse, R132, UR4 ;  /* 0x00000004c5840e25 */ /* 0x041fe2000f8e0084 */
[----:B------:R-:W-:-:S04]  /*b520*/  IADD3 R197, PT, PT, R197, 0x20, RZ ;  /* 0x00000020c5c57810 */ /* 0x000fc80007ffe0ff */
[----:B------:R0:W-:Y:S03]  /*b530*/  @P1 STG.E.128 desc[UR6][R132.64], R40 ;  /* 0x0000002884001986 */ /* 0x0001e6000c101d06 */
.L_x_21728:
[----:B------:R-:W-:Y:S05]  /*b540*/  BSYNC.RECONVERGENT B0 ;  /* 0x0000000000007941 */ /* 0x000fea0003800200 */
.L_x_21727:
        /* <DEDUP_REMOVED lines=33> */
.L_x_21736:
        /* <DEDUP_REMOVED lines=29> */
.L_x_21735:
        /* <DEDUP_REMOVED lines=32> */
.L_x_21738:
        /* <DEDUP_REMOVED lines=44> */
.L_x_21737:
[----:B------:R-:W0:Y:S01]  /*bdf0*/  @UP0 LDCU.64 UR4, c[0x0][0x3a8] ;  /* 0x00007500ff0407ac */ /* 0x000e220008000a00 */
[----:B------:R-:W-:Y:S02]  /*be00*/  PLOP3.LUT P0, PT, PT, PT, UP0, 0x80, 0x8 ;  /* 0x000000000008781c */ /* 0x000fe40003f0f008 */
[----:B------:R-:W-:Y:S02]  /*be10*/  PLOP3.LUT P1, PT, PT, PT, UP0, 0x80, 0x8 ;  /* 0x000000000008781c */ /* 0x000fe40003f2f008 */
[----:B------:R-:W-:-:S09]  /*be20*/  MOV R132, 0x10 ;  /* 0x0000001000847802 */ /* 0x000fd20000000f00 */
[C---:B0-----:R-:W-:Y:S01]  /*be30*/  @P0 IMAD.WIDE.U32 R132, R197.reuse, R132, UR4 ;  /* 0x00000004c5840e25 */ /* 0x041fe2000f8e0084 */
[----:B------:R-:W-:-:S04]  /*be40*/  IADD3 R197, PT, PT, R197, 0x20, RZ ;  /* 0x00000020c5c57810 */ /* 0x000fc80007ffe0ff */
[----:B------:R0:W-:Y:S03]  /*be50*/  @P1 STG.E.128 desc[UR6][R132.64], R40 ;  /* 0x0000002884001986 */ /* 0x0001e6000c101d06 */
.L_x_21734:
[----:B------:R-:W-:Y:S05]  /*be60*/  BSYNC.RECONVERGENT B0 ;  /* 0x0000000000007941 */ /* 0x000fea0003800200 */
.L_x_21733:
        /* <DEDUP_REMOVED lines=17> */
[----:B--23--:R0:W5:Y:S01]  /*bf80*/  LDG.E.128 R132, desc[UR6][R16.64] ;  /* 0x0000000610847981 */ /* 0x00c162000c1e1d00 */
        /* <DEDUP_REMOVED lines=15> */
.L_x_21742:
        /* <DEDUP_REMOVED lines=29> */
.L_x_21741:
        /* <DEDUP_REMOVED lines=32> */
.L_x_21744:
        /* <DEDUP_REMOVED lines=44> */
.L_x_21743:
[----:B------:R-:W0:Y:S01]  /*c710*/  @UP0 LDCU.64 UR4, c[0x0][0x3a8] ;  /* 0x00007500ff0407ac */ /* 0x000e220008000a00 */
[----:B------:R-:W-:Y:S01]  /*c720*/  PLOP3.LUT P0, PT, PT, PT, UP0, 0x80, 0x8 ;  /* 0x000000000008781c */ /* 0x000fe20003f0f008 */
[----:B------:R-:W-:-:S12]  /*c730*/  HFMA2 R132, -RZ, RZ, 0, 9.5367431640625e-07 ;  /* 0x00000010ff847431 */ /* 0x000fd800000001ff */
[C---:B0-----:R-:W-:Y:S01]  /*c740*/  @P0 IMAD.WIDE.U32 R132, R197.reuse, R132, UR4 ;  /* 0x00000004c5840e25 */ /* 0x041fe2000f8e0084 */
[----:B------:R-:W-:Y:S02]  /*c750*/  PLOP3.LUT P0, PT, PT, PT, UP0, 0x80, 0x8 ;  /* 0x000000000008781c */ /* 0x000fe40003f0f008 */
[----:B------:R-:W-:-:S11]  /*c760*/  IADD3 R197, PT, PT, R197, 0x20, RZ ;  /* 0x00000020c5c57810 */ /* 0x000fd60007ffe0ff */
[----:B------:R0:W-:Y:S02]  /*c770*/  @P0 STG.E.128 desc[UR6][R132.64], R40 ;  /* 0x0000002884000986 */ /* 0x0001e4000c101d06 */
.L_x_21740:
[----:B------:R-:W-:Y:S05]  /*c780*/  BSYNC.RECONVERGENT B0 ;  /* 0x0000000000007941 */ /* 0x000fea0003800200 */
.L_x_21739:
        /* <DEDUP_REMOVED lines=17> */
[----:B-123--:R0:W5:Y:S01]  /*c8a0*/  LDG.E.128 R132, desc[UR6][R18.64] ;  /* 0x0000000612847981 */ /* 0x00e162000c1e1d00 */
        /* <DEDUP_REMOVED lines=15> */
.L_x_21748:
[----:B-----5:R-:W-:Y:S02]  /*c9a0*/  HADD2.F32 R18, -RZ, R132.H0_H0 ;  /* 0x20000084ff127230 */ /* 0x020fe40000004100 */
        /* <DEDUP_REMOVED lines=11> */
[----:B------:R-:W-:-:S03]  /*ca60*/  HADD2.F32 R41, -RZ, R134.H1_H1 ;  /* 0x30000086ff297230 */ /* 0x000fc60000004100 */
[----:B------:R-:W-:Y:S01]  /*ca70*/  FADD.FTZ R139, R43, R40 ;  /* 0x000000282b8b7221 */ /* 0x000fe20000010000 */
[--C-:B------:R-:W-:Y:S02]  /*ca80*/  HADD2.F32 R40, -RZ, R135.reuse.H0_H0 ;  /* 0x20000087ff287230 */ /* 0x100fe40000004100 */
[----:B------:R-:W-:Y:S01]  /*ca90*/  FADD.FTZ R141, R42, R41 ;  /* 0x000000292a8d7221 */ /* 0x000fe20000010000 */
[----:B------:R-:W-:Y:S02]  /*caa0*/  HADD2.F32 R41, -RZ, R135.H1_H1 ;  /* 0x30000087ff297230 */ /* 0x000fe40000004100 */
[--C-:B------:R-:W-:Y:S02]  /*cab0*/  HADD2.F32 R43, -RZ, R47.reuse.H0_H0 ;  /* 0x2000002fff2b7230 */ /* 0x100fe40000004100 */
[----:B------:R-:W-:-:S03]  /*cac0*/  HADD2.F32 R42, -RZ, R47.H1_H1 ;  /* 0x3000002fff2a7230 */ /* 0x000fc60000004100 */
[----:B------:R-:W-:Y:S01]  /*cad0*/  FADD.FTZ R140, R43, R40 ;  /* 0x000000282b8c7221 */ /* 0x000fe20000010000 */
[----:B------:R-:W-:Y:S02]  /*cae0*/  HADD2.F32 R40, -RZ, R132.H1_H1 ;  /* 0x30000084ff287230 */ /* 0x000fe40000004100 */
[----:B------:R-:W-:Y:S01]  /*caf0*/  FADD.FTZ R163, R42, R41 ;  /* 0x000000292aa37221 */ /* 0x000fe20000010000 */
[----:B------:R-:W-:Y:S01]  /*cb00*/  HADD2.F32 R41, -RZ, R44.H1_H1 ;  /* 0x3000002cff297230 */ /* 0x000fe20000004100 */
[----:B------:R-:W-:-:S03]  /*cb10*/  F2FP.F16.F32.PACK_AB R42, R141, R139 ;  /* 0x0000008b8d2a723e */ /* 0x000fc600000000ff */
[----:B------:R-:W-:Y:S01]  /*cb20*/  F2FP.F16.F32.PACK_AB R43, R163, R140 ;  /* 0x0000008ca32b723e */ /* 0x000fe200000000ff */
[----:B------:R-:W-:Y:S01]  /*cb30*/  FADD.FTZ R137, R41, R40 ;  /* 0x0000002829897221 */ /* 0x000fe20000010000 */
[----:B------:R-:W-:-:S04]  /*cb40*/  F2FP.F16.F32.PACK_AB R41, R138, R19 ;  /* 0x000000138a29723e */ /* 0x000fc800000000ff */
[----:B------:R-:W-:Y:S01]  /*cb50*/  F2FP.F16.F32.PACK_AB R40, R137, R18 ;  /* 0x000000128928723e */ /* 0x000fe200000000ff */
[----:B------:R-:W-:Y:S06]  /*cb60*/  BRA `(.L_x_21749) ;  /* 0x0000000400307947 */ /* 0x000fec0003800000 */
.L_x_21747:
        /* <DEDUP_REMOVED lines=32> */
.L_x_21750:
        /* <DEDUP_REMOVED lines=10> */
[----:B------:R-:W-:Y:S02]  /*ce10*/  HADD2.F32 R43, -RZ, R50.H0_H0 ;  /* 0x20000032ff2b7230 */ /* 0x000fe40000004100 */
[----:B------:R-:W-:Y:S01]  /*ce20*/  FADD.FTZ R40, R42, R40 ;  /* 0x000000282a287221 */ /* 0x000fe20000010000 */
[----:B------:R-:W-:Y:S02]  /*ce30*/  HADD2.F32 R42, -RZ, R134.H0_H0 ;  /* 0x20000086ff2a7230 */ /* 0x000fe40000004100 */
[----:B------:R-:W-:Y:S01]  /*ce40*/  FADD.FTZ R41, R132, R41 ;  /* 0x0000002984297221 */ /* 0x000fe20000010000 */
[----:B------:R-:W-:-:S02]  /*ce50*/  HADD2.F32 R132, -RZ, R44.H0_H0 ;  /* 0x2000002cff847230 */ /* 0x000fc40000004100 */
[----:B------:R-:W-:Y:S02]  /*ce60*/  HADD2.F32 R133, -RZ, R50.H1_H1 ;  /* 0x30000032ff857230 */ /* 0x000fe40000004100 */
[----:B------:R-:W-:Y:S01]  /*ce70*/  FADD.FTZ R42, R43, R42 ;  /* 0x0000002a2b2a7221 */ /* 0x000fe20000010000 */
[----:B------:R-:W-:Y:S02]  /*ce80*/  HADD2.F32 R43, -RZ, R134.H1_H1 ;  /* 0x30000086ff2b7230 */ /* 0x000fe40000004100 */
[----:B------:R-:W-:Y:S01]  /*ce90*/  FADD.FTZ R18, R132, R18 ;  /* 0x0000001284127221 */ /* 0x000fe20000010000 */
[--C-:B------:R-:W-:Y:S02]  /*cea0*/  HADD2.F32 R132, -RZ, R45.reuse.H1_H1 ;  /* 0x3000002dff847230 */ /* 0x100fe40000004100 */
[----:B------:R-:W-:Y:S01]  /*ceb0*/  FADD.FTZ R43, R133, R43 ;  /* 0x0000002b852b7221 */ /* 0x000fe20000010000 */
[----:B------:R-:W-:Y:S02]  /*cec0*/  HADD2.F32 R133, -RZ, R45.H0_H0 ;  /* 0x2000002dff857230 */ /* 0x000fe40000004100 */
[----:B------:R-:W-:Y:S01]  /*ced0*/  FADD.FTZ R138, R132, R41 ;  /* 0x00000029848a7221 */ /* 0x000fe20000010000 */
[----:B------:R-:W-:-:S02]  /*cee0*/  HADD2.F32 R132, -RZ, R46.H0_H0 ;  /* 0x2000002eff847230 */ /* 0x000fc40000004100 */
[----:B------:R-:W-:Y:S02]  /*cef0*/  HADD2.F32 R41, -RZ, R135.H0_H0 ;  /* 0x20000087ff297230 */ /* 0x000fe40000004100 */
[----:B------:R-:W-:Y:S01]  /*cf00*/  FADD.FTZ R19, R133, R19 ;  /* 0x0000001385137221 */ /* 0x000fe20000010000 */
[----:B------:R-:W-:Y:S02]  /*cf10*/  HADD2.F32 R133, -RZ, R51.H0_H0 ;  /* 0x20000033ff857230 */ /* 0x000fe40000004100 */
[----:B------:R-:W-:Y:S01]  /*cf20*/  FADD.FTZ R139, R132, R42 ;  /* 0x0000002a848b7221 */ /* 0x000fe20000010000 */
[----:B------:R-:W-:Y:S02]  /*cf30*/  HADD2.F32 R132, -RZ, R46.H1_H1 ;  /* 0x3000002eff847230 */ /* 0x000fe40000004100 */
        /* <DEDUP_REMOVED lines=11> */
[----:B------:R-:W-:Y:S02]  /*cff0*/  FADD.FTZ R137, R41, R40 ;  /* 0x0000002829897221 */ /* 0x000fe40000010000 */
[----:B------:R-:W-:Y:S02]  /*d000*/  F2FP.F16.F32.PACK_AB R43, R163, R140 ;  /* 0x0000008ca32b723e */ /* 0x000fe400000000ff */
[----:B------:R-:W-:Y:S02]  /*d010*/  F2FP.F16.F32.PACK_AB R41, R138, R19 ;  /* 0x000000138a29723e */ /* 0x000fe400000000ff */
[----:B------:R-:W-:-:S07]  /*d020*/  F2FP.F16.F32.PACK_AB R40, R137, R18 ;  /* 0x000000128928723e */ /* 0x000fce00000000ff */
.L_x_21749:
[----:B------:R-:W0:Y:S01]  /*d030*/  @UP0 LDCU.64 UR4, c[0x0][0x3a8] ;  /* 0x00007500ff0407ac */ /* 0x000e220008000a00 */
[----:B------:R-:W-:Y:S02]  /*d040*/  PLOP3.LUT P0, PT, PT, PT, UP0, 0x80, 0x8 ;  /* 0x000000000008781c */ /* 0x000fe40003f0f008 */
[----:B------:R-:W-:-:S11]  /*d050*/  MOV R132, 0x10 ;  /* 0x0000001000847802 */ /* 0x000fd60000000f00 */
[----:B0-----:R-:W-:Y:S01]  /*d060*/  @P0 IMAD.WIDE.U32 R132, R197, R132, UR4 ;  /* 0x00000004c5840e25 */ /* 0x001fe2000f8e0084 */
[----:B------:R-:W-:-:S13]  /*d070*/  PLOP3.LUT P0, PT, PT, PT, UP0, 0x80, 0x8 ;  /* 0x000000000008781c */ /* 0x000fda0003f0f008 */
[----:B------:R0:W-:Y:S02]  /*d080*/  @P0 STG.E.128 desc[UR6][R132.64], R40 ;  /* 0x0000002884000986 */ /* 0x0001e4000c101d06 */
.L_x_21746:
[----:B------:R-:W-:Y:S05]  /*d090*/  BSYNC.RECONVERGENT B0 ;  /* 0x0000000000007941 */ /* 0x000fea0003800200 */
.L_x_21745:
[----:B0123--:R-:W-:Y:S01]  /*d0a0*/  FADD.FTZ R132, RZ, R13 ;  /* 0x0000000dff847221 */ /* 0x00ffe20000010000 */
[C---:B------:R-:W-:Y:S01]  /*d0b0*/  ISETP.GE.U32.AND P5, PT, R15.reuse, 0x20, PT ;  /* 0x000000200f00780c */ /* 0x040fe20003fa6070 */
[----:B------:R-:W0:Y:S01]  /*d0c0*/  S2R R244, SR_TID.X ;  /* 0x0000000000f47919 */ /* 0x000e220000002100 */
[C---:B------:R-:W-:Y:S01]  /*d0d0*/  ISETP.GT.U32.AND P4, PT, R15.reuse, 0x3f, PT ;  /* 0x0000003f0f00780c */ /* 0x040fe20003f84070 */
[----:B------:R-:W-:Y:S01]  /*d0e0*/  FADD.FTZ R132, R38, R132 ;  /* 0x0000008426847221 */ /* 0x000fe20000010000 */
[C---:B------:R-:W-:Y:S01]  /*d0f0*/  ISETP.GT.U32.AND P3, PT, R15.reuse, 0x5f, PT ;  /* 0x0000005f0f00780c */ /* 0x040fe20003f64070 */
[----:B------:R-:W-:Y:S01]  /*d100*/  UMOV UR4, 0xffffffff ;  /* 0xffffffff00047882 */ /* 0x000fe20000000000 */
[C---:B------:R-:W-:Y:S01]  /*d110*/  ISETP.GT.U32.AND P2, PT, R15.reuse, 0x7f, PT ;  /* 0x0000007f0f00780c */ /* 0x040fe20003f44070 */
        /* <DEDUP_REMOVED lines=227> */
.L_x_21780:
        /* <DEDUP_REMOVED lines=13> */
[----:B0-----:R-:W0:Y:S01]  /*e020*/  MUFU.RSQ R197, R134 ;  /* 0x0000008600c57308 */ /* 0x001e220000001400 */
[----:B-1----:R-:W-:-:S05]  /*e030*/  @!P1 IMAD.WIDE R132, R196, 0x4, R132 ;  /* 0x00000004c4849825 */ /* 0x002fca00078e0284 */
        /* <DEDUP_REMOVED lines=19> */
[----:B------:R-:W-:Y:S01]  /*e170*/  F2FP.F16.F32.PACK_AB R132, R135, R132 ;  /* 0x000000848784723e */ /* 0x000fe200000000ff */
[----:B------:R-:W-:Y:S01]  /*e180*/  FADD.FTZ R135, R39, -R198 ;  /* 0x800000c627877221 */ /* 0x000fe20000010000 */
[----:B------:R-:W-:-:S03]  /*e190*/  FFMA.FTZ R134, R199, R249, R111 ;  /* 0x000000f9c7867223 */ /* 0x000fc6000001006f */
[----:B------:R-:W-:Y:S01]  /*e1a0*/  FMUL.FTZ R249, R197, R135 ;  /* 0x00000087c5f97220 */ /* 0x000fe20000410000 */
[--C-:B------:R-:W-:Y:S01]  /*e1b0*/  FADD.FTZ R135, R154, -R198.reuse ;  /* 0x800000c69a877221 */ /* 0x100fe20000010000 */
[----:B------:R-:W-:Y:S01]  /*e1c0*/  F2FP.F16.F32.PACK_AB R133, R134, R133 ;  /* 0x000000858685723e */ /* 0x000fe200000000ff */
        /* <DEDUP_REMOVED lines=8> */
[----:B------:R-:W-:-:S03]  /*e250*/  F2FP.F16.F32.PACK_AB R134, R244, R245 ;  /* 0x000000f5f486723e */ /* 0x000fc600000000ff */
[----:B------:R-:W3:Y:S01]  /*e260*/  LDL R244, [R1+0x178] ;  /* 0x0001780001f47983 */ /* 0x000ee20000100800 */
[----:B--2---:R-:W-:Y:S01]  /*e270*/  FFMA.FTZ R135, R252, R135, R115 ;  /* 0x00000087fc877223 */ /* 0x004fe20000010073 */
[----:B---3--:R-:W-:-:S05]  /*e280*/  FFMA.FTZ R244, R251, R244, R114 ;  /* 0x000000f4fbf47223 */ /* 0x008fca0000010072 */
[----:B------:R-:W-:Y:S02]  /*e290*/  F2FP.F16.F32.PACK_AB R135, R135, R244 ;  /* 0x000000f48787723e */ /* 0x000fe400000000ff */
        /* <DEDUP_REMOVED lines=14> */
[----:B------:R-:W-:Y:S01]  /*e380*/  F2FP.F16.F32.PACK_AB R135, R132, R135 ;  /* 0x000000878487723e */ /* 0x000fe200000000ff */
[----:B------:R-:W-:Y:S02]  /*e390*/  FFMA.FTZ R134, R249, R134, R56 ;  /* 0x00000086f9867223 */ /* 0x000fe40000010038 */
[----:B------:R-:W0:Y:S01]  /*e3a0*/  LDC.64 R248, c[0x0][0x430] ;  /* 0x00010c00fff87b82 */ /* 0x000e220000000a00 */
[----:B------:R-:W-:Y:S01]  /*e3b0*/  FFMA.FTZ R244, R250, R244, R57 ;  /* 0x000000f4faf47223 */ /* 0x000fe20000010039 */
[----:B------:R-:W-:-:S04]  /*e3c0*/  FFMA.FTZ R246, R246, R245, R53 ;  /* 0x000000f5f6f67223 */ /* 0x000fc80000010035 */
[----:B------:R-:W-:Y:S01]  /*e3d0*/  F2FP.F16.F32.PACK_AB R134, R244, R134 ;  /* 0x00000086f486723e */ /* 0x000fe200000000ff */
[C---:B0-----:R-:W-:Y:S01]  /*e3e0*/  IMAD.WIDE.U32 R244, R14.reuse, 0x10, R248 ;  /* 0x000000100ef47825 */ /* 0x041fe200078e00f8 */
[----:B------:R-:W-:-:S03]  /*e3f0*/  IADD3 R14, PT, PT, R14, 0x20, RZ ;  /* 0x000000200e0e7810 */ /* 0x000fc60007ffe0ff */
[----:B--2---:R-:W-:Y:S01]  /*e400*/  FFMA.FTZ R199, R199, R251, R55 ;  /* 0x000000fbc7c77223 */ /* 0x004fe20000010037 */
[----:B---3--:R-:W-:-:S04]  /*e410*/  FFMA.FTZ R132, R247, R252, R52 ;  /* 0x000000fcf7847223 */ /* 0x008fc80000010034 */
[----:B------:R-:W-:Y:S02]  /*e420*/  F2FP.F16.F32.PACK_AB R133, R199, R133 ;  /* 0x00000085c785723e */ /* 0x000fe400000000ff */
[----:B------:R-:W-:-:S05]  /*e430*/  F2FP.F16.F32.PACK_AB R132, R246, R132 ;  /* 0x00000084f684723e */ /* 0x000fca00000000ff */
[----:B------:R1:W-:Y:S02]  /*e440*/  STG.E.128 desc[UR6][R244.64], R132 ;  /* 0x00000084f4007986 */ /* 0x0003e4000c101d06 */
.L_x_21753:
[----:B------:R-:W-:Y:S05]  /*e450*/  BSYNC.RECONVERGENT B0 ;  /* 0x0000000000007941 */ /* 0x000fea0003800200 */
.L_x_21752:
[----:B------:R-:W-:Y:S01]  /*e460*/  ISETP.GE.U32.AND P0, PT, R15, 0x40, PT ;  /* 0x000000400f00780c */ /* 0x000fe20003f06070 */
[----:B------:R-:W-:-:S12]  /*e470*/  BSSY.RECONVERGENT B0, `(.L_x_21754) ;  /* 0x0000041000007945 */ /* 0x000fd80003800200 */
[----:B------:R-:W-:Y:S05]  /*e480*/  @!P0 BRA `(.L_x_21755) ;  /* 0x0000000000fc8947 */ /* 0x000fea0003800000 */
[----:B------:R-:W2:Y:S04]  /*e490*/  LDL R251, [R1+0x140] ;  /* 0x0001400001fb7983 */ /* 0x000ea80000100800 */
[----:B-1----:R-:W3:Y:S04]  /*e4a0*/  LDL R135, [R1+0x144] ;  /* 0x0001440001877983 */ /* 0x002ee80000100800 */
        /* <DEDUP_REMOVED lines=29> */
[----:B------:R-:W-:Y:S02]  /*e680*/  F2FP.F16.F32.PACK_AB R134, R244, R245 ;  /* 0x000000f5f486723e */ /* 0x000fe400000000ff */
        /* <DEDUP_REMOVED lines=20> */
[----:B------:R-:W-:Y:S01]  /*e7d0*/  F2FP.F16.F32.PACK_AB R135, R132, R135 ;  /* 0x000000878487723e */ /* 0x000fe200000000ff */
        /* <DEDUP_REMOVED lines=10> */
.L_x_21755:
[----:B------:R-:W-:Y:S05]  /*e880*/  BSYNC.RECONVERGENT B0 ;  /* 0x0000000000007941 */ /* 0x000fea0003800200 */
.L_x_21754:
[----:B------:R-:W-:Y:S01]  /*e890*/  ISETP.GE.U32.AND P0, PT, R15, 0x60, PT ;  /* 0x000000600f00780c */ /* 0x000fe20003f06070 */
[----:B------:R-:W-:-:S12]  /*e8a0*/  BSSY.RECONVERGENT B0, `(.L_x_21756) ;  /* 0x0000041000007945 */ /* 0x000fd80003800200 */
[----:B------:R-:W-:Y:S05]  /*e8b0*/  @!P0 BRA `(.L_x_21757) ;  /* 0x0000000000fc8947 */ /* 0x000fea0003800000 */
[----:B------:R-:W3:Y:S04]  /*e8c0*/  LDL R251, [R1+0x100] ;  /* 0x0001000001fb7983 */ /* 0x000ee80000100800 */
[----:B-12---:R-:W2:Y:S04]  /*e8d0*/  LDL R135, [R1+0x104] ;  /* 0x0001040001877983 */ /* 0x006ea80000100800 */
[----:B------:R-:W4:Y:S04]  /*e8e0*/  LDL R250, [R1+0x108] ;  /* 0x0001080001fa7983 */ /* 0x000f280000100800 */
        /* <DEDUP_REMOVED lines=11> */
[----:B---3-5:R-:W-:Y:S01]  /*e9a0*/  FFMA.FTZ R132, R247, R251, R124 ;  /* 0x000000fbf7847223 */ /* 0x028fe2000001007c */
[----:B--2---:R-:W-:Y:S01]  /*e9b0*/  FFMA.FTZ R135, R246, R135, R125 ;  /* 0x00000087f6877223 */ /* 0x004fe2000001007d */
        /* <DEDUP_REMOVED lines=47> */
.L_x_21757:
[----:B------:R-:W-:Y:S05]  /*ecb0*/  BSYNC.RECONVERGENT B0 ;  /* 0x0000000000007941 */ /* 0x000fea0003800200 */
.L_x_21756:
[----:B------:R-:W-:Y:S01]  /*ecc0*/  ISETP.GE.U32.AND P0, PT, R15, 0x80, PT ;  /* 0x000000800f00780c */ /* 0x000fe20003f06070 */
[----:B------:R-:W-:-:S12]  /*ecd0*/  BSSY.RECONVERGENT B0, `(.L_x_21758) ;  /* 0x0000041000007945 */ /* 0x000fd80003800200 */
[----:B------:R-:W-:Y:S05]  /*ece0*/  @!P0 BRA `(.L_x_21759) ;  /* 0x0000000000fc8947 */ /* 0x000fea0003800000 */
[----:B------:R-:W4:Y:S04]  /*ecf0*/  LDL R251, [R1+0xc0] ;  /* 0x0000c00001fb7983 */ /* 0x000f280000100800 */
[----:B-123--:R-:W2:Y:S04]  /*ed00*/  LDL R135, [R1+0xc4] ;  /* 0x0000c40001877983 */ /* 0x00eea80000100800 */
[----:B------:R-:W3:Y:S04]  /*ed10*/  LDL R250, [R1+0xc8] ;  /* 0x0000c80001fa7983 */ /* 0x000ee80000100800 */
[----:B------:R-:W3:Y:S04]  /*ed20*/  LDL R249, [R1+0xcc] ;  /* 0x0000cc0001f97983 */ /* 0x000ee80000100800 */
[----:B------:R-:W3:Y:S04]  /*ed30*/  LDL R245, [R1+0xb0] ;  /* 0x0000b00001f57983 */ /* 0x000ee80000100800 */
[----:B------:R-:W3:Y:S01]  /*ed40*/  LDL R244, [R1+0xb4] ;  /* 0x0000b40001f47983 */ /* 0x000ee20000100800 */
        /* <DEDUP_REMOVED lines=8> */
[----:B----45:R-:W-:Y:S01]  /*edd0*/  FFMA.FTZ R132, R247, R251, R164 ;  /* 0x000000fbf7847223 */ /* 0x030fe200000100a4 */
[----:B--2---:R-:W-:Y:S01]  /*ede0*/  FFMA.FTZ R135, R246, R135, R165 ;  /* 0x00000087f6877223 */ /* 0x004fe200000100a5 */
[----:B---3--:R-:W-:-:S04]  /*edf0*/  FFMA.FTZ R133, R248, R250, R166 ;  /* 0x000000faf8857223 */ /* 0x008fc800000100a6 */
        /* <DEDUP_REMOVED lines=46> */
.L_x_21759:
[----:B------:R-:W-:Y:S05]  /*f0e0*/  BSYNC.RECONVERGENT B0 ;  /* 0x0000000000007941 */ /* 0x000fea0003800200 */
.L_x_21758:
[----:B------:R-:W-:Y:S01]  /*f0f0*/  ISETP.GE.U32.AND P0, PT, R15, 0xa0, PT ;  /* 0x000000a00f00780c */ /* 0x000fe20003f06070 */
[----:B------:R-:W-:-:S12]  /*f100*/  BSSY.RECONVERGENT B0, `(.L_x_21760) ;  /* 0x0000041000007945 */ /* 0x000fd80003800200 */
[----:B------:R-:W-:Y:S05]  /*f110*/  @!P0 BRA `(.L_x_21761) ;  /* 0x0000000000fc8947 */ /* 0x000fea0003800000 */
[----:B------:R-:W4:Y:S04]  /*f120*/  LDL R251, [R1+0x80] ;  /* 0x0000800001fb7983 */ /* 0x000f280000100800 */
[----:B0123--:R-:W2:Y:S04]  /*f130*/  LDL R135, [R1+0x84] ;  /* 0x0000840001877983 */ /* 0x00fea80000100800 */
[----:B------:R-:W3:Y:S04]  /*f140*/  LDL R250, [R1+0x88] ;  /* 0x0000880001fa7983 */ /* 0x000ee80000100800 */
[----:B------:R-:W3:Y:S04]  /*f150*/  LDL R249, [R1+0x8c] ;  /* 0x00008c0001f97983 */ /* 0x000ee80000100800 */
[----:B------:R-:W3:Y:S04]  /*f160*/  LDL R245, [R1+0x70] ;  /* 0x0000700001f57983 */ /* 0x000ee80000100800 */
[----:B------:R-:W3:Y:S01]  /*f170*/  LDL R244, [R1+0x74] ;  /* 0x0000740001f47983 */ /* 0x000ee20000100800 */
        /* <DEDUP_REMOVED lines=57> */
.L_x_21761:
[----:B------:R-:W-:Y:S05]  /*f510*/  BSYNC.RECONVERGENT B0 ;  /* 0x0000000000007941 */ /* 0x000fea0003800200 */
.L_x_21760:
        /* <DEDUP_REMOVED lines=66> */
.L_x_21763:
[----:B------:R-:W-:Y:S05]  /*f940*/  BSYNC.RECONVERGENT B0 ;  /* 0x0000000000007941 */ /* 0x000fea0003800200 */
.L_x_21762:
[----:B------:R-:W-:Y:S01]  /*f950*/  ISETP.GE.U32.AND P0, PT, R15, 0xe0, PT ;  /* 0x000000e00f00780c */ /* 0x000fe20003f06070 */
[----:B------:R-:W-:-:S12]  /*f960*/  BSSY.RECONVERGENT B0, `(.L_x_21764) ;  /* 0x0000035000007945 */ /* 0x000fd80003800200 */
[----:B------:R-:W-:Y:S05]  /*f970*/  @!P0 BRA `(.L_x_21765) ;  /* 0x0000000000cc8947 */ /* 0x000fea0003800000 */
[----:B------:R-:W4:Y:S04]  /*f980*/  LDL R249, [R1] ;  /* 0x0000000001f97983 */ /* 0x000f280000100800 */
[----:B0123--:R-:W2:Y:S04]  /*f990*/  LDL R135, [R1+0x4] ;  /* 0x0000040001877983 */ /* 0x00fea80000100800 */
        /* <DEDUP_REMOVED lines=11> */
[C---:B--2---:R-:W-:Y:S01]  /*fa50*/  FFMA.FTZ R135, R246.reuse, R135, R189 ;  /* 0x00000087f6877223 */ /* 0x044fe200000100bd */
[----:B------:R-:W-:Y:S01]  /*fa60*/  FFMA.FTZ R246, R246, R237, R101 ;  /* 0x000000edf6f67223 */ /* 0x000fe20000010065 */
[----:B---3--:R-:W-:-:S03]  /*fa70*/  FFMA.FTZ R133, R248, R245, R190 ;  /* 0x000000f5f8857223 */ /* 0x008fc600000100be */
[----:B------:R-:W-:Y:S01]  /*fa80*/  F2FP.F16.F32.PACK_AB R132, R135, R132 ;  /* 0x000000848784723e */ /* 0x000fe200000000ff */
[--C-:B------:R-:W-:Y:S01]  /*fa90*/  FADD.FTZ R135, R20, -R198.reuse ;  /* 0x800000c614877221 */ /* 0x100fe20000010000 */
[C---:B------:R-:W-:Y:S01]  /*faa0*/  FFMA.FTZ R134, R199.reuse, R244, R191 ;  /* 0x000000f4c7867223 */ /* 0x040fe200000100bf */
[----:B------:R-:W-:Y:S02]  /*fab0*/  FFMA.FTZ R199, R199, R239, R103 ;  /* 0x000000efc7c77223 */ /* 0x000fe40000010067 */
[----:B------:R-:W-:Y:S01]  /*fac0*/  FMUL.FTZ R249, R197, R135 ;  /* 0x00000087c5f97220 */ /* 0x000fe20000410000 */
[--C-:B------:R-:W-:Y:S01]  /*fad0*/  FADD.FTZ R135, R142, -R198.reuse ;  /* 0x800000c68e877221 */ /* 0x100fe20000010000 */
[----:B------:R-:W-:Y:S01]  /*fae0*/  F2FP.F16.F32.PACK_AB R133, R134, R133 ;  /* 0x000000858685723e */ /* 0x000fe200000000ff */
[----:B------:R-:W-:Y:S01]  /*faf0*/  FADD.FTZ R134, R143, -R198 ;  /* 0x800000c68f867221 */ /* 0x000fe20000010000 */
[----:B------:R-:W-:Y:S01]  /*fb00*/  FFMA.FTZ R245, R249, R240, R192 ;  /* 0x000000f0f9f57223 */ /* 0x000fe200000100c0 */
[----:B------:R-:W-:-:S02]  /*fb10*/  FMUL.FTZ R251, R197, R135 ;  /* 0x00000087c5fb7220 */ /* 0x000fc40000410000 */
[----:B------:R-:W-:Y:S01]  /*fb20*/  FMUL.FTZ R250, R197, R134 ;  /* 0x00000086c5fa7220 */ /* 0x000fe20000410000 */
[----:B------:R-:W-:-:S03]  /*fb30*/  FADD.FTZ R134, R162, -R198 ;  /* 0x800000c6a2867221 */ /* 0x000fc60000010000 */
[----:B------:R-:W-:Y:S01]  /*fb40*/  FFMA.FTZ R244, R250, R241, R193 ;  /* 0x000000f1faf47223 */ /* 0x000fe200000100c1 */
[----:B------:R-:W-:-:S04]  /*fb50*/  FMUL.FTZ R252, R197, R134 ;  /* 0x00000086c5fc7220 */ /* 0x000fc80000410000 */
[----:B------:R-:W-:Y:S01]  /*fb60*/  F2FP.F16.F32.PACK_AB R134, R244, R245 ;  /* 0x000000f5f486723e */ /* 0x000fe200000000ff */
[----:B------:R-:W-:Y:S01]  /*fb70*/  FFMA.FTZ R244, R251, R242, R194 ;  /* 0x000000f2fbf47223 */ /* 0x000fe200000100c2 */
[----:B------:R-:W-:-:S05]  /*fb80*/  FFMA.FTZ R135, R252, R243, R195 ;  /* 0x000000f3fc877223 */ /* 0x000fca00000100c3 */
[----:B------:R-:W-:Y:S02]  /*fb90*/  F2FP.F16.F32.PACK_AB R135, R135, R244 ;  /* 0x000000f48787723e */ /* 0x000fe400000000ff */
        /* <DEDUP_REMOVED lines=9> */
[----:B------:R-:W-:-:S03]  /*fc30*/  F2FP.F16.F32.PACK_AB R133, R199, R133 ;  /* 0x00000085c785723e */ /* 0x000fc600000000ff */
[----:B------:R-:W-:Y:S01]  /*fc40*/  F2FP.F16.F32.PACK_AB R135, R132, R135 ;  /* 0x000000878487723e */ /* 0x000fe200000000ff */
[----:B------:R-:W-:Y:S01]  /*fc50*/  FFMA.FTZ R132, R247, R236, R100 ;  /* 0x000000ecf7847223 */ /* 0x000fe20000010064 */
[----:B------:R-:W-:-:S04]  /*fc60*/  F2FP.F16.F32.PACK_AB R134, R244, R134 ;  /* 0x00000086f486723e */ /* 0x000fc800000000ff */
[----:B------:R-:W-:Y:S01]  /*fc70*/  F2FP.F16.F32.PACK_AB R132, R246, R132 ;  /* 0x00000084f684723e */ /* 0x000fe200000000ff */
[C---:B0-----:R-:W-:Y:S01]  /*fc80*/  IMAD.WIDE.U32 R244, R14.reuse, 0x10, R248 ;  /* 0x000000100ef47825 */ /* 0x041fe200078e00f8 */
[----:B------:R-:W-:-:S04]  /*fc90*/  IADD3 R14, PT, PT, R14, 0x20, RZ ;  /* 0x000000200e0e7810 */ /* 0x000fc80007ffe0ff */
[----:B------:R0:W-:Y:S03]  /*fca0*/  STG.E.128 desc[UR6][R244.64], R132 ;  /* 0x00000084f4007986 */ /* 0x0001e6000c101d06 */
.L_x_21765:
[----:B------:R-:W-:Y:S05]  /*fcb0*/  BSYNC.RECONVERGENT B0 ;  /* 0x0000000000007941 */ /* 0x000fea0003800200 */
.L_x_21764:
[----:B------:R-:W-:Y:S01]  /*fcc0*/  ISETP.GE.U32.AND P0, PT, R15, 0x100, PT ;  /* 0x000001000f00780c */ /* 0x000fe20003f06070 */
[----:B------:R-:W-:-:S12]  /*fcd0*/  BSSY.RECONVERGENT B0, `(.L_x_21766) ;  /* 0x0000030000007945 */ /* 0x000fd80003800200 */
[----:B------:R-:W-:Y:S05]  /*fce0*/  @!P0 BRA `(.L_x_21767) ;  /* 0x0000000000b88947 */ /* 0x000fea0003800000 */
[--C-:B0123--:R-:W-:Y:S01]  /*fcf0*/  FADD.FTZ R244, R18, -R198.reuse ;  /* 0x800000c612f47221 */ /* 0x10ffe20000010000 */
        /* <DEDUP_REMOVED lines=20> */
[----:B------:R-:W-:Y:S01]  /*fe40*/  F2FP.F16.F32.PACK_AB R132, R135, R132 ;  /* 0x000000848784723e */ /* 0x000fe200000000ff */
[----:B------:R-:W-:Y:S01]  /*fe50*/  FFMA.FTZ R135, R249, R225, R213 ;  /* 0x000000e1f9877223 */ /* 0x000fe200000100d5 */
[----:B------:R-:W-:Y:S01]  /*fe60*/  F2FP.F16.F32.PACK_AB R133, R134, R133 ;  /* 0x000000858685723e */ /* 0x000fe200000000ff */
[----:B------:R-:W-:-:S05]  /*fe70*/  FFMA.FTZ R134, R248, R224, R212 ;  /* 0x000000e0f8867223 */ /* 0x000fca00000100d4 */
[----:B------:R-:W-:Y:S01]  /*fe80*/  F2FP.F16.F32.PACK_AB R134, R135, R134 ;  /* 0x000000868786723e */ /* 0x000fe200000000ff */
[----:B------:R-:W-:-:S05]  /*fe90*/  FFMA.FTZ R135, R197, R227, R215 ;  /* 0x000000e3c5877223 */ /* 0x000fca00000100d7 */
[----:B------:R-:W-:Y:S02]  /*fea0*/  F2FP.F16.F32.PACK_AB R135, R135, R198 ;  /* 0x000000c68787723e */ /* 0x000fe400000000ff */
        /* <DEDUP_REMOVED lines=9> */
[----:B------:R-:W-:Y:S01]  /*ff40*/  F2FP.F16.F32.PACK_AB R135, R132, R135 ;  /* 0x000000878487723e */ /* 0x000fe200000000ff */
[----:B------:R-:W-:Y:S01]  /*ff50*/  FFMA.FTZ R132, R244, R220, R200 ;  /* 0x000000dcf4847223 */ /* 0x000fe200000100c8 */
[----:B------:R-:W-:Y:S01]  /*ff60*/  FFMA.FTZ R134, R248, R216, R204 ;  /* 0x000000d8f8867223 */ /* 0x000fe200000100cc */
[----:B------:R-:W-:Y:S01]  /*ff70*/  FFMA.FTZ R197, R249, R217, R205 ;  /* 0x000000d9f9c57223 */ /* 0x000fe200000100cd */
[----:B------:R-:W-:-:S02]  /*ff80*/  F2FP.F16.F32.PACK_AB R133, R198, R133 ;  /* 0x00000085c685723e */ /* 0x000fc400000000ff */
[----:B------:R-:W-:Y:S02]  /*ff90*/  F2FP.F16.F32.PACK_AB R132, R199, R132 ;  /* 0x00000084c784723e */ /* 0x000fe400000000ff */
[----:B------:R-:W-:Y:S01]  /*ffa0*/  F2FP.F16.F32.PACK_AB R134, R197, R134 ;  /* 0x00000086c586723e */ /* 0x000fe200000000ff */
[----:B0-----:R-:W-:-:S05]  /*ffb0*/  IMAD.WIDE.U32 R198, R14, 0x10, R250 ;  /* 0x000000100ec67825 */ /* 0x001fca00078e00fa */
[----:B------:R0:W-:Y:S02]  /*ffc0*/  STG.E.128 desc[UR6][R198.64], R132 ;  /* 0x00000084c6007986 */ /* 0x0001e4000c101d06 */
.L_x_21767:
[----:B------:R-:W-:Y:S05]  /*ffd0*/  BSYNC.RECONVERGENT B0 ;  /* 0x0000000000007941 */ /* 0x000fea0003800200 */
.L_x_21766:
[----:B0123--:R-:W0:Y:S02]  /*ffe0*/  LDC.64 R132, c[0x0][0x380] ;  /* 0x0000e000ff847b82 */ /* 0x00fe240000000a00 */
[----:B0-----:R-:W-:-:S04]  /*fff0*/  LEA R196, R132, R196, 0x2 ;  /* 0x000000c484c47211 */ /* 0x001fc800078e10ff */
[----:B------:R-:W-:-:S13]  /*10000*/  ISETP.GE.AND P0, PT, R196, R133, PT ;  /* 0x00000085c400720c */ /* 0x000fda0003f06270 */
[----:B------:R-:W-:Y:S05]  /*10010*/  @!P0 BRA `(.L_x_21768) ;  /* 0xffffff8400ec8947 */ /* 0x000fea000383ffff */
[----:B------:R-:W-:Y:S05]  /*10020*/  EXIT ;  /* 0x000000000000794d */ /* 0x000fea0003800000 */
.L_x_21751:
[----:B------:R-:W-:Y:S01]  /*10030*/  HFMA2 R134, -RZ, RZ, 0, 5.9604644775390625e-08 ;  /* 0x00000001ff867431 */ /* 0x000fe200000001ff */
[----:B------:R-:W-:Y:S01]  /*10040*/  BSSY B0, `(.L_x_21769) ;  /* 0x0000007000007945 */ /* 0x000fe20003800000 */
[----:B------:R-:W-:Y:S02]  /*10050*/  MOV R199, R135 ;  /* 0x0000008700c77202 */ /* 0x000fe40000000f00 */
[----:B------:R-:W-:Y:S02]  /*10060*/  MOV R133, 0x1f ;  /* 0x0000001f00857802 */ /* 0x000fe40000000f00 */
[----:B------:R-:W-:-:S07]  /*10070*/  MOV R132, 0xffffffff ;  /* 0xffffffff00847802 */ /* 0x000fce0000000f00 */
[----:B----45:R-:W-:Y:S05]  /*10080*/  WARPSYNC.COLLECTIVE R132, `(.L_x_21770) ;  /* 0x0000000084087348 */ /* 0x030fea0003c00000 */
[----:B------:R0:W1:Y:S02]  /*10090*/  SHFL.BFLY P6, R132, R199, R134, R133 ;  /* 0x0c000086c7847389 */ /* 0x00006400000c0085 */
[----:B01--45:R-:W-:Y:S05]  /*100a0*/  ENDCOLLECTIVE ;  /* 0x000000000000791b */ /* 0x033fea0003800000 */
.L_x_21770:
[----:B------:R-:W-:Y:S05]  /*100b0*/  BSYNC B0 ;  /* 0x0000000000007941 */ /* 0x000fea0003800000 */
.L_x_21769:
        /* <DEDUP_REMOVED lines=9> */
.L_x_21771:
[----:B------:R-:W-:Y:S02]  /*10150*/  HFMA2 R134, -RZ, RZ, 0, 2.384185791015625e-07 ;  /* 0x00000004ff867431 */ /* 0x000fe400000001ff */
[----:B------:R-:W-:Y:S01]  /*10160*/  FADD.FTZ R135, R135, R132 ;  /* 0x0000008487877221 */ /* 0x000fe20000010000 */
[----:B------:R-:W-:-:S04]  /*10170*/  MOV R132, 0xffffffff ;  /* 0xffffffff00847802 */ /* 0x000fc80000000f00 */
[----:B------:R-:W-:-:S07]  /*10180*/  MOV R199, R135 ;  /* 0x0000008700c77202 */ /* 0x000fce0000000f00 */
[----:B------:R-:W-:Y:S05]  /*10190*/  WARPSYNC.COLLECTIVE R132, `(.L_x_21772) ;  /* 0x0000000084087348 */ /* 0x000fea0003c00000 */
[----:B------:R0:W1:Y:S02]  /*101a0*/  SHFL.BFLY P6, R132, R199, R134, R133 ;  /* 0x0c000086c7847389 */ /* 0x00006400000c0085 */
[----:B01----:R-:W-:Y:S05]  /*101b0*/  ENDCOLLECTIVE ;  /* 0x000000000000791b */ /* 0x003fea0003800000 */
.L_x_21772:
[----:B------:R-:W-:Y:S02]  /*101c0*/  HFMA2 R134, -RZ, RZ, 0, 4.76837158203125e-07 ;  /* 0x00000008ff867431 */ /* 0x000fe400000001ff */
[----:B------:R-:W-:Y:S01]  /*101d0*/  FADD.FTZ R135, R135, R132 ;  /* 0x0000008487877221 */ /* 0x000fe20000010000 */
[----:B------:R-:W-:-:S04]  /*101e0*/  MOV R132, 0xffffffff ;  /* 0xffffffff00847802 */ /* 0x000fc80000000f00 */
[----:B------:R-:W-:-:S07]  /*101f0*/  MOV R199, R135 ;  /* 0x0000008700c77202 */ /* 0x000fce0000000f00 */
[----:B------:R-:W-:Y:S05]  /*10200*/  WARPSYNC.COLLECTIVE R132, `(.L_x_21773) ;  /* 0x0000000084087348 */ /* 0x000fea0003c00000 */
[----:B------:R0:W1:Y:S02]  /*10210*/  SHFL.BFLY P6, R132, R199, R134, R133 ;  /* 0x0c000086c7847389 */ /* 0x00006400000c0085 */
[----:B01----:R-:W-:Y:S05]  /*10220*/  ENDCOLLECTIVE ;  /* 0x000000000000791b */ /* 0x003fea0003800000 */
.L_x_21773:
[----:B------:R-:W-:Y:S02]  /*10230*/  HFMA2 R134, -RZ, RZ, 0, 9.5367431640625e-07 ;  /* 0x00000010ff867431 */ /* 0x000fe400000001ff */
[----:B------:R-:W-:Y:S01]  /*10240*/  FADD.FTZ R135, R135, R132 ;  /* 0x0000008487877221 */ /* 0x000fe20000010000 */
[----:B------:R-:W-:-:S04]  /*10250*/  MOV R132, 0xffffffff ;  /* 0xffffffff00847802 */ /* 0x000fc80000000f00 */
[----:B------:R-:W-:-:S07]  /*10260*/  MOV R199, R135 ;  /* 0x0000008700c77202 */ /* 0x000fce0000000f00 */
[----:B------:R-:W-:Y:S05]  /*10270*/  WARPSYNC.COLLECTIVE R132, `(.L_x_21774) ;  /* 0x0000000084087348 */ /* 0x000fea0003c00000 */
[----:B------:R0:W1:Y:S02]  /*10280*/  SHFL.BFLY P6, R132, R199, R134, R133 ;  /* 0x0c000086c7847389 */ /* 0x00006400000c0085 */
[----:B01----:R-:W-:Y:S05]  /*10290*/  ENDCOLLECTIVE ;  /* 0x000000000000791b */ /* 0x003fea0003800000 */
.L_x_21774:
        /* <DEDUP_REMOVED lines=135> */
[----:B------:R-:W-:Y:S02]  /*10b10*/  MOV R133, 0x1f ;  /* 0x0000001f00857802 */ /* 0x000fe40000000f00 */
[----:B------:R-:W-:-:S07]  /*10b20*/  MOV R199, R197 ;  /* 0x000000c500c77202 */ /* 0x000fce0000000f00 */
[----:B------:R-:W-:Y:S05]  /*10b30*/  WARPSYNC.COLLECTIVE R132, `(.L_x_21775) ;  /* 0x0000000084087348 */ /* 0x000fea0003c00000 */
[----:B------:R0:W1:Y:S02]  /*10b40*/  SHFL.BFLY P6, R132, R199, R134, R133 ;  /* 0x0c000086c7847389 */ /* 0x00006400000c0085 */
[----:B01----:R-:W-:Y:S05]  /*10b50*/  ENDCOLLECTIVE ;  /* 0x000000000000791b */ /* 0x003fea0003800000 */
.L_x_21775:
[----:B------:R-:W-:Y:S02]  /*10b60*/  HFMA2 R134, -RZ, RZ, 0, 1.1920928955078125e-07 ;  /* 0x00000002ff867431 */ /* 0x000fe400000001ff */
[----:B------:R-:W-:Y:S01]  /*10b70*/  FADD.FTZ R197, R197, R132 ;  /* 0x00000084c5c57221 */ /* 0x000fe20000010000 */
[----:B------:R-:W-:-:S04]  /*10b80*/  MOV R132, 0xffffffff ;  /* 0xffffffff00847802 */ /* 0x000fc80000000f00 */
[----:B------:R-:W-:-:S07]  /*10b90*/  MOV R199, R197 ;  /* 0x000000c500c77202 */ /* 0x000fce0000000f00 */
[----:B------:R-:W-:Y:S05]  /*10ba0*/  WARPSYNC.COLLECTIVE R132, `(.L_x_21776) ;  /* 0x0000000084087348 */ /* 0x000fea0003c00000 */
[----:B------:R0:W1:Y:S02]  /*10bb0*/  SHFL.BFLY P6, R132, R199, R134, R133 ;  /* 0x0c000086c7847389 */ /* 0x00006400000c0085 */
[----:B01----:R-:W-:Y:S05]  /*10bc0*/  ENDCOLLECTIVE ;  /* 0x000000000000791b */ /* 0x003fea0003800000 */
.L_x_21776:
[----:B------:R-:W-:Y:S02]  /*10bd0*/  HFMA2 R134, -RZ, RZ, 0, 2.384185791015625e-07 ;  /* 0x00000004ff867431 */ /* 0x000fe400000001ff */
[----:B------:R-:W-:Y:S01]  /*10be0*/  FADD.FTZ R197, R197, R132 ;  /* 0x00000084c5c57221 */ /* 0x000fe20000010000 */
[----:B------:R-:W-:-:S04]  /*10bf0*/  MOV R132, 0xffffffff ;  /* 0xffffffff00847802 */ /* 0x000fc80000000f00 */
[----:B------:R-:W-:-:S07]  /*10c00*/  MOV R199, R197 ;  /* 0x000000c500c77202 */ /* 0x000fce0000000f00 */
[----:B------:R-:W-:Y:S05]  /*10c10*/  WARPSYNC.COLLECTIVE R132, `(.L_x_21777) ;  /* 0x0000000084087348 */ /* 0x000fea0003c00000 */
[----:B------:R0:W1:Y:S02]  /*10c20*/  SHFL.BFLY P6, R132, R199, R134, R133 ;  /* 0x0c000086c7847389 */ /* 0x00006400000c0085 */
[----:B01----:R-:W-:Y:S05]  /*10c30*/  ENDCOLLECTIVE ;  /* 0x000000000000791b */ /* 0x003fea0003800000 */
.L_x_21777:
[----:B------:R-:W-:Y:S02]  /*10c40*/  HFMA2 R134, -RZ, RZ, 0, 4.76837158203125e-07 ;  /* 0x00000008ff867431 */ /* 0x000fe400000001ff */
[----:B------:R-:W-:Y:S01]  /*10c50*/  FADD.FTZ R197, R197, R132 ;  /* 0x00000084c5c57221 */ /* 0x000fe20000010000 */
[----:B------:R-:W-:-:S04]  /*10c60*/  MOV R132, 0xffffffff ;  /* 0xffffffff00847802 */ /* 0x000fc80000000f00 */
[----:B------:R-:W-:-:S07]  /*10c70*/  MOV R199, R197 ;  /* 0x000000c500c77202 */ /* 0x000fce0000000f00 */
[----:B------:R-:W-:Y:S05]  /*10c80*/  WARPSYNC.COLLECTIVE R132, `(.L_x_21778) ;  /* 0x0000000084087348 */ /* 0x000fea0003c00000 */
[----:B------:R0:W1:Y:S02]  /*10c90*/  SHFL.BFLY P6, R132, R199, R134, R133 ;  /* 0x0c000086c7847389 */ /* 0x00006400000c0085 */
[----:B01----:R-:W-:Y:S05]  /*10ca0*/  ENDCOLLECTIVE ;  /* 0x000000000000791b */ /* 0x003fea0003800000 */
.L_x_21778:
[----:B------:R-:W-:Y:S02]  /*10cb0*/  HFMA2 R134, -RZ, RZ, 0, 9.5367431640625e-07 ;  /* 0x00000010ff867431 */ /* 0x000fe400000001ff */
[----:B------:R-:W-:Y:S01]  /*10cc0*/  FADD.FTZ R197, R197, R132 ;  /* 0x00000084c5c57221 */ /* 0x000fe20000010000 */
[----:B------:R-:W-:-:S04]  /*10cd0*/  MOV R132, 0xffffffff ;  /* 0xffffffff00847802 */ /* 0x000fc80000000f00 */
[----:B------:R-:W-:-:S07]  /*10ce0*/  MOV R199, R197 ;  /* 0x000000c500c77202 */ /* 0x000fce0000000f00 */
[----:B------:R-:W-:Y:S05]  /*10cf0*/  WARPSYNC.COLLECTIVE R132, `(.L_x_21779) ;  /* 0x0000000084087348 */ /* 0x000fea0003c00000 */
[----:B------:R0:W1:Y:S02]  /*10d00*/  SHFL.BFLY P6, R132, R199, R134, R133 ;  /* 0x0c000086c7847389 */ /* 0x00006400000c0085 */
[----:B01----:R-:W-:Y:S05]  /*10d10*/  ENDCOLLECTIVE ;  /* 0x000000000000791b */ /* 0x003fea0003800000 */
.L_x_21779:
[----:B------:R-:W-:Y:S05]  /*10d20*/  BRA `(.L_x_21780) ;  /* 0xffffffd000887947 */ /* 0x000fea000383ffff */
.L_x_21781:
        /* <DEDUP_REMOVED lines=13> */
.L_x_43892:


//--------------------- .text._ZN10layer_norm31ln_parallel_residual_fwd_kernelINS_13Kernel_traitsIf6__halfS2_S2_fjLj2048ELj1ELj4ELj1ELj16ENS_18Kernel_traits_baseILj2048EfS2_S2_S2_fjLj128EEEEELb0ELb0ELb1EEEvNS_9FwdParamsE --------------------------
	.section	.text._ZN10layer_norm31ln_parallel_residual_fwd_kernelINS_13Kernel_traitsIf6__halfS2_S2_fjLj2048ELj1ELj4ELj1ELj16ENS_18Kernel_traits_baseILj2048EfS2_S2_S2_fjLj128EEEEELb0ELb0ELb1EEEvNS_9FwdParamsE,"ax",@progbits
	.align	128
        .global         _ZN10layer_norm31ln_parallel_residual_fwd_kernelINS_13Kernel_traitsIf6__halfS2_S2_fjLj2048ELj1ELj4ELj1ELj16ENS_18Kernel_traits_baseILj2048EfS2_S2_S2_fjLj128EEEEELb0ELb0ELb1EEEvNS_9FwdParamsE
        .type           _ZN10layer_norm31ln_parallel_residual_fwd_kernelINS_13Kernel_traitsIf6__halfS2_S2_fjLj2048ELj1ELj4ELj1ELj16ENS_18Kernel_traits_baseILj2048EfS2_S2_S2_fjLj128EEEEELb0ELb0ELb1EEEvNS_9FwdParamsE,@function
        .size           _ZN10layer_norm31ln_parallel_residual_fwd_kernelINS_13Kernel_traitsIf6__halfS2_S2_fjLj2048ELj1ELj4ELj1ELj16ENS_18Kernel_traits_baseILj2048EfS2_S2_S2_fjLj128EEEEELb0ELb0ELb1EEEvNS_9FwdParamsE,(.L_x_43893 - _ZN10layer_norm31ln_parallel_residual_fwd_kernelINS_13Kernel_traitsIf6__halfS2_S2_fjLj2048ELj1ELj4ELj1ELj16ENS_18Kernel_traits_baseILj2048EfS2_S2_S2_fjLj128EEEEELb0ELb0ELb1EEEvNS_9FwdParamsE)
        .other          _ZN10layer_norm31ln_parallel_residual_fwd_kernelINS_13Kernel_traitsIf6__halfS2_S2_fjLj2048ELj1ELj4ELj1ELj16ENS_18Kernel_traits_baseILj2048EfS2_S2_S2_fjLj128EEEEELb0ELb0ELb1EEEvNS_9FwdParamsE,@"STO_CUDA_ENTRY STV_DEFAULT"
_ZN10layer_norm31ln_parallel_residual_fwd_kernelINS_13Kernel_traitsIf6__halfS2_S2_fjLj2048ELj1ELj4ELj1ELj16ENS_18Kernel_traits_baseILj2048EfS2_S2_S2_fjLj128EEEEELb0ELb0ELb1EEEvNS_9FwdParamsE:
.text._ZN10layer_norm31ln_parallel_residual_fwd_kernelINS_13Kernel_traitsIf6__halfS2_S2_fjLj2048ELj1ELj4ELj1ELj16ENS_18Kernel_traits_baseILj2048EfS2_S2_S2_fjLj128EEEEELb0ELb0ELb1EEEvNS_9FwdParamsE:
        /* <DEDUP_REMOVED lines=166> */
.L_x_21783:
        /* <DEDUP_REMOVED lines=71> */
.L_x_21782:
        /* <DEDUP_REMOVED lines=128> */
.L_x_21785:
        /* <DEDUP_REMOVED lines=134> */
.L_x_21784:
        /* <DEDUP_REMOVED lines=14> */
.L_x_21819:
        /* <DEDUP_REMOVED lines=22> */
[----:B-----5:R-:W-:Y:S02]  /*2170*/  HADD2.F32 R0, -RZ, R228.H0_H0 ;  /* 0x200000e4ff007230 */ /* 0x020fe40000004100 */
[----:B------:R-:W-:Y:S02]  /*2180*/  HADD2.F32 R5, -RZ, R32.H0_H0 ;  /* 0x20000020ff057230 */ /* 0x000fe40000004100 */
[----:B------:R-:W-:Y:S02]  /*2190*/  HADD2.F32 R2, -RZ, R228.H1_H1 ;  /* 0x300000e4ff027230 */ /* 0x000fe40000004100 */
[----:B------:R-:W-:Y:S02]  /*21a0*/  HADD2.F32 R3, -RZ, R32.H1_H1 ;  /* 0x30000020ff037230 */ /* 0x000fe40000004100 */
[----:B------:R-:W-:Y:S01]  /*21b0*/  FADD.FTZ R5, R0, R5 ;  /* 0x0000000500057221 */ /* 0x000fe20000010000 */
[--C-:B------:R-:W-:Y:S02]  /*21c0*/  HADD2.F32 R7, -RZ, R33.reuse.H0_H0 ;  /* 0x20000021ff077230 */ /* 0x100fe40000004100 */
[----:B------:R-:W-:-:S02]  /*21d0*/  HADD2.F32 R6, -RZ, R33.H1_H1 ;  /* 0x30000021ff067230 */ /* 0x000fc40000004100 */
[----:B------:R-:W-:Y:S01]  /*21e0*/  FADD.FTZ R0, R2, R3 ;  /* 0x0000000302007221 */ /* 0x000fe20000010000 */
[--C-:B------:R-:W-:Y:S02]  /*21f0*/  HADD2.F32 R2, -RZ, R229.reuse.H0_H0 ;  /* 0x200000e5ff027230 */ /* 0x100fe40000004100 */
[----:B------:R-:W-:-:S03]  /*2200*/  HADD2.F32 R3, -RZ, R229.H1_H1 ;  /* 0x300000e5ff037230 */ /* 0x000fc60000004100 */
        /* <DEDUP_REMOVED lines=8> */
[----:B------:R-:W-:Y:S02]  /*2290*/  HADD2.F32 R6, -RZ, R34.H0_H0 ;  /* 0x20000022ff067230 */ /* 0x000fe40000004100 */
[----:B------:R-:W-:Y:S01]  /*22a0*/  FADD.FTZ R228, R2, R5 ;  /* 0x0000000502e47221 */ /* 0x000fe20000010000 */
[----:B------:R-:W-:Y:S01]  /*22b0*/  HADD2.F32 R5, -RZ, R29.H1_H1 ;  /* 0x3000001dff057230 */ /* 0x000fe20000004100 */
[----:B------:R-:W-:Y:S01]  /*22c0*/  F2FP.F16.F32.PACK_AB R24, R227, R226 ;  /* 0x000000e2e318723e */ /* 0x000fe200000000ff */
[----:B------:R-:W-:Y:S02]  /*22d0*/  HADD2.F32 R2, -RZ, R230.H1_H1 ;  /* 0x300000e6ff027230 */ /* 0x000fe40000004100 */
[----:B------:R-:W-:Y:S01]  /*22e0*/  FADD.FTZ R0, R0, R6 ;  /* 0x0000000600007221 */ /* 0x000fe20000010000 */
[----:B------:R-:W-:Y:S02]  /*22f0*/  HADD2.F32 R6, -RZ, R34.H1_H1 ;  /* 0x30000022ff067230 */ /* 0x000fe40000004100 */
[----:B------:R-:W-:Y:S01]  /*2300*/  FADD.FTZ R229, R3, R5 ;  /* 0x0000000503e57221 */ /* 0x000fe20000010000 */
[----:B------:R-:W-:-:S02]  /*2310*/  HADD2.F32 R5, -RZ, R30.H0_H0 ;  /* 0x2000001eff057230 */ /* 0x000fc40000004100 */
[----:B------:R-:W-:Y:S02]  /*2320*/  HADD2.F32 R3, -RZ, R30.H1_H1 ;  /* 0x3000001eff037230 */ /* 0x000fe40000004100 */
[----:B------:R-:W-:Y:S01]  /*2330*/  FADD.FTZ R2, R2, R6 ;  /* 0x0000000602027221 */ /* 0x000fe20000010000 */
[----:B------:R-:W-:Y:S01]  /*2340*/  F2FP.F16.F32.PACK_AB R25, R229, R228 ;  /* 0x000000e4e519723e */ /* 0x000fe200000000ff */
[----:B------:R-:W-:Y:S01]  /*2350*/  FADD.FTZ R223, R0, R5 ;  /* 0x0000000500df7221 */ /* 0x000fe20000010000 */
[----:B------:R-:W-:Y:S02]  /*2360*/  HADD2.F32 R0, -RZ, R231.H0_H0 ;  /* 0x200000e7ff007230 */ /* 0x000fe40000004100 */
[----:B------:R-:W-:Y:S01]  /*2370*/  FADD.FTZ R222, R2, R3 ;  /* 0x0000000302de7221 */ /* 0x000fe20000010000 */
[----:B------:R-:W-:-:S04]  /*2380*/  HADD2.F32 R2, -RZ, R35.H0_H0 ;  /* 0x20000023ff027230 */ /* 0x000fc80000004100 */
[----:B------:R-:W-:Y:S01]  /*2390*/  F2FP.F16.F32.PACK_AB R26, R222, R223 ;  /* 0x000000dfde1a723e */ /* 0x000fe200000000ff */
[----:B------:R-:W-:Y:S01]  /*23a0*/  FADD.FTZ R0, R0, R2 ;  /* 0x0000000200007221 */ /* 0x000fe20000010000 */
[----:B------:R-:W-:-:S05]  /*23b0*/  HADD2.F32 R2, -RZ, R31.H0_H0 ;  /* 0x2000001fff027230 */ /* 0x000fca0000004100 */
[----:B------:R-:W-:Y:S01]  /*23c0*/  FADD.FTZ R225, R0, R2 ;  /* 0x0000000200e17221 */ /* 0x000fe20000010000 */
[----:B------:R-:W-:Y:S02]  /*23d0*/  HADD2.F32 R0, -RZ, R231.H1_H1 ;  /* 0x300000e7ff007230 */ /* 0x000fe40000004100 */
[----:B------:R-:W-:-:S05]  /*23e0*/  HADD2.F32 R2, -RZ, R35.H1_H1 ;  /* 0x30000023ff027230 */ /* 0x000fca0000004100 */
[----:B------:R-:W-:Y:S01]  /*23f0*/  FADD.FTZ R0, R0, R2 ;  /* 0x0000000200007221 */ /* 0x000fe20000010000 */
[----:B------:R-:W-:-:S05]  /*2400*/  HADD2.F32 R2, -RZ, R31.H1_H1 ;  /* 0x3000001fff027230 */ /* 0x000fca0000004100 */
[----:B------:R-:W-:-:S05]  /*2410*/  FADD.FTZ R224, R0, R2 ;  /* 0x0000000200e07221 */ /* 0x000fca0000010000 */
[----:B------:R-:W-:Y:S01]  /*2420*/  F2FP.F16.F32.PACK_AB R27, R224, R225 ;  /* 0x000000e1e01b723e */ /* 0x000fe200000000ff */
[----:B------:R-:W-:Y:S06]  /*2430*/  BRA `(.L_x_21788) ;  /* 0x00000004000c7947 */ /* 0x000fec0003800000 */
.L_x_21787:
[--C-:B-----5:R-:W-:Y:S02]  /*2440*/  HADD2.F32 R0, -RZ, R228.reuse.H0_H0 ;  /* 0x200000e4ff007230 */ /* 0x120fe40000004100 */
[----:B------:R-:W-:Y:S02]  /*2450*/  HADD2.F32 R2, -RZ, R228.H1_H1 ;  /* 0x300000e4ff027230 */ /* 0x000fe40000004100 */
[--C-:B------:R-:W-:Y:S02]  /*2460*/  HADD2.F32 R5, -RZ, R32.reuse.H0_H0 ;  /* 0x20000020ff057230 */ /* 0x100fe40000004100 */
[----:B------:R-:W-:-:S03]  /*2470*/  HADD2.F32 R3, -RZ, R32.H1_H1 ;  /* 0x30000020ff037230 */ /* 0x000fc60000004100 */
[----:B------:R-:W-:Y:S01]  /*2480*/  FADD.FTZ R226, R0, R5 ;  /* 0x0000000500e27221 */ /* 0x000fe20000010000 */
[--C-:B------:R-:W-:Y:S02]  /*2490*/  HADD2.F32 R0, -RZ, R229.reuse.H0_H0 ;  /* 0x200000e5ff007230 */ /* 0x100fe40000004100 */
[----:B------:R-:W-:Y:S01]  /*24a0*/  FADD.FTZ R227, R2, R3 ;  /* 0x0000000302e37221 */ /* 0x000fe20000010000 */
[----:B------:R-:W-:Y:S02]  /*24b0*/  HADD2.F32 R2, -RZ, R229.H1_H1 ;  /* 0x300000e5ff027230 */ /* 0x000fe40000004100 */
[--C-:B------:R-:W-:Y:S02]  /*24c0*/  HADD2.F32 R5, -RZ, R33.reuse.H0_H0 ;  /* 0x20000021ff057230 */ /* 0x100fe40000004100 */
[----:B------:R-:W-:Y:S01]  /*24d0*/  HADD2.F32 R3, -RZ, R33.H1_H1 ;  /* 0x30000021ff037230 */ /* 0x000fe20000004100 */
[----:B------:R-:W-:Y:S02]  /*24e0*/  F2FP.F16.F32.PACK_AB R24, R227, R226 ;  /* 0x000000e2e318723e */ /* 0x000fe400000000ff */
[----:B------:R-:W-:Y:S01]  /*24f0*/  FADD.FTZ R228, R0, R5 ;  /* 0x0000000500e47221 */ /* 0x000fe20000010000 */
[----:B------:R-:W-:-:S02]  /*2500*/  HADD2.F32 R0, -RZ, R230.H0_H0 ;  /* 0x200000e6ff007230 */ /* 0x000fc40000004100 */
[----:B------:R-:W-:Y:S01]  /*2510*/  FADD.FTZ R229, R2, R3 ;  /* 0x0000000302e57221 */ /* 0x000fe20000010000 */
[----:B------:R-:W-:Y:S02]  /*2520*/  HADD2.F32 R2, -RZ, R230.H1_H1 ;  /* 0x300000e6ff027230 */ /* 0x000fe40000004100 */
[--C-:B------:R-:W-:Y:S02]  /*2530*/  HADD2.F32 R5, -RZ, R34.reuse.H0_H0 ;  /* 0x20000022ff057230 */ /* 0x100fe40000004100 */
[----:B------:R-:W-:Y:S01]  /*2540*/  HADD2.F32 R3, -RZ, R34.H1_H1 ;  /* 0x30000022ff037230 */ /* 0x000fe20000004100 */
[----:B------:R-:W-:Y:S02]  /*2550*/  F2FP.F16.F32.PACK_AB R25, R229, R228 ;  /* 0x000000e4e519723e */ /* 0x000fe400000000ff */
[----:B------:R-:W-:Y:S01]  /*2560*/  FADD.FTZ R223, R0, R5 ;  /* 0x0000000500df7221 */ /* 0x000fe20000010000 */
[----:B------:R-:W-:Y:S02]  /*2570*/  HADD2.F32 R0, -RZ, R231.H0_H0 ;  /* 0x200000e7ff007230 */ /* 0x000fe40000004100 */
[----:B------:R-:W-:Y:S01]  /*2580*/  FADD.FTZ R222, R2, R3 ;  /* 0x0000000302de7221 */ /* 0x000fe20000010000 */
[----:B------:R-:W-:-:S04]  /*2590*/  HADD2.F32 R2, -RZ, R35.H0_H0 ;  /* 0x20000023ff027230 */ /* 0x000fc80000004100 */
[----:B------:R-:W-:Y:S01]  /*25a0*/  F2FP.F16.F32.PACK_AB R26, R222, R223 ;  /* 0x000000dfde1a723e */ /* 0x000fe200000000ff */
[----:B------:R-:W-:Y:S01]  /*25b0*/  FADD.FTZ R225, R0, R2 ;  /* 0x0000000200e17221 */ /* 0x000fe20000010000 */
[----:B------:R-:W-:Y:S02]  /*25c0*/  HADD2.F32 R0, -RZ, R231.H1_H1 ;  /* 0x300000e7ff007230 */ /* 0x000fe40000004100 */
[----:B------:R-:W-:-:S05]  /*25d0*/  HADD2.F32 R2, -RZ, R35.H1_H1 ;  /* 0x30000023ff027230 */ /* 0x000fca0000004100 */
[----:B------:R-:W-:-:S05]  /*25e0*/  FADD.FTZ R224, R0, R2 ;  /* 0x0000000200e07221 */ /* 0x000fca0000010000 */
[----:B------:R-:W-:Y:S01]  /*25f0*/  F2FP.F16.F32.PACK_AB R27, R224, R225 ;  /* 0x000000e1e01b723e */ /* 0x000fe200000000ff */
[----:B------:R-:W-:Y:S06]  /*2600*/  BRA `(.L_x_21788) ;  /* 0x0000000000987947 */ /* 0x000fec0003800000 */
.L_x_21786:
[----:B------:R-:W-:Y:S05]  /*2610*/  @!P2 BRA `(.L_x_21789) ;  /* 0x000000000074a947 */ /* 0x000fea0003800000 */
        /* <DEDUP_REMOVED lines=29> */
.L_x_21789:
        /* <DEDUP_REMOVED lines=8> */
.L_x_21788:
        /* <DEDUP_REMOVED lines=27> */
.L_x_21791:
        /* <DEDUP_REMOVED lines=12> */
[----:B------:R-:W-:-:S02]  /*2ae0*/  HADD2.F32 R0, -RZ, R10.H1_H1 ;  /* 0x3000000aff007230 */ /* 0x000fc40000004100 */
[----:B------:R-:W-:Y:S01]  /*2af0*/  FADD.FTZ R208, R3, R2 ;  /* 0x0000000203d07221 */ /* 0x000fe20000010000 */
[----:B------:R-:W-:Y:S02]  /*2b00*/  HADD2.F32 R2, -RZ, R10.H0_H0 ;  /* 0x2000000aff027230 */ /* 0x000fe40000004100 */
        /* <DEDUP_REMOVED lines=14> */
.L_x_21790:
[----:B------:R-:W-:-:S04]  /*2bf0*/  UISETP.NE.U32.AND UP1, UPT, UR10, URZ, UPT ;  /* 0x000000ff0a00728c */ /* 0x000fc8000bf25070 */
[----:B------:R-:W-:-:S09]  /*2c00*/  UISETP.NE.AND.EX UP1, UPT, UR11, URZ, UPT, UP1 ;  /* 0x000000ff0b00728c */ /* 0x000fd2000bf25310 */
[----:B------:R-:W-:Y:S05]  /*2c10*/  BRA.U UP1, `(.L_x_21793) ;  /* 0x0000000101747547 */ /* 0x000fea000b800000 */
        /* <DEDUP_REMOVED lines=29> */
.L_x_21793:
        /* <DEDUP_REMOVED lines=43> */
[----:B------:R-:W-:-:S07]  /*30a0*/  F2FP.F16.F32.PACK_AB R27, R204, R205 ;  /* 0x000000cdcc1b723e */ /* 0x000fce00000000ff */
.L_x_21792:
        /* <DEDUP_REMOVED lines=10> */
[----:B0-----:R-:W-:-:S05]  /*3150*/  IMAD.WIDE.U32 R6, R3, 0x10, R214 ;  /* 0x0000001003067825 */ /* 0x001fca00078e00d6 */
[----:B------:R1:W5:Y:S01]  /*3160*/  LDG.E.128 R180, desc[UR6][R6.64] ;  /* 0x0000000606b47981 */ /* 0x000362000c1e1d00 */
[----:B------:R-:W-:Y:S05]  /*3170*/  BRA.U UP0, `(.L_x_21794) ;  /* 0x00000001009c7547 */ /* 0x000fea000b800000 */
[----:B------:R-:W-:Y:S05]  /*3180*/  BRA.U UP1, `(.L_x_21795) ;  /* 0x0000000101247547 */ /* 0x000fea000b800000 */
[----:B-----5:R-:W-:Y:S02]  /*3190*/  HADD2.F32 R184, -RZ, R183.H0_H0 ;  /* 0x200000b7ffb87230 */ /* 0x020fe40000004100 */
[--C-:B------:R-:W-:Y:S02]  /*31a0*/  HADD2.F32 R193, -RZ, R180.reuse.H0_H0 ;  /* 0x200000b4ffc17230 */ /* 0x100fe40000004100 */
[----:B------:R-:W-:Y:S02]  /*31b0*/  HADD2.F32 R192, -RZ, R180.H1_H1 ;  /* 0x300000b4ffc07230 */ /* 0x000fe40000004100 */
[--C-:B------:R-:W-:Y:S02]  /*31c0*/  HADD2.F32 R191, -RZ, R181.reuse.H0_H0 ;  /* 0x200000b5ffbf7230 */ /* 0x100fe40000004100 */
[----:B------:R-:W-:Y:S02]  /*31d0*/  HADD2.F32 R190, -RZ, R181.H1_H1 ;  /* 0x300000b5ffbe7230 */ /* 0x000fe40000004100 */
[----:B------:R-:W-:-:S02]  /*31e0*/  HADD2.F32 R186, -RZ, R182.H0_H0 ;  /* 0x200000b6ffba7230 */ /* 0x000fc40000004100 */
[----:B------:R-:W-:Y:S02]  /*31f0*/  HADD2.F32 R185, -RZ, R182.H1_H1 ;  /* 0x300000b6ffb97230 */ /* 0x000fe40000004100 */
[----:B------:R-:W-:Y:S01]  /*3200*/  HADD2.F32 R183, -RZ, R183.H1_H1 ;  /* 0x300000b7ffb77230 */ /* 0x000fe20000004100 */
[----:B------:R-:W-:Y:S06]  /*3210*/  BRA `(.L_x_21796) ;  /* 0x00000004009c7947 */ /* 0x000fec0003800000 */
.L_x_21795:
[--C-:B-----5:R-:W-:Y:S02]  /*3220*/  HADD2.F32 R0, -RZ, R180.reuse.H0_H0 ;  /* 0x200000b4ff007230 */ /* 0x120fe40000004100 */
[----:B------:R-:W-:Y:S02]  /*3230*/  HADD2.F32 R2, -RZ, R180.H1_H1 ;  /* 0x300000b4ff027230 */ /* 0x000fe40000004100 */
[--C-:B-1----:R-:W-:Y:S02]  /*3240*/  HADD2.F32 R6, -RZ, R28.reuse.H0_H0 ;  /* 0x2000001cff067230 */ /* 0x102fe40000004100 */
[----:B------:R-:W-:-:S03]  /*3250*/  HADD2.F32 R5, -RZ, R28.H1_H1 ;  /* 0x3000001cff057230 */ /* 0x000fc60000004100 */
[----:B------:R-:W-:Y:S01]  /*3260*/  FADD.FTZ R193, R6, R0 ;  /* 0x0000000006c17221 */ /* 0x000fe20000010000 */
[--C-:B------:R-:W-:Y:S02]  /*3270*/  HADD2.F32 R0, -RZ, R181.reuse.H1_H1 ;  /* 0x300000b5ff007230 */ /* 0x100fe40000004100 */
[----:B------:R-:W-:Y:S01]  /*3280*/  FADD.FTZ R192, R5, R2 ;  /* 0x0000000205c07221 */ /* 0x000fe20000010000 */
[----:B------:R-:W-:Y:S02]  /*3290*/  HADD2.F32 R2, -RZ, R181.H0_H0 ;  /* 0x200000b5ff027230 */ /* 0x000fe40000004100 */
        /* <DEDUP_REMOVED lines=21> */
.L_x_21794:
[----:B------:R-:W-:Y:S05]  /*33f0*/  BRA.U UP1, `(.L_x_21797) ;  /* 0x0000000101747547 */ /* 0x000fea000b800000 */
        /* <DEDUP_REMOVED lines=29> */
.L_x_21797:
[----:B-----5:R-:W-:Y:S02]  /*35d0*/  HADD2.F32 R0, -RZ, R180.H0_H0 ;  /* 0x200000b4ff007230 */ /* 0x020fe40000004100 */
[----:B-1----:R-:W-:Y:S02]  /*35e0*/  HADD2.F32 R6, -RZ, R32.H0_H0 ;  /* 0x20000020ff067230 */ /* 0x002fe40000004100 */
        /* <DEDUP_REMOVED lines=42> */
.L_x_21796:
[----:B-1----:R-:W0:Y:S01]  /*3890*/  @P0 LDC.64 R6, c[0x0][0x3a8] ;  /* 0x0000ea00ff060b82 */ /* 0x002e220000000a00 */
        /* <DEDUP_REMOVED lines=13> */
[--C-:B-----5:R-:W-:Y:S02]  /*3970*/  HADD2.F32 R0, -RZ, R8.reuse.H0_H0 ;  /* 0x20000008ff007230 */ /* 0x120fe40000004100 */
[----:B0-----:R-:W-:Y:S02]  /*3980*/  HADD2.F32 R6, -RZ, R8.H1_H1 ;  /* 0x30000008ff067230 */ /* 0x001fe40000004100 */
[--C-:B------:R-:W-:Y:S02]  /*3990*/  HADD2.F32 R5, -RZ, R9.reuse.H0_H0 ;  /* 0x20000009ff057230 */ /* 0x100fe40000004100 */
[----:B------:R-:W-:Y:S02]  /*39a0*/  HADD2.F32 R8, -RZ, R9.H1_H1 ;  /* 0x30000009ff087230 */ /* 0x000fe40000004100 */
[--C-:B------:R-:W-:Y:S02]  /*39b0*/  HADD2.F32 R7, -RZ, R10.reuse.H0_H0 ;  /* 0x2000000aff077230 */ /* 0x100fe40000004100 */
[----:B------:R-:W-:-:S02]  /*39c0*/  HADD2.F32 R10, -RZ, R10.H1_H1 ;  /* 0x3000000aff0a7230 */ /* 0x000fc40000004100 */
[--C-:B------:R-:W-:Y:S02]  /*39d0*/  HADD2.F32 R9, -RZ, R11.reuse.H0_H0 ;  /* 0x2000000bff097230 */ /* 0x100fe40000004100 */
[----:B------:R-:W-:Y:S01]  /*39e0*/  HADD2.F32 R14, -RZ, R11.H1_H1 ;  /* 0x3000000bff0e7230 */ /* 0x000fe20000004100 */
[----:B------:R-:W-:Y:S06]  /*39f0*/  BRA `(.L_x_21800) ;  /* 0x00000004009c7947 */ /* 0x000fec0003800000 */
.L_x_21799:
[--C-:B-----5:R-:W-:Y:S02]  /*3a00*/  HADD2.F32 R0, -RZ, R8.reuse.H0_H0 ;  /* 0x20000008ff007230 */ /* 0x120fe40000004100 */
[----:B0-----:R-:W-:Y:S02]  /*3a10*/  HADD2.F32 R6, -RZ, R8.H1_H1 ;  /* 0x30000008ff067230 */ /* 0x001fe40000004100 */
[--C-:B------:R-:W-:Y:S02]  /*3a20*/  HADD2.F32 R7, -RZ, R28.reuse.H0_H0 ;  /* 0x2000001cff077230 */ /* 0x100fe40000004100 */
[----:B------:R-:W-:Y:S02]  /*3a30*/  HADD2.F32 R5, -RZ, R28.H1_H1 ;  /* 0x3000001cff057230 */ /* 0x000fe40000004100 */
[----:B------:R-:W-:Y:S02]  /*3a40*/  HADD2.F32 R8, -RZ, R29.H1_H1 ;  /* 0x3000001dff087230 */ /* 0x000fe40000004100 */
[----:B------:R-:W-:Y:S01]  /*3a50*/  FADD.FTZ R0, R7, R0 ;  /* 0x0000000007007221 */ /* 0x000fe20000010000 */
[----:B------:R-:W-:-:S02]  /*3a60*/  HADD2.F32 R7, -RZ, R9.H1_H1 ;  /* 0x30000009ff077230 */ /* 0x000fc40000004100 */
[----:B------:R-:W-:Y:S01]  /*3a70*/  FADD.FTZ R6, R5, R6 ;  /* 0x0000000605067221 */ /* 0x000fe20000010000 */
[----:B------:R-:W-:Y:S02]  /*3a80*/  HADD2.F32 R5, -RZ, R9.H0_H0 ;  /* 0x20000009ff057230 */ /* 0x000fe40000004100 */
[----:B------:R-:W-:Y:S02]  /*3a90*/  HADD2.F32 R9, -RZ, R29.H0_H0 ;  /* 0x2000001dff097230 */ /* 0x000fe40000004100 */
[----:B------:R-:W-:Y:S01]  /*3aa0*/  FADD.FTZ R8, R8, R7 ;  /* 0x0000000708087221 */ /* 0x000fe20000010000 */
[--C-:B------:R-:W-:Y:S01]  /*3ab0*/  HADD2.F32 R7, -RZ, R10.reuse.H0_H0 ;  /* 0x2000000aff077230 */ /* 0x100fe20000004100 */
[----:B------:R-:W-:Y:S01]  /*3ac0*/  F2FP.F16.F32.PACK_AB R24, R6, R0 ;  /* 0x000000000618723e */ /* 0x000fe200000000ff */
[----:B------:R-:W-:Y:S02]  /*3ad0*/  HADD2.F32 R10, -RZ, R10.H1_H1 ;  /* 0x3000000aff0a7230 */ /* 0x000fe40000004100 */
[----:B------:R-:W-:Y:S01]  /*3ae0*/  FADD.FTZ R5, R9, R5 ;  /* 0x0000000509057221 */ /* 0x000fe20000010000 */
[----:B------:R-:W-:-:S02]  /*3af0*/  HADD2.F32 R9, -RZ, R30.H1_H1 ;  /* 0x3000001eff097230 */ /* 0x000fc40000004100 */
[----:B------:R-:W-:Y:S02]  /*3b00*/  HADD2.F32 R12, -RZ, R30.H0_H0 ;  /* 0x2000001eff0c7230 */ /* 0x000fe40000004100 */
[----:B------:R-:W-:Y:S02]  /*3b10*/  HADD2.F32 R14, -RZ, R31.H1_H1 ;  /* 0x3000001fff0e7230 */ /* 0x000fe40000004100 */
[----:B------:R-:W-:Y:S01]  /*3b20*/  FADD.FTZ R10, R9, R10 ;  /* 0x0000000a090a7221 */ /* 0x000fe20000010000 */
[----:B------:R-:W-:Y:S02]  /*3b30*/  HADD2.F32 R9, -RZ, R11.H0_H0 ;  /* 0x2000000bff097230 */ /* 0x000fe40000004100 */
[----:B------:R-:W-:Y:S01]  /*3b40*/  FADD.FTZ R7, R12, R7 ;  /* 0x000000070c077221 */ /* 0x000fe20000010000 */
[----:B------:R-:W-:Y:S01]  /*3b50*/  HADD2.F32 R12, -RZ, R31.H0_H0 ;  /* 0x2000001fff0c7230 */ /* 0x000fe20000004100 */
[----:B------:R-:W-:Y:S01]  /*3b60*/  F2FP.F16.F32.PACK_AB R25, R8, R5 ;  /* 0x000000050819723e */ /* 0x000fe200000000ff */
[----:B------:R-:W-:-:S02]  /*3b70*/  HADD2.F32 R11, -RZ, R11.H1_H1 ;  /* 0x3000000bff0b7230 */ /* 0x000fc40000004100 */
[----:B------:R-:W-:Y:S01]  /*3b80*/  F2FP.F16.F32.PACK_AB R26, R10, R7 ;  /* 0x000000070a1a723e */ /* 0x000fe200000000ff */
[----:B------:R-:W-:Y:S02]  /*3b90*/  FADD.FTZ R9, R12, R9 ;  /* 0x000000090c097221 */ /* 0x000fe40000010000 */
[----:B------:R-:W-:-:S05]  /*3ba0*/  FADD.FTZ R14, R14, R11 ;  /* 0x0000000b0e0e7221 */ /* 0x000fca0000010000 */
[----:B------:R-:W-:Y:S01]  /*3bb0*/  F2FP.F16.F32.PACK_AB R27, R14, R9 ;  /* 0x000000090e1b723e */ /* 0x000fe200000000ff */
[----:B------:R-:W-:Y:S06]  /*3bc0*/  BRA `(.L_x_21800) ;  /* 0x0000000400287947 */ /* 0x000fec0003800000 */
.L_x_21798:
[----:B------:R-:W-:Y:S05]  /*3bd0*/  BRA.U UP1, `(.L_x_21801) ;  /* 0x0000000101747547 */ /* 0x000fea000b800000 */
        /* <DEDUP_REMOVED lines=29> */
.L_x_21801:
        /* <DEDUP_REMOVED lines=11> */
[----:B------:R-:W-:Y:S02]  /*3e60*/  HADD2.F32 R7, -RZ, R28.H1_H1 ;  /* 0x3000001cff077230 */ /* 0x000fe40000004100 */
[----:B------:R-:W-:Y:S02]  /*3e70*/  HADD2.F32 R12, -RZ, R34.H0_H0 ;  /* 0x20000022ff0c7230 */ /* 0x000fe40000004100 */
[----:B------:R-:W-:Y:S01]  /*3e80*/  FADD.FTZ R5, R9, R5 ;  /* 0x0000000509057221 */ /* 0x000fe20000010000 */
[----:B------:R-:W-:-:S02]  /*3e90*/  HADD2.F32 R9, -RZ, R28.H0_H0 ;  /* 0x2000001cff097230 */ /* 0x000fc40000004100 */
[----:B------:R-:W-:Y:S01]  /*3ea0*/  FADD.FTZ R6, R7, R6 ;  /* 0x0000000607067221 */ /* 0x000fe20000010000 */
[--C-:B------:R-:W-:Y:S02]  /*3eb0*/  HADD2.F32 R7, -RZ, R10.reuse.H0_H0 ;  /* 0x2000000aff077230 */ /* 0x100fe40000004100 */
[----:B------:R-:W-:Y:S02]  /*3ec0*/  HADD2.F32 R10, -RZ, R10.H1_H1 ;  /* 0x3000000aff0a7230 */ /* 0x000fe40000004100 */
[----:B------:R-:W-:Y:S01]  /*3ed0*/  FADD.FTZ R0, R9, R0 ;  /* 0x0000000009007221 */ /* 0x000fe20000010000 */
[----:B------:R-:W-:Y:S02]  /*3ee0*/  HADD2.F32 R9, -RZ, R29.H0_H0 ;  /* 0x2000001dff097230 */ /* 0x000fe40000004100 */
[----:B------:R-:W-:Y:S01]  /*3ef0*/  FADD.FTZ R7, R12, R7 ;  /* 0x000000070c077221 */ /* 0x000fe20000010000 */
[----:B------:R-:W-:Y:S02]  /*3f00*/  HADD2.F32 R12, -RZ, R34.H1_H1 ;  /* 0x30000022ff0c7230 */ /* 0x000fe40000004100 */
[----:B------:R-:W-:-:S02]  /*3f10*/  HADD2.F32 R14, -RZ, R31.H1_H1 ;  /* 0x3000001fff0e7230 */ /* 0x000fc40000004100 */
[----:B------:R-:W-:Y:S01]  /*3f20*/  FADD.FTZ R5, R9, R5 ;  /* 0x0000000509057221 */ /* 0x000fe20000010000 */
[----:B------:R-:W-:Y:S02]  /*3f30*/  HADD2.F32 R9, -RZ, R29.H1_H1 ;  /* 0x3000001dff097230 */ /* 0x000fe40000004100 */
[----:B------:R-:W-:Y:S01]  /*3f40*/  FADD.FTZ R10, R12, R10 ;  /* 0x0000000a0c0a7221 */ /* 0x000fe20000010000 */
[--C-:B------:R-:W-:Y:S01]  /*3f50*/  HADD2.F32 R12, -RZ, R30.reuse.H0_H0 ;  /* 0x2000001eff0c7230 */ /* 0x100fe20000004100 */
[----:B------:R-:W-:Y:S01]  /*3f60*/  F2FP.F16.F32.PACK_AB R24, R6, R0 ;  /* 0x000000000618723e */ /* 0x000fe200000000ff */
[----:B------:R-:W-:Y:S01]  /*3f70*/  FADD.FTZ R8, R9, R8 ;  /* 0x0000000809087221 */ /* 0x000fe20000010000 */
[----:B------:R-:W-:Y:S02]  /*3f80*/  HADD2.F32 R9, -RZ, R30.H1_H1 ;  /* 0x3000001eff097230 */ /* 0x000fe40000004100 */
[----:B------:R-:W-:Y:S01]  /*3f90*/  FADD.FTZ R7, R12, R7 ;  /* 0x000000070c077221 */ /* 0x000fe20000010000 */
[----:B------:R-:W-:Y:S01]  /*3fa0*/  HADD2.F32 R12, -RZ, R35.H0_H0 ;  /* 0x20000023ff0c7230 */ /* 0x000fe20000004100 */
[----:B------:R-:W-:Y:S01]  /*3fb0*/  F2FP.F16.F32.PACK_AB R25, R8, R5 ;  /* 0x000000050819723e */ /* 0x000fe200000000ff */
[----:B------:R-:W-:Y:S01]  /*3fc0*/  FADD.FTZ R10, R9, R10 ;  /* 0x0000000a090a7221 */ /* 0x000fe20000010000 */
[----:B------:R-:W-:-:S02]  /*3fd0*/  HADD2.F32 R9, -RZ, R11.H0_H0 ;  /* 0x2000000bff097230 */ /* 0x000fc40000004100 */
[----:B------:R-:W-:Y:S02]  /*3fe0*/  HADD2.F32 R11, -RZ, R11.H1_H1 ;  /* 0x3000000bff0b7230 */ /* 0x000fe40000004100 */
[----:B------:R-:W-:Y:S01]  /*3ff0*/  F2FP.F16.F32.PACK_AB R26, R10, R7 ;  /* 0x000000070a1a723e */ /* 0x000fe200000000ff */
[----:B------:R-:W-:Y:S01]  /*4000*/  FADD.FTZ R9, R12, R9 ;  /* 0x000000090c097221 */ /* 0x000fe20000010000 */
[----:B------:R-:W-:-:S05]  /*4010*/  HADD2.F32 R12, -RZ, R31.H0_H0 ;  /* 0x2000001fff0c7230 */ /* 0x000fca0000004100 */
[----:B------:R-:W-:Y:S01]  /*4020*/  FADD.FTZ R9, R12, R9 ;  /* 0x000000090c097221 */ /* 0x000fe20000010000 */
[----:B------:R-:W-:-:S05]  /*4030*/  HADD2.F32 R12, -RZ, R35.H1_H1 ;  /* 0x30000023ff0c7230 */ /* 0x000fca0000004100 */
[----:B------:R-:W-:-:S04]  /*4040*/  FADD.FTZ R11, R12, R11 ;  /* 0x0000000b0c0b7221 */ /* 0x000fc80000010000 */
[----:B------:R-:W-:-:S05]  /*4050*/  FADD.FTZ R14, R14, R11 ;  /* 0x0000000b0e0e7221 */ /* 0x000fca0000010000 */
[----:B------:R-:W-:-:S07]  /*4060*/  F2FP.F16.F32.PACK_AB R27, R14, R9 ;  /* 0x000000090e1b723e */ /* 0x000fce00000000ff */
.L_x_21800:
[----:B------:R-:W0:Y:S08]  /*4070*/  @P0 LDC.64 R12, c[0x0][0x3a8] ;  /* 0x0000ea00ff0c0b82 */ /* 0x000e300000000a00 */
[----:B------:R-:W1:Y:S08]  /*4080*/  @P1 LDC.64 R16, c[0x0][0x398] ;  /* 0x0000e600ff101b82 */ /* 0x000e700000000a00 */
[----:B------:R-:W2:Y:S01]  /*4090*/  @P2 LDC.64 R18, c[0x0][0x3a0] ;  /* 0x0000e800ff122b82 */ /* 0x000ea20000000a00 */
[----:B0-----:R-:W-:-:S05]  /*40a0*/  @P0 IMAD.WIDE.U32 R12, R2, 0x10, R12 ;  /* 0x00000010020c0825 */ /* 0x001fca00078e000c */
[----:B------:R0:W-:Y:S02]  /*40b0*/  @P0 STG.E.128 desc[UR6][R12.64], R24 ;  /* 0x000000180c000986 */ /* 0x0001e4000c101d06 */
[----:B0-----:R-:W-:-:S05]  /*40c0*/  IADD3 R13, PT, PT, R212, 0x80, RZ ;  /* 0x00000080d40d7810 */ /* 0x001fca0007ffe0ff */
[----:B-1----:R-:W-:-:S05]  /*40d0*/  @P1 IMAD.WIDE.U32 R16, R13, 0x10, R16 ;  /* 0x000000100d101825 */ /* 0x002fca00078e0010 */
[----:B------:R2:W5:Y:S02]  /*40e0*/  @P1 LDG.E.128 R32, desc[UR6][R16.64] ;  /* 0x0000000610201981 */ /* 0x000564000c1e1d00 */
[----:B--2---:R-:W-:-:S05]  /*40f0*/  @P2 IMAD.WIDE.U32 R16, R13, 0x10, R18 ;  /* 0x000000100d102825 */ /* 0x004fca00078e0012 */
        /* <DEDUP_REMOVED lines=14> */
.L_x_21803:
[----:B-----5:R-:W-:Y:S02]  /*41e0*/  HADD2.F32 R11, -RZ, R176.H0_H0 ;  /* 0x200000b0ff0b7230 */ /* 0x020fe40000004100 */
[----:B------:R-:W-:Y:S02]  /*41f0*/  HADD2.F32 R12, -RZ, R28.H0_H0 ;  /* 0x2000001cff0c7230 */ /* 0x000fe40000004100 */
[----:B------:R-:W-:Y:S02]  /*4200*/  HADD2.F32 R15, -RZ, R177.H1_H1 ;  /* 0x300000b1ff0f7230 */ /* 0x000fe40000004100 */
[----:B0-----:R-:W-:Y:S02]  /*4210*/  HADD2.F32 R17, -RZ, R29.H0_H0 ;  /* 0x2000001dff117230 */ /* 0x001fe40000004100 */
[----:B------:R-:W-:Y:S01]  /*4220*/  FADD.FTZ R12, R12, R11 ;  /* 0x0000000b0c0c7221 */ /* 0x000fe20000010000 */
[----:B------:R-:W-:Y:S02]  /*4230*/  HADD2.F32 R11, -RZ, R177.H0_H0 ;  /* 0x200000b1ff0b7230 */ /* 0x000fe40000004100 */
[----:B------:R-:W-:-:S02]  /*4240*/  HADD2.F32 R16, -RZ, R29.H1_H1 ;  /* 0x3000001dff107230 */ /* 0x000fc40000004100 */
[----:B------:R-:W-:Y:S02]  /*4250*/  HADD2.F32 R19, -RZ, R178.H1_H1 ;  /* 0x300000b2ff137230 */ /* 0x000fe40000004100 */
[----:B------:R-:W-:Y:S01]  /*4260*/  FADD.FTZ R11, R17, R11 ;  /* 0x0000000b110b7221 */ /* 0x000fe20000010000 */
[----:B------:R-:W-:Y:S02]  /*4270*/  HADD2.F32 R18, -RZ, R30.H0_H0 ;  /* 0x2000001eff127230 */ /* 0x000fe40000004100 */
[----:B------:R-:W-:Y:S01]  /*4280*/  FADD.FTZ R16, R16, R15 ;  /* 0x0000000f10107221 */ /* 0x000fe20000010000 */
[----:B------:R-:W-:Y:S02]  /*4290*/  HADD2.F32 R15, -RZ, R178.H0_H0 ;  /* 0x200000b2ff0f7230 */ /* 0x000fe40000004100 */
[----:B------:R-:W-:Y:S02]  /*42a0*/  HADD2.F32 R17, -RZ, R30.H1_H1 ;  /* 0x3000001eff117230 */ /* 0x000fe40000004100 */
[----:B------:R-:W-:-:S02]  /*42b0*/  HADD2.F32 R21, -RZ, R31.H0_H0 ;  /* 0x2000001fff157230 */ /* 0x000fc40000004100 */
[----:B------:R-:W-:Y:S01]  /*42c0*/  FADD.FTZ R15, R18, R15 ;  /* 0x0000000f120f7221 */ /* 0x000fe20000010000 */
[--C-:B------:R-:W-:Y:S02]  /*42d0*/  HADD2.F32 R18, -RZ, R179.reuse.H0_H0 ;  /* 0x200000b3ff127230 */ /* 0x100fe40000004100 */
[----:B------:R-:W-:Y:S01]  /*42e0*/  FADD.FTZ R19, R17, R19 ;  /* 0x0000001311137221 */ /* 0x000fe20000010000 */
[----:B------:R-:W-:Y:S01]  /*42f0*/  HADD2.F32 R17, -RZ, R179.H1_H1 ;  /* 0x300000b3ff117230 */ /* 0x000fe20000004100 */
[----:B------:R-:W-:Y:S01]  /*4300*/  F2FP.F16.F32.PACK_AB R25, R16, R11 ;  /* 0x0000000b1019723e */ /* 0x000fe200000000ff */
[----:B------:R-:W-:Y:S02]  /*4310*/  HADD2.F32 R20, -RZ, R31.H1_H1 ;  /* 0x3000001fff147230 */ /* 0x000fe40000004100 */
[----:B------:R-:W-:Y:S01]  /*4320*/  FADD.FTZ R18, R21, R18 ;  /* 0x0000001215127221 */ /* 0x000fe20000010000 */
[----:B------:R-:W-:Y:S01]  /*4330*/  HADD2.F32 R21, -RZ, R28.H1_H1 ;  /* 0x3000001cff157230 */ /* 0x000fe20000004100 */
[----:B------:R-:W-:Y:S01]  /*4340*/  F2FP.F16.F32.PACK_AB R26, R19, R15 ;  /* 0x0000000f131a723e */ /* 0x000fe200000000ff */
[----:B------:R-:W-:Y:S01]  /*4350*/  FADD.FTZ R20, R20, R17 ;  /* 0x0000001114147221 */ /* 0x000fe20000010000 */
[----:B------:R-:W-:-:S04]  /*4360*/  HADD2.F32 R17, -RZ, R176.H1_H1 ;  /* 0x300000b0ff117230 */ /* 0x000fc80000004100 */
[----:B------:R-:W-:Y:S01]  /*4370*/  F2FP.F16.F32.PACK_AB R27, R20, R18 ;  /* 0x00000012141b723e */ /* 0x000fe200000000ff */
[----:B------:R-:W-:-:S05]  /*4380*/  FADD.FTZ R17, R21, R17 ;  /* 0x0000001115117221 */ /* 0x000fca0000010000 */
[----:B------:R-:W-:Y:S01]  /*4390*/  F2FP.F16.F32.PACK_AB R24, R17, R12 ;  /* 0x0000000c1118723e */ /* 0x000fe200000000ff */
[----:B------:R-:W-:Y:S06]  /*43a0*/  BRA `(.L_x_21804) ;  /* 0x0000000400287947 */ /* 0x000fec0003800000 */
.L_x_21802:
[----:B------:R-:W-:Y:S05]  /*43b0*/  BRA.U UP1, `(.L_x_21805) ;  /* 0x0000000101747547 */ /* 0x000fea000b800000 */
        /* <DEDUP_REMOVED lines=29> */
.L_x_21805:
[----:B-----5:R-:W-:Y:S02]  /*4590*/  HADD2.F32 R11, -RZ, R176.H0_H0 ;  /* 0x200000b0ff0b7230 */ /* 0x020fe40000004100 */
[----:B------:R-:W-:Y:S02]  /*45a0*/  HADD2.F32 R12, -RZ, R32.H0_H0 ;  /* 0x20000020ff0c7230 */ /* 0x000fe40000004100 */
[----:B------:R-:W-:Y:S02]  /*45b0*/  HADD2.F32 R15, -RZ, R33.H0_H0 ;  /* 0x20000021ff0f7230 */ /* 0x000fe40000004100 */
[----:B0-----:R-:W-:Y:S02]  /*45c0*/  HADD2.F32 R17, -RZ, R176.H1_H1 ;  /* 0x300000b0ff117230 */ /* 0x001fe40000004100 */
[----:B------:R-:W-:Y:S01]  /*45d0*/  FADD.FTZ R12, R12, R11 ;  /* 0x0000000b0c0c7221 */ /* 0x000fe20000010000 */
[----:B------:R-:W-:Y:S02]  /*45e0*/  HADD2.F32 R11, -RZ, R177.H0_H0 ;  /* 0x200000b1ff0b7230 */ /* 0x000fe40000004100 */
[----:B------:R-:W-:-:S02]  /*45f0*/  HADD2.F32 R16, -RZ, R32.H1_H1 ;  /* 0x30000020ff107230 */ /* 0x000fc40000004100 */
[----:B------:R-:W-:Y:S02]  /*4600*/  HADD2.F32 R18, -RZ, R34.H0_H0 ;  /* 0x20000022ff127230 */ /* 0x000fe40000004100 */
[----:B------:R-:W-:Y:S01]  /*4610*/  FADD.FTZ R11, R15, R11 ;  /* 0x0000000b0f0b7221 */ /* 0x000fe20000010000 */
[----:B------:R-:W-:Y:S02]  /*4620*/  HADD2.F32 R15, -RZ, R178.H0_H0 ;  /* 0x200000b2ff0f7230 */ /* 0x000fe40000004100 */
[----:B------:R-:W-:Y:S01]  /*4630*/  FADD.FTZ R17, R16, R17 ;  /* 0x0000001110117221 */ /* 0x000fe20000010000 */
[----:B------:R-:W-:Y:S02]  /*4640*/  HADD2.F32 R16, -RZ, R177.H1_H1 ;  /* 0x300000b1ff107230 */ /* 0x000fe40000004100 */
        /* <DEDUP_REMOVED lines=17> */
[----:B------:R-:W-:Y:S01]  /*4760*/  HADD2.F32 R21, -RZ, R30.H1_H1 ;  /* 0x3000001eff157230 */ /* 0x000fe20000004100 */
[----:B------:R-:W-:Y:S01]  /*4770*/  F2FP.F16.F32.PACK_AB R25, R16, R11 ;  /* 0x0000000b1019723e */ /* 0x000fe200000000ff */
[----:B------:R-:W-:Y:S01]  /*4780*/  FADD.FTZ R15, R20, R15 ;  /* 0x0000000f140f7221 */ /* 0x000fe20000010000 */
[----:B------:R-:W-:-:S02]  /*4790*/  HADD2.F32 R20, -RZ, R179.H1_H1 ;  /* 0x300000b3ff147230 */ /* 0x000fc40000004100 */
[----:B------:R-:W-:Y:S01]  /*47a0*/  FADD.FTZ R19, R21, R19 ;  /* 0x0000001315137221 */ /* 0x000fe20000010000 */
[--C-:B------:R-:W-:Y:S02]  /*47b0*/  HADD2.F32 R21, -RZ, R31.reuse.H1_H1 ;  /* 0x3000001fff157230 */ /* 0x100fe40000004100 */
[----:B------:R-:W-:Y:S01]  /*47c0*/  FADD.FTZ R20, R22, R20 ;  /* 0x0000001416147221 */ /* 0x000fe20000010000 */
[----:B------:R-:W-:Y:S01]  /*47d0*/  HADD2.F32 R22, -RZ, R31.H0_H0 ;  /* 0x2000001fff167230 */ /* 0x000fe20000004100 */
[----:B------:R-:W-:Y:S02]  /*47e0*/  F2FP.F16.F32.PACK_AB R26, R19, R15 ;  /* 0x0000000f131a723e */ /* 0x000fe400000000ff */
[----:B------:R-:W-:Y:S01]  /*47f0*/  FADD.FTZ R20, R21, R20 ;  /* 0x0000001415147221 */ /* 0x000fe20000010000 */
[----:B------:R-:W-:Y:S02]  /*4800*/  HADD2.F32 R21, -RZ, R28.H1_H1 ;  /* 0x3000001cff157230 */ /* 0x000fe40000004100 */
[----:B------:R-:W-:-:S03]  /*4810*/  FADD.FTZ R18, R22, R18 ;  /* 0x0000001216127221 */ /* 0x000fc60000010000 */
[----:B------:R-:W-:Y:S02]  /*4820*/  FADD.FTZ R17, R21, R17 ;  /* 0x0000001115117221 */ /* 0x000fe40000010000 */
[----:B------:R-:W-:-:S03]  /*4830*/  F2FP.F16.F32.PACK_AB R27, R20, R18 ;  /* 0x00000012141b723e */ /* 0x000fc600000000ff */
[----:B------:R-:W-:-:S07]  /*4840*/  F2FP.F16.F32.PACK_AB R24, R17, R12 ;  /* 0x0000000c1118723e */ /* 0x000fce00000000ff */
.L_x_21804:
        /* <DEDUP_REMOVED lines=10> */
[----:B0-----:R-:W-:-:S06]  /*48f0*/  IMAD.WIDE.U32 R176, R23, 0x10, R214 ;  /* 0x0000001017b07825 */ /* 0x001fcc00078e00d6 */
        /* <DEDUP_REMOVED lines=12> */
.L_x_21807:
        /* <DEDUP_REMOVED lines=14> */
[--C-:B------:R-:W-:Y:S02]  /*4aa0*/  HADD2.F32 R25, -RZ, R179.reuse.H1_H1 ;  /* 0x300000b3ff197230 */ /* 0x100fe40000004100 */
[----:B------:R-:W-:Y:S01]  /*4ab0*/  FADD.FTZ R187, R26, R24 ;  /* 0x000000181abb7221 */ /* 0x000fe20000010000 */
[----:B------:R-:W-:Y:S02]  /*4ac0*/  HADD2.F32 R24, -RZ, R179.H0_H0 ;  /* 0x200000b3ff187230 */ /* 0x000fe40000004100 */
        /* <DEDUP_REMOVED lines=12> */
.L_x_21806:
        /* <DEDUP_REMOVED lines=30> */
.L_x_21809:
        /* <DEDUP_REMOVED lines=44> */
.L_x_21808:
        /* <DEDUP_REMOVED lines=23> */
.L_x_21811:
[----:B-----5:R-:W-:Y:S02]  /*51a0*/  HADD2.F32 R24, -RZ, R176.H0_H0 ;  /* 0x200000b0ff187230 */ /* 0x020fe40000004100 */
[----:B------:R-:W-:Y:S02]  /*51b0*/  HADD2.F32 R25, -RZ, R28.H0_H0 ;  /* 0x2000001cff197230 */ /* 0x000fe40000004100 */
[--C-:B------:R-:W-:Y:S02]  /*51c0*/  HADD2.F32 R27, -RZ, R29.reuse.H0_H0 ;  /* 0x2000001dff1b7230 */ /* 0x100fe40000004100 */
        /* <DEDUP_REMOVED lines=26> */
.L_x_21810:
[----:B------:R-:W-:Y:S05]  /*5370*/  BRA.U UP1, `(.L_x_21813) ;  /* 0x0000000101747547 */ /* 0x000fea000b800000 */
        /* <DEDUP_REMOVED lines=29> */
.L_x_21813:
[----:B-----5:R-:W-:Y:S02]  /*5550*/  HADD2.F32 R24, -RZ, R176.H0_H0 ;  /* 0x200000b0ff187230 */ /* 0x020fe40000004100 */
[--C-:B------:R-:W-:Y:S02]  /*5560*/  HADD2.F32 R25, -RZ, R32.reuse.H0_H0 ;  /* 0x20000020ff197230 */ /* 0x100fe40000004100 */
[----:B------:R-:W-:Y:S02]  /*5570*/  HADD2.F32 R27, -RZ, R32.H1_H1 ;  /* 0x30000020ff1b7230 */ /* 0x000fe40000004100 */
[----:B------:R-:W-:Y:S02]  /*5580*/  HADD2.F32 R26, -RZ, R33.H0_H0 ;  /* 0x20000021ff1a7230 */ /* 0x000fe40000004100 */
[----:B------:R-:W-:Y:S01]  /*5590*/  FADD.FTZ R196, R25, R24 ;  /* 0x0000001819c47221 */ /* 0x000fe20000010000 */
[----:B------:R-:W-:Y:S02]  /*55a0*/  HADD2.F32 R24, -RZ, R176.H1_H1 ;  /* 0x300000b0ff187230 */ /* 0x000fe40000004100 */
[----:B------:R-:W-:-:S02]  /*55b0*/  HADD2.F32 R25, -RZ, R177.H0_H0 ;  /* 0x200000b1ff197230 */ /* 0x000fc40000004100 */
        /* <DEDUP_REMOVED lines=8> */
[----:B------:R-:W-:Y:S01]  /*5640*/  FADD.FTZ R26, R27, R26 ;  /* 0x0000001a1b1a7221 */ /* 0x000fe20000010000 */
[----:B------:R-:W-:Y:S02]  /*5650*/  HADD2.F32 R27, -RZ, R178.H1_H1 ;  /* 0x300000b2ff1b7230 */ /* 0x000fe40000004100 */
[----:B------:R-:W-:Y:S01]  /*5660*/  FADD.FTZ R196, R177, R196 ;  /* 0x000000c4b1c47221 */ /* 0x000fe20000010000 */
[----:B------:R-:W-:Y:S02]  /*5670*/  HADD2.F32 R177, -RZ, R29.H1_H1 ;  /* 0x3000001dffb17230 */ /* 0x000fe40000004100 */
[----:B------:R-:W-:-:S03]  /*5680*/  HADD2.F32 R178, -RZ, R34.H1_H1 ;  /* 0x30000022ffb27230 */ /* 0x000fc60000004100 */
[----:B------:R-:W-:Y:S01]  /*5690*/  FADD.FTZ R199, R177, R176 ;  /* 0x000000b0b1c77221 */ /* 0x000fe20000010000 */
[--C-:B------:R-:W-:Y:S02]  /*56a0*/  HADD2.F32 R176, -RZ, R30.reuse.H0_H0 ;  /* 0x2000001effb07230 */ /* 0x100fe40000004100 */
[----:B------:R-:W-:Y:S01]  /*56b0*/  FADD.FTZ R27, R178, R27 ;  /* 0x0000001bb21b7221 */ /* 0x000fe20000010000 */
[----:B------:R-:W-:Y:S02]  /*56c0*/  HADD2.F32 R178, -RZ, R29.H0_H0 ;  /* 0x2000001dffb27230 */ /* 0x000fe40000004100 */
[----:B------:R-:W-:Y:S02]  /*56d0*/  HADD2.F32 R177, -RZ, R35.H0_H0 ;  /* 0x20000023ffb17230 */ /* 0x000fe40000004100 */
[----:B------:R-:W-:Y:S01]  /*56e0*/  FADD.FTZ R200, R176, R26 ;  /* 0x0000001ab0c87221 */ /* 0x000fe20000010000 */
[----:B------:R-:W-:Y:S02]  /*56f0*/  HADD2.F32 R176, -RZ, R30.H1_H1 ;  /* 0x3000001effb07230 */ /* 0x000fe40000004100 */
[----:B------:R-:W-:Y:S01]  /*5700*/  FADD.FTZ R197, R178, R25 ;  /* 0x00000019b2c57221 */ /* 0x000fe20000010000 */
[----:B------:R-:W-:-:S02]  /*5710*/  HADD2.F32 R25, -RZ, R179.H0_H0 ;  /* 0x200000b3ff197230 */ /* 0x000fc40000004100 */
[----:B------:R-:W-:Y:S02]  /*5720*/  HADD2.F32 R26, -RZ, R179.H1_H1 ;  /* 0x300000b3ff1a7230 */ /* 0x000fe40000004100 */
[----:B------:R-:W-:Y:S01]  /*5730*/  FADD.FTZ R201, R176, R27 ;  /* 0x0000001bb0c97221 */ /* 0x000fe20000010000 */
[----:B------:R-:W-:Y:S02]  /*5740*/  HADD2.F32 R176, -RZ, R31.H0_H0 ;  /* 0x2000001fffb07230 */ /* 0x000fe40000004100 */
[----:B------:R-:W-:Y:S01]  /*5750*/  FADD.FTZ R25, R177, R25 ;  /* 0x00000019b1197221 */ /* 0x000fe20000010000 */
[----:B------:R-:W-:Y:S02]  /*5760*/  HADD2.F32 R177, -RZ, R35.H1_H1 ;  /* 0x30000023ffb17230 */ /* 0x000fe40000004100 */
[----:B------:R-:W-:Y:S02]  /*5770*/  HADD2.F32 R27, -RZ, R31.H1_H1 ;  /* 0x3000001fff1b7230 */ /* 0x000fe40000004100 */
[----:B------:R-:W-:Y:S01]  /*5780*/  FADD.FTZ R202, R176, R25 ;  /* 0x00000019b0ca7221 */ /* 0x000fe20000010000 */
[----:B------:R-:W-:-:S02]  /*5790*/  HADD2.F32 R25, -RZ, R28.H1_H1 ;  /* 0x3000001cff197230 */ /* 0x000fc40000004100 */
[----:B------:R-:W-:-:S04]  /*57a0*/  FADD.FTZ R26, R177, R26 ;  /* 0x0000001ab11a7221 */ /* 0x000fc80000010000 */
[----:B------:R-:W-:Y:S01]  /*57b0*/  FADD.FTZ R203, R27, R26 ;  /* 0x0000001a1bcb7221 */ /* 0x000fe20000010000 */
[----:B------:R-:W-:Y:S01]  /*57c0*/  FADD.FTZ R198, R25, R24 ;  /* 0x0000001819c67221 */ /* 0x000fe20000010000 */
[----:B------:R-:W-:Y:S02]  /*57d0*/  F2FP.F16.F32.PACK_AB R26, R201, R200 ;  /* 0x000000c8c91a723e */ /* 0x000fe400000000ff */
[----:B------:R-:W-:Y:S02]  /*57e0*/  F2FP.F16.F32.PACK_AB R25, R199, R197 ;  /* 0x000000c5c719723e */ /* 0x000fe400000000ff */
[----:B------:R-:W-:Y:S02]  /*57f0*/  F2FP.F16.F32.PACK_AB R27, R203, R202 ;  /* 0x000000cacb1b723e */ /* 0x000fe400000000ff */
[----:B------:R-:W-:-:S07]  /*5800*/  F2FP.F16.F32.PACK_AB R24, R198, R196 ;  /* 0x000000c4c618723e */ /* 0x000fce00000000ff */
.L_x_21812:
        /* <DEDUP_REMOVED lines=23> */
.L_x_21815:
        /* <DEDUP_REMOVED lines=29> */
.L_x_21814:
        /* <DEDUP_REMOVED lines=30> */
.L_x_21817:
        /* <DEDUP_REMOVED lines=44> */
.L_x_21816:
        /* <DEDUP_REMOVED lines=220> */
.L_x_21831:
        /* <DEDUP_REMOVED lines=18> */
[----:B--2---:R-:W2:Y:S03]  /*6ed0*/  @!P2 LDC.64 R178, c[0x0][0x3c8] ;  /* 0x0000f200ffb2ab82 */ /* 0x004ea60000000a00 */
[----:B-1----:R-:W4:Y:S04]  /*6ee0*/  LDL R27, [R1+0x88] ;  /* 0x00008800011b7983 */ /* 0x002f280000100800 */
[----:B------:R-:W-:Y:S04]  /*6ef0*/  STL [R1+0x188], R26 ;  /* 0x0001881a01007387 */ /* 0x000fe80000100800 */
[----:B------:R1:W-:Y:S01]  /*6f00*/  STL [R1+0x184], R25 ;  /* 0x0001841901007387 */ /* 0x0003e20000100800 */
[----:B--2---:R-:W-:-:S03]  /*6f10*/  @!P2 IMAD.WIDE R178, R4, 0x4, R178 ;  /* 0x0000000404b2a825 */ /* 0x004fc600078e02b2 */
[----:B-1----:R-:W2:Y:S04]  /*6f20*/  LDL R25, [R1+0x74] ;  /* 0x0000740001197983 */ /* 0x002ea80000100800 */
[----:B0-----:R0:W-:Y:S04]  /*6f30*/  @!P2 STG.E desc[UR6][R178.64], R230 ;  /* 0x000000e6b200a986 */ /* 0x0011e8000c101906 */
[----:B------:R1:W-:Y:S01]  /*6f40*/  STL [R1+0x180], R24 ;  /* 0x0001801801007387 */ /* 0x0003e20000100800 */
[C---:B0-----:R-:W-:Y:S01]  /*6f50*/  FADD.FTZ R179, -R231.reuse, R226 ;  /* 0x000000e2e7b37221 */ /* 0x041fe20000010100 */
[----:B------:R-:W-:-:S02]  /*6f60*/  FADD.FTZ R178, -R231, R227 ;  /* 0x000000e3e7b27221 */ /* 0x000fc40000010100 */
[----:B-1----:R-:W2:Y:S04]  /*6f70*/  LDL R24, [R1+0x84] ;  /* 0x0000840001187983 */ /* 0x002ea80000100800 */
[----:B------:R-:W2:Y:S04]  /*6f80*/  LDL R226, [R1+0x70] ;  /* 0x0000700001e27983 */ /* 0x000ea80000100800 */
[----:B------:R-:W2:Y:S01]  /*6f90*/  LDL R227, [R1+0x80] ;  /* 0x0000800001e37983 */ /* 0x000ea20000100800 */
[C---:B------:R-:W-:Y:S01]  /*6fa0*/  FADD.FTZ R176, -R231.reuse, R228 ;  /* 0x000000e4e7b07221 */ /* 0x040fe20000010100 */
[C---:B------:R-:W-:Y:S01]  /*6fb0*/  FADD.FTZ R177, -R231.reuse, R229 ;  /* 0x000000e5e7b17221 */ /* 0x040fe20000010100 */
[C---:B------:R-:W-:Y:S01]  /*6fc0*/  FMUL.FTZ R26, R230.reuse, R179 ;  /* 0x000000b3e61a7220 */ /* 0x040fe20000410000 */
[C---:B------:R-:W-:Y:S01]  /*6fd0*/  FMUL.FTZ R252, R230.reuse, R178 ;  /* 0x000000b2e6fc7220 */ /* 0x040fe20000410000 */
[C---:B------:R-:W-:Y:S01]  /*6fe0*/  FMUL.FTZ R229, R230.reuse, R176 ;  /* 0x000000b0e6e57220 */ /* 0x040fe20000410000 */
[----:B------:R-:W-:Y:S01]  /*6ff0*/  FMUL.FTZ R228, R230, R177 ;  /* 0x000000b1e6e47220 */ /* 0x000fe20000410000 */
[C---:B------:R-:W-:Y:S01]  /*7000*/  FADD.FTZ R223, -R231.reuse, R223 ;  /* 0x000000dfe7df7221 */ /* 0x040fe20000010100 */
[----:B------:R-:W-:-:S02]  /*7010*/  FADD.FTZ R222, -R231, R222 ;  /* 0x000000dee7de7221 */ /* 0x000fc40000010100 */
[----:B---3--:R-:W-:Y:S02]  /*7020*/  FFMA.FTZ R178, R228, R30, R29 ;  /* 0x0000001ee4b27223 */ /* 0x008fe4000001001d */
[----:B------:R-:W3:Y:S04]  /*7030*/  LDL R30, [R1+0x90] ;  /* 0x00009000011e7983 */ /* 0x000ee80000100800 */
[----:B------:R-:W3:Y:S01]  /*7040*/  LDL R29, [R1+0x94] ;  /* 0x00009400011d7983 */ /* 0x000ee20000100800 */
[----:B----4-:R-:W-:-:S03]  /*7050*/  FFMA.FTZ R179, R229, R28, R27 ;  /* 0x0000001ce5b37223 */ /* 0x010fc6000001001b */
[----:B------:R-:W4:Y:S04]  /*7060*/  LDL R28, [R1+0x98] ;  /* 0x00009800011c7983 */ /* 0x000f280000100800 */
[----:B------:R-:W4:Y:S01]  /*7070*/  LDL R27, [R1+0x9c] ;  /* 0x00009c00011b7983 */ /* 0x000f220000100800 */
[----:B--2---:R-:W-:-:S03]  /*7080*/  FFMA.FTZ R176, R252, R25, R24 ;  /* 0x00000019fcb07223 */ /* 0x004fc60000010018 */
[----:B------:R-:W2:Y:S04]  /*7090*/  LDL R25, [R1+0x5c] ;  /* 0x00005c0001197983 */ /* 0x000ea80000100800 */
[----:B------:R-:W2:Y:S01]  /*70a0*/  LDL R24, [R1+0x54] ;  /* 0x0000540001187983 */ /* 0x000ea20000100800 */
[----:B------:R-:W-:-:S05]  /*70b0*/  FFMA.FTZ R177, R26, R226, R227 ;  /* 0x000000e21ab17223 */ /* 0x000fca00000100e3 */
[----:B------:R-:W-:Y:S02]  /*70c0*/  F2FP.F16.F32.PACK_AB R176, R176, R177 ;  /* 0x000000b1b0b0723e */ /* 0x000fe400000000ff */
[----:B------:R-:W-:Y:S01]  /*70d0*/  F2FP.F16.F32.PACK_AB R177, R178, R179 ;  /* 0x000000b3b2b1723e */ /* 0x000fe200000000ff */
        /* <DEDUP_REMOVED lines=16> */
[----:B------:R-:W-:Y:S01]  /*71e0*/  F2FP.F16.F32.PACK_AB R178, R178, R179 ;  /* 0x000000b3b2b2723e */ /* 0x000fe200000000ff */
[----:B------:R0:W5:Y:S03]  /*71f0*/  LDL.LU R28, [R1+0x190] ;  /* 0x00019000011c7983 */ /* 0x0001660000300800 */
[----:B------:R-:W-:Y:S01]  /*7200*/  F2FP.F16.F32.PACK_AB R179, R222, R223 ;  /* 0x000000dfdeb3723e */ /* 0x000fe200000000ff */
        /* <DEDUP_REMOVED lines=12> */
[----:B------:R-:W-:Y:S01]  /*72d0*/  F2FP.F16.F32.PACK_AB R179, R176, R179 ;  /* 0x000000b3b0b3723e */ /* 0x000fe200000000ff */
        /* <DEDUP_REMOVED lines=10> */
[----:B------:R-:W-:Y:S02]  /*7380*/  F2FP.F16.F32.PACK_AB R178, R222, R178 ;  /* 0x000000b2deb2723e */ /* 0x000fe400000000ff */
[----:B------:R-:W-:Y:S01]  /*7390*/  F2FP.F16.F32.PACK_AB R177, R223, R177 ;  /* 0x000000b1dfb1723e */ /* 0x000fe200000000ff */
[----:B------:R-:W4:Y:S01]  /*73a0*/  LDL R24, [R1+0xa4] ;  /* 0x0000a40001187983 */ /* 0x000f220000100800 */
[----:B------:R-:W-:-:S03]  /*73b0*/  F2FP.F16.F32.PACK_AB R176, R224, R176 ;  /* 0x000000b0e0b0723e */ /* 0x000fc600000000ff */
        /* <DEDUP_REMOVED lines=25> */
[----:B------:R-:W-:Y:S01]  /*7550*/  F2FP.F16.F32.PACK_AB R177, R178, R177 ;  /* 0x000000b1b2b1723e */ /* 0x000fe200000000ff */
[----:B------:R-:W-:Y:S01]  /*7560*/  FADD.FTZ R178, -R231, R207 ;  /* 0x000000cfe7b27221 */ /* 0x000fe20000010100 */
[----:B------:R0:W5:Y:S01]  /*7570*/  LDL.LU R25, [R1+0x184] ;  /* 0x0001840001197983 */ /* 0x0001620000300800 */
[----:B------:R-:W-:Y:S01]  /*7580*/  F2FP.F16.F32.PACK_AB R176, R179, R176 ;  /* 0x000000b0b3b0723e */ /* 0x000fe200000000ff */
[C---:B------:R-:W-:Y:S02]  /*7590*/  FADD.FTZ R179, -R231.reuse, R206 ;  /* 0x000000cee7b37221 */ /* 0x040fe40000010100 */
[----:B------:R0:W5:Y:S01]  /*75a0*/  LDL.LU R24, [R1+0x180] ;  /* 0x0001800001187983 */ /* 0x0001620000300800 */
[C---:B------:R-:W-:Y:S01]  /*75b0*/  FMUL.FTZ R206, R230.reuse, R178 ;  /* 0x000000b2e6ce7220 */ /* 0x040fe20000410000 */
[----:B------:R-:W-:Y:S02]  /*75c0*/  FMUL.FTZ R207, R230, R179 ;  /* 0x000000b3e6cf7220 */ /* 0x000fe40000410000 */
[----:B------:R-:W2:Y:S04]  /*75d0*/  LDL R178, [R1+0x20] ;  /* 0x0000200001b27983 */ /* 0x000ea80000100800 */
[----:B------:R-:W2:Y:S01]  /*75e0*/  LDL R179, [R1+0xb0] ;  /* 0x0000b00001b37983 */ /* 0x000ea20000100800 */
[----:B------:R-:W-:-:S04]  /*75f0*/  FADD.FTZ R205, -R231, R205 ;  /* 0x000000cde7cd7221 */ /* 0x000fc80000010100 */
[----:B------:R-:W-:Y:S01]  /*7600*/  FMUL.FTZ R222, R230, R205 ;  /* 0x000000cde6de7220 */ /* 0x000fe20000410000 */
[----:B------:R-:W-:-:S04]  /*7610*/  FADD.FTZ R204, -R231, R204 ;  /* 0x000000cce7cc7221 */ /* 0x000fc80000010100 */
[----:B------:R-:W-:Y:S01]  /*7620*/  FMUL.FTZ R212, R230, R204 ;  /* 0x000000cce6d47220 */ /* 0x000fe20000410000 */
[----:B------:R-:W-:Y:S02]  /*7630*/  FFMA.FTZ R205, R207, R224, R223 ;  /* 0x000000e0cfcd7223 */ /* 0x000fe400000100df */
[----:B------:R-:W3:Y:S01]  /*7640*/  LDL R224, [R1+0xc8] ;  /* 0x0000c80001e07983 */ /* 0x000ee20000100800 */
[----:B------:R-:W-:-:S03]  /*7650*/  FFMA.FTZ R204, R212, R225, R252 ;  /* 0x000000e1d4cc7223 */ /* 0x000fc600000100fc */
[----:B------:R-:W4:Y:S04]  /*7660*/  LDL R252, [R1+0xc0] ;  /* 0x0000c00001fc7983 */ /* 0x000f280000100800 */
[----:B------:R-:W3:Y:S04]  /*7670*/  LDL R225, [R1+0xc4] ;  /* 0x0000c40001e17983 */ /* 0x000ee80000100800 */
[----:B------:R-:W3:Y:S01]  /*7680*/  LDL R223, [R1+0xcc] ;  /* 0x0000cc0001df7983 */ /* 0x000ee20000100800 */
[----:B--2---:R-:W-:Y:S01]  /*7690*/  FFMA.FTZ R178, R206, R178, R179 ;  /* 0x000000b2ceb27223 */ /* 0x004fe200000100b3 */
[----:B------:R-:W-:-:S02]  /*76a0*/  FFMA.FTZ R179, R222, R228, R229 ;  /* 0x000000e4deb37223 */ /* 0x000fc400000100e5 */
[----:B------:R-:W1:Y:S02]  /*76b0*/  LDC.64 R228, c[0x0][0x428] ;  /* 0x00010a00ffe47b82 */ /* 0x000e640000000a00 */
[----:B------:R-:W-:Y:S02]  /*76c0*/  F2FP.F16.F32.PACK_AB R178, R205, R178 ;  /* 0x000000b2cdb2723e */ /* 0x000fe400000000ff */
[----:B------:R-:W-:Y:S01]  /*76d0*/  F2FP.F16.F32.PACK_AB R179, R204, R179 ;  /* 0x000000b3ccb3723e */ /* 0x000fe200000000ff */
[----:B-1----:R-:W-:-:S05]  /*76e0*/  IMAD.WIDE.U32 R204, R194, 0x10, R228 ;  /* 0x00000010c2cc7825 */ /* 0x002fca00078e00e4 */
[----:B------:R1:W-:Y:S04]  /*76f0*/  STG.E.128 desc[UR6][R204.64], R176 ;  /* 0x000000b0cc007986 */ /* 0x0003e8000c101d06 */
[----:B-1----:R-:W2:Y:S04]  /*7700*/  LDL R176, [R1+0xc] ;  /* 0x00000c0001b07983 */ /* 0x002ea80000100800 */
[----:B------:R-:W4:Y:S04]  /*7710*/  LDL R179, [R1+0x8] ;  /* 0x0000080001b37983 */ /* 0x000f280000100800 */
[----:B------:R-:W3:Y:S04]  /*7720*/  LDL R177, [R1+0x18] ;  /* 0x0000180001b17983 */ /* 0x000ee80000100800 */
[----:B------:R-:W3:Y:S04]  /*7730*/  LDL R204, [R1+0x1c] ;  /* 0x00001c0001cc7983 */ /* 0x000ee80000100800 */
[----:B------:R-:W3:Y:S04]  /*7740*/  LDL R178, [R1] ;  /* 0x0000000001b27983 */ /* 0x000ee80000100800 */
[----:B------:R-:W3:Y:S01]  /*7750*/  LDL R205, [R1+0x14] ;  /* 0x0000140001cd7983 */ /* 0x000ee20000100800 */
[----:B--2---:R-:W-:-:S03]  /*7760*/  FFMA.FTZ R176, R212, R176, R51 ;  /* 0x000000b0d4b07223 */ /* 0x004fc60000010033 */
[----:B------:R-:W2:Y:S01]  /*7770*/  LDL R212, [R1+0x10] ;  /* 0x0000100001d47983 */ /* 0x000ea20000100800 */
[----:B----4-:R-:W-:-:S03]  /*7780*/  FFMA.FTZ R179, R222, R179, R50 ;  /* 0x000000b3deb37223 */ /* 0x010fc60000010032 */
[----:B------:R-:W4:Y:S01]  /*7790*/  LDL R222, [R1+0x4] ;  /* 0x0000040001de7983 */ /* 0x000f220000100800 */
[----:B---3--:R-:W-:-:S03]  /*77a0*/  FFMA.FTZ R177, R210, R177, R46 ;  /* 0x000000b1d2b17223 */ /* 0x008fc6000001002e */
[----:B------:R-:W3:Y:S01]  /*77b0*/  LDL R210, [R1+0xd4] ;  /* 0x0000d40001d27983 */ /* 0x000ee20000100800 */
[----:B------:R-:W-:-:S03]  /*77c0*/  FFMA.FTZ R204, R211, R204, R47 ;  /* 0x000000ccd3cc7223 */ /* 0x000fc6000001002f */
[----:B------:R-:W3:Y:S01]  /*77d0*/  LDL R211, [R1+0xd0] ;  /* 0x0000d00001d37983 */ /* 0x000ee20000100800 */
[----:B------:R-:W-:-:S03]  /*77e0*/  FFMA.FTZ R178, R206, R178, R48 ;  /* 0x000000b2ceb27223 */ /* 0x000fc60000010030 */
[----:B------:R-:W3:Y:S01]  /*77f0*/  LDL R206, [R1+0xdc] ;  /* 0x0000dc0001ce7983 */ /* 0x000ee20000100800 */
[----:B------:R-:W-:Y:S01]  /*7800*/  F2FP.F16.F32.PACK_AB R179, R176, R179 ;  /* 0x000000b3b0b3723e */ /* 0x000fe200000000ff */
[----:B------:R-:W-:Y:S01]  /*7810*/  FFMA.FTZ R205, R209, R205, R45 ;  /* 0x000000cdd1cd7223 */ /* 0x000fe2000001002d */
[----:B------:R-:W-:Y:S01]  /*7820*/  F2FP.F16.F32.PACK_AB R177, R204, R177 ;  /* 0x000000b1ccb1723e */ /* 0x000fe200000000ff */
[----:B------:R-:W-:Y:S01]  /*7830*/  FADD.FTZ R184, -R231, R184 ;  /* 0x000000b8e7b87221 */ /* 0x000fe20000010100 */
[----:B------:R-:W3:Y:S01]  /*7840*/  LDL R209, [R1+0xf0] ;  /* 0x0000f00001d17983 */ /* 0x000ee20000100800 */
[----:B--2---:R-:W-:-:S03]  /*7850*/  FFMA.FTZ R176, R208, R212, R44 ;  /* 0x000000d4d0b07223 */ /* 0x004fc6000001002c */
[----:B------:R-:W2:Y:S01]  /*7860*/  LDL R208, [R1+0xd8] ;  /* 0x0000d80001d07983 */ /* 0x000ea20000100800 */
[----:B----4-:R-:W-:Y:S01]  /*7870*/  FFMA.FTZ R207, R207, R222, R49 ;  /* 0x000000decfcf7223 */ /* 0x010fe20000010031 */
[----:B------:R-:W-:Y:S01]  /*7880*/  F2FP.F16.F32.PACK_AB R176, R205, R176 ;  /* 0x000000b0cdb0723e */ /* 0x000fe200000000ff */
[----:B------:R-:W-:Y:S01]  /*7890*/  IMAD.WIDE.U32 R204, R194, 0x10, R226 ;  /* 0x00000010c2cc7825 */ /* 0x000fe200078e00e2 */
[----:B------:R-:W4:Y:S02]  /*78a0*/  LDL R222, [R1+0xe0] ;  /* 0x0000e00001de7983 */ /* 0x000f240000100800 */
[----:B------:R-:W-:Y:S02]  /*78b0*/  F2FP.F16.F32.PACK_AB R178, R207, R178 ;  /* 0x000000b2cfb2723e */ /* 0x000fe400000000ff */
[----:B------:R-:W4:Y:S04]  /*78c0*/  LDL R212, [R1+0xe4] ;  /* 0x0000e40001d47983 */ /* 0x000f280000100800 */
[----:B------:R1:W-:Y:S04]  /*78d0*/  STG.E.128 desc[UR6][R204.64], R176 ;  /* 0x000000b0cc007986 */ /* 0x0003e8000c101d06 */
[----:B------:R-:W4:Y:S01]  /*78e0*/  LDL R207, [R1+0xf8] ;  /* 0x0000f80001cf7983 */ /* 0x000f220000100800 */
        /* <DEDUP_REMOVED lines=13> */
[----:B------:R-:W-:Y:S01]  /*79c0*/  FADD.FTZ R205, -R231, R0 ;  /* 0x00000000e7cd7221 */ /* 0x000fe20000010100 */
[----:B------:R-:W-:Y:S01]  /*79d0*/  F2FP.F16.F32.PACK_AB R176, R179, R176 ;  /* 0x000000b0b3b0723e */ /* 0x000fe200000000ff */
[C---:B------:R-:W-:Y:S01]  /*79e0*/  FADD.FTZ R179, -R231.reuse, R185 ;  /* 0x000000b9e7b37221 */ /* 0x040fe20000010100 */
[----:B------:R-:W-:Y:S01]  /*79f0*/  F2FP.F16.F32.PACK_AB R177, R178, R177 ;  /* 0x000000b1b2b1723e */ /* 0x000fe200000000ff */
[C---:B------:R-:W-:Y:S01]  /*7a00*/  FADD.FTZ R178, -R231.reuse, R186 ;  /* 0x000000bae7b27221 */ /* 0x040fe20000010100 */
[----:B------:R-:W-:Y:S01]  /*7a10*/  FADD.FTZ R185, -R231, R183 ;  /* 0x000000b7e7b97221 */ /* 0x000fe20000010100 */
[C---:B------:R-:W-:Y:S01]  /*7a20*/  FMUL.FTZ R186, R230.reuse, R179 ;  /* 0x000000b3e6ba7220 */ /* 0x040fe20000410000 */
[----:B------:R-:W4:Y:S01]  /*7a30*/  LDL R252, [R1+0x118] ;  /* 0x0001180001fc7983 */ /* 0x000f220000100800 */
[C---:B------:R-:W-:Y:S01]  /*7a40*/  FMUL.FTZ R183, R230.reuse, R178 ;  /* 0x000000b2e6b77220 */ /* 0x040fe20000410000 */
[----:B------:R-:W-:Y:S01]  /*7a50*/  FMUL.FTZ R194, R230, R185 ;  /* 0x000000b9e6c27220 */ /* 0x000fe20000410000 */
[----:B---3--:R-:W-:Y:S01]  /*7a60*/  FFMA.FTZ R185, R186, R245, R210 ;  /* 0x000000f5bab97223 */ /* 0x008fe200000100d2 */
[----:B------:R-:W3:Y:S01]  /*7a70*/  LDL R225, [R1+0x11c] ;  /* 0x00011c0001e17983 */ /* 0x000ee20000100800 */
[----:B------:R-:W-:-:S03]  /*7a80*/  FFMA.FTZ R178, R183, R244, R211 ;  /* 0x000000f4b7b27223 */ /* 0x000fc600000100d3 */
[----:B------:R-:W3:Y:S04]  /*7a90*/  LDL R211, [R1+0xe8] ;  /* 0x0000e80001d37983 */ /* 0x000ee80000100800 */
[----:B------:R-:W3:Y:S01]  /*7aa0*/  LDL R210, [R1+0xec] ;  /* 0x0000ec0001d27983 */ /* 0x000ee20000100800 */
[----:B------:R-:W-:-:S03]  /*7ab0*/  FFMA.FTZ R184, R194, R247, R206 ;  /* 0x000000f7c2b87223 */ /* 0x000fc600000100ce */
[----:B------:R-:W3:Y:S04]  /*7ac0*/  LDL R206, [R1+0xfc] ;  /* 0x0000fc0001ce7983 */ /* 0x000ee80000100800 */
[----:B------:R-:W3:Y:S04]  /*7ad0*/  LDL R223, [R1+0x124] ;  /* 0x0001240001df7983 */ /* 0x000ee80000100800 */
[----:B------:R-:W3:Y:S01]  /*7ae0*/  LDL R224, [R1+0x120] ;  /* 0x0001200001e07983 */ /* 0x000ee20000100800 */
[----:B--2---:R-:W-:-:S03]  /*7af0*/  FFMA.FTZ R179, R204, R246, R208 ;  /* 0x000000f6ccb37223 */ /* 0x004fc600000100d0 */
[----:B------:R-:W2:Y:S01]  /*7b00*/  LDL R208, [R1+0xf4] ;  /* 0x0000f40001d07983 */ /* 0x000ea20000100800 */
[----:B------:R-:W-:Y:S02]  /*7b10*/  F2FP.F16.F32.PACK_AB R178, R185, R178 ;  /* 0x000000b2b9b2723e */ /* 0x000fe400000000ff */
[----:B------:R-:W-:Y:S01]  /*7b20*/  F2FP.F16.F32.PACK_AB R179, R184, R179 ;  /* 0x000000b3b8b3723e */ /* 0x000fe200000000ff */
[----:B------:R-:W-:-:S05]  /*7b30*/  IMAD.WIDE.U32 R184, R3, 0x10, R228 ;  /* 0x0000001003b87825 */ /* 0x000fca00078e00e4 */
[----:B------:R1:W-:Y:S02]  /*7b40*/  STG.E.128 desc[UR6][R184.64], R176 ;  /* 0x000000b0b8007986 */ /* 0x0003e4000c101d06 */
[----:B-1----:R-:W-:Y:S01]  /*7b50*/  FFMA.FTZ R179, R204, R238, R58 ;  /* 0x000000eeccb37223 */ /* 0x002fe2000001003a */
[----:B------:R-:W-:Y:S01]  /*7b60*/  FFMA.FTZ R176, R194, R239, R59 ;  /* 0x000000efc2b07223 */ /* 0x000fe2000001003b */
[----:B------:R-:W-:Y:S01]  /*7b70*/  FFMA.FTZ R177, R193, R242, R54 ;  /* 0x000000f2c1b17223 */ /* 0x000fe20000010036 */
[----:B------:R-:W-:Y:S01]  /*7b80*/  FFMA.FTZ R178, R183, R236, R56 ;  /* 0x000000ecb7b27223 */ /* 0x000fe20000010038 */
[----:B------:R-:W-:Y:S01]  /*7b90*/  FFMA.FTZ R184, R190, R243, R55 ;  /* 0x000000f3beb87223 */ /* 0x000fe20000010037 */
[----:B------:R-:W-:Y:S01]  /*7ba0*/  FFMA.FTZ R185, R191, R241, R53 ;  /* 0x000000f1bfb97223 */ /* 0x000fe20000010035 */
[----:B------:R-:W-:Y:S01]  /*7bb0*/  F2FP.F16.F32.PACK_AB R179, R176, R179 ;  /* 0x000000b3b0b3723e */ /* 0x000fe200000000ff */
[----:B------:R-:W-:Y:S01]  /*7bc0*/  FFMA.FTZ R176, R192, R240, R52 ;  /* 0x000000f0c0b07223 */ /* 0x000fe20000010034 */
[----:B------:R-:W-:Y:S01]  /*7bd0*/  FFMA.FTZ R183, R186, R237, R57 ;  /* 0x000000edbab77223 */ /* 0x000fe20000010039 */
[----:B------:R-:W-:-:S03]  /*7be0*/  F2FP.F16.F32.PACK_AB R177, R184, R177 ;  /* 0x000000b1b8b1723e */ /* 0x000fc600000000ff */
[----:B------:R-:W-:Y:S01]  /*7bf0*/  F2FP.F16.F32.PACK_AB R176, R185, R176 ;  /* 0x000000b0b9b0723e */ /* 0x000fe200000000ff */
[----:B------:R-:W-:Y:S01]  /*7c00*/  IMAD.WIDE.U32 R184, R3, 0x10, R226 ;  /* 0x0000001003b87825 */ /* 0x000fe200078e00e2 */
[----:B------:R-:W-:-:S03]  /*7c10*/  F2FP.F16.F32.PACK_AB R178, R183, R178 ;  /* 0x000000b2b7b2723e */ /* 0x000fc600000000ff */
[C---:B------:R-:W-:Y:S01]  /*7c20*/  FADD.FTZ R186, -R231.reuse, R6 ;  /* 0x00000006e7ba7221 */ /* 0x040fe20000010100 */
[C---:B------:R-:W-:Y:S01]  /*7c30*/  FADD.FTZ R3, -R231.reuse, R16 ;  /* 0x00000010e7037221 */ /* 0x040fe20000010100 */
[C---:B------:R-:W-:Y:S01]  /*7c40*/  FMUL.FTZ R16, R230.reuse, R205 ;  /* 0x000000cde6107220 */ /* 0x040fe20000410000 */
[----:B------:R1:W-:Y:S01]  /*7c50*/  STG.E.128 desc[UR6][R184.64], R176 ;  /* 0x000000b0b8007986 */ /* 0x0003e2000c101d06 */
[C---:B------:R-:W-:Y:S01]  /*7c60*/  FADD.FTZ R6, -R231.reuse, R19 ;  /* 0x00000013e7067221 */ /* 0x040fe20000010100 */
[C---:B------:R-:W-:Y:S01]  /*7c70*/  FADD.FTZ R204, -R231.reuse, R12 ;  /* 0x0000000ce7cc7221 */ /* 0x040fe20000010100 */
[C---:B------:R-:W-:Y:S01]  /*7c80*/  FADD.FTZ R12, -R231.reuse, R181 ;  /* 0x000000b5e70c7221 */ /* 0x040fe20000010100 */
[C---:B------:R-:W-:Y:S01]  /*7c90*/  FADD.FTZ R0, -R231.reuse, R11 ;  /* 0x0000000be7007221 */ /* 0x040fe20000010100 */
[C---:B------:R-:W-:Y:S01]  /*7ca0*/  FADD.FTZ R11, -R231.reuse, R21 ;  /* 0x00000015e70b7221 */ /* 0x040fe20000010100 */
[C---:B-1----:R-:W-:Y:S01]  /*7cb0*/  FADD.FTZ R176, -R231.reuse, R5 ;  /* 0x00000005e7b07221 */ /* 0x042fe20000010100 */
        /* <DEDUP_REMOVED lines=8> */
[----:B----4-:R-:W-:Y:S01]  /*7d40*/  FFMA.FTZ R176, R16, R232, R222 ;  /* 0x000000e810b07223 */ /* 0x010fe200000100de */
[----:B------:R-:W-:Y:S01]  /*7d50*/  FFMA.FTZ R186, R17, R233, R212 ;  /* 0x000000e911ba7223 */ /* 0x000fe200000100d4 */
[----:B------:R-:W-:Y:S01]  /*7d60*/  FMUL.FTZ R181, R230, R184 ;  /* 0x000000b8e6b57220 */ /* 0x000fe20000410000 */
[----:B---3--:R-:W-:Y:S01]  /*7d70*/  FFMA.FTZ R177, R18, R234, R211 ;  /* 0x000000ea12b17223 */ /* 0x008fe200000100d3 */
[----:B------:R-:W-:Y:S01]  /*7d80*/  FFMA.FTZ R184, R19, R235, R210 ;  /* 0x000000eb13b87223 */ /* 0x000fe200000100d2 */
[----:B------:R-:W-:Y:S01]  /*7d90*/  FADD.FTZ R179, -R231, R9 ;  /* 0x00000009e7b37221 */ /* 0x000fe20000010100 */
[----:B------:R-:W-:Y:S01]  /*7da0*/  F2FP.F16.F32.PACK_AB R176, R186, R176 ;  /* 0x000000b0bab0723e */ /* 0x000fe200000000ff */
[----:B------:R-:W-:Y:S01]  /*7db0*/  FFMA.FTZ R16, R16, R136, R60 ;  /* 0x0000008810107223 */ /* 0x000fe2000001003c */
[----:B------:R-:W-:Y:S01]  /*7dc0*/  FFMA.FTZ R186, R17, R137, R61 ;  /* 0x0000008911ba7223 */ /* 0x000fe2000001003d */
[C---:B------:R-:W-:Y:S01]  /*7dd0*/  FADD.FTZ R191, -R231.reuse, R197 ;  /* 0x000000c5e7bf7221 */ /* 0x040fe20000010100 */
[----:B------:R-:W-:Y:S01]  /*7de0*/  F2FP.F16.F32.PACK_AB R177, R184, R177 ;  /* 0x000000b1b8b1723e */ /* 0x000fe200000000ff */
[C---:B------:R-:W-:Y:S01]  /*7df0*/  FADD.FTZ R10, -R231.reuse, R180 ;  /* 0x000000b4e70a7221 */ /* 0x040fe20000010100 */
[C---:B------:R-:W-:Y:S01]  /*7e00*/  FADD.FTZ R21, -R231.reuse, R189 ;  /* 0x000000bde7157221 */ /* 0x040fe20000010100 */
[C---:B------:R-:W-:Y:S01]  /*7e10*/  FADD.FTZ R190, -R231.reuse, R198 ;  /* 0x000000c6e7be7221 */ /* 0x040fe20000010100 */
[----:B------:R-:W-:Y:S01]  /*7e20*/  FMUL.FTZ R184, R230, R179 ;  /* 0x000000b3e6b87220 */ /* 0x000fe20000410000 */
[C---:B------:R-:W-:Y:S01]  /*7e30*/  FADD.FTZ R183, -R231.reuse, R14 ;  /* 0x0000000ee7b77221 */ /* 0x040fe20000010100 */
[----:B------:R-:W-:Y:S01]  /*7e40*/  F2FP.F16.F32.PACK_AB R16, R186, R16 ;  /* 0x00000010ba10723e */ /* 0x000fe200000000ff */
[C---:B------:R-:W-:Y:S01]  /*7e50*/  FMUL.FTZ R189, R230.reuse, R185 ;  /* 0x000000b9e6bd7220 */ /* 0x040fe20000410000 */
[----:B------:R-:W-:Y:S01]  /*7e60*/  FMUL.FTZ R186, R230, R11 ;  /* 0x0000000be6ba7220 */ /* 0x000fe20000410000 */
[----:B------:R-:W-:Y:S01]  /*7e70*/  FFMA.FTZ R179, R184, R174, R207 ;  /* 0x000000aeb8b37223 */ /* 0x000fe200000100cf */
[C---:B------:R-:W-:Y:S01]  /*7e80*/  FMUL.FTZ R185, R230.reuse, R10 ;  /* 0x0000000ae6b97220 */ /* 0x040fe20000410000 */
[C---:B------:R-:W-:Y:S01]  /*7e90*/  FMUL.FTZ R11, R230.reuse, R191 ;  /* 0x000000bfe60b7220 */ /* 0x040fe20000410000 */
[C---:B------:R-:W-:Y:S01]  /*7ea0*/  FMUL.FTZ R207, R230.reuse, R21 ;  /* 0x00000015e6cf7220 */ /* 0x040fe20000410000 */
[C---:B------:R-:W-:Y:S01]  /*7eb0*/  FMUL.FTZ R10, R230.reuse, R190 ;  /* 0x000000bee60a7220 */ /* 0x040fe20000410000 */
[----:B------:R-:W3:Y:S01]  /*7ec0*/  LDL R191, [R1+0x104] ;  /* 0x0001040001bf7983 */ /* 0x000ee20000100800 */
[----:B------:R-:W-:Y:S01]  /*7ed0*/  FMUL.FTZ R183, R230, R183 ;  /* 0x000000b7e6b77220 */ /* 0x000fe20000410000 */
[----:B------:R-:W-:-:S02]  /*7ee0*/  FADD.FTZ R5, -R231, R15 ;  /* 0x0000000fe7057221 */ /* 0x000fc40000010100 */
[----:B------:R-:W4:Y:S01]  /*7ef0*/  LDL R21, [R1+0x10c] ;  /* 0x00010c0001157983 */ /* 0x000f220000100800 */
[----:B------:R-:W-:-:S03]  /*7f00*/  FADD.FTZ R15, -R231, R187 ;  /* 0x000000bbe70f7221 */ /* 0x000fc60000010100 */
[----:B------:R-:W4:Y:S01]  /*7f10*/  LDL R190, [R1+0x108] ;  /* 0x0001080001be7983 */ /* 0x000f220000100800 */
[----:B------:R-:W-:Y:S01]  /*7f20*/  FFMA.FTZ R187, R183, R175, R206 ;  /* 0x000000afb7bb7223 */ /* 0x000fe200000100ce */
[C---:B------:R-:W-:Y:S01]  /*7f30*/  FADD.FTZ R192, -R231.reuse, R199 ;  /* 0x000000c7e7c07221 */ /* 0x040fe20000010100 */
[C---:B------:R-:W-:Y:S01]  /*7f40*/  FMUL.FTZ R180, R230.reuse, R178 ;  /* 0x000000b2e6b47220 */ /* 0x040fe20000410000 */
[----:B------:R-:W4:Y:S01]  /*7f50*/  LDL R222, [R1+0x128] ;  /* 0x0001280001de7983 */ /* 0x000f220000100800 */
[----:B------:R-:W-:Y:S01]  /*7f60*/  FADD.FTZ R9, -R231, R22 ;  /* 0x00000016e7097221 */ /* 0x000fe20000010100 */
[----:B------:R-:W-:Y:S01]  /*7f70*/  F2FP.F16.F32.PACK_AB R179, R187, R179 ;  /* 0x000000b3bbb3723e */ /* 0x000fe200000000ff */
[C---:B------:R-:W-:Y:S01]  /*7f80*/  FADD.FTZ R22, -R231.reuse, R196 ;  /* 0x000000c4e7167221 */ /* 0x040fe20000010100 */
[C---:B------:R-:W-:Y:S01]  /*7f90*/  FADD.FTZ R197, -R231.reuse, R203 ;  /* 0x000000cbe7c57221 */ /* 0x040fe20000010100 */
[----:B------:R-:W-:Y:S01]  /*7fa0*/  FMUL.FTZ R187, R230, R12 ;  /* 0x0000000ce6bb7220 */ /* 0x000fe20000410000 */
[C---:B------:R-:W-:Y:S01]  /*7fb0*/  FADD.FTZ R196, -R231.reuse, R202 ;  /* 0x000000cae7c47221 */ /* 0x040fe20000010100 */
[C---:B------:R-:W-:Y:S01]  /*7fc0*/  FADD.FTZ R203, -R231.reuse, R220 ;  /* 0x000000dce7cb7221 */ /* 0x040fe20000010100 */
[----:B------:R-:W-:Y:S01]  /*7fd0*/  FFMA.FTZ R178, R180, R172, R209 ;  /* 0x000000acb4b27223 */ /* 0x000fe200000100d1 */
[----:B------:R-:W-:Y:S01]  /*7fe0*/  FMUL.FTZ R12, R230, R192 ;  /* 0x000000c0e60c7220 */ /* 0x000fe20000410000 */
[C---:B------:R-:W-:Y:S01]  /*7ff0*/  FADD.FTZ R202, -R231.reuse, R217 ;  /* 0x000000d9e7ca7221 */ /* 0x040fe20000010100 */
[C---:B------:R-:W-:Y:S01]  /*8000*/  FADD.FTZ R209, -R231.reuse, R221 ;  /* 0x000000dde7d17221 */ /* 0x040fe20000010100 */
[----:B------:R-:W4:Y:S01]  /*8010*/  LDL R220, [R1+0x130] ;  /* 0x0001300001dc7983 */ /* 0x000f220000100800 */
[----:B------:R-:W-:-:S03]  /*8020*/  FADD.FTZ R194, -R231, R201 ;  /* 0x000000c9e7c27221 */ /* 0x000fc60000010100 */
[----:B------:R-:W4:Y:S04]  /*8030*/  LDL R192, [R1+0x100] ;  /* 0x0001000001c07983 */ /* 0x000f280000100800 */
[----:B------:R-:W4:Y:S04]  /*8040*/  LDL R221, [R1+0x12c] ;  /* 0x00012c0001dd7983 */ /* 0x000f280000100800 */
[----:B------:R-:W4:Y:S01]  /*8050*/  LDL R217, [R1+0x13c] ;  /* 0x00013c0001d97983 */ /* 0x000f220000100800 */
        /* <DEDUP_REMOVED lines=8> */
[----:B------:R-:W-:Y:S01]  /*80e0*/  FADD.FTZ R201, -R231, R216 ;  /* 0x000000d8e7c97221 */ /* 0x000fe20000010100 */
[----:B------:R-:W-:Y:S01]  /*80f0*/  FMUL.FTZ R15, R230, R194 ;  /* 0x000000c2e60f7220 */ /* 0x000fe20000410000 */
[----:B------:R-:W4:Y:S04]  /*8100*/  LDL R218, [R1+0x138] ;  /* 0x0001380001da7983 */ /* 0x000f280000100800 */
[----:B------:R-:W4:Y:S01]  /*8110*/  LDL R194, [R1+0x110] ;  /* 0x0001100001c27983 */ /* 0x000f220000100800 */
[----:B--2---:R-:W-:Y:S01]  /*8120*/  FFMA.FTZ R182, R181, R173, R208 ;  /* 0x000000adb5b67223 */ /* 0x004fe200000100d0 */
[----:B------:R-:W-:-:S02]  /*8130*/  FADD.FTZ R208, -R231, R219 ;  /* 0x000000dbe7d07221 */ /* 0x000fc40000010100 */
[----:B------:R-:W2:Y:S04]  /*8140*/  LDL R219, [R1+0x134] ;  /* 0x0001340001db7983 */ /* 0x000ea80000100800 */
[----:B------:R-:W2:Y:S01]  /*8150*/  LDL R231, [R1+0x114] ;  /* 0x0001140001e77983 */ /* 0x000ea20000100800 */
[----:B------:R-:W-:Y:S01]  /*8160*/  F2FP.F16.F32.PACK_AB R178, R182, R178 ;  /* 0x000000b2b6b2723e */ /* 0x000fe200000000ff */
[----:B------:R-:W-:Y:S01]  /*8170*/  FFMA.FTZ R182, R18, R138, R62 ;  /* 0x0000008a12b67223 */ /* 0x000fe2000001003e */
[----:B------:R-:W-:Y:S01]  /*8180*/  FFMA.FTZ R18, R180, R132, R64 ;  /* 0x00000084b4127223 */ /* 0x000fe20000010040 */
[----:B------:R-:W-:Y:S01]  /*8190*/  FFMA.FTZ R180, R184, R134, R66 ;  /* 0x00000086b8b47223 */ /* 0x000fe20000010042 */
[----:B------:R-:W-:Y:S01]  /*81a0*/  FFMA.FTZ R183, R183, R135, R67 ;  /* 0x00000087b7b77223 */ /* 0x000fe20000010043 */
[----:B------:R-:W-:Y:S01]  /*81b0*/  FFMA.FTZ R181, R181, R133, R65 ;  /* 0x00000085b5b57223 */ /* 0x000fe20000010041 */
[----:B------:R-:W-:-:S03]  /*81c0*/  FFMA.FTZ R184, R19, R139, R63 ;  /* 0x0000008b13b87223 */ /* 0x000fc6000001003f */
[----:B------:R-:W-:Y:S02]  /*81d0*/  F2FP.F16.F32.PACK_AB R19, R183, R180 ;  /* 0x000000b4b713723e */ /* 0x000fe400000000ff */
[----:B------:R-:W-:Y:S01]  /*81e0*/  F2FP.F16.F32.PACK_AB R18, R181, R18 ;  /* 0x00000012b512723e */ /* 0x000fe200000000ff */
[----:B------:R-:W-:-:S04]  /*81f0*/  IMAD.WIDE.U32 R180, R2, 0x10, R228 ;  /* 0x0000001002b47825 */ /* 0x000fc800078e00e4 */
[C---:B------:R-:W-:Y:S01]  /*8200*/  FMUL.FTZ R188, R230.reuse, R204 ;  /* 0x000000cce6bc7220 */ /* 0x040fe20000410000 */
[C---:B------:R-:W-:Y:S01]  /*8210*/  FMUL.FTZ R210, R230.reuse, R0 ;  /* 0x00000000e6d27220 */ /* 0x040fe20000410000 */
[C---:B------:R-:W-:Y:S01]  /*8220*/  FMUL.FTZ R211, R230.reuse, R3 ;  /* 0x00000003e6d37220 */ /* 0x040fe20000410000 */
[C---:B------:R-:W-:Y:S01]  /*8230*/  FMUL.FTZ R212, R230.reuse, R5 ;  /* 0x00000005e6d47220 */ /* 0x040fe20000410000 */
[C---:B------:R-:W-:Y:S01]  /*8240*/  FMUL.FTZ R214, R230.reuse, R6 ;  /* 0x00000006e6d67220 */ /* 0x040fe20000410000 */
[----:B------:R-:W-:Y:S01]  /*8250*/  FMUL.FTZ R204, R230, R14 ;  /* 0x0000000ee6cc7220 */ /* 0x000fe20000410000 */
[----:B------:R-:W-:Y:S01]  /*8260*/  F2FP.F16.F32.PACK_AB R17, R184, R182 ;  /* 0x000000b6b811723e */ /* 0x000fe200000000ff */
[----:B------:R-:W-:Y:S01]  /*8270*/  FMUL.FTZ R14, R230, R193 ;  /* 0x000000c1e60e7220 */ /* 0x000fe20000410000 */
[----:B------:R-:W-:Y:S01]  /*8280*/  IMAD.WIDE.U32 R182, R2, 0x10, R226 ;  /* 0x0000001002b67825 */ /* 0x000fe200078e00e2 */
[----:B------:R1:W-:Y:S03]  /*8290*/  STG.E.128 desc[UR6][R180.64], R176 ;  /* 0x000000b0b4007986 */ /* 0x0003e6000c101d06 */
[C---:B------:R-:W-:Y:S01]  /*82a0*/  FMUL.FTZ R215, R230.reuse, R7 ;  /* 0x00000007e6d77220 */ /* 0x040fe20000410000 */
[----:B------:R-:W-:Y:S01]  /*82b0*/  FMUL.FTZ R216, R230, R8 ;  /* 0x00000008e6d87220 */ /* 0x000fe20000410000 */
[----:B------:R0:W-:Y:S01]  /*82c0*/  STG.E.128 desc[UR6][R182.64], R16 ;  /* 0x00000010b6007986 */ /* 0x0001e2000c101d06 */
[----:B-1----:R-:W-:Y:S01]  /*82d0*/  FFMA.FTZ R178, R212, R124, R72 ;  /* 0x0000007cd4b27223 */ /* 0x002fe20000010048 */
[----:B------:R-:W-:Y:S01]  /*82e0*/  FFMA.FTZ R181, R214, R125, R73 ;  /* 0x0000007dd6b57223 */ /* 0x000fe20000010049 */
[----:B------:R-:W-:Y:S01]  /*82f0*/  FFMA.FTZ R177, R210, R130, R70 ;  /* 0x00000082d2b17223 */ /* 0x000fe20000010046 */
[C---:B------:R-:W-:Y:S01]  /*8300*/  FFMA.FTZ R176, R216.reuse, R167, R225 ;  /* 0x000000a7d8b07223 */ /* 0x040fe200000100e1 */
[----:B0-----:R-:W-:Y:S01]  /*8310*/  FFMA.FTZ R19, R215, R166, R252 ;  /* 0x000000a6d7137223 */ /* 0x001fe200000100fc */
[----:B------:R-:W-:Y:S01]  /*8320*/  FFMA.FTZ R182, R211, R131, R71 ;  /* 0x00000083d3b67223 */ /* 0x000fe20000010047 */
[----:B------:R-:W-:Y:S01]  /*8330*/  F2FP.F16.F32.PACK_AB R178, R181, R178 ;  /* 0x000000b2b5b2723e */ /* 0x000fe200000000ff */
[----:B------:R-:W-:-:S02]  /*8340*/  FFMA.FTZ R180, R216, R127, R75 ;  /* 0x0000007fd8b47223 */ /* 0x000fc4000001004b */
[----:B------:R-:W-:Y:S01]  /*8350*/  F2FP.F16.F32.PACK_AB R19, R176, R19 ;  /* 0x00000013b013723e */ /* 0x000fe200000000ff */
[----:B------:R-:W-:Y:S01]  /*8360*/  FFMA.FTZ R176, R188, R128, R68 ;  /* 0x00000080bcb07223 */ /* 0x000fe20000010044 */
[----:B------:R-:W-:Y:S01]  /*8370*/  F2FP.F16.F32.PACK_AB R177, R182, R177 ;  /* 0x000000b1b6b1723e */ /* 0x000fe200000000ff */
[----:B------:R-:W2:Y:S01]  /*8380*/  LDL R216, [R1+0x15c] ;  /* 0x00015c0001d87983 */ /* 0x000ea20000100800 */
[C---:B------:R-:W-:Y:S01]  /*8390*/  FMUL.FTZ R206, R230.reuse, R20 ;  /* 0x00000014e6ce7220 */ /* 0x040fe20000410000 */
[----:B------:R-:W-:Y:S01]  /*83a0*/  FFMA.FTZ R179, R215, R126, R74 ;  /* 0x0000007ed7b37223 */ /* 0x000fe2000001004a */
[C---:B------:R-:W-:Y:S01]  /*83b0*/  FMUL.FTZ R184, R230.reuse, R9 ;  /* 0x00000009e6b87220 */ /* 0x040fe20000410000 */
[C---:B------:R-:W-:Y:S01]  /*83c0*/  FMUL.FTZ R0, R230.reuse, R198 ;  /* 0x000000c6e6007220 */ /* 0x040fe20000410000 */
[----:B------:R-:W-:Y:S01]  /*83d0*/  FMUL.FTZ R2, R230, R199 ;  /* 0x000000c7e6027220 */ /* 0x000fe20000410000 */
[----:B---3--:R-:W-:Y:S01]  /*83e0*/  FFMA.FTZ R193, R189, R169, R191 ;  /* 0x000000a9bdc17223 */ /* 0x008fe200000100bf */
[----:B----4-:R-:W-:Y:S01]  /*83f0*/  FFMA.FTZ R190, R210, R170, R190 ;  /* 0x000000aad2be7223 */ /* 0x010fe200000100be */
[----:B------:R-:W-:Y:S01]  /*8400*/  FFMA.FTZ R191, R211, R171, R21 ;  /* 0x000000abd3bf7223 */ /* 0x000fe20000010015 */
[----:B------:R-:W3:Y:S01]  /*8410*/  LDL R210, [R1+0x170] ;  /* 0x0001700001d27983 */ /* 0x000ee20000100800 */
[----:B------:R-:W-:-:S03]  /*8420*/  FFMA.FTZ R181, R186, R162, R222 ;  /* 0x000000a2bab57223 */ /* 0x000fc600000100de */
[----:B------:R-:W-:Y:S01]  /*8430*/  F2FP.F16.F32.PACK_AB R17, R191, R190 ;  /* 0x000000bebf11723e */ /* 0x000fe200000000ff */
[----:B------:R-:W-:Y:S01]  /*8440*/  FFMA.FTZ R191, R185, R161, R223 ;  /* 0x000000a1b9bf7223 */ /* 0x000fe200000100df */
[----:B------:R-:W4:Y:S04]  /*8450*/  LDL R222, [R1+0x144] ;  /* 0x0001440001de7983 */ /* 0x000f280000100800 */
[----:B------:R-:W3:Y:S01]  /*8460*/  LDL R223, [R1+0x140] ;  /* 0x0001400001df7983 */ /* 0x000ee20000100800 */
[----:B------:R-:W-:Y:S01]  /*8470*/  FFMA.FTZ R182, R204, R156, R220 ;  /* 0x0000009cccb67223 */ /* 0x000fe200000100dc */
[----:B------:R-:W-:Y:S02]  /*8480*/  FFMA.FTZ R192, R188, R168, R192 ;  /* 0x000000a8bcc07223 */ /* 0x000fe400000100c0 */
[----:B------:R-:W3:Y:S01]  /*8490*/  LDL R220, [R1+0x158] ;  /* 0x0001580001dc7983 */ /* 0x000ee20000100800 */
[----:B------:R-:W-:Y:S01]  /*84a0*/  FFMA.FTZ R190, R187, R163, R221 ;  /* 0x000000a3bbbe7223 */ /* 0x000fe200000100dd */
[----:B------:R-:W-:-:S02]  /*84b0*/  F2FP.F16.F32.PACK_AB R179, R180, R179 ;  /* 0x000000b3b4b3723e */ /* 0x000fc400000000ff */
[----:B------:R-:W3:Y:S01]  /*84c0*/  LDL R221, [R1+0x150] ;  /* 0x0001500001dd7983 */ /* 0x000ee20000100800 */
[----:B------:R-:W-:-:S03]  /*84d0*/  FFMA.FTZ R188, R207, R159, R217 ;  /* 0x0000009fcfbc7223 */ /* 0x000fc600000100d9 */
[----:B------:R-:W3:Y:S01]  /*84e0*/  LDL R217, [R1+0x154] ;  /* 0x0001540001d97983 */ /* 0x000ee20000100800 */
[----:B------:R-:W-:Y:S01]  /*84f0*/  F2FP.F16.F32.PACK_AB R16, R193, R192 ;  /* 0x000000c0c110723e */ /* 0x000fe200000000ff */
[----:B------:R-:W-:Y:S01]  /*8500*/  FFMA.FTZ R192, R189, R129, R69 ;  /* 0x00000081bdc07223 */ /* 0x000fe20000010045 */
[----:B------:R-:W-:Y:S01]  /*8510*/  FMUL.FTZ R21, R230, R209 ;  /* 0x000000d1e6157220 */ /* 0x000fe20000410000 */
[----:B------:R-:W-:Y:S01]  /*8520*/  FFMA.FTZ R18, R212, R164, R194 ;  /* 0x000000a4d4127223 */ /* 0x000fe200000100c2 */
[----:B------:R-:W3:Y:S01]  /*8530*/  LDL R209, [R1+0x174] ;  /* 0x0001740001d17983 */ /* 0x000ee20000100800 */
[----:B------:R-:W-:Y:S01]  /*8540*/  FFMA.FTZ R180, R184, R160, R224 ;  /* 0x000000a0b8b47223 */ /* 0x000fe200000100e0 */
[C---:B------:R-:W-:Y:S01]  /*8550*/  FMUL.FTZ R6, R230.reuse, R202 ;  /* 0x000000cae6067220 */ /* 0x040fe20000410000 */
[----:B------:R-:W-:Y:S01]  /*8560*/  FMUL.FTZ R7, R230, R203 ;  /* 0x000000cbe6077220 */ /* 0x000fe20000410000 */
[----:B------:R-:W-:-:S04]  /*8570*/  IMAD.WIDE.U32 R198, R13, 0x10, R228 ;  /* 0x000000100dc67825 */ /* 0x000fc800078e00e4 */
[C---:B------:R-:W-:Y:S01]  /*8580*/  FMUL.FTZ R3, R230.reuse, R200 ;  /* 0x000000c8e6037220 */ /* 0x040fe20000410000 */
[----:B------:R-:W-:Y:S01]  /*8590*/  FMUL.FTZ R5, R230, R201 ;  /* 0x000000c9e6057220 */ /* 0x000fe20000410000 */
[----:B------:R-:W-:Y:S01]  /*85a0*/  F2FP.F16.F32.PACK_AB R176, R192, R176 ;  /* 0x000000b0c0b0723e */ /* 0x000fe200000000ff */
[----:B------:R-:W-:Y:S01]  /*85b0*/  IMAD.WIDE.U32 R202, R13, 0x10, R226 ;  /* 0x000000100dca7825 */ /* 0x000fe200078e00e2 */
[----:B------:R-:W-:Y:S01]  /*85c0*/  F2FP.F16.F32.PACK_AB R180, R191, R180 ;  /* 0x000000b4bfb4723e */ /* 0x000fe200000000ff */
[----:B------:R-:W3:Y:S01]  /*85d0*/  LDL R215, [R1+0x160] ;  /* 0x0001600001d77983 */ /* 0x000ee20000100800 */
[----:B------:R-:W-:Y:S01]  /*85e0*/  F2FP.F16.F32.PACK_AB R181, R190, R181 ;  /* 0x000000b5beb5723e */ /* 0x000fe200000000ff */
[----:B------:R-:W-:Y:S02]  /*85f0*/  IMAD.WIDE.U32 R200, R23, 0x10, R228 ;  /* 0x0000001017c87825 */ /* 0x000fe400078e00e4 */
[----:B------:R-:W3:Y:S04]  /*8600*/  LDL R212, [R1+0x168] ;  /* 0x0001680001d47983 */ /* 0x000ee80000100800 */
[----:B------:R-:W3:Y:S01]  /*8610*/  LDL R211, [R1+0x16c] ;  /* 0x00016c0001d37983 */ /* 0x000ee20000100800 */
[----:B------:R-:W-:-:S03]  /*8620*/  FMUL.FTZ R8, R230, R208 ;  /* 0x000000d0e6087220 */ /* 0x000fc60000410000 */
[----:B------:R-:W3:Y:S01]  /*8630*/  LDL R208, [R1+0x178] ;  /* 0x0001780001d07983 */ /* 0x000ee20000100800 */
[----:B--2---:R-:W-:-:S03]  /*8640*/  FFMA.FTZ R189, R205, R157, R219 ;  /* 0x0000009dcdbd7223 */ /* 0x004fc600000100db */
[----:B------:R-:W2:Y:S01]  /*8650*/  LDL R219, [R1+0x148] ;  /* 0x0001480001db7983 */ /* 0x000ea20000100800 */
[----:B------:R-:W-:Y:S01]  /*8660*/  FFMA.FTZ R183, R214, R165, R231 ;  /* 0x000000a5d6b77223 */ /* 0x000fe200000100e7 */
[----:B------:R-:W-:Y:S02]  /*8670*/  F2FP.F16.F32.PACK_AB R182, R189, R182 ;  /* 0x000000b6bdb6723e */ /* 0x000fe400000000ff */
[----:B------:R-:W2:Y:S02]  /*8680*/  LDL R214, [R1+0x164] ;  /* 0x0001640001d67983 */ /* 0x000ea40000100800 */
[----:B------:R-:W-:Y:S01]  /*8690*/  F2FP.F16.F32.PACK_AB R18, R183, R18 ;  /* 0x00000012b712723e */ /* 0x000fe200000000ff */
[----:B------:R-:W-:Y:S02]  /*86a0*/  FFMA.FTZ R183, R206, R158, R218 ;  /* 0x0000009eceb77223 */ /* 0x000fe400000100da */
[----:B------:R-:W2:Y:S03]  /*86b0*/  LDL R218, [R1+0x14c] ;  /* 0x00014c0001da7983 */ /* 0x000ea60000100800 */
[----:B------:R-:W-:Y:S01]  /*86c0*/  F2FP.F16.F32.PACK_AB R183, R188, R183 ;  /* 0x000000b7bcb7723e */ /* 0x000fe200000000ff */
[----:B------:R-:W-:Y:S04]  /*86d0*/  STG.E.128 desc[UR6][R198.64], R16 ;  /* 0x00000010c6007986 */ /* 0x000fe8000c101d06 */
[----:B------:R-:W-:Y:S04]  /*86e0*/  STG.E.128 desc[UR6][R202.64], R176 ;  /* 0x000000b0ca007986 */ /* 0x000fe8000c101d06 */
[----:B------:R0:W-:Y:S04]  /*86f0*/  STG.E.128 desc[UR6][R200.64], R180 ;  /* 0x000000b4c8007986 */ /* 0x0001e8000c101d06 */
[----:B0-----:R-:W2:Y:S01]  /*8700*/  LDL R183, [R1+0x17c] ;  /* 0x00017c0001b77983 */ /* 0x001ea20000100800 */
[----:B------:R-:W-:Y:S01]  /*8710*/  FMUL.FTZ R9, R230, R22 ;  /* 0x00000016e6097220 */ /* 0x000fe20000410000 */
[----:B------:R-:W-:-:S04]  /*8720*/  IMAD.WIDE.U32 R192, R23, 0x10, R226 ;  /* 0x0000001017c07825 */ /* 0x000fc800078e00e2 */
[----:B------:R-:W-:Y:S01]  /*8730*/  FFMA.FTZ R13, R184, R120, R76 ;  /* 0x00000078b80d7223 */ /* 0x000fe2000001004c */
[----:B------:R-:W-:Y:S01]  /*8740*/  FFMA.FTZ R16, R185, R121, R77 ;  /* 0x00000079b9107223 */ /* 0x000fe2000001004d */
[----:B------:R-:W-:Y:S01]  /*8750*/  FFMA.FTZ R17, R186, R122, R78 ;  /* 0x0000007aba117223 */ /* 0x000fe2000001004e */
[----:B------:R-:W-:Y:S01]  /*8760*/  FFMA.FTZ R18, R204, R116, R80 ;  /* 0x00000074cc127223 */ /* 0x000fe20000010050 */
[----:B------:R-:W-:Y:S01]  /*8770*/  FFMA.FTZ R178, R205, R117, R81 ;  /* 0x00000075cdb27223 */ /* 0x000fe20000010051 */
[----:B------:R-:W-:Y:S01]  /*8780*/  FFMA.FTZ R179, R187, R123, R79 ;  /* 0x0000007bbbb37223 */ /* 0x000fe2000001004f */
[C---:B------:R-:W-:Y:S01]  /*8790*/  FMUL.FTZ R20, R230.reuse, R196 ;  /* 0x000000c4e6147220 */ /* 0x040fe20000410000 */
[----:B------:R-:W-:Y:S01]  /*87a0*/  FMUL.FTZ R22, R230, R197 ;  /* 0x000000c5e6167220 */ /* 0x000fe20000410000 */
[----:B------:R-:W-:Y:S02]  /*87b0*/  F2FP.F16.F32.PACK_AB R16, R16, R13 ;  /* 0x0000000d1010723e */ /* 0x000fe400000000ff */
[----:B------:R-:W-:Y:S01]  /*87c0*/  F2FP.F16.F32.PACK_AB R18, R178, R18 ;  /* 0x00000012b212723e */ /* 0x000fe200000000ff */
[----:B------:R-:W-:Y:S01]  /*87d0*/  FFMA.FTZ R13, R20, R110, R90 ;  /* 0x0000006e140d7223 */ /* 0x000fe2000001005a */
[----:B------:R-:W-:Y:S01]  /*87e0*/  F2FP.F16.F32.PACK_AB R17, R179, R17 ;  /* 0x00000011b311723e */ /* 0x000fe200000000ff */
[----:B------:R-:W-:Y:S01]  /*87f0*/  FFMA.FTZ R19, R206, R118, R82 ;  /* 0x00000076ce137223 */ /* 0x000fe20000010052 */
[----:B------:R-:W-:Y:S01]  /*8800*/  FFMA.FTZ R177, R207, R119, R83 ;  /* 0x00000077cfb17223 */ /* 0x000fe20000010053 */
[----:B------:R-:W-:-:S04]  /*8810*/  FFMA.FTZ R180, R15, R109, R89 ;  /* 0x0000006d0fb47223 */ /* 0x000fc80000010059 */
[----:B------:R-:W-:Y:S01]  /*8820*/  F2FP.F16.F32.PACK_AB R19, R177, R19 ;  /* 0x00000013b113723e */ /* 0x000fe200000000ff */
[----:B------:R-:W-:-:S04]  /*8830*/  IMAD.WIDE.U32 R190, R195, 0x10, R228 ;  /* 0x00000010c3be7825 */ /* 0x000fc800078e00e4 */
[----:B------:R-:W-:Y:S01]  /*8840*/  IMAD.WIDE.U32 R194, R195, 0x10, R226 ;  /* 0x00000010c3c27825 */ /* 0x000fe200078e00e2 */
[----:B------:R0:W-:Y:S03]  /*8850*/  STG.E.128 desc[UR6][R192.64], R16 ;  /* 0x00000010c0007986 */ /* 0x0001e6000c101d06 */
[----:B----4-:R-:W-:Y:S01]  /*8860*/  FFMA.FTZ R176, R10, R153, R222 ;  /* 0x000000990ab07223 */ /* 0x010fe200000100de */
[----:B---3--:R-:W-:-:S05]  /*8870*/  FFMA.FTZ R23, R9, R152, R223 ;  /* 0x0000009809177223 */ /* 0x008fca00000100df */
[----:B------:R-:W-:Y:S01]  /*8880*/  F2FP.F16.F32.PACK_AB R176, R176, R23 ;  /* 0x00000017b0b0723e */ /* 0x000fe200000000ff */
[----:B------:R-:W-:Y:S01]  /*8890*/  FFMA.FTZ R23, R20, R150, R220 ;  /* 0x0000009614177223 */ /* 0x000fe200000100dc */
[C---:B------:R-:W-:Y:S01]  /*88a0*/  FFMA.FTZ R20, R22.reuse, R151, R216 ;  /* 0x0000009716147223 */ /* 0x040fe200000100d8 */
[----:B------:R-:W-:Y:S01]  /*88b0*/  FFMA.FTZ R22, R22, R111, R91 ;  /* 0x0000006f16167223 */ /* 0x000fe2000001005b */
[----:B------:R-:W-:Y:S01]  /*88c0*/  FFMA.FTZ R178, R14, R148, R221 ;  /* 0x000000940eb27223 */ /* 0x000fe200000100dd */
[----:B------:R-:W-:-:S03]  /*88d0*/  FFMA.FTZ R179, R15, R149, R217 ;  /* 0x000000950fb37223 */ /* 0x000fc600000100d9 */
[----:B------:R-:W-:Y:S01]  /*88e0*/  F2FP.F16.F32.PACK_AB R15, R22, R13 ;  /* 0x0000000d160f723e */ /* 0x000fe200000000ff */
[----:B------:R-:W-:Y:S01]  /*88f0*/  FFMA.FTZ R13, R11, R114, R86 ;  /* 0x000000720b0d7223 */ /* 0x000fe20000010056 */
[----:B------:R-:W-:Y:S02]  /*8900*/  F2FP.F16.F32.PACK_AB R178, R179, R178 ;  /* 0x000000b2b3b2723e */ /* 0x000fe400000000ff */
[----:B------:R-:W-:Y:S01]  /*8910*/  F2FP.F16.F32.PACK_AB R179, R20, R23 ;  /* 0x0000001714b3723e */ /* 0x000fe200000000ff */
[----:B------:R-:W-:Y:S01]  /*8920*/  FFMA.FTZ R20, R10, R113, R85 ;  /* 0x000000710a147223 */ /* 0x000fe20000010055 */
[----:B------:R-:W-:Y:S01]  /*8930*/  FFMA.FTZ R10, R6, R140, R210 ;  /* 0x0000008c060a7223 */ /* 0x000fe200000100d2 */
[----:B------:R-:W-:Y:S01]  /*8940*/  FFMA.FTZ R14, R14, R108, R88 ;  /* 0x0000006c0e0e7223 */ /* 0x000fe20000010058 */
[----:B------:R-:W-:-:S04]  /*8950*/  FFMA.FTZ R9, R9, R112, R84 ;  /* 0x0000007009097223 */ /* 0x000fc80000010054 */
[----:B------:R-:W-:Y:S01]  /*8960*/  F2FP.F16.F32.PACK_AB R14, R180, R14 ;  /* 0x0000000eb40e723e */ /* 0x000fe200000000ff */
[----:B------:R-:W-:Y:S01]  /*8970*/  FFMA.FTZ R6, R6, R100, R96 ;  /* 0x0000006406067223 */ /* 0x000fe20000010060 */
[C---:B------:R-:W-:Y:S01]  /*8980*/  FFMA.FTZ R180, R0.reuse, R144, R215 ;  /* 0x0000009000b47223 */ /* 0x040fe200000100d7 */
[----:B------:R-:W-:Y:S01]  /*8990*/  FFMA.FTZ R22, R3, R146, R212 ;  /* 0x0000009203167223 */ /* 0x000fe200000100d4 */
[----:B------:R-:W-:Y:S01]  /*89a0*/  FFMA.FTZ R23, R5, R147, R211 ;  /* 0x0000009305177223 */ /* 0x000fe200000100d3 */
[----:B------:R-:W-:Y:S01]  /*89b0*/  FFMA.FTZ R0, R0, R104, R92 ;  /* 0x0000006800007223 */ /* 0x000fe2000001005c */
[----:B------:R-:W-:Y:S01]  /*89c0*/  FFMA.FTZ R3, R3, R106, R94 ;  /* 0x0000006a03037223 */ /* 0x000fe2000001005e */
[----:B------:R-:W-:Y:S01]  /*89d0*/  FFMA.FTZ R5, R5, R107, R95 ;  /* 0x0000006b05057223 */ /* 0x000fe2000001005f */
[----:B------:R-:W-:-:S04]  /*89e0*/  IMAD.WIDE.U32 R188, R213, 0x10, R228 ;  /* 0x00000010d5bc7825 */ /* 0x000fc800078e00e4 */
[----:B------:R-:W-:-:S04]  /*89f0*/  IMAD.WIDE.U32 R196, R213, 0x10, R226 ;  /* 0x00000010d5c47825 */ /* 0x000fc800078e00e2 */
[----:B--2---:R-:W-:Y:S01]  /*8a00*/  FFMA.FTZ R177, R11, R154, R219 ;  /* 0x0000009a0bb17223 */ /* 0x004fe200000100db */
[----:B------:R-:W-:-:S05]  /*8a10*/  FFMA.FTZ R11, R7, R141, R209 ;  /* 0x0000008d070b7223 */ /* 0x000fca00000100d1 */
[----:B------:R-:W-:Y:S02]  /*8a20*/  F2FP.F16.F32.PACK_AB R182, R11, R10 ;  /* 0x0000000a0bb6723e */ /* 0x000fe400000000ff */
[----:B------:R-:W1:Y:S01]  /*8a30*/  LDC.64 R10, c[0x0][0x380] ;  /* 0x0000e000ff0a7b82 */ /* 0x000e620000000a00 */
[C---:B------:R-:W-:Y:S01]  /*8a40*/  FFMA.FTZ R181, R12.reuse, R155, R218 ;  /* 0x0000009b0cb57223 */ /* 0x040fe200000100da */
[----:B------:R-:W-:-:S04]  /*8a50*/  FFMA.FTZ R12, R12, R115, R87 ;  /* 0x000000730c0c7223 */ /* 0x000fc80000010057 */
[----:B------:R-:W-:Y:S01]  /*8a60*/  F2FP.F16.F32.PACK_AB R177, R181, R177 ;  /* 0x000000b1b5b1723e */ /* 0x000fe200000000ff */
[----:B------:R-:W-:Y:S01]  /*8a70*/  FFMA.FTZ R181, R2, R145, R214 ;  /* 0x0000009102b57223 */ /* 0x000fe200000100d6 */
[----:B------:R-:W-:Y:S02]  /*8a80*/  F2FP.F16.F32.PACK_AB R13, R12, R13 ;  /* 0x0000000d0c0d723e */ /* 0x000fe400000000ff */
[----:B------:R-:W-:Y:S01]  /*8a90*/  F2FP.F16.F32.PACK_AB R12, R20, R9 ;  /* 0x00000009140c723e */ /* 0x000fe200000000ff */
[C---:B------:R-:W-:Y:S01]  /*8aa0*/  FFMA.FTZ R9, R8.reuse, R142, R208 ;  /* 0x0000008e08097223 */ /* 0x040fe200000100d0 */
[----:B------:R-:W-:Y:S01]  /*8ab0*/  F2FP.F16.F32.PACK_AB R180, R181, R180 ;  /* 0x000000b4b5b4723e */ /* 0x000fe200000000ff */
[----:B------:R-:W-:Y:S01]  /*8ac0*/  FFMA.FTZ R8, R8, R102, R98 ;  /* 0x0000006608087223 */ /* 0x000fe20000010062 */
[----:B------:R-:W-:Y:S01]  /*8ad0*/  F2FP.F16.F32.PACK_AB R181, R23, R22 ;  /* 0x0000001617b5723e */ /* 0x000fe200000000ff */
[----:B------:R-:W-:Y:S01]  /*8ae0*/  FFMA.FTZ R23, R21, R103, R99 ;  /* 0x0000006715177223 */ /* 0x000fe20000010063 */
[----:B------:R-:W-:Y:S01]  /*8af0*/  FFMA.FTZ R7, R7, R101, R97 ;  /* 0x0000006507077223 */ /* 0x000fe20000010061 */
[----:B------:R-:W-:Y:S01]  /*8b00*/  FFMA.FTZ R2, R2, R105, R93 ;  /* 0x0000006902027223 */ /* 0x000fe2000001005d */
[----:B------:R0:W-:Y:S02]  /*8b10*/  STG.E.128 desc[UR6][R190.64], R176 ;  /* 0x000000b0be007986 */ /* 0x0001e4000c101d06 */
[----:B------:R-:W-:-:S02]  /*8b20*/  F2FP.F16.F32.PACK_AB R23, R23, R8 ;  /* 0x000000081717723e */ /* 0x000fc400000000ff */
[----:B------:R-:W-:Y:S01]  /*8b30*/  F2FP.F16.F32.PACK_AB R22, R7, R6 ;  /* 0x000000060716723e */ /* 0x000fe200000000ff */
[----:B------:R-:W-:Y:S01]  /*8b40*/  FFMA.FTZ R20, R21, R143, R183 ;  /* 0x0000008f15147223 */ /* 0x000fe200000100b7 */
[----:B------:R-:W-:-:S04]  /*8b50*/  F2FP.F16.F32.PACK_AB R21, R5, R3 ;  /* 0x000000030515723e */ /* 0x000fc800000000ff */
[----:B------:R-:W-:Y:S02]  /*8b60*/  F2FP.F16.F32.PACK_AB R183, R20, R9 ;  /* 0x0000000914b7723e */ /* 0x000fe400000000ff */
[----:B------:R-:W-:Y:S01]  /*8b70*/  F2FP.F16.F32.PACK_AB R20, R2, R0 ;  /* 0x000000000214723e */ /* 0x000fe200000000ff */
[----:B------:R0:W-:Y:S01]  /*8b80*/  STG.E.128 desc[UR6][R194.64], R12 ;  /* 0x0000000cc2007986 */ /* 0x0001e2000c101d06 */
[----:B-1----:R-:W-:-:S03]  /*8b90*/  LEA R4, R10, R4, 0x2 ;  /* 0x000000040a047211 */ /* 0x002fc600078e10ff */
[----:B------:R0:W-:Y:S04]  /*8ba0*/  STG.E.128 desc[UR6][R188.64], R180 ;  /* 0x000000b4bc007986 */ /* 0x0001e8000c101d06 */
[----:B------:R0:W-:Y:S01]  /*8bb0*/  STG.E.128 desc[UR6][R196.64], R20 ;  /* 0x00000014c4007986 */ /* 0x0001e2000c101d06 */
[----:B------:R-:W-:-:S13]  /*8bc0*/  ISETP.GE.AND P2, PT, R4, R11, PT ;  /* 0x0000000b0400720c */ /* 0x000fda0003f46270 */
[----:B------:R-:W-:Y:S05]  /*8bd0*/  @!P2 BRA `(.L_x_21819) ;  /* 0xffffff94000ca947 */ /* 0x000fea000383ffff */
[----:B------:R-:W-:Y:S05]  /*8be0*/  EXIT ;  /* 0x000000000000794d */ /* 0x000fea0003800000 */
.L_x_21818:
        /* <DEDUP_REMOVED lines=8> */
.L_x_21821:
[----:B------:R-:W-:Y:S05]  /*8c70*/  BSYNC B0 ;  /* 0x0000000000007941 */ /* 0x000fea0003800000 */
.L_x_21820:
        /* <DEDUP_REMOVED lines=9> */
.L_x_21822:
[----:B------:R-:W-:Y:S02]  /*8d10*/  HFMA2 R179, -RZ, RZ, 0, 2.384185791015625e-07 ;  /* 0x00000004ffb37431 */ /* 0x000fe400000001ff */
[----:B------:R-:W-:Y:S01]  /*8d20*/  FADD.FTZ R177, R177, R176 ;  /* 0x000000b0b1b17221 */ /* 0x000fe20000010000 */
[----:B------:R-:W-:-:S04]  /*8d30*/  MOV R176, 0xffffffff ;  /* 0xffffffff00b07802 */ /* 0x000fc80000000f00 */
[----:B------:R-:W-:-:S07]  /*8d40*/  MOV R231, R177 ;  /* 0x000000b100e77202 */ /* 0x000fce0000000f00 */
[----:B------:R-:W-:Y:S05]  /*8d50*/  WARPSYNC.COLLECTIVE R176, `(.L_x_21823) ;  /* 0x00000000b0087348 */ /* 0x000fea0003c00000 */
[----:B------:R0:W1:Y:S02]  /*8d60*/  SHFL.BFLY P3, R176, R231, R179, R178 ;  /* 0x0c0000b3e7b07389 */ /* 0x00006400000600b2 */
[----:B01----:R-:W-:Y:S05]  /*8d70*/  ENDCOLLECTIVE ;  /* 0x000000000000791b */ /* 0x003fea0003800000 */
.L_x_21823:
[----:B------:R-:W-:Y:S02]  /*8d80*/  HFMA2 R179, -RZ, RZ, 0, 4.76837158203125e-07 ;  /* 0x00000008ffb37431 */ /* 0x000fe400000001ff */
[----:B------:R-:W-:Y:S01]  /*8d90*/  FADD.FTZ R177, R177, R176 ;  /* 0x000000b0b1b17221 */ /* 0x000fe20000010000 */
[----:B------:R-:W-:-:S04]  /*8da0*/  MOV R176, 0xffffffff ;  /* 0xffffffff00b07802 */ /* 0x000fc80000000f00 */
[----:B------:R-:W-:-:S07]  /*8db0*/  MOV R231, R177 ;  /* 0x000000b100e77202 */ /* 0x000fce0000000f00 */
[----:B------:R-:W-:Y:S05]  /*8dc0*/  WARPSYNC.COLLECTIVE R176, `(.L_x_21824) ;  /* 0x00000000b0087348 */ /* 0x000fea0003c00000 */
[----:B------:R0:W1:Y:S02]  /*8dd0*/  SHFL.BFLY P3, R176, R231, R179, R178 ;  /* 0x0c0000b3e7b07389 */ /* 0x00006400000600b2 */
[----:B01----:R-:W-:Y:S05]  /*8de0*/  ENDCOLLECTIVE ;  /* 0x000000000000791b */ /* 0x003fea0003800000 */
.L_x_21824:
[----:B------:R-:W-:Y:S02]  /*8df0*/  HFMA2 R179, -RZ, RZ, 0, 9.5367431640625e-07 ;  /* 0x00000010ffb37431 */ /* 0x000fe400000001ff */
[----:B------:R-:W-:Y:S01]  /*8e00*/  FADD.FTZ R177, R177, R176 ;  /* 0x000000b0b1b17221 */ /* 0x000fe20000010000 */
[----:B------:R-:W-:-:S04]  /*8e10*/  MOV R176, 0xffffffff ;  /* 0xffffffff00b07802 */ /* 0x000fc80000000f00 */
[----:B------:R-:W-:-:S07]  /*8e20*/  MOV R231, R177 ;  /* 0x000000b100e77202 */ /* 0x000fce0000000f00 */
[----:B------:R-:W-:Y:S05]  /*8e30*/  WARPSYNC.COLLECTIVE R176, `(.L_x_21825) ;  /* 0x00000000b0087348 */ /* 0x000fea0003c00000 */
[----:B------:R0:W1:Y:S02]  /*8e40*/  SHFL.BFLY P3, R176, R231, R179, R178 ;  /* 0x0c0000b3e7b07389 */ /* 0x00006400000600b2 */
[----:B01----:R-:W-:Y:S05]  /*8e50*/  ENDCOLLECTIVE ;  /* 0x000000000000791b */ /* 0x003fea0003800000 */
.L_x_21825:
        /* <DEDUP_REMOVED lines=132> */
[----:B------:R-:W-:Y:S02]  /*96a0*/  MOV R178, 0x1f ;  /* 0x0000001f00b27802 */ /* 0x000fe40000000f00 */
[----:B------:R-:W-:-:S07]  /*96b0*/  MOV R231, R230 ;  /* 0x000000e600e77202 */ /* 0x000fce0000000f00 */
[----:B------:R-:W-:Y:S05]  /*96c0*/  WARPSYNC.COLLECTIVE R176, `(.L_x_21826) ;  /* 0x00000000b0087348 */ /* 0x000fea0003c00000 */
[----:B------:R0:W1:Y:S02]  /*96d0*/  SHFL.BFLY P3, R176, R231, R179, R178 ;  /* 0x0c0000b3e7b07389 */ /* 0x00006400000600b2 */
[----:B01----:R-:W-:Y:S05]  /*96e0*/  ENDCOLLECTIVE ;  /* 0x000000000000791b */ /* 0x003fea0003800000 */
.L_x_21826:
[----:B------:R-:W-:Y:S02]  /*96f0*/  HFMA2 R179, -RZ, RZ, 0, 1.1920928955078125e-07 ;  /* 0x00000002ffb37431 */ /* 0x000fe400000001ff */
[----:B------:R-:W-:Y:S01]  /*9700*/  FADD.FTZ R230, R230, R176 ;  /* 0x000000b0e6e67221 */ /* 0x000fe20000010000 */
[----:B------:R-:W-:-:S04]  /*9710*/  MOV R176, 0xffffffff ;  /* 0xffffffff00b07802 */ /* 0x000fc80000000f00 */
[----:B------:R-:W-:-:S07]  /*9720*/  MOV R231, R230 ;  /* 0x000000e600e77202 */ /* 0x000fce0000000f00 */
[----:B------:R-:W-:Y:S05]  /*9730*/  WARPSYNC.COLLECTIVE R176, `(.L_x_21827) ;  /* 0x00000000b0087348 */ /* 0x000fea0003c00000 */
[----:B------:R0:W1:Y:S02]  /*9740*/  SHFL.BFLY P3, R176, R231, R179, R178 ;  /* 0x0c0000b3e7b07389 */ /* 0x00006400000600b2 */
[----:B01----:R-:W-:Y:S05]  /*9750*/  ENDCOLLECTIVE ;  /* 0x000000000000791b */ /* 0x003fea0003800000 */
.L_x_21827:
[----:B------:R-:W-:Y:S02]  /*9760*/  HFMA2 R179, -RZ, RZ, 0, 2.384185791015625e-07 ;  /* 0x00000004ffb37431 */ /* 0x000fe400000001ff */
[----:B------:R-:W-:Y:S01]  /*9770*/  FADD.FTZ R230, R230, R176 ;  /* 0x000000b0e6e67221 */ /* 0x000fe20000010000 */
[----:B------:R-:W-:-:S04]  /*9780*/  MOV R176, 0xffffffff ;  /* 0xffffffff00b07802 */ /* 0x000fc80000000f00 */
[----:B------:R-:W-:-:S07]  /*9790*/  MOV R231, R230 ;  /* 0x000000e600e77202 */ /* 0x000fce0000000f00 */
[----:B------:R-:W-:Y:S05]  /*97a0*/  WARPSYNC.COLLECTIVE R176, `(.L_x_21828) ;  /* 0x00000000b0087348 */ /* 0x000fea0003c00000 */
[----:B------:R0:W1:Y:S02]  /*97b0*/  SHFL.BFLY P3, R176, R231, R179, R178 ;  /* 0x0c0000b3e7b07389 */ /* 0x00006400000600b2 */
[----:B01----:R-:W-:Y:S05]  /*97c0*/  ENDCOLLECTIVE ;  /* 0x000000000000791b */ /* 0x003fea0003800000 */
.L_x_21828:
[----:B------:R-:W-:Y:S02]  /*97d0*/  HFMA2 R179, -RZ, RZ, 0, 4.76837158203125e-07 ;  /* 0x00000008ffb37431 */ /* 0x000fe400000001ff */
[----:B------:R-:W-:Y:S01]  /*97e0*/  FADD.FTZ R230, R230, R176 ;  /* 0x000000b0e6e67221 */ /* 0x000fe20000010000 */
[----:B------:R-:W-:-:S04]  /*97f0*/  MOV R176, 0xffffffff ;  /* 0xffffffff00b07802 */ /* 0x000fc80000000f00 */
[----:B------:R-:W-:-:S07]  /*9800*/  MOV R231, R230 ;  /* 0x000000e600e77202 */ /* 0x000fce0000000f00 */
[----:B------:R-:W-:Y:S05]  /*9810*/  WARPSYNC.COLLECTIVE R176, `(.L_x_21829) ;  /* 0x00000000b0087348 */ /* 0x000fea0003c00000 */
[----:B------:R0:W1:Y:S02]  /*9820*/  SHFL.BFLY P3, R176, R231, R179, R178 ;  /* 0x0c0000b3e7b07389 */ /* 0x00006400000600b2 */
[----:B01----:R-:W-:Y:S05]  /*9830*/  ENDCOLLECTIVE ;  /* 0x000000000000791b */ /* 0x003fea0003800000 */
.L_x_21829:
[----:B------:R-:W-:Y:S02]  /*9840*/  HFMA2 R179, -RZ, RZ, 0, 9.5367431640625e-07 ;  /* 0x00000010ffb37431 */ /* 0x000fe400000001ff */
[----:B------:R-:W-:Y:S01]  /*9850*/  FADD.FTZ R230, R230, R176 ;  /* 0x000000b0e6e67221 */ /* 0x000fe20000010000 */
[----:B------:R-:W-:-:S04]  /*9860*/  MOV R176, 0xffffffff ;  /* 0xffffffff00b07802 */ /* 0x000fc80000000f00 */
[----:B------:R-:W-:-:S07]  /*9870*/  MOV R231, R230 ;  /* 0x000000e600e77202 */ /* 0x000fce0000000f00 */
[----:B------:R-:W-:Y:S05]  /*9880*/  WARPSYNC.COLLECTIVE R176, `(.L_x_21830) ;  /* 0x00000000b0087348 */ /* 0x000fea0003c00000 */
[----:B------:R0:W1:Y:S02]  /*9890*/  SHFL.BFLY P3, R176, R231, R179, R178 ;  /* 0x0c0000b3e7b07389 */ /* 0x00006400000600b2 */
[----:B01----:R-:W-:Y:S05]  /*98a0*/  ENDCOLLECTIVE ;  /* 0x000000000000791b */ /* 0x003fea0003800000 */
.L_x_21830:
[----:B------:R-:W-:Y:S05]  /*98b0*/  BRA `(.L_x_21831) ;  /* 0xffffffd4003c7947 */ /* 0x000fea000383ffff */
.L_x_21832:
        /* <DEDUP_REMOVED lines=12> */
.L_x_43893:


//--------------------- .text._ZN10layer_norm31ln_parallel_residual_fwd_kernelINS_13Kernel_traitsIf6__halfS2_S2_fjLj2048ELj1ELj4ELj1ELj16ENS_18Kernel_traits_baseILj2048EfS2_S2_S2_fjLj128EEEEELb0ELb1ELb0EEEvNS_9FwdParamsE --------------------------
	.section	.text._ZN10layer_norm31ln_parallel_residual_fwd_kernelINS_13Kernel_traitsIf6__halfS2_S2_fjLj2048ELj1ELj4ELj1ELj16ENS_18Kernel_traits_baseILj2048EfS2_S2_S2_fjLj128EEEEELb0ELb1ELb0EEEvNS_9FwdParamsE,"ax",@progbits
	.align	128
        .global         _ZN10layer_norm31ln_parallel_residual_fwd_kernelINS_13Kernel_traitsIf6__halfS2_S2_fjLj2048ELj1ELj4ELj1ELj16ENS_18Kernel_traits_baseILj2048EfS2_S2_S2_fjLj128EEEEELb0ELb1ELb0EEEvNS_9FwdParamsE
        .type           _ZN10layer_norm31ln_parallel_residual_fwd_kernelINS_13Kernel_traitsIf6__halfS2_S2_fjLj2048ELj1ELj4ELj1ELj16ENS_18Kernel_traits_baseILj2048EfS2_S2_S2_fjLj128EEEEELb0ELb1ELb0EEEvNS_9FwdParamsE,@function
        .size           _ZN10layer_norm31ln_parallel_residual_fwd_kernelINS_13Kernel_traitsIf6__halfS2_S2_fjLj2048ELj1ELj4ELj1ELj16ENS_18Kernel_traits_baseILj2048EfS2_S2_S2_fjLj128EEEEELb0ELb1ELb0EEEvNS_9FwdParamsE,(.L_x_43894 - _ZN10layer_norm31ln_parallel_residual_fwd_kernelINS_13Kernel_traitsIf6__halfS2_S2_fjLj2048ELj1ELj4ELj1ELj16ENS_18Kernel_traits_baseILj2048EfS2_S2_S2_fjLj128EEEEELb0ELb1ELb0EEEvNS_9FwdParamsE)
        .other          _ZN10layer_norm31ln_parallel_residual_fwd_kernelINS_13Kernel_traitsIf6__halfS2_S2_fjLj2048ELj1ELj4ELj1ELj16ENS_18Kernel_traits_baseILj2048EfS2_S2_S2_fjLj128EEEEELb0ELb1ELb0EEEvNS_9FwdParamsE,@"STO_CUDA_ENTRY STV_DEFAULT"
_ZN10layer_norm31ln_parallel_residual_fwd_kernelINS_13Kernel_traitsIf6__halfS2_S2_fjLj2048ELj1ELj4ELj1ELj16ENS_18Kernel_traits_baseILj2048EfS2_S2_S2_fjLj128EEEEELb0ELb1ELb0EEEvNS_9FwdParamsE:
.text._ZN10layer_norm31ln_parallel_residual_fwd_kernelINS_13Kernel_traitsIf6__halfS2_S2_fjLj2048ELj1ELj4ELj1ELj16ENS_18Kernel_traits_baseILj2048EfS2_S2_S2_fjLj128EEEEELb0ELb1ELb0EEEvNS_9FwdParamsE:
        /* <DEDUP_REMOVED lines=53> */
[----:B-1----:R-:W1:Y:S01]  /*0350*/  @P4 LDC.64 R2, c[0x0][0x3d0] ;  /* 0x0000f400ff024b82 */ /* 0x002e620000000a00 */
[----:B------:R-:W-:Y:S01]  /*0360*/  @P3 IADD3 R7, PT, PT, R7, 0x20, RZ ;  /* 0x0000002007073810 */ /* 0x000fe20007ffe0ff */
[----:B------:R4:W5:Y:S06]  /*0370*/  @P2 LD.E.128 R140, desc[UR6][R12.64] ;  /* 0x000000060c8c2980 */ /* 0x00096c000c101d00 */
[----:B------:R-:W4:Y:S01]  /*0380*/  @P4 LDC.64 R8, c[0x0][0x438] ;  /* 0x00010e00ff084b82 */ /* 0x000f220000000a00 */
[C---:B------:R-:W-:Y:S01]  /*0390*/  @P5 IMAD.WIDE.U32 R18, R7.reuse, 0x20, R18 ;  /* 0x0000002007125825 */ /* 0x040fe200078e0012 */
[----:B------:R0:W5:Y:S03]  /*03a0*/  @P2 LD.E.128 R136, desc[UR6][R12.64+0x10] ;  /* 0x000010060c882980 */ /* 0x000166000c101d00 */
[C---:B------:R-:W-:Y:S01]  /*03b0*/  @P5 IMAD.WIDE.U32 R20, R7.reuse, 0x20, R20 ;  /* 0x0000002007145825 */ /* 0x040fe200078e0014 */
[----:B------:R-:W-:Y:S01]  /*03c0*/  @P5 IADD3 R7, PT, PT, R7, 0x20, RZ ;  /* 0x0000002007075810 */ /* 0x000fe20007ffe0ff */
[----:B------:R0:W5:Y:S04]  /*03d0*/  @P3 LDG.E.128 R132, desc[UR6][R14.64] ;  /* 0x000000060e843981 */ /* 0x000168000c1e1d00 */
[C---:B--2---:R-:W-:Y:S01]  /*03e0*/  @P6 IMAD.WIDE.U32 R22, R7.reuse, 0x20, R22 ;  /* 0x0000002007166825 */ /* 0x044fe200078e0016 */
[----:B------:R2:W5:Y:S03]  /*03f0*/  @P3 LDG.E.128 R128, desc[UR6][R14.64+0x10] ;  /* 0x000010060e803981 */ /* 0x000566000c1e1d00 */
[C---:B---3--:R-:W-:Y:S01]  /*0400*/  @P6 IMAD.WIDE.U32 R24, R7.reuse, 0x20, R24 ;  /* 0x0000002007186825 */ /* 0x048fe200078e0018 */
[----:B------:R-:W-:Y:S01]  /*0410*/  @P6 IADD3 R7, PT, PT, R7, 0x20, RZ ;  /* 0x0000002007076810 */ /* 0x000fe20007ffe0ff */
[----:B------:R2:W5:Y:S02]  /*0420*/  @P3 LD.E.128 R124, desc[UR6][R16.64] ;  /* 0x00000006107c3980 */ /* 0x000564000c101d00 */
[----:B-1----:R-:W-:-:S02]  /*0430*/  @P4 IMAD.WIDE.U32 R2, R5, 0x20, R2 ;  /* 0x0000002005024825 */ /* 0x002fc400078e0002 */
[----:B------:R2:W5:Y:S02]  /*0440*/  @P3 LD.E.128 R120, desc[UR6][R16.64+0x10] ;  /* 0x0000100610783980 */ /* 0x000564000c101d00 */
[C---:B------:R-:W-:Y:S02]  /*0450*/  @P0 IMAD.WIDE.U32 R26, R7.reuse, 0x20, R26 ;  /* 0x00000020071a0825 */ /* 0x040fe400078e001a */
[----:B------:R2:W5:Y:S02]  /*0460*/  @P5 LDG.E.128 R116, desc[UR6][R18.64] ;  /* 0x0000000612745981 */ /* 0x000564000c1e1d00 */
[----:B0-----:R-:W-:Y:S02]  /*0470*/  @P0 IMAD.WIDE.U32 R28, R7, 0x20, R28 ;  /* 0x00000020071c0825 */ /* 0x001fe400078e001c */
[----:B------:R2:W5:Y:S02]  /*0480*/  @P5 LDG.E.128 R112, desc[UR6][R18.64+0x10] ;  /* 0x0000100612705981 */ /* 0x000564000c1e1d00 */
[----:B----4-:R-:W-:-:S02]  /*0490*/  @P4 IMAD.WIDE.U32 R8, R5, 0x20, R8 ;  /* 0x0000002005084825 */ /* 0x010fc400078e0008 */
        /* <DEDUP_REMOVED lines=26> */
.L_x_21834:
        /* <DEDUP_REMOVED lines=19> */
[C---:B-1----:R-:W-:Y:S01]  /*0770*/  @P5 IMAD.WIDE.U32 R10, R7.reuse, 0x20, R8 ;  /* 0x00000020070a5825 */ /* 0x042fe200078e0008 */
[----:B------:R-:W-:-:S04]  /*0780*/  @P5 IADD3 R7, PT, PT, R7, 0x20, RZ ;  /* 0x0000002007075810 */ /* 0x000fc80007ffe0ff */
[----:B------:R1:W5:Y:S01]  /*0790*/  @P5 LDG.E.128 R148, desc[UR6][R10.64] ;  /* 0x000000060a945981 */ /* 0x000362000c1e1d00 */
[C---:B--2---:R-:W-:Y:S01]  /*07a0*/  @P3 IMAD.WIDE.U32 R12, R7.reuse, 0x20, R12 ;  /* 0x00000020070c3825 */ /* 0x044fe200078e000c */
[----:B------:R-:W2:Y:S01]  /*07b0*/  @P0 LDC.64 R18, c[0x0][0x3d0] ;  /* 0x0000f400ff120b82 */ /* 0x000ea20000000a00 */
[----:B------:R-:W-:Y:S01]  /*07c0*/  @P3 IADD3 R7, PT, PT, R7, 0x20, RZ ;  /* 0x0000002007073810 */ /* 0x000fe20007ffe0ff */
[----:B------:R1:W5:Y:S04]  /*07d0*/  @P5 LDG.E.128 R144, desc[UR6][R10.64+0x10] ;  /* 0x000010060a905981 */ /* 0x000368000c1e1d00 */
[C---:B0-----:R-:W-:Y:S01]  /*07e0*/  @P2 IMAD.WIDE.U32 R14, R7.reuse, 0x20, R14 ;  /* 0x00000020070e2825 */ /* 0x041fe200078e000e */
[----:B------:R-:W-:Y:S01]  /*07f0*/  @P2 IADD3 R7, PT, PT, R7, 0x20, RZ ;  /* 0x0000002007072810 */ /* 0x000fe20007ffe0ff */
[----:B------:R-:W3:Y:S01]  /*0800*/  @P6 LDC.64 R20, c[0x0][0x3d0] ;  /* 0x0000f400ff146b82 */ /* 0x000ee20000000a00 */
[----:B------:R1:W5:Y:S04]  /*0810*/  @P3 LDG.E.128 R132, desc[UR6][R12.64] ;  /* 0x000000060c843981 */ /* 0x000368000c1e1d00 */
[----:B------:R1:W5:Y:S03]  /*0820*/  @P3 LDG.E.128 R128, desc[UR6][R12.64+0x10] ;  /* 0x000010060c803981 */ /* 0x000366000c1e1d00 */
[----:B------:R-:W0:Y:S01]  /*0830*/  @P4 LDC.64 R8, c[0x0][0x3d0] ;  /* 0x0000f400ff084b82 */ /* 0x000e220000000a00 */
[C---:B----4-:R-:W-:Y:S01]  /*0840*/  @P1 IMAD.WIDE.U32 R16, R7.reuse, 0x20, R16 ;  /* 0x0000002007101825 */ /* 0x050fe200078e0010 */
[----:B------:R-:W-:Y:S01]  /*0850*/  @P1 IADD3 R7, PT, PT, R7, 0x20, RZ ;  /* 0x0000002007071810 */ /* 0x000fe20007ffe0ff */
[----:B------:R1:W5:Y:S04]  /*0860*/  @P2 LDG.E.128 R116, desc[UR6][R14.64] ;  /* 0x000000060e742981 */ /* 0x000368000c1e1d00 */
[----:B------:R1:W5:Y:S01]  /*0870*/  @P2 LDG.E.128 R112, desc[UR6][R14.64+0x10] ;  /* 0x000010060e702981 */ /* 0x000362000c1e1d00 */
[C---:B--2---:R-:W-:Y:S01]  /*0880*/  @P0 IMAD.WIDE.U32 R18, R7.reuse, 0x20, R18 ;  /* 0x0000002007120825 */ /* 0x044fe200078e0012 */
[----:B------:R-:W-:-:S02]  /*0890*/  @P0 IADD3 R7, PT, PT, R7, 0x20, RZ ;  /* 0x0000002007070810 */ /* 0x000fc40007ffe0ff */
[----:B------:R1:W5:Y:S04]  /*08a0*/  @P1 LDG.E.128 R100, desc[UR6][R16.64] ;  /* 0x0000000610641981 */ /* 0x000368000c1e1d00 */
[----:B------:R1:W5:Y:S01]  /*08b0*/  @P1 LDG.E.128 R96, desc[UR6][R16.64+0x10] ;  /* 0x0000100610601981 */ /* 0x000362000c1e1d00 */
[----:B---3--:R-:W-:-:S03]  /*08c0*/  @P6 IMAD.WIDE.U32 R2, R7, 0x20, R20 ;  /* 0x0000002007026825 */ /* 0x008fc600078e0014 */
        /* <DEDUP_REMOVED lines=39> */
.L_x_21835:
[----:B------:R-:W-:Y:S05]  /*0b40*/  BSYNC.RECONVERGENT B0 ;  /* 0x0000000000007941 */ /* 0x000fea0003800200 */
.L_x_21833:
        /* <DEDUP_REMOVED lines=15> */
.L_x_21901:
        /* <DEDUP_REMOVED lines=21> */
[----:B------:R-:W-:Y:S05]  /*0d90*/  @!P1 BRA `(.L_x_21839) ;  /* 0x0000000000b49947 */ /* 0x000fea0003800000 */
[----:B-----5:R-:W-:Y:S02]  /*0da0*/  HADD2.F32 R3, -RZ, R168.H0_H0 ;  /* 0x200000a8ff037230 */ /* 0x020fe40000004100 */
[----:B------:R-:W-:Y:S02]  /*0db0*/  HADD2.F32 R14, -RZ, R36.H0_H0 ;  /* 0x20000024ff0e7230 */ /* 0x000fe40000004100 */
        /* <DEDUP_REMOVED lines=8> */
[--C-:B------:R-:W-:Y:S02]  /*0e40*/  HADD2.F32 R174, -RZ, R171.reuse.H0_H0 ;  /* 0x200000abffae7230 */ /* 0x100fe40000004100 */
[----:B------:R-:W-:Y:S01]  /*0e50*/  FADD.FTZ R28, R28, R29 ;  /* 0x0000001d1c1c7221 */ /* 0x000fe20000010000 */
[----:B0-----:R-:W-:Y:S02]  /*0e60*/  HADD2.F32 R194, -RZ, R171.H1_H1 ;  /* 0x300000abffc27230 */ /* 0x001fe40000004100 */
[----:B------:R-:W-:Y:S01]  /*0e70*/  FADD.FTZ R30, R30, R31 ;  /* 0x0000001f1e1e7221 */ /* 0x000fe20000010000 */
[----:B------:R-:W-:-:S02]  /*0e80*/  HADD2.F32 R170, -RZ, R170.H1_H1 ;  /* 0x300000aaffaa7230 */ /* 0x000fc40000004100 */
[----:B------:R-:W-:Y:S02]  /*0e90*/  HADD2.F32 R171, -RZ, R38.H1_H1 ;  /* 0x30000026ffab7230 */ /* 0x000fe40000004100 */
        /* <DEDUP_REMOVED lines=27> */
[----:B------:R-:W-:Y:S01]  /*1050*/  F2FP.F16.F32.PACK_AB R28, R14, R3 ;  /* 0x000000030e1c723e */ /* 0x000fe200000000ff */
[----:B------:R-:W-:Y:S06]  /*1060*/  BRA `(.L_x_21840) ;  /* 0x00000004000c7947 */ /* 0x000fec0003800000 */
.L_x_21839:
[----:B-----5:R-:W-:Y:S02]  /*1070*/  HADD2.F32 R3, -RZ, R168.H0_H0 ;  /* 0x200000a8ff037230 */ /* 0x020fe40000004100 */
[----:B------:R-:W-:Y:S02]  /*1080*/  HADD2.F32 R14, -RZ, R36.H0_H0 ;  /* 0x20000024ff0e7230 */ /* 0x000fe40000004100 */
[----:B------:R-:W-:Y:S02]  /*1090*/  HADD2.F32 R13, -RZ, R169.H0_H0 ;  /* 0x200000a9ff0d7230 */ /* 0x000fe40000004100 */
[----:B------:R-:W-:Y:S02]  /*10a0*/  HADD2.F32 R173, -RZ, R170.H0_H0 ;  /* 0x200000aaffad7230 */ /* 0x000fe40000004100 */
[----:B------:R-:W-:Y:S01]  /*10b0*/  FADD.FTZ R3, R3, R14 ;  /* 0x0000000e03037221 */ /* 0x000fe20000010000 */
[----:B0-----:R-:W-:Y:S02]  /*10c0*/  HADD2.F32 R195, -RZ, R171.H0_H0 ;  /* 0x200000abffc37230 */ /* 0x001fe40000004100 */
        /* <DEDUP_REMOVED lines=23> */
.L_x_21838:
[----:B------:R-:W-:Y:S05]  /*1240*/  @!P1 BRA `(.L_x_21841) ;  /* 0x0000000000749947 */ /* 0x000fea0003800000 */
        /* <DEDUP_REMOVED lines=29> */
.L_x_21841:
[--C-:B-----5:R-:W-:Y:S02]  /*1420*/  HADD2.F32 R3, -RZ, R168.reuse.H0_H0 ;  /* 0x200000a8ff037230 */ /* 0x120fe40000004100 */
[----:B------:R-:W-:Y:S02]  /*1430*/  HADD2.F32 R14, -RZ, R168.H1_H1 ;  /* 0x300000a8ff0e7230 */ /* 0x000fe40000004100 */
[--C-:B------:R-:W-:Y:S02]  /*1440*/  HADD2.F32 R13, -RZ, R169.reuse.H0_H0 ;  /* 0x200000a9ff0d7230 */ /* 0x100fe40000004100 */
[----:B------:R-:W-:Y:S02]  /*1450*/  HADD2.F32 R174, -RZ, R169.H1_H1 ;  /* 0x300000a9ffae7230 */ /* 0x000fe40000004100 */
[--C-:B------:R-:W-:Y:S02]  /*1460*/  HADD2.F32 R173, -RZ, R170.reuse.H0_H0 ;  /* 0x200000aaffad7230 */ /* 0x100fe40000004100 */
[----:B0-----:R-:W-:-:S02]  /*1470*/  HADD2.F32 R194, -RZ, R170.H1_H1 ;  /* 0x300000aaffc27230 */ /* 0x001fc40000004100 */
[--C-:B------:R-:W-:Y:S02]  /*1480*/  HADD2.F32 R195, -RZ, R171.reuse.H0_H0 ;  /* 0x200000abffc37230 */ /* 0x100fe40000004100 */
[----:B------:R-:W-:-:S07]  /*1490*/  HADD2.F32 R206, -RZ, R171.H1_H1 ;  /* 0x300000abffce7230 */ /* 0x000fce0000004100 */
.L_x_21840:
[----:B------:R-:W0:Y:S01]  /*14a0*/  @P3 LDC.64 R168, c[0x0][0x3a8] ;  /* 0x0000ea00ffa83b82 */ /* 0x000e220000000a00 */
[C---:B------:R-:W-:Y:S01]  /*14b0*/  IADD3 R215, PT, PT, R213.reuse, 0x20, RZ ;  /* 0x00000020d5d77810 */ /* 0x040fe20007ffe0ff */
[----:B0-----:R-:W-:-:S05]  /*14c0*/  @P3 IMAD.WIDE.U32 R168, R213, 0x10, R168 ;  /* 0x00000010d5a83825 */ /* 0x001fca00078e00a8 */
[----:B------:R0:W-:Y:S02]  /*14d0*/  @P3 STG.E.128 desc[UR6][R168.64], R28 ;  /* 0x0000001ca8003986 */ /* 0x0001e4000c101d06 */
.L_x_21837:
[----:B------:R-:W-:Y:S05]  /*14e0*/  BSYNC.RECONVERGENT B0 ;  /* 0x0000000000007941 */ /* 0x000fea0003800200 */
.L_x_21836:
[----:B------:R-:W-:Y:S01]  /*14f0*/  ISETP.GE.U32.AND P0, PT, R6, 0x40, PT ;  /* 0x000000400600780c */ /* 0x000fe20003f06070 */
        /* <DEDUP_REMOVED lines=32> */
.L_x_21845:
        /* <DEDUP_REMOVED lines=29> */
.L_x_21844:
        /* <DEDUP_REMOVED lines=32> */
.L_x_21847:
        /* <DEDUP_REMOVED lines=44> */
.L_x_21846:
[----:B------:R-:W0:Y:S02]  /*1d90*/  @P3 LDC.64 R168, c[0x0][0x3a8] ;  /* 0x0000ea00ffa83b82 */ /* 0x000e240000000a00 */
[C---:B0-----:R-:W-:Y:S01]  /*1da0*/  @P3 IMAD.WIDE.U32 R168, R215.reuse, 0x10, R168 ;  /* 0x00000010d7a83825 */ /* 0x041fe200078e00a8 */
[----:B------:R-:W-:-:S04]  /*1db0*/  IADD3 R215, PT, PT, R215, 0x20, RZ ;  /* 0x00000020d7d77810 */ /* 0x000fc80007ffe0ff */
[----:B------:R1:W-:Y:S03]  /*1dc0*/  @P3 STG.E.128 desc[UR6][R168.64], R28 ;  /* 0x0000001ca8003986 */ /* 0x0003e6000c101d06 */
.L_x_21843:
[----:B------:R-:W-:Y:S05]  /*1dd0*/  BSYNC.RECONVERGENT B0 ;  /* 0x0000000000007941 */ /* 0x000fea0003800200 */
.L_x_21842:
        /* <DEDUP_REMOVED lines=33> */
.L_x_21851:
[----:B-----5:R-:W-:Y:S02]  /*1ff0*/  HADD2.F32 R7, -RZ, R168.H0_H0 ;  /* 0x200000a8ff077230 */ /* 0x020fe40000004100 */
[----:B------:R-:W-:Y:S02]  /*2000*/  HADD2.F32 R18, -RZ, R32.H0_H0 ;  /* 0x20000020ff127230 */ /* 0x000fe40000004100 */
[----:B------:R-:W-:Y:S02]  /*2010*/  HADD2.F32 R17, -RZ, R169.H0_H0 ;  /* 0x200000a9ff117230 */ /* 0x000fe40000004100 */
[----:B------:R-:W-:Y:S02]  /*2020*/  HADD2.F32 R177, -RZ, R170.H0_H0 ;  /* 0x200000aaffb17230 */ /* 0x000fe40000004100 */
[----:B------:R-:W-:Y:S01]  /*2030*/  FADD.FTZ R7, R18, R7 ;  /* 0x0000000712077221 */ /* 0x000fe20000010000 */
[--C-:B------:R-:W-:Y:S02]  /*2040*/  HADD2.F32 R190, -RZ, R171.reuse.H0_H0 ;  /* 0x200000abffbe7230 */ /* 0x100fe40000004100 */
[----:B------:R-:W-:-:S02]  /*2050*/  HADD2.F32 R205, -RZ, R171.H1_H1 ;  /* 0x300000abffcd7230 */ /* 0x000fc40000004100 */
[----:B------:R-:W-:Y:S02]  /*2060*/  HADD2.F32 R18, -RZ, R35.H1_H1 ;  /* 0x30000023ff127230 */ /* 0x000fe40000004100 */
[----:B------:R-:W-:Y:S02]  /*2070*/  HADD2.F32 R168, -RZ, R168.H1_H1 ;  /* 0x300000a8ffa87230 */ /* 0x000fe40000004100 */
[----:B------:R-:W-:Y:S02]  /*2080*/  HADD2.F32 R169, -RZ, R169.H1_H1 ;  /* 0x300000a9ffa97230 */ /* 0x000fe40000004100 */
[----:B------:R-:W-:Y:S01]  /*2090*/  FADD.FTZ R205, R18, R205 ;  /* 0x000000cd12cd7221 */ /* 0x000fe20000010000 */
[----:B------:R-:W-:Y:S02]  /*20a0*/  HADD2.F32 R170, -RZ, R170.H1_H1 ;  /* 0x300000aaffaa7230 */ /* 0x000fe40000004100 */
[----:B------:R-:W-:Y:S02]  /*20b0*/  HADD2.F32 R28, -RZ, R33.H0_H0 ;  /* 0x20000021ff1c7230 */ /* 0x000fe40000004100 */
[----:B------:R-:W-:-:S02]  /*20c0*/  HADD2.F32 R30, -RZ, R34.H0_H0 ;  /* 0x20000022ff1e7230 */ /* 0x000fc40000004100 */
[----:B------:R-:W-:Y:S02]  /*20d0*/  HADD2.F32 R171, -RZ, R35.H0_H0 ;  /* 0x20000023ffab7230 */ /* 0x000fe40000004100 */
        /* <DEDUP_REMOVED lines=14> */
.L_x_21850:
        /* <DEDUP_REMOVED lines=32> */
.L_x_21853:
        /* <DEDUP_REMOVED lines=8> */
[----:B------:R-:W-:Y:S01]  /*2440*/  FADD.FTZ R28, R29, R28 ;  /* 0x0000001c1d1c7221 */ /* 0x000fe20000010000 */
[--C-:B------:R-:W-:Y:S02]  /*2450*/  HADD2.F32 R178, -RZ, R171.reuse.H0_H0 ;  /* 0x200000abffb27230 */ /* 0x100fe40000004100 */
[----:B------:R-:W-:Y:S01]  /*2460*/  FADD.FTZ R30, R31, R30 ;  /* 0x0000001e1f1e7221 */ /* 0x000fe20000010000 */
[----:B------:R-:W-:Y:S02]  /*2470*/  HADD2.F32 R192, -RZ, R171.H1_H1 ;  /* 0x300000abffc07230 */ /* 0x000fe40000004100 */
[----:B------:R-:W-:Y:S02]  /*2480*/  HADD2.F32 R18, -RZ, R37.H1_H1 ;  /* 0x30000025ff127230 */ /* 0x000fe40000004100 */
[----:B------:R-:W-:-:S02]  /*2490*/  HADD2.F32 R168, -RZ, R168.H1_H1 ;  /* 0x300000a8ffa87230 */ /* 0x000fc40000004100 */
        /* <DEDUP_REMOVED lines=30> */
.L_x_21852:
[----:B------:R-:W0:Y:S02]  /*2680*/  @P3 LDC.64 R168, c[0x0][0x3a8] ;  /* 0x0000ea00ffa83b82 */ /* 0x000e240000000a00 */
[C---:B0-----:R-:W-:Y:S01]  /*2690*/  @P3 IMAD.WIDE.U32 R168, R215.reuse, 0x10, R168 ;  /* 0x00000010d7a83825 */ /* 0x041fe200078e00a8 */
[----:B------:R-:W-:-:S04]  /*26a0*/  IADD3 R215, PT, PT, R215, 0x20, RZ ;  /* 0x00000020d7d77810 */ /* 0x000fc80007ffe0ff */
[----:B------:R2:W-:Y:S03]  /*26b0*/  @P3 STG.E.128 desc[UR6][R168.64], R28 ;  /* 0x0000001ca8003986 */ /* 0x0005e6000c101d06 */
.L_x_21849:
[----:B------:R-:W-:Y:S05]  /*26c0*/  BSYNC.RECONVERGENT B0 ;  /* 0x0000000000007941 */ /* 0x000fea0003800200 */
.L_x_21848:
        /* <DEDUP_REMOVED lines=33> */
.L_x_21857:
        /* <DEDUP_REMOVED lines=29> */
.L_x_21856:
        /* <DEDUP_REMOVED lines=32> */
.L_x_21859:
[----:B-----5:R-:W-:Y:S02]  /*2cb0*/  HADD2.F32 R8, -RZ, R168.H0_H0 ;  /* 0x200000a8ff087230 */ /* 0x020fe40000004100 */
[----:B------:R-:W-:Y:S02]  /*2cc0*/  HADD2.F32 R19, -RZ, R36.H0_H0 ;  /* 0x20000024ff137230 */ /* 0x000fe40000004100 */
[----:B------:R-:W-:Y:S02]  /*2cd0*/  HADD2.F32 R168, -RZ, R168.H1_H1 ;  /* 0x300000a8ffa87230 */ /* 0x000fe40000004100 */
[----:B------:R-:W-:Y:S02]  /*2ce0*/  HADD2.F32 R20, -RZ, R169.H0_H0 ;  /* 0x200000a9ff147230 */ /* 0x000fe40000004100 */
[----:B------:R-:W-:Y:S01]  /*2cf0*/  FADD.FTZ R8, R19, R8 ;  /* 0x0000000813087221 */ /* 0x000fe20000010000 */
[----:B------:R-:W-:Y:S02]  /*2d00*/  HADD2.F32 R19, -RZ, R36.H1_H1 ;  /* 0x30000024ff137230 */ /* 0x000fe40000004100 */
[----:B------:R-:W-:-:S02]  /*2d10*/  HADD2.F32 R29, -RZ, R37.H0_H0 ;  /* 0x20000025ff1d7230 */ /* 0x000fc40000004100 */
[----:B------:R-:W-:Y:S02]  /*2d20*/  HADD2.F32 R30, -RZ, R170.H0_H0 ;  /* 0x200000aaff1e7230 */ /* 0x000fe40000004100 */
[----:B------:R-:W-:Y:S01]  /*2d30*/  FADD.FTZ R168, R19, R168 ;  /* 0x000000a813a87221 */ /* 0x000fe20000010000 */
[--C-:B------:R-:W-:Y:S02]  /*2d40*/  HADD2.F32 R179, -RZ, R171.reuse.H0_H0 ;  /* 0x200000abffb37230 */ /* 0x100fe40000004100 */
[----:B------:R-:W-:Y:S01]  /*2d50*/  FADD.FTZ R20, R29, R20 ;  /* 0x000000141d147221 */ /* 0x000fe20000010000 */
[----:B------:R-:W-:Y:S02]  /*2d60*/  HADD2.F32 R189, -RZ, R171.H1_H1 ;  /* 0x300000abffbd7230 */ /* 0x000fe40000004100 */
[----:B------:R-:W-:Y:S02]  /*2d70*/  HADD2.F32 R31, -RZ, R38.H0_H0 ;  /* 0x20000026ff1f7230 */ /* 0x000fe40000004100 */
[----:B------:R-:W-:-:S02]  /*2d80*/  HADD2.F32 R180, -RZ, R39.H0_H0 ;  /* 0x20000027ffb47230 */ /* 0x000fc40000004100 */
[----:B------:R-:W-:Y:S02]  /*2d90*/  HADD2.F32 R214, -RZ, R39.H1_H1 ;  /* 0x30000027ffd67230 */ /* 0x000fe40000004100 */
[----:B------:R-:W-:Y:S01]  /*2da0*/  FADD.FTZ R30, R31, R30 ;  /* 0x0000001e1f1e7221 */ /* 0x000fe20000010000 */
        /* <DEDUP_REMOVED lines=8> */
[----:B------:R-:W-:Y:S02]  /*2e30*/  HADD2.F32 R28, -RZ, R37.H1_H1 ;  /* 0x30000025ff1c7230 */ /* 0x000fe40000004100 */
[----:B------:R-:W-:Y:S02]  /*2e40*/  HADD2.F32 R171, -RZ, R38.H1_H1 ;  /* 0x30000026ffab7230 */ /* 0x000fe40000004100 */
        /* <DEDUP_REMOVED lines=18> */
.L_x_21858:
[----:B------:R-:W0:Y:S02]  /*2f70*/  @P3 LDC.64 R168, c[0x0][0x3a8] ;  /* 0x0000ea00ffa83b82 */ /* 0x000e240000000a00 */
[C---:B0-----:R-:W-:Y:S01]  /*2f80*/  @P3 IMAD.WIDE.U32 R168, R215.reuse, 0x10, R168 ;  /* 0x00000010d7a83825 */ /* 0x041fe200078e00a8 */
[----:B------:R-:W-:-:S04]  /*2f90*/  IADD3 R215, PT, PT, R215, 0x20, RZ ;  /* 0x00000020d7d77810 */ /* 0x000fc80007ffe0ff */
[----:B------:R3:W-:Y:S03]  /*2fa0*/  @P3 STG.E.128 desc[UR6][R168.64], R28 ;  /* 0x0000001ca8003986 */ /* 0x0007e6000c101d06 */
.L_x_21855:
[----:B------:R-:W-:Y:S05]  /*2fb0*/  BSYNC.RECONVERGENT B0 ;  /* 0x0000000000007941 */ /* 0x000fea0003800200 */
.L_x_21854:
        /* <DEDUP_REMOVED lines=33> */
.L_x_21863:
        /* <DEDUP_REMOVED lines=29> */
.L_x_21862:
        /* <DEDUP_REMOVED lines=32> */
.L_x_21865:
        /* <DEDUP_REMOVED lines=12> */
[----:B------:R-:W-:Y:S02]  /*3660*/  HADD2.F32 R198, -RZ, R171.H1_H1 ;  /* 0x300000abffc67230 */ /* 0x000fe40000004100 */
        /* <DEDUP_REMOVED lines=31> */
.L_x_21864:
[----:B------:R-:W0:Y:S02]  /*3860*/  @P3 LDC.64 R168, c[0x0][0x3a8] ;  /* 0x0000ea00ffa83b82 */ /* 0x000e240000000a00 */
[C---:B0-----:R-:W-:Y:S01]  /*3870*/  @P3 IMAD.WIDE.U32 R168, R215.reuse, 0x10, R168 ;  /* 0x00000010d7a83825 */ /* 0x041fe200078e00a8 */
[----:B------:R-:W-:-:S04]  /*3880*/  IADD3 R215, PT, PT, R215, 0x20, RZ ;  /* 0x00000020d7d77810 */ /* 0x000fc80007ffe0ff */
[----:B------:R4:W-:Y:S03]  /*3890*/  @P3 STG.E.128 desc[UR6][R168.64], R28 ;  /* 0x0000001ca8003986 */ /* 0x0009e6000c101d06 */
.L_x_21861:
[----:B------:R-:W-:Y:S05]  /*38a0*/  BSYNC.RECONVERGENT B0 ;  /* 0x0000000000007941 */ /* 0x000fea0003800200 */
.L_x_21860:
        /* <DEDUP_REMOVED lines=33> */
.L_x_21869:
        /* <DEDUP_REMOVED lines=29> */
.L_x_21868:
        /* <DEDUP_REMOVED lines=32> */
.L_x_21871:
        /* <DEDUP_REMOVED lines=44> */
.L_x_21870:
[----:B------:R-:W0:Y:S02]  /*4150*/  @P3 LDC.64 R168, c[0x0][0x3a8] ;  /* 0x0000ea00ffa83b82 */ /* 0x000e240000000a00 */
[C---:B0-----:R-:W-:Y:S01]  /*4160*/  @P3 IMAD.WIDE.U32 R168, R215.reuse, 0x10, R168 ;  /* 0x00000010d7a83825 */ /* 0x041fe200078e00a8 */
[----:B------:R-:W-:-:S04]  /*4170*/  IADD3 R215, PT, PT, R215, 0x20, RZ ;  /* 0x00000020d7d77810 */ /* 0x000fc80007ffe0ff */
[----:B------:R0:W-:Y:S03]  /*4180*/  @P3 STG.E.128 desc[UR6][R168.64], R28 ;  /* 0x0000001ca8003986 */ /* 0x0001e6000c101d06 */
.L_x_21867:
[----:B------:R-:W-:Y:S05]  /*4190*/  BSYNC.RECONVERGENT B0 ;  /* 0x0000000000007941 */ /* 0x000fea0003800200 */
.L_x_21866:
        /* <DEDUP_REMOVED lines=33> */
.L_x_21875:
        /* <DEDUP_REMOVED lines=29> */
.L_x_21874:
        /* <DEDUP_REMOVED lines=32> */
.L_x_21877:
        /* <DEDUP_REMOVED lines=44> */
.L_x_21876:
[----:B------:R-:W0:Y:S02]  /*4a40*/  @P3 LDC.64 R168, c[0x0][0x3a8] ;  /* 0x0000ea00ffa83b82 */ /* 0x000e240000000a00 */
[C---:B0-----:R-:W-:Y:S01]  /*4a50*/  @P3 IMAD.WIDE.U32 R168, R215.reuse, 0x10, R168 ;  /* 0x00000010d7a83825 */ /* 0x041fe200078e00a8 */
[----:B------:R-:W-:-:S04]  /*4a60*/  IADD3 R215, PT, PT, R215, 0x20, RZ ;  /* 0x00000020d7d77810 */ /* 0x000fc80007ffe0ff */
[----:B------:R0:W-:Y:S03]  /*4a70*/  @P3 STG.E.128 desc[UR6][R168.64], R28 ;  /* 0x0000001ca8003986 */ /* 0x0001e6000c101d06 */
.L_x_21873:
[----:B------:R-:W-:Y:S05]  /*4a80*/  BSYNC.RECONVERGENT B0 ;  /* 0x0000000000007941 */ /* 0x000fea0003800200 */
.L_x_21872:
        /* <DEDUP_REMOVED lines=33> */
.L_x_21881:
        /* <DEDUP_REMOVED lines=29> */
.L_x_21880:
        /* <DEDUP_REMOVED lines=32> */
.L_x_21883:
[----:B-----5:R-:W-:Y:S02]  /*5070*/  HADD2.F32 R12, -RZ, R168.H0_H0 ;  /* 0x200000a8ff0c7230 */ /* 0x020fe40000004100 */
[----:B------:R-:W-:Y:S02]  /*5080*/  HADD2.F32 R27, -RZ, R36.H0_H0 ;  /* 0x20000024ff1b7230 */ /* 0x000fe40000004100 */
[--C-:B------:R-:W-:Y:S02]  /*5090*/  HADD2.F32 R187, -RZ, R171.reuse.H0_H0 ;  /* 0x200000abffbb7230 */ /* 0x100fe40000004100 */
[----:B------:R-:W-:Y:S02]  /*50a0*/  HADD2.F32 R203, -RZ, R171.H1_H1 ;  /* 0x300000abffcb7230 */ /* 0x000fe40000004100 */
[----:B------:R-:W-:Y:S01]  /*50b0*/  FADD.FTZ R12, R27, R12 ;  /* 0x0000000c1b0c7221 */ /* 0x000fe20000010000 */
[--C-:B------:R-:W-:Y:S02]  /*50c0*/  HADD2.F32 R31, -RZ, R170.reuse.H0_H0 ;  /* 0x200000aaff1f7230 */ /* 0x100fe40000004100 */
[----:B------:R-:W-:-:S02]  /*50d0*/  HADD2.F32 R172, -RZ, R170.H1_H1 ;  /* 0x300000aaffac7230 */ /* 0x000fc40000004100 */
[----:B------:R-:W-:Y:S02]  /*50e0*/  HADD2.F32 R171, -RZ, R38.H1_H1 ;  /* 0x30000026ffab7230 */ /* 0x000fe40000004100 */
[----:B------:R-:W-:Y:S02]  /*50f0*/  HADD2.F32 R168, -RZ, R168.H1_H1 ;  /* 0x300000a8ffa87230 */ /* 0x000fe40000004100 */
[----:B------:R-:W-:Y:S02]  /*5100*/  HADD2.F32 R28, -RZ, R169.H0_H0 ;  /* 0x200000a9ff1c7230 */ /* 0x000fe40000004100 */
[----:B------:R-:W-:Y:S01]  /*5110*/  FADD.FTZ R171, R171, R172 ;  /* 0x000000acabab7221 */ /* 0x000fe20000010000 */
[----:B------:R-:W-:Y:S02]  /*5120*/  HADD2.F32 R27, -RZ, R36.H1_H1 ;  /* 0x30000024ff1b7230 */ /* 0x000fe40000004100 */
[----:B------:R-:W-:Y:S02]  /*5130*/  HADD2.F32 R29, -RZ, R37.H0_H0 ;  /* 0x20000025ff1d7230 */ /* 0x000fe40000004100 */
[----:B------:R-:W-:-:S02]  /*5140*/  HADD2.F32 R170, -RZ, R38.H0_H0 ;  /* 0x20000026ffaa7230 */ /* 0x000fc40000004100 */
[----:B------:R-:W-:Y:S01]  /*5150*/  FADD.FTZ R168, R27, R168 ;  /* 0x000000a81ba87221 */ /* 0x000fe20000010000 */
[--C-:B------:R-:W-:Y:S02]  /*5160*/  HADD2.F32 R172, -RZ, R39.reuse.H1_H1 ;  /* 0x30000027ffac7230 */ /* 0x100fe40000004100 */
        /* <DEDUP_REMOVED lines=11> */
[--C-:B------:R-:W-:Y:S02]  /*5220*/  HADD2.F32 R214, -RZ, R35.reuse.H1_H1 ;  /* 0x30000023ffd67230 */ /* 0x100fe40000004100 */
        /* <DEDUP_REMOVED lines=16> */
.L_x_21882:
[----:B------:R-:W0:Y:S02]  /*5330*/  @P3 LDC.64 R168, c[0x0][0x3a8] ;  /* 0x0000ea00ffa83b82 */ /* 0x000e240000000a00 */
[----:B0-----:R-:W-:-:S05]  /*5340*/  @P3 IMAD.WIDE.U32 R168, R215, 0x10, R168 ;  /* 0x00000010d7a83825 */ /* 0x001fca00078e00a8 */
[----:B------:R0:W-:Y:S02]  /*5350*/  @P3 STG.E.128 desc[UR6][R168.64], R28 ;  /* 0x0000001ca8003986 */ /* 0x0001e4000c101d06 */
.L_x_21879:
[----:B------:R-:W-:Y:S05]  /*5360*/  BSYNC.RECONVERGENT B0 ;  /* 0x0000000000007941 */ /* 0x000fea0003800200 */
.L_x_21878:
[----:B01234-:R-:W-:Y:S01]  /*5370*/  FADD.FTZ R169, RZ, R3 ;  /* 0x00000003ffa97221 */ /* 0x01ffe20000010000 */
[C---:B------:R-:W-:Y:S01]  /*5380*/  ISETP.GE.U32.AND P4, PT, R6.reuse, 0x20, PT ;  /* 0x000000200600780c */ /* 0x040fe20003f86070 */
[----:B------:R-:W-:Y:S01]  /*5390*/  UMOV UR4, 0xffffffff ;  /* 0xffffffff00047882 */ /* 0x000fe20000000000 */
[----:B------:R-:W-:Y:S01]  /*53a0*/  ISETP.GT.U32.AND P2, PT, R6, 0x3f, PT ;  /* 0x0000003f0600780c */ /* 0x000fe20003f44070 */
[----:B------:R-:W-:Y:S01]  /*53b0*/  FADD.FTZ R168, R14, R169 ;  /* 0x000000a90ea87221 */ /* 0x000fe20000010000 */
[C---:B------:R-:W-:Y:S02]  /*53c0*/  ISETP.GT.U32.AND P1, PT, R6.reuse, 0x5f, PT ;  /* 0x0000005f0600780c */ /* 0x040fe40003f24070 */
[C---:B------:R-:W-:Y:S01]  /*53d0*/  ISETP.GT.U32.AND P0, PT, R6.reuse, 0x7f, PT ;  /* 0x0000007f0600780c */ /* 0x040fe20003f04070 */
        /* <DEDUP_REMOVED lines=231> */
.L_x_21913:
        /* <DEDUP_REMOVED lines=41> */
[----:B------:R-:W-:Y:S01]  /*64e0*/  F2FP.F16.F32.PACK_AB R168, R169, R168 ;  /* 0x000000a8a9a8723e */ /* 0x000fe200000000ff */
[----:B0-----:R-:W-:Y:S01]  /*64f0*/  IMAD.WIDE.U32 R214, R213, 0x10, R214 ;  /* 0x00000010d5d67825 */ /* 0x001fe200078e00d6 */
[----:B------:R-:W-:-:S02]  /*6500*/  F2FP.F16.F32.PACK_AB R169, R220, R171 ;  /* 0x000000abdca9723e */ /* 0x000fc400000000ff */
[----:B------:R-:W-:Y:S02]  /*6510*/  F2FP.F16.F32.PACK_AB R170, R219, R170 ;  /* 0x000000aadbaa723e */ /* 0x000fe400000000ff */
[----:B------:R-:W-:Y:S02]  /*6520*/  F2FP.F16.F32.PACK_AB R171, R228, R221 ;  /* 0x000000dde4ab723e */ /* 0x000fe400000000ff */
[----:B------:R-:W-:-:S03]  /*6530*/  IADD3 R213, PT, PT, R213, 0x20, RZ ;  /* 0x00000020d5d57810 */ /* 0x000fc60007ffe0ff */
[----:B------:R1:W-:Y:S04]  /*6540*/  STG.E.128 desc[UR6][R214.64], R168 ;  /* 0x000000a8d6007986 */ /* 0x0003e8000c101d06 */
.L_x_21886:
[----:B------:R-:W-:Y:S05]  /*6550*/  BSYNC.RECONVERGENT B0 ;  /* 0x0000000000007941 */ /* 0x000fea0003800200 */
.L_x_21885:
        /* <DEDUP_REMOVED lines=35> */
.L_x_21888:
[----:B------:R-:W-:Y:S05]  /*6790*/  BSYNC.RECONVERGENT B0 ;  /* 0x0000000000007941 */ /* 0x000fea0003800200 */
.L_x_21887:
        /* <DEDUP_REMOVED lines=35> */
.L_x_21890:
[----:B------:R-:W-:Y:S05]  /*69d0*/  BSYNC.RECONVERGENT B0 ;  /* 0x0000000000007941 */ /* 0x000fea0003800200 */
.L_x_21889:
        /* <DEDUP_REMOVED lines=35> */
.L_x_21892:
[----:B------:R-:W-:Y:S05]  /*6c10*/  BSYNC.RECONVERGENT B0 ;  /* 0x0000000000007941 */ /* 0x000fea0003800200 */
.L_x_21891:
        /* <DEDUP_REMOVED lines=35> */
.L_x_21894:
[----:B------:R-:W-:Y:S05]  /*6e50*/  BSYNC.RECONVERGENT B0 ;  /* 0x0000000000007941 */ /* 0x000fea0003800200 */
.L_x_21893:
        /* <DEDUP_REMOVED lines=35> */
.L_x_21896:
[----:B------:R-:W-:Y:S05]  /*7090*/  BSYNC.RECONVERGENT B0 ;  /* 0x0000000000007941 */ /* 0x000fea0003800200 */
.L_x_21895:
        /* <DEDUP_REMOVED lines=35> */
.L_x_21898:
[----:B------:R-:W-:Y:S05]  /*72d0*/  BSYNC.RECONVERGENT B0 ;  /* 0x0000000000007941 */ /* 0x000fea0003800200 */
.L_x_21897:
        /* <DEDUP_REMOVED lines=29> */
[----:B------:R-:W-:-:S02]  /*74b0*/  F2FP.F16.F32.PACK_AB R171, R222, R171 ;  /* 0x000000abdeab723e */ /* 0x000fc400000000ff */
[----:B------:R-:W-:Y:S02]  /*74c0*/  F2FP.F16.F32.PACK_AB R170, R221, R170 ;  /* 0x000000aaddaa723e */ /* 0x000fe400000000ff */
[----:B------:R-:W-:Y:S02]  /*74d0*/  F2FP.F16.F32.PACK_AB R169, R219, R218 ;  /* 0x000000dadba9723e */ /* 0x000fe400000000ff */
[----:B------:R-:W-:-:S05]  /*74e0*/  F2FP.F16.F32.PACK_AB R168, R217, R216 ;  /* 0x000000d8d9a8723e */ /* 0x000fca00000000ff */
[----:B------:R0:W-:Y:S02]  /*74f0*/  STG.E.128 desc[UR6][R214.64], R168 ;  /* 0x000000a8d6007986 */ /* 0x0001e4000c101d06 */
.L_x_21900:
[----:B------:R-:W-:Y:S05]  /*7500*/  BSYNC.RECONVERGENT B0 ;  /* 0x0000000000007941 */ /* 0x000fea0003800200 */
.L_x_21899:
[----:B01234-:R-:W0:Y:S02]  /*7510*/  LDC.64 R168, c[0x0][0x380] ;  /* 0x0000e000ffa87b82 */ /* 0x01fe240000000a00 */
[----:B0-----:R-:W-:-:S04]  /*7520*/  LEA R4, R168, R4, 0x2 ;  /* 0x00000004a8047211 */ /* 0x001fc800078e10ff */
[----:B------:R-:W-:-:S13]  /*7530*/  ISETP.GE.AND P0, PT, R4, R169, PT ;  /* 0x000000a90400720c */ /* 0x000fda0003f06270 */
[----:B------:R-:W-:Y:S05]  /*7540*/  @!P0 BRA `(.L_x_21901) ;  /* 0xffffff9400bc8947 */ /* 0x000fea000383ffff */
[----:B------:R-:W-:Y:S05]  /*7550*/  EXIT ;  /* 0x000000000000794d */ /* 0x000fea0003800000 */
.L_x_21884:
        /* <DEDUP_REMOVED lines=8> */
.L_x_21903:
[----:B------:R-:W-:Y:S05]  /*75e0*/  BSYNC B0 ;  /* 0x0000000000007941 */ /* 0x000fea0003800000 */
.L_x_21902:
        /* <DEDUP_REMOVED lines=10> */
.L_x_21904:
[----:B------:R-:W-:Y:S01]  /*7690*/  HFMA2 R220, -RZ, RZ, 0, 2.384185791015625e-07 ;  /* 0x00000004ffdc7431 */ /* 0x000fe200000001ff */
[----:B------:R-:W-:-:S05]  /*76a0*/  MOV R171, R219 ;  /* 0x000000db00ab7202 */ /* 0x000fca0000000f00 */
[----:B------:R-:W-:-:S05]  /*76b0*/  FADD.FTZ R171, R170, R171 ;  /* 0x000000abaaab7221 */ /* 0x000fca0000010000 */
[----:B------:R-:W-:-:S07]  /*76c0*/  MOV R221, R171 ;  /* 0x000000ab00dd7202 */ /* 0x000fce0000000f00 */
[----:B------:R-:W-:Y:S05]  /*76d0*/  WARPSYNC.COLLECTIVE R218, `(.L_x_21905) ;  /* 0x00000000da087348 */ /* 0x000fea0003c00000 */
[----:B------:R0:W1:Y:S02]  /*76e0*/  SHFL.BFLY P6, R219, R221, R220, R223 ;  /* 0x0c0000dcdddb7389 */ /* 0x00006400000c00df */
[----:B01----:R-:W-:Y:S05]  /*76f0*/  ENDCOLLECTIVE ;  /* 0x000000000000791b */ /* 0x003fea0003800000 */
.L_x_21905:
[----:B------:R-:W-:Y:S01]  /*7700*/  HFMA2 R220, -RZ, RZ, 0, 4.76837158203125e-07 ;  /* 0x00000008ffdc7431 */ /* 0x000fe200000001ff */
[----:B------:R-:W-:-:S05]  /*7710*/  MOV R168, R219 ;  /* 0x000000db00a87202 */ /* 0x000fca0000000f00 */
[----:B------:R-:W-:-:S05]  /*7720*/  FADD.FTZ R216, R171, R168 ;  /* 0x000000a8abd87221 */ /* 0x000fca0000010000 */
[----:B------:R-:W-:-:S07]  /*7730*/  MOV R221, R216 ;  /* 0x000000d800dd7202 */ /* 0x000fce0000000f00 */
[----:B------:R-:W-:Y:S05]  /*7740*/  WARPSYNC.COLLECTIVE R218, `(.L_x_21906) ;  /* 0x00000000da087348 */ /* 0x000fea0003c00000 */
[----:B------:R0:W1:Y:S02]  /*7750*/  SHFL.BFLY P6, R219, R221, R220, R223 ;  /* 0x0c0000dcdddb7389 */ /* 0x00006400000c00df */
[----:B01----:R-:W-:Y:S05]  /*7760*/  ENDCOLLECTIVE ;  /* 0x000000000000791b */ /* 0x003fea0003800000 */
.L_x_21906:
[----:B------:R-:W-:Y:S01]  /*7770*/  HFMA2 R220, -RZ, RZ, 0, 9.5367431640625e-07 ;  /* 0x00000010ffdc7431 */ /* 0x000fe200000001ff */
[----:B------:R-:W-:-:S05]  /*7780*/  MOV R215, R219 ;  /* 0x000000db00d77202 */ /* 0x000fca0000000f00 */
[----:B------:R-:W-:-:S05]  /*7790*/  FADD.FTZ R217, R216, R215 ;  /* 0x000000d7d8d97221 */ /* 0x000fca0000010000 */
[----:B------:R-:W-:-:S07]  /*77a0*/  MOV R221, R217 ;  /* 0x000000d900dd7202 */ /* 0x000fce0000000f00 */
[----:B------:R-:W-:Y:S05]  /*77b0*/  WARPSYNC.COLLECTIVE R218, `(.L_x_21907) ;  /* 0x00000000da087348 */ /* 0x000fea0003c00000 */
[----:B------:R0:W1:Y:S02]  /*77c0*/  SHFL.BFLY P6, R219, R221, R220, R223 ;  /* 0x0c0000dcdddb7389 */ /* 0x00006400000c00df */
[----:B01----:R-:W-:Y:S05]  /*77d0*/  ENDCOLLECTIVE ;  /* 0x000000000000791b */ /* 0x003fea0003800000 */
.L_x_21907:
        /* <DEDUP_REMOVED lines=141> */
.L_x_21908:
[----:B------:R-:W-:Y:S01]  /*80b0*/  HFMA2 R220, -RZ, RZ, 0, 1.1920928955078125e-07 ;  /* 0x00000002ffdc7431 */ /* 0x000fe200000001ff */
[----:B------:R-:W-:-:S05]  /*80c0*/  MOV R169, R219 ;  /* 0x000000db00a97202 */ /* 0x000fca0000000f00 */
[----:B------:R-:W-:-:S05]  /*80d0*/  FADD.FTZ R169, R168, R169 ;  /* 0x000000a9a8a97221 */ /* 0x000fca0000010000 */
[----:B------:R-:W-:-:S07]  /*80e0*/  MOV R221, R169 ;  /* 0x000000a900dd7202 */ /* 0x000fce0000000f00 */
[----:B------:R-:W-:Y:S05]  /*80f0*/  WARPSYNC.COLLECTIVE R218, `(.L_x_21909) ;  /* 0x00000000da087348 */ /* 0x000fea0003c00000 */
[----:B------:R0:W1:Y:S02]  /*8100*/  SHFL.BFLY P6, R219, R221, R220, R223 ;  /* 0x0c0000dcdddb7389 */ /* 0x00006400000c00df */
[----:B01----:R-:W-:Y:S05]  /*8110*/  ENDCOLLECTIVE ;  /* 0x000000000000791b */ /* 0x003fea0003800000 */
.L_x_21909:
[----:B------:R-:W-:Y:S01]  /*8120*/  HFMA2 R220, -RZ, RZ, 0, 2.384185791015625e-07 ;  /* 0x00000004ffdc7431 */ /* 0x000fe200000001ff */
[----:B------:R-:W-:-:S05]  /*8130*/  MOV R170, R219 ;  /* 0x000000db00aa7202 */ /* 0x000fca0000000f00 */
[----:B------:R-:W-:-:S05]  /*8140*/  FADD.FTZ R170, R169, R170 ;  /* 0x000000aaa9aa7221 */ /* 0x000fca0000010000 */
[----:B------:R-:W-:-:S07]  /*8150*/  MOV R221, R170 ;  /* 0x000000aa00dd7202 */ /* 0x000fce0000000f00 */
[----:B------:R-:W-:Y:S05]  /*8160*/  WARPSYNC.COLLECTIVE R218, `(.L_x_21910) ;  /* 0x00000000da087348 */ /* 0x000fea0003c00000 */
[----:B------:R0:W1:Y:S02]  /*8170*/  SHFL.BFLY P6, R219, R221, R220, R223 ;  /* 0x0c0000dcdddb7389 */ /* 0x00006400000c00df */
[----:B01----:R-:W-:Y:S05]  /*8180*/  ENDCOLLECTIVE ;  /* 0x000000000000791b */ /* 0x003fea0003800000 */
.L_x_21910:
[----:B------:R-:W-:Y:S01]  /*8190*/  HFMA2 R220, -RZ, RZ, 0, 4.76837158203125e-07 ;  /* 0x00000008ffdc7431 */ /* 0x000fe200000001ff */
[----:B------:R-:W-:-:S05]  /*81a0*/  MOV R171, R219 ;  /* 0x000000db00ab7202 */ /* 0x000fca0000000f00 */
[----:B------:R-:W-:-:S05]  /*81b0*/  FADD.FTZ R171, R170, R171 ;  /* 0x000000abaaab7221 */ /* 0x000fca0000010000 */
[----:B------:R-:W-:-:S07]  /*81c0*/  MOV R221, R171 ;  /* 0x000000ab00dd7202 */ /* 0x000fce0000000f00 */
[----:B------:R-:W-:Y:S05]  /*81d0*/  WARPSYNC.COLLECTIVE R218, `(.L_x_21911) ;  /* 0x00000000da087348 */ /* 0x000fea0003c00000 */
[----:B------:R0:W1:Y:S02]  /*81e0*/  SHFL.BFLY P6, R219, R221, R220, R223 ;  /* 0x0c0000dcdddb7389 */ /* 0x00006400000c00df */
[----:B01----:R-:W-:Y:S05]  /*81f0*/  ENDCOLLECTIVE ;  /* 0x000000000000791b */ /* 0x003fea0003800000 */
.L_x_21911:
[----:B------:R-:W-:Y:S01]  /*8200*/  HFMA2 R220, -RZ, RZ, 0, 9.5367431640625e-07 ;  /* 0x00000010ffdc7431 */ /* 0x000fe200000001ff */
[----:B------:R-:W-:-:S05]  /*8210*/  MOV R216, R219 ;  /* 0x000000db00d87202 */ /* 0x000fca0000000f00 */
[----:B------:R-:W-:-:S05]  /*8220*/  FADD.FTZ R216, R171, R216 ;  /* 0x000000d8abd87221 */ /* 0x000fca0000010000 */
[----:B------:R-:W-:-:S07]  /*8230*/  MOV R221, R216 ;  /* 0x000000d800dd7202 */ /* 0x000fce0000000f00 */
[----:B------:R-:W-:Y:S05]  /*8240*/  WARPSYNC.COLLECTIVE R218, `(.L_x_21912) ;  /* 0x00000000da087348 */ /* 0x000fea0003c00000 */
[----:B------:R0:W1:Y:S02]  /*8250*/  SHFL.BFLY P6, R219, R221, R220, R223 ;  /* 0x0c0000dcdddb7389 */ /* 0x00006400000c00df */
[----:B01----:R-:W-:Y:S05]  /*8260*/  ENDCOLLECTIVE ;  /* 0x000000000000791b */ /* 0x003fea0003800000 */
.L_x_21912:
[----:B------:R-:W-:Y:S01]  /*8270*/  MOV R217, R219 ;  /* 0x000000db00d97202 */ /* 0x000fe20000000f00 */
[----:B------:R-:W-:Y:S06]  /*8280*/  BRA `(.L_x_21913) ;  /* 0xffffffdc00f07947 */ /* 0x000fec000383ffff */
.L_x_21914:
        /* <DEDUP_REMOVED lines=15> */
.L_x_43894:


//--------------------- .text._ZN10layer_norm31ln_parallel_residual_fwd_kernelINS_13Kernel_traitsIf6__halfS2_S2_fjLj2048ELj1ELj4ELj1ELj16ENS_18Kernel_traits_baseILj2048EfS2_S2_S2_fjLj128EEEEELb0ELb1ELb1EEEvNS_9FwdParamsE --------------------------
	.section	.text._ZN10layer_norm31ln_parallel_residual_fwd_kernelINS_13Kernel_traitsIf6__halfS2_S2_fjLj2048ELj1ELj4ELj1ELj16ENS_18Kernel_traits_baseILj2048EfS2_S2_S2_fjLj128EEEEELb0ELb1ELb1EEEvNS_9FwdParamsE,"ax",@progbits
	.align	128
        .global         _ZN10layer_norm31ln_parallel_residual_fwd_kernelINS_13Kernel_traitsIf6__halfS2_S2_fjLj2048ELj1ELj4ELj1ELj16ENS_18Kernel_traits_baseILj2048EfS2_S2_S2_fjLj128EEEEELb0ELb1ELb1EEEvNS_9FwdParamsE
        .type           _ZN10layer_norm31ln_parallel_residual_fwd_kernelINS_13Kernel_traitsIf6__halfS2_S2_fjLj2048ELj1ELj4ELj1ELj16ENS_18Kernel_traits_baseILj2048EfS2_S2_S2_fjLj128EEEEELb0ELb1ELb1EEEvNS_9FwdParamsE,@function
        .size           _ZN10layer_norm31ln_parallel_residual_fwd_kernelINS_13Kernel_traitsIf6__halfS2_S2_fjLj2048ELj1ELj4ELj1ELj16ENS_18Kernel_traits_baseILj2048EfS2_S2_S2_fjLj128EEEEELb0ELb1ELb1EEEvNS_9FwdParamsE,(.L_x_43895 - _ZN10layer_norm31ln_parallel_residual_fwd_kernelINS_13Kernel_traitsIf6__halfS2_S2_fjLj2048ELj1ELj4ELj1ELj16ENS_18Kernel_traits_baseILj2048EfS2_S2_S2_fjLj128EEEEELb0ELb1ELb1EEEvNS_9FwdParamsE)
        .other          _ZN10layer_norm31ln_parallel_residual_fwd_kernelINS_13Kernel_traitsIf6__halfS2_S2_fjLj2048ELj1ELj4ELj1ELj16ENS_18Kernel_traits_baseILj2048EfS2_S2_S2_fjLj128EEEEELb0ELb1ELb1EEEvNS_9FwdParamsE,@"STO_CUDA_ENTRY STV_DEFAULT"
_ZN10layer_norm31ln_parallel_residual_fwd_kernelINS_13Kernel_traitsIf6__halfS2_S2_fjLj2048ELj1ELj4ELj1ELj16ENS_18Kernel_traits_baseILj2048EfS2_S2_S2_fjLj128EEEEELb0ELb1ELb1EEEvNS_9FwdParamsE:
.text._ZN10layer_norm31ln_parallel_residual_fwd_kernelINS_13Kernel_traitsIf6__halfS2_S2_fjLj2048ELj1ELj4ELj1ELj16ENS_18Kernel_traits_baseILj2048EfS2_S2_S2_fjLj128EEEEELb0ELb1ELb1EEEvNS_9FwdParamsE:
        /* <DEDUP_REMOVED lines=53> */
.L_x_21915:
        /* <DEDUP_REMOVED lines=50> */
.L_x_21916:
        /* <DEDUP_REMOVED lines=11> */
.L_x_21950:
[----:B----4-:R-:W-:Y:S01]  /*0720*/  ISETP.NE.U32.AND P2, PT, RZ, UR10, PT ;  /* 0x0000000aff007c0c */ /* 0x010fe2000bf45070 */
[----:B-1----:R-:W1:Y:S01]  /*0730*/  LDC.64 R190, c[0x0][0x390] ;  /* 0x0000e400ffbe7b82 */ /* 0x002e620000000a00 */
[----:B--2---:R-:W-:Y:S02]  /*0740*/  IMAD R0, R21, UR5, RZ ;  /* 0x0000000515007c24 */ /* 0x004fe4000f8e02ff */
[----:B------:R-:W-:-:S03]  /*0750*/  ISETP.NE.AND.EX P2, PT, RZ, UR11, PT, P2 ;  /* 0x0000000bff007c0c */ /* 0x000fc6000bf45320 */
[----:B------:R-:W-:Y:S02]  /*0760*/  SHF.R.S32.HI R7, RZ, 0x1f, R0 ;  /* 0x0000001fff077819 */ /* 0x000fe40000011400 */
[----:B0-----:R-:W0:Y:S02]  /*0770*/  @P1 LDC.64 R2, c[0x0][0x398] ;  /* 0x0000e600ff021b82 */ /* 0x001e240000000a00 */
        /* <DEDUP_REMOVED lines=11> */
[----:B-----5:R-:W-:Y:S02]  /*0830*/  HADD2.F32 R0, -RZ, R12.H0_H0 ;  /* 0x2000000cff007230 */ /* 0x020fe40000004100 */
[----:B0-----:R-:W-:Y:S02]  /*0840*/  HADD2.F32 R3, -RZ, R36.H0_H0 ;  /* 0x20000024ff037230 */ /* 0x001fe40000004100 */
        /* <DEDUP_REMOVED lines=43> */
.L_x_21918:
[----:B-----5:R-:W-:Y:S02]  /*0b00*/  HADD2.F32 R19, -RZ, R12.H0_H0 ;  /* 0x2000000cff137230 */ /* 0x020fe40000004100 */
[----:B------:R-:W-:Y:S02]  /*0b10*/  HADD2.F32 R18, -RZ, R13.H0_H0 ;  /* 0x2000000dff127230 */ /* 0x000fe40000004100 */
[----:B------:R-:W-:Y:S02]  /*0b20*/  HADD2.F32 R17, -RZ, R14.H0_H0 ;  /* 0x2000000eff117230 */ /* 0x000fe40000004100 */
[----:B------:R-:W-:Y:S02]  /*0b30*/  HADD2.F32 R0, -RZ, R36.H0_H0 ;  /* 0x20000024ff007230 */ /* 0x000fe40000004100 */
[----:B0-----:R-:W-:Y:S02]  /*0b40*/  HADD2.F32 R3, -RZ, R37.H0_H0 ;  /* 0x20000025ff037230 */ /* 0x001fe40000004100 */
        /* <DEDUP_REMOVED lines=24> */
.L_x_21917:
[----:B------:R-:W-:Y:S05]  /*0cd0*/  @!P2 BRA `(.L_x_21920) ;  /* 0x000000000074a947 */ /* 0x000fea0003800000 */
        /* <DEDUP_REMOVED lines=29> */
.L_x_21920:
[----:B-----5:R-:W-:Y:S02]  /*0eb0*/  HADD2.F32 R19, -RZ, R12.H0_H0 ;  /* 0x2000000cff137230 */ /* 0x020fe40000004100 */
[----:B------:R-:W-:Y:S02]  /*0ec0*/  HADD2.F32 R18, -RZ, R13.H0_H0 ;  /* 0x2000000dff127230 */ /* 0x000fe40000004100 */
[----:B------:R-:W-:Y:S02]  /*0ed0*/  HADD2.F32 R17, -RZ, R14.H0_H0 ;  /* 0x2000000eff117230 */ /* 0x000fe40000004100 */
[----:B------:R-:W-:Y:S02]  /*0ee0*/  HADD2.F32 R16, -RZ, R15.H0_H0 ;  /* 0x2000000fff107230 */ /* 0x000fe40000004100 */
[----:B------:R-:W-:Y:S02]  /*0ef0*/  HADD2.F32 R12, -RZ, R12.H1_H1 ;  /* 0x3000000cff0c7230 */ /* 0x000fe40000004100 */
[----:B------:R-:W-:-:S02]  /*0f00*/  HADD2.F32 R13, -RZ, R13.H1_H1 ;  /* 0x3000000dff0d7230 */ /* 0x000fc40000004100 */
[----:B------:R-:W-:Y:S02]  /*0f10*/  HADD2.F32 R14, -RZ, R14.H1_H1 ;  /* 0x3000000eff0e7230 */ /* 0x000fe40000004100 */
[----:B------:R-:W-:-:S07]  /*0f20*/  HADD2.F32 R15, -RZ, R15.H1_H1 ;  /* 0x3000000fff0f7230 */ /* 0x000fce0000004100 */
.L_x_21919:
        /* <DEDUP_REMOVED lines=27> */
.L_x_21922:
[----:B-----5:R-:W-:Y:S02]  /*10e0*/  HADD2.F32 R10, -RZ, R24.H0_H0 ;  /* 0x20000018ff0a7230 */ /* 0x020fe40000004100 */
[----:B------:R-:W-:Y:S02]  /*10f0*/  HADD2.F32 R3, -RZ, R32.H0_H0 ;  /* 0x20000020ff037230 */ /* 0x000fe40000004100 */
[----:B------:R-:W-:Y:S02]  /*1100*/  HADD2.F32 R8, -RZ, R25.H0_H0 ;  /* 0x20000019ff087230 */ /* 0x000fe40000004100 */
[----:B------:R-:W-:Y:S02]  /*1110*/  HADD2.F32 R5, -RZ, R33.H0_H0 ;  /* 0x20000021ff057230 */ /* 0x000fe40000004100 */
[----:B------:R-:W-:Y:S01]  /*1120*/  FADD.FTZ R10, R3, R10 ;  /* 0x0000000a030a7221 */ /* 0x000fe20000010000 */
[----:B------:R-:W-:Y:S02]  /*1130*/  HADD2.F32 R9, -RZ, R24.H1_H1 ;  /* 0x30000018ff097230 */ /* 0x000fe40000004100 */
[----:B------:R-:W-:-:S02]  /*1140*/  HADD2.F32 R6, -RZ, R26.H0_H0 ;  /* 0x2000001aff067230 */ /* 0x000fc40000004100 */
[----:B------:R-:W-:Y:S01]  /*1150*/  FADD.FTZ R8, R5, R8 ;  /* 0x0000000805087221 */ /* 0x000fe20000010000 */
[----:B------:R-:W-:Y:S02]  /*1160*/  HADD2.F32 R4, -RZ, R27.H0_H0 ;  /* 0x2000001bff047230 */ /* 0x000fe40000004100 */
[----:B------:R-:W-:Y:S02]  /*1170*/  HADD2.F32 R3, -RZ, R35.H0_H0 ;  /* 0x20000023ff037230 */ /* 0x000fe40000004100 */
[----:B------:R-:W-:Y:S02]  /*1180*/  HADD2.F32 R7, -RZ, R25.H1_H1 ;  /* 0x30000019ff077230 */ /* 0x000fe40000004100 */
[----:B------:R-:W-:Y:S02]  /*1190*/  HADD2.F32 R26, -RZ, R26.H1_H1 ;  /* 0x3000001aff1a7230 */ /* 0x000fe40000004100 */
[----:B------:R-:W-:Y:S01]  /*11a0*/  FADD.FTZ R4, R3, R4 ;  /* 0x0000000403047221 */ /* 0x000fe20000010000 */
        /* <DEDUP_REMOVED lines=16> */
.L_x_21921:
        /* <DEDUP_REMOVED lines=32> */
.L_x_21924:
[----:B-----5:R-:W-:Y:S02]  /*14b0*/  HADD2.F32 R0, -RZ, R24.H0_H0 ;  /* 0x20000018ff007230 */ /* 0x020fe40000004100 */
[----:B------:R-:W-:Y:S02]  /*14c0*/  HADD2.F32 R3, -RZ, R36.H0_H0 ;  /* 0x20000024ff037230 */ /* 0x000fe40000004100 */
[----:B------:R-:W-:Y:S02]  /*14d0*/  HADD2.F32 R6, -RZ, R26.H0_H0 ;  /* 0x2000001aff067230 */ /* 0x000fe40000004100 */
[----:B------:R-:W-:Y:S02]  /*14e0*/  HADD2.F32 R24, -RZ, R24.H1_H1 ;  /* 0x30000018ff187230 */ /* 0x000fe40000004100 */
[----:B------:R-:W-:Y:S01]  /*14f0*/  FADD.FTZ R0, R3, R0 ;  /* 0x0000000003007221 */ /* 0x000fe20000010000 */
[----:B------:R-:W-:Y:S02]  /*1500*/  HADD2.F32 R26, -RZ, R26.H1_H1 ;  /* 0x3000001aff1a7230 */ /* 0x000fe40000004100 */
[----:B------:R-:W-:-:S02]  /*1510*/  HADD2.F32 R3, -RZ, R36.H1_H1 ;  /* 0x30000024ff037230 */ /* 0x000fc40000004100 */
[----:B------:R-:W-:Y:S02]  /*1520*/  HADD2.F32 R9, -RZ, R38.H1_H1 ;  /* 0x30000026ff097230 */ /* 0x000fe40000004100 */
[----:B------:R-:W-:Y:S02]  /*1530*/  HADD2.F32 R2, -RZ, R25.H0_H0 ;  /* 0x20000019ff027230 */ /* 0x000fe40000004100 */
[----:B------:R-:W-:Y:S01]  /*1540*/  FADD.FTZ R24, R3, R24 ;  /* 0x0000001803187221 */ /* 0x000fe20000010000 */
[----:B------:R-:W-:Y:S02]  /*1550*/  HADD2.F32 R5, -RZ, R37.H0_H0 ;  /* 0x20000025ff057230 */ /* 0x000fe40000004100 */
[----:B------:R-:W-:Y:S01]  /*1560*/  FADD.FTZ R26, R9, R26 ;  /* 0x0000001a091a7221 */ /* 0x000fe20000010000 */
[----:B------:R-:W-:Y:S02]  /*1570*/  HADD2.F32 R8, -RZ, R27.H0_H0 ;  /* 0x2000001bff087230 */ /* 0x000fe40000004100 */
[----:B------:R-:W-:-:S02]  /*1580*/  HADD2.F32 R25, -RZ, R25.H1_H1 ;  /* 0x30000019ff197230 */ /* 0x000fc40000004100 */
[----:B------:R-:W-:Y:S01]  /*1590*/  FADD.FTZ R2, R5, R2 ;  /* 0x0000000205027221 */ /* 0x000fe20000010000 */
[----:B------:R-:W-:Y:S02]  /*15a0*/  HADD2.F32 R27, -RZ, R27.H1_H1 ;  /* 0x3000001bff1b7230 */ /* 0x000fe40000004100 */
[----:B------:R-:W-:Y:S02]  /*15b0*/  HADD2.F32 R4, -RZ, R37.H1_H1 ;  /* 0x30000025ff047230 */ /* 0x000fe40000004100 */
[--C-:B------:R-:W-:Y:S02]  /*15c0*/  HADD2.F32 R10, -RZ, R39.reuse.H1_H1 ;  /* 0x30000027ff0a7230 */ /* 0x100fe40000004100 */
        /* <DEDUP_REMOVED lines=26> */
.L_x_21923:
        /* <DEDUP_REMOVED lines=23> */
.L_x_21926:
[----:B-----5:R-:W-:Y:S02]  /*18e0*/  HADD2.F32 R0, -RZ, R168.H0_H0 ;  /* 0x200000a8ff007230 */ /* 0x020fe40000004100 */
[----:B------:R-:W-:Y:S02]  /*18f0*/  HADD2.F32 R23, -RZ, R32.H0_H0 ;  /* 0x20000020ff177230 */ /* 0x000fe40000004100 */
[----:B0-----:R-:W-:Y:S02]  /*1900*/  HADD2.F32 R24, -RZ, R169.H0_H0 ;  /* 0x200000a9ff187230 */ /* 0x001fe40000004100 */
[----:B------:R-:W-:Y:S02]  /*1910*/  HADD2.F32 R27, -RZ, R33.H0_H0 ;  /* 0x20000021ff1b7230 */ /* 0x000fe40000004100 */
[----:B------:R-:W-:Y:S01]  /*1920*/  FADD.FTZ R0, R23, R0 ;  /* 0x0000000017007221 */ /* 0x000fe20000010000 */
[----:B------:R-:W-:Y:S02]  /*1930*/  HADD2.F32 R28, -RZ, R170.H0_H0 ;  /* 0x200000aaff1c7230 */ /* 0x000fe40000004100 */
[----:B------:R-:W-:-:S02]  /*1940*/  HADD2.F32 R29, -RZ, R34.H0_H0 ;  /* 0x20000022ff1d7230 */ /* 0x000fc40000004100 */
[----:B------:R-:W-:Y:S01]  /*1950*/  FADD.FTZ R23, R27, R24 ;  /* 0x000000181b177221 */ /* 0x000fe20000010000 */
[----:B------:R-:W-:Y:S02]  /*1960*/  HADD2.F32 R30, -RZ, R171.H0_H0 ;  /* 0x200000abff1e7230 */ /* 0x000fe40000004100 */
        /* <DEDUP_REMOVED lines=20> */
.L_x_21925:
[----:B------:R-:W-:Y:S05]  /*1ab0*/  BRA.U UP1, `(.L_x_21928) ;  /* 0x0000000101747547 */ /* 0x000fea000b800000 */
        /* <DEDUP_REMOVED lines=29> */
.L_x_21928:
[----:B-----5:R-:W-:Y:S02]  /*1c90*/  HADD2.F32 R0, -RZ, R168.H0_H0 ;  /* 0x200000a8ff007230 */ /* 0x020fe40000004100 */
[----:B------:R-:W-:Y:S02]  /*1ca0*/  HADD2.F32 R23, -RZ, R36.H0_H0 ;  /* 0x20000024ff177230 */ /* 0x000fe40000004100 */
[----:B------:R-:W-:Y:S02]  /*1cb0*/  HADD2.F32 R168, -RZ, R168.H1_H1 ;  /* 0x300000a8ffa87230 */ /* 0x000fe40000004100 */
[----:B0-----:R-:W-:Y:S02]  /*1cc0*/  HADD2.F32 R24, -RZ, R169.H0_H0 ;  /* 0x200000a9ff187230 */ /* 0x001fe40000004100 */
[----:B------:R-:W-:Y:S01]  /*1cd0*/  FADD.FTZ R0, R23, R0 ;  /* 0x0000000017007221 */ /* 0x000fe20000010000 */
[----:B------:R-:W-:Y:S02]  /*1ce0*/  HADD2.F32 R23, -RZ, R36.H1_H1 ;  /* 0x30000024ff177230 */ /* 0x000fe40000004100 */
[----:B------:R-:W-:-:S02]  /*1cf0*/  HADD2.F32 R27, -RZ, R170.H0_H0 ;  /* 0x200000aaff1b7230 */ /* 0x000fc40000004100 */
[----:B------:R-:W-:Y:S02]  /*1d00*/  HADD2.F32 R25, -RZ, R37.H0_H0 ;  /* 0x20000025ff197230 */ /* 0x000fe40000004100 */
[----:B------:R-:W-:Y:S01]  /*1d10*/  FADD.FTZ R168, R23, R168 ;  /* 0x000000a817a87221 */ /* 0x000fe20000010000 */
[----:B------:R-:W-:Y:S02]  /*1d20*/  HADD2.F32 R170, -RZ, R170.H1_H1 ;  /* 0x300000aaffaa7230 */ /* 0x000fe40000004100 */
[--C-:B------:R-:W-:Y:S02]  /*1d30*/  HADD2.F32 R28, -RZ, R38.reuse.H0_H0 ;  /* 0x20000026ff1c7230 */ /* 0x100fe40000004100 */
[----:B------:R-:W-:Y:S01]  /*1d40*/  FADD.FTZ R24, R25, R24 ;  /* 0x0000001819187221 */ /* 0x000fe20000010000 */
        /* <DEDUP_REMOVED lines=14> */
[----:B------:R-:W-:Y:S02]  /*1e30*/  HADD2.F32 R26, -RZ, R37.H1_H1 ;  /* 0x30000025ff1a7230 */ /* 0x000fe40000004100 */
[----:B------:R-:W-:Y:S02]  /*1e40*/  HADD2.F32 R172, -RZ, R39.H1_H1 ;  /* 0x30000027ffac7230 */ /* 0x000fe40000004100 */
        /* <DEDUP_REMOVED lines=16> */
.L_x_21927:
        /* <DEDUP_REMOVED lines=17> */
[----:B0-----:R-:W-:Y:S02]  /*2060*/  HADD2.F32 R180, -RZ, R169.H1_H1 ;  /* 0x300000a9ffb47230 */ /* 0x001fe40000004100 */
[--C-:B------:R-:W-:Y:S02]  /*2070*/  HADD2.F32 R178, -RZ, R170.reuse.H0_H0 ;  /* 0x200000aaffb27230 */ /* 0x100fe40000004100 */
[----:B------:R-:W-:-:S02]  /*2080*/  HADD2.F32 R181, -RZ, R170.H1_H1 ;  /* 0x300000aaffb57230 */ /* 0x000fc40000004100 */
[--C-:B------:R-:W-:Y:S02]  /*2090*/  HADD2.F32 R179, -RZ, R171.reuse.H0_H0 ;  /* 0x200000abffb37230 */ /* 0x100fe40000004100 */
[----:B------:R-:W-:Y:S01]  /*20a0*/  HADD2.F32 R184, -RZ, R171.H1_H1 ;  /* 0x300000abffb87230 */ /* 0x000fe20000004100 */
[----:B------:R-:W-:Y:S06]  /*20b0*/  BRA `(.L_x_21931) ;  /* 0x00000004009c7947 */ /* 0x000fec0003800000 */
.L_x_21930:
[----:B-----5:R-:W-:Y:S02]  /*20c0*/  HADD2.F32 R175, -RZ, R169.H0_H0 ;  /* 0x200000a9ffaf7230 */ /* 0x020fe40000004100 */
[----:B0-----:R-:W-:Y:S02]  /*20d0*/  HADD2.F32 R28, -RZ, R33.H0_H0 ;  /* 0x20000021ff1c7230 */ /* 0x001fe40000004100 */
        /* <DEDUP_REMOVED lines=27> */
.L_x_21929:
[----:B------:R-:W-:Y:S05]  /*2290*/  BRA.U UP1, `(.L_x_21932) ;  /* 0x0000000101747547 */ /* 0x000fea000b800000 */
        /* <DEDUP_REMOVED lines=29> */
.L_x_21932:
[----:B0----5:R-:W-:Y:S02]  /*2470*/  HADD2.F32 R28, -RZ, R168.H0_H0 ;  /* 0x200000a8ff1c7230 */ /* 0x021fe40000004100 */
[----:B------:R-:W-:Y:S02]  /*2480*/  HADD2.F32 R29, -RZ, R36.H0_H0 ;  /* 0x20000024ff1d7230 */ /* 0x000fe40000004100 */
[--C-:B------:R-:W-:Y:S02]  /*2490*/  HADD2.F32 R177, -RZ, R171.reuse.H0_H0 ;  /* 0x200000abffb17230 */ /* 0x100fe40000004100 */
[----:B------:R-:W-:Y:S02]  /*24a0*/  HADD2.F32 R179, -RZ, R171.H1_H1 ;  /* 0x300000abffb37230 */ /* 0x000fe40000004100 */
[----:B------:R-:W-:Y:S01]  /*24b0*/  FADD.FTZ R28, R29, R28 ;  /* 0x0000001c1d1c7221 */ /* 0x000fe20000010000 */
[----:B------:R-:W-:Y:S02]  /*24c0*/  HADD2.F32 R30, -RZ, R169.H0_H0 ;  /* 0x200000a9ff1e7230 */ /* 0x000fe40000004100 */
[----:B------:R-:W-:-:S02]  /*24d0*/  HADD2.F32 R172, -RZ, R170.H0_H0 ;  /* 0x200000aaffac7230 */ /* 0x000fc40000004100 */
[----:B------:R-:W-:Y:S02]  /*24e0*/  HADD2.F32 R175, -RZ, R170.H1_H1 ;  /* 0x300000aaffaf7230 */ /* 0x000fe40000004100 */
[----:B------:R-:W-:Y:S02]  /*24f0*/  HADD2.F32 R171, -RZ, R38.H0_H0 ;  /* 0x20000026ffab7230 */ /* 0x000fe40000004100 */
[----:B------:R-:W-:Y:S02]  /*2500*/  HADD2.F32 R168, -RZ, R168.H1_H1 ;  /* 0x300000a8ffa87230 */ /* 0x000fe40000004100 */
[----:B------:R-:W-:Y:S02]  /*2510*/  HADD2.F32 R169, -RZ, R169.H1_H1 ;  /* 0x300000a9ffa97230 */ /* 0x000fe40000004100 */
[----:B------:R-:W-:Y:S01]  /*2520*/  FADD.FTZ R171, R171, R172 ;  /* 0x000000acabab7221 */ /* 0x000fe20000010000 */
[----:B------:R-:W-:Y:S02]  /*2530*/  HADD2.F32 R29, -RZ, R36.H1_H1 ;  /* 0x30000024ff1d7230 */ /* 0x000fe40000004100 */
[----:B------:R-:W-:-:S02]  /*2540*/  HADD2.F32 R170, -RZ, R37.H1_H1 ;  /* 0x30000025ffaa7230 */ /* 0x000fc40000004100 */
[--C-:B------:R-:W-:Y:S02]  /*2550*/  HADD2.F32 R172, -RZ, R39.reuse.H1_H1 ;  /* 0x30000027ffac7230 */ /* 0x100fe40000004100 */
[----:B------:R-:W-:Y:S01]  /*2560*/  FADD.FTZ R168, R29, R168 ;  /* 0x000000a81da87221 */ /* 0x000fe20000010000 */
[----:B------:R-:W-:Y:S02]  /*2570*/  HADD2.F32 R178, -RZ, R38.H1_H1 ;  /* 0x30000026ffb27230 */ /* 0x000fe40000004100 */
[----:B------:R-:W-:Y:S01]  /*2580*/  FADD.FTZ R169, R170, R169 ;  /* 0x000000a9aaa97221 */ /* 0x000fe20000010000 */
        /* <DEDUP_REMOVED lines=10> */
[--C-:B------:R-:W-:Y:S02]  /*2630*/  HADD2.F32 R179, -RZ, R35.reuse.H0_H0 ;  /* 0x20000023ffb37230 */ /* 0x100fe40000004100 */
[----:B------:R-:W-:Y:S02]  /*2640*/  HADD2.F32 R29, -RZ, R35.H1_H1 ;  /* 0x30000023ff1d7230 */ /* 0x000fe40000004100 */
[----:B------:R-:W-:Y:S01]  /*2650*/  FADD.FTZ R175, R175, R30 ;  /* 0x0000001eafaf7221 */ /* 0x000fe20000010000 */
[----:B------:R-:W-:-:S02]  /*2660*/  HADD2.F32 R28, -RZ, R34.H1_H1 ;  /* 0x30000022ff1c7230 */ /* 0x000fc40000004100 */
[----:B------:R-:W-:Y:S01]  /*2670*/  FADD.FTZ R178, R178, R171 ;  /* 0x000000abb2b27221 */ /* 0x000fe20000010000 */
[----:B------:R-:W-:Y:S02]  /*2680*/  HADD2.F32 R180, -RZ, R33.H1_H1 ;  /* 0x30000021ffb47230 */ /* 0x000fe40000004100 */
[----:B------:R-:W-:Y:S01]  /*2690*/  FADD.FTZ R179, R179, R170 ;  /* 0x000000aab3b37221 */ /* 0x000fe20000010000 */
[----:B------:R-:W-:Y:S02]  /*26a0*/  HADD2.F32 R177, -RZ, R32.H1_H1 ;  /* 0x30000020ffb17230 */ /* 0x000fe40000004100 */
[----:B------:R-:W-:Y:S01]  /*26b0*/  FADD.FTZ R184, R29, R184 ;  /* 0x000000b81db87221 */ /* 0x000fe20000010000 */
[----:B------:R-:W-:Y:S01]  /*26c0*/  FADD.FTZ R181, R28, R181 ;  /* 0x000000b51cb57221 */ /* 0x000fe20000010000 */
[----:B------:R-:W-:Y:S01]  /*26d0*/  FADD.FTZ R180, R180, R169 ;  /* 0x000000a9b4b47221 */ /* 0x000fe20000010000 */
[----:B------:R-:W-:Y:S02]  /*26e0*/  FADD.FTZ R177, R177, R168 ;  /* 0x000000a8b1b17221 */ /* 0x000fe40000010000 */
[----:B------:R-:W-:-:S02]  /*26f0*/  F2FP.F16.F32.PACK_AB R31, R184, R179 ;  /* 0x000000b3b81f723e */ /* 0x000fc400000000ff */
[----:B------:R-:W-:Y:S02]  /*2700*/  F2FP.F16.F32.PACK_AB R30, R181, R178 ;  /* 0x000000b2b51e723e */ /* 0x000fe400000000ff */
[----:B------:R-:W-:Y:S02]  /*2710*/  F2FP.F16.F32.PACK_AB R29, R180, R175 ;  /* 0x000000afb41d723e */ /* 0x000fe400000000ff */
[----:B------:R-:W-:-:S07]  /*2720*/  F2FP.F16.F32.PACK_AB R28, R177, R172 ;  /* 0x000000acb11c723e */ /* 0x000fce00000000ff */
.L_x_21931:
        /* <DEDUP_REMOVED lines=23> */
.L_x_21934:
        /* <DEDUP_REMOVED lines=29> */
.L_x_21933:
        /* <DEDUP_REMOVED lines=30> */
.L_x_21936:
        /* <DEDUP_REMOVED lines=9> */
[--C-:B------:R-:W-:Y:S02]  /*2ce0*/  HADD2.F32 R31, -RZ, R37.reuse.H0_H0 ;  /* 0x20000025ff1f7230 */ /* 0x100fe40000004100 */
[----:B------:R-:W-:Y:S02]  /*2cf0*/  HADD2.F32 R170, -RZ, R37.H1_H1 ;  /* 0x30000025ffaa7230 */ /* 0x000fe40000004100 */
[----:B------:R-:W-:Y:S01]  /*2d00*/  FADD.FTZ R168, R29, R168 ;  /* 0x000000a81da87221 */ /* 0x000fe20000010000 */
[--C-:B------:R-:W-:Y:S02]  /*2d10*/  HADD2.F32 R187, -RZ, R171.reuse.H0_H0 ;  /* 0x200000abffbb7230 */ /* 0x100fe40000004100 */
[----:B------:R-:W-:Y:S01]  /*2d20*/  FADD.FTZ R30, R31, R30 ;  /* 0x0000001e1f1e7221 */ /* 0x000fe20000010000 */
[----:B------:R-:W-:-:S02]  /*2d30*/  HADD2.F32 R188, -RZ, R171.H1_H1 ;  /* 0x300000abffbc7230 */ /* 0x000fc40000004100 */
[----:B------:R-:W-:Y:S01]  /*2d40*/  FADD.FTZ R169, R170, R169 ;  /* 0x000000a9aaa97221 */ /* 0x000fe20000010000 */
[--C-:B------:R-:W-:Y:S02]  /*2d50*/  HADD2.F32 R171, -RZ, R38.reuse.H0_H0 ;  /* 0x20000026ffab7230 */ /* 0x100fe40000004100 */
[----:B------:R-:W-:Y:S02]  /*2d60*/  HADD2.F32 R186, -RZ, R38.H1_H1 ;  /* 0x30000026ffba7230 */ /* 0x000fe40000004100 */
[--C-:B------:R-:W-:Y:S02]  /*2d70*/  HADD2.F32 R170, -RZ, R39.reuse.H0_H0 ;  /* 0x20000027ffaa7230 */ /* 0x100fe40000004100 */
[----:B------:R-:W-:Y:S01]  /*2d80*/  FADD.FTZ R171, R171, R182 ;  /* 0x000000b6abab7221 */ /* 0x000fe20000010000 */
        /* <DEDUP_REMOVED lines=24> */
.L_x_21935:
        /* <DEDUP_REMOVED lines=23> */
.L_x_21938:
[----:B-----5:R-:W-:Y:S02]  /*3080*/  HADD2.F32 R192, -RZ, R168.H0_H0 ;  /* 0x200000a8ffc07230 */ /* 0x020fe40000004100 */
[----:B------:R-:W-:Y:S02]  /*3090*/  HADD2.F32 R204, -RZ, R170.H0_H0 ;  /* 0x200000aaffcc7230 */ /* 0x000fe40000004100 */
[----:B0-----:R-:W-:Y:S02]  /*30a0*/  HADD2.F32 R29, -RZ, R32.H0_H0 ;  /* 0x20000020ff1d7230 */ /* 0x001fe40000004100 */
        /* <DEDUP_REMOVED lines=26> */
.L_x_21937:
[----:B------:R-:W-:Y:S05]  /*3250*/  BRA.U UP1, `(.L_x_21940) ;  /* 0x0000000101747547 */ /* 0x000fea000b800000 */
        /* <DEDUP_REMOVED lines=29> */
.L_x_21940:
[----:B0----5:R-:W-:Y:S02]  /*3430*/  HADD2.F32 R28, -RZ, R168.H0_H0 ;  /* 0x200000a8ff1c7230 */ /* 0x021fe40000004100 */
[----:B------:R-:W-:Y:S02]  /*3440*/  HADD2.F32 R29, -RZ, R36.H0_H0 ;  /* 0x20000024ff1d7230 */ /* 0x000fe40000004100 */
[----:B------:R-:W-:Y:S02]  /*3450*/  HADD2.F32 R168, -RZ, R168.H1_H1 ;  /* 0x300000a8ffa87230 */ /* 0x000fe40000004100 */
[----:B------:R-:W-:Y:S02]  /*3460*/  HADD2.F32 R30, -RZ, R169.H0_H0 ;  /* 0x200000a9ff1e7230 */ /* 0x000fe40000004100 */
[----:B------:R-:W-:Y:S01]  /*3470*/  FADD.FTZ R28, R29, R28 ;  /* 0x0000001c1d1c7221 */ /* 0x000fe20000010000 */
[----:B------:R-:W-:Y:S02]  /*3480*/  HADD2.F32 R196, -RZ, R170.H1_H1 ;  /* 0x300000aaffc47230 */ /* 0x000fe40000004100 */
[----:B------:R-:W-:-:S02]  /*3490*/  HADD2.F32 R29, -RZ, R36.H1_H1 ;  /* 0x30000024ff1d7230 */ /* 0x000fc40000004100 */
[----:B------:R-:W-:Y:S02]  /*34a0*/  HADD2.F32 R31, -RZ, R37.H0_H0 ;  /* 0x20000025ff1f7230 */ /* 0x000fe40000004100 */
[----:B------:R-:W-:Y:S02]  /*34b0*/  HADD2.F32 R197, -RZ, R38.H1_H1 ;  /* 0x30000026ffc57230 */ /* 0x000fe40000004100 */
[----:B------:R-:W-:Y:S01]  /*34c0*/  FADD.FTZ R168, R29, R168 ;  /* 0x000000a81da87221 */ /* 0x000fe20000010000 */
[----:B------:R-:W-:Y:S02]  /*34d0*/  HADD2.F32 R192, -RZ, R170.H0_H0 ;  /* 0x200000aaffc07230 */ /* 0x000fe40000004100 */
[----:B------:R-:W-:Y:S01]  /*34e0*/  FADD.FTZ R30, R31, R30 ;  /* 0x0000001e1f1e7221 */ /* 0x000fe20000010000 */
[----:B------:R-:W-:Y:S02]  /*34f0*/  HADD2.F32 R169, -RZ, R169.H1_H1 ;  /* 0x300000a9ffa97230 */ /* 0x000fe40000004100 */
[----:B------:R-:W-:Y:S01]  /*3500*/  FADD.FTZ R207, R197, R196 ;  /* 0x000000c4c5cf7221 */ /* 0x000fe20000010000 */
[----:B------:R-:W-:-:S02]  /*3510*/  HADD2.F32 R170, -RZ, R37.H1_H1 ;  /* 0x30000025ffaa7230 */ /* 0x000fc40000004100 */
[--C-:B------:R-:W-:Y:S02]  /*3520*/  HADD2.F32 R198, -RZ, R171.reuse.H0_H0 ;  /* 0x200000abffc67230 */ /* 0x100fe40000004100 */
[----:B------:R-:W-:Y:S02]  /*3530*/  HADD2.F32 R199, -RZ, R171.H1_H1 ;  /* 0x300000abffc77230 */ /* 0x000fe40000004100 */
[----:B------:R-:W-:Y:S01]  /*3540*/  FADD.FTZ R169, R170, R169 ;  /* 0x000000a9aaa97221 */ /* 0x000fe20000010000 */
[----:B------:R-:W-:Y:S02]  /*3550*/  HADD2.F32 R171, -RZ, R38.H0_H0 ;  /* 0x20000026ffab7230 */ /* 0x000fe40000004100 */
[----:B------:R-:W-:Y:S02]  /*3560*/  HADD2.F32 R197, -RZ, R39.H0_H0 ;  /* 0x20000027ffc57230 */ /* 0x000fe40000004100 */
[----:B------:R-:W-:Y:S02]  /*3570*/  HADD2.F32 R29, -RZ, R32.H0_H0 ;  /* 0x20000020ff1d7230 */ /* 0x000fe40000004100 */
        /* <DEDUP_REMOVED lines=23> */
.L_x_21939:
        /* <DEDUP_REMOVED lines=23> */
.L_x_21942:
        /* <DEDUP_REMOVED lines=29> */
.L_x_21941:
        /* <DEDUP_REMOVED lines=30> */
.L_x_21944:
[----:B0----5:R-:W-:Y:S02]  /*3c10*/  HADD2.F32 R28, -RZ, R168.H0_H0 ;  /* 0x200000a8ff1c7230 */ /* 0x021fe40000004100 */
        /* <DEDUP_REMOVED lines=12> */
[----:B------:R-:W-:-:S02]  /*3ce0*/  HADD2.F32 R29, -RZ, R32.H0_H0 ;  /* 0x20000020ff1d7230 */ /* 0x000fc40000004100 */
[----:B------:R-:W-:Y:S02]  /*3cf0*/  HADD2.F32 R31, -RZ, R33.H0_H0 ;  /* 0x20000021ff1f7230 */ /* 0x000fe40000004100 */
[----:B------:R-:W-:Y:S01]  /*3d00*/  FADD.FTZ R169, R170, R169 ;  /* 0x000000a9aaa97221 */ /* 0x000fe20000010000 */
[--C-:B------:R-:W-:Y:S02]  /*3d10*/  HADD2.F32 R201, -RZ, R171.reuse.H0_H0 ;  /* 0x200000abffc97230 */ /* 0x100fe40000004100 */
[----:B------:R-:W-:Y:S01]  /*3d20*/  FADD.FTZ R208, R29, R28 ;  /* 0x0000001c1dd07221 */ /* 0x000fe20000010000 */
[----:B------:R-:W-:Y:S02]  /*3d30*/  HADD2.F32 R202, -RZ, R171.H1_H1 ;  /* 0x300000abffca7230 */ /* 0x000fe40000004100 */
[----:B------:R-:W-:Y:S01]  /*3d40*/  FADD.FTZ R210, R31, R30 ;  /* 0x0000001e1fd27221 */ /* 0x000fe20000010000 */
[--C-:B------:R-:W-:Y:S02]  /*3d50*/  HADD2.F32 R171, -RZ, R38.reuse.H0_H0 ;  /* 0x20000026ffab7230 */ /* 0x100fe40000004100 */
[----:B------:R-:W-:-:S02]  /*3d60*/  HADD2.F32 R200, -RZ, R38.H1_H1 ;  /* 0x30000026ffc87230 */ /* 0x000fc40000004100 */
[--C-:B------:R-:W-:Y:S02]  /*3d70*/  HADD2.F32 R170, -RZ, R39.reuse.H0_H0 ;  /* 0x20000027ffaa7230 */ /* 0x100fe40000004100 */
        /* <DEDUP_REMOVED lines=21> */
.L_x_21943:
        /* <DEDUP_REMOVED lines=23> */
.L_x_21946:
        /* <DEDUP_REMOVED lines=29> */
.L_x_21945:
        /* <DEDUP_REMOVED lines=30> */
.L_x_21948:
        /* <DEDUP_REMOVED lines=44> */
.L_x_21947:
        /* <DEDUP_REMOVED lines=219> */
.L_x_21962:
        /* <DEDUP_REMOVED lines=40> */
[----:B0-----:R-:W-:-:S04]  /*56e0*/  @!P2 IMAD.WIDE R168, R21, 0x4, R168 ;  /* 0x0000000415a8a825 */ /* 0x001fc800078e02a8 */
[C---:B------:R-:W-:Y:S01]  /*56f0*/  FMUL.FTZ R6, R223.reuse, R5 ;  /* 0x00000005df067220 */ /* 0x040fe20000410000 */
[C---:B------:R-:W-:Y:S01]  /*5700*/  FMUL.FTZ R5, R223.reuse, R4 ;  /* 0x00000004df057220 */ /* 0x040fe20000410000 */
[C---:B------:R-:W-:Y:S01]  /*5710*/  FMUL.FTZ R4, R223.reuse, R3 ;  /* 0x00000003df047220 */ /* 0x040fe20000410000 */
[----:B------:R-:W-:Y:S01]  /*5720*/  FADD.FTZ R179, -R220, R179 ;  /* 0x000000b3dcb37221 */ /* 0x000fe20000010100 */
[----:B------:R-:W-:Y:S01]  /*5730*/  FMUL.FTZ R3, R223, R0 ;  /* 0x00000000df037220 */ /* 0x000fe20000410000 */
[----:B------:R-:W-:Y:S01]  /*5740*/  FFMA.FTZ R17, R17, R160, R96 ;  /* 0x000000a011117223 */ /* 0x000fe20000010060 */
[----:B------:R-:W-:Y:S01]  /*5750*/  FFMA.FTZ R13, R13, R162, R98 ;  /* 0x000000a20d0d7223 */ /* 0x000fe20000010062 */
[----:B------:R-:W-:Y:S01]  /*5760*/  FFMA.FTZ R16, R16, R163, R99 ;  /* 0x000000a310107223 */ /* 0x000fe20000010063 */
[----:B------:R-:W-:Y:S01]  /*5770*/  FFMA.FTZ R14, R14, R161, R97 ;  /* 0x000000a10e0e7223 */ /* 0x000fe20000010061 */
[C---:B------:R-:W-:Y:S01]  /*5780*/  FMUL.FTZ R0, R223.reuse, R25 ;  /* 0x00000019df007220 */ /* 0x040fe20000410000 */
[----:B------:R-:W0:Y:S01]  /*5790*/  @!P2 LDC.64 R170, c[0x0][0x3c8] ;  /* 0x0000f200ffaaab82 */ /* 0x000e220000000a00 */
[----:B------:R1:W-:Y:S01]  /*57a0*/  @!P2 STG.E desc[UR6][R168.64], R218 ;  /* 0x000000daa800a986 */ /* 0x0003e2000c101906 */
[C---:B------:R-:W-:Y:S01]  /*57b0*/  FMUL.FTZ R25, R223.reuse, R24 ;  /* 0x00000018df197220 */ /* 0x040fe20000410000 */
[C---:B------:R-:W-:Y:S01]  /*57c0*/  FMUL.FTZ R24, R223.reuse, R173 ;  /* 0x000000addf187220 */ /* 0x040fe20000410000 */
[----:B------:R-:W-:Y:S01]  /*57d0*/  FMUL.FTZ R173, R223, R178 ;  /* 0x000000b2dfad7220 */ /* 0x000fe20000410000 */
[----:B------:R-:W-:Y:S01]  /*57e0*/  F2FP.F16.F32.PACK_AB R178, R14, R17 ;  /* 0x000000110eb2723e */ /* 0x000fe200000000ff */
[C---:B------:R-:W-:Y:S01]  /*57f0*/  FADD.FTZ R19, -R220.reuse, R19 ;  /* 0x00000013dc137221 */ /* 0x040fe20000010100 */
[----:B------:R-:W-:Y:S01]  /*5800*/  FADD.FTZ R12, -R220, R12 ;  /* 0x0000000cdc0c7221 */ /* 0x000fe20000010100 */
[----:B------:R-:W-:Y:S01]  /*5810*/  FFMA.FTZ R5, R5, R154, R90 ;  /* 0x0000009a05057223 */ /* 0x000fe2000001005a */
[----:B------:R-:W-:Y:S01]  /*5820*/  FFMA.FTZ R4, R4, R155, R91 ;  /* 0x0000009b04047223 */ /* 0x000fe2000001005b */
[C---:B------:R-:W-:Y:S01]  /*5830*/  FMUL.FTZ R19, R223.reuse, R19 ;  /* 0x00000013df137220 */ /* 0x040fe20000410000 */
[----:B------:R-:W-:Y:S01]  /*5840*/  FMUL.FTZ R12, R223, R12 ;  /* 0x0000000cdf0c7220 */ /* 0x000fe20000410000 */
[----:B------:R-:W-:Y:S01]  /*5850*/  FFMA.FTZ R9, R9, R158, R94 ;  /* 0x0000009e09097223 */ /* 0x000fe2000001005e */
[C---:B-1----:R-:W-:Y:S01]  /*5860*/  FMUL.FTZ R218, R223.reuse, R181 ;  /* 0x000000b5dfda7220 */ /* 0x042fe20000410000 */
[----:B------:R-:W-:Y:S01]  /*5870*/  FMUL.FTZ R181, R223, R179 ;  /* 0x000000b3dfb57220 */ /* 0x000fe20000410000 */
[----:B------:R-:W-:Y:S01]  /*5880*/  F2FP.F16.F32.PACK_AB R179, R16, R13 ;  /* 0x0000000d10b3723e */ /* 0x000fe200000000ff */
[----:B------:R-:W-:Y:S01]  /*5890*/  FFMA.FTZ R8, R8, R159, R95 ;  /* 0x0000009f08087223 */ /* 0x000fe2000001005f */
[----:B------:R-:W1:Y:S01]  /*58a0*/  LDC.64 R16, c[0x0][0x428] ;  /* 0x00010a00ff107b82 */ /* 0x000e620000000a00 */
        /* <DEDUP_REMOVED lines=10> */
[----:B------:R-:W-:Y:S01]  /*5950*/  F2FP.F16.F32.PACK_AB R7, R4, R5 ;  /* 0x000000050407723e */ /* 0x000fe200000000ff */
[C---:B------:R-:W-:Y:S01]  /*5960*/  FMUL.FTZ R23, R223.reuse, R23 ;  /* 0x00000017df177220 */ /* 0x040fe20000410000 */
[C---:B------:R-:W-:Y:S01]  /*5970*/  FMUL.FTZ R26, R223.reuse, R26 ;  /* 0x0000001adf1a7220 */ /* 0x040fe20000410000 */
[C---:B------:R-:W-:Y:S01]  /*5980*/  FMUL.FTZ R27, R223.reuse, R27 ;  /* 0x0000001bdf1b7220 */ /* 0x040fe20000410000 */
[C---:B------:R-:W-:Y:S01]  /*5990*/  FMUL.FTZ R168, R223.reuse, R176 ;  /* 0x000000b0dfa87220 */ /* 0x040fe20000410000 */
[C---:B------:R-:W-:Y:S01]  /*59a0*/  FMUL.FTZ R169, R223.reuse, R172 ;  /* 0x000000acdfa97220 */ /* 0x040fe20000410000 */
[----:B------:R-:W-:Y:S01]  /*59b0*/  F2FP.F16.F32.PACK_AB R5, R8, R9 ;  /* 0x000000090805723e */ /* 0x000fe200000000ff */
[----:B------:R-:W-:Y:S01]  /*59c0*/  FMUL.FTZ R172, R223, R177 ;  /* 0x000000b1dfac7220 */ /* 0x000fe20000410000 */
[----:B------:R-:W-:Y:S01]  /*59d0*/  FFMA.FTZ R4, R15, R156, R92 ;  /* 0x0000009c0f047223 */ /* 0x000fe2000001005c */
[----:B------:R-:W-:Y:S01]  /*59e0*/  FFMA.FTZ R9, R10, R157, R93 ;  /* 0x0000009d0a097223 */ /* 0x000fe2000001005d */
[----:B------:R-:W-:Y:S01]  /*59f0*/  FFMA.FTZ R177, R191, R166, R102 ;  /* 0x000000a6bfb17223 */ /* 0x000fe20000010066 */
[----:B------:R-:W-:Y:S01]  /*5a00*/  FFMA.FTZ R18, R18, R167, R103 ;  /* 0x000000a712127223 */ /* 0x000fe20000010067 */
[----:B0-----:R-:W-:Y:S01]  /*5a10*/  @!P2 IMAD.WIDE R170, R21, 0x4, R170 ;  /* 0x0000000415aaa825 */ /* 0x001fe200078e02aa */
[----:B------:R-:W-:-:S03]  /*5a20*/  F2FP.F16.F32.PACK_AB R176, R12, R19 ;  /* 0x000000130cb0723e */ /* 0x000fc600000000ff */
[----:B------:R-:W-:Y:S01]  /*5a30*/  FFMA.FTZ R3, R3, R148, R84 ;  /* 0x0000009403037223 */ /* 0x000fe20000010054 */
[----:B------:R-:W-:Y:S01]  /*5a40*/  F2FP.F16.F32.PACK_AB R6, R6, R13 ;  /* 0x0000000d0606723e */ /* 0x000fe200000000ff */
[----:B------:R-:W-:Y:S01]  /*5a50*/  FFMA.FTZ R13, R23, R150, R86 ;  /* 0x00000096170d7223 */ /* 0x000fe20000010056 */
[----:B------:R-:W-:Y:S01]  /*5a60*/  FFMA.FTZ R14, R25, R144, R80 ;  /* 0x00000090190e7223 */ /* 0x000fe20000010050 */
[----:B------:R-:W-:Y:S01]  /*5a70*/  FFMA.FTZ R15, R27, R146, R82 ;  /* 0x000000921b0f7223 */ /* 0x000fe20000010052 */
[----:B------:R-:W-:Y:S01]  /*5a80*/  FFMA.FTZ R168, R168, R147, R83 ;  /* 0x00000093a8a87223 */ /* 0x000fe20000010053 */
[----:B------:R-:W-:Y:S01]  /*5a90*/  FFMA.FTZ R19, R24, R145, R81 ;  /* 0x0000009118137223 */ /* 0x000fe20000010051 */
[----:B------:R-:W-:Y:S01]  /*5aa0*/  FFMA.FTZ R26, R26, R151, R87 ;  /* 0x000000971a1a7223 */ /* 0x000fe20000010057 */
[----:B------:R-:W-:Y:S01]  /*5ab0*/  FFMA.FTZ R0, R0, R149, R85 ;  /* 0x0000009500007223 */ /* 0x000fe20000010055 */
[C---:B------:R-:W-:Y:S01]  /*5ac0*/  FADD.FTZ R206, -R220.reuse, R206 ;  /* 0x000000cedcce7221 */ /* 0x040fe20000010100 */
[C---:B------:R-:W-:Y:S01]  /*5ad0*/  FADD.FTZ R211, -R220.reuse, R211 ;  /* 0x000000d3dcd37221 */ /* 0x040fe20000010100 */
[----:B------:R-:W-:Y:S01]  /*5ae0*/  F2FP.F16.F32.PACK_AB R4, R9, R4 ;  /* 0x000000040904723e */ /* 0x000fe200000000ff */
        /* <DEDUP_REMOVED lines=31> */
[----:B------:R-:W-:Y:S01]  /*5ce0*/  F2FP.F16.F32.PACK_AB R177, R18, R177 ;  /* 0x000000b112b1723e */ /* 0x000fe200000000ff */
[----:B-1----:R-:W-:-:S04]  /*5cf0*/  IMAD.WIDE.U32 R8, R20, 0x10, R16 ;  /* 0x0000001014087825 */ /* 0x002fc800078e0010 */
[----:B------:R-:W-:Y:S01]  /*5d00*/  FADD.FTZ R220, -R220, R203 ;  /* 0x000000cbdcdc7221 */ /* 0x000fe20000010100 */
[----:B------:R0:W-:Y:S01]  /*5d10*/  @!P2 STG.E desc[UR6][R170.64], R223 ;  /* 0x000000dfaa00a986 */ /* 0x0001e2000c101906 */
[----:B------:R-:W-:Y:S01]  /*5d20*/  FMUL.FTZ R203, R223, R206 ;  /* 0x000000cedfcb7220 */ /* 0x000fe20000410000 */
[----:B------:R-:W-:Y:S01]  /*5d30*/  IMAD.WIDE.U32 R10, R11, 0x10, R16 ;  /* 0x000000100b0a7825 */ /* 0x000fe200078e0010 */
[----:B------:R-:W-:-:S03]  /*5d40*/  F2FP.F16.F32.PACK_AB R15, R168, R15 ;  /* 0x0000000fa80f723e */ /* 0x000fc600000000ff */
[----:B------:R-:W-:Y:S01]  /*5d50*/  FFMA.FTZ R173, R173, R136, R72 ;  /* 0x00000088adad7223 */ /* 0x000fe20000010048 */
[----:B------:R-:W-:Y:S01]  /*5d60*/  F2FP.F16.F32.PACK_AB R14, R19, R14 ;  /* 0x0000000e130e723e */ /* 0x000fe200000000ff */
[----:B------:R-:W-:Y:S01]  /*5d70*/  FFMA.FTZ R218, R218, R137, R73 ;  /* 0x00000089dada7223 */ /* 0x000fe20000010049 */
[----:B------:R-:W-:Y:S01]  /*5d80*/  F2FP.F16.F32.PACK_AB R13, R26, R13 ;  /* 0x0000000d1a0d723e */ /* 0x000fe200000000ff */
[C---:B------:R-:W-:Y:S01]  /*5d90*/  FMUL.FTZ R206, R223.reuse, R211 ;  /* 0x000000d3dfce7220 */ /* 0x040fe20000410000 */
[----:B------:R-:W-:Y:S01]  /*5da0*/  F2FP.F16.F32.PACK_AB R12, R0, R3 ;  /* 0x00000003000c723e */ /* 0x000fe200000000ff */
[C---:B------:R-:W-:Y:S01]  /*5db0*/  FMUL.FTZ R211, R223.reuse, R212 ;  /* 0x000000d4dfd37220 */ /* 0x040fe20000410000 */
[----:B------:R-:W-:Y:S01]  /*5dc0*/  FMUL.FTZ R224, R223, R224 ;  /* 0x000000e0dfe07220 */ /* 0x000fe20000410000 */
[----:B0-----:R-:W-:Y:S01]  /*5dd0*/  IMAD.WIDE.U32 R170, R2, 0x10, R16 ;  /* 0x0000001002aa7825 */ /* 0x001fe200078e0010 */
[----:B------:R0:W-:Y:S03]  /*5de0*/  STG.E.128 desc[UR6][R8.64], R176 ;  /* 0x000000b008007986 */ /* 0x0001e6000c101d06 */
[----:B------:R-:W-:Y:S01]  /*5df0*/  FFMA.FTZ R169, R169, R140, R76 ;  /* 0x0000008ca9a97223 */ /* 0x000fe2000001004c */
[----:B------:R-:W-:Y:S01]  /*5e00*/  FFMA.FTZ R172, R172, R141, R77 ;  /* 0x0000008dacac7223 */ /* 0x000fe2000001004d */
[C---:B------:R-:W-:Y:S01]  /*5e10*/  FMUL.FTZ R201, R223.reuse, R204 ;  /* 0x000000ccdfc97220 */ /* 0x040fe20000410000 */
[----:B------:R1:W-:Y:S01]  /*5e20*/  STG.E.128 desc[UR6][R10.64], R4 ;  /* 0x000000040a007986 */ /* 0x0003e2000c101d06 */
[C---:B------:R-:W-:Y:S01]  /*5e30*/  FMUL.FTZ R204, R223.reuse, R207 ;  /* 0x000000cfdfcc7220 */ /* 0x040fe20000410000 */
[C---:B------:R-:W-:Y:S01]  /*5e40*/  FMUL.FTZ R199, R223.reuse, R182 ;  /* 0x000000b6dfc77220 */ /* 0x040fe20000410000 */
[C---:B------:R-:W-:Y:S01]  /*5e50*/  FMUL.FTZ R182, R223.reuse, R187 ;  /* 0x000000bbdfb67220 */ /* 0x040fe20000410000 */
[----:B------:R2:W-:Y:S01]  /*5e60*/  STG.E.128 desc[UR6][R170.64], R12 ;  /* 0x0000000caa007986 */ /* 0x0005e2000c101d06 */
[C---:B------:R-:W-:Y:S01]  /*5e70*/  FMUL.FTZ R187, R223.reuse, R186 ;  /* 0x000000badfbb7220 */ /* 0x040fe20000410000 */
[C---:B------:R-:W-:Y:S01]  /*5e80*/  FMUL.FTZ R186, R223.reuse, R193 ;  /* 0x000000c1dfba7220 */ /* 0x040fe20000410000 */
[----:B------:R-:W-:Y:S01]  /*5e90*/  FFMA.FTZ R23, R204, R121, R57 ;  /* 0x00000079cc177223 */ /* 0x000fe20000010039 */
[C---:B------:R-:W-:Y:S01]  /*5ea0*/  FMUL.FTZ R193, R223.reuse, R192 ;  /* 0x000000c0dfc17220 */ /* 0x040fe20000410000 */
[C---:B------:R-:W-:Y:S01]  /*5eb0*/  FMUL.FTZ R192, R223.reuse, R197 ;  /* 0x000000c5dfc07220 */ /* 0x040fe20000410000 */
[C---:B------:R-:W-:Y:S01]  /*5ec0*/  FMUL.FTZ R197, R223.reuse, R196 ;  /* 0x000000c4dfc57220 */ /* 0x040fe20000410000 */
[C---:B------:R-:W-:Y:S01]  /*5ed0*/  FMUL.FTZ R175, R223.reuse, R175 ;  /* 0x000000afdfaf7220 */ /* 0x040fe20000410000 */
[C---:B------:R-:W-:Y:S01]  /*5ee0*/  FMUL.FTZ R180, R223.reuse, R180 ;  /* 0x000000b4dfb47220 */ /* 0x040fe20000410000 */
[C---:B------:R-:W-:Y:S01]  /*5ef0*/  FMUL.FTZ R184, R223.reuse, R184 ;  /* 0x000000b8dfb87220 */ /* 0x040fe20000410000 */
[----:B------:R-:W-:Y:S01]  /*5f00*/  FMUL.FTZ R196, R223, R205 ;  /* 0x000000cddfc47220 */ /* 0x000fe20000410000 */
[----:B0-----:R-:W-:Y:S01]  /*5f10*/  FFMA.FTZ R8, R199, R132, R68 ;  /* 0x00000084c7087223 */ /* 0x001fe20000010044 */
[C---:B------:R-:W-:Y:S01]  /*5f20*/  FMUL.FTZ R185, R223.reuse, R185 ;  /* 0x000000b9dfb97220 */ /* 0x040fe20000410000 */
[C---:B------:R-:W-:Y:S01]  /*5f30*/  FMUL.FTZ R188, R223.reuse, R188 ;  /* 0x000000bcdfbc7220 */ /* 0x040fe20000410000 */
[----:B-1----:R-:W-:Y:S01]  /*5f40*/  F2FP.F16.F32.PACK_AB R6, R218, R173 ;  /* 0x000000adda06723e */ /* 0x002fe200000000ff */
[----:B------:R-:W-:Y:S01]  /*5f50*/  FFMA.FTZ R173, R224, R113, R49 ;  /* 0x00000071e0ad7223 */ /* 0x000fe20000010031 */
[----:B------:R-:W-:Y:S01]  /*5f60*/  F2FP.F16.F32.PACK_AB R4, R172, R169 ;  /* 0x000000a9ac04723e */ /* 0x000fe200000000ff */
[----:B------:R-:W-:Y:S01]  /*5f70*/  FMUL.FTZ R189, R223, R189 ;  /* 0x000000bddfbd7220 */ /* 0x000fe20000410000 */
[----:B--2---:R-:W-:Y:S01]  /*5f80*/  FFMA.FTZ R170, R211, R112, R48 ;  /* 0x00000070d3aa7223 */ /* 0x004fe20000010030 */
[----:B------:R-:W-:Y:S01]  /*5f90*/  FFMA.FTZ R14, R201, R120, R56 ;  /* 0x00000078c90e7223 */ /* 0x000fe20000010038 */
[----:B------:R-:W-:Y:S01]  /*5fa0*/  FFMA.FTZ R13, R182, R133, R69 ;  /* 0x00000085b60d7223 */ /* 0x000fe20000010045 */
[C---:B------:R-:W-:Y:S01]  /*5fb0*/  FMUL.FTZ R194, R223.reuse, R194 ;  /* 0x000000c2dfc27220 */ /* 0x040fe20000410000 */
[----:B------:R-:W-:Y:S01]  /*5fc0*/  FMUL.FTZ R205, R223, R208 ;  /* 0x000000d0dfcd7220 */ /* 0x000fe20000410000 */
[----:B------:R-:W-:Y:S01]  /*5fd0*/  F2FP.F16.F32.PACK_AB R170, R173, R170 ;  /* 0x000000aaadaa723e */ /* 0x000fe200000000ff */
[----:B------:R-:W-:Y:S01]  /*5fe0*/  FFMA.FTZ R12, R193, R124, R60 ;  /* 0x0000007cc10c7223 */ /* 0x000fe2000001003c */
[----:B------:R-:W0:Y:S01]  /*5ff0*/  LDC.64 R172, c[0x0][0x380] ;  /* 0x0000e000ffac7b82 */ /* 0x000e220000000a00 */
[----:B------:R-:W-:Y:S01]  /*6000*/  F2FP.F16.F32.PACK_AB R14, R23, R14 ;  /* 0x0000000e170e723e */ /* 0x000fe200000000ff */
        /* <DEDUP_REMOVED lines=45> */
[----:B------:R-:W-:-:S02]  /*62e0*/  F2FP.F16.F32.PACK_AB R7, R184, R181 ;  /* 0x000000b5b807723e */ /* 0x000fc400000000ff */
[----:B------:R-:W-:Y:S01]  /*62f0*/  F2FP.F16.F32.PACK_AB R5, R180, R175 ;  /* 0x000000afb405723e */ /* 0x000fe200000000ff */
[--C-:B------:R-:W-:Y:S01]  /*6300*/  IMAD.WIDE.U32 R18, R183, 0x10, R16.reuse ;  /* 0x00000010b7127825 */ /* 0x100fe200078e0010 */
[----:B------:R-:W-:Y:S02]  /*6310*/  F2FP.F16.F32.PACK_AB R11, R194, R189 ;  /* 0x000000bdc20b723e */ /* 0x000fe400000000ff */
[----:B------:R-:W-:Y:S01]  /*6320*/  F2FP.F16.F32.PACK_AB R10, R15, R10 ;  /* 0x0000000a0f0a723e */ /* 0x000fe200000000ff */
[--C-:B------:R-:W-:Y:S01]  /*6330*/  IMAD.WIDE.U32 R24, R195, 0x10, R16.reuse ;  /* 0x00000010c3187825 */ /* 0x100fe200078e0010 */
[----:B------:R-:W-:Y:S01]  /*6340*/  F2FP.F16.F32.PACK_AB R9, R188, R9 ;  /* 0x00000009bc09723e */ /* 0x000fe200000000ff */
[----:B------:R1:W-:Y:S01]  /*6350*/  STG.E.128 desc[UR6][R2.64], R4 ;  /* 0x0000000402007986 */ /* 0x0003e2000c101d06 */
[----:B------:R-:W-:Y:S01]  /*6360*/  F2FP.F16.F32.PACK_AB R15, R206, R203 ;  /* 0x000000cbce0f723e */ /* 0x000fe200000000ff */
[--C-:B------:R-:W-:Y:S01]  /*6370*/  IMAD.WIDE.U32 R26, R209, 0x10, R16.reuse ;  /* 0x00000010d11a7825 */ /* 0x100fe200078e0010 */
[----:B------:R-:W-:Y:S01]  /*6380*/  F2FP.F16.F32.PACK_AB R13, R196, R13 ;  /* 0x0000000dc40d723e */ /* 0x000fe200000000ff */
[----:B------:R1:W-:Y:S01]  /*6390*/  STG.E.128 desc[UR6][R18.64], R8 ;  /* 0x0000000812007986 */ /* 0x0003e2000c101d06 */
[----:B------:R-:W-:Y:S01]  /*63a0*/  F2FP.F16.F32.PACK_AB R171, R226, R171 ;  /* 0x000000abe2ab723e */ /* 0x000fe200000000ff */
[----:B------:R-:W-:Y:S01]  /*63b0*/  IMAD.WIDE.U32 R16, R221, 0x10, R16 ;  /* 0x00000010dd107825 */ /* 0x000fe200078e0010 */
[----:B------:R-:W-:Y:S01]  /*63c0*/  F2FP.F16.F32.PACK_AB R169, R222, R169 ;  /* 0x000000a9dea9723e */ /* 0x000fe200000000ff */
[----:B------:R1:W-:Y:S01]  /*63d0*/  STG.E.128 desc[UR6][R24.64], R12 ;  /* 0x0000000c18007986 */ /* 0x0003e2000c101d06 */
[----:B------:R-:W-:-:S02]  /*63e0*/  F2FP.F16.F32.PACK_AB R168, R23, R168 ;  /* 0x000000a817a8723e */ /* 0x000fc400000000ff */
[----:B------:R-:W-:Y:S02]  /*63f0*/  F2FP.F16.F32.PACK_AB R231, R220, R225 ;  /* 0x000000e1dce7723e */ /* 0x000fe400000000ff */
        /* <DEDUP_REMOVED lines=9> */
.L_x_21949:
        /* <DEDUP_REMOVED lines=8> */
.L_x_21952:
[----:B------:R-:W-:Y:S05]  /*6510*/  BSYNC B0 ;  /* 0x0000000000007941 */ /* 0x000fea0003800000 */
.L_x_21951:
        /* <DEDUP_REMOVED lines=9> */
.L_x_21953:
[----:B------:R-:W-:Y:S01]  /*65b0*/  HFMA2 R226, -RZ, RZ, 0, 2.384185791015625e-07 ;  /* 0x00000004ffe27431 */ /* 0x000fe200000001ff */
[----:B------:R-:W-:-:S05]  /*65c0*/  MOV R168, R225 ;  /* 0x000000e100a87202 */ /* 0x000fca0000000f00 */
[----:B------:R-:W-:-:S05]  /*65d0*/  FADD.FTZ R216, R171, R168 ;  /* 0x000000a8abd87221 */ /* 0x000fca0000010000 */
[----:B------:R-:W-:-:S07]  /*65e0*/  MOV R227, R216 ;  /* 0x000000d800e37202 */ /* 0x000fce0000000f00 */
[----:B------:R-:W-:Y:S05]  /*65f0*/  WARPSYNC.COLLECTIVE R224, `(.L_x_21954) ;  /* 0x00000000e0087348 */ /* 0x000fea0003c00000 */
[----:B------:R0:W1:Y:S02]  /*6600*/  SHFL.BFLY P4, R225, R227, R226, R229 ;  /* 0x0c0000e2e3e17389 */ /* 0x00006400000800e5 */
[----:B01----:R-:W-:Y:S05]  /*6610*/  ENDCOLLECTIVE ;  /* 0x000000000000791b */ /* 0x003fea0003800000 */
.L_x_21954:
[----:B------:R-:W-:Y:S01]  /*6620*/  HFMA2 R226, -RZ, RZ, 0, 4.76837158203125e-07 ;  /* 0x00000008ffe27431 */ /* 0x000fe200000001ff */
[----:B------:R-:W-:-:S05]  /*6630*/  MOV R169, R225 ;  /* 0x000000e100a97202 */ /* 0x000fca0000000f00 */
[----:B------:R-:W-:-:S05]  /*6640*/  FADD.FTZ R220, R216, R169 ;  /* 0x000000a9d8dc7221 */ /* 0x000fca0000010000 */
[----:B------:R-:W-:-:S07]  /*6650*/  MOV R227, R220 ;  /* 0x000000dc00e37202 */ /* 0x000fce0000000f00 */
[----:B------:R-:W-:Y:S05]  /*6660*/  WARPSYNC.COLLECTIVE R224, `(.L_x_21955) ;  /* 0x00000000e0087348 */ /* 0x000fea0003c00000 */
[----:B------:R0:W1:Y:S02]  /*6670*/  SHFL.BFLY P4, R225, R227, R226, R229 ;  /* 0x0c0000e2e3e17389 */ /* 0x00006400000800e5 */
[----:B01----:R-:W-:Y:S05]  /*6680*/  ENDCOLLECTIVE ;  /* 0x000000000000791b */ /* 0x003fea0003800000 */
.L_x_21955:
        /* <DEDUP_REMOVED lines=8> */
.L_x_21956:
        /* <DEDUP_REMOVED lines=136> */
.L_x_21957:
[----:B------:R-:W-:Y:S01]  /*6f90*/  HFMA2 R226, -RZ, RZ, 0, 1.1920928955078125e-07 ;  /* 0x00000002ffe27431 */ /* 0x000fe200000001ff */
[----:B------:R-:W-:-:S05]  /*6fa0*/  MOV R171, R225 ;  /* 0x000000e100ab7202 */ /* 0x000fca0000000f00 */
[----:B------:R-:W-:-:S05]  /*6fb0*/  FADD.FTZ R171, R168, R171 ;  /* 0x000000aba8ab7221 */ /* 0x000fca0000010000 */
[----:B------:R-:W-:-:S07]  /*6fc0*/  MOV R227, R171 ;  /* 0x000000ab00e37202 */ /* 0x000fce0000000f00 */
[----:B------:R-:W-:Y:S05]  /*6fd0*/  WARPSYNC.COLLECTIVE R224, `(.L_x_21958) ;  /* 0x00000000e0087348 */ /* 0x000fea0003c00000 */
[----:B------:R0:W1:Y:S02]  /*6fe0*/  SHFL.BFLY P4, R225, R227, R226, R229 ;  /* 0x0c0000e2e3e17389 */ /* 0x00006400000800e5 */
[----:B01----:R-:W-:Y:S05]  /*6ff0*/  ENDCOLLECTIVE ;  /* 0x000000000000791b */ /* 0x003fea0003800000 */
.L_x_21958:
[----:B------:R-:W-:Y:S01]  /*7000*/  HFMA2 R226, -RZ, RZ, 0, 2.384185791015625e-07 ;  /* 0x00000004ffe27431 */ /* 0x000fe200000001ff */
[----:B------:R-:W-:-:S05]  /*7010*/  MOV R170, R225 ;  /* 0x000000e100aa7202 */ /* 0x000fca0000000f00 */
[----:B------:R-:W-:-:S05]  /*7020*/  FADD.FTZ R170, R171, R170 ;  /* 0x000000aaabaa7221 */ /* 0x000fca0000010000 */
[----:B------:R-:W-:-:S07]  /*7030*/  MOV R227, R170 ;  /* 0x000000aa00e37202 */ /* 0x000fce0000000f00 */
[----:B------:R-:W-:Y:S05]  /*7040*/  WARPSYNC.COLLECTIVE R224, `(.L_x_21959) ;  /* 0x00000000e0087348 */ /* 0x000fea0003c00000 */
[----:B------:R0:W1:Y:S02]  /*7050*/  SHFL.BFLY P4, R225, R227, R226, R229 ;  /* 0x0c0000e2e3e17389 */ /* 0x00006400000800e5 */
[----:B01----:R-:W-:Y:S05]  /*7060*/  ENDCOLLECTIVE ;  /* 0x000000000000791b */ /* 0x003fea0003800000 */
.L_x_21959:
[----:B------:R-:W-:Y:S01]  /*7070*/  HFMA2 R226, -RZ, RZ, 0, 4.76837158203125e-07 ;  /* 0x00000008ffe27431 */ /* 0x000fe200000001ff */
[----:B------:R-:W-:-:S05]  /*7080*/  MOV R223, R225 ;  /* 0x000000e100df7202 */ /* 0x000fca0000000f00 */
[----:B------:R-:W-:-:S05]  /*7090*/  FADD.FTZ R223, R170, R223 ;  /* 0x000000dfaadf7221 */ /* 0x000fca0000010000 */
[----:B------:R-:W-:-:S07]  /*70a0*/  MOV R227, R223 ;  /* 0x000000df00e37202 */ /* 0x000fce0000000f00 */
[----:B------:R-:W-:Y:S05]  /*70b0*/  WARPSYNC.COLLECTIVE R224, `(.L_x_21960) ;  /* 0x00000000e0087348 */ /* 0x000fea0003c00000 */
[----:B------:R0:W1:Y:S02]  /*70c0*/  SHFL.BFLY P4, R225, R227, R226, R229 ;  /* 0x0c0000e2e3e17389 */ /* 0x00006400000800e5 */
[----:B01----:R-:W-:Y:S05]  /*70d0*/  ENDCOLLECTIVE ;  /* 0x000000000000791b */ /* 0x003fea0003800000 */
.L_x_21960:
[----:B------:R-:W-:Y:S01]  /*70e0*/  HFMA2 R226, -RZ, RZ, 0, 9.5367431640625e-07 ;  /* 0x00000010ffe27431 */ /* 0x000fe200000001ff */
[----:B------:R-:W-:-:S05]  /*70f0*/  MOV R216, R225 ;  /* 0x000000e100d87202 */ /* 0x000fca0000000f00 */
[----:B------:R-:W-:-:S05]  /*7100*/  FADD.FTZ R216, R223, R216 ;  /* 0x000000d8dfd87221 */ /* 0x000fca0000010000 */
[----:B------:R-:W-:-:S07]  /*7110*/  MOV R227, R216 ;  /* 0x000000d800e37202 */ /* 0x000fce0000000f00 */
[----:B------:R-:W-:Y:S05]  /*7120*/  WARPSYNC.COLLECTIVE R224, `(.L_x_21961) ;  /* 0x00000000e0087348 */ /* 0x000fea0003c00000 */
[----:B------:R0:W1:Y:S02]  /*7130*/  SHFL.BFLY P4, R225, R227, R226, R229 ;  /* 0x0c0000e2e3e17389 */ /* 0x00006400000800e5 */
[----:B01----:R-:W-:Y:S05]  /*7140*/  ENDCOLLECTIVE ;  /* 0x000000000000791b */ /* 0x003fea0003800000 */
.L_x_21961:
[----:B------:R-:W-:Y:S05]  /*7150*/  BRA `(.L_x_21962) ;  /* 0xffffffe000c07947 */ /* 0x000fea000383ffff */
.L_x_21963:
        /* <DEDUP_REMOVED lines=10> */
.L_x_43895:


//--------------------- .text._ZN10layer_norm31ln_parallel_residual_fwd_kernelINS_13Kernel_traitsIf6__halfS2_S2_fjLj2048ELj1ELj4ELj1ELj16ENS_18Kernel_traits_baseILj2048EfS2_S2_S2_fjLj128EEEEELb1ELb0ELb0EEEvNS_9FwdParamsE --------------------------
	.section	.text._ZN10layer_norm31ln_parallel_residual_fwd_kernelINS_13Kernel_traitsIf6__halfS2_S2_fjLj2048ELj1ELj4ELj1ELj16ENS_18Kernel_traits_baseILj2048EfS2_S2_S2_fjLj128EEEEELb1ELb0ELb0EEEvNS_9FwdParamsE,"ax",@progbits
	.align	128
        .global         _ZN10layer_norm31ln_parallel_residual_fwd_kernelINS_13Kernel_traitsIf6__halfS2_S2_fjLj2048ELj1ELj4ELj1ELj16ENS_18Kernel_traits_baseILj2048EfS2_S2_S2_fjLj128EEEEELb1ELb0ELb0EEEvNS_9FwdParamsE
        .type           _ZN10layer_norm31ln_parallel_residual_fwd_kernelINS_13Kernel_traitsIf6__halfS2_S2_fjLj2048ELj1ELj4ELj1ELj16ENS_18Kernel_traits_baseILj2048EfS2_S2_S2_fjLj128EEEEELb1ELb0ELb0EEEvNS_9FwdParamsE,@function
        .size           _ZN10layer_norm31ln_parallel_residual_fwd_kernelINS_13Kernel_traitsIf6__halfS2_S2_fjLj2048ELj1ELj4ELj1ELj16ENS_18Kernel_traits_baseILj2048EfS2_S2_S2_fjLj128EEEEELb1ELb0ELb0EEEvNS_9FwdParamsE,(.L_x_43896 - _ZN10layer_norm31ln_parallel_residual_fwd_kernelINS_13Kernel_traitsIf6__halfS2_S2_fjLj2048ELj1ELj4ELj1ELj16ENS_18Kernel_traits_baseILj2048EfS2_S2_S2_fjLj128EEEEELb1ELb0ELb0EEEvNS_9FwdParamsE)
        .other          _ZN10layer_norm31ln_parallel_residual_fwd_kernelINS_13Kernel_traitsIf6__halfS2_S2_fjLj2048ELj1ELj4ELj1ELj16ENS_18Kernel_traits_baseILj2048EfS2_S2_S2_fjLj128EEEEELb1ELb0ELb0EEEvNS_9FwdParamsE,@"STO_CUDA_ENTRY STV_DEFAULT"
_ZN10layer_norm31ln_parallel_residual_fwd_kernelINS_13Kernel_traitsIf6__halfS2_S2_fjLj2048ELj1ELj4ELj1ELj16ENS_18Kernel_traits_baseILj2048EfS2_S2_S2_fjLj128EEEEELb1ELb0ELb0EEEvNS_9FwdParamsE:
.text._ZN10layer_norm31ln_parallel_residual_fwd_kernelINS_13Kernel_traitsIf6__halfS2_S2_fjLj2048ELj1ELj4ELj1ELj16ENS_18Kernel_traits_baseILj2048EfS2_S2_S2_fjLj128EEEEELb1ELb0ELb0EEEvNS_9FwdParamsE:
        /* <DEDUP_REMOVED lines=355> */
.L_x_21966:
        /* <DEDUP_REMOVED lines=681> */
.L_x_21965:
        /* <DEDUP_REMOVED lines=719> */
.L_x_21968:
        /* <DEDUP_REMOVED lines=595> */
.L_x_21967:
[----:B------:R-:W-:Y:S05]  /*92e0*/  BSYNC.RECONVERGENT B0 ;  /* 0x0000000000007941 */ /* 0x000fea0003800200 */
.L_x_21964:
        /* <DEDUP_REMOVED lines=96> */
.L_x_22985:
        /* <DEDUP_REMOVED lines=40> */
.L_x_21974:
        /* <DEDUP_REMOVED lines=13> */
.L_x_21976:
[----:B------:R-:W-:Y:S05]  /*9c40*/  BSYNC.RECONVERGENT B2 ;  /* 0x0000000000027941 */ /* 0x000fea0003800200 */
.L_x_21975:
        /* <DEDUP_REMOVED lines=61> */
.L_x_21973:
[----:B------:R-:W-:Y:S05]  /*a020*/  BSYNC.RECONVERGENT B1 ;  /* 0x0000000000017941 */ /* 0x000fea0003800200 */
.L_x_21972:
        /* <DEDUP_REMOVED lines=9> */
[----:B------:R-:W-:-:S05]  /*a0c0*/  FFMA.FTZ R15, R15, R171, 1.1641532182693481445e-10 ;  /* 0x2f0000000f0f7423 */ /* 0x000fca00000100ab */
[----:B0-----:R-:W-:Y:S01]  /*a0d0*/  FSETP.GTU.FTZ.AND P2, PT, R15, R170, PT ;  /* 0x000000aa0f00720b */ /* 0x001fe20003f5c000 */
[----:B-1----:R-:W-:Y:S01]  /*a0e0*/  FMUL.FTZ R15, R21, R123 ;  /* 0x0000007b150f7220 */ /* 0x002fe20000410000 */
[----:B------:R-:W-:-:S04]  /*a0f0*/  @P1 HADD2.F32 R21, -RZ, R56.H0_H0 ;  /* 0x20000038ff151230 */ /* 0x000fc80000004100 */
        /* <DEDUP_REMOVED lines=15> */
.L_x_21979:
        /* <DEDUP_REMOVED lines=13> */
.L_x_21981:
[----:B------:R-:W-:Y:S05]  /*a2c0*/  BSYNC.RECONVERGENT B2 ;  /* 0x0000000000027941 */ /* 0x000fea0003800200 */
.L_x_21980:
        /* <DEDUP_REMOVED lines=61> */
.L_x_21978:
[----:B------:R-:W-:Y:S05]  /*a6a0*/  BSYNC.RECONVERGENT B1 ;  /* 0x0000000000017941 */ /* 0x000fea0003800200 */
.L_x_21977:
[----:B------:R-:W-:Y:S01]  /*a6b0*/  I2FP.F32.U32 R21, R21 ;  /* 0x0000001500157245 */ /* 0x000fe20000201000 */
[----:B------:R-:W-:Y:S01]  /*a6c0*/  BSSY.RECONVERGENT B1, `(.L_x_21982) ;  /* 0x0000063000017945 */ /* 0x000fe20003800200 */
[----:B------:R-:W-:Y:S01]  /*a6d0*/  ISETP.NE.AND P3, PT, R43, 0x1, PT ;  /* 0x000000012b00780c */ /* 0x000fe20003f65270 */
[----:B------:R-:W-:Y:S01]  /*a6e0*/  HFMA2 R45, -RZ, RZ, 0, 1.1920928955078125e-07 ;  /* 0x00000002ff2d7431 */ /* 0x000fe200000001ff */
[----:B------:R-:W-:Y:S01]  /*a6f0*/  LOP3.LUT R25, R25, 0xfffffff7, RZ, 0xc0, !PT ;  /* 0xfffffff719197812 */ /* 0x000fe200078ec0ff */
[----:B------:R-:W-:-:S05]  /*a700*/  FFMA.FTZ R21, R21, R171, 1.1641532182693481445e-10 ;  /* 0x2f00000015157423 */ /* 0x000fca00000100ab */
[----:B------:R-:W-:Y:S01]  /*a710*/  FSETP.GTU.FTZ.AND P2, PT, R21, R170, PT ;  /* 0x000000aa1500720b */ /* 0x000fe20003f5c000 */
[----:B------:R-:W-:-:S05]  /*a720*/  HADD2.F32 R21, -RZ, R96.H1_H1 ;  /* 0x30000060ff157230 */ /* 0x000fca0000004100 */
[----:B------:R-:W-:-:S05]  /*a730*/  FMUL.FTZ R21, R21, R123 ;  /* 0x0000007b15157220 */ /* 0x000fca0000410000 */
[----:B------:R-:W-:Y:S01]  /*a740*/  FSEL R44, R21, RZ, !P2 ;  /* 0x000000ff152c7208 */ /* 0x000fe20005000000 */
[----:B------:R-:W-:Y:S01]  /*a750*/  @P1 HADD2.F32 R21, -RZ, R56.H1_H1 ;  /* 0x30000038ff151230 */ /* 0x000fe20000004100 */
        /* <DEDUP_REMOVED lines=14> */
.L_x_21984:
        /* <DEDUP_REMOVED lines=13> */
.L_x_21986:
[----:B------:R-:W-:Y:S05]  /*a910*/  BSYNC.RECONVERGENT B2 ;  /* 0x0000000000027941 */ /* 0x000fea0003800200 */
.L_x_21985:
        /* <DEDUP_REMOVED lines=61> */
.L_x_21983:
[----:B------:R-:W-:Y:S05]  /*acf0*/  BSYNC.RECONVERGENT B1 ;  /* 0x0000000000017941 */ /* 0x000fea0003800200 */
.L_x_21982:
[----:B------:R-:W-:Y:S01]  /*ad00*/  I2FP.F32.U32 R21, R21 ;  /* 0x0000001500157245 */ /* 0x000fe20000201000 */
[----:B------:R-:W-:Y:S01]  /*ad10*/  BSSY.RECONVERGENT B1, `(.L_x_21987) ;  /* 0x0000063000017945 */ /* 0x000fe20003800200 */
[----:B------:R-:W-:Y:S01]  /*ad20*/  ISETP.NE.AND P2, PT, R45, 0x1, PT ;  /* 0x000000012d00780c */ /* 0x000fe20003f45270 */
[----:B------:R-:W-:Y:S01]  /*ad30*/  IMAD.MOV.U32 R46, RZ, RZ, 0x2 ;  /* 0x00000002ff2e7424 */ /* 0x000fe200078e00ff */
[----:B------:R-:W-:Y:S01]  /*ad40*/  LOP3.LUT R25, R25, 0xfffffffb, RZ, 0xc0, !PT ;  /* 0xfffffffb19197812 */ /* 0x000fe200078ec0ff */
[----:B------:R-:W-:-:S05]  /*ad50*/  FFMA.FTZ R21, R21, R171, 1.1641532182693481445e-10 ;  /* 0x2f00000015157423 */ /* 0x000fca00000100ab */
[----:B------:R-:W-:Y:S01]  /*ad60*/  FSETP.GTU.FTZ.AND P3, PT, R21, R170, PT ;  /* 0x000000aa1500720b */ /* 0x000fe20003f7c000 */
[----:B------:R-:W-:-:S05]  /*ad70*/  HADD2.F32 R21, -RZ, R97.H0_H0 ;  /* 0x20000061ff157230 */ /* 0x000fca0000004100 */
[----:B------:R-:W-:-:S05]  /*ad80*/  FMUL.FTZ R21, R21, R123 ;  /* 0x0000007b15157220 */ /* 0x000fca0000410000 */
[----:B------:R-:W-:Y:S01]  /*ad90*/  FSEL R43, R21, RZ, !P3 ;  /* 0x000000ff152b7208 */ /* 0x000fe20005800000 */
[----:B------:R-:W-:Y:S01]  /*ada0*/  @P1 HADD2.F32 R21, -RZ, R57.H0_H0 ;  /* 0x20000039ff151230 */ /* 0x000fe20000004100 */
[----:B------:R-:W-:-:S04]  /*adb0*/  PLOP3.LUT P3, PT, P3, PT, PT, 0x8, 0x80 ;  /* 0x000000000080781c */ /* 0x000fc80001f6e170 */
[----:B------:R-:W-:Y:S01]  /*adc0*/  @P1 FADD.FTZ R43, R21, R43 ;  /* 0x0000002b152b1221 */ /* 0x000fe20000010000 */
[----:B------:R-:W-:-:S04]  /*add0*/  MOV R21, R18 ;  /* 0x0000001200157202 */ /* 0x000fc80000000f00 */
[----:B------:R-:W-:-:S04]  /*ade0*/  F2FP.F16.F32.PACK_AB R161, RZ, R43 ;  /* 0x0000002bffa1723e */ /* 0x000fc800000000ff */
        /* <DEDUP_REMOVED lines=10> */
.L_x_21989:
        /* <DEDUP_REMOVED lines=13> */
.L_x_21991:
[----:B------:R-:W-:Y:S05]  /*af60*/  BSYNC.RECONVERGENT B2 ;  /* 0x0000000000027941 */ /* 0x000fea0003800200 */
.L_x_21990:
        /* <DEDUP_REMOVED lines=61> */
.L_x_21988:
[----:B------:R-:W-:Y:S05]  /*b340*/  BSYNC.RECONVERGENT B1 ;  /* 0x0000000000017941 */ /* 0x000fea0003800200 */
.L_x_21987:
[----:B------:R-:W-:Y:S01]  /*b350*/  I2FP.F32.U32 R21, R21 ;  /* 0x0000001500157245 */ /* 0x000fe20000201000 */
[----:B------:R-:W-:Y:S01]  /*b360*/  BSSY.RECONVERGENT B1, `(.L_x_21992) ;  /* 0x0000063000017945 */ /* 0x000fe20003800200 */
[----:B------:R-:W-:Y:S01]  /*b370*/  LOP3.LUT R25, R25, 0xfffffffd, RZ, 0xc0, !PT ;  /* 0xfffffffd19197812 */ /* 0x000fe200078ec0ff */
[----:B------:R-:W-:Y:S02]  /*b380*/  IMAD.MOV.U32 R107, RZ, RZ, 0x2 ;  /* 0x00000002ff6b7424 */ /* 0x000fe400078e00ff */
        /* <DEDUP_REMOVED lines=21> */
.L_x_21994:
        /* <DEDUP_REMOVED lines=13> */
.L_x_21996:
[----:B------:R-:W-:Y:S05]  /*b5b0*/  BSYNC.RECONVERGENT B2 ;  /* 0x0000000000027941 */ /* 0x000fea0003800200 */
.L_x_21995:
        /* <DEDUP_REMOVED lines=61> */
.L_x_21993:
[----:B------:R-:W-:Y:S05]  /*b990*/  BSYNC.RECONVERGENT B1 ;  /* 0x0000000000017941 */ /* 0x000fea0003800200 */
.L_x_21992:
        /* <DEDUP_REMOVED lines=23> */
.L_x_21999:
        /* <DEDUP_REMOVED lines=13> */
.L_x_22001:
[----:B------:R-:W-:Y:S05]  /*bbe0*/  BSYNC.RECONVERGENT B2 ;  /* 0x0000000000027941 */ /* 0x000fea0003800200 */
.L_x_22000:
        /* <DEDUP_REMOVED lines=61> */
.L_x_21998:
[----:B------:R-:W-:Y:S05]  /*bfc0*/  BSYNC.RECONVERGENT B1 ;  /* 0x0000000000017941 */ /* 0x000fea0003800200 */
.L_x_21997:
[----:B------:R-:W-:Y:S01]  /*bfd0*/  I2FP.F32.U32 R21, R21 ;  /* 0x0000001500157245 */ /* 0x000fe20000201000 */
[----:B------:R-:W-:Y:S01]  /*bfe0*/  BSSY.RECONVERGENT B1, `(.L_x_22002) ;  /* 0x0000061000017945 */ /* 0x000fe20003800200 */
[----:B------:R-:W-:Y:S01]  /*bff0*/  ISETP.NE.AND P4, PT, R108, 0x1, PT ;  /* 0x000000016c00780c */ /* 0x000fe20003f85270 */
        /* <DEDUP_REMOVED lines=20> */
.L_x_22004:
        /* <DEDUP_REMOVED lines=13> */
.L_x_22006:
[----:B------:R-:W-:Y:S05]  /*c210*/  BSYNC.RECONVERGENT B2 ;  /* 0x0000000000027941 */ /* 0x000fea0003800200 */
.L_x_22005:
        /* <DEDUP_REMOVED lines=61> */
.L_x_22003:
[----:B------:R-:W-:Y:S05]  /*c5f0*/  BSYNC.RECONVERGENT B1 ;  /* 0x0000000000017941 */ /* 0x000fea0003800200 */
.L_x_22002:
[----:B------:R-:W-:Y:S01]  /*c600*/  I2FP.F32.U32 R21, R21 ;  /* 0x0000001500157245 */ /* 0x000fe20000201000 */
[----:B------:R-:W-:Y:S01]  /*c610*/  HADD2.F32 R108, -RZ, R99.H0_H0 ;  /* 0x20000063ff6c7230 */ /* 0x000fe20000004100 */
[----:B------:R-:W-:Y:S01]  /*c620*/  ISETP.NE.AND P5, PT, R162, 0x1, PT ;  /* 0x00000001a200780c */ /* 0x000fe20003fa5270 */
[----:B------:R-:W-:Y:S01]  /*c630*/  BSSY.RECONVERGENT B1, `(.L_x_22007) ;  /* 0x000005f000017945 */ /* 0x000fe20003800200 */
[----:B------:R-:W-:Y:S02]  /*c640*/  IMAD.MOV.U32 R163, RZ, RZ, R18 ;  /* 0x000000ffffa37224 */ /* 0x000fe400078e0012 */
[----:B------:R-:W-:Y:S01]  /*c650*/  FFMA.FTZ R21, R21, R171, 1.1641532182693481445e-10 ;  /* 0x2f00000015157423 */ /* 0x000fe200000100ab */
[----:B------:R-:W-:-:S04]  /*c660*/  FMUL.FTZ R108, R108, R123 ;  /* 0x0000007b6c6c7220 */ /* 0x000fc80000410000 */
[----:B------:R-:W-:Y:S01]  /*c670*/  FSETP.GTU.FTZ.AND P4, PT, R21, R170, PT ;  /* 0x000000aa1500720b */ /* 0x000fe20003f9c000 */
[----:B------:R-:W-:-:S03]  /*c680*/  @P1 HADD2.F32 R21, -RZ, R59.H0_H0 ;  /* 0x2000003bff151230 */ /* 0x000fc60000004100 */
        /* <DEDUP_REMOVED lines=14> */
.L_x_22009:
        /* <DEDUP_REMOVED lines=13> */
.L_x_22011:
[----:B------:R-:W-:Y:S05]  /*c840*/  BSYNC.RECONVERGENT B2 ;  /* 0x0000000000027941 */ /* 0x000fea0003800200 */
.L_x_22010:
        /* <DEDUP_REMOVED lines=61> */
.L_x_22008:
[----:B------:R-:W-:Y:S05]  /*cc20*/  BSYNC.RECONVERGENT B1 ;  /* 0x0000000000017941 */ /* 0x000fea0003800200 */
.L_x_22007:
[----:B------:R-:W-:Y:S01]  /*cc30*/  I2FP.F32.U32 R162, R163 ;  /* 0x000000a300a27245 */ /* 0x000fe20000201000 */
[----:B------:R-:W-:Y:S01]  /*cc40*/  HADD2.F32 R99, -RZ, R99.H1_H1 ;  /* 0x30000063ff637230 */ /* 0x000fe20000004100 */
[----:B------:R-:W-:Y:S02]  /*cc50*/  PRMT R98, R168, 0x5410, R98 ;  /* 0x00005410a8627816 */ /* 0x000fe40000000062 */
[----:B------:R-:W-:Y:S01]  /*cc60*/  PRMT R97, R161, 0x5410, R97 ;  /* 0x00005410a1617816 */ /* 0x000fe20000000061 */
[----:B------:R-:W-:Y:S01]  /*cc70*/  FFMA.FTZ R162, R162, R171, 1.1641532182693481445e-10 ;  /* 0x2f000000a2a27423 */ /* 0x000fe200000100ab */
[----:B------:R-:W-:Y:S01]  /*cc80*/  FMUL.FTZ R99, R99, R123 ;  /* 0x0000007b63637220 */ /* 0x000fe20000410000 */
[----:B------:R-:W-:-:S03]  /*cc90*/  PRMT R96, R131, 0x5410, R96 ;  /* 0x0000541083607816 */ /* 0x000fc60000000060 */
[----:B------:R-:W-:-:S04]  /*cca0*/  FSETP.GTU.FTZ.AND P5, PT, R162, R170, PT ;  /* 0x000000aaa200720b */ /* 0x000fc80003fbc000 */
[----:B------:R-:W-:Y:S01]  /*ccb0*/  FSEL R123, R99, RZ, !P5 ;  /* 0x000000ff637b7208 */ /* 0x000fe20006800000 */
[----:B------:R-:W-:Y:S01]  /*ccc0*/  @P1 HADD2.F32 R99, -RZ, R59.H1_H1 ;  /* 0x3000003bff631230 */ /* 0x000fe20000004100 */
[----:B------:R-:W-:-:S04]  /*ccd0*/  PLOP3.LUT P5, PT, P5, PT, PT, 0x8, 0x80 ;  /* 0x000000000080781c */ /* 0x000fc80002fae170 */
[----:B------:R-:W-:-:S05]  /*cce0*/  @P1 FADD.FTZ R123, R99, R123 ;  /* 0x0000007b637b1221 */ /* 0x000fca0000010000 */
[----:B------:R-:W-:-:S04]  /*ccf0*/  F2FP.F16.F32.PACK_AB R99, RZ, R123 ;  /* 0x0000007bff63723e */ /* 0x000fc800000000ff */
[----:B------:R-:W-:Y:S01]  /*cd00*/  PRMT R99, R169, 0x5410, R99 ;  /* 0x00005410a9637816 */ /* 0x000fe20000000063 */
[----:B------:R-:W-:Y:S06]  /*cd10*/  BRA `(.L_x_22012) ;  /* 0x0000006400087947 */ /* 0x000fec0003800000 */
.L_x_21971:
        /* <DEDUP_REMOVED lines=16> */
.L_x_22015:
        /* <DEDUP_REMOVED lines=13> */
.L_x_22017:
[----:B------:R-:W-:Y:S05]  /*cef0*/  BSYNC.RECONVERGENT B2 ;  /* 0x0000000000027941 */ /* 0x000fea0003800200 */
.L_x_22016:
        /* <DEDUP_REMOVED lines=61> */
.L_x_22014:
[----:B------:R-:W-:Y:S05]  /*d2d0*/  BSYNC.RECONVERGENT B1 ;  /* 0x0000000000017941 */ /* 0x000fea0003800200 */
.L_x_22013:
        /* <DEDUP_REMOVED lines=8> */
[----:B------:R-:W1:Y:S03]  /*d360*/  LDC R7, c[0x0][0x408] ;  /* 0x00010200ff077b82 */ /* 0x000e660000000800 */
[----:B0-----:R-:W-:Y:S01]  /*d370*/  FSETP.GTU.FTZ.AND P2, PT, R9, R123, PT ;  /* 0x0000007b0900720b */ /* 0x001fe20003f5c000 */
[----:B-----5:R-:W-:-:S03]  /*d380*/  HADD2.F32 R9, -RZ, R96.H0_H0 ;  /* 0x20000060ff097230 */ /* 0x020fc60000004100 */
[----:B------:R-:W-:Y:S02]  /*d390*/  PLOP3.LUT P4, PT, P2, PT, PT, 0x8, 0x80 ;  /* 0x000000000080781c */ /* 0x000fe4000178e170 */
[----:B-1----:R-:W-:-:S05]  /*d3a0*/  FMUL.FTZ R9, R9, R7 ;  /* 0x0000000709097220 */ /* 0x002fca0000410000 */
[----:B------:R-:W-:Y:S01]  /*d3b0*/  FSEL R14, R9, RZ, !P2 ;  /* 0x000000ff090e7208 */ /* 0x000fe20005000000 */
[----:B------:R-:W-:-:S05]  /*d3c0*/  IMAD.MOV.U32 R9, RZ, RZ, R18 ;  /* 0x000000ffff097224 */ /* 0x000fca00078e0012 */
        /* <DEDUP_REMOVED lines=10> */
.L_x_22020:
        /* <DEDUP_REMOVED lines=13> */
.L_x_22022:
[----:B------:R-:W-:Y:S05]  /*d540*/  BSYNC.RECONVERGENT B2 ;  /* 0x0000000000027941 */ /* 0x000fea0003800200 */
.L_x_22021:
        /* <DEDUP_REMOVED lines=61> */
.L_x_22019:
[----:B------:R-:W-:Y:S05]  /*d920*/  BSYNC.RECONVERGENT B1 ;  /* 0x0000000000017941 */ /* 0x000fea0003800200 */
.L_x_22018:
[----:B------:R-:W-:Y:S01]  /*d930*/  I2FP.F32.U32 R8, R9 ;  /* 0x0000000900087245 */ /* 0x000fe20000201000 */
[----:B------:R-:W-:Y:S01]  /*d940*/  @P1 HADD2.F32 R9, -RZ, R56.H0_H0 ;  /* 0x20000038ff091230 */ /* 0x000fe20000004100 */
[----:B------:R-:W-:Y:S01]  /*d950*/  ISETP.NE.AND P3, PT, R10, 0x1, PT ;  /* 0x000000010a00780c */ /* 0x000fe20003f65270 */
[----:B------:R-:W-:Y:S02]  /*d960*/  BSSY.RECONVERGENT B1, `(.L_x_22023) ;  /* 0x0000062000017945 */ /* 0x000fe40003800200 */
[----:B------:R-:W-:-:S05]  /*d970*/  FFMA.FTZ R8, R8, R171, 1.1641532182693481445e-10 ;  /* 0x2f00000008087423 */ /* 0x000fca00000100ab */
[----:B------:R-:W-:Y:S01]  /*d980*/  FSETP.GTU.FTZ.AND P2, PT, R8, R123, PT ;  /* 0x0000007b0800720b */ /* 0x000fe20003f5c000 */
[----:B------:R-:W-:-:S05]  /*d990*/  HADD2.F32 R8, -RZ, R60.H0_H0 ;  /* 0x2000003cff087230 */ /* 0x000fca0000004100 */
[----:B------:R-:W-:-:S05]  /*d9a0*/  FMUL.FTZ R8, R8, R7 ;  /* 0x0000000708087220 */ /* 0x000fca0000410000 */
[----:B------:R-:W-:-:S05]  /*d9b0*/  FSEL R8, R8, RZ, !P2 ;  /* 0x000000ff08087208 */ /* 0x000fca0005000000 */
[----:B------:R-:W-:-:S04]  /*d9c0*/  FADD.FTZ R8, R14, R8 ;  /* 0x000000080e087221 */ /* 0x000fc80000010000 */
[--C-:B------:R-:W-:Y:S01]  /*d9d0*/  @P1 FADD.FTZ R15, R9, R8.reuse ;  /* 0x00000008090f1221 */ /* 0x100fe20000010000 */
[----:B------:R-:W-:Y:S01]  /*d9e0*/  @!P1 IMAD.MOV.U32 R15, RZ, RZ, R8 ;  /* 0x000000ffff0f9224 */ /* 0x000fe200078e0008 */
[----:B------:R-:W-:Y:S01]  /*d9f0*/  SEL R8, RZ, 0x1, P2 ;  /* 0x00000001ff087807 */ /* 0x000fe20001000000 */
[----:B------:R-:W-:-:S03]  /*da00*/  IMAD.MOV.U32 R9, RZ, RZ, R18 ;  /* 0x000000ffff097224 */ /* 0x000fc600078e0012 */
[----:B------:R-:W-:Y:S01]  /*da10*/  PRMT R14, R8, 0x7610, R14 ;  /* 0x00007610080e7816 */ /* 0x000fe2000000000e */
[----:B------:R-:W-:Y:S01]  /*da20*/  HFMA2 R8, -RZ, RZ, 0, 1.1920928955078125e-07 ;  /* 0x00000002ff087431 */ /* 0x000fe200000001ff */
        /* <DEDUP_REMOVED lines=10> */
.L_x_22025:
        /* <DEDUP_REMOVED lines=13> */
.L_x_22027:
[----:B------:R-:W-:Y:S05]  /*dba0*/  BSYNC.RECONVERGENT B2 ;  /* 0x0000000000027941 */ /* 0x000fea0003800200 */
.L_x_22026:
        /* <DEDUP_REMOVED lines=61> */
.L_x_22024:
[----:B------:R-:W-:Y:S05]  /*df80*/  BSYNC.RECONVERGENT B1 ;  /* 0x0000000000017941 */ /* 0x000fea0003800200 */
.L_x_22023:
[----:B------:R-:W-:Y:S01]  /*df90*/  I2FP.F32.U32 R9, R9 ;  /* 0x0000000900097245 */ /* 0x000fe20000201000 */
[----:B------:R-:W-:Y:S01]  /*dfa0*/  BSSY.RECONVERGENT B1, `(.L_x_22028) ;  /* 0x0000060000017945 */ /* 0x000fe20003800200 */
[----:B------:R-:W-:Y:S01]  /*dfb0*/  ISETP.NE.AND P3, PT, R8, 0x1, PT ;  /* 0x000000010800780c */ /* 0x000fe20003f65270 */
[----:B------:R-:W-:Y:S01]  /*dfc0*/  IMAD.MOV.U32 R10, RZ, RZ, 0x2 ;  /* 0x00000002ff0a7424 */ /* 0x000fe200078e00ff */
[----:B------:R-:W-:Y:S01]  /*dfd0*/  LOP3.LUT R25, R25, 0xfffffff7, RZ, 0xc0, !PT ;  /* 0xfffffff719197812 */ /* 0x000fe200078ec0ff */
[----:B------:R-:W-:-:S05]  /*dfe0*/  FFMA.FTZ R9, R9, R171, 1.1641532182693481445e-10 ;  /* 0x2f00000009097423 */ /* 0x000fca00000100ab */
[----:B------:R-:W-:Y:S01]  /*dff0*/  FSETP.GTU.FTZ.AND P2, PT, R9, R123, PT ;  /* 0x0000007b0900720b */ /* 0x000fe20003f5c000 */
[----:B------:R-:W-:-:S03]  /*e000*/  HADD2.F32 R9, -RZ, R96.H1_H1 ;  /* 0x30000060ff097230 */ /* 0x000fc60000004100 */
[----:B------:R-:W-:Y:S02]  /*e010*/  PLOP3.LUT P4, PT, P2, PT, PT, 0x8, 0x80 ;  /* 0x000000000080781c */ /* 0x000fe4000178e170 */
[----:B------:R-:W-:-:S05]  /*e020*/  FMUL.FTZ R9, R9, R7 ;  /* 0x0000000709097220 */ /* 0x000fca0000410000 */
[----:B------:R-:W-:Y:S02]  /*e030*/  FSEL R21, R9, RZ, !P2 ;  /* 0x000000ff09157208 */ /* 0x000fe40005000000 */
[----:B------:R-:W-:-:S04]  /*e040*/  MOV R9, R18 ;  /* 0x0000001200097202 */ /* 0x000fc80000000f00 */
        /* <DEDUP_REMOVED lines=10> */
.L_x_22030:
        /* <DEDUP_REMOVED lines=13> */
.L_x_22032:
[----:B------:R-:W-:Y:S05]  /*e1c0*/  BSYNC.RECONVERGENT B2 ;  /* 0x0000000000027941 */ /* 0x000fea0003800200 */
.L_x_22031:
        /* <DEDUP_REMOVED lines=61> */
.L_x_22029:
[----:B------:R-:W-:Y:S05]  /*e5a0*/  BSYNC.RECONVERGENT B1 ;  /* 0x0000000000017941 */ /* 0x000fea0003800200 */
.L_x_22028:
[----:B------:R-:W-:Y:S01]  /*e5b0*/  I2FP.F32.U32 R8, R9 ;  /* 0x0000000900087245 */ /* 0x000fe20000201000 */
[----:B------:R-:W-:Y:S01]  /*e5c0*/  @P1 HADD2.F32 R9, -RZ, R56.H1_H1 ;  /* 0x30000038ff091230 */ /* 0x000fe20000004100 */
[----:B------:R-:W-:Y:S01]  /*e5d0*/  ISETP.NE.AND P3, PT, R10, 0x1, PT ;  /* 0x000000010a00780c */ /* 0x000fe20003f65270 */
[----:B------:R-:W-:Y:S02]  /*e5e0*/  BSSY.RECONVERGENT B1, `(.L_x_22033) ;  /* 0x0000062000017945 */ /* 0x000fe40003800200 */
[----:B------:R-:W-:-:S05]  /*e5f0*/  FFMA.FTZ R8, R8, R171, 1.1641532182693481445e-10 ;  /* 0x2f00000008087423 */ /* 0x000fca00000100ab */
[----:B------:R-:W-:Y:S01]  /*e600*/  FSETP.GTU.FTZ.AND P2, PT, R8, R123, PT ;  /* 0x0000007b0800720b */ /* 0x000fe20003f5c000 */
[----:B------:R-:W-:-:S05]  /*e610*/  HADD2.F32 R8, -RZ, R60.H1_H1 ;  /* 0x3000003cff087230 */ /* 0x000fca0000004100 */
[----:B------:R-:W-:-:S05]  /*e620*/  FMUL.FTZ R8, R8, R7 ;  /* 0x0000000708087220 */ /* 0x000fca0000410000 */
[----:B------:R-:W-:-:S05]  /*e630*/  FSEL R8, R8, RZ, !P2 ;  /* 0x000000ff08087208 */ /* 0x000fca0005000000 */
[----:B------:R-:W-:-:S04]  /*e640*/  FADD.FTZ R8, R21, R8 ;  /* 0x0000000815087221 */ /* 0x000fc80000010000 */
[--C-:B------:R-:W-:Y:S01]  /*e650*/  @P1 FADD.FTZ R44, R9, R8.reuse ;  /* 0x00000008092c1221 */ /* 0x100fe20000010000 */
[----:B------:R-:W-:Y:S01]  /*e660*/  @!P1 IMAD.MOV.U32 R44, RZ, RZ, R8 ;  /* 0x000000ffff2c9224 */ /* 0x000fe200078e0008 */
[----:B------:R-:W-:Y:S02]  /*e670*/  SEL R8, RZ, 0x1, P2 ;  /* 0x00000001ff087807 */ /* 0x000fe40001000000 */
[----:B------:R-:W-:Y:S02]  /*e680*/  MOV R9, R18 ;  /* 0x0000001200097202 */ /* 0x000fe40000000f00 */
[----:B------:R-:W-:Y:S01]  /*e690*/  PRMT R13, R8, 0x7610, R13 ;  /* 0x00007610080d7816 */ /* 0x000fe2000000000d */
[----:B------:R-:W-:Y:S01]  /*e6a0*/  IMAD.MOV.U32 R8, RZ, RZ, 0x2 ;  /* 0x00000002ff087424 */ /* 0x000fe200078e00ff */
        /* <DEDUP_REMOVED lines=10> */
.L_x_22035:
        /* <DEDUP_REMOVED lines=13> */
.L_x_22037:
[----:B------:R-:W-:Y:S05]  /*e820*/  BSYNC.RECONVERGENT B2 ;  /* 0x0000000000027941 */ /* 0x000fea0003800200 */
.L_x_22036:
        /* <DEDUP_REMOVED lines=61> */
.L_x_22034:
[----:B------:R-:W-:Y:S05]  /*ec00*/  BSYNC.RECONVERGENT B1 ;  /* 0x0000000000017941 */ /* 0x000fea0003800200 */
.L_x_22033:
        /* <DEDUP_REMOVED lines=22> */
.L_x_22040:
        /* <DEDUP_REMOVED lines=13> */
.L_x_22042:
[----:B------:R-:W-:Y:S05]  /*ee40*/  BSYNC.RECONVERGENT B2 ;  /* 0x0000000000027941 */ /* 0x000fea0003800200 */
.L_x_22041:
        /* <DEDUP_REMOVED lines=61> */
.L_x_22039:
[----:B------:R-:W-:Y:S05]  /*f220*/  BSYNC.RECONVERGENT B1 ;  /* 0x0000000000017941 */ /* 0x000fea0003800200 */
.L_x_22038:
[----:B------:R-:W-:Y:S01]  /*f230*/  I2FP.F32.U32 R8, R9 ;  /* 0x0000000900087245 */ /* 0x000fe20000201000 */
[----:B------:R-:W-:Y:S01]  /*f240*/  @P1 HADD2.F32 R9, -RZ, R57.H0_H0 ;  /* 0x20000039ff091230 */ /* 0x000fe20000004100 */
[----:B------:R-:W-:Y:S03]  /*f250*/  BSSY.RECONVERGENT B1, `(.L_x_22043) ;  /* 0x0000063000017945 */ /* 0x000fe60003800200 */
[----:B------:R-:W-:-:S05]  /*f260*/  FFMA.FTZ R8, R8, R171, 1.1641532182693481445e-10 ;  /* 0x2f00000008087423 */ /* 0x000fca00000100ab */
[----:B------:R-:W-:Y:S01]  /*f270*/  FSETP.GTU.FTZ.AND P2, PT, R8, R123, PT ;  /* 0x0000007b0800720b */ /* 0x000fe20003f5c000 */
[----:B------:R-:W-:-:S05]  /*f280*/  HADD2.F32 R8, -RZ, R61.H0_H0 ;  /* 0x2000003dff087230 */ /* 0x000fca0000004100 */
        /* <DEDUP_REMOVED lines=8> */
[----:B------:R-:W-:Y:S01]  /*f310*/  PRMT R12, R8, 0x7610, R12 ;  /* 0x00007610080c7816 */ /* 0x000fe2000000000c */
[----:B------:R-:W-:Y:S01]  /*f320*/  IMAD.MOV.U32 R8, RZ, RZ, 0x2 ;  /* 0x00000002ff087424 */ /* 0x000fe200078e00ff */
[----:B------:R-:W-:-:S09]  /*f330*/  F2FP.F16.F32.PACK_AB R161, RZ, R43 ;  /* 0x0000002bffa1723e */ /* 0x000fd200000000ff */
        /* <DEDUP_REMOVED lines=9> */
.L_x_22045:
        /* <DEDUP_REMOVED lines=13> */
.L_x_22047:
[----:B------:R-:W-:Y:S05]  /*f4a0*/  BSYNC.RECONVERGENT B2 ;  /* 0x0000000000027941 */ /* 0x000fea0003800200 */
.L_x_22046:
        /* <DEDUP_REMOVED lines=61> */
.L_x_22044:
[----:B------:R-:W-:Y:S05]  /*f880*/  BSYNC.RECONVERGENT B1 ;  /* 0x0000000000017941 */ /* 0x000fea0003800200 */
.L_x_22043:
[----:B------:R-:W-:Y:S01]  /*f890*/  I2FP.F32.U32 R9, R9 ;  /* 0x0000000900097245 */ /* 0x000fe20000201000 */
[----:B------:R-:W-:Y:S01]  /*f8a0*/  BSSY.RECONVERGENT B1, `(.L_x_22048) ;  /* 0x0000060000017945 */ /* 0x000fe20003800200 */
[----:B------:R-:W-:Y:S01]  /*f8b0*/  LOP3.LUT R25, R25, 0xfffffffd, RZ, 0xc0, !PT ;  /* 0xfffffffd19197812 */ /* 0x000fe200078ec0ff */
[----:B------:R-:W-:Y:S02]  /*f8c0*/  HFMA2 R10, -RZ, RZ, 0, 1.1920928955078125e-07 ;  /* 0x00000002ff0a7431 */ /* 0x000fe400000001ff */
[----:B------:R-:W-:-:S05]  /*f8d0*/  FFMA.FTZ R9, R9, R171, 1.1641532182693481445e-10 ;  /* 0x2f00000009097423 */ /* 0x000fca00000100ab */
[----:B------:R-:W-:Y:S01]  /*f8e0*/  FSETP.GTU.FTZ.AND P2, PT, R9, R123, PT ;  /* 0x0000007b0900720b */ /* 0x000fe20003f5c000 */
[----:B------:R-:W-:-:S05]  /*f8f0*/  HADD2.F32 R9, -RZ, R97.H1_H1 ;  /* 0x30000061ff097230 */ /* 0x000fca0000004100 */
        /* <DEDUP_REMOVED lines=15> */
.L_x_22050:
        /* <DEDUP_REMOVED lines=13> */
.L_x_22052:
[----:B------:R-:W-:Y:S05]  /*fac0*/  BSYNC.RECONVERGENT B2 ;  /* 0x0000000000027941 */ /* 0x000fea0003800200 */
.L_x_22051:
        /* <DEDUP_REMOVED lines=61> */
.L_x_22049:
[----:B------:R-:W-:Y:S05]  /*fea0*/  BSYNC.RECONVERGENT B1 ;  /* 0x0000000000017941 */ /* 0x000fea0003800200 */
.L_x_22048:
[----:B------:R-:W-:Y:S01]  /*feb0*/  I2FP.F32.U32 R8, R9 ;  /* 0x0000000900087245 */ /* 0x000fe20000201000 */
[----:B------:R-:W-:Y:S01]  /*fec0*/  @P1 HADD2.F32 R9, -RZ, R57.H1_H1 ;  /* 0x30000039ff091230 */ /* 0x000fe20000004100 */
[----:B------:R-:W-:Y:S03]  /*fed0*/  BSSY.RECONVERGENT B1, `(.L_x_22053) ;  /* 0x0000062000017945 */ /* 0x000fe60003800200 */
[----:B------:R-:W-:-:S05]  /*fee0*/  FFMA.FTZ R8, R8, R171, 1.1641532182693481445e-10 ;  /* 0x2f00000008087423 */ /* 0x000fca00000100ab */
[----:B------:R-:W-:Y:S01]  /*fef0*/  FSETP.GTU.FTZ.AND P2, PT, R8, R123, PT ;  /* 0x0000007b0800720b */ /* 0x000fe20003f5c000 */
[----:B------:R-:W-:-:S03]  /*ff00*/  HADD2.F32 R8, -RZ, R61.H1_H1 ;  /* 0x3000003dff087230 */ /* 0x000fc60000004100 */
[----:B------:R-:W-:Y:S02]  /*ff10*/  SEL R11, RZ, 0x1, P2 ;  /* 0x00000001ff0b7807 */ /* 0x000fe40001000000 */
[----:B------:R-:W-:-:S05]  /*ff20*/  FMUL.FTZ R8, R8, R7 ;  /* 0x0000000708087220 */ /* 0x000fca0000410000 */
[----:B------:R-:W-:Y:S02]  /*ff30*/  FSEL R8, R8, RZ, !P2 ;  /* 0x000000ff08087208 */ /* 0x000fe40005000000 */
[----:B------:R-:W-:-:S03]  /*ff40*/  ISETP.NE.AND P2, PT, R10, 0x1, PT ;  /* 0x000000010a00780c */ /* 0x000fc60003f45270 */
[----:B------:R-:W-:-:S04]  /*ff50*/  FADD.FTZ R8, R21, R8 ;  /* 0x0000000815087221 */ /* 0x000fc80000010000 */
[--C-:B------:R-:W-:Y:S01]  /*ff60*/  @P1 FADD.FTZ R45, R9, R8.reuse ;  /* 0x00000008092d1221 */ /* 0x100fe20000010000 */
[----:B------:R-:W-:Y:S02]  /*ff70*/  @!P1 IMAD.MOV.U32 R45, RZ, RZ, R8 ;  /* 0x000000ffff2d9224 */ /* 0x000fe400078e0008 */
[----:B------:R-:W-:Y:S02]  /*ff80*/  HFMA2 R8, -RZ, RZ, 0, 1.1920928955078125e-07 ;  /* 0x00000002ff087431 */ /* 0x000fe400000001ff */
[----:B------:R-:W-:Y:S01]  /*ff90*/  IMAD.MOV.U32 R9, RZ, RZ, R18 ;  /* 0x000000ffff097224 */ /* 0x000fe200078e0012 */
        /* <DEDUP_REMOVED lines=10> */
.L_x_22055:
        /* <DEDUP_REMOVED lines=13> */
.L_x_22057:
[----:B------:R-:W-:Y:S05]  /*10110*/  BSYNC.RECONVERGENT B2 ;  /* 0x0000000000027941 */ /* 0x000fea0003800200 */
.L_x_22056:
        /* <DEDUP_REMOVED lines=61> */
.L_x_22054:
[----:B------:R-:W-:Y:S05]  /*104f0*/  BSYNC.RECONVERGENT B1 ;  /* 0x0000000000017941 */ /* 0x000fea0003800200 */
.L_x_22053:
[----:B------:R-:W-:Y:S01]  /*10500*/  I2FP.F32.U32 R9, R9 ;  /* 0x0000000900097245 */ /* 0x000fe20000201000 */
[----:B------:R-:W-:Y:S01]  /*10510*/  BSSY.RECONVERGENT B1, `(.L_x_22058) ;  /* 0x000005e000017945 */ /* 0x000fe20003800200 */
[----:B------:R-:W-:Y:S01]  /*10520*/  ISETP.NE.AND P3, PT, R8, 0x1, PT ;  /* 0x000000010800780c */ /* 0x000fe20003f65270 */
[----:B------:R-:W-:Y:S02]  /*10530*/  IMAD.MOV.U32 R21, RZ, RZ, 0x2 ;  /* 0x00000002ff157424 */ /* 0x000fe400078e00ff */
[----:B------:R-:W-:-:S05]  /*10540*/  FFMA.FTZ R9, R9, R171, 1.1641532182693481445e-10 ;  /* 0x2f00000009097423 */ /* 0x000fca00000100ab */
[----:B------:R-:W-:Y:S01]  /*10550*/  FSETP.GTU.FTZ.AND P2, PT, R9, R123, PT ;  /* 0x0000007b0900720b */ /* 0x000fe20003f5c000 */
[----:B------:R-:W-:-:S05]  /*10560*/  HADD2.F32 R9, -RZ, R98.H0_H0 ;  /* 0x20000062ff097230 */ /* 0x000fca0000004100 */
        /* <DEDUP_REMOVED lines=13> */
.L_x_22060:
        /* <DEDUP_REMOVED lines=13> */
.L_x_22062:
[----:B------:R-:W-:Y:S05]  /*10710*/  BSYNC.RECONVERGENT B2 ;  /* 0x0000000000027941 */ /* 0x000fea0003800200 */
.L_x_22061:
        /* <DEDUP_REMOVED lines=16> */
[C---:B------:R-:W-:Y:S02]  /*10820*/  VIADD R18, R52.reuse, 0xdaa66d2b ;  /* 0xdaa66d2b34127836 */ /* 0x040fe40000000000 */
[----:B------:R-:W-:-:S03]  /*10830*/  VIADD R21, R52, 0x1715609d ;  /* 0x1715609d34157836 */ /* 0x000fc60000000000 */
        /* <DEDUP_REMOVED lines=31> */
[----:B------:R-:W-:-:S05]  /*10a30*/  IMAD.WIDE.U32 R8, R9, -0x326172a9, RZ ;  /* 0xcd9e8d5709087825 */ /* 0x000fca00078e00ff */
[----:B------:R-:W-:Y:S01]  /*10a40*/  LOP3.LUT R9, R21, R162, R9, 0x96, !PT ;  /* 0x000000a215097212 */ /* 0x000fe200078e9609 */
[----:B------:R-:W-:-:S04]  /*10a50*/  IMAD.WIDE.U32 R162, R18, -0x326172a9, RZ ;  /* 0xcd9e8d5712a27825 */ /* 0x000fc800078e00ff */
[----:B------:R-:W-:Y:S02]  /*10a60*/  HFMA2 R21, -RZ, RZ, 0, 0 ;  /* 0x00000000ff157431 */ /* 0x000fe400000001ff */
        /* <DEDUP_REMOVED lines=8> */
.L_x_22059:
[----:B------:R-:W-:Y:S05]  /*10af0*/  BSYNC.RECONVERGENT B1 ;  /* 0x0000000000017941 */ /* 0x000fea0003800200 */
.L_x_22058:
[----:B------:R-:W-:Y:S01]  /*10b00*/  I2FP.F32.U32 R8, R9 ;  /* 0x0000000900087245 */ /* 0x000fe20000201000 */
[----:B------:R-:W-:Y:S01]  /*10b10*/  HADD2.F32 R9, -RZ, R62.H0_H0 ;  /* 0x2000003eff097230 */ /* 0x000fe20000004100 */
        /* <DEDUP_REMOVED lines=8> */
[----:B------:R-:W-:-:S05]  /*10ba0*/  @P1 HADD2.F32 R9, -RZ, R58.H0_H0 ;  /* 0x2000003aff091230 */ /* 0x000fca0000004100 */
[--C-:B------:R-:W-:Y:S01]  /*10bb0*/  @P1 FADD.FTZ R46, R9, R10.reuse ;  /* 0x0000000a092e1221 */ /* 0x100fe20000010000 */
[--C-:B------:R-:W-:Y:S01]  /*10bc0*/  @!P1 IMAD.MOV.U32 R46, RZ, RZ, R10.reuse ;  /* 0x000000ffff2e9224 */ /* 0x100fe200078e000a */
[----:B------:R-:W-:Y:S01]  /*10bd0*/  PRMT R10, R8, 0x7610, R10 ;  /* 0x00007610080a7816 */ /* 0x000fe2000000000a */
[----:B------:R-:W-:Y:S01]  /*10be0*/  IMAD.MOV.U32 R8, RZ, RZ, 0x2 ;  /* 0x00000002ff087424 */ /* 0x000fe200078e00ff */
        /* <DEDUP_REMOVED lines=11> */
.L_x_22065:
        /* <DEDUP_REMOVED lines=13> */
.L_x_22067:
[----:B------:R-:W-:Y:S05]  /*10d70*/  BSYNC.RECONVERGENT B2 ;  /* 0x0000000000027941 */ /* 0x000fea0003800200 */
.L_x_22066:
        /* <DEDUP_REMOVED lines=61> */
.L_x_22064:
[----:B------:R-:W-:Y:S05]  /*11150*/  BSYNC.RECONVERGENT B1 ;  /* 0x0000000000017941 */ /* 0x000fea0003800200 */
.L_x_22063:
        /* <DEDUP_REMOVED lines=20> */
.L_x_22070:
        /* <DEDUP_REMOVED lines=13> */
.L_x_22072:
[----:B------:R-:W-:Y:S05]  /*11370*/  BSYNC.RECONVERGENT B2 ;  /* 0x0000000000027941 */ /* 0x000fea0003800200 */
.L_x_22071:
        /* <DEDUP_REMOVED lines=61> */
.L_x_22069:
[----:B------:R-:W-:Y:S05]  /*11750*/  BSYNC.RECONVERGENT B1 ;  /* 0x0000000000017941 */ /* 0x000fea0003800200 */
.L_x_22068:
[----:B------:R-:W-:Y:S01]  /*11760*/  I2FP.F32.U32 R8, R9 ;  /* 0x0000000900087245 */ /* 0x000fe20000201000 */
[----:B------:R-:W-:Y:S01]  /*11770*/  @P1 HADD2.F32 R9, -RZ, R58.H1_H1 ;  /* 0x3000003aff091230 */ /* 0x000fe20000004100 */
[----:B------:R-:W-:Y:S01]  /*11780*/  BSSY.RECONVERGENT B1, `(.L_x_22073) ;  /* 0x0000062000017945 */ /* 0x000fe20003800200 */
[----:B------:R-:W-:Y:S02]  /*11790*/  IMAD.MOV.U32 R98, RZ, RZ, 0x2 ;  /* 0x00000002ff627424 */ /* 0x000fe400078e00ff */
[----:B------:R-:W-:-:S05]  /*117a0*/  FFMA.FTZ R8, R8, R171, 1.1641532182693481445e-10 ;  /* 0x2f00000008087423 */ /* 0x000fca00000100ab */
[----:B------:R-:W-:Y:S01]  /*117b0*/  FSETP.GTU.FTZ.AND P4, PT, R8, R123, PT ;  /* 0x0000007b0800720b */ /* 0x000fe20003f9c000 */
[----:B------:R-:W-:-:S05]  /*117c0*/  HADD2.F32 R8, -RZ, R62.H1_H1 ;  /* 0x3000003eff087230 */ /* 0x000fca0000004100 */
        /* <DEDUP_REMOVED lines=18> */
.L_x_22075:
        /* <DEDUP_REMOVED lines=13> */
.L_x_22077:
[----:B------:R-:W-:Y:S05]  /*119c0*/  BSYNC.RECONVERGENT B2 ;  /* 0x0000000000027941 */ /* 0x000fea0003800200 */
.L_x_22076:
        /* <DEDUP_REMOVED lines=61> */
.L_x_22074:
[----:B------:R-:W-:Y:S05]  /*11da0*/  BSYNC.RECONVERGENT B1 ;  /* 0x0000000000017941 */ /* 0x000fea0003800200 */
.L_x_22073:
[----:B------:R-:W-:Y:S01]  /*11db0*/  I2FP.F32.U32 R8, R8 ;  /* 0x0000000800087245 */ /* 0x000fe20000201000 */
[----:B------:R-:W-:Y:S01]  /*11dc0*/  BSSY.RECONVERGENT B1, `(.L_x_22078) ;  /* 0x000005e000017945 */ /* 0x000fe20003800200 */
[----:B------:R-:W-:Y:S01]  /*11dd0*/  ISETP.NE.AND P5, PT, R98, 0x1, PT ;  /* 0x000000016200780c */ /* 0x000fe20003fa5270 */
[----:B------:R-:W-:Y:S02]  /*11de0*/  HFMA2 R164, -RZ, RZ, 0, 1.1920928955078125e-07 ;  /* 0x00000002ffa47431 */ /* 0x000fe400000001ff */
[----:B------:R-:W-:Y:S02]  /*11df0*/  IMAD.MOV.U32 R21, RZ, RZ, R18 ;  /* 0x000000ffff157224 */ /* 0x000fe400078e0012 */
[----:B------:R-:W-:-:S05]  /*11e00*/  FFMA.FTZ R8, R8, R171, 1.1641532182693481445e-10 ;  /* 0x2f00000008087423 */ /* 0x000fca00000100ab */
[----:B------:R-:W-:Y:S01]  /*11e10*/  FSETP.GTU.FTZ.AND P4, PT, R8, R123, PT ;  /* 0x0000007b0800720b */ /* 0x000fe20003f9c000 */
[----:B------:R-:W-:-:S05]  /*11e20*/  HADD2.F32 R8, -RZ, R99.H0_H0 ;  /* 0x20000063ff087230 */ /* 0x000fca0000004100 */
        /* <DEDUP_REMOVED lines=12> */
.L_x_22080:
        /* <DEDUP_REMOVED lines=13> */
.L_x_22082:
[----:B------:R-:W-:Y:S05]  /*11fc0*/  BSYNC.RECONVERGENT B2 ;  /* 0x0000000000027941 */ /* 0x000fea0003800200 */
.L_x_22081:
        /* <DEDUP_REMOVED lines=61> */
.L_x_22079:
[----:B------:R-:W-:Y:S05]  /*123a0*/  BSYNC.RECONVERGENT B1 ;  /* 0x0000000000017941 */ /* 0x000fea0003800200 */
.L_x_22078:
        /* <DEDUP_REMOVED lines=12> */
[--C-:B------:R-:W-:Y:S02]  /*12470*/  @!P1 IMAD.MOV.U32 R108, RZ, RZ, R8.reuse ;  /* 0x000000ffff6c9224 */ /* 0x100fe400078e0008 */
[----:B------:R-:W-:Y:S01]  /*12480*/  HFMA2 R98, -RZ, RZ, 0, 1.1920928955078125e-07 ;  /* 0x00000002ff627431 */ /* 0x000fe200000001ff */
[----:B------:R-:W-:Y:S01]  /*12490*/  PRMT R8, R21, 0x7610, R8 ;  /* 0x0000761015087816 */ /* 0x000fe20000000008 */
        /* <DEDUP_REMOVED lines=11> */
.L_x_22085:
        /* <DEDUP_REMOVED lines=13> */
.L_x_22087:
[----:B------:R-:W-:Y:S05]  /*12620*/  BSYNC.RECONVERGENT B2 ;  /* 0x0000000000027941 */ /* 0x000fea0003800200 */
.L_x_22086:
        /* <DEDUP_REMOVED lines=61> */
.L_x_22084:
[----:B------:R-:W-:Y:S05]  /*12a00*/  BSYNC.RECONVERGENT B1 ;  /* 0x0000000000017941 */ /* 0x000fea0003800200 */
.L_x_22083:
[----:B------:R-:W-:Y:S01]  /*12a10*/  I2FP.F32.U32 R21, R21 ;  /* 0x0000001500157245 */ /* 0x000fe20000201000 */
[----:B------:R-:W-:Y:S01]  /*12a20*/  BSSY.RECONVERGENT B1, `(.L_x_22088) ;  /* 0x0000061000017945 */ /* 0x000fe20003800200 */
[----:B------:R-:W-:-:S03]  /*12a30*/  ISETP.NE.AND P6, PT, R98, 0x1, PT ;  /* 0x000000016200780c */ /* 0x000fc60003fc5270 */
[----:B------:R-:W-:-:S05]  /*12a40*/  FFMA.FTZ R21, R21, R171, 1.1641532182693481445e-10 ;  /* 0x2f00000015157423 */ /* 0x000fca00000100ab */
[----:B------:R-:W-:Y:S01]  /*12a50*/  FSETP.GTU.FTZ.AND P5, PT, R21, R123, PT ;  /* 0x0000007b1500720b */ /* 0x000fe20003fbc000 */
[----:B------:R-:W-:Y:S01]  /*12a60*/  HADD2.F32 R21, -RZ, R99.H1_H1 ;  /* 0x30000063ff157230 */ /* 0x000fe20000004100 */
[----:B------:R-:W-:-:S04]  /*12a70*/  MOV R99, R18 ;  /* 0x0000001200637202 */ /* 0x000fc80000000f00 */
        /* <DEDUP_REMOVED lines=13> */
.L_x_22090:
        /* <DEDUP_REMOVED lines=16> */
.L_x_22092:
[----:B------:R-:W-:Y:S05]  /*12c50*/  BSYNC.RECONVERGENT B2 ;  /* 0x0000000000027941 */ /* 0x000fea0003800200 */
.L_x_22091:
        /* <DEDUP_REMOVED lines=61> */
.L_x_22089:
[----:B------:R-:W-:Y:S05]  /*13030*/  BSYNC.RECONVERGENT B1 ;  /* 0x0000000000017941 */ /* 0x000fea0003800200 */
.L_x_22088:
[----:B------:R-:W-:Y:S02]  /*13040*/  I2FP.F32.U32 R98, R99 ;  /* 0x0000006300627245 */ /* 0x000fe40000201000 */
[----:B------:R-:W-:Y:S02]  /*13050*/  PRMT R97, R161, 0x5410, R97 ;  /* 0x00005410a1617816 */ /* 0x000fe40000000061 */
[----:B------:R-:W-:Y:S01]  /*13060*/  PRMT R96, R131, 0x5410, R96 ;  /* 0x0000541083607816 */ /* 0x000fe20000000060 */
[----:B------:R-:W-:-:S05]  /*13070*/  FFMA.FTZ R98, R98, R171, 1.1641532182693481445e-10 ;  /* 0x2f00000062627423 */ /* 0x000fca00000100ab */
[----:B------:R-:W-:Y:S01]  /*13080*/  FSETP.GTU.FTZ.AND P6, PT, R98, R123, PT ;  /* 0x0000007b6200720b */ /* 0x000fe20003fdc000 */
[----:B------:R-:W-:-:S05]  /*13090*/  HADD2.F32 R98, -RZ, R63.H1_H1 ;  /* 0x3000003fff627230 */ /* 0x000fca0000004100 */
[----:B------:R-:W-:Y:S01]  /*130a0*/  FMUL.FTZ R7, R98, R7 ;  /* 0x0000000762077220 */ /* 0x000fe20000410000 */
[----:B------:R-:W-:-:S04]  /*130b0*/  @P1 HADD2.F32 R98, -RZ, R59.H1_H1 ;  /* 0x3000003bff621230 */ /* 0x000fc80000004100 */
[----:B------:R-:W-:-:S05]  /*130c0*/  FSEL R7, R7, RZ, !P6 ;  /* 0x000000ff07077208 */ /* 0x000fca0007000000 */
[----:B------:R-:W-:-:S04]  /*130d0*/  FADD.FTZ R7, R168, R7 ;  /* 0x00000007a8077221 */ /* 0x000fc80000010000 */
[--C-:B------:R-:W-:Y:S01]  /*130e0*/  @P1 FADD.FTZ R123, R98, R7.reuse ;  /* 0x00000007627b1221 */ /* 0x100fe20000010000 */
[----:B------:R-:W-:Y:S01]  /*130f0*/  @!P1 IMAD.MOV.U32 R123, RZ, RZ, R7 ;  /* 0x000000ffff7b9224 */ /* 0x000fe200078e0007 */
[----:B------:R-:W-:Y:S02]  /*13100*/  SEL R7, RZ, 0x1, P6 ;  /* 0x00000001ff077807 */ /* 0x000fe40003000000 */
[----:B------:R-:W-:Y:S02]  /*13110*/  PRMT R98, R163, 0x5410, R170 ;  /* 0x00005410a3627816 */ /* 0x000fe400000000aa */
[----:B------:R-:W-:-:S04]  /*13120*/  F2FP.F16.F32.PACK_AB R99, RZ, R123 ;  /* 0x0000007bff63723e */ /* 0x000fc800000000ff */
[----:B------:R-:W-:-:S07]  /*13130*/  PRMT R99, R162, 0x5410, R99 ;  /* 0x00005410a2637816 */ /* 0x000fce0000000063 */
.L_x_22012:
        /* <DEDUP_REMOVED lines=43> */
.L_x_22093:
[----:B------:R-:W-:Y:S01]  /*133f0*/  MOV R131, R160 ;  /* 0x000000a000837202 */ /* 0x000fe20000000f00 */
[----:B------:R-:W-:-:S07]  /*13400*/  VIADD R160, R16, 0x20 ;  /* 0x0000002010a07836 */ /* 0x000fce0000000000 */
.L_x_21970:
[----:B------:R-:W-:Y:S05]  /*13410*/  BSYNC.RECONVERGENT B0 ;  /* 0x0000000000007941 */ /* 0x000fea0003800200 */
.L_x_21969:
        /* <DEDUP_REMOVED lines=35> */
.L_x_22099:
        /* <DEDUP_REMOVED lines=13> */
.L_x_22101:
[----:B------:R-:W-:Y:S05]  /*13720*/  BSYNC.RECONVERGENT B2 ;  /* 0x0000000000027941 */ /* 0x000fea0003800200 */
.L_x_22100:
        /* <DEDUP_REMOVED lines=58> */
[----:B------:R-:W-:Y:S01]  /*13ad0*/  HFMA2 R6, -RZ, RZ, 0, 0 ;  /* 0x00000000ff067431 */ /* 0x000fe200000001ff */
[----:B------:R-:W-:Y:S01]  /*13ae0*/  LOP3.LUT R23, R9, R10, R7, 0x96, !PT ;  /* 0x0000000a09177212 */ /* 0x000fe200078e9607 */
[----:B------:R-:W-:-:S07]  /*13af0*/  IMAD.MOV.U32 R7, RZ, RZ, R131 ;  /* 0x000000ffff077224 */ /* 0x000fce00078e0083 */
.L_x_22098:
[----:B------:R-:W-:Y:S05]  /*13b00*/  BSYNC.RECONVERGENT B1 ;  /* 0x0000000000017941 */ /* 0x000fea0003800200 */
.L_x_22097:
        /* <DEDUP_REMOVED lines=8> */
[----:B------:R-:W1:Y:S03]  /*13b90*/  LDC R124, c[0x0][0x408] ;  /* 0x00010200ff7c7b82 */ /* 0x000e660000000800 */
[----:B0-----:R-:W-:Y:S01]  /*13ba0*/  FSETP.GTU.FTZ.AND P2, PT, R7, R170, PT ;  /* 0x000000aa0700720b */ /* 0x001fe20003f5c000 */
[----:B-----5:R-:W-:-:S03]  /*13bb0*/  HADD2.F32 R7, -RZ, R96.H0_H0 ;  /* 0x20000060ff077230 */ /* 0x020fc60000004100 */
[----:B------:R-:W-:Y:S02]  /*13bc0*/  PLOP3.LUT P4, PT, P2, PT, PT, 0x8, 0x80 ;  /* 0x000000000080781c */ /* 0x000fe4000178e170 */
[----:B-1----:R-:W-:-:S05]  /*13bd0*/  FMUL.FTZ R7, R7, R124 ;  /* 0x0000007c07077220 */ /* 0x002fca0000410000 */
        /* <DEDUP_REMOVED lines=12> */
.L_x_22104:
        /* <DEDUP_REMOVED lines=13> */
.L_x_22106:
[----:B------:R-:W-:Y:S05]  /*13d70*/  BSYNC.RECONVERGENT B2 ;  /* 0x0000000000027941 */ /* 0x000fea0003800200 */
.L_x_22105:
        /* <DEDUP_REMOVED lines=58> */
[----:B------:R-:W-:Y:S02]  /*14120*/  HFMA2 R9, -RZ, RZ, 0, 0 ;  /* 0x00000000ff097431 */ /* 0x000fe400000001ff */
[----:B------:R-:W-:Y:S02]  /*14130*/  IMAD.MOV.U32 R7, RZ, RZ, R161 ;  /* 0x000000ffff077224 */ /* 0x000fe400078e00a1 */
[----:B------:R-:W-:-:S07]  /*14140*/  IMAD.MOV.U32 R161, RZ, RZ, R6 ;  /* 0x000000ffffa17224 */ /* 0x000fce00078e0006 */
.L_x_22103:
[----:B------:R-:W-:Y:S05]  /*14150*/  BSYNC.RECONVERGENT B1 ;  /* 0x0000000000017941 */ /* 0x000fea0003800200 */
.L_x_22102:
        /* <DEDUP_REMOVED lines=8> */
[----:B------:R-:W-:-:S05]  /*141e0*/  FSEL R6, R6, RZ, !P2 ;  /* 0x000000ff06067208 */ /* 0x000fca0005000000 */
[----:B------:R-:W-:Y:S01]  /*141f0*/  FADD.FTZ R7, R12, R6 ;  /* 0x000000060c077221 */ /* 0x000fe20000010000 */
[----:B------:R-:W-:-:S05]  /*14200*/  @P1 HADD2.F32 R6, -RZ, R56.H0_H0 ;  /* 0x20000038ff061230 */ /* 0x000fca0000004100 */
[--C-:B------:R-:W-:Y:S01]  /*14210*/  @P1 FADD.FTZ R6, R6, R7.reuse ;  /* 0x0000000706061221 */ /* 0x100fe20000010000 */
[----:B------:R-:W-:Y:S01]  /*14220*/  @!P1 IMAD.MOV.U32 R6, RZ, RZ, R7 ;  /* 0x000000ffff069224 */ /* 0x000fe200078e0007 */
[----:B------:R-:W-:-:S04]  /*14230*/  SEL R7, RZ, 0x1, P2 ;  /* 0x00000001ff077807 */ /* 0x000fc80001000000 */
[----:B------:R-:W-:Y:S02]  /*14240*/  PRMT R14, R7, 0x7610, R14 ;  /* 0x00007610070e7816 */ /* 0x000fe4000000000e */
[----:B------:R-:W-:Y:S02]  /*14250*/  F2FP.F16.F32.PACK_AB R131, RZ, R6 ;  /* 0x00000006ff83723e */ /* 0x000fe400000000ff */
        /* <DEDUP_REMOVED lines=10> */
.L_x_22109:
        /* <DEDUP_REMOVED lines=13> */
.L_x_22111:
[----:B------:R-:W-:Y:S05]  /*143d0*/  BSYNC.RECONVERGENT B2 ;  /* 0x0000000000027941 */ /* 0x000fea0003800200 */
.L_x_22110:
        /* <DEDUP_REMOVED lines=61> */
.L_x_22108:
[----:B------:R-:W-:Y:S05]  /*147b0*/  BSYNC.RECONVERGENT B1 ;  /* 0x0000000000017941 */ /* 0x000fea0003800200 */
.L_x_22107:
        /* <DEDUP_REMOVED lines=8> */
[----:B------:R-:W-:-:S05]  /*14840*/  HADD2.F32 R7, -RZ, R96.H1_H1 ;  /* 0x30000060ff077230 */ /* 0x000fca0000004100 */
        /* <DEDUP_REMOVED lines=13> */
.L_x_22114:
        /* <DEDUP_REMOVED lines=13> */
.L_x_22116:
[----:B------:R-:W-:Y:S05]  /*149f0*/  BSYNC.RECONVERGENT B2 ;  /* 0x0000000000027941 */ /* 0x000fea0003800200 */
.L_x_22115:
        /* <DEDUP_REMOVED lines=61> */
.L_x_22113:
[----:B------:R-:W-:Y:S05]  /*14dd0*/  BSYNC.RECONVERGENT B1 ;  /* 0x0000000000017941 */ /* 0x000fea0003800200 */
.L_x_22112:
[----:B------:R-:W-:Y:S01]  /*14de0*/  I2FP.F32.U32 R8, R10 ;  /* 0x0000000a00087245 */ /* 0x000fe20000201000 */
[----:B------:R-:W-:Y:S04]  /*14df0*/  BSSY.RECONVERGENT B1, `(.L_x_22117) ;  /* 0x0000064000017945 */ /* 0x000fe80003800200 */
[----:B------:R-:W-:-:S05]  /*14e00*/  FFMA.FTZ R8, R8, R171, 1.1641532182693481445e-10 ;  /* 0x2f00000008087423 */ /* 0x000fca00000100ab */
[----:B------:R-:W-:Y:S01]  /*14e10*/  FSETP.GTU.FTZ.AND P2, PT, R8, R170, PT ;  /* 0x000000aa0800720b */ /* 0x000fe20003f5c000 */
[----:B------:R-:W-:-:S05]  /*14e20*/  HADD2.F32 R8, -RZ, R60.H1_H1 ;  /* 0x3000003cff087230 */ /* 0x000fca0000004100 */
[----:B------:R-:W-:-:S05]  /*14e30*/  FMUL.FTZ R8, R8, R124 ;  /* 0x0000007c08087220 */ /* 0x000fca0000410000 */
[----:B------:R-:W-:-:S05]  /*14e40*/  FSEL R8, R8, RZ, !P2 ;  /* 0x000000ff08087208 */ /* 0x000fca0005000000 */
[----:B------:R-:W-:Y:S01]  /*14e50*/  FADD.FTZ R7, R7, R8 ;  /* 0x0000000807077221 */ /* 0x000fe20000010000 */
[----:B------:R-:W-:-:S05]  /*14e60*/  @P1 HADD2.F32 R8, -RZ, R56.H1_H1 ;  /* 0x30000038ff081230 */ /* 0x000fca0000004100 */
[----:B---3--:R-:W-:Y:S01]  /*14e70*/  @P1 FADD.FTZ R42, R8, R7 ;  /* 0x00000007082a1221 */ /* 0x008fe20000010000 */
[----:B------:R-:W-:Y:S01]  /*14e80*/  @!P1 MOV R42, R7 ;  /* 0x00000007002a9202 */ /* 0x000fe20000000f00 */
[----:B------:R-:W-:Y:S01]  /*14e90*/  IMAD.MOV.U32 R8, RZ, RZ, 0x2 ;  /* 0x00000002ff087424 */ /* 0x000fe200078e00ff */
[----:B------:R-:W-:Y:S02]  /*14ea0*/  SEL R7, RZ, 0x1, P2 ;  /* 0x00000001ff077807 */ /* 0x000fe40001000000 */
[----:B------:R-:W-:Y:S02]  /*14eb0*/  ISETP.NE.AND P2, PT, R9, 0x1, PT ;  /* 0x000000010900780c */ /* 0x000fe40003f45270 */
[----:B------:R-:W-:Y:S01]  /*14ec0*/  PRMT R13, R7, 0x7610, R13 ;  /* 0x00007610070d7816 */ /* 0x000fe2000000000d */
[----:B------:R-:W-:Y:S01]  /*14ed0*/  IMAD.MOV.U32 R7, RZ, RZ, R18 ;  /* 0x000000ffff077224 */ /* 0x000fe200078e0012 */
        /* <DEDUP_REMOVED lines=10> */
.L_x_22119:
        /* <DEDUP_REMOVED lines=13> */
.L_x_22121:
[----:B------:R-:W-:Y:S05]  /*15050*/  BSYNC.RECONVERGENT B2 ;  /* 0x0000000000027941 */ /* 0x000fea0003800200 */
.L_x_22120:
        /* <DEDUP_REMOVED lines=61> */
.L_x_22118:
[----:B------:R-:W-:Y:S05]  /*15430*/  BSYNC.RECONVERGENT B1 ;  /* 0x0000000000017941 */ /* 0x000fea0003800200 */
.L_x_22117:
[----:B------:R-:W-:Y:S01]  /*15440*/  I2FP.F32.U32 R7, R7 ;  /* 0x0000000700077245 */ /* 0x000fe20000201000 */
[----:B------:R-:W-:Y:S01]  /*15450*/  BSSY.RECONVERGENT B1, `(.L_x_22122) ;  /* 0x0000060000017945 */ /* 0x000fe20003800200 */
[----:B------:R-:W-:Y:S01]  /*15460*/  LOP3.LUT R25, R25, 0xfffffffb, RZ, 0xc0, !PT ;  /* 0xfffffffb19197812 */ /* 0x000fe200078ec0ff */
[----:B------:R-:W-:Y:S02]  /*15470*/  HFMA2 R10, -RZ, RZ, 0, 1.1920928955078125e-07 ;  /* 0x00000002ff0a7431 */ /* 0x000fe400000001ff */
[----:B------:R-:W-:Y:S02]  /*15480*/  IMAD.MOV.U32 R9, RZ, RZ, R18 ;  /* 0x000000ffff097224 */ /* 0x000fe400078e0012 */
[----:B------:R-:W-:-:S05]  /*15490*/  FFMA.FTZ R7, R7, R171, 1.1641532182693481445e-10 ;  /* 0x2f00000007077423 */ /* 0x000fca00000100ab */
[----:B------:R-:W-:Y:S01]  /*154a0*/  FSETP.GTU.FTZ.AND P2, PT, R7, R170, PT ;  /* 0x000000aa0700720b */ /* 0x000fe20003f5c000 */
[----:B------:R-:W-:-:S05]  /*154b0*/  HADD2.F32 R7, -RZ, R97.H0_H0 ;  /* 0x20000061ff077230 */ /* 0x000fca0000004100 */
        /* <DEDUP_REMOVED lines=14> */
.L_x_22124:
        /* <DEDUP_REMOVED lines=13> */
.L_x_22126:
[----:B------:R-:W-:Y:S05]  /*15670*/  BSYNC.RECONVERGENT B2 ;  /* 0x0000000000027941 */ /* 0x000fea0003800200 */
.L_x_22125:
        /* <DEDUP_REMOVED lines=61> */
.L_x_22123:
[----:B------:R-:W-:Y:S05]  /*15a50*/  BSYNC.RECONVERGENT B1 ;  /* 0x0000000000017941 */ /* 0x000fea0003800200 */
.L_x_22122:
        /* <DEDUP_REMOVED lines=10> */
[----:B------:R-:W-:Y:S01]  /*15b00*/  @P1 HADD2.F32 R9, -RZ, R57.H0_H0 ;  /* 0x20000039ff091230 */ /* 0x000fe20000004100 */
[----:B------:R-:W-:Y:S01]  /*15b10*/  PRMT R12, R8, 0x7610, R12 ;  /* 0x00007610080c7816 */ /* 0x000fe2000000000c */
[----:B------:R-:W-:-:S03]  /*15b20*/  HFMA2 R8, -RZ, RZ, 0, 1.1920928955078125e-07 ;  /* 0x00000002ff087431 */ /* 0x000fc600000001ff */
        /* <DEDUP_REMOVED lines=13> */
.L_x_22129:
        /* <DEDUP_REMOVED lines=13> */
.L_x_22131:
[----:B------:R-:W-:Y:S05]  /*15cd0*/  BSYNC.RECONVERGENT B2 ;  /* 0x0000000000027941 */ /* 0x000fea0003800200 */
.L_x_22130:
        /* <DEDUP_REMOVED lines=61> */
.L_x_22128:
[----:B------:R-:W-:Y:S05]  /*160b0*/  BSYNC.RECONVERGENT B1 ;  /* 0x0000000000017941 */ /* 0x000fea0003800200 */
.L_x_22127:
        /* <DEDUP_REMOVED lines=22> */
.L_x_22134:
        /* <DEDUP_REMOVED lines=13> */
.L_x_22136:
[----:B------:R-:W-:Y:S05]  /*162f0*/  BSYNC.RECONVERGENT B2 ;  /* 0x0000000000027941 */ /* 0x000fea0003800200 */
.L_x_22135:
        /* <DEDUP_REMOVED lines=61> */
.L_x_22133:
[----:B------:R-:W-:Y:S05]  /*166d0*/  BSYNC.RECONVERGENT B1 ;  /* 0x0000000000017941 */ /* 0x000fea0003800200 */
.L_x_22132:
        /* <DEDUP_REMOVED lines=12> */
[----:B------:R-:W-:Y:S01]  /*167a0*/  @!P1 IMAD.MOV.U32 R47, RZ, RZ, R8 ;  /* 0x000000ffff2f9224 */ /* 0x000fe200078e0008 */
[----:B------:R-:W-:Y:S01]  /*167b0*/  MOV R9, R18 ;  /* 0x0000001200097202 */ /* 0x000fe20000000f00 */
[----:B------:R-:W-:-:S03]  /*167c0*/  IMAD.MOV.U32 R8, RZ, RZ, 0x2 ;  /* 0x00000002ff087424 */ /* 0x000fc600078e00ff */
        /* <DEDUP_REMOVED lines=10> */
.L_x_22139:
        /* <DEDUP_REMOVED lines=13> */
.L_x_22141:
[----:B------:R-:W-:Y:S05]  /*16940*/  BSYNC.RECONVERGENT B2 ;  /* 0x0000000000027941 */ /* 0x000fea0003800200 */
.L_x_22140:
        /* <DEDUP_REMOVED lines=61> */
.L_x_22138:
[----:B------:R-:W-:Y:S05]  /*16d20*/  BSYNC.RECONVERGENT B1 ;  /* 0x0000000000017941 */ /* 0x000fea0003800200 */
.L_x_22137:
        /* <DEDUP_REMOVED lines=20> */
.L_x_22144:
        /* <DEDUP_REMOVED lines=13> */
.L_x_22146:
[----:B------:R-:W-:Y:S05]  /*16f40*/  BSYNC.RECONVERGENT B2 ;  /* 0x0000000000027941 */ /* 0x000fea0003800200 */
.L_x_22145:
        /* <DEDUP_REMOVED lines=50> */
[----:B------:R-:W-:Y:S01]  /*17270*/  LOP3.LUT R9, R21, R162, R9, 0x96, !PT ;  /* 0x000000a215097212 */ /* 0x000fe200078e9609 */
[----:B------:R-:W-:Y:S02]  /*17280*/  IMAD.MOV.U32 R21, RZ, RZ, RZ ;  /* 0x000000ffff157224 */ /* 0x000fe400078e00ff */
        /* <DEDUP_REMOVED lines=9> */
.L_x_22143:
[----:B------:R-:W-:Y:S05]  /*17320*/  BSYNC.RECONVERGENT B1 ;  /* 0x0000000000017941 */ /* 0x000fea0003800200 */
.L_x_22142:
        /* <DEDUP_REMOVED lines=11> */
[----:B------:R-:W-:Y:S01]  /*173e0*/  @P1 FADD.FTZ R48, R9, R10 ;  /* 0x0000000a09301221 */ /* 0x000fe20000010000 */
[----:B------:R-:W-:Y:S01]  /*173f0*/  @!P1 MOV R48, R10 ;  /* 0x0000000a00309202 */ /* 0x000fe20000000f00 */
[----:B------:R-:W-:Y:S01]  /*17400*/  IMAD.MOV.U32 R9, RZ, RZ, R18 ;  /* 0x000000ffff097224 */ /* 0x000fe200078e0012 */
[----:B------:R-:W-:Y:S01]  /*17410*/  PRMT R10, R8, 0x7610, R10 ;  /* 0x00007610080a7816 */ /* 0x000fe2000000000a */
[----:B------:R-:W-:Y:S01]  /*17420*/  IMAD.MOV.U32 R8, RZ, RZ, 0x2 ;  /* 0x00000002ff087424 */ /* 0x000fe200078e00ff */
        /* <DEDUP_REMOVED lines=10> */
.L_x_22149:
        /* <DEDUP_REMOVED lines=13> */
.L_x_22151:
[----:B------:R-:W-:Y:S05]  /*175a0*/  BSYNC.RECONVERGENT B2 ;  /* 0x0000000000027941 */ /* 0x000fea0003800200 */
.L_x_22150:
        /* <DEDUP_REMOVED lines=61> */
.L_x_22148:
[----:B------:R-:W-:Y:S05]  /*17980*/  BSYNC.RECONVERGENT B1 ;  /* 0x0000000000017941 */ /* 0x000fea0003800200 */
.L_x_22147:
[----:B------:R-:W-:Y:S01]  /*17990*/  I2FP.F32.U32 R9, R9 ;  /* 0x0000000900097245 */ /* 0x000fe20000201000 */
[----:B------:R-:W-:Y:S01]  /*179a0*/  BSSY.RECONVERGENT B1, `(.L_x_22152) ;  /* 0x000005e000017945 */ /* 0x000fe20003800200 */
[----:B------:R-:W-:Y:S01]  /*179b0*/  ISETP.NE.AND P4, PT, R8, 0x1, PT ;  /* 0x000000010800780c */ /* 0x000fe20003f85270 */
[----:B------:R-:W-:Y:S02]  /*179c0*/  HFMA2 R163, -RZ, RZ, 0, 1.1920928955078125e-07 ;  /* 0x00000002ffa37431 */ /* 0x000fe400000001ff */
        /* <DEDUP_REMOVED lines=16> */
.L_x_22154:
        /* <DEDUP_REMOVED lines=13> */
.L_x_22156:
[----:B------:R-:W-:Y:S05]  /*17ba0*/  BSYNC.RECONVERGENT B2 ;  /* 0x0000000000027941 */ /* 0x000fea0003800200 */
.L_x_22155:
        /* <DEDUP_REMOVED lines=61> */
.L_x_22153:
[----:B------:R-:W-:Y:S05]  /*17f80*/  BSYNC.RECONVERGENT B1 ;  /* 0x0000000000017941 */ /* 0x000fea0003800200 */
.L_x_22152:
[----:B------:R-:W-:Y:S01]  /*17f90*/  I2FP.F32.U32 R8, R9 ;  /* 0x0000000900087245 */ /* 0x000fe20000201000 */
[----:B------:R-:W-:Y:S01]  /*17fa0*/  @P1 HADD2.F32 R9, -RZ, R58.H1_H1 ;  /* 0x3000003aff091230 */ /* 0x000fe20000004100 */
[----:B------:R-:W-:Y:S01]  /*17fb0*/  BSSY.RECONVERGENT B1, `(.L_x_22157) ;  /* 0x0000062000017945 */ /* 0x000fe20003800200 */
[----:B------:R-:W-:Y:S02]  /*17fc0*/  HFMA2 R110, -RZ, RZ, 0, 1.1920928955078125e-07 ;  /* 0x00000002ff6e7431 */ /* 0x000fe400000001ff */
[----:B------:R-:W-:-:S05]  /*17fd0*/  FFMA.FTZ R8, R8, R171, 1.1641532182693481445e-10 ;  /* 0x2f00000008087423 */ /* 0x000fca00000100ab */
[----:B------:R-:W-:Y:S01]  /*17fe0*/  FSETP.GTU.FTZ.AND P4, PT, R8, R170, PT ;  /* 0x000000aa0800720b */ /* 0x000fe20003f9c000 */
[----:B------:R-:W-:-:S05]  /*17ff0*/  HADD2.F32 R8, -RZ, R62.H1_H1 ;  /* 0x3000003eff087230 */ /* 0x000fca0000004100 */
[----:B------:R-:W-:-:S05]  /*18000*/  FMUL.FTZ R8, R8, R124 ;  /* 0x0000007c08087220 */ /* 0x000fca0000410000 */
[----:B------:R-:W-:-:S05]  /*18010*/  FSEL R8, R8, RZ, !P4 ;  /* 0x000000ff08087208 */ /* 0x000fca0006000000 */
[----:B------:R-:W-:-:S04]  /*18020*/  FADD.FTZ R8, R21, R8 ;  /* 0x0000000815087221 */ /* 0x000fc80000010000 */
[--C-:B------:R-:W-:Y:S01]  /*18030*/  @P1 FADD.FTZ R109, R9, R8.reuse ;  /* 0x00000008096d1221 */ /* 0x100fe20000010000 */
[----:B------:R-:W-:Y:S01]  /*18040*/  SEL R9, RZ, 0x1, P4 ;  /* 0x00000001ff097807 */ /* 0x000fe20002000000 */
[----:B------:R-:W-:Y:S01]  /*18050*/  @!P1 IMAD.MOV.U32 R109, RZ, RZ, R8 ;  /* 0x000000ffff6d9224 */ /* 0x000fe200078e0008 */
[----:B------:R-:W-:Y:S01]  /*18060*/  ISETP.NE.AND P4, PT, R163, 0x1, PT ;  /* 0x00000001a300780c */ /* 0x000fe20003f85270 */
[----:B------:R-:W-:-:S03]  /*18070*/  IMAD.MOV.U32 R8, RZ, RZ, R18 ;  /* 0x000000ffff087224 */ /* 0x000fc600078e0012 */
        /* <DEDUP_REMOVED lines=10> */
.L_x_22159:
        /* <DEDUP_REMOVED lines=13> */
.L_x_22161:
[----:B------:R-:W-:Y:S05]  /*181f0*/  BSYNC.RECONVERGENT B2 ;  /* 0x0000000000027941 */ /* 0x000fea0003800200 */
.L_x_22160:
        /* <DEDUP_REMOVED lines=61> */
.L_x_22158:
[----:B------:R-:W-:Y:S05]  /*185d0*/  BSYNC.RECONVERGENT B1 ;  /* 0x0000000000017941 */ /* 0x000fea0003800200 */
.L_x_22157:
[----:B------:R-:W-:Y:S01]  /*185e0*/  I2FP.F32.U32 R8, R8 ;  /* 0x0000000800087245 */ /* 0x000fe20000201000 */
[----:B------:R-:W-:Y:S01]  /*185f0*/  BSSY.RECONVERGENT B1, `(.L_x_22162) ;  /* 0x000005e000017945 */ /* 0x000fe20003800200 */
[----:B------:R-:W-:Y:S01]  /*18600*/  ISETP.NE.AND P5, PT, R110, 0x1, PT ;  /* 0x000000016e00780c */ /* 0x000fe20003fa5270 */
[----:B------:R-:W-:Y:S01]  /*18610*/  IMAD.MOV.U32 R165, RZ, RZ, 0x2 ;  /* 0x00000002ffa57424 */ /* 0x000fe200078e00ff */
[----:B------:R-:W-:Y:S01]  /*18620*/  MOV R21, R18 ;  /* 0x0000001200157202 */ /* 0x000fe20000000f00 */
        /* <DEDUP_REMOVED lines=15> */
.L_x_22164:
        /* <DEDUP_REMOVED lines=13> */
.L_x_22166:
[----:B------:R-:W-:Y:S05]  /*187f0*/  BSYNC.RECONVERGENT B2 ;  /* 0x0000000000027941 */ /* 0x000fea0003800200 */
.L_x_22165:
        /* <DEDUP_REMOVED lines=61> */
.L_x_22163:
[----:B------:R-:W-:Y:S05]  /*18bd0*/  BSYNC.RECONVERGENT B1 ;  /* 0x0000000000017941 */ /* 0x000fea0003800200 */
.L_x_22162:
[----:B------:R-:W-:Y:S01]  /*18be0*/  I2FP.F32.U32 R21, R21 ;  /* 0x0000001500157245 */ /* 0x000fe20000201000 */
[----:B------:R-:W-:Y:S01]  /*18bf0*/  HADD2.F32 R110, -RZ, R63.H0_H0 ;  /* 0x2000003fff6e7230 */ /* 0x000fe20000004100 */
        /* <DEDUP_REMOVED lines=12> */
[----:B------:R-:W-:Y:S02]  /*18cc0*/  PRMT R8, R21, 0x7610, R8 ;  /* 0x0000761015087816 */ /* 0x000fe40000000008 */
        /* <DEDUP_REMOVED lines=11> */
.L_x_22169:
        /* <DEDUP_REMOVED lines=13> */
.L_x_22171:
[----:B------:R-:W-:Y:S05]  /*18e50*/  BSYNC.RECONVERGENT B2 ;  /* 0x0000000000027941 */ /* 0x000fea0003800200 */
.L_x_22170:
        /* <DEDUP_REMOVED lines=61> */
.L_x_22168:
[----:B------:R-:W-:Y:S05]  /*19230*/  BSYNC.RECONVERGENT B1 ;  /* 0x0000000000017941 */ /* 0x000fea0003800200 */
.L_x_22167:
[----:B------:R-:W-:Y:S01]  /*19240*/  I2FP.F32.U32 R21, R21 ;  /* 0x0000001500157245 */ /* 0x000fe20000201000 */
[----:B------:R-:W-:Y:S01]  /*19250*/  BSSY.RECONVERGENT B1, `(.L_x_22172) ;  /* 0x0000061000017945 */ /* 0x000fe20003800200 */
[----:B------:R-:W-:Y:S01]  /*19260*/  ISETP.NE.AND P6, PT, R164, 0x1, PT ;  /* 0x00000001a400780c */ /* 0x000fe20003fc5270 */
[----:B------:R-:W-:Y:S02]  /*19270*/  IMAD.MOV.U32 R165, RZ, RZ, R18 ;  /* 0x000000ffffa57224 */ /* 0x000fe400078e0012 */
[----:B------:R-:W-:-:S05]  /*19280*/  FFMA.FTZ R21, R21, R171, 1.1641532182693481445e-10 ;  /* 0x2f00000015157423 */ /* 0x000fca00000100ab */
[----:B------:R-:W-:Y:S01]  /*19290*/  FSETP.GTU.FTZ.AND P5, PT, R21, R170, PT ;  /* 0x000000aa1500720b */ /* 0x000fe20003fbc000 */
[----:B------:R-:W-:-:S05]  /*192a0*/  HADD2.F32 R21, -RZ, R99.H1_H1 ;  /* 0x30000063ff157230 */ /* 0x000fca0000004100 */
        /* <DEDUP_REMOVED lines=13> */
.L_x_22174:
        /* <DEDUP_REMOVED lines=16> */
.L_x_22176:
[----:B------:R-:W-:Y:S05]  /*19480*/  BSYNC.RECONVERGENT B2 ;  /* 0x0000000000027941 */ /* 0x000fea0003800200 */
.L_x_22175:
        /* <DEDUP_REMOVED lines=61> */
.L_x_22173:
[----:B------:R-:W-:Y:S05]  /*19860*/  BSYNC.RECONVERGENT B1 ;  /* 0x0000000000017941 */ /* 0x000fea0003800200 */
.L_x_22172:
[----:B------:R-:W-:Y:S02]  /*19870*/  I2FP.F32.U32 R164, R165 ;  /* 0x000000a500a47245 */ /* 0x000fe40000201000 */
[----:B------:R-:W-:Y:S02]  /*19880*/  PRMT R97, R7, 0x5410, R97 ;  /* 0x0000541007617816 */ /* 0x000fe40000000061 */
[----:B------:R-:W-:Y:S01]  /*19890*/  PRMT R98, R162, 0x5410, R98 ;  /* 0x00005410a2627816 */ /* 0x000fe20000000062 */
[----:B------:R-:W-:Y:S01]  /*198a0*/  FFMA.FTZ R164, R164, R171, 1.1641532182693481445e-10 ;  /* 0x2f000000a4a47423 */ /* 0x000fe200000100ab */
[----:B------:R-:W-:-:S04]  /*198b0*/  PRMT R96, R131, 0x5410, R96 ;  /* 0x0000541083607816 */ /* 0x000fc80000000060 */
[----:B------:R-:W-:Y:S01]  /*198c0*/  FSETP.GTU.FTZ.AND P6, PT, R164, R170, PT ;  /* 0x000000aaa400720b */ /* 0x000fe20003fdc000 */
[----:B------:R-:W-:-:S05]  /*198d0*/  HADD2.F32 R164, -RZ, R63.H1_H1 ;  /* 0x3000003fffa47230 */ /* 0x000fca0000004100 */
[----:B------:R-:W-:Y:S01]  /*198e0*/  FMUL.FTZ R124, R164, R124 ;  /* 0x0000007ca47c7220 */ /* 0x000fe20000410000 */
[----:B------:R-:W-:-:S04]  /*198f0*/  SEL R164, RZ, 0x1, P6 ;  /* 0x00000001ffa47807 */ /* 0x000fc80003000000 */
[----:B------:R-:W-:Y:S02]  /*19900*/  FSEL R124, R124, RZ, !P6 ;  /* 0x000000ff7c7c7208 */ /* 0x000fe40007000000 */
[----:B------:R-:W-:-:S03]  /*19910*/  PRMT R7, R164, 0x7610, R7 ;  /* 0x00007610a4077816 */ /* 0x000fc60000000007 */
[----:B------:R-:W-:Y:S01]  /*19920*/  FADD.FTZ R99, R99, R124 ;  /* 0x0000007c63637221 */ /* 0x000fe20000010000 */
[----:B------:R-:W-:-:S05]  /*19930*/  @P1 HADD2.F32 R124, -RZ, R59.H1_H1 ;  /* 0x3000003bff7c1230 */ /* 0x000fca0000004100 */
[----:B------:R-:W-:Y:S01]  /*19940*/  @P1 FADD.FTZ R124, R124, R99 ;  /* 0x000000637c7c1221 */ /* 0x000fe20000010000 */
[----:B------:R-:W-:-:S04]  /*19950*/  @!P1 MOV R124, R99 ;  /* 0x00000063007c9202 */ /* 0x000fc80000000f00 */
[----:B------:R-:W-:-:S04]  /*19960*/  F2FP.F16.F32.PACK_AB R99, RZ, R124 ;  /* 0x0000007cff63723e */ /* 0x000fc800000000ff */
[----:B------:R-:W-:Y:S01]  /*19970*/  PRMT R99, R163, 0x5410, R99 ;  /* 0x00005410a3637816 */ /* 0x000fe20000000063 */
[----:B------:R-:W-:Y:S06]  /*19980*/  BRA `(.L_x_22177) ;  /* 0x0000003000a87947 */ /* 0x000fec0003800000 */
.L_x_22096:
        /* <DEDUP_REMOVED lines=16> */
.L_x_22180:
        /* <DEDUP_REMOVED lines=13> */
.L_x_22182:
[----:B------:R-:W-:Y:S05]  /*19b60*/  BSYNC.RECONVERGENT B2 ;  /* 0x0000000000027941 */ /* 0x000fea0003800200 */
.L_x_22181:
        /* <DEDUP_REMOVED lines=61> */
.L_x_22179:
[----:B------:R-:W-:Y:S05]  /*19f40*/  BSYNC.RECONVERGENT B1 ;  /* 0x0000000000017941 */ /* 0x000fea0003800200 */
.L_x_22178:
        /* <DEDUP_REMOVED lines=28> */
.L_x_22185:
        /* <DEDUP_REMOVED lines=13> */
.L_x_22187:
[----:B------:R-:W-:Y:S05]  /*1a1e0*/  BSYNC.RECONVERGENT B2 ;  /* 0x0000000000027941 */ /* 0x000fea0003800200 */
.L_x_22186:
        /* <DEDUP_REMOVED lines=61> */
.L_x_22184:
[----:B------:R-:W-:Y:S05]  /*1a5c0*/  BSYNC.RECONVERGENT B1 ;  /* 0x0000000000017941 */ /* 0x000fea0003800200 */
.L_x_22183:
        /* <DEDUP_REMOVED lines=25> */
.L_x_22190:
        /* <DEDUP_REMOVED lines=13> */
.L_x_22192:
[----:B------:R-:W-:Y:S05]  /*1a830*/  BSYNC.RECONVERGENT B2 ;  /* 0x0000000000027941 */ /* 0x000fea0003800200 */
.L_x_22191:
        /* <DEDUP_REMOVED lines=61> */
.L_x_22189:
[----:B------:R-:W-:Y:S05]  /*1ac10*/  BSYNC.RECONVERGENT B1 ;  /* 0x0000000000017941 */ /* 0x000fea0003800200 */
.L_x_22188:
[----:B------:R-:W-:Y:S01]  /*1ac20*/  I2FP.F32.U32 R21, R21 ;  /* 0x0000001500157245 */ /* 0x000fe20000201000 */
[----:B------:R-:W-:Y:S01]  /*1ac30*/  BSSY.RECONVERGENT B1, `(.L_x_22193) ;  /* 0x0000063000017945 */ /* 0x000fe20003800200 */
[----:B------:R-:W-:Y:S01]  /*1ac40*/  LOP3.LUT R25, R25, 0xfffffffb, RZ, 0xc0, !PT ;  /* 0xfffffffb19197812 */ /* 0x000fe200078ec0ff */
[----:B------:R-:W-:Y:S02]  /*1ac50*/  IMAD.MOV.U32 R48, RZ, RZ, 0x2 ;  /* 0x00000002ff307424 */ /* 0x000fe400078e00ff */
        /* <DEDUP_REMOVED lines=21> */
.L_x_22195:
        /* <DEDUP_REMOVED lines=13> */
.L_x_22197:
[----:B------:R-:W-:Y:S05]  /*1ae80*/  BSYNC.RECONVERGENT B2 ;  /* 0x0000000000027941 */ /* 0x000fea0003800200 */
.L_x_22196:
        /* <DEDUP_REMOVED lines=61> */
.L_x_22194:
[----:B------:R-:W-:Y:S05]  /*1b260*/  BSYNC.RECONVERGENT B1 ;  /* 0x0000000000017941 */ /* 0x000fea0003800200 */
.L_x_22193:
        /* <DEDUP_REMOVED lines=25> */
.L_x_22200:
        /* <DEDUP_REMOVED lines=13> */
.L_x_22202:
[----:B------:R-:W-:Y:S05]  /*1b4d0*/  BSYNC.RECONVERGENT B2 ;  /* 0x0000000000027941 */ /* 0x000fea0003800200 */
.L_x_22201:
        /* <DEDUP_REMOVED lines=61> */
.L_x_22199:
[----:B------:R-:W-:Y:S05]  /*1b8b0*/  BSYNC.RECONVERGENT B1 ;  /* 0x0000000000017941 */ /* 0x000fea0003800200 */
.L_x_22198:
        /* <DEDUP_REMOVED lines=23> */
.L_x_22205:
        /* <DEDUP_REMOVED lines=13> */
.L_x_22207:
[----:B------:R-:W-:Y:S05]  /*1bb00*/  BSYNC.RECONVERGENT B2 ;  /* 0x0000000000027941 */ /* 0x000fea0003800200 */
.L_x_22206:
        /* <DEDUP_REMOVED lines=61> */
.L_x_22204:
[----:B------:R-:W-:Y:S05]  /*1bee0*/  BSYNC.RECONVERGENT B1 ;  /* 0x0000000000017941 */ /* 0x000fea0003800200 */
.L_x_22203:
        /* <DEDUP_REMOVED lines=23> */
.L_x_22210:
        /* <DEDUP_REMOVED lines=13> */
.L_x_22212:
[----:B------:R-:W-:Y:S05]  /*1c130*/  BSYNC.RECONVERGENT B2 ;  /* 0x0000000000027941 */ /* 0x000fea0003800200 */
.L_x_22211:
        /* <DEDUP_REMOVED lines=61> */
.L_x_22209:
[----:B------:R-:W-:Y:S05]  /*1c510*/  BSYNC.RECONVERGENT B1 ;  /* 0x0000000000017941 */ /* 0x000fea0003800200 */
.L_x_22208:
        /* <DEDUP_REMOVED lines=23> */
.L_x_22215:
        /* <DEDUP_REMOVED lines=13> */
.L_x_22217:
[----:B------:R-:W-:Y:S05]  /*1c760*/  BSYNC.RECONVERGENT B2 ;  /* 0x0000000000027941 */ /* 0x000fea0003800200 */
.L_x_22216:
        /* <DEDUP_REMOVED lines=61> */
.L_x_22214:
[----:B------:R-:W-:Y:S05]  /*1cb40*/  BSYNC.RECONVERGENT B1 ;  /* 0x0000000000017941 */ /* 0x000fea0003800200 */
.L_x_22213:
        /* <DEDUP_REMOVED lines=13> */
[----:B------:R-:W-:-:S07]  /*1cc20*/  PRMT R99, R170, 0x5410, R99 ;  /* 0x00005410aa637816 */ /* 0x000fce0000000063 */
.L_x_22177:
        /* <DEDUP_REMOVED lines=43> */
.L_x_22218:
[----:B------:R-:W-:Y:S02]  /*1cee0*/  IMAD.MOV.U32 R131, RZ, RZ, R161 ;  /* 0x000000ffff837224 */ /* 0x000fe400078e00a1 */
[----:B------:R-:W-:-:S07]  /*1cef0*/  VIADD R160, R160, 0x20 ;  /* 0x00000020a0a07836 */ /* 0x000fce0000000000 */
.L_x_22095:
[----:B------:R-:W-:Y:S05]  /*1cf00*/  BSYNC.RECONVERGENT B0 ;  /* 0x0000000000007941 */ /* 0x000fea0003800200 */
.L_x_22094:
        /* <DEDUP_REMOVED lines=35> */
.L_x_22224:
        /* <DEDUP_REMOVED lines=13> */
.L_x_22226:
[----:B------:R-:W-:Y:S05]  /*1d210*/  BSYNC.RECONVERGENT B2 ;  /* 0x0000000000027941 */ /* 0x000fea0003800200 */
.L_x_22225:
        /* <DEDUP_REMOVED lines=61> */
.L_x_22223:
[----:B------:R-:W-:Y:S05]  /*1d5f0*/  BSYNC.RECONVERGENT B1 ;  /* 0x0000000000017941 */ /* 0x000fea0003800200 */
.L_x_22222:
        /* <DEDUP_REMOVED lines=9> */
[----:B------:R-:W-:Y:S02]  /*1d690*/  IMAD.MOV.U32 R10, RZ, RZ, R18 ;  /* 0x000000ffff0a7224 */ /* 0x000fe400078e0012 */
[----:B0-----:R-:W-:Y:S01]  /*1d6a0*/  FSETP.GTU.FTZ.AND P3, PT, R5, R170, PT ;  /* 0x000000aa0500720b */ /* 0x001fe20003f7c000 */
[----:B-----5:R-:W-:-:S05]  /*1d6b0*/  HADD2.F32 R5, -RZ, R96.H0_H0 ;  /* 0x20000060ff057230 */ /* 0x020fca0000004100 */
        /* <DEDUP_REMOVED lines=13> */
.L_x_22229:
        /* <DEDUP_REMOVED lines=13> */
.L_x_22231:
[----:B------:R-:W-:Y:S05]  /*1d860*/  BSYNC.RECONVERGENT B2 ;  /* 0x0000000000027941 */ /* 0x000fea0003800200 */
.L_x_22230:
        /* <DEDUP_REMOVED lines=61> */
.L_x_22228:
[----:B------:R-:W-:Y:S05]  /*1dc40*/  BSYNC.RECONVERGENT B1 ;  /* 0x0000000000017941 */ /* 0x000fea0003800200 */
.L_x_22227:
[----:B------:R-:W-:Y:S01]  /*1dc50*/  I2FP.F32.U32 R7, R10 ;  /* 0x0000000a00077245 */ /* 0x000fe20000201000 */
[----:B------:R-:W-:Y:S01]  /*1dc60*/  BSSY.RECONVERGENT B1, `(.L_x_22232) ;  /* 0x0000064000017945 */ /* 0x000fe20003800200 */
[----:B------:R-:W-:-:S03]  /*1dc70*/  HFMA2 R8, -RZ, RZ, 0, 1.1920928955078125e-07 ;  /* 0x00000002ff087431 */ /* 0x000fc600000001ff */
        /* <DEDUP_REMOVED lines=23> */
.L_x_22234:
        /* <DEDUP_REMOVED lines=13> */
.L_x_22236:
[----:B------:R-:W-:Y:S05]  /*1dec0*/  BSYNC.RECONVERGENT B2 ;  /* 0x0000000000027941 */ /* 0x000fea0003800200 */
.L_x_22235:
        /* <DEDUP_REMOVED lines=61> */
.L_x_22233:
[----:B------:R-:W-:Y:S05]  /*1e2a0*/  BSYNC.RECONVERGENT B1 ;  /* 0x0000000000017941 */ /* 0x000fea0003800200 */
.L_x_22232:
[----:B------:R-:W-:Y:S01]  /*1e2b0*/  I2FP.F32.U32 R7, R7 ;  /* 0x0000000700077245 */ /* 0x000fe20000201000 */
[----:B------:R-:W-:Y:S01]  /*1e2c0*/  BSSY.RECONVERGENT B1, `(.L_x_22237) ;  /* 0x0000060000017945 */ /* 0x000fe20003800200 */
[----:B------:R-:W-:Y:S01]  /*1e2d0*/  LOP3.LUT R25, R25, 0xfffffff7, RZ, 0xc0, !PT ;  /* 0xfffffff719197812 */ /* 0x000fe200078ec0ff */
[----:B------:R-:W-:Y:S01]  /*1e2e0*/  IMAD.MOV.U32 R9, RZ, RZ, 0x2 ;  /* 0x00000002ff097424 */ /* 0x000fe200078e00ff */
[----:B------:R-:W-:Y:S01]  /*1e2f0*/  MOV R10, R18 ;  /* 0x00000012000a7202 */ /* 0x000fe20000000f00 */
[----:B------:R-:W-:-:S05]  /*1e300*/  FFMA.FTZ R7, R7, R171, 1.1641532182693481445e-10 ;  /* 0x2f00000007077423 */ /* 0x000fca00000100ab */
[----:B------:R-:W-:Y:S01]  /*1e310*/  FSETP.GTU.FTZ.AND P2, PT, R7, R170, PT ;  /* 0x000000aa0700720b */ /* 0x000fe20003f5c000 */
[----:B------:R-:W-:-:S05]  /*1e320*/  HADD2.F32 R7, -RZ, R96.H1_H1 ;  /* 0x30000060ff077230 */ /* 0x000fca0000004100 */
        /* <DEDUP_REMOVED lines=14> */
.L_x_22239:
        /* <DEDUP_REMOVED lines=13> */
.L_x_22241:
[----:B------:R-:W-:Y:S05]  /*1e4e0*/  BSYNC.RECONVERGENT B2 ;  /* 0x0000000000027941 */ /* 0x000fea0003800200 */
.L_x_22240:
        /* <DEDUP_REMOVED lines=61> */
.L_x_22238:
[----:B------:R-:W-:Y:S05]  /*1e8c0*/  BSYNC.RECONVERGENT B1 ;  /* 0x0000000000017941 */ /* 0x000fea0003800200 */
.L_x_22237:
        /* <DEDUP_REMOVED lines=9> */
[--C-:B---3--:R-:W-:Y:S01]  /*1e960*/  @P1 FADD.FTZ R40, R8, R7.reuse ;  /* 0x0000000708281221 */ /* 0x108fe20000010000 */
[----:B------:R-:W-:Y:S01]  /*1e970*/  @!P1 IMAD.MOV.U32 R40, RZ, RZ, R7 ;  /* 0x000000ffff289224 */ /* 0x000fe200078e0007 */
[----:B------:R-:W-:Y:S01]  /*1e980*/  SEL R7, RZ, 0x1, P2 ;  /* 0x00000001ff077807 */ /* 0x000fe20001000000 */
[----:B------:R-:W-:Y:S01]  /*1e990*/  IMAD.MOV.U32 R8, RZ, RZ, 0x2 ;  /* 0x00000002ff087424 */ /* 0x000fe200078e00ff */
[----:B------:R-:W-:Y:S02]  /*1e9a0*/  ISETP.NE.AND P2, PT, R9, 0x1, PT ;  /* 0x000000010900780c */ /* 0x000fe40003f45270 */
[----:B------:R-:W-:Y:S02]  /*1e9b0*/  PRMT R13, R7, 0x7610, R13 ;  /* 0x00007610070d7816 */ /* 0x000fe4000000000d */
[----:B------:R-:W-:Y:S02]  /*1e9c0*/  F2FP.F16.F32.PACK_AB R96, RZ, R40 ;  /* 0x00000028ff60723e */ /* 0x000fe400000000ff */
        /* <DEDUP_REMOVED lines=10> */
.L_x_22244:
        /* <DEDUP_REMOVED lines=13> */
.L_x_22246:
[----:B------:R-:W-:Y:S05]  /*1eb40*/  BSYNC.RECONVERGENT B2 ;  /* 0x0000000000027941 */ /* 0x000fea0003800200 */
.L_x_22245:
        /* <DEDUP_REMOVED lines=61> */
.L_x_22243:
[----:B------:R-:W-:Y:S05]  /*1ef20*/  BSYNC.RECONVERGENT B1 ;  /* 0x0000000000017941 */ /* 0x000fea0003800200 */
.L_x_22242:
[----:B------:R-:W-:Y:S01]  /*1ef30*/  I2FP.F32.U32 R7, R7 ;  /* 0x0000000700077245 */ /* 0x000fe20000201000 */
[----:B------:R-:W-:Y:S01]  /*1ef40*/  BSSY.RECONVERGENT B1, `(.L_x_22247) ;  /* 0x0000060000017945 */ /* 0x000fe20003800200 */
[----:B------:R-:W-:Y:S01]  /*1ef50*/  LOP3.LUT R25, R25, 0xfffffffb, RZ, 0xc0, !PT ;  /* 0xfffffffb19197812 */ /* 0x000fe200078ec0ff */
[----:B------:R-:W-:Y:S02]  /*1ef60*/  IMAD.MOV.U32 R10, RZ, RZ, 0x2 ;  /* 0x00000002ff0a7424 */ /* 0x000fe400078e00ff */
[----:B------:R-:W-:Y:S01]  /*1ef70*/  FFMA.FTZ R7, R7, R171, 1.1641532182693481445e-10 ;  /* 0x2f00000007077423 */ /* 0x000fe200000100ab */
[----:B------:R-:W-:-:S04]  /*1ef80*/  IMAD.MOV.U32 R9, RZ, RZ, R18 ;  /* 0x000000ffff097224 */ /* 0x000fc800078e0012 */
        /* <DEDUP_REMOVED lines=16> */
.L_x_22249:
        /* <DEDUP_REMOVED lines=13> */
.L_x_22251:
[----:B------:R-:W-:Y:S05]  /*1f160*/  BSYNC.RECONVERGENT B2 ;  /* 0x0000000000027941 */ /* 0x000fea0003800200 */
.L_x_22250:
        /* <DEDUP_REMOVED lines=61> */
.L_x_22248:
[----:B------:R-:W-:Y:S05]  /*1f540*/  BSYNC.RECONVERGENT B1 ;  /* 0x0000000000017941 */ /* 0x000fea0003800200 */
.L_x_22247:
        /* <DEDUP_REMOVED lines=12> */
[----:B------:R-:W-:-:S03]  /*1f610*/  IMAD.MOV.U32 R8, RZ, RZ, 0x2 ;  /* 0x00000002ff087424 */ /* 0x000fc600078e00ff */
        /* <DEDUP_REMOVED lines=13> */
.L_x_22254:
        /* <DEDUP_REMOVED lines=13> */
.L_x_22256:
[----:B------:R-:W-:Y:S05]  /*1f7c0*/  BSYNC.RECONVERGENT B2 ;  /* 0x0000000000027941 */ /* 0x000fea0003800200 */
.L_x_22255:
        /* <DEDUP_REMOVED lines=61> */
.L_x_22253:
[----:B------:R-:W-:Y:S05]  /*1fba0*/  BSYNC.RECONVERGENT B1 ;  /* 0x0000000000017941 */ /* 0x000fea0003800200 */
.L_x_22252:
        /* <DEDUP_REMOVED lines=22> */
.L_x_22259:
        /* <DEDUP_REMOVED lines=13> */
.L_x_22261:
[----:B------:R-:W-:Y:S05]  /*1fde0*/  BSYNC.RECONVERGENT B2 ;  /* 0x0000000000027941 */ /* 0x000fea0003800200 */
.L_x_22260:
        /* <DEDUP_REMOVED lines=61> */
.L_x_22258:
[----:B------:R-:W-:Y:S05]  /*201c0*/  BSYNC.RECONVERGENT B1 ;  /* 0x0000000000017941 */ /* 0x000fea0003800200 */
.L_x_22257:
        /* <DEDUP_REMOVED lines=25> */
.L_x_22264:
        /* <DEDUP_REMOVED lines=13> */
.L_x_22266:
[----:B------:R-:W-:Y:S05]  /*20430*/  BSYNC.RECONVERGENT B2 ;  /* 0x0000000000027941 */ /* 0x000fea0003800200 */
.L_x_22265:
        /* <DEDUP_REMOVED lines=61> */
.L_x_22263:
[----:B------:R-:W-:Y:S05]  /*20810*/  BSYNC.RECONVERGENT B1 ;  /* 0x0000000000017941 */ /* 0x000fea0003800200 */
.L_x_22262:
        /* <DEDUP_REMOVED lines=20> */
.L_x_22269:
        /* <DEDUP_REMOVED lines=13> */
.L_x_22271:
[----:B------:R-:W-:Y:S05]  /*20a30*/  BSYNC.RECONVERGENT B2 ;  /* 0x0000000000027941 */ /* 0x000fea0003800200 */
.L_x_22270:
        /* <DEDUP_REMOVED lines=61> */
.L_x_22268:
[----:B------:R-:W-:Y:S05]  /*20e10*/  BSYNC.RECONVERGENT B1 ;  /* 0x0000000000017941 */ /* 0x000fea0003800200 */
.L_x_22267:
        /* <DEDUP_REMOVED lines=26> */
.L_x_22274:
        /* <DEDUP_REMOVED lines=13> */
.L_x_22276:
[----:B------:R-:W-:Y:S05]  /*21090*/  BSYNC.RECONVERGENT B2 ;  /* 0x0000000000027941 */ /* 0x000fea0003800200 */
.L_x_22275:
        /* <DEDUP_REMOVED lines=61> */
.L_x_22273:
[----:B------:R-:W-:Y:S05]  /*21470*/  BSYNC.RECONVERGENT B1 ;  /* 0x0000000000017941 */ /* 0x000fea0003800200 */
.L_x_22272:
        /* <DEDUP_REMOVED lines=20> */
.L_x_22279:
        /* <DEDUP_REMOVED lines=13> */
.L_x_22281:
[----:B------:R-:W-:Y:S05]  /*21690*/  BSYNC.RECONVERGENT B2 ;  /* 0x0000000000027941 */ /* 0x000fea0003800200 */
.L_x_22280:
        /* <DEDUP_REMOVED lines=61> */
.L_x_22278:
[----:B------:R-:W-:Y:S05]  /*21a70*/  BSYNC.RECONVERGENT B1 ;  /* 0x0000000000017941 */ /* 0x000fea0003800200 */
.L_x_22277:
        /* <DEDUP_REMOVED lines=25> */
.L_x_22284:
        /* <DEDUP_REMOVED lines=13> */
.L_x_22286:
[----:B------:R-:W-:Y:S05]  /*21ce0*/  BSYNC.RECONVERGENT B2 ;  /* 0x0000000000027941 */ /* 0x000fea0003800200 */
.L_x_22285:
        /* <DEDUP_REMOVED lines=61> */
.L_x_22283:
[----:B------:R-:W-:Y:S05]  /*220c0*/  BSYNC.RECONVERGENT B1 ;  /* 0x0000000000017941 */ /* 0x000fea0003800200 */
.L_x_22282:
        /* <DEDUP_REMOVED lines=20> */
.L_x_22289:
        /* <DEDUP_REMOVED lines=13> */
.L_x_22291:
[----:B------:R-:W-:Y:S05]  /*222e0*/  BSYNC.RECONVERGENT B2 ;  /* 0x0000000000027941 */ /* 0x000fea0003800200 */
.L_x_22290:
        /* <DEDUP_REMOVED lines=61> */
.L_x_22288:
[----:B------:R-:W-:Y:S05]  /*226c0*/  BSYNC.RECONVERGENT B1 ;  /* 0x0000000000017941 */ /* 0x000fea0003800200 */
.L_x_22287:
[----:B------:R-:W-:Y:S01]  /*226d0*/  I2FP.F32.U32 R21, R21 ;  /* 0x0000001500157245 */ /* 0x000fe20000201000 */
[----:B------:R-:W-:Y:S01]  /*226e0*/  HADD2.F32 R112, -RZ, R63.H0_H0 ;  /* 0x2000003fff707230 */ /* 0x000fe20000004100 */
        /* <DEDUP_REMOVED lines=24> */
.L_x_22294:
        /* <DEDUP_REMOVED lines=13> */
.L_x_22296:
[----:B------:R-:W-:Y:S05]  /*22940*/  BSYNC.RECONVERGENT B2 ;  /* 0x0000000000027941 */ /* 0x000fea0003800200 */
.L_x_22295:
        /* <DEDUP_REMOVED lines=61> */
.L_x_22293:
[----:B------:R-:W-:Y:S05]  /*22d20*/  BSYNC.RECONVERGENT B1 ;  /* 0x0000000000017941 */ /* 0x000fea0003800200 */
.L_x_22292:
[----:B------:R-:W-:Y:S01]  /*22d30*/  I2FP.F32.U32 R21, R21 ;  /* 0x0000001500157245 */ /* 0x000fe20000201000 */
[----:B------:R-:W-:Y:S01]  /*22d40*/  BSSY.RECONVERGENT B1, `(.L_x_22297) ;  /* 0x0000061000017945 */ /* 0x000fe20003800200 */
[----:B------:R-:W-:Y:S02]  /*22d50*/  ISETP.NE.AND P6, PT, R164, 0x1, PT ;  /* 0x00000001a400780c */ /* 0x000fe40003fc5270 */
[----:B------:R-:W-:Y:S01]  /*22d60*/  MOV R165, R18 ;  /* 0x0000001200a57202 */ /* 0x000fe20000000f00 */
        /* <DEDUP_REMOVED lines=16> */
.L_x_22299:
        /* <DEDUP_REMOVED lines=16> */
.L_x_22301:
[----:B------:R-:W-:Y:S05]  /*22f70*/  BSYNC.RECONVERGENT B2 ;  /* 0x0000000000027941 */ /* 0x000fea0003800200 */
.L_x_22300:
        /* <DEDUP_REMOVED lines=61> */
.L_x_22298:
[----:B------:R-:W-:Y:S05]  /*23350*/  BSYNC.RECONVERGENT B1 ;  /* 0x0000000000017941 */ /* 0x000fea0003800200 */
.L_x_22297:
        /* <DEDUP_REMOVED lines=13> */
[--C-:B------:R-:W-:Y:S01]  /*23430*/  @P1 FADD.FTZ R125, R125, R99.reuse ;  /* 0x000000637d7d1221 */ /* 0x100fe20000010000 */
[----:B------:R-:W-:-:S05]  /*23440*/  @!P1 IMAD.MOV.U32 R125, RZ, RZ, R99 ;  /* 0x000000ffff7d9224 */ /* 0x000fca00078e0063 */
[----:B------:R-:W-:-:S04]  /*23450*/  F2FP.F16.F32.PACK_AB R99, RZ, R125 ;  /* 0x0000007dff63723e */ /* 0x000fc800000000ff */
[----:B------:R-:W-:Y:S01]  /*23460*/  PRMT R99, R163, 0x5410, R99 ;  /* 0x00005410a3637816 */ /* 0x000fe20000000063 */
[----:B------:R-:W-:Y:S06]  /*23470*/  BRA `(.L_x_22302) ;  /* 0x0000003000a87947 */ /* 0x000fec0003800000 */
.L_x_22221:
        /* <DEDUP_REMOVED lines=16> */
.L_x_22305:
        /* <DEDUP_REMOVED lines=13> */
.L_x_22307:
[----:B------:R-:W-:Y:S05]  /*23650*/  BSYNC.RECONVERGENT B2 ;  /* 0x0000000000027941 */ /* 0x000fea0003800200 */
.L_x_22306:
        /* <DEDUP_REMOVED lines=61> */
.L_x_22304:
[----:B------:R-:W-:Y:S05]  /*23a30*/  BSYNC.RECONVERGENT B1 ;  /* 0x0000000000017941 */ /* 0x000fea0003800200 */
.L_x_22303:
        /* <DEDUP_REMOVED lines=9> */
[----:B------:R-:W-:Y:S02]  /*23ad0*/  IMAD.MOV.U32 R39, RZ, RZ, 0x2 ;  /* 0x00000002ff277424 */ /* 0x000fe400078e00ff */
[----:B0-----:R-:W-:Y:S01]  /*23ae0*/  FSETP.GTU.FTZ.AND P3, PT, R5, R171, PT ;  /* 0x000000ab0500720b */ /* 0x001fe20003f7c000 */
[----:B-1----:R-:W-:Y:S01]  /*23af0*/  FMUL.FTZ R5, R21, R125 ;  /* 0x0000007d15057220 */ /* 0x002fe20000410000 */
[----:B------:R-:W-:-:S04]  /*23b00*/  @P1 HADD2.F32 R21, -RZ, R56.H0_H0 ;  /* 0x20000038ff151230 */ /* 0x000fc80000004100 */
        /* <DEDUP_REMOVED lines=15> */
.L_x_22310:
        /* <DEDUP_REMOVED lines=13> */
.L_x_22312:
[----:B------:R-:W-:Y:S05]  /*23cd0*/  BSYNC.RECONVERGENT B2 ;  /* 0x0000000000027941 */ /* 0x000fea0003800200 */
.L_x_22311:
        /* <DEDUP_REMOVED lines=61> */
.L_x_22309:
[----:B------:R-:W-:Y:S05]  /*240b0*/  BSYNC.RECONVERGENT B1 ;  /* 0x0000000000017941 */ /* 0x000fea0003800200 */
.L_x_22308:
        /* <DEDUP_REMOVED lines=25> */
.L_x_22315:
        /* <DEDUP_REMOVED lines=13> */
.L_x_22317:
[----:B------:R-:W-:Y:S05]  /*24320*/  BSYNC.RECONVERGENT B2 ;  /* 0x0000000000027941 */ /* 0x000fea0003800200 */
.L_x_22316:
        /* <DEDUP_REMOVED lines=61> */
.L_x_22314:
[----:B------:R-:W-:Y:S05]  /*24700*/  BSYNC.RECONVERGENT B1 ;  /* 0x0000000000017941 */ /* 0x000fea0003800200 */
.L_x_22313:
[----:B------:R-:W-:Y:S01]  /*24710*/  I2FP.F32.U32 R21, R21 ;  /* 0x0000001500157245 */ /* 0x000fe20000201000 */
[----:B------:R-:W-:Y:S01]  /*24720*/  HADD2.F32 R39, -RZ, R97.H0_H0 ;  /* 0x20000061ff277230 */ /* 0x000fe20000004100 */
[----:B------:R-:W-:Y:S01]  /*24730*/  LOP3.LUT R25, R25, 0xfffffffb, RZ, 0xc0, !PT ;  /* 0xfffffffb19197812 */ /* 0x000fe200078ec0ff */
        /* <DEDUP_REMOVED lines=10> */
[----:B------:R-:W-:-:S05]  /*247e0*/  F2FP.F16.F32.PACK_AB R162, RZ, R39 ;  /* 0x00000027ffa2723e */ /* 0x000fca00000000ff */
        /* <DEDUP_REMOVED lines=11> */
.L_x_22320:
        /* <DEDUP_REMOVED lines=13> */
.L_x_22322:
[----:B------:R-:W-:Y:S05]  /*24970*/  BSYNC.RECONVERGENT B2 ;  /* 0x0000000000027941 */ /* 0x000fea0003800200 */
.L_x_22321:
        /* <DEDUP_REMOVED lines=61> */
.L_x_22319:
[----:B------:R-:W-:Y:S05]  /*24d50*/  BSYNC.RECONVERGENT B1 ;  /* 0x0000000000017941 */ /* 0x000fea0003800200 */
.L_x_22318:
        /* <DEDUP_REMOVED lines=25> */
.L_x_22325:
        /* <DEDUP_REMOVED lines=13> */
.L_x_22327:
[----:B------:R-:W-:Y:S05]  /*24fc0*/  BSYNC.RECONVERGENT B2 ;  /* 0x0000000000027941 */ /* 0x000fea0003800200 */
.L_x_22326:
        /* <DEDUP_REMOVED lines=61> */
.L_x_22324:
[----:B------:R-:W-:Y:S05]  /*253a0*/  BSYNC.RECONVERGENT B1 ;  /* 0x0000000000017941 */ /* 0x000fea0003800200 */
.L_x_22323:
        /* <DEDUP_REMOVED lines=23> */
.L_x_22330:
        /* <DEDUP_REMOVED lines=13> */
.L_x_22332:
[----:B------:R-:W-:Y:S05]  /*255f0*/  BSYNC.RECONVERGENT B2 ;  /* 0x0000000000027941 */ /* 0x000fea0003800200 */
.L_x_22331:
        /* <DEDUP_REMOVED lines=61> */
.L_x_22329:
[----:B------:R-:W-:Y:S05]  /*259d0*/  BSYNC.RECONVERGENT B1 ;  /* 0x0000000000017941 */ /* 0x000fea0003800200 */
.L_x_22328:
        /* <DEDUP_REMOVED lines=23> */
.L_x_22335:
        /* <DEDUP_REMOVED lines=13> */
.L_x_22337:
[----:B------:R-:W-:Y:S05]  /*25c20*/  BSYNC.RECONVERGENT B2 ;  /* 0x0000000000027941 */ /* 0x000fea0003800200 */
.L_x_22336:
        /* <DEDUP_REMOVED lines=61> */
.L_x_22334:
[----:B------:R-:W-:Y:S05]  /*26000*/  BSYNC.RECONVERGENT B1 ;  /* 0x0000000000017941 */ /* 0x000fea0003800200 */
.L_x_22333:
[----:B------:R-:W-:Y:S01]  /*26010*/  I2FP.F32.U32 R21, R21 ;  /* 0x0000001500157245 */ /* 0x000fe20000201000 */
[----:B------:R-:W-:Y:S01]  /*26020*/  HADD2.F32 R112, -RZ, R99.H0_H0 ;  /* 0x20000063ff707230 */ /* 0x000fe20000004100 */
[----:B------:R-:W-:Y:S01]  /*26030*/  ISETP.NE.AND P5, PT, R164, 0x1, PT ;  /* 0x00000001a400780c */ /* 0x000fe20003fa5270 */
[----:B------:R-:W-:Y:S01]  /*26040*/  BSSY.RECONVERGENT B1, `(.L_x_22338) ;  /* 0x000005f000017945 */ /* 0x000fe20003800200 */
[----:B------:R-:W-:Y:S01]  /*26050*/  MOV R165, R18 ;  /* 0x0000001200a57202 */ /* 0x000fe20000000f00 */
        /* <DEDUP_REMOVED lines=18> */
.L_x_22340:
        /* <DEDUP_REMOVED lines=13> */
.L_x_22342:
[----:B------:R-:W-:Y:S05]  /*26250*/  BSYNC.RECONVERGENT B2 ;  /* 0x0000000000027941 */ /* 0x000fea0003800200 */
.L_x_22341:
        /* <DEDUP_REMOVED lines=61> */
.L_x_22339:
[----:B------:R-:W-:Y:S05]  /*26630*/  BSYNC.RECONVERGENT B1 ;  /* 0x0000000000017941 */ /* 0x000fea0003800200 */
.L_x_22338:
        /* <DEDUP_REMOVED lines=14> */
.L_x_22302:
        /* <DEDUP_REMOVED lines=43> */
.L_x_22343:
[----:B------:R-:W-:Y:S01]  /*269d0*/  IMAD.MOV.U32 R131, RZ, RZ, R161 ;  /* 0x000000ffff837224 */ /* 0x000fe200078e00a1 */
[----:B------:R-:W-:-:S07]  /*269e0*/  IADD3 R160, PT, PT, R160, 0x20, RZ ;  /* 0x00000020a0a07810 */ /* 0x000fce0007ffe0ff */
.L_x_22220:
[----:B------:R-:W-:Y:S05]  /*269f0*/  BSYNC.RECONVERGENT B0 ;  /* 0x0000000000007941 */ /* 0x000fea0003800200 */
.L_x_22219:
        /* <DEDUP_REMOVED lines=35> */
.L_x_22349:
        /* <DEDUP_REMOVED lines=13> */
.L_x_22351:
[----:B------:R-:W-:Y:S05]  /*26d00*/  BSYNC.RECONVERGENT B2 ;  /* 0x0000000000027941 */ /* 0x000fea0003800200 */
.L_x_22350:
        /* <DEDUP_REMOVED lines=61> */
.L_x_22348:
[----:B------:R-:W-:Y:S05]  /*270e0*/  BSYNC.RECONVERGENT B1 ;  /* 0x0000000000017941 */ /* 0x000fea0003800200 */
.L_x_22347:
[----:B------:R-:W0:Y:S01]  /*270f0*/  LDC R170, c[0x0][0x404] ;  /* 0x00010100ffaa7b82 */ /* 0x000e220000000800 */
[----:B------:R-:W-:Y:S01]  /*27100*/  HFMA2 R171, -RZ, RZ, 0.1171875, 0 ;  /* 0x2f800000ffab7431 */ /* 0x000fe200000001ff */
[----:B------:R-:W-:Y:S01]  /*27110*/  I2FP.F32.U32 R4, R4 ;  /* 0x0000000400047245 */ /* 0x000fe20000201000 */
[----:B------:R-:W-:Y:S01]  /*27120*/  BSSY.RECONVERGENT B1, `(.L_x_22352) ;  /* 0x0000061000017945 */ /* 0x000fe20003800200 */
[----:B------:R-:W-:Y:S01]  /*27130*/  LOP3.LUT R25, R25, 0xffffffef, RZ, 0xc0, !PT ;  /* 0xffffffef19197812 */ /* 0x000fe200078ec0ff */
[----:B------:R-:W-:Y:S02]  /*27140*/  IMAD.MOV.U32 R9, RZ, RZ, 0x2 ;  /* 0x00000002ff097424 */ /* 0x000fe400078e00ff */
[----:B------:R-:W-:Y:S01]  /*27150*/  IMAD.MOV.U32 R10, RZ, RZ, R18 ;  /* 0x000000ffff0a7224 */ /* 0x000fe200078e0012 */
[----:B------:R-:W1:Y:S01]  /*27160*/  LDC R126, c[0x0][0x408] ;  /* 0x00010200ff7e7b82 */ /* 0x000e620000000800 */
[----:B------:R-:W-:-:S05]  /*27170*/  FFMA.FTZ R4, R4, R171, 1.1641532182693481445e-10 ;  /* 0x2f00000004047423 */ /* 0x000fca00000100ab */
[----:B0-----:R-:W-:Y:S01]  /*27180*/  FSETP.GTU.FTZ.AND P2, PT, R4, R170, PT ;  /* 0x000000aa0400720b */ /* 0x001fe20003f5c000 */
[----:B-----5:R-:W-:-:S05]  /*27190*/  HADD2.F32 R4, -RZ, R96.H0_H0 ;  /* 0x20000060ff047230 */ /* 0x020fca0000004100 */
        /* <DEDUP_REMOVED lines=14> */
.L_x_22354:
        /* <DEDUP_REMOVED lines=13> */
.L_x_22356:
[----:B------:R-:W-:Y:S05]  /*27350*/  BSYNC.RECONVERGENT B2 ;  /* 0x0000000000027941 */ /* 0x000fea0003800200 */
.L_x_22355:
        /* <DEDUP_REMOVED lines=61> */
.L_x_22353:
[----:B------:R-:W-:Y:S05]  /*27730*/  BSYNC.RECONVERGENT B1 ;  /* 0x0000000000017941 */ /* 0x000fea0003800200 */
.L_x_22352:
        /* <DEDUP_REMOVED lines=26> */
.L_x_22359:
        /* <DEDUP_REMOVED lines=13> */
.L_x_22361:
[----:B------:R-:W-:Y:S05]  /*279b0*/  BSYNC.RECONVERGENT B2 ;  /* 0x0000000000027941 */ /* 0x000fea0003800200 */
.L_x_22360:
        /* <DEDUP_REMOVED lines=61> */
.L_x_22358:
[----:B------:R-:W-:Y:S05]  /*27d90*/  BSYNC.RECONVERGENT B1 ;  /* 0x0000000000017941 */ /* 0x000fea0003800200 */
.L_x_22357:
[----:B------:R-:W-:Y:S01]  /*27da0*/  I2FP.F32.U32 R7, R7 ;  /* 0x0000000700077245 */ /* 0x000fe20000201000 */
[----:B------:R-:W-:Y:S01]  /*27db0*/  BSSY.RECONVERGENT B1, `(.L_x_22362) ;  /* 0x0000060000017945 */ /* 0x000fe20003800200 */
[----:B------:R-:W-:Y:S01]  /*27dc0*/  LOP3.LUT R25, R25, 0xfffffff7, RZ, 0xc0, !PT ;  /* 0xfffffff719197812 */ /* 0x000fe200078ec0ff */
[----:B------:R-:W-:Y:S02]  /*27dd0*/  HFMA2 R9, -RZ, RZ, 0, 1.1920928955078125e-07 ;  /* 0x00000002ff097431 */ /* 0x000fe400000001ff */
[----:B------:R-:W-:Y:S02]  /*27de0*/  IMAD.MOV.U32 R10, RZ, RZ, R18 ;  /* 0x000000ffff0a7224 */ /* 0x000fe400078e0012 */
        /* <DEDUP_REMOVED lines=17> */
.L_x_22364:
        /* <DEDUP_REMOVED lines=13> */
.L_x_22366:
[----:B------:R-:W-:Y:S05]  /*27fd0*/  BSYNC.RECONVERGENT B2 ;  /* 0x0000000000027941 */ /* 0x000fea0003800200 */
.L_x_22365:
        /* <DEDUP_REMOVED lines=61> */
.L_x_22363:
[----:B------:R-:W-:Y:S05]  /*283b0*/  BSYNC.RECONVERGENT B1 ;  /* 0x0000000000017941 */ /* 0x000fea0003800200 */
.L_x_22362:
        /* <DEDUP_REMOVED lines=12> */
[----:B------:R-:W-:Y:S01]  /*28480*/  HFMA2 R8, -RZ, RZ, 0, 1.1920928955078125e-07 ;  /* 0x00000002ff087431 */ /* 0x000fe200000001ff */
        /* <DEDUP_REMOVED lines=13> */
.L_x_22369:
        /* <DEDUP_REMOVED lines=13> */
.L_x_22371:
[----:B------:R-:W-:Y:S05]  /*28630*/  BSYNC.RECONVERGENT B2 ;  /* 0x0000000000027941 */ /* 0x000fea0003800200 */
.L_x_22370:
        /* <DEDUP_REMOVED lines=61> */
.L_x_22368:
[----:B------:R-:W-:Y:S05]  /*28a10*/  BSYNC.RECONVERGENT B1 ;  /* 0x0000000000017941 */ /* 0x000fea0003800200 */
.L_x_22367:
[----:B------:R-:W-:Y:S01]  /*28a20*/  I2FP.F32.U32 R7, R7 ;  /* 0x0000000700077245 */ /* 0x000fe20000201000 */
[----:B------:R-:W-:Y:S01]  /*28a30*/  BSSY.RECONVERGENT B1, `(.L_x_22372) ;  /* 0x0000060000017945 */ /* 0x000fe20003800200 */
[----:B------:R-:W-:Y:S01]  /*28a40*/  LOP3.LUT R25, R25, 0xfffffffb, RZ, 0xc0, !PT ;  /* 0xfffffffb19197812 */ /* 0x000fe200078ec0ff */
[----:B------:R-:W-:Y:S01]  /*28a50*/  IMAD.MOV.U32 R10, RZ, RZ, 0x2 ;  /* 0x00000002ff0a7424 */ /* 0x000fe200078e00ff */
[----:B------:R-:W-:Y:S01]  /*28a60*/  MOV R9, R18 ;  /* 0x0000001200097202 */ /* 0x000fe20000000f00 */
        /* <DEDUP_REMOVED lines=17> */
.L_x_22374:
        /* <DEDUP_REMOVED lines=13> */
.L_x_22376:
[----:B------:R-:W-:Y:S05]  /*28c50*/  BSYNC.RECONVERGENT B2 ;  /* 0x0000000000027941 */ /* 0x000fea0003800200 */
.L_x_22375:
        /* <DEDUP_REMOVED lines=61> */
.L_x_22373:
[----:B------:R-:W-:Y:S05]  /*29030*/  BSYNC.RECONVERGENT B1 ;  /* 0x0000000000017941 */ /* 0x000fea0003800200 */
.L_x_22372:
        /* <DEDUP_REMOVED lines=26> */
.L_x_22379:
        /* <DEDUP_REMOVED lines=13> */
.L_x_22381:
[----:B------:R-:W-:Y:S05]  /*292b0*/  BSYNC.RECONVERGENT B2 ;  /* 0x0000000000027941 */ /* 0x000fea0003800200 */
.L_x_22380:
        /* <DEDUP_REMOVED lines=61> */
.L_x_22378:
[----:B------:R-:W-:Y:S05]  /*29690*/  BSYNC.RECONVERGENT B1 ;  /* 0x0000000000017941 */ /* 0x000fea0003800200 */
.L_x_22377:
        /* <DEDUP_REMOVED lines=22> */
.L_x_22384:
        /* <DEDUP_REMOVED lines=13> */
.L_x_22386:
[----:B------:R-:W-:Y:S05]  /*298d0*/  BSYNC.RECONVERGENT B2 ;  /* 0x0000000000027941 */ /* 0x000fea0003800200 */
.L_x_22385:
        /* <DEDUP_REMOVED lines=61> */
.L_x_22383:
[----:B------:R-:W-:Y:S05]  /*29cb0*/  BSYNC.RECONVERGENT B1 ;  /* 0x0000000000017941 */ /* 0x000fea0003800200 */
.L_x_22382:
        /* <DEDUP_REMOVED lines=25> */
.L_x_22389:
        /* <DEDUP_REMOVED lines=13> */
.L_x_22391:
[----:B------:R-:W-:Y:S05]  /*29f20*/  BSYNC.RECONVERGENT B2 ;  /* 0x0000000000027941 */ /* 0x000fea0003800200 */
.L_x_22390:
        /* <DEDUP_REMOVED lines=61> */
.L_x_22388:
[----:B------:R-:W-:Y:S05]  /*2a300*/  BSYNC.RECONVERGENT B1 ;  /* 0x0000000000017941 */ /* 0x000fea0003800200 */
.L_x_22387:
[----:B------:R-:W-:Y:S01]  /*2a310*/  I2FP.F32.U32 R9, R9 ;  /* 0x0000000900097245 */ /* 0x000fe20000201000 */
[----:B------:R-:W-:Y:S01]  /*2a320*/  BSSY.RECONVERGENT B1, `(.L_x_22392) ;  /* 0x000005e000017945 */ /* 0x000fe20003800200 */
[----:B------:R-:W-:Y:S01]  /*2a330*/  ISETP.NE.AND P3, PT, R8, 0x1, PT ;  /* 0x000000010800780c */ /* 0x000fe20003f65270 */
[----:B------:R-:W-:Y:S02]  /*2a340*/  HFMA2 R21, -RZ, RZ, 0, 1.1920928955078125e-07 ;  /* 0x00000002ff157431 */ /* 0x000fe400000001ff */
        /* <DEDUP_REMOVED lines=16> */
.L_x_22394:
        /* <DEDUP_REMOVED lines=13> */
.L_x_22396:
[----:B------:R-:W-:Y:S05]  /*2a520*/  BSYNC.RECONVERGENT B2 ;  /* 0x0000000000027941 */ /* 0x000fea0003800200 */
.L_x_22395:
        /* <DEDUP_REMOVED lines=49> */
[----:B------:R-:W-:-:S04]  /*2a840*/  LOP3.LUT R18, R18, R22, R165, 0x96, !PT ;  /* 0x0000001612127212 */ /* 0x000fc800078e96a5 */
[----:B------:R-:W-:Y:S01]  /*2a850*/  LOP3.LUT R9, R21, R162, R9, 0x96, !PT ;  /* 0x000000a215097212 */ /* 0x000fe200078e9609 */
[----:B------:R-:W-:-:S04]  /*2a860*/  IMAD.WIDE.U32 R162, R18, -0x326172a9, RZ ;  /* 0xcd9e8d5712a27825 */ /* 0x000fc800078e00ff */
[----:B------:R-:W-:Y:S02]  /*2a870*/  HFMA2 R21, -RZ, RZ, 0, 0 ;  /* 0x00000000ff157431 */ /* 0x000fe400000001ff */
        /* <DEDUP_REMOVED lines=8> */
.L_x_22393:
[----:B------:R-:W-:Y:S05]  /*2a900*/  BSYNC.RECONVERGENT B1 ;  /* 0x0000000000017941 */ /* 0x000fea0003800200 */
.L_x_22392:
        /* <DEDUP_REMOVED lines=14> */
[----:B------:R-:W-:Y:S01]  /*2a9f0*/  IMAD.MOV.U32 R9, RZ, RZ, R18 ;  /* 0x000000ffff097224 */ /* 0x000fe200078e0012 */
[----:B------:R-:W-:Y:S02]  /*2aa00*/  MOV R8, 0x2 ;  /* 0x0000000200087802 */ /* 0x000fe40000000f00 */
        /* <DEDUP_REMOVED lines=10> */
.L_x_22399:
        /* <DEDUP_REMOVED lines=13> */
.L_x_22401:
[----:B------:R-:W-:Y:S05]  /*2ab80*/  BSYNC.RECONVERGENT B2 ;  /* 0x0000000000027941 */ /* 0x000fea0003800200 */
.L_x_22400:
        /* <DEDUP_REMOVED lines=61> */
.L_x_22398:
[----:B------:R-:W-:Y:S05]  /*2af60*/  BSYNC.RECONVERGENT B1 ;  /* 0x0000000000017941 */ /* 0x000fea0003800200 */
.L_x_22397:
        /* <DEDUP_REMOVED lines=20> */
.L_x_22404:
        /* <DEDUP_REMOVED lines=13> */
.L_x_22406:
[----:B------:R-:W-:Y:S05]  /*2b180*/  BSYNC.RECONVERGENT B2 ;  /* 0x0000000000027941 */ /* 0x000fea0003800200 */
.L_x_22405:
        /* <DEDUP_REMOVED lines=61> */
.L_x_22403:
[----:B------:R-:W-:Y:S05]  /*2b560*/  BSYNC.RECONVERGENT B1 ;  /* 0x0000000000017941 */ /* 0x000fea0003800200 */
.L_x_22402:
        /* <DEDUP_REMOVED lines=15> */
[----:B------:R-:W-:-:S07]  /*2b660*/  F2FP.F16.F32.PACK_AB R98, RZ, R113 ;  /* 0x00000071ff62723e */ /* 0x000fce00000000ff */
        /* <DEDUP_REMOVED lines=9> */
.L_x_22409:
        /* <DEDUP_REMOVED lines=13> */
.L_x_22411:
[----:B------:R-:W-:Y:S05]  /*2b7d0*/  BSYNC.RECONVERGENT B2 ;  /* 0x0000000000027941 */ /* 0x000fea0003800200 */
.L_x_22410:
        /* <DEDUP_REMOVED lines=61> */
.L_x_22408:
[----:B------:R-:W-:Y:S05]  /*2bbb0*/  BSYNC.RECONVERGENT B1 ;  /* 0x0000000000017941 */ /* 0x000fea0003800200 */
.L_x_22407:
        /* <DEDUP_REMOVED lines=20> */
.L_x_22414:
        /* <DEDUP_REMOVED lines=13> */
.L_x_22416:
[----:B------:R-:W-:Y:S05]  /*2bdd0*/  BSYNC.RECONVERGENT B2 ;  /* 0x0000000000027941 */ /* 0x000fea0003800200 */
.L_x_22415:
        /* <DEDUP_REMOVED lines=55> */
[----:B------:R-:W-:Y:S01]  /*2c150*/  LOP3.LUT R23, R18, R168, R165, 0x96, !PT ;  /* 0x000000a812177212 */ /* 0x000fe200078e96a5 */
[----:B------:R-:W-:Y:S02]  /*2c160*/  HFMA2 R165, -RZ, RZ, 0, 0 ;  /* 0x00000000ffa57431 */ /* 0x000fe400000001ff */
[----:B------:R-:W-:Y:S01]  /*2c170*/  IMAD.MOV.U32 R18, RZ, RZ, R166 ;  /* 0x000000ffff127224 */ /* 0x000fe200078e00a6 */
[----:B------:R-:W-:Y:S02]  /*2c180*/  LOP3.LUT R22, R21, R22, R167, 0x96, !PT ;  /* 0x0000001615167212 */ /* 0x000fe400078e96a7 */
[----:B------:R-:W-:Y:S01]  /*2c190*/  MOV R21, R161 ;  /* 0x000000a100157202 */ /* 0x000fe20000000f00 */
[----:B------:R-:W-:-:S07]  /*2c1a0*/  IMAD.MOV.U32 R161, RZ, RZ, R164 ;  /* 0x000000ffffa17224 */ /* 0x000fce00078e00a4 */
.L_x_22413:
[----:B------:R-:W-:Y:S05]  /*2c1b0*/  BSYNC.RECONVERGENT B1 ;  /* 0x0000000000017941 */ /* 0x000fea0003800200 */
.L_x_22412:
[----:B------:R-:W-:Y:S01]  /*2c1c0*/  I2FP.F32.U32 R21, R21 ;  /* 0x0000001500157245 */ /* 0x000fe20000201000 */
[----:B------:R-:W-:Y:S01]  /*2c1d0*/  HADD2.F32 R114, -RZ, R63.H0_H0 ;  /* 0x2000003fff727230 */ /* 0x000fe20000004100 */
[----:B------:R-:W-:Y:S01]  /*2c1e0*/  BSSY.RECONVERGENT B1, `(.L_x_22417) ;  /* 0x0000063000017945 */ /* 0x000fe20003800200 */
[----:B------:R-:W-:Y:S02]  /*2c1f0*/  MOV R164, 0x2 ;  /* 0x0000000200a47802 */ /* 0x000fe40000000f00 */
        /* <DEDUP_REMOVED lines=22> */
.L_x_22419:
        /* <DEDUP_REMOVED lines=13> */
.L_x_22421:
[----:B------:R-:W-:Y:S05]  /*2c430*/  BSYNC.RECONVERGENT B2 ;  /* 0x0000000000027941 */ /* 0x000fea0003800200 */
.L_x_22420:
        /* <DEDUP_REMOVED lines=61> */
.L_x_22418:
[----:B------:R-:W-:Y:S05]  /*2c810*/  BSYNC.RECONVERGENT B1 ;  /* 0x0000000000017941 */ /* 0x000fea0003800200 */
.L_x_22417:
        /* <DEDUP_REMOVED lines=20> */
.L_x_22424:
        /* <DEDUP_REMOVED lines=16> */
.L_x_22426:
[----:B------:R-:W-:Y:S05]  /*2ca60*/  BSYNC.RECONVERGENT B2 ;  /* 0x0000000000027941 */ /* 0x000fea0003800200 */
.L_x_22425:
        /* <DEDUP_REMOVED lines=61> */
.L_x_22423:
[----:B------:R-:W-:Y:S05]  /*2ce40*/  BSYNC.RECONVERGENT B1 ;  /* 0x0000000000017941 */ /* 0x000fea0003800200 */
.L_x_22422:
        /* <DEDUP_REMOVED lines=18> */
.L_x_22346:
        /* <DEDUP_REMOVED lines=10> */
[--C-:B------:R-:W-:Y:S01]  /*2d010*/  @!P2 IMAD.MOV.U32 R161, RZ, RZ, R131.reuse ;  /* 0x000000ffffa1a224 */ /* 0x100fe200078e0083 */
[----:B------:R-:W-:Y:S01]  /*2d020*/  @!P2 MOV R4, R23 ;  /* 0x000000170004a202 */ /* 0x000fe20000000f00 */
[----:B------:R-:W-:Y:S01]  /*2d030*/  @P2 VIADD R38, R21, 0x1 ;  /* 0x0000000115262836 */ /* 0x000fe20000000000 */
[----:B------:R-:W-:Y:S01]  /*2d040*/  @P2 MOV R4, R22 ;  /* 0x0000001600042202 */ /* 0x000fe20000000f00 */
[----:B------:R-:W-:Y:S01]  /*2d050*/  @P2 IMAD.MOV.U32 R161, RZ, RZ, R131 ;  /* 0x000000ffffa12224 */ /* 0x000fe200078e0083 */
[----:B------:R-:W-:Y:S06]  /*2d060*/  BRA `(.L_x_22429) ;  /* 0x00000004002c7947 */ /* 0x000fec0003800000 */
.L_x_22430:
        /* <DEDUP_REMOVED lines=13> */
.L_x_22432:
[----:B------:R-:W-:Y:S05]  /*2d140*/  BSYNC.RECONVERGENT B2 ;  /* 0x0000000000027941 */ /* 0x000fea0003800200 */
.L_x_22431:
        /* <DEDUP_REMOVED lines=61> */
.L_x_22429:
[----:B------:R-:W-:Y:S05]  /*2d520*/  BSYNC.RECONVERGENT B1 ;  /* 0x0000000000017941 */ /* 0x000fea0003800200 */
.L_x_22428:
        /* <DEDUP_REMOVED lines=8> */
[----:B------:R-:W1:Y:S03]  /*2d5b0*/  LDC R126, c[0x0][0x408] ;  /* 0x00010200ff7e7b82 */ /* 0x000e660000000800 */
        /* <DEDUP_REMOVED lines=19> */
.L_x_22435:
        /* <DEDUP_REMOVED lines=13> */
.L_x_22437:
[----:B------:R-:W-:Y:S05]  /*2d7c0*/  BSYNC.RECONVERGENT B2 ;  /* 0x0000000000027941 */ /* 0x000fea0003800200 */
.L_x_22436:
        /* <DEDUP_REMOVED lines=61> */
.L_x_22434:
[----:B------:R-:W-:Y:S05]  /*2dba0*/  BSYNC.RECONVERGENT B1 ;  /* 0x0000000000017941 */ /* 0x000fea0003800200 */
.L_x_22433:
        /* <DEDUP_REMOVED lines=25> */
.L_x_22440:
        /* <DEDUP_REMOVED lines=13> */
.L_x_22442:
[----:B------:R-:W-:Y:S05]  /*2de10*/  BSYNC.RECONVERGENT B2 ;  /* 0x0000000000027941 */ /* 0x000fea0003800200 */
.L_x_22441:
        /* <DEDUP_REMOVED lines=61> */
.L_x_22439:
[----:B------:R-:W-:Y:S05]  /*2e1f0*/  BSYNC.RECONVERGENT B1 ;  /* 0x0000000000017941 */ /* 0x000fea0003800200 */
.L_x_22438:
        /* <DEDUP_REMOVED lines=25> */
.L_x_22445:
        /* <DEDUP_REMOVED lines=13> */
.L_x_22447:
[----:B------:R-:W-:Y:S05]  /*2e460*/  BSYNC.RECONVERGENT B2 ;  /* 0x0000000000027941 */ /* 0x000fea0003800200 */
.L_x_22446:
        /* <DEDUP_REMOVED lines=61> */
.L_x_22444:
[----:B------:R-:W-:Y:S05]  /*2e840*/  BSYNC.RECONVERGENT B1 ;  /* 0x0000000000017941 */ /* 0x000fea0003800200 */
.L_x_22443:
        /* <DEDUP_REMOVED lines=25> */
.L_x_22450:
        /* <DEDUP_REMOVED lines=13> */
.L_x_22452:
[----:B------:R-:W-:Y:S05]  /*2eab0*/  BSYNC.RECONVERGENT B2 ;  /* 0x0000000000027941 */ /* 0x000fea0003800200 */
.L_x_22451:
        /* <DEDUP_REMOVED lines=61> */
.L_x_22449:
[----:B------:R-:W-:Y:S05]  /*2ee90*/  BSYNC.RECONVERGENT B1 ;  /* 0x0000000000017941 */ /* 0x000fea0003800200 */
.L_x_22448:
        /* <DEDUP_REMOVED lines=23> */
.L_x_22455:
        /* <DEDUP_REMOVED lines=13> */
.L_x_22457:
[----:B------:R-:W-:Y:S05]  /*2f0e0*/  BSYNC.RECONVERGENT B2 ;  /* 0x0000000000027941 */ /* 0x000fea0003800200 */
.L_x_22456:
        /* <DEDUP_REMOVED lines=61> */
.L_x_22454:
[----:B------:R-:W-:Y:S05]  /*2f4c0*/  BSYNC.RECONVERGENT B1 ;  /* 0x0000000000017941 */ /* 0x000fea0003800200 */
.L_x_22453:
        /* <DEDUP_REMOVED lines=23> */
.L_x_22460:
        /* <DEDUP_REMOVED lines=13> */
.L_x_22462:
[----:B------:R-:W-:Y:S05]  /*2f710*/  BSYNC.RECONVERGENT B2 ;  /* 0x0000000000027941 */ /* 0x000fea0003800200 */
.L_x_22461:
        /* <DEDUP_REMOVED lines=61> */
.L_x_22459:
[----:B------:R-:W-:Y:S05]  /*2faf0*/  BSYNC.RECONVERGENT B1 ;  /* 0x0000000000017941 */ /* 0x000fea0003800200 */
.L_x_22458:
        /* <DEDUP_REMOVED lines=23> */
.L_x_22465:
        /* <DEDUP_REMOVED lines=13> */
.L_x_22467:
[----:B------:R-:W-:Y:S05]  /*2fd40*/  BSYNC.RECONVERGENT B2 ;  /* 0x0000000000027941 */ /* 0x000fea0003800200 */
.L_x_22466:
        /* <DEDUP_REMOVED lines=61> */
.L_x_22464:
[----:B------:R-:W-:Y:S05]  /*30120*/  BSYNC.RECONVERGENT B1 ;  /* 0x0000000000017941 */ /* 0x000fea0003800200 */
.L_x_22463:
        /* <DEDUP_REMOVED lines=14> */
.L_x_22427:
        /* <DEDUP_REMOVED lines=43> */
.L_x_22468:
[----:B------:R-:W-:Y:S01]  /*304c0*/  MOV R131, R161 ;  /* 0x000000a100837202 */ /* 0x000fe20000000f00 */
[----:B------:R-:W-:-:S07]  /*304d0*/  VIADD R160, R160, 0x20 ;  /* 0x00000020a0a07836 */ /* 0x000fce0000000000 */
.L_x_22345:
[----:B------:R-:W-:Y:S05]  /*304e0*/  BSYNC.RECONVERGENT B0 ;  /* 0x0000000000007941 */ /* 0x000fea0003800200 */
.L_x_22344:
        /* <DEDUP_REMOVED lines=35> */
.L_x_22474:
        /* <DEDUP_REMOVED lines=13> */
.L_x_22476:
[----:B------:R-:W-:Y:S05]  /*307f0*/  BSYNC.RECONVERGENT B2 ;  /* 0x0000000000027941 */ /* 0x000fea0003800200 */
.L_x_22475:
        /* <DEDUP_REMOVED lines=61> */
.L_x_22473:
[----:B------:R-:W-:Y:S05]  /*30bd0*/  BSYNC.RECONVERGENT B1 ;  /* 0x0000000000017941 */ /* 0x000fea0003800200 */
.L_x_22472:
        /* <DEDUP_REMOVED lines=9> */
[----:B------:R-:W-:-:S05]  /*30c70*/  FFMA.FTZ R3, R3, R171, 1.1641532182693481445e-10 ;  /* 0x2f00000003037423 */ /* 0x000fca00000100ab */
[----:B0-----:R-:W-:Y:S01]  /*30c80*/  FSETP.GTU.FTZ.AND P2, PT, R3, R170, PT ;  /* 0x000000aa0300720b */ /* 0x001fe20003f5c000 */
        /* <DEDUP_REMOVED lines=14> */
.L_x_22479:
        /* <DEDUP_REMOVED lines=13> */
.L_x_22481:
[----:B------:R-:W-:Y:S05]  /*30e40*/  BSYNC.RECONVERGENT B2 ;  /* 0x0000000000027941 */ /* 0x000fea0003800200 */
.L_x_22480:
        /* <DEDUP_REMOVED lines=61> */
.L_x_22478:
[----:B------:R-:W-:Y:S05]  /*31220*/  BSYNC.RECONVERGENT B1 ;  /* 0x0000000000017941 */ /* 0x000fea0003800200 */
.L_x_22477:
        /* <DEDUP_REMOVED lines=11> */
[----:B------:R-:W-:Y:S02]  /*312e0*/  PRMT R14, R7, 0x7610, R14 ;  /* 0x00007610070e7816 */ /* 0x000fe4000000000e */
[----:B------:R-:W-:Y:S02]  /*312f0*/  MOV R7, R18 ;  /* 0x0000001200077202 */ /* 0x000fe40000000f00 */
        /* <DEDUP_REMOVED lines=13> */
.L_x_22484:
        /* <DEDUP_REMOVED lines=13> */
.L_x_22486:
[----:B------:R-:W-:Y:S05]  /*314a0*/  BSYNC.RECONVERGENT B2 ;  /* 0x0000000000027941 */ /* 0x000fea0003800200 */
.L_x_22485:
        /* <DEDUP_REMOVED lines=61> */
.L_x_22483:
[----:B------:R-:W-:Y:S05]  /*31880*/  BSYNC.RECONVERGENT B1 ;  /* 0x0000000000017941 */ /* 0x000fea0003800200 */
.L_x_22482:
        /* <DEDUP_REMOVED lines=22> */
.L_x_22489:
        /* <DEDUP_REMOVED lines=13> */
.L_x_22491:
[----:B------:R-:W-:Y:S05]  /*31ac0*/  BSYNC.RECONVERGENT B2 ;  /* 0x0000000000027941 */ /* 0x000fea0003800200 */
.L_x_22490:
        /* <DEDUP_REMOVED lines=61> */
.L_x_22488:
[----:B------:R-:W-:Y:S05]  /*31ea0*/  BSYNC.RECONVERGENT B1 ;  /* 0x0000000000017941 */ /* 0x000fea0003800200 */
.L_x_22487:
        /* <DEDUP_REMOVED lines=11> */
[----:B------:R-:W-:Y:S02]  /*31f60*/  SEL R7, RZ, 0x1, P2 ;  /* 0x00000001ff077807 */ /* 0x000fe40001000000 */
[----:B------:R-:W-:Y:S02]  /*31f70*/  ISETP.NE.AND P2, PT, R9, 0x1, PT ;  /* 0x000000010900780c */ /* 0x000fe40003f45270 */
[----:B------:R-:W-:Y:S01]  /*31f80*/  PRMT R13, R7, 0x7610, R13 ;  /* 0x00007610070d7816 */ /* 0x000fe2000000000d */
[----:B------:R-:W-:Y:S01]  /*31f90*/  IMAD.MOV.U32 R7, RZ, RZ, R18 ;  /* 0x000000ffff077224 */ /* 0x000fe200078e0012 */
[----:B------:R-:W-:Y:S02]  /*31fa0*/  F2FP.F16.F32.PACK_AB R96, RZ, R36 ;  /* 0x00000024ff60723e */ /* 0x000fe400000000ff */
        /* <DEDUP_REMOVED lines=10> */
.L_x_22494:
        /* <DEDUP_REMOVED lines=13> */
.L_x_22496:
[----:B------:R-:W-:Y:S05]  /*32120*/  BSYNC.RECONVERGENT B2 ;  /* 0x0000000000027941 */ /* 0x000fea0003800200 */
.L_x_22495:
        /* <DEDUP_REMOVED lines=61> */
.L_x_22493:
[----:B------:R-:W-:Y:S05]  /*32500*/  BSYNC.RECONVERGENT B1 ;  /* 0x0000000000017941 */ /* 0x000fea0003800200 */
.L_x_22492:
        /* <DEDUP_REMOVED lines=22> */
.L_x_22499:
        /* <DEDUP_REMOVED lines=13> */
.L_x_22501:
[----:B------:R-:W-:Y:S05]  /*32740*/  BSYNC.RECONVERGENT B2 ;  /* 0x0000000000027941 */ /* 0x000fea0003800200 */
.L_x_22500:
        /* <DEDUP_REMOVED lines=61> */
.L_x_22498:
[----:B------:R-:W-:Y:S05]  /*32b20*/  BSYNC.RECONVERGENT B1 ;  /* 0x0000000000017941 */ /* 0x000fea0003800200 */
.L_x_22497:
        /* <DEDUP_REMOVED lines=26> */
.L_x_22504:
        /* <DEDUP_REMOVED lines=13> */
.L_x_22506:
[----:B------:R-:W-:Y:S05]  /*32da0*/  BSYNC.RECONVERGENT B2 ;  /* 0x0000000000027941 */ /* 0x000fea0003800200 */
.L_x_22505:
        /* <DEDUP_REMOVED lines=61> */
.L_x_22503:
[----:B------:R-:W-:Y:S05]  /*33180*/  BSYNC.RECONVERGENT B1 ;  /* 0x0000000000017941 */ /* 0x000fea0003800200 */
.L_x_22502:
        /* <DEDUP_REMOVED lines=22> */
.L_x_22509:
        /* <DEDUP_REMOVED lines=13> */
.L_x_22511:
[----:B------:R-:W-:Y:S05]  /*333c0*/  BSYNC.RECONVERGENT B2 ;  /* 0x0000000000027941 */ /* 0x000fea0003800200 */
.L_x_22510:
        /* <DEDUP_REMOVED lines=61> */
.L_x_22508:
[----:B------:R-:W-:Y:S05]  /*337a0*/  BSYNC.RECONVERGENT B1 ;  /* 0x0000000000017941 */ /* 0x000fea0003800200 */
.L_x_22507:
        /* <DEDUP_REMOVED lines=13> */
[----:B------:R-:W-:Y:S01]  /*33880*/  MOV R8, 0x2 ;  /* 0x0000000200087802 */ /* 0x000fe20000000f00 */
        /* <DEDUP_REMOVED lines=11> */
.L_x_22514:
        /* <DEDUP_REMOVED lines=13> */
.L_x_22516:
[----:B------:R-:W-:Y:S05]  /*33a10*/  BSYNC.RECONVERGENT B2 ;  /* 0x0000000000027941 */ /* 0x000fea0003800200 */
.L_x_22515:
        /* <DEDUP_REMOVED lines=61> */
.L_x_22513:
[----:B------:R-:W-:Y:S05]  /*33df0*/  BSYNC.RECONVERGENT B1 ;  /* 0x0000000000017941 */ /* 0x000fea0003800200 */
.L_x_22512:
        /* <DEDUP_REMOVED lines=20> */
.L_x_22519:
        /* <DEDUP_REMOVED lines=13> */
.L_x_22521:
[----:B------:R-:W-:Y:S05]  /*34010*/  BSYNC.RECONVERGENT B2 ;  /* 0x0000000000027941 */ /* 0x000fea0003800200 */
.L_x_22520:
        /* <DEDUP_REMOVED lines=16> */
[C---:B------:R-:W-:Y:S02]  /*34120*/  IADD3 R18, PT, PT, R52.reuse, -0x255992d5, RZ ;  /* 0xdaa66d2b34127810 */ /* 0x040fe40007ffe0ff */
[----:B------:R-:W-:Y:S02]  /*34130*/  IADD3 R21, PT, PT, R52, 0x1715609d, RZ ;  /* 0x1715609d34157810 */ /* 0x000fe40007ffe0ff */
        /* <DEDUP_REMOVED lines=33> */
[----:B------:R-:W-:Y:S01]  /*34350*/  IMAD.WIDE.U32 R162, R18, -0x326172a9, RZ ;  /* 0xcd9e8d5712a27825 */ /* 0x000fe200078e00ff */
[----:B------:R-:W-:-:S03]  /*34360*/  IADD3 R18, PT, PT, R52, -0x700cb87f, RZ ;  /* 0x8ff3478134127810 */ /* 0x000fc60007ffe0ff */
[----:B------:R-:W-:Y:S01]  /*34370*/  IMAD.MOV.U32 R21, RZ, RZ, RZ ;  /* 0x000000ffff157224 */ /* 0x000fe200078e00ff */
[----:B------:R-:W-:Y:S01]  /*34380*/  LOP3.LUT R22, R18, R8, R163, 0x96, !PT ;  /* 0x0000000812167212 */ /* 0x000fe200078e96a3 */
[----:B------:R-:W-:-:S04]  /*34390*/  IMAD.WIDE.U32 R8, R9, -0x2daee0ad, RZ ;  /* 0xd2511f5309087825 */ /* 0x000fc800078e00ff */
[----:B------:R-:W-:-:S05]  /*343a0*/  VIADD R18, R53, 0x96a522ad ;  /* 0x96a522ad35127836 */ /* 0x000fca0000000000 */
[----:B------:R-:W-:Y:S01]  /*343b0*/  LOP3.LUT R23, R18, R164, R9, 0x96, !PT ;  /* 0x000000a412177212 */ /* 0x000fe200078e9609 */
[----:B------:R-:W-:Y:S01]  /*343c0*/  IMAD.MOV.U32 R9, RZ, RZ, R161 ;  /* 0x000000ffff097224 */ /* 0x000fe200078e00a1 */
[----:B------:R-:W-:Y:S02]  /*343d0*/  MOV R18, R162 ;  /* 0x000000a200127202 */ /* 0x000fe40000000f00 */
[----:B------:R-:W-:-:S07]  /*343e0*/  MOV R161, R8 ;  /* 0x0000000800a17202 */ /* 0x000fce0000000f00 */
.L_x_22518:
[----:B------:R-:W-:Y:S05]  /*343f0*/  BSYNC.RECONVERGENT B1 ;  /* 0x0000000000017941 */ /* 0x000fea0003800200 */
.L_x_22517:
        /* <DEDUP_REMOVED lines=12> */
[----:B------:R-:W-:Y:S02]  /*344c0*/  @!P1 MOV R100, R10 ;  /* 0x0000000a00649202 */ /* 0x000fe40000000f00 */
[----:B------:R-:W-:Y:S01]  /*344d0*/  PRMT R10, R8, 0x7610, R10 ;  /* 0x00007610080a7816 */ /* 0x000fe2000000000a */
[----:B------:R-:W-:Y:S01]  /*344e0*/  IMAD.MOV.U32 R8, RZ, RZ, 0x2 ;  /* 0x00000002ff087424 */ /* 0x000fe200078e00ff */
[----:B------:R-:W-:Y:S02]  /*344f0*/  F2FP.F16.F32.PACK_AB R162, RZ, R100 ;  /* 0x00000064ffa2723e */ /* 0x000fe400000000ff */
        /* <DEDUP_REMOVED lines=10> */
.L_x_22524:
        /* <DEDUP_REMOVED lines=13> */
.L_x_22526:
[----:B------:R-:W-:Y:S05]  /*34670*/  BSYNC.RECONVERGENT B2 ;  /* 0x0000000000027941 */ /* 0x000fea0003800200 */
.L_x_22525:
        /* <DEDUP_REMOVED lines=61> */
.L_x_22523:
[----:B------:R-:W-:Y:S05]  /*34a50*/  BSYNC.RECONVERGENT B1 ;  /* 0x0000000000017941 */ /* 0x000fea0003800200 */
.L_x_22522:
        /* <DEDUP_REMOVED lines=20> */
.L_x_22529:
        /* <DEDUP_REMOVED lines=13> */
.L_x_22531:
[----:B------:R-:W-:Y:S05]  /*34c70*/  BSYNC.RECONVERGENT B2 ;  /* 0x0000000000027941 */ /* 0x000fea0003800200 */
.L_x_22530:
        /* <DEDUP_REMOVED lines=61> */
.L_x_22528:
[----:B------:R-:W-:Y:S05]  /*35050*/  BSYNC.RECONVERGENT B1 ;  /* 0x0000000000017941 */ /* 0x000fea0003800200 */
.L_x_22527:
[----:B------:R-:W-:Y:S01]  /*35060*/  I2FP.F32.U32 R8, R9 ;  /* 0x0000000900087245 */ /* 0x000fe20000201000 */
[----:B------:R-:W-:Y:S01]  /*35070*/  @P1 HADD2.F32 R9, -RZ, R58.H1_H1 ;  /* 0x3000003aff091230 */ /* 0x000fe20000004100 */
[----:B------:R-:W-:Y:S01]  /*35080*/  BSSY.RECONVERGENT B1, `(.L_x_22532) ;  /* 0x0000062000017945 */ /* 0x000fe20003800200 */
[----:B------:R-:W-:Y:S02]  /*35090*/  MOV R116, 0x2 ;  /* 0x0000000200747802 */ /* 0x000fe40000000f00 */
        /* <DEDUP_REMOVED lines=21> */
.L_x_22534:
        /* <DEDUP_REMOVED lines=13> */
.L_x_22536:
[----:B------:R-:W-:Y:S05]  /*352c0*/  BSYNC.RECONVERGENT B2 ;  /* 0x0000000000027941 */ /* 0x000fea0003800200 */
.L_x_22535:
        /* <DEDUP_REMOVED lines=61> */
.L_x_22533:
[----:B------:R-:W-:Y:S05]  /*356a0*/  BSYNC.RECONVERGENT B1 ;  /* 0x0000000000017941 */ /* 0x000fea0003800200 */
.L_x_22532:
        /* <DEDUP_REMOVED lines=20> */
.L_x_22539:
        /* <DEDUP_REMOVED lines=13> */
.L_x_22541:
[----:B------:R-:W-:Y:S05]  /*358c0*/  BSYNC.RECONVERGENT B2 ;  /* 0x0000000000027941 */ /* 0x000fea0003800200 */
.L_x_22540:
        /* <DEDUP_REMOVED lines=58> */
[----:B------:R-:W-:Y:S01]  /*35c70*/  LOP3.LUT R23, R18, R168, R165, 0x96, !PT ;  /* 0x000000a812177212 */ /* 0x000fe200078e96a5 */
[----:B------:R-:W-:Y:S01]  /*35c80*/  IMAD.MOV.U32 R165, RZ, RZ, RZ ;  /* 0x000000ffffa57224 */ /* 0x000fe200078e00ff */
[----:B------:R-:W-:-:S07]  /*35c90*/  MOV R18, R166 ;  /* 0x000000a600127202 */ /* 0x000fce0000000f00 */
.L_x_22538:
[----:B------:R-:W-:Y:S05]  /*35ca0*/  BSYNC.RECONVERGENT B1 ;  /* 0x0000000000017941 */ /* 0x000fea0003800200 */
.L_x_22537:
        /* <DEDUP_REMOVED lines=26> */
.L_x_22544:
        /* <DEDUP_REMOVED lines=13> */
.L_x_22546:
[----:B------:R-:W-:Y:S05]  /*35f20*/  BSYNC.RECONVERGENT B2 ;  /* 0x0000000000027941 */ /* 0x000fea0003800200 */
.L_x_22545:
        /* <DEDUP_REMOVED lines=61> */
.L_x_22543:
[----:B------:R-:W-:Y:S05]  /*36300*/  BSYNC.RECONVERGENT B1 ;  /* 0x0000000000017941 */ /* 0x000fea0003800200 */
.L_x_22542:
        /* <DEDUP_REMOVED lines=20> */
.L_x_22549:
        /* <DEDUP_REMOVED lines=16> */
.L_x_22551:
[----:B------:R-:W-:Y:S05]  /*36550*/  BSYNC.RECONVERGENT B2 ;  /* 0x0000000000027941 */ /* 0x000fea0003800200 */
.L_x_22550:
        /* <DEDUP_REMOVED lines=61> */
.L_x_22548:
[----:B------:R-:W-:Y:S05]  /*36930*/  BSYNC.RECONVERGENT B1 ;  /* 0x0000000000017941 */ /* 0x000fea0003800200 */
.L_x_22547:
        /* <DEDUP_REMOVED lines=18> */
.L_x_22471:
        /* <DEDUP_REMOVED lines=16> */
.L_x_22555:
        /* <DEDUP_REMOVED lines=13> */
.L_x_22557:
[----:B------:R-:W-:Y:S05]  /*36c30*/  BSYNC.RECONVERGENT B2 ;  /* 0x0000000000027941 */ /* 0x000fea0003800200 */
.L_x_22556:
        /* <DEDUP_REMOVED lines=61> */
.L_x_22554:
[----:B------:R-:W-:Y:S05]  /*37010*/  BSYNC.RECONVERGENT B1 ;  /* 0x0000000000017941 */ /* 0x000fea0003800200 */
.L_x_22553:
        /* <DEDUP_REMOVED lines=9> */
[----:B0-----:R-:W-:-:S04]  /*370b0*/  FMUL.FTZ R21, R21, R127 ;  /* 0x0000007f15157220 */ /* 0x001fc80000410000 */
[----:B-1----:R-:W-:-:S04]  /*370c0*/  FSETP.GTU.FTZ.AND P2, PT, R3, R171, PT ;  /* 0x000000ab0300720b */ /* 0x002fc80003f5c000 */
        /* <DEDUP_REMOVED lines=17> */
.L_x_22560:
        /* <DEDUP_REMOVED lines=13> */
.L_x_22562:
[----:B------:R-:W-:Y:S05]  /*372b0*/  BSYNC.RECONVERGENT B2 ;  /* 0x0000000000027941 */ /* 0x000fea0003800200 */
.L_x_22561:
        /* <DEDUP_REMOVED lines=61> */
.L_x_22559:
[----:B------:R-:W-:Y:S05]  /*37690*/  BSYNC.RECONVERGENT B1 ;  /* 0x0000000000017941 */ /* 0x000fea0003800200 */
.L_x_22558:
        /* <DEDUP_REMOVED lines=25> */
.L_x_22565:
        /* <DEDUP_REMOVED lines=13> */
.L_x_22567:
[----:B------:R-:W-:Y:S05]  /*37900*/  BSYNC.RECONVERGENT B2 ;  /* 0x0000000000027941 */ /* 0x000fea0003800200 */
.L_x_22566:
        /* <DEDUP_REMOVED lines=61> */
.L_x_22564:
[----:B------:R-:W-:Y:S05]  /*37ce0*/  BSYNC.RECONVERGENT B1 ;  /* 0x0000000000017941 */ /* 0x000fea0003800200 */
.L_x_22563:
        /* <DEDUP_REMOVED lines=25> */
.L_x_22570:
        /* <DEDUP_REMOVED lines=13> */
.L_x_22572:
[----:B------:R-:W-:Y:S05]  /*37f50*/  BSYNC.RECONVERGENT B2 ;  /* 0x0000000000027941 */ /* 0x000fea0003800200 */
.L_x_22571:
        /* <DEDUP_REMOVED lines=61> */
.L_x_22569:
[----:B------:R-:W-:Y:S05]  /*38330*/  BSYNC.RECONVERGENT B1 ;  /* 0x0000000000017941 */ /* 0x000fea0003800200 */
.L_x_22568:
        /* <DEDUP_REMOVED lines=25> */
.L_x_22575:
        /* <DEDUP_REMOVED lines=13> */
.L_x_22577:
[----:B------:R-:W-:Y:S05]  /*385a0*/  BSYNC.RECONVERGENT B2 ;  /* 0x0000000000027941 */ /* 0x000fea0003800200 */
.L_x_22576:
        /* <DEDUP_REMOVED lines=61> */
.L_x_22574:
[----:B------:R-:W-:Y:S05]  /*38980*/  BSYNC.RECONVERGENT B1 ;  /* 0x0000000000017941 */ /* 0x000fea0003800200 */
.L_x_22573:
        /* <DEDUP_REMOVED lines=23> */
.L_x_22580:
        /* <DEDUP_REMOVED lines=13> */
.L_x_22582:
[----:B------:R-:W-:Y:S05]  /*38bd0*/  BSYNC.RECONVERGENT B2 ;  /* 0x0000000000027941 */ /* 0x000fea0003800200 */
.L_x_22581:
        /* <DEDUP_REMOVED lines=61> */
.L_x_22579:
[----:B------:R-:W-:Y:S05]  /*38fb0*/  BSYNC.RECONVERGENT B1 ;  /* 0x0000000000017941 */ /* 0x000fea0003800200 */
.L_x_22578:
        /* <DEDUP_REMOVED lines=23> */
.L_x_22585:
        /* <DEDUP_REMOVED lines=13> */
.L_x_22587:
[----:B------:R-:W-:Y:S05]  /*39200*/  BSYNC.RECONVERGENT B2 ;  /* 0x0000000000027941 */ /* 0x000fea0003800200 */
.L_x_22586:
        /* <DEDUP_REMOVED lines=61> */
.L_x_22584:
[----:B------:R-:W-:Y:S05]  /*395e0*/  BSYNC.RECONVERGENT B1 ;  /* 0x0000000000017941 */ /* 0x000fea0003800200 */
.L_x_22583:
        /* <DEDUP_REMOVED lines=23> */
.L_x_22590:
        /* <DEDUP_REMOVED lines=13> */
.L_x_22592:
[----:B------:R-:W-:Y:S05]  /*39830*/  BSYNC.RECONVERGENT B2 ;  /* 0x0000000000027941 */ /* 0x000fea0003800200 */
.L_x_22591:
        /* <DEDUP_REMOVED lines=61> */
.L_x_22589:
[----:B------:R-:W-:Y:S05]  /*39c10*/  BSYNC.RECONVERGENT B1 ;  /* 0x0000000000017941 */ /* 0x000fea0003800200 */
.L_x_22588:
        /* <DEDUP_REMOVED lines=14> */
.L_x_22552:
        /* <DEDUP_REMOVED lines=43> */
.L_x_22593:
[----:B------:R-:W-:Y:S01]  /*39fb0*/  IMAD.MOV.U32 R131, RZ, RZ, R161 ;  /* 0x000000ffff837224 */ /* 0x000fe200078e00a1 */
[----:B------:R-:W-:-:S07]  /*39fc0*/  IADD3 R160, PT, PT, R160, 0x20, RZ ;  /* 0x00000020a0a07810 */ /* 0x000fce0007ffe0ff */
.L_x_22470:
[----:B------:R-:W-:Y:S05]  /*39fd0*/  BSYNC.RECONVERGENT B0 ;  /* 0x0000000000007941 */ /* 0x000fea0003800200 */
.L_x_22469:
        /* <DEDUP_REMOVED lines=35> */
.L_x_22599:
        /* <DEDUP_REMOVED lines=13> */
.L_x_22601:
[----:B------:R-:W-:Y:S05]  /*3a2e0*/  BSYNC.RECONVERGENT B2 ;  /* 0x0000000000027941 */ /* 0x000fea0003800200 */
.L_x_22600:
        /* <DEDUP_REMOVED lines=56> */
[----:B------:R-:W-:-:S03]  /*3a670*/  IADD3 R2, PT, PT, R53, -0x695add53, RZ ;  /* 0x96a522ad35027810 */ /* 0x000fc60007ffe0ff */
[----:B------:R-:W-:Y:S01]  /*3a680*/  HFMA2 R7, -RZ, RZ, 0, 0 ;  /* 0x00000000ff077431 */ /* 0x000fe200000001ff */
[----:B------:R-:W-:Y:S01]  /*3a690*/  LOP3.LUT R23, R2, R12, R9, 0x96, !PT ;  /* 0x0000000c02177212 */ /* 0x000fe200078e9609 */
[----:B------:R-:W-:Y:S01]  /*3a6a0*/  IMAD.MOV.U32 R2, RZ, RZ, R131 ;  /* 0x000000ffff027224 */ /* 0x000fe200078e0083 */
[----:B------:R-:W-:-:S07]  /*3a6b0*/  MOV R161, R8 ;  /* 0x0000000800a17202 */ /* 0x000fce0000000f00 */
.L_x_22598:
[----:B------:R-:W-:Y:S05]  /*3a6c0*/  BSYNC.RECONVERGENT B1 ;  /* 0x0000000000017941 */ /* 0x000fea0003800200 */
.L_x_22597:
        /* <DEDUP_REMOVED lines=25> */
.L_x_22604:
        /* <DEDUP_REMOVED lines=13> */
.L_x_22606:
[----:B------:R-:W-:Y:S05]  /*3a930*/  BSYNC.RECONVERGENT B2 ;  /* 0x0000000000027941 */ /* 0x000fea0003800200 */
.L_x_22605:
        /* <DEDUP_REMOVED lines=61> */
.L_x_22603:
[----:B------:R-:W-:Y:S05]  /*3ad10*/  BSYNC.RECONVERGENT B1 ;  /* 0x0000000000017941 */ /* 0x000fea0003800200 */
.L_x_22602:
        /* <DEDUP_REMOVED lines=26> */
.L_x_22609:
        /* <DEDUP_REMOVED lines=13> */
.L_x_22611:
[----:B------:R-:W-:Y:S05]  /*3af90*/  BSYNC.RECONVERGENT B2 ;  /* 0x0000000000027941 */ /* 0x000fea0003800200 */
.L_x_22610:
        /* <DEDUP_REMOVED lines=61> */
.L_x_22608:
[----:B------:R-:W-:Y:S05]  /*3b370*/  BSYNC.RECONVERGENT B1 ;  /* 0x0000000000017941 */ /* 0x000fea0003800200 */
.L_x_22607:
        /* <DEDUP_REMOVED lines=22> */
.L_x_22614:
        /* <DEDUP_REMOVED lines=13> */
.L_x_22616:
[----:B------:R-:W-:Y:S05]  /*3b5b0*/  BSYNC.RECONVERGENT B2 ;  /* 0x0000000000027941 */ /* 0x000fea0003800200 */
.L_x_22615:
        /* <DEDUP_REMOVED lines=61> */
.L_x_22613:
[----:B------:R-:W-:Y:S05]  /*3b990*/  BSYNC.RECONVERGENT B1 ;  /* 0x0000000000017941 */ /* 0x000fea0003800200 */
.L_x_22612:
        /* <DEDUP_REMOVED lines=26> */
.L_x_22619:
        /* <DEDUP_REMOVED lines=13> */
.L_x_22621:
[----:B------:R-:W-:Y:S05]  /*3bc10*/  BSYNC.RECONVERGENT B2 ;  /* 0x0000000000027941 */ /* 0x000fea0003800200 */
.L_x_22620:
        /* <DEDUP_REMOVED lines=61> */
.L_x_22618:
[----:B------:R-:W-:Y:S05]  /*3bff0*/  BSYNC.RECONVERGENT B1 ;  /* 0x0000000000017941 */ /* 0x000fea0003800200 */
.L_x_22617:
        /* <DEDUP_REMOVED lines=22> */
.L_x_22624:
        /* <DEDUP_REMOVED lines=13> */
.L_x_22626:
[----:B------:R-:W-:Y:S05]  /*3c230*/  BSYNC.RECONVERGENT B2 ;  /* 0x0000000000027941 */ /* 0x000fea0003800200 */
.L_x_22625:
        /* <DEDUP_REMOVED lines=61> */
.L_x_22623:
[----:B------:R-:W-:Y:S05]  /*3c610*/  BSYNC.RECONVERGENT B1 ;  /* 0x0000000000017941 */ /* 0x000fea0003800200 */
.L_x_22622:
        /* <DEDUP_REMOVED lines=12> */
[----:B------:R-:W-:Y:S02]  /*3c6e0*/  MOV R8, 0x2 ;  /* 0x0000000200087802 */ /* 0x000fe40000000f00 */
[--C-:B------:R-:W-:Y:S01]  /*3c6f0*/  @P1 FADD.FTZ R33, R9, R7.reuse ;  /* 0x0000000709211221 */ /* 0x100fe20000010000 */
[----:B------:R-:W-:-:S02]  /*3c700*/  @!P1 IMAD.MOV.U32 R33, RZ, RZ, R7 ;  /* 0x000000ffff219224 */ /* 0x000fc400078e0007 */
        /* <DEDUP_REMOVED lines=11> */
.L_x_22629:
        /* <DEDUP_REMOVED lines=13> */
.L_x_22631:
[----:B------:R-:W-:Y:S05]  /*3c890*/  BSYNC.RECONVERGENT B2 ;  /* 0x0000000000027941 */ /* 0x000fea0003800200 */
.L_x_22630:
        /* <DEDUP_REMOVED lines=61> */
.L_x_22628:
[----:B------:R-:W-:Y:S05]  /*3cc70*/  BSYNC.RECONVERGENT B1 ;  /* 0x0000000000017941 */ /* 0x000fea0003800200 */
.L_x_22627:
        /* <DEDUP_REMOVED lines=22> */
.L_x_22634:
        /* <DEDUP_REMOVED lines=13> */
.L_x_22636:
[----:B------:R-:W-:Y:S05]  /*3ceb0*/  BSYNC.RECONVERGENT B2 ;  /* 0x0000000000027941 */ /* 0x000fea0003800200 */
.L_x_22635:
        /* <DEDUP_REMOVED lines=61> */
.L_x_22633:
[----:B------:R-:W-:Y:S05]  /*3d290*/  BSYNC.RECONVERGENT B1 ;  /* 0x0000000000017941 */ /* 0x000fea0003800200 */
.L_x_22632:
        /* <DEDUP_REMOVED lines=25> */
.L_x_22639:
        /* <DEDUP_REMOVED lines=13> */
.L_x_22641:
[----:B------:R-:W-:Y:S05]  /*3d500*/  BSYNC.RECONVERGENT B2 ;  /* 0x0000000000027941 */ /* 0x000fea0003800200 */
.L_x_22640:
        /* <DEDUP_REMOVED lines=61> */
.L_x_22638:
[----:B------:R-:W-:Y:S05]  /*3d8e0*/  BSYNC.RECONVERGENT B1 ;  /* 0x0000000000017941 */ /* 0x000fea0003800200 */
.L_x_22637:
        /* <DEDUP_REMOVED lines=20> */
.L_x_22644:
        /* <DEDUP_REMOVED lines=13> */
.L_x_22646:
[----:B------:R-:W-:Y:S05]  /*3db00*/  BSYNC.RECONVERGENT B2 ;  /* 0x0000000000027941 */ /* 0x000fea0003800200 */
.L_x_22645:
        /* <DEDUP_REMOVED lines=61> */
.L_x_22643:
[----:B------:R-:W-:Y:S05]  /*3dee0*/  BSYNC.RECONVERGENT B1 ;  /* 0x0000000000017941 */ /* 0x000fea0003800200 */
.L_x_22642:
        /* <DEDUP_REMOVED lines=26> */
.L_x_22649:
        /* <DEDUP_REMOVED lines=13> */
.L_x_22651:
[----:B------:R-:W-:Y:S05]  /*3e160*/  BSYNC.RECONVERGENT B2 ;  /* 0x0000000000027941 */ /* 0x000fea0003800200 */
.L_x_22650:
        /* <DEDUP_REMOVED lines=61> */
.L_x_22648:
[----:B------:R-:W-:Y:S05]  /*3e540*/  BSYNC.RECONVERGENT B1 ;  /* 0x0000000000017941 */ /* 0x000fea0003800200 */
.L_x_22647:
        /* <DEDUP_REMOVED lines=20> */
.L_x_22654:
        /* <DEDUP_REMOVED lines=13> */
.L_x_22656:
[----:B------:R-:W-:Y:S05]  /*3e760*/  BSYNC.RECONVERGENT B2 ;  /* 0x0000000000027941 */ /* 0x000fea0003800200 */
.L_x_22655:
        /* <DEDUP_REMOVED lines=61> */
.L_x_22653:
[----:B------:R-:W-:Y:S05]  /*3eb40*/  BSYNC.RECONVERGENT B1 ;  /* 0x0000000000017941 */ /* 0x000fea0003800200 */
.L_x_22652:
        /* <DEDUP_REMOVED lines=25> */
.L_x_22659:
        /* <DEDUP_REMOVED lines=13> */
.L_x_22661:
[----:B------:R-:W-:Y:S05]  /*3edb0*/  BSYNC.RECONVERGENT B2 ;  /* 0x0000000000027941 */ /* 0x000fea0003800200 */
.L_x_22660:
        /* <DEDUP_REMOVED lines=61> */
.L_x_22658:
[----:B------:R-:W-:Y:S05]  /*3f190*/  BSYNC.RECONVERGENT B1 ;  /* 0x0000000000017941 */ /* 0x000fea0003800200 */
.L_x_22657:
        /* <DEDUP_REMOVED lines=20> */
.L_x_22664:
        /* <DEDUP_REMOVED lines=13> */
.L_x_22666:
[----:B------:R-:W-:Y:S05]  /*3f3b0*/  BSYNC.RECONVERGENT B2 ;  /* 0x0000000000027941 */ /* 0x000fea0003800200 */
.L_x_22665:
        /* <DEDUP_REMOVED lines=61> */
.L_x_22663:
[----:B------:R-:W-:Y:S05]  /*3f790*/  BSYNC.RECONVERGENT B1 ;  /* 0x0000000000017941 */ /* 0x000fea0003800200 */
.L_x_22662:
        /* <DEDUP_REMOVED lines=26> */
.L_x_22669:
        /* <DEDUP_REMOVED lines=13> */
.L_x_22671:
[----:B------:R-:W-:Y:S05]  /*3fa10*/  BSYNC.RECONVERGENT B2 ;  /* 0x0000000000027941 */ /* 0x000fea0003800200 */
.L_x_22670:
        /* <DEDUP_REMOVED lines=61> */
.L_x_22668:
[----:B------:R-:W-:Y:S05]  /*3fdf0*/  BSYNC.RECONVERGENT B1 ;  /* 0x0000000000017941 */ /* 0x000fea0003800200 */
.L_x_22667:
        /* <DEDUP_REMOVED lines=20> */
.L_x_22674:
        /* <DEDUP_REMOVED lines=16> */
.L_x_22676:
[----:B------:R-:W-:Y:S05]  /*40040*/  BSYNC.RECONVERGENT B2 ;  /* 0x0000000000027941 */ /* 0x000fea0003800200 */
.L_x_22675:
        /* <DEDUP_REMOVED lines=61> */
.L_x_22673:
[----:B------:R-:W-:Y:S05]  /*40420*/  BSYNC.RECONVERGENT B1 ;  /* 0x0000000000017941 */ /* 0x000fea0003800200 */
.L_x_22672:
        /* <DEDUP_REMOVED lines=18> */
.L_x_22596:
        /* <DEDUP_REMOVED lines=16> */
.L_x_22680:
        /* <DEDUP_REMOVED lines=13> */
.L_x_22682:
[----:B------:R-:W-:Y:S05]  /*40720*/  BSYNC.RECONVERGENT B2 ;  /* 0x0000000000027941 */ /* 0x000fea0003800200 */
.L_x_22681:
        /* <DEDUP_REMOVED lines=61> */
.L_x_22679:
[----:B------:R-:W-:Y:S05]  /*40b00*/  BSYNC.RECONVERGENT B1 ;  /* 0x0000000000017941 */ /* 0x000fea0003800200 */
.L_x_22678:
        /* <DEDUP_REMOVED lines=10> */
[----:B-1----:R-:W-:-:S04]  /*40bb0*/  FSETP.GTU.FTZ.AND P2, PT, R2, R171, PT ;  /* 0x000000ab0200720b */ /* 0x002fc80003f5c000 */
[----:B------:R-:W-:Y:S01]  /*40bc0*/  FSEL R2, R21, RZ, !P2 ;  /* 0x000000ff15027208 */ /* 0x000fe20005000000 */
[----:B------:R-:W-:Y:S01]  /*40bd0*/  @P1 HADD2.F32 R21, -RZ, R56.H0_H0 ;  /* 0x20000038ff151230 */ /* 0x000fe20000004100 */
        /* <DEDUP_REMOVED lines=15> */
.L_x_22685:
        /* <DEDUP_REMOVED lines=13> */
.L_x_22687:
[----:B------:R-:W-:Y:S05]  /*40da0*/  BSYNC.RECONVERGENT B2 ;  /* 0x0000000000027941 */ /* 0x000fea0003800200 */
.L_x_22686:
        /* <DEDUP_REMOVED lines=61> */
.L_x_22684:
[----:B------:R-:W-:Y:S05]  /*41180*/  BSYNC.RECONVERGENT B1 ;  /* 0x0000000000017941 */ /* 0x000fea0003800200 */
.L_x_22683:
        /* <DEDUP_REMOVED lines=25> */
.L_x_22690:
        /* <DEDUP_REMOVED lines=13> */
.L_x_22692:
[----:B------:R-:W-:Y:S05]  /*413f0*/  BSYNC.RECONVERGENT B2 ;  /* 0x0000000000027941 */ /* 0x000fea0003800200 */
.L_x_22691:
        /* <DEDUP_REMOVED lines=61> */
.L_x_22689:
[----:B------:R-:W-:Y:S05]  /*417d0*/  BSYNC.RECONVERGENT B1 ;  /* 0x0000000000017941 */ /* 0x000fea0003800200 */
.L_x_22688:
        /* <DEDUP_REMOVED lines=25> */
.L_x_22695:
        /* <DEDUP_REMOVED lines=13> */
.L_x_22697:
[----:B------:R-:W-:Y:S05]  /*41a40*/  BSYNC.RECONVERGENT B2 ;  /* 0x0000000000027941 */ /* 0x000fea0003800200 */
.L_x_22696:
        /* <DEDUP_REMOVED lines=61> */
.L_x_22694:
[----:B------:R-:W-:Y:S05]  /*41e20*/  BSYNC.RECONVERGENT B1 ;  /* 0x0000000000017941 */ /* 0x000fea0003800200 */
.L_x_22693:
        /* <DEDUP_REMOVED lines=25> */
.L_x_22700:
        /* <DEDUP_REMOVED lines=13> */
.L_x_22702:
[----:B------:R-:W-:Y:S05]  /*42090*/  BSYNC.RECONVERGENT B2 ;  /* 0x0000000000027941 */ /* 0x000fea0003800200 */
.L_x_22701:
        /* <DEDUP_REMOVED lines=61> */
.L_x_22699:
[----:B------:R-:W-:Y:S05]  /*42470*/  BSYNC.RECONVERGENT B1 ;  /* 0x0000000000017941 */ /* 0x000fea0003800200 */
.L_x_22698:
        /* <DEDUP_REMOVED lines=23> */
.L_x_22705:
        /* <DEDUP_REMOVED lines=13> */
.L_x_22707:
[----:B------:R-:W-:Y:S05]  /*426c0*/  BSYNC.RECONVERGENT B2 ;  /* 0x0000000000027941 */ /* 0x000fea0003800200 */
.L_x_22706:
        /* <DEDUP_REMOVED lines=61> */
.L_x_22704:
[----:B------:R-:W-:Y:S05]  /*42aa0*/  BSYNC.RECONVERGENT B1 ;  /* 0x0000000000017941 */ /* 0x000fea0003800200 */
.L_x_22703:
        /* <DEDUP_REMOVED lines=23> */
.L_x_22710:
        /* <DEDUP_REMOVED lines=13> */
.L_x_22712:
[----:B------:R-:W-:Y:S05]  /*42cf0*/  BSYNC.RECONVERGENT B2 ;  /* 0x0000000000027941 */ /* 0x000fea0003800200 */
.L_x_22711:
        /* <DEDUP_REMOVED lines=61> */
.L_x_22709:
[----:B------:R-:W-:Y:S05]  /*430d0*/  BSYNC.RECONVERGENT B1 ;  /* 0x0000000000017941 */ /* 0x000fea0003800200 */
.L_x_22708:
        /* <DEDUP_REMOVED lines=23> */
.L_x_22715:
        /* <DEDUP_REMOVED lines=13> */
.L_x_22717:
[----:B------:R-:W-:Y:S05]  /*43320*/  BSYNC.RECONVERGENT B2 ;  /* 0x0000000000027941 */ /* 0x000fea0003800200 */
.L_x_22716:
        /* <DEDUP_REMOVED lines=61> */
.L_x_22714:
[----:B------:R-:W-:Y:S05]  /*43700*/  BSYNC.RECONVERGENT B1 ;  /* 0x0000000000017941 */ /* 0x000fea0003800200 */
.L_x_22713:
        /* <DEDUP_REMOVED lines=14> */
.L_x_22677:
        /* <DEDUP_REMOVED lines=43> */
.L_x_22718:
[----:B------:R-:W-:Y:S01]  /*43aa0*/  MOV R131, R161 ;  /* 0x000000a100837202 */ /* 0x000fe20000000f00 */
[----:B------:R-:W-:-:S07]  /*43ab0*/  VIADD R160, R160, 0x20 ;  /* 0x00000020a0a07836 */ /* 0x000fce0000000000 */
.L_x_22595:
[----:B------:R-:W-:Y:S05]  /*43ac0*/  BSYNC.RECONVERGENT B0 ;  /* 0x0000000000007941 */ /* 0x000fea0003800200 */
.L_x_22594:
        /* <DEDUP_REMOVED lines=35> */
.L_x_22724:
        /* <DEDUP_REMOVED lines=13> */
.L_x_22726:
[----:B------:R-:W-:Y:S05]  /*43dd0*/  BSYNC.RECONVERGENT B2 ;  /* 0x0000000000027941 */ /* 0x000fea0003800200 */
.L_x_22725:
        /* <DEDUP_REMOVED lines=61> */
.L_x_22723:
[----:B------:R-:W-:Y:S05]  /*441b0*/  BSYNC.RECONVERGENT B1 ;  /* 0x0000000000017941 */ /* 0x000fea0003800200 */
.L_x_22722:
        /* <DEDUP_REMOVED lines=25> */
.L_x_22729:
        /* <DEDUP_REMOVED lines=13> */
.L_x_22731:
[----:B------:R-:W-:Y:S05]  /*44420*/  BSYNC.RECONVERGENT B2 ;  /* 0x0000000000027941 */ /* 0x000fea0003800200 */
.L_x_22730:
        /* <DEDUP_REMOVED lines=61> */
.L_x_22728:
[----:B------:R-:W-:Y:S05]  /*44800*/  BSYNC.RECONVERGENT B1 ;  /* 0x0000000000017941 */ /* 0x000fea0003800200 */
.L_x_22727:
        /* <DEDUP_REMOVED lines=26> */
.L_x_22734:
        /* <DEDUP_REMOVED lines=13> */
.L_x_22736:
[----:B------:R-:W-:Y:S05]  /*44a80*/  BSYNC.RECONVERGENT B2 ;  /* 0x0000000000027941 */ /* 0x000fea0003800200 */
.L_x_22735:
        /* <DEDUP_REMOVED lines=61> */
.L_x_22733:
[----:B------:R-:W-:Y:S05]  /*44e60*/  BSYNC.RECONVERGENT B1 ;  /* 0x0000000000017941 */ /* 0x000fea0003800200 */
.L_x_22732:
        /* <DEDUP_REMOVED lines=22> */
.L_x_22739:
        /* <DEDUP_REMOVED lines=13> */
.L_x_22741:
[----:B------:R-:W-:Y:S05]  /*450a0*/  BSYNC.RECONVERGENT B2 ;  /* 0x0000000000027941 */ /* 0x000fea0003800200 */
.L_x_22740:
        /* <DEDUP_REMOVED lines=61> */
.L_x_22738:
[----:B------:R-:W-:Y:S05]  /*45480*/  BSYNC.RECONVERGENT B1 ;  /* 0x0000000000017941 */ /* 0x000fea0003800200 */
.L_x_22737:
        /* <DEDUP_REMOVED lines=26> */
.L_x_22744:
        /* <DEDUP_REMOVED lines=13> */
.L_x_22746:
[----:B------:R-:W-:Y:S05]  /*45700*/  BSYNC.RECONVERGENT B2 ;  /* 0x0000000000027941 */ /* 0x000fea0003800200 */
.L_x_22745:
        /* <DEDUP_REMOVED lines=61> */
.L_x_22743:
[----:B------:R-:W-:Y:S05]  /*45ae0*/  BSYNC.RECONVERGENT B1 ;  /* 0x0000000000017941 */ /* 0x000fea0003800200 */
.L_x_22742:
        /* <DEDUP_REMOVED lines=22> */
.L_x_22749:
        /* <DEDUP_REMOVED lines=13> */
.L_x_22751:
[----:B------:R-:W-:Y:S05]  /*45d20*/  BSYNC.RECONVERGENT B2 ;  /* 0x0000000000027941 */ /* 0x000fea0003800200 */
.L_x_22750:
        /* <DEDUP_REMOVED lines=61> */
.L_x_22748:
[----:B------:R-:W-:Y:S05]  /*46100*/  BSYNC.RECONVERGENT B1 ;  /* 0x0000000000017941 */ /* 0x000fea0003800200 */
.L_x_22747:
        /* <DEDUP_REMOVED lines=26> */
.L_x_22754:
        /* <DEDUP_REMOVED lines=13> */
.L_x_22756:
[----:B------:R-:W-:Y:S05]  /*46380*/  BSYNC.RECONVERGENT B2 ;  /* 0x0000000000027941 */ /* 0x000fea0003800200 */
.L_x_22755:
        /* <DEDUP_REMOVED lines=61> */
.L_x_22753:
[----:B------:R-:W-:Y:S05]  /*46760*/  BSYNC.RECONVERGENT B1 ;  /* 0x0000000000017941 */ /* 0x000fea0003800200 */
.L_x_22752:
        /* <DEDUP_REMOVED lines=22> */
.L_x_22759:
        /* <DEDUP_REMOVED lines=13> */
.L_x_22761:
[----:B------:R-:W-:Y:S05]  /*469a0*/  BSYNC.RECONVERGENT B2 ;  /* 0x0000000000027941 */ /* 0x000fea0003800200 */
.L_x_22760:
        /* <DEDUP_REMOVED lines=61> */
.L_x_22758:
[----:B------:R-:W-:Y:S05]  /*46d80*/  BSYNC.RECONVERGENT B1 ;  /* 0x0000000000017941 */ /* 0x000fea0003800200 */
.L_x_22757:
        /* <DEDUP_REMOVED lines=25> */
.L_x_22764:
        /* <DEDUP_REMOVED lines=13> */
.L_x_22766:
[----:B------:R-:W-:Y:S05]  /*46ff0*/  BSYNC.RECONVERGENT B2 ;  /* 0x0000000000027941 */ /* 0x000fea0003800200 */
.L_x_22765:
        /* <DEDUP_REMOVED lines=61> */
.L_x_22763:
[----:B------:R-:W-:Y:S05]  /*473d0*/  BSYNC.RECONVERGENT B1 ;  /* 0x0000000000017941 */ /* 0x000fea0003800200 */
.L_x_22762:
        /* <DEDUP_REMOVED lines=20> */
.L_x_22769:
        /* <DEDUP_REMOVED lines=13> */
.L_x_22771:
[----:B------:R-:W-:Y:S05]  /*475f0*/  BSYNC.RECONVERGENT B2 ;  /* 0x0000000000027941 */ /* 0x000fea0003800200 */
.L_x_22770:
        /* <DEDUP_REMOVED lines=61> */
.L_x_22768:
[----:B------:R-:W-:Y:S05]  /*479d0*/  BSYNC.RECONVERGENT B1 ;  /* 0x0000000000017941 */ /* 0x000fea0003800200 */
.L_x_22767:
        /* <DEDUP_REMOVED lines=26> */
.L_x_22774:
        /* <DEDUP_REMOVED lines=13> */
.L_x_22776:
[----:B------:R-:W-:Y:S05]  /*47c50*/  BSYNC.RECONVERGENT B2 ;  /* 0x0000000000027941 */ /* 0x000fea0003800200 */
.L_x_22775:
        /* <DEDUP_REMOVED lines=61> */
.L_x_22773:
[----:B------:R-:W-:Y:S05]  /*48030*/  BSYNC.RECONVERGENT B1 ;  /* 0x0000000000017941 */ /* 0x000fea0003800200 */
.L_x_22772:
        /* <DEDUP_REMOVED lines=20> */
.L_x_22779:
        /* <DEDUP_REMOVED lines=13> */
.L_x_22781:
[----:B------:R-:W-:Y:S05]  /*48250*/  BSYNC.RECONVERGENT B2 ;  /* 0x0000000000027941 */ /* 0x000fea0003800200 */
.L_x_22780:
        /* <DEDUP_REMOVED lines=61> */
.L_x_22778:
[----:B------:R-:W-:Y:S05]  /*48630*/  BSYNC.RECONVERGENT B1 ;  /* 0x0000000000017941 */ /* 0x000fea0003800200 */
.L_x_22777:
        /* <DEDUP_REMOVED lines=25> */
.L_x_22784:
        /* <DEDUP_REMOVED lines=13> */
.L_x_22786:
[----:B------:R-:W-:Y:S05]  /*488a0*/  BSYNC.RECONVERGENT B2 ;  /* 0x0000000000027941 */ /* 0x000fea0003800200 */
.L_x_22785:
        /* <DEDUP_REMOVED lines=61> */
.L_x_22783:
[----:B------:R-:W-:Y:S05]  /*48c80*/  BSYNC.RECONVERGENT B1 ;  /* 0x0000000000017941 */ /* 0x000fea0003800200 */
.L_x_22782:
        /* <DEDUP_REMOVED lines=20> */
.L_x_22789:
        /* <DEDUP_REMOVED lines=13> */
.L_x_22791:
[----:B------:R-:W-:Y:S05]  /*48ea0*/  BSYNC.RECONVERGENT B2 ;  /* 0x0000000000027941 */ /* 0x000fea0003800200 */
.L_x_22790:
        /* <DEDUP_REMOVED lines=61> */
.L_x_22788:
[----:B------:R-:W-:Y:S05]  /*49280*/  BSYNC.RECONVERGENT B1 ;  /* 0x0000000000017941 */ /* 0x000fea0003800200 */
.L_x_22787:
        /* <DEDUP_REMOVED lines=26> */
.L_x_22794:
        /* <DEDUP_REMOVED lines=13> */
.L_x_22796:
[----:B------:R-:W-:Y:S05]  /*49500*/  BSYNC.RECONVERGENT B2 ;  /* 0x0000000000027941 */ /* 0x000fea0003800200 */
.L_x_22795:
        /* <DEDUP_REMOVED lines=61> */
.L_x_22793:
[----:B------:R-:W-:Y:S05]  /*498e0*/  BSYNC.RECONVERGENT B1 ;  /* 0x0000000000017941 */ /* 0x000fea0003800200 */
.L_x_22792:
        /* <DEDUP_REMOVED lines=20> */
.L_x_22799:
        /* <DEDUP_REMOVED lines=16> */
.L_x_22801:
[----:B------:R-:W-:Y:S05]  /*49b30*/  BSYNC.RECONVERGENT B2 ;  /* 0x0000000000027941 */ /* 0x000fea0003800200 */
.L_x_22800:
        /* <DEDUP_REMOVED lines=61> */
.L_x_22798:
[----:B------:R-:W-:Y:S05]  /*49f10*/  BSYNC.RECONVERGENT B1 ;  /* 0x0000000000017941 */ /* 0x000fea0003800200 */
.L_x_22797:
        /* <DEDUP_REMOVED lines=18> */
.L_x_22721:
        /* <DEDUP_REMOVED lines=16> */
.L_x_22805:
        /* <DEDUP_REMOVED lines=13> */
.L_x_22807:
[----:B------:R-:W-:Y:S05]  /*4a210*/  BSYNC.RECONVERGENT B2 ;  /* 0x0000000000027941 */ /* 0x000fea0003800200 */
.L_x_22806:
        /* <DEDUP_REMOVED lines=61> */
.L_x_22804:
[----:B------:R-:W-:Y:S05]  /*4a5f0*/  BSYNC.RECONVERGENT B1 ;  /* 0x0000000000017941 */ /* 0x000fea0003800200 */
.L_x_22803:
        /* <DEDUP_REMOVED lines=28> */
.L_x_22810:
        /* <DEDUP_REMOVED lines=13> */
.L_x_22812:
[----:B------:R-:W-:Y:S05]  /*4a890*/  BSYNC.RECONVERGENT B2 ;  /* 0x0000000000027941 */ /* 0x000fea0003800200 */
.L_x_22811:
        /* <DEDUP_REMOVED lines=61> */
.L_x_22809:
[----:B------:R-:W-:Y:S05]  /*4ac70*/  BSYNC.RECONVERGENT B1 ;  /* 0x0000000000017941 */ /* 0x000fea0003800200 */
.L_x_22808:
        /* <DEDUP_REMOVED lines=25> */
.L_x_22815:
        /* <DEDUP_REMOVED lines=13> */
.L_x_22817:
[----:B------:R-:W-:Y:S05]  /*4aee0*/  BSYNC.RECONVERGENT B2 ;  /* 0x0000000000027941 */ /* 0x000fea0003800200 */
.L_x_22816:
        /* <DEDUP_REMOVED lines=61> */
.L_x_22814:
[----:B------:R-:W-:Y:S05]  /*4b2c0*/  BSYNC.RECONVERGENT B1 ;  /* 0x0000000000017941 */ /* 0x000fea0003800200 */
.L_x_22813:
        /* <DEDUP_REMOVED lines=25> */
.L_x_22820:
        /* <DEDUP_REMOVED lines=13> */
.L_x_22822:
[----:B------:R-:W-:Y:S05]  /*4b530*/  BSYNC.RECONVERGENT B2 ;  /* 0x0000000000027941 */ /* 0x000fea0003800200 */
.L_x_22821:
        /* <DEDUP_REMOVED lines=61> */
.L_x_22819:
[----:B------:R-:W-:Y:S05]  /*4b910*/  BSYNC.RECONVERGENT B1 ;  /* 0x0000000000017941 */ /* 0x000fea0003800200 */
.L_x_22818:
        /* <DEDUP_REMOVED lines=25> */
.L_x_22825:
        /* <DEDUP_REMOVED lines=13> */
.L_x_22827:
[----:B------:R-:W-:Y:S05]  /*4bb80*/  BSYNC.RECONVERGENT B2 ;  /* 0x0000000000027941 */ /* 0x000fea0003800200 */
.L_x_22826:
        /* <DEDUP_REMOVED lines=61> */
.L_x_22824:
[----:B------:R-:W-:Y:S05]  /*4bf60*/  BSYNC.RECONVERGENT B1 ;  /* 0x0000000000017941 */ /* 0x000fea0003800200 */
.L_x_22823:
        /* <DEDUP_REMOVED lines=23> */
.L_x_22830:
        /* <DEDUP_REMOVED lines=13> */
.L_x_22832:
[----:B------:R-:W-:Y:S05]  /*4c1b0*/  BSYNC.RECONVERGENT B2 ;  /* 0x0000000000027941 */ /* 0x000fea0003800200 */
.L_x_22831:
        /* <DEDUP_REMOVED lines=61> */
.L_x_22829:
[----:B------:R-:W-:Y:S05]  /*4c590*/  BSYNC.RECONVERGENT B1 ;  /* 0x0000000000017941 */ /* 0x000fea0003800200 */
.L_x_22828:
        /* <DEDUP_REMOVED lines=23> */
.L_x_22835:
        /* <DEDUP_REMOVED lines=13> */
.L_x_22837:
[----:B------:R-:W-:Y:S05]  /*4c7e0*/  BSYNC.RECONVERGENT B2 ;  /* 0x0000000000027941 */ /* 0x000fea0003800200 */
.L_x_22836:
        /* <DEDUP_REMOVED lines=61> */
.L_x_22834:
[----:B------:R-:W-:Y:S05]  /*4cbc0*/  BSYNC.RECONVERGENT B1 ;  /* 0x0000000000017941 */ /* 0x000fea0003800200 */
.L_x_22833:
        /* <DEDUP_REMOVED lines=23> */
.L_x_22840:
        /* <DEDUP_REMOVED lines=13> */
.L_x_22842:
[----:B------:R-:W-:Y:S05]  /*4ce10*/  BSYNC.RECONVERGENT B2 ;  /* 0x0000000000027941 */ /* 0x000fea0003800200 */
.L_x_22841:
        /* <DEDUP_REMOVED lines=61> */
.L_x_22839:
[----:B------:R-:W-:Y:S05]  /*4d1f0*/  BSYNC.RECONVERGENT B1 ;  /* 0x0000000000017941 */ /* 0x000fea0003800200 */
.L_x_22838:
        /* <DEDUP_REMOVED lines=14> */
.L_x_22802:
        /* <DEDUP_REMOVED lines=43> */
.L_x_22843:
[----:B------:R-:W-:Y:S01]  /*4d590*/  IMAD.MOV.U32 R131, RZ, RZ, R161 ;  /* 0x000000ffff837224 */ /* 0x000fe200078e00a1 */
[----:B------:R-:W-:-:S07]  /*4d5a0*/  IADD3 R160, PT, PT, R160, 0x20, RZ ;  /* 0x00000020a0a07810 */ /* 0x000fce0007ffe0ff */
.L_x_22720:
[----:B------:R-:W-:Y:S05]  /*4d5b0*/  BSYNC.RECONVERGENT B0 ;  /* 0x0000000000007941 */ /* 0x000fea0003800200 */
.L_x_22719:
        /* <DEDUP_REMOVED lines=35> */
.L_x_22849:
        /* <DEDUP_REMOVED lines=13> */
.L_x_22851:
[----:B------:R-:W-:Y:S05]  /*4d8c0*/  BSYNC.RECONVERGENT B2 ;  /* 0x0000000000027941 */ /* 0x000fea0003800200 */
.L_x_22850:
        /* <DEDUP_REMOVED lines=61> */
.L_x_22848:
[----:B------:R-:W-:Y:S05]  /*4dca0*/  BSYNC.RECONVERGENT B1 ;  /* 0x0000000000017941 */ /* 0x000fea0003800200 */
.L_x_22847:
[----:B------:R-:W1:Y:S01]  /*4dcb0*/  LDC R171, c[0x0][0x408] ;  /* 0x00010200ffab7b82 */ /* 0x000e620000000800 */
[----:B------:R-:W-:Y:S01]  /*4dcc0*/  I2FP.F32.U32 R9, R9 ;  /* 0x0000000900097245 */ /* 0x000fe20000201000 */
[----:B------:R-:W-:Y:S01]  /*4dcd0*/  IMAD.MOV.U32 R209, RZ, RZ, 0x2f800000 ;  /* 0x2f800000ffd17424 */ /* 0x000fe200078e00ff */
[----:B------:R-:W-:Y:S01]  /*4dce0*/  LOP3.LUT R25, R25, 0xffffffef, RZ, 0xc0, !PT ;  /* 0xffffffef19197812 */ /* 0x000fe200078ec0ff */
[----:B-----5:R-:W-:Y:S01]  /*4dcf0*/  HADD2.F32 R10, -RZ, R96.H0_H0 ;  /* 0x20000060ff0a7230 */ /* 0x020fe20000004100 */
[----:B------:R-:W-:Y:S01]  /*4dd00*/  BSSY.RECONVERGENT B1, `(.L_x_22852) ;  /* 0x000005f000017945 */ /* 0x000fe20003800200 */
[----:B------:R-:W-:Y:S02]  /*4dd10*/  FFMA.FTZ R9, R9, R209, 1.1641532182693481445e-10 ;  /* 0x2f00000009097423 */ /* 0x000fe400000100d1 */
[----:B------:R-:W2:Y:S01]  /*4dd20*/  LDC R208, c[0x0][0x404] ;  /* 0x00010100ffd07b82 */ /* 0x000ea20000000800 */
[----:B-1----:R-:W-:Y:S02]  /*4dd30*/  FMUL.FTZ R10, R10, R171 ;  /* 0x000000ab0a0a7220 */ /* 0x002fe40000410000 */
[----:B--2---:R-:W-:Y:S01]  /*4dd40*/  FSETP.GTU.FTZ.AND P2, PT, R9, R208, PT ;  /* 0x000000d00900720b */ /* 0x004fe20003f5c000 */
[----:B------:R-:W-:-:S03]  /*4dd50*/  IMAD.MOV.U32 R9, RZ, RZ, R18 ;  /* 0x000000ffff097224 */ /* 0x000fc600078e0012 */
[----:B------:R-:W-:Y:S01]  /*4dd60*/  FSEL R14, R10, RZ, !P2 ;  /* 0x000000ff0a0e7208 */ /* 0x000fe20005000000 */
[----:B------:R-:W-:Y:S01]  /*4dd70*/  HFMA2 R10, -RZ, RZ, 0, 1.1920928955078125e-07 ;  /* 0x00000002ff0a7431 */ /* 0x000fe200000001ff */
        /* <DEDUP_REMOVED lines=12> */
.L_x_22854:
        /* <DEDUP_REMOVED lines=13> */
.L_x_22856:
[----:B------:R-:W-:Y:S05]  /*4df10*/  BSYNC.RECONVERGENT B2 ;  /* 0x0000000000027941 */ /* 0x000fea0003800200 */
.L_x_22855:
        /* <DEDUP_REMOVED lines=61> */
.L_x_22853:
[----:B------:R-:W-:Y:S05]  /*4e2f0*/  BSYNC.RECONVERGENT B1 ;  /* 0x0000000000017941 */ /* 0x000fea0003800200 */
.L_x_22852:
        /* <DEDUP_REMOVED lines=11> */
[----:B------:R-:W-:Y:S02]  /*4e3b0*/  PRMT R14, R8, 0x7610, R14 ;  /* 0x00007610080e7816 */ /* 0x000fe4000000000e */
[----:B------:R-:W-:Y:S01]  /*4e3c0*/  MOV R8, 0x2 ;  /* 0x0000000200087802 */ /* 0x000fe20000000f00 */
[--C-:B0-----:R-:W-:Y:S01]  /*4e3d0*/  @P1 FADD.FTZ R28, R11, R9.reuse ;  /* 0x000000090b1c1221 */ /* 0x101fe20000010000 */
[----:B------:R-:W-:-:S02]  /*4e3e0*/  @!P1 IMAD.MOV.U32 R28, RZ, RZ, R9 ;  /* 0x000000ffff1c9224 */ /* 0x000fc400078e0009 */
[----:B------:R-:W-:-:S03]  /*4e3f0*/  IMAD.MOV.U32 R9, RZ, RZ, R18 ;  /* 0x000000ffff097224 */ /* 0x000fc600078e0012 */
[----:B------:R-:W-:Y:S02]  /*4e400*/  F2FP.F16.F32.PACK_AB R161, RZ, R28 ;  /* 0x0000001cffa1723e */ /* 0x000fe400000000ff */
        /* <DEDUP_REMOVED lines=9> */
.L_x_22859:
        /* <DEDUP_REMOVED lines=13> */
.L_x_22861:
[----:B------:R-:W-:Y:S05]  /*4e570*/  BSYNC.RECONVERGENT B2 ;  /* 0x0000000000027941 */ /* 0x000fea0003800200 */
.L_x_22860:
        /* <DEDUP_REMOVED lines=61> */
.L_x_22858:
[----:B------:R-:W-:Y:S05]  /*4e950*/  BSYNC.RECONVERGENT B1 ;  /* 0x0000000000017941 */ /* 0x000fea0003800200 */
.L_x_22857:
        /* <DEDUP_REMOVED lines=22> */
.L_x_22864:
        /* <DEDUP_REMOVED lines=13> */
.L_x_22866:
[----:B------:R-:W-:Y:S05]  /*4eb90*/  BSYNC.RECONVERGENT B2 ;  /* 0x0000000000027941 */ /* 0x000fea0003800200 */
.L_x_22865:
        /* <DEDUP_REMOVED lines=61> */
.L_x_22863:
[----:B------:R-:W-:Y:S05]  /*4ef70*/  BSYNC.RECONVERGENT B1 ;  /* 0x0000000000017941 */ /* 0x000fea0003800200 */
.L_x_22862:
[----:B------:R-:W-:Y:S01]  /*4ef80*/  I2FP.F32.U32 R8, R9 ;  /* 0x0000000900087245 */ /* 0x000fe20000201000 */
[----:B------:R-:W-:Y:S01]  /*4ef90*/  @P1 HADD2.F32 R9, -RZ, R56.H1_H1 ;  /* 0x30000038ff091230 */ /* 0x000fe20000004100 */
[----:B------:R-:W-:Y:S03]  /*4efa0*/  BSSY.RECONVERGENT B1, `(.L_x_22867) ;  /* 0x0000063000017945 */ /* 0x000fe60003800200 */
[----:B------:R-:W-:-:S05]  /*4efb0*/  FFMA.FTZ R8, R8, R209, 1.1641532182693481445e-10 ;  /* 0x2f00000008087423 */ /* 0x000fca00000100d1 */
[----:B------:R-:W-:Y:S01]  /*4efc0*/  FSETP.GTU.FTZ.AND P2, PT, R8, R208, PT ;  /* 0x000000d00800720b */ /* 0x000fe20003f5c000 */
[----:B------:R-:W-:-:S05]  /*4efd0*/  HADD2.F32 R8, -RZ, R60.H1_H1 ;  /* 0x3000003cff087230 */ /* 0x000fca0000004100 */
        /* <DEDUP_REMOVED lines=20> */
.L_x_22869:
        /* <DEDUP_REMOVED lines=13> */
.L_x_22871:
[----:B------:R-:W-:Y:S05]  /*4f1f0*/  BSYNC.RECONVERGENT B2 ;  /* 0x0000000000027941 */ /* 0x000fea0003800200 */
.L_x_22870:
        /* <DEDUP_REMOVED lines=61> */
.L_x_22868:
[----:B------:R-:W-:Y:S05]  /*4f5d0*/  BSYNC.RECONVERGENT B1 ;  /* 0x0000000000017941 */ /* 0x000fea0003800200 */
.L_x_22867:
[----:B------:R-:W-:Y:S01]  /*4f5e0*/  I2FP.F32.U32 R9, R9 ;  /* 0x0000000900097245 */ /* 0x000fe20000201000 */
[----:B------:R-:W-:Y:S01]  /*4f5f0*/  BSSY.RECONVERGENT B1, `(.L_x_22872) ;  /* 0x0000060000017945 */ /* 0x000fe20003800200 */
[----:B------:R-:W-:Y:S01]  /*4f600*/  LOP3.LUT R25, R25, 0xfffffffb, RZ, 0xc0, !PT ;  /* 0xfffffffb19197812 */ /* 0x000fe200078ec0ff */
[----:B------:R-:W-:Y:S02]  /*4f610*/  HFMA2 R10, -RZ, RZ, 0, 1.1920928955078125e-07 ;  /* 0x00000002ff0a7431 */ /* 0x000fe400000001ff */
[----:B------:R-:W-:-:S05]  /*4f620*/  FFMA.FTZ R9, R9, R209, 1.1641532182693481445e-10 ;  /* 0x2f00000009097423 */ /* 0x000fca00000100d1 */
[----:B------:R-:W-:Y:S01]  /*4f630*/  FSETP.GTU.FTZ.AND P2, PT, R9, R208, PT ;  /* 0x000000d00900720b */ /* 0x000fe20003f5c000 */
[----:B------:R-:W-:-:S05]  /*4f640*/  HADD2.F32 R9, -RZ, R97.H0_H0 ;  /* 0x20000061ff097230 */ /* 0x000fca0000004100 */
        /* <DEDUP_REMOVED lines=15> */
.L_x_22874:
        /* <DEDUP_REMOVED lines=13> */
.L_x_22876:
[----:B------:R-:W-:Y:S05]  /*4f810*/  BSYNC.RECONVERGENT B2 ;  /* 0x0000000000027941 */ /* 0x000fea0003800200 */
.L_x_22875:
        /* <DEDUP_REMOVED lines=61> */
.L_x_22873:
[----:B------:R-:W-:Y:S05]  /*4fbf0*/  BSYNC.RECONVERGENT B1 ;  /* 0x0000000000017941 */ /* 0x000fea0003800200 */
.L_x_22872:
        /* <DEDUP_REMOVED lines=13> */
[--C-:B------:R-:W-:Y:S01]  /*4fcd0*/  @P1 FADD.FTZ R29, R11, R9.reuse ;  /* 0x000000090b1d1221 */ /* 0x100fe20000010000 */
        /* <DEDUP_REMOVED lines=12> */
.L_x_22879:
        /* <DEDUP_REMOVED lines=13> */
.L_x_22881:
[----:B------:R-:W-:Y:S05]  /*4fe70*/  BSYNC.RECONVERGENT B2 ;  /* 0x0000000000027941 */ /* 0x000fea0003800200 */
.L_x_22880:
        /* <DEDUP_REMOVED lines=61> */
.L_x_22878:
[----:B------:R-:W-:Y:S05]  /*50250*/  BSYNC.RECONVERGENT B1 ;  /* 0x0000000000017941 */ /* 0x000fea0003800200 */
.L_x_22877:
        /* <DEDUP_REMOVED lines=22> */
.L_x_22884:
        /* <DEDUP_REMOVED lines=13> */
.L_x_22886:
[----:B------:R-:W-:Y:S05]  /*50490*/  BSYNC.RECONVERGENT B2 ;  /* 0x0000000000027941 */ /* 0x000fea0003800200 */
.L_x_22885:
        /* <DEDUP_REMOVED lines=61> */
.L_x_22883:
[----:B------:R-:W-:Y:S05]  /*50870*/  BSYNC.RECONVERGENT B1 ;  /* 0x0000000000017941 */ /* 0x000fea0003800200 */
.L_x_22882:
        /* <DEDUP_REMOVED lines=25> */
.L_x_22889:
        /* <DEDUP_REMOVED lines=13> */
.L_x_22891:
[----:B------:R-:W-:Y:S05]  /*50ae0*/  BSYNC.RECONVERGENT B2 ;  /* 0x0000000000027941 */ /* 0x000fea0003800200 */
.L_x_22890:
        /* <DEDUP_REMOVED lines=61> */
.L_x_22888:
[----:B------:R-:W-:Y:S05]  /*50ec0*/  BSYNC.RECONVERGENT B1 ;  /* 0x0000000000017941 */ /* 0x000fea0003800200 */
.L_x_22887:
        /* <DEDUP_REMOVED lines=20> */
.L_x_22894:
        /* <DEDUP_REMOVED lines=13> */
.L_x_22896:
[----:B------:R-:W-:Y:S05]  /*510e0*/  BSYNC.RECONVERGENT B2 ;  /* 0x0000000000027941 */ /* 0x000fea0003800200 */
.L_x_22895:
        /* <DEDUP_REMOVED lines=61> */
.L_x_22893:
[----:B------:R-:W-:Y:S05]  /*514c0*/  BSYNC.RECONVERGENT B1 ;  /* 0x0000000000017941 */ /* 0x000fea0003800200 */
.L_x_22892:
        /* <DEDUP_REMOVED lines=26> */
.L_x_22899:
        /* <DEDUP_REMOVED lines=13> */
.L_x_22901:
[----:B------:R-:W-:Y:S05]  /*51740*/  BSYNC.RECONVERGENT B2 ;  /* 0x0000000000027941 */ /* 0x000fea0003800200 */
.L_x_22900:
        /* <DEDUP_REMOVED lines=61> */
.L_x_22898:
[----:B------:R-:W-:Y:S05]  /*51b20*/  BSYNC.RECONVERGENT B1 ;  /* 0x0000000000017941 */ /* 0x000fea0003800200 */
.L_x_22897:
        /* <DEDUP_REMOVED lines=20> */
.L_x_22904:
        /* <DEDUP_REMOVED lines=13> */
.L_x_22906:
[----:B------:R-:W-:Y:S05]  /*51d40*/  BSYNC.RECONVERGENT B2 ;  /* 0x0000000000027941 */ /* 0x000fea0003800200 */
.L_x_22905:
        /* <DEDUP_REMOVED lines=61> */
.L_x_22903:
[----:B------:R-:W-:Y:S05]  /*52120*/  BSYNC.RECONVERGENT B1 ;  /* 0x0000000000017941 */ /* 0x000fea0003800200 */
.L_x_22902:
        /* <DEDUP_REMOVED lines=25> */
.L_x_22909:
        /* <DEDUP_REMOVED lines=13> */
.L_x_22911:
[----:B------:R-:W-:Y:S05]  /*52390*/  BSYNC.RECONVERGENT B2 ;  /* 0x0000000000027941 */ /* 0x000fea0003800200 */
.L_x_22910:
        /* <DEDUP_REMOVED lines=61> */
.L_x_22908:
[----:B------:R-:W-:Y:S05]  /*52770*/  BSYNC.RECONVERGENT B1 ;  /* 0x0000000000017941 */ /* 0x000fea0003800200 */
.L_x_22907:
        /* <DEDUP_REMOVED lines=20> */
.L_x_22914:
        /* <DEDUP_REMOVED lines=13> */
.L_x_22916:
[----:B------:R-:W-:Y:S05]  /*52990*/  BSYNC.RECONVERGENT B2 ;  /* 0x0000000000027941 */ /* 0x000fea0003800200 */
.L_x_22915:
        /* <DEDUP_REMOVED lines=61> */
.L_x_22913:
[----:B------:R-:W-:Y:S05]  /*52d70*/  BSYNC.RECONVERGENT B1 ;  /* 0x0000000000017941 */ /* 0x000fea0003800200 */
.L_x_22912:
        /* <DEDUP_REMOVED lines=26> */
.L_x_22919:
        /* <DEDUP_REMOVED lines=13> */
.L_x_22921:
[----:B------:R-:W-:Y:S05]  /*52ff0*/  BSYNC.RECONVERGENT B2 ;  /* 0x0000000000027941 */ /* 0x000fea0003800200 */
.L_x_22920:
        /* <DEDUP_REMOVED lines=61> */
.L_x_22918:
[----:B------:R-:W-:Y:S05]  /*533d0*/  BSYNC.RECONVERGENT B1 ;  /* 0x0000000000017941 */ /* 0x000fea0003800200 */
.L_x_22917:
        /* <DEDUP_REMOVED lines=20> */
.L_x_22924:
        /* <DEDUP_REMOVED lines=16> */
.L_x_22926:
[----:B------:R-:W-:Y:S05]  /*53620*/  BSYNC.RECONVERGENT B2 ;  /* 0x0000000000027941 */ /* 0x000fea0003800200 */
.L_x_22925:
        /* <DEDUP_REMOVED lines=61> */
.L_x_22923:
[----:B------:R-:W-:Y:S05]  /*53a00*/  BSYNC.RECONVERGENT B1 ;  /* 0x0000000000017941 */ /* 0x000fea0003800200 */
.L_x_22922:
[----:B------:R-:W-:Y:S01]  /*53a10*/  I2FP.F32.U32 R98, R99 ;  /* 0x0000006300627245 */ /* 0x000fe20000201000 */
[----:B------:R-:W-:Y:S01]  /*53a20*/  @P1 HADD2.F32 R99, -RZ, R59.H1_H1 ;  /* 0x3000003bff631230 */ /* 0x000fe20000004100 */
[----:B------:R-:W-:Y:S01]  /*53a30*/  PRMT R97, R131, 0x5410, R97 ;  /* 0x0000541083617816 */ /* 0x000fe20000000061 */
[----:B------:R-:W-:Y:S01]  /*53a40*/  IMAD.MOV.U32 R131, RZ, RZ, R7 ;  /* 0x000000ffff837224 */ /* 0x000fe200078e0007 */
[----:B------:R-:W-:Y:S01]  /*53a50*/  PRMT R96, R161, 0x5410, R96 ;  /* 0x00005410a1607816 */ /* 0x000fe20000000060 */
[----:B------:R-:W-:-:S05]  /*53a60*/  FFMA.FTZ R98, R98, R209, 1.1641532182693481445e-10 ;  /* 0x2f00000062627423 */ /* 0x000fca00000100d1 */
[----:B------:R-:W-:Y:S01]  /*53a70*/  FSETP.GTU.FTZ.AND P6, PT, R98, R208, PT ;  /* 0x000000d06200720b */ /* 0x000fe20003fdc000 */
[----:B------:R-:W-:-:S03]  /*53a80*/  HADD2.F32 R98, -RZ, R63.H1_H1 ;  /* 0x3000003fff627230 */ /* 0x000fc60000004100 */
[----:B------:R-:W-:Y:S02]  /*53a90*/  SEL R164, RZ, 0x1, P6 ;  /* 0x00000001ffa47807 */ /* 0x000fe40003000000 */
[----:B------:R-:W-:Y:S02]  /*53aa0*/  FMUL.FTZ R98, R98, R171 ;  /* 0x000000ab62627220 */ /* 0x000fe40000410000 */
[----:B------:R-:W-:-:S03]  /*53ab0*/  PRMT R7, R164, 0x7610, R7 ;  /* 0x00007610a4077816 */ /* 0x000fc60000000007 */
[----:B------:R-:W-:-:S05]  /*53ac0*/  FSEL R98, R98, RZ, !P6 ;  /* 0x000000ff62627208 */ /* 0x000fca0007000000 */
[----:B------:R-:W-:-:S04]  /*53ad0*/  FADD.FTZ R98, R130, R98 ;  /* 0x0000006282627221 */ /* 0x000fc80000010000 */
[----:B------:R-:W-:Y:S01]  /*53ae0*/  @P1 FADD.FTZ R130, R99, R98 ;  /* 0x0000006263821221 */ /* 0x000fe20000010000 */
[----:B------:R-:W-:Y:S02]  /*53af0*/  @!P1 MOV R130, R98 ;  /* 0x0000006200829202 */ /* 0x000fe40000000f00 */
[----:B------:R-:W-:Y:S02]  /*53b00*/  PRMT R98, R163, 0x5410, R170 ;  /* 0x00005410a3627816 */ /* 0x000fe400000000aa */
[----:B------:R-:W-:-:S04]  /*53b10*/  F2FP.F16.F32.PACK_AB R99, RZ, R130 ;  /* 0x00000082ff63723e */ /* 0x000fc800000000ff */
[----:B------:R-:W-:Y:S01]  /*53b20*/  PRMT R99, R162, 0x5410, R99 ;  /* 0x00005410a2637816 */ /* 0x000fe20000000063 */
[----:B------:R-:W-:Y:S06]  /*53b30*/  BRA `(.L_x_22927) ;  /* 0x0000003000ac7947 */ /* 0x000fec0003800000 */
.L_x_22846:
        /* <DEDUP_REMOVED lines=16> */
.L_x_22930:
        /* <DEDUP_REMOVED lines=13> */
.L_x_22932:
[----:B------:R-:W-:Y:S05]  /*53d10*/  BSYNC.RECONVERGENT B2 ;  /* 0x0000000000027941 */ /* 0x000fea0003800200 */
.L_x_22931:
        /* <DEDUP_REMOVED lines=61> */
.L_x_22929:
[----:B------:R-:W-:Y:S05]  /*540f0*/  BSYNC.RECONVERGENT B1 ;  /* 0x0000000000017941 */ /* 0x000fea0003800200 */
.L_x_22928:
        /* <DEDUP_REMOVED lines=10> */
[----:B-1----:R-:W-:Y:S01]  /*541a0*/  FSETP.GTU.FTZ.AND P2, PT, R21, R171, PT ;  /* 0x000000ab1500720b */ /* 0x002fe20003f5c000 */
        /* <DEDUP_REMOVED lines=17> */
.L_x_22935:
        /* <DEDUP_REMOVED lines=13> */
.L_x_22937:
[----:B------:R-:W-:Y:S05]  /*54390*/  BSYNC.RECONVERGENT B2 ;  /* 0x0000000000027941 */ /* 0x000fea0003800200 */
.L_x_22936:
        /* <DEDUP_REMOVED lines=61> */
.L_x_22934:
[----:B------:R-:W-:Y:S05]  /*54770*/  BSYNC.RECONVERGENT B1 ;  /* 0x0000000000017941 */ /* 0x000fea0003800200 */
.L_x_22933:
        /* <DEDUP_REMOVED lines=25> */
.L_x_22940:
        /* <DEDUP_REMOVED lines=13> */
.L_x_22942:
[----:B------:R-:W-:Y:S05]  /*549e0*/  BSYNC.RECONVERGENT B2 ;  /* 0x0000000000027941 */ /* 0x000fea0003800200 */
.L_x_22941:
        /* <DEDUP_REMOVED lines=61> */
.L_x_22939:
[----:B------:R-:W-:Y:S05]  /*54dc0*/  BSYNC.RECONVERGENT B1 ;  /* 0x0000000000017941 */ /* 0x000fea0003800200 */
.L_x_22938:
        /* <DEDUP_REMOVED lines=25> */
.L_x_22945:
        /* <DEDUP_REMOVED lines=13> */
.L_x_22947:
[----:B------:R-:W-:Y:S05]  /*55030*/  BSYNC.RECONVERGENT B2 ;  /* 0x0000000000027941 */ /* 0x000fea0003800200 */
.L_x_22946:
        /* <DEDUP_REMOVED lines=61> */
.L_x_22944:
[----:B------:R-:W-:Y:S05]  /*55410*/  BSYNC.RECONVERGENT B1 ;  /* 0x0000000000017941 */ /* 0x000fea0003800200 */
.L_x_22943:
        /* <DEDUP_REMOVED lines=25> */
.L_x_22950:
        /* <DEDUP_REMOVED lines=13> */
.L_x_22952:
[----:B------:R-:W-:Y:S05]  /*55680*/  BSYNC.RECONVERGENT B2 ;  /* 0x0000000000027941 */ /* 0x000fea0003800200 */
.L_x_22951:
        /* <DEDUP_REMOVED lines=61> */
.L_x_22949:
[----:B------:R-:W-:Y:S05]  /*55a60*/  BSYNC.RECONVERGENT B1 ;  /* 0x0000000000017941 */ /* 0x000fea0003800200 */
.L_x_22948:
        /* <DEDUP_REMOVED lines=23> */
.L_x_22955:
        /* <DEDUP_REMOVED lines=13> */
.L_x_22957:
[----:B------:R-:W-:Y:S05]  /*55cb0*/  BSYNC.RECONVERGENT B2 ;  /* 0x0000000000027941 */ /* 0x000fea0003800200 */
.L_x_22956:
        /* <DEDUP_REMOVED lines=61> */
.L_x_22954:
[----:B------:R-:W-:Y:S05]  /*56090*/  BSYNC.RECONVERGENT B1 ;  /* 0x0000000000017941 */ /* 0x000fea0003800200 */
.L_x_22953:
        /* <DEDUP_REMOVED lines=23> */
.L_x_22960:
        /* <DEDUP_REMOVED lines=13> */
.L_x_22962:
[----:B------:R-:W-:Y:S05]  /*562e0*/  BSYNC.RECONVERGENT B2 ;  /* 0x0000000000027941 */ /* 0x000fea0003800200 */
.L_x_22961:
        /* <DEDUP_REMOVED lines=61> */
.L_x_22959:
[----:B------:R-:W-:Y:S05]  /*566c0*/  BSYNC.RECONVERGENT B1 ;  /* 0x0000000000017941 */ /* 0x000fea0003800200 */
.L_x_22958:
        /* <DEDUP_REMOVED lines=23> */
.L_x_22965:
        /* <DEDUP_REMOVED lines=13> */
.L_x_22967:
[----:B------:R-:W-:Y:S05]  /*56910*/  BSYNC.RECONVERGENT B2 ;  /* 0x0000000000027941 */ /* 0x000fea0003800200 */
.L_x_22966:
        /* <DEDUP_REMOVED lines=61> */
.L_x_22964:
[----:B------:R-:W-:Y:S05]  /*56cf0*/  BSYNC.RECONVERGENT B1 ;  /* 0x0000000000017941 */ /* 0x000fea0003800200 */
.L_x_22963:
[----:B------:R-:W-:Y:S01]  /*56d00*/  I2FP.F32.U32 R130, R131 ;  /* 0x0000008300827245 */ /* 0x000fe20000201000 */
[----:B------:R-:W-:Y:S01]  /*56d10*/  HADD2.F32 R99, -RZ, R99.H1_H1 ;  /* 0x30000063ff637230 */ /* 0x000fe20000004100 */
[----:B------:R-:W-:Y:S02]  /*56d20*/  MOV R131, R163 ;  /* 0x000000a300837202 */ /* 0x000fe40000000f00 */
[----:B------:R-:W-:Y:S01]  /*56d30*/  PRMT R98, R168, 0x5410, R98 ;  /* 0x00005410a8627816 */ /* 0x000fe20000000062 */
[----:B------:R-:W-:Y:S01]  /*56d40*/  FFMA.FTZ R130, R130, R208, 1.1641532182693481445e-10 ;  /* 0x2f00000082827423 */ /* 0x000fe200000100d0 */
[----:B------:R-:W-:Y:S01]  /*56d50*/  FMUL.FTZ R99, R99, R170 ;  /* 0x000000aa63637220 */ /* 0x000fe20000410000 */
[----:B------:R-:W-:Y:S02]  /*56d60*/  PRMT R97, R162, 0x5410, R97 ;  /* 0x00005410a2617816 */ /* 0x000fe40000000061 */
[----:B------:R-:W-:Y:S02]  /*56d70*/  PRMT R96, R161, 0x5410, R96 ;  /* 0x00005410a1607816 */ /* 0x000fe40000000060 */
[----:B------:R-:W-:-:S04]  /*56d80*/  FSETP.GTU.FTZ.AND P5, PT, R130, R171, PT ;  /* 0x000000ab8200720b */ /* 0x000fc80003fbc000 */
[----:B------:R-:W-:Y:S01]  /*56d90*/  FSEL R130, R99, RZ, !P5 ;  /* 0x000000ff63827208 */ /* 0x000fe20006800000 */
[----:B------:R-:W-:Y:S01]  /*56da0*/  @P1 HADD2.F32 R99, -RZ, R59.H1_H1 ;  /* 0x3000003bff631230 */ /* 0x000fe20000004100 */
[----:B------:R-:W-:-:S04]  /*56db0*/  PLOP3.LUT P5, PT, P5, PT, PT, 0x8, 0x80 ;  /* 0x000000000080781c */ /* 0x000fc80002fae170 */
[----:B------:R-:W-:-:S05]  /*56dc0*/  @P1 FADD.FTZ R130, R99, R130 ;  /* 0x0000008263821221 */ /* 0x000fca0000010000 */
[----:B------:R-:W-:-:S04]  /*56dd0*/  F2FP.F16.F32.PACK_AB R99, RZ, R130 ;  /* 0x00000082ff63723e */ /* 0x000fc800000000ff */
[----:B------:R-:W-:-:S07]  /*56de0*/  PRMT R99, R169, 0x5410, R99 ;  /* 0x00005410a9637816 */ /* 0x000fce0000000063 */
.L_x_22927:
        /* <DEDUP_REMOVED lines=43> */
.L_x_22845:
[----:B------:R-:W-:Y:S05]  /*570a0*/  BSYNC.RECONVERGENT B0 ;  /* 0x0000000000007941 */ /* 0x000fea0003800200 */
.L_x_22844:
        /* <DEDUP_REMOVED lines=235> */
.L_x_22997:
        /* <DEDUP_REMOVED lines=39> */
[----:B------:R-:W-:Y:S01]  /*581d0*/  F2FP.F16.F32.PACK_AB R96, R99, R96 ;  /* 0x000000606360723e */ /* 0x000fe200000000ff */
[--C-:B------:R-:W-:Y:S01]  /*581e0*/  FADD.FTZ R99, R46, -R163.reuse ;  /* 0x800000a32e637221 */ /* 0x100fe20000010000 */
[----:B------:R-:W-:Y:S01]  /*581f0*/  F2FP.F16.F32.PACK_AB R97, R98, R97 ;  /* 0x000000616261723e */ /* 0x000fe200000000ff */
        /* <DEDUP_REMOVED lines=9> */
[----:B------:R-:W-:Y:S01]  /*58290*/  F2FP.F16.F32.PACK_AB R98, R99, R98 ;  /* 0x000000626362723e */ /* 0x000fe200000000ff */
[----:B------:R-:W-:Y:S01]  /*582a0*/  FFMA.FTZ R99, R170, R209, R174 ;  /* 0x000000d1aa637223 */ /* 0x000fe200000100ae */
[----:B--2---:R-:W-:Y:S02]  /*582b0*/  FFMA.FTZ R160, R171, R208, R175 ;  /* 0x000000d0aba07223 */ /* 0x004fe400000100af */
[----:B------:R-:W0:Y:S03]  /*582c0*/  LDC.64 R208, c[0x0][0x430] ;  /* 0x00010c00ffd07b82 */ /* 0x000e260000000a00 */
[----:B------:R-:W-:-:S05]  /*582d0*/  F2FP.F16.F32.PACK_AB R99, R160, R99 ;  /* 0x00000063a063723e */ /* 0x000fca00000000ff */
        /* <DEDUP_REMOVED lines=12> */
[----:B------:R-:W-:Y:S01]  /*583a0*/  F2FP.F16.F32.PACK_AB R99, R96, R99 ;  /* 0x000000636063723e */ /* 0x000fe200000000ff */
[----:B----4-:R-:W-:Y:S01]  /*583b0*/  FFMA.FTZ R96, R166, R97, R64 ;  /* 0x00000061a6607223 */ /* 0x010fe20000010040 */
[----:B-----5:R-:W-:Y:S01]  /*583c0*/  FFMA.FTZ R97, R167, R98, R66 ;  /* 0x00000062a7617223 */ /* 0x020fe20000010042 */
[----:B------:R-:W-:Y:S01]  /*583d0*/  FFMA.FTZ R98, R168, R160, R68 ;  /* 0x000000a0a8627223 */ /* 0x000fe20000010044 */
[----:B------:R-:W-:Y:S01]  /*583e0*/  FFMA.FTZ R160, R169, R161, R69 ;  /* 0x000000a1a9a07223 */ /* 0x000fe20000010045 */
[----:B------:R-:W-:Y:S01]  /*583f0*/  FFMA.FTZ R161, R164, R252, R67 ;  /* 0x000000fca4a17223 */ /* 0x000fe20000010043 */
[----:B------:R-:W-:-:S03]  /*58400*/  F2FP.F16.F32.PACK_AB R96, R165, R96 ;  /* 0x00000060a560723e */ /* 0x000fc600000000ff */
[----:B------:R-:W-:Y:S02]  /*58410*/  F2FP.F16.F32.PACK_AB R98, R160, R98 ;  /* 0x00000062a062723e */ /* 0x000fe400000000ff */
[----:B------:R-:W-:Y:S01]  /*58420*/  F2FP.F16.F32.PACK_AB R97, R161, R97 ;  /* 0x00000061a161723e */ /* 0x000fe200000000ff */
[----:B0-----:R-:W-:-:S05]  /*58430*/  IMAD.WIDE.U32 R160, R16, 0x10, R208 ;  /* 0x0000001010a07825 */ /* 0x001fca00078e00d0 */
[----:B------:R2:W-:Y:S01]  /*58440*/  STG.E.128 desc[UR6][R160.64], R96 ;  /* 0x00000060a0007986 */ /* 0x0005e2000c101d06 */
[----:B------:R-:W-:-:S07]  /*58450*/  IADD3 R16, PT, PT, R16, 0x20, RZ ;  /* 0x0000002010107810 */ /* 0x000fce0007ffe0ff */
.L_x_22970:
[----:B------:R-:W-:Y:S05]  /*58460*/  BSYNC.RECONVERGENT B0 ;  /* 0x0000000000007941 */ /* 0x000fea0003800200 */
.L_x_22969:
        /* <DEDUP_REMOVED lines=37> */
[----:B------:R-:W-:Y:S01]  /*586c0*/  F2FP.F16.F32.PACK_AB R98, R99, R98 ;  /* 0x000000626362723e */ /* 0x000fe200000000ff */
[----:B------:R-:W-:Y:S01]  /*586d0*/  FFMA.FTZ R99, R170, R209, R182 ;  /* 0x000000d1aa637223 */ /* 0x000fe200000100b6 */
[----:B------:R-:W-:Y:S02]  /*586e0*/  FFMA.FTZ R160, R171, R208, R183 ;  /* 0x000000d0aba07223 */ /* 0x000fe400000100b7 */
        /* <DEDUP_REMOVED lines=25> */
[----:B------:R-:W-:-:S07]  /*58880*/  VIADD R16, R16, 0x20 ;  /* 0x0000002010107836 */ /* 0x000fce0000000000 */
.L_x_22972:
[----:B------:R-:W-:Y:S05]  /*58890*/  BSYNC.RECONVERGENT B0 ;  /* 0x0000000000007941 */ /* 0x000fea0003800200 */
.L_x_22971:
        /* <DEDUP_REMOVED lines=66> */
.L_x_22974:
[----:B------:R-:W-:Y:S05]  /*58cc0*/  BSYNC.RECONVERGENT B0 ;  /* 0x0000000000007941 */ /* 0x000fea0003800200 */
.L_x_22973:
        /* <DEDUP_REMOVED lines=66> */
.L_x_22976:
[----:B------:R-:W-:Y:S05]  /*590f0*/  BSYNC.RECONVERGENT B0 ;  /* 0x0000000000007941 */ /* 0x000fea0003800200 */
.L_x_22975:
        /* <DEDUP_REMOVED lines=66> */
.L_x_22978:
[----:B------:R-:W-:Y:S05]  /*59520*/  BSYNC.RECONVERGENT B0 ;  /* 0x0000000000007941 */ /* 0x000fea0003800200 */
.L_x_22977:
        /* <DEDUP_REMOVED lines=66> */
.L_x_22980:
[----:B------:R-:W-:Y:S05]  /*59950*/  BSYNC.RECONVERGENT B0 ;  /* 0x0000000000007941 */ /* 0x000fea0003800200 */
.L_x_22979:
        /* <DEDUP_REMOVED lines=66> */
.L_x_22982:
[----:B------:R-:W-:Y:S05]  /*59d80*/  BSYNC.RECONVERGENT B0 ;  /* 0x0000000000007941 */ /* 0x000fea0003800200 */
.L_x_22981:
        /* <DEDUP_REMOVED lines=31> */
[----:B------:R-:W-:Y:S01]  /*59f80*/  F2FP.F16.F32.PACK_AB R97, R98, R97 ;  /* 0x000000616261723e */ /* 0x000fe200000000ff */
[----:B------:R-:W-:Y:S01]  /*59f90*/  FFMA.FTZ R98, R167, R209, R240 ;  /* 0x000000d1a7627223 */ /* 0x000fe200000100f0 */
[----:B------:R-:W-:Y:S01]  /*59fa0*/  F2FP.F16.F32.PACK_AB R96, R99, R96 ;  /* 0x000000606360723e */ /* 0x000fe200000000ff */
[----:B------:R-:W-:-:S05]  /*59fb0*/  FFMA.FTZ R99, R168, R208, R241 ;  /* 0x000000d0a8637223 */ /* 0x000fca00000100f1 */
[----:B------:R-:W-:Y:S01]  /*59fc0*/  F2FP.F16.F32.PACK_AB R98, R99, R98 ;  /* 0x000000626362723e */ /* 0x000fe200000000ff */
[----:B------:R-:W-:Y:S01]  /*59fd0*/  FFMA.FTZ R99, R169, R171, R242 ;  /* 0x000000aba9637223 */ /* 0x000fe200000100f2 */
[----:B------:R-:W-:Y:S02]  /*59fe0*/  FFMA.FTZ R160, R162, R170, R243 ;  /* 0x000000aaa2a07223 */ /* 0x000fe400000100f3 */
[----:B------:R-:W0:Y:S03]  /*59ff0*/  LDC.64 R170, c[0x0][0x430] ;  /* 0x00010c00ffaa7b82 */ /* 0x000e260000000a00 */
[----:B------:R-:W-:-:S05]  /*5a000*/  F2FP.F16.F32.PACK_AB R99, R160, R99 ;  /* 0x00000063a063723e */ /* 0x000fca00000000ff */
        /* <DEDUP_REMOVED lines=12> */
[----:B------:R-:W-:-:S02]  /*5a0d0*/  F2FP.F16.F32.PACK_AB R98, R160, R98 ;  /* 0x00000062a062723e */ /* 0x000fc400000000ff */
[----:B------:R-:W-:Y:S01]  /*5a0e0*/  F2FP.F16.F32.PACK_AB R97, R161, R97 ;  /* 0x00000061a161723e */ /* 0x000fe200000000ff */
[----:B0-----:R-:W-:Y:S01]  /*5a0f0*/  IMAD.WIDE.U32 R160, R16, 0x10, R170 ;  /* 0x0000001010a07825 */ /* 0x001fe200078e00aa */
[----:B------:R-:W-:-:S05]  /*5a100*/  F2FP.F16.F32.PACK_AB R96, R162, R96 ;  /* 0x00000060a260723e */ /* 0x000fca00000000ff */
[----:B------:R0:W-:Y:S02]  /*5a110*/  STG.E.128 desc[UR6][R160.64], R96 ;  /* 0x00000060a0007986 */ /* 0x0001e4000c101d06 */
.L_x_22984:
[----:B------:R-:W-:Y:S05]  /*5a120*/  BSYNC.RECONVERGENT B0 ;  /* 0x0000000000007941 */ /* 0x000fea0003800200 */
.L_x_22983:
[----:B012-4-:R-:W0:Y:S02]  /*5a130*/  LDC.64 R96, c[0x0][0x380] ;  /* 0x0000e000ff607b82 */ /* 0x017e240000000a00 */
[----:B0-----:R-:W-:-:S05]  /*5a140*/  IMAD R20, R96, 0x4, R20 ;  /* 0x0000000460147824 */ /* 0x001fca00078e0214 */
[----:B------:R-:W-:-:S13]  /*5a150*/  ISETP.GE.AND P0, PT, R20, R97, PT ;  /* 0x000000611400720c */ /* 0x000fda0003f06270 */
[----:B------:R-:W-:Y:S05]  /*5a160*/  @!P0 BRA `(.L_x_22985) ;  /* 0xfffffaf400e08947 */ /* 0x000fea000383ffff */
[----:B------:R-:W-:Y:S05]  /*5a170*/  EXIT ;  /* 0x000000000000794d */ /* 0x000fea0003800000 */
.L_x_22968:
        /* <DEDUP_REMOVED lines=8> */
.L_x_22987:
[----:B------:R-:W-:Y:S05]  /*5a200*/  BSYNC B0 ;  /* 0x0000000000007941 */ /* 0x000fea0003800000 */
.L_x_22986:
        /* <DEDUP_REMOVED lines=9> */
.L_x_22988:
[----:B------:R-:W-:Y:S01]  /*5a2a0*/  FADD.FTZ R99, R99, R96 ;  /* 0x0000006063637221 */ /* 0x000fe20000010000 */
[----:B------:R-:W-:-:S04]  /*5a2b0*/  IMAD.MOV.U32 R96, RZ, RZ, 0x4 ;  /* 0x00000004ff607424 */ /* 0x000fc800078e00ff */
[----:B------:R-:W-:-:S07]  /*5a2c0*/  MOV R161, R99 ;  /* 0x0000006300a17202 */ /* 0x000fce0000000f00 */
[----:B------:R-:W-:Y:S05]  /*5a2d0*/  WARPSYNC.COLLECTIVE R98, `(.L_x_22989) ;  /* 0x0000000062087348 */ /* 0x000fea0003c00000 */
[----:B------:R0:W1:Y:S02]  /*5a2e0*/  SHFL.BFLY P6, R96, R161, R96, R97 ;  /* 0x0c000060a1607389 */ /* 0x00006400000c0061 */
[----:B01----:R-:W-:Y:S05]  /*5a2f0*/  ENDCOLLECTIVE ;  /* 0x000000000000791b */ /* 0x003fea0003800000 */
.L_x_22989:
[----:B------:R-:W-:Y:S01]  /*5a300*/  FADD.FTZ R99, R99, R96 ;  /* 0x0000006063637221 */ /* 0x000fe20000010000 */
[----:B------:R-:W-:-:S04]  /*5a310*/  IMAD.MOV.U32 R96, RZ, RZ, 0x8 ;  /* 0x00000008ff607424 */ /* 0x000fc800078e00ff */
[----:B------:R-:W-:-:S07]  /*5a320*/  MOV R161, R99 ;  /* 0x0000006300a17202 */ /* 0x000fce0000000f00 */
[----:B------:R-:W-:Y:S05]  /*5a330*/  WARPSYNC.COLLECTIVE R98, `(.L_x_22990) ;  /* 0x0000000062087348 */ /* 0x000fea0003c00000 */
[----:B------:R0:W1:Y:S02]  /*5a340*/  SHFL.BFLY P6, R96, R161, R96, R97 ;  /* 0x0c000060a1607389 */ /* 0x00006400000c0061 */
[----:B01----:R-:W-:Y:S05]  /*5a350*/  ENDCOLLECTIVE ;  /* 0x000000000000791b */ /* 0x003fea0003800000 */
.L_x_22990:
[----:B------:R-:W-:Y:S01]  /*5a360*/  FADD.FTZ R99, R99, R96 ;  /* 0x0000006063637221 */ /* 0x000fe20000010000 */
[----:B------:R-:W-:-:S04]  /*5a370*/  IMAD.MOV.U32 R96, RZ, RZ, 0x10 ;  /* 0x00000010ff607424 */ /* 0x000fc800078e00ff */
[----:B------:R-:W-:-:S07]  /*5a380*/  MOV R161, R99 ;  /* 0x0000006300a17202 */ /* 0x000fce0000000f00 */
[----:B------:R-:W-:Y:S05]  /*5a390*/  WARPSYNC.COLLECTIVE R98, `(.L_x_22991) ;  /* 0x0000000062087348 */ /* 0x000fea0003c00000 */
[----:B------:R0:W1:Y:S02]  /*5a3a0*/  SHFL.BFLY P6, R96, R161, R96, R97 ;  /* 0x0c000060a1607389 */ /* 0x00006400000c0061 */
[----:B01----:R-:W-:Y:S05]  /*5a3b0*/  ENDCOLLECTIVE ;  /* 0x000000000000791b */ /* 0x003fea0003800000 */
.L_x_22991:
        /* <DEDUP_REMOVED lines=139> */
.L_x_22992:
[----:B------:R-:W-:Y:S01]  /*5ac70*/  FADD.FTZ R160, R160, R96 ;  /* 0x00000060a0a07221 */ /* 0x000fe20000010000 */
[----:B------:R-:W-:-:S03]  /*5ac80*/  MOV R96, 0x2 ;  /* 0x0000000200607802 */ /* 0x000fc60000000f00 */
[----:B------:R-:W-:-:S07]  /*5ac90*/  IMAD.MOV.U32 R161, RZ, RZ, R160 ;  /* 0x000000ffffa17224 */ /* 0x000fce00078e00a0 */
[----:B------:R-:W-:Y:S05]  /*5aca0*/  WARPSYNC.COLLECTIVE R98, `(.L_x_22993) ;  /* 0x0000000062087348 */ /* 0x000fea0003c00000 */
[----:B------:R0:W1:Y:S02]  /*5acb0*/  SHFL.BFLY P6, R96, R161, R96, R97 ;  /* 0x0c000060a1607389 */ /* 0x00006400000c0061 */
[----:B01----:R-:W-:Y:S05]  /*5acc0*/  ENDCOLLECTIVE ;  /* 0x000000000000791b */ /* 0x003fea0003800000 */
.L_x_22993:
[----:B------:R-:W-:Y:S01]  /*5acd0*/  FADD.FTZ R160, R160, R96 ;  /* 0x00000060a0a07221 */ /* 0x000fe20000010000 */
[----:B------:R-:W-:-:S03]  /*5ace0*/  HFMA2 R96, -RZ, RZ, 0, 2.384185791015625e-07 ;  /* 0x00000004ff607431 */ /* 0x000fc600000001ff */
[----:B------:R-:W-:-:S07]  /*5acf0*/  IMAD.MOV.U32 R161, RZ, RZ, R160 ;  /* 0x000000ffffa17224 */ /* 0x000fce00078e00a0 */
[----:B------:R-:W-:Y:S05]  /*5ad00*/  WARPSYNC.COLLECTIVE R98, `(.L_x_22994) ;  /* 0x0000000062087348 */ /* 0x000fea0003c00000 */
[----:B------:R0:W1:Y:S02]  /*5ad10*/  SHFL.BFLY P6, R96, R161, R96, R97 ;  /* 0x0c000060a1607389 */ /* 0x00006400000c0061 */
[----:B01----:R-:W-:Y:S05]  /*5ad20*/  ENDCOLLECTIVE ;  /* 0x000000000000791b */ /* 0x003fea0003800000 */
.L_x_22994:
[----:B------:R-:W-:Y:S01]  /*5ad30*/  FADD.FTZ R160, R160, R96 ;  /* 0x00000060a0a07221 */ /* 0x000fe20000010000 */
[----:B------:R-:W-:-:S03]  /*5ad40*/  MOV R96, 0x8 ;  /* 0x0000000800607802 */ /* 0x000fc60000000f00 */
[----:B------:R-:W-:-:S07]  /*5ad50*/  IMAD.MOV.U32 R161, RZ, RZ, R160 ;  /* 0x000000ffffa17224 */ /* 0x000fce00078e00a0 */
[----:B------:R-:W-:Y:S05]  /*5ad60*/  WARPSYNC.COLLECTIVE R98, `(.L_x_22995) ;  /* 0x0000000062087348 */ /* 0x000fea0003c00000 */
[----:B------:R0:W1:Y:S02]  /*5ad70*/  SHFL.BFLY P6, R96, R161, R96, R97 ;  /* 0x0c000060a1607389 */ /* 0x00006400000c0061 */
[----:B01----:R-:W-:Y:S05]  /*5ad80*/  ENDCOLLECTIVE ;  /* 0x000000000000791b */ /* 0x003fea0003800000 */
.L_x_22995:
[----:B------:R-:W-:Y:S01]  /*5ad90*/  FADD.FTZ R160, R160, R96 ;  /* 0x00000060a0a07221 */ /* 0x000fe20000010000 */
[----:B------:R-:W-:-:S03]  /*5ada0*/  HFMA2 R96, -RZ, RZ, 0, 9.5367431640625e-07 ;  /* 0x00000010ff607431 */ /* 0x000fc600000001ff */
[----:B------:R-:W-:-:S07]  /*5adb0*/  IMAD.MOV.U32 R161, RZ, RZ, R160 ;  /* 0x000000ffffa17224 */ /* 0x000fce00078e00a0 */
[----:B------:R-:W-:Y:S05]  /*5adc0*/  WARPSYNC.COLLECTIVE R98, `(.L_x_22996) ;  /* 0x0000000062087348 */ /* 0x000fea0003c00000 */
[----:B------:R0:W1:Y:S02]  /*5add0*/  SHFL.BFLY P6, R96, R161, R96, R97 ;  /* 0x0c000060a1607389 */ /* 0x00006400000c0061 */
[----:B01----:R-:W-:Y:S05]  /*5ade0*/  ENDCOLLECTIVE ;  /* 0x000000000000791b */ /* 0x003fea0003800000 */
.L_x_22996:
[----:B------:R-:W-:Y:S05]  /*5adf0*/  BRA `(.L_x_22997) ;  /* 0xffffffd000587947 */ /* 0x000fea000383ffff */
.L_x_22998:
        /* <DEDUP_REMOVED lines=16> */
.L_x_43896:


//--------------------- .text._ZN10layer_norm31ln_parallel_residual_fwd_kernelINS_13Kernel_traitsIf6__halfS2_S2_fjLj2048ELj1ELj4ELj1ELj16ENS_18Kernel_traits_baseILj2048EfS2_S2_S2_fjLj128EEEEELb1ELb0ELb1EEEvNS_9FwdParamsE --------------------------
	.section	.text._ZN10layer_norm31ln_parallel_residual_fwd_kernelINS_13Kernel_traitsIf6__halfS2_S2_fjLj2048ELj1ELj4ELj1ELj16ENS_18Kernel_traits_baseILj2048EfS2_S2_S2_fjLj128EEEEELb1ELb0ELb1EEEvNS_9FwdParamsE,"ax",@progbits
	.align	128
        .global         _ZN10layer_norm31ln_parallel_residual_fwd_kernelINS_13Kernel_traitsIf6__halfS2_S2_fjLj2048ELj1ELj4ELj1ELj16ENS_18Kernel_traits_baseILj2048EfS2_S2_S2_fjLj128EEEEELb1ELb0ELb1EEEvNS_9FwdParamsE
        .type           _ZN10layer_norm31ln_parallel_residual_fwd_kernelINS_13Kernel_traitsIf6__halfS2_S2_fjLj2048ELj1ELj4ELj1ELj16ENS_18Kernel_traits_baseILj2048EfS2_S2_S2_fjLj128EEEEELb1ELb0ELb1EEEvNS_9FwdParamsE,@function
        .size           _ZN10layer_norm31ln_parallel_residual_fwd_kernelINS_13Kernel_traitsIf6__halfS2_S2_fjLj2048ELj1ELj4ELj1ELj16ENS_18Kernel_traits_baseILj2048EfS2_S2_S2_fjLj128EEEEELb1ELb0ELb1EEEvNS_9FwdParamsE,(.L_x_43897 - _ZN10layer_norm31ln_parallel_residual_fwd_kernelINS_13Kernel_traitsIf6__halfS2_S2_fjLj2048ELj1ELj4ELj1ELj16ENS_18Kernel_traits_baseILj2048EfS2_S2_S2_fjLj128EEEEELb1ELb0ELb1EEEvNS_9FwdParamsE)
        .other          _ZN10layer_norm31ln_parallel_residual_fwd_kernelINS_13Kernel_traitsIf6__halfS2_S2_fjLj2048ELj1ELj4ELj1ELj16ENS_18Kernel_traits_baseILj2048EfS2_S2_S2_fjLj128EEEEELb1ELb0ELb1EEEvNS_9FwdParamsE,@"STO_CUDA_ENTRY STV_DEFAULT"
_ZN10layer_norm31ln_parallel_residual_fwd_kernelINS_13Kernel_traitsIf6__halfS2_S2_fjLj2048ELj1ELj4ELj1ELj16ENS_18Kernel_traits_baseILj2048EfS2_S2_S2_fjLj128EEEEELb1ELb0ELb1EEEvNS_9FwdParamsE:
.text._ZN10layer_norm31ln_parallel_residual_fwd_kernelINS_13Kernel_traitsIf6__halfS2_S2_fjLj2048ELj1ELj4ELj1ELj16ENS_18Kernel_traits_baseILj2048EfS2_S2_S2_fjLj128EEEEELb1ELb0ELb1EEEvNS_9FwdParamsE:
        /* <DEDUP_REMOVED lines=9> */
[----:B------:R-:W-:Y:S01]  /*0090*/  PLOP3.LUT P0, PT, PT, PT, UP0, 0x80, 0x8 ;  /* 0x000000000008781c */ /* 0x000fe20003f0f008 */
[----:B--2---:R-:W-:-:S02]  /*00a0*/  IMAD.U32 R2, RZ, RZ, UR10 ;  /* 0x0000000aff027e24 */ /* 0x004fc4000f8e00ff */
[----:B------:R-:W-:Y:S02]  /*00b0*/  IMAD.U32 R3, RZ, RZ, UR11 ;  /* 0x0000000bff037e24 */ /* 0x000fe4000f8e00ff */
[----:B------:R-:W2:Y:S08]  /*00c0*/  @UP0 LDCU UR12, c[0x0][0x460] ;  /* 0x00008c00ff0c07ac */ /* 0x000eb00008000800 */
[----:B0-----:R-:W5:Y:S01]  /*00d0*/  @P0 LDG.E.64 R2, desc[UR8][R2.64] ;  /* 0x0000000802020981 */ /* 0x001f62000c1e1b00 */
[----:B-1----:R-:W-:Y:S01]  /*00e0*/  @UP0 UMOV UR6, UR4 ;  /* 0x0000000400060c82 */ /* 0x002fe20008000000 */
[----:B------:R-:W-:Y:S01]  /*00f0*/  @UP0 UMOV UR7, UR5 ;  /* 0x0000000500070c82 */ /* 0x000fe20008000000 */
[----:B------:R-:W-:Y:S01]  /*0100*/  IMAD.U32 R6, RZ, RZ, UR6 ;  /* 0x00000006ff067e24 */ /* 0x000fe2000f8e00ff */
[----:B------:R-:W-:-:S06]  /*0110*/  MOV R7, UR7 ;  /* 0x0000000700077c02 */ /* 0x000fcc0008000f00 */
        /* <DEDUP_REMOVED lines=12> */
[----:B------:R-:W-:Y:S01]  /*01e0*/  MOV R0, UR6 ;  /* 0x0000000600007c02 */ /* 0x000fe20008000f00 */
        /* <DEDUP_REMOVED lines=166> */
.L_x_23000:
        /* <DEDUP_REMOVED lines=83> */
.L_x_22999:
[----:B------:R-:W0:Y:S02]  /*1180*/  LDCU.64 UR6, c[0x0][0x440] ;  /* 0x00008800ff0677ac */ /* 0x000e240008000a00 */
[----:B0-----:R-:W-:-:S04]  /*1190*/  UISETP.NE.U32.AND UP0, UPT, UR6, URZ, UPT ;  /* 0x000000ff0600728c */ /* 0x001fc8000bf05070 */
[----:B------:R-:W-:-:S09]  /*11a0*/  UISETP.NE.AND.EX UP0, UPT, UR7, URZ, UPT, UP0 ;  /* 0x000000ff0700728c */ /* 0x000fd2000bf05300 */
[----:B------:R-:W-:Y:S05]  /*11b0*/  BRA.U !UP0, `(.L_x_23002) ;  /* 0x0000000908207547 */ /* 0x000fea000b800000 */
[----:B------:R-:W0:Y:S01]  /*11c0*/  LDCU.128 UR16, c[0x0][0x3d0] ;  /* 0x00007a00ff1077ac */ /* 0x000e220008000c00 */
[----:B------:R-:W-:-:S05]  /*11d0*/  IMAD.SHL.U32 R2, R4, 0x20, RZ ;  /* 0x0000002004027824 */ /* 0x000fca00078e00ff */
[----:B------:R-:W-:-:S04]  /*11e0*/  LOP3.LUT R2, R2, 0x3e0, RZ, 0xc0, !PT ;  /* 0x000003e002027812 */ /* 0x000fc800078ec0ff */
[----:B------:R-:W-:-:S04]  /*11f0*/  IADD3 R8, P1, PT, R2, UR14, RZ ;  /* 0x0000000e02087c10 */ /* 0x000fc8000ff3e0ff */
[----:B------:R-:W-:Y:S02]  /*1200*/  IADD3.X R9, PT, PT, RZ, UR15, RZ, P1, !PT ;  /* 0x0000000fff097c10 */ /* 0x000fe40008ffe4ff */
[----:B0-----:R-:W-:-:S03]  /*1210*/  IADD3 R6, P0, PT, R2, UR16, RZ ;  /* 0x0000001002067c10 */ /* 0x001fc6000ff1e0ff */
[----:B------:R-:W2:Y:S01]  /*1220*/  LDG.E.128 R96, desc[UR8][R8.64] ;  /* 0x0000000808607981 */ /* 0x000ea2000c1e1d00 */
[C---:B------:R-:W-:Y:S02]  /*1230*/  IADD3 R10, P2, PT, R2.reuse, UR18, RZ ;  /* 0x00000012020a7c10 */ /* 0x040fe4000ff5e0ff */
[----:B------:R-:W-:Y:S01]  /*1240*/  IADD3 R2, P3, PT, R2, UR6, RZ ;  /* 0x0000000602027c10 */ /* 0x000fe2000ff7e0ff */
[----:B------:R-:W-:Y:S01]  /*1250*/  IMAD.X R7, RZ, RZ, UR17, P0 ;  /* 0x00000011ff077e24 */ /* 0x000fe200080e06ff */
[----:B------:R-:W3:Y:S01]  /*1260*/  LDG.E.128 R56, desc[UR8][R8.64+0x10] ;  /* 0x0000100808387981 */ /* 0x000ee2000c1e1d00 */
[----:B------:R-:W-:Y:S02]  /*1270*/  IMAD.X R11, RZ, RZ, UR19, P2 ;  /* 0x00000013ff0b7e24 */ /* 0x000fe400090e06ff */
[----:B------:R-:W-:Y:S01]  /*1280*/  IMAD.X R3, RZ, RZ, UR7, P3 ;  /* 0x00000007ff037e24 */ /* 0x000fe200098e06ff */
        /* <DEDUP_REMOVED lines=123> */
.L_x_23002:
        /* <DEDUP_REMOVED lines=146> */
.L_x_23001:
        /* <DEDUP_REMOVED lines=102> */
.L_x_23988:
        /* <DEDUP_REMOVED lines=36> */
.L_x_23006:
        /* <DEDUP_REMOVED lines=12> */
.L_x_23008:
[----:B------:R-:W-:Y:S05]  /*2cc0*/  BSYNC.RECONVERGENT B1 ;  /* 0x0000000000017941 */ /* 0x000fea0003800200 */
.L_x_23007:
        /* <DEDUP_REMOVED lines=59> */
[----:B------:R-:W-:Y:S01]  /*3080*/  IMAD.MOV.U32 R21, RZ, RZ, RZ ;  /* 0x000000ffff157224 */ /* 0x000fe200078e00ff */
[----:B------:R-:W-:-:S07]  /*3090*/  MOV R160, R24 ;  /* 0x0000001800a07202 */ /* 0x000fce0000000f00 */
.L_x_23005:
[----:B------:R-:W-:Y:S05]  /*30a0*/  BSYNC.RECONVERGENT B0 ;  /* 0x0000000000007941 */ /* 0x000fea0003800200 */
.L_x_23004:
        /* <DEDUP_REMOVED lines=8> */
[----:B------:R-:W-:Y:S02]  /*3130*/  MOV R27, R160 ;  /* 0x000000a0001b7202 */ /* 0x000fe40000000f00 */
[----:B------:R-:W-:Y:S01]  /*3140*/  FSETP.GTU.FTZ.AND P0, PT, R15, R146, PT ;  /* 0x000000920f00720b */ /* 0x000fe20003f1c000 */
[----:B-----5:R-:W-:-:S05]  /*3150*/  HADD2.F32 R15, -RZ, R16.H0_H0 ;  /* 0x20000010ff0f7230 */ /* 0x020fca0000004100 */
[----:B------:R-:W-:-:S05]  /*3160*/  FMUL.FTZ R15, R15, R147 ;  /* 0x000000930f0f7220 */ /* 0x000fca0000410000 */
[----:B------:R-:W-:Y:S01]  /*3170*/  FSEL R133, R15, RZ, !P0 ;  /* 0x000000ff0f857208 */ /* 0x000fe20004000000 */
[----:B------:R-:W-:Y:S01]  /*3180*/  @P1 HADD2.F32 R15, -RZ, R48.H0_H0 ;  /* 0x20000030ff0f1230 */ /* 0x000fe20000004100 */
[----:B------:R-:W-:-:S04]  /*3190*/  PLOP3.LUT P0, PT, P0, PT, PT, 0x8, 0x80 ;  /* 0x000000000080781c */ /* 0x000fc8000070e170 */
[----:B------:R-:W-:-:S05]  /*31a0*/  @P1 FADD.FTZ R133, R133, R15 ;  /* 0x0000000f85851221 */ /* 0x000fca0000010000 */
        /* <DEDUP_REMOVED lines=11> */
.L_x_23011:
        /* <DEDUP_REMOVED lines=12> */
.L_x_23013:
[----:B------:R-:W-:Y:S05]  /*3320*/  BSYNC.RECONVERGENT B1 ;  /* 0x0000000000017941 */ /* 0x000fea0003800200 */
.L_x_23012:
        /* <DEDUP_REMOVED lines=62> */
.L_x_23010:
[----:B------:R-:W-:Y:S05]  /*3710*/  BSYNC.RECONVERGENT B0 ;  /* 0x0000000000007941 */ /* 0x000fea0003800200 */
.L_x_23009:
        /* <DEDUP_REMOVED lines=10> */
[----:B------:R-:W-:Y:S01]  /*37c0*/  FSEL R134, R16, RZ, !P0 ;  /* 0x000000ff10867208 */ /* 0x000fe20004000000 */
[----:B------:R-:W-:Y:S01]  /*37d0*/  @P1 HADD2.F32 R16, -RZ, R48.H1_H1 ;  /* 0x30000030ff101230 */ /* 0x000fe20000004100 */
        /* <DEDUP_REMOVED lines=13> */
.L_x_23016:
        /* <DEDUP_REMOVED lines=12> */
.L_x_23018:
[----:B------:R-:W-:Y:S05]  /*3970*/  BSYNC.RECONVERGENT B1 ;  /* 0x0000000000017941 */ /* 0x000fea0003800200 */
.L_x_23017:
        /* <DEDUP_REMOVED lines=62> */
.L_x_23015:
[----:B------:R-:W-:Y:S05]  /*3d60*/  BSYNC.RECONVERGENT B0 ;  /* 0x0000000000007941 */ /* 0x000fea0003800200 */
.L_x_23014:
        /* <DEDUP_REMOVED lines=23> */
.L_x_23021:
        /* <DEDUP_REMOVED lines=12> */
.L_x_23023:
[----:B------:R-:W-:Y:S05]  /*3fa0*/  BSYNC.RECONVERGENT B1 ;  /* 0x0000000000017941 */ /* 0x000fea0003800200 */
.L_x_23022:
        /* <DEDUP_REMOVED lines=62> */
.L_x_23020:
[----:B------:R-:W-:Y:S05]  /*4390*/  BSYNC.RECONVERGENT B0 ;  /* 0x0000000000007941 */ /* 0x000fea0003800200 */
.L_x_23019:
[----:B------:R-:W-:Y:S01]  /*43a0*/  I2FP.F32.U32 R24, R27 ;  /* 0x0000001b00187245 */ /* 0x000fe20000201000 */
[----:B------:R-:W-:Y:S01]  /*43b0*/  HADD2.F32 R17, -RZ, R17.H1_H1 ;  /* 0x30000011ff117230 */ /* 0x000fe20000004100 */
[----:B------:R-:W-:Y:S01]  /*43c0*/  ISETP.NE.AND P3, PT, R25, 0x1, PT ;  /* 0x000000011900780c */ /* 0x000fe20003f65270 */
[----:B------:R-:W-:Y:S01]  /*43d0*/  BSSY.RECONVERGENT B0, `(.L_x_23024) ;  /* 0x000005f000007945 */ /* 0x000fe20003800200 */
[----:B------:R-:W-:Y:S01]  /*43e0*/  MOV R27, R160 ;  /* 0x000000a0001b7202 */ /* 0x000fe20000000f00 */
[----:B------:R-:W-:Y:S01]  /*43f0*/  FFMA.FTZ R24, R24, R145, 1.1641532182693481445e-10 ;  /* 0x2f00000018187423 */ /* 0x000fe20000010091 */
[----:B------:R-:W-:-:S04]  /*4400*/  FMUL.FTZ R17, R17, R147 ;  /* 0x0000009311117220 */ /* 0x000fc80000410000 */
[----:B------:R-:W-:Y:S01]  /*4410*/  FSETP.GTU.FTZ.AND P2, PT, R24, R146, PT ;  /* 0x000000921800720b */ /* 0x000fe20003f5c000 */
[----:B------:R-:W-:-:S03]  /*4420*/  IMAD.MOV.U32 R24, RZ, RZ, 0x2 ;  /* 0x00000002ff187424 */ /* 0x000fc600078e00ff */
[----:B------:R-:W-:Y:S01]  /*4430*/  FSEL R136, R17, RZ, !P2 ;  /* 0x000000ff11887208 */ /* 0x000fe20005000000 */
[----:B------:R-:W-:Y:S01]  /*4440*/  @P1 HADD2.F32 R17, -RZ, R49.H1_H1 ;  /* 0x30000031ff111230 */ /* 0x000fe20000004100 */
        /* <DEDUP_REMOVED lines=12> */
.L_x_23026:
        /* <DEDUP_REMOVED lines=12> */
.L_x_23028:
[----:B------:R-:W-:Y:S05]  /*45d0*/  BSYNC.RECONVERGENT B1 ;  /* 0x0000000000017941 */ /* 0x000fea0003800200 */
.L_x_23027:
        /* <DEDUP_REMOVED lines=62> */
.L_x_23025:
[----:B------:R-:W-:Y:S05]  /*49c0*/  BSYNC.RECONVERGENT B0 ;  /* 0x0000000000007941 */ /* 0x000fea0003800200 */
.L_x_23024:
        /* <DEDUP_REMOVED lines=8> */
[----:B------:R-:W-:-:S05]  /*4a50*/  HADD2.F32 R25, -RZ, R18.H0_H0 ;  /* 0x20000012ff197230 */ /* 0x000fca0000004100 */
        /* <DEDUP_REMOVED lines=16> */
.L_x_23031:
        /* <DEDUP_REMOVED lines=12> */
.L_x_23033:
[----:B------:R-:W-:Y:S05]  /*4c20*/  BSYNC.RECONVERGENT B1 ;  /* 0x0000000000017941 */ /* 0x000fea0003800200 */
.L_x_23032:
        /* <DEDUP_REMOVED lines=62> */
.L_x_23030:
[----:B------:R-:W-:Y:S05]  /*5010*/  BSYNC.RECONVERGENT B0 ;  /* 0x0000000000007941 */ /* 0x000fea0003800200 */
.L_x_23029:
        /* <DEDUP_REMOVED lines=23> */
.L_x_23036:
        /* <DEDUP_REMOVED lines=12> */
.L_x_23038:
[----:B------:R-:W-:Y:S05]  /*5250*/  BSYNC.RECONVERGENT B1 ;  /* 0x0000000000017941 */ /* 0x000fea0003800200 */
.L_x_23037:
        /* <DEDUP_REMOVED lines=62> */
.L_x_23035:
[----:B------:R-:W-:Y:S05]  /*5640*/  BSYNC.RECONVERGENT B0 ;  /* 0x0000000000007941 */ /* 0x000fea0003800200 */
.L_x_23034:
        /* <DEDUP_REMOVED lines=23> */
.L_x_23041:
        /* <DEDUP_REMOVED lines=12> */
.L_x_23043:
[----:B------:R-:W-:Y:S05]  /*5880*/  BSYNC.RECONVERGENT B1 ;  /* 0x0000000000017941 */ /* 0x000fea0003800200 */
.L_x_23042:
        /* <DEDUP_REMOVED lines=62> */
.L_x_23040:
[----:B------:R-:W-:Y:S05]  /*5c70*/  BSYNC.RECONVERGENT B0 ;  /* 0x0000000000007941 */ /* 0x000fea0003800200 */
.L_x_23039:
        /* <DEDUP_REMOVED lines=15> */
.L_x_23003:
        /* <DEDUP_REMOVED lines=16> */
.L_x_23047:
        /* <DEDUP_REMOVED lines=12> */
.L_x_23049:
[----:B------:R-:W-:Y:S05]  /*5f30*/  BSYNC.RECONVERGENT B1 ;  /* 0x0000000000017941 */ /* 0x000fea0003800200 */
.L_x_23048:
        /* <DEDUP_REMOVED lines=62> */
.L_x_23046:
[----:B------:R-:W-:Y:S05]  /*6320*/  BSYNC.RECONVERGENT B0 ;  /* 0x0000000000007941 */ /* 0x000fea0003800200 */
.L_x_23045:
        /* <DEDUP_REMOVED lines=10> */
[----:B-----5:R-:W-:-:S03]  /*63d0*/  HADD2.F32 R7, -RZ, R16.H0_H0 ;  /* 0x20000010ff077230 */ /* 0x020fc60000004100 */
[----:B------:R-:W-:Y:S02]  /*63e0*/  PLOP3.LUT P3, PT, P0, PT, PT, 0x8, 0x80 ;  /* 0x000000000080781c */ /* 0x000fe4000076e170 */
[----:B------:R-:W-:-:S05]  /*63f0*/  FMUL.FTZ R7, R7, R147 ;  /* 0x0000009307077220 */ /* 0x000fca0000410000 */
[----:B------:R-:W-:-:S06]  /*6400*/  FSEL R7, R7, RZ, !P0 ;  /* 0x000000ff07077208 */ /* 0x000fcc0004000000 */
        /* <DEDUP_REMOVED lines=10> */
.L_x_23052:
        /* <DEDUP_REMOVED lines=12> */
.L_x_23054:
[----:B------:R-:W-:Y:S05]  /*6570*/  BSYNC.RECONVERGENT B1 ;  /* 0x0000000000017941 */ /* 0x000fea0003800200 */
.L_x_23053:
        /* <DEDUP_REMOVED lines=62> */
.L_x_23051:
[----:B------:R-:W-:Y:S05]  /*6960*/  BSYNC.RECONVERGENT B0 ;  /* 0x0000000000007941 */ /* 0x000fea0003800200 */
.L_x_23050:
        /* <DEDUP_REMOVED lines=25> */
.L_x_23057:
        /* <DEDUP_REMOVED lines=12> */
.L_x_23059:
[----:B------:R-:W-:Y:S05]  /*6bc0*/  BSYNC.RECONVERGENT B1 ;  /* 0x0000000000017941 */ /* 0x000fea0003800200 */
.L_x_23058:
        /* <DEDUP_REMOVED lines=62> */
.L_x_23056:
[----:B------:R-:W-:Y:S05]  /*6fb0*/  BSYNC.RECONVERGENT B0 ;  /* 0x0000000000007941 */ /* 0x000fea0003800200 */
.L_x_23055:
        /* <DEDUP_REMOVED lines=8> */
[----:B------:R-:W-:-:S03]  /*7040*/  HADD2.F32 R8, -RZ, R16.H1_H1 ;  /* 0x30000010ff087230 */ /* 0x000fc60000004100 */
        /* <DEDUP_REMOVED lines=13> */
.L_x_23062:
        /* <DEDUP_REMOVED lines=12> */
.L_x_23064:
[----:B------:R-:W-:Y:S05]  /*71e0*/  BSYNC.RECONVERGENT B1 ;  /* 0x0000000000017941 */ /* 0x000fea0003800200 */
.L_x_23063:
        /* <DEDUP_REMOVED lines=62> */
.L_x_23061:
[----:B------:R-:W-:Y:S05]  /*75d0*/  BSYNC.RECONVERGENT B0 ;  /* 0x0000000000007941 */ /* 0x000fea0003800200 */
.L_x_23060:
        /* <DEDUP_REMOVED lines=8> */
[----:B------:R-:W-:-:S05]  /*7660*/  FSEL R9, R9, RZ, !P0 ;  /* 0x000000ff09097208 */ /* 0x000fca0004000000 */
[----:B------:R-:W-:Y:S01]  /*7670*/  FADD.FTZ R8, R8, R9 ;  /* 0x0000000908087221 */ /* 0x000fe20000010000 */
[----:B------:R-:W-:-:S05]  /*7680*/  @P1 HADD2.F32 R9, -RZ, R48.H1_H1 ;  /* 0x30000030ff091230 */ /* 0x000fca0000004100 */
        /* <DEDUP_REMOVED lines=14> */
.L_x_23067:
        /* <DEDUP_REMOVED lines=12> */
.L_x_23069:
[----:B------:R-:W-:Y:S05]  /*7830*/  BSYNC.RECONVERGENT B1 ;  /* 0x0000000000017941 */ /* 0x000fea0003800200 */
.L_x_23068:
        /* <DEDUP_REMOVED lines=62> */
.L_x_23066:
[----:B------:R-:W-:Y:S05]  /*7c20*/  BSYNC.RECONVERGENT B0 ;  /* 0x0000000000007941 */ /* 0x000fea0003800200 */
.L_x_23065:
[----:B------:R-:W-:Y:S01]  /*7c30*/  I2FP.F32.U32 R9, R9 ;  /* 0x0000000900097245 */ /* 0x000fe20000201000 */
[----:B------:R-:W-:Y:S01]  /*7c40*/  BSSY.RECONVERGENT B0, `(.L_x_23070) ;  /* 0x000005e000007945 */ /* 0x000fe20003800200 */
[----:B------:R-:W-:Y:S01]  /*7c50*/  ISETP.NE.AND P3, PT, R11, 0x1, PT ;  /* 0x000000010b00780c */ /* 0x000fe20003f65270 */
[----:B------:R-:W-:Y:S02]  /*7c60*/  HFMA2 R10, -RZ, RZ, 0, 1.1920928955078125e-07 ;  /* 0x00000002ff0a7431 */ /* 0x000fe400000001ff */
[----:B------:R-:W-:Y:S02]  /*7c70*/  IMAD.MOV.U32 R13, RZ, RZ, R160 ;  /* 0x000000ffff0d7224 */ /* 0x000fe400078e00a0 */
[----:B------:R-:W-:-:S05]  /*7c80*/  FFMA.FTZ R9, R9, R145, 1.1641532182693481445e-10 ;  /* 0x2f00000009097423 */ /* 0x000fca0000010091 */
[----:B------:R-:W-:Y:S01]  /*7c90*/  FSETP.GTU.FTZ.AND P2, PT, R9, R146, PT ;  /* 0x000000920900720b */ /* 0x000fe20003f5c000 */
[----:B------:R-:W-:-:S03]  /*7ca0*/  HADD2.F32 R9, -RZ, R17.H0_H0 ;  /* 0x20000011ff097230 */ /* 0x000fc60000004100 */
[----:B------:R-:W-:Y:S02]  /*7cb0*/  PLOP3.LUT P0, PT, P2, PT, PT, 0x8, 0x80 ;  /* 0x000000000080781c */ /* 0x000fe4000170e170 */
        /* <DEDUP_REMOVED lines=11> */
.L_x_23072:
        /* <DEDUP_REMOVED lines=12> */
.L_x_23074:
[----:B------:R-:W-:Y:S05]  /*7e30*/  BSYNC.RECONVERGENT B1 ;  /* 0x0000000000017941 */ /* 0x000fea0003800200 */
.L_x_23073:
        /* <DEDUP_REMOVED lines=62> */
.L_x_23071:
[----:B------:R-:W-:Y:S05]  /*8220*/  BSYNC.RECONVERGENT B0 ;  /* 0x0000000000007941 */ /* 0x000fea0003800200 */
.L_x_23070:
        /* <DEDUP_REMOVED lines=25> */
.L_x_23077:
        /* <DEDUP_REMOVED lines=12> */
.L_x_23079:
[----:B------:R-:W-:Y:S05]  /*8480*/  BSYNC.RECONVERGENT B1 ;  /* 0x0000000000017941 */ /* 0x000fea0003800200 */
.L_x_23078:
        /* <DEDUP_REMOVED lines=62> */
.L_x_23076:
[----:B------:R-:W-:Y:S05]  /*8870*/  BSYNC.RECONVERGENT B0 ;  /* 0x0000000000007941 */ /* 0x000fea0003800200 */
.L_x_23075:
[----:B------:R-:W-:Y:S01]  /*8880*/  I2FP.F32.U32 R10, R13 ;  /* 0x0000000d000a7245 */ /* 0x000fe20000201000 */
[----:B------:R-:W-:Y:S01]  /*8890*/  BSSY.RECONVERGENT B0, `(.L_x_23080) ;  /* 0x000005e000007945 */ /* 0x000fe20003800200 */
[----:B------:R-:W-:Y:S01]  /*88a0*/  ISETP.NE.AND P4, PT, R14, 0x1, PT ;  /* 0x000000010e00780c */ /* 0x000fe20003f85270 */
[----:B------:R-:W-:Y:S01]  /*88b0*/  IMAD.MOV.U32 R12, RZ, RZ, 0x2 ;  /* 0x00000002ff0c7424 */ /* 0x000fe200078e00ff */
[----:B------:R-:W-:Y:S01]  /*88c0*/  MOV R11, R160 ;  /* 0x000000a0000b7202 */ /* 0x000fe20000000f00 */
[----:B------:R-:W-:-:S05]  /*88d0*/  FFMA.FTZ R10, R10, R145, 1.1641532182693481445e-10 ;  /* 0x2f0000000a0a7423 */ /* 0x000fca0000010091 */
[----:B------:R-:W-:Y:S01]  /*88e0*/  FSETP.GTU.FTZ.AND P3, PT, R10, R146, PT ;  /* 0x000000920a00720b */ /* 0x000fe20003f7c000 */
[----:B------:R-:W-:-:S03]  /*88f0*/  HADD2.F32 R10, -RZ, R17.H1_H1 ;  /* 0x30000011ff0a7230 */ /* 0x000fc60000004100 */
        /* <DEDUP_REMOVED lines=12> */
.L_x_23082:
        /* <DEDUP_REMOVED lines=12> */
.L_x_23084:
[----:B------:R-:W-:Y:S05]  /*8a80*/  BSYNC.RECONVERGENT B1 ;  /* 0x0000000000017941 */ /* 0x000fea0003800200 */
.L_x_23083:
        /* <DEDUP_REMOVED lines=62> */
.L_x_23081:
[----:B------:R-:W-:Y:S05]  /*8e70*/  BSYNC.RECONVERGENT B0 ;  /* 0x0000000000007941 */ /* 0x000fea0003800200 */
.L_x_23080:
[----:B------:R-:W-:Y:S01]  /*8e80*/  I2FP.F32.U32 R11, R11 ;  /* 0x0000000b000b7245 */ /* 0x000fe20000201000 */
[----:B------:R-:W-:Y:S01]  /*8e90*/  BSSY.RECONVERGENT B0, `(.L_x_23085) ;  /* 0x0000063000007945 */ /* 0x000fe20003800200 */
[----:B------:R-:W-:Y:S01]  /*8ea0*/  ISETP.NE.AND P4, PT, R12, 0x1, PT ;  /* 0x000000010c00780c */ /* 0x000fe20003f85270 */
[----:B------:R-:W-:Y:S01]  /*8eb0*/  IMAD.MOV.U32 R13, RZ, RZ, 0x2 ;  /* 0x00000002ff0d7424 */ /* 0x000fe200078e00ff */
[----:B------:R-:W-:Y:S01]  /*8ec0*/  MOV R14, R160 ;  /* 0x000000a0000e7202 */ /* 0x000fe20000000f00 */
[----:B------:R-:W-:-:S05]  /*8ed0*/  FFMA.FTZ R11, R11, R145, 1.1641532182693481445e-10 ;  /* 0x2f0000000b0b7423 */ /* 0x000fca0000010091 */
[----:B------:R-:W-:Y:S01]  /*8ee0*/  FSETP.GTU.FTZ.AND P3, PT, R11, R146, PT ;  /* 0x000000920b00720b */ /* 0x000fe20003f7c000 */
[----:B------:R-:W-:-:S05]  /*8ef0*/  HADD2.F32 R11, -RZ, R53.H1_H1 ;  /* 0x30000035ff0b7230 */ /* 0x000fca0000004100 */
[----:B------:R-:W-:-:S05]  /*8f00*/  FMUL.FTZ R11, R11, R147 ;  /* 0x000000930b0b7220 */ /* 0x000fca0000410000 */
[----:B------:R-:W-:-:S05]  /*8f10*/  FSEL R11, R11, RZ, !P3 ;  /* 0x000000ff0b0b7208 */ /* 0x000fca0005800000 */
[----:B------:R-:W-:Y:S01]  /*8f20*/  FADD.FTZ R10, R10, R11 ;  /* 0x0000000b0a0a7221 */ /* 0x000fe20000010000 */
[----:B------:R-:W-:-:S05]  /*8f30*/  @P1 HADD2.F32 R11, -RZ, R49.H1_H1 ;  /* 0x30000031ff0b1230 */ /* 0x000fca0000004100 */
        /* <DEDUP_REMOVED lines=13> */
.L_x_23087:
        /* <DEDUP_REMOVED lines=12> */
.L_x_23089:
[----:B------:R-:W-:Y:S05]  /*90d0*/  BSYNC.RECONVERGENT B1 ;  /* 0x0000000000017941 */ /* 0x000fea0003800200 */
.L_x_23088:
        /* <DEDUP_REMOVED lines=62> */
.L_x_23086:
[----:B------:R-:W-:Y:S05]  /*94c0*/  BSYNC.RECONVERGENT B0 ;  /* 0x0000000000007941 */ /* 0x000fea0003800200 */
.L_x_23085:
        /* <DEDUP_REMOVED lines=22> */
.L_x_23092:
        /* <DEDUP_REMOVED lines=12> */
.L_x_23094:
[----:B------:R-:W-:Y:S05]  /*96f0*/  BSYNC.RECONVERGENT B1 ;  /* 0x0000000000017941 */ /* 0x000fea0003800200 */
.L_x_23093:
        /* <DEDUP_REMOVED lines=62> */
.L_x_23091:
[----:B------:R-:W-:Y:S05]  /*9ae0*/  BSYNC.RECONVERGENT B0 ;  /* 0x0000000000007941 */ /* 0x000fea0003800200 */
.L_x_23090:
[----:B------:R-:W-:Y:S01]  /*9af0*/  I2FP.F32.U32 R13, R14 ;  /* 0x0000000e000d7245 */ /* 0x000fe20000201000 */
[----:B------:R-:W-:Y:S01]  /*9b00*/  BSSY.RECONVERGENT B0, `(.L_x_23095) ;  /* 0x0000063000007945 */ /* 0x000fe20003800200 */
[----:B------:R-:W-:Y:S02]  /*9b10*/  IMAD.MOV.U32 R26, RZ, RZ, 0x2 ;  /* 0x00000002ff1a7424 */ /* 0x000fe400078e00ff */
        /* <DEDUP_REMOVED lines=8> */
[----:B------:R-:W-:Y:S01]  /*9ba0*/  @P1 FADD.FTZ R129, R13, R11 ;  /* 0x0000000b0d811221 */ /* 0x000fe20000010000 */
[----:B------:R-:W-:Y:S02]  /*9bb0*/  @!P1 MOV R129, R11 ;  /* 0x0000000b00819202 */ /* 0x000fe40000000f00 */
[----:B------:R-:W-:Y:S02]  /*9bc0*/  SEL R11, RZ, 0x1, P3 ;  /* 0x00000001ff0b7807 */ /* 0x000fe40001800000 */
[----:B------:R-:W-:Y:S02]  /*9bd0*/  ISETP.NE.AND P3, PT, R12, 0x1, PT ;  /* 0x000000010c00780c */ /* 0x000fe40003f65270 */
[----:B------:R-:W-:-:S11]  /*9be0*/  F2FP.F16.F32.PACK_AB R25, RZ, R129 ;  /* 0x00000081ff19723e */ /* 0x000fd600000000ff */
        /* <DEDUP_REMOVED lines=9> */
.L_x_23097:
        /* <DEDUP_REMOVED lines=12> */
.L_x_23099:
[----:B------:R-:W-:Y:S05]  /*9d40*/  BSYNC.RECONVERGENT B1 ;  /* 0x0000000000017941 */ /* 0x000fea0003800200 */
.L_x_23098:
        /* <DEDUP_REMOVED lines=62> */
.L_x_23096:
[----:B------:R-:W-:Y:S05]  /*a130*/  BSYNC.RECONVERGENT B0 ;  /* 0x0000000000007941 */ /* 0x000fea0003800200 */
.L_x_23095:
[----:B------:R-:W-:Y:S01]  /*a140*/  I2FP.F32.U32 R12, R14 ;  /* 0x0000000e000c7245 */ /* 0x000fe20000201000 */
[----:B------:R-:W-:Y:S01]  /*a150*/  BSSY.RECONVERGENT B0, `(.L_x_23100) ;  /* 0x000005e000007945 */ /* 0x000fe20003800200 */
[----:B------:R-:W-:Y:S01]  /*a160*/  ISETP.NE.AND P4, PT, R26, 0x1, PT ;  /* 0x000000011a00780c */ /* 0x000fe20003f85270 */
[----:B------:R-:W-:Y:S02]  /*a170*/  HFMA2 R24, -RZ, RZ, 0, 1.1920928955078125e-07 ;  /* 0x00000002ff187431 */ /* 0x000fe400000001ff */
[----:B------:R-:W-:Y:S02]  /*a180*/  IMAD.MOV.U32 R13, RZ, RZ, R160 ;  /* 0x000000ffff0d7224 */ /* 0x000fe400078e00a0 */
[----:B------:R-:W-:-:S05]  /*a190*/  FFMA.FTZ R12, R12, R145, 1.1641532182693481445e-10 ;  /* 0x2f0000000c0c7423 */ /* 0x000fca0000010091 */
[----:B------:R-:W-:Y:S01]  /*a1a0*/  FSETP.GTU.FTZ.AND P3, PT, R12, R146, PT ;  /* 0x000000920c00720b */ /* 0x000fe20003f7c000 */
[----:B------:R-:W-:-:S05]  /*a1b0*/  HADD2.F32 R12, -RZ, R18.H1_H1 ;  /* 0x30000012ff0c7230 */ /* 0x000fca0000004100 */
        /* <DEDUP_REMOVED lines=12> */
.L_x_23102:
        /* <DEDUP_REMOVED lines=12> */
.L_x_23104:
[----:B------:R-:W-:Y:S05]  /*a340*/  BSYNC.RECONVERGENT B1 ;  /* 0x0000000000017941 */ /* 0x000fea0003800200 */
.L_x_23103:
        /* <DEDUP_REMOVED lines=62> */
.L_x_23101:
[----:B------:R-:W-:Y:S05]  /*a730*/  BSYNC.RECONVERGENT B0 ;  /* 0x0000000000007941 */ /* 0x000fea0003800200 */
.L_x_23100:
[----:B------:R-:W-:Y:S01]  /*a740*/  I2FP.F32.U32 R13, R13 ;  /* 0x0000000d000d7245 */ /* 0x000fe20000201000 */
[----:B------:R-:W-:Y:S01]  /*a750*/  BSSY.RECONVERGENT B0, `(.L_x_23105) ;  /* 0x0000063000007945 */ /* 0x000fe20003800200 */
[----:B------:R-:W-:Y:S02]  /*a760*/  HFMA2 R26, -RZ, RZ, 0, 1.1920928955078125e-07 ;  /* 0x00000002ff1a7431 */ /* 0x000fe400000001ff */
[----:B------:R-:W-:Y:S02]  /*a770*/  IMAD.MOV.U32 R14, RZ, RZ, R160 ;  /* 0x000000ffff0e7224 */ /* 0x000fe400078e00a0 */
        /* <DEDUP_REMOVED lines=9> */
[----:B------:R-:W-:Y:S02]  /*a810*/  SEL R12, RZ, 0x1, P4 ;  /* 0x00000001ff0c7807 */ /* 0x000fe40002000000 */
[----:B------:R-:W-:Y:S02]  /*a820*/  ISETP.NE.AND P4, PT, R24, 0x1, PT ;  /* 0x000000011800780c */ /* 0x000fe40003f85270 */
[----:B------:R-:W-:-:S11]  /*a830*/  F2FP.F16.F32.PACK_AB R18, RZ, R130 ;  /* 0x00000082ff12723e */ /* 0x000fd600000000ff */
        /* <DEDUP_REMOVED lines=9> */
.L_x_23107:
        /* <DEDUP_REMOVED lines=12> */
.L_x_23109:
[----:B------:R-:W-:Y:S05]  /*a990*/  BSYNC.RECONVERGENT B1 ;  /* 0x0000000000017941 */ /* 0x000fea0003800200 */
.L_x_23108:
        /* <DEDUP_REMOVED lines=62> */
.L_x_23106:
[----:B------:R-:W-:Y:S05]  /*ad80*/  BSYNC.RECONVERGENT B0 ;  /* 0x0000000000007941 */ /* 0x000fea0003800200 */
.L_x_23105:
        /* <DEDUP_REMOVED lines=20> */
.L_x_23112:
        /* <DEDUP_REMOVED lines=12> */
.L_x_23114:
[----:B------:R-:W-:Y:S05]  /*af90*/  BSYNC.RECONVERGENT B1 ;  /* 0x0000000000017941 */ /* 0x000fea0003800200 */
.L_x_23113:
        /* <DEDUP_REMOVED lines=62> */
.L_x_23111:
[----:B------:R-:W-:Y:S05]  /*b380*/  BSYNC.RECONVERGENT B0 ;  /* 0x0000000000007941 */ /* 0x000fea0003800200 */
.L_x_23110:
[----:B------:R-:W-:Y:S01]  /*b390*/  I2FP.F32.U32 R24, R24 ;  /* 0x0000001800187245 */ /* 0x000fe20000201000 */
[----:B------:R-:W-:Y:S01]  /*b3a0*/  BSSY.RECONVERGENT B0, `(.L_x_23115) ;  /* 0x0000063000007945 */ /* 0x000fe20003800200 */
[----:B------:R-:W-:Y:S01]  /*b3b0*/  IMAD.MOV.U32 R27, RZ, RZ, 0x2 ;  /* 0x00000002ff1b7424 */ /* 0x000fe200078e00ff */
[----:B------:R-:W-:Y:S02]  /*b3c0*/  MOV R29, R160 ;  /* 0x000000a0001d7202 */ /* 0x000fe40000000f00 */
        /* <DEDUP_REMOVED lines=21> */
.L_x_23117:
        /* <DEDUP_REMOVED lines=12> */
.L_x_23119:
[----:B------:R-:W-:Y:S05]  /*b5e0*/  BSYNC.RECONVERGENT B1 ;  /* 0x0000000000017941 */ /* 0x000fea0003800200 */
.L_x_23118:
        /* <DEDUP_REMOVED lines=62> */
.L_x_23116:
[----:B------:R-:W-:Y:S05]  /*b9d0*/  BSYNC.RECONVERGENT B0 ;  /* 0x0000000000007941 */ /* 0x000fea0003800200 */
.L_x_23115:
[----:B------:R-:W-:Y:S01]  /*b9e0*/  I2FP.F32.U32 R14, R29 ;  /* 0x0000001d000e7245 */ /* 0x000fe20000201000 */
[----:B------:R-:W-:Y:S01]  /*b9f0*/  BSSY.RECONVERGENT B0, `(.L_x_23120) ;  /* 0x0000061000007945 */ /* 0x000fe20003800200 */
[----:B------:R-:W-:Y:S01]  /*ba00*/  ISETP.NE.AND P6, PT, R27, 0x1, PT ;  /* 0x000000011b00780c */ /* 0x000fe20003fc5270 */
[----:B------:R-:W-:Y:S02]  /*ba10*/  IMAD.MOV.U32 R26, RZ, RZ, 0x2 ;  /* 0x00000002ff1a7424 */ /* 0x000fe400078e00ff */
[----:B------:R-:W-:-:S05]  /*ba20*/  FFMA.FTZ R14, R14, R145, 1.1641532182693481445e-10 ;  /* 0x2f0000000e0e7423 */ /* 0x000fca0000010091 */
[----:B------:R-:W-:Y:S01]  /*ba30*/  FSETP.GTU.FTZ.AND P5, PT, R14, R146, PT ;  /* 0x000000920e00720b */ /* 0x000fe20003fbc000 */
[----:B------:R-:W-:Y:S02]  /*ba40*/  HADD2.F32 R14, -RZ, R19.H1_H1 ;  /* 0x30000013ff0e7230 */ /* 0x000fe40000004100 */
[----:B------:R-:W-:-:S03]  /*ba50*/  IMAD.MOV.U32 R19, RZ, RZ, R160 ;  /* 0x000000ffff137224 */ /* 0x000fc600078e00a0 */
        /* <DEDUP_REMOVED lines=12> */
.L_x_23122:
        /* <DEDUP_REMOVED lines=15> */
.L_x_23124:
[----:B------:R-:W-:Y:S05]  /*bc10*/  BSYNC.RECONVERGENT B1 ;  /* 0x0000000000017941 */ /* 0x000fea0003800200 */
.L_x_23123:
        /* <DEDUP_REMOVED lines=62> */
.L_x_23121:
[----:B------:R-:W-:Y:S05]  /*c000*/  BSYNC.RECONVERGENT B0 ;  /* 0x0000000000007941 */ /* 0x000fea0003800200 */
.L_x_23120:
[----:B------:R-:W-:Y:S02]  /*c010*/  I2FP.F32.U32 R19, R19 ;  /* 0x0000001300137245 */ /* 0x000fe40000201000 */
[----:B------:R-:W-:Y:S02]  /*c020*/  PRMT R18, R25, 0x5410, R18 ;  /* 0x0000541019127816 */ /* 0x000fe40000000012 */
[----:B------:R-:W-:Y:S01]  /*c030*/  PRMT R17, R21, 0x5410, R17 ;  /* 0x0000541015117816 */ /* 0x000fe20000000011 */
[----:B------:R-:W-:Y:S01]  /*c040*/  FFMA.FTZ R19, R19, R145, 1.1641532182693481445e-10 ;  /* 0x2f00000013137423 */ /* 0x000fe20000010091 */
[----:B------:R-:W-:-:S04]  /*c050*/  PRMT R16, R15, 0x5410, R16 ;  /* 0x000054100f107816 */ /* 0x000fc80000000010 */
[----:B------:R-:W-:Y:S01]  /*c060*/  FSETP.GTU.FTZ.AND P6, PT, R19, R146, PT ;  /* 0x000000921300720b */ /* 0x000fe20003fdc000 */
[----:B------:R-:W-:-:S05]  /*c070*/  HADD2.F32 R19, -RZ, R55.H1_H1 ;  /* 0x30000037ff137230 */ /* 0x000fca0000004100 */
[----:B------:R-:W-:-:S05]  /*c080*/  FMUL.FTZ R19, R19, R147 ;  /* 0x0000009313137220 */ /* 0x000fca0000410000 */
[----:B------:R-:W-:-:S05]  /*c090*/  FSEL R19, R19, RZ, !P6 ;  /* 0x000000ff13137208 */ /* 0x000fca0007000000 */
[----:B------:R-:W-:Y:S01]  /*c0a0*/  FADD.FTZ R14, R14, R19 ;  /* 0x000000130e0e7221 */ /* 0x000fe20000010000 */
[----:B------:R-:W-:-:S05]  /*c0b0*/  @P1 HADD2.F32 R19, -RZ, R51.H1_H1 ;  /* 0x30000033ff131230 */ /* 0x000fca0000004100 */
[----:B------:R-:W-:Y:S01]  /*c0c0*/  @P1 FADD.FTZ R132, R19, R14 ;  /* 0x0000000e13841221 */ /* 0x000fe20000010000 */
[----:B------:R-:W-:Y:S02]  /*c0d0*/  @!P1 MOV R132, R14 ;  /* 0x0000000e00849202 */ /* 0x000fe40000000f00 */
[----:B------:R-:W-:Y:S02]  /*c0e0*/  SEL R14, RZ, 0x1, P6 ;  /* 0x00000001ff0e7807 */ /* 0x000fe40003000000 */
[----:B------:R-:W-:-:S04]  /*c0f0*/  F2FP.F16.F32.PACK_AB R19, RZ, R132 ;  /* 0x00000084ff13723e */ /* 0x000fc800000000ff */
[----:B------:R-:W-:-:S07]  /*c100*/  PRMT R19, R24, 0x5410, R19 ;  /* 0x0000541018137816 */ /* 0x000fce0000000013 */
.L_x_23044:
        /* <DEDUP_REMOVED lines=44> */
.L_x_23125:
        /* <DEDUP_REMOVED lines=26> */
.L_x_23129:
        /* <DEDUP_REMOVED lines=12> */
.L_x_23131:
[----:B------:R-:W-:Y:S05]  /*c630*/  BSYNC.RECONVERGENT B1 ;  /* 0x0000000000017941 */ /* 0x000fea0003800200 */
.L_x_23130:
        /* <DEDUP_REMOVED lines=62> */
.L_x_23128:
[----:B------:R-:W-:Y:S05]  /*ca20*/  BSYNC.RECONVERGENT B0 ;  /* 0x0000000000007941 */ /* 0x000fea0003800200 */
.L_x_23127:
        /* <DEDUP_REMOVED lines=22> */
.L_x_23134:
        /* <DEDUP_REMOVED lines=12> */
.L_x_23136:
[----:B------:R-:W-:Y:S05]  /*cc50*/  BSYNC.RECONVERGENT B1 ;  /* 0x0000000000017941 */ /* 0x000fea0003800200 */
.L_x_23135:
        /* <DEDUP_REMOVED lines=62> */
.L_x_23133:
[----:B------:R-:W-:Y:S05]  /*d040*/  BSYNC.RECONVERGENT B0 ;  /* 0x0000000000007941 */ /* 0x000fea0003800200 */
.L_x_23132:
        /* <DEDUP_REMOVED lines=25> */
.L_x_23139:
        /* <DEDUP_REMOVED lines=12> */
.L_x_23141:
[----:B------:R-:W-:Y:S05]  /*d2a0*/  BSYNC.RECONVERGENT B1 ;  /* 0x0000000000017941 */ /* 0x000fea0003800200 */
.L_x_23140:
        /* <DEDUP_REMOVED lines=62> */
.L_x_23138:
[----:B------:R-:W-:Y:S05]  /*d690*/  BSYNC.RECONVERGENT B0 ;  /* 0x0000000000007941 */ /* 0x000fea0003800200 */
.L_x_23137:
        /* <DEDUP_REMOVED lines=22> */
.L_x_23144:
        /* <DEDUP_REMOVED lines=12> */
.L_x_23146:
[----:B------:R-:W-:Y:S05]  /*d8c0*/  BSYNC.RECONVERGENT B1 ;  /* 0x0000000000017941 */ /* 0x000fea0003800200 */
.L_x_23145:
        /* <DEDUP_REMOVED lines=62> */
.L_x_23143:
[----:B------:R-:W-:Y:S05]  /*dcb0*/  BSYNC.RECONVERGENT B0 ;  /* 0x0000000000007941 */ /* 0x000fea0003800200 */
.L_x_23142:
[----:B------:R-:W-:Y:S01]  /*dcc0*/  I2FP.F32.U32 R9, R9 ;  /* 0x0000000900097245 */ /* 0x000fe20000201000 */
[----:B------:R-:W-:Y:S01]  /*dcd0*/  BSSY.RECONVERGENT B0, `(.L_x_23147) ;  /* 0x0000063000007945 */ /* 0x000fe20003800200 */
[----:B------:R-:W-:Y:S01]  /*dce0*/  ISETP.NE.AND P3, PT, R10, 0x1, PT ;  /* 0x000000010a00780c */ /* 0x000fe20003f65270 */
[----:B------:R-:W-:Y:S02]  /*dcf0*/  IMAD.MOV.U32 R11, RZ, RZ, 0x2 ;  /* 0x00000002ff0b7424 */ /* 0x000fe400078e00ff */
[----:B------:R-:W-:Y:S01]  /*dd00*/  FFMA.FTZ R9, R9, R145, 1.1641532182693481445e-10 ;  /* 0x2f00000009097423 */ /* 0x000fe20000010091 */
[----:B------:R-:W-:-:S04]  /*dd10*/  IMAD.MOV.U32 R13, RZ, RZ, R160 ;  /* 0x000000ffff0d7224 */ /* 0x000fc800078e00a0 */
        /* <DEDUP_REMOVED lines=19> */
.L_x_23149:
        /* <DEDUP_REMOVED lines=12> */
.L_x_23151:
[----:B------:R-:W-:Y:S05]  /*df10*/  BSYNC.RECONVERGENT B1 ;  /* 0x0000000000017941 */ /* 0x000fea0003800200 */
.L_x_23150:
        /* <DEDUP_REMOVED lines=62> */
.L_x_23148:
[----:B------:R-:W-:Y:S05]  /*e300*/  BSYNC.RECONVERGENT B0 ;  /* 0x0000000000007941 */ /* 0x000fea0003800200 */
.L_x_23147:
        /* <DEDUP_REMOVED lines=8> */
[----:B------:R-:W-:-:S03]  /*e390*/  HADD2.F32 R9, -RZ, R17.H0_H0 ;  /* 0x20000011ff097230 */ /* 0x000fc60000004100 */
        /* <DEDUP_REMOVED lines=13> */
.L_x_23154:
        /* <DEDUP_REMOVED lines=12> */
.L_x_23156:
[----:B------:R-:W-:Y:S05]  /*e530*/  BSYNC.RECONVERGENT B1 ;  /* 0x0000000000017941 */ /* 0x000fea0003800200 */
.L_x_23155:
        /* <DEDUP_REMOVED lines=62> */
.L_x_23153:
[----:B------:R-:W-:Y:S05]  /*e920*/  BSYNC.RECONVERGENT B0 ;  /* 0x0000000000007941 */ /* 0x000fea0003800200 */
.L_x_23152:
        /* <DEDUP_REMOVED lines=25> */
.L_x_23159:
        /* <DEDUP_REMOVED lines=12> */
.L_x_23161:
[----:B------:R-:W-:Y:S05]  /*eb80*/  BSYNC.RECONVERGENT B1 ;  /* 0x0000000000017941 */ /* 0x000fea0003800200 */
.L_x_23160:
        /* <DEDUP_REMOVED lines=62> */
.L_x_23158:
[----:B------:R-:W-:Y:S05]  /*ef70*/  BSYNC.RECONVERGENT B0 ;  /* 0x0000000000007941 */ /* 0x000fea0003800200 */
.L_x_23157:
        /* <DEDUP_REMOVED lines=22> */
.L_x_23164:
        /* <DEDUP_REMOVED lines=12> */
.L_x_23166:
[----:B------:R-:W-:Y:S05]  /*f1a0*/  BSYNC.RECONVERGENT B1 ;  /* 0x0000000000017941 */ /* 0x000fea0003800200 */
.L_x_23165:
        /* <DEDUP_REMOVED lines=62> */
.L_x_23163:
[----:B------:R-:W-:Y:S05]  /*f590*/  BSYNC.RECONVERGENT B0 ;  /* 0x0000000000007941 */ /* 0x000fea0003800200 */
.L_x_23162:
[----:B------:R-:W-:Y:S01]  /*f5a0*/  I2FP.F32.U32 R11, R11 ;  /* 0x0000000b000b7245 */ /* 0x000fe20000201000 */
[----:B------:R-:W-:Y:S01]  /*f5b0*/  BSSY.RECONVERGENT B0, `(.L_x_23167) ;  /* 0x0000063000007945 */ /* 0x000fe20003800200 */
[----:B------:R-:W-:-:S03]  /*f5c0*/  IMAD.MOV.U32 R12, RZ, RZ, 0x2 ;  /* 0x00000002ff0c7424 */ /* 0x000fc600078e00ff */
        /* <DEDUP_REMOVED lines=11> */
[----:B------:R-:W-:Y:S02]  /*f680*/  F2FP.F16.F32.PACK_AB R17, RZ, R119 ;  /* 0x00000077ff11723e */ /* 0x000fe400000000ff */
        /* <DEDUP_REMOVED lines=10> */
.L_x_23169:
        /* <DEDUP_REMOVED lines=12> */
.L_x_23171:
[----:B------:R-:W-:Y:S05]  /*f7f0*/  BSYNC.RECONVERGENT B1 ;  /* 0x0000000000017941 */ /* 0x000fea0003800200 */
.L_x_23170:
        /* <DEDUP_REMOVED lines=62> */
.L_x_23168:
[----:B------:R-:W-:Y:S05]  /*fbe0*/  BSYNC.RECONVERGENT B0 ;  /* 0x0000000000007941 */ /* 0x000fea0003800200 */
.L_x_23167:
[----:B------:R-:W-:Y:S01]  /*fbf0*/  I2FP.F32.U32 R11, R11 ;  /* 0x0000000b000b7245 */ /* 0x000fe20000201000 */
[----:B------:R-:W-:Y:S01]  /*fc00*/  BSSY.RECONVERGENT B0, `(.L_x_23172) ;  /* 0x000005e000007945 */ /* 0x000fe20003800200 */
[----:B------:R-:W-:Y:S01]  /*fc10*/  ISETP.NE.AND P3, PT, R12, 0x1, PT ;  /* 0x000000010c00780c */ /* 0x000fe20003f65270 */
[----:B------:R-:W-:Y:S02]  /*fc20*/  IMAD.MOV.U32 R13, RZ, RZ, 0x2 ;  /* 0x00000002ff0d7424 */ /* 0x000fe400078e00ff */
[----:B------:R-:W-:Y:S01]  /*fc30*/  FFMA.FTZ R11, R11, R145, 1.1641532182693481445e-10 ;  /* 0x2f0000000b0b7423 */ /* 0x000fe20000010091 */
[----:B------:R-:W-:-:S04]  /*fc40*/  IMAD.MOV.U32 R20, RZ, RZ, R160 ;  /* 0x000000ffff147224 */ /* 0x000fc800078e00a0 */
        /* <DEDUP_REMOVED lines=14> */
.L_x_23174:
        /* <DEDUP_REMOVED lines=12> */
.L_x_23176:
[----:B------:R-:W-:Y:S05]  /*fdf0*/  BSYNC.RECONVERGENT B1 ;  /* 0x0000000000017941 */ /* 0x000fea0003800200 */
.L_x_23175:
        /* <DEDUP_REMOVED lines=62> */
.L_x_23173:
[----:B------:R-:W-:Y:S05]  /*101e0*/  BSYNC.RECONVERGENT B0 ;  /* 0x0000000000007941 */ /* 0x000fea0003800200 */
.L_x_23172:
[----:B------:R-:W-:Y:S01]  /*101f0*/  I2FP.F32.U32 R12, R20 ;  /* 0x00000014000c7245 */ /* 0x000fe20000201000 */
[----:B------:R-:W-:Y:S01]  /*10200*/  BSSY.RECONVERGENT B0, `(.L_x_23177) ;  /* 0x0000063000007945 */ /* 0x000fe20003800200 */
[----:B------:R-:W-:-:S03]  /*10210*/  IMAD.MOV.U32 R23, RZ, RZ, R160 ;  /* 0x000000ffff177224 */ /* 0x000fc600078e00a0 */
        /* <DEDUP_REMOVED lines=8> */
[----:B------:R-:W-:Y:S01]  /*102a0*/  @!P1 MOV R43, R11 ;  /* 0x0000000b002b9202 */ /* 0x000fe20000000f00 */
[----:B------:R-:W-:Y:S01]  /*102b0*/  IMAD.MOV.U32 R12, RZ, RZ, 0x2 ;  /* 0x00000002ff0c7424 */ /* 0x000fe200078e00ff */
        /* <DEDUP_REMOVED lines=12> */
.L_x_23179:
        /* <DEDUP_REMOVED lines=12> */
.L_x_23181:
[----:B------:R-:W-:Y:S05]  /*10440*/  BSYNC.RECONVERGENT B1 ;  /* 0x0000000000017941 */ /* 0x000fea0003800200 */
.L_x_23180:
        /* <DEDUP_REMOVED lines=62> */
.L_x_23178:
[----:B------:R-:W-:Y:S05]  /*10830*/  BSYNC.RECONVERGENT B0 ;  /* 0x0000000000007941 */ /* 0x000fea0003800200 */
.L_x_23177:
        /* <DEDUP_REMOVED lines=20> */
.L_x_23184:
        /* <DEDUP_REMOVED lines=12> */
.L_x_23186:
[----:B------:R-:W-:Y:S05]  /*10a40*/  BSYNC.RECONVERGENT B1 ;  /* 0x0000000000017941 */ /* 0x000fea0003800200 */
.L_x_23185:
        /* <DEDUP_REMOVED lines=62> */
.L_x_23183:
[----:B------:R-:W-:Y:S05]  /*10e30*/  BSYNC.RECONVERGENT B0 ;  /* 0x0000000000007941 */ /* 0x000fea0003800200 */
.L_x_23182:
        /* <DEDUP_REMOVED lines=25> */
.L_x_23189:
        /* <DEDUP_REMOVED lines=12> */
.L_x_23191:
[----:B------:R-:W-:Y:S05]  /*11090*/  BSYNC.RECONVERGENT B1 ;  /* 0x0000000000017941 */ /* 0x000fea0003800200 */
.L_x_23190:
        /* <DEDUP_REMOVED lines=62> */
.L_x_23188:
[----:B------:R-:W-:Y:S05]  /*11480*/  BSYNC.RECONVERGENT B0 ;  /* 0x0000000000007941 */ /* 0x000fea0003800200 */
.L_x_23187:
        /* <DEDUP_REMOVED lines=20> */
.L_x_23194:
        /* <DEDUP_REMOVED lines=12> */
.L_x_23196:
[----:B------:R-:W-:Y:S05]  /*11690*/  BSYNC.RECONVERGENT B1 ;  /* 0x0000000000017941 */ /* 0x000fea0003800200 */
.L_x_23195:
        /* <DEDUP_REMOVED lines=62> */
.L_x_23193:
[----:B------:R-:W-:Y:S05]  /*11a80*/  BSYNC.RECONVERGENT B0 ;  /* 0x0000000000007941 */ /* 0x000fea0003800200 */
.L_x_23192:
        /* <DEDUP_REMOVED lines=25> */
.L_x_23199:
        /* <DEDUP_REMOVED lines=12> */
.L_x_23201:
[----:B------:R-:W-:Y:S05]  /*11ce0*/  BSYNC.RECONVERGENT B1 ;  /* 0x0000000000017941 */ /* 0x000fea0003800200 */
.L_x_23200:
        /* <DEDUP_REMOVED lines=62> */
.L_x_23198:
[----:B------:R-:W-:Y:S05]  /*120d0*/  BSYNC.RECONVERGENT B0 ;  /* 0x0000000000007941 */ /* 0x000fea0003800200 */
.L_x_23197:
        /* <DEDUP_REMOVED lines=20> */
.L_x_23204:
        /* <DEDUP_REMOVED lines=15> */
.L_x_23206:
[----:B------:R-:W-:Y:S05]  /*12310*/  BSYNC.RECONVERGENT B1 ;  /* 0x0000000000017941 */ /* 0x000fea0003800200 */
.L_x_23205:
        /* <DEDUP_REMOVED lines=62> */
.L_x_23203:
[----:B------:R-:W-:Y:S05]  /*12700*/  BSYNC.RECONVERGENT B0 ;  /* 0x0000000000007941 */ /* 0x000fea0003800200 */
.L_x_23202:
        /* <DEDUP_REMOVED lines=14> */
[----:B------:R-:W-:Y:S02]  /*127f0*/  F2FP.F16.F32.PACK_AB R19, RZ, R46 ;  /* 0x0000002eff13723e */ /* 0x000fe400000000ff */
[----:B------:R-:W-:Y:S02]  /*12800*/  PRMT R14, R23, 0x7610, R14 ;  /* 0x00007610170e7816 */ /* 0x000fe4000000000e */
[----:B------:R-:W-:Y:S01]  /*12810*/  PRMT R19, R20, 0x5410, R19 ;  /* 0x0000541014137816 */ /* 0x000fe20000000013 */
[----:B------:R-:W-:Y:S06]  /*12820*/  BRA `(.L_x_23207) ;  /* 0x00000030009c7947 */ /* 0x000fec0003800000 */
.L_x_23126:
        /* <DEDUP_REMOVED lines=16> */
.L_x_23210:
        /* <DEDUP_REMOVED lines=12> */
.L_x_23212:
[----:B------:R-:W-:Y:S05]  /*129f0*/  BSYNC.RECONVERGENT B1 ;  /* 0x0000000000017941 */ /* 0x000fea0003800200 */
.L_x_23211:
        /* <DEDUP_REMOVED lines=62> */
.L_x_23209:
[----:B------:R-:W-:Y:S05]  /*12de0*/  BSYNC.RECONVERGENT B0 ;  /* 0x0000000000007941 */ /* 0x000fea0003800200 */
.L_x_23208:
        /* <DEDUP_REMOVED lines=25> */
.L_x_23215:
        /* <DEDUP_REMOVED lines=12> */
.L_x_23217:
[----:B------:R-:W-:Y:S05]  /*13040*/  BSYNC.RECONVERGENT B1 ;  /* 0x0000000000017941 */ /* 0x000fea0003800200 */
.L_x_23216:
        /* <DEDUP_REMOVED lines=62> */
.L_x_23214:
[----:B------:R-:W-:Y:S05]  /*13430*/  BSYNC.RECONVERGENT B0 ;  /* 0x0000000000007941 */ /* 0x000fea0003800200 */
.L_x_23213:
        /* <DEDUP_REMOVED lines=25> */
.L_x_23220:
        /* <DEDUP_REMOVED lines=12> */
.L_x_23222:
[----:B------:R-:W-:Y:S05]  /*13690*/  BSYNC.RECONVERGENT B1 ;  /* 0x0000000000017941 */ /* 0x000fea0003800200 */
.L_x_23221:
        /* <DEDUP_REMOVED lines=62> */
.L_x_23219:
[----:B------:R-:W-:Y:S05]  /*13a80*/  BSYNC.RECONVERGENT B0 ;  /* 0x0000000000007941 */ /* 0x000fea0003800200 */
.L_x_23218:
        /* <DEDUP_REMOVED lines=25> */
.L_x_23225:
        /* <DEDUP_REMOVED lines=12> */
.L_x_23227:
[----:B------:R-:W-:Y:S05]  /*13ce0*/  BSYNC.RECONVERGENT B1 ;  /* 0x0000000000017941 */ /* 0x000fea0003800200 */
.L_x_23226:
        /* <DEDUP_REMOVED lines=62> */
.L_x_23224:
[----:B------:R-:W-:Y:S05]  /*140d0*/  BSYNC.RECONVERGENT B0 ;  /* 0x0000000000007941 */ /* 0x000fea0003800200 */
.L_x_23223:
        /* <DEDUP_REMOVED lines=25> */
.L_x_23230:
        /* <DEDUP_REMOVED lines=12> */
.L_x_23232:
[----:B------:R-:W-:Y:S05]  /*14330*/  BSYNC.RECONVERGENT B1 ;  /* 0x0000000000017941 */ /* 0x000fea0003800200 */
.L_x_23231:
        /* <DEDUP_REMOVED lines=62> */
.L_x_23229:
[----:B------:R-:W-:Y:S05]  /*14720*/  BSYNC.RECONVERGENT B0 ;  /* 0x0000000000007941 */ /* 0x000fea0003800200 */
.L_x_23228:
        /* <DEDUP_REMOVED lines=23> */
.L_x_23235:
        /* <DEDUP_REMOVED lines=12> */
.L_x_23237:
[----:B------:R-:W-:Y:S05]  /*14960*/  BSYNC.RECONVERGENT B1 ;  /* 0x0000000000017941 */ /* 0x000fea0003800200 */
.L_x_23236:
        /* <DEDUP_REMOVED lines=62> */
.L_x_23234:
[----:B------:R-:W-:Y:S05]  /*14d50*/  BSYNC.RECONVERGENT B0 ;  /* 0x0000000000007941 */ /* 0x000fea0003800200 */
.L_x_23233:
        /* <DEDUP_REMOVED lines=23> */
.L_x_23240:
        /* <DEDUP_REMOVED lines=12> */
.L_x_23242:
[----:B------:R-:W-:Y:S05]  /*14f90*/  BSYNC.RECONVERGENT B1 ;  /* 0x0000000000017941 */ /* 0x000fea0003800200 */
.L_x_23241:
        /* <DEDUP_REMOVED lines=62> */
.L_x_23239:
[----:B------:R-:W-:Y:S05]  /*15380*/  BSYNC.RECONVERGENT B0 ;  /* 0x0000000000007941 */ /* 0x000fea0003800200 */
.L_x_23238:
        /* <DEDUP_REMOVED lines=23> */
.L_x_23245:
        /* <DEDUP_REMOVED lines=12> */
.L_x_23247:
[----:B------:R-:W-:Y:S05]  /*155c0*/  BSYNC.RECONVERGENT B1 ;  /* 0x0000000000017941 */ /* 0x000fea0003800200 */
.L_x_23246:
        /* <DEDUP_REMOVED lines=62> */
.L_x_23244:
[----:B------:R-:W-:Y:S05]  /*159b0*/  BSYNC.RECONVERGENT B0 ;  /* 0x0000000000007941 */ /* 0x000fea0003800200 */
.L_x_23243:
        /* <DEDUP_REMOVED lines=14> */
.L_x_23207:
        /* <DEDUP_REMOVED lines=41> */
.L_x_23248:
        /* <DEDUP_REMOVED lines=26> */
.L_x_23252:
        /* <DEDUP_REMOVED lines=12> */
.L_x_23254:
[----:B------:R-:W-:Y:S05]  /*15f90*/  BSYNC.RECONVERGENT B1 ;  /* 0x0000000000017941 */ /* 0x000fea0003800200 */
.L_x_23253:
        /* <DEDUP_REMOVED lines=62> */
.L_x_23251:
[----:B------:R-:W-:Y:S05]  /*16380*/  BSYNC.RECONVERGENT B0 ;  /* 0x0000000000007941 */ /* 0x000fea0003800200 */
.L_x_23250:
        /* <DEDUP_REMOVED lines=22> */
.L_x_23257:
        /* <DEDUP_REMOVED lines=12> */
.L_x_23259:
[----:B------:R-:W-:Y:S05]  /*165b0*/  BSYNC.RECONVERGENT B1 ;  /* 0x0000000000017941 */ /* 0x000fea0003800200 */
.L_x_23258:
        /* <DEDUP_REMOVED lines=62> */
.L_x_23256:
[----:B------:R-:W-:Y:S05]  /*169a0*/  BSYNC.RECONVERGENT B0 ;  /* 0x0000000000007941 */ /* 0x000fea0003800200 */
.L_x_23255:
        /* <DEDUP_REMOVED lines=25> */
.L_x_23262:
        /* <DEDUP_REMOVED lines=12> */
.L_x_23264:
[----:B------:R-:W-:Y:S05]  /*16c00*/  BSYNC.RECONVERGENT B1 ;  /* 0x0000000000017941 */ /* 0x000fea0003800200 */
.L_x_23263:
        /* <DEDUP_REMOVED lines=62> */
.L_x_23261:
[----:B------:R-:W-:Y:S05]  /*16ff0*/  BSYNC.RECONVERGENT B0 ;  /* 0x0000000000007941 */ /* 0x000fea0003800200 */
.L_x_23260:
        /* <DEDUP_REMOVED lines=22> */
.L_x_23267:
        /* <DEDUP_REMOVED lines=12> */
.L_x_23269:
[----:B------:R-:W-:Y:S05]  /*17220*/  BSYNC.RECONVERGENT B1 ;  /* 0x0000000000017941 */ /* 0x000fea0003800200 */
.L_x_23268:
        /* <DEDUP_REMOVED lines=62> */
.L_x_23266:
[----:B------:R-:W-:Y:S05]  /*17610*/  BSYNC.RECONVERGENT B0 ;  /* 0x0000000000007941 */ /* 0x000fea0003800200 */
.L_x_23265:
        /* <DEDUP_REMOVED lines=25> */
.L_x_23272:
        /* <DEDUP_REMOVED lines=12> */
.L_x_23274:
[----:B------:R-:W-:Y:S05]  /*17870*/  BSYNC.RECONVERGENT B1 ;  /* 0x0000000000017941 */ /* 0x000fea0003800200 */
.L_x_23273:
        /* <DEDUP_REMOVED lines=62> */
.L_x_23271:
[----:B------:R-:W-:Y:S05]  /*17c60*/  BSYNC.RECONVERGENT B0 ;  /* 0x0000000000007941 */ /* 0x000fea0003800200 */
.L_x_23270:
        /* <DEDUP_REMOVED lines=22> */
.L_x_23277:
        /* <DEDUP_REMOVED lines=12> */
.L_x_23279:
[----:B------:R-:W-:Y:S05]  /*17e90*/  BSYNC.RECONVERGENT B1 ;  /* 0x0000000000017941 */ /* 0x000fea0003800200 */
.L_x_23278:
        /* <DEDUP_REMOVED lines=62> */
.L_x_23276:
[----:B------:R-:W-:Y:S05]  /*18280*/  BSYNC.RECONVERGENT B0 ;  /* 0x0000000000007941 */ /* 0x000fea0003800200 */
.L_x_23275:
[----:B------:R-:W-:Y:S01]  /*18290*/  I2FP.F32.U32 R10, R13 ;  /* 0x0000000d000a7245 */ /* 0x000fe20000201000 */
[----:B------:R-:W-:Y:S01]  /*182a0*/  BSSY.RECONVERGENT B0, `(.L_x_23280) ;  /* 0x0000063000007945 */ /* 0x000fe20003800200 */
[----:B------:R-:W-:Y:S01]  /*182b0*/  ISETP.NE.AND P3, PT, R11, 0x1, PT ;  /* 0x000000010b00780c */ /* 0x000fe20003f65270 */
        /* <DEDUP_REMOVED lines=22> */
.L_x_23282:
        /* <DEDUP_REMOVED lines=12> */
.L_x_23284:
[----:B------:R-:W-:Y:S05]  /*184e0*/  BSYNC.RECONVERGENT B1 ;  /* 0x0000000000017941 */ /* 0x000fea0003800200 */
.L_x_23283:
        /* <DEDUP_REMOVED lines=62> */
.L_x_23281:
[----:B------:R-:W-:Y:S05]  /*188d0*/  BSYNC.RECONVERGENT B0 ;  /* 0x0000000000007941 */ /* 0x000fea0003800200 */
.L_x_23280:
[----:B------:R-:W-:Y:S01]  /*188e0*/  I2FP.F32.U32 R11, R13 ;  /* 0x0000000d000b7245 */ /* 0x000fe20000201000 */
[----:B------:R-:W-:Y:S01]  /*188f0*/  BSSY.RECONVERGENT B0, `(.L_x_23285) ;  /* 0x0000060000007945 */ /* 0x000fe20003800200 */
[----:B------:R-:W-:Y:S01]  /*18900*/  ISETP.NE.AND P2, PT, R10, 0x1, PT ;  /* 0x000000010a00780c */ /* 0x000fe20003f45270 */
[----:B------:R-:W-:Y:S01]  /*18910*/  IMAD.MOV.U32 R13, RZ, RZ, R160 ;  /* 0x000000ffff0d7224 */ /* 0x000fe200078e00a0 */
[----:B------:R-:W-:Y:S01]  /*18920*/  LOP3.LUT R6, R6, 0xfffffffd, RZ, 0xc0, !PT ;  /* 0xfffffffd06067812 */ /* 0x000fe200078ec0ff */
[----:B------:R-:W-:-:S05]  /*18930*/  FFMA.FTZ R11, R11, R145, 1.1641532182693481445e-10 ;  /* 0x2f0000000b0b7423 */ /* 0x000fca0000010091 */
[----:B------:R-:W-:Y:S01]  /*18940*/  FSETP.GTU.FTZ.AND P3, PT, R11, R146, PT ;  /* 0x000000920b00720b */ /* 0x000fe20003f7c000 */
[----:B------:R-:W-:-:S05]  /*18950*/  HADD2.F32 R11, -RZ, R17.H1_H1 ;  /* 0x30000011ff0b7230 */ /* 0x000fca0000004100 */
        /* <DEDUP_REMOVED lines=14> */
.L_x_23287:
        /* <DEDUP_REMOVED lines=12> */
.L_x_23289:
[----:B------:R-:W-:Y:S05]  /*18b00*/  BSYNC.RECONVERGENT B1 ;  /* 0x0000000000017941 */ /* 0x000fea0003800200 */
.L_x_23288:
        /* <DEDUP_REMOVED lines=62> */
.L_x_23286:
[----:B------:R-:W-:Y:S05]  /*18ef0*/  BSYNC.RECONVERGENT B0 ;  /* 0x0000000000007941 */ /* 0x000fea0003800200 */
.L_x_23285:
[----:B------:R-:W-:Y:S01]  /*18f00*/  I2FP.F32.U32 R10, R13 ;  /* 0x0000000d000a7245 */ /* 0x000fe20000201000 */
[----:B------:R-:W-:Y:S01]  /*18f10*/  @P1 HADD2.F32 R12, -RZ, R49.H1_H1 ;  /* 0x30000031ff0c1230 */ /* 0x000fe20000004100 */
[----:B------:R-:W-:Y:S01]  /*18f20*/  BSSY.RECONVERGENT B0, `(.L_x_23290) ;  /* 0x0000062000007945 */ /* 0x000fe20003800200 */
[----:B------:R-:W-:Y:S02]  /*18f30*/  IMAD.MOV.U32 R23, RZ, RZ, R160 ;  /* 0x000000ffff177224 */ /* 0x000fe400078e00a0 */
        /* <DEDUP_REMOVED lines=8> */
[----:B------:R-:W-:Y:S01]  /*18fc0*/  SEL R10, RZ, 0x1, P2 ;  /* 0x00000001ff0a7807 */ /* 0x000fe20001000000 */
[----:B------:R-:W-:Y:S01]  /*18fd0*/  HFMA2 R12, -RZ, RZ, 0, 1.1920928955078125e-07 ;  /* 0x00000002ff0c7431 */ /* 0x000fe200000001ff */
        /* <DEDUP_REMOVED lines=11> */
.L_x_23292:
        /* <DEDUP_REMOVED lines=12> */
.L_x_23294:
[----:B------:R-:W-:Y:S05]  /*19150*/  BSYNC.RECONVERGENT B1 ;  /* 0x0000000000017941 */ /* 0x000fea0003800200 */
.L_x_23293:
        /* <DEDUP_REMOVED lines=62> */
.L_x_23291:
[----:B------:R-:W-:Y:S05]  /*19540*/  BSYNC.RECONVERGENT B0 ;  /* 0x0000000000007941 */ /* 0x000fea0003800200 */
.L_x_23290:
        /* <DEDUP_REMOVED lines=20> */
.L_x_23297:
        /* <DEDUP_REMOVED lines=12> */
.L_x_23299:
[----:B------:R-:W-:Y:S05]  /*19750*/  BSYNC.RECONVERGENT B1 ;  /* 0x0000000000017941 */ /* 0x000fea0003800200 */
.L_x_23298:
        /* <DEDUP_REMOVED lines=62> */
.L_x_23296:
[----:B------:R-:W-:Y:S05]  /*19b40*/  BSYNC.RECONVERGENT B0 ;  /* 0x0000000000007941 */ /* 0x000fea0003800200 */
.L_x_23295:
        /* <DEDUP_REMOVED lines=26> */
.L_x_23302:
        /* <DEDUP_REMOVED lines=12> */
.L_x_23304:
[----:B------:R-:W-:Y:S05]  /*19db0*/  BSYNC.RECONVERGENT B1 ;  /* 0x0000000000017941 */ /* 0x000fea0003800200 */
.L_x_23303:
        /* <DEDUP_REMOVED lines=62> */
.L_x_23301:
[----:B------:R-:W-:Y:S05]  /*1a1a0*/  BSYNC.RECONVERGENT B0 ;  /* 0x0000000000007941 */ /* 0x000fea0003800200 */
.L_x_23300:
        /* <DEDUP_REMOVED lines=20> */
.L_x_23307:
        /* <DEDUP_REMOVED lines=12> */
.L_x_23309:
[----:B------:R-:W-:Y:S05]  /*1a3b0*/  BSYNC.RECONVERGENT B1 ;  /* 0x0000000000017941 */ /* 0x000fea0003800200 */
.L_x_23308:
        /* <DEDUP_REMOVED lines=62> */
.L_x_23306:
[----:B------:R-:W-:Y:S05]  /*1a7a0*/  BSYNC.RECONVERGENT B0 ;  /* 0x0000000000007941 */ /* 0x000fea0003800200 */
.L_x_23305:
[----:B------:R-:W-:Y:S01]  /*1a7b0*/  I2FP.F32.U32 R12, R22 ;  /* 0x00000016000c7245 */ /* 0x000fe20000201000 */
[----:B------:R-:W-:Y:S01]  /*1a7c0*/  BSSY.RECONVERGENT B0, `(.L_x_23310) ;  /* 0x0000063000007945 */ /* 0x000fe20003800200 */
[----:B------:R-:W-:Y:S02]  /*1a7d0*/  IMAD.MOV.U32 R27, RZ, RZ, 0x2 ;  /* 0x00000002ff1b7424 */ /* 0x000fe400078e00ff */
        /* <DEDUP_REMOVED lines=22> */
.L_x_23312:
        /* <DEDUP_REMOVED lines=12> */
.L_x_23314:
[----:B------:R-:W-:Y:S05]  /*1aa00*/  BSYNC.RECONVERGENT B1 ;  /* 0x0000000000017941 */ /* 0x000fea0003800200 */
.L_x_23313:
        /* <DEDUP_REMOVED lines=62> */
.L_x_23311:
[----:B------:R-:W-:Y:S05]  /*1adf0*/  BSYNC.RECONVERGENT B0 ;  /* 0x0000000000007941 */ /* 0x000fea0003800200 */
.L_x_23310:
        /* <DEDUP_REMOVED lines=20> */
.L_x_23317:
        /* <DEDUP_REMOVED lines=12> */
.L_x_23319:
[----:B------:R-:W-:Y:S05]  /*1b000*/  BSYNC.RECONVERGENT B1 ;  /* 0x0000000000017941 */ /* 0x000fea0003800200 */
.L_x_23318:
        /* <DEDUP_REMOVED lines=62> */
.L_x_23316:
[----:B------:R-:W-:Y:S05]  /*1b3f0*/  BSYNC.RECONVERGENT B0 ;  /* 0x0000000000007941 */ /* 0x000fea0003800200 */
.L_x_23315:
        /* <DEDUP_REMOVED lines=26> */
.L_x_23322:
        /* <DEDUP_REMOVED lines=12> */
.L_x_23324:
[----:B------:R-:W-:Y:S05]  /*1b660*/  BSYNC.RECONVERGENT B1 ;  /* 0x0000000000017941 */ /* 0x000fea0003800200 */
.L_x_23323:
        /* <DEDUP_REMOVED lines=62> */
.L_x_23321:
[----:B------:R-:W-:Y:S05]  /*1ba50*/  BSYNC.RECONVERGENT B0 ;  /* 0x0000000000007941 */ /* 0x000fea0003800200 */
.L_x_23320:
        /* <DEDUP_REMOVED lines=20> */
.L_x_23327:
        /* <DEDUP_REMOVED lines=15> */
.L_x_23329:
[----:B------:R-:W-:Y:S05]  /*1bc90*/  BSYNC.RECONVERGENT B1 ;  /* 0x0000000000017941 */ /* 0x000fea0003800200 */
.L_x_23328:
        /* <DEDUP_REMOVED lines=62> */
.L_x_23326:
[----:B------:R-:W-:Y:S05]  /*1c080*/  BSYNC.RECONVERGENT B0 ;  /* 0x0000000000007941 */ /* 0x000fea0003800200 */
.L_x_23325:
        /* <DEDUP_REMOVED lines=14> */
[----:B------:R-:W-:Y:S02]  /*1c170*/  F2FP.F16.F32.PACK_AB R19, RZ, R28 ;  /* 0x0000001cff13723e */ /* 0x000fe400000000ff */
[----:B------:R-:W-:Y:S02]  /*1c180*/  PRMT R14, R24, 0x7610, R14 ;  /* 0x00007610180e7816 */ /* 0x000fe4000000000e */
[----:B------:R-:W-:Y:S01]  /*1c190*/  PRMT R19, R22, 0x5410, R19 ;  /* 0x0000541016137816 */ /* 0x000fe20000000013 */
[----:B------:R-:W-:Y:S06]  /*1c1a0*/  BRA `(.L_x_23330) ;  /* 0x00000030009c7947 */ /* 0x000fec0003800000 */
.L_x_23249:
        /* <DEDUP_REMOVED lines=16> */
.L_x_23333:
        /* <DEDUP_REMOVED lines=12> */
.L_x_23335:
[----:B------:R-:W-:Y:S05]  /*1c370*/  BSYNC.RECONVERGENT B1 ;  /* 0x0000000000017941 */ /* 0x000fea0003800200 */
.L_x_23334:
        /* <DEDUP_REMOVED lines=62> */
.L_x_23332:
[----:B------:R-:W-:Y:S05]  /*1c760*/  BSYNC.RECONVERGENT B0 ;  /* 0x0000000000007941 */ /* 0x000fea0003800200 */
.L_x_23331:
        /* <DEDUP_REMOVED lines=25> */
.L_x_23338:
        /* <DEDUP_REMOVED lines=12> */
.L_x_23340:
[----:B------:R-:W-:Y:S05]  /*1c9c0*/  BSYNC.RECONVERGENT B1 ;  /* 0x0000000000017941 */ /* 0x000fea0003800200 */
.L_x_23339:
        /* <DEDUP_REMOVED lines=62> */
.L_x_23337:
[----:B------:R-:W-:Y:S05]  /*1cdb0*/  BSYNC.RECONVERGENT B0 ;  /* 0x0000000000007941 */ /* 0x000fea0003800200 */
.L_x_23336:
        /* <DEDUP_REMOVED lines=25> */
.L_x_23343:
        /* <DEDUP_REMOVED lines=12> */
.L_x_23345:
[----:B------:R-:W-:Y:S05]  /*1d010*/  BSYNC.RECONVERGENT B1 ;  /* 0x0000000000017941 */ /* 0x000fea0003800200 */
.L_x_23344:
        /* <DEDUP_REMOVED lines=62> */
.L_x_23342:
[----:B------:R-:W-:Y:S05]  /*1d400*/  BSYNC.RECONVERGENT B0 ;  /* 0x0000000000007941 */ /* 0x000fea0003800200 */
.L_x_23341:
        /* <DEDUP_REMOVED lines=25> */
.L_x_23348:
        /* <DEDUP_REMOVED lines=12> */
.L_x_23350:
[----:B------:R-:W-:Y:S05]  /*1d660*/  BSYNC.RECONVERGENT B1 ;  /* 0x0000000000017941 */ /* 0x000fea0003800200 */
.L_x_23349:
        /* <DEDUP_REMOVED lines=62> */
.L_x_23347:
[----:B------:R-:W-:Y:S05]  /*1da50*/  BSYNC.RECONVERGENT B0 ;  /* 0x0000000000007941 */ /* 0x000fea0003800200 */
.L_x_23346:
        /* <DEDUP_REMOVED lines=25> */
.L_x_23353:
        /* <DEDUP_REMOVED lines=12> */
.L_x_23355:
[----:B------:R-:W-:Y:S05]  /*1dcb0*/  BSYNC.RECONVERGENT B1 ;  /* 0x0000000000017941 */ /* 0x000fea0003800200 */
.L_x_23354:
        /* <DEDUP_REMOVED lines=62> */
.L_x_23352:
[----:B------:R-:W-:Y:S05]  /*1e0a0*/  BSYNC.RECONVERGENT B0 ;  /* 0x0000000000007941 */ /* 0x000fea0003800200 */
.L_x_23351:
        /* <DEDUP_REMOVED lines=23> */
.L_x_23358:
        /* <DEDUP_REMOVED lines=12> */
.L_x_23360:
[----:B------:R-:W-:Y:S05]  /*1e2e0*/  BSYNC.RECONVERGENT B1 ;  /* 0x0000000000017941 */ /* 0x000fea0003800200 */
.L_x_23359:
        /* <DEDUP_REMOVED lines=62> */
.L_x_23357:
[----:B------:R-:W-:Y:S05]  /*1e6d0*/  BSYNC.RECONVERGENT B0 ;  /* 0x0000000000007941 */ /* 0x000fea0003800200 */
.L_x_23356:
        /* <DEDUP_REMOVED lines=23> */
.L_x_23363:
        /* <DEDUP_REMOVED lines=12> */
.L_x_23365:
[----:B------:R-:W-:Y:S05]  /*1e910*/  BSYNC.RECONVERGENT B1 ;  /* 0x0000000000017941 */ /* 0x000fea0003800200 */
.L_x_23364:
        /* <DEDUP_REMOVED lines=62> */
.L_x_23362:
[----:B------:R-:W-:Y:S05]  /*1ed00*/  BSYNC.RECONVERGENT B0 ;  /* 0x0000000000007941 */ /* 0x000fea0003800200 */
.L_x_23361:
        /* <DEDUP_REMOVED lines=23> */
.L_x_23368:
        /* <DEDUP_REMOVED lines=12> */
.L_x_23370:
[----:B------:R-:W-:Y:S05]  /*1ef40*/  BSYNC.RECONVERGENT B1 ;  /* 0x0000000000017941 */ /* 0x000fea0003800200 */
.L_x_23369:
        /* <DEDUP_REMOVED lines=62> */
.L_x_23367:
[----:B------:R-:W-:Y:S05]  /*1f330*/  BSYNC.RECONVERGENT B0 ;  /* 0x0000000000007941 */ /* 0x000fea0003800200 */
.L_x_23366:
        /* <DEDUP_REMOVED lines=14> */
.L_x_23330:
        /* <DEDUP_REMOVED lines=41> */
.L_x_23371:
        /* <DEDUP_REMOVED lines=26> */
.L_x_23375:
        /* <DEDUP_REMOVED lines=12> */
.L_x_23377:
[----:B------:R-:W-:Y:S05]  /*1f910*/  BSYNC.RECONVERGENT B1 ;  /* 0x0000000000017941 */ /* 0x000fea0003800200 */
.L_x_23376:
        /* <DEDUP_REMOVED lines=62> */
.L_x_23374:
[----:B------:R-:W-:Y:S05]  /*1fd00*/  BSYNC.RECONVERGENT B0 ;  /* 0x0000000000007941 */ /* 0x000fea0003800200 */
.L_x_23373:
        /* <DEDUP_REMOVED lines=22> */
.L_x_23380:
        /* <DEDUP_REMOVED lines=12> */
.L_x_23382:
[----:B------:R-:W-:Y:S05]  /*1ff30*/  BSYNC.RECONVERGENT B1 ;  /* 0x0000000000017941 */ /* 0x000fea0003800200 */
.L_x_23381:
        /* <DEDUP_REMOVED lines=62> */
.L_x_23379:
[----:B------:R-:W-:Y:S05]  /*20320*/  BSYNC.RECONVERGENT B0 ;  /* 0x0000000000007941 */ /* 0x000fea0003800200 */
.L_x_23378:
        /* <DEDUP_REMOVED lines=25> */
.L_x_23385:
        /* <DEDUP_REMOVED lines=12> */
.L_x_23387:
[----:B------:R-:W-:Y:S05]  /*20580*/  BSYNC.RECONVERGENT B1 ;  /* 0x0000000000017941 */ /* 0x000fea0003800200 */
.L_x_23386:
        /* <DEDUP_REMOVED lines=62> */
.L_x_23384:
[----:B------:R-:W-:Y:S05]  /*20970*/  BSYNC.RECONVERGENT B0 ;  /* 0x0000000000007941 */ /* 0x000fea0003800200 */
.L_x_23383:
[----:B------:R-:W-:Y:S01]  /*20980*/  I2FP.F32.U32 R9, R11 ;  /* 0x0000000b00097245 */ /* 0x000fe20000201000 */
[----:B------:R-:W-:Y:S01]  /*20990*/  BSSY.RECONVERGENT B0, `(.L_x_23388) ;  /* 0x0000060000007945 */ /* 0x000fe20003800200 */
[----:B------:R-:W-:Y:S01]  /*209a0*/  ISETP.NE.AND P3, PT, R8, 0x1, PT ;  /* 0x000000010800780c */ /* 0x000fe20003f65270 */
[----:B------:R-:W-:Y:S01]  /*209b0*/  IMAD.MOV.U32 R11, RZ, RZ, R160 ;  /* 0x000000ffff0b7224 */ /* 0x000fe200078e00a0 */
[----:B------:R-:W-:Y:S01]  /*209c0*/  LOP3.LUT R6, R6, 0xfffffff7, RZ, 0xc0, !PT ;  /* 0xfffffff706067812 */ /* 0x000fe200078ec0ff */
[----:B------:R-:W-:-:S05]  /*209d0*/  FFMA.FTZ R9, R9, R145, 1.1641532182693481445e-10 ;  /* 0x2f00000009097423 */ /* 0x000fca0000010091 */
[----:B------:R-:W-:Y:S01]  /*209e0*/  FSETP.GTU.FTZ.AND P2, PT, R9, R146, PT ;  /* 0x000000920900720b */ /* 0x000fe20003f5c000 */
[----:B------:R-:W-:-:S03]  /*209f0*/  HADD2.F32 R9, -RZ, R36.H1_H1 ;  /* 0x30000024ff097230 */ /* 0x000fc60000004100 */
[----:B------:R-:W-:Y:S02]  /*20a00*/  PLOP3.LUT P4, PT, P2, PT, PT, 0x8, 0x80 ;  /* 0x000000000080781c */ /* 0x000fe4000178e170 */
[----:B------:R-:W-:-:S05]  /*20a10*/  FMUL.FTZ R9, R9, R147 ;  /* 0x0000009309097220 */ /* 0x000fca0000410000 */
[----:B------:R-:W-:Y:S01]  /*20a20*/  FSEL R14, R9, RZ, !P2 ;  /* 0x000000ff090e7208 */ /* 0x000fe20005000000 */
[----:B------:R-:W-:-:S05]  /*20a30*/  HFMA2 R9, -RZ, RZ, 0, 1.1920928955078125e-07 ;  /* 0x00000002ff097431 */ /* 0x000fca00000001ff */
        /* <DEDUP_REMOVED lines=10> */
.L_x_23390:
        /* <DEDUP_REMOVED lines=12> */
.L_x_23392:
[----:B------:R-:W-:Y:S05]  /*20ba0*/  BSYNC.RECONVERGENT B1 ;  /* 0x0000000000017941 */ /* 0x000fea0003800200 */
.L_x_23391:
        /* <DEDUP_REMOVED lines=62> */
.L_x_23389:
[----:B------:R-:W-:Y:S05]  /*20f90*/  BSYNC.RECONVERGENT B0 ;  /* 0x0000000000007941 */ /* 0x000fea0003800200 */
.L_x_23388:
[----:B------:R-:W-:Y:S01]  /*20fa0*/  I2FP.F32.U32 R8, R11 ;  /* 0x0000000b00087245 */ /* 0x000fe20000201000 */
[----:B------:R-:W-:Y:S01]  /*20fb0*/  @P1 HADD2.F32 R10, -RZ, R48.H1_H1 ;  /* 0x30000030ff0a1230 */ /* 0x000fe20000004100 */
[----:B------:R-:W-:Y:S01]  /*20fc0*/  ISETP.NE.AND P3, PT, R9, 0x1, PT ;  /* 0x000000010900780c */ /* 0x000fe20003f65270 */
        /* <DEDUP_REMOVED lines=8> */
[--C-:B-1----:R-:W-:Y:S01]  /*21050*/  @P1 FADD.FTZ R18, R10, R8.reuse ;  /* 0x000000080a121221 */ /* 0x102fe20000010000 */
[----:B------:R-:W-:Y:S02]  /*21060*/  @!P1 IMAD.MOV.U32 R18, RZ, RZ, R8 ;  /* 0x000000ffff129224 */ /* 0x000fe400078e0008 */
[----:B------:R-:W-:Y:S01]  /*21070*/  HFMA2 R10, -RZ, RZ, 0, 1.1920928955078125e-07 ;  /* 0x00000002ff0a7431 */ /* 0x000fe200000001ff */
[----:B------:R-:W-:Y:S02]  /*21080*/  SEL R8, RZ, 0x1, P2 ;  /* 0x00000001ff087807 */ /* 0x000fe40001000000 */
        /* <DEDUP_REMOVED lines=10> */
.L_x_23395:
        /* <DEDUP_REMOVED lines=12> */
.L_x_23397:
[----:B------:R-:W-:Y:S05]  /*211f0*/  BSYNC.RECONVERGENT B1 ;  /* 0x0000000000017941 */ /* 0x000fea0003800200 */
.L_x_23396:
        /* <DEDUP_REMOVED lines=62> */
.L_x_23394:
[----:B------:R-:W-:Y:S05]  /*215e0*/  BSYNC.RECONVERGENT B0 ;  /* 0x0000000000007941 */ /* 0x000fea0003800200 */
.L_x_23393:
        /* <DEDUP_REMOVED lines=22> */
.L_x_23400:
        /* <DEDUP_REMOVED lines=12> */
.L_x_23402:
[----:B------:R-:W-:Y:S05]  /*21810*/  BSYNC.RECONVERGENT B1 ;  /* 0x0000000000017941 */ /* 0x000fea0003800200 */
.L_x_23401:
        /* <DEDUP_REMOVED lines=62> */
.L_x_23399:
[----:B------:R-:W-:Y:S05]  /*21c00*/  BSYNC.RECONVERGENT B0 ;  /* 0x0000000000007941 */ /* 0x000fea0003800200 */
.L_x_23398:
[----:B------:R-:W-:Y:S01]  /*21c10*/  I2FP.F32.U32 R10, R13 ;  /* 0x0000000d000a7245 */ /* 0x000fe20000201000 */
[----:B------:R-:W-:Y:S01]  /*21c20*/  BSSY.RECONVERGENT B0, `(.L_x_23403) ;  /* 0x0000063000007945 */ /* 0x000fe20003800200 */
[----:B------:R-:W-:Y:S02]  /*21c30*/  ISETP.NE.AND P3, PT, R11, 0x1, PT ;  /* 0x000000010b00780c */ /* 0x000fe40003f65270 */
        /* <DEDUP_REMOVED lines=22> */
.L_x_23405:
        /* <DEDUP_REMOVED lines=12> */
.L_x_23407:
[----:B------:R-:W-:Y:S05]  /*21e60*/  BSYNC.RECONVERGENT B1 ;  /* 0x0000000000017941 */ /* 0x000fea0003800200 */
.L_x_23406:
        /* <DEDUP_REMOVED lines=62> */
.L_x_23404:
[----:B------:R-:W-:Y:S05]  /*22250*/  BSYNC.RECONVERGENT B0 ;  /* 0x0000000000007941 */ /* 0x000fea0003800200 */
.L_x_23403:
        /* <DEDUP_REMOVED lines=22> */
.L_x_23410:
        /* <DEDUP_REMOVED lines=12> */
.L_x_23412:
[----:B------:R-:W-:Y:S05]  /*22480*/  BSYNC.RECONVERGENT B1 ;  /* 0x0000000000017941 */ /* 0x000fea0003800200 */
.L_x_23411:
        /* <DEDUP_REMOVED lines=62> */
.L_x_23409:
[----:B------:R-:W-:Y:S05]  /*22870*/  BSYNC.RECONVERGENT B0 ;  /* 0x0000000000007941 */ /* 0x000fea0003800200 */
.L_x_23408:
        /* <DEDUP_REMOVED lines=25> */
.L_x_23415:
        /* <DEDUP_REMOVED lines=12> */
.L_x_23417:
[----:B------:R-:W-:Y:S05]  /*22ad0*/  BSYNC.RECONVERGENT B1 ;  /* 0x0000000000017941 */ /* 0x000fea0003800200 */
.L_x_23416:
        /* <DEDUP_REMOVED lines=62> */
.L_x_23414:
[----:B------:R-:W-:Y:S05]  /*22ec0*/  BSYNC.RECONVERGENT B0 ;  /* 0x0000000000007941 */ /* 0x000fea0003800200 */
.L_x_23413:
        /* <DEDUP_REMOVED lines=20> */
.L_x_23420:
        /* <DEDUP_REMOVED lines=12> */
.L_x_23422:
[----:B------:R-:W-:Y:S05]  /*230d0*/  BSYNC.RECONVERGENT B1 ;  /* 0x0000000000017941 */ /* 0x000fea0003800200 */
.L_x_23421:
        /* <DEDUP_REMOVED lines=62> */
.L_x_23419:
[----:B------:R-:W-:Y:S05]  /*234c0*/  BSYNC.RECONVERGENT B0 ;  /* 0x0000000000007941 */ /* 0x000fea0003800200 */
.L_x_23418:
[----:B------:R-:W-:Y:S01]  /*234d0*/  I2FP.F32.U32 R12, R23 ;  /* 0x00000017000c7245 */ /* 0x000fe20000201000 */
[----:B------:R-:W-:Y:S01]  /*234e0*/  HADD2.F32 R21, -RZ, R54.H0_H0 ;  /* 0x20000036ff157230 */ /* 0x000fe20000004100 */
        /* <DEDUP_REMOVED lines=13> */
[----:B------:R-:W-:-:S03]  /*235c0*/  HFMA2 R12, -RZ, RZ, 0, 1.1920928955078125e-07 ;  /* 0x00000002ff0c7431 */ /* 0x000fc600000001ff */
        /* <DEDUP_REMOVED lines=10> */
.L_x_23425:
        /* <DEDUP_REMOVED lines=12> */
.L_x_23427:
[----:B------:R-:W-:Y:S05]  /*23730*/  BSYNC.RECONVERGENT B1 ;  /* 0x0000000000017941 */ /* 0x000fea0003800200 */
.L_x_23426:
        /* <DEDUP_REMOVED lines=62> */
.L_x_23424:
[----:B------:R-:W-:Y:S05]  /*23b20*/  BSYNC.RECONVERGENT B0 ;  /* 0x0000000000007941 */ /* 0x000fea0003800200 */
.L_x_23423:
        /* <DEDUP_REMOVED lines=20> */
.L_x_23430:
        /* <DEDUP_REMOVED lines=12> */
.L_x_23432:
[----:B------:R-:W-:Y:S05]  /*23d30*/  BSYNC.RECONVERGENT B1 ;  /* 0x0000000000017941 */ /* 0x000fea0003800200 */
.L_x_23431:
        /* <DEDUP_REMOVED lines=62> */
.L_x_23429:
[----:B------:R-:W-:Y:S05]  /*24120*/  BSYNC.RECONVERGENT B0 ;  /* 0x0000000000007941 */ /* 0x000fea0003800200 */
.L_x_23428:
[----:B------:R-:W-:Y:S01]  /*24130*/  I2FP.F32.U32 R12, R23 ;  /* 0x00000017000c7245 */ /* 0x000fe20000201000 */
[----:B------:R-:W-:Y:S01]  /*24140*/  @P1 HADD2.F32 R22, -RZ, R50.H1_H1 ;  /* 0x30000032ff161230 */ /* 0x000fe20000004100 */
[----:B------:R-:W-:Y:S01]  /*24150*/  BSSY.RECONVERGENT B0, `(.L_x_23433) ;  /* 0x0000062000007945 */ /* 0x000fe20003800200 */
[----:B------:R-:W-:Y:S01]  /*24160*/  IMAD.MOV.U32 R40, RZ, RZ, 0x2 ;  /* 0x00000002ff287424 */ /* 0x000fe200078e00ff */
[----:B------:R-:W-:Y:S01]  /*24170*/  MOV R23, R160 ;  /* 0x000000a000177202 */ /* 0x000fe20000000f00 */
        /* <DEDUP_REMOVED lines=20> */
.L_x_23435:
        /* <DEDUP_REMOVED lines=12> */
.L_x_23437:
[----:B------:R-:W-:Y:S05]  /*24380*/  BSYNC.RECONVERGENT B1 ;  /* 0x0000000000017941 */ /* 0x000fea0003800200 */
.L_x_23436:
        /* <DEDUP_REMOVED lines=62> */
.L_x_23434:
[----:B------:R-:W-:Y:S05]  /*24770*/  BSYNC.RECONVERGENT B0 ;  /* 0x0000000000007941 */ /* 0x000fea0003800200 */
.L_x_23433:
        /* <DEDUP_REMOVED lines=20> */
.L_x_23440:
        /* <DEDUP_REMOVED lines=12> */
.L_x_23442:
[----:B------:R-:W-:Y:S05]  /*24980*/  BSYNC.RECONVERGENT B1 ;  /* 0x0000000000017941 */ /* 0x000fea0003800200 */
.L_x_23441:
        /* <DEDUP_REMOVED lines=62> */
.L_x_23439:
[----:B------:R-:W-:Y:S05]  /*24d70*/  BSYNC.RECONVERGENT B0 ;  /* 0x0000000000007941 */ /* 0x000fea0003800200 */
.L_x_23438:
[----:B------:R-:W-:Y:S01]  /*24d80*/  I2FP.F32.U32 R23, R23 ;  /* 0x0000001700177245 */ /* 0x000fe20000201000 */
[----:B------:R-:W-:Y:S01]  /*24d90*/  HADD2.F32 R40, -RZ, R55.H0_H0 ;  /* 0x20000037ff287230 */ /* 0x000fe20000004100 */
        /* <DEDUP_REMOVED lines=24> */
.L_x_23445:
        /* <DEDUP_REMOVED lines=12> */
.L_x_23447:
[----:B------:R-:W-:Y:S05]  /*24fe0*/  BSYNC.RECONVERGENT B1 ;  /* 0x0000000000017941 */ /* 0x000fea0003800200 */
.L_x_23446:
        /* <DEDUP_REMOVED lines=62> */
.L_x_23444:
[----:B------:R-:W-:Y:S05]  /*253d0*/  BSYNC.RECONVERGENT B0 ;  /* 0x0000000000007941 */ /* 0x000fea0003800200 */
.L_x_23443:
[----:B------:R-:W-:Y:S01]  /*253e0*/  I2FP.F32.U32 R24, R42 ;  /* 0x0000002a00187245 */ /* 0x000fe20000201000 */
[----:B------:R-:W-:Y:S01]  /*253f0*/  BSSY.RECONVERGENT B0, `(.L_x_23448) ;  /* 0x0000061000007945 */ /* 0x000fe20003800200 */
[----:B------:R-:W-:Y:S01]  /*25400*/  ISETP.NE.AND P6, PT, R112, 0x1, PT ;  /* 0x000000017000780c */ /* 0x000fe20003fc5270 */
[----:B------:R-:W-:Y:S02]  /*25410*/  HFMA2 R120, -RZ, RZ, 0, 1.1920928955078125e-07 ;  /* 0x00000002ff787431 */ /* 0x000fe400000001ff */
        /* <DEDUP_REMOVED lines=16> */
.L_x_23450:
        /* <DEDUP_REMOVED lines=15> */
.L_x_23452:
[----:B------:R-:W-:Y:S05]  /*25610*/  BSYNC.RECONVERGENT B1 ;  /* 0x0000000000017941 */ /* 0x000fea0003800200 */
.L_x_23451:
        /* <DEDUP_REMOVED lines=62> */
.L_x_23449:
[----:B------:R-:W-:Y:S05]  /*25a00*/  BSYNC.RECONVERGENT B0 ;  /* 0x0000000000007941 */ /* 0x000fea0003800200 */
.L_x_23448:
[----:B------:R-:W-:Y:S02]  /*25a10*/  I2FP.F32.U32 R39, R39 ;  /* 0x0000002700277245 */ /* 0x000fe40000201000 */
[----:B------:R-:W-:Y:S02]  /*25a20*/  PRMT R37, R14, 0x5410, R37 ;  /* 0x000054100e257816 */ /* 0x000fe40000000025 */
[----:B------:R-:W-:Y:S01]  /*25a30*/  PRMT R38, R41, 0x5410, R38 ;  /* 0x0000541029267816 */ /* 0x000fe20000000026 */
[----:B------:R-:W-:Y:S01]  /*25a40*/  FFMA.FTZ R39, R39, R145, 1.1641532182693481445e-10 ;  /* 0x2f00000027277423 */ /* 0x000fe20000010091 */
[----:B------:R-:W-:-:S04]  /*25a50*/  PRMT R36, R34, 0x5410, R36 ;  /* 0x0000541022247816 */ /* 0x000fc80000000024 */
[----:B------:R-:W-:Y:S01]  /*25a60*/  FSETP.GTU.FTZ.AND P6, PT, R39, R146, PT ;  /* 0x000000922700720b */ /* 0x000fe20003fdc000 */
[----:B------:R-:W-:-:S03]  /*25a70*/  HADD2.F32 R39, -RZ, R55.H1_H1 ;  /* 0x30000037ff277230 */ /* 0x000fc60000004100 */
[----:B------:R-:W-:Y:S02]  /*25a80*/  SEL R42, RZ, 0x1, P6 ;  /* 0x00000001ff2a7807 */ /* 0x000fe40003000000 */
[----:B------:R-:W-:Y:S02]  /*25a90*/  FMUL.FTZ R39, R39, R147 ;  /* 0x0000009327277220 */ /* 0x000fe40000410000 */
[----:B------:R-:W-:-:S03]  /*25aa0*/  PRMT R14, R42, 0x7610, R14 ;  /* 0x000076102a0e7816 */ /* 0x000fc6000000000e */
[----:B------:R-:W-:-:S05]  /*25ab0*/  FSEL R39, R39, RZ, !P6 ;  /* 0x000000ff27277208 */ /* 0x000fca0007000000 */
[----:B------:R-:W-:Y:S01]  /*25ac0*/  FADD.FTZ R39, R24, R39 ;  /* 0x0000002718277221 */ /* 0x000fe20000010000 */
[----:B------:R-:W-:-:S05]  /*25ad0*/  @P1 HADD2.F32 R24, -RZ, R51.H1_H1 ;  /* 0x30000033ff181230 */ /* 0x000fca0000004100 */
[--C-:B------:R-:W-:Y:S01]  /*25ae0*/  @P1 FADD.FTZ R24, R24, R39.reuse ;  /* 0x0000002718181221 */ /* 0x100fe20000010000 */
[----:B------:R-:W-:-:S05]  /*25af0*/  @!P1 IMAD.MOV.U32 R24, RZ, RZ, R39 ;  /* 0x000000ffff189224 */ /* 0x000fca00078e0027 */
[----:B------:R-:W-:-:S04]  /*25b00*/  F2FP.F16.F32.PACK_AB R39, RZ, R24 ;  /* 0x00000018ff27723e */ /* 0x000fc800000000ff */
[----:B------:R-:W-:Y:S01]  /*25b10*/  PRMT R39, R40, 0x5410, R39 ;  /* 0x0000541028277816 */ /* 0x000fe20000000027 */
[----:B------:R-:W-:Y:S06]  /*25b20*/  BRA `(.L_x_23453) ;  /* 0x00000030009c7947 */ /* 0x000fec0003800000 */
.L_x_23372:
        /* <DEDUP_REMOVED lines=16> */
.L_x_23456:
        /* <DEDUP_REMOVED lines=12> */
.L_x_23458:
[----:B------:R-:W-:Y:S05]  /*25cf0*/  BSYNC.RECONVERGENT B1 ;  /* 0x0000000000017941 */ /* 0x000fea0003800200 */
.L_x_23457:
        /* <DEDUP_REMOVED lines=62> */
.L_x_23455:
[----:B------:R-:W-:Y:S05]  /*260e0*/  BSYNC.RECONVERGENT B0 ;  /* 0x0000000000007941 */ /* 0x000fea0003800200 */
.L_x_23454:
[----:B------:R-:W-:Y:S01]  /*260f0*/  I2FP.F32.U32 R17, R17 ;  /* 0x0000001100117245 */ /* 0x000fe20000201000 */
[----:B-----5:R-:W-:Y:S01]  /*26100*/  @P1 HADD2.F32 R19, -RZ, R48.H0_H0 ;  /* 0x20000030ff131230 */ /* 0x020fe20000004100 */
[----:B------:R-:W-:Y:S01]  /*26110*/  ISETP.NE.AND P3, PT, R18, 0x1, PT ;  /* 0x000000011200780c */ /* 0x000fe20003f65270 */
[----:B------:R-:W-:Y:S01]  /*26120*/  BSSY.RECONVERGENT B0, `(.L_x_23459) ;  /* 0x0000061000007945 */ /* 0x000fe20003800200 */
[----:B------:R-:W-:Y:S01]  /*26130*/  LOP3.LUT R6, R6, 0xffffffef, RZ, 0xc0, !PT ;  /* 0xffffffef06067812 */ /* 0x000fe200078ec0ff */
[----:B------:R-:W-:Y:S01]  /*26140*/  FFMA.FTZ R17, R17, R145, 1.1641532182693481445e-10 ;  /* 0x2f00000011117423 */ /* 0x000fe20000010091 */
[----:B------:R-:W-:-:S04]  /*26150*/  MOV R21, R160 ;  /* 0x000000a000157202 */ /* 0x000fc80000000f00 */
[----:B------:R-:W-:Y:S01]  /*26160*/  FSETP.GTU.FTZ.AND P2, PT, R17, R146, PT ;  /* 0x000000921100720b */ /* 0x000fe20003f5c000 */
[----:B------:R-:W-:-:S05]  /*26170*/  HADD2.F32 R17, -RZ, R36.H0_H0 ;  /* 0x20000024ff117230 */ /* 0x000fca0000004100 */
[----:B------:R-:W-:-:S05]  /*26180*/  FMUL.FTZ R17, R17, R147 ;  /* 0x0000009311117220 */ /* 0x000fca0000410000 */
        /* <DEDUP_REMOVED lines=15> */
.L_x_23461:
        /* <DEDUP_REMOVED lines=12> */
.L_x_23463:
[----:B------:R-:W-:Y:S05]  /*26340*/  BSYNC.RECONVERGENT B1 ;  /* 0x0000000000017941 */ /* 0x000fea0003800200 */
.L_x_23462:
        /* <DEDUP_REMOVED lines=62> */
.L_x_23460:
[----:B------:R-:W-:Y:S05]  /*26730*/  BSYNC.RECONVERGENT B0 ;  /* 0x0000000000007941 */ /* 0x000fea0003800200 */
.L_x_23459:
[----:B------:R-:W-:Y:S01]  /*26740*/  I2FP.F32.U32 R18, R21 ;  /* 0x0000001500127245 */ /* 0x000fe20000201000 */
[----:B------:R-:W-:Y:S01]  /*26750*/  @P1 HADD2.F32 R20, -RZ, R48.H1_H1 ;  /* 0x30000030ff141230 */ /* 0x000fe20000004100 */
[----:B------:R-:W-:Y:S01]  /*26760*/  ISETP.NE.AND P3, PT, R19, 0x1, PT ;  /* 0x000000011300780c */ /* 0x000fe20003f65270 */
[----:B------:R-:W-:Y:S01]  /*26770*/  BSSY.RECONVERGENT B0, `(.L_x_23464) ;  /* 0x0000061000007945 */ /* 0x000fe20003800200 */
[----:B------:R-:W-:Y:S01]  /*26780*/  LOP3.LUT R6, R6, 0xfffffff7, RZ, 0xc0, !PT ;  /* 0xfffffff706067812 */ /* 0x000fe200078ec0ff */
[----:B------:R-:W-:Y:S01]  /*26790*/  FFMA.FTZ R18, R18, R145, 1.1641532182693481445e-10 ;  /* 0x2f00000012127423 */ /* 0x000fe20000010091 */
[----:B------:R-:W-:-:S04]  /*267a0*/  IMAD.MOV.U32 R23, RZ, RZ, R160 ;  /* 0x000000ffff177224 */ /* 0x000fc800078e00a0 */
[----:B------:R-:W-:Y:S01]  /*267b0*/  FSETP.GTU.FTZ.AND P2, PT, R18, R146, PT ;  /* 0x000000921200720b */ /* 0x000fe20003f5c000 */
[----:B------:R-:W-:-:S05]  /*267c0*/  HADD2.F32 R18, -RZ, R36.H1_H1 ;  /* 0x30000024ff127230 */ /* 0x000fca0000004100 */
        /* <DEDUP_REMOVED lines=16> */
.L_x_23466:
        /* <DEDUP_REMOVED lines=12> */
.L_x_23468:
[----:B------:R-:W-:Y:S05]  /*26990*/  BSYNC.RECONVERGENT B1 ;  /* 0x0000000000017941 */ /* 0x000fea0003800200 */
.L_x_23467:
        /* <DEDUP_REMOVED lines=62> */
.L_x_23465:
[----:B------:R-:W-:Y:S05]  /*26d80*/  BSYNC.RECONVERGENT B0 ;  /* 0x0000000000007941 */ /* 0x000fea0003800200 */
.L_x_23464:
[----:B------:R-:W-:Y:S01]  /*26d90*/  I2FP.F32.U32 R19, R23 ;  /* 0x0000001700137245 */ /* 0x000fe20000201000 */
[----:B------:R-:W-:Y:S01]  /*26da0*/  @P1 HADD2.F32 R21, -RZ, R49.H0_H0 ;  /* 0x20000031ff151230 */ /* 0x000fe20000004100 */
[----:B------:R-:W-:Y:S01]  /*26db0*/  ISETP.NE.AND P3, PT, R20, 0x1, PT ;  /* 0x000000011400780c */ /* 0x000fe20003f65270 */
[----:B------:R-:W-:Y:S01]  /*26dc0*/  BSSY.RECONVERGENT B0, `(.L_x_23469) ;  /* 0x0000061000007945 */ /* 0x000fe20003800200 */
[----:B------:R-:W-:Y:S01]  /*26dd0*/  LOP3.LUT R6, R6, 0xfffffffb, RZ, 0xc0, !PT ;  /* 0xfffffffb06067812 */ /* 0x000fe200078ec0ff */
[----:B------:R-:W-:Y:S01]  /*26de0*/  FFMA.FTZ R19, R19, R145, 1.1641532182693481445e-10 ;  /* 0x2f00000013137423 */ /* 0x000fe20000010091 */
[----:B------:R-:W-:Y:S02]  /*26df0*/  HFMA2 R24, -RZ, RZ, 0, 1.1920928955078125e-07 ;  /* 0x00000002ff187431 */ /* 0x000fe400000001ff */
[----:B------:R-:W-:Y:S02]  /*26e00*/  IMAD.MOV.U32 R23, RZ, RZ, R160 ;  /* 0x000000ffff177224 */ /* 0x000fe400078e00a0 */
[----:B------:R-:W-:Y:S01]  /*26e10*/  FSETP.GTU.FTZ.AND P2, PT, R19, R146, PT ;  /* 0x000000921300720b */ /* 0x000fe20003f5c000 */
[----:B------:R-:W-:-:S05]  /*26e20*/  HADD2.F32 R19, -RZ, R37.H0_H0 ;  /* 0x20000025ff137230 */ /* 0x000fca0000004100 */
[----:B------:R-:W-:-:S05]  /*26e30*/  FMUL.FTZ R19, R19, R147 ;  /* 0x0000009313137220 */ /* 0x000fca0000410000 */
        /* <DEDUP_REMOVED lines=14> */
.L_x_23471:
        /* <DEDUP_REMOVED lines=12> */
.L_x_23473:
[----:B------:R-:W-:Y:S05]  /*26fe0*/  BSYNC.RECONVERGENT B1 ;  /* 0x0000000000017941 */ /* 0x000fea0003800200 */
.L_x_23472:
        /* <DEDUP_REMOVED lines=62> */
.L_x_23470:
[----:B------:R-:W-:Y:S05]  /*273d0*/  BSYNC.RECONVERGENT B0 ;  /* 0x0000000000007941 */ /* 0x000fea0003800200 */
.L_x_23469:
[----:B------:R-:W-:Y:S01]  /*273e0*/  I2FP.F32.U32 R20, R23 ;  /* 0x0000001700147245 */ /* 0x000fe20000201000 */
[----:B------:R-:W-:Y:S01]  /*273f0*/  @P1 HADD2.F32 R21, -RZ, R49.H1_H1 ;  /* 0x30000031ff151230 */ /* 0x000fe20000004100 */
[----:B------:R-:W-:Y:S01]  /*27400*/  ISETP.NE.AND P2, PT, R24, 0x1, PT ;  /* 0x000000011800780c */ /* 0x000fe20003f45270 */
[----:B------:R-:W-:Y:S01]  /*27410*/  BSSY.RECONVERGENT B0, `(.L_x_23474) ;  /* 0x0000061000007945 */ /* 0x000fe20003800200 */
[----:B------:R-:W-:Y:S01]  /*27420*/  LOP3.LUT R6, R6, 0xfffffffd, RZ, 0xc0, !PT ;  /* 0xfffffffd06067812 */ /* 0x000fe200078ec0ff */
[----:B------:R-:W-:Y:S01]  /*27430*/  FFMA.FTZ R20, R20, R145, 1.1641532182693481445e-10 ;  /* 0x2f00000014147423 */ /* 0x000fe20000010091 */
[----:B------:R-:W-:-:S04]  /*27440*/  IMAD.MOV.U32 R22, RZ, RZ, 0x2 ;  /* 0x00000002ff167424 */ /* 0x000fc800078e00ff */
[----:B------:R-:W-:Y:S01]  /*27450*/  FSETP.GTU.FTZ.AND P3, PT, R20, R146, PT ;  /* 0x000000921400720b */ /* 0x000fe20003f7c000 */
[----:B------:R-:W-:-:S05]  /*27460*/  HADD2.F32 R20, -RZ, R37.H1_H1 ;  /* 0x30000025ff147230 */ /* 0x000fca0000004100 */
[----:B------:R-:W-:-:S05]  /*27470*/  FMUL.FTZ R20, R20, R147 ;  /* 0x0000009314147220 */ /* 0x000fca0000410000 */
        /* <DEDUP_REMOVED lines=15> */
.L_x_23476:
        /* <DEDUP_REMOVED lines=12> */
.L_x_23478:
[----:B------:R-:W-:Y:S05]  /*27630*/  BSYNC.RECONVERGENT B1 ;  /* 0x0000000000017941 */ /* 0x000fea0003800200 */
.L_x_23477:
        /* <DEDUP_REMOVED lines=62> */
.L_x_23475:
[----:B------:R-:W-:Y:S05]  /*27a20*/  BSYNC.RECONVERGENT B0 ;  /* 0x0000000000007941 */ /* 0x000fea0003800200 */
.L_x_23474:
[----:B------:R-:W-:Y:S01]  /*27a30*/  I2FP.F32.U32 R21, R21 ;  /* 0x0000001500157245 */ /* 0x000fe20000201000 */
[----:B------:R-:W-:Y:S01]  /*27a40*/  @P1 HADD2.F32 R23, -RZ, R50.H0_H0 ;  /* 0x20000032ff171230 */ /* 0x000fe20000004100 */
[----:B------:R-:W-:Y:S01]  /*27a50*/  ISETP.NE.AND P3, PT, R22, 0x1, PT ;  /* 0x000000011600780c */ /* 0x000fe20003f65270 */
[----:B------:R-:W-:Y:S01]  /*27a60*/  BSSY.RECONVERGENT B0, `(.L_x_23479) ;  /* 0x000005f000007945 */ /* 0x000fe20003800200 */
[----:B------:R-:W-:Y:S02]  /*27a70*/  IMAD.MOV.U32 R24, RZ, RZ, R160 ;  /* 0x000000ffff187224 */ /* 0x000fe400078e00a0 */
[----:B------:R-:W-:-:S05]  /*27a80*/  FFMA.FTZ R21, R21, R145, 1.1641532182693481445e-10 ;  /* 0x2f00000015157423 */ /* 0x000fca0000010091 */
[----:B------:R-:W-:Y:S01]  /*27a90*/  FSETP.GTU.FTZ.AND P2, PT, R21, R146, PT ;  /* 0x000000921500720b */ /* 0x000fe20003f5c000 */
[----:B------:R-:W-:-:S05]  /*27aa0*/  HADD2.F32 R21, -RZ, R38.H0_H0 ;  /* 0x20000026ff157230 */ /* 0x000fca0000004100 */
[----:B------:R-:W-:-:S05]  /*27ab0*/  FMUL.FTZ R21, R21, R147 ;  /* 0x0000009315157220 */ /* 0x000fca0000410000 */
        /* <DEDUP_REMOVED lines=14> */
.L_x_23481:
        /* <DEDUP_REMOVED lines=12> */
.L_x_23483:
[----:B------:R-:W-:Y:S05]  /*27c60*/  BSYNC.RECONVERGENT B1 ;  /* 0x0000000000017941 */ /* 0x000fea0003800200 */
.L_x_23482:
        /* <DEDUP_REMOVED lines=62> */
.L_x_23480:
[----:B------:R-:W-:Y:S05]  /*28050*/  BSYNC.RECONVERGENT B0 ;  /* 0x0000000000007941 */ /* 0x000fea0003800200 */
.L_x_23479:
[----:B------:R-:W-:Y:S01]  /*28060*/  I2FP.F32.U32 R22, R24 ;  /* 0x0000001800167245 */ /* 0x000fe20000201000 */
[----:B------:R-:W-:Y:S01]  /*28070*/  @P1 HADD2.F32 R24, -RZ, R50.H1_H1 ;  /* 0x30000032ff181230 */ /* 0x000fe20000004100 */
[----:B------:R-:W-:Y:S01]  /*28080*/  ISETP.NE.AND P4, PT, R23, 0x1, PT ;  /* 0x000000011700780c */ /* 0x000fe20003f85270 */
[----:B------:R-:W-:Y:S01]  /*28090*/  BSSY.RECONVERGENT B0, `(.L_x_23484) ;  /* 0x000005f000007945 */ /* 0x000fe20003800200 */
[----:B------:R-:W-:Y:S02]  /*280a0*/  HFMA2 R112, -RZ, RZ, 0, 1.1920928955078125e-07 ;  /* 0x00000002ff707431 */ /* 0x000fe400000001ff */
[----:B------:R-:W-:-:S05]  /*280b0*/  FFMA.FTZ R22, R22, R145, 1.1641532182693481445e-10 ;  /* 0x2f00000016167423 */ /* 0x000fca0000010091 */
[----:B------:R-:W-:Y:S01]  /*280c0*/  FSETP.GTU.FTZ.AND P3, PT, R22, R146, PT ;  /* 0x000000921600720b */ /* 0x000fe20003f7c000 */
[----:B------:R-:W-:-:S05]  /*280d0*/  HADD2.F32 R22, -RZ, R38.H1_H1 ;  /* 0x30000026ff167230 */ /* 0x000fca0000004100 */
[----:B------:R-:W-:-:S05]  /*280e0*/  FMUL.FTZ R22, R22, R147 ;  /* 0x0000009316167220 */ /* 0x000fca0000410000 */
        /* <DEDUP_REMOVED lines=14> */
.L_x_23486:
        /* <DEDUP_REMOVED lines=12> */
.L_x_23488:
[----:B------:R-:W-:Y:S05]  /*28290*/  BSYNC.RECONVERGENT B1 ;  /* 0x0000000000017941 */ /* 0x000fea0003800200 */
.L_x_23487:
        /* <DEDUP_REMOVED lines=62> */
.L_x_23485:
[----:B------:R-:W-:Y:S05]  /*28680*/  BSYNC.RECONVERGENT B0 ;  /* 0x0000000000007941 */ /* 0x000fea0003800200 */
.L_x_23484:
        /* <DEDUP_REMOVED lines=23> */
.L_x_23491:
        /* <DEDUP_REMOVED lines=12> */
.L_x_23493:
[----:B------:R-:W-:Y:S05]  /*288c0*/  BSYNC.RECONVERGENT B1 ;  /* 0x0000000000017941 */ /* 0x000fea0003800200 */
.L_x_23492:
        /* <DEDUP_REMOVED lines=62> */
.L_x_23490:
[----:B------:R-:W-:Y:S05]  /*28cb0*/  BSYNC.RECONVERGENT B0 ;  /* 0x0000000000007941 */ /* 0x000fea0003800200 */
.L_x_23489:
[----:B------:R-:W-:Y:S02]  /*28cc0*/  I2FP.F32.U32 R24, R24 ;  /* 0x0000001800187245 */ /* 0x000fe40000201000 */
[----:B------:R-:W-:Y:S02]  /*28cd0*/  PRMT R38, R41, 0x5410, R38 ;  /* 0x0000541029267816 */ /* 0x000fe40000000026 */
[----:B------:R-:W-:Y:S01]  /*28ce0*/  PRMT R37, R40, 0x5410, R37 ;  /* 0x0000541028257816 */ /* 0x000fe20000000025 */
[----:B------:R-:W-:Y:S01]  /*28cf0*/  FFMA.FTZ R24, R24, R145, 1.1641532182693481445e-10 ;  /* 0x2f00000018187423 */ /* 0x000fe20000010091 */
[----:B------:R-:W-:-:S04]  /*28d00*/  PRMT R36, R34, 0x5410, R36 ;  /* 0x0000541022247816 */ /* 0x000fc80000000024 */
[----:B------:R-:W-:Y:S01]  /*28d10*/  FSETP.GTU.FTZ.AND P5, PT, R24, R146, PT ;  /* 0x000000921800720b */ /* 0x000fe20003fbc000 */
[----:B------:R-:W-:Y:S02]  /*28d20*/  HADD2.F32 R24, -RZ, R39.H1_H1 ;  /* 0x30000027ff187230 */ /* 0x000fe40000004100 */
[----:B------:R-:W-:-:S03]  /*28d30*/  @P1 HADD2.F32 R39, -RZ, R51.H1_H1 ;  /* 0x30000033ff271230 */ /* 0x000fc60000004100 */
[----:B------:R-:W-:-:S05]  /*28d40*/  FMUL.FTZ R24, R24, R147 ;  /* 0x0000009318187220 */ /* 0x000fca0000410000 */
[----:B------:R-:W-:Y:S02]  /*28d50*/  FSEL R24, R24, RZ, !P5 ;  /* 0x000000ff18187208 */ /* 0x000fe40006800000 */
[----:B------:R-:W-:-:S03]  /*28d60*/  PLOP3.LUT P5, PT, P5, PT, PT, 0x8, 0x80 ;  /* 0x000000000080781c */ /* 0x000fc60002fae170 */
[----:B------:R-:W-:-:S05]  /*28d70*/  @P1 FADD.FTZ R24, R39, R24 ;  /* 0x0000001827181221 */ /* 0x000fca0000010000 */
[----:B------:R-:W-:-:S04]  /*28d80*/  F2FP.F16.F32.PACK_AB R39, RZ, R24 ;  /* 0x00000018ff27723e */ /* 0x000fc800000000ff */
[----:B------:R-:W-:-:S07]  /*28d90*/  PRMT R39, R42, 0x5410, R39 ;  /* 0x000054102a277816 */ /* 0x000fce0000000027 */
.L_x_23453:
        /* <DEDUP_REMOVED lines=41> */
.L_x_23494:
        /* <DEDUP_REMOVED lines=26> */
.L_x_23498:
        /* <DEDUP_REMOVED lines=12> */
.L_x_23500:
[----:B------:R-:W-:Y:S05]  /*29290*/  BSYNC.RECONVERGENT B1 ;  /* 0x0000000000017941 */ /* 0x000fea0003800200 */
.L_x_23499:
        /* <DEDUP_REMOVED lines=62> */
.L_x_23497:
[----:B------:R-:W-:Y:S05]  /*29680*/  BSYNC.RECONVERGENT B0 ;  /* 0x0000000000007941 */ /* 0x000fea0003800200 */
.L_x_23496:
        /* <DEDUP_REMOVED lines=22> */
.L_x_23503:
        /* <DEDUP_REMOVED lines=12> */
.L_x_23505:
[----:B------:R-:W-:Y:S05]  /*298b0*/  BSYNC.RECONVERGENT B1 ;  /* 0x0000000000017941 */ /* 0x000fea0003800200 */
.L_x_23504:
        /* <DEDUP_REMOVED lines=62> */
.L_x_23502:
[----:B------:R-:W-:Y:S05]  /*29ca0*/  BSYNC.RECONVERGENT B0 ;  /* 0x0000000000007941 */ /* 0x000fea0003800200 */
.L_x_23501:
        /* <DEDUP_REMOVED lines=25> */
.L_x_23508:
        /* <DEDUP_REMOVED lines=12> */
.L_x_23510:
[----:B------:R-:W-:Y:S05]  /*29f00*/  BSYNC.RECONVERGENT B1 ;  /* 0x0000000000017941 */ /* 0x000fea0003800200 */
.L_x_23509:
        /* <DEDUP_REMOVED lines=62> */
.L_x_23507:
[----:B------:R-:W-:Y:S05]  /*2a2f0*/  BSYNC.RECONVERGENT B0 ;  /* 0x0000000000007941 */ /* 0x000fea0003800200 */
.L_x_23506:
        /* <DEDUP_REMOVED lines=11> */
[----:B------:R-:W-:-:S05]  /*2a3b0*/  IMAD.MOV.U32 R9, RZ, RZ, 0x2 ;  /* 0x00000002ff097424 */ /* 0x000fca00078e00ff */
        /* <DEDUP_REMOVED lines=10> */
.L_x_23513:
        /* <DEDUP_REMOVED lines=12> */
.L_x_23515:
[----:B------:R-:W-:Y:S05]  /*2a520*/  BSYNC.RECONVERGENT B1 ;  /* 0x0000000000017941 */ /* 0x000fea0003800200 */
.L_x_23514:
        /* <DEDUP_REMOVED lines=62> */
.L_x_23512:
[----:B------:R-:W-:Y:S05]  /*2a910*/  BSYNC.RECONVERGENT B0 ;  /* 0x0000000000007941 */ /* 0x000fea0003800200 */
.L_x_23511:
        /* <DEDUP_REMOVED lines=11> */
[----:B-1----:R-:W-:Y:S01]  /*2a9d0*/  @P1 FADD.FTZ R36, R10, R8 ;  /* 0x000000080a241221 */ /* 0x002fe20000010000 */
        /* <DEDUP_REMOVED lines=13> */
.L_x_23518:
        /* <DEDUP_REMOVED lines=12> */
.L_x_23520:
[----:B------:R-:W-:Y:S05]  /*2ab70*/  BSYNC.RECONVERGENT B1 ;  /* 0x0000000000017941 */ /* 0x000fea0003800200 */
.L_x_23519:
        /* <DEDUP_REMOVED lines=62> */
.L_x_23517:
[----:B------:R-:W-:Y:S05]  /*2af60*/  BSYNC.RECONVERGENT B0 ;  /* 0x0000000000007941 */ /* 0x000fea0003800200 */
.L_x_23516:
        /* <DEDUP_REMOVED lines=22> */
.L_x_23523:
        /* <DEDUP_REMOVED lines=12> */
.L_x_23525:
[----:B------:R-:W-:Y:S05]  /*2b190*/  BSYNC.RECONVERGENT B1 ;  /* 0x0000000000017941 */ /* 0x000fea0003800200 */
.L_x_23524:
        /* <DEDUP_REMOVED lines=62> */
.L_x_23522:
[----:B------:R-:W-:Y:S05]  /*2b580*/  BSYNC.RECONVERGENT B0 ;  /* 0x0000000000007941 */ /* 0x000fea0003800200 */
.L_x_23521:
        /* <DEDUP_REMOVED lines=25> */
.L_x_23528:
        /* <DEDUP_REMOVED lines=12> */
.L_x_23530:
[----:B------:R-:W-:Y:S05]  /*2b7e0*/  BSYNC.RECONVERGENT B1 ;  /* 0x0000000000017941 */ /* 0x000fea0003800200 */
.L_x_23529:
        /* <DEDUP_REMOVED lines=62> */
.L_x_23527:
[----:B------:R-:W-:Y:S05]  /*2bbd0*/  BSYNC.RECONVERGENT B0 ;  /* 0x0000000000007941 */ /* 0x000fea0003800200 */
.L_x_23526:
[----:B------:R-:W-:Y:S01]  /*2bbe0*/  I2FP.F32.U32 R11, R13 ;  /* 0x0000000d000b7245 */ /* 0x000fe20000201000 */
[----:B------:R-:W-:Y:S01]  /*2bbf0*/  BSSY.RECONVERGENT B0, `(.L_x_23531) ;  /* 0x0000060000007945 */ /* 0x000fe20003800200 */
[----:B------:R-:W-:Y:S02]  /*2bc00*/  ISETP.NE.AND P2, PT, R10, 0x1, PT ;  /* 0x000000010a00780c */ /* 0x000fe40003f45270 */
[----:B------:R-:W-:Y:S01]  /*2bc10*/  LOP3.LUT R6, R6, 0xfffffffd, RZ, 0xc0, !PT ;  /* 0xfffffffd06067812 */ /* 0x000fe200078ec0ff */
[----:B------:R-:W-:Y:S01]  /*2bc20*/  FFMA.FTZ R11, R11, R145, 1.1641532182693481445e-10 ;  /* 0x2f0000000b0b7423 */ /* 0x000fe20000010091 */
[----:B------:R-:W-:-:S04]  /*2bc30*/  MOV R13, R160 ;  /* 0x000000a0000d7202 */ /* 0x000fc80000000f00 */
        /* <DEDUP_REMOVED lines=16> */
.L_x_23533:
        /* <DEDUP_REMOVED lines=12> */
.L_x_23535:
[----:B------:R-:W-:Y:S05]  /*2be00*/  BSYNC.RECONVERGENT B1 ;  /* 0x0000000000017941 */ /* 0x000fea0003800200 */
.L_x_23534:
        /* <DEDUP_REMOVED lines=62> */
.L_x_23532:
[----:B------:R-:W-:Y:S05]  /*2c1f0*/  BSYNC.RECONVERGENT B0 ;  /* 0x0000000000007941 */ /* 0x000fea0003800200 */
.L_x_23531:
[----:B------:R-:W-:Y:S01]  /*2c200*/  I2FP.F32.U32 R10, R13 ;  /* 0x0000000d000a7245 */ /* 0x000fe20000201000 */
[----:B------:R-:W-:Y:S01]  /*2c210*/  @P1 HADD2.F32 R12, -RZ, R49.H1_H1 ;  /* 0x30000031ff0c1230 */ /* 0x000fe20000004100 */
[----:B------:R-:W-:Y:S01]  /*2c220*/  BSSY.RECONVERGENT B0, `(.L_x_23536) ;  /* 0x0000062000007945 */ /* 0x000fe20003800200 */
[----:B------:R-:W-:Y:S02]  /*2c230*/  MOV R39, R160 ;  /* 0x000000a000277202 */ /* 0x000fe40000000f00 */
        /* <DEDUP_REMOVED lines=21> */
.L_x_23538:
        /* <DEDUP_REMOVED lines=12> */
.L_x_23540:
[----:B------:R-:W-:Y:S05]  /*2c450*/  BSYNC.RECONVERGENT B1 ;  /* 0x0000000000017941 */ /* 0x000fea0003800200 */
.L_x_23539:
        /* <DEDUP_REMOVED lines=62> */
.L_x_23537:
[----:B------:R-:W-:Y:S05]  /*2c840*/  BSYNC.RECONVERGENT B0 ;  /* 0x0000000000007941 */ /* 0x000fea0003800200 */
.L_x_23536:
        /* <DEDUP_REMOVED lines=20> */
.L_x_23543:
        /* <DEDUP_REMOVED lines=12> */
.L_x_23545:
[----:B------:R-:W-:Y:S05]  /*2ca50*/  BSYNC.RECONVERGENT B1 ;  /* 0x0000000000017941 */ /* 0x000fea0003800200 */
.L_x_23544:
        /* <DEDUP_REMOVED lines=62> */
.L_x_23542:
[----:B------:R-:W-:Y:S05]  /*2ce40*/  BSYNC.RECONVERGENT B0 ;  /* 0x0000000000007941 */ /* 0x000fea0003800200 */
.L_x_23541:
        /* <DEDUP_REMOVED lines=26> */
.L_x_23548:
        /* <DEDUP_REMOVED lines=12> */
.L_x_23550:
[----:B------:R-:W-:Y:S05]  /*2d0b0*/  BSYNC.RECONVERGENT B1 ;  /* 0x0000000000017941 */ /* 0x000fea0003800200 */
.L_x_23549:
        /* <DEDUP_REMOVED lines=62> */
.L_x_23547:
[----:B------:R-:W-:Y:S05]  /*2d4a0*/  BSYNC.RECONVERGENT B0 ;  /* 0x0000000000007941 */ /* 0x000fea0003800200 */
.L_x_23546:
        /* <DEDUP_REMOVED lines=20> */
.L_x_23553:
        /* <DEDUP_REMOVED lines=12> */
.L_x_23555:
[----:B------:R-:W-:Y:S05]  /*2d6b0*/  BSYNC.RECONVERGENT B1 ;  /* 0x0000000000017941 */ /* 0x000fea0003800200 */
.L_x_23554:
        /* <DEDUP_REMOVED lines=62> */
.L_x_23552:
[----:B------:R-:W-:Y:S05]  /*2daa0*/  BSYNC.RECONVERGENT B0 ;  /* 0x0000000000007941 */ /* 0x000fea0003800200 */
.L_x_23551:
        /* <DEDUP_REMOVED lines=13> */
[----:B------:R-:W-:Y:S01]  /*2db80*/  IMAD.MOV.U32 R13, RZ, RZ, R160 ;  /* 0x000000ffff0d7224 */ /* 0x000fe200078e00a0 */
        /* <DEDUP_REMOVED lines=11> */
.L_x_23558:
        /* <DEDUP_REMOVED lines=12> */
.L_x_23560:
[----:B------:R-:W-:Y:S05]  /*2dd00*/  BSYNC.RECONVERGENT B1 ;  /* 0x0000000000017941 */ /* 0x000fea0003800200 */
.L_x_23559:
        /* <DEDUP_REMOVED lines=62> */
.L_x_23557:
[----:B------:R-:W-:Y:S05]  /*2e0f0*/  BSYNC.RECONVERGENT B0 ;  /* 0x0000000000007941 */ /* 0x000fea0003800200 */
.L_x_23556:
        /* <DEDUP_REMOVED lines=20> */
.L_x_23563:
        /* <DEDUP_REMOVED lines=12> */
.L_x_23565:
[----:B------:R-:W-:Y:S05]  /*2e300*/  BSYNC.RECONVERGENT B1 ;  /* 0x0000000000017941 */ /* 0x000fea0003800200 */
.L_x_23564:
        /* <DEDUP_REMOVED lines=62> */
.L_x_23562:
[----:B------:R-:W-:Y:S05]  /*2e6f0*/  BSYNC.RECONVERGENT B0 ;  /* 0x0000000000007941 */ /* 0x000fea0003800200 */
.L_x_23561:
[----:B------:R-:W-:Y:S01]  /*2e700*/  I2FP.F32.U32 R41, R41 ;  /* 0x0000002900297245 */ /* 0x000fe20000201000 */
[----:B------:R-:W-:Y:S01]  /*2e710*/  HADD2.F32 R122, -RZ, R55.H0_H0 ;  /* 0x20000037ff7a7230 */ /* 0x000fe20000004100 */
        /* <DEDUP_REMOVED lines=13> */
[----:B------:R-:W-:-:S04]  /*2e7f0*/  PRMT R13, R122, 0x7610, R13 ;  /* 0x000076107a0d7816 */ /* 0x000fc8000000000d */
        /* <DEDUP_REMOVED lines=10> */
.L_x_23568:
        /* <DEDUP_REMOVED lines=12> */
.L_x_23570:
[----:B------:R-:W-:Y:S05]  /*2e960*/  BSYNC.RECONVERGENT B1 ;  /* 0x0000000000017941 */ /* 0x000fea0003800200 */
.L_x_23569:
        /* <DEDUP_REMOVED lines=62> */
.L_x_23567:
[----:B------:R-:W-:Y:S05]  /*2ed50*/  BSYNC.RECONVERGENT B0 ;  /* 0x0000000000007941 */ /* 0x000fea0003800200 */
.L_x_23566:
        /* <DEDUP_REMOVED lines=20> */
.L_x_23573:
        /* <DEDUP_REMOVED lines=15> */
.L_x_23575:
[----:B------:R-:W-:Y:S05]  /*2ef90*/  BSYNC.RECONVERGENT B1 ;  /* 0x0000000000017941 */ /* 0x000fea0003800200 */
.L_x_23574:
        /* <DEDUP_REMOVED lines=62> */
.L_x_23572:
[----:B------:R-:W-:Y:S05]  /*2f380*/  BSYNC.RECONVERGENT B0 ;  /* 0x0000000000007941 */ /* 0x000fea0003800200 */
.L_x_23571:
        /* <DEDUP_REMOVED lines=13> */
[----:B------:R-:W-:Y:S01]  /*2f460*/  @P1 FADD.FTZ R42, R42, R115 ;  /* 0x000000732a2a1221 */ /* 0x000fe20000010000 */
[----:B------:R-:W-:-:S04]  /*2f470*/  @!P1 MOV R42, R115 ;  /* 0x00000073002a9202 */ /* 0x000fc80000000f00 */
[----:B------:R-:W-:-:S04]  /*2f480*/  F2FP.F16.F32.PACK_AB R115, RZ, R42 ;  /* 0x0000002aff73723e */ /* 0x000fc800000000ff */
[----:B------:R-:W-:Y:S01]  /*2f490*/  PRMT R115, R122, 0x5410, R115 ;  /* 0x000054107a737816 */ /* 0x000fe20000000073 */
[----:B------:R-:W-:Y:S06]  /*2f4a0*/  BRA `(.L_x_23576) ;  /* 0x00000030009c7947 */ /* 0x000fec0003800000 */
.L_x_23495:
        /* <DEDUP_REMOVED lines=16> */
.L_x_23579:
        /* <DEDUP_REMOVED lines=12> */
.L_x_23581:
[----:B------:R-:W-:Y:S05]  /*2f670*/  BSYNC.RECONVERGENT B1 ;  /* 0x0000000000017941 */ /* 0x000fea0003800200 */
.L_x_23580:
        /* <DEDUP_REMOVED lines=62> */
.L_x_23578:
[----:B------:R-:W-:Y:S05]  /*2fa60*/  BSYNC.RECONVERGENT B0 ;  /* 0x0000000000007941 */ /* 0x000fea0003800200 */
.L_x_23577:
[----:B------:R-:W-:Y:S01]  /*2fa70*/  I2FP.F32.U32 R35, R37 ;  /* 0x0000002500237245 */ /* 0x000fe20000201000 */
[----:B-----5:R-:W-:Y:S01]  /*2fa80*/  @P1 HADD2.F32 R37, -RZ, R48.H0_H0 ;  /* 0x20000030ff251230 */ /* 0x020fe20000004100 */
        /* <DEDUP_REMOVED lines=23> */
.L_x_23584:
        /* <DEDUP_REMOVED lines=12> */
.L_x_23586:
[----:B------:R-:W-:Y:S05]  /*2fcc0*/  BSYNC.RECONVERGENT B1 ;  /* 0x0000000000017941 */ /* 0x000fea0003800200 */
.L_x_23585:
        /* <DEDUP_REMOVED lines=62> */
.L_x_23583:
[----:B------:R-:W-:Y:S05]  /*300b0*/  BSYNC.RECONVERGENT B0 ;  /* 0x0000000000007941 */ /* 0x000fea0003800200 */
.L_x_23582:
        /* <DEDUP_REMOVED lines=25> */
.L_x_23589:
        /* <DEDUP_REMOVED lines=12> */
.L_x_23591:
[----:B------:R-:W-:Y:S05]  /*30310*/  BSYNC.RECONVERGENT B1 ;  /* 0x0000000000017941 */ /* 0x000fea0003800200 */
.L_x_23590:
        /* <DEDUP_REMOVED lines=62> */
.L_x_23588:
[----:B------:R-:W-:Y:S05]  /*30700*/  BSYNC.RECONVERGENT B0 ;  /* 0x0000000000007941 */ /* 0x000fea0003800200 */
.L_x_23587:
[----:B------:R-:W-:Y:S01]  /*30710*/  I2FP.F32.U32 R37, R37 ;  /* 0x0000002500257245 */ /* 0x000fe20000201000 */
[----:B------:R-:W-:Y:S01]  /*30720*/  @P1 HADD2.F32 R39, -RZ, R49.H0_H0 ;  /* 0x20000031ff271230 */ /* 0x000fe20000004100 */
[----:B------:R-:W-:Y:S01]  /*30730*/  ISETP.NE.AND P3, PT, R38, 0x1, PT ;  /* 0x000000012600780c */ /* 0x000fe20003f65270 */
[----:B------:R-:W-:Y:S01]  /*30740*/  BSSY.RECONVERGENT B0, `(.L_x_23592) ;  /* 0x0000061000007945 */ /* 0x000fe20003800200 */
[----:B------:R-:W-:Y:S01]  /*30750*/  LOP3.LUT R6, R6, 0xfffffffb, RZ, 0xc0, !PT ;  /* 0xfffffffb06067812 */ /* 0x000fe200078ec0ff */
[----:B------:R-:W-:Y:S01]  /*30760*/  FFMA.FTZ R37, R37, R145, 1.1641532182693481445e-10 ;  /* 0x2f00000025257423 */ /* 0x000fe20000010091 */
[----:B------:R-:W-:-:S04]  /*30770*/  IMAD.MOV.U32 R41, RZ, RZ, R160 ;  /* 0x000000ffff297224 */ /* 0x000fc800078e00a0 */
        /* <DEDUP_REMOVED lines=18> */
.L_x_23594:
        /* <DEDUP_REMOVED lines=12> */
.L_x_23596:
[----:B------:R-:W-:Y:S05]  /*30960*/  BSYNC.RECONVERGENT B1 ;  /* 0x0000000000017941 */ /* 0x000fea0003800200 */
.L_x_23595:
        /* <DEDUP_REMOVED lines=62> */
.L_x_23593:
[----:B------:R-:W-:Y:S05]  /*30d50*/  BSYNC.RECONVERGENT B0 ;  /* 0x0000000000007941 */ /* 0x000fea0003800200 */
.L_x_23592:
        /* <DEDUP_REMOVED lines=25> */
.L_x_23599:
        /* <DEDUP_REMOVED lines=12> */
.L_x_23601:
[----:B------:R-:W-:Y:S05]  /*30fb0*/  BSYNC.RECONVERGENT B1 ;  /* 0x0000000000017941 */ /* 0x000fea0003800200 */
.L_x_23600:
        /* <DEDUP_REMOVED lines=62> */
.L_x_23598:
[----:B------:R-:W-:Y:S05]  /*313a0*/  BSYNC.RECONVERGENT B0 ;  /* 0x0000000000007941 */ /* 0x000fea0003800200 */
.L_x_23597:
[----:B------:R-:W-:Y:S01]  /*313b0*/  I2FP.F32.U32 R39, R42 ;  /* 0x0000002a00277245 */ /* 0x000fe20000201000 */
[----:B------:R-:W-:Y:S01]  /*313c0*/  @P1 HADD2.F32 R41, -RZ, R50.H0_H0 ;  /* 0x20000032ff291230 */ /* 0x000fe20000004100 */
[----:B------:R-:W-:Y:S01]  /*313d0*/  ISETP.NE.AND P3, PT, R40, 0x1, PT ;  /* 0x000000012800780c */ /* 0x000fe20003f65270 */
[----:B------:R-:W-:Y:S01]  /*313e0*/  BSSY.RECONVERGENT B0, `(.L_x_23602) ;  /* 0x000005f000007945 */ /* 0x000fe20003800200 */
[----:B------:R-:W-:Y:S02]  /*313f0*/  IMAD.MOV.U32 R42, RZ, RZ, 0x2 ;  /* 0x00000002ff2a7424 */ /* 0x000fe400078e00ff */
[----:B------:R-:W-:Y:S01]  /*31400*/  FFMA.FTZ R39, R39, R145, 1.1641532182693481445e-10 ;  /* 0x2f00000027277423 */ /* 0x000fe20000010091 */
[----:B------:R-:W-:-:S04]  /*31410*/  MOV R125, R160 ;  /* 0x000000a0007d7202 */ /* 0x000fc80000000f00 */
[----:B------:R-:W-:Y:S01]  /*31420*/  FSETP.GTU.FTZ.AND P2, PT, R39, R146, PT ;  /* 0x000000922700720b */ /* 0x000fe20003f5c000 */
[----:B------:R-:W-:-:S05]  /*31430*/  HADD2.F32 R39, -RZ, R114.H0_H0 ;  /* 0x20000072ff277230 */ /* 0x000fca0000004100 */
[----:B------:R-:W-:-:S05]  /*31440*/  FMUL.FTZ R39, R39, R147 ;  /* 0x0000009327277220 */ /* 0x000fca0000410000 */
        /* <DEDUP_REMOVED lines=13> */
.L_x_23604:
        /* <DEDUP_REMOVED lines=12> */
.L_x_23606:
[----:B------:R-:W-:Y:S05]  /*315e0*/  BSYNC.RECONVERGENT B1 ;  /* 0x0000000000017941 */ /* 0x000fea0003800200 */
.L_x_23605:
        /* <DEDUP_REMOVED lines=62> */
.L_x_23603:
[----:B------:R-:W-:Y:S05]  /*319d0*/  BSYNC.RECONVERGENT B0 ;  /* 0x0000000000007941 */ /* 0x000fea0003800200 */
.L_x_23602:
[----:B------:R-:W-:Y:S01]  /*319e0*/  I2FP.F32.U32 R40, R125 ;  /* 0x0000007d00287245 */ /* 0x000fe20000201000 */
[----:B------:R-:W-:Y:S01]  /*319f0*/  @P1 HADD2.F32 R41, -RZ, R50.H1_H1 ;  /* 0x30000032ff291230 */ /* 0x000fe20000004100 */
[----:B------:R-:W-:Y:S01]  /*31a00*/  ISETP.NE.AND P4, PT, R42, 0x1, PT ;  /* 0x000000012a00780c */ /* 0x000fe20003f85270 */
[----:B------:R-:W-:Y:S01]  /*31a10*/  BSSY.RECONVERGENT B0, `(.L_x_23607) ;  /* 0x000005f000007945 */ /* 0x000fe20003800200 */
[----:B------:R-:W-:Y:S02]  /*31a20*/  IMAD.MOV.U32 R125, RZ, RZ, 0x2 ;  /* 0x00000002ff7d7424 */ /* 0x000fe400078e00ff */
        /* <DEDUP_REMOVED lines=18> */
.L_x_23609:
        /* <DEDUP_REMOVED lines=12> */
.L_x_23611:
[----:B------:R-:W-:Y:S05]  /*31c10*/  BSYNC.RECONVERGENT B1 ;  /* 0x0000000000017941 */ /* 0x000fea0003800200 */
.L_x_23610:
        /* <DEDUP_REMOVED lines=62> */
.L_x_23608:
[----:B------:R-:W-:Y:S05]  /*32000*/  BSYNC.RECONVERGENT B0 ;  /* 0x0000000000007941 */ /* 0x000fea0003800200 */
.L_x_23607:
        /* <DEDUP_REMOVED lines=9> */
[----:B------:R-:W-:Y:S01]  /*320a0*/  @P1 HADD2.F32 R42, -RZ, R51.H0_H0 ;  /* 0x20000033ff2a1230 */ /* 0x000fe20000004100 */
        /* <DEDUP_REMOVED lines=13> */
.L_x_23614:
        /* <DEDUP_REMOVED lines=12> */
.L_x_23616:
[----:B------:R-:W-:Y:S05]  /*32240*/  BSYNC.RECONVERGENT B1 ;  /* 0x0000000000017941 */ /* 0x000fea0003800200 */
.L_x_23615:
        /* <DEDUP_REMOVED lines=62> */
.L_x_23613:
[----:B------:R-:W-:Y:S05]  /*32630*/  BSYNC.RECONVERGENT B0 ;  /* 0x0000000000007941 */ /* 0x000fea0003800200 */
.L_x_23612:
        /* <DEDUP_REMOVED lines=14> */
.L_x_23576:
        /* <DEDUP_REMOVED lines=41> */
.L_x_23617:
        /* <DEDUP_REMOVED lines=26> */
.L_x_23621:
        /* <DEDUP_REMOVED lines=12> */
.L_x_23623:
[----:B------:R-:W-:Y:S05]  /*32c10*/  BSYNC.RECONVERGENT B1 ;  /* 0x0000000000017941 */ /* 0x000fea0003800200 */
.L_x_23622:
        /* <DEDUP_REMOVED lines=62> */
.L_x_23620:
[----:B------:R-:W-:Y:S05]  /*33000*/  BSYNC.RECONVERGENT B0 ;  /* 0x0000000000007941 */ /* 0x000fea0003800200 */
.L_x_23619:
        /* <DEDUP_REMOVED lines=22> */
.L_x_23626:
        /* <DEDUP_REMOVED lines=12> */
.L_x_23628:
[----:B------:R-:W-:Y:S05]  /*33230*/  BSYNC.RECONVERGENT B1 ;  /* 0x0000000000017941 */ /* 0x000fea0003800200 */
.L_x_23627:
        /* <DEDUP_REMOVED lines=62> */
.L_x_23625:
[----:B------:R-:W-:Y:S05]  /*33620*/  BSYNC.RECONVERGENT B0 ;  /* 0x0000000000007941 */ /* 0x000fea0003800200 */
.L_x_23624:
        /* <DEDUP_REMOVED lines=25> */
.L_x_23631:
        /* <DEDUP_REMOVED lines=12> */
.L_x_23633:
[----:B------:R-:W-:Y:S05]  /*33880*/  BSYNC.RECONVERGENT B1 ;  /* 0x0000000000017941 */ /* 0x000fea0003800200 */
.L_x_23632:
        /* <DEDUP_REMOVED lines=62> */
.L_x_23630:
[----:B------:R-:W-:Y:S05]  /*33c70*/  BSYNC.RECONVERGENT B0 ;  /* 0x0000000000007941 */ /* 0x000fea0003800200 */
.L_x_23629:
[----:B------:R-:W-:Y:S01]  /*33c80*/  I2FP.F32.U32 R9, R11 ;  /* 0x0000000b00097245 */ /* 0x000fe20000201000 */
[----:B------:R-:W-:Y:S01]  /*33c90*/  BSSY.RECONVERGENT B0, `(.L_x_23634) ;  /* 0x0000060000007945 */ /* 0x000fe20003800200 */
[----:B------:R-:W-:Y:S02]  /*33ca0*/  ISETP.NE.AND P3, PT, R8, 0x1, PT ;  /* 0x000000010800780c */ /* 0x000fe40003f65270 */
[----:B------:R-:W-:Y:S01]  /*33cb0*/  LOP3.LUT R6, R6, 0xfffffff7, RZ, 0xc0, !PT ;  /* 0xfffffff706067812 */ /* 0x000fe200078ec0ff */
[----:B------:R-:W-:Y:S01]  /*33cc0*/  FFMA.FTZ R9, R9, R145, 1.1641532182693481445e-10 ;  /* 0x2f00000009097423 */ /* 0x000fe20000010091 */
[----:B------:R-:W-:-:S04]  /*33cd0*/  MOV R11, R160 ;  /* 0x000000a0000b7202 */ /* 0x000fc80000000f00 */
        /* <DEDUP_REMOVED lines=16> */
.L_x_23636:
        /* <DEDUP_REMOVED lines=12> */
.L_x_23638:
[----:B------:R-:W-:Y:S05]  /*33ea0*/  BSYNC.RECONVERGENT B1 ;  /* 0x0000000000017941 */ /* 0x000fea0003800200 */
.L_x_23637:
        /* <DEDUP_REMOVED lines=62> */
.L_x_23635:
[----:B------:R-:W-:Y:S05]  /*34290*/  BSYNC.RECONVERGENT B0 ;  /* 0x0000000000007941 */ /* 0x000fea0003800200 */
.L_x_23634:
[----:B------:R-:W-:Y:S01]  /*342a0*/  I2FP.F32.U32 R8, R11 ;  /* 0x0000000b00087245 */ /* 0x000fe20000201000 */
[----:B------:R-:W-:Y:S01]  /*342b0*/  @P1 HADD2.F32 R10, -RZ, R48.H1_H1 ;  /* 0x30000030ff0a1230 */ /* 0x000fe20000004100 */
[----:B------:R-:W-:Y:S01]  /*342c0*/  ISETP.NE.AND P3, PT, R9, 0x1, PT ;  /* 0x000000010900780c */ /* 0x000fe20003f65270 */
[----:B------:R-:W-:Y:S01]  /*342d0*/  BSSY.RECONVERGENT B0, `(.L_x_23639) ;  /* 0x0000061000007945 */ /* 0x000fe20003800200 */
        /* <DEDUP_REMOVED lines=21> */
.L_x_23641:
        /* <DEDUP_REMOVED lines=12> */
.L_x_23643:
[----:B------:R-:W-:Y:S05]  /*344f0*/  BSYNC.RECONVERGENT B1 ;  /* 0x0000000000017941 */ /* 0x000fea0003800200 */
.L_x_23642:
        /* <DEDUP_REMOVED lines=62> */
.L_x_23640:
[----:B------:R-:W-:Y:S05]  /*348e0*/  BSYNC.RECONVERGENT B0 ;  /* 0x0000000000007941 */ /* 0x000fea0003800200 */
.L_x_23639:
        /* <DEDUP_REMOVED lines=22> */
.L_x_23646:
        /* <DEDUP_REMOVED lines=12> */
.L_x_23648:
[----:B------:R-:W-:Y:S05]  /*34b10*/  BSYNC.RECONVERGENT B1 ;  /* 0x0000000000017941 */ /* 0x000fea0003800200 */
.L_x_23647:
        /* <DEDUP_REMOVED lines=62> */
.L_x_23645:
[----:B------:R-:W-:Y:S05]  /*34f00*/  BSYNC.RECONVERGENT B0 ;  /* 0x0000000000007941 */ /* 0x000fea0003800200 */
.L_x_23644:
        /* <DEDUP_REMOVED lines=25> */
.L_x_23651:
        /* <DEDUP_REMOVED lines=12> */
.L_x_23653:
[----:B------:R-:W-:Y:S05]  /*35160*/  BSYNC.RECONVERGENT B1 ;  /* 0x0000000000017941 */ /* 0x000fea0003800200 */
.L_x_23652:
        /* <DEDUP_REMOVED lines=62> */
.L_x_23650:
[----:B------:R-:W-:Y:S05]  /*35550*/  BSYNC.RECONVERGENT B0 ;  /* 0x0000000000007941 */ /* 0x000fea0003800200 */
.L_x_23649:
        /* <DEDUP_REMOVED lines=22> */
.L_x_23656:
        /* <DEDUP_REMOVED lines=12> */
.L_x_23658:
[----:B------:R-:W-:Y:S05]  /*35780*/  BSYNC.RECONVERGENT B1 ;  /* 0x0000000000017941 */ /* 0x000fea0003800200 */
.L_x_23657:
        /* <DEDUP_REMOVED lines=62> */
.L_x_23655:
[----:B------:R-:W-:Y:S05]  /*35b70*/  BSYNC.RECONVERGENT B0 ;  /* 0x0000000000007941 */ /* 0x000fea0003800200 */
.L_x_23654:
        /* <DEDUP_REMOVED lines=25> */
.L_x_23661:
        /* <DEDUP_REMOVED lines=12> */
.L_x_23663:
[----:B------:R-:W-:Y:S05]  /*35dd0*/  BSYNC.RECONVERGENT B1 ;  /* 0x0000000000017941 */ /* 0x000fea0003800200 */
.L_x_23662:
        /* <DEDUP_REMOVED lines=62> */
.L_x_23660:
[----:B------:R-:W-:Y:S05]  /*361c0*/  BSYNC.RECONVERGENT B0 ;  /* 0x0000000000007941 */ /* 0x000fea0003800200 */
.L_x_23659:
        /* <DEDUP_REMOVED lines=20> */
.L_x_23666:
        /* <DEDUP_REMOVED lines=12> */
.L_x_23668:
[----:B------:R-:W-:Y:S05]  /*363d0*/  BSYNC.RECONVERGENT B1 ;  /* 0x0000000000017941 */ /* 0x000fea0003800200 */
.L_x_23667:
        /* <DEDUP_REMOVED lines=38> */
[----:B------:R-:W-:Y:S01]  /*36640*/  IMAD.WIDE.U32 R140, R125, -0x326172a9, RZ ;  /* 0xcd9e8d577d8c7825 */ /* 0x000fe200078e00ff */
[----:B------:R-:W-:-:S04]  /*36650*/  MOV R125, R138 ;  /* 0x0000008a007d7202 */ /* 0x000fc80000000f00 */
        /* <DEDUP_REMOVED lines=22> */
.L_x_23665:
[----:B------:R-:W-:Y:S05]  /*367c0*/  BSYNC.RECONVERGENT B0 ;  /* 0x0000000000007941 */ /* 0x000fea0003800200 */
.L_x_23664:
[----:B------:R-:W-:Y:S01]  /*367d0*/  I2FP.F32.U32 R12, R125 ;  /* 0x0000007d000c7245 */ /* 0x000fe20000201000 */
[----:B------:R-:W-:Y:S01]  /*367e0*/  HADD2.F32 R125, -RZ, R54.H0_H0 ;  /* 0x20000036ff7d7230 */ /* 0x000fe20000004100 */
        /* <DEDUP_REMOVED lines=24> */
.L_x_23671:
        /* <DEDUP_REMOVED lines=12> */
.L_x_23673:
[----:B------:R-:W-:Y:S05]  /*36a30*/  BSYNC.RECONVERGENT B1 ;  /* 0x0000000000017941 */ /* 0x000fea0003800200 */
.L_x_23672:
        /* <DEDUP_REMOVED lines=62> */
.L_x_23670:
[----:B------:R-:W-:Y:S05]  /*36e20*/  BSYNC.RECONVERGENT B0 ;  /* 0x0000000000007941 */ /* 0x000fea0003800200 */
.L_x_23669:
        /* <DEDUP_REMOVED lines=20> */
.L_x_23676:
        /* <DEDUP_REMOVED lines=12> */
.L_x_23678:
[----:B------:R-:W-:Y:S05]  /*37030*/  BSYNC.RECONVERGENT B1 ;  /* 0x0000000000017941 */ /* 0x000fea0003800200 */
.L_x_23677:
        /* <DEDUP_REMOVED lines=62> */
.L_x_23675:
[----:B------:R-:W-:Y:S05]  /*37420*/  BSYNC.RECONVERGENT B0 ;  /* 0x0000000000007941 */ /* 0x000fea0003800200 */
.L_x_23674:
        /* <DEDUP_REMOVED lines=25> */
.L_x_23681:
        /* <DEDUP_REMOVED lines=12> */
.L_x_23683:
[----:B------:R-:W-:Y:S05]  /*37680*/  BSYNC.RECONVERGENT B1 ;  /* 0x0000000000017941 */ /* 0x000fea0003800200 */
.L_x_23682:
        /* <DEDUP_REMOVED lines=62> */
.L_x_23680:
[----:B------:R-:W-:Y:S05]  /*37a70*/  BSYNC.RECONVERGENT B0 ;  /* 0x0000000000007941 */ /* 0x000fea0003800200 */
.L_x_23679:
        /* <DEDUP_REMOVED lines=20> */
.L_x_23686:
        /* <DEDUP_REMOVED lines=12> */
.L_x_23688:
[----:B------:R-:W-:Y:S05]  /*37c80*/  BSYNC.RECONVERGENT B1 ;  /* 0x0000000000017941 */ /* 0x000fea0003800200 */
.L_x_23687:
        /* <DEDUP_REMOVED lines=62> */
.L_x_23685:
[----:B------:R-:W-:Y:S05]  /*38070*/  BSYNC.RECONVERGENT B0 ;  /* 0x0000000000007941 */ /* 0x000fea0003800200 */
.L_x_23684:
        /* <DEDUP_REMOVED lines=26> */
.L_x_23691:
        /* <DEDUP_REMOVED lines=12> */
.L_x_23693:
[----:B------:R-:W-:Y:S05]  /*382e0*/  BSYNC.RECONVERGENT B1 ;  /* 0x0000000000017941 */ /* 0x000fea0003800200 */
.L_x_23692:
        /* <DEDUP_REMOVED lines=62> */
.L_x_23690:
[----:B------:R-:W-:Y:S05]  /*386d0*/  BSYNC.RECONVERGENT B0 ;  /* 0x0000000000007941 */ /* 0x000fea0003800200 */
.L_x_23689:
        /* <DEDUP_REMOVED lines=20> */
.L_x_23696:
        /* <DEDUP_REMOVED lines=15> */
.L_x_23698:
[----:B------:R-:W-:Y:S05]  /*38910*/  BSYNC.RECONVERGENT B1 ;  /* 0x0000000000017941 */ /* 0x000fea0003800200 */
.L_x_23697:
        /* <DEDUP_REMOVED lines=62> */
.L_x_23695:
[----:B------:R-:W-:Y:S05]  /*38d00*/  BSYNC.RECONVERGENT B0 ;  /* 0x0000000000007941 */ /* 0x000fea0003800200 */
.L_x_23694:
        /* <DEDUP_REMOVED lines=18> */
.L_x_23618:
        /* <DEDUP_REMOVED lines=16> */
.L_x_23702:
        /* <DEDUP_REMOVED lines=12> */
.L_x_23704:
[----:B------:R-:W-:Y:S05]  /*38ff0*/  BSYNC.RECONVERGENT B1 ;  /* 0x0000000000017941 */ /* 0x000fea0003800200 */
.L_x_23703:
        /* <DEDUP_REMOVED lines=62> */
.L_x_23701:
[----:B------:R-:W-:Y:S05]  /*393e0*/  BSYNC.RECONVERGENT B0 ;  /* 0x0000000000007941 */ /* 0x000fea0003800200 */
.L_x_23700:
[----:B------:R-:W-:Y:S01]  /*393f0*/  I2FP.F32.U32 R121, R123 ;  /* 0x0000007b00797245 */ /* 0x000fe20000201000 */
[----:B-----5:R-:W-:Y:S01]  /*39400*/  @P1 HADD2.F32 R123, -RZ, R48.H0_H0 ;  /* 0x20000030ff7b1230 */ /* 0x020fe20000004100 */
        /* <DEDUP_REMOVED lines=23> */
.L_x_23707:
        /* <DEDUP_REMOVED lines=12> */
.L_x_23709:
[----:B------:R-:W-:Y:S05]  /*39640*/  BSYNC.RECONVERGENT B1 ;  /* 0x0000000000017941 */ /* 0x000fea0003800200 */
.L_x_23708:
        /* <DEDUP_REMOVED lines=62> */
.L_x_23706:
[----:B------:R-:W-:Y:S05]  /*39a30*/  BSYNC.RECONVERGENT B0 ;  /* 0x0000000000007941 */ /* 0x000fea0003800200 */
.L_x_23705:
        /* <DEDUP_REMOVED lines=25> */
.L_x_23712:
        /* <DEDUP_REMOVED lines=12> */
.L_x_23714:
[----:B------:R-:W-:Y:S05]  /*39c90*/  BSYNC.RECONVERGENT B1 ;  /* 0x0000000000017941 */ /* 0x000fea0003800200 */
.L_x_23713:
        /* <DEDUP_REMOVED lines=62> */
.L_x_23711:
[----:B------:R-:W-:Y:S05]  /*3a080*/  BSYNC.RECONVERGENT B0 ;  /* 0x0000000000007941 */ /* 0x000fea0003800200 */
.L_x_23710:
[----:B------:R-:W-:Y:S01]  /*3a090*/  I2FP.F32.U32 R123, R127 ;  /* 0x0000007f007b7245 */ /* 0x000fe20000201000 */
[----:B------:R-:W-:Y:S01]  /*3a0a0*/  @P1 HADD2.F32 R125, -RZ, R49.H0_H0 ;  /* 0x20000031ff7d1230 */ /* 0x000fe20000004100 */
[----:B------:R-:W-:Y:S01]  /*3a0b0*/  ISETP.NE.AND P3, PT, R124, 0x1, PT ;  /* 0x000000017c00780c */ /* 0x000fe20003f65270 */
[----:B------:R-:W-:Y:S01]  /*3a0c0*/  BSSY.RECONVERGENT B0, `(.L_x_23715) ;  /* 0x0000061000007945 */ /* 0x000fe20003800200 */
[----:B------:R-:W-:Y:S01]  /*3a0d0*/  LOP3.LUT R6, R6, 0xfffffffb, RZ, 0xc0, !PT ;  /* 0xfffffffb06067812 */ /* 0x000fe200078ec0ff */
[----:B------:R-:W-:Y:S01]  /*3a0e0*/  FFMA.FTZ R123, R123, R145, 1.1641532182693481445e-10 ;  /* 0x2f0000007b7b7423 */ /* 0x000fe20000010091 */
[----:B------:R-:W-:Y:S01]  /*3a0f0*/  IMAD.MOV.U32 R128, RZ, RZ, 0x2 ;  /* 0x00000002ff807424 */ /* 0x000fe200078e00ff */
[----:B------:R-:W-:-:S03]  /*3a100*/  MOV R127, R160 ;  /* 0x000000a0007f7202 */ /* 0x000fc60000000f00 */
        /* <DEDUP_REMOVED lines=17> */
.L_x_23717:
        /* <DEDUP_REMOVED lines=12> */
.L_x_23719:
[----:B------:R-:W-:Y:S05]  /*3a2e0*/  BSYNC.RECONVERGENT B1 ;  /* 0x0000000000017941 */ /* 0x000fea0003800200 */
.L_x_23718:
        /* <DEDUP_REMOVED lines=62> */
.L_x_23716:
[----:B------:R-:W-:Y:S05]  /*3a6d0*/  BSYNC.RECONVERGENT B0 ;  /* 0x0000000000007941 */ /* 0x000fea0003800200 */
.L_x_23715:
        /* <DEDUP_REMOVED lines=25> */
.L_x_23722:
        /* <DEDUP_REMOVED lines=12> */
.L_x_23724:
[----:B------:R-:W-:Y:S05]  /*3a930*/  BSYNC.RECONVERGENT B1 ;  /* 0x0000000000017941 */ /* 0x000fea0003800200 */
.L_x_23723:
        /* <DEDUP_REMOVED lines=62> */
.L_x_23721:
[----:B------:R-:W-:Y:S05]  /*3ad20*/  BSYNC.RECONVERGENT B0 ;  /* 0x0000000000007941 */ /* 0x000fea0003800200 */
.L_x_23720:
        /* <DEDUP_REMOVED lines=23> */
.L_x_23727:
        /* <DEDUP_REMOVED lines=12> */
.L_x_23729:
[----:B------:R-:W-:Y:S05]  /*3af60*/  BSYNC.RECONVERGENT B1 ;  /* 0x0000000000017941 */ /* 0x000fea0003800200 */
.L_x_23728:
        /* <DEDUP_REMOVED lines=62> */
.L_x_23726:
[----:B------:R-:W-:Y:S05]  /*3b350*/  BSYNC.RECONVERGENT B0 ;  /* 0x0000000000007941 */ /* 0x000fea0003800200 */
.L_x_23725:
        /* <DEDUP_REMOVED lines=23> */
.L_x_23732:
        /* <DEDUP_REMOVED lines=12> */
.L_x_23734:
[----:B------:R-:W-:Y:S05]  /*3b590*/  BSYNC.RECONVERGENT B1 ;  /* 0x0000000000017941 */ /* 0x000fea0003800200 */
.L_x_23733:
        /* <DEDUP_REMOVED lines=62> */
.L_x_23731:
[----:B------:R-:W-:Y:S05]  /*3b980*/  BSYNC.RECONVERGENT B0 ;  /* 0x0000000000007941 */ /* 0x000fea0003800200 */
.L_x_23730:
        /* <DEDUP_REMOVED lines=23> */
.L_x_23737:
        /* <DEDUP_REMOVED lines=12> */
.L_x_23739:
[----:B------:R-:W-:Y:S05]  /*3bbc0*/  BSYNC.RECONVERGENT B1 ;  /* 0x0000000000017941 */ /* 0x000fea0003800200 */
.L_x_23738:
        /* <DEDUP_REMOVED lines=62> */
.L_x_23736:
[----:B------:R-:W-:Y:S05]  /*3bfb0*/  BSYNC.RECONVERGENT B0 ;  /* 0x0000000000007941 */ /* 0x000fea0003800200 */
.L_x_23735:
        /* <DEDUP_REMOVED lines=14> */
.L_x_23699:
        /* <DEDUP_REMOVED lines=41> */
.L_x_23740:
        /* <DEDUP_REMOVED lines=26> */
.L_x_23744:
        /* <DEDUP_REMOVED lines=12> */
.L_x_23746:
[----:B------:R-:W-:Y:S05]  /*3c590*/  BSYNC.RECONVERGENT B1 ;  /* 0x0000000000017941 */ /* 0x000fea0003800200 */
.L_x_23745:
        /* <DEDUP_REMOVED lines=62> */
.L_x_23743:
[----:B------:R-:W-:Y:S05]  /*3c980*/  BSYNC.RECONVERGENT B0 ;  /* 0x0000000000007941 */ /* 0x000fea0003800200 */
.L_x_23742:
        /* <DEDUP_REMOVED lines=22> */
.L_x_23749:
        /* <DEDUP_REMOVED lines=12> */
.L_x_23751:
[----:B------:R-:W-:Y:S05]  /*3cbb0*/  BSYNC.RECONVERGENT B1 ;  /* 0x0000000000017941 */ /* 0x000fea0003800200 */
.L_x_23750:
        /* <DEDUP_REMOVED lines=62> */
.L_x_23748:
[----:B------:R-:W-:Y:S05]  /*3cfa0*/  BSYNC.RECONVERGENT B0 ;  /* 0x0000000000007941 */ /* 0x000fea0003800200 */
.L_x_23747:
        /* <DEDUP_REMOVED lines=25> */
.L_x_23754:
        /* <DEDUP_REMOVED lines=12> */
.L_x_23756:
[----:B------:R-:W-:Y:S05]  /*3d200*/  BSYNC.RECONVERGENT B1 ;  /* 0x0000000000017941 */ /* 0x000fea0003800200 */
.L_x_23755:
        /* <DEDUP_REMOVED lines=62> */
.L_x_23753:
[----:B------:R-:W-:Y:S05]  /*3d5f0*/  BSYNC.RECONVERGENT B0 ;  /* 0x0000000000007941 */ /* 0x000fea0003800200 */
.L_x_23752:
        /* <DEDUP_REMOVED lines=22> */
.L_x_23759:
        /* <DEDUP_REMOVED lines=12> */
.L_x_23761:
[----:B------:R-:W-:Y:S05]  /*3d820*/  BSYNC.RECONVERGENT B1 ;  /* 0x0000000000017941 */ /* 0x000fea0003800200 */
.L_x_23760:
        /* <DEDUP_REMOVED lines=62> */
.L_x_23758:
[----:B------:R-:W-:Y:S05]  /*3dc10*/  BSYNC.RECONVERGENT B0 ;  /* 0x0000000000007941 */ /* 0x000fea0003800200 */
.L_x_23757:
        /* <DEDUP_REMOVED lines=25> */
.L_x_23764:
        /* <DEDUP_REMOVED lines=12> */
.L_x_23766:
[----:B------:R-:W-:Y:S05]  /*3de70*/  BSYNC.RECONVERGENT B1 ;  /* 0x0000000000017941 */ /* 0x000fea0003800200 */
.L_x_23765:
        /* <DEDUP_REMOVED lines=62> */
.L_x_23763:
[----:B------:R-:W-:Y:S05]  /*3e260*/  BSYNC.RECONVERGENT B0 ;  /* 0x0000000000007941 */ /* 0x000fea0003800200 */
.L_x_23762:
        /* <DEDUP_REMOVED lines=22> */
.L_x_23769:
        /* <DEDUP_REMOVED lines=12> */
.L_x_23771:
[----:B------:R-:W-:Y:S05]  /*3e490*/  BSYNC.RECONVERGENT B1 ;  /* 0x0000000000017941 */ /* 0x000fea0003800200 */
.L_x_23770:
        /* <DEDUP_REMOVED lines=62> */
.L_x_23768:
[----:B------:R-:W-:Y:S05]  /*3e880*/  BSYNC.RECONVERGENT B0 ;  /* 0x0000000000007941 */ /* 0x000fea0003800200 */
.L_x_23767:
        /* <DEDUP_REMOVED lines=25> */
.L_x_23774:
        /* <DEDUP_REMOVED lines=12> */
.L_x_23776:
[----:B------:R-:W-:Y:S05]  /*3eae0*/  BSYNC.RECONVERGENT B1 ;  /* 0x0000000000017941 */ /* 0x000fea0003800200 */
.L_x_23775:
        /* <DEDUP_REMOVED lines=62> */
.L_x_23773:
[----:B------:R-:W-:Y:S05]  /*3eed0*/  BSYNC.RECONVERGENT B0 ;  /* 0x0000000000007941 */ /* 0x000fea0003800200 */
.L_x_23772:
        /* <DEDUP_REMOVED lines=22> */
.L_x_23779:
        /* <DEDUP_REMOVED lines=12> */
.L_x_23781:
[----:B------:R-:W-:Y:S05]  /*3f100*/  BSYNC.RECONVERGENT B1 ;  /* 0x0000000000017941 */ /* 0x000fea0003800200 */
.L_x_23780:
        /* <DEDUP_REMOVED lines=62> */
.L_x_23778:
[----:B------:R-:W-:Y:S05]  /*3f4f0*/  BSYNC.RECONVERGENT B0 ;  /* 0x0000000000007941 */ /* 0x000fea0003800200 */
.L_x_23777:
        /* <DEDUP_REMOVED lines=25> */
.L_x_23784:
        /* <DEDUP_REMOVED lines=12> */
.L_x_23786:
[----:B------:R-:W-:Y:S05]  /*3f750*/  BSYNC.RECONVERGENT B1 ;  /* 0x0000000000017941 */ /* 0x000fea0003800200 */
.L_x_23785:
        /* <DEDUP_REMOVED lines=62> */
.L_x_23783:
[----:B------:R-:W-:Y:S05]  /*3fb40*/  BSYNC.RECONVERGENT B0 ;  /* 0x0000000000007941 */ /* 0x000fea0003800200 */
.L_x_23782:
        /* <DEDUP_REMOVED lines=20> */
.L_x_23789:
        /* <DEDUP_REMOVED lines=12> */
.L_x_23791:
[----:B------:R-:W-:Y:S05]  /*3fd50*/  BSYNC.RECONVERGENT B1 ;  /* 0x0000000000017941 */ /* 0x000fea0003800200 */
.L_x_23790:
        /* <DEDUP_REMOVED lines=62> */
.L_x_23788:
[----:B------:R-:W-:Y:S05]  /*40140*/  BSYNC.RECONVERGENT B0 ;  /* 0x0000000000007941 */ /* 0x000fea0003800200 */
.L_x_23787:
        /* <DEDUP_REMOVED lines=26> */
.L_x_23794:
        /* <DEDUP_REMOVED lines=12> */
.L_x_23796:
[----:B------:R-:W-:Y:S05]  /*403b0*/  BSYNC.RECONVERGENT B1 ;  /* 0x0000000000017941 */ /* 0x000fea0003800200 */
.L_x_23795:
        /* <DEDUP_REMOVED lines=62> */
.L_x_23793:
[----:B------:R-:W-:Y:S05]  /*407a0*/  BSYNC.RECONVERGENT B0 ;  /* 0x0000000000007941 */ /* 0x000fea0003800200 */
.L_x_23792:
        /* <DEDUP_REMOVED lines=20> */
.L_x_23799:
        /* <DEDUP_REMOVED lines=12> */
.L_x_23801:
[----:B------:R-:W-:Y:S05]  /*409b0*/  BSYNC.RECONVERGENT B1 ;  /* 0x0000000000017941 */ /* 0x000fea0003800200 */
.L_x_23800:
        /* <DEDUP_REMOVED lines=62> */
.L_x_23798:
[----:B------:R-:W-:Y:S05]  /*40da0*/  BSYNC.RECONVERGENT B0 ;  /* 0x0000000000007941 */ /* 0x000fea0003800200 */
.L_x_23797:
        /* <DEDUP_REMOVED lines=25> */
.L_x_23804:
        /* <DEDUP_REMOVED lines=12> */
.L_x_23806:
[----:B------:R-:W-:Y:S05]  /*41000*/  BSYNC.RECONVERGENT B1 ;  /* 0x0000000000017941 */ /* 0x000fea0003800200 */
.L_x_23805:
        /* <DEDUP_REMOVED lines=62> */
.L_x_23803:
[----:B------:R-:W-:Y:S05]  /*413f0*/  BSYNC.RECONVERGENT B0 ;  /* 0x0000000000007941 */ /* 0x000fea0003800200 */
.L_x_23802:
        /* <DEDUP_REMOVED lines=20> */
.L_x_23809:
        /* <DEDUP_REMOVED lines=12> */
.L_x_23811:
[----:B------:R-:W-:Y:S05]  /*41600*/  BSYNC.RECONVERGENT B1 ;  /* 0x0000000000017941 */ /* 0x000fea0003800200 */
.L_x_23810:
        /* <DEDUP_REMOVED lines=62> */
.L_x_23808:
[----:B------:R-:W-:Y:S05]  /*419f0*/  BSYNC.RECONVERGENT B0 ;  /* 0x0000000000007941 */ /* 0x000fea0003800200 */
.L_x_23807:
        /* <DEDUP_REMOVED lines=26> */
.L_x_23814:
        /* <DEDUP_REMOVED lines=12> */
.L_x_23816:
[----:B------:R-:W-:Y:S05]  /*41c60*/  BSYNC.RECONVERGENT B1 ;  /* 0x0000000000017941 */ /* 0x000fea0003800200 */
.L_x_23815:
        /* <DEDUP_REMOVED lines=62> */
.L_x_23813:
[----:B------:R-:W-:Y:S05]  /*42050*/  BSYNC.RECONVERGENT B0 ;  /* 0x0000000000007941 */ /* 0x000fea0003800200 */
.L_x_23812:
        /* <DEDUP_REMOVED lines=20> */
.L_x_23819:
        /* <DEDUP_REMOVED lines=15> */
.L_x_23821:
[----:B------:R-:W-:Y:S05]  /*42290*/  BSYNC.RECONVERGENT B1 ;  /* 0x0000000000017941 */ /* 0x000fea0003800200 */
.L_x_23820:
        /* <DEDUP_REMOVED lines=62> */
.L_x_23818:
[----:B------:R-:W-:Y:S05]  /*42680*/  BSYNC.RECONVERGENT B0 ;  /* 0x0000000000007941 */ /* 0x000fea0003800200 */
.L_x_23817:
[----:B------:R-:W-:Y:S01]  /*42690*/  I2FP.F32.U32 R114, R153 ;  /* 0x0000009900727245 */ /* 0x000fe20000201000 */
[----:B------:R-:W-:Y:S01]  /*426a0*/  @P1 HADD2.F32 R115, -RZ, R51.H1_H1 ;  /* 0x30000033ff731230 */ /* 0x000fe20000004100 */
[----:B------:R-:W-:Y:S02]  /*426b0*/  PRMT R113, R14, 0x5410, R113 ;  /* 0x000054100e717816 */ /* 0x000fe40000000071 */
        /* <DEDUP_REMOVED lines=9> */
[--C-:B------:R-:W-:Y:S01]  /*42750*/  @P1 FADD.FTZ R148, R115, R114.reuse ;  /* 0x0000007273941221 */ /* 0x100fe20000010000 */
[----:B------:R-:W-:Y:S01]  /*42760*/  @!P1 IMAD.MOV.U32 R148, RZ, RZ, R114 ;  /* 0x000000ffff949224 */ /* 0x000fe200078e0072 */
[----:B------:R-:W-:-:S04]  /*42770*/  PRMT R114, R161, 0x5410, R162 ;  /* 0x00005410a1727816 */ /* 0x000fc800000000a2 */
[----:B------:R-:W-:-:S04]  /*42780*/  F2FP.F16.F32.PACK_AB R115, RZ, R148 ;  /* 0x00000094ff73723e */ /* 0x000fc800000000ff */
[----:B------:R-:W-:Y:S01]  /*42790*/  PRMT R115, R150, 0x5410, R115 ;  /* 0x0000541096737816 */ /* 0x000fe20000000073 */
[----:B------:R-:W-:Y:S06]  /*427a0*/  BRA `(.L_x_23822) ;  /* 0x00000030009c7947 */ /* 0x000fec0003800000 */
.L_x_23741:
        /* <DEDUP_REMOVED lines=16> */
.L_x_23825:
        /* <DEDUP_REMOVED lines=12> */
.L_x_23827:
[----:B------:R-:W-:Y:S05]  /*42970*/  BSYNC.RECONVERGENT B1 ;  /* 0x0000000000017941 */ /* 0x000fea0003800200 */
.L_x_23826:
        /* <DEDUP_REMOVED lines=62> */
.L_x_23824:
[----:B------:R-:W-:Y:S05]  /*42d60*/  BSYNC.RECONVERGENT B0 ;  /* 0x0000000000007941 */ /* 0x000fea0003800200 */
.L_x_23823:
        /* <DEDUP_REMOVED lines=25> */
.L_x_23830:
        /* <DEDUP_REMOVED lines=12> */
.L_x_23832:
[----:B------:R-:W-:Y:S05]  /*42fc0*/  BSYNC.RECONVERGENT B1 ;  /* 0x0000000000017941 */ /* 0x000fea0003800200 */
.L_x_23831:
        /* <DEDUP_REMOVED lines=62> */
.L_x_23829:
[----:B------:R-:W-:Y:S05]  /*433b0*/  BSYNC.RECONVERGENT B0 ;  /* 0x0000000000007941 */ /* 0x000fea0003800200 */
.L_x_23828:
        /* <DEDUP_REMOVED lines=25> */
.L_x_23835:
        /* <DEDUP_REMOVED lines=12> */
.L_x_23837:
[----:B------:R-:W-:Y:S05]  /*43610*/  BSYNC.RECONVERGENT B1 ;  /* 0x0000000000017941 */ /* 0x000fea0003800200 */
.L_x_23836:
        /* <DEDUP_REMOVED lines=62> */
.L_x_23834:
[----:B------:R-:W-:Y:S05]  /*43a00*/  BSYNC.RECONVERGENT B0 ;  /* 0x0000000000007941 */ /* 0x000fea0003800200 */
.L_x_23833:
[----:B------:R-:W-:Y:S01]  /*43a10*/  I2FP.F32.U32 R140, R143 ;  /* 0x0000008f008c7245 */ /* 0x000fe20000201000 */
[----:B------:R-:W-:Y:S01]  /*43a20*/  @P1 HADD2.F32 R141, -RZ, R49.H0_H0 ;  /* 0x20000031ff8d1230 */ /* 0x000fe20000004100 */
[----:B------:R-:W-:Y:S01]  /*43a30*/  ISETP.NE.AND P3, PT, R144, 0x1, PT ;  /* 0x000000019000780c */ /* 0x000fe20003f65270 */
[----:B------:R-:W-:Y:S01]  /*43a40*/  BSSY.RECONVERGENT B0, `(.L_x_23838) ;  /* 0x0000061000007945 */ /* 0x000fe20003800200 */
[----:B------:R-:W-:Y:S01]  /*43a50*/  LOP3.LUT R6, R6, 0xfffffffb, RZ, 0xc0, !PT ;  /* 0xfffffffb06067812 */ /* 0x000fe200078ec0ff */
[----:B------:R-:W-:Y:S01]  /*43a60*/  FFMA.FTZ R140, R140, R145, 1.1641532182693481445e-10 ;  /* 0x2f0000008c8c7423 */ /* 0x000fe20000010091 */
[----:B------:R-:W-:-:S04]  /*43a70*/  HFMA2 R142, -RZ, RZ, 0, 1.1920928955078125e-07 ;  /* 0x00000002ff8e7431 */ /* 0x000fc800000001ff */
[----:B------:R-:W-:Y:S01]  /*43a80*/  FSETP.GTU.FTZ.AND P2, PT, R140, R146, PT ;  /* 0x000000928c00720b */ /* 0x000fe20003f5c000 */
[----:B------:R-:W-:-:S05]  /*43a90*/  HADD2.F32 R140, -RZ, R113.H0_H0 ;  /* 0x20000071ff8c7230 */ /* 0x000fca0000004100 */
[----:B------:R-:W-:-:S05]  /*43aa0*/  FMUL.FTZ R140, R140, R147 ;  /* 0x000000938c8c7220 */ /* 0x000fca0000410000 */
        /* <DEDUP_REMOVED lines=15> */
.L_x_23840:
        /* <DEDUP_REMOVED lines=12> */
.L_x_23842:
[----:B------:R-:W-:Y:S05]  /*43c60*/  BSYNC.RECONVERGENT B1 ;  /* 0x0000000000017941 */ /* 0x000fea0003800200 */
.L_x_23841:
        /* <DEDUP_REMOVED lines=62> */
.L_x_23839:
[----:B------:R-:W-:Y:S05]  /*44050*/  BSYNC.RECONVERGENT B0 ;  /* 0x0000000000007941 */ /* 0x000fea0003800200 */
.L_x_23838:
        /* <DEDUP_REMOVED lines=25> */
.L_x_23845:
        /* <DEDUP_REMOVED lines=12> */
.L_x_23847:
[----:B------:R-:W-:Y:S05]  /*442b0*/  BSYNC.RECONVERGENT B1 ;  /* 0x0000000000017941 */ /* 0x000fea0003800200 */
.L_x_23846:
        /* <DEDUP_REMOVED lines=62> */
.L_x_23844:
[----:B------:R-:W-:Y:S05]  /*446a0*/  BSYNC.RECONVERGENT B0 ;  /* 0x0000000000007941 */ /* 0x000fea0003800200 */
.L_x_23843:
[----:B------:R-:W-:Y:S01]  /*446b0*/  I2FP.F32.U32 R142, R148 ;  /* 0x00000094008e7245 */ /* 0x000fe20000201000 */
[----:B------:R-:W-:Y:S01]  /*446c0*/  @P1 HADD2.F32 R144, -RZ, R50.H0_H0 ;  /* 0x20000032ff901230 */ /* 0x000fe20000004100 */
[----:B------:R-:W-:Y:S01]  /*446d0*/  ISETP.NE.AND P3, PT, R143, 0x1, PT ;  /* 0x000000018f00780c */ /* 0x000fe20003f65270 */
[----:B------:R-:W-:Y:S01]  /*446e0*/  BSSY.RECONVERGENT B0, `(.L_x_23848) ;  /* 0x000005f000007945 */ /* 0x000fe20003800200 */
[----:B------:R-:W-:Y:S02]  /*446f0*/  IMAD.MOV.U32 R148, RZ, RZ, 0x2 ;  /* 0x00000002ff947424 */ /* 0x000fe400078e00ff */
[----:B------:R-:W-:-:S05]  /*44700*/  FFMA.FTZ R142, R142, R145, 1.1641532182693481445e-10 ;  /* 0x2f0000008e8e7423 */ /* 0x000fca0000010091 */
[----:B------:R-:W-:Y:S01]  /*44710*/  FSETP.GTU.FTZ.AND P2, PT, R142, R146, PT ;  /* 0x000000928e00720b */ /* 0x000fe20003f5c000 */
[----:B------:R-:W-:-:S05]  /*44720*/  HADD2.F32 R142, -RZ, R114.H0_H0 ;  /* 0x20000072ff8e7230 */ /* 0x000fca0000004100 */
        /* <DEDUP_REMOVED lines=15> */
.L_x_23850:
        /* <DEDUP_REMOVED lines=12> */
.L_x_23852:
[----:B------:R-:W-:Y:S05]  /*448e0*/  BSYNC.RECONVERGENT B1 ;  /* 0x0000000000017941 */ /* 0x000fea0003800200 */
.L_x_23851:
        /* <DEDUP_REMOVED lines=62> */
.L_x_23849:
[----:B------:R-:W-:Y:S05]  /*44cd0*/  BSYNC.RECONVERGENT B0 ;  /* 0x0000000000007941 */ /* 0x000fea0003800200 */
.L_x_23848:
        /* <DEDUP_REMOVED lines=23> */
.L_x_23855:
        /* <DEDUP_REMOVED lines=12> */
.L_x_23857:
[----:B------:R-:W-:Y:S05]  /*44f10*/  BSYNC.RECONVERGENT B1 ;  /* 0x0000000000017941 */ /* 0x000fea0003800200 */
.L_x_23856:
        /* <DEDUP_REMOVED lines=62> */
.L_x_23854:
[----:B------:R-:W-:Y:S05]  /*45300*/  BSYNC.RECONVERGENT B0 ;  /* 0x0000000000007941 */ /* 0x000fea0003800200 */
.L_x_23853:
        /* <DEDUP_REMOVED lines=23> */
.L_x_23860:
        /* <DEDUP_REMOVED lines=12> */
.L_x_23862:
[----:B------:R-:W-:Y:S05]  /*45540*/  BSYNC.RECONVERGENT B1 ;  /* 0x0000000000017941 */ /* 0x000fea0003800200 */
.L_x_23861:
        /* <DEDUP_REMOVED lines=62> */
.L_x_23859:
[----:B------:R-:W-:Y:S05]  /*45930*/  BSYNC.RECONVERGENT B0 ;  /* 0x0000000000007941 */ /* 0x000fea0003800200 */
.L_x_23858:
        /* <DEDUP_REMOVED lines=14> */
.L_x_23822:
        /* <DEDUP_REMOVED lines=41> */
.L_x_23863:
        /* <DEDUP_REMOVED lines=26> */
.L_x_23867:
        /* <DEDUP_REMOVED lines=12> */
.L_x_23869:
[----:B------:R-:W-:Y:S05]  /*45f10*/  BSYNC.RECONVERGENT B1 ;  /* 0x0000000000017941 */ /* 0x000fea0003800200 */
.L_x_23868:
        /* <DEDUP_REMOVED lines=62> */
.L_x_23866:
[----:B------:R-:W-:Y:S05]  /*46300*/  BSYNC.RECONVERGENT B0 ;  /* 0x0000000000007941 */ /* 0x000fea0003800200 */
.L_x_23865:
        /* <DEDUP_REMOVED lines=22> */
.L_x_23872:
        /* <DEDUP_REMOVED lines=12> */
.L_x_23874:
[----:B------:R-:W-:Y:S05]  /*46530*/  BSYNC.RECONVERGENT B1 ;  /* 0x0000000000017941 */ /* 0x000fea0003800200 */
.L_x_23873:
        /* <DEDUP_REMOVED lines=62> */
.L_x_23871:
[----:B------:R-:W-:Y:S05]  /*46920*/  BSYNC.RECONVERGENT B0 ;  /* 0x0000000000007941 */ /* 0x000fea0003800200 */
.L_x_23870:
        /* <DEDUP_REMOVED lines=25> */
.L_x_23877:
        /* <DEDUP_REMOVED lines=12> */
.L_x_23879:
[----:B------:R-:W-:Y:S05]  /*46b80*/  BSYNC.RECONVERGENT B1 ;  /* 0x0000000000017941 */ /* 0x000fea0003800200 */
.L_x_23878:
        /* <DEDUP_REMOVED lines=62> */
.L_x_23876:
[----:B------:R-:W-:Y:S05]  /*46f70*/  BSYNC.RECONVERGENT B0 ;  /* 0x0000000000007941 */ /* 0x000fea0003800200 */
.L_x_23875:
        /* <DEDUP_REMOVED lines=22> */
.L_x_23882:
        /* <DEDUP_REMOVED lines=12> */
.L_x_23884:
[----:B------:R-:W-:Y:S05]  /*471a0*/  BSYNC.RECONVERGENT B1 ;  /* 0x0000000000017941 */ /* 0x000fea0003800200 */
.L_x_23883:
        /* <DEDUP_REMOVED lines=62> */
.L_x_23881:
[----:B------:R-:W-:Y:S05]  /*47590*/  BSYNC.RECONVERGENT B0 ;  /* 0x0000000000007941 */ /* 0x000fea0003800200 */
.L_x_23880:
        /* <DEDUP_REMOVED lines=25> */
.L_x_23887:
        /* <DEDUP_REMOVED lines=12> */
.L_x_23889:
[----:B------:R-:W-:Y:S05]  /*477f0*/  BSYNC.RECONVERGENT B1 ;  /* 0x0000000000017941 */ /* 0x000fea0003800200 */
.L_x_23888:
        /* <DEDUP_REMOVED lines=62> */
.L_x_23886:
[----:B------:R-:W-:Y:S05]  /*47be0*/  BSYNC.RECONVERGENT B0 ;  /* 0x0000000000007941 */ /* 0x000fea0003800200 */
.L_x_23885:
        /* <DEDUP_REMOVED lines=22> */
.L_x_23892:
        /* <DEDUP_REMOVED lines=12> */
.L_x_23894:
[----:B------:R-:W-:Y:S05]  /*47e10*/  BSYNC.RECONVERGENT B1 ;  /* 0x0000000000017941 */ /* 0x000fea0003800200 */
.L_x_23893:
        /* <DEDUP_REMOVED lines=62> */
.L_x_23891:
[----:B------:R-:W-:Y:S05]  /*48200*/  BSYNC.RECONVERGENT B0 ;  /* 0x0000000000007941 */ /* 0x000fea0003800200 */
.L_x_23890:
        /* <DEDUP_REMOVED lines=25> */
.L_x_23897:
        /* <DEDUP_REMOVED lines=12> */
.L_x_23899:
[----:B------:R-:W-:Y:S05]  /*48460*/  BSYNC.RECONVERGENT B1 ;  /* 0x0000000000017941 */ /* 0x000fea0003800200 */
.L_x_23898:
        /* <DEDUP_REMOVED lines=62> */
.L_x_23896:
[----:B------:R-:W-:Y:S05]  /*48850*/  BSYNC.RECONVERGENT B0 ;  /* 0x0000000000007941 */ /* 0x000fea0003800200 */
.L_x_23895:
        /* <DEDUP_REMOVED lines=22> */
.L_x_23902:
        /* <DEDUP_REMOVED lines=12> */
.L_x_23904:
[----:B------:R-:W-:Y:S05]  /*48a80*/  BSYNC.RECONVERGENT B1 ;  /* 0x0000000000017941 */ /* 0x000fea0003800200 */
.L_x_23903:
        /* <DEDUP_REMOVED lines=62> */
.L_x_23901:
[----:B------:R-:W-:Y:S05]  /*48e70*/  BSYNC.RECONVERGENT B0 ;  /* 0x0000000000007941 */ /* 0x000fea0003800200 */
.L_x_23900:
        /* <DEDUP_REMOVED lines=8> */
[----:B------:R-:W-:Y:S01]  /*48f00*/  FADD.FTZ R10, R14, R10 ;  /* 0x0000000a0e0a7221 */ /* 0x000fe20000010000 */
[----:B------:R-:W-:-:S03]  /*48f10*/  MOV R14, R160 ;  /* 0x000000a0000e7202 */ /* 0x000fc60000000f00 */
        /* <DEDUP_REMOVED lines=15> */
.L_x_23907:
        /* <DEDUP_REMOVED lines=12> */
.L_x_23909:
[----:B------:R-:W-:Y:S05]  /*490d0*/  BSYNC.RECONVERGENT B1 ;  /* 0x0000000000017941 */ /* 0x000fea0003800200 */
.L_x_23908:
        /* <DEDUP_REMOVED lines=62> */
.L_x_23906:
[----:B------:R-:W-:Y:S05]  /*494c0*/  BSYNC.RECONVERGENT B0 ;  /* 0x0000000000007941 */ /* 0x000fea0003800200 */
.L_x_23905:
        /* <DEDUP_REMOVED lines=20> */
.L_x_23912:
        /* <DEDUP_REMOVED lines=12> */
.L_x_23914:
[----:B------:R-:W-:Y:S05]  /*496d0*/  BSYNC.RECONVERGENT B1 ;  /* 0x0000000000017941 */ /* 0x000fea0003800200 */
.L_x_23913:
        /* <DEDUP_REMOVED lines=62> */
.L_x_23911:
[----:B------:R-:W-:Y:S05]  /*49ac0*/  BSYNC.RECONVERGENT B0 ;  /* 0x0000000000007941 */ /* 0x000fea0003800200 */
.L_x_23910:
        /* <DEDUP_REMOVED lines=26> */
.L_x_23917:
        /* <DEDUP_REMOVED lines=12> */
.L_x_23919:
[----:B------:R-:W-:Y:S05]  /*49d30*/  BSYNC.RECONVERGENT B1 ;  /* 0x0000000000017941 */ /* 0x000fea0003800200 */
.L_x_23918:
        /* <DEDUP_REMOVED lines=59> */
[----:B------:R-:W-:Y:S02]  /*4a0f0*/  IMAD.MOV.U32 R160, RZ, RZ, R12 ;  /* 0x000000ffffa07224 */ /* 0x000fe400078e000c */
[----:B------:R-:W-:Y:S01]  /*4a100*/  HFMA2 R12, -RZ, RZ, 0, 0 ;  /* 0x00000000ff0c7431 */ /* 0x000fe200000001ff */
[----:B------:R-:W-:-:S07]  /*4a110*/  LOP3.LUT R159, R112, UR4, R13, 0x96, !PT ;  /* 0x00000004709f7c12 */ /* 0x000fce000f8e960d */
.L_x_23916:
[----:B------:R-:W-:Y:S05]  /*4a120*/  BSYNC.RECONVERGENT B0 ;  /* 0x0000000000007941 */ /* 0x000fea0003800200 */
.L_x_23915:
        /* <DEDUP_REMOVED lines=20> */
.L_x_23922:
[----:B------:R-:W-:Y:S01]  /*4a270*/  VIADD R0, R0, 0x1 ;  /* 0x0000000100007836 */ /* 0x000fe20000000000 */
[----:B------:R-:W-:Y:S04]  /*4a280*/  BSSY.RECONVERGENT B1, `(.L_x_23923) ;  /* 0x000000b000017945 */ /* 0x000fe80003800200 */
        /* <DEDUP_REMOVED lines=10> */
.L_x_23924:
[----:B------:R-:W-:Y:S05]  /*4a330*/  BSYNC.RECONVERGENT B1 ;  /* 0x0000000000017941 */ /* 0x000fea0003800200 */
.L_x_23923:
        /* <DEDUP_REMOVED lines=62> */
.L_x_23921:
[----:B------:R-:W-:Y:S05]  /*4a720*/  BSYNC.RECONVERGENT B0 ;  /* 0x0000000000007941 */ /* 0x000fea0003800200 */
.L_x_23920:
[----:B------:R-:W-:Y:S01]  /*4a730*/  I2FP.F32.U32 R12, R113 ;  /* 0x00000071000c7245 */ /* 0x000fe20000201000 */
[----:B------:R-:W-:Y:S01]  /*4a740*/  BSSY.RECONVERGENT B0, `(.L_x_23925) ;  /* 0x0000063000007945 */ /* 0x000fe20003800200 */
[----:B------:R-:W-:Y:S01]  /*4a750*/  IMAD.MOV.U32 R112, RZ, RZ, 0x2 ;  /* 0x00000002ff707424 */ /* 0x000fe200078e00ff */
[----:B------:R-:W-:Y:S02]  /*4a760*/  MOV R114, R160 ;  /* 0x000000a000727202 */ /* 0x000fe40000000f00 */
        /* <DEDUP_REMOVED lines=8> */
[----:B------:R-:W-:Y:S02]  /*4a7f0*/  SEL R12, RZ, 0x1, P4 ;  /* 0x00000001ff0c7807 */ /* 0x000fe40002000000 */
[----:B------:R-:W-:Y:S02]  /*4a800*/  ISETP.NE.AND P4, PT, R13, 0x1, PT ;  /* 0x000000010d00780c */ /* 0x000fe40003f85270 */
[----:B------:R-:W-:-:S04]  /*4a810*/  @!P1 MOV R156, R14 ;  /* 0x0000000e009c9202 */ /* 0x000fc80000000f00 */
        /* <DEDUP_REMOVED lines=10> */
.L_x_23927:
        /* <DEDUP_REMOVED lines=12> */
.L_x_23929:
[----:B------:R-:W-:Y:S05]  /*4a980*/  BSYNC.RECONVERGENT B1 ;  /* 0x0000000000017941 */ /* 0x000fea0003800200 */
.L_x_23928:
        /* <DEDUP_REMOVED lines=60> */
[----:B------:R-:W-:Y:S01]  /*4ad50*/  MOV R160, R112 ;  /* 0x0000007000a07202 */ /* 0x000fe20000000f00 */
[----:B------:R-:W-:-:S07]  /*4ad60*/  IMAD.MOV.U32 R112, RZ, RZ, RZ ;  /* 0x000000ffff707224 */ /* 0x000fce00078e00ff */
.L_x_23926:
[----:B------:R-:W-:Y:S05]  /*4ad70*/  BSYNC.RECONVERGENT B0 ;  /* 0x0000000000007941 */ /* 0x000fea0003800200 */
.L_x_23925:
        /* <DEDUP_REMOVED lines=20> */
.L_x_23932:
        /* <DEDUP_REMOVED lines=12> */
.L_x_23934:
[----:B------:R-:W-:Y:S05]  /*4af80*/  BSYNC.RECONVERGENT B1 ;  /* 0x0000000000017941 */ /* 0x000fea0003800200 */
.L_x_23933:
        /* <DEDUP_REMOVED lines=58> */
[----:B------:R-:W-:-:S05]  /*4b330*/  IMAD.WIDE.U32 R112, R157, -0x326172a9, RZ ;  /* 0xcd9e8d579d707825 */ /* 0x000fca00078e00ff */
[----:B------:R-:W-:Y:S01]  /*4b340*/  LOP3.LUT R159, R160, UR4, R113, 0x96, !PT ;  /* 0x00000004a09f7c12 */ /* 0x000fe2000f8e9671 */
[----:B------:R-:W-:Y:S02]  /*4b350*/  HFMA2 R113, -RZ, RZ, 0, 0 ;  /* 0x00000000ff717431 */ /* 0x000fe400000001ff */
[----:B------:R-:W-:-:S07]  /*4b360*/  IMAD.MOV.U32 R160, RZ, RZ, R112 ;  /* 0x000000ffffa07224 */ /* 0x000fce00078e0070 */
.L_x_23931:
[----:B------:R-:W-:Y:S05]  /*4b370*/  BSYNC.RECONVERGENT B0 ;  /* 0x0000000000007941 */ /* 0x000fea0003800200 */
.L_x_23930:
        /* <DEDUP_REMOVED lines=26> */
.L_x_23937:
        /* <DEDUP_REMOVED lines=12> */
.L_x_23939:
[----:B------:R-:W-:Y:S05]  /*4b5e0*/  BSYNC.RECONVERGENT B1 ;  /* 0x0000000000017941 */ /* 0x000fea0003800200 */
.L_x_23938:
        /* <DEDUP_REMOVED lines=58> */
[----:B------:R-:W-:-:S05]  /*4b990*/  IMAD.WIDE.U32 R112, R114, -0x326172a9, RZ ;  /* 0xcd9e8d5772707825 */ /* 0x000fca00078e00ff */
[----:B------:R-:W-:Y:S01]  /*4b9a0*/  LOP3.LUT R159, R160, UR4, R113, 0x96, !PT ;  /* 0x00000004a09f7c12 */ /* 0x000fe2000f8e9671 */
[----:B------:R-:W-:Y:S02]  /*4b9b0*/  IMAD.MOV.U32 R160, RZ, RZ, R112 ;  /* 0x000000ffffa07224 */ /* 0x000fe400078e0070 */
[----:B------:R-:W-:-:S07]  /*4b9c0*/  HFMA2 R112, -RZ, RZ, 0, 0 ;  /* 0x00000000ff707431 */ /* 0x000fce00000001ff */
.L_x_23936:
[----:B------:R-:W-:Y:S05]  /*4b9d0*/  BSYNC.RECONVERGENT B0 ;  /* 0x0000000000007941 */ /* 0x000fea0003800200 */
.L_x_23935:
[----:B------:R-:W-:Y:S01]  /*4b9e0*/  I2FP.F32.U32 R113, R161 ;  /* 0x000000a100717245 */ /* 0x000fe20000201000 */
[----:B------:R-:W-:Y:S01]  /*4b9f0*/  HADD2.F32 R115, -RZ, R115.H1_H1 ;  /* 0x30000073ff737230 */ /* 0x000fe20000004100 */
[----:B------:R-:W-:Y:S01]  /*4ba00*/  ISETP.NE.AND P6, PT, R112, 0x1, PT ;  /* 0x000000017000780c */ /* 0x000fe20003fc5270 */
[----:B------:R-:W-:Y:S01]  /*4ba10*/  BSSY.RECONVERGENT B0, `(.L_x_23940) ;  /* 0x000005f000007945 */ /* 0x000fe20003800200 */
[----:B------:R-:W-:Y:S02]  /*4ba20*/  IMAD.MOV.U32 R161, RZ, RZ, 0x2 ;  /* 0x00000002ffa17424 */ /* 0x000fe400078e00ff */
[----:B------:R-:W-:Y:S01]  /*4ba30*/  FFMA.FTZ R113, R113, R145, 1.1641532182693481445e-10 ;  /* 0x2f00000071717423 */ /* 0x000fe20000010091 */
[----:B------:R-:W-:-:S04]  /*4ba40*/  FMUL.FTZ R115, R115, R147 ;  /* 0x0000009373737220 */ /* 0x000fc80000410000 */
[----:B------:R-:W-:-:S04]  /*4ba50*/  FSETP.GTU.FTZ.AND P5, PT, R113, R146, PT ;  /* 0x000000927100720b */ /* 0x000fc80003fbc000 */
        /* <DEDUP_REMOVED lines=12> */
.L_x_23942:
        /* <DEDUP_REMOVED lines=15> */
.L_x_23944:
[----:B------:R-:W-:Y:S05]  /*4bc10*/  BSYNC.RECONVERGENT B1 ;  /* 0x0000000000017941 */ /* 0x000fea0003800200 */
.L_x_23943:
        /* <DEDUP_REMOVED lines=60> */
[----:B------:R-:W-:Y:S02]  /*4bfe0*/  LOP3.LUT R159, R114, UR4, R113, 0x96, !PT ;  /* 0x00000004729f7c12 */ /* 0x000fe4000f8e9671 */
[----:B------:R-:W-:-:S07]  /*4bff0*/  MOV R160, R112 ;  /* 0x0000007000a07202 */ /* 0x000fce0000000f00 */
.L_x_23941:
[----:B------:R-:W-:Y:S05]  /*4c000*/  BSYNC.RECONVERGENT B0 ;  /* 0x0000000000007941 */ /* 0x000fea0003800200 */
.L_x_23940:
[----:B------:R-:W-:Y:S01]  /*4c010*/  I2FP.F32.U32 R112, R115 ;  /* 0x0000007300707245 */ /* 0x000fe20000201000 */
[----:B------:R-:W-:Y:S01]  /*4c020*/  @P1 HADD2.F32 R113, -RZ, R51.H1_H1 ;  /* 0x30000033ff711230 */ /* 0x000fe20000004100 */
[----:B------:R-:W-:-:S03]  /*4c030*/  PRMT R114, R163, 0x5410, R14 ;  /* 0x00005410a3727816 */ /* 0x000fc6000000000e */
        /* <DEDUP_REMOVED lines=9> */
[----:B------:R-:W-:Y:S02]  /*4c0d0*/  F2FP.F16.F32.PACK_AB R115, RZ, R145 ;  /* 0x00000091ff73723e */ /* 0x000fe400000000ff */
[----:B------:R-:W-:Y:S02]  /*4c0e0*/  PRMT R14, R112, 0x7610, R14 ;  /* 0x00007610700e7816 */ /* 0x000fe4000000000e */
[----:B------:R-:W-:Y:S02]  /*4c0f0*/  PRMT R113, R177, 0x5410, R176 ;  /* 0x00005410b1717816 */ /* 0x000fe400000000b0 */
[----:B------:R-:W-:-:S02]  /*4c100*/  PRMT R112, R179, 0x5410, R178 ;  /* 0x00005410b3707816 */ /* 0x000fc400000000b2 */
[----:B------:R-:W-:Y:S01]  /*4c110*/  PRMT R115, R162, 0x5410, R115 ;  /* 0x00005410a2737816 */ /* 0x000fe20000000073 */
[----:B------:R-:W-:Y:S06]  /*4c120*/  BRA `(.L_x_23945) ;  /* 0x00000030009c7947 */ /* 0x000fec0003800000 */
.L_x_23864:
        /* <DEDUP_REMOVED lines=16> */
.L_x_23948:
        /* <DEDUP_REMOVED lines=12> */
.L_x_23950:
[----:B------:R-:W-:Y:S05]  /*4c2f0*/  BSYNC.RECONVERGENT B1 ;  /* 0x0000000000017941 */ /* 0x000fea0003800200 */
.L_x_23949:
        /* <DEDUP_REMOVED lines=57> */
[----:B------:R-:W-:Y:S02]  /*4c690*/  UIADD3 UR4, UPT, UPT, UR10, -0x700cb87f, URZ ;  /* 0x8ff347810a047890 */ /* 0x000fe4000fffe0ff */
[----:B------:R-:W-:Y:S01]  /*4c6a0*/  MOV R160, R152 ;  /* 0x0000009800a07202 */ /* 0x000fe20000000f00 */
[----:B------:R-:W-:-:S03]  /*4c6b0*/  HFMA2 R152, -RZ, RZ, 0, 0 ;  /* 0x00000000ff987431 */ /* 0x000fc600000001ff */
[----:B------:R-:W-:Y:S01]  /*4c6c0*/  LOP3.LUT R159, R154, UR4, R153, 0x96, !PT ;  /* 0x000000049a9f7c12 */ /* 0x000fe2000f8e9699 */
[----:B------:R-:W-:-:S07]  /*4c6d0*/  IMAD.MOV.U32 R153, RZ, RZ, R151 ;  /* 0x000000ffff997224 */ /* 0x000fce00078e0097 */
.L_x_23947:
[----:B------:R-:W-:Y:S05]  /*4c6e0*/  BSYNC.RECONVERGENT B0 ;  /* 0x0000000000007941 */ /* 0x000fea0003800200 */
.L_x_23946:
[----:B------:R-:W-:Y:S01]  /*4c6f0*/  I2FP.F32.U32 R151, R153 ;  /* 0x0000009900977245 */ /* 0x000fe20000201000 */
[----:B-----5:R-:W-:Y:S01]  /*4c700*/  @P1 HADD2.F32 R153, -RZ, R48.H0_H0 ;  /* 0x20000030ff991230 */ /* 0x020fe20000004100 */
        /* <DEDUP_REMOVED lines=23> */
.L_x_23953:
        /* <DEDUP_REMOVED lines=12> */
.L_x_23955:
[----:B------:R-:W-:Y:S05]  /*4c940*/  BSYNC.RECONVERGENT B1 ;  /* 0x0000000000017941 */ /* 0x000fea0003800200 */
.L_x_23954:
        /* <DEDUP_REMOVED lines=62> */
.L_x_23952:
[----:B------:R-:W-:Y:S05]  /*4cd30*/  BSYNC.RECONVERGENT B0 ;  /* 0x0000000000007941 */ /* 0x000fea0003800200 */
.L_x_23951:
[----:B------:R-:W-:Y:S01]  /*4cd40*/  I2FP.F32.U32 R152, R155 ;  /* 0x0000009b00987245 */ /* 0x000fe20000201000 */
[----:B------:R-:W-:Y:S01]  /*4cd50*/  HADD2.F32 R112, -RZ, R112.H1_H1 ;  /* 0x30000070ff707230 */ /* 0x000fe20000004100 */
[----:B------:R-:W-:Y:S01]  /*4cd60*/  ISETP.NE.AND P3, PT, R154, 0x1, PT ;  /* 0x000000019a00780c */ /* 0x000fe20003f65270 */
[----:B------:R-:W-:Y:S01]  /*4cd70*/  BSSY.RECONVERGENT B0, `(.L_x_23956) ;  /* 0x0000061000007945 */ /* 0x000fe20003800200 */
[----:B------:R-:W-:Y:S01]  /*4cd80*/  LOP3.LUT R6, R6, 0xfffffff7, RZ, 0xc0, !PT ;  /* 0xfffffff706067812 */ /* 0x000fe200078ec0ff */
[----:B------:R-:W-:Y:S01]  /*4cd90*/  FFMA.FTZ R152, R152, R145, 1.1641532182693481445e-10 ;  /* 0x2f00000098987423 */ /* 0x000fe20000010091 */
[----:B------:R-:W-:Y:S01]  /*4cda0*/  FMUL.FTZ R112, R112, R147 ;  /* 0x0000009370707220 */ /* 0x000fe20000410000 */
[----:B------:R-:W-:-:S03]  /*4cdb0*/  IMAD.MOV.U32 R153, RZ, RZ, R160 ;  /* 0x000000ffff997224 */ /* 0x000fc600078e00a0 */
[----:B------:R-:W-:-:S04]  /*4cdc0*/  FSETP.GTU.FTZ.AND P2, PT, R152, R146, PT ;  /* 0x000000929800720b */ /* 0x000fc80003f5c000 */
[----:B------:R-:W-:Y:S01]  /*4cdd0*/  FSEL R152, R112, RZ, !P2 ;  /* 0x000000ff70987208 */ /* 0x000fe20005000000 */
[----:B------:R-:W-:Y:S01]  /*4cde0*/  @P1 HADD2.F32 R112, -RZ, R48.H1_H1 ;  /* 0x30000030ff701230 */ /* 0x000fe20000004100 */
[----:B------:R-:W-:-:S04]  /*4cdf0*/  PLOP3.LUT P2, PT, P2, PT, PT, 0x8, 0x80 ;  /* 0x000000000080781c */ /* 0x000fc8000174e170 */
[----:B------:R-:W-:Y:S01]  /*4ce00*/  @P1 FADD.FTZ R152, R112, R152 ;  /* 0x0000009870981221 */ /* 0x000fe20000010000 */
[----:B------:R-:W-:-:S04]  /*4ce10*/  HFMA2 R112, -RZ, RZ, 0, 1.1920928955078125e-07 ;  /* 0x00000002ff707431 */ /* 0x000fc800000001ff */
        /* <DEDUP_REMOVED lines=11> */
.L_x_23958:
        /* <DEDUP_REMOVED lines=12> */
.L_x_23960:
[----:B------:R-:W-:Y:S05]  /*4cf90*/  BSYNC.RECONVERGENT B1 ;  /* 0x0000000000017941 */ /* 0x000fea0003800200 */
.L_x_23959:
        /* <DEDUP_REMOVED lines=59> */
[----:B------:R-:W-:Y:S02]  /*4d350*/  HFMA2 R112, -RZ, RZ, 0, 0 ;  /* 0x00000000ff707431 */ /* 0x000fe400000001ff */
[----:B------:R-:W-:Y:S01]  /*4d360*/  IMAD.MOV.U32 R160, RZ, RZ, R154 ;  /* 0x000000ffffa07224 */ /* 0x000fe200078e009a */
[----:B------:R-:W-:-:S07]  /*4d370*/  LOP3.LUT R159, R156, UR4, R155, 0x96, !PT ;  /* 0x000000049c9f7c12 */ /* 0x000fce000f8e969b */
.L_x_23957:
[----:B------:R-:W-:Y:S05]  /*4d380*/  BSYNC.RECONVERGENT B0 ;  /* 0x0000000000007941 */ /* 0x000fea0003800200 */
.L_x_23956:
        /* <DEDUP_REMOVED lines=25> */
.L_x_23963:
        /* <DEDUP_REMOVED lines=12> */
.L_x_23965:
[----:B------:R-:W-:Y:S05]  /*4d5e0*/  BSYNC.RECONVERGENT B1 ;  /* 0x0000000000017941 */ /* 0x000fea0003800200 */
.L_x_23964:
        /* <DEDUP_REMOVED lines=62> */
.L_x_23962:
[----:B------:R-:W-:Y:S05]  /*4d9d0*/  BSYNC.RECONVERGENT B0 ;  /* 0x0000000000007941 */ /* 0x000fea0003800200 */
.L_x_23961:
        /* <DEDUP_REMOVED lines=8> */
[----:B------:R-:W-:Y:S01]  /*4da60*/  FSETP.GTU.FTZ.AND P3, PT, R112, R146, PT ;  /* 0x000000927000720b */ /* 0x000fe20003f7c000 */
[----:B------:R-:W-:-:S03]  /*4da70*/  @P1 HADD2.F32 R112, -RZ, R49.H1_H1 ;  /* 0x30000031ff701230 */ /* 0x000fc60000004100 */
        /* <DEDUP_REMOVED lines=15> */
.L_x_23968:
        /* <DEDUP_REMOVED lines=12> */
.L_x_23970:
[----:B------:R-:W-:Y:S05]  /*4dc30*/  BSYNC.RECONVERGENT B1 ;  /* 0x0000000000017941 */ /* 0x000fea0003800200 */
.L_x_23969:
        /* <DEDUP_REMOVED lines=62> */
.L_x_23967:
[----:B------:R-:W-:Y:S05]  /*4e020*/  BSYNC.RECONVERGENT B0 ;  /* 0x0000000000007941 */ /* 0x000fea0003800200 */
.L_x_23966:
        /* <DEDUP_REMOVED lines=23> */
.L_x_23973:
        /* <DEDUP_REMOVED lines=12> */
.L_x_23975:
[----:B------:R-:W-:Y:S05]  /*4e260*/  BSYNC.RECONVERGENT B1 ;  /* 0x0000000000017941 */ /* 0x000fea0003800200 */
.L_x_23974:
        /* <DEDUP_REMOVED lines=60> */
[----:B------:R-:W-:Y:S01]  /*4e630*/  IMAD.MOV.U32 R157, RZ, RZ, RZ ;  /* 0x000000ffff9d7224 */ /* 0x000fe200078e00ff */
[----:B------:R-:W-:-:S07]  /*4e640*/  MOV R160, R156 ;  /* 0x0000009c00a07202 */ /* 0x000fce0000000f00 */
.L_x_23972:
[----:B------:R-:W-:Y:S05]  /*4e650*/  BSYNC.RECONVERGENT B0 ;  /* 0x0000000000007941 */ /* 0x000fea0003800200 */
.L_x_23971:
[----:B------:R-:W-:Y:S01]  /*4e660*/  I2FP.F32.U32 R112, R113 ;  /* 0x0000007100707245 */ /* 0x000fe20000201000 */
[----:B------:R-:W-:Y:S01]  /*4e670*/  HADD2.F32 R114, -RZ, R114.H1_H1 ;  /* 0x30000072ff727230 */ /* 0x000fe20000004100 */
[----:B------:R-:W-:Y:S01]  /*4e680*/  ISETP.NE.AND P4, PT, R157, 0x1, PT ;  /* 0x000000019d00780c */ /* 0x000fe20003f85270 */
[----:B------:R-:W-:Y:S01]  /*4e690*/  BSSY.RECONVERGENT B0, `(.L_x_23976) ;  /* 0x000005f000007945 */ /* 0x000fe20003800200 */
[----:B------:R-:W-:Y:S02]  /*4e6a0*/  IMAD.MOV.U32 R161, RZ, RZ, R160 ;  /* 0x000000ffffa17224 */ /* 0x000fe400078e00a0 */
[----:B------:R-:W-:Y:S01]  /*4e6b0*/  FFMA.FTZ R112, R112, R145, 1.1641532182693481445e-10 ;  /* 0x2f00000070707423 */ /* 0x000fe20000010091 */
[----:B------:R-:W-:-:S04]  /*4e6c0*/  FMUL.FTZ R114, R114, R147 ;  /* 0x0000009372727220 */ /* 0x000fc80000410000 */
[----:B------:R-:W-:Y:S01]  /*4e6d0*/  FSETP.GTU.FTZ.AND P3, PT, R112, R146, PT ;  /* 0x000000927000720b */ /* 0x000fe20003f7c000 */
[----:B------:R-:W-:-:S03]  /*4e6e0*/  @P1 HADD2.F32 R112, -RZ, R50.H1_H1 ;  /* 0x30000032ff701230 */ /* 0x000fc60000004100 */
        /* <DEDUP_REMOVED lines=14> */
.L_x_23978:
        /* <DEDUP_REMOVED lines=12> */
.L_x_23980:
[----:B------:R-:W-:Y:S05]  /*4e890*/  BSYNC.RECONVERGENT B1 ;  /* 0x0000000000017941 */ /* 0x000fea0003800200 */
.L_x_23979:
        /* <DEDUP_REMOVED lines=62> */
.L_x_23977:
[----:B------:R-:W-:Y:S05]  /*4ec80*/  BSYNC.RECONVERGENT B0 ;  /* 0x0000000000007941 */ /* 0x000fea0003800200 */
.L_x_23976:
        /* <DEDUP_REMOVED lines=23> */
.L_x_23983:
        /* <DEDUP_REMOVED lines=12> */
.L_x_23985:
[----:B------:R-:W-:Y:S05]  /*4eec0*/  BSYNC.RECONVERGENT B1 ;  /* 0x0000000000017941 */ /* 0x000fea0003800200 */
.L_x_23984:
        /* <DEDUP_REMOVED lines=62> */
.L_x_23982:
[----:B------:R-:W-:Y:S05]  /*4f2b0*/  BSYNC.RECONVERGENT B0 ;  /* 0x0000000000007941 */ /* 0x000fea0003800200 */
.L_x_23981:
[----:B------:R-:W-:Y:S01]  /*4f2c0*/  I2FP.F32.U32 R112, R216 ;  /* 0x000000d800707245 */ /* 0x000fe20000201000 */
[----:B------:R-:W-:Y:S01]  /*4f2d0*/  HADD2.F32 R115, -RZ, R115.H1_H1 ;  /* 0x30000073ff737230 */ /* 0x000fe20000004100 */
[----:B------:R-:W-:Y:S02]  /*4f2e0*/  PRMT R114, R162, 0x5410, R114 ;  /* 0x00005410a2727816 */ /* 0x000fe40000000072 */
[----:B------:R-:W-:Y:S01]  /*4f2f0*/  PRMT R113, R176, 0x5410, R163 ;  /* 0x00005410b0717816 */ /* 0x000fe200000000a3 */
[----:B------:R-:W-:Y:S01]  /*4f300*/  FFMA.FTZ R112, R112, R145, 1.1641532182693481445e-10 ;  /* 0x2f00000070707423 */ /* 0x000fe20000010091 */
[----:B------:R-:W-:-:S04]  /*4f310*/  FMUL.FTZ R115, R115, R147 ;  /* 0x0000009373737220 */ /* 0x000fc80000410000 */
[----:B------:R-:W-:Y:S01]  /*4f320*/  FSETP.GTU.FTZ.AND P5, PT, R112, R146, PT ;  /* 0x000000927000720b */ /* 0x000fe20003fbc000 */
[----:B------:R-:W-:-:S03]  /*4f330*/  @P1 HADD2.F32 R112, -RZ, R51.H1_H1 ;  /* 0x30000033ff701230 */ /* 0x000fc60000004100 */
[----:B------:R-:W-:Y:S02]  /*4f340*/  FSEL R145, R115, RZ, !P5 ;  /* 0x000000ff73917208 */ /* 0x000fe40006800000 */
[----:B------:R-:W-:-:S03]  /*4f350*/  PLOP3.LUT P5, PT, P5, PT, PT, 0x8, 0x80 ;  /* 0x000000000080781c */ /* 0x000fc60002fae170 */
[----:B------:R-:W-:Y:S01]  /*4f360*/  @P1 FADD.FTZ R145, R112, R145 ;  /* 0x0000009170911221 */ /* 0x000fe20000010000 */
[----:B------:R-:W-:-:S04]  /*4f370*/  PRMT R112, R178, 0x5410, R177 ;  /* 0x00005410b2707816 */ /* 0x000fc800000000b1 */
[----:B------:R-:W-:-:S04]  /*4f380*/  F2FP.F16.F32.PACK_AB R115, RZ, R145 ;  /* 0x00000091ff73723e */ /* 0x000fc800000000ff */
[----:B------:R-:W-:-:S07]  /*4f390*/  PRMT R115, R179, 0x5410, R115 ;  /* 0x00005410b3737816 */ /* 0x000fce0000000073 */
.L_x_23945:
[----:B------:R-:W-:Y:S01]  /*4f3a0*/  IMAD.WIDE.U32 R146, R150, 0x10, R218 ;  /* 0x0000001096927825 */ /* 0x000fe200078e00da */
[----:B------:R-:W0:Y:S01]  /*4f3b0*/  LDC.64 R162, c[0x0][0x3b0] ;  /* 0x0000ec00ffa27b82 */ /* 0x000e220000000a00 */
[C---:B------:R-:W-:Y:S02]  /*4f3c0*/  LOP3.LUT P6, RZ, R6.reuse, 0x8, RZ, 0xc0, !PT ;  /* 0x0000000806ff7812 */ /* 0x040fe400078cc0ff */
[----:B------:R-:W-:Y:S01]  /*4f3d0*/  LOP3.LUT P1, RZ, R6, 0x10, RZ, 0xc0, !PT ;  /* 0x0000001006ff7812 */ /* 0x000fe2000782c0ff */
[----:B------:R1:W-:Y:S02]  /*4f3e0*/  STG.E.128 desc[UR8][R146.64], R112 ;  /* 0x0000007092007986 */ /* 0x0003e4000c101d08 */
[----:B-1----:R-:W-:Y:S02]  /*4f3f0*/  SEL R112, RZ, 0x1000000, !P5 ;  /* 0x01000000ff707807 */ /* 0x002fe40006800000 */
[----:B------:R-:W-:Y:S02]  /*4f400*/  SEL R113, RZ, 0x10000, !P4 ;  /* 0x00010000ff717807 */ /* 0x000fe40006000000 */
[----:B------:R-:W-:-:S02]  /*4f410*/  SEL R114, RZ, 0x100, !P3 ;  /* 0x00000100ff727807 */ /* 0x000fc40005800000 */
[----:B------:R-:W-:Y:S02]  /*4f420*/  LOP3.LUT P5, RZ, R6, 0x4, RZ, 0xc0, !PT ;  /* 0x0000000406ff7812 */ /* 0x000fe400078ac0ff */
[----:B------:R-:W-:Y:S02]  /*4f430*/  LOP3.LUT R112, R114, R112, R113, 0xfe, !PT ;  /* 0x0000007072707212 */ /* 0x000fe400078efe71 */
[----:B------:R-:W-:Y:S02]  /*4f440*/  SEL R113, RZ, 0x1, !P2 ;  /* 0x00000001ff717807 */ /* 0x000fe40005000000 */
[----:B------:R-:W-:Y:S02]  /*4f450*/  LOP3.LUT P4, RZ, R6, 0x2, RZ, 0xc0, !PT ;  /* 0x0000000206ff7812 */ /* 0x000fe4000788c0ff */
[----:B------:R-:W-:Y:S02]  /*4f460*/  LOP3.LUT R113, R112, R113, RZ, 0xfc, !PT ;  /* 0x0000007170717212 */ /* 0x000fe400078efcff */
[----:B------:R-:W-:-:S02]  /*4f470*/  SEL R112, RZ, 0x1000000, !P4 ;  /* 0x01000000ff707807 */ /* 0x000fc40006000000 */
        /* <DEDUP_REMOVED lines=28> */
.L_x_23986:
        /* <DEDUP_REMOVED lines=217> */
.L_x_24000:
[----:B-1----:R-:W-:Y:S01]  /*503d0*/  FADD.FTZ R112, R115, R112 ;  /* 0x0000007073707221 */ /* 0x002fe20000010000 */
[----:B------:R-:W-:Y:S01]  /*503e0*/  ISETP.NE.AND P2, PT, RZ, UR15, PT ;  /* 0x0000000fff007c0c */ /* 0x000fe2000bf45270 */
[----:B0-----:R-:W0:Y:S01]  /*503f0*/  @!P1 LDC.64 R114, c[0x0][0x3c0] ;  /* 0x0000f000ff729b82 */ /* 0x001e220000000a00 */
[----:B------:R-:W2:Y:S01]  /*50400*/  LDL R217, [R1+0xe0] ;  /* 0x0000e00001d97983 */ /* 0x000ea20000100800 */
[----:B------:R-:W-:Y:S01]  /*50410*/  FFMA.FTZ R146, R112, R146, UR16 ;  /* 0x0000001070927e23 */ /* 0x000fe20008010092 */
[C---:B------:R-:W-:Y:S02]  /*50420*/  FMUL.FTZ R112, R177.reuse, R177 ;  /* 0x000000b1b1707220 */ /* 0x040fe40000410000 */
[----:B------:R-:W3:Y:S03]  /*50430*/  LDL R179, [R1+0xec] ;  /* 0x0000ec0001b37983 */ /* 0x000ee60000100800 */
[----:B------:R-:W-:Y:S01]  /*50440*/  FSEL R147, R112, RZ, P2 ;  /* 0x000000ff70937208 */ /* 0x000fe20001000000 */
[----:B------:R-:W3:Y:S01]  /*50450*/  LDL R178, [R1+0xdc] ;  /* 0x0000dc0001b27983 */ /* 0x000ee20000100800 */
[----:B------:R-:W1:Y:S03]  /*50460*/  @!P1 LDC.64 R112, c[0x0][0x3c8] ;  /* 0x0000f200ff709b82 */ /* 0x000e660000000a00 */
[----:B------:R-:W-:Y:S01]  /*50470*/  FADD.FTZ R146, R146, R147 ;  /* 0x0000009392927221 */ /* 0x000fe20000010000 */
[----:B------:R-:W4:Y:S04]  /*50480*/  LDL R252, [R1+0xf8] ;  /* 0x0000f80001fc7983 */ /* 0x000f280000100800 */
[----:B------:R-:W4:Y:S01]  /*50490*/  LDL R219, [R1+0xc8] ;  /* 0x0000c80001db7983 */ /* 0x000f220000100800 */
[----:B------:R-:W5:Y:S01]  /*504a0*/  MUFU.RSQ R146, R146 ;  /* 0x0000009200927308 */ /* 0x000f620000001400 */
[----:B------:R-:W-:-:S02]  /*504b0*/  FSEL R147, R177, RZ, !P2 ;  /* 0x000000ffb1937208 */ /* 0x000fc40005000000 */
[----:B------:R-:W4:Y:S01]  /*504c0*/  LDL R218, [R1+0xfc] ;  /* 0x0000fc0001da7983 */ /* 0x000f220000100800 */
[----:B0-----:R-:W-:-:S03]  /*504d0*/  @!P1 IMAD.WIDE R114, R3, 0x4, R114 ;  /* 0x0000000403729825 */ /* 0x001fc600078e0272 */
[----:B------:R-:W4:Y:S04]  /*504e0*/  LDL R216, [R1+0xcc] ;  /* 0x0000cc0001d87983 */ /* 0x000f280000100800 */
[----:B------:R0:W-:Y:S01]  /*504f0*/  @!P1 STG.E desc[UR8][R114.64], R177 ;  /* 0x000000b172009986 */ /* 0x0001e2000c101908 */
[----:B-1----:R-:W-:-:S05]  /*50500*/  @!P1 IMAD.WIDE R112, R3, 0x4, R112 ;  /* 0x0000000403709825 */ /* 0x002fca00078e0270 */
[----:B-----5:R1:W-:Y:S01]  /*50510*/  @!P1 STG.E desc[UR8][R112.64], R146 ;  /* 0x0000009270009986 */ /* 0x0203e2000c101908 */
[C---:B0-----:R-:W-:Y:S01]  /*50520*/  FADD.FTZ R114, -R147.reuse, R135 ;  /* 0x0000008793727221 */ /* 0x041fe20000010100 */
[C---:B------:R-:W-:Y:S02]  /*50530*/  FADD.FTZ R115, -R147.reuse, R136 ;  /* 0x0000008893737221 */ /* 0x040fe40000010100 */
[----:B------:R-:W5:Y:S01]  /*50540*/  LDL R177, [R1+0xd8] ;  /* 0x0000d80001b17983 */ /* 0x000f620000100800 */
[C---:B------:R-:W-:Y:S01]  /*50550*/  FMUL.FTZ R176, R146.reuse, R114 ;  /* 0x0000007292b07220 */ /* 0x040fe20000410000 */
[----:B-1----:R-:W-:Y:S01]  /*50560*/  FADD.FTZ R112, -R147, R133 ;  /* 0x0000008593707221 */ /* 0x002fe20000010100 */
[C---:B------:R-:W-:Y:S01]  /*50570*/  FMUL.FTZ R136, R146.reuse, R115 ;  /* 0x0000007392887220 */ /* 0x040fe20000410000 */
[----:B------:R-:W3:Y:S02]  /*50580*/  LDL R114, [R1+0xd4] ;  /* 0x0000d40001727983 */ /* 0x000ee40000100800 */
[----:B------:R-:W-:-:S02]  /*50590*/  FMUL.FTZ R163, R146, R112 ;  /* 0x0000007092a37220 */ /* 0x000fc40000410000 */
[----:B------:R-:W2:Y:S04]  /*505a0*/  LDL R112, [R1+0xd0] ;  /* 0x0000d00001707983 */ /* 0x000ea80000100800 */
[----:B------:R-:W3:Y:S01]  /*505b0*/  LDL R115, [R1+0xe4] ;  /* 0x0000e40001737983 */ /* 0x000ee20000100800 */
[----:B------:R-:W-:-:S03]  /*505c0*/  FADD.FTZ R113, -R147, R134 ;  /* 0x0000008693717221 */ /* 0x000fc60000010100 */
[----:B------:R-:W4:Y:S01]  /*505d0*/  LDL R133, [R1+0xc4] ;  /* 0x0000c40001857983 */ /* 0x000f220000100800 */
[----:B------:R-:W-:-:S03]  /*505e0*/  FMUL.FTZ R162, R146, R113 ;  /* 0x0000007192a27220 */ /* 0x000fc60000410000 */
[----:B------:R-:W5:Y:S04]  /*505f0*/  LDL R113, [R1+0xe8] ;  /* 0x0000e80001717983 */ /* 0x000f680000100800 */
[----:B------:R-:W4:Y:S04]  /*50600*/  LDL R134, [R1+0xf4] ;  /* 0x0000f40001867983 */ /* 0x000f280000100800 */
[----:B------:R-:W4:Y:S01]  /*50610*/  LDL R135, [R1+0xc0] ;  /* 0x0000c00001877983 */ /* 0x000f220000100800 */
[----:B--2---:R-:W-:Y:S01]  /*50620*/  FFMA.FTZ R112, R163, R112, R217 ;  /* 0x00000070a3707223 */ /* 0x004fe200000100d9 */
[----:B---3--:R-:W-:-:S05]  /*50630*/  FFMA.FTZ R115, R162, R114, R115 ;  /* 0x00000072a2737223 */ /* 0x008fca0000010073 */
[----:B------:R-:W-:Y:S01]  /*50640*/  F2FP.F16.F32.PACK_AB R112, R115, R112 ;  /* 0x000000707370723e */ /* 0x000fe200000000ff */
[C---:B------:R-:W-:Y:S01]  /*50650*/  FADD.FTZ R115, -R147.reuse, R130 ;  /* 0x0000008293737221 */ /* 0x040fe20000010100 */
[C---:B------:R-:W-:Y:S02]  /*50660*/  FADD.FTZ R130, -R147.reuse, R132 ;  /* 0x0000008493827221 */ /* 0x040fe40000010100 */
[----:B------:R-:W2:Y:S01]  /*50670*/  LDL R132, [R1+0xf0] ;  /* 0x0000f00001847983 */ /* 0x000ea20000100800 */
[----:B-----5:R-:W-:Y:S01]  /*50680*/  FFMA.FTZ R113, R176, R177, R113 ;  /* 0x000000b1b0717223 */ /* 0x020fe20000010071 */
[----:B------:R-:W-:Y:S01]  /*50690*/  FFMA.FTZ R114, R136, R178, R179 ;  /* 0x000000b288727223 */ /* 0x000fe200000100b3 */
[----:B------:R-:W-:-:S04]  /*506a0*/  FADD.FTZ R131, -R147, R131 ;  /* 0x0000008393837221 */ /* 0x000fc80000010100 */
[----:B------:R-:W-:Y:S01]  /*506b0*/  F2FP.F16.F32.PACK_AB R113, R114, R113 ;  /* 0x000000717271723e */ /* 0x000fe200000000ff */
[----:B------:R-:W-:Y:S01]  /*506c0*/  FADD.FTZ R114, -R147, R129 ;  /* 0x0000008193727221 */ /* 0x000fe20000010100 */
[----:B------:R-:W-:-:S03]  /*506d0*/  FMUL.FTZ R177, R146, R115 ;  /* 0x0000007392b17220 */ /* 0x000fc60000410000 */
[C---:B------:R-:W-:Y:S01]  /*506e0*/  FMUL.FTZ R129, R146.reuse, R114 ;  /* 0x0000007292817220 */ /* 0x040fe20000410000 */
[C---:B------:R-:W-:Y:S01]  /*506f0*/  FMUL.FTZ R178, R146.reuse, R131 ;  /* 0x0000008392b27220 */ /* 0x040fe20000410000 */
[----:B----4-:R-:W-:Y:S01]  /*50700*/  FFMA.FTZ R131, R177, R133, R134 ;  /* 0x00000085b1837223 */ /* 0x010fe20000010086 */
[----:B------:R-:W-:Y:S02]  /*50710*/  FMUL.FTZ R179, R146, R130 ;  /* 0x0000008292b37220 */ /* 0x000fe40000410000 */
[----:B------:R-:W-:Y:S02]  /*50720*/  FFMA.FTZ R115, R178, R219, R252 ;  /* 0x000000dbb2737223 */ /* 0x000fe400000100fc */
[----:B------:R-:W-:Y:S01]  /*50730*/  FFMA.FTZ R130, R179, R216, R218 ;  /* 0x000000d8b3827223 */ /* 0x000fe200000100da */
[----:B------:R-:W3:Y:S04]  /*50740*/  LDL R252, [R1+0x108] ;  /* 0x0001080001fc7983 */ /* 0x000ee80000100800 */
[----:B------:R-:W-:Y:S01]  /*50750*/  F2FP.F16.F32.PACK_AB R115, R130, R115 ;  /* 0x000000738273723e */ /* 0x000fe200000000ff */
[----:B------:R-:W3:Y:S04]  /*50760*/  LDL R219, [R1+0x98] ;  /* 0x0000980001db7983 */ /* 0x000ee80000100800 */
[----:B------:R-:W4:Y:S04]  /*50770*/  LDL R218, [R1+0x10c] ;  /* 0x00010c0001da7983 */ /* 0x000f280000100800 */
[----:B------:R-:W4:Y:S01]  /*50780*/  LDL R216, [R1+0x9c] ;  /* 0x00009c0001d87983 */ /* 0x000f220000100800 */
[----:B--2---:R-:W-:-:S02]  /*50790*/  FFMA.FTZ R114, R129, R135, R132 ;  /* 0x0000008781727223 */ /* 0x004fc40000010084 */
[----:B------:R-:W0:Y:S03]  /*507a0*/  LDC.64 R134, c[0x0][0x428] ;  /* 0x00010a00ff867b82 */ /* 0x000e260000000a00 */
[----:B------:R-:W-:-:S05]  /*507b0*/  F2FP.F16.F32.PACK_AB R114, R131, R114 ;  /* 0x000000728372723e */ /* 0x000fca00000000ff */
[----:B------:R-:W1:Y:S01]  /*507c0*/  LDC.64 R132, c[0x0][0x430] ;  /* 0x00010c00ff847b82 */ /* 0x000e620000000a00 */
[----:B0-----:R-:W-:-:S05]  /*507d0*/  IMAD.WIDE.U32 R130, R47, 0x10, R134 ;  /* 0x000000102f827825 */ /* 0x001fca00078e0086 */
[----:B------:R0:W-:Y:S04]  /*507e0*/  STG.E.128 desc[UR8][R130.64], R112 ;  /* 0x0000007082007986 */ /* 0x0001e8000c101d08 */
[----:B0-----:R-:W2:Y:S04]  /*507f0*/  LDL R115, [R1+0xa8] ;  /* 0x0000a80001737983 */ /* 0x001ea80000100800 */
[----:B------:R-:W5:Y:S04]  /*50800*/  LDL R112, [R1+0xac] ;  /* 0x0000ac0001707983 */ /* 0x000f680000100800 */
[----:B------:R-:W3:Y:S04]  /*50810*/  LDL R114, [R1+0xa0] ;  /* 0x0000a00001727983 */ /* 0x000ee80000100800 */
[----:B------:R-:W4:Y:S04]  /*50820*/  LDL R113, [R1+0xb8] ;  /* 0x0000b80001717983 */ /* 0x000f280000100800 */
[----:B------:R-:W4:Y:S04]  /*50830*/  LDL R130, [R1+0xbc] ;  /* 0x0000bc0001827983 */ /* 0x000f280000100800 */
[----:B------:R-:W4:Y:S01]  /*50840*/  LDL R131, [R1+0xb4] ;  /* 0x0000b40001837983 */ /* 0x000f220000100800 */
[----:B--2---:R-:W-:-:S03]  /*50850*/  FFMA.FTZ R115, R178, R115, R62 ;  /* 0x00000073b2737223 */ /* 0x004fc6000001003e */
[----:B------:R-:W2:Y:S01]  /*50860*/  LDL R178, [R1+0xa4] ;  /* 0x0000a40001b27983 */ /* 0x000ea20000100800 */
[----:B-----5:R-:W-:-:S03]  /*50870*/  FFMA.FTZ R112, R179, R112, R63 ;  /* 0x00000070b3707223 */ /* 0x020fc6000001003f */
[----:B------:R-:W5:Y:S01]  /*50880*/  LDL R179, [R1+0xb0] ;  /* 0x0000b00001b37983 */ /* 0x000f620000100800 */
[----:B---3--:R-:W-:Y:S01]  /*50890*/  FFMA.FTZ R114, R129, R114, R60 ;  /* 0x0000007281727223 */ /* 0x008fe2000001003c */
[----:B------:R-:W-:Y:S01]  /*508a0*/  F2FP.F16.F32.PACK_AB R115, R112, R115 ;  /* 0x000000737073723e */ /* 0x000fe200000000ff */
[----:B----4-:R-:W-:Y:S02]  /*508b0*/  FFMA.FTZ R113, R176, R113, R58 ;  /* 0x00000071b0717223 */ /* 0x010fe4000001003a */
[----:B------:R-:W3:Y:S01]  /*508c0*/  LDL R176, [R1+0x104] ;  /* 0x0001040001b07983 */ /* 0x000ee20000100800 */
[----:B------:R-:W-:Y:S01]  /*508d0*/  FFMA.FTZ R130, R136, R130, R59 ;  /* 0x0000008288827223 */ /* 0x000fe2000001003b */
[----:B------:R-:W-:Y:S02]  /*508e0*/  FADD.FTZ R44, -R147, R44 ;  /* 0x0000002c932c7221 */ /* 0x000fe40000010100 */
[----:B------:R-:W4:Y:S01]  /*508f0*/  LDL R136, [R1+0x74] ;  /* 0x0000740001887983 */ /* 0x000f220000100800 */
[----:B------:R-:W-:Y:S01]  /*50900*/  FFMA.FTZ R131, R162, R131, R57 ;  /* 0x00000083a2837223 */ /* 0x000fe20000010039 */
[----:B--2---:R-:W-:Y:S01]  /*50910*/  FFMA.FTZ R129, R177, R178, R61 ;  /* 0x000000b2b1817223 */ /* 0x004fe2000001003d */
[----:B-----5:R-:W-:Y:S01]  /*50920*/  FFMA.FTZ R112, R163, R179, R56 ;  /* 0x000000b3a3707223 */ /* 0x020fe20000010038 */
[----:B------:R-:W2:Y:S04]  /*50930*/  LDL R178, [R1+0x90] ;  /* 0x0000900001b27983 */ /* 0x000ea80000100800 */
[----:B------:R-:W2:Y:S04]  /*50940*/  LDL R179, [R1+0x100] ;  /* 0x0001000001b37983 */ /* 0x000ea80000100800 */
[----:B------:R-:W3:Y:S01]  /*50950*/  LDL R163, [R1+0x94] ;  /* 0x0000940001a37983 */ /* 0x000ee20000100800 */
[----:B------:R-:W-:-:S02]  /*50960*/  F2FP.F16.F32.PACK_AB R113, R130, R113 ;  /* 0x000000718271723e */ /* 0x000fc400000000ff */
[----:B------:R-:W-:Y:S01]  /*50970*/  F2FP.F16.F32.PACK_AB R112, R131, R112 ;  /* 0x000000708370723e */ /* 0x000fe200000000ff */
[----:B-1----:R-:W-:Y:S01]  /*50980*/  IMAD.WIDE.U32 R130, R47, 0x10, R132 ;  /* 0x000000102f827825 */ /* 0x002fe200078e0084 */
[----:B------:R-:W-:-:S03]  /*50990*/  F2FP.F16.F32.PACK_AB R114, R129, R114 ;  /* 0x000000728172723e */ /* 0x000fc600000000ff */
[C---:B------:R-:W-:Y:S01]  /*509a0*/  FADD.FTZ R47, -R147.reuse, R116 ;  /* 0x00000074932f7221 */ /* 0x040fe20000010100 */
[----:B------:R-:W5:Y:S04]  /*509b0*/  LDL R177, [R1+0x6c] ;  /* 0x00006c0001b17983 */ /* 0x000f680000100800 */
[----:B------:R0:W-:Y:S04]  /*509c0*/  STG.E.128 desc[UR8][R130.64], R112 ;  /* 0x0000007082007986 */ /* 0x0001e8000c101d08 */
[----:B------:R-:W4:Y:S01]  /*509d0*/  LDL R162, [R1+0x60] ;  /* 0x0000600001a27983 */ /* 0x000f220000100800 */
[C---:B0-----:R-:W-:Y:S01]  /*509e0*/  FADD.FTZ R113, -R147.reuse, R118 ;  /* 0x0000007693717221 */ /* 0x041fe20000010100 */
[C---:B------:R-:W-:Y:S01]  /*509f0*/  FADD.FTZ R114, -R147.reuse, R119 ;  /* 0x0000007793727221 */ /* 0x040fe20000010100 */
[----:B------:R-:W-:Y:S01]  /*50a00*/  FADD.FTZ R112, -R147, R117 ;  /* 0x0000007593707221 */ /* 0x000fe20000010100 */
[----:B------:R-:W5:Y:S01]  /*50a10*/  LDL R115, [R1+0x84] ;  /* 0x0000840001737983 */ /* 0x000f620000100800 */
[C---:B------:R-:W-:Y:S01]  /*50a20*/  FMUL.FTZ R119, R146.reuse, R113 ;  /* 0x0000007192777220 */ /* 0x040fe20000410000 */
[C---:B------:R-:W-:Y:S01]  /*50a30*/  FMUL.FTZ R116, R146.reuse, R114 ;  /* 0x0000007292747220 */ /* 0x040fe20000410000 */
[C---:B------:R-:W-:Y:S01]  /*50a40*/  FMUL.FTZ R118, R146.reuse, R47 ;  /* 0x0000002f92767220 */ /* 0x040fe20000410000 */
[----:B------:R-:W-:Y:S01]  /*50a50*/  FMUL.FTZ R117, R146, R112 ;  /* 0x0000007092757220 */ /* 0x000fe20000410000 */
[----:B------:R-:W-:Y:S01]  /*50a60*/  FFMA.FTZ R47, R119, R219, R252 ;  /* 0x000000db772f7223 */ /* 0x000fe200000100fc */
[----:B------:R-:W-:Y:S01]  /*50a70*/  FFMA.FTZ R113, R116, R216, R218 ;  /* 0x000000d874717223 */ /* 0x000fe200000100da */
[----:B------:R-:W5:Y:S04]  /*50a80*/  LDL R252, [R1+0x114] ;  /* 0x0001140001fc7983 */ /* 0x000f680000100800 */
[----:B------:R-:W-:Y:S01]  /*50a90*/  F2FP.F16.F32.PACK_AB R113, R113, R47 ;  /* 0x0000002f7171723e */ /* 0x000fe200000000ff */
[----:B------:R-:W-:Y:S01]  /*50aa0*/  FADD.FTZ R47, -R147, R46 ;  /* 0x0000002e932f7221 */ /* 0x000fe20000010100 */
[----:B------:R-:W-:Y:S01]  /*50ab0*/  FMUL.FTZ R46, R146, R44 ;  /* 0x0000002c922e7220 */ /* 0x000fe20000410000 */
[----:B------:R-:W4:Y:S04]  /*50ac0*/  LDL R219, [R1+0x118] ;  /* 0x0001180001db7983 */ /* 0x000f280000100800 */
        /* <DEDUP_REMOVED lines=9> */
[----:B------:R-:W-:Y:S02]  /*50b60*/  F2FP.F16.F32.PACK_AB R112, R114, R112 ;  /* 0x000000707270723e */ /* 0x000fe400000000ff */
[----:B------:R-:W3:Y:S04]  /*50b70*/  LDL R176, [R1+0x70] ;  /* 0x0000700001b07983 */ /* 0x000ee80000100800 */
[----:B------:R-:W3:Y:S04]  /*50b80*/  LDL R114, [R1+0x80] ;  /* 0x0000800001727983 */ /* 0x000ee80000100800 */
[----:B------:R-:W3:Y:S01]  /*50b90*/  LDL R163, [R1+0x78] ;  /* 0x0000780001a37983 */ /* 0x000ee20000100800 */
[C---:B------:R-:W-:Y:S01]  /*50ba0*/  FADD.FTZ R43, -R147.reuse, R43 ;  /* 0x0000002b932b7221 */ /* 0x040fe20000010100 */
[----:B------:R-:W-:Y:S01]  /*50bb0*/  FADD.FTZ R45, -R147, R45 ;  /* 0x0000002d932d7221 */ /* 0x000fe20000010100 */
[----:B------:R-:W-:-:S02]  /*50bc0*/  FMUL.FTZ R47, R146, R47 ;  /* 0x0000002f922f7220 */ /* 0x000fc40000410000 */
[C---:B------:R-:W-:Y:S01]  /*50bd0*/  FMUL.FTZ R43, R146.reuse, R43 ;  /* 0x0000002b922b7220 */ /* 0x040fe20000410000 */
[----:B------:R-:W-:Y:S01]  /*50be0*/  FMUL.FTZ R129, R146, R45 ;  /* 0x0000002d92817220 */ /* 0x000fe20000410000 */
[C---:B-----5:R-:W-:Y:S02]  /*50bf0*/  FFMA.FTZ R115, R46.reuse, R115, R252 ;  /* 0x000000732e737223 */ /* 0x060fe400000100fc */
[----:B------:R-:W5:Y:S01]  /*50c00*/  LDL R252, [R1+0x58] ;  /* 0x0000580001fc7983 */ /* 0x000f620000100800 */
[----:B----4-:R-:W-:-:S03]  /*50c10*/  FFMA.FTZ R46, R46, R131, R69 ;  /* 0x000000832e2e7223 */ /* 0x010fc60000010045 */
[----:B------:R-:W4:Y:S01]  /*50c20*/  LDL R131, [R1+0x28] ;  /* 0x0000280001837983 */ /* 0x000f220000100800 */
[----:B--2---:R-:W-:Y:S01]  /*50c30*/  FFMA.FTZ R45, R47, R179, R216 ;  /* 0x000000b32f2d7223 */ /* 0x004fe200000100d8 */
[----:B---3--:R-:W-:Y:S01]  /*50c40*/  FFMA.FTZ R114, R43, R114, R44 ;  /* 0x000000722b727223 */ /* 0x008fe2000001002c */
[----:B------:R-:W-:Y:S01]  /*50c50*/  FFMA.FTZ R44, R129, R218, R219 ;  /* 0x000000da812c7223 */ /* 0x000fe200000100db */
[----:B------:R-:W-:Y:S01]  /*50c60*/  FFMA.FTZ R47, R47, R177, R71 ;  /* 0x000000b12f2f7223 */ /* 0x000fe20000010047 */
[----:B------:R-:W-:Y:S01]  /*50c70*/  FFMA.FTZ R43, R43, R162, R68 ;  /* 0x000000a22b2b7223 */ /* 0x000fe20000010044 */
[----:B------:R-:W2:Y:S01]  /*50c80*/  LDL R219, [R1+0x12c] ;  /* 0x00012c0001db7983 */ /* 0x000ea20000100800 */
[----:B------:R-:W-:Y:S02]  /*50c90*/  F2FP.F16.F32.PACK_AB R114, R115, R114 ;  /* 0x000000727372723e */ /* 0x000fe400000000ff */
[----:B------:R-:W-:Y:S01]  /*50ca0*/  F2FP.F16.F32.PACK_AB R115, R45, R44 ;  /* 0x0000002c2d73723e */ /* 0x000fe200000000ff */
[----:B------:R-:W-:Y:S01]  /*50cb0*/  IMAD.WIDE.U32 R44, R29, 0x10, R134 ;  /* 0x000000101d2c7825 */ /* 0x000fe200078e0086 */
[----:B------:R-:W2:Y:S04]  /*50cc0*/  LDL R218, [R1+0x5c] ;  /* 0x00005c0001da7983 */ /* 0x000ea80000100800 */
[----:B------:R0:W-:Y:S01]  /*50cd0*/  STG.E.128 desc[UR8][R44.64], R112 ;  /* 0x000000702c007986 */ /* 0x0001e2000c101d08 */
[----:B------:R-:W-:-:S03]  /*50ce0*/  F2FP.F16.F32.PACK_AB R46, R46, R43 ;  /* 0x0000002b2e2e723e */ /* 0x000fc600000000ff */
[----:B------:R-:W3:Y:S04]  /*50cf0*/  LDL R216, [R1+0x130] ;  /* 0x0001300001d87983 */ /* 0x000ee80000100800 */
[----:B------:R-:W3:Y:S04]  /*50d00*/  LDL R179, [R1+0x40] ;  /* 0x0000400001b37983 */ /* 0x000ee80000100800 */
[----:B------:R-:W4:Y:S04]  /*50d10*/  LDL R177, [R1+0x44] ;  /* 0x0000440001b17983 */ /* 0x000f280000100800 */
[----:B------:R-:W4:Y:S01]  /*50d20*/  LDL R162, [R1+0x13c] ;  /* 0x00013c0001a27983 */ /* 0x000f220000100800 */
[----:B0-----:R-:W-:Y:S01]  /*50d30*/  FFMA.FTZ R44, R129, R178, R70 ;  /* 0x000000b2812c7223 */ /* 0x001fe20000010046 */
[----:B------:R-:W-:Y:S01]  /*50d40*/  FFMA.FTZ R45, R119, R163, R66 ;  /* 0x000000a3772d7223 */ /* 0x000fe20000010042 */
[----:B------:R-:W-:Y:S01]  /*50d50*/  FFMA.FTZ R112, R116, R130, R67 ;  /* 0x0000008274707223 */ /* 0x000fe20000010043 */
[----:B------:R-:W-:Y:S01]  /*50d60*/  FFMA.FTZ R113, R117, R136, R65 ;  /* 0x0000008875717223 */ /* 0x000fe20000010041 */
[----:B------:R-:W4:Y:S01]  /*50d70*/  LDL R178, [R1+0x134] ;  /* 0x0001340001b27983 */ /* 0x000f220000100800 */
[----:B------:R-:W-:Y:S01]  /*50d80*/  F2FP.F16.F32.PACK_AB R47, R47, R44 ;  /* 0x0000002c2f2f723e */ /* 0x000fe200000000ff */
[----:B------:R-:W-:Y:S01]  /*50d90*/  FFMA.FTZ R44, R118, R176, R64 ;  /* 0x000000b0762c7223 */ /* 0x000fe20000010040 */
[----:B------:R-:W-:Y:S01]  /*50da0*/  F2FP.F16.F32.PACK_AB R45, R112, R45 ;  /* 0x0000002d702d723e */ /* 0x000fe200000000ff */
[----:B------:R-:W5:Y:S03]  /*50db0*/  LDL R117, [R1+0x128] ;  /* 0x0001280001757983 */ /* 0x000f660000100800 */
[----:B------:R-:W-:Y:S01]  /*50dc0*/  F2FP.F16.F32.PACK_AB R44, R113, R44 ;  /* 0x0000002c712c723e */ /* 0x000fe200000000ff */
[----:B------:R-:W-:Y:S01]  /*50dd0*/  IMAD.WIDE.U32 R112, R29, 0x10, R132 ;  /* 0x000000101d707825 */ /* 0x000fe200078e0084 */
[----:B------:R-:W4:Y:S04]  /*50de0*/  LDL R176, [R1+0x138] ;  /* 0x0001380001b07983 */ /* 0x000f280000100800 */
[----:B------:R0:W-:Y:S04]  /*50df0*/  STG.E.128 desc[UR8][R112.64], R44 ;  /* 0x0000002c70007986 */ /* 0x0001e8000c101d08 */
[----:B------:R-:W4:Y:S04]  /*50e00*/  LDL R163, [R1+0x48] ;  /* 0x0000480001a37983 */ /* 0x000f280000100800 */
[----:B------:R-:W4:Y:S04]  /*50e10*/  LDL R136, [R1+0x4c] ;  /* 0x00004c0001887983 */ /* 0x000f280000100800 */
[----:B------:R-:W4:Y:S04]  /*50e20*/  LDL R130, [R1+0x2c] ;  /* 0x00002c0001827983 */ /* 0x000f280000100800 */
[----:B------:R-:W4:Y:S04]  /*50e30*/  LDL R129, [R1+0x30] ;  /* 0x0000300001817983 */ /* 0x000f280000100800 */
[----:B0-----:R-:W3:Y:S04]  /*50e40*/  LDL R46, [R1+0x120] ;  /* 0x00012000012e7983 */ /* 0x001ee80000100800 */
[----:B------:R-:W3:Y:S04]  /*50e50*/  LDL R47, [R1+0x50] ;  /* 0x00005000012f7983 */ /* 0x000ee80000100800 */
        /* <DEDUP_REMOVED lines=16> */
[C---:B------:R-:W-:Y:S01]  /*50f60*/  FADD.FTZ R26, -R147.reuse, R26 ;  /* 0x0000001a931a7221 */ /* 0x040fe20000010100 */
[----:B------:R-:W-:-:S02]  /*50f70*/  FADD.FTZ R27, -R147, R27 ;  /* 0x0000001b931b7221 */ /* 0x000fc40000010100 */
[----:B------:R-:W-:Y:S01]  /*50f80*/  FMUL.FTZ R25, R146, R25 ;  /* 0x0000001992197220 */ /* 0x000fe20000410000 */
[----:B--2---:R-:W-:Y:S02]  /*50f90*/  FFMA.FTZ R43, R29, R218, R219 ;  /* 0x000000da1d2b7223 */ /* 0x004fe400000100db */
[----:B------:R-:W2:Y:S04]  /*50fa0*/  LDL R219, [R1+0x148] ;  /* 0x0001480001db7983 */ /* 0x000ea80000100800 */
[----:B------:R-:W2:Y:S01]  /*50fb0*/  LDL R218, [R1+0x18] ;  /* 0x0000180001da7983 */ /* 0x000ea20000100800 */
[----:B-----5:R-:W-:-:S03]  /*50fc0*/  FFMA.FTZ R31, R33, R252, R117 ;  /* 0x000000fc211f7223 */ /* 0x020fc60000010075 */
[----:B------:R-:W5:Y:S01]  /*50fd0*/  LDL R252, [R1+0x14] ;  /* 0x0000140001fc7983 */ /* 0x000f620000100800 */
[----:B---3--:R-:W-:Y:S01]  /*50fe0*/  FFMA.FTZ R44, R32, R47, R46 ;  /* 0x0000002f202c7223 */ /* 0x008fe2000001002e */
[----:B----4-:R-:W-:-:S05]  /*50ff0*/  FFMA.FTZ R45, R30, R113, R112 ;  /* 0x000000711e2d7223 */ /* 0x010fca0000010070 */
[----:B------:R-:W-:Y:S02]  /*51000*/  F2FP.F16.F32.PACK_AB R44, R45, R44 ;  /* 0x0000002c2d2c723e */ /* 0x000fe400000000ff */
[----:B------:R-:W-:Y:S01]  /*51010*/  F2FP.F16.F32.PACK_AB R45, R43, R31 ;  /* 0x0000001f2b2d723e */ /* 0x000fe200000000ff */
[----:B------:R-:W-:Y:S01]  /*51020*/  FADD.FTZ R31, -R147, R28 ;  /* 0x0000001c931f7221 */ /* 0x000fe20000010100 */
[C---:B------:R-:W-:Y:S01]  /*51030*/  FMUL.FTZ R28, R146.reuse, R26 ;  /* 0x0000001a921c7220 */ /* 0x040fe20000410000 */
[C---:B------:R-:W-:Y:S02]  /*51040*/  FMUL.FTZ R43, R146.reuse, R27 ;  /* 0x0000001b922b7220 */ /* 0x040fe40000410000 */
[----:B------:R-:W-:Y:S01]  /*51050*/  FMUL.FTZ R31, R146, R31 ;  /* 0x0000001f921f7220 */ /* 0x000fe20000410000 */
[----:B------:R-:W-:Y:S01]  /*51060*/  FFMA.FTZ R46, R25, R179, R216 ;  /* 0x000000b3192e7223 */ /* 0x000fe200000100d8 */
[C---:B------:R-:W-:Y:S01]  /*51070*/  FFMA.FTZ R47, R28.reuse, R177, R178 ;  /* 0x000000b11c2f7223 */ /* 0x040fe200000100b2 */
[----:B------:R-:W-:Y:S01]  /*51080*/  FFMA.FTZ R26, R43, R163, R176 ;  /* 0x000000a32b1a7223 */ /* 0x000fe200000100b0 */
[----:B------:R-:W-:Y:S01]  /*51090*/  FFMA.FTZ R27, R31, R136, R162 ;  /* 0x000000881f1b7223 */ /* 0x000fe200000100a2 */
[----:B------:R-:W-:Y:S01]  /*510a0*/  FFMA.FTZ R25, R25, R118, R76 ;  /* 0x0000007619197223 */ /* 0x000fe2000001004c */
[----:B------:R-:W-:Y:S01]  /*510b0*/  FFMA.FTZ R28, R28, R116, R77 ;  /* 0x000000741c1c7223 */ /* 0x000fe2000001004d */
[----:B------:R-:W-:Y:S01]  /*510c0*/  F2FP.F16.F32.PACK_AB R46, R47, R46 ;  /* 0x0000002e2f2e723e */ /* 0x000fe200000000ff */
[----:B------:R-:W-:Y:S01]  /*510d0*/  FFMA.FTZ R29, R29, R115, R75 ;  /* 0x000000731d1d7223 */ /* 0x000fe2000001004b */
[----:B------:R-:W-:Y:S01]  /*510e0*/  F2FP.F16.F32.PACK_AB R47, R27, R26 ;  /* 0x0000001a1b2f723e */ /* 0x000fe200000000ff */
[----:B------:R-:W-:Y:S01]  /*510f0*/  IMAD.WIDE.U32 R26, R15, 0x10, R134 ;  /* 0x000000100f1a7825 */ /* 0x000fe200078e0086 */
[----:B------:R-:W3:Y:S04]  /*51100*/  LDL R216, [R1+0x14c] ;  /* 0x00014c0001d87983 */ /* 0x000ee80000100800 */
[----:B------:R0:W-:Y:S04]  /*51110*/  STG.E.128 desc[UR8][R26.64], R44 ;  /* 0x0000002c1a007986 */ /* 0x0001e8000c101d08 */
[----:B------:R-:W3:Y:S04]  /*51120*/  LDL R179, [R1+0x1c] ;  /* 0x00001c0001b37983 */ /* 0x000ee80000100800 */
[----:B------:R-:W4:Y:S04]  /*51130*/  LDL R178, [R1+0x150] ;  /* 0x0001500001b27983 */ /* 0x000f280000100800 */
[----:B------:R-:W4:Y:S04]  /*51140*/  LDL R177, [R1] ;  /* 0x0000000001b17983 */ /* 0x000f280000100800 */
[----:B------:R-:W5:Y:S01]  /*51150*/  LDL R176, [R1+0x154] ;  /* 0x0001540001b07983 */ /* 0x000f620000100800 */
[----:B0-----:R-:W-:Y:S01]  /*51160*/  FFMA.FTZ R26, R43, R131, R78 ;  /* 0x000000832b1a7223 */ /* 0x001fe2000001004e */
[----:B------:R-:W-:-:S02]  /*51170*/  FFMA.FTZ R27, R31, R130, R79 ;  /* 0x000000821f1b7223 */ /* 0x000fc4000001004f */
[----:B------:R-:W5:Y:S03]  /*51180*/  LDL R163, [R1+0x4] ;  /* 0x0000040001a37983 */ /* 0x000f660000100800 */
[----:B------:R-:W-:Y:S01]  /*51190*/  F2FP.F16.F32.PACK_AB R31, R27, R26 ;  /* 0x0000001a1b1f723e */ /* 0x000fe200000000ff */
[----:B------:R-:W-:Y:S01]  /*511a0*/  FFMA.FTZ R26, R32, R129, R72 ;  /* 0x00000081201a7223 */ /* 0x000fe20000010048 */
[----:B------:R-:W-:Y:S01]  /*511b0*/  FFMA.FTZ R27, R33, R119, R74 ;  /* 0x00000077211b7223 */ /* 0x000fe2000001004a */
[----:B------:R-:W-:Y:S01]  /*511c0*/  FFMA.FTZ R32, R30, R114, R73 ;  /* 0x000000721e207223 */ /* 0x000fe20000010049 */
[----:B------:R-:W-:Y:S01]  /*511d0*/  F2FP.F16.F32.PACK_AB R30, R28, R25 ;  /* 0x000000191c1e723e */ /* 0x000fe200000000ff */
[----:B------:R-:W5:Y:S02]  /*511e0*/  LDL R162, [R1+0x158] ;  /* 0x0001580001a27983 */ /* 0x000f640000100800 */
[----:B------:R-:W-:-:S02]  /*511f0*/  F2FP.F16.F32.PACK_AB R29, R29, R27 ;  /* 0x0000001b1d1d723e */ /* 0x000fc400000000ff */
[----:B------:R-:W-:Y:S01]  /*51200*/  F2FP.F16.F32.PACK_AB R28, R32, R26 ;  /* 0x0000001a201c723e */ /* 0x000fe200000000ff */
[----:B------:R-:W-:-:S04]  /*51210*/  IMAD.WIDE.U32 R26, R15, 0x10, R132 ;  /* 0x000000100f1a7825 */ /* 0x000fc800078e0084 */
[C---:B------:R-:W-:Y:S01]  /*51220*/  FADD.FTZ R15, -R147.reuse, R17 ;  /* 0x00000011930f7221 */ /* 0x040fe20000010100 */
[C---:B------:R-:W-:Y:S01]  /*51230*/  FADD.FTZ R17, -R147.reuse, R20 ;  /* 0x0000001493117221 */ /* 0x040fe20000010100 */
[C---:B------:R-:W-:Y:S01]  /*51240*/  FADD.FTZ R119, -R147.reuse, R123 ;  /* 0x0000007b93777221 */ /* 0x040fe20000010100 */
[----:B------:R-:W3:Y:S04]  /*51250*/  LDL R20, [R1+0x10] ;  /* 0x0000100001147983 */ /* 0x000ee80000100800 */
[----:B------:R-:W3:Y:S04]  /*51260*/  LDL R123, [R1+0x140] ;  /* 0x00014000017b7983 */ /* 0x000ee80000100800 */
[----:B------:R0:W-:Y:S04]  /*51270*/  STG.E.128 desc[UR8][R26.64], R28 ;  /* 0x0000001c1a007986 */ /* 0x0001e8000c101d08 */
[----:B------:R-:W5:Y:S04]  /*51280*/  LDL R136, [R1+0x8] ;  /* 0x0000080001887983 */ /* 0x000f680000100800 */
[----:B------:R-:W5:Y:S04]  /*51290*/  LDL R131, [R1+0x15c] ;  /* 0x00015c0001837983 */ /* 0x000f680000100800 */
[----:B------:R-:W5:Y:S04]  /*512a0*/  LDL R130, [R1+0xc] ;  /* 0x00000c0001827983 */ /* 0x000f680000100800 */
[----:B0-----:R-:W5:Y:S01]  /*512b0*/  LDL R27, [R1+0x144] ;  /* 0x00014400011b7983 */ /* 0x001f620000100800 */
[C---:B------:R-:W-:Y:S01]  /*512c0*/  FADD.FTZ R19, -R147.reuse, R19 ;  /* 0x0000001393137221 */ /* 0x040fe20000010100 */
[C---:B------:R-:W-:Y:S01]  /*512d0*/  FADD.FTZ R18, -R147.reuse, R18 ;  /* 0x0000001293127221 */ /* 0x040fe20000010100 */
[C---:B------:R-:W-:Y:S01]  /*512e0*/  FADD.FTZ R21, -R147.reuse, R21 ;  /* 0x0000001593157221 */ /* 0x040fe20000010100 */
[C---:B------:R-:W-:Y:S01]  /*512f0*/  FADD.FTZ R22, -R147.reuse, R22 ;  /* 0x0000001693167221 */ /* 0x040fe20000010100 */
[C---:B------:R-:W-:Y:S01]  /*51300*/  FMUL.FTZ R15, R146.reuse, R15 ;  /* 0x0000000f920f7220 */ /* 0x040fe20000410000 */
[C---:B------:R-:W-:Y:S01]  /*51310*/  FMUL.FTZ R19, R146.reuse, R19 ;  /* 0x0000001392137220 */ /* 0x040fe20000410000 */
[C---:B------:R-:W-:Y:S01]  /*51320*/  FMUL.FTZ R17, R146.reuse, R17 ;  /* 0x0000001192117220 */ /* 0x040fe20000410000 */
[C---:B------:R-:W-:Y:S01]  /*51330*/  FMUL.FTZ R18, R146.reuse, R18 ;  /* 0x0000001292127220 */ /* 0x040fe20000410000 */
[C---:B------:R-:W-:Y:S01]  /*51340*/  FMUL.FTZ R25, R146.reuse, R21 ;  /* 0x0000001592197220 */ /* 0x040fe20000410000 */
        /* <DEDUP_REMOVED lines=8> */
[----:B------:R-:W5:Y:S04]  /*513d0*/  LDL R153, [R1+0x190] ;  /* 0x0001900001997983 */ /* 0x000f680000100800 */
[----:B------:R-:W5:Y:S01]  /*513e0*/  LDL R154, [R1+0x18c] ;  /* 0x00018c00019a7983 */ /* 0x000f620000100800 */
[C---:B------:R-:W-:Y:S01]  /*513f0*/  FADD.FTZ R30, -R147.reuse, R37 ;  /* 0x00000025931e7221 */ /* 0x040fe20000010100 */
[C---:B------:R-:W-:Y:S01]  /*51400*/  FADD.FTZ R112, -R147.reuse, R148 ;  /* 0x0000009493707221 */ /* 0x040fe20000010100 */
[C---:B------:R-:W-:Y:S01]  /*51410*/  FADD.FTZ R113, -R147.reuse, R151 ;  /* 0x0000009793717221 */ /* 0x040fe20000010100 */
[----:B------:R-:W-:Y:S01]  /*51420*/  FADD.FTZ R37, -R147, R152 ;  /* 0x0000009893257221 */ /* 0x000fe20000010100 */
[----:B------:R-:W5:Y:S04]  /*51430*/  LDL R151, [R1+0x198] ;  /* 0x0001980001977983 */ /* 0x000f680000100800 */
[----:B------:R-:W5:Y:S04]  /*51440*/  LDL R152, [R1+0x194] ;  /* 0x0001940001987983 */ /* 0x000f680000100800 */
[----:B------:R-:W5:Y:S01]  /*51450*/  LDL R148, [R1+0x19c] ;  /* 0x00019c0001947983 */ /* 0x000f620000100800 */
[----:B--2---:R-:W-:-:S03]  /*51460*/  FFMA.FTZ R21, R19, R218, R219 ;  /* 0x000000da13157223 */ /* 0x004fc600000100db */
[----:B------:R-:W2:Y:S01]  /*51470*/  LDL R218, [R1+0x160] ;  /* 0x0001600001da7983 */ /* 0x000ea20000100800 */
[----:B----4-:R-:W-:-:S03]  /*51480*/  FFMA.FTZ R22, R25, R177, R178 ;  /* 0x000000b119167223 */ /* 0x010fc600000100b2 */
[----:B------:R-:W4:Y:S04]  /*51490*/  LDL R178, [R1+0x16c] ;  /* 0x00016c0001b27983 */ /* 0x000f280000100800 */
[----:B------:R-:W4:Y:S01]  /*514a0*/  LDL R177, [R1+0x170] ;  /* 0x0001700001b17983 */ /* 0x000f220000100800 */
[----:B---3--:R-:W-:Y:S01]  /*514b0*/  FFMA.FTZ R20, R15, R20, R123 ;  /* 0x000000140f147223 */ /* 0x008fe2000001007b */
[----:B------:R-:W-:Y:S02]  /*514c0*/  FFMA.FTZ R123, R17, R179, R216 ;  /* 0x000000b3117b7223 */ /* 0x000fe400000100d8 */
[----:B------:R-:W3:Y:S04]  /*514d0*/  LDL R216, [R1+0x164] ;  /* 0x0001640001d87983 */ /* 0x000ee80000100800 */
[----:B------:R-:W3:Y:S01]  /*514e0*/  LDL R179, [R1+0x168] ;  /* 0x0001680001b37983 */ /* 0x000ee20000100800 */
[----:B-----5:R-:W-:Y:S01]  /*514f0*/  FFMA.FTZ R124, R18, R252, R27 ;  /* 0x000000fc127c7223 */ /* 0x020fe2000001001b */
[----:B------:R-:W-:-:S02]  /*51500*/  FFMA.FTZ R27, R26, R163, R176 ;  /* 0x000000a31a1b7223 */ /* 0x000fc400000100b0 */
[----:B------:R-:W5:Y:S03]  /*51510*/  LDL R163, [R1+0x174] ;  /* 0x0001740001a37983 */ /* 0x000f660000100800 */
[----:B------:R-:W-:Y:S01]  /*51520*/  F2FP.F16.F32.PACK_AB R22, R27, R22 ;  /* 0x000000161b16723e */ /* 0x000fe200000000ff */
[----:B------:R-:W-:Y:S01]  /*51530*/  FMUL.FTZ R27, R146, R23 ;  /* 0x00000017921b7220 */ /* 0x000fe20000410000 */
[----:B------:R-:W5:Y:S03]  /*51540*/  LDL R176, [R1+0x178] ;  /* 0x0001780001b07983 */ /* 0x000f660000100800 */
[----:B------:R-:W-:Y:S02]  /*51550*/  FFMA.FTZ R23, R27, R136, R162 ;  /* 0x000000881b177223 */ /* 0x000fe400000100a2 */
[----:B------:R-:W5:Y:S01]  /*51560*/  LDL R162, [R1+0x17c] ;  /* 0x00017c0001a27983 */ /* 0x000f620000100800 */
[----:B------:R-:W-:Y:S01]  /*51570*/  FADD.FTZ R24, -R147, R24 ;  /* 0x0000001893187221 */ /* 0x000fe20000010100 */
[----:B------:R-:W-:-:S03]  /*51580*/  F2FP.F16.F32.PACK_AB R21, R123, R21 ;  /* 0x000000157b15723e */ /* 0x000fc600000000ff */
[----:B------:R-:W-:Y:S01]  /*51590*/  FMUL.FTZ R24, R146, R24 ;  /* 0x0000001892187220 */ /* 0x000fe20000410000 */
[----:B------:R-:W-:Y:S01]  /*515a0*/  FFMA.FTZ R25, R25, R244, R84 ;  /* 0x000000f419197223 */ /* 0x000fe20000010054 */
[----:B------:R-:W-:Y:S01]  /*515b0*/  FFMA.FTZ R27, R27, R246, R86 ;  /* 0x000000f61b1b7223 */ /* 0x000fe20000010056 */
[----:B------:R-:W-:Y:S01]  /*515c0*/  FFMA.FTZ R26, R26, R245, R85 ;  /* 0x000000f51a1a7223 */ /* 0x000fe20000010055 */
[C---:B------:R-:W-:Y:S01]  /*515d0*/  FFMA.FTZ R123, R24.reuse, R130, R131 ;  /* 0x00000082187b7223 */ /* 0x040fe20000010083 */
[----:B------:R-:W-:Y:S01]  /*515e0*/  FFMA.FTZ R24, R24, R247, R87 ;  /* 0x000000f718187223 */ /* 0x000fe20000010057 */
[----:B------:R-:W-:Y:S01]  /*515f0*/  FFMA.FTZ R15, R15, R248, R80 ;  /* 0x000000f80f0f7223 */ /* 0x000fe20000010050 */
[----:B------:R-:W-:Y:S01]  /*51600*/  FFMA.FTZ R19, R19, R250, R82 ;  /* 0x000000fa13137223 */ /* 0x000fe20000010052 */
[----:B------:R-:W-:Y:S01]  /*51610*/  FFMA.FTZ R17, R17, R251, R83 ;  /* 0x000000fb11117223 */ /* 0x000fe20000010053 */
[----:B------:R-:W-:Y:S01]  /*51620*/  FFMA.FTZ R18, R18, R249, R81 ;  /* 0x000000f912127223 */ /* 0x000fe20000010051 */
[----:B------:R-:W-:Y:S01]  /*51630*/  F2FP.F16.F32.PACK_AB R27, R24, R27 ;  /* 0x0000001b181b723e */ /* 0x000fe200000000ff */
[C---:B------:R-:W-:Y:S01]  /*51640*/  FADD.FTZ R29, -R147.reuse, R36 ;  /* 0x00000024931d7221 */ /* 0x040fe20000010100 */
[----:B------:R-:W-:Y:S01]  /*51650*/  F2FP.F16.F32.PACK_AB R26, R26, R25 ;  /* 0x000000191a1a723e */ /* 0x000fe200000000ff */
[----:B------:R-:W-:Y:S01]  /*51660*/  FADD.FTZ R129, -R147, R121 ;  /* 0x0000007993817221 */ /* 0x000fe20000010100 */
[----:B------:R-:W-:-:S02]  /*51670*/  F2FP.F16.F32.PACK_AB R25, R17, R19 ;  /* 0x000000131119723e */ /* 0x000fc400000000ff */
[----:B------:R-:W-:Y:S01]  /*51680*/  F2FP.F16.F32.PACK_AB R24, R18, R15 ;  /* 0x0000000f1218723e */ /* 0x000fe200000000ff */
[----:B------:R-:W-:Y:S01]  /*51690*/  IMAD.WIDE.U32 R18, R16, 0x10, R134 ;  /* 0x0000001010127825 */ /* 0x000fe200078e0086 */
[----:B------:R-:W-:-:S03]  /*516a0*/  F2FP.F16.F32.PACK_AB R20, R124, R20 ;  /* 0x000000147c14723e */ /* 0x000fc600000000ff */
[----:B------:R-:W-:Y:S01]  /*516b0*/  FADD.FTZ R32, -R147, R39 ;  /* 0x0000002793207221 */ /* 0x000fe20000010100 */
[----:B------:R-:W-:Y:S01]  /*516c0*/  F2FP.F16.F32.PACK_AB R23, R123, R23 ;  /* 0x000000177b17723e */ /* 0x000fe200000000ff */
[C---:B------:R-:W-:Y:S01]  /*516d0*/  FADD.FTZ R33, -R147.reuse, R40 ;  /* 0x0000002893217221 */ /* 0x040fe20000010100 */
[C---:B------:R-:W-:Y:S01]  /*516e0*/  FADD.FTZ R36, -R147.reuse, R42 ;  /* 0x0000002a93247221 */ /* 0x040fe20000010100 */
[C---:B------:R-:W-:Y:S01]  /*516f0*/  FADD.FTZ R46, -R147.reuse, R125 ;  /* 0x0000007d932e7221 */ /* 0x040fe20000010100 */
[----:B------:R-:W-:Y:S01]  /*51700*/  FADD.FTZ R44, -R147, R139 ;  /* 0x0000008b932c7221 */ /* 0x000fe20000010100 */
[----:B------:R-:W-:-:S04]  /*51710*/  IMAD.WIDE.U32 R16, R16, 0x10, R132 ;  /* 0x0000001010107825 */ /* 0x000fc800078e0084 */
        /* <DEDUP_REMOVED lines=8> */
[C---:B------:R-:W-:Y:S01]  /*517a0*/  FMUL.FTZ R123, R146.reuse, R28 ;  /* 0x0000001c927b7220 */ /* 0x040fe20000410000 */
[C---:B------:R-:W-:Y:S01]  /*517b0*/  FMUL.FTZ R138, R146.reuse, R29 ;  /* 0x0000001d928a7220 */ /* 0x040fe20000410000 */
[C---:B------:R-:W-:Y:S01]  /*517c0*/  FMUL.FTZ R141, R146.reuse, R30 ;  /* 0x0000001e928d7220 */ /* 0x040fe20000410000 */
[----:B------:R-:W5:Y:S01]  /*517d0*/  LDL R157, [R1+0x180] ;  /* 0x00018000019d7983 */ /* 0x000f620000100800 */
[C---:B------:R-:W-:Y:S01]  /*517e0*/  FMUL.FTZ R142, R146.reuse, R31 ;  /* 0x0000001f928e7220 */ /* 0x040fe20000410000 */
[----:B------:R-:W-:-:S02]  /*517f0*/  FMUL.FTZ R125, R146, R129 ;  /* 0x00000081927d7220 */ /* 0x000fc40000410000 */
[----:B------:R-:W5:Y:S01]  /*51800*/  LDL R155, [R1+0x188] ;  /* 0x00018800019b7983 */ /* 0x000f620000100800 */
[C---:B------:R-:W-:Y:S01]  /*51810*/  FMUL.FTZ R129, R146.reuse, R46 ;  /* 0x0000002e92817220 */ /* 0x040fe20000410000 */
[C---:B------:R-:W-:Y:S01]  /*51820*/  FMUL.FTZ R46, R146.reuse, R40 ;  /* 0x00000028922e7220 */ /* 0x040fe20000410000 */
[C---:B------:R-:W-:Y:S01]  /*51830*/  FMUL.FTZ R30, R146.reuse, R41 ;  /* 0x00000029921e7220 */ /* 0x040fe20000410000 */
[----:B------:R0:W-:Y:S01]  /*51840*/  STG.E.128 desc[UR8][R18.64], R20 ;  /* 0x0000001412007986 */ /* 0x0001e2000c101d08 */
[C---:B------:R-:W-:Y:S01]  /*51850*/  FADD.FTZ R117, -R147.reuse, R128 ;  /* 0x0000008093757221 */ /* 0x040fe20000010100 */
[C---:B------:R-:W-:Y:S02]  /*51860*/  FADD.FTZ R45, -R147.reuse, R143 ;  /* 0x0000008f932d7221 */ /* 0x040fe40000010100 */
[----:B------:R1:W-:Y:S01]  /*51870*/  STG.E.128 desc[UR8][R16.64], R24 ;  /* 0x0000001810007986 */ /* 0x0003e2000c101d08 */
[C---:B------:R-:W-:Y:S01]  /*51880*/  FADD.FTZ R116, -R147.reuse, R144 ;  /* 0x0000009093747221 */ /* 0x040fe20000010100 */
[C---:B------:R-:W-:Y:S01]  /*51890*/  FMUL.FTZ R143, R146.reuse, R32 ;  /* 0x00000020928f7220 */ /* 0x040fe20000410000 */
[C---:B------:R-:W-:Y:S01]  /*518a0*/  FMUL.FTZ R144, R146.reuse, R33 ;  /* 0x0000002192907220 */ /* 0x040fe20000410000 */
[C---:B------:R-:W-:Y:S01]  /*518b0*/  FMUL.FTZ R128, R146.reuse, R115 ;  /* 0x0000007392807220 */ /* 0x040fe20000410000 */
[C---:B------:R-:W-:Y:S01]  /*518c0*/  FADD.FTZ R121, -R147.reuse, R126 ;  /* 0x0000007e93797221 */ /* 0x040fe20000010100 */
[----:B------:R-:W-:Y:S01]  /*518d0*/  FADD.FTZ R114, -R147, R127 ;  /* 0x0000007f93727221 */ /* 0x000fe20000010100 */
[C---:B------:R-:W-:Y:S01]  /*518e0*/  FMUL.FTZ R29, R146.reuse, R38 ;  /* 0x00000026921d7220 */ /* 0x040fe20000410000 */
[----:B------:R-:W-:Y:S01]  /*518f0*/  FMUL.FTZ R31, R146, R39 ;  /* 0x00000027921f7220 */ /* 0x000fe20000410000 */
[----:B0-----:R-:W-:Y:S01]  /*51900*/  FFMA.FTZ R21, R141, R234, R90 ;  /* 0x000000ea8d157223 */ /* 0x001fe2000001005a */
[----:B-1----:R-:W-:Y:S01]  /*51910*/  FFMA.FTZ R26, R142, R235, R91 ;  /* 0x000000eb8e1a7223 */ /* 0x002fe2000001005b */
[C---:B------:R-:W-:Y:S01]  /*51920*/  FADD.FTZ R122, -R147.reuse, R122 ;  /* 0x0000007a937a7221 */ /* 0x040fe20000010100 */
[----:B------:R-:W-:Y:S01]  /*51930*/  FADD.FTZ R140, -R147, R145 ;  /* 0x00000091938c7221 */ /* 0x000fe20000010100 */
[----:B------:R-:W-:-:S02]  /*51940*/  FMUL.FTZ R145, R146, R35 ;  /* 0x0000002392917220 */ /* 0x000fc40000410000 */
[----:B------:R-:W-:Y:S01]  /*51950*/  F2FP.F16.F32.PACK_AB R21, R26, R21 ;  /* 0x000000151a15723e */ /* 0x000fe200000000ff */
[----:B------:R-:W-:Y:S01]  /*51960*/  FFMA.FTZ R26, R129, R220, R153 ;  /* 0x000000dc811a7223 */ /* 0x000fe20000010099 */
[C---:B------:R-:W-:Y:S01]  /*51970*/  FMUL.FTZ R147, R146.reuse, R36 ;  /* 0x0000002492937220 */ /* 0x040fe20000410000 */
[----:B------:R-:W5:Y:S01]  /*51980*/  LDL R153, [R1+0x1a4] ;  /* 0x0001a40001997983 */ /* 0x000f620000100800 */
[C---:B------:R-:W-:Y:S01]  /*51990*/  FMUL.FTZ R130, R146.reuse, R121 ;  /* 0x0000007992827220 */ /* 0x040fe20000410000 */
[C---:B------:R-:W-:Y:S01]  /*519a0*/  FMUL.FTZ R131, R146.reuse, R114 ;  /* 0x0000007292837220 */ /* 0x040fe20000410000 */
[C---:B------:R-:W-:Y:S01]  /*519b0*/  FMUL.FTZ R136, R146.reuse, R117 ;  /* 0x0000007592887220 */ /* 0x040fe20000410000 */
[C---:B------:R-:W-:Y:S01]  /*519c0*/  FMUL.FTZ R28, R146.reuse, R37 ;  /* 0x00000025921c7220 */ /* 0x040fe20000410000 */
        /* <DEDUP_REMOVED lines=15> */
[----:B------:R-:W5:Y:S04]  /*51ac0*/  LDL R139, [R1+0x1d4] ;  /* 0x0001d400018b7983 */ /* 0x000f680000100800 */
[----:B------:R-:W5:Y:S04]  /*51ad0*/  LDL R146, [R1+0x1b4] ;  /* 0x0001b40001927983 */ /* 0x000f680000100800 */
[----:B------:R-:W5:Y:S01]  /*51ae0*/  LDL R140, [R1+0x1d0] ;  /* 0x0001d000018c7983 */ /* 0x000f620000100800 */
[----:B--2---:R-:W-:Y:S01]  /*51af0*/  FFMA.FTZ R40, R123, R240, R218 ;  /* 0x000000f07b287223 */ /* 0x004fe200000100da */
[----:B------:R-:W-:Y:S01]  /*51b00*/  FFMA.FTZ R22, R143, R228, R92 ;  /* 0x000000e48f167223 */ /* 0x000fe2000001005c */
[----:B------:R-:W-:Y:S01]  /*51b10*/  FFMA.FTZ R25, R144, R229, R93 ;  /* 0x000000e590197223 */ /* 0x000fe2000001005d */
[----:B------:R-:W-:-:S04]  /*51b20*/  IMAD.WIDE.U32 R116, R34, 0x10, R134 ;  /* 0x0000001022747825 */ /* 0x000fc800078e0086 */
[----:B------:R-:W-:Y:S01]  /*51b30*/  FFMA.FTZ R42, R138, R233, R89 ;  /* 0x000000e98a2a7223 */ /* 0x000fe20000010059 */
[----:B----4-:R-:W-:Y:S02]  /*51b40*/  FFMA.FTZ R39, R142, R243, R178 ;  /* 0x000000f38e277223 */ /* 0x010fe400000100b2 */
[----:B------:R-:W2:Y:S01]  /*51b50*/  LDL R142, [R1+0x1c8] ;  /* 0x0001c800018e7983 */ /* 0x000ea20000100800 */
[----:B------:R-:W-:-:S03]  /*51b60*/  FFMA.FTZ R18, R143, R236, R177 ;  /* 0x000000ec8f127223 */ /* 0x000fc600000100b1 */
[----:B------:R-:W4:Y:S01]  /*51b70*/  LDL R143, [R1+0x1c4] ;  /* 0x0001c400018f7983 */ /* 0x000f220000100800 */
[----:B---3--:R-:W-:-:S03]  /*51b80*/  FFMA.FTZ R41, R138, R241, R216 ;  /* 0x000000f18a297223 */ /* 0x008fc600000100d8 */
[----:B------:R-:W3:Y:S01]  /*51b90*/  LDL R138, [R1+0x1d8] ;  /* 0x0001d800018a7983 */ /* 0x000ee20000100800 */
[----:B------:R-:W-:Y:S01]  /*51ba0*/  FFMA.FTZ R38, R141, R242, R179 ;  /* 0x000000f28d267223 */ /* 0x000fe200000100b3 */
[----:B------:R-:W-:Y:S01]  /*51bb0*/  F2FP.F16.F32.PACK_AB R16, R41, R40 ;  /* 0x000000282910723e */ /* 0x000fe200000000ff */
[----:B------:R-:W-:Y:S01]  /*51bc0*/  FFMA.FTZ R40, R128, R227, R154 ;  /* 0x000000e380287223 */ /* 0x000fe2000001009a */
[----:B------:R-:W2:Y:S04]  /*51bd0*/  LDL R141, [R1+0x1cc] ;  /* 0x0001cc00018d7983 */ /* 0x000ea80000100800 */
[----:B------:R-:W4:Y:S01]  /*51be0*/  LDL R154, [R1+0x1a0] ;  /* 0x0001a000019a7983 */ /* 0x000f220000100800 */
[----:B------:R-:W-:Y:S01]  /*51bf0*/  F2FP.F16.F32.PACK_AB R17, R39, R38 ;  /* 0x000000262711723e */ /* 0x000fe200000000ff */
[----:B------:R-:W-:Y:S01]  /*51c00*/  FFMA.FTZ R39, R130, R221, R152 ;  /* 0x000000dd82277223 */ /* 0x000fe20000010098 */
[----:B------:R-:W-:Y:S01]  /*51c10*/  FFMA.FTZ R38, R136, R223, R148 ;  /* 0x000000df88267223 */ /* 0x000fe20000010094 */
[----:B------:R-:W3:Y:S04]  /*51c20*/  LDL R152, [R1+0x1b0] ;  /* 0x0001b00001987983 */ /* 0x000ee80000100800 */
[----:B------:R-:W2:Y:S01]  /*51c30*/  LDL R148, [R1+0x1a8] ;  /* 0x0001a80001947983 */ /* 0x000ea20000100800 */
[----:B-----5:R-:W-:-:S03]  /*51c40*/  FFMA.FTZ R27, R144, R237, R163 ;  /* 0x000000ed901b7223 */ /* 0x020fc600000100a3 */
[----:B------:R-:W5:Y:S02]  /*51c50*/  LDL R144, [R1+0x1c0] ;  /* 0x0001c00001907983 */ /* 0x000f640000100800 */
[----:B------:R-:W-:Y:S01]  /*51c60*/  F2FP.F16.F32.PACK_AB R18, R27, R18 ;  /* 0x000000121b12723e */ /* 0x000fe200000000ff */
[----:B------:R-:W-:Y:S01]  /*51c70*/  FFMA.FTZ R19, R145, R238, R176 ;  /* 0x000000ee91137223 */ /* 0x000fe200000100b0 */
[----:B------:R-:W-:Y:S01]  /*51c80*/  FFMA.FTZ R27, R131, R222, R151 ;  /* 0x000000de831b7223 */ /* 0x000fe20000010097 */
[----:B------:R-:W5:Y:S01]  /*51c90*/  LDL R145, [R1+0x1bc] ;  /* 0x0001bc0001917983 */ /* 0x000f620000100800 */
[----:B------:R-:W-:-:S03]  /*51ca0*/  FFMA.FTZ R20, R147, R239, R162 ;  /* 0x000000ef93147223 */ /* 0x000fc600000100a2 */
[----:B------:R-:W5:Y:S04]  /*51cb0*/  LDL R151, [R1+0x1b8] ;  /* 0x0001b80001977983 */ /* 0x000f680000100800 */
[----:B------:R-:W5:Y:S01]  /*51cc0*/  LDL R147, [R1+0x1ac] ;  /* 0x0001ac0001937983 */ /* 0x000f620000100800 */
[----:B------:R-:W-:-:S05]  /*51cd0*/  F2FP.F16.F32.PACK_AB R19, R20, R19 ;  /* 0x000000131413723e */ /* 0x000fca00000000ff */
[----:B------:R0:W-:Y:S04]  /*51ce0*/  STG.E.128 desc[UR8][R116.64], R16 ;  /* 0x0000001074007986 */ /* 0x0001e8000c101d08 */
[----:B0-----:R-:W5:Y:S01]  /*51cf0*/  LDL R117, [R1+0x1dc] ;  /* 0x0001dc0001757983 */ /* 0x001f620000100800 */
[----:B------:R-:W-:Y:S01]  /*51d00*/  F2FP.F16.F32.PACK_AB R23, R24, R23 ;  /* 0x000000171817723e */ /* 0x000fe200000000ff */
[----:B------:R-:W-:Y:S01]  /*51d10*/  FFMA.FTZ R20, R123, R232, R88 ;  /* 0x000000e87b147223 */ /* 0x000fe20000010058 */
[----:B------:R-:W-:Y:S01]  /*51d20*/  F2FP.F16.F32.PACK_AB R22, R25, R22 ;  /* 0x000000161916723e */ /* 0x000fe200000000ff */
[----:B------:R-:W-:-:S04]  /*51d30*/  IMAD.WIDE.U32 R122, R34, 0x10, R132 ;  /* 0x00000010227a7825 */ /* 0x000fc800078e0084 */
[----:B------:R-:W-:Y:S01]  /*51d40*/  FFMA.FTZ R41, R126, R225, R156 ;  /* 0x000000e17e297223 */ /* 0x000fe2000001009c */
[----:B------:R-:W-:Y:S01]  /*51d50*/  FFMA.FTZ R24, R125, R224, R157 ;  /* 0x000000e07d187223 */ /* 0x000fe2000001009d */
[----:B------:R-:W-:Y:S01]  /*51d60*/  FFMA.FTZ R25, R127, R226, R155 ;  /* 0x000000e27f197223 */ /* 0x000fe2000001009b */
[----:B------:R-:W-:Y:S01]  /*51d70*/  F2FP.F16.F32.PACK_AB R20, R42, R20 ;  /* 0x000000142a14723e */ /* 0x000fe200000000ff */
[----:B------:R-:W-:Y:S02]  /*51d80*/  IMAD.WIDE.U32 R118, R120, 0x10, R134 ;  /* 0x0000001078767825 */ /* 0x000fe400078e0086 */
[----:B------:R-:W-:Y:S02]  /*51d90*/  F2FP.F16.F32.PACK_AB R24, R41, R24 ;  /* 0x000000182918723e */ /* 0x000fe400000000ff */
[----:B------:R-:W-:Y:S02]  /*51da0*/  F2FP.F16.F32.PACK_AB R25, R40, R25 ;  /* 0x000000192819723e */ /* 0x000fe400000000ff */
[----:B------:R-:W-:-:S02]  /*51db0*/  F2FP.F16.F32.PACK_AB R26, R39, R26 ;  /* 0x0000001a271a723e */ /* 0x000fc400000000ff */
[----:B------:R-:W-:Y:S01]  /*51dc0*/  F2FP.F16.F32.PACK_AB R27, R38, R27 ;  /* 0x0000001b261b723e */ /* 0x000fe200000000ff */
[----:B------:R0:W-:Y:S01]  /*51dd0*/  STG.E.128 desc[UR8][R122.64], R20 ;  /* 0x000000147a007986 */ /* 0x0001e2000c101d08 */
        /* <DEDUP_REMOVED lines=8> */
[----:B-1----:R-:W-:Y:S01]  /*51e60*/  FFMA.FTZ R24, R130, R209, R101 ;  /* 0x000000d182187223 */ /* 0x002fe20000010065 */
[----:B------:R-:W-:Y:S01]  /*51e70*/  FFMA.FTZ R25, R128, R215, R99 ;  /* 0x000000d780197223 */ /* 0x000fe20000010063 */
[----:B------:R-:W-:Y:S01]  /*51e80*/  FFMA.FTZ R22, R33, R205, R153 ;  /* 0x000000cd21167223 */ /* 0x000fe20000010099 */
[----:B------:R-:W-:Y:S01]  /*51e90*/  F2FP.F16.F32.PACK_AB R16, R20, R16 ;  /* 0x000000101410723e */ /* 0x000fe200000000ff */
[----:B------:R-:W-:Y:S01]  /*51ea0*/  FFMA.FTZ R26, R114, R192, R108 ;  /* 0x000000c0721a7223 */ /* 0x000fe2000001006c */
[----:B------:R-:W-:Y:S01]  /*51eb0*/  F2FP.F16.F32.PACK_AB R19, R23, R19 ;  /* 0x000000131713723e */ /* 0x000fe200000000ff */
[----:B------:R-:W-:Y:S01]  /*51ec0*/  FFMA.FTZ R27, R121, R194, R110 ;  /* 0x000000c2791b7223 */ /* 0x000fe2000001006e */
[----:B------:R-:W-:-:S02]  /*51ed0*/  F2FP.F16.F32.PACK_AB R18, R24, R18 ;  /* 0x000000121812723e */ /* 0x000fc400000000ff */
[----:B------:R-:W-:Y:S01]  /*51ee0*/  F2FP.F16.F32.PACK_AB R17, R25, R17 ;  /* 0x000000111911723e */ /* 0x000fe200000000ff */
[----:B------:R-:W-:Y:S01]  /*51ef0*/  FFMA.FTZ R25, R124, R195, R111 ;  /* 0x000000c37c197223 */ /* 0x000fe2000001006f */
[----:B------:R-:W-:Y:S01]  /*51f00*/  F2FP.F16.F32.PACK_AB R26, R34, R26 ;  /* 0x0000001a221a723e */ /* 0x000fe200000000ff */
[----:B------:R-:W-:-:S03]  /*51f10*/  FFMA.FTZ R33, R33, R197, R105 ;  /* 0x000000c521217223 */ /* 0x000fc60000010069 */
[----:B------:R-:W-:Y:S01]  /*51f20*/  F2FP.F16.F32.PACK_AB R27, R25, R27 ;  /* 0x0000001b191b723e */ /* 0x000fe200000000ff */
[----:B------:R-:W-:Y:S01]  /*51f30*/  FFMA.FTZ R25, R46, R198, R106 ;  /* 0x000000c62e197223 */ /* 0x000fe2000001006a */
[----:B------:R-:W-:Y:S01]  /*51f40*/  FFMA.FTZ R34, R31, R184, R140 ;  /* 0x000000b81f227223 */ /* 0x000fe2000001008c */
        /* <DEDUP_REMOVED lines=8> */
[----:B----4-:R-:W-:-:S05]  /*51fd0*/  FFMA.FTZ R21, R32, R204, R154 ;  /* 0x000000cc20157223 */ /* 0x010fca000001009a */
[----:B------:R-:W-:Y:S01]  /*51fe0*/  F2FP.F16.F32.PACK_AB R20, R22, R21 ;  /* 0x000000151614723e */ /* 0x000fe200000000ff */
[----:B---3--:R-:W-:Y:S01]  /*51ff0*/  FFMA.FTZ R22, R114, R200, R152 ;  /* 0x000000c872167223 */ /* 0x008fe20000010098 */
[----:B------:R-:W-:Y:S01]  /*52000*/  FFMA.FTZ R114, R115, R201, R146 ;  /* 0x000000c973727223 */ /* 0x000fe20000010092 */
[----:B--2---:R-:W-:Y:S01]  /*52010*/  FFMA.FTZ R21, R46, R206, R148 ;  /* 0x000000ce2e157223 */ /* 0x004fe20000010094 */
[----:B------:R-:W-:-:S03]  /*52020*/  FFMA.FTZ R46, R35, R185, R139 ;  /* 0x000000b9232e7223 */ /* 0x000fc6000001008b */
[----:B------:R-:W-:Y:S01]  /*52030*/  F2FP.F16.F32.PACK_AB R22, R114, R22 ;  /* 0x000000167216723e */ /* 0x000fe200000000ff */
[----:B-----5:R-:W-:Y:S01]  /*52040*/  FFMA.FTZ R24, R124, R203, R145 ;  /* 0x000000cb7c187223 */ /* 0x020fe20000010091 */
[----:B------:R-:W-:Y:S01]  /*52050*/  FFMA.FTZ R23, R121, R202, R151 ;  /* 0x000000ca79177223 */ /* 0x000fe20000010097 */
[----:B------:R-:W-:-:S04]  /*52060*/  FFMA.FTZ R116, R47, R207, R147 ;  /* 0x000000cf2f747223 */ /* 0x000fc80000010093 */
[----:B------:R-:W-:Y:S01]  /*52070*/  F2FP.F16.F32.PACK_AB R23, R24, R23 ;  /* 0x000000171817723e */ /* 0x000fe200000000ff */
[----:B------:R-:W-:Y:S01]  /*52080*/  FFMA.FTZ R24, R32, R196, R104 ;  /* 0x000000c420187223 */ /* 0x000fe20000010068 */
[----:B------:R-:W-:Y:S01]  /*52090*/  FFMA.FTZ R114, R30, R191, R141 ;  /* 0x000000bf1e727223 */ /* 0x000fe2000001008d */
[----:B------:R-:W-:Y:S01]  /*520a0*/  F2FP.F16.F32.PACK_AB R21, R116, R21 ;  /* 0x000000157415723e */ /* 0x000fe200000000ff */
[----:B------:R-:W-:Y:S01]  /*520b0*/  FFMA.FTZ R116, R47, R199, R107 ;  /* 0x000000c72f747223 */ /* 0x000fe2000001006b */
[----:B------:R-:W-:Y:S01]  /*520c0*/  FFMA.FTZ R47, R29, R190, R142 ;  /* 0x000000be1d2f7223 */ /* 0x000fe2000001008e */
[----:B------:R-:W-:Y:S02]  /*520d0*/  F2FP.F16.F32.PACK_AB R24, R33, R24 ;  /* 0x000000182118723e */ /* 0x000fe400000000ff */
[----:B------:R-:W-:Y:S02]  /*520e0*/  F2FP.F16.F32.PACK_AB R34, R46, R34 ;  /* 0x000000222e22723e */ /* 0x000fe400000000ff */
[----:B------:R-:W-:-:S02]  /*520f0*/  F2FP.F16.F32.PACK_AB R33, R114, R47 ;  /* 0x0000002f7221723e */ /* 0x000fc400000000ff */
[----:B------:R-:W0:Y:S01]  /*52100*/  LDC.64 R46, c[0x0][0x380] ;  /* 0x0000e000ff2e7b82 */ /* 0x000e220000000a00 */
[----:B------:R-:W-:Y:S01]  /*52110*/  FFMA.FTZ R32, R15, R188, R144 ;  /* 0x000000bc0f207223 */ /* 0x000fe20000010090 */
[----:B------:R-:W-:Y:S01]  /*52120*/  FFMA.FTZ R115, R28, R189, R143 ;  /* 0x000000bd1c737223 */ /* 0x000fe2000001008f */
[----:B------:R-:W-:Y:S01]  /*52130*/  FFMA.FTZ R114, R31, R172, R168 ;  /* 0x000000ac1f727223 */ /* 0x000fe200000100a8 */
[----:B------:R-:W-:Y:S01]  /*52140*/  FFMA.FTZ R31, R36, R174, R170 ;  /* 0x000000ae241f7223 */ /* 0x000fe200000100aa */
[----:B------:R-:W-:Y:S02]  /*52150*/  F2FP.F16.F32.PACK_AB R25, R116, R25 ;  /* 0x000000197419723e */ /* 0x000fe400000000ff */
        /* <DEDUP_REMOVED lines=9> */
[----:B------:R-:W-:-:S02]  /*521f0*/  F2FP.F16.F32.PACK_AB R35, R36, R115 ;  /* 0x000000732423723e */ /* 0x000fc400000000ff */
[----:B------:R-:W-:Y:S02]  /*52200*/  F2FP.F16.F32.PACK_AB R31, R37, R31 ;  /* 0x0000001f251f723e */ /* 0x000fe400000000ff */
[----:B------:R-:W-:Y:S02]  /*52210*/  F2FP.F16.F32.PACK_AB R30, R116, R114 ;  /* 0x00000072741e723e */ /* 0x000fe400000000ff */
[----:B------:R-:W-:Y:S02]  /*52220*/  F2FP.F16.F32.PACK_AB R29, R117, R29 ;  /* 0x0000001d751d723e */ /* 0x000fe400000000ff */
[----:B------:R-:W-:Y:S01]  /*52230*/  F2FP.F16.F32.PACK_AB R28, R28, R15 ;  /* 0x0000000f1c1c723e */ /* 0x000fe200000000ff */
        /* <DEDUP_REMOVED lines=8> */
.L_x_23987:
        /* <DEDUP_REMOVED lines=8> */
.L_x_23990:
[----:B------:R-:W-:Y:S05]  /*52340*/  BSYNC B0 ;  /* 0x0000000000007941 */ /* 0x000fea0003800000 */
.L_x_23989:
        /* <DEDUP_REMOVED lines=9> */
.L_x_23991:
[----:B------:R-:W-:Y:S01]  /*523e0*/  FADD.FTZ R115, R115, R112 ;  /* 0x0000007073737221 */ /* 0x000fe20000010000 */
[----:B------:R-:W-:-:S04]  /*523f0*/  IMAD.MOV.U32 R112, RZ, RZ, 0x4 ;  /* 0x00000004ff707424 */ /* 0x000fc800078e00ff */
[----:B------:R-:W-:-:S07]  /*52400*/  MOV R147, R115 ;  /* 0x0000007300937202 */ /* 0x000fce0000000f00 */
[----:B------:R-:W-:Y:S05]  /*52410*/  WARPSYNC.COLLECTIVE R114, `(.L_x_23992) ;  /* 0x0000000072087348 */ /* 0x000fea0003c00000 */
[----:B------:R0:W1:Y:S02]  /*52420*/  SHFL.BFLY P2, R112, R147, R112, R113 ;  /* 0x0c00007093707389 */ /* 0x0000640000040071 */
[----:B01----:R-:W-:Y:S05]  /*52430*/  ENDCOLLECTIVE ;  /* 0x000000000000791b */ /* 0x003fea0003800000 */
.L_x_23992:
[----:B------:R-:W-:Y:S01]  /*52440*/  FADD.FTZ R115, R115, R112 ;  /* 0x0000007073737221 */ /* 0x000fe20000010000 */
[----:B------:R-:W-:-:S04]  /*52450*/  IMAD.MOV.U32 R112, RZ, RZ, 0x8 ;  /* 0x00000008ff707424 */ /* 0x000fc800078e00ff */
[----:B------:R-:W-:-:S07]  /*52460*/  MOV R147, R115 ;  /* 0x0000007300937202 */ /* 0x000fce0000000f00 */
[----:B------:R-:W-:Y:S05]  /*52470*/  WARPSYNC.COLLECTIVE R114, `(.L_x_23993) ;  /* 0x0000000072087348 */ /* 0x000fea0003c00000 */
[----:B------:R0:W1:Y:S02]  /*52480*/  SHFL.BFLY P2, R112, R147, R112, R113 ;  /* 0x0c00007093707389 */ /* 0x0000640000040071 */
[----:B01----:R-:W-:Y:S05]  /*52490*/  ENDCOLLECTIVE ;  /* 0x000000000000791b */ /* 0x003fea0003800000 */
.L_x_23993:
[----:B------:R-:W-:Y:S01]  /*524a0*/  FADD.FTZ R115, R115, R112 ;  /* 0x0000007073737221 */ /* 0x000fe20000010000 */
[----:B------:R-:W-:-:S04]  /*524b0*/  IMAD.MOV.U32 R112, RZ, RZ, 0x10 ;  /* 0x00000010ff707424 */ /* 0x000fc800078e00ff */
[----:B------:R-:W-:-:S07]  /*524c0*/  MOV R147, R115 ;  /* 0x0000007300937202 */ /* 0x000fce0000000f00 */
[----:B------:R-:W-:Y:S05]  /*524d0*/  WARPSYNC.COLLECTIVE R114, `(.L_x_23994) ;  /* 0x0000000072087348 */ /* 0x000fea0003c00000 */
[----:B------:R0:W1:Y:S02]  /*524e0*/  SHFL.BFLY P2, R112, R147, R112, R113 ;  /* 0x0c00007093707389 */ /* 0x0000640000040071 */
[----:B01----:R-:W-:Y:S05]  /*524f0*/  ENDCOLLECTIVE ;  /* 0x000000000000791b */ /* 0x003fea0003800000 */
.L_x_23994:
        /* <DEDUP_REMOVED lines=131> */
[----:B------:R-:W-:-:S04]  /*52d30*/  IMAD.MOV.U32 R112, RZ, RZ, 0x1 ;  /* 0x00000001ff707424 */ /* 0x000fc800078e00ff */
[----:B------:R-:W-:-:S07]  /*52d40*/  MOV R147, R115 ;  /* 0x0000007300937202 */ /* 0x000fce0000000f00 */
[----:B------:R-:W-:Y:S05]  /*52d50*/  WARPSYNC.COLLECTIVE R114, `(.L_x_23995) ;  /* 0x0000000072087348 */ /* 0x000fea0003c00000 */
[----:B------:R0:W1:Y:S02]  /*52d60*/  SHFL.BFLY P2, R112, R147, R112, R113 ;  /* 0x0c00007093707389 */ /* 0x0000640000040071 */
[----:B01----:R-:W-:Y:S05]  /*52d70*/  ENDCOLLECTIVE ;  /* 0x000000000000791b */ /* 0x003fea0003800000 */
.L_x_23995:
[----:B------:R-:W-:Y:S01]  /*52d80*/  FADD.FTZ R115, R115, R112 ;  /* 0x0000007073737221 */ /* 0x000fe20000010000 */
[----:B------:R-:W-:-:S03]  /*52d90*/  MOV R112, 0x2 ;  /* 0x0000000200707802 */ /* 0x000fc60000000f00 */
[----:B------:R-:W-:-:S07]  /*52da0*/  IMAD.MOV.U32 R147, RZ, RZ, R115 ;  /* 0x000000ffff937224 */ /* 0x000fce00078e0073 */
[----:B------:R-:W-:Y:S05]  /*52db0*/  WARPSYNC.COLLECTIVE R114, `(.L_x_23996) ;  /* 0x0000000072087348 */ /* 0x000fea0003c00000 */
[----:B------:R0:W1:Y:S02]  /*52dc0*/  SHFL.BFLY P2, R112, R147, R112, R113 ;  /* 0x0c00007093707389 */ /* 0x0000640000040071 */
[----:B01----:R-:W-:Y:S05]  /*52dd0*/  ENDCOLLECTIVE ;  /* 0x000000000000791b */ /* 0x003fea0003800000 */
.L_x_23996:
[----:B------:R-:W-:Y:S01]  /*52de0*/  FADD.FTZ R115, R115, R112 ;  /* 0x0000007073737221 */ /* 0x000fe20000010000 */
[----:B------:R-:W-:-:S03]  /*52df0*/  HFMA2 R112, -RZ, RZ, 0, 2.384185791015625e-07 ;  /* 0x00000004ff707431 */ /* 0x000fc600000001ff */
[----:B------:R-:W-:-:S07]  /*52e00*/  IMAD.MOV.U32 R147, RZ, RZ, R115 ;  /* 0x000000ffff937224 */ /* 0x000fce00078e0073 */
[----:B------:R-:W-:Y:S05]  /*52e10*/  WARPSYNC.COLLECTIVE R114, `(.L_x_23997) ;  /* 0x0000000072087348 */ /* 0x000fea0003c00000 */
[----:B------:R0:W1:Y:S02]  /*52e20*/  SHFL.BFLY P2, R112, R147, R112, R113 ;  /* 0x0c00007093707389 */ /* 0x0000640000040071 */
[----:B01----:R-:W-:Y:S05]  /*52e30*/  ENDCOLLECTIVE ;  /* 0x000000000000791b */ /* 0x003fea0003800000 */
.L_x_23997:
[----:B------:R-:W-:Y:S01]  /*52e40*/  FADD.FTZ R115, R115, R112 ;  /* 0x0000007073737221 */ /* 0x000fe20000010000 */
[----:B------:R-:W-:-:S03]  /*52e50*/  MOV R112, 0x8 ;  /* 0x0000000800707802 */ /* 0x000fc60000000f00 */
[----:B------:R-:W-:-:S07]  /*52e60*/  IMAD.MOV.U32 R147, RZ, RZ, R115 ;  /* 0x000000ffff937224 */ /* 0x000fce00078e0073 */
[----:B------:R-:W-:Y:S05]  /*52e70*/  WARPSYNC.COLLECTIVE R114, `(.L_x_23998) ;  /* 0x0000000072087348 */ /* 0x000fea0003c00000 */
[----:B------:R0:W1:Y:S02]  /*52e80*/  SHFL.BFLY P2, R112, R147, R112, R113 ;  /* 0x0c00007093707389 */ /* 0x0000640000040071 */
[----:B01----:R-:W-:Y:S05]  /*52e90*/  ENDCOLLECTIVE ;  /* 0x000000000000791b */ /* 0x003fea0003800000 */
.L_x_23998:
[----:B------:R-:W-:Y:S01]  /*52ea0*/  FADD.FTZ R115, R115, R112 ;  /* 0x0000007073737221 */ /* 0x000fe20000010000 */
[----:B------:R-:W-:-:S03]  /*52eb0*/  HFMA2 R112, -RZ, RZ, 0, 9.5367431640625e-07 ;  /* 0x00000010ff707431 */ /* 0x000fc600000001ff */
[----:B------:R-:W-:-:S07]  /*52ec0*/  IMAD.MOV.U32 R147, RZ, RZ, R115 ;  /* 0x000000ffff937224 */ /* 0x000fce00078e0073 */
[----:B------:R-:W-:Y:S05]  /*52ed0*/  WARPSYNC.COLLECTIVE R114, `(.L_x_23999) ;  /* 0x0000000072087348 */ /* 0x000fea0003c00000 */
[----:B------:R0:W1:Y:S02]  /*52ee0*/  SHFL.BFLY P2, R112, R147, R112, R113 ;  /* 0x0c00007093707389 */ /* 0x0000640000040071 */
[----:B01----:R-:W-:Y:S05]  /*52ef0*/  ENDCOLLECTIVE ;  /* 0x000000000000791b */ /* 0x003fea0003800000 */
.L_x_23999:
[----:B------:R-:W-:Y:S05]  /*52f00*/  BRA `(.L_x_24000) ;  /* 0xffffffd400307947 */ /* 0x000fea000383ffff */
.L_x_24001:
        /* <DEDUP_REMOVED lines=15> */
.L_x_43897:


//--------------------- .text._ZN10layer_norm31ln_parallel_residual_fwd_kernelINS_13Kernel_traitsIf6__halfS2_S2_fjLj2048ELj1ELj4ELj1ELj16ENS_18Kernel_traits_baseILj2048EfS2_S2_S2_fjLj128EEEEELb1ELb1ELb0EEEvNS_9FwdParamsE --------------------------
	.section	.text._ZN10layer_norm31ln_parallel_residual_fwd_kernelINS_13Kernel_traitsIf6__halfS2_S2_fjLj2048ELj1ELj4ELj1ELj16ENS_18Kernel_traits_baseILj2048EfS2_S2_S2_fjLj128EEEEELb1ELb1ELb0EEEvNS_9FwdParamsE,"ax",@progbits
	.align	128
        .global         _ZN10layer_norm31ln_parallel_residual_fwd_kernelINS_13Kernel_traitsIf6__halfS2_S2_fjLj2048ELj1ELj4ELj1ELj16ENS_18Kernel_traits_baseILj2048EfS2_S2_S2_fjLj128EEEEELb1ELb1ELb0EEEvNS_9FwdParamsE
        .type           _ZN10layer_norm31ln_parallel_residual_fwd_kernelINS_13Kernel_traitsIf6__halfS2_S2_fjLj2048ELj1ELj4ELj1ELj16ENS_18Kernel_traits_baseILj2048EfS2_S2_S2_fjLj128EEEEELb1ELb1ELb0EEEvNS_9FwdParamsE,@function
        .size           _ZN10layer_norm31ln_parallel_residual_fwd_kernelINS_13Kernel_traitsIf6__halfS2_S2_fjLj2048ELj1ELj4ELj1ELj16ENS_18Kernel_traits_baseILj2048EfS2_S2_S2_fjLj128EEEEELb1ELb1ELb0EEEvNS_9FwdParamsE,(.L_x_43898 - _ZN10layer_norm31ln_parallel_residual_fwd_kernelINS_13Kernel_traitsIf6__halfS2_S2_fjLj2048ELj1ELj4ELj1ELj16ENS_18Kernel_traits_baseILj2048EfS2_S2_S2_fjLj128EEEEELb1ELb1ELb0EEEvNS_9FwdParamsE)
        .other          _ZN10layer_norm31ln_parallel_residual_fwd_kernelINS_13Kernel_traitsIf6__halfS2_S2_fjLj2048ELj1ELj4ELj1ELj16ENS_18Kernel_traits_baseILj2048EfS2_S2_S2_fjLj128EEEEELb1ELb1ELb0EEEvNS_9FwdParamsE,@"STO_CUDA_ENTRY STV_DEFAULT"
_ZN10layer_norm31ln_parallel_residual_fwd_kernelINS_13Kernel_traitsIf6__halfS2_S2_fjLj2048ELj1ELj4ELj1ELj16ENS_18Kernel_traits_baseILj2048EfS2_S2_S2_fjLj128EEEEELb1ELb1ELb0EEEvNS_9FwdParamsE:
.text._ZN10layer_norm31ln_parallel_residual_fwd_kernelINS_13Kernel_traitsIf6__halfS2_S2_fjLj2048ELj1ELj4ELj1ELj16ENS_18Kernel_traits_baseILj2048EfS2_S2_S2_fjLj128EEEEELb1ELb1ELb0EEEvNS_9FwdParamsE:
        /* <DEDUP_REMOVED lines=25> */
[----:B0-----:R-:W-:Y:S02]  /*0190*/  @P0 IADD3 R8, P1, PT, R4, R11, RZ ;  /* 0x0000000b04080210 */ /* 0x001fe40007f3e0ff */
[----:B------:R-:W-:Y:S01]  /*01a0*/  @P0 R2UR UR4, R2 ;  /* 0x00000000020402ca */ /* 0x000fe200000e0000 */
[--C-:B---3--:R-:W-:Y:S01]  /*01b0*/  IMAD R2, R7, UR9, R6.reuse ;  /* 0x0000000907027c24 */ /* 0x108fe2000f8e0206 */
[----:B------:R-:W-:Y:S01]  /*01c0*/  MOV R33, R0 ;  /* 0x0000000000217202 */ /* 0x000fe20000000f00 */
[----:B------:R-:W-:Y:S01]  /*01d0*/  @P0 IMAD.X R9, RZ, RZ, R5, P1 ;  /* 0x000000ffff090224 */ /* 0x000fe200008e0605 */
[----:B------:R-:W-:Y:S01]  /*01e0*/  SHF.R.U32.HI R4, RZ, 0x5, R6 ;  /* 0x00000005ff047819 */ /* 0x000fe20000011606 */
        /* <DEDUP_REMOVED lines=8> */
[----:B------:R-:W-:Y:S01]  /*0270*/  UIADD3 UR12, UPT, UPT, UR4, -0x61c88647, URZ ;  /* 0x9e3779b9040c7890 */ /* 0x000fe2000fffe0ff */
[----:B------:R-:W-:Y:S01]  /*0280*/  SHF.R.U32.HI R9, RZ, 0x2, R9 ;  /* 0x00000002ff097819 */ /* 0x000fe20000011609 */
[----:B------:R-:W-:-:S02]  /*0290*/  UIADD3 UR14, UPT, UPT, UR4, 0x3c6ef372, URZ ;  /* 0x3c6ef372040e7890 */ /* 0x000fc4000fffe0ff */
[----:B------:R-:W-:Y:S02]  /*02a0*/  UIADD3 UR16, UPT, UPT, UR4, -0x255992d5, URZ ;  /* 0xdaa66d2b04107890 */ /* 0x000fe4000fffe0ff */
[----:B------:R-:W-:Y:S02]  /*02b0*/  UIADD3 UR18, UPT, UPT, UR4, 0x78dde6e4, URZ ;  /* 0x78dde6e404127890 */ /* 0x000fe4000fffe0ff */
        /* <DEDUP_REMOVED lines=46> */
[----:B----4-:R-:W-:-:S03]  /*05a0*/  @P2 IMAD.WIDE.U32 R18, R33, 0x20, R18 ;  /* 0x0000002021122825 */ /* 0x010fc600078e0012 */
[----:B--2---:R-:W2:Y:S01]  /*05b0*/  @P0 LDC.64 R10, c[0x0][0x3d0] ;  /* 0x0000f400ff0a0b82 */ /* 0x004ea20000000a00 */
[----:B------:R-:W-:Y:S01]  /*05c0*/  @P2 IADD3 R33, PT, PT, R33, 0x20, RZ ;  /* 0x0000002021212810 */ /* 0x000fe20007ffe0ff */
[----:B------:R0:W5:Y:S06]  /*05d0*/  @P2 LDG.E.128 R128, desc[UR6][R16.64] ;  /* 0x0000000610802981 */ /* 0x00016c000c1e1d00 */
[----:B------:R-:W4:Y:S01]  /*05e0*/  @P0 LDC.64 R30, c[0x0][0x438] ;  /* 0x00010e00ff1e0b82 */ /* 0x000f220000000a00 */
[C---:B------:R-:W-:Y:S01]  /*05f0*/  @P3 IMAD.WIDE.U32 R20, R33.reuse, 0x20, R20 ;  /* 0x0000002021143825 */ /* 0x040fe200078e0014 */
[----:B------:R0:W5:Y:S03]  /*0600*/  @P2 LDG.E.128 R124, desc[UR6][R16.64+0x10] ;  /* 0x00001006107c2981 */ /* 0x000166000c1e1d00 */
[C---:B------:R-:W-:Y:S01]  /*0610*/  @P3 IMAD.WIDE.U32 R22, R33.reuse, 0x20, R22 ;  /* 0x0000002021163825 */ /* 0x040fe200078e0016 */
[----:B------:R0:W5:Y:S03]  /*0620*/  @P2 LD.E.128 R120, desc[UR6][R18.64] ;  /* 0x0000000612782980 */ /* 0x000166000c101d00 */
[----:B------:R-:W-:Y:S01]  /*0630*/  @P3 VIADD R33, R33, 0x20 ;  /* 0x0000002021213836 */ /* 0x000fe20000000000 */
[----:B------:R0:W5:Y:S03]  /*0640*/  @P2 LD.E.128 R116, desc[UR6][R18.64+0x10] ;  /* 0x0000100612742980 */ /* 0x000166000c101d00 */
[C---:B------:R-:W-:Y:S01]  /*0650*/  @P4 IMAD.WIDE.U32 R24, R33.reuse, 0x20, R24 ;  /* 0x0000002021184825 */ /* 0x040fe200078e0018 */
[----:B------:R0:W5:Y:S03]  /*0660*/  @P3 LDG.E.128 R112, desc[UR6][R20.64] ;  /* 0x0000000614703981 */ /* 0x000166000c1e1d00 */
[C---:B------:R-:W-:Y:S01]  /*0670*/  @P4 IMAD.WIDE.U32 R26, R33.reuse, 0x20, R26 ;  /* 0x00000020211a4825 */ /* 0x040fe200078e001a */
[----:B------:R0:W5:Y:S03]  /*0680*/  @P3 LDG.E.128 R108, desc[UR6][R20.64+0x10] ;  /* 0x00001006146c3981 */ /* 0x000166000c1e1d00 */
[----:B------:R-:W-:Y:S01]  /*0690*/  @P4 VIADD R33, R33, 0x20 ;  /* 0x0000002021214836 */ /* 0x000fe20000000000 */
[----:B------:R0:W5:Y:S03]  /*06a0*/  @P3 LD.E.128 R104, desc[UR6][R22.64] ;  /* 0x0000000616683980 */ /* 0x000166000c101d00 */
[C---:B-1----:R-:W-:Y:S01]  /*06b0*/  @P5 IMAD.WIDE.U32 R6, R33.reuse, 0x20, R6 ;  /* 0x0000002021065825 */ /* 0x042fe200078e0006 */
[----:B------:R0:W5:Y:S03]  /*06c0*/  @P3 LD.E.128 R100, desc[UR6][R22.64+0x10] ;  /* 0x0000100616643980 */ /* 0x000166000c101d00 */
[C---:B---3--:R-:W-:Y:S01]  /*06d0*/  @P5 IMAD.WIDE.U32 R28, R33.reuse, 0x20, R28 ;  /* 0x00000020211c5825 */ /* 0x048fe200078e001c */
[----:B------:R-:W-:Y:S01]  /*06e0*/  @P5 IADD3 R33, PT, PT, R33, 0x20, RZ ;  /* 0x0000002021215810 */ /* 0x000fe20007ffe0ff */
[----:B------:R0:W5:Y:S04]  /*06f0*/  @P4 LDG.E.128 R96, desc[UR6][R24.64] ;  /* 0x0000000618604981 */ /* 0x000168000c1e1d00 */
[C---:B--2---:R-:W-:Y:S01]  /*0700*/  @P0 IMAD.WIDE.U32 R10, R33.reuse, 0x20, R10 ;  /* 0x00000020210a0825 */ /* 0x044fe200078e000a */
[----:B------:R0:W5:Y:S03]  /*0710*/  @P4 LDG.E.128 R92, desc[UR6][R24.64+0x10] ;  /* 0x00001006185c4981 */ /* 0x000166000c1e1d00 */
[----:B----4-:R-:W-:Y:S01]  /*0720*/  @P0 IMAD.WIDE.U32 R30, R33, 0x20, R30 ;  /* 0x00000020211e0825 */ /* 0x010fe200078e001e */
        /* <DEDUP_REMOVED lines=23> */
.L_x_24003:
        /* <DEDUP_REMOVED lines=40> */
[C---:B----4-:R-:W-:Y:S01]  /*0b20*/  @P1 IMAD.WIDE.U32 R20, R33.reuse, 0x20, R20 ;  /* 0x0000002021141825 */ /* 0x050fe200078e0014 */
[----:B------:R-:W-:Y:S02]  /*0b30*/  @P1 IADD3 R33, PT, PT, R33, 0x20, RZ ;  /* 0x0000002021211810 */ /* 0x000fe40007ffe0ff */
[----:B------:R3:W5:Y:S04]  /*0b40*/  @P2 LDG.E.128 R92, desc[UR6][R18.64+0x10] ;  /* 0x00001006125c2981 */ /* 0x000768000c1e1d00 */
[----:B------:R3:W5:Y:S01]  /*0b50*/  @P1 LDG.E.128 R80, desc[UR6][R20.64] ;  /* 0x0000000614501981 */ /* 0x000762000c1e1d00 */
[----:B0-----:R-:W-:-:S03]  /*0b60*/  @P0 IMAD.WIDE.U32 R22, R33, 0x20, R22 ;  /* 0x0000002021160825 */ /* 0x001fc600078e0016 */
[----:B------:R3:W5:Y:S01]  /*0b70*/  @P1 LDG.E.128 R76, desc[UR6][R20.64+0x10] ;  /* 0x00001006144c1981 */ /* 0x000762000c1e1d00 */
[----:B------:R-:W-:-:S03]  /*0b80*/  @P0 VIADD R33, R33, 0x20 ;  /* 0x0000002021210836 */ /* 0x000fc60000000000 */
        /* <DEDUP_REMOVED lines=34> */
.L_x_24004:
[----:B------:R-:W-:Y:S05]  /*0db0*/  BSYNC.RECONVERGENT B0 ;  /* 0x0000000000007941 */ /* 0x000fea0003800200 */
.L_x_24002:
        /* <DEDUP_REMOVED lines=71> */
.L_x_25022:
        /* <DEDUP_REMOVED lines=40> */
.L_x_24011:
        /* <DEDUP_REMOVED lines=13> */
.L_x_24013:
[----:B------:R-:W-:Y:S05]  /*1580*/  BSYNC.RECONVERGENT B3 ;  /* 0x0000000000037941 */ /* 0x000fea0003800200 */
.L_x_24012:
        /* <DEDUP_REMOVED lines=43> */
.L_x_24010:
[----:B------:R-:W-:Y:S05]  /*1840*/  BSYNC.RECONVERGENT B2 ;  /* 0x0000000000027941 */ /* 0x000fea0003800200 */
.L_x_24009:
        /* <DEDUP_REMOVED lines=10> */
[----:B0-----:R-:W-:Y:S01]  /*18f0*/  FMUL.FTZ R170, R170, R237 ;  /* 0x000000edaaaa7220 */ /* 0x001fe20000410000 */
[----:B-1----:R-:W-:-:S04]  /*1900*/  FSETP.GTU.FTZ.AND P2, PT, R11, R236, PT ;  /* 0x000000ec0b00720b */ /* 0x002fc80003f5c000 */
        /* <DEDUP_REMOVED lines=16> */
.L_x_24016:
        /* <DEDUP_REMOVED lines=13> */
.L_x_24018:
[----:B------:R-:W-:Y:S05]  /*1ae0*/  BSYNC.RECONVERGENT B3 ;  /* 0x0000000000037941 */ /* 0x000fea0003800200 */
.L_x_24017:
        /* <DEDUP_REMOVED lines=44> */
.L_x_24015:
[----:B------:R-:W-:Y:S05]  /*1db0*/  BSYNC.RECONVERGENT B2 ;  /* 0x0000000000027941 */ /* 0x000fea0003800200 */
.L_x_24014:
        /* <DEDUP_REMOVED lines=25> */
.L_x_24021:
        /* <DEDUP_REMOVED lines=13> */
.L_x_24023:
[----:B------:R-:W-:Y:S05]  /*2020*/  BSYNC.RECONVERGENT B3 ;  /* 0x0000000000037941 */ /* 0x000fea0003800200 */
.L_x_24022:
        /* <DEDUP_REMOVED lines=44> */
.L_x_24020:
[----:B------:R-:W-:Y:S05]  /*22f0*/  BSYNC.RECONVERGENT B2 ;  /* 0x0000000000027941 */ /* 0x000fea0003800200 */
.L_x_24019:
[----:B------:R-:W-:Y:S01]  /*2300*/  I2FP.F32.U32 R8, R8 ;  /* 0x0000000800087245 */ /* 0x000fe20000201000 */
[----:B------:R-:W-:Y:S01]  /*2310*/  HADD2.F32 R164, -RZ, R165.H0_H0 ;  /* 0x200000a5ffa47230 */ /* 0x000fe20000004100 */
[----:B------:R-:W-:Y:S01]  /*2320*/  ISETP.NE.AND P2, PT, R186, 0x1, PT ;  /* 0x00000001ba00780c */ /* 0x000fe20003f45270 */
[----:B------:R-:W-:Y:S01]  /*2330*/  BSSY.RECONVERGENT B2, `(.L_x_24024) ;  /* 0x0000050000027945 */ /* 0x000fe20003800200 */
[----:B------:R-:W-:Y:S01]  /*2340*/  LOP3.LUT R168, R168, 0xfffffffb, RZ, 0xc0, !PT ;  /* 0xfffffffba8a87812 */ /* 0x000fe200078ec0ff */
[----:B------:R-:W-:Y:S01]  /*2350*/  FFMA.FTZ R185, R8, R217, 1.1641532182693481445e-10 ;  /* 0x2f00000008b97423 */ /* 0x000fe200000100d9 */
[----:B------:R-:W-:Y:S01]  /*2360*/  FMUL.FTZ R164, R164, R237 ;  /* 0x000000eda4a47220 */ /* 0x000fe20000410000 */
[----:B------:R-:W-:Y:S02]  /*2370*/  IMAD.MOV.U32 R201, RZ, RZ, 0x2 ;  /* 0x00000002ffc97424 */ /* 0x000fe400078e00ff */
        /* <DEDUP_REMOVED lines=17> */
.L_x_24026:
        /* <DEDUP_REMOVED lines=13> */
.L_x_24028:
[----:B------:R-:W-:Y:S05]  /*2560*/  BSYNC.RECONVERGENT B3 ;  /* 0x0000000000037941 */ /* 0x000fea0003800200 */
.L_x_24027:
        /* <DEDUP_REMOVED lines=44> */
.L_x_24025:
[----:B------:R-:W-:Y:S05]  /*2830*/  BSYNC.RECONVERGENT B2 ;  /* 0x0000000000027941 */ /* 0x000fea0003800200 */
.L_x_24024:
        /* <DEDUP_REMOVED lines=25> */
.L_x_24031:
        /* <DEDUP_REMOVED lines=13> */
.L_x_24033:
[----:B------:R-:W-:Y:S05]  /*2aa0*/  BSYNC.RECONVERGENT B3 ;  /* 0x0000000000037941 */ /* 0x000fea0003800200 */
.L_x_24032:
        /* <DEDUP_REMOVED lines=44> */
.L_x_24030:
[----:B------:R-:W-:Y:S05]  /*2d70*/  BSYNC.RECONVERGENT B2 ;  /* 0x0000000000027941 */ /* 0x000fea0003800200 */
.L_x_24029:
        /* <DEDUP_REMOVED lines=23> */
.L_x_24036:
        /* <DEDUP_REMOVED lines=13> */
.L_x_24038:
[----:B------:R-:W-:Y:S05]  /*2fc0*/  BSYNC.RECONVERGENT B3 ;  /* 0x0000000000037941 */ /* 0x000fea0003800200 */
.L_x_24037:
        /* <DEDUP_REMOVED lines=44> */
.L_x_24035:
[----:B------:R-:W-:Y:S05]  /*3290*/  BSYNC.RECONVERGENT B2 ;  /* 0x0000000000027941 */ /* 0x000fea0003800200 */
.L_x_24034:
        /* <DEDUP_REMOVED lines=23> */
.L_x_24041:
        /* <DEDUP_REMOVED lines=13> */
.L_x_24043:
[----:B------:R-:W-:Y:S05]  /*34e0*/  BSYNC.RECONVERGENT B3 ;  /* 0x0000000000037941 */ /* 0x000fea0003800200 */
.L_x_24042:
        /* <DEDUP_REMOVED lines=44> */
.L_x_24040:
[----:B------:R-:W-:Y:S05]  /*37b0*/  BSYNC.RECONVERGENT B2 ;  /* 0x0000000000027941 */ /* 0x000fea0003800200 */
.L_x_24039:
        /* <DEDUP_REMOVED lines=23> */
.L_x_24046:
        /* <DEDUP_REMOVED lines=13> */
.L_x_24048:
[----:B------:R-:W-:Y:S05]  /*3a00*/  BSYNC.RECONVERGENT B3 ;  /* 0x0000000000037941 */ /* 0x000fea0003800200 */
.L_x_24047:
        /* <DEDUP_REMOVED lines=44> */
.L_x_24045:
[----:B------:R-:W-:Y:S05]  /*3cd0*/  BSYNC.RECONVERGENT B2 ;  /* 0x0000000000027941 */ /* 0x000fea0003800200 */
.L_x_24044:
        /* <DEDUP_REMOVED lines=13> */
[----:B------:R-:W-:Y:S01]  /*3db0*/  PRMT R167, R234, 0x5410, R167 ;  /* 0x00005410eaa77816 */ /* 0x000fe200000000a7 */
[----:B------:R-:W-:Y:S06]  /*3dc0*/  BRA `(.L_x_24049) ;  /* 0x0000005000a47947 */ /* 0x000fec0003800000 */
.L_x_24008:
        /* <DEDUP_REMOVED lines=16> */
.L_x_24052:
        /* <DEDUP_REMOVED lines=13> */
.L_x_24054:
[----:B------:R-:W-:Y:S05]  /*3fa0*/  BSYNC.RECONVERGENT B3 ;  /* 0x0000000000037941 */ /* 0x000fea0003800200 */
.L_x_24053:
        /* <DEDUP_REMOVED lines=42> */
.L_x_24051:
[----:B------:R-:W-:Y:S05]  /*4250*/  BSYNC.RECONVERGENT B2 ;  /* 0x0000000000027941 */ /* 0x000fea0003800200 */
.L_x_24050:
[----:B------:R-:W0:Y:S01]  /*4260*/  LDC R20, c[0x0][0x404] ;  /* 0x00010100ff147b82 */ /* 0x000e220000000800 */
[----:B------:R-:W-:Y:S01]  /*4270*/  I2FP.F32.U32 R8, R11 ;  /* 0x0000000b00087245 */ /* 0x000fe20000201000 */
[----:B------:R-:W-:Y:S01]  /*4280*/  IMAD.MOV.U32 R235, RZ, RZ, 0x2f800000 ;  /* 0x2f800000ffeb7424 */ /* 0x000fe200078e00ff */
[----:B------:R-:W-:Y:S01]  /*4290*/  ISETP.NE.AND P3, PT, R13, 0x1, PT ;  /* 0x000000010d00780c */ /* 0x000fe20003f65270 */
[----:B------:R-:W-:Y:S01]  /*42a0*/  BSSY.RECONVERGENT B2, `(.L_x_24055) ;  /* 0x000004e000027945 */ /* 0x000fe20003800200 */
[----:B------:R-:W-:Y:S01]  /*42b0*/  LOP3.LUT R168, R168, 0xffffffef, RZ, 0xc0, !PT ;  /* 0xffffffefa8a87812 */ /* 0x000fe200078ec0ff */
[----:B------:R-:W-:Y:S01]  /*42c0*/  FFMA.FTZ R11, R8, R235, 1.1641532182693481445e-10 ;  /* 0x2f000000080b7423 */ /* 0x000fe200000100eb */
[----:B-----5:R-:W-:Y:S01]  /*42d0*/  HADD2.F32 R8, -RZ, R164.H0_H0 ;  /* 0x200000a4ff087230 */ /* 0x020fe20000004100 */
        /* <DEDUP_REMOVED lines=17> */
.L_x_24057:
        /* <DEDUP_REMOVED lines=13> */
.L_x_24059:
[----:B------:R-:W-:Y:S05]  /*44c0*/  BSYNC.RECONVERGENT B3 ;  /* 0x0000000000037941 */ /* 0x000fea0003800200 */
.L_x_24058:
        /* <DEDUP_REMOVED lines=43> */
.L_x_24056:
[----:B------:R-:W-:Y:S05]  /*4780*/  BSYNC.RECONVERGENT B2 ;  /* 0x0000000000027941 */ /* 0x000fea0003800200 */
.L_x_24055:
        /* <DEDUP_REMOVED lines=25> */
.L_x_24062:
        /* <DEDUP_REMOVED lines=13> */
.L_x_24064:
[----:B------:R-:W-:Y:S05]  /*49f0*/  BSYNC.RECONVERGENT B3 ;  /* 0x0000000000037941 */ /* 0x000fea0003800200 */
.L_x_24063:
        /* <DEDUP_REMOVED lines=44> */
.L_x_24061:
[----:B------:R-:W-:Y:S05]  /*4cc0*/  BSYNC.RECONVERGENT B2 ;  /* 0x0000000000027941 */ /* 0x000fea0003800200 */
.L_x_24060:
        /* <DEDUP_REMOVED lines=22> */
.L_x_24067:
        /* <DEDUP_REMOVED lines=13> */
.L_x_24069:
[----:B------:R-:W-:Y:S05]  /*4f00*/  BSYNC.RECONVERGENT B3 ;  /* 0x0000000000037941 */ /* 0x000fea0003800200 */
.L_x_24068:
        /* <DEDUP_REMOVED lines=44> */
.L_x_24066:
[----:B------:R-:W-:Y:S05]  /*51d0*/  BSYNC.RECONVERGENT B2 ;  /* 0x0000000000027941 */ /* 0x000fea0003800200 */
.L_x_24065:
        /* <DEDUP_REMOVED lines=25> */
.L_x_24072:
        /* <DEDUP_REMOVED lines=13> */
.L_x_24074:
[----:B------:R-:W-:Y:S05]  /*5440*/  BSYNC.RECONVERGENT B3 ;  /* 0x0000000000037941 */ /* 0x000fea0003800200 */
.L_x_24073:
        /* <DEDUP_REMOVED lines=44> */
.L_x_24071:
[----:B------:R-:W-:Y:S05]  /*5710*/  BSYNC.RECONVERGENT B2 ;  /* 0x0000000000027941 */ /* 0x000fea0003800200 */
.L_x_24070:
        /* <DEDUP_REMOVED lines=22> */
.L_x_24077:
        /* <DEDUP_REMOVED lines=13> */
.L_x_24079:
[----:B------:R-:W-:Y:S05]  /*5950*/  BSYNC.RECONVERGENT B3 ;  /* 0x0000000000037941 */ /* 0x000fea0003800200 */
.L_x_24078:
        /* <DEDUP_REMOVED lines=44> */
.L_x_24076:
[----:B------:R-:W-:Y:S05]  /*5c20*/  BSYNC.RECONVERGENT B2 ;  /* 0x0000000000027941 */ /* 0x000fea0003800200 */
.L_x_24075:
        /* <DEDUP_REMOVED lines=8> */
[----:B------:R-:W-:-:S04]  /*5cb0*/  HFMA2 R18, -RZ, RZ, 0, 1.1920928955078125e-07 ;  /* 0x00000002ff127431 */ /* 0x000fc800000001ff */
        /* <DEDUP_REMOVED lines=16> */
.L_x_24082:
        /* <DEDUP_REMOVED lines=13> */
.L_x_24084:
[----:B------:R-:W-:Y:S05]  /*5e90*/  BSYNC.RECONVERGENT B3 ;  /* 0x0000000000037941 */ /* 0x000fea0003800200 */
.L_x_24083:
        /* <DEDUP_REMOVED lines=44> */
.L_x_24081:
[----:B------:R-:W-:Y:S05]  /*6160*/  BSYNC.RECONVERGENT B2 ;  /* 0x0000000000027941 */ /* 0x000fea0003800200 */
.L_x_24080:
[----:B------:R-:W-:Y:S01]  /*6170*/  I2FP.F32.U32 R8, R8 ;  /* 0x0000000800087245 */ /* 0x000fe20000201000 */
[----:B------:R-:W-:Y:S01]  /*6180*/  HADD2.F32 R16, -RZ, R165.H1_H1 ;  /* 0x300000a5ff107230 */ /* 0x000fe20000004100 */
        /* <DEDUP_REMOVED lines=20> */
.L_x_24087:
        /* <DEDUP_REMOVED lines=13> */
.L_x_24089:
[----:B------:R-:W-:Y:S05]  /*63a0*/  BSYNC.RECONVERGENT B3 ;  /* 0x0000000000037941 */ /* 0x000fea0003800200 */
.L_x_24088:
        /* <DEDUP_REMOVED lines=44> */
.L_x_24086:
[----:B------:R-:W-:Y:S05]  /*6670*/  BSYNC.RECONVERGENT B2 ;  /* 0x0000000000027941 */ /* 0x000fea0003800200 */
.L_x_24085:
        /* <DEDUP_REMOVED lines=25> */
.L_x_24092:
        /* <DEDUP_REMOVED lines=13> */
.L_x_24094:
[----:B------:R-:W-:Y:S05]  /*68e0*/  BSYNC.RECONVERGENT B3 ;  /* 0x0000000000037941 */ /* 0x000fea0003800200 */
.L_x_24093:
        /* <DEDUP_REMOVED lines=44> */
.L_x_24091:
[----:B------:R-:W-:Y:S05]  /*6bb0*/  BSYNC.RECONVERGENT B2 ;  /* 0x0000000000027941 */ /* 0x000fea0003800200 */
.L_x_24090:
        /* <DEDUP_REMOVED lines=20> */
.L_x_24097:
        /* <DEDUP_REMOVED lines=13> */
.L_x_24099:
[----:B------:R-:W-:Y:S05]  /*6dd0*/  BSYNC.RECONVERGENT B3 ;  /* 0x0000000000037941 */ /* 0x000fea0003800200 */
.L_x_24098:
        /* <DEDUP_REMOVED lines=44> */
.L_x_24096:
[----:B------:R-:W-:Y:S05]  /*70a0*/  BSYNC.RECONVERGENT B2 ;  /* 0x0000000000027941 */ /* 0x000fea0003800200 */
.L_x_24095:
        /* <DEDUP_REMOVED lines=25> */
.L_x_24102:
        /* <DEDUP_REMOVED lines=13> */
.L_x_24104:
[----:B------:R-:W-:Y:S05]  /*7310*/  BSYNC.RECONVERGENT B3 ;  /* 0x0000000000037941 */ /* 0x000fea0003800200 */
.L_x_24103:
        /* <DEDUP_REMOVED lines=44> */
.L_x_24101:
[----:B------:R-:W-:Y:S05]  /*75e0*/  BSYNC.RECONVERGENT B2 ;  /* 0x0000000000027941 */ /* 0x000fea0003800200 */
.L_x_24100:
        /* <DEDUP_REMOVED lines=20> */
.L_x_24107:
        /* <DEDUP_REMOVED lines=13> */
.L_x_24109:
[----:B------:R-:W-:Y:S05]  /*7800*/  BSYNC.RECONVERGENT B3 ;  /* 0x0000000000037941 */ /* 0x000fea0003800200 */
.L_x_24108:
        /* <DEDUP_REMOVED lines=44> */
.L_x_24106:
[----:B------:R-:W-:Y:S05]  /*7ad0*/  BSYNC.RECONVERGENT B2 ;  /* 0x0000000000027941 */ /* 0x000fea0003800200 */
.L_x_24105:
        /* <DEDUP_REMOVED lines=25> */
.L_x_24112:
        /* <DEDUP_REMOVED lines=13> */
.L_x_24114:
[----:B------:R-:W-:Y:S05]  /*7d40*/  BSYNC.RECONVERGENT B3 ;  /* 0x0000000000037941 */ /* 0x000fea0003800200 */
.L_x_24113:
        /* <DEDUP_REMOVED lines=44> */
.L_x_24111:
[----:B------:R-:W-:Y:S05]  /*8010*/  BSYNC.RECONVERGENT B2 ;  /* 0x0000000000027941 */ /* 0x000fea0003800200 */
.L_x_24110:
        /* <DEDUP_REMOVED lines=20> */
.L_x_24117:
        /* <DEDUP_REMOVED lines=13> */
.L_x_24119:
[----:B------:R-:W-:Y:S05]  /*8230*/  BSYNC.RECONVERGENT B3 ;  /* 0x0000000000037941 */ /* 0x000fea0003800200 */
.L_x_24118:
        /* <DEDUP_REMOVED lines=44> */
.L_x_24116:
[----:B------:R-:W-:Y:S05]  /*8500*/  BSYNC.RECONVERGENT B2 ;  /* 0x0000000000027941 */ /* 0x000fea0003800200 */
.L_x_24115:
        /* <DEDUP_REMOVED lines=25> */
.L_x_24122:
        /* <DEDUP_REMOVED lines=13> */
.L_x_24124:
[----:B------:R-:W-:Y:S05]  /*8770*/  BSYNC.RECONVERGENT B3 ;  /* 0x0000000000037941 */ /* 0x000fea0003800200 */
.L_x_24123:
        /* <DEDUP_REMOVED lines=44> */
.L_x_24121:
[----:B------:R-:W-:Y:S05]  /*8a40*/  BSYNC.RECONVERGENT B2 ;  /* 0x0000000000027941 */ /* 0x000fea0003800200 */
.L_x_24120:
        /* <DEDUP_REMOVED lines=20> */
.L_x_24127:
        /* <DEDUP_REMOVED lines=15> */
.L_x_24129:
[----:B------:R-:W-:Y:S05]  /*8c80*/  BSYNC.RECONVERGENT B3 ;  /* 0x0000000000037941 */ /* 0x000fea0003800200 */
.L_x_24128:
        /* <DEDUP_REMOVED lines=44> */
.L_x_24126:
[----:B------:R-:W-:Y:S05]  /*8f50*/  BSYNC.RECONVERGENT B2 ;  /* 0x0000000000027941 */ /* 0x000fea0003800200 */
.L_x_24125:
        /* <DEDUP_REMOVED lines=10> */
[----:B------:R-:W-:-:S03]  /*9000*/  PRMT R166, R234, 0x5410, R236 ;  /* 0x00005410eaa67816 */ /* 0x000fc600000000ec */
[----:B------:R-:W-:Y:S01]  /*9010*/  @P1 FADD.FTZ R217, R164, R237 ;  /* 0x000000eda4d91221 */ /* 0x000fe20000010000 */
[----:B------:R-:W-:Y:S02]  /*9020*/  @!P1 MOV R217, R237 ;  /* 0x000000ed00d99202 */ /* 0x000fe40000000f00 */
[----:B------:R-:W-:Y:S02]  /*9030*/  PRMT R164, R228, 0x5410, R229 ;  /* 0x00005410e4a47816 */ /* 0x000fe400000000e5 */
[----:B------:R-:W-:-:S04]  /*9040*/  F2FP.F16.F32.PACK_AB R167, RZ, R217 ;  /* 0x000000d9ffa7723e */ /* 0x000fc800000000ff */
[----:B------:R-:W-:-:S07]  /*9050*/  PRMT R167, R232, 0x5410, R167 ;  /* 0x00005410e8a77816 */ /* 0x000fce00000000a7 */
.L_x_24049:
        /* <DEDUP_REMOVED lines=43> */
.L_x_24130:
[----:B0-----:R-:W-:Y:S01]  /*9310*/  IMAD.MOV.U32 R226, RZ, RZ, R230 ;  /* 0x000000ffffe27224 */ /* 0x001fe200078e00e6 */
[----:B------:R-:W-:-:S07]  /*9320*/  IADD3 R227, PT, PT, R225, 0x20, RZ ;  /* 0x00000020e1e37810 */ /* 0x000fce0007ffe0ff */
.L_x_24007:
[----:B------:R-:W-:Y:S05]  /*9330*/  BSYNC.RECONVERGENT B1 ;  /* 0x0000000000017941 */ /* 0x000fea0003800200 */
.L_x_24006:
        /* <DEDUP_REMOVED lines=35> */
.L_x_24136:
        /* <DEDUP_REMOVED lines=13> */
.L_x_24138:
[----:B------:R-:W-:Y:S05]  /*9640*/  BSYNC.RECONVERGENT B3 ;  /* 0x0000000000037941 */ /* 0x000fea0003800200 */
.L_x_24137:
        /* <DEDUP_REMOVED lines=42> */
.L_x_24135:
[----:B------:R-:W-:Y:S05]  /*98f0*/  BSYNC.RECONVERGENT B2 ;  /* 0x0000000000027941 */ /* 0x000fea0003800200 */
.L_x_24134:
[----:B------:R-:W1:Y:S01]  /*9900*/  LDC R235, c[0x0][0x404] ;  /* 0x00010100ffeb7b82 */ /* 0x000e620000000800 */
[----:B------:R-:W-:Y:S01]  /*9910*/  I2FP.F32.U32 R13, R13 ;  /* 0x0000000d000d7245 */ /* 0x000fe20000201000 */
[----:B------:R-:W-:Y:S01]  /*9920*/  IMAD.MOV.U32 R218, RZ, RZ, 0x2f800000 ;  /* 0x2f800000ffda7424 */ /* 0x000fe200078e00ff */
[----:B------:R-:W-:Y:S01]  /*9930*/  ISETP.NE.AND P3, PT, R14, 0x1, PT ;  /* 0x000000010e00780c */ /* 0x000fe20003f65270 */
[----:B------:R-:W-:Y:S01]  /*9940*/  BSSY.RECONVERGENT B2, `(.L_x_24139) ;  /* 0x000004e000027945 */ /* 0x000fe20003800200 */
[----:B------:R-:W-:Y:S01]  /*9950*/  LOP3.LUT R168, R168, 0xffffffef, RZ, 0xc0, !PT ;  /* 0xffffffefa8a87812 */ /* 0x000fe200078ec0ff */
[----:B------:R-:W-:Y:S01]  /*9960*/  FFMA.FTZ R8, R13, R218, 1.1641532182693481445e-10 ;  /* 0x2f0000000d087423 */ /* 0x000fe200000100da */
[----:B-----5:R-:W-:Y:S01]  /*9970*/  HADD2.F32 R13, -RZ, R164.H0_H0 ;  /* 0x200000a4ff0d7230 */ /* 0x020fe20000004100 */
[----:B------:R-:W2:Y:S01]  /*9980*/  LDC R234, c[0x0][0x408] ;  /* 0x00010200ffea7b82 */ /* 0x000ea20000000800 */
[----:B------:R-:W-:Y:S02]  /*9990*/  IMAD.MOV.U32 R16, RZ, RZ, 0x2 ;  /* 0x00000002ff107424 */ /* 0x000fe400078e00ff */
[----:B-1----:R-:W-:-:S04]  /*99a0*/  FSETP.GTU.FTZ.AND P2, PT, R8, R235, PT ;  /* 0x000000eb0800720b */ /* 0x002fc80003f5c000 */
[----:B------:R-:W-:Y:S01]  /*99b0*/  PLOP3.LUT P4, PT, P2, PT, PT, 0x8, 0x80 ;  /* 0x000000000080781c */ /* 0x000fe2000178e170 */
[----:B--2---:R-:W-:Y:S01]  /*99c0*/  FMUL.FTZ R8, R13, R234 ;  /* 0x000000ea0d087220 */ /* 0x004fe20000410000 */
[----:B------:R-:W-:-:S04]  /*99d0*/  MOV R13, R12 ;  /* 0x0000000c000d7202 */ /* 0x000fc80000000f00 */
        /* <DEDUP_REMOVED lines=11> */
.L_x_24141:
        /* <DEDUP_REMOVED lines=13> */
.L_x_24143:
[----:B------:R-:W-:Y:S05]  /*9b60*/  BSYNC.RECONVERGENT B3 ;  /* 0x0000000000037941 */ /* 0x000fea0003800200 */
.L_x_24142:
        /* <DEDUP_REMOVED lines=43> */
.L_x_24140:
[----:B------:R-:W-:Y:S05]  /*9e20*/  BSYNC.RECONVERGENT B2 ;  /* 0x0000000000027941 */ /* 0x000fea0003800200 */
.L_x_24139:
        /* <DEDUP_REMOVED lines=25> */
.L_x_24146:
        /* <DEDUP_REMOVED lines=13> */
.L_x_24148:
[----:B------:R-:W-:Y:S05]  /*a090*/  BSYNC.RECONVERGENT B3 ;  /* 0x0000000000037941 */ /* 0x000fea0003800200 */
.L_x_24147:
        /* <DEDUP_REMOVED lines=44> */
.L_x_24145:
[----:B------:R-:W-:Y:S05]  /*a360*/  BSYNC.RECONVERGENT B2 ;  /* 0x0000000000027941 */ /* 0x000fea0003800200 */
.L_x_24144:
        /* <DEDUP_REMOVED lines=22> */
.L_x_24151:
        /* <DEDUP_REMOVED lines=13> */
.L_x_24153:
[----:B------:R-:W-:Y:S05]  /*a5a0*/  BSYNC.RECONVERGENT B3 ;  /* 0x0000000000037941 */ /* 0x000fea0003800200 */
.L_x_24152:
        /* <DEDUP_REMOVED lines=44> */
.L_x_24150:
[----:B------:R-:W-:Y:S05]  /*a870*/  BSYNC.RECONVERGENT B2 ;  /* 0x0000000000027941 */ /* 0x000fea0003800200 */
.L_x_24149:
        /* <DEDUP_REMOVED lines=15> */
[----:B0-----:R-:W-:Y:S02]  /*a970*/  F2FP.F16.F32.PACK_AB R230, RZ, R171 ;  /* 0x000000abffe6723e */ /* 0x001fe400000000ff */
        /* <DEDUP_REMOVED lines=9> */
.L_x_24156:
        /* <DEDUP_REMOVED lines=13> */
.L_x_24158:
[----:B------:R-:W-:Y:S05]  /*aae0*/  BSYNC.RECONVERGENT B3 ;  /* 0x0000000000037941 */ /* 0x000fea0003800200 */
.L_x_24157:
        /* <DEDUP_REMOVED lines=44> */
.L_x_24155:
[----:B------:R-:W-:Y:S05]  /*adb0*/  BSYNC.RECONVERGENT B2 ;  /* 0x0000000000027941 */ /* 0x000fea0003800200 */
.L_x_24154:
        /* <DEDUP_REMOVED lines=22> */
.L_x_24161:
        /* <DEDUP_REMOVED lines=13> */
.L_x_24163:
[----:B------:R-:W-:Y:S05]  /*aff0*/  BSYNC.RECONVERGENT B3 ;  /* 0x0000000000037941 */ /* 0x000fea0003800200 */
.L_x_24162:
        /* <DEDUP_REMOVED lines=44> */
.L_x_24160:
[----:B------:R-:W-:Y:S05]  /*b2c0*/  BSYNC.RECONVERGENT B2 ;  /* 0x0000000000027941 */ /* 0x000fea0003800200 */
.L_x_24159:
[----:B------:R-:W-:Y:S01]  /*b2d0*/  I2FP.F32.U32 R15, R15 ;  /* 0x0000000f000f7245 */ /* 0x000fe20000201000 */
[----:B------:R-:W-:Y:S01]  /*b2e0*/  HADD2.F32 R17, -RZ, R33.H0_H0 ;  /* 0x20000021ff117230 */ /* 0x000fe20000004100 */
[----:B------:R-:W-:Y:S01]  /*b2f0*/  BSSY.RECONVERGENT B2, `(.L_x_24164) ;  /* 0x0000051000027945 */ /* 0x000fe20003800200 */
[----:B------:R-:W-:Y:S02]  /*b300*/  @P1 HADD2.F32 R19, -RZ, R29.H0_H0 ;  /* 0x2000001dff131230 */ /* 0x000fe40000004100 */
        /* <DEDUP_REMOVED lines=21> */
.L_x_24166:
        /* <DEDUP_REMOVED lines=13> */
.L_x_24168:
[----:B------:R-:W-:Y:S05]  /*b530*/  BSYNC.RECONVERGENT B3 ;  /* 0x0000000000037941 */ /* 0x000fea0003800200 */
.L_x_24167:
        /* <DEDUP_REMOVED lines=44> */
.L_x_24165:
[----:B------:R-:W-:Y:S05]  /*b800*/  BSYNC.RECONVERGENT B2 ;  /* 0x0000000000027941 */ /* 0x000fea0003800200 */
.L_x_24164:
        /* <DEDUP_REMOVED lines=22> */
.L_x_24171:
        /* <DEDUP_REMOVED lines=13> */
.L_x_24173:
[----:B------:R-:W-:Y:S05]  /*ba40*/  BSYNC.RECONVERGENT B3 ;  /* 0x0000000000037941 */ /* 0x000fea0003800200 */
.L_x_24172:
        /* <DEDUP_REMOVED lines=44> */
.L_x_24170:
[----:B------:R-:W-:Y:S05]  /*bd10*/  BSYNC.RECONVERGENT B2 ;  /* 0x0000000000027941 */ /* 0x000fea0003800200 */
.L_x_24169:
        /* <DEDUP_REMOVED lines=25> */
.L_x_24176:
        /* <DEDUP_REMOVED lines=13> */
.L_x_24178:
[----:B------:R-:W-:Y:S05]  /*bf80*/  BSYNC.RECONVERGENT B3 ;  /* 0x0000000000037941 */ /* 0x000fea0003800200 */
.L_x_24177:
        /* <DEDUP_REMOVED lines=44> */
.L_x_24175:
[----:B------:R-:W-:Y:S05]  /*c250*/  BSYNC.RECONVERGENT B2 ;  /* 0x0000000000027941 */ /* 0x000fea0003800200 */
.L_x_24174:
        /* <DEDUP_REMOVED lines=20> */
.L_x_24181:
        /* <DEDUP_REMOVED lines=13> */
.L_x_24183:
[----:B------:R-:W-:Y:S05]  /*c470*/  BSYNC.RECONVERGENT B3 ;  /* 0x0000000000037941 */ /* 0x000fea0003800200 */
.L_x_24182:
        /* <DEDUP_REMOVED lines=44> */
.L_x_24180:
[----:B------:R-:W-:Y:S05]  /*c740*/  BSYNC.RECONVERGENT B2 ;  /* 0x0000000000027941 */ /* 0x000fea0003800200 */
.L_x_24179:
[----:B------:R-:W-:Y:S01]  /*c750*/  I2FP.F32.U32 R17, R17 ;  /* 0x0000001100117245 */ /* 0x000fe20000201000 */
[----:B------:R-:W-:Y:S01]  /*c760*/  HADD2.F32 R19, -RZ, R34.H0_H0 ;  /* 0x20000022ff137230 */ /* 0x000fe20000004100 */
[----:B------:R-:W-:Y:S01]  /*c770*/  BSSY.RECONVERGENT B2, `(.L_x_24184) ;  /* 0x0000051000027945 */ /* 0x000fe20003800200 */
[----:B------:R-:W-:Y:S02]  /*c780*/  @P1 HADD2.F32 R165, -RZ, R30.H0_H0 ;  /* 0x2000001effa51230 */ /* 0x000fe40000004100 */
[----:B------:R-:W-:Y:S01]  /*c790*/  FFMA.FTZ R18, R17, R218, 1.1641532182693481445e-10 ;  /* 0x2f00000011127423 */ /* 0x000fe200000100da */
[----:B------:R-:W-:-:S04]  /*c7a0*/  FMUL.FTZ R19, R19, R234 ;  /* 0x000000ea13137220 */ /* 0x000fc80000410000 */
[----:B------:R-:W-:Y:S01]  /*c7b0*/  FSETP.GTU.FTZ.AND P3, PT, R18, R235, PT ;  /* 0x000000eb1200720b */ /* 0x000fe20003f7c000 */
[----:B------:R-:W-:-:S03]  /*c7c0*/  HFMA2 R18, -RZ, RZ, 0, 1.1920928955078125e-07 ;  /* 0x00000002ff127431 */ /* 0x000fc600000001ff */
        /* <DEDUP_REMOVED lines=17> */
.L_x_24186:
        /* <DEDUP_REMOVED lines=13> */
.L_x_24188:
[----:B------:R-:W-:Y:S05]  /*c9b0*/  BSYNC.RECONVERGENT B3 ;  /* 0x0000000000037941 */ /* 0x000fea0003800200 */
.L_x_24187:
        /* <DEDUP_REMOVED lines=44> */
.L_x_24185:
[----:B------:R-:W-:Y:S05]  /*cc80*/  BSYNC.RECONVERGENT B2 ;  /* 0x0000000000027941 */ /* 0x000fea0003800200 */
.L_x_24184:
        /* <DEDUP_REMOVED lines=20> */
.L_x_24191:
        /* <DEDUP_REMOVED lines=13> */
.L_x_24193:
[----:B------:R-:W-:Y:S05]  /*cea0*/  BSYNC.RECONVERGENT B3 ;  /* 0x0000000000037941 */ /* 0x000fea0003800200 */
.L_x_24192:
        /* <DEDUP_REMOVED lines=44> */
.L_x_24190:
[----:B------:R-:W-:Y:S05]  /*d170*/  BSYNC.RECONVERGENT B2 ;  /* 0x0000000000027941 */ /* 0x000fea0003800200 */
.L_x_24189:
        /* <DEDUP_REMOVED lines=25> */
.L_x_24196:
        /* <DEDUP_REMOVED lines=13> */
.L_x_24198:
[----:B------:R-:W-:Y:S05]  /*d3e0*/  BSYNC.RECONVERGENT B3 ;  /* 0x0000000000037941 */ /* 0x000fea0003800200 */
.L_x_24197:
        /* <DEDUP_REMOVED lines=44> */
.L_x_24195:
[----:B------:R-:W-:Y:S05]  /*d6b0*/  BSYNC.RECONVERGENT B2 ;  /* 0x0000000000027941 */ /* 0x000fea0003800200 */
.L_x_24194:
        /* <DEDUP_REMOVED lines=20> */
.L_x_24201:
        /* <DEDUP_REMOVED lines=13> */
.L_x_24203:
[----:B------:R-:W-:Y:S05]  /*d8d0*/  BSYNC.RECONVERGENT B3 ;  /* 0x0000000000037941 */ /* 0x000fea0003800200 */
.L_x_24202:
        /* <DEDUP_REMOVED lines=44> */
.L_x_24200:
[----:B------:R-:W-:Y:S05]  /*dba0*/  BSYNC.RECONVERGENT B2 ;  /* 0x0000000000027941 */ /* 0x000fea0003800200 */
.L_x_24199:
        /* <DEDUP_REMOVED lines=25> */
.L_x_24206:
        /* <DEDUP_REMOVED lines=13> */
.L_x_24208:
[----:B------:R-:W-:Y:S05]  /*de10*/  BSYNC.RECONVERGENT B3 ;  /* 0x0000000000037941 */ /* 0x000fea0003800200 */
.L_x_24207:
        /* <DEDUP_REMOVED lines=44> */
.L_x_24205:
[----:B------:R-:W-:Y:S05]  /*e0e0*/  BSYNC.RECONVERGENT B2 ;  /* 0x0000000000027941 */ /* 0x000fea0003800200 */
.L_x_24204:
        /* <DEDUP_REMOVED lines=20> */
.L_x_24211:
        /* <DEDUP_REMOVED lines=15> */
.L_x_24213:
[----:B------:R-:W-:Y:S05]  /*e320*/  BSYNC.RECONVERGENT B3 ;  /* 0x0000000000037941 */ /* 0x000fea0003800200 */
.L_x_24212:
        /* <DEDUP_REMOVED lines=44> */
.L_x_24210:
[----:B------:R-:W-:Y:S05]  /*e5f0*/  BSYNC.RECONVERGENT B2 ;  /* 0x0000000000027941 */ /* 0x000fea0003800200 */
.L_x_24209:
        /* <DEDUP_REMOVED lines=18> */
.L_x_24133:
        /* <DEDUP_REMOVED lines=16> */
.L_x_24217:
[----:B------:R-:W-:Y:S01]  /*e820*/  IADD3 R5, PT, PT, R5, 0x1, RZ ;  /* 0x0000000105057810 */ /* 0x000fe20007ffe0ff */
[----:B------:R-:W-:Y:S03]  /*e830*/  BSSY.RECONVERGENT B3, `(.L_x_24218) ;  /* 0x000000c000037945 */ /* 0x000fe60003800200 */
[C---:B------:R-:W-:Y:S01]  /*e840*/  ISETP.NE.AND P2, PT, R5.reuse, RZ, PT ;  /* 0x000000ff0500720c */ /* 0x040fe20003f45270 */
[----:B0-----:R-:W-:-:S12]  /*e850*/  IMAD.WIDE.U32 R230, R5, -0x2daee0ad, RZ ;  /* 0xd2511f5305e67825 */ /* 0x001fd800078e00ff */
        /* <DEDUP_REMOVED lines=9> */
.L_x_24219:
[----:B------:R-:W-:Y:S05]  /*e8f0*/  BSYNC.RECONVERGENT B3 ;  /* 0x0000000000037941 */ /* 0x000fea0003800200 */
.L_x_24218:
        /* <DEDUP_REMOVED lines=43> */
.L_x_24216:
[----:B------:R-:W-:Y:S05]  /*ebb0*/  BSYNC.RECONVERGENT B2 ;  /* 0x0000000000027941 */ /* 0x000fea0003800200 */
.L_x_24215:
        /* <DEDUP_REMOVED lines=10> */
[----:B-1----:R-:W-:Y:S01]  /*ec60*/  FMUL.FTZ R171, R171, R218 ;  /* 0x000000daabab7220 */ /* 0x002fe20000410000 */
[----:B--2---:R-:W-:Y:S01]  /*ec70*/  FSETP.GTU.FTZ.AND P2, PT, R8, R237, PT ;  /* 0x000000ed0800720b */ /* 0x004fe20003f5c000 */
        /* <DEDUP_REMOVED lines=16> */
.L_x_24222:
        /* <DEDUP_REMOVED lines=13> */
.L_x_24224:
[----:B------:R-:W-:Y:S05]  /*ee50*/  BSYNC.RECONVERGENT B3 ;  /* 0x0000000000037941 */ /* 0x000fea0003800200 */
.L_x_24223:
[----:B------:R-:W-:Y:S01]  /*ee60*/  IMAD.WIDE.U32 R6, R2, -0x326172a9, RZ ;  /* 0xcd9e8d5702067825 */ /* 0x000fe200078e00ff */
[----:B0-----:R-:W-:Y:S01]  /*ee70*/  LOP3.LUT R228, R10, UR5, R235, 0x96, !PT ;  /* 0x000000050ae47c12 */ /* 0x001fe2000f8e96eb */
        /* <DEDUP_REMOVED lines=42> */
.L_x_24221:
[----:B------:R-:W-:Y:S05]  /*f120*/  BSYNC.RECONVERGENT B2 ;  /* 0x0000000000027941 */ /* 0x000fea0003800200 */
.L_x_24220:
        /* <DEDUP_REMOVED lines=25> */
.L_x_24227:
        /* <DEDUP_REMOVED lines=13> */
.L_x_24229:
[----:B------:R-:W-:Y:S05]  /*f390*/  BSYNC.RECONVERGENT B3 ;  /* 0x0000000000037941 */ /* 0x000fea0003800200 */
.L_x_24228:
[----:B------:R-:W-:Y:S01]  /*f3a0*/  IMAD.WIDE.U32 R6, R2, -0x326172a9, RZ ;  /* 0xcd9e8d5702067825 */ /* 0x000fe200078e00ff */
[----:B0-----:R-:W-:Y:S01]  /*f3b0*/  LOP3.LUT R228, R10, UR5, R235, 0x96, !PT ;  /* 0x000000050ae47c12 */ /* 0x001fe2000f8e96eb */
        /* <DEDUP_REMOVED lines=42> */
.L_x_24226:
[----:B------:R-:W-:Y:S05]  /*f660*/  BSYNC.RECONVERGENT B2 ;  /* 0x0000000000027941 */ /* 0x000fea0003800200 */
.L_x_24225:
        /* <DEDUP_REMOVED lines=25> */
.L_x_24232:
        /* <DEDUP_REMOVED lines=13> */
.L_x_24234:
[----:B------:R-:W-:Y:S05]  /*f8d0*/  BSYNC.RECONVERGENT B3 ;  /* 0x0000000000037941 */ /* 0x000fea0003800200 */
.L_x_24233:
[----:B------:R-:W-:Y:S01]  /*f8e0*/  IMAD.WIDE.U32 R6, R2, -0x326172a9, RZ ;  /* 0xcd9e8d5702067825 */ /* 0x000fe200078e00ff */
[----:B0-----:R-:W-:Y:S01]  /*f8f0*/  LOP3.LUT R228, R10, UR5, R241, 0x96, !PT ;  /* 0x000000050ae47c12 */ /* 0x001fe2000f8e96f1 */
        /* <DEDUP_REMOVED lines=42> */
.L_x_24231:
[----:B------:R-:W-:Y:S05]  /*fba0*/  BSYNC.RECONVERGENT B2 ;  /* 0x0000000000027941 */ /* 0x000fea0003800200 */
.L_x_24230:
[----:B------:R-:W-:Y:S01]  /*fbb0*/  I2FP.F32.U32 R187, R8 ;  /* 0x0000000800bb7245 */ /* 0x000fe20000201000 */
[----:B------:R-:W-:Y:S01]  /*fbc0*/  HADD2.F32 R165, -RZ, R165.H1_H1 ;  /* 0x300000a5ffa57230 */ /* 0x000fe20000004100 */
[----:B------:R-:W-:Y:S01]  /*fbd0*/  LOP3.LUT R168, R168, 0xfffffffd, RZ, 0xc0, !PT ;  /* 0xfffffffda8a87812 */ /* 0x000fe200078ec0ff */
[----:B------:R-:W-:Y:S01]  /*fbe0*/  @P1 HADD2.F32 R164, -RZ, R29.H1_H1 ;  /* 0x3000001dffa41230 */ /* 0x000fe20000004100 */
        /* <DEDUP_REMOVED lines=21> */
.L_x_24237:
        /* <DEDUP_REMOVED lines=13> */
.L_x_24239:
[----:B------:R-:W-:Y:S05]  /*fe10*/  BSYNC.RECONVERGENT B3 ;  /* 0x0000000000037941 */ /* 0x000fea0003800200 */
.L_x_24238:
        /* <DEDUP_REMOVED lines=44> */
.L_x_24236:
[----:B------:R-:W-:Y:S05]  /*100e0*/  BSYNC.RECONVERGENT B2 ;  /* 0x0000000000027941 */ /* 0x000fea0003800200 */
.L_x_24235:
        /* <DEDUP_REMOVED lines=23> */
.L_x_24242:
[----:B------:R-:W-:Y:S01]  /*10260*/  VIADD R5, R5, 0x1 ;  /* 0x0000000105057836 */ /* 0x000fe20000000000 */
[----:B------:R-:W-:Y:S03]  /*10270*/  BSSY.RECONVERGENT B3, `(.L_x_24243) ;  /* 0x000000c000037945 */ /* 0x000fe60003800200 */
[C---:B0-----:R-:W-:Y:S01]  /*10280*/  IMAD.WIDE.U32 R230, R5.reuse, -0x2daee0ad, RZ ;  /* 0xd2511f5305e67825 */ /* 0x041fe200078e00ff */
        /* <DEDUP_REMOVED lines=10> */
.L_x_24244:
[----:B------:R-:W-:Y:S05]  /*10330*/  BSYNC.RECONVERGENT B3 ;  /* 0x0000000000037941 */ /* 0x000fea0003800200 */
.L_x_24243:
        /* <DEDUP_REMOVED lines=44> */
.L_x_24241:
[----:B------:R-:W-:Y:S05]  /*10600*/  BSYNC.RECONVERGENT B2 ;  /* 0x0000000000027941 */ /* 0x000fea0003800200 */
.L_x_24240:
        /* <DEDUP_REMOVED lines=23> */
.L_x_24247:
        /* <DEDUP_REMOVED lines=13> */
.L_x_24249:
[----:B------:R-:W-:Y:S05]  /*10850*/  BSYNC.RECONVERGENT B3 ;  /* 0x0000000000037941 */ /* 0x000fea0003800200 */
.L_x_24248:
        /* <DEDUP_REMOVED lines=44> */
.L_x_24246:
[----:B------:R-:W-:Y:S05]  /*10b20*/  BSYNC.RECONVERGENT B2 ;  /* 0x0000000000027941 */ /* 0x000fea0003800200 */
.L_x_24245:
[----:B------:R-:W-:Y:S01]  /*10b30*/  I2FP.F32.U32 R165, R8 ;  /* 0x0000000800a57245 */ /* 0x000fe20000201000 */
[----:B0-----:R-:W-:Y:S01]  /*10b40*/  HADD2.F32 R229, -RZ, R167.H0_H0 ;  /* 0x200000a7ffe57230 */ /* 0x001fe20000004100 */
        /* <DEDUP_REMOVED lines=21> */
.L_x_24252:
        /* <DEDUP_REMOVED lines=13> */
.L_x_24254:
[----:B------:R-:W-:Y:S05]  /*10d70*/  BSYNC.RECONVERGENT B3 ;  /* 0x0000000000037941 */ /* 0x000fea0003800200 */
.L_x_24253:
        /* <DEDUP_REMOVED lines=44> */
.L_x_24251:
[----:B------:R-:W-:Y:S05]  /*11040*/  BSYNC.RECONVERGENT B2 ;  /* 0x0000000000027941 */ /* 0x000fea0003800200 */
.L_x_24250:
        /* <DEDUP_REMOVED lines=14> */
.L_x_24214:
        /* <DEDUP_REMOVED lines=43> */
.L_x_24255:
[----:B------:R-:W-:Y:S01]  /*113e0*/  IMAD.MOV.U32 R226, RZ, RZ, R232 ;  /* 0x000000ffffe27224 */ /* 0x000fe200078e00e8 */
[----:B------:R-:W-:-:S07]  /*113f0*/  IADD3 R227, PT, PT, R227, 0x20, RZ ;  /* 0x00000020e3e37810 */ /* 0x000fce0007ffe0ff */
.L_x_24132:
[----:B------:R-:W-:Y:S05]  /*11400*/  BSYNC.RECONVERGENT B1 ;  /* 0x0000000000017941 */ /* 0x000fea0003800200 */
.L_x_24131:
        /* <DEDUP_REMOVED lines=35> */
.L_x_24261:
        /* <DEDUP_REMOVED lines=13> */
.L_x_24263:
[----:B------:R-:W-:Y:S05]  /*11710*/  BSYNC.RECONVERGENT B3 ;  /* 0x0000000000037941 */ /* 0x000fea0003800200 */
.L_x_24262:
        /* <DEDUP_REMOVED lines=41> */
[----:B------:R-:W-:-:S07]  /*119b0*/  LOP3.LUT R6, R6, UR28, R233, 0x96, !PT ;  /* 0x0000001c06067c12 */ /* 0x000fce000f8e96e9 */
.L_x_24260:
[----:B------:R-:W-:Y:S05]  /*119c0*/  BSYNC.RECONVERGENT B2 ;  /* 0x0000000000027941 */ /* 0x000fea0003800200 */
.L_x_24259:
        /* <DEDUP_REMOVED lines=11> */
[----:B--2---:R-:W-:-:S02]  /*11a80*/  FSETP.GTU.FTZ.AND P3, PT, R13, R234, PT ;  /* 0x000000ea0d00720b */ /* 0x004fc40003f7c000 */
        /* <DEDUP_REMOVED lines=13> */
.L_x_24266:
        /* <DEDUP_REMOVED lines=13> */
.L_x_24268:
[----:B------:R-:W-:Y:S05]  /*11c30*/  BSYNC.RECONVERGENT B3 ;  /* 0x0000000000037941 */ /* 0x000fea0003800200 */
.L_x_24267:
        /* <DEDUP_REMOVED lines=43> */
.L_x_24265:
[----:B------:R-:W-:Y:S05]  /*11ef0*/  BSYNC.RECONVERGENT B2 ;  /* 0x0000000000027941 */ /* 0x000fea0003800200 */
.L_x_24264:
        /* <DEDUP_REMOVED lines=25> */
.L_x_24271:
        /* <DEDUP_REMOVED lines=13> */
.L_x_24273:
[----:B------:R-:W-:Y:S05]  /*12160*/  BSYNC.RECONVERGENT B3 ;  /* 0x0000000000037941 */ /* 0x000fea0003800200 */
.L_x_24272:
        /* <DEDUP_REMOVED lines=44> */
.L_x_24270:
[----:B------:R-:W-:Y:S05]  /*12430*/  BSYNC.RECONVERGENT B2 ;  /* 0x0000000000027941 */ /* 0x000fea0003800200 */
.L_x_24269:
        /* <DEDUP_REMOVED lines=22> */
.L_x_24276:
        /* <DEDUP_REMOVED lines=13> */
.L_x_24278:
[----:B------:R-:W-:Y:S05]  /*12670*/  BSYNC.RECONVERGENT B3 ;  /* 0x0000000000037941 */ /* 0x000fea0003800200 */
.L_x_24277:
        /* <DEDUP_REMOVED lines=44> */
.L_x_24275:
[----:B------:R-:W-:Y:S05]  /*12940*/  BSYNC.RECONVERGENT B2 ;  /* 0x0000000000027941 */ /* 0x000fea0003800200 */
.L_x_24274:
        /* <DEDUP_REMOVED lines=25> */
.L_x_24281:
        /* <DEDUP_REMOVED lines=13> */
.L_x_24283:
[----:B------:R-:W-:Y:S05]  /*12bb0*/  BSYNC.RECONVERGENT B3 ;  /* 0x0000000000037941 */ /* 0x000fea0003800200 */
.L_x_24282:
        /* <DEDUP_REMOVED lines=44> */
.L_x_24280:
[----:B------:R-:W-:Y:S05]  /*12e80*/  BSYNC.RECONVERGENT B2 ;  /* 0x0000000000027941 */ /* 0x000fea0003800200 */
.L_x_24279:
        /* <DEDUP_REMOVED lines=22> */
.L_x_24286:
        /* <DEDUP_REMOVED lines=13> */
.L_x_24288:
[----:B------:R-:W-:Y:S05]  /*130c0*/  BSYNC.RECONVERGENT B3 ;  /* 0x0000000000037941 */ /* 0x000fea0003800200 */
.L_x_24287:
        /* <DEDUP_REMOVED lines=44> */
.L_x_24285:
[----:B------:R-:W-:Y:S05]  /*13390*/  BSYNC.RECONVERGENT B2 ;  /* 0x0000000000027941 */ /* 0x000fea0003800200 */
.L_x_24284:
        /* <DEDUP_REMOVED lines=25> */
.L_x_24291:
        /* <DEDUP_REMOVED lines=13> */
.L_x_24293:
[----:B------:R-:W-:Y:S05]  /*13600*/  BSYNC.RECONVERGENT B3 ;  /* 0x0000000000037941 */ /* 0x000fea0003800200 */
.L_x_24292:
        /* <DEDUP_REMOVED lines=44> */
.L_x_24290:
[----:B------:R-:W-:Y:S05]  /*138d0*/  BSYNC.RECONVERGENT B2 ;  /* 0x0000000000027941 */ /* 0x000fea0003800200 */
.L_x_24289:
        /* <DEDUP_REMOVED lines=22> */
.L_x_24296:
        /* <DEDUP_REMOVED lines=13> */
.L_x_24298:
[----:B------:R-:W-:Y:S05]  /*13b10*/  BSYNC.RECONVERGENT B3 ;  /* 0x0000000000037941 */ /* 0x000fea0003800200 */
.L_x_24297:
        /* <DEDUP_REMOVED lines=44> */
.L_x_24295:
[----:B------:R-:W-:Y:S05]  /*13de0*/  BSYNC.RECONVERGENT B2 ;  /* 0x0000000000027941 */ /* 0x000fea0003800200 */
.L_x_24294:
        /* <DEDUP_REMOVED lines=25> */
.L_x_24301:
        /* <DEDUP_REMOVED lines=13> */
.L_x_24303:
[----:B------:R-:W-:Y:S05]  /*14050*/  BSYNC.RECONVERGENT B3 ;  /* 0x0000000000037941 */ /* 0x000fea0003800200 */
.L_x_24302:
        /* <DEDUP_REMOVED lines=44> */
.L_x_24300:
[----:B------:R-:W-:Y:S05]  /*14320*/  BSYNC.RECONVERGENT B2 ;  /* 0x0000000000027941 */ /* 0x000fea0003800200 */
.L_x_24299:
        /* <DEDUP_REMOVED lines=20> */
.L_x_24306:
        /* <DEDUP_REMOVED lines=13> */
.L_x_24308:
[----:B------:R-:W-:Y:S05]  /*14540*/  BSYNC.RECONVERGENT B3 ;  /* 0x0000000000037941 */ /* 0x000fea0003800200 */
.L_x_24307:
        /* <DEDUP_REMOVED lines=44> */
.L_x_24305:
[----:B------:R-:W-:Y:S05]  /*14810*/  BSYNC.RECONVERGENT B2 ;  /* 0x0000000000027941 */ /* 0x000fea0003800200 */
.L_x_24304:
        /* <DEDUP_REMOVED lines=25> */
.L_x_24311:
        /* <DEDUP_REMOVED lines=13> */
.L_x_24313:
[----:B------:R-:W-:Y:S05]  /*14a80*/  BSYNC.RECONVERGENT B3 ;  /* 0x0000000000037941 */ /* 0x000fea0003800200 */
.L_x_24312:
        /* <DEDUP_REMOVED lines=44> */
.L_x_24310:
[----:B------:R-:W-:Y:S05]  /*14d50*/  BSYNC.RECONVERGENT B2 ;  /* 0x0000000000027941 */ /* 0x000fea0003800200 */
.L_x_24309:
        /* <DEDUP_REMOVED lines=20> */
.L_x_24316:
        /* <DEDUP_REMOVED lines=13> */
.L_x_24318:
[----:B------:R-:W-:Y:S05]  /*14f70*/  BSYNC.RECONVERGENT B3 ;  /* 0x0000000000037941 */ /* 0x000fea0003800200 */
.L_x_24317:
        /* <DEDUP_REMOVED lines=44> */
.L_x_24315:
[----:B------:R-:W-:Y:S05]  /*15240*/  BSYNC.RECONVERGENT B2 ;  /* 0x0000000000027941 */ /* 0x000fea0003800200 */
.L_x_24314:
        /* <DEDUP_REMOVED lines=25> */
.L_x_24321:
        /* <DEDUP_REMOVED lines=13> */
.L_x_24323:
[----:B------:R-:W-:Y:S05]  /*154b0*/  BSYNC.RECONVERGENT B3 ;  /* 0x0000000000037941 */ /* 0x000fea0003800200 */
.L_x_24322:
        /* <DEDUP_REMOVED lines=44> */
.L_x_24320:
[----:B------:R-:W-:Y:S05]  /*15780*/  BSYNC.RECONVERGENT B2 ;  /* 0x0000000000027941 */ /* 0x000fea0003800200 */
.L_x_24319:
        /* <DEDUP_REMOVED lines=20> */
.L_x_24326:
        /* <DEDUP_REMOVED lines=13> */
.L_x_24328:
[----:B------:R-:W-:Y:S05]  /*159a0*/  BSYNC.RECONVERGENT B3 ;  /* 0x0000000000037941 */ /* 0x000fea0003800200 */
.L_x_24327:
        /* <DEDUP_REMOVED lines=44> */
.L_x_24325:
[----:B------:R-:W-:Y:S05]  /*15c70*/  BSYNC.RECONVERGENT B2 ;  /* 0x0000000000027941 */ /* 0x000fea0003800200 */
.L_x_24324:
        /* <DEDUP_REMOVED lines=25> */
.L_x_24331:
        /* <DEDUP_REMOVED lines=13> */
.L_x_24333:
[----:B------:R-:W-:Y:S05]  /*15ee0*/  BSYNC.RECONVERGENT B3 ;  /* 0x0000000000037941 */ /* 0x000fea0003800200 */
.L_x_24332:
        /* <DEDUP_REMOVED lines=44> */
.L_x_24330:
[----:B------:R-:W-:Y:S05]  /*161b0*/  BSYNC.RECONVERGENT B2 ;  /* 0x0000000000027941 */ /* 0x000fea0003800200 */
.L_x_24329:
        /* <DEDUP_REMOVED lines=20> */
.L_x_24336:
        /* <DEDUP_REMOVED lines=15> */
.L_x_24338:
[----:B------:R-:W-:Y:S05]  /*163f0*/  BSYNC.RECONVERGENT B3 ;  /* 0x0000000000037941 */ /* 0x000fea0003800200 */
.L_x_24337:
        /* <DEDUP_REMOVED lines=44> */
.L_x_24335:
[----:B------:R-:W-:Y:S05]  /*166c0*/  BSYNC.RECONVERGENT B2 ;  /* 0x0000000000027941 */ /* 0x000fea0003800200 */
.L_x_24334:
        /* <DEDUP_REMOVED lines=18> */
.L_x_24258:
        /* <DEDUP_REMOVED lines=16> */
.L_x_24342:
        /* <DEDUP_REMOVED lines=13> */
.L_x_24344:
[----:B------:R-:W-:Y:S05]  /*169c0*/  BSYNC.RECONVERGENT B3 ;  /* 0x0000000000037941 */ /* 0x000fea0003800200 */
.L_x_24343:
        /* <DEDUP_REMOVED lines=43> */
.L_x_24341:
[----:B------:R-:W-:Y:S05]  /*16c80*/  BSYNC.RECONVERGENT B2 ;  /* 0x0000000000027941 */ /* 0x000fea0003800200 */
.L_x_24340:
[----:B------:R-:W1:Y:S01]  /*16c90*/  LDC R219, c[0x0][0x408] ;  /* 0x00010200ffdb7b82 */ /* 0x000e620000000800 */
[----:B------:R-:W-:Y:S01]  /*16ca0*/  I2FP.F32.U32 R173, R22 ;  /* 0x0000001600ad7245 */ /* 0x000fe20000201000 */
[----:B------:R-:W-:Y:S01]  /*16cb0*/  IMAD.MOV.U32 R238, RZ, RZ, 0x2f800000 ;  /* 0x2f800000ffee7424 */ /* 0x000fe200078e00ff */
[----:B------:R-:W-:Y:S01]  /*16cc0*/  ISETP.NE.AND P2, PT, R174, 0x1, PT ;  /* 0x00000001ae00780c */ /* 0x000fe20003f45270 */
[----:B-----5:R-:W-:Y:S01]  /*16cd0*/  HADD2.F32 R22, -RZ, R164.H0_H0 ;  /* 0x200000a4ff167230 */ /* 0x020fe20000004100 */
[----:B------:R-:W-:Y:S01]  /*16ce0*/  LOP3.LUT R168, R168, 0xffffffef, RZ, 0xc0, !PT ;  /* 0xffffffefa8a87812 */ /* 0x000fe200078ec0ff */
[----:B------:R-:W-:Y:S01]  /*16cf0*/  FFMA.FTZ R8, R173, R238, 1.1641532182693481445e-10 ;  /* 0x2f000000ad087423 */ /* 0x000fe200000100ee */
[----:B------:R-:W-:Y:S01]  /*16d00*/  @P1 HADD2.F32 R173, -RZ, R28.H0_H0 ;  /* 0x2000001cffad1230 */ /* 0x000fe20000004100 */
[----:B------:R-:W2:Y:S01]  /*16d10*/  LDC R237, c[0x0][0x404] ;  /* 0x00010100ffed7b82 */ /* 0x000ea20000000800 */
[----:B------:R-:W-:Y:S01]  /*16d20*/  BSSY.RECONVERGENT B2, `(.L_x_24345) ;  /* 0x000004d000027945 */ /* 0x000fe20003800200 */
[----:B------:R-:W-:-:S02]  /*16d30*/  IMAD.MOV.U32 R189, RZ, RZ, 0x2 ;  /* 0x00000002ffbd7424 */ /* 0x000fc400078e00ff */
[----:B-1----:R-:W-:Y:S01]  /*16d40*/  FMUL.FTZ R22, R22, R219 ;  /* 0x000000db16167220 */ /* 0x002fe20000410000 */
[----:B--2---:R-:W-:Y:S02]  /*16d50*/  FSETP.GTU.FTZ.AND P3, PT, R8, R237, PT ;  /* 0x000000ed0800720b */ /* 0x004fe40003f7c000 */
[----:B------:R-:W-:Y:S02]  /*16d60*/  MOV R8, R12 ;  /* 0x0000000c00087202 */ /* 0x000fe40000000f00 */
        /* <DEDUP_REMOVED lines=14> */
.L_x_24347:
        /* <DEDUP_REMOVED lines=13> */
.L_x_24349:
[----:B------:R-:W-:Y:S05]  /*16f20*/  BSYNC.RECONVERGENT B3 ;  /* 0x0000000000037941 */ /* 0x000fea0003800200 */
.L_x_24348:
        /* <DEDUP_REMOVED lines=44> */
.L_x_24346:
[----:B------:R-:W-:Y:S05]  /*171f0*/  BSYNC.RECONVERGENT B2 ;  /* 0x0000000000027941 */ /* 0x000fea0003800200 */
.L_x_24345:
[----:B------:R-:W-:Y:S01]  /*17200*/  I2FP.F32.U32 R173, R8 ;  /* 0x0000000800ad7245 */ /* 0x000fe20000201000 */
[----:B------:R-:W-:Y:S01]  /*17210*/  HADD2.F32 R164, -RZ, R164.H1_H1 ;  /* 0x300000a4ffa47230 */ /* 0x000fe20000004100 */
[----:B------:R-:W-:Y:S01]  /*17220*/  LOP3.LUT R168, R168, 0xfffffff7, RZ, 0xc0, !PT ;  /* 0xfffffff7a8a87812 */ /* 0x000fe200078ec0ff */
[----:B------:R-:W-:Y:S01]  /*17230*/  BSSY.RECONVERGENT B2, `(.L_x_24350) ;  /* 0x0000050000027945 */ /* 0x000fe20003800200 */
[----:B------:R-:W-:Y:S02]  /*17240*/  IMAD.MOV.U32 R190, RZ, RZ, 0x2 ;  /* 0x00000002ffbe7424 */ /* 0x000fe400078e00ff */
[----:B------:R-:W-:Y:S01]  /*17250*/  FFMA.FTZ R8, R173, R238, 1.1641532182693481445e-10 ;  /* 0x2f000000ad087423 */ /* 0x000fe200000100ee */
[----:B------:R-:W-:-:S04]  /*17260*/  FMUL.FTZ R164, R164, R219 ;  /* 0x000000dba4a47220 */ /* 0x000fc80000410000 */
[----:B------:R-:W-:Y:S01]  /*17270*/  FSETP.GTU.FTZ.AND P2, PT, R8, R237, PT ;  /* 0x000000ed0800720b */ /* 0x000fe20003f5c000 */
[----:B------:R-:W-:-:S03]  /*17280*/  @P1 HADD2.F32 R8, -RZ, R28.H1_H1 ;  /* 0x3000001cff081230 */ /* 0x000fc60000004100 */
        /* <DEDUP_REMOVED lines=16> */
.L_x_24352:
        /* <DEDUP_REMOVED lines=13> */
.L_x_24354:
[----:B------:R-:W-:Y:S05]  /*17460*/  BSYNC.RECONVERGENT B3 ;  /* 0x0000000000037941 */ /* 0x000fea0003800200 */
.L_x_24353:
        /* <DEDUP_REMOVED lines=44> */
.L_x_24351:
[----:B------:R-:W-:Y:S05]  /*17730*/  BSYNC.RECONVERGENT B2 ;  /* 0x0000000000027941 */ /* 0x000fea0003800200 */
.L_x_24350:
        /* <DEDUP_REMOVED lines=25> */
.L_x_24357:
        /* <DEDUP_REMOVED lines=13> */
.L_x_24359:
[----:B------:R-:W-:Y:S05]  /*179a0*/  BSYNC.RECONVERGENT B3 ;  /* 0x0000000000037941 */ /* 0x000fea0003800200 */
.L_x_24358:
        /* <DEDUP_REMOVED lines=44> */
.L_x_24356:
[----:B------:R-:W-:Y:S05]  /*17c70*/  BSYNC.RECONVERGENT B2 ;  /* 0x0000000000027941 */ /* 0x000fea0003800200 */
.L_x_24355:
        /* <DEDUP_REMOVED lines=25> */
.L_x_24362:
        /* <DEDUP_REMOVED lines=13> */
.L_x_24364:
[----:B------:R-:W-:Y:S05]  /*17ee0*/  BSYNC.RECONVERGENT B3 ;  /* 0x0000000000037941 */ /* 0x000fea0003800200 */
.L_x_24363:
        /* <DEDUP_REMOVED lines=44> */
.L_x_24361:
[----:B------:R-:W-:Y:S05]  /*181b0*/  BSYNC.RECONVERGENT B2 ;  /* 0x0000000000027941 */ /* 0x000fea0003800200 */
.L_x_24360:
[----:B------:R-:W-:Y:S01]  /*181c0*/  I2FP.F32.U32 R165, R8 ;  /* 0x0000000800a57245 */ /* 0x000fe20000201000 */
[----:B------:R-:W-:Y:S01]  /*181d0*/  HADD2.F32 R164, -RZ, R166.H0_H0 ;  /* 0x200000a6ffa47230 */ /* 0x000fe20000004100 */
[----:B------:R-:W-:Y:S01]  /*181e0*/  ISETP.NE.AND P3, PT, R206, 0x1, PT ;  /* 0x00000001ce00780c */ /* 0x000fe20003f65270 */
[----:B------:R-:W-:Y:S01]  /*181f0*/  BSSY.RECONVERGENT B2, `(.L_x_24365) ;  /* 0x000004e000027945 */ /* 0x000fe20003800200 */
[----:B0-----:R-:W-:Y:S02]  /*18200*/  IMAD.MOV.U32 R228, RZ, RZ, 0x2 ;  /* 0x00000002ffe47424 */ /* 0x001fe400078e00ff */
        /* <DEDUP_REMOVED lines=18> */
.L_x_24367:
        /* <DEDUP_REMOVED lines=13> */
.L_x_24369:
[----:B------:R-:W-:Y:S05]  /*18400*/  BSYNC.RECONVERGENT B3 ;  /* 0x0000000000037941 */ /* 0x000fea0003800200 */
.L_x_24368:
        /* <DEDUP_REMOVED lines=44> */
.L_x_24366:
[----:B------:R-:W-:Y:S05]  /*186d0*/  BSYNC.RECONVERGENT B2 ;  /* 0x0000000000027941 */ /* 0x000fea0003800200 */
.L_x_24365:
        /* <DEDUP_REMOVED lines=23> */
.L_x_24372:
        /* <DEDUP_REMOVED lines=13> */
.L_x_24374:
[----:B------:R-:W-:Y:S05]  /*18920*/  BSYNC.RECONVERGENT B3 ;  /* 0x0000000000037941 */ /* 0x000fea0003800200 */
.L_x_24373:
        /* <DEDUP_REMOVED lines=44> */
.L_x_24371:
[----:B------:R-:W-:Y:S05]  /*18bf0*/  BSYNC.RECONVERGENT B2 ;  /* 0x0000000000027941 */ /* 0x000fea0003800200 */
.L_x_24370:
        /* <DEDUP_REMOVED lines=23> */
.L_x_24377:
        /* <DEDUP_REMOVED lines=13> */
.L_x_24379:
[----:B------:R-:W-:Y:S05]  /*18e40*/  BSYNC.RECONVERGENT B3 ;  /* 0x0000000000037941 */ /* 0x000fea0003800200 */
.L_x_24378:
        /* <DEDUP_REMOVED lines=44> */
.L_x_24376:
[----:B------:R-:W-:Y:S05]  /*19110*/  BSYNC.RECONVERGENT B2 ;  /* 0x0000000000027941 */ /* 0x000fea0003800200 */
.L_x_24375:
        /* <DEDUP_REMOVED lines=14> */
.L_x_24339:
        /* <DEDUP_REMOVED lines=43> */
.L_x_24380:
[----:B------:R-:W-:Y:S01]  /*194b0*/  IMAD.MOV.U32 R226, RZ, RZ, R232 ;  /* 0x000000ffffe27224 */ /* 0x000fe200078e00e8 */
[----:B------:R-:W-:-:S07]  /*194c0*/  IADD3 R227, PT, PT, R227, 0x20, RZ ;  /* 0x00000020e3e37810 */ /* 0x000fce0007ffe0ff */
.L_x_24257:
[----:B------:R-:W-:Y:S05]  /*194d0*/  BSYNC.RECONVERGENT B1 ;  /* 0x0000000000017941 */ /* 0x000fea0003800200 */
.L_x_24256:
        /* <DEDUP_REMOVED lines=35> */
.L_x_24386:
        /* <DEDUP_REMOVED lines=13> */
.L_x_24388:
[----:B------:R-:W-:Y:S05]  /*197e0*/  BSYNC.RECONVERGENT B3 ;  /* 0x0000000000037941 */ /* 0x000fea0003800200 */
.L_x_24387:
        /* <DEDUP_REMOVED lines=42> */
.L_x_24385:
[----:B------:R-:W-:Y:S05]  /*19a90*/  BSYNC.RECONVERGENT B2 ;  /* 0x0000000000027941 */ /* 0x000fea0003800200 */
.L_x_24384:
        /* <DEDUP_REMOVED lines=9> */
[----:B-1----:R-:W-:Y:S02]  /*19b30*/  FMUL.FTZ R8, R8, R235 ;  /* 0x000000eb08087220 */ /* 0x002fe40000410000 */
[----:B--2---:R-:W-:-:S02]  /*19b40*/  FSETP.GTU.FTZ.AND P2, PT, R13, R234, PT ;  /* 0x000000ea0d00720b */ /* 0x004fc40003f5c000 */
        /* <DEDUP_REMOVED lines=14> */
.L_x_24391:
        /* <DEDUP_REMOVED lines=13> */
.L_x_24393:
[----:B------:R-:W-:Y:S05]  /*19d00*/  BSYNC.RECONVERGENT B3 ;  /* 0x0000000000037941 */ /* 0x000fea0003800200 */
.L_x_24392:
        /* <DEDUP_REMOVED lines=43> */
.L_x_24390:
[----:B------:R-:W-:Y:S05]  /*19fc0*/  BSYNC.RECONVERGENT B2 ;  /* 0x0000000000027941 */ /* 0x000fea0003800200 */
.L_x_24389:
        /* <DEDUP_REMOVED lines=25> */
.L_x_24396:
        /* <DEDUP_REMOVED lines=13> */
.L_x_24398:
[----:B------:R-:W-:Y:S05]  /*1a230*/  BSYNC.RECONVERGENT B3 ;  /* 0x0000000000037941 */ /* 0x000fea0003800200 */
.L_x_24397:
        /* <DEDUP_REMOVED lines=44> */
.L_x_24395:
[----:B------:R-:W-:Y:S05]  /*1a500*/  BSYNC.RECONVERGENT B2 ;  /* 0x0000000000027941 */ /* 0x000fea0003800200 */
.L_x_24394:
        /* <DEDUP_REMOVED lines=22> */
.L_x_24401:
        /* <DEDUP_REMOVED lines=13> */
.L_x_24403:
[----:B------:R-:W-:Y:S05]  /*1a740*/  BSYNC.RECONVERGENT B3 ;  /* 0x0000000000037941 */ /* 0x000fea0003800200 */
.L_x_24402:
        /* <DEDUP_REMOVED lines=44> */
.L_x_24400:
[----:B------:R-:W-:Y:S05]  /*1aa10*/  BSYNC.RECONVERGENT B2 ;  /* 0x0000000000027941 */ /* 0x000fea0003800200 */
.L_x_24399:
        /* <DEDUP_REMOVED lines=25> */
.L_x_24406:
        /* <DEDUP_REMOVED lines=13> */
.L_x_24408:
[----:B------:R-:W-:Y:S05]  /*1ac80*/  BSYNC.RECONVERGENT B3 ;  /* 0x0000000000037941 */ /* 0x000fea0003800200 */
.L_x_24407:
        /* <DEDUP_REMOVED lines=44> */
.L_x_24405:
[----:B------:R-:W-:Y:S05]  /*1af50*/  BSYNC.RECONVERGENT B2 ;  /* 0x0000000000027941 */ /* 0x000fea0003800200 */
.L_x_24404:
        /* <DEDUP_REMOVED lines=22> */
.L_x_24411:
        /* <DEDUP_REMOVED lines=13> */
.L_x_24413:
[----:B------:R-:W-:Y:S05]  /*1b190*/  BSYNC.RECONVERGENT B3 ;  /* 0x0000000000037941 */ /* 0x000fea0003800200 */
.L_x_24412:
        /* <DEDUP_REMOVED lines=44> */
.L_x_24410:
[----:B------:R-:W-:Y:S05]  /*1b460*/  BSYNC.RECONVERGENT B2 ;  /* 0x0000000000027941 */ /* 0x000fea0003800200 */
.L_x_24409:
        /* <DEDUP_REMOVED lines=25> */
.L_x_24416:
        /* <DEDUP_REMOVED lines=13> */
.L_x_24418:
[----:B------:R-:W-:Y:S05]  /*1b6d0*/  BSYNC.RECONVERGENT B3 ;  /* 0x0000000000037941 */ /* 0x000fea0003800200 */
.L_x_24417:
        /* <DEDUP_REMOVED lines=44> */
.L_x_24415:
[----:B------:R-:W-:Y:S05]  /*1b9a0*/  BSYNC.RECONVERGENT B2 ;  /* 0x0000000000027941 */ /* 0x000fea0003800200 */
.L_x_24414:
        /* <DEDUP_REMOVED lines=22> */
.L_x_24421:
        /* <DEDUP_REMOVED lines=13> */
.L_x_24423:
[----:B------:R-:W-:Y:S05]  /*1bbe0*/  BSYNC.RECONVERGENT B3 ;  /* 0x0000000000037941 */ /* 0x000fea0003800200 */
.L_x_24422:
        /* <DEDUP_REMOVED lines=44> */
.L_x_24420:
[----:B------:R-:W-:Y:S05]  /*1beb0*/  BSYNC.RECONVERGENT B2 ;  /* 0x0000000000027941 */ /* 0x000fea0003800200 */
.L_x_24419:
        /* <DEDUP_REMOVED lines=25> */
.L_x_24426:
        /* <DEDUP_REMOVED lines=13> */
.L_x_24428:
[----:B------:R-:W-:Y:S05]  /*1c120*/  BSYNC.RECONVERGENT B3 ;  /* 0x0000000000037941 */ /* 0x000fea0003800200 */
.L_x_24427:
        /* <DEDUP_REMOVED lines=44> */
.L_x_24425:
[----:B------:R-:W-:Y:S05]  /*1c3f0*/  BSYNC.RECONVERGENT B2 ;  /* 0x0000000000027941 */ /* 0x000fea0003800200 */
.L_x_24424:
        /* <DEDUP_REMOVED lines=20> */
.L_x_24431:
        /* <DEDUP_REMOVED lines=13> */
.L_x_24433:
[----:B------:R-:W-:Y:S05]  /*1c610*/  BSYNC.RECONVERGENT B3 ;  /* 0x0000000000037941 */ /* 0x000fea0003800200 */
.L_x_24432:
        /* <DEDUP_REMOVED lines=44> */
.L_x_24430:
[----:B------:R-:W-:Y:S05]  /*1c8e0*/  BSYNC.RECONVERGENT B2 ;  /* 0x0000000000027941 */ /* 0x000fea0003800200 */
.L_x_24429:
        /* <DEDUP_REMOVED lines=25> */
.L_x_24436:
        /* <DEDUP_REMOVED lines=13> */
.L_x_24438:
[----:B------:R-:W-:Y:S05]  /*1cb50*/  BSYNC.RECONVERGENT B3 ;  /* 0x0000000000037941 */ /* 0x000fea0003800200 */
.L_x_24437:
        /* <DEDUP_REMOVED lines=44> */
.L_x_24435:
[----:B------:R-:W-:Y:S05]  /*1ce20*/  BSYNC.RECONVERGENT B2 ;  /* 0x0000000000027941 */ /* 0x000fea0003800200 */
.L_x_24434:
        /* <DEDUP_REMOVED lines=20> */
.L_x_24441:
        /* <DEDUP_REMOVED lines=13> */
.L_x_24443:
[----:B------:R-:W-:Y:S05]  /*1d040*/  BSYNC.RECONVERGENT B3 ;  /* 0x0000000000037941 */ /* 0x000fea0003800200 */
.L_x_24442:
        /* <DEDUP_REMOVED lines=44> */
.L_x_24440:
[----:B------:R-:W-:Y:S05]  /*1d310*/  BSYNC.RECONVERGENT B2 ;  /* 0x0000000000027941 */ /* 0x000fea0003800200 */
.L_x_24439:
        /* <DEDUP_REMOVED lines=25> */
.L_x_24446:
        /* <DEDUP_REMOVED lines=13> */
.L_x_24448:
[----:B------:R-:W-:Y:S05]  /*1d580*/  BSYNC.RECONVERGENT B3 ;  /* 0x0000000000037941 */ /* 0x000fea0003800200 */
.L_x_24447:
        /* <DEDUP_REMOVED lines=44> */
.L_x_24445:
[----:B------:R-:W-:Y:S05]  /*1d850*/  BSYNC.RECONVERGENT B2 ;  /* 0x0000000000027941 */ /* 0x000fea0003800200 */
.L_x_24444:
        /* <DEDUP_REMOVED lines=20> */
.L_x_24451:
        /* <DEDUP_REMOVED lines=13> */
.L_x_24453:
[----:B------:R-:W-:Y:S05]  /*1da70*/  BSYNC.RECONVERGENT B3 ;  /* 0x0000000000037941 */ /* 0x000fea0003800200 */
.L_x_24452:
        /* <DEDUP_REMOVED lines=44> */
.L_x_24450:
[----:B------:R-:W-:Y:S05]  /*1dd40*/  BSYNC.RECONVERGENT B2 ;  /* 0x0000000000027941 */ /* 0x000fea0003800200 */
.L_x_24449:
        /* <DEDUP_REMOVED lines=25> */
.L_x_24456:
        /* <DEDUP_REMOVED lines=13> */
.L_x_24458:
[----:B------:R-:W-:Y:S05]  /*1dfb0*/  BSYNC.RECONVERGENT B3 ;  /* 0x0000000000037941 */ /* 0x000fea0003800200 */
.L_x_24457:
        /* <DEDUP_REMOVED lines=44> */
.L_x_24455:
[----:B------:R-:W-:Y:S05]  /*1e280*/  BSYNC.RECONVERGENT B2 ;  /* 0x0000000000027941 */ /* 0x000fea0003800200 */
.L_x_24454:
        /* <DEDUP_REMOVED lines=20> */
.L_x_24461:
        /* <DEDUP_REMOVED lines=15> */
.L_x_24463:
[----:B------:R-:W-:Y:S05]  /*1e4c0*/  BSYNC.RECONVERGENT B3 ;  /* 0x0000000000037941 */ /* 0x000fea0003800200 */
.L_x_24462:
        /* <DEDUP_REMOVED lines=44> */
.L_x_24460:
[----:B------:R-:W-:Y:S05]  /*1e790*/  BSYNC.RECONVERGENT B2 ;  /* 0x0000000000027941 */ /* 0x000fea0003800200 */
.L_x_24459:
        /* <DEDUP_REMOVED lines=18> */
.L_x_24383:
        /* <DEDUP_REMOVED lines=16> */
.L_x_24467:
        /* <DEDUP_REMOVED lines=13> */
.L_x_24469:
[----:B------:R-:W-:Y:S05]  /*1ea90*/  BSYNC.RECONVERGENT B3 ;  /* 0x0000000000037941 */ /* 0x000fea0003800200 */
.L_x_24468:
        /* <DEDUP_REMOVED lines=43> */
.L_x_24466:
[----:B------:R-:W-:Y:S05]  /*1ed50*/  BSYNC.RECONVERGENT B2 ;  /* 0x0000000000027941 */ /* 0x000fea0003800200 */
.L_x_24465:
        /* <DEDUP_REMOVED lines=10> */
[----:B--2---:R-:W-:Y:S01]  /*1ee00*/  FSETP.GTU.FTZ.AND P2, PT, R8, R237, PT ;  /* 0x000000ed0800720b */ /* 0x004fe20003f5c000 */
        /* <DEDUP_REMOVED lines=17> */
.L_x_24472:
        /* <DEDUP_REMOVED lines=13> */
.L_x_24474:
[----:B------:R-:W-:Y:S05]  /*1eff0*/  BSYNC.RECONVERGENT B3 ;  /* 0x0000000000037941 */ /* 0x000fea0003800200 */
.L_x_24473:
        /* <DEDUP_REMOVED lines=44> */
.L_x_24471:
[----:B------:R-:W-:Y:S05]  /*1f2c0*/  BSYNC.RECONVERGENT B2 ;  /* 0x0000000000027941 */ /* 0x000fea0003800200 */
.L_x_24470:
[----:B------:R-:W-:Y:S01]  /*1f2d0*/  I2FP.F32.U32 R175, R8 ;  /* 0x0000000800af7245 */ /* 0x000fe20000201000 */
[----:B------:R-:W-:Y:S01]  /*1f2e0*/  HADD2.F32 R191, -RZ, R164.H1_H1 ;  /* 0x300000a4ffbf7230 */ /* 0x000fe20000004100 */
[----:B------:R-:W-:Y:S01]  /*1f2f0*/  LOP3.LUT R168, R168, 0xfffffff7, RZ, 0xc0, !PT ;  /* 0xfffffff7a8a87812 */ /* 0x000fe200078ec0ff */
[----:B------:R-:W-:Y:S01]  /*1f300*/  @P1 HADD2.F32 R164, -RZ, R28.H1_H1 ;  /* 0x3000001cffa41230 */ /* 0x000fe20000004100 */
        /* <DEDUP_REMOVED lines=21> */
.L_x_24477:
        /* <DEDUP_REMOVED lines=13> */
.L_x_24479:
[----:B------:R-:W-:Y:S05]  /*1f530*/  BSYNC.RECONVERGENT B3 ;  /* 0x0000000000037941 */ /* 0x000fea0003800200 */
.L_x_24478:
        /* <DEDUP_REMOVED lines=44> */
.L_x_24476:
[----:B------:R-:W-:Y:S05]  /*1f800*/  BSYNC.RECONVERGENT B2 ;  /* 0x0000000000027941 */ /* 0x000fea0003800200 */
.L_x_24475:
        /* <DEDUP_REMOVED lines=25> */
.L_x_24482:
        /* <DEDUP_REMOVED lines=13> */
.L_x_24484:
[----:B------:R-:W-:Y:S05]  /*1fa70*/  BSYNC.RECONVERGENT B3 ;  /* 0x0000000000037941 */ /* 0x000fea0003800200 */
.L_x_24483:
        /* <DEDUP_REMOVED lines=44> */
.L_x_24481:
[----:B------:R-:W-:Y:S05]  /*1fd40*/  BSYNC.RECONVERGENT B2 ;  /* 0x0000000000027941 */ /* 0x000fea0003800200 */
.L_x_24480:
        /* <DEDUP_REMOVED lines=25> */
.L_x_24487:
        /* <DEDUP_REMOVED lines=13> */
.L_x_24489:
[----:B------:R-:W-:Y:S05]  /*1ffb0*/  BSYNC.RECONVERGENT B3 ;  /* 0x0000000000037941 */ /* 0x000fea0003800200 */
.L_x_24488:
        /* <DEDUP_REMOVED lines=44> */
.L_x_24486:
[----:B------:R-:W-:Y:S05]  /*20280*/  BSYNC.RECONVERGENT B2 ;  /* 0x0000000000027941 */ /* 0x000fea0003800200 */
.L_x_24485:
        /* <DEDUP_REMOVED lines=23> */
.L_x_24492:
        /* <DEDUP_REMOVED lines=13> */
.L_x_24494:
[----:B------:R-:W-:Y:S05]  /*204d0*/  BSYNC.RECONVERGENT B3 ;  /* 0x0000000000037941 */ /* 0x000fea0003800200 */
.L_x_24493:
        /* <DEDUP_REMOVED lines=44> */
.L_x_24491:
[----:B------:R-:W-:Y:S05]  /*207a0*/  BSYNC.RECONVERGENT B2 ;  /* 0x0000000000027941 */ /* 0x000fea0003800200 */
.L_x_24490:
        /* <DEDUP_REMOVED lines=23> */
.L_x_24497:
        /* <DEDUP_REMOVED lines=13> */
.L_x_24499:
[----:B------:R-:W-:Y:S05]  /*209f0*/  BSYNC.RECONVERGENT B3 ;  /* 0x0000000000037941 */ /* 0x000fea0003800200 */
.L_x_24498:
        /* <DEDUP_REMOVED lines=44> */
.L_x_24496:
[----:B------:R-:W-:Y:S05]  /*20cc0*/  BSYNC.RECONVERGENT B2 ;  /* 0x0000000000027941 */ /* 0x000fea0003800200 */
.L_x_24495:
        /* <DEDUP_REMOVED lines=23> */
.L_x_24502:
        /* <DEDUP_REMOVED lines=13> */
.L_x_24504:
[----:B------:R-:W-:Y:S05]  /*20f10*/  BSYNC.RECONVERGENT B3 ;  /* 0x0000000000037941 */ /* 0x000fea0003800200 */
.L_x_24503:
        /* <DEDUP_REMOVED lines=44> */
.L_x_24501:
[----:B------:R-:W-:Y:S05]  /*211e0*/  BSYNC.RECONVERGENT B2 ;  /* 0x0000000000027941 */ /* 0x000fea0003800200 */
.L_x_24500:
        /* <DEDUP_REMOVED lines=14> */
.L_x_24464:
        /* <DEDUP_REMOVED lines=43> */
.L_x_24505:
[----:B------:R-:W-:Y:S01]  /*21580*/  IMAD.MOV.U32 R226, RZ, RZ, R232 ;  /* 0x000000ffffe27224 */ /* 0x000fe200078e00e8 */
[----:B------:R-:W-:-:S07]  /*21590*/  IADD3 R227, PT, PT, R227, 0x20, RZ ;  /* 0x00000020e3e37810 */ /* 0x000fce0007ffe0ff */
.L_x_24382:
[----:B------:R-:W-:Y:S05]  /*215a0*/  BSYNC.RECONVERGENT B1 ;  /* 0x0000000000017941 */ /* 0x000fea0003800200 */
.L_x_24381:
        /* <DEDUP_REMOVED lines=35> */
.L_x_24511:
        /* <DEDUP_REMOVED lines=13> */
.L_x_24513:
[----:B------:R-:W-:Y:S05]  /*218b0*/  BSYNC.RECONVERGENT B3 ;  /* 0x0000000000037941 */ /* 0x000fea0003800200 */
.L_x_24512:
        /* <DEDUP_REMOVED lines=42> */
.L_x_24510:
[----:B------:R-:W-:Y:S05]  /*21b60*/  BSYNC.RECONVERGENT B2 ;  /* 0x0000000000027941 */ /* 0x000fea0003800200 */
.L_x_24509:
        /* <DEDUP_REMOVED lines=25> */
.L_x_24516:
        /* <DEDUP_REMOVED lines=13> */
.L_x_24518:
[----:B------:R-:W-:Y:S05]  /*21dd0*/  BSYNC.RECONVERGENT B3 ;  /* 0x0000000000037941 */ /* 0x000fea0003800200 */
.L_x_24517:
        /* <DEDUP_REMOVED lines=43> */
.L_x_24515:
[----:B------:R-:W-:Y:S05]  /*22090*/  BSYNC.RECONVERGENT B2 ;  /* 0x0000000000027941 */ /* 0x000fea0003800200 */
.L_x_24514:
        /* <DEDUP_REMOVED lines=25> */
.L_x_24521:
        /* <DEDUP_REMOVED lines=13> */
.L_x_24523:
[----:B------:R-:W-:Y:S05]  /*22300*/  BSYNC.RECONVERGENT B3 ;  /* 0x0000000000037941 */ /* 0x000fea0003800200 */
.L_x_24522:
        /* <DEDUP_REMOVED lines=44> */
.L_x_24520:
[----:B------:R-:W-:Y:S05]  /*225d0*/  BSYNC.RECONVERGENT B2 ;  /* 0x0000000000027941 */ /* 0x000fea0003800200 */
.L_x_24519:
        /* <DEDUP_REMOVED lines=22> */
.L_x_24526:
        /* <DEDUP_REMOVED lines=13> */
.L_x_24528:
[----:B------:R-:W-:Y:S05]  /*22810*/  BSYNC.RECONVERGENT B3 ;  /* 0x0000000000037941 */ /* 0x000fea0003800200 */
.L_x_24527:
        /* <DEDUP_REMOVED lines=44> */
.L_x_24525:
[----:B------:R-:W-:Y:S05]  /*22ae0*/  BSYNC.RECONVERGENT B2 ;  /* 0x0000000000027941 */ /* 0x000fea0003800200 */
.L_x_24524:
        /* <DEDUP_REMOVED lines=25> */
.L_x_24531:
        /* <DEDUP_REMOVED lines=13> */
.L_x_24533:
[----:B------:R-:W-:Y:S05]  /*22d50*/  BSYNC.RECONVERGENT B3 ;  /* 0x0000000000037941 */ /* 0x000fea0003800200 */
.L_x_24532:
        /* <DEDUP_REMOVED lines=44> */
.L_x_24530:
[----:B------:R-:W-:Y:S05]  /*23020*/  BSYNC.RECONVERGENT B2 ;  /* 0x0000000000027941 */ /* 0x000fea0003800200 */
.L_x_24529:
        /* <DEDUP_REMOVED lines=22> */
.L_x_24536:
        /* <DEDUP_REMOVED lines=13> */
.L_x_24538:
[----:B------:R-:W-:Y:S05]  /*23260*/  BSYNC.RECONVERGENT B3 ;  /* 0x0000000000037941 */ /* 0x000fea0003800200 */
.L_x_24537:
        /* <DEDUP_REMOVED lines=44> */
.L_x_24535:
[----:B------:R-:W-:Y:S05]  /*23530*/  BSYNC.RECONVERGENT B2 ;  /* 0x0000000000027941 */ /* 0x000fea0003800200 */
.L_x_24534:
        /* <DEDUP_REMOVED lines=25> */
.L_x_24541:
        /* <DEDUP_REMOVED lines=13> */
.L_x_24543:
[----:B------:R-:W-:Y:S05]  /*237a0*/  BSYNC.RECONVERGENT B3 ;  /* 0x0000000000037941 */ /* 0x000fea0003800200 */
.L_x_24542:
        /* <DEDUP_REMOVED lines=44> */
.L_x_24540:
[----:B------:R-:W-:Y:S05]  /*23a70*/  BSYNC.RECONVERGENT B2 ;  /* 0x0000000000027941 */ /* 0x000fea0003800200 */
.L_x_24539:
        /* <DEDUP_REMOVED lines=22> */
.L_x_24546:
        /* <DEDUP_REMOVED lines=13> */
.L_x_24548:
[----:B------:R-:W-:Y:S05]  /*23cb0*/  BSYNC.RECONVERGENT B3 ;  /* 0x0000000000037941 */ /* 0x000fea0003800200 */
.L_x_24547:
        /* <DEDUP_REMOVED lines=44> */
.L_x_24545:
[----:B------:R-:W-:Y:S05]  /*23f80*/  BSYNC.RECONVERGENT B2 ;  /* 0x0000000000027941 */ /* 0x000fea0003800200 */
.L_x_24544:
        /* <DEDUP_REMOVED lines=25> */
.L_x_24551:
        /* <DEDUP_REMOVED lines=13> */
.L_x_24553:
[----:B------:R-:W-:Y:S05]  /*241f0*/  BSYNC.RECONVERGENT B3 ;  /* 0x0000000000037941 */ /* 0x000fea0003800200 */
.L_x_24552:
        /* <DEDUP_REMOVED lines=44> */
.L_x_24550:
[----:B------:R-:W-:Y:S05]  /*244c0*/  BSYNC.RECONVERGENT B2 ;  /* 0x0000000000027941 */ /* 0x000fea0003800200 */
.L_x_24549:
        /* <DEDUP_REMOVED lines=20> */
.L_x_24556:
        /* <DEDUP_REMOVED lines=13> */
.L_x_24558:
[----:B------:R-:W-:Y:S05]  /*246e0*/  BSYNC.RECONVERGENT B3 ;  /* 0x0000000000037941 */ /* 0x000fea0003800200 */
.L_x_24557:
        /* <DEDUP_REMOVED lines=44> */
.L_x_24555:
[----:B------:R-:W-:Y:S05]  /*249b0*/  BSYNC.RECONVERGENT B2 ;  /* 0x0000000000027941 */ /* 0x000fea0003800200 */
.L_x_24554:
        /* <DEDUP_REMOVED lines=25> */
.L_x_24561:
        /* <DEDUP_REMOVED lines=13> */
.L_x_24563:
[----:B------:R-:W-:Y:S05]  /*24c20*/  BSYNC.RECONVERGENT B3 ;  /* 0x0000000000037941 */ /* 0x000fea0003800200 */
.L_x_24562:
        /* <DEDUP_REMOVED lines=44> */
.L_x_24560:
[----:B------:R-:W-:Y:S05]  /*24ef0*/  BSYNC.RECONVERGENT B2 ;  /* 0x0000000000027941 */ /* 0x000fea0003800200 */
.L_x_24559:
        /* <DEDUP_REMOVED lines=20> */
.L_x_24566:
        /* <DEDUP_REMOVED lines=13> */
.L_x_24568:
[----:B------:R-:W-:Y:S05]  /*25110*/  BSYNC.RECONVERGENT B3 ;  /* 0x0000000000037941 */ /* 0x000fea0003800200 */
.L_x_24567:
        /* <DEDUP_REMOVED lines=44> */
.L_x_24565:
[----:B------:R-:W-:Y:S05]  /*253e0*/  BSYNC.RECONVERGENT B2 ;  /* 0x0000000000027941 */ /* 0x000fea0003800200 */
.L_x_24564:
        /* <DEDUP_REMOVED lines=25> */
.L_x_24571:
        /* <DEDUP_REMOVED lines=13> */
.L_x_24573:
[----:B------:R-:W-:Y:S05]  /*25650*/  BSYNC.RECONVERGENT B3 ;  /* 0x0000000000037941 */ /* 0x000fea0003800200 */
.L_x_24572:
        /* <DEDUP_REMOVED lines=44> */
.L_x_24570:
[----:B------:R-:W-:Y:S05]  /*25920*/  BSYNC.RECONVERGENT B2 ;  /* 0x0000000000027941 */ /* 0x000fea0003800200 */
.L_x_24569:
        /* <DEDUP_REMOVED lines=20> */
.L_x_24576:
        /* <DEDUP_REMOVED lines=13> */
.L_x_24578:
[----:B------:R-:W-:Y:S05]  /*25b40*/  BSYNC.RECONVERGENT B3 ;  /* 0x0000000000037941 */ /* 0x000fea0003800200 */
.L_x_24577:
        /* <DEDUP_REMOVED lines=44> */
.L_x_24575:
[----:B------:R-:W-:Y:S05]  /*25e10*/  BSYNC.RECONVERGENT B2 ;  /* 0x0000000000027941 */ /* 0x000fea0003800200 */
.L_x_24574:
        /* <DEDUP_REMOVED lines=25> */
.L_x_24581:
        /* <DEDUP_REMOVED lines=13> */
.L_x_24583:
[----:B------:R-:W-:Y:S05]  /*26080*/  BSYNC.RECONVERGENT B3 ;  /* 0x0000000000037941 */ /* 0x000fea0003800200 */
.L_x_24582:
        /* <DEDUP_REMOVED lines=44> */
.L_x_24580:
[----:B------:R-:W-:Y:S05]  /*26350*/  BSYNC.RECONVERGENT B2 ;  /* 0x0000000000027941 */ /* 0x000fea0003800200 */
.L_x_24579:
        /* <DEDUP_REMOVED lines=20> */
.L_x_24586:
        /* <DEDUP_REMOVED lines=15> */
.L_x_24588:
[----:B------:R-:W-:Y:S05]  /*26590*/  BSYNC.RECONVERGENT B3 ;  /* 0x0000000000037941 */ /* 0x000fea0003800200 */
.L_x_24587:
        /* <DEDUP_REMOVED lines=44> */
.L_x_24585:
[----:B------:R-:W-:Y:S05]  /*26860*/  BSYNC.RECONVERGENT B2 ;  /* 0x0000000000027941 */ /* 0x000fea0003800200 */
.L_x_24584:
        /* <DEDUP_REMOVED lines=18> */
.L_x_24508:
        /* <DEDUP_REMOVED lines=16> */
.L_x_24592:
        /* <DEDUP_REMOVED lines=13> */
.L_x_24594:
[----:B------:R-:W-:Y:S05]  /*26b60*/  BSYNC.RECONVERGENT B3 ;  /* 0x0000000000037941 */ /* 0x000fea0003800200 */
.L_x_24593:
        /* <DEDUP_REMOVED lines=43> */
.L_x_24591:
[----:B------:R-:W-:Y:S05]  /*26e20*/  BSYNC.RECONVERGENT B2 ;  /* 0x0000000000027941 */ /* 0x000fea0003800200 */
.L_x_24590:
[----:B------:R-:W1:Y:S01]  /*26e30*/  LDC R221, c[0x0][0x408] ;  /* 0x00010200ffdd7b82 */ /* 0x000e620000000800 */
[----:B------:R-:W-:Y:S01]  /*26e40*/  I2FP.F32.U32 R177, R24 ;  /* 0x0000001800b17245 */ /* 0x000fe20000201000 */
[----:B------:R-:W-:Y:S01]  /*26e50*/  IMAD.MOV.U32 R238, RZ, RZ, 0x2f800000 ;  /* 0x2f800000ffee7424 */ /* 0x000fe200078e00ff */
[----:B------:R-:W-:Y:S01]  /*26e60*/  LOP3.LUT R168, R168, 0xffffffef, RZ, 0xc0, !PT ;  /* 0xffffffefa8a87812 */ /* 0x000fe200078ec0ff */
[----:B-----5:R-:W-:Y:S01]  /*26e70*/  HADD2.F32 R24, -RZ, R164.H0_H0 ;  /* 0x200000a4ff187230 */ /* 0x020fe20000004100 */
[----:B------:R-:W-:Y:S01]  /*26e80*/  BSSY.RECONVERGENT B2, `(.L_x_24595) ;  /* 0x0000051000027945 */ /* 0x000fe20003800200 */
[----:B------:R-:W-:Y:S01]  /*26e90*/  FFMA.FTZ R8, R177, R238, 1.1641532182693481445e-10 ;  /* 0x2f000000b1087423 */ /* 0x000fe200000100ee */
[----:B------:R-:W-:Y:S01]  /*26ea0*/  @P1 HADD2.F32 R177, -RZ, R28.H0_H0 ;  /* 0x2000001cffb11230 */ /* 0x000fe20000004100 */
[----:B------:R-:W2:Y:S01]  /*26eb0*/  LDC R237, c[0x0][0x404] ;  /* 0x00010100ffed7b82 */ /* 0x000ea20000000800 */
[----:B------:R-:W-:Y:S02]  /*26ec0*/  IMAD.MOV.U32 R193, RZ, RZ, 0x2 ;  /* 0x00000002ffc17424 */ /* 0x000fe400078e00ff */
[----:B-1----:R-:W-:Y:S01]  /*26ed0*/  FMUL.FTZ R24, R24, R221 ;  /* 0x000000dd18187220 */ /* 0x002fe20000410000 */
[----:B--2---:R-:W-:-:S02]  /*26ee0*/  FSETP.GTU.FTZ.AND P2, PT, R8, R237, PT ;  /* 0x000000ed0800720b */ /* 0x004fc40003f5c000 */
        /* <DEDUP_REMOVED lines=16> */
.L_x_24597:
        /* <DEDUP_REMOVED lines=13> */
.L_x_24599:
[----:B------:R-:W-:Y:S05]  /*270c0*/  BSYNC.RECONVERGENT B3 ;  /* 0x0000000000037941 */ /* 0x000fea0003800200 */
.L_x_24598:
        /* <DEDUP_REMOVED lines=44> */
.L_x_24596:
[----:B------:R-:W-:Y:S05]  /*27390*/  BSYNC.RECONVERGENT B2 ;  /* 0x0000000000027941 */ /* 0x000fea0003800200 */
.L_x_24595:
        /* <DEDUP_REMOVED lines=25> */
.L_x_24602:
        /* <DEDUP_REMOVED lines=13> */
.L_x_24604:
[----:B------:R-:W-:Y:S05]  /*27600*/  BSYNC.RECONVERGENT B3 ;  /* 0x0000000000037941 */ /* 0x000fea0003800200 */
.L_x_24603:
        /* <DEDUP_REMOVED lines=44> */
.L_x_24601:
[----:B------:R-:W-:Y:S05]  /*278d0*/  BSYNC.RECONVERGENT B2 ;  /* 0x0000000000027941 */ /* 0x000fea0003800200 */
.L_x_24600:
        /* <DEDUP_REMOVED lines=25> */
.L_x_24607:
        /* <DEDUP_REMOVED lines=13> */
.L_x_24609:
[----:B------:R-:W-:Y:S05]  /*27b40*/  BSYNC.RECONVERGENT B3 ;  /* 0x0000000000037941 */ /* 0x000fea0003800200 */
.L_x_24608:
        /* <DEDUP_REMOVED lines=44> */
.L_x_24606:
[----:B------:R-:W-:Y:S05]  /*27e10*/  BSYNC.RECONVERGENT B2 ;  /* 0x0000000000027941 */ /* 0x000fea0003800200 */
.L_x_24605:
        /* <DEDUP_REMOVED lines=25> */
.L_x_24612:
        /* <DEDUP_REMOVED lines=13> */
.L_x_24614:
[----:B------:R-:W-:Y:S05]  /*28080*/  BSYNC.RECONVERGENT B3 ;  /* 0x0000000000037941 */ /* 0x000fea0003800200 */
.L_x_24613:
        /* <DEDUP_REMOVED lines=44> */
.L_x_24611:
[----:B------:R-:W-:Y:S05]  /*28350*/  BSYNC.RECONVERGENT B2 ;  /* 0x0000000000027941 */ /* 0x000fea0003800200 */
.L_x_24610:
        /* <DEDUP_REMOVED lines=23> */
.L_x_24617:
        /* <DEDUP_REMOVED lines=13> */
.L_x_24619:
[----:B------:R-:W-:Y:S05]  /*285a0*/  BSYNC.RECONVERGENT B3 ;  /* 0x0000000000037941 */ /* 0x000fea0003800200 */
.L_x_24618:
        /* <DEDUP_REMOVED lines=44> */
.L_x_24616:
[----:B------:R-:W-:Y:S05]  /*28870*/  BSYNC.RECONVERGENT B2 ;  /* 0x0000000000027941 */ /* 0x000fea0003800200 */
.L_x_24615:
        /* <DEDUP_REMOVED lines=23> */
.L_x_24622:
        /* <DEDUP_REMOVED lines=13> */
.L_x_24624:
[----:B------:R-:W-:Y:S05]  /*28ac0*/  BSYNC.RECONVERGENT B3 ;  /* 0x0000000000037941 */ /* 0x000fea0003800200 */
.L_x_24623:
        /* <DEDUP_REMOVED lines=44> */
.L_x_24621:
[----:B------:R-:W-:Y:S05]  /*28d90*/  BSYNC.RECONVERGENT B2 ;  /* 0x0000000000027941 */ /* 0x000fea0003800200 */
.L_x_24620:
        /* <DEDUP_REMOVED lines=23> */
.L_x_24627:
        /* <DEDUP_REMOVED lines=13> */
.L_x_24629:
[----:B------:R-:W-:Y:S05]  /*28fe0*/  BSYNC.RECONVERGENT B3 ;  /* 0x0000000000037941 */ /* 0x000fea0003800200 */
.L_x_24628:
        /* <DEDUP_REMOVED lines=44> */
.L_x_24626:
[----:B------:R-:W-:Y:S05]  /*292b0*/  BSYNC.RECONVERGENT B2 ;  /* 0x0000000000027941 */ /* 0x000fea0003800200 */
.L_x_24625:
        /* <DEDUP_REMOVED lines=14> */
.L_x_24589:
        /* <DEDUP_REMOVED lines=43> */
.L_x_24630:
[----:B------:R-:W-:Y:S01]  /*29650*/  IMAD.MOV.U32 R226, RZ, RZ, R232 ;  /* 0x000000ffffe27224 */ /* 0x000fe200078e00e8 */
[----:B------:R-:W-:-:S07]  /*29660*/  IADD3 R227, PT, PT, R227, 0x20, RZ ;  /* 0x00000020e3e37810 */ /* 0x000fce0007ffe0ff */
.L_x_24507:
[----:B------:R-:W-:Y:S05]  /*29670*/  BSYNC.RECONVERGENT B1 ;  /* 0x0000000000017941 */ /* 0x000fea0003800200 */
.L_x_24506:
        /* <DEDUP_REMOVED lines=35> */
.L_x_24636:
        /* <DEDUP_REMOVED lines=13> */
.L_x_24638:
[----:B------:R-:W-:Y:S05]  /*29980*/  BSYNC.RECONVERGENT B3 ;  /* 0x0000000000037941 */ /* 0x000fea0003800200 */
.L_x_24637:
        /* <DEDUP_REMOVED lines=42> */
.L_x_24635:
[----:B------:R-:W-:Y:S05]  /*29c30*/  BSYNC.RECONVERGENT B2 ;  /* 0x0000000000027941 */ /* 0x000fea0003800200 */
.L_x_24634:
        /* <DEDUP_REMOVED lines=25> */
.L_x_24641:
        /* <DEDUP_REMOVED lines=13> */
.L_x_24643:
[----:B------:R-:W-:Y:S05]  /*29ea0*/  BSYNC.RECONVERGENT B3 ;  /* 0x0000000000037941 */ /* 0x000fea0003800200 */
.L_x_24642:
        /* <DEDUP_REMOVED lines=43> */
.L_x_24640:
[----:B------:R-:W-:Y:S05]  /*2a160*/  BSYNC.RECONVERGENT B2 ;  /* 0x0000000000027941 */ /* 0x000fea0003800200 */
.L_x_24639:
        /* <DEDUP_REMOVED lines=25> */
.L_x_24646:
        /* <DEDUP_REMOVED lines=13> */
.L_x_24648:
[----:B------:R-:W-:Y:S05]  /*2a3d0*/  BSYNC.RECONVERGENT B3 ;  /* 0x0000000000037941 */ /* 0x000fea0003800200 */
.L_x_24647:
        /* <DEDUP_REMOVED lines=44> */
.L_x_24645:
[----:B------:R-:W-:Y:S05]  /*2a6a0*/  BSYNC.RECONVERGENT B2 ;  /* 0x0000000000027941 */ /* 0x000fea0003800200 */
.L_x_24644:
        /* <DEDUP_REMOVED lines=22> */
.L_x_24651:
        /* <DEDUP_REMOVED lines=13> */
.L_x_24653:
[----:B------:R-:W-:Y:S05]  /*2a8e0*/  BSYNC.RECONVERGENT B3 ;  /* 0x0000000000037941 */ /* 0x000fea0003800200 */
.L_x_24652:
        /* <DEDUP_REMOVED lines=44> */
.L_x_24650:
[----:B------:R-:W-:Y:S05]  /*2abb0*/  BSYNC.RECONVERGENT B2 ;  /* 0x0000000000027941 */ /* 0x000fea0003800200 */
.L_x_24649:
        /* <DEDUP_REMOVED lines=25> */
.L_x_24656:
        /* <DEDUP_REMOVED lines=13> */
.L_x_24658:
[----:B------:R-:W-:Y:S05]  /*2ae20*/  BSYNC.RECONVERGENT B3 ;  /* 0x0000000000037941 */ /* 0x000fea0003800200 */
.L_x_24657:
        /* <DEDUP_REMOVED lines=44> */
.L_x_24655:
[----:B------:R-:W-:Y:S05]  /*2b0f0*/  BSYNC.RECONVERGENT B2 ;  /* 0x0000000000027941 */ /* 0x000fea0003800200 */
.L_x_24654:
        /* <DEDUP_REMOVED lines=22> */
.L_x_24661:
        /* <DEDUP_REMOVED lines=13> */
.L_x_24663:
[----:B------:R-:W-:Y:S05]  /*2b330*/  BSYNC.RECONVERGENT B3 ;  /* 0x0000000000037941 */ /* 0x000fea0003800200 */
.L_x_24662:
        /* <DEDUP_REMOVED lines=44> */
.L_x_24660:
[----:B------:R-:W-:Y:S05]  /*2b600*/  BSYNC.RECONVERGENT B2 ;  /* 0x0000000000027941 */ /* 0x000fea0003800200 */
.L_x_24659:
        /* <DEDUP_REMOVED lines=25> */
.L_x_24666:
        /* <DEDUP_REMOVED lines=13> */
.L_x_24668:
[----:B------:R-:W-:Y:S05]  /*2b870*/  BSYNC.RECONVERGENT B3 ;  /* 0x0000000000037941 */ /* 0x000fea0003800200 */
.L_x_24667:
        /* <DEDUP_REMOVED lines=44> */
.L_x_24665:
[----:B------:R-:W-:Y:S05]  /*2bb40*/  BSYNC.RECONVERGENT B2 ;  /* 0x0000000000027941 */ /* 0x000fea0003800200 */
.L_x_24664:
        /* <DEDUP_REMOVED lines=22> */
.L_x_24671:
        /* <DEDUP_REMOVED lines=13> */
.L_x_24673:
[----:B------:R-:W-:Y:S05]  /*2bd80*/  BSYNC.RECONVERGENT B3 ;  /* 0x0000000000037941 */ /* 0x000fea0003800200 */
.L_x_24672:
        /* <DEDUP_REMOVED lines=44> */
.L_x_24670:
[----:B------:R-:W-:Y:S05]  /*2c050*/  BSYNC.RECONVERGENT B2 ;  /* 0x0000000000027941 */ /* 0x000fea0003800200 */
.L_x_24669:
        /* <DEDUP_REMOVED lines=25> */
.L_x_24676:
        /* <DEDUP_REMOVED lines=13> */
.L_x_24678:
[----:B------:R-:W-:Y:S05]  /*2c2c0*/  BSYNC.RECONVERGENT B3 ;  /* 0x0000000000037941 */ /* 0x000fea0003800200 */
.L_x_24677:
        /* <DEDUP_REMOVED lines=44> */
.L_x_24675:
[----:B------:R-:W-:Y:S05]  /*2c590*/  BSYNC.RECONVERGENT B2 ;  /* 0x0000000000027941 */ /* 0x000fea0003800200 */
.L_x_24674:
        /* <DEDUP_REMOVED lines=20> */
.L_x_24681:
        /* <DEDUP_REMOVED lines=13> */
.L_x_24683:
[----:B------:R-:W-:Y:S05]  /*2c7b0*/  BSYNC.RECONVERGENT B3 ;  /* 0x0000000000037941 */ /* 0x000fea0003800200 */
.L_x_24682:
        /* <DEDUP_REMOVED lines=44> */
.L_x_24680:
[----:B------:R-:W-:Y:S05]  /*2ca80*/  BSYNC.RECONVERGENT B2 ;  /* 0x0000000000027941 */ /* 0x000fea0003800200 */
.L_x_24679:
        /* <DEDUP_REMOVED lines=25> */
.L_x_24686:
        /* <DEDUP_REMOVED lines=13> */
.L_x_24688:
[----:B------:R-:W-:Y:S05]  /*2ccf0*/  BSYNC.RECONVERGENT B3 ;  /* 0x0000000000037941 */ /* 0x000fea0003800200 */
.L_x_24687:
        /* <DEDUP_REMOVED lines=44> */
.L_x_24685:
[----:B------:R-:W-:Y:S05]  /*2cfc0*/  BSYNC.RECONVERGENT B2 ;  /* 0x0000000000027941 */ /* 0x000fea0003800200 */
.L_x_24684:
        /* <DEDUP_REMOVED lines=20> */
.L_x_24691:
        /* <DEDUP_REMOVED lines=13> */
.L_x_24693:
[----:B------:R-:W-:Y:S05]  /*2d1e0*/  BSYNC.RECONVERGENT B3 ;  /* 0x0000000000037941 */ /* 0x000fea0003800200 */
.L_x_24692:
        /* <DEDUP_REMOVED lines=44> */
.L_x_24690:
[----:B------:R-:W-:Y:S05]  /*2d4b0*/  BSYNC.RECONVERGENT B2 ;  /* 0x0000000000027941 */ /* 0x000fea0003800200 */
.L_x_24689:
        /* <DEDUP_REMOVED lines=25> */
.L_x_24696:
        /* <DEDUP_REMOVED lines=13> */
.L_x_24698:
[----:B------:R-:W-:Y:S05]  /*2d720*/  BSYNC.RECONVERGENT B3 ;  /* 0x0000000000037941 */ /* 0x000fea0003800200 */
.L_x_24697:
        /* <DEDUP_REMOVED lines=44> */
.L_x_24695:
[----:B------:R-:W-:Y:S05]  /*2d9f0*/  BSYNC.RECONVERGENT B2 ;  /* 0x0000000000027941 */ /* 0x000fea0003800200 */
.L_x_24694:
        /* <DEDUP_REMOVED lines=20> */
.L_x_24701:
        /* <DEDUP_REMOVED lines=13> */
.L_x_24703:
[----:B------:R-:W-:Y:S05]  /*2dc10*/  BSYNC.RECONVERGENT B3 ;  /* 0x0000000000037941 */ /* 0x000fea0003800200 */
.L_x_24702:
        /* <DEDUP_REMOVED lines=44> */
.L_x_24700:
[----:B------:R-:W-:Y:S05]  /*2dee0*/  BSYNC.RECONVERGENT B2 ;  /* 0x0000000000027941 */ /* 0x000fea0003800200 */
.L_x_24699:
        /* <DEDUP_REMOVED lines=25> */
.L_x_24706:
        /* <DEDUP_REMOVED lines=13> */
.L_x_24708:
[----:B------:R-:W-:Y:S05]  /*2e150*/  BSYNC.RECONVERGENT B3 ;  /* 0x0000000000037941 */ /* 0x000fea0003800200 */
.L_x_24707:
        /* <DEDUP_REMOVED lines=44> */
.L_x_24705:
[----:B------:R-:W-:Y:S05]  /*2e420*/  BSYNC.RECONVERGENT B2 ;  /* 0x0000000000027941 */ /* 0x000fea0003800200 */
.L_x_24704:
        /* <DEDUP_REMOVED lines=20> */
.L_x_24711:
        /* <DEDUP_REMOVED lines=15> */
.L_x_24713:
[----:B------:R-:W-:Y:S05]  /*2e660*/  BSYNC.RECONVERGENT B3 ;  /* 0x0000000000037941 */ /* 0x000fea0003800200 */
.L_x_24712:
        /* <DEDUP_REMOVED lines=44> */
.L_x_24710:
[----:B------:R-:W-:Y:S05]  /*2e930*/  BSYNC.RECONVERGENT B2 ;  /* 0x0000000000027941 */ /* 0x000fea0003800200 */
.L_x_24709:
        /* <DEDUP_REMOVED lines=18> */
.L_x_24633:
        /* <DEDUP_REMOVED lines=16> */
.L_x_24717:
        /* <DEDUP_REMOVED lines=13> */
.L_x_24719:
[----:B------:R-:W-:Y:S05]  /*2ec30*/  BSYNC.RECONVERGENT B3 ;  /* 0x0000000000037941 */ /* 0x000fea0003800200 */
.L_x_24718:
        /* <DEDUP_REMOVED lines=43> */
.L_x_24716:
[----:B------:R-:W-:Y:S05]  /*2eef0*/  BSYNC.RECONVERGENT B2 ;  /* 0x0000000000027941 */ /* 0x000fea0003800200 */
.L_x_24715:
        /* <DEDUP_REMOVED lines=9> */
[----:B-1----:R-:W-:Y:S02]  /*2ef90*/  FMUL.FTZ R179, R179, R222 ;  /* 0x000000deb3b37220 */ /* 0x002fe40000410000 */
[----:B--2---:R-:W-:-:S02]  /*2efa0*/  FSETP.GTU.FTZ.AND P2, PT, R8, R237, PT ;  /* 0x000000ed0800720b */ /* 0x004fc40003f5c000 */
        /* <DEDUP_REMOVED lines=17> */
.L_x_24722:
        /* <DEDUP_REMOVED lines=13> */
.L_x_24724:
[----:B------:R-:W-:Y:S05]  /*2f190*/  BSYNC.RECONVERGENT B3 ;  /* 0x0000000000037941 */ /* 0x000fea0003800200 */
.L_x_24723:
        /* <DEDUP_REMOVED lines=44> */
.L_x_24721:
[----:B------:R-:W-:Y:S05]  /*2f460*/  BSYNC.RECONVERGENT B2 ;  /* 0x0000000000027941 */ /* 0x000fea0003800200 */
.L_x_24720:
        /* <DEDUP_REMOVED lines=25> */
.L_x_24727:
        /* <DEDUP_REMOVED lines=13> */
.L_x_24729:
[----:B------:R-:W-:Y:S05]  /*2f6d0*/  BSYNC.RECONVERGENT B3 ;  /* 0x0000000000037941 */ /* 0x000fea0003800200 */
.L_x_24728:
        /* <DEDUP_REMOVED lines=44> */
.L_x_24726:
[----:B------:R-:W-:Y:S05]  /*2f9a0*/  BSYNC.RECONVERGENT B2 ;  /* 0x0000000000027941 */ /* 0x000fea0003800200 */
.L_x_24725:
        /* <DEDUP_REMOVED lines=25> */
.L_x_24732:
        /* <DEDUP_REMOVED lines=13> */
.L_x_24734:
[----:B------:R-:W-:Y:S05]  /*2fc10*/  BSYNC.RECONVERGENT B3 ;  /* 0x0000000000037941 */ /* 0x000fea0003800200 */
.L_x_24733:
        /* <DEDUP_REMOVED lines=44> */
.L_x_24731:
[----:B------:R-:W-:Y:S05]  /*2fee0*/  BSYNC.RECONVERGENT B2 ;  /* 0x0000000000027941 */ /* 0x000fea0003800200 */
.L_x_24730:
        /* <DEDUP_REMOVED lines=25> */
.L_x_24737:
        /* <DEDUP_REMOVED lines=13> */
.L_x_24739:
[----:B------:R-:W-:Y:S05]  /*30150*/  BSYNC.RECONVERGENT B3 ;  /* 0x0000000000037941 */ /* 0x000fea0003800200 */
.L_x_24738:
        /* <DEDUP_REMOVED lines=44> */
.L_x_24736:
[----:B------:R-:W-:Y:S05]  /*30420*/  BSYNC.RECONVERGENT B2 ;  /* 0x0000000000027941 */ /* 0x000fea0003800200 */
.L_x_24735:
        /* <DEDUP_REMOVED lines=23> */
.L_x_24742:
        /* <DEDUP_REMOVED lines=13> */
.L_x_24744:
[----:B------:R-:W-:Y:S05]  /*30670*/  BSYNC.RECONVERGENT B3 ;  /* 0x0000000000037941 */ /* 0x000fea0003800200 */
.L_x_24743:
        /* <DEDUP_REMOVED lines=44> */
.L_x_24741:
[----:B------:R-:W-:Y:S05]  /*30940*/  BSYNC.RECONVERGENT B2 ;  /* 0x0000000000027941 */ /* 0x000fea0003800200 */
.L_x_24740:
        /* <DEDUP_REMOVED lines=23> */
.L_x_24747:
        /* <DEDUP_REMOVED lines=13> */
.L_x_24749:
[----:B------:R-:W-:Y:S05]  /*30b90*/  BSYNC.RECONVERGENT B3 ;  /* 0x0000000000037941 */ /* 0x000fea0003800200 */
.L_x_24748:
        /* <DEDUP_REMOVED lines=44> */
.L_x_24746:
[----:B------:R-:W-:Y:S05]  /*30e60*/  BSYNC.RECONVERGENT B2 ;  /* 0x0000000000027941 */ /* 0x000fea0003800200 */
.L_x_24745:
        /* <DEDUP_REMOVED lines=23> */
.L_x_24752:
        /* <DEDUP_REMOVED lines=13> */
.L_x_24754:
[----:B------:R-:W-:Y:S05]  /*310b0*/  BSYNC.RECONVERGENT B3 ;  /* 0x0000000000037941 */ /* 0x000fea0003800200 */
.L_x_24753:
        /* <DEDUP_REMOVED lines=44> */
.L_x_24751:
[----:B------:R-:W-:Y:S05]  /*31380*/  BSYNC.RECONVERGENT B2 ;  /* 0x0000000000027941 */ /* 0x000fea0003800200 */
.L_x_24750:
        /* <DEDUP_REMOVED lines=14> */
.L_x_24714:
        /* <DEDUP_REMOVED lines=43> */
.L_x_24755:
[----:B------:R-:W-:Y:S01]  /*31720*/  IMAD.MOV.U32 R226, RZ, RZ, R232 ;  /* 0x000000ffffe27224 */ /* 0x000fe200078e00e8 */
[----:B------:R-:W-:-:S07]  /*31730*/  IADD3 R227, PT, PT, R227, 0x20, RZ ;  /* 0x00000020e3e37810 */ /* 0x000fce0007ffe0ff */
.L_x_24632:
[----:B------:R-:W-:Y:S05]  /*31740*/  BSYNC.RECONVERGENT B1 ;  /* 0x0000000000017941 */ /* 0x000fea0003800200 */
.L_x_24631:
        /* <DEDUP_REMOVED lines=35> */
.L_x_24761:
        /* <DEDUP_REMOVED lines=13> */
.L_x_24763:
[----:B------:R-:W-:Y:S05]  /*31a50*/  BSYNC.RECONVERGENT B3 ;  /* 0x0000000000037941 */ /* 0x000fea0003800200 */
.L_x_24762:
        /* <DEDUP_REMOVED lines=42> */
.L_x_24760:
[----:B------:R-:W-:Y:S05]  /*31d00*/  BSYNC.RECONVERGENT B2 ;  /* 0x0000000000027941 */ /* 0x000fea0003800200 */
.L_x_24759:
        /* <DEDUP_REMOVED lines=25> */
.L_x_24766:
        /* <DEDUP_REMOVED lines=13> */
.L_x_24768:
[----:B------:R-:W-:Y:S05]  /*31f70*/  BSYNC.RECONVERGENT B3 ;  /* 0x0000000000037941 */ /* 0x000fea0003800200 */
.L_x_24767:
        /* <DEDUP_REMOVED lines=43> */
.L_x_24765:
[----:B------:R-:W-:Y:S05]  /*32230*/  BSYNC.RECONVERGENT B2 ;  /* 0x0000000000027941 */ /* 0x000fea0003800200 */
.L_x_24764:
        /* <DEDUP_REMOVED lines=25> */
.L_x_24771:
        /* <DEDUP_REMOVED lines=13> */
.L_x_24773:
[----:B------:R-:W-:Y:S05]  /*324a0*/  BSYNC.RECONVERGENT B3 ;  /* 0x0000000000037941 */ /* 0x000fea0003800200 */
.L_x_24772:
        /* <DEDUP_REMOVED lines=44> */
.L_x_24770:
[----:B------:R-:W-:Y:S05]  /*32770*/  BSYNC.RECONVERGENT B2 ;  /* 0x0000000000027941 */ /* 0x000fea0003800200 */
.L_x_24769:
        /* <DEDUP_REMOVED lines=22> */
.L_x_24776:
        /* <DEDUP_REMOVED lines=13> */
.L_x_24778:
[----:B------:R-:W-:Y:S05]  /*329b0*/  BSYNC.RECONVERGENT B3 ;  /* 0x0000000000037941 */ /* 0x000fea0003800200 */
.L_x_24777:
        /* <DEDUP_REMOVED lines=44> */
.L_x_24775:
[----:B------:R-:W-:Y:S05]  /*32c80*/  BSYNC.RECONVERGENT B2 ;  /* 0x0000000000027941 */ /* 0x000fea0003800200 */
.L_x_24774:
        /* <DEDUP_REMOVED lines=25> */
.L_x_24781:
        /* <DEDUP_REMOVED lines=13> */
.L_x_24783:
[----:B------:R-:W-:Y:S05]  /*32ef0*/  BSYNC.RECONVERGENT B3 ;  /* 0x0000000000037941 */ /* 0x000fea0003800200 */
.L_x_24782:
        /* <DEDUP_REMOVED lines=44> */
.L_x_24780:
[----:B------:R-:W-:Y:S05]  /*331c0*/  BSYNC.RECONVERGENT B2 ;  /* 0x0000000000027941 */ /* 0x000fea0003800200 */
.L_x_24779:
        /* <DEDUP_REMOVED lines=22> */
.L_x_24786:
        /* <DEDUP_REMOVED lines=13> */
.L_x_24788:
[----:B------:R-:W-:Y:S05]  /*33400*/  BSYNC.RECONVERGENT B3 ;  /* 0x0000000000037941 */ /* 0x000fea0003800200 */
.L_x_24787:
        /* <DEDUP_REMOVED lines=44> */
.L_x_24785:
[----:B------:R-:W-:Y:S05]  /*336d0*/  BSYNC.RECONVERGENT B2 ;  /* 0x0000000000027941 */ /* 0x000fea0003800200 */
.L_x_24784:
        /* <DEDUP_REMOVED lines=25> */
.L_x_24791:
        /* <DEDUP_REMOVED lines=13> */
.L_x_24793:
[----:B------:R-:W-:Y:S05]  /*33940*/  BSYNC.RECONVERGENT B3 ;  /* 0x0000000000037941 */ /* 0x000fea0003800200 */
.L_x_24792:
        /* <DEDUP_REMOVED lines=44> */
.L_x_24790:
[----:B------:R-:W-:Y:S05]  /*33c10*/  BSYNC.RECONVERGENT B2 ;  /* 0x0000000000027941 */ /* 0x000fea0003800200 */
.L_x_24789:
        /* <DEDUP_REMOVED lines=22> */
.L_x_24796:
        /* <DEDUP_REMOVED lines=13> */
.L_x_24798:
[----:B------:R-:W-:Y:S05]  /*33e50*/  BSYNC.RECONVERGENT B3 ;  /* 0x0000000000037941 */ /* 0x000fea0003800200 */
.L_x_24797:
        /* <DEDUP_REMOVED lines=44> */
.L_x_24795:
[----:B------:R-:W-:Y:S05]  /*34120*/  BSYNC.RECONVERGENT B2 ;  /* 0x0000000000027941 */ /* 0x000fea0003800200 */
.L_x_24794:
        /* <DEDUP_REMOVED lines=25> */
.L_x_24801:
        /* <DEDUP_REMOVED lines=13> */
.L_x_24803:
[----:B------:R-:W-:Y:S05]  /*34390*/  BSYNC.RECONVERGENT B3 ;  /* 0x0000000000037941 */ /* 0x000fea0003800200 */
.L_x_24802:
        /* <DEDUP_REMOVED lines=44> */
.L_x_24800:
[----:B------:R-:W-:Y:S05]  /*34660*/  BSYNC.RECONVERGENT B2 ;  /* 0x0000000000027941 */ /* 0x000fea0003800200 */
.L_x_24799:
        /* <DEDUP_REMOVED lines=20> */
.L_x_24806:
        /* <DEDUP_REMOVED lines=13> */
.L_x_24808:
[----:B------:R-:W-:Y:S05]  /*34880*/  BSYNC.RECONVERGENT B3 ;  /* 0x0000000000037941 */ /* 0x000fea0003800200 */
.L_x_24807:
        /* <DEDUP_REMOVED lines=44> */
.L_x_24805:
[----:B------:R-:W-:Y:S05]  /*34b50*/  BSYNC.RECONVERGENT B2 ;  /* 0x0000000000027941 */ /* 0x000fea0003800200 */
.L_x_24804:
        /* <DEDUP_REMOVED lines=25> */
.L_x_24811:
        /* <DEDUP_REMOVED lines=13> */
.L_x_24813:
[----:B------:R-:W-:Y:S05]  /*34dc0*/  BSYNC.RECONVERGENT B3 ;  /* 0x0000000000037941 */ /* 0x000fea0003800200 */
.L_x_24812:
        /* <DEDUP_REMOVED lines=44> */
.L_x_24810:
[----:B------:R-:W-:Y:S05]  /*35090*/  BSYNC.RECONVERGENT B2 ;  /* 0x0000000000027941 */ /* 0x000fea0003800200 */
.L_x_24809:
        /* <DEDUP_REMOVED lines=20> */
.L_x_24816:
        /* <DEDUP_REMOVED lines=13> */
.L_x_24818:
[----:B------:R-:W-:Y:S05]  /*352b0*/  BSYNC.RECONVERGENT B3 ;  /* 0x0000000000037941 */ /* 0x000fea0003800200 */
.L_x_24817:
        /* <DEDUP_REMOVED lines=44> */
.L_x_24815:
[----:B------:R-:W-:Y:S05]  /*35580*/  BSYNC.RECONVERGENT B2 ;  /* 0x0000000000027941 */ /* 0x000fea0003800200 */
.L_x_24814:
        /* <DEDUP_REMOVED lines=25> */
.L_x_24821:
        /* <DEDUP_REMOVED lines=13> */
.L_x_24823:
[----:B------:R-:W-:Y:S05]  /*357f0*/  BSYNC.RECONVERGENT B3 ;  /* 0x0000000000037941 */ /* 0x000fea0003800200 */
.L_x_24822:
        /* <DEDUP_REMOVED lines=44> */
.L_x_24820:
[----:B------:R-:W-:Y:S05]  /*35ac0*/  BSYNC.RECONVERGENT B2 ;  /* 0x0000000000027941 */ /* 0x000fea0003800200 */
.L_x_24819:
        /* <DEDUP_REMOVED lines=20> */
.L_x_24826:
        /* <DEDUP_REMOVED lines=13> */
.L_x_24828:
[----:B------:R-:W-:Y:S05]  /*35ce0*/  BSYNC.RECONVERGENT B3 ;  /* 0x0000000000037941 */ /* 0x000fea0003800200 */
.L_x_24827:
        /* <DEDUP_REMOVED lines=44> */
.L_x_24825:
[----:B------:R-:W-:Y:S05]  /*35fb0*/  BSYNC.RECONVERGENT B2 ;  /* 0x0000000000027941 */ /* 0x000fea0003800200 */
.L_x_24824:
        /* <DEDUP_REMOVED lines=25> */
.L_x_24831:
        /* <DEDUP_REMOVED lines=13> */
.L_x_24833:
[----:B------:R-:W-:Y:S05]  /*36220*/  BSYNC.RECONVERGENT B3 ;  /* 0x0000000000037941 */ /* 0x000fea0003800200 */
.L_x_24832:
        /* <DEDUP_REMOVED lines=44> */
.L_x_24830:
[----:B------:R-:W-:Y:S05]  /*364f0*/  BSYNC.RECONVERGENT B2 ;  /* 0x0000000000027941 */ /* 0x000fea0003800200 */
.L_x_24829:
        /* <DEDUP_REMOVED lines=20> */
.L_x_24836:
        /* <DEDUP_REMOVED lines=15> */
.L_x_24838:
[----:B------:R-:W-:Y:S05]  /*36730*/  BSYNC.RECONVERGENT B3 ;  /* 0x0000000000037941 */ /* 0x000fea0003800200 */
.L_x_24837:
        /* <DEDUP_REMOVED lines=44> */
.L_x_24835:
[----:B------:R-:W-:Y:S05]  /*36a00*/  BSYNC.RECONVERGENT B2 ;  /* 0x0000000000027941 */ /* 0x000fea0003800200 */
.L_x_24834:
        /* <DEDUP_REMOVED lines=18> */
.L_x_24758:
        /* <DEDUP_REMOVED lines=16> */
.L_x_24842:
        /* <DEDUP_REMOVED lines=13> */
.L_x_24844:
[----:B------:R-:W-:Y:S05]  /*36d00*/  BSYNC.RECONVERGENT B3 ;  /* 0x0000000000037941 */ /* 0x000fea0003800200 */
.L_x_24843:
        /* <DEDUP_REMOVED lines=43> */
.L_x_24841:
[----:B------:R-:W-:Y:S05]  /*36fc0*/  BSYNC.RECONVERGENT B2 ;  /* 0x0000000000027941 */ /* 0x000fea0003800200 */
.L_x_24840:
        /* <DEDUP_REMOVED lines=28> */
.L_x_24847:
        /* <DEDUP_REMOVED lines=13> */
.L_x_24849:
[----:B------:R-:W-:Y:S05]  /*37260*/  BSYNC.RECONVERGENT B3 ;  /* 0x0000000000037941 */ /* 0x000fea0003800200 */
.L_x_24848:
        /* <DEDUP_REMOVED lines=44> */
.L_x_24846:
[----:B------:R-:W-:Y:S05]  /*37530*/  BSYNC.RECONVERGENT B2 ;  /* 0x0000000000027941 */ /* 0x000fea0003800200 */
.L_x_24845:
        /* <DEDUP_REMOVED lines=25> */
.L_x_24852:
        /* <DEDUP_REMOVED lines=13> */
.L_x_24854:
[----:B------:R-:W-:Y:S05]  /*377a0*/  BSYNC.RECONVERGENT B3 ;  /* 0x0000000000037941 */ /* 0x000fea0003800200 */
.L_x_24853:
        /* <DEDUP_REMOVED lines=44> */
.L_x_24851:
[----:B------:R-:W-:Y:S05]  /*37a70*/  BSYNC.RECONVERGENT B2 ;  /* 0x0000000000027941 */ /* 0x000fea0003800200 */
.L_x_24850:
        /* <DEDUP_REMOVED lines=25> */
.L_x_24857:
        /* <DEDUP_REMOVED lines=13> */
.L_x_24859:
[----:B------:R-:W-:Y:S05]  /*37ce0*/  BSYNC.RECONVERGENT B3 ;  /* 0x0000000000037941 */ /* 0x000fea0003800200 */
.L_x_24858:
        /* <DEDUP_REMOVED lines=44> */
.L_x_24856:
[----:B------:R-:W-:Y:S05]  /*37fb0*/  BSYNC.RECONVERGENT B2 ;  /* 0x0000000000027941 */ /* 0x000fea0003800200 */
.L_x_24855:
        /* <DEDUP_REMOVED lines=25> */
.L_x_24862:
        /* <DEDUP_REMOVED lines=13> */
.L_x_24864:
[----:B------:R-:W-:Y:S05]  /*38220*/  BSYNC.RECONVERGENT B3 ;  /* 0x0000000000037941 */ /* 0x000fea0003800200 */
.L_x_24863:
        /* <DEDUP_REMOVED lines=44> */
.L_x_24861:
[----:B------:R-:W-:Y:S05]  /*384f0*/  BSYNC.RECONVERGENT B2 ;  /* 0x0000000000027941 */ /* 0x000fea0003800200 */
.L_x_24860:
        /* <DEDUP_REMOVED lines=23> */
.L_x_24867:
        /* <DEDUP_REMOVED lines=13> */
.L_x_24869:
[----:B------:R-:W-:Y:S05]  /*38740*/  BSYNC.RECONVERGENT B3 ;  /* 0x0000000000037941 */ /* 0x000fea0003800200 */
.L_x_24868:
        /* <DEDUP_REMOVED lines=44> */
.L_x_24866:
[----:B------:R-:W-:Y:S05]  /*38a10*/  BSYNC.RECONVERGENT B2 ;  /* 0x0000000000027941 */ /* 0x000fea0003800200 */
.L_x_24865:
        /* <DEDUP_REMOVED lines=23> */
.L_x_24872:
        /* <DEDUP_REMOVED lines=13> */
.L_x_24874:
[----:B------:R-:W-:Y:S05]  /*38c60*/  BSYNC.RECONVERGENT B3 ;  /* 0x0000000000037941 */ /* 0x000fea0003800200 */
.L_x_24873:
        /* <DEDUP_REMOVED lines=44> */
.L_x_24871:
[----:B------:R-:W-:Y:S05]  /*38f30*/  BSYNC.RECONVERGENT B2 ;  /* 0x0000000000027941 */ /* 0x000fea0003800200 */
.L_x_24870:
        /* <DEDUP_REMOVED lines=23> */
.L_x_24877:
        /* <DEDUP_REMOVED lines=13> */
.L_x_24879:
[----:B------:R-:W-:Y:S05]  /*39180*/  BSYNC.RECONVERGENT B3 ;  /* 0x0000000000037941 */ /* 0x000fea0003800200 */
.L_x_24878:
        /* <DEDUP_REMOVED lines=44> */
.L_x_24876:
[----:B------:R-:W-:Y:S05]  /*39450*/  BSYNC.RECONVERGENT B2 ;  /* 0x0000000000027941 */ /* 0x000fea0003800200 */
.L_x_24875:
        /* <DEDUP_REMOVED lines=14> */
.L_x_24839:
        /* <DEDUP_REMOVED lines=43> */
.L_x_24880:
[----:B------:R-:W-:Y:S01]  /*397f0*/  IMAD.MOV.U32 R226, RZ, RZ, R232 ;  /* 0x000000ffffe27224 */ /* 0x000fe200078e00e8 */
[----:B------:R-:W-:-:S07]  /*39800*/  IADD3 R227, PT, PT, R227, 0x20, RZ ;  /* 0x00000020e3e37810 */ /* 0x000fce0007ffe0ff */
.L_x_24757:
[----:B------:R-:W-:Y:S05]  /*39810*/  BSYNC.RECONVERGENT B1 ;  /* 0x0000000000017941 */ /* 0x000fea0003800200 */
.L_x_24756:
        /* <DEDUP_REMOVED lines=35> */
.L_x_24886:
        /* <DEDUP_REMOVED lines=13> */
.L_x_24888:
[----:B------:R-:W-:Y:S05]  /*39b20*/  BSYNC.RECONVERGENT B3 ;  /* 0x0000000000037941 */ /* 0x000fea0003800200 */
.L_x_24887:
        /* <DEDUP_REMOVED lines=43> */
.L_x_24885:
[----:B------:R-:W-:Y:S05]  /*39de0*/  BSYNC.RECONVERGENT B2 ;  /* 0x0000000000027941 */ /* 0x000fea0003800200 */
.L_x_24884:
        /* <DEDUP_REMOVED lines=25> */
.L_x_24891:
        /* <DEDUP_REMOVED lines=13> */
.L_x_24893:
[----:B------:R-:W-:Y:S05]  /*3a050*/  BSYNC.RECONVERGENT B3 ;  /* 0x0000000000037941 */ /* 0x000fea0003800200 */
.L_x_24892:
        /* <DEDUP_REMOVED lines=43> */
.L_x_24890:
[----:B------:R-:W-:Y:S05]  /*3a310*/  BSYNC.RECONVERGENT B2 ;  /* 0x0000000000027941 */ /* 0x000fea0003800200 */
.L_x_24889:
        /* <DEDUP_REMOVED lines=15> */
[----:B0-----:R-:W-:Y:S02]  /*3a410*/  F2FP.F16.F32.PACK_AB R230, RZ, R27 ;  /* 0x0000001bffe6723e */ /* 0x001fe400000000ff */
        /* <DEDUP_REMOVED lines=9> */
.L_x_24896:
        /* <DEDUP_REMOVED lines=13> */
.L_x_24898:
[----:B------:R-:W-:Y:S05]  /*3a580*/  BSYNC.RECONVERGENT B3 ;  /* 0x0000000000037941 */ /* 0x000fea0003800200 */
.L_x_24897:
        /* <DEDUP_REMOVED lines=44> */
.L_x_24895:
[----:B------:R-:W-:Y:S05]  /*3a850*/  BSYNC.RECONVERGENT B2 ;  /* 0x0000000000027941 */ /* 0x000fea0003800200 */
.L_x_24894:
        /* <DEDUP_REMOVED lines=22> */
.L_x_24901:
        /* <DEDUP_REMOVED lines=13> */
.L_x_24903:
[----:B------:R-:W-:Y:S05]  /*3aa90*/  BSYNC.RECONVERGENT B3 ;  /* 0x0000000000037941 */ /* 0x000fea0003800200 */
.L_x_24902:
        /* <DEDUP_REMOVED lines=44> */
.L_x_24900:
[----:B------:R-:W-:Y:S05]  /*3ad60*/  BSYNC.RECONVERGENT B2 ;  /* 0x0000000000027941 */ /* 0x000fea0003800200 */
.L_x_24899:
        /* <DEDUP_REMOVED lines=25> */
.L_x_24906:
        /* <DEDUP_REMOVED lines=13> */
.L_x_24908:
[----:B------:R-:W-:Y:S05]  /*3afd0*/  BSYNC.RECONVERGENT B3 ;  /* 0x0000000000037941 */ /* 0x000fea0003800200 */
.L_x_24907:
        /* <DEDUP_REMOVED lines=44> */
.L_x_24905:
[----:B------:R-:W-:Y:S05]  /*3b2a0*/  BSYNC.RECONVERGENT B2 ;  /* 0x0000000000027941 */ /* 0x000fea0003800200 */
.L_x_24904:
        /* <DEDUP_REMOVED lines=22> */
.L_x_24911:
        /* <DEDUP_REMOVED lines=13> */
.L_x_24913:
[----:B------:R-:W-:Y:S05]  /*3b4e0*/  BSYNC.RECONVERGENT B3 ;  /* 0x0000000000037941 */ /* 0x000fea0003800200 */
.L_x_24912:
        /* <DEDUP_REMOVED lines=44> */
.L_x_24910:
[----:B------:R-:W-:Y:S05]  /*3b7b0*/  BSYNC.RECONVERGENT B2 ;  /* 0x0000000000027941 */ /* 0x000fea0003800200 */
.L_x_24909:
        /* <DEDUP_REMOVED lines=25> */
.L_x_24916:
        /* <DEDUP_REMOVED lines=13> */
.L_x_24918:
[----:B------:R-:W-:Y:S05]  /*3ba20*/  BSYNC.RECONVERGENT B3 ;  /* 0x0000000000037941 */ /* 0x000fea0003800200 */
.L_x_24917:
        /* <DEDUP_REMOVED lines=44> */
.L_x_24915:
[----:B------:R-:W-:Y:S05]  /*3bcf0*/  BSYNC.RECONVERGENT B2 ;  /* 0x0000000000027941 */ /* 0x000fea0003800200 */
.L_x_24914:
        /* <DEDUP_REMOVED lines=22> */
.L_x_24921:
        /* <DEDUP_REMOVED lines=13> */
.L_x_24923:
[----:B------:R-:W-:Y:S05]  /*3bf30*/  BSYNC.RECONVERGENT B3 ;  /* 0x0000000000037941 */ /* 0x000fea0003800200 */
.L_x_24922:
        /* <DEDUP_REMOVED lines=44> */
.L_x_24920:
[----:B------:R-:W-:Y:S05]  /*3c200*/  BSYNC.RECONVERGENT B2 ;  /* 0x0000000000027941 */ /* 0x000fea0003800200 */
.L_x_24919:
        /* <DEDUP_REMOVED lines=25> */
.L_x_24926:
        /* <DEDUP_REMOVED lines=13> */
.L_x_24928:
[----:B------:R-:W-:Y:S05]  /*3c470*/  BSYNC.RECONVERGENT B3 ;  /* 0x0000000000037941 */ /* 0x000fea0003800200 */
.L_x_24927:
        /* <DEDUP_REMOVED lines=44> */
.L_x_24925:
[----:B------:R-:W-:Y:S05]  /*3c740*/  BSYNC.RECONVERGENT B2 ;  /* 0x0000000000027941 */ /* 0x000fea0003800200 */
.L_x_24924:
        /* <DEDUP_REMOVED lines=20> */
.L_x_24931:
        /* <DEDUP_REMOVED lines=13> */
.L_x_24933:
[----:B------:R-:W-:Y:S05]  /*3c960*/  BSYNC.RECONVERGENT B3 ;  /* 0x0000000000037941 */ /* 0x000fea0003800200 */
.L_x_24932:
        /* <DEDUP_REMOVED lines=44> */
.L_x_24930:
[----:B------:R-:W-:Y:S05]  /*3cc30*/  BSYNC.RECONVERGENT B2 ;  /* 0x0000000000027941 */ /* 0x000fea0003800200 */
.L_x_24929:
        /* <DEDUP_REMOVED lines=25> */
.L_x_24936:
        /* <DEDUP_REMOVED lines=13> */
.L_x_24938:
[----:B------:R-:W-:Y:S05]  /*3cea0*/  BSYNC.RECONVERGENT B3 ;  /* 0x0000000000037941 */ /* 0x000fea0003800200 */
.L_x_24937:
        /* <DEDUP_REMOVED lines=44> */
.L_x_24935:
[----:B------:R-:W-:Y:S05]  /*3d170*/  BSYNC.RECONVERGENT B2 ;  /* 0x0000000000027941 */ /* 0x000fea0003800200 */
.L_x_24934:
        /* <DEDUP_REMOVED lines=20> */
.L_x_24941:
        /* <DEDUP_REMOVED lines=13> */
.L_x_24943:
[----:B------:R-:W-:Y:S05]  /*3d390*/  BSYNC.RECONVERGENT B3 ;  /* 0x0000000000037941 */ /* 0x000fea0003800200 */
.L_x_24942:
        /* <DEDUP_REMOVED lines=44> */
.L_x_24940:
[----:B------:R-:W-:Y:S05]  /*3d660*/  BSYNC.RECONVERGENT B2 ;  /* 0x0000000000027941 */ /* 0x000fea0003800200 */
.L_x_24939:
        /* <DEDUP_REMOVED lines=25> */
.L_x_24946:
        /* <DEDUP_REMOVED lines=13> */
.L_x_24948:
[----:B------:R-:W-:Y:S05]  /*3d8d0*/  BSYNC.RECONVERGENT B3 ;  /* 0x0000000000037941 */ /* 0x000fea0003800200 */
.L_x_24947:
        /* <DEDUP_REMOVED lines=44> */
.L_x_24945:
[----:B------:R-:W-:Y:S05]  /*3dba0*/  BSYNC.RECONVERGENT B2 ;  /* 0x0000000000027941 */ /* 0x000fea0003800200 */
.L_x_24944:
        /* <DEDUP_REMOVED lines=20> */
.L_x_24951:
        /* <DEDUP_REMOVED lines=13> */
.L_x_24953:
[----:B------:R-:W-:Y:S05]  /*3ddc0*/  BSYNC.RECONVERGENT B3 ;  /* 0x0000000000037941 */ /* 0x000fea0003800200 */
.L_x_24952:
        /* <DEDUP_REMOVED lines=44> */
.L_x_24950:
[----:B------:R-:W-:Y:S05]  /*3e090*/  BSYNC.RECONVERGENT B2 ;  /* 0x0000000000027941 */ /* 0x000fea0003800200 */
.L_x_24949:
        /* <DEDUP_REMOVED lines=25> */
.L_x_24956:
        /* <DEDUP_REMOVED lines=13> */
.L_x_24958:
[----:B------:R-:W-:Y:S05]  /*3e300*/  BSYNC.RECONVERGENT B3 ;  /* 0x0000000000037941 */ /* 0x000fea0003800200 */
.L_x_24957:
        /* <DEDUP_REMOVED lines=44> */
.L_x_24955:
[----:B------:R-:W-:Y:S05]  /*3e5d0*/  BSYNC.RECONVERGENT B2 ;  /* 0x0000000000027941 */ /* 0x000fea0003800200 */
.L_x_24954:
        /* <DEDUP_REMOVED lines=20> */
.L_x_24961:
        /* <DEDUP_REMOVED lines=15> */
.L_x_24963:
[----:B------:R-:W-:Y:S05]  /*3e810*/  BSYNC.RECONVERGENT B3 ;  /* 0x0000000000037941 */ /* 0x000fea0003800200 */
.L_x_24962:
        /* <DEDUP_REMOVED lines=44> */
.L_x_24960:
[----:B------:R-:W-:Y:S05]  /*3eae0*/  BSYNC.RECONVERGENT B2 ;  /* 0x0000000000027941 */ /* 0x000fea0003800200 */
.L_x_24959:
        /* <DEDUP_REMOVED lines=10> */
[----:B------:R-:W-:Y:S01]  /*3eb90*/  PRMT R165, R226, 0x5410, R233 ;  /* 0x00005410e2a57816 */ /* 0x000fe200000000e9 */
[--C-:B------:R-:W-:Y:S01]  /*3eba0*/  IMAD.MOV.U32 R226, RZ, RZ, R20.reuse ;  /* 0x000000ffffe27224 */ /* 0x100fe200078e0014 */
[----:B------:R-:W-:Y:S01]  /*3ebb0*/  PRMT R20, R164, 0x7610, R20 ;  /* 0x00007610a4147816 */ /* 0x000fe20000000014 */
[----:B------:R-:W-:Y:S01]  /*3ebc0*/  @P1 FADD.FTZ R224, R167, R238 ;  /* 0x000000eea7e01221 */ /* 0x000fe20000010000 */
[----:B------:R-:W-:Y:S02]  /*3ebd0*/  @!P1 MOV R224, R238 ;  /* 0x000000ee00e09202 */ /* 0x000fe40000000f00 */
[----:B------:R-:W-:Y:S02]  /*3ebe0*/  PRMT R164, R230, 0x5410, R231 ;  /* 0x00005410e6a47816 */ /* 0x000fe400000000e7 */
[----:B------:R-:W-:-:S04]  /*3ebf0*/  F2FP.F16.F32.PACK_AB R167, RZ, R224 ;  /* 0x000000e0ffa7723e */ /* 0x000fc800000000ff */
[----:B------:R-:W-:Y:S01]  /*3ec00*/  PRMT R167, R232, 0x5410, R167 ;  /* 0x00005410e8a77816 */ /* 0x000fe200000000a7 */
[----:B------:R-:W-:Y:S06]  /*3ec10*/  BRA `(.L_x_24964) ;  /* 0x0000002800887947 */ /* 0x000fec0003800000 */
.L_x_24883:
        /* <DEDUP_REMOVED lines=16> */
.L_x_24967:
        /* <DEDUP_REMOVED lines=13> */
.L_x_24969:
[----:B------:R-:W-:Y:S05]  /*3edf0*/  BSYNC.RECONVERGENT B3 ;  /* 0x0000000000037941 */ /* 0x000fea0003800200 */
.L_x_24968:
        /* <DEDUP_REMOVED lines=43> */
.L_x_24966:
[----:B------:R-:W-:Y:S05]  /*3f0b0*/  BSYNC.RECONVERGENT B2 ;  /* 0x0000000000027941 */ /* 0x000fea0003800200 */
.L_x_24965:
        /* <DEDUP_REMOVED lines=9> */
[----:B------:R-:W-:-:S02]  /*3f150*/  @P1 HADD2.F32 R8, -RZ, R28.H0_H0 ;  /* 0x2000001cff081230 */ /* 0x000fc40000004100 */
[----:B-1----:R-:W-:Y:S02]  /*3f160*/  FMUL.FTZ R183, R183, R224 ;  /* 0x000000e0b7b77220 */ /* 0x002fe40000410000 */
[----:B--2---:R-:W-:-:S04]  /*3f170*/  FSETP.GTU.FTZ.AND P2, PT, R27, R226, PT ;  /* 0x000000e21b00720b */ /* 0x004fc80003f5c000 */
        /* <DEDUP_REMOVED lines=16> */
.L_x_24972:
        /* <DEDUP_REMOVED lines=13> */
.L_x_24974:
[----:B------:R-:W-:Y:S05]  /*3f350*/  BSYNC.RECONVERGENT B3 ;  /* 0x0000000000037941 */ /* 0x000fea0003800200 */
.L_x_24973:
        /* <DEDUP_REMOVED lines=44> */
.L_x_24971:
[----:B------:R-:W-:Y:S05]  /*3f620*/  BSYNC.RECONVERGENT B2 ;  /* 0x0000000000027941 */ /* 0x000fea0003800200 */
.L_x_24970:
        /* <DEDUP_REMOVED lines=25> */
.L_x_24977:
        /* <DEDUP_REMOVED lines=13> */
.L_x_24979:
[----:B------:R-:W-:Y:S05]  /*3f890*/  BSYNC.RECONVERGENT B3 ;  /* 0x0000000000037941 */ /* 0x000fea0003800200 */
.L_x_24978:
        /* <DEDUP_REMOVED lines=44> */
.L_x_24976:
[----:B------:R-:W-:Y:S05]  /*3fb60*/  BSYNC.RECONVERGENT B2 ;  /* 0x0000000000027941 */ /* 0x000fea0003800200 */
.L_x_24975:
[----:B------:R-:W-:Y:S01]  /*3fb70*/  I2FP.F32.U32 R8, R8 ;  /* 0x0000000800087245 */ /* 0x000fe20000201000 */
[----:B------:R-:W-:Y:S01]  /*3fb80*/  HADD2.F32 R215, -RZ, R165.H0_H0 ;  /* 0x200000a5ffd77230 */ /* 0x000fe20000004100 */
[----:B------:R-:W-:Y:S01]  /*3fb90*/  LOP3.LUT R168, R168, 0xfffffffb, RZ, 0xc0, !PT ;  /* 0xfffffffba8a87812 */ /* 0x000fe200078ec0ff */
[----:B0-----:R-:W-:Y:S01]  /*3fba0*/  @P1 HADD2.F32 R229, -RZ, R29.H0_H0 ;  /* 0x2000001dffe51230 */ /* 0x001fe20000004100 */
        /* <DEDUP_REMOVED lines=21> */
.L_x_24982:
        /* <DEDUP_REMOVED lines=13> */
.L_x_24984:
[----:B------:R-:W-:Y:S05]  /*3fdd0*/  BSYNC.RECONVERGENT B3 ;  /* 0x0000000000037941 */ /* 0x000fea0003800200 */
.L_x_24983:
        /* <DEDUP_REMOVED lines=44> */
.L_x_24981:
[----:B------:R-:W-:Y:S05]  /*400a0*/  BSYNC.RECONVERGENT B2 ;  /* 0x0000000000027941 */ /* 0x000fea0003800200 */
.L_x_24980:
        /* <DEDUP_REMOVED lines=25> */
.L_x_24987:
        /* <DEDUP_REMOVED lines=13> */
.L_x_24989:
[----:B------:R-:W-:Y:S05]  /*40310*/  BSYNC.RECONVERGENT B3 ;  /* 0x0000000000037941 */ /* 0x000fea0003800200 */
.L_x_24988:
        /* <DEDUP_REMOVED lines=44> */
.L_x_24986:
[----:B------:R-:W-:Y:S05]  /*405e0*/  BSYNC.RECONVERGENT B2 ;  /* 0x0000000000027941 */ /* 0x000fea0003800200 */
.L_x_24985:
        /* <DEDUP_REMOVED lines=23> */
.L_x_24992:
        /* <DEDUP_REMOVED lines=13> */
.L_x_24994:
[----:B------:R-:W-:Y:S05]  /*40830*/  BSYNC.RECONVERGENT B3 ;  /* 0x0000000000037941 */ /* 0x000fea0003800200 */
.L_x_24993:
        /* <DEDUP_REMOVED lines=44> */
.L_x_24991:
[----:B------:R-:W-:Y:S05]  /*40b00*/  BSYNC.RECONVERGENT B2 ;  /* 0x0000000000027941 */ /* 0x000fea0003800200 */
.L_x_24990:
        /* <DEDUP_REMOVED lines=23> */
.L_x_24997:
        /* <DEDUP_REMOVED lines=13> */
.L_x_24999:
[----:B------:R-:W-:Y:S05]  /*40d50*/  BSYNC.RECONVERGENT B3 ;  /* 0x0000000000037941 */ /* 0x000fea0003800200 */
.L_x_24998:
        /* <DEDUP_REMOVED lines=44> */
.L_x_24996:
[----:B------:R-:W-:Y:S05]  /*41020*/  BSYNC.RECONVERGENT B2 ;  /* 0x0000000000027941 */ /* 0x000fea0003800200 */
.L_x_24995:
        /* <DEDUP_REMOVED lines=23> */
.L_x_25002:
        /* <DEDUP_REMOVED lines=13> */
.L_x_25004:
[----:B------:R-:W-:Y:S05]  /*41270*/  BSYNC.RECONVERGENT B3 ;  /* 0x0000000000037941 */ /* 0x000fea0003800200 */
.L_x_25003:
        /* <DEDUP_REMOVED lines=42> */
[----:B------:R-:W-:Y:S01]  /*41520*/  IMAD.MOV.U32 R165, RZ, RZ, R236 ;  /* 0x000000ffffa57224 */ /* 0x000fe200078e00ec */
[----:B------:R-:W-:-:S07]  /*41530*/  MOV R236, R164 ;  /* 0x000000a400ec7202 */ /* 0x000fce0000000f00 */
.L_x_25001:
[----:B------:R-:W-:Y:S05]  /*41540*/  BSYNC.RECONVERGENT B2 ;  /* 0x0000000000027941 */ /* 0x000fea0003800200 */
.L_x_25000:
[----:B------:R-:W-:Y:S01]  /*41550*/  I2FP.F32.U32 R164, R165 ;  /* 0x000000a500a47245 */ /* 0x000fe20000201000 */
[----:B------:R-:W-:Y:S01]  /*41560*/  HADD2.F32 R167, -RZ, R167.H1_H1 ;  /* 0x300000a7ffa77230 */ /* 0x000fe20000004100 */
[----:B------:R-:W-:Y:S01]  /*41570*/  PRMT R166, R238, 0x5410, R166 ;  /* 0x00005410eea67816 */ /* 0x000fe200000000a6 */
[----:B------:R-:W-:Y:S02]  /*41580*/  @P1 HADD2.F32 R165, -RZ, R31.H1_H1 ;  /* 0x3000001fffa51230 */ /* 0x000fe40000004100 */
[----:B------:R-:W-:Y:S01]  /*41590*/  FFMA.FTZ R239, R164, R239, 1.1641532182693481445e-10 ;  /* 0x2f000000a4ef7423 */ /* 0x000fe200000100ef */
[----:B------:R-:W-:Y:S01]  /*415a0*/  FMUL.FTZ R167, R167, R224 ;  /* 0x000000e0a7a77220 */ /* 0x000fe20000410000 */
[----:B------:R-:W-:-:S03]  /*415b0*/  PRMT R164, R232, 0x5410, R233 ;  /* 0x00005410e8a47816 */ /* 0x000fc600000000e9 */
[----:B------:R-:W-:Y:S02]  /*415c0*/  FSETP.GTU.FTZ.AND P5, PT, R239, R226, PT ;  /* 0x000000e2ef00720b */ /* 0x000fe40003fbc000 */
[----:B------:R-:W-:Y:S02]  /*415d0*/  MOV R226, R236 ;  /* 0x000000ec00e27202 */ /* 0x000fe40000000f00 */
[----:B------:R-:W-:Y:S02]  /*415e0*/  FSEL R224, R167, RZ, !P5 ;  /* 0x000000ffa7e07208 */ /* 0x000fe40006800000 */
[----:B------:R-:W-:-:S03]  /*415f0*/  PLOP3.LUT P5, PT, P5, PT, PT, 0x8, 0x80 ;  /* 0x000000000080781c */ /* 0x000fc60002fae170 */
[----:B------:R-:W-:Y:S01]  /*41600*/  @P1 FADD.FTZ R224, R165, R224 ;  /* 0x000000e0a5e01221 */ /* 0x000fe20000010000 */
[----:B------:R-:W-:-:S04]  /*41610*/  PRMT R165, R234, 0x5410, R237 ;  /* 0x00005410eaa57816 */ /* 0x000fc800000000ed */
[----:B------:R-:W-:-:S04]  /*41620*/  F2FP.F16.F32.PACK_AB R167, RZ, R224 ;  /* 0x000000e0ffa7723e */ /* 0x000fc800000000ff */
[----:B------:R-:W-:-:S07]  /*41630*/  PRMT R167, R235, 0x5410, R167 ;  /* 0x00005410eba77816 */ /* 0x000fce00000000a7 */
.L_x_24964:
        /* <DEDUP_REMOVED lines=43> */
.L_x_24882:
[----:B------:R-:W-:Y:S05]  /*418f0*/  BSYNC.RECONVERGENT B1 ;  /* 0x0000000000017941 */ /* 0x000fea0003800200 */
.L_x_24881:
        /* <DEDUP_REMOVED lines=235> */
.L_x_25034:
        /* <DEDUP_REMOVED lines=43> */
[----:B-1----:R-:W-:Y:S01]  /*42a60*/  IMAD.WIDE.U32 R230, R225, 0x10, R230 ;  /* 0x00000010e1e67825 */ /* 0x002fe200078e00e6 */
[----:B------:R-:W-:-:S02]  /*42a70*/  F2FP.F16.F32.PACK_AB R165, R234, R167 ;  /* 0x000000a7eaa5723e */ /* 0x000fc400000000ff */
[----:B------:R-:W-:Y:S02]  /*42a80*/  F2FP.F16.F32.PACK_AB R166, R229, R166 ;  /* 0x000000a6e5a6723e */ /* 0x000fe400000000ff */
[----:B------:R-:W-:Y:S02]  /*42a90*/  F2FP.F16.F32.PACK_AB R167, R242, R233 ;  /* 0x000000e9f2a7723e */ /* 0x000fe400000000ff */
[----:B------:R-:W-:-:S03]  /*42aa0*/  IADD3 R225, PT, PT, R225, 0x20, RZ ;  /* 0x00000020e1e17810 */ /* 0x000fc60007ffe0ff */
[----:B------:R2:W-:Y:S04]  /*42ab0*/  STG.E.128 desc[UR6][R230.64], R164 ;  /* 0x000000a4e6007986 */ /* 0x0005e8000c101d06 */
.L_x_25007:
[----:B------:R-:W-:Y:S05]  /*42ac0*/  BSYNC.RECONVERGENT B1 ;  /* 0x0000000000017941 */ /* 0x000fea0003800200 */
.L_x_25006:
        /* <DEDUP_REMOVED lines=31> */
[----:B------:R-:W-:Y:S01]  /*42cc0*/  F2FP.F16.F32.PACK_AB R166, R229, R166 ;  /* 0x000000a6e5a6723e */ /* 0x000fe200000000ff */
[----:B------:R-:W-:Y:S01]  /*42cd0*/  VIADD R225, R225, 0x20 ;  /* 0x00000020e1e17836 */ /* 0x000fe20000000000 */
[----:B------:R-:W-:-:S05]  /*42ce0*/  F2FP.F16.F32.PACK_AB R167, R242, R233 ;  /* 0x000000e9f2a7723e */ /* 0x000fca00000000ff */
[----:B------:R3:W-:Y:S02]  /*42cf0*/  STG.E.128 desc[UR6][R230.64], R164 ;  /* 0x000000a4e6007986 */ /* 0x0007e4000c101d06 */
.L_x_25009:
[----:B------:R-:W-:Y:S05]  /*42d00*/  BSYNC.RECONVERGENT B1 ;  /* 0x0000000000017941 */ /* 0x000fea0003800200 */
.L_x_25008:
        /* <DEDUP_REMOVED lines=35> */
.L_x_25011:
[----:B------:R-:W-:Y:S05]  /*42f40*/  BSYNC.RECONVERGENT B1 ;  /* 0x0000000000017941 */ /* 0x000fea0003800200 */
.L_x_25010:
        /* <DEDUP_REMOVED lines=35> */
.L_x_25013:
[----:B------:R-:W-:Y:S05]  /*43180*/  BSYNC.RECONVERGENT B1 ;  /* 0x0000000000017941 */ /* 0x000fea0003800200 */
.L_x_25012:
        /* <DEDUP_REMOVED lines=35> */
.L_x_25015:
[----:B------:R-:W-:Y:S05]  /*433c0*/  BSYNC.RECONVERGENT B1 ;  /* 0x0000000000017941 */ /* 0x000fea0003800200 */
.L_x_25014:
        /* <DEDUP_REMOVED lines=31> */
[----:B------:R-:W-:Y:S01]  /*435c0*/  F2FP.F16.F32.PACK_AB R166, R229, R166 ;  /* 0x000000a6e5a6723e */ /* 0x000fe200000000ff */
[----:B------:R-:W-:Y:S01]  /*435d0*/  VIADD R225, R225, 0x20 ;  /* 0x00000020e1e17836 */ /* 0x000fe20000000000 */
[----:B------:R-:W-:-:S05]  /*435e0*/  F2FP.F16.F32.PACK_AB R167, R242, R233 ;  /* 0x000000e9f2a7723e */ /* 0x000fca00000000ff */
[----:B------:R0:W-:Y:S02]  /*435f0*/  STG.E.128 desc[UR6][R230.64], R164 ;  /* 0x000000a4e6007986 */ /* 0x0001e4000c101d06 */
.L_x_25017:
[----:B------:R-:W-:Y:S05]  /*43600*/  BSYNC.RECONVERGENT B1 ;  /* 0x0000000000017941 */ /* 0x000fea0003800200 */
.L_x_25016:
        /* <DEDUP_REMOVED lines=35> */
.L_x_25019:
[----:B------:R-:W-:Y:S05]  /*43840*/  BSYNC.RECONVERGENT B1 ;  /* 0x0000000000017941 */ /* 0x000fea0003800200 */
.L_x_25018:
        /* <DEDUP_REMOVED lines=34> */
.L_x_25021:
[----:B------:R-:W-:Y:S05]  /*43a70*/  BSYNC.RECONVERGENT B1 ;  /* 0x0000000000017941 */ /* 0x000fea0003800200 */
.L_x_25020:
[----:B01234-:R-:W0:Y:S02]  /*43a80*/  LDC.64 R164, c[0x0][0x380] ;  /* 0x0000e000ffa47b82 */ /* 0x01fe240000000a00 */
[----:B0-----:R-:W-:-:S05]  /*43a90*/  IMAD R4, R164, 0x4, R4 ;  /* 0x00000004a4047824 */ /* 0x001fca00078e0204 */
[----:B------:R-:W-:-:S13]  /*43aa0*/  ISETP.GE.AND P0, PT, R4, R165, PT ;  /* 0x000000a50400720c */ /* 0x000fda0003f06270 */
[----:B------:R-:W-:Y:S05]  /*43ab0*/  @!P0 BRA `(.L_x_25022) ;  /* 0xfffffbd400dc8947 */ /* 0x000fea000383ffff */
[----:B------:R-:W-:Y:S05]  /*43ac0*/  BSYNC B0 ;  /* 0x0000000000007941 */ /* 0x000fea0003800000 */
.L_x_24005:
[----:B------:R-:W-:Y:S05]  /*43ad0*/  EXIT ;  /* 0x000000000000794d */ /* 0x000fea0003800000 */
.L_x_25005:
[----:B------:R-:W-:Y:S01]  /*43ae0*/  HFMA2 R236, -RZ, RZ, 0, 1.847743988037109375e-06 ;  /* 0x0000001fffec7431 */ /* 0x000fe200000001ff */
[----:B------:R-:W-:Y:S01]  /*43af0*/  BSSY B1, `(.L_x_25023) ;  /* 0x0000007000017945 */ /* 0x000fe20003800000 */
[----:B------:R-:W-:Y:S01]  /*43b00*/  MOV R234, R164 ;  /* 0x000000a400ea7202 */ /* 0x000fe20000000f00 */
[----:B------:R-:W-:Y:S02]  /*43b10*/  IMAD.MOV.U32 R235, RZ, RZ, 0x1 ;  /* 0x00000001ffeb7424 */ /* 0x000fe400078e00ff */
[----:B------:R-:W-:-:S07]  /*43b20*/  IMAD.MOV.U32 R233, RZ, RZ, -0x1 ;  /* 0xffffffffffe97424 */ /* 0x000fce00078e00ff */
[----:B-----5:R-:W-:Y:S05]  /*43b30*/  WARPSYNC.COLLECTIVE R233, `(.L_x_25024) ;  /* 0x00000000e9087348 */ /* 0x020fea0003c00000 */
[----:B------:R0:W1:Y:S02]  /*43b40*/  SHFL.BFLY P6, R232, R234, R235, R236 ;  /* 0x0c0000ebeae87389 */ /* 0x00006400000c00ec */
[----:B01---5:R-:W-:Y:S05]  /*43b50*/  ENDCOLLECTIVE ;  /* 0x000000000000791b */ /* 0x023fea0003800000 */
.L_x_25024:
[----:B------:R-:W-:Y:S05]  /*43b60*/  BSYNC B1 ;  /* 0x0000000000017941 */ /* 0x000fea0003800000 */
.L_x_25023:
        /* <DEDUP_REMOVED lines=10> */
.L_x_25025:
[----:B------:R-:W-:Y:S02]  /*43c10*/  IMAD.MOV.U32 R235, RZ, RZ, 0x4 ;  /* 0x00000004ffeb7424 */ /* 0x000fe400078e00ff */
[----:B------:R-:W-:-:S04]  /*43c20*/  IMAD.MOV.U32 R166, RZ, RZ, R232 ;  /* 0x000000ffffa67224 */ /* 0x000fc800078e00e8 */
[----:B------:R-:W-:-:S05]  /*43c30*/  FADD.FTZ R166, R165, R166 ;  /* 0x000000a6a5a67221 */ /* 0x000fca0000010000 */
[----:B------:R-:W-:-:S07]  /*43c40*/  MOV R234, R166 ;  /* 0x000000a600ea7202 */ /* 0x000fce0000000f00 */
[----:B------:R-:W-:Y:S05]  /*43c50*/  WARPSYNC.COLLECTIVE R233, `(.L_x_25026) ;  /* 0x00000000e9087348 */ /* 0x000fea0003c00000 */
[----:B------:R0:W1:Y:S02]  /*43c60*/  SHFL.BFLY P6, R232, R234, R235, R236 ;  /* 0x0c0000ebeae87389 */ /* 0x00006400000c00ec */
[----:B01----:R-:W-:Y:S05]  /*43c70*/  ENDCOLLECTIVE ;  /* 0x000000000000791b */ /* 0x003fea0003800000 */
.L_x_25026:
[----:B------:R-:W-:Y:S01]  /*43c80*/  HFMA2 R235, -RZ, RZ, 0, 4.76837158203125e-07 ;  /* 0x00000008ffeb7431 */ /* 0x000fe200000001ff */
[----:B------:R-:W-:-:S05]  /*43c90*/  MOV R167, R232 ;  /* 0x000000e800a77202 */ /* 0x000fca0000000f00 */
[----:B------:R-:W-:-:S04]  /*43ca0*/  FADD.FTZ R167, R166, R167 ;  /* 0x000000a7a6a77221 */ /* 0x000fc80000010000 */
[----:B------:R-:W-:-:S07]  /*43cb0*/  IMAD.MOV.U32 R234, RZ, RZ, R167 ;  /* 0x000000ffffea7224 */ /* 0x000fce00078e00a7 */
[----:B------:R-:W-:Y:S05]  /*43cc0*/  WARPSYNC.COLLECTIVE R233, `(.L_x_25027) ;  /* 0x00000000e9087348 */ /* 0x000fea0003c00000 */
[----:B------:R0:W1:Y:S02]  /*43cd0*/  SHFL.BFLY P6, R232, R234, R235, R236 ;  /* 0x0c0000ebeae87389 */ /* 0x00006400000c00ec */
[----:B01----:R-:W-:Y:S05]  /*43ce0*/  ENDCOLLECTIVE ;  /* 0x000000000000791b */ /* 0x003fea0003800000 */
.L_x_25027:
[----:B------:R-:W-:Y:S02]  /*43cf0*/  IMAD.MOV.U32 R235, RZ, RZ, 0x10 ;  /* 0x00000010ffeb7424 */ /* 0x000fe400078e00ff */
[----:B------:R-:W-:-:S04]  /*43d00*/  IMAD.MOV.U32 R228, RZ, RZ, R232 ;  /* 0x000000ffffe47224 */ /* 0x000fc800078e00e8 */
[----:B------:R-:W-:-:S05]  /*43d10*/  FADD.FTZ R228, R167, R228 ;  /* 0x000000e4a7e47221 */ /* 0x000fca0000010000 */
[----:B------:R-:W-:-:S07]  /*43d20*/  MOV R234, R228 ;  /* 0x000000e400ea7202 */ /* 0x000fce0000000f00 */
[----:B------:R-:W-:Y:S05]  /*43d30*/  WARPSYNC.COLLECTIVE R233, `(.L_x_25028) ;  /* 0x00000000e9087348 */ /* 0x000fea0003c00000 */
[----:B------:R0:W1:Y:S02]  /*43d40*/  SHFL.BFLY P6, R232, R234, R235, R236 ;  /* 0x0c0000ebeae87389 */ /* 0x00006400000c00ec */
[----:B01----:R-:W-:Y:S05]  /*43d50*/  ENDCOLLECTIVE ;  /* 0x000000000000791b */ /* 0x003fea0003800000 */
.L_x_25028:
[----:B------:R-:W-:Y:S01]  /*43d60*/  HFMA2 R235, -RZ, RZ, 0, 5.9604644775390625e-08 ;  /* 0x00000001ffeb7431 */ /* 0x000fe200000001ff */
[----:B------:R-:W-:Y:S02]  /*43d70*/  MOV R229, R232 ;  /* 0x000000e800e57202 */ /* 0x000fe40000000f00 */
        /* <DEDUP_REMOVED lines=132> */
[----:B------:R-:W-:-:S04]  /*445c0*/  @P6 FFMA.FTZ R164, R166, R166, R165 ;  /* 0x000000a6a6a46223 */ /* 0x000fc800000100a5 */
[----:B------:R-:W-:-:S07]  /*445d0*/  IMAD.MOV.U32 R234, RZ, RZ, R164 ;  /* 0x000000ffffea7224 */ /* 0x000fce00078e00a4 */
[----:B------:R-:W-:Y:S05]  /*445e0*/  WARPSYNC.COLLECTIVE R233, `(.L_x_25029) ;  /* 0x00000000e9087348 */ /* 0x000fea0003c00000 */
[----:B------:R0:W1:Y:S02]  /*445f0*/  SHFL.BFLY P6, R232, R234, R235, R236 ;  /* 0x0c0000ebeae87389 */ /* 0x00006400000c00ec */
[----:B01----:R-:W-:Y:S05]  /*44600*/  ENDCOLLECTIVE ;  /* 0x000000000000791b */ /* 0x003fea0003800000 */
.L_x_25029:
[----:B------:R-:W-:Y:S02]  /*44610*/  IMAD.MOV.U32 R235, RZ, RZ, 0x2 ;  /* 0x00000002ffeb7424 */ /* 0x000fe400078e00ff */
[----:B------:R-:W-:-:S04]  /*44620*/  IMAD.MOV.U32 R165, RZ, RZ, R232 ;  /* 0x000000ffffa57224 */ /* 0x000fc800078e00e8 */
[----:B------:R-:W-:-:S05]  /*44630*/  FADD.FTZ R165, R164, R165 ;  /* 0x000000a5a4a57221 */ /* 0x000fca0000010000 */
[----:B------:R-:W-:-:S07]  /*44640*/  MOV R234, R165 ;  /* 0x000000a500ea7202 */ /* 0x000fce0000000f00 */
[----:B------:R-:W-:Y:S05]  /*44650*/  WARPSYNC.COLLECTIVE R233, `(.L_x_25030) ;  /* 0x00000000e9087348 */ /* 0x000fea0003c00000 */
[----:B------:R0:W1:Y:S02]  /*44660*/  SHFL.BFLY P6, R232, R234, R235, R236 ;  /* 0x0c0000ebeae87389 */ /* 0x00006400000c00ec */
[----:B01----:R-:W-:Y:S05]  /*44670*/  ENDCOLLECTIVE ;  /* 0x000000000000791b */ /* 0x003fea0003800000 */
.L_x_25030:
[----:B------:R-:W-:Y:S01]  /*44680*/  HFMA2 R235, -RZ, RZ, 0, 2.384185791015625e-07 ;  /* 0x00000004ffeb7431 */ /* 0x000fe200000001ff */
[----:B------:R-:W-:-:S05]  /*44690*/  MOV R166, R232 ;  /* 0x000000e800a67202 */ /* 0x000fca0000000f00 */
[----:B------:R-:W-:-:S04]  /*446a0*/  FADD.FTZ R166, R165, R166 ;  /* 0x000000a6a5a67221 */ /* 0x000fc80000010000 */
[----:B------:R-:W-:-:S07]  /*446b0*/  IMAD.MOV.U32 R234, RZ, RZ, R166 ;  /* 0x000000ffffea7224 */ /* 0x000fce00078e00a6 */
[----:B------:R-:W-:Y:S05]  /*446c0*/  WARPSYNC.COLLECTIVE R233, `(.L_x_25031) ;  /* 0x00000000e9087348 */ /* 0x000fea0003c00000 */
[----:B------:R0:W1:Y:S02]  /*446d0*/  SHFL.BFLY P6, R232, R234, R235, R236 ;  /* 0x0c0000ebeae87389 */ /* 0x00006400000c00ec */
[----:B01----:R-:W-:Y:S05]  /*446e0*/  ENDCOLLECTIVE ;  /* 0x000000000000791b */ /* 0x003fea0003800000 */
.L_x_25031:
[----:B------:R-:W-:Y:S02]  /*446f0*/  IMAD.MOV.U32 R235, RZ, RZ, 0x8 ;  /* 0x00000008ffeb7424 */ /* 0x000fe400078e00ff */
[----:B------:R-:W-:-:S04]  /*44700*/  IMAD.MOV.U32 R167, RZ, RZ, R232 ;  /* 0x000000ffffa77224 */ /* 0x000fc800078e00e8 */
[----:B------:R-:W-:-:S05]  /*44710*/  FADD.FTZ R167, R166, R167 ;  /* 0x000000a7a6a77221 */ /* 0x000fca0000010000 */
[----:B------:R-:W-:-:S07]  /*44720*/  MOV R234, R167 ;  /* 0x000000a700ea7202 */ /* 0x000fce0000000f00 */
[----:B------:R-:W-:Y:S05]  /*44730*/  WARPSYNC.COLLECTIVE R233, `(.L_x_25032) ;  /* 0x00000000e9087348 */ /* 0x000fea0003c00000 */
[----:B------:R0:W1:Y:S02]  /*44740*/  SHFL.BFLY P6, R232, R234, R235, R236 ;  /* 0x0c0000ebeae87389 */ /* 0x00006400000c00ec */
[----:B01----:R-:W-:Y:S05]  /*44750*/  ENDCOLLECTIVE ;  /* 0x000000000000791b */ /* 0x003fea0003800000 */
.L_x_25032:
[----:B------:R-:W-:Y:S01]  /*44760*/  HFMA2 R235, -RZ, RZ, 0, 9.5367431640625e-07 ;  /* 0x00000010ffeb7431 */ /* 0x000fe200000001ff */
[----:B------:R-:W-:-:S05]  /*44770*/  MOV R228, R232 ;  /* 0x000000e800e47202 */ /* 0x000fca0000000f00 */
[----:B------:R-:W-:-:S04]  /*44780*/  FADD.FTZ R229, R167, R228 ;  /* 0x000000e4a7e57221 */ /* 0x000fc80000010000 */
[----:B------:R-:W-:-:S07]  /*44790*/  IMAD.MOV.U32 R234, RZ, RZ, R229 ;  /* 0x000000ffffea7224 */ /* 0x000fce00078e00e5 */
[----:B------:R-:W-:Y:S05]  /*447a0*/  WARPSYNC.COLLECTIVE R233, `(.L_x_25033) ;  /* 0x00000000e9087348 */ /* 0x000fea0003c00000 */
[----:B------:R0:W1:Y:S02]  /*447b0*/  SHFL.BFLY P6, R232, R234, R235, R236 ;  /* 0x0c0000ebeae87389 */ /* 0x00006400000c00ec */
[----:B01----:R-:W-:Y:S05]  /*447c0*/  ENDCOLLECTIVE ;  /* 0x000000000000791b */ /* 0x003fea0003800000 */
.L_x_25033:
[----:B------:R-:W-:Y:S05]  /*447d0*/  BRA `(.L_x_25034) ;  /* 0xffffffdc00f47947 */ /* 0x000fea000383ffff */
.L_x_25035:
        /* <DEDUP_REMOVED lines=10> */
.L_x_43898:


//--------------------- .text._ZN10layer_norm31ln_parallel_residual_fwd_kernelINS_13Kernel_traitsIf6__halfS2_S2_fjLj2048ELj1ELj4ELj1ELj16ENS_18Kernel_traits_baseILj2048EfS2_S2_S2_fjLj128EEEEELb1ELb1ELb1EEEvNS_9FwdParamsE --------------------------
	.section	.text._ZN10layer_norm31ln_parallel_residual_fwd_kernelINS_13Kernel_traitsIf6__halfS2_S2_fjLj2048ELj1ELj4ELj1ELj16ENS_18Kernel_traits_baseILj2048EfS2_S2_S2_fjLj128EEEEELb1ELb1ELb1EEEvNS_9FwdParamsE,"ax",@progbits
	.align	128
        .global         _ZN10layer_norm31ln_parallel_residual_fwd_kernelINS_13Kernel_traitsIf6__halfS2_S2_fjLj2048ELj1ELj4ELj1ELj16ENS_18Kernel_traits_baseILj2048EfS2_S2_S2_fjLj128EEEEELb1ELb1ELb1EEEvNS_9FwdParamsE
        .type           _ZN10layer_norm31ln_parallel_residual_fwd_kernelINS_13Kernel_traitsIf6__halfS2_S2_fjLj2048ELj1ELj4ELj1ELj16ENS_18Kernel_traits_baseILj2048EfS2_S2_S2_fjLj128EEEEELb1ELb1ELb1EEEvNS_9FwdParamsE,@function
        .size           _ZN10layer_norm31ln_parallel_residual_fwd_kernelINS_13Kernel_traitsIf6__halfS2_S2_fjLj2048ELj1ELj4ELj1ELj16ENS_18Kernel_traits_baseILj2048EfS2_S2_S2_fjLj128EEEEELb1ELb1ELb1EEEvNS_9FwdParamsE,(.L_x_43899 - _ZN10layer_norm31ln_parallel_residual_fwd_kernelINS_13Kernel_traitsIf6__halfS2_S2_fjLj2048ELj1ELj4ELj1ELj16ENS_18Kernel_traits_baseILj2048EfS2_S2_S2_fjLj128EEEEELb1ELb1ELb1EEEvNS_9FwdParamsE)
        .other          _ZN10layer_norm31ln_parallel_residual_fwd_kernelINS_13Kernel_traitsIf6__halfS2_S2_fjLj2048ELj1ELj4ELj1ELj16ENS_18Kernel_traits_baseILj2048EfS2_S2_S2_fjLj128EEEEELb1ELb1ELb1EEEvNS_9FwdParamsE,@"STO_CUDA_ENTRY STV_DEFAULT"
_ZN10layer_norm31ln_parallel_residual_fwd_kernelINS_13Kernel_traitsIf6__halfS2_S2_fjLj2048ELj1ELj4ELj1ELj16ENS_18Kernel_traits_baseILj2048EfS2_S2_S2_fjLj128EEEEELb1ELb1ELb1EEEvNS_9FwdParamsE:
.text._ZN10layer_norm31ln_parallel_residual_fwd_kernelINS_13Kernel_traitsIf6__halfS2_S2_fjLj2048ELj1ELj4ELj1ELj16ENS_18Kernel_traits_baseILj2048EfS2_S2_S2_fjLj128EEEEELb1ELb1ELb1EEEvNS_9FwdParamsE:
        /* <DEDUP_REMOVED lines=87> */
.L_x_25036:
        /* <DEDUP_REMOVED lines=50> */
.L_x_25037:
        /* <DEDUP_REMOVED lines=76> */
.L_x_26024:
[----:B------:R-:W-:Y:S01]  /*0d50*/  ISETP.NE.U32.AND P1, PT, RZ, UR10, PT ;  /* 0x0000000aff007c0c */ /* 0x000fe2000bf25070 */
[----:B------:R-:W0:Y:S01]  /*0d60*/  LDC.64 R228, c[0x0][0x390] ;  /* 0x0000e400ffe47b82 */ /* 0x000e220000000a00 */
[----:B------:R-:W-:Y:S02]  /*0d70*/  IMAD R9, R17, UR4, RZ ;  /* 0x0000000411097c24 */ /* 0x000fe4000f8e02ff */
[----:B------:R-:W-:-:S03]  /*0d80*/  ISETP.NE.AND.EX P1, PT, RZ, UR11, PT, P1 ;  /* 0x0000000bff007c0c */ /* 0x000fc6000bf25310 */
[----:B------:R-:W-:Y:S02]  /*0d90*/  SHF.R.S32.HI R10, RZ, 0x1f, R9 ;  /* 0x0000001fff0a7819 */ /* 0x000fe40000011409 */
[----:B-1----:R-:W1:Y:S02]  /*0da0*/  @P0 LDC.64 R22, c[0x0][0x398] ;  /* 0x0000e600ff160b82 */ /* 0x002e640000000a00 */
        /* <DEDUP_REMOVED lines=30> */
.L_x_25042:
        /* <DEDUP_REMOVED lines=13> */
.L_x_25044:
[----:B------:R-:W-:Y:S05]  /*1060*/  BSYNC.RECONVERGENT B2 ;  /* 0x0000000000027941 */ /* 0x000fea0003800200 */
.L_x_25043:
        /* <DEDUP_REMOVED lines=42> */
.L_x_25041:
[----:B------:R-:W-:Y:S05]  /*1310*/  BSYNC.RECONVERGENT B1 ;  /* 0x0000000000017941 */ /* 0x000fea0003800200 */
.L_x_25040:
        /* <DEDUP_REMOVED lines=8> */
[----:B------:R-:W-:Y:S01]  /*13a0*/  IMAD.MOV.U32 R165, RZ, RZ, 0x2 ;  /* 0x00000002ffa57424 */ /* 0x000fe200078e00ff */
[----:B------:R-:W-:Y:S02]  /*13b0*/  MOV R21, R12 ;  /* 0x0000000c00157202 */ /* 0x000fe40000000f00 */
        /* <DEDUP_REMOVED lines=16> */
.L_x_25047:
        /* <DEDUP_REMOVED lines=13> */
.L_x_25049:
[----:B------:R-:W-:Y:S05]  /*1590*/  BSYNC.RECONVERGENT B2 ;  /* 0x0000000000027941 */ /* 0x000fea0003800200 */
.L_x_25048:
        /* <DEDUP_REMOVED lines=43> */
.L_x_25046:
[----:B------:R-:W-:Y:S05]  /*1850*/  BSYNC.RECONVERGENT B1 ;  /* 0x0000000000017941 */ /* 0x000fea0003800200 */
.L_x_25045:
        /* <DEDUP_REMOVED lines=24> */
.L_x_25052:
        /* <DEDUP_REMOVED lines=13> */
.L_x_25054:
[----:B------:R-:W-:Y:S05]  /*1ab0*/  BSYNC.RECONVERGENT B2 ;  /* 0x0000000000027941 */ /* 0x000fea0003800200 */
.L_x_25053:
        /* <DEDUP_REMOVED lines=43> */
.L_x_25051:
[----:B------:R-:W-:Y:S05]  /*1d70*/  BSYNC.RECONVERGENT B1 ;  /* 0x0000000000017941 */ /* 0x000fea0003800200 */
.L_x_25050:
        /* <DEDUP_REMOVED lines=24> */
.L_x_25057:
        /* <DEDUP_REMOVED lines=13> */
.L_x_25059:
[----:B------:R-:W-:Y:S05]  /*1fd0*/  BSYNC.RECONVERGENT B2 ;  /* 0x0000000000027941 */ /* 0x000fea0003800200 */
.L_x_25058:
        /* <DEDUP_REMOVED lines=43> */
.L_x_25056:
[----:B------:R-:W-:Y:S05]  /*2290*/  BSYNC.RECONVERGENT B1 ;  /* 0x0000000000017941 */ /* 0x000fea0003800200 */
.L_x_25055:
        /* <DEDUP_REMOVED lines=23> */
.L_x_25062:
        /* <DEDUP_REMOVED lines=13> */
.L_x_25064:
[----:B------:R-:W-:Y:S05]  /*24e0*/  BSYNC.RECONVERGENT B2 ;  /* 0x0000000000027941 */ /* 0x000fea0003800200 */
.L_x_25063:
        /* <DEDUP_REMOVED lines=43> */
.L_x_25061:
[----:B------:R-:W-:Y:S05]  /*27a0*/  BSYNC.RECONVERGENT B1 ;  /* 0x0000000000017941 */ /* 0x000fea0003800200 */
.L_x_25060:
        /* <DEDUP_REMOVED lines=23> */
.L_x_25067:
        /* <DEDUP_REMOVED lines=13> */
.L_x_25069:
[----:B------:R-:W-:Y:S05]  /*29f0*/  BSYNC.RECONVERGENT B2 ;  /* 0x0000000000027941 */ /* 0x000fea0003800200 */
.L_x_25068:
        /* <DEDUP_REMOVED lines=43> */
.L_x_25066:
[----:B------:R-:W-:Y:S05]  /*2cb0*/  BSYNC.RECONVERGENT B1 ;  /* 0x0000000000017941 */ /* 0x000fea0003800200 */
.L_x_25065:
        /* <DEDUP_REMOVED lines=23> */
.L_x_25072:
        /* <DEDUP_REMOVED lines=13> */
.L_x_25074:
[----:B------:R-:W-:Y:S05]  /*2f00*/  BSYNC.RECONVERGENT B2 ;  /* 0x0000000000027941 */ /* 0x000fea0003800200 */
.L_x_25073:
        /* <DEDUP_REMOVED lines=43> */
.L_x_25071:
[----:B------:R-:W-:Y:S05]  /*31c0*/  BSYNC.RECONVERGENT B1 ;  /* 0x0000000000017941 */ /* 0x000fea0003800200 */
.L_x_25070:
        /* <DEDUP_REMOVED lines=23> */
.L_x_25077:
        /* <DEDUP_REMOVED lines=13> */
.L_x_25079:
[----:B------:R-:W-:Y:S05]  /*3410*/  BSYNC.RECONVERGENT B2 ;  /* 0x0000000000027941 */ /* 0x000fea0003800200 */
.L_x_25078:
        /* <DEDUP_REMOVED lines=43> */
.L_x_25076:
[----:B------:R-:W-:Y:S05]  /*36d0*/  BSYNC.RECONVERGENT B1 ;  /* 0x0000000000017941 */ /* 0x000fea0003800200 */
.L_x_25075:
        /* <DEDUP_REMOVED lines=15> */
.L_x_25039:
        /* <DEDUP_REMOVED lines=16> */
.L_x_25083:
        /* <DEDUP_REMOVED lines=13> */
.L_x_25085:
[----:B------:R-:W-:Y:S05]  /*39a0*/  BSYNC.RECONVERGENT B2 ;  /* 0x0000000000027941 */ /* 0x000fea0003800200 */
.L_x_25084:
        /* <DEDUP_REMOVED lines=42> */
.L_x_25082:
[----:B------:R-:W-:Y:S05]  /*3c50*/  BSYNC.RECONVERGENT B1 ;  /* 0x0000000000017941 */ /* 0x000fea0003800200 */
.L_x_25081:
        /* <DEDUP_REMOVED lines=23> */
.L_x_25088:
        /* <DEDUP_REMOVED lines=13> */
.L_x_25090:
[----:B------:R-:W-:Y:S05]  /*3ea0*/  BSYNC.RECONVERGENT B2 ;  /* 0x0000000000027941 */ /* 0x000fea0003800200 */
.L_x_25089:
        /* <DEDUP_REMOVED lines=43> */
.L_x_25087:
[----:B------:R-:W-:Y:S05]  /*4160*/  BSYNC.RECONVERGENT B1 ;  /* 0x0000000000017941 */ /* 0x000fea0003800200 */
.L_x_25086:
        /* <DEDUP_REMOVED lines=25> */
.L_x_25093:
        /* <DEDUP_REMOVED lines=13> */
.L_x_25095:
[----:B------:R-:W-:Y:S05]  /*43d0*/  BSYNC.RECONVERGENT B2 ;  /* 0x0000000000027941 */ /* 0x000fea0003800200 */
.L_x_25094:
        /* <DEDUP_REMOVED lines=43> */
.L_x_25092:
[----:B------:R-:W-:Y:S05]  /*4690*/  BSYNC.RECONVERGENT B1 ;  /* 0x0000000000017941 */ /* 0x000fea0003800200 */
.L_x_25091:
        /* <DEDUP_REMOVED lines=21> */
.L_x_25098:
        /* <DEDUP_REMOVED lines=13> */
.L_x_25100:
[----:B------:R-:W-:Y:S05]  /*48c0*/  BSYNC.RECONVERGENT B2 ;  /* 0x0000000000027941 */ /* 0x000fea0003800200 */
.L_x_25099:
        /* <DEDUP_REMOVED lines=43> */
.L_x_25097:
[----:B------:R-:W-:Y:S05]  /*4b80*/  BSYNC.RECONVERGENT B1 ;  /* 0x0000000000017941 */ /* 0x000fea0003800200 */
.L_x_25096:
        /* <DEDUP_REMOVED lines=8> */
[----:B------:R-:W-:Y:S01]  /*4c10*/  FSEL R0, R3, RZ, !P0 ;  /* 0x000000ff03007208 */ /* 0x000fe20004000000 */
[----:B------:R-:W-:Y:S01]  /*4c20*/  @P1 HADD2.F32 R3, -RZ, R28.H1_H1 ;  /* 0x3000001cff031230 */ /* 0x000fe20000004100 */
        /* <DEDUP_REMOVED lines=15> */
.L_x_25103:
        /* <DEDUP_REMOVED lines=13> */
.L_x_25105:
[----:B------:R-:W-:Y:S05]  /*4df0*/  BSYNC.RECONVERGENT B2 ;  /* 0x0000000000027941 */ /* 0x000fea0003800200 */
.L_x_25104:
        /* <DEDUP_REMOVED lines=43> */
.L_x_25102:
[----:B------:R-:W-:Y:S05]  /*50b0*/  BSYNC.RECONVERGENT B1 ;  /* 0x0000000000017941 */ /* 0x000fea0003800200 */
.L_x_25101:
        /* <DEDUP_REMOVED lines=21> */
.L_x_25108:
        /* <DEDUP_REMOVED lines=13> */
.L_x_25110:
[----:B------:R-:W-:Y:S05]  /*52e0*/  BSYNC.RECONVERGENT B2 ;  /* 0x0000000000027941 */ /* 0x000fea0003800200 */
.L_x_25109:
        /* <DEDUP_REMOVED lines=43> */
.L_x_25107:
[----:B------:R-:W-:Y:S05]  /*55a0*/  BSYNC.RECONVERGENT B1 ;  /* 0x0000000000017941 */ /* 0x000fea0003800200 */
.L_x_25106:
        /* <DEDUP_REMOVED lines=25> */
.L_x_25113:
        /* <DEDUP_REMOVED lines=13> */
.L_x_25115:
[----:B------:R-:W-:Y:S05]  /*5810*/  BSYNC.RECONVERGENT B2 ;  /* 0x0000000000027941 */ /* 0x000fea0003800200 */
.L_x_25114:
        /* <DEDUP_REMOVED lines=43> */
.L_x_25112:
[----:B------:R-:W-:Y:S05]  /*5ad0*/  BSYNC.RECONVERGENT B1 ;  /* 0x0000000000017941 */ /* 0x000fea0003800200 */
.L_x_25111:
[----:B------:R-:W-:Y:S01]  /*5ae0*/  ISETP.NE.AND P3, PT, R2, 0x1, PT ;  /* 0x000000010200780c */ /* 0x000fe20003f65270 */
[----:B------:R-:W-:Y:S01]  /*5af0*/  HADD2.F32 R25, -RZ, R25.H1_H1 ;  /* 0x30000019ff197230 */ /* 0x000fe20000004100 */
[----:B------:R-:W-:Y:S01]  /*5b00*/  I2FP.F32.U32 R0, R0 ;  /* 0x0000000000007245 */ /* 0x000fe20000201000 */
[----:B------:R-:W-:Y:S01]  /*5b10*/  BSSY.RECONVERGENT B1, `(.L_x_25116) ;  /* 0x000004a000017945 */ /* 0x000fe20003800200 */
[----:B------:R-:W-:Y:S02]  /*5b20*/  IMAD.MOV.U32 R4, RZ, RZ, 0x2 ;  /* 0x00000002ff047424 */ /* 0x000fe400078e00ff */
        /* <DEDUP_REMOVED lines=15> */
.L_x_25118:
        /* <DEDUP_REMOVED lines=13> */
.L_x_25120:
[----:B------:R-:W-:Y:S05]  /*5cf0*/  BSYNC.RECONVERGENT B2 ;  /* 0x0000000000027941 */ /* 0x000fea0003800200 */
.L_x_25119:
        /* <DEDUP_REMOVED lines=43> */
.L_x_25117:
[----:B------:R-:W-:Y:S05]  /*5fb0*/  BSYNC.RECONVERGENT B1 ;  /* 0x0000000000017941 */ /* 0x000fea0003800200 */
.L_x_25116:
        /* <DEDUP_REMOVED lines=8> */
[----:B------:R-:W-:Y:S01]  /*6040*/  FSEL R0, R3, RZ, !P0 ;  /* 0x000000ff03007208 */ /* 0x000fe20004000000 */
[----:B------:R-:W-:Y:S01]  /*6050*/  @P1 HADD2.F32 R3, -RZ, R29.H1_H1 ;  /* 0x3000001dff031230 */ /* 0x000fe20000004100 */
        /* <DEDUP_REMOVED lines=15> */
.L_x_25123:
        /* <DEDUP_REMOVED lines=13> */
.L_x_25125:
[----:B------:R-:W-:Y:S05]  /*6220*/  BSYNC.RECONVERGENT B2 ;  /* 0x0000000000027941 */ /* 0x000fea0003800200 */
.L_x_25124:
        /* <DEDUP_REMOVED lines=43> */
.L_x_25122:
[----:B------:R-:W-:Y:S05]  /*64e0*/  BSYNC.RECONVERGENT B1 ;  /* 0x0000000000017941 */ /* 0x000fea0003800200 */
.L_x_25121:
        /* <DEDUP_REMOVED lines=20> */
.L_x_25128:
        /* <DEDUP_REMOVED lines=13> */
.L_x_25130:
[----:B------:R-:W-:Y:S05]  /*6700*/  BSYNC.RECONVERGENT B2 ;  /* 0x0000000000027941 */ /* 0x000fea0003800200 */
.L_x_25129:
        /* <DEDUP_REMOVED lines=43> */
.L_x_25127:
[----:B------:R-:W-:Y:S05]  /*69c0*/  BSYNC.RECONVERGENT B1 ;  /* 0x0000000000017941 */ /* 0x000fea0003800200 */
.L_x_25126:
        /* <DEDUP_REMOVED lines=25> */
.L_x_25133:
        /* <DEDUP_REMOVED lines=13> */
.L_x_25135:
[----:B------:R-:W-:Y:S05]  /*6c30*/  BSYNC.RECONVERGENT B2 ;  /* 0x0000000000027941 */ /* 0x000fea0003800200 */
.L_x_25134:
        /* <DEDUP_REMOVED lines=43> */
.L_x_25132:
[----:B------:R-:W-:Y:S05]  /*6ef0*/  BSYNC.RECONVERGENT B1 ;  /* 0x0000000000017941 */ /* 0x000fea0003800200 */
.L_x_25131:
        /* <DEDUP_REMOVED lines=20> */
.L_x_25138:
        /* <DEDUP_REMOVED lines=13> */
.L_x_25140:
[----:B------:R-:W-:Y:S05]  /*7110*/  BSYNC.RECONVERGENT B2 ;  /* 0x0000000000027941 */ /* 0x000fea0003800200 */
.L_x_25139:
        /* <DEDUP_REMOVED lines=43> */
.L_x_25137:
[----:B------:R-:W-:Y:S05]  /*73d0*/  BSYNC.RECONVERGENT B1 ;  /* 0x0000000000017941 */ /* 0x000fea0003800200 */
.L_x_25136:
        /* <DEDUP_REMOVED lines=25> */
.L_x_25143:
        /* <DEDUP_REMOVED lines=13> */
.L_x_25145:
[----:B------:R-:W-:Y:S05]  /*7640*/  BSYNC.RECONVERGENT B2 ;  /* 0x0000000000027941 */ /* 0x000fea0003800200 */
.L_x_25144:
        /* <DEDUP_REMOVED lines=43> */
.L_x_25142:
[----:B------:R-:W-:Y:S05]  /*7900*/  BSYNC.RECONVERGENT B1 ;  /* 0x0000000000017941 */ /* 0x000fea0003800200 */
.L_x_25141:
        /* <DEDUP_REMOVED lines=20> */
.L_x_25148:
        /* <DEDUP_REMOVED lines=13> */
.L_x_25150:
[----:B------:R-:W-:Y:S05]  /*7b20*/  BSYNC.RECONVERGENT B2 ;  /* 0x0000000000027941 */ /* 0x000fea0003800200 */
.L_x_25149:
        /* <DEDUP_REMOVED lines=43> */
.L_x_25147:
[----:B------:R-:W-:Y:S05]  /*7de0*/  BSYNC.RECONVERGENT B1 ;  /* 0x0000000000017941 */ /* 0x000fea0003800200 */
.L_x_25146:
        /* <DEDUP_REMOVED lines=25> */
.L_x_25153:
        /* <DEDUP_REMOVED lines=13> */
.L_x_25155:
[----:B------:R-:W-:Y:S05]  /*8050*/  BSYNC.RECONVERGENT B2 ;  /* 0x0000000000027941 */ /* 0x000fea0003800200 */
.L_x_25154:
        /* <DEDUP_REMOVED lines=43> */
.L_x_25152:
[----:B------:R-:W-:Y:S05]  /*8310*/  BSYNC.RECONVERGENT B1 ;  /* 0x0000000000017941 */ /* 0x000fea0003800200 */
.L_x_25151:
        /* <DEDUP_REMOVED lines=20> */
.L_x_25158:
        /* <DEDUP_REMOVED lines=15> */
.L_x_25160:
[----:B------:R-:W-:Y:S05]  /*8550*/  BSYNC.RECONVERGENT B2 ;  /* 0x0000000000027941 */ /* 0x000fea0003800200 */
.L_x_25159:
        /* <DEDUP_REMOVED lines=43> */
.L_x_25157:
[----:B------:R-:W-:Y:S05]  /*8810*/  BSYNC.RECONVERGENT B1 ;  /* 0x0000000000017941 */ /* 0x000fea0003800200 */
.L_x_25156:
        /* <DEDUP_REMOVED lines=16> */
.L_x_25080:
        /* <DEDUP_REMOVED lines=50> */
.L_x_25161:
        /* <DEDUP_REMOVED lines=20> */
.L_x_25165:
        /* <DEDUP_REMOVED lines=13> */
.L_x_25167:
[----:B------:R-:W-:Y:S05]  /*8e50*/  BSYNC.RECONVERGENT B2 ;  /* 0x0000000000027941 */ /* 0x000fea0003800200 */
.L_x_25166:
        /* <DEDUP_REMOVED lines=42> */
.L_x_25164:
[----:B------:R-:W-:Y:S05]  /*9100*/  BSYNC.RECONVERGENT B1 ;  /* 0x0000000000017941 */ /* 0x000fea0003800200 */
.L_x_25163:
[----:B------:R-:W-:Y:S01]  /*9110*/  I2FP.F32.U32 R0, R0 ;  /* 0x0000000000007245 */ /* 0x000fe20000201000 */
[----:B-----5:R-:W-:Y:S01]  /*9120*/  HADD2.F32 R3, -RZ, R164.H0_H0 ;  /* 0x200000a4ff037230 */ /* 0x020fe20000004100 */
        /* <DEDUP_REMOVED lines=19> */
.L_x_25170:
        /* <DEDUP_REMOVED lines=13> */
.L_x_25172:
[----:B------:R-:W-:Y:S05]  /*9330*/  BSYNC.RECONVERGENT B2 ;  /* 0x0000000000027941 */ /* 0x000fea0003800200 */
.L_x_25171:
        /* <DEDUP_REMOVED lines=34> */
[----:B-1----:R-:W-:-:S04]  /*9560*/  LOP3.LUT R172, R6, UR27, R3, 0x96, !PT ;  /* 0x0000001b06ac7c12 */ /* 0x002fc8000f8e9603 */
        /* <DEDUP_REMOVED lines=8> */
.L_x_25169:
[----:B------:R-:W-:Y:S05]  /*95f0*/  BSYNC.RECONVERGENT B1 ;  /* 0x0000000000017941 */ /* 0x000fea0003800200 */
.L_x_25168:
        /* <DEDUP_REMOVED lines=9> */
[----:B------:R-:W-:-:S05]  /*9690*/  FSEL R3, R3, RZ, !P2 ;  /* 0x000000ff03037208 */ /* 0x000fca0005000000 */
[----:B------:R-:W-:Y:S01]  /*96a0*/  FADD.FTZ R0, R8, R3 ;  /* 0x0000000308007221 */ /* 0x000fe20000010000 */
[----:B------:R-:W-:-:S03]  /*96b0*/  SEL R8, RZ, 0x1, P2 ;  /* 0x00000001ff087807 */ /* 0x000fc60001000000 */
[--C-:B-1----:R-:W-:Y:S01]  /*96c0*/  @P1 FADD.FTZ R172, R5, R0.reuse ;  /* 0x0000000005ac1221 */ /* 0x102fe20000010000 */
        /* <DEDUP_REMOVED lines=12> */
.L_x_25175:
        /* <DEDUP_REMOVED lines=13> */
.L_x_25177:
[----:B------:R-:W-:Y:S05]  /*9860*/  BSYNC.RECONVERGENT B2 ;  /* 0x0000000000027941 */ /* 0x000fea0003800200 */
.L_x_25176:
        /* <DEDUP_REMOVED lines=43> */
.L_x_25174:
[----:B------:R-:W-:Y:S05]  /*9b20*/  BSYNC.RECONVERGENT B1 ;  /* 0x0000000000017941 */ /* 0x000fea0003800200 */
.L_x_25173:
        /* <DEDUP_REMOVED lines=21> */
.L_x_25180:
        /* <DEDUP_REMOVED lines=13> */
.L_x_25182:
[----:B------:R-:W-:Y:S05]  /*9d50*/  BSYNC.RECONVERGENT B2 ;  /* 0x0000000000027941 */ /* 0x000fea0003800200 */
.L_x_25181:
        /* <DEDUP_REMOVED lines=43> */
.L_x_25179:
[----:B------:R-:W-:Y:S05]  /*a010*/  BSYNC.RECONVERGENT B1 ;  /* 0x0000000000017941 */ /* 0x000fea0003800200 */
.L_x_25178:
        /* <DEDUP_REMOVED lines=25> */
.L_x_25185:
        /* <DEDUP_REMOVED lines=13> */
.L_x_25187:
[----:B------:R-:W-:Y:S05]  /*a280*/  BSYNC.RECONVERGENT B2 ;  /* 0x0000000000027941 */ /* 0x000fea0003800200 */
.L_x_25186:
        /* <DEDUP_REMOVED lines=43> */
.L_x_25184:
[----:B------:R-:W-:Y:S05]  /*a540*/  BSYNC.RECONVERGENT B1 ;  /* 0x0000000000017941 */ /* 0x000fea0003800200 */
.L_x_25183:
        /* <DEDUP_REMOVED lines=21> */
.L_x_25190:
        /* <DEDUP_REMOVED lines=13> */
.L_x_25192:
[----:B------:R-:W-:Y:S05]  /*a770*/  BSYNC.RECONVERGENT B2 ;  /* 0x0000000000027941 */ /* 0x000fea0003800200 */
.L_x_25191:
        /* <DEDUP_REMOVED lines=43> */
.L_x_25189:
[----:B------:R-:W-:Y:S05]  /*aa30*/  BSYNC.RECONVERGENT B1 ;  /* 0x0000000000017941 */ /* 0x000fea0003800200 */
.L_x_25188:
        /* <DEDUP_REMOVED lines=9> */
[----:B------:R-:W-:-:S05]  /*aad0*/  FSEL R3, R3, RZ, !P2 ;  /* 0x000000ff03037208 */ /* 0x000fca0005000000 */
[----:B------:R-:W-:Y:S01]  /*aae0*/  FADD.FTZ R0, R6, R3 ;  /* 0x0000000306007221 */ /* 0x000fe20000010000 */
[----:B------:R-:W-:Y:S01]  /*aaf0*/  SEL R6, RZ, 0x1, P2 ;  /* 0x00000001ff067807 */ /* 0x000fe20001000000 */
[----:B------:R-:W-:Y:S02]  /*ab00*/  IMAD.MOV.U32 R3, RZ, RZ, 0x2 ;  /* 0x00000002ff037424 */ /* 0x000fe400078e00ff */
[----:B------:R-:W-:Y:S01]  /*ab10*/  @P1 FADD.FTZ R173, R173, R0 ;  /* 0x00000000adad1221 */ /* 0x000fe20000010000 */
[----:B------:R-:W-:-:S04]  /*ab20*/  @!P1 MOV R173, R0 ;  /* 0x0000000000ad9202 */ /* 0x000fc80000000f00 */
        /* <DEDUP_REMOVED lines=10> */
.L_x_25195:
        /* <DEDUP_REMOVED lines=13> */
.L_x_25197:
[----:B------:R-:W-:Y:S05]  /*aca0*/  BSYNC.RECONVERGENT B2 ;  /* 0x0000000000027941 */ /* 0x000fea0003800200 */
.L_x_25196:
        /* <DEDUP_REMOVED lines=43> */
.L_x_25194:
[----:B------:R-:W-:Y:S05]  /*af60*/  BSYNC.RECONVERGENT B1 ;  /* 0x0000000000017941 */ /* 0x000fea0003800200 */
.L_x_25193:
        /* <DEDUP_REMOVED lines=21> */
.L_x_25200:
        /* <DEDUP_REMOVED lines=13> */
.L_x_25202:
[----:B------:R-:W-:Y:S05]  /*b190*/  BSYNC.RECONVERGENT B2 ;  /* 0x0000000000027941 */ /* 0x000fea0003800200 */
.L_x_25201:
        /* <DEDUP_REMOVED lines=43> */
.L_x_25199:
[----:B------:R-:W-:Y:S05]  /*b450*/  BSYNC.RECONVERGENT B1 ;  /* 0x0000000000017941 */ /* 0x000fea0003800200 */
.L_x_25198:
[----:B------:R-:W-:Y:S01]  /*b460*/  I2FP.F32.U32 R2, R2 ;  /* 0x0000000200027245 */ /* 0x000fe20000201000 */
[----:B------:R-:W-:Y:S01]  /*b470*/  HADD2.F32 R3, -RZ, R33.H1_H1 ;  /* 0x30000021ff037230 */ /* 0x000fe20000004100 */
[----:B------:R-:W-:Y:S01]  /*b480*/  BSSY.RECONVERGENT B1, `(.L_x_25203) ;  /* 0x0000050000017945 */ /* 0x000fe20003800200 */
[----:B------:R-:W-:Y:S02]  /*b490*/  HFMA2 R175, -RZ, RZ, 0, 1.1920928955078125e-07 ;  /* 0x00000002ffaf7431 */ /* 0x000fe400000001ff */
[----:B------:R-:W-:Y:S01]  /*b4a0*/  FFMA.FTZ R2, R2, R171, 1.1641532182693481445e-10 ;  /* 0x2f00000002027423 */ /* 0x000fe200000100ab */
[----:B------:R-:W-:-:S04]  /*b4b0*/  FMUL.FTZ R3, R3, R170 ;  /* 0x000000aa03037220 */ /* 0x000fc80000410000 */
[----:B------:R-:W-:-:S04]  /*b4c0*/  FSETP.GTU.FTZ.AND P2, PT, R2, R169, PT ;  /* 0x000000a90200720b */ /* 0x000fc80003f5c000 */
[----:B------:R-:W-:Y:S01]  /*b4d0*/  FSEL R2, R3, RZ, !P2 ;  /* 0x000000ff03027208 */ /* 0x000fe20005000000 */
[----:B------:R-:W-:Y:S01]  /*b4e0*/  @P1 HADD2.F32 R3, -RZ, R29.H1_H1 ;  /* 0x3000001dff031230 */ /* 0x000fe20000004100 */
        /* <DEDUP_REMOVED lines=16> */
.L_x_25205:
        /* <DEDUP_REMOVED lines=13> */
.L_x_25207:
[----:B------:R-:W-:Y:S05]  /*b6c0*/  BSYNC.RECONVERGENT B2 ;  /* 0x0000000000027941 */ /* 0x000fea0003800200 */
.L_x_25206:
        /* <DEDUP_REMOVED lines=43> */
.L_x_25204:
[----:B------:R-:W-:Y:S05]  /*b980*/  BSYNC.RECONVERGENT B1 ;  /* 0x0000000000017941 */ /* 0x000fea0003800200 */
.L_x_25203:
        /* <DEDUP_REMOVED lines=20> */
.L_x_25210:
        /* <DEDUP_REMOVED lines=13> */
.L_x_25212:
[----:B------:R-:W-:Y:S05]  /*bba0*/  BSYNC.RECONVERGENT B2 ;  /* 0x0000000000027941 */ /* 0x000fea0003800200 */
.L_x_25211:
        /* <DEDUP_REMOVED lines=43> */
.L_x_25209:
[----:B------:R-:W-:Y:S05]  /*be60*/  BSYNC.RECONVERGENT B1 ;  /* 0x0000000000017941 */ /* 0x000fea0003800200 */
.L_x_25208:
        /* <DEDUP_REMOVED lines=25> */
.L_x_25215:
        /* <DEDUP_REMOVED lines=13> */
.L_x_25217:
[----:B------:R-:W-:Y:S05]  /*c0d0*/  BSYNC.RECONVERGENT B2 ;  /* 0x0000000000027941 */ /* 0x000fea0003800200 */
.L_x_25216:
        /* <DEDUP_REMOVED lines=43> */
.L_x_25214:
[----:B------:R-:W-:Y:S05]  /*c390*/  BSYNC.RECONVERGENT B1 ;  /* 0x0000000000017941 */ /* 0x000fea0003800200 */
.L_x_25213:
        /* <DEDUP_REMOVED lines=20> */
.L_x_25220:
        /* <DEDUP_REMOVED lines=13> */
.L_x_25222:
[----:B------:R-:W-:Y:S05]  /*c5b0*/  BSYNC.RECONVERGENT B2 ;  /* 0x0000000000027941 */ /* 0x000fea0003800200 */
.L_x_25221:
        /* <DEDUP_REMOVED lines=43> */
.L_x_25219:
[----:B------:R-:W-:Y:S05]  /*c870*/  BSYNC.RECONVERGENT B1 ;  /* 0x0000000000017941 */ /* 0x000fea0003800200 */
.L_x_25218:
        /* <DEDUP_REMOVED lines=25> */
.L_x_25225:
        /* <DEDUP_REMOVED lines=13> */
.L_x_25227:
[----:B------:R-:W-:Y:S05]  /*cae0*/  BSYNC.RECONVERGENT B2 ;  /* 0x0000000000027941 */ /* 0x000fea0003800200 */
.L_x_25226:
        /* <DEDUP_REMOVED lines=43> */
.L_x_25224:
[----:B------:R-:W-:Y:S05]  /*cda0*/  BSYNC.RECONVERGENT B1 ;  /* 0x0000000000017941 */ /* 0x000fea0003800200 */
.L_x_25223:
        /* <DEDUP_REMOVED lines=20> */
.L_x_25230:
        /* <DEDUP_REMOVED lines=13> */
.L_x_25232:
[----:B------:R-:W-:Y:S05]  /*cfc0*/  BSYNC.RECONVERGENT B2 ;  /* 0x0000000000027941 */ /* 0x000fea0003800200 */
.L_x_25231:
        /* <DEDUP_REMOVED lines=43> */
.L_x_25229:
[----:B------:R-:W-:Y:S05]  /*d280*/  BSYNC.RECONVERGENT B1 ;  /* 0x0000000000017941 */ /* 0x000fea0003800200 */
.L_x_25228:
        /* <DEDUP_REMOVED lines=26> */
.L_x_25235:
        /* <DEDUP_REMOVED lines=13> */
.L_x_25237:
[----:B------:R-:W-:Y:S05]  /*d500*/  BSYNC.RECONVERGENT B2 ;  /* 0x0000000000027941 */ /* 0x000fea0003800200 */
.L_x_25236:
        /* <DEDUP_REMOVED lines=43> */
.L_x_25234:
[----:B------:R-:W-:Y:S05]  /*d7c0*/  BSYNC.RECONVERGENT B1 ;  /* 0x0000000000017941 */ /* 0x000fea0003800200 */
.L_x_25233:
        /* <DEDUP_REMOVED lines=20> */
.L_x_25240:
        /* <DEDUP_REMOVED lines=15> */
.L_x_25242:
[----:B------:R-:W-:Y:S05]  /*da00*/  BSYNC.RECONVERGENT B2 ;  /* 0x0000000000027941 */ /* 0x000fea0003800200 */
.L_x_25241:
        /* <DEDUP_REMOVED lines=43> */
.L_x_25239:
[----:B------:R-:W-:Y:S05]  /*dcc0*/  BSYNC.RECONVERGENT B1 ;  /* 0x0000000000017941 */ /* 0x000fea0003800200 */
.L_x_25238:
        /* <DEDUP_REMOVED lines=18> */
.L_x_25162:
        /* <DEDUP_REMOVED lines=16> */
.L_x_25246:
        /* <DEDUP_REMOVED lines=13> */
.L_x_25248:
[----:B------:R-:W-:Y:S05]  /*dfc0*/  BSYNC.RECONVERGENT B2 ;  /* 0x0000000000027941 */ /* 0x000fea0003800200 */
.L_x_25247:
        /* <DEDUP_REMOVED lines=41> */
[----:B------:R-:W-:-:S07]  /*e260*/  IMAD.MOV.U32 R172, RZ, RZ, R174 ;  /* 0x000000ffffac7224 */ /* 0x000fce00078e00ae */
.L_x_25245:
[----:B------:R-:W-:Y:S05]  /*e270*/  BSYNC.RECONVERGENT B1 ;  /* 0x0000000000017941 */ /* 0x000fea0003800200 */
.L_x_25244:
[----:B------:R-:W-:Y:S01]  /*e280*/  I2FP.F32.U32 R172, R172 ;  /* 0x000000ac00ac7245 */ /* 0x000fe20000201000 */
[----:B-----5:R-:W-:Y:S01]  /*e290*/  HADD2.F32 R173, -RZ, R164.H0_H0 ;  /* 0x200000a4ffad7230 */ /* 0x020fe20000004100 */
        /* <DEDUP_REMOVED lines=22> */
.L_x_25251:
        /* <DEDUP_REMOVED lines=13> */
.L_x_25253:
[----:B------:R-:W-:Y:S05]  /*e4d0*/  BSYNC.RECONVERGENT B2 ;  /* 0x0000000000027941 */ /* 0x000fea0003800200 */
.L_x_25252:
        /* <DEDUP_REMOVED lines=43> */
.L_x_25250:
[----:B------:R-:W-:Y:S05]  /*e790*/  BSYNC.RECONVERGENT B1 ;  /* 0x0000000000017941 */ /* 0x000fea0003800200 */
.L_x_25249:
[----:B------:R-:W-:Y:S01]  /*e7a0*/  I2FP.F32.U32 R174, R173 ;  /* 0x000000ad00ae7245 */ /* 0x000fe20000201000 */
[----:B------:R-:W-:Y:S01]  /*e7b0*/  HADD2.F32 R173, -RZ, R164.H1_H1 ;  /* 0x300000a4ffad7230 */ /* 0x000fe20000004100 */
[----:B------:R-:W-:Y:S01]  /*e7c0*/  ISETP.NE.AND P3, PT, R177, 0x1, PT ;  /* 0x00000001b100780c */ /* 0x000fe20003f65270 */
[----:B------:R-:W-:Y:S01]  /*e7d0*/  @P1 HADD2.F32 R175, -RZ, R28.H1_H1 ;  /* 0x3000001cffaf1230 */ /* 0x000fe20000004100 */
[----:B------:R-:W-:Y:S01]  /*e7e0*/  BSSY.RECONVERGENT B1, `(.L_x_25254) ;  /* 0x000004d000017945 */ /* 0x000fe20003800200 */
[----:B------:R-:W-:Y:S01]  /*e7f0*/  FFMA.FTZ R174, R174, R171, 1.1641532182693481445e-10 ;  /* 0x2f000000aeae7423 */ /* 0x000fe200000100ab */
[----:B------:R-:W-:Y:S01]  /*e800*/  FMUL.FTZ R173, R173, R170 ;  /* 0x000000aaadad7220 */ /* 0x000fe20000410000 */
[----:B------:R-:W-:-:S03]  /*e810*/  MOV R164, R12 ;  /* 0x0000000c00a47202 */ /* 0x000fc60000000f00 */
[----:B------:R-:W-:-:S04]  /*e820*/  FSETP.GTU.FTZ.AND P2, PT, R174, R169, PT ;  /* 0x000000a9ae00720b */ /* 0x000fc80003f5c000 */
        /* <DEDUP_REMOVED lines=15> */
.L_x_25256:
        /* <DEDUP_REMOVED lines=13> */
.L_x_25258:
[----:B------:R-:W-:Y:S05]  /*e9f0*/  BSYNC.RECONVERGENT B2 ;  /* 0x0000000000027941 */ /* 0x000fea0003800200 */
.L_x_25257:
        /* <DEDUP_REMOVED lines=43> */
.L_x_25255:
[----:B------:R-:W-:Y:S05]  /*ecb0*/  BSYNC.RECONVERGENT B1 ;  /* 0x0000000000017941 */ /* 0x000fea0003800200 */
.L_x_25254:
        /* <DEDUP_REMOVED lines=24> */
.L_x_25261:
        /* <DEDUP_REMOVED lines=13> */
.L_x_25263:
[----:B------:R-:W-:Y:S05]  /*ef10*/  BSYNC.RECONVERGENT B2 ;  /* 0x0000000000027941 */ /* 0x000fea0003800200 */
.L_x_25262:
        /* <DEDUP_REMOVED lines=43> */
.L_x_25260:
[----:B------:R-:W-:Y:S05]  /*f1d0*/  BSYNC.RECONVERGENT B1 ;  /* 0x0000000000017941 */ /* 0x000fea0003800200 */
.L_x_25259:
        /* <DEDUP_REMOVED lines=24> */
.L_x_25266:
        /* <DEDUP_REMOVED lines=13> */
.L_x_25268:
[----:B------:R-:W-:Y:S05]  /*f430*/  BSYNC.RECONVERGENT B2 ;  /* 0x0000000000027941 */ /* 0x000fea0003800200 */
.L_x_25267:
        /* <DEDUP_REMOVED lines=43> */
.L_x_25265:
[----:B------:R-:W-:Y:S05]  /*f6f0*/  BSYNC.RECONVERGENT B1 ;  /* 0x0000000000017941 */ /* 0x000fea0003800200 */
.L_x_25264:
        /* <DEDUP_REMOVED lines=23> */
.L_x_25271:
        /* <DEDUP_REMOVED lines=13> */
.L_x_25273:
[----:B------:R-:W-:Y:S05]  /*f940*/  BSYNC.RECONVERGENT B2 ;  /* 0x0000000000027941 */ /* 0x000fea0003800200 */
.L_x_25272:
        /* <DEDUP_REMOVED lines=43> */
.L_x_25270:
[----:B------:R-:W-:Y:S05]  /*fc00*/  BSYNC.RECONVERGENT B1 ;  /* 0x0000000000017941 */ /* 0x000fea0003800200 */
.L_x_25269:
        /* <DEDUP_REMOVED lines=23> */
.L_x_25276:
        /* <DEDUP_REMOVED lines=13> */
.L_x_25278:
[----:B------:R-:W-:Y:S05]  /*fe50*/  BSYNC.RECONVERGENT B2 ;  /* 0x0000000000027941 */ /* 0x000fea0003800200 */
.L_x_25277:
        /* <DEDUP_REMOVED lines=43> */
.L_x_25275:
[----:B------:R-:W-:Y:S05]  /*10110*/  BSYNC.RECONVERGENT B1 ;  /* 0x0000000000017941 */ /* 0x000fea0003800200 */
.L_x_25274:
        /* <DEDUP_REMOVED lines=23> */
.L_x_25281:
        /* <DEDUP_REMOVED lines=13> */
.L_x_25283:
[----:B------:R-:W-:Y:S05]  /*10360*/  BSYNC.RECONVERGENT B2 ;  /* 0x0000000000027941 */ /* 0x000fea0003800200 */
.L_x_25282:
        /* <DEDUP_REMOVED lines=43> */
.L_x_25280:
[----:B------:R-:W-:Y:S05]  /*10620*/  BSYNC.RECONVERGENT B1 ;  /* 0x0000000000017941 */ /* 0x000fea0003800200 */
.L_x_25279:
        /* <DEDUP_REMOVED lines=12> */
[----:B------:R-:W-:-:S04]  /*106f0*/  F2FP.F16.F32.PACK_AB R167, RZ, R180 ;  /* 0x000000b4ffa7723e */ /* 0x000fc800000000ff */
[----:B------:R-:W-:-:S07]  /*10700*/  PRMT R167, R194, 0x5410, R167 ;  /* 0x00005410c2a77816 */ /* 0x000fce00000000a7 */
.L_x_25243:
        /* <DEDUP_REMOVED lines=47> */
.L_x_25284:
        /* <DEDUP_REMOVED lines=20> */
.L_x_25288:
        /* <DEDUP_REMOVED lines=13> */
.L_x_25290:
[----:B------:R-:W-:Y:S05]  /*10c10*/  BSYNC.RECONVERGENT B2 ;  /* 0x0000000000027941 */ /* 0x000fea0003800200 */
.L_x_25289:
        /* <DEDUP_REMOVED lines=42> */
.L_x_25287:
[----:B------:R-:W-:Y:S05]  /*10ec0*/  BSYNC.RECONVERGENT B1 ;  /* 0x0000000000017941 */ /* 0x000fea0003800200 */
.L_x_25286:
[----:B------:R-:W-:Y:S01]  /*10ed0*/  I2FP.F32.U32 R0, R0 ;  /* 0x0000000000007245 */ /* 0x000fe20000201000 */
[----:B-----5:R-:W-:Y:S01]  /*10ee0*/  HADD2.F32 R3, -RZ, R164.H0_H0 ;  /* 0x200000a4ff037230 */ /* 0x020fe20000004100 */
        /* <DEDUP_REMOVED lines=19> */
.L_x_25293:
        /* <DEDUP_REMOVED lines=13> */
.L_x_25295:
[----:B------:R-:W-:Y:S05]  /*110f0*/  BSYNC.RECONVERGENT B2 ;  /* 0x0000000000027941 */ /* 0x000fea0003800200 */
.L_x_25294:
        /* <DEDUP_REMOVED lines=43> */
.L_x_25292:
[----:B------:R-:W-:Y:S05]  /*113b0*/  BSYNC.RECONVERGENT B1 ;  /* 0x0000000000017941 */ /* 0x000fea0003800200 */
.L_x_25291:
        /* <DEDUP_REMOVED lines=25> */
.L_x_25298:
        /* <DEDUP_REMOVED lines=13> */
.L_x_25300:
[----:B------:R-:W-:Y:S05]  /*11620*/  BSYNC.RECONVERGENT B2 ;  /* 0x0000000000027941 */ /* 0x000fea0003800200 */
.L_x_25299:
        /* <DEDUP_REMOVED lines=43> */
.L_x_25297:
[----:B------:R-:W-:Y:S05]  /*118e0*/  BSYNC.RECONVERGENT B1 ;  /* 0x0000000000017941 */ /* 0x000fea0003800200 */
.L_x_25296:
        /* <DEDUP_REMOVED lines=21> */
.L_x_25303:
        /* <DEDUP_REMOVED lines=13> */
.L_x_25305:
[----:B------:R-:W-:Y:S05]  /*11b10*/  BSYNC.RECONVERGENT B2 ;  /* 0x0000000000027941 */ /* 0x000fea0003800200 */
.L_x_25304:
        /* <DEDUP_REMOVED lines=43> */
.L_x_25302:
[----:B------:R-:W-:Y:S05]  /*11dd0*/  BSYNC.RECONVERGENT B1 ;  /* 0x0000000000017941 */ /* 0x000fea0003800200 */
.L_x_25301:
        /* <DEDUP_REMOVED lines=25> */
.L_x_25308:
        /* <DEDUP_REMOVED lines=13> */
.L_x_25310:
[----:B------:R-:W-:Y:S05]  /*12040*/  BSYNC.RECONVERGENT B2 ;  /* 0x0000000000027941 */ /* 0x000fea0003800200 */
.L_x_25309:
        /* <DEDUP_REMOVED lines=43> */
.L_x_25307:
[----:B------:R-:W-:Y:S05]  /*12300*/  BSYNC.RECONVERGENT B1 ;  /* 0x0000000000017941 */ /* 0x000fea0003800200 */
.L_x_25306:
[----:B------:R-:W-:Y:S01]  /*12310*/  I2FP.F32.U32 R0, R0 ;  /* 0x0000000000007245 */ /* 0x000fe20000201000 */
[----:B------:R-:W-:Y:S01]  /*12320*/  HADD2.F32 R3, -RZ, R165.H0_H0 ;  /* 0x200000a5ff037230 */ /* 0x000fe20000004100 */
[----:B------:R-:W-:Y:S01]  /*12330*/  ISETP.NE.AND P3, PT, R5, 0x1, PT ;  /* 0x000000010500780c */ /* 0x000fe20003f65270 */
[----:B------:R-:W-:Y:S01]  /*12340*/  BSSY.RECONVERGENT B1, `(.L_x_25311) ;  /* 0x000004b000017945 */ /* 0x000fe20003800200 */
[----:B------:R-:W-:Y:S02]  /*12350*/  HFMA2 R4, -RZ, RZ, 0, 1.1920928955078125e-07 ;  /* 0x00000002ff047431 */ /* 0x000fe400000001ff */
[----:B------:R-:W-:Y:S01]  /*12360*/  FFMA.FTZ R0, R0, R171, 1.1641532182693481445e-10 ;  /* 0x2f00000000007423 */ /* 0x000fe200000100ab */
[----:B------:R-:W-:-:S04]  /*12370*/  IMAD.MOV.U32 R2, RZ, RZ, R12 ;  /* 0x000000ffff027224 */ /* 0x000fc800078e000c */
        /* <DEDUP_REMOVED lines=14> */
.L_x_25313:
        /* <DEDUP_REMOVED lines=13> */
.L_x_25315:
[----:B------:R-:W-:Y:S05]  /*12530*/  BSYNC.RECONVERGENT B2 ;  /* 0x0000000000027941 */ /* 0x000fea0003800200 */
.L_x_25314:
        /* <DEDUP_REMOVED lines=43> */
.L_x_25312:
[----:B------:R-:W-:Y:S05]  /*127f0*/  BSYNC.RECONVERGENT B1 ;  /* 0x0000000000017941 */ /* 0x000fea0003800200 */
.L_x_25311:
        /* <DEDUP_REMOVED lines=25> */
.L_x_25318:
        /* <DEDUP_REMOVED lines=13> */
.L_x_25320:
[----:B------:R-:W-:Y:S05]  /*12a60*/  BSYNC.RECONVERGENT B2 ;  /* 0x0000000000027941 */ /* 0x000fea0003800200 */
.L_x_25319:
        /* <DEDUP_REMOVED lines=43> */
.L_x_25317:
[----:B------:R-:W-:Y:S05]  /*12d20*/  BSYNC.RECONVERGENT B1 ;  /* 0x0000000000017941 */ /* 0x000fea0003800200 */
.L_x_25316:
        /* <DEDUP_REMOVED lines=21> */
.L_x_25323:
        /* <DEDUP_REMOVED lines=13> */
.L_x_25325:
[----:B------:R-:W-:Y:S05]  /*12f50*/  BSYNC.RECONVERGENT B2 ;  /* 0x0000000000027941 */ /* 0x000fea0003800200 */
.L_x_25324:
        /* <DEDUP_REMOVED lines=43> */
.L_x_25322:
[----:B------:R-:W-:Y:S05]  /*13210*/  BSYNC.RECONVERGENT B1 ;  /* 0x0000000000017941 */ /* 0x000fea0003800200 */
.L_x_25321:
[----:B------:R-:W-:Y:S01]  /*13220*/  I2FP.F32.U32 R2, R2 ;  /* 0x0000000200027245 */ /* 0x000fe20000201000 */
[----:B------:R-:W-:Y:S01]  /*13230*/  HADD2.F32 R3, -RZ, R33.H1_H1 ;  /* 0x30000021ff037230 */ /* 0x000fe20000004100 */
[----:B------:R-:W-:Y:S01]  /*13240*/  BSSY.RECONVERGENT B1, `(.L_x_25326) ;  /* 0x0000050000017945 */ /* 0x000fe20003800200 */
[----:B------:R-:W-:Y:S02]  /*13250*/  @P1 HADD2.F32 R185, -RZ, R29.H1_H1 ;  /* 0x3000001dffb91230 */ /* 0x000fe40000004100 */
        /* <DEDUP_REMOVED lines=21> */
.L_x_25328:
        /* <DEDUP_REMOVED lines=13> */
.L_x_25330:
[----:B------:R-:W-:Y:S05]  /*13480*/  BSYNC.RECONVERGENT B2 ;  /* 0x0000000000027941 */ /* 0x000fea0003800200 */
.L_x_25329:
        /* <DEDUP_REMOVED lines=43> */
.L_x_25327:
[----:B------:R-:W-:Y:S05]  /*13740*/  BSYNC.RECONVERGENT B1 ;  /* 0x0000000000017941 */ /* 0x000fea0003800200 */
.L_x_25326:
        /* <DEDUP_REMOVED lines=20> */
.L_x_25333:
        /* <DEDUP_REMOVED lines=13> */
.L_x_25335:
[----:B------:R-:W-:Y:S05]  /*13960*/  BSYNC.RECONVERGENT B2 ;  /* 0x0000000000027941 */ /* 0x000fea0003800200 */
.L_x_25334:
        /* <DEDUP_REMOVED lines=43> */
.L_x_25332:
[----:B------:R-:W-:Y:S05]  /*13c20*/  BSYNC.RECONVERGENT B1 ;  /* 0x0000000000017941 */ /* 0x000fea0003800200 */
.L_x_25331:
        /* <DEDUP_REMOVED lines=26> */
.L_x_25338:
        /* <DEDUP_REMOVED lines=13> */
.L_x_25340:
[----:B------:R-:W-:Y:S05]  /*13ea0*/  BSYNC.RECONVERGENT B2 ;  /* 0x0000000000027941 */ /* 0x000fea0003800200 */
.L_x_25339:
        /* <DEDUP_REMOVED lines=43> */
.L_x_25337:
[----:B------:R-:W-:Y:S05]  /*14160*/  BSYNC.RECONVERGENT B1 ;  /* 0x0000000000017941 */ /* 0x000fea0003800200 */
.L_x_25336:
        /* <DEDUP_REMOVED lines=20> */
.L_x_25343:
        /* <DEDUP_REMOVED lines=13> */
.L_x_25345:
[----:B------:R-:W-:Y:S05]  /*14380*/  BSYNC.RECONVERGENT B2 ;  /* 0x0000000000027941 */ /* 0x000fea0003800200 */
.L_x_25344:
        /* <DEDUP_REMOVED lines=43> */
.L_x_25342:
[----:B------:R-:W-:Y:S05]  /*14640*/  BSYNC.RECONVERGENT B1 ;  /* 0x0000000000017941 */ /* 0x000fea0003800200 */
.L_x_25341:
[----:B------:R-:W-:Y:S01]  /*14650*/  I2FP.F32.U32 R2, R164 ;  /* 0x000000a400027245 */ /* 0x000fe20000201000 */
[----:B------:R-:W-:Y:S01]  /*14660*/  HADD2.F32 R3, -RZ, R34.H1_H1 ;  /* 0x30000022ff037230 */ /* 0x000fe20000004100 */
[----:B------:R-:W-:Y:S01]  /*14670*/  BSSY.RECONVERGENT B1, `(.L_x_25346) ;  /* 0x0000050000017945 */ /* 0x000fe20003800200 */
[----:B------:R-:W-:Y:S02]  /*14680*/  @P1 HADD2.F32 R187, -RZ, R30.H1_H1 ;  /* 0x3000001effbb1230 */ /* 0x000fe40000004100 */
        /* <DEDUP_REMOVED lines=21> */
.L_x_25348:
        /* <DEDUP_REMOVED lines=13> */
.L_x_25350:
[----:B------:R-:W-:Y:S05]  /*148b0*/  BSYNC.RECONVERGENT B2 ;  /* 0x0000000000027941 */ /* 0x000fea0003800200 */
.L_x_25349:
        /* <DEDUP_REMOVED lines=43> */
.L_x_25347:
[----:B------:R-:W-:Y:S05]  /*14b70*/  BSYNC.RECONVERGENT B1 ;  /* 0x0000000000017941 */ /* 0x000fea0003800200 */
.L_x_25346:
        /* <DEDUP_REMOVED lines=20> */
.L_x_25353:
        /* <DEDUP_REMOVED lines=13> */
.L_x_25355:
[----:B------:R-:W-:Y:S05]  /*14d90*/  BSYNC.RECONVERGENT B2 ;  /* 0x0000000000027941 */ /* 0x000fea0003800200 */
.L_x_25354:
        /* <DEDUP_REMOVED lines=43> */
.L_x_25352:
[----:B------:R-:W-:Y:S05]  /*15050*/  BSYNC.RECONVERGENT B1 ;  /* 0x0000000000017941 */ /* 0x000fea0003800200 */
.L_x_25351:
        /* <DEDUP_REMOVED lines=26> */
.L_x_25358:
        /* <DEDUP_REMOVED lines=13> */
.L_x_25360:
[----:B------:R-:W-:Y:S05]  /*152d0*/  BSYNC.RECONVERGENT B2 ;  /* 0x0000000000027941 */ /* 0x000fea0003800200 */
.L_x_25359:
        /* <DEDUP_REMOVED lines=43> */
.L_x_25357:
[----:B------:R-:W-:Y:S05]  /*15590*/  BSYNC.RECONVERGENT B1 ;  /* 0x0000000000017941 */ /* 0x000fea0003800200 */
.L_x_25356:
        /* <DEDUP_REMOVED lines=20> */
.L_x_25363:
        /* <DEDUP_REMOVED lines=15> */
.L_x_25365:
[----:B------:R-:W-:Y:S05]  /*157d0*/  BSYNC.RECONVERGENT B2 ;  /* 0x0000000000027941 */ /* 0x000fea0003800200 */
.L_x_25364:
        /* <DEDUP_REMOVED lines=43> */
.L_x_25362:
[----:B------:R-:W-:Y:S05]  /*15a90*/  BSYNC.RECONVERGENT B1 ;  /* 0x0000000000017941 */ /* 0x000fea0003800200 */
.L_x_25361:
        /* <DEDUP_REMOVED lines=13> */
[----:B------:R-:W-:Y:S02]  /*15b70*/  F2FP.F16.F32.PACK_AB R167, RZ, R189 ;  /* 0x000000bdffa7723e */ /* 0x000fe400000000ff */
[----:B------:R-:W-:Y:S02]  /*15b80*/  PRMT R0, R164, 0x7610, R0 ;  /* 0x00007610a4007816 */ /* 0x000fe40000000000 */
[----:B------:R-:W-:Y:S02]  /*15b90*/  PRMT R164, R193, 0x5410, R199 ;  /* 0x00005410c1a47816 */ /* 0x000fe400000000c7 */
[----:B------:R-:W-:Y:S01]  /*15ba0*/  PRMT R167, R200, 0x5410, R167 ;  /* 0x00005410c8a77816 */ /* 0x000fe200000000a7 */
[----:B------:R-:W-:Y:S06]  /*15bb0*/  BRA `(.L_x_25366) ;  /* 0x0000002800487947 */ /* 0x000fec0003800000 */
.L_x_25285:
        /* <DEDUP_REMOVED lines=16> */
.L_x_25369:
        /* <DEDUP_REMOVED lines=13> */
.L_x_25371:
[----:B------:R-:W-:Y:S05]  /*15d90*/  BSYNC.RECONVERGENT B2 ;  /* 0x0000000000027941 */ /* 0x000fea0003800200 */
.L_x_25370:
[----:B-1----:R-:W-:Y:S01]  /*15da0*/  IMAD.WIDE.U32 R184, R19, -0x326172a9, RZ ;  /* 0xcd9e8d5713b87825 */ /* 0x002fe200078e00ff */
        /* <DEDUP_REMOVED lines=41> */
.L_x_25368:
[----:B------:R-:W-:Y:S05]  /*16040*/  BSYNC.RECONVERGENT B1 ;  /* 0x0000000000017941 */ /* 0x000fea0003800200 */
.L_x_25367:
[----:B------:R-:W-:Y:S01]  /*16050*/  I2FP.F32.U32 R182, R181 ;  /* 0x000000b500b67245 */ /* 0x000fe20000201000 */
[----:B-----5:R-:W-:Y:S01]  /*16060*/  HADD2.F32 R181, -RZ, R164.H0_H0 ;  /* 0x200000a4ffb57230 */ /* 0x020fe20000004100 */
[----:B------:R-:W-:Y:S01]  /*16070*/  ISETP.NE.AND P3, PT, R183, 0x1, PT ;  /* 0x00000001b700780c */ /* 0x000fe20003f65270 */
[----:B------:R-:W-:Y:S01]  /*16080*/  BSSY.RECONVERGENT B1, `(.L_x_25372) ;  /* 0x000004e000017945 */ /* 0x000fe20003800200 */
[----:B-1----:R-:W-:Y:S02]  /*16090*/  IMAD.MOV.U32 R184, RZ, RZ, 0x2 ;  /* 0x00000002ffb87424 */ /* 0x002fe400078e00ff */
[----:B------:R-:W-:Y:S01]  /*160a0*/  FFMA.FTZ R182, R182, R171, 1.1641532182693481445e-10 ;  /* 0x2f000000b6b67423 */ /* 0x000fe200000100ab */
[----:B------:R-:W-:-:S04]  /*160b0*/  FMUL.FTZ R181, R181, R170 ;  /* 0x000000aab5b57220 */ /* 0x000fc80000410000 */
        /* <DEDUP_REMOVED lines=17> */
.L_x_25374:
        /* <DEDUP_REMOVED lines=13> */
.L_x_25376:
[----:B------:R-:W-:Y:S05]  /*162a0*/  BSYNC.RECONVERGENT B2 ;  /* 0x0000000000027941 */ /* 0x000fea0003800200 */
.L_x_25375:
        /* <DEDUP_REMOVED lines=43> */
.L_x_25373:
[----:B------:R-:W-:Y:S05]  /*16560*/  BSYNC.RECONVERGENT B1 ;  /* 0x0000000000017941 */ /* 0x000fea0003800200 */
.L_x_25372:
[----:B------:R-:W-:Y:S01]  /*16570*/  I2FP.F32.U32 R182, R182 ;  /* 0x000000b600b67245 */ /* 0x000fe20000201000 */
[----:B------:R-:W-:Y:S01]  /*16580*/  HADD2.F32 R183, -RZ, R164.H1_H1 ;  /* 0x300000a4ffb77230 */ /* 0x000fe20000004100 */
[----:B------:R-:W-:Y:S01]  /*16590*/  ISETP.NE.AND P3, PT, R184, 0x1, PT ;  /* 0x00000001b800780c */ /* 0x000fe20003f65270 */
[----:B------:R-:W-:Y:S01]  /*165a0*/  @P1 HADD2.F32 R185, -RZ, R28.H1_H1 ;  /* 0x3000001cffb91230 */ /* 0x000fe20000004100 */
        /* <DEDUP_REMOVED lines=20> */
.L_x_25379:
        /* <DEDUP_REMOVED lines=13> */
.L_x_25381:
[----:B------:R-:W-:Y:S05]  /*167c0*/  BSYNC.RECONVERGENT B2 ;  /* 0x0000000000027941 */ /* 0x000fea0003800200 */
.L_x_25380:
        /* <DEDUP_REMOVED lines=43> */
.L_x_25378:
[----:B------:R-:W-:Y:S05]  /*16a80*/  BSYNC.RECONVERGENT B1 ;  /* 0x0000000000017941 */ /* 0x000fea0003800200 */
.L_x_25377:
        /* <DEDUP_REMOVED lines=24> */
.L_x_25384:
        /* <DEDUP_REMOVED lines=13> */
.L_x_25386:
[----:B------:R-:W-:Y:S05]  /*16ce0*/  BSYNC.RECONVERGENT B2 ;  /* 0x0000000000027941 */ /* 0x000fea0003800200 */
.L_x_25385:
        /* <DEDUP_REMOVED lines=43> */
.L_x_25383:
[----:B------:R-:W-:Y:S05]  /*16fa0*/  BSYNC.RECONVERGENT B1 ;  /* 0x0000000000017941 */ /* 0x000fea0003800200 */
.L_x_25382:
        /* <DEDUP_REMOVED lines=24> */
.L_x_25389:
        /* <DEDUP_REMOVED lines=13> */
.L_x_25391:
[----:B------:R-:W-:Y:S05]  /*17200*/  BSYNC.RECONVERGENT B2 ;  /* 0x0000000000027941 */ /* 0x000fea0003800200 */
.L_x_25390:
        /* <DEDUP_REMOVED lines=43> */
.L_x_25388:
[----:B------:R-:W-:Y:S05]  /*174c0*/  BSYNC.RECONVERGENT B1 ;  /* 0x0000000000017941 */ /* 0x000fea0003800200 */
.L_x_25387:
        /* <DEDUP_REMOVED lines=23> */
.L_x_25394:
        /* <DEDUP_REMOVED lines=13> */
.L_x_25396:
[----:B------:R-:W-:Y:S05]  /*17710*/  BSYNC.RECONVERGENT B2 ;  /* 0x0000000000027941 */ /* 0x000fea0003800200 */
.L_x_25395:
        /* <DEDUP_REMOVED lines=43> */
.L_x_25393:
[----:B------:R-:W-:Y:S05]  /*179d0*/  BSYNC.RECONVERGENT B1 ;  /* 0x0000000000017941 */ /* 0x000fea0003800200 */
.L_x_25392:
        /* <DEDUP_REMOVED lines=23> */
.L_x_25399:
        /* <DEDUP_REMOVED lines=13> */
.L_x_25401:
[----:B------:R-:W-:Y:S05]  /*17c20*/  BSYNC.RECONVERGENT B2 ;  /* 0x0000000000027941 */ /* 0x000fea0003800200 */
.L_x_25400:
        /* <DEDUP_REMOVED lines=43> */
.L_x_25398:
[----:B------:R-:W-:Y:S05]  /*17ee0*/  BSYNC.RECONVERGENT B1 ;  /* 0x0000000000017941 */ /* 0x000fea0003800200 */
.L_x_25397:
        /* <DEDUP_REMOVED lines=23> */
.L_x_25404:
        /* <DEDUP_REMOVED lines=13> */
.L_x_25406:
[----:B------:R-:W-:Y:S05]  /*18130*/  BSYNC.RECONVERGENT B2 ;  /* 0x0000000000027941 */ /* 0x000fea0003800200 */
.L_x_25405:
        /* <DEDUP_REMOVED lines=43> */
.L_x_25403:
[----:B------:R-:W-:Y:S05]  /*183f0*/  BSYNC.RECONVERGENT B1 ;  /* 0x0000000000017941 */ /* 0x000fea0003800200 */
.L_x_25402:
[----:B------:R-:W-:Y:S01]  /*18400*/  I2FP.F32.U32 R164, R165 ;  /* 0x000000a500a47245 */ /* 0x000fe20000201000 */
[----:B------:R-:W-:Y:S01]  /*18410*/  HADD2.F32 R167, -RZ, R167.H1_H1 ;  /* 0x300000a7ffa77230 */ /* 0x000fe20000004100 */
[----:B------:R-:W-:Y:S01]  /*18420*/  PRMT R166, R202, 0x5410, R166 ;  /* 0x00005410caa67816 */ /* 0x000fe200000000a6 */
[----:B------:R-:W-:Y:S01]  /*18430*/  @P1 HADD2.F32 R194, -RZ, R31.H1_H1 ;  /* 0x3000001fffc21230 */ /* 0x000fe20000004100 */
[----:B------:R-:W-:Y:S01]  /*18440*/  PRMT R165, R200, 0x5410, R201 ;  /* 0x00005410c8a57816 */ /* 0x000fe200000000c9 */
[----:B------:R-:W-:Y:S01]  /*18450*/  FFMA.FTZ R164, R164, R171, 1.1641532182693481445e-10 ;  /* 0x2f000000a4a47423 */ /* 0x000fe200000100ab */
[----:B------:R-:W-:-:S04]  /*18460*/  FMUL.FTZ R167, R167, R170 ;  /* 0x000000aaa7a77220 */ /* 0x000fc80000410000 */
[----:B------:R-:W-:Y:S02]  /*18470*/  FSETP.GTU.FTZ.AND P5, PT, R164, R169, PT ;  /* 0x000000a9a400720b */ /* 0x000fe40003fbc000 */
[----:B------:R-:W-:Y:S02]  /*18480*/  PRMT R164, R193, 0x5410, R199 ;  /* 0x00005410c1a47816 */ /* 0x000fe400000000c7 */
[----:B------:R-:W-:Y:S02]  /*18490*/  FSEL R189, R167, RZ, !P5 ;  /* 0x000000ffa7bd7208 */ /* 0x000fe40006800000 */
[----:B------:R-:W-:-:S03]  /*184a0*/  PLOP3.LUT P5, PT, P5, PT, PT, 0x8, 0x80 ;  /* 0x000000000080781c */ /* 0x000fc60002fae170 */
[----:B------:R-:W-:-:S05]  /*184b0*/  @P1 FADD.FTZ R189, R194, R189 ;  /* 0x000000bdc2bd1221 */ /* 0x000fca0000010000 */
[----:B------:R-:W-:-:S04]  /*184c0*/  F2FP.F16.F32.PACK_AB R167, RZ, R189 ;  /* 0x000000bdffa7723e */ /* 0x000fc800000000ff */
[----:B------:R-:W-:-:S07]  /*184d0*/  PRMT R167, R203, 0x5410, R167 ;  /* 0x00005410cba77816 */ /* 0x000fce00000000a7 */
.L_x_25366:
        /* <DEDUP_REMOVED lines=47> */
.L_x_25407:
        /* <DEDUP_REMOVED lines=20> */
.L_x_25411:
        /* <DEDUP_REMOVED lines=13> */
.L_x_25413:
[----:B------:R-:W-:Y:S05]  /*189e0*/  BSYNC.RECONVERGENT B2 ;  /* 0x0000000000027941 */ /* 0x000fea0003800200 */
.L_x_25412:
        /* <DEDUP_REMOVED lines=42> */
.L_x_25410:
[----:B------:R-:W-:Y:S05]  /*18c90*/  BSYNC.RECONVERGENT B1 ;  /* 0x0000000000017941 */ /* 0x000fea0003800200 */
.L_x_25409:
[----:B------:R-:W-:Y:S01]  /*18ca0*/  I2FP.F32.U32 R0, R0 ;  /* 0x0000000000007245 */ /* 0x000fe20000201000 */
[----:B-----5:R-:W-:Y:S01]  /*18cb0*/  HADD2.F32 R3, -RZ, R164.H0_H0 ;  /* 0x200000a4ff037230 */ /* 0x020fe20000004100 */
[----:B------:R-:W-:Y:S01]  /*18cc0*/  ISETP.NE.AND P3, PT, R4, 0x1, PT ;  /* 0x000000010400780c */ /* 0x000fe20003f65270 */
[----:B------:R-:W-:Y:S01]  /*18cd0*/  BSSY.RECONVERGENT B1, `(.L_x_25414) ;  /* 0x000004b000017945 */ /* 0x000fe20003800200 */
[----:B------:R-:W-:Y:S02]  /*18ce0*/  IMAD.MOV.U32 R6, RZ, RZ, 0x2 ;  /* 0x00000002ff067424 */ /* 0x000fe400078e00ff */
[----:B------:R-:W-:Y:S01]  /*18cf0*/  FFMA.FTZ R0, R0, R171, 1.1641532182693481445e-10 ;  /* 0x2f00000000007423 */ /* 0x000fe200000100ab */
[----:B------:R-:W-:-:S04]  /*18d00*/  IMAD.MOV.U32 R2, RZ, RZ, R12 ;  /* 0x000000ffff027224 */ /* 0x000fc800078e000c */
[----:B------:R-:W-:Y:S01]  /*18d10*/  FSETP.GTU.FTZ.AND P2, PT, R0, R169, PT ;  /* 0x000000a90000720b */ /* 0x000fe20003f5c000 */
[----:B------:R-:W-:-:S03]  /*18d20*/  FMUL.FTZ R0, R3, R170 ;  /* 0x000000aa03007220 */ /* 0x000fc60000410000 */
[----:B------:R-:W-:Y:S02]  /*18d30*/  PLOP3.LUT P4, PT, P2, PT, PT, 0x8, 0x80 ;  /* 0x000000000080781c */ /* 0x000fe4000178e170 */
[----:B------:R-:W-:Y:S02]  /*18d40*/  FSEL R0, R0, RZ, !P2 ;  /* 0x000000ff00007208 */ /* 0x000fe40005000000 */
[----:B--2---:R-:W-:Y:S01]  /*18d50*/  P2R R197, PR, RZ, 0x10 ;  /* 0x00000010ffc57803 */ /* 0x004fe20000000000 */
        /* <DEDUP_REMOVED lines=9> */
.L_x_25416:
        /* <DEDUP_REMOVED lines=13> */
.L_x_25418:
[----:B------:R-:W-:Y:S05]  /*18ec0*/  BSYNC.RECONVERGENT B2 ;  /* 0x0000000000027941 */ /* 0x000fea0003800200 */
.L_x_25417:
        /* <DEDUP_REMOVED lines=43> */
.L_x_25415:
[----:B------:R-:W-:Y:S05]  /*19180*/  BSYNC.RECONVERGENT B1 ;  /* 0x0000000000017941 */ /* 0x000fea0003800200 */
.L_x_25414:
        /* <DEDUP_REMOVED lines=25> */
.L_x_25421:
        /* <DEDUP_REMOVED lines=13> */
.L_x_25423:
[----:B------:R-:W-:Y:S05]  /*193f0*/  BSYNC.RECONVERGENT B2 ;  /* 0x0000000000027941 */ /* 0x000fea0003800200 */
.L_x_25422:
        /* <DEDUP_REMOVED lines=43> */
.L_x_25420:
[----:B------:R-:W-:Y:S05]  /*196b0*/  BSYNC.RECONVERGENT B1 ;  /* 0x0000000000017941 */ /* 0x000fea0003800200 */
.L_x_25419:
[----:B------:R-:W-:Y:S01]  /*196c0*/  I2FP.F32.U32 R0, R0 ;  /* 0x0000000000007245 */ /* 0x000fe20000201000 */
[----:B------:R-:W-:Y:S01]  /*196d0*/  HADD2.F32 R3, -RZ, R164.H1_H1 ;  /* 0x300000a4ff037230 */ /* 0x000fe20000004100 */
        /* <DEDUP_REMOVED lines=19> */
.L_x_25426:
        /* <DEDUP_REMOVED lines=13> */
.L_x_25428:
[----:B------:R-:W-:Y:S05]  /*198e0*/  BSYNC.RECONVERGENT B2 ;  /* 0x0000000000027941 */ /* 0x000fea0003800200 */
.L_x_25427:
        /* <DEDUP_REMOVED lines=43> */
.L_x_25425:
[----:B------:R-:W-:Y:S05]  /*19ba0*/  BSYNC.RECONVERGENT B1 ;  /* 0x0000000000017941 */ /* 0x000fea0003800200 */
.L_x_25424:
        /* <DEDUP_REMOVED lines=8> */
[----:B------:R-:W-:-:S03]  /*19c30*/  HFMA2 R2, -RZ, RZ, 0, 1.1920928955078125e-07 ;  /* 0x00000002ff027431 */ /* 0x000fc600000001ff */
        /* <DEDUP_REMOVED lines=16> */
.L_x_25431:
        /* <DEDUP_REMOVED lines=13> */
.L_x_25433:
[----:B------:R-:W-:Y:S05]  /*19e10*/  BSYNC.RECONVERGENT B2 ;  /* 0x0000000000027941 */ /* 0x000fea0003800200 */
.L_x_25432:
        /* <DEDUP_REMOVED lines=43> */
.L_x_25430:
[----:B------:R-:W-:Y:S05]  /*1a0d0*/  BSYNC.RECONVERGENT B1 ;  /* 0x0000000000017941 */ /* 0x000fea0003800200 */
.L_x_25429:
[----:B------:R-:W-:Y:S01]  /*1a0e0*/  I2FP.F32.U32 R0, R0 ;  /* 0x0000000000007245 */ /* 0x000fe20000201000 */
[----:B------:R-:W-:Y:S01]  /*1a0f0*/  HADD2.F32 R3, -RZ, R165.H0_H0 ;  /* 0x200000a5ff037230 */ /* 0x000fe20000004100 */
[----:B------:R-:W-:Y:S01]  /*1a100*/  ISETP.NE.AND P3, PT, R2, 0x1, PT ;  /* 0x000000010200780c */ /* 0x000fe20003f65270 */
[----:B------:R-:W-:Y:S01]  /*1a110*/  BSSY.RECONVERGENT B1, `(.L_x_25434) ;  /* 0x000004b000017945 */ /* 0x000fe20003800200 */
[----:B------:R-:W-:Y:S02]  /*1a120*/  IMAD.MOV.U32 R4, RZ, RZ, 0x2 ;  /* 0x00000002ff047424 */ /* 0x000fe400078e00ff */
[----:B------:R-:W-:-:S05]  /*1a130*/  FFMA.FTZ R0, R0, R171, 1.1641532182693481445e-10 ;  /* 0x2f00000000007423 */ /* 0x000fca00000100ab */
[----:B------:R-:W-:Y:S01]  /*1a140*/  FSETP.GTU.FTZ.AND P2, PT, R0, R169, PT ;  /* 0x000000a90000720b */ /* 0x000fe20003f5c000 */
[----:B------:R-:W-:Y:S01]  /*1a150*/  FMUL.FTZ R0, R3, R170 ;  /* 0x000000aa03007220 */ /* 0x000fe20000410000 */
        /* <DEDUP_REMOVED lines=13> */
.L_x_25436:
        /* <DEDUP_REMOVED lines=13> */
.L_x_25438:
[----:B------:R-:W-:Y:S05]  /*1a300*/  BSYNC.RECONVERGENT B2 ;  /* 0x0000000000027941 */ /* 0x000fea0003800200 */
.L_x_25437:
        /* <DEDUP_REMOVED lines=43> */
.L_x_25435:
[----:B------:R-:W-:Y:S05]  /*1a5c0*/  BSYNC.RECONVERGENT B1 ;  /* 0x0000000000017941 */ /* 0x000fea0003800200 */
.L_x_25434:
        /* <DEDUP_REMOVED lines=25> */
.L_x_25441:
        /* <DEDUP_REMOVED lines=13> */
.L_x_25443:
[----:B------:R-:W-:Y:S05]  /*1a830*/  BSYNC.RECONVERGENT B2 ;  /* 0x0000000000027941 */ /* 0x000fea0003800200 */
.L_x_25442:
        /* <DEDUP_REMOVED lines=43> */
.L_x_25440:
[----:B------:R-:W-:Y:S05]  /*1aaf0*/  BSYNC.RECONVERGENT B1 ;  /* 0x0000000000017941 */ /* 0x000fea0003800200 */
.L_x_25439:
        /* <DEDUP_REMOVED lines=21> */
.L_x_25446:
        /* <DEDUP_REMOVED lines=13> */
.L_x_25448:
[----:B------:R-:W-:Y:S05]  /*1ad20*/  BSYNC.RECONVERGENT B2 ;  /* 0x0000000000027941 */ /* 0x000fea0003800200 */
.L_x_25447:
        /* <DEDUP_REMOVED lines=43> */
.L_x_25445:
[----:B------:R-:W-:Y:S05]  /*1afe0*/  BSYNC.RECONVERGENT B1 ;  /* 0x0000000000017941 */ /* 0x000fea0003800200 */
.L_x_25444:
        /* <DEDUP_REMOVED lines=25> */
.L_x_25451:
        /* <DEDUP_REMOVED lines=13> */
.L_x_25453:
[----:B------:R-:W-:Y:S05]  /*1b250*/  BSYNC.RECONVERGENT B2 ;  /* 0x0000000000027941 */ /* 0x000fea0003800200 */
.L_x_25452:
        /* <DEDUP_REMOVED lines=43> */
.L_x_25450:
[----:B------:R-:W-:Y:S05]  /*1b510*/  BSYNC.RECONVERGENT B1 ;  /* 0x0000000000017941 */ /* 0x000fea0003800200 */
.L_x_25449:
        /* <DEDUP_REMOVED lines=20> */
.L_x_25456:
        /* <DEDUP_REMOVED lines=13> */
.L_x_25458:
[----:B------:R-:W-:Y:S05]  /*1b730*/  BSYNC.RECONVERGENT B2 ;  /* 0x0000000000027941 */ /* 0x000fea0003800200 */
.L_x_25457:
        /* <DEDUP_REMOVED lines=43> */
.L_x_25455:
[----:B------:R-:W-:Y:S05]  /*1b9f0*/  BSYNC.RECONVERGENT B1 ;  /* 0x0000000000017941 */ /* 0x000fea0003800200 */
.L_x_25454:
        /* <DEDUP_REMOVED lines=26> */
.L_x_25461:
        /* <DEDUP_REMOVED lines=13> */
.L_x_25463:
[----:B------:R-:W-:Y:S05]  /*1bc70*/  BSYNC.RECONVERGENT B2 ;  /* 0x0000000000027941 */ /* 0x000fea0003800200 */
.L_x_25462:
        /* <DEDUP_REMOVED lines=43> */
.L_x_25460:
[----:B------:R-:W-:Y:S05]  /*1bf30*/  BSYNC.RECONVERGENT B1 ;  /* 0x0000000000017941 */ /* 0x000fea0003800200 */
.L_x_25459:
        /* <DEDUP_REMOVED lines=20> */
.L_x_25466:
        /* <DEDUP_REMOVED lines=13> */
.L_x_25468:
[----:B------:R-:W-:Y:S05]  /*1c150*/  BSYNC.RECONVERGENT B2 ;  /* 0x0000000000027941 */ /* 0x000fea0003800200 */
.L_x_25467:
        /* <DEDUP_REMOVED lines=43> */
.L_x_25465:
[----:B------:R-:W-:Y:S05]  /*1c410*/  BSYNC.RECONVERGENT B1 ;  /* 0x0000000000017941 */ /* 0x000fea0003800200 */
.L_x_25464:
        /* <DEDUP_REMOVED lines=25> */
.L_x_25471:
        /* <DEDUP_REMOVED lines=13> */
.L_x_25473:
[----:B------:R-:W-:Y:S05]  /*1c680*/  BSYNC.RECONVERGENT B2 ;  /* 0x0000000000027941 */ /* 0x000fea0003800200 */
.L_x_25472:
        /* <DEDUP_REMOVED lines=43> */
.L_x_25470:
[----:B------:R-:W-:Y:S05]  /*1c940*/  BSYNC.RECONVERGENT B1 ;  /* 0x0000000000017941 */ /* 0x000fea0003800200 */
.L_x_25469:
        /* <DEDUP_REMOVED lines=20> */
.L_x_25476:
        /* <DEDUP_REMOVED lines=13> */
.L_x_25478:
[----:B------:R-:W-:Y:S05]  /*1cb60*/  BSYNC.RECONVERGENT B2 ;  /* 0x0000000000027941 */ /* 0x000fea0003800200 */
.L_x_25477:
        /* <DEDUP_REMOVED lines=43> */
.L_x_25475:
[----:B------:R-:W-:Y:S05]  /*1ce20*/  BSYNC.RECONVERGENT B1 ;  /* 0x0000000000017941 */ /* 0x000fea0003800200 */
.L_x_25474:
        /* <DEDUP_REMOVED lines=26> */
.L_x_25481:
        /* <DEDUP_REMOVED lines=13> */
.L_x_25483:
[----:B------:R-:W-:Y:S05]  /*1d0a0*/  BSYNC.RECONVERGENT B2 ;  /* 0x0000000000027941 */ /* 0x000fea0003800200 */
.L_x_25482:
        /* <DEDUP_REMOVED lines=43> */
.L_x_25480:
[----:B------:R-:W-:Y:S05]  /*1d360*/  BSYNC.RECONVERGENT B1 ;  /* 0x0000000000017941 */ /* 0x000fea0003800200 */
.L_x_25479:
        /* <DEDUP_REMOVED lines=20> */
.L_x_25486:
        /* <DEDUP_REMOVED lines=15> */
.L_x_25488:
[----:B------:R-:W-:Y:S05]  /*1d5a0*/  BSYNC.RECONVERGENT B2 ;  /* 0x0000000000027941 */ /* 0x000fea0003800200 */
.L_x_25487:
        /* <DEDUP_REMOVED lines=43> */
.L_x_25485:
[----:B------:R-:W-:Y:S05]  /*1d860*/  BSYNC.RECONVERGENT B1 ;  /* 0x0000000000017941 */ /* 0x000fea0003800200 */
.L_x_25484:
        /* <DEDUP_REMOVED lines=8> */
[----:B------:R-:W-:Y:S02]  /*1d8f0*/  SEL R164, RZ, 0x1, P6 ;  /* 0x00000001ffa47807 */ /* 0x000fe40003000000 */
[----:B------:R-:W-:Y:S01]  /*1d900*/  PRMT R165, R0, 0x5410, R209 ;  /* 0x0000541000a57816 */ /* 0x000fe200000000d1 */
        /* <DEDUP_REMOVED lines=8> */
.L_x_25408:
        /* <DEDUP_REMOVED lines=16> */
.L_x_25492:
        /* <DEDUP_REMOVED lines=13> */
.L_x_25494:
[----:B------:R-:W-:Y:S05]  /*1db60*/  BSYNC.RECONVERGENT B2 ;  /* 0x0000000000027941 */ /* 0x000fea0003800200 */
.L_x_25493:
        /* <DEDUP_REMOVED lines=42> */
.L_x_25491:
[----:B------:R-:W-:Y:S05]  /*1de10*/  BSYNC.RECONVERGENT B1 ;  /* 0x0000000000017941 */ /* 0x000fea0003800200 */
.L_x_25490:
[----:B------:R-:W-:Y:S01]  /*1de20*/  I2FP.F32.U32 R190, R191 ;  /* 0x000000bf00be7245 */ /* 0x000fe20000201000 */
[----:B-----5:R-:W-:Y:S01]  /*1de30*/  HADD2.F32 R191, -RZ, R164.H0_H0 ;  /* 0x200000a4ffbf7230 */ /* 0x020fe20000004100 */
        /* <DEDUP_REMOVED lines=11> */
[----:B--2---:R-:W-:-:S04]  /*1def0*/  P2R R197, PR, RZ, 0x4 ;  /* 0x00000004ffc57803 */ /* 0x004fc80000000000 */
        /* <DEDUP_REMOVED lines=10> */
.L_x_25497:
        /* <DEDUP_REMOVED lines=13> */
.L_x_25499:
[----:B------:R-:W-:Y:S05]  /*1e070*/  BSYNC.RECONVERGENT B2 ;  /* 0x0000000000027941 */ /* 0x000fea0003800200 */
.L_x_25498:
        /* <DEDUP_REMOVED lines=43> */
.L_x_25496:
[----:B------:R-:W-:Y:S05]  /*1e330*/  BSYNC.RECONVERGENT B1 ;  /* 0x0000000000017941 */ /* 0x000fea0003800200 */
.L_x_25495:
        /* <DEDUP_REMOVED lines=24> */
.L_x_25502:
        /* <DEDUP_REMOVED lines=13> */
.L_x_25504:
[----:B------:R-:W-:Y:S05]  /*1e590*/  BSYNC.RECONVERGENT B2 ;  /* 0x0000000000027941 */ /* 0x000fea0003800200 */
.L_x_25503:
        /* <DEDUP_REMOVED lines=43> */
.L_x_25501:
[----:B------:R-:W-:Y:S05]  /*1e850*/  BSYNC.RECONVERGENT B1 ;  /* 0x0000000000017941 */ /* 0x000fea0003800200 */
.L_x_25500:
        /* <DEDUP_REMOVED lines=24> */
.L_x_25507:
        /* <DEDUP_REMOVED lines=13> */
.L_x_25509:
[----:B------:R-:W-:Y:S05]  /*1eab0*/  BSYNC.RECONVERGENT B2 ;  /* 0x0000000000027941 */ /* 0x000fea0003800200 */
.L_x_25508:
        /* <DEDUP_REMOVED lines=43> */
.L_x_25506:
[----:B------:R-:W-:Y:S05]  /*1ed70*/  BSYNC.RECONVERGENT B1 ;  /* 0x0000000000017941 */ /* 0x000fea0003800200 */
.L_x_25505:
        /* <DEDUP_REMOVED lines=24> */
.L_x_25512:
        /* <DEDUP_REMOVED lines=13> */
.L_x_25514:
[----:B------:R-:W-:Y:S05]  /*1efd0*/  BSYNC.RECONVERGENT B2 ;  /* 0x0000000000027941 */ /* 0x000fea0003800200 */
.L_x_25513:
        /* <DEDUP_REMOVED lines=43> */
.L_x_25511:
[----:B------:R-:W-:Y:S05]  /*1f290*/  BSYNC.RECONVERGENT B1 ;  /* 0x0000000000017941 */ /* 0x000fea0003800200 */
.L_x_25510:
        /* <DEDUP_REMOVED lines=23> */
.L_x_25517:
        /* <DEDUP_REMOVED lines=13> */
.L_x_25519:
[----:B------:R-:W-:Y:S05]  /*1f4e0*/  BSYNC.RECONVERGENT B2 ;  /* 0x0000000000027941 */ /* 0x000fea0003800200 */
.L_x_25518:
        /* <DEDUP_REMOVED lines=43> */
.L_x_25516:
[----:B------:R-:W-:Y:S05]  /*1f7a0*/  BSYNC.RECONVERGENT B1 ;  /* 0x0000000000017941 */ /* 0x000fea0003800200 */
.L_x_25515:
        /* <DEDUP_REMOVED lines=23> */
.L_x_25522:
        /* <DEDUP_REMOVED lines=13> */
.L_x_25524:
[----:B------:R-:W-:Y:S05]  /*1f9f0*/  BSYNC.RECONVERGENT B2 ;  /* 0x0000000000027941 */ /* 0x000fea0003800200 */
.L_x_25523:
        /* <DEDUP_REMOVED lines=43> */
.L_x_25521:
[----:B------:R-:W-:Y:S05]  /*1fcb0*/  BSYNC.RECONVERGENT B1 ;  /* 0x0000000000017941 */ /* 0x000fea0003800200 */
.L_x_25520:
        /* <DEDUP_REMOVED lines=23> */
.L_x_25527:
        /* <DEDUP_REMOVED lines=13> */
.L_x_25529:
[----:B------:R-:W-:Y:S05]  /*1ff00*/  BSYNC.RECONVERGENT B2 ;  /* 0x0000000000027941 */ /* 0x000fea0003800200 */
.L_x_25528:
        /* <DEDUP_REMOVED lines=43> */
.L_x_25526:
[----:B------:R-:W-:Y:S05]  /*201c0*/  BSYNC.RECONVERGENT B1 ;  /* 0x0000000000017941 */ /* 0x000fea0003800200 */
.L_x_25525:
        /* <DEDUP_REMOVED lines=14> */
.L_x_25489:
[----:B------:R-:W-:Y:S01]  /*202b0*/  SEL R205, RZ, 0x1000000, !P5 ;  /* 0x01000000ffcd7807 */ /* 0x000fe20006800000 */
[----:B------:R-:W-:Y:S01]  /*202c0*/  IMAD.WIDE.U32 R212, R188, 0x10, R238 ;  /* 0x00000010bcd47825 */ /* 0x000fe200078e00ee */
[----:B------:R-:W-:Y:S01]  /*202d0*/  ISETP.NE.AND P5, PT, R203, RZ, PT ;  /* 0x000000ffcb00720c */ /* 0x000fe20003fa5270 */
[----:B------:R-:W0:Y:S01]  /*202e0*/  @P0 LDC.64 R208, c[0x0][0x398] ;  /* 0x0000e600ffd00b82 */ /* 0x000e220000000a00 */
[----:B------:R-:W-:Y:S02]  /*202f0*/  SEL R203, RZ, 0x10000, !P4 ;  /* 0x00010000ffcb7807 */ /* 0x000fe40006000000 */
[----:B------:R-:W-:Y:S01]  /*20300*/  ISETP.NE.AND P4, PT, R204, RZ, PT ;  /* 0x000000ffcc00720c */ /* 0x000fe20003f85270 */
[----:B------:R1:W-:Y:S01]  /*20310*/  STG.E.128 desc[UR8][R212.64], R164 ;  /* 0x000000a4d4007986 */ /* 0x0003e2000c101d08 */
[----:B------:R-:W-:Y:S02]  /*20320*/  SEL R204, RZ, 0x100, !P3 ;  /* 0x00000100ffcc7807 */ /* 0x000fe40005800000 */
        /* <DEDUP_REMOVED lines=39> */
.L_x_25530:
        /* <DEDUP_REMOVED lines=20> */
.L_x_25534:
        /* <DEDUP_REMOVED lines=13> */
.L_x_25536:
[----:B------:R-:W-:Y:S05]  /*207b0*/  BSYNC.RECONVERGENT B2 ;  /* 0x0000000000027941 */ /* 0x000fea0003800200 */
.L_x_25535:
        /* <DEDUP_REMOVED lines=42> */
.L_x_25533:
[----:B------:R-:W-:Y:S05]  /*20a60*/  BSYNC.RECONVERGENT B1 ;  /* 0x0000000000017941 */ /* 0x000fea0003800200 */
.L_x_25532:
[----:B------:R-:W-:Y:S01]  /*20a70*/  I2FP.F32.U32 R0, R0 ;  /* 0x0000000000007245 */ /* 0x000fe20000201000 */
[----:B-----5:R-:W-:Y:S01]  /*20a80*/  HADD2.F32 R3, -RZ, R164.H0_H0 ;  /* 0x200000a4ff037230 */ /* 0x020fe20000004100 */
[----:B------:R-:W-:Y:S01]  /*20a90*/  ISETP.NE.AND P3, PT, R2, 0x1, PT ;  /* 0x000000010200780c */ /* 0x000fe20003f65270 */
[----:B------:R-:W-:Y:S01]  /*20aa0*/  BSSY.RECONVERGENT B1, `(.L_x_25537) ;  /* 0x000004c000017945 */ /* 0x000fe20003800200 */
[----:B------:R-:W-:Y:S01]  /*20ab0*/  LOP3.LUT R20, R20, 0xffffffef, RZ, 0xc0, !PT ;  /* 0xffffffef14147812 */ /* 0x000fe200078ec0ff */
[----:B------:R-:W-:Y:S01]  /*20ac0*/  FFMA.FTZ R0, R0, R171, 1.1641532182693481445e-10 ;  /* 0x2f00000000007423 */ /* 0x000fe200000100ab */
[----:B------:R-:W-:-:S04]  /*20ad0*/  HFMA2 R4, -RZ, RZ, 0, 1.1920928955078125e-07 ;  /* 0x00000002ff047431 */ /* 0x000fc800000001ff */
        /* <DEDUP_REMOVED lines=15> */
.L_x_25539:
        /* <DEDUP_REMOVED lines=13> */
.L_x_25541:
[----:B------:R-:W-:Y:S05]  /*20ca0*/  BSYNC.RECONVERGENT B2 ;  /* 0x0000000000027941 */ /* 0x000fea0003800200 */
.L_x_25540:
        /* <DEDUP_REMOVED lines=43> */
.L_x_25538:
[----:B------:R-:W-:Y:S05]  /*20f60*/  BSYNC.RECONVERGENT B1 ;  /* 0x0000000000017941 */ /* 0x000fea0003800200 */
.L_x_25537:
        /* <DEDUP_REMOVED lines=25> */
.L_x_25544:
        /* <DEDUP_REMOVED lines=13> */
.L_x_25546:
[----:B------:R-:W-:Y:S05]  /*211d0*/  BSYNC.RECONVERGENT B2 ;  /* 0x0000000000027941 */ /* 0x000fea0003800200 */
.L_x_25545:
        /* <DEDUP_REMOVED lines=43> */
.L_x_25543:
[----:B------:R-:W-:Y:S05]  /*21490*/  BSYNC.RECONVERGENT B1 ;  /* 0x0000000000017941 */ /* 0x000fea0003800200 */
.L_x_25542:
[----:B------:R-:W-:Y:S01]  /*214a0*/  I2FP.F32.U32 R0, R0 ;  /* 0x0000000000007245 */ /* 0x000fe20000201000 */
[----:B------:R-:W-:Y:S01]  /*214b0*/  HADD2.F32 R3, -RZ, R164.H1_H1 ;  /* 0x300000a4ff037230 */ /* 0x000fe20000004100 */
        /* <DEDUP_REMOVED lines=20> */
.L_x_25549:
        /* <DEDUP_REMOVED lines=13> */
.L_x_25551:
[----:B------:R-:W-:Y:S05]  /*216d0*/  BSYNC.RECONVERGENT B2 ;  /* 0x0000000000027941 */ /* 0x000fea0003800200 */
.L_x_25550:
        /* <DEDUP_REMOVED lines=43> */
.L_x_25548:
[----:B------:R-:W-:Y:S05]  /*21990*/  BSYNC.RECONVERGENT B1 ;  /* 0x0000000000017941 */ /* 0x000fea0003800200 */
.L_x_25547:
        /* <DEDUP_REMOVED lines=25> */
.L_x_25554:
        /* <DEDUP_REMOVED lines=13> */
.L_x_25556:
[----:B------:R-:W-:Y:S05]  /*21c00*/  BSYNC.RECONVERGENT B2 ;  /* 0x0000000000027941 */ /* 0x000fea0003800200 */
.L_x_25555:
        /* <DEDUP_REMOVED lines=43> */
.L_x_25553:
[----:B------:R-:W-:Y:S05]  /*21ec0*/  BSYNC.RECONVERGENT B1 ;  /* 0x0000000000017941 */ /* 0x000fea0003800200 */
.L_x_25552:
[----:B------:R-:W-:Y:S01]  /*21ed0*/  I2FP.F32.U32 R0, R0 ;  /* 0x0000000000007245 */ /* 0x000fe20000201000 */
[----:B------:R-:W-:Y:S01]  /*21ee0*/  HADD2.F32 R3, -RZ, R165.H0_H0 ;  /* 0x200000a5ff037230 */ /* 0x000fe20000004100 */
[----:B------:R-:W-:Y:S01]  /*21ef0*/  ISETP.NE.AND P3, PT, R2, 0x1, PT ;  /* 0x000000010200780c */ /* 0x000fe20003f65270 */
[----:B------:R-:W-:Y:S01]  /*21f00*/  BSSY.RECONVERGENT B1, `(.L_x_25557) ;  /* 0x000004c000017945 */ /* 0x000fe20003800200 */
[----:B------:R-:W-:Y:S01]  /*21f10*/  LOP3.LUT R20, R20, 0xfffffffb, RZ, 0xc0, !PT ;  /* 0xfffffffb14147812 */ /* 0x000fe200078ec0ff */
[----:B------:R-:W-:Y:S01]  /*21f20*/  FFMA.FTZ R0, R0, R171, 1.1641532182693481445e-10 ;  /* 0x2f00000000007423 */ /* 0x000fe200000100ab */
[----:B------:R-:W-:-:S04]  /*21f30*/  IMAD.MOV.U32 R4, RZ, RZ, 0x2 ;  /* 0x00000002ff047424 */ /* 0x000fc800078e00ff */
        /* <DEDUP_REMOVED lines=15> */
.L_x_25559:
        /* <DEDUP_REMOVED lines=13> */
.L_x_25561:
[----:B------:R-:W-:Y:S05]  /*22100*/  BSYNC.RECONVERGENT B2 ;  /* 0x0000000000027941 */ /* 0x000fea0003800200 */
.L_x_25560:
        /* <DEDUP_REMOVED lines=43> */
.L_x_25558:
[----:B------:R-:W-:Y:S05]  /*223c0*/  BSYNC.RECONVERGENT B1 ;  /* 0x0000000000017941 */ /* 0x000fea0003800200 */
.L_x_25557:
        /* <DEDUP_REMOVED lines=25> */
.L_x_25564:
        /* <DEDUP_REMOVED lines=13> */
.L_x_25566:
[----:B------:R-:W-:Y:S05]  /*22630*/  BSYNC.RECONVERGENT B2 ;  /* 0x0000000000027941 */ /* 0x000fea0003800200 */
.L_x_25565:
        /* <DEDUP_REMOVED lines=43> */
.L_x_25563:
[----:B------:R-:W-:Y:S05]  /*228f0*/  BSYNC.RECONVERGENT B1 ;  /* 0x0000000000017941 */ /* 0x000fea0003800200 */
.L_x_25562:
        /* <DEDUP_REMOVED lines=22> */
.L_x_25569:
        /* <DEDUP_REMOVED lines=13> */
.L_x_25571:
[----:B------:R-:W-:Y:S05]  /*22b30*/  BSYNC.RECONVERGENT B2 ;  /* 0x0000000000027941 */ /* 0x000fea0003800200 */
.L_x_25570:
        /* <DEDUP_REMOVED lines=43> */
.L_x_25568:
[----:B------:R-:W-:Y:S05]  /*22df0*/  BSYNC.RECONVERGENT B1 ;  /* 0x0000000000017941 */ /* 0x000fea0003800200 */
.L_x_25567:
        /* <DEDUP_REMOVED lines=25> */
.L_x_25574:
        /* <DEDUP_REMOVED lines=13> */
.L_x_25576:
[----:B------:R-:W-:Y:S05]  /*23060*/  BSYNC.RECONVERGENT B2 ;  /* 0x0000000000027941 */ /* 0x000fea0003800200 */
.L_x_25575:
        /* <DEDUP_REMOVED lines=43> */
.L_x_25573:
[----:B------:R-:W-:Y:S05]  /*23320*/  BSYNC.RECONVERGENT B1 ;  /* 0x0000000000017941 */ /* 0x000fea0003800200 */
.L_x_25572:
        /* <DEDUP_REMOVED lines=20> */
.L_x_25579:
        /* <DEDUP_REMOVED lines=13> */
.L_x_25581:
[----:B------:R-:W-:Y:S05]  /*23540*/  BSYNC.RECONVERGENT B2 ;  /* 0x0000000000027941 */ /* 0x000fea0003800200 */
.L_x_25580:
        /* <DEDUP_REMOVED lines=43> */
.L_x_25578:
[----:B------:R-:W-:Y:S05]  /*23800*/  BSYNC.RECONVERGENT B1 ;  /* 0x0000000000017941 */ /* 0x000fea0003800200 */
.L_x_25577:
        /* <DEDUP_REMOVED lines=26> */
.L_x_25584:
        /* <DEDUP_REMOVED lines=13> */
.L_x_25586:
[----:B------:R-:W-:Y:S05]  /*23a80*/  BSYNC.RECONVERGENT B2 ;  /* 0x0000000000027941 */ /* 0x000fea0003800200 */
.L_x_25585:
        /* <DEDUP_REMOVED lines=43> */
.L_x_25583:
[----:B------:R-:W-:Y:S05]  /*23d40*/  BSYNC.RECONVERGENT B1 ;  /* 0x0000000000017941 */ /* 0x000fea0003800200 */
.L_x_25582:
        /* <DEDUP_REMOVED lines=20> */
.L_x_25589:
        /* <DEDUP_REMOVED lines=13> */
.L_x_25591:
[----:B------:R-:W-:Y:S05]  /*23f60*/  BSYNC.RECONVERGENT B2 ;  /* 0x0000000000027941 */ /* 0x000fea0003800200 */
.L_x_25590:
        /* <DEDUP_REMOVED lines=43> */
.L_x_25588:
[----:B------:R-:W-:Y:S05]  /*24220*/  BSYNC.RECONVERGENT B1 ;  /* 0x0000000000017941 */ /* 0x000fea0003800200 */
.L_x_25587:
        /* <DEDUP_REMOVED lines=25> */
.L_x_25594:
        /* <DEDUP_REMOVED lines=13> */
.L_x_25596:
[----:B------:R-:W-:Y:S05]  /*24490*/  BSYNC.RECONVERGENT B2 ;  /* 0x0000000000027941 */ /* 0x000fea0003800200 */
.L_x_25595:
        /* <DEDUP_REMOVED lines=43> */
.L_x_25593:
[----:B------:R-:W-:Y:S05]  /*24750*/  BSYNC.RECONVERGENT B1 ;  /* 0x0000000000017941 */ /* 0x000fea0003800200 */
.L_x_25592:
        /* <DEDUP_REMOVED lines=20> */
.L_x_25599:
        /* <DEDUP_REMOVED lines=13> */
.L_x_25601:
[----:B------:R-:W-:Y:S05]  /*24970*/  BSYNC.RECONVERGENT B2 ;  /* 0x0000000000027941 */ /* 0x000fea0003800200 */
.L_x_25600:
        /* <DEDUP_REMOVED lines=43> */
.L_x_25598:
[----:B------:R-:W-:Y:S05]  /*24c30*/  BSYNC.RECONVERGENT B1 ;  /* 0x0000000000017941 */ /* 0x000fea0003800200 */
.L_x_25597:
        /* <DEDUP_REMOVED lines=26> */
.L_x_25604:
        /* <DEDUP_REMOVED lines=13> */
.L_x_25606:
[----:B------:R-:W-:Y:S05]  /*24eb0*/  BSYNC.RECONVERGENT B2 ;  /* 0x0000000000027941 */ /* 0x000fea0003800200 */
.L_x_25605:
        /* <DEDUP_REMOVED lines=43> */
.L_x_25603:
[----:B------:R-:W-:Y:S05]  /*25170*/  BSYNC.RECONVERGENT B1 ;  /* 0x0000000000017941 */ /* 0x000fea0003800200 */
.L_x_25602:
        /* <DEDUP_REMOVED lines=20> */
.L_x_25609:
        /* <DEDUP_REMOVED lines=15> */
.L_x_25611:
[----:B------:R-:W-:Y:S05]  /*253b0*/  BSYNC.RECONVERGENT B2 ;  /* 0x0000000000027941 */ /* 0x000fea0003800200 */
.L_x_25610:
        /* <DEDUP_REMOVED lines=43> */
.L_x_25608:
[----:B------:R-:W-:Y:S05]  /*25670*/  BSYNC.RECONVERGENT B1 ;  /* 0x0000000000017941 */ /* 0x000fea0003800200 */
.L_x_25607:
[----:B------:R-:W-:Y:S01]  /*25680*/  I2FP.F32.U32 R164, R165 ;  /* 0x000000a500a47245 */ /* 0x000fe20000201000 */
[----:B------:R-:W-:Y:S02]  /*25690*/  HADD2.F32 R165, -RZ, R35.H1_H1 ;  /* 0x30000023ffa57230 */ /* 0x000fe40000004100 */
        /* <DEDUP_REMOVED lines=16> */
.L_x_25531:
        /* <DEDUP_REMOVED lines=16> */
.L_x_25615:
        /* <DEDUP_REMOVED lines=13> */
.L_x_25617:
[----:B------:R-:W-:Y:S05]  /*25970*/  BSYNC.RECONVERGENT B2 ;  /* 0x0000000000027941 */ /* 0x000fea0003800200 */
.L_x_25616:
[----:B------:R-:W-:Y:S01]  /*25980*/  IMAD.WIDE.U32 R14, R19, -0x326172a9, RZ ;  /* 0xcd9e8d57130e7825 */ /* 0x000fe200078e00ff */
[----:B------:R-:W-:-:S03]  /*25990*/  LOP3.LUT R204, R11, UR7, R201, 0x96, !PT ;  /* 0x000000070bcc7c12 */ /* 0x000fc6000f8e96c9 */
[----:B------:R-:W-:Y:S01]  /*259a0*/  IMAD.MOV.U32 R203, RZ, RZ, RZ ;  /* 0x000000ffffcb7224 */ /* 0x000fe200078e00ff */
[----:B-1----:R-:W-:Y:S01]  /*259b0*/  LOP3.LUT R206, R13, UR6, R15, 0x96, !PT ;  /* 0x000000060dce7c12 */ /* 0x002fe2000f8e960f */
        /* <DEDUP_REMOVED lines=37> */
[----:B------:R-:W-:-:S07]  /*25c10*/  IMAD.MOV.U32 R200, RZ, RZ, R202 ;  /* 0x000000ffffc87224 */ /* 0x000fce00078e00ca */
.L_x_25614:
[----:B------:R-:W-:Y:S05]  /*25c20*/  BSYNC.RECONVERGENT B1 ;  /* 0x0000000000017941 */ /* 0x000fea0003800200 */
.L_x_25613:
[----:B------:R-:W-:Y:S01]  /*25c30*/  I2FP.F32.U32 R200, R200 ;  /* 0x000000c800c87245 */ /* 0x000fe20000201000 */
[----:B-----5:R-:W-:Y:S01]  /*25c40*/  HADD2.F32 R199, -RZ, R164.H0_H0 ;  /* 0x200000a4ffc77230 */ /* 0x020fe20000004100 */
        /* <DEDUP_REMOVED lines=23> */
.L_x_25620:
        /* <DEDUP_REMOVED lines=13> */
.L_x_25622:
[----:B------:R-:W-:Y:S05]  /*25e90*/  BSYNC.RECONVERGENT B2 ;  /* 0x0000000000027941 */ /* 0x000fea0003800200 */
.L_x_25621:
        /* <DEDUP_REMOVED lines=43> */
.L_x_25619:
[----:B------:R-:W-:Y:S05]  /*26150*/  BSYNC.RECONVERGENT B1 ;  /* 0x0000000000017941 */ /* 0x000fea0003800200 */
.L_x_25618:
        /* <DEDUP_REMOVED lines=25> */
.L_x_25625:
        /* <DEDUP_REMOVED lines=13> */
.L_x_25627:
[----:B------:R-:W-:Y:S05]  /*263c0*/  BSYNC.RECONVERGENT B2 ;  /* 0x0000000000027941 */ /* 0x000fea0003800200 */
.L_x_25626:
        /* <DEDUP_REMOVED lines=43> */
.L_x_25624:
[----:B------:R-:W-:Y:S05]  /*26680*/  BSYNC.RECONVERGENT B1 ;  /* 0x0000000000017941 */ /* 0x000fea0003800200 */
.L_x_25623:
[----:B------:R-:W-:Y:S01]  /*26690*/  I2FP.F32.U32 R164, R164 ;  /* 0x000000a400a47245 */ /* 0x000fe20000201000 */
[----:B------:R-:W-:Y:S01]  /*266a0*/  HADD2.F32 R203, -RZ, R165.H0_H0 ;  /* 0x200000a5ffcb7230 */ /* 0x000fe20000004100 */
[----:B------:R-:W-:Y:S01]  /*266b0*/  ISETP.NE.AND P3, PT, R204, 0x1, PT ;  /* 0x00000001cc00780c */ /* 0x000fe20003f65270 */
[----:B------:R-:W-:Y:S01]  /*266c0*/  @P1 HADD2.F32 R205, -RZ, R29.H0_H0 ;  /* 0x2000001dffcd1230 */ /* 0x000fe20000004100 */
        /* <DEDUP_REMOVED lines=21> */
.L_x_25630:
        /* <DEDUP_REMOVED lines=13> */
.L_x_25632:
[----:B------:R-:W-:Y:S05]  /*268f0*/  BSYNC.RECONVERGENT B2 ;  /* 0x0000000000027941 */ /* 0x000fea0003800200 */
.L_x_25631:
        /* <DEDUP_REMOVED lines=43> */
.L_x_25629:
[----:B------:R-:W-:Y:S05]  /*26bb0*/  BSYNC.RECONVERGENT B1 ;  /* 0x0000000000017941 */ /* 0x000fea0003800200 */
.L_x_25628:
        /* <DEDUP_REMOVED lines=25> */
.L_x_25635:
        /* <DEDUP_REMOVED lines=13> */
.L_x_25637:
[----:B------:R-:W-:Y:S05]  /*26e20*/  BSYNC.RECONVERGENT B2 ;  /* 0x0000000000027941 */ /* 0x000fea0003800200 */
.L_x_25636:
        /* <DEDUP_REMOVED lines=43> */
.L_x_25634:
[----:B------:R-:W-:Y:S05]  /*270e0*/  BSYNC.RECONVERGENT B1 ;  /* 0x0000000000017941 */ /* 0x000fea0003800200 */
.L_x_25633:
        /* <DEDUP_REMOVED lines=23> */
.L_x_25640:
        /* <DEDUP_REMOVED lines=13> */
.L_x_25642:
[----:B------:R-:W-:Y:S05]  /*27330*/  BSYNC.RECONVERGENT B2 ;  /* 0x0000000000027941 */ /* 0x000fea0003800200 */
.L_x_25641:
        /* <DEDUP_REMOVED lines=43> */
.L_x_25639:
[----:B------:R-:W-:Y:S05]  /*275f0*/  BSYNC.RECONVERGENT B1 ;  /* 0x0000000000017941 */ /* 0x000fea0003800200 */
.L_x_25638:
        /* <DEDUP_REMOVED lines=23> */
.L_x_25645:
        /* <DEDUP_REMOVED lines=13> */
.L_x_25647:
[----:B------:R-:W-:Y:S05]  /*27840*/  BSYNC.RECONVERGENT B2 ;  /* 0x0000000000027941 */ /* 0x000fea0003800200 */
.L_x_25646:
        /* <DEDUP_REMOVED lines=43> */
.L_x_25644:
[----:B------:R-:W-:Y:S05]  /*27b00*/  BSYNC.RECONVERGENT B1 ;  /* 0x0000000000017941 */ /* 0x000fea0003800200 */
.L_x_25643:
        /* <DEDUP_REMOVED lines=23> */
.L_x_25650:
        /* <DEDUP_REMOVED lines=13> */
.L_x_25652:
[----:B------:R-:W-:Y:S05]  /*27d50*/  BSYNC.RECONVERGENT B2 ;  /* 0x0000000000027941 */ /* 0x000fea0003800200 */
.L_x_25651:
        /* <DEDUP_REMOVED lines=43> */
.L_x_25649:
[----:B------:R-:W-:Y:S05]  /*28010*/  BSYNC.RECONVERGENT B1 ;  /* 0x0000000000017941 */ /* 0x000fea0003800200 */
.L_x_25648:
        /* <DEDUP_REMOVED lines=14> */
.L_x_25612:
        /* <DEDUP_REMOVED lines=47> */
.L_x_25653:
        /* <DEDUP_REMOVED lines=20> */
.L_x_25657:
        /* <DEDUP_REMOVED lines=13> */
.L_x_25659:
[----:B------:R-:W-:Y:S05]  /*28600*/  BSYNC.RECONVERGENT B2 ;  /* 0x0000000000027941 */ /* 0x000fea0003800200 */
.L_x_25658:
        /* <DEDUP_REMOVED lines=42> */
.L_x_25656:
[----:B------:R-:W-:Y:S05]  /*288b0*/  BSYNC.RECONVERGENT B1 ;  /* 0x0000000000017941 */ /* 0x000fea0003800200 */
.L_x_25655:
[----:B------:R-:W-:Y:S01]  /*288c0*/  I2FP.F32.U32 R0, R0 ;  /* 0x0000000000007245 */ /* 0x000fe20000201000 */
[----:B-----5:R-:W-:Y:S01]  /*288d0*/  HADD2.F32 R3, -RZ, R164.H0_H0 ;  /* 0x200000a4ff037230 */ /* 0x020fe20000004100 */
        /* <DEDUP_REMOVED lines=20> */
.L_x_25662:
        /* <DEDUP_REMOVED lines=13> */
.L_x_25664:
[----:B------:R-:W-:Y:S05]  /*28af0*/  BSYNC.RECONVERGENT B2 ;  /* 0x0000000000027941 */ /* 0x000fea0003800200 */
.L_x_25663:
        /* <DEDUP_REMOVED lines=43> */
.L_x_25661:
[----:B------:R-:W-:Y:S05]  /*28db0*/  BSYNC.RECONVERGENT B1 ;  /* 0x0000000000017941 */ /* 0x000fea0003800200 */
.L_x_25660:
        /* <DEDUP_REMOVED lines=25> */
.L_x_25667:
        /* <DEDUP_REMOVED lines=13> */
.L_x_25669:
[----:B------:R-:W-:Y:S05]  /*29020*/  BSYNC.RECONVERGENT B2 ;  /* 0x0000000000027941 */ /* 0x000fea0003800200 */
.L_x_25668:
        /* <DEDUP_REMOVED lines=43> */
.L_x_25666:
[----:B------:R-:W-:Y:S05]  /*292e0*/  BSYNC.RECONVERGENT B1 ;  /* 0x0000000000017941 */ /* 0x000fea0003800200 */
.L_x_25665:
        /* <DEDUP_REMOVED lines=22> */
.L_x_25672:
        /* <DEDUP_REMOVED lines=13> */
.L_x_25674:
[----:B------:R-:W-:Y:S05]  /*29520*/  BSYNC.RECONVERGENT B2 ;  /* 0x0000000000027941 */ /* 0x000fea0003800200 */
.L_x_25673:
        /* <DEDUP_REMOVED lines=43> */
.L_x_25671:
[----:B------:R-:W-:Y:S05]  /*297e0*/  BSYNC.RECONVERGENT B1 ;  /* 0x0000000000017941 */ /* 0x000fea0003800200 */
.L_x_25670:
        /* <DEDUP_REMOVED lines=25> */
.L_x_25677:
        /* <DEDUP_REMOVED lines=13> */
.L_x_25679:
[----:B------:R-:W-:Y:S05]  /*29a50*/  BSYNC.RECONVERGENT B2 ;  /* 0x0000000000027941 */ /* 0x000fea0003800200 */
.L_x_25678:
        /* <DEDUP_REMOVED lines=43> */
.L_x_25676:
[----:B------:R-:W-:Y:S05]  /*29d10*/  BSYNC.RECONVERGENT B1 ;  /* 0x0000000000017941 */ /* 0x000fea0003800200 */
.L_x_25675:
[----:B------:R-:W-:Y:S01]  /*29d20*/  I2FP.F32.U32 R0, R0 ;  /* 0x0000000000007245 */ /* 0x000fe20000201000 */
[----:B------:R-:W-:Y:S01]  /*29d30*/  HADD2.F32 R3, -RZ, R165.H0_H0 ;  /* 0x200000a5ff037230 */ /* 0x000fe20000004100 */
        /* <DEDUP_REMOVED lines=20> */
.L_x_25682:
        /* <DEDUP_REMOVED lines=13> */
.L_x_25684:
[----:B------:R-:W-:Y:S05]  /*29f50*/  BSYNC.RECONVERGENT B2 ;  /* 0x0000000000027941 */ /* 0x000fea0003800200 */
.L_x_25683:
        /* <DEDUP_REMOVED lines=43> */
.L_x_25681:
[----:B------:R-:W-:Y:S05]  /*2a210*/  BSYNC.RECONVERGENT B1 ;  /* 0x0000000000017941 */ /* 0x000fea0003800200 */
.L_x_25680:
        /* <DEDUP_REMOVED lines=25> */
.L_x_25687:
        /* <DEDUP_REMOVED lines=13> */
.L_x_25689:
[----:B------:R-:W-:Y:S05]  /*2a480*/  BSYNC.RECONVERGENT B2 ;  /* 0x0000000000027941 */ /* 0x000fea0003800200 */
.L_x_25688:
        /* <DEDUP_REMOVED lines=43> */
.L_x_25686:
[----:B------:R-:W-:Y:S05]  /*2a740*/  BSYNC.RECONVERGENT B1 ;  /* 0x0000000000017941 */ /* 0x000fea0003800200 */
.L_x_25685:
        /* <DEDUP_REMOVED lines=22> */
.L_x_25692:
        /* <DEDUP_REMOVED lines=13> */
.L_x_25694:
[----:B------:R-:W-:Y:S05]  /*2a980*/  BSYNC.RECONVERGENT B2 ;  /* 0x0000000000027941 */ /* 0x000fea0003800200 */
.L_x_25693:
        /* <DEDUP_REMOVED lines=43> */
.L_x_25691:
[----:B------:R-:W-:Y:S05]  /*2ac40*/  BSYNC.RECONVERGENT B1 ;  /* 0x0000000000017941 */ /* 0x000fea0003800200 */
.L_x_25690:
[----:B------:R-:W-:Y:S01]  /*2ac50*/  I2FP.F32.U32 R2, R3 ;  /* 0x0000000300027245 */ /* 0x000fe20000201000 */
[----:B------:R-:W-:Y:S01]  /*2ac60*/  HADD2.F32 R3, -RZ, R33.H1_H1 ;  /* 0x30000021ff037230 */ /* 0x000fe20000004100 */
[----:B------:R-:W-:Y:S01]  /*2ac70*/  BSSY.RECONVERGENT B1, `(.L_x_25695) ;  /* 0x0000050000017945 */ /* 0x000fe20003800200 */
[----:B--2---:R-:W-:Y:S02]  /*2ac80*/  @P1 HADD2.F32 R214, -RZ, R29.H1_H1 ;  /* 0x3000001dffd61230 */ /* 0x004fe40000004100 */
        /* <DEDUP_REMOVED lines=21> */
.L_x_25697:
        /* <DEDUP_REMOVED lines=13> */
.L_x_25699:
[----:B------:R-:W-:Y:S05]  /*2aeb0*/  BSYNC.RECONVERGENT B2 ;  /* 0x0000000000027941 */ /* 0x000fea0003800200 */
.L_x_25698:
        /* <DEDUP_REMOVED lines=43> */
.L_x_25696:
[----:B------:R-:W-:Y:S05]  /*2b170*/  BSYNC.RECONVERGENT B1 ;  /* 0x0000000000017941 */ /* 0x000fea0003800200 */
.L_x_25695:
        /* <DEDUP_REMOVED lines=20> */
.L_x_25702:
        /* <DEDUP_REMOVED lines=13> */
.L_x_25704:
[----:B------:R-:W-:Y:S05]  /*2b390*/  BSYNC.RECONVERGENT B2 ;  /* 0x0000000000027941 */ /* 0x000fea0003800200 */
.L_x_25703:
        /* <DEDUP_REMOVED lines=43> */
.L_x_25701:
[----:B------:R-:W-:Y:S05]  /*2b650*/  BSYNC.RECONVERGENT B1 ;  /* 0x0000000000017941 */ /* 0x000fea0003800200 */
.L_x_25700:
        /* <DEDUP_REMOVED lines=26> */
.L_x_25707:
        /* <DEDUP_REMOVED lines=13> */
.L_x_25709:
[----:B------:R-:W-:Y:S05]  /*2b8d0*/  BSYNC.RECONVERGENT B2 ;  /* 0x0000000000027941 */ /* 0x000fea0003800200 */
.L_x_25708:
        /* <DEDUP_REMOVED lines=43> */
.L_x_25706:
[----:B------:R-:W-:Y:S05]  /*2bb90*/  BSYNC.RECONVERGENT B1 ;  /* 0x0000000000017941 */ /* 0x000fea0003800200 */
.L_x_25705:
        /* <DEDUP_REMOVED lines=20> */
.L_x_25712:
        /* <DEDUP_REMOVED lines=13> */
.L_x_25714:
[----:B------:R-:W-:Y:S05]  /*2bdb0*/  BSYNC.RECONVERGENT B2 ;  /* 0x0000000000027941 */ /* 0x000fea0003800200 */
.L_x_25713:
        /* <DEDUP_REMOVED lines=43> */
.L_x_25711:
[----:B------:R-:W-:Y:S05]  /*2c070*/  BSYNC.RECONVERGENT B1 ;  /* 0x0000000000017941 */ /* 0x000fea0003800200 */
.L_x_25710:
        /* <DEDUP_REMOVED lines=25> */
.L_x_25717:
        /* <DEDUP_REMOVED lines=13> */
.L_x_25719:
[----:B------:R-:W-:Y:S05]  /*2c2e0*/  BSYNC.RECONVERGENT B2 ;  /* 0x0000000000027941 */ /* 0x000fea0003800200 */
.L_x_25718:
        /* <DEDUP_REMOVED lines=43> */
.L_x_25716:
[----:B------:R-:W-:Y:S05]  /*2c5a0*/  BSYNC.RECONVERGENT B1 ;  /* 0x0000000000017941 */ /* 0x000fea0003800200 */
.L_x_25715:
        /* <DEDUP_REMOVED lines=20> */
.L_x_25722:
        /* <DEDUP_REMOVED lines=13> */
.L_x_25724:
[----:B------:R-:W-:Y:S05]  /*2c7c0*/  BSYNC.RECONVERGENT B2 ;  /* 0x0000000000027941 */ /* 0x000fea0003800200 */
.L_x_25723:
        /* <DEDUP_REMOVED lines=43> */
.L_x_25721:
[----:B------:R-:W-:Y:S05]  /*2ca80*/  BSYNC.RECONVERGENT B1 ;  /* 0x0000000000017941 */ /* 0x000fea0003800200 */
.L_x_25720:
        /* <DEDUP_REMOVED lines=26> */
.L_x_25727:
        /* <DEDUP_REMOVED lines=13> */
.L_x_25729:
[----:B------:R-:W-:Y:S05]  /*2cd00*/  BSYNC.RECONVERGENT B2 ;  /* 0x0000000000027941 */ /* 0x000fea0003800200 */
.L_x_25728:
        /* <DEDUP_REMOVED lines=43> */
.L_x_25726:
[----:B------:R-:W-:Y:S05]  /*2cfc0*/  BSYNC.RECONVERGENT B1 ;  /* 0x0000000000017941 */ /* 0x000fea0003800200 */
.L_x_25725:
        /* <DEDUP_REMOVED lines=20> */
.L_x_25732:
        /* <DEDUP_REMOVED lines=15> */
.L_x_25734:
[----:B------:R-:W-:Y:S05]  /*2d200*/  BSYNC.RECONVERGENT B2 ;  /* 0x0000000000027941 */ /* 0x000fea0003800200 */
.L_x_25733:
        /* <DEDUP_REMOVED lines=43> */
.L_x_25731:
[----:B------:R-:W-:Y:S05]  /*2d4c0*/  BSYNC.RECONVERGENT B1 ;  /* 0x0000000000017941 */ /* 0x000fea0003800200 */
.L_x_25730:
        /* <DEDUP_REMOVED lines=12> */
[----:B------:R-:W-:Y:S01]  /*2d590*/  @P1 FADD.FTZ R218, R218, R225 ;  /* 0x000000e1dada1221 */ /* 0x000fe20000010000 */
[----:B------:R-:W-:-:S02]  /*2d5a0*/  @!P1 MOV R218, R225 ;  /* 0x000000e100da9202 */ /* 0x000fc40000000f00 */
[----:B------:R-:W-:Y:S02]  /*2d5b0*/  PRMT R164, R209, 0x5410, R220 ;  /* 0x00005410d1a47816 */ /* 0x000fe400000000dc */
[----:B------:R-:W-:-:S04]  /*2d5c0*/  F2FP.F16.F32.PACK_AB R167, RZ, R218 ;  /* 0x000000daffa7723e */ /* 0x000fc800000000ff */
[----:B------:R-:W-:Y:S01]  /*2d5d0*/  PRMT R167, R221, 0x5410, R167 ;  /* 0x00005410dda77816 */ /* 0x000fe200000000a7 */
[----:B------:R-:W-:Y:S06]  /*2d5e0*/  BRA `(.L_x_25735) ;  /* 0x0000002800587947 */ /* 0x000fec0003800000 */
.L_x_25654:
        /* <DEDUP_REMOVED lines=16> */
.L_x_25738:
        /* <DEDUP_REMOVED lines=13> */
.L_x_25740:
[----:B------:R-:W-:Y:S05]  /*2d7c0*/  BSYNC.RECONVERGENT B2 ;  /* 0x0000000000027941 */ /* 0x000fea0003800200 */
.L_x_25739:
        /* <DEDUP_REMOVED lines=42> */
.L_x_25737:
[----:B------:R-:W-:Y:S05]  /*2da70*/  BSYNC.RECONVERGENT B1 ;  /* 0x0000000000017941 */ /* 0x000fea0003800200 */
.L_x_25736:
        /* <DEDUP_REMOVED lines=8> */
[----:B--2---:R-:W-:Y:S02]  /*2db00*/  IMAD.MOV.U32 R214, RZ, RZ, 0x2 ;  /* 0x00000002ffd67424 */ /* 0x004fe400078e00ff */
        /* <DEDUP_REMOVED lines=16> */
.L_x_25743:
        /* <DEDUP_REMOVED lines=13> */
.L_x_25745:
[----:B------:R-:W-:Y:S05]  /*2dce0*/  BSYNC.RECONVERGENT B2 ;  /* 0x0000000000027941 */ /* 0x000fea0003800200 */
.L_x_25744:
        /* <DEDUP_REMOVED lines=43> */
.L_x_25742:
[----:B------:R-:W-:Y:S05]  /*2dfa0*/  BSYNC.RECONVERGENT B1 ;  /* 0x0000000000017941 */ /* 0x000fea0003800200 */
.L_x_25741:
        /* <DEDUP_REMOVED lines=25> */
.L_x_25748:
        /* <DEDUP_REMOVED lines=13> */
.L_x_25750:
[----:B------:R-:W-:Y:S05]  /*2e210*/  BSYNC.RECONVERGENT B2 ;  /* 0x0000000000027941 */ /* 0x000fea0003800200 */
.L_x_25749:
        /* <DEDUP_REMOVED lines=43> */
.L_x_25747:
[----:B------:R-:W-:Y:S05]  /*2e4d0*/  BSYNC.RECONVERGENT B1 ;  /* 0x0000000000017941 */ /* 0x000fea0003800200 */
.L_x_25746:
        /* <DEDUP_REMOVED lines=25> */
.L_x_25753:
        /* <DEDUP_REMOVED lines=13> */
.L_x_25755:
[----:B------:R-:W-:Y:S05]  /*2e740*/  BSYNC.RECONVERGENT B2 ;  /* 0x0000000000027941 */ /* 0x000fea0003800200 */
.L_x_25754:
        /* <DEDUP_REMOVED lines=43> */
.L_x_25752:
[----:B------:R-:W-:Y:S05]  /*2ea00*/  BSYNC.RECONVERGENT B1 ;  /* 0x0000000000017941 */ /* 0x000fea0003800200 */
.L_x_25751:
        /* <DEDUP_REMOVED lines=25> */
.L_x_25758:
        /* <DEDUP_REMOVED lines=13> */
.L_x_25760:
[----:B------:R-:W-:Y:S05]  /*2ec70*/  BSYNC.RECONVERGENT B2 ;  /* 0x0000000000027941 */ /* 0x000fea0003800200 */
.L_x_25759:
        /* <DEDUP_REMOVED lines=43> */
.L_x_25757:
[----:B------:R-:W-:Y:S05]  /*2ef30*/  BSYNC.RECONVERGENT B1 ;  /* 0x0000000000017941 */ /* 0x000fea0003800200 */
.L_x_25756:
        /* <DEDUP_REMOVED lines=23> */
.L_x_25763:
        /* <DEDUP_REMOVED lines=13> */
.L_x_25765:
[----:B------:R-:W-:Y:S05]  /*2f180*/  BSYNC.RECONVERGENT B2 ;  /* 0x0000000000027941 */ /* 0x000fea0003800200 */
.L_x_25764:
        /* <DEDUP_REMOVED lines=43> */
.L_x_25762:
[----:B------:R-:W-:Y:S05]  /*2f440*/  BSYNC.RECONVERGENT B1 ;  /* 0x0000000000017941 */ /* 0x000fea0003800200 */
.L_x_25761:
        /* <DEDUP_REMOVED lines=23> */
.L_x_25768:
        /* <DEDUP_REMOVED lines=13> */
.L_x_25770:
[----:B------:R-:W-:Y:S05]  /*2f690*/  BSYNC.RECONVERGENT B2 ;  /* 0x0000000000027941 */ /* 0x000fea0003800200 */
.L_x_25769:
        /* <DEDUP_REMOVED lines=43> */
.L_x_25767:
[----:B------:R-:W-:Y:S05]  /*2f950*/  BSYNC.RECONVERGENT B1 ;  /* 0x0000000000017941 */ /* 0x000fea0003800200 */
.L_x_25766:
        /* <DEDUP_REMOVED lines=23> */
.L_x_25773:
        /* <DEDUP_REMOVED lines=13> */
.L_x_25775:
[----:B------:R-:W-:Y:S05]  /*2fba0*/  BSYNC.RECONVERGENT B2 ;  /* 0x0000000000027941 */ /* 0x000fea0003800200 */
.L_x_25774:
        /* <DEDUP_REMOVED lines=43> */
.L_x_25772:
[----:B------:R-:W-:Y:S05]  /*2fe60*/  BSYNC.RECONVERGENT B1 ;  /* 0x0000000000017941 */ /* 0x000fea0003800200 */
.L_x_25771:
        /* <DEDUP_REMOVED lines=14> */
.L_x_25735:
        /* <DEDUP_REMOVED lines=47> */
.L_x_25776:
        /* <DEDUP_REMOVED lines=20> */
.L_x_25780:
        /* <DEDUP_REMOVED lines=13> */
.L_x_25782:
[----:B------:R-:W-:Y:S05]  /*30450*/  BSYNC.RECONVERGENT B2 ;  /* 0x0000000000027941 */ /* 0x000fea0003800200 */
.L_x_25781:
        /* <DEDUP_REMOVED lines=42> */
.L_x_25779:
[----:B------:R-:W-:Y:S05]  /*30700*/  BSYNC.RECONVERGENT B1 ;  /* 0x0000000000017941 */ /* 0x000fea0003800200 */
.L_x_25778:
        /* <DEDUP_REMOVED lines=22> */
.L_x_25785:
        /* <DEDUP_REMOVED lines=13> */
.L_x_25787:
[----:B------:R-:W-:Y:S05]  /*30940*/  BSYNC.RECONVERGENT B2 ;  /* 0x0000000000027941 */ /* 0x000fea0003800200 */
.L_x_25786:
        /* <DEDUP_REMOVED lines=43> */
.L_x_25784:
[----:B------:R-:W-:Y:S05]  /*30c00*/  BSYNC.RECONVERGENT B1 ;  /* 0x0000000000017941 */ /* 0x000fea0003800200 */
.L_x_25783:
        /* <DEDUP_REMOVED lines=25> */
.L_x_25790:
        /* <DEDUP_REMOVED lines=13> */
.L_x_25792:
[----:B------:R-:W-:Y:S05]  /*30e70*/  BSYNC.RECONVERGENT B2 ;  /* 0x0000000000027941 */ /* 0x000fea0003800200 */
.L_x_25791:
        /* <DEDUP_REMOVED lines=43> */
.L_x_25789:
[----:B------:R-:W-:Y:S05]  /*31130*/  BSYNC.RECONVERGENT B1 ;  /* 0x0000000000017941 */ /* 0x000fea0003800200 */
.L_x_25788:
[----:B------:R-:W-:Y:S01]  /*31140*/  I2FP.F32.U32 R0, R0 ;  /* 0x0000000000007245 */ /* 0x000fe20000201000 */
[----:B------:R-:W-:Y:S01]  /*31150*/  HADD2.F32 R3, -RZ, R164.H1_H1 ;  /* 0x300000a4ff037230 */ /* 0x000fe20000004100 */
        /* <DEDUP_REMOVED lines=20> */
.L_x_25795:
        /* <DEDUP_REMOVED lines=13> */
.L_x_25797:
[----:B------:R-:W-:Y:S05]  /*31370*/  BSYNC.RECONVERGENT B2 ;  /* 0x0000000000027941 */ /* 0x000fea0003800200 */
.L_x_25796:
        /* <DEDUP_REMOVED lines=43> */
.L_x_25794:
[----:B------:R-:W-:Y:S05]  /*31630*/  BSYNC.RECONVERGENT B1 ;  /* 0x0000000000017941 */ /* 0x000fea0003800200 */
.L_x_25793:
        /* <DEDUP_REMOVED lines=25> */
.L_x_25800:
        /* <DEDUP_REMOVED lines=13> */
.L_x_25802:
[----:B------:R-:W-:Y:S05]  /*318a0*/  BSYNC.RECONVERGENT B2 ;  /* 0x0000000000027941 */ /* 0x000fea0003800200 */
.L_x_25801:
        /* <DEDUP_REMOVED lines=43> */
.L_x_25799:
[----:B------:R-:W-:Y:S05]  /*31b60*/  BSYNC.RECONVERGENT B1 ;  /* 0x0000000000017941 */ /* 0x000fea0003800200 */
.L_x_25798:
        /* <DEDUP_REMOVED lines=22> */
.L_x_25805:
        /* <DEDUP_REMOVED lines=13> */
.L_x_25807:
[----:B------:R-:W-:Y:S05]  /*31da0*/  BSYNC.RECONVERGENT B2 ;  /* 0x0000000000027941 */ /* 0x000fea0003800200 */
.L_x_25806:
        /* <DEDUP_REMOVED lines=43> */
.L_x_25804:
[----:B------:R-:W-:Y:S05]  /*32060*/  BSYNC.RECONVERGENT B1 ;  /* 0x0000000000017941 */ /* 0x000fea0003800200 */
.L_x_25803:
        /* <DEDUP_REMOVED lines=25> */
.L_x_25810:
        /* <DEDUP_REMOVED lines=13> */
.L_x_25812:
[----:B------:R-:W-:Y:S05]  /*322d0*/  BSYNC.RECONVERGENT B2 ;  /* 0x0000000000027941 */ /* 0x000fea0003800200 */
.L_x_25811:
        /* <DEDUP_REMOVED lines=43> */
.L_x_25809:
[----:B------:R-:W-:Y:S05]  /*32590*/  BSYNC.RECONVERGENT B1 ;  /* 0x0000000000017941 */ /* 0x000fea0003800200 */
.L_x_25808:
        /* <DEDUP_REMOVED lines=22> */
.L_x_25815:
        /* <DEDUP_REMOVED lines=13> */
.L_x_25817:
[----:B------:R-:W-:Y:S05]  /*327d0*/  BSYNC.RECONVERGENT B2 ;  /* 0x0000000000027941 */ /* 0x000fea0003800200 */
.L_x_25816:
        /* <DEDUP_REMOVED lines=43> */
.L_x_25814:
[----:B------:R-:W-:Y:S05]  /*32a90*/  BSYNC.RECONVERGENT B1 ;  /* 0x0000000000017941 */ /* 0x000fea0003800200 */
.L_x_25813:
        /* <DEDUP_REMOVED lines=25> */
.L_x_25820:
        /* <DEDUP_REMOVED lines=13> */
.L_x_25822:
[----:B------:R-:W-:Y:S05]  /*32d00*/  BSYNC.RECONVERGENT B2 ;  /* 0x0000000000027941 */ /* 0x000fea0003800200 */
.L_x_25821:
        /* <DEDUP_REMOVED lines=43> */
.L_x_25819:
[----:B------:R-:W-:Y:S05]  /*32fc0*/  BSYNC.RECONVERGENT B1 ;  /* 0x0000000000017941 */ /* 0x000fea0003800200 */
.L_x_25818:
        /* <DEDUP_REMOVED lines=20> */
.L_x_25825:
        /* <DEDUP_REMOVED lines=13> */
.L_x_25827:
[----:B------:R-:W-:Y:S05]  /*331e0*/  BSYNC.RECONVERGENT B2 ;  /* 0x0000000000027941 */ /* 0x000fea0003800200 */
.L_x_25826:
        /* <DEDUP_REMOVED lines=43> */
.L_x_25824:
[----:B------:R-:W-:Y:S05]  /*334a0*/  BSYNC.RECONVERGENT B1 ;  /* 0x0000000000017941 */ /* 0x000fea0003800200 */
.L_x_25823:
        /* <DEDUP_REMOVED lines=26> */
.L_x_25830:
        /* <DEDUP_REMOVED lines=13> */
.L_x_25832:
[----:B------:R-:W-:Y:S05]  /*33720*/  BSYNC.RECONVERGENT B2 ;  /* 0x0000000000027941 */ /* 0x000fea0003800200 */
.L_x_25831:
        /* <DEDUP_REMOVED lines=43> */
.L_x_25829:
[----:B------:R-:W-:Y:S05]  /*339e0*/  BSYNC.RECONVERGENT B1 ;  /* 0x0000000000017941 */ /* 0x000fea0003800200 */
.L_x_25828:
        /* <DEDUP_REMOVED lines=20> */
.L_x_25835:
        /* <DEDUP_REMOVED lines=13> */
.L_x_25837:
[----:B------:R-:W-:Y:S05]  /*33c00*/  BSYNC.RECONVERGENT B2 ;  /* 0x0000000000027941 */ /* 0x000fea0003800200 */
.L_x_25836:
        /* <DEDUP_REMOVED lines=43> */
.L_x_25834:
[----:B------:R-:W-:Y:S05]  /*33ec0*/  BSYNC.RECONVERGENT B1 ;  /* 0x0000000000017941 */ /* 0x000fea0003800200 */
.L_x_25833:
        /* <DEDUP_REMOVED lines=25> */
.L_x_25840:
        /* <DEDUP_REMOVED lines=13> */
.L_x_25842:
[----:B------:R-:W-:Y:S05]  /*34130*/  BSYNC.RECONVERGENT B2 ;  /* 0x0000000000027941 */ /* 0x000fea0003800200 */
.L_x_25841:
        /* <DEDUP_REMOVED lines=43> */
.L_x_25839:
[----:B------:R-:W-:Y:S05]  /*343f0*/  BSYNC.RECONVERGENT B1 ;  /* 0x0000000000017941 */ /* 0x000fea0003800200 */
.L_x_25838:
        /* <DEDUP_REMOVED lines=20> */
.L_x_25845:
        /* <DEDUP_REMOVED lines=13> */
.L_x_25847:
[----:B------:R-:W-:Y:S05]  /*34610*/  BSYNC.RECONVERGENT B2 ;  /* 0x0000000000027941 */ /* 0x000fea0003800200 */
.L_x_25846:
        /* <DEDUP_REMOVED lines=43> */
.L_x_25844:
[----:B------:R-:W-:Y:S05]  /*348d0*/  BSYNC.RECONVERGENT B1 ;  /* 0x0000000000017941 */ /* 0x000fea0003800200 */
.L_x_25843:
        /* <DEDUP_REMOVED lines=26> */
.L_x_25850:
        /* <DEDUP_REMOVED lines=13> */
.L_x_25852:
[----:B------:R-:W-:Y:S05]  /*34b50*/  BSYNC.RECONVERGENT B2 ;  /* 0x0000000000027941 */ /* 0x000fea0003800200 */
.L_x_25851:
        /* <DEDUP_REMOVED lines=43> */
.L_x_25849:
[----:B------:R-:W-:Y:S05]  /*34e10*/  BSYNC.RECONVERGENT B1 ;  /* 0x0000000000017941 */ /* 0x000fea0003800200 */
.L_x_25848:
        /* <DEDUP_REMOVED lines=20> */
.L_x_25855:
        /* <DEDUP_REMOVED lines=15> */
.L_x_25857:
[----:B------:R-:W-:Y:S05]  /*35050*/  BSYNC.RECONVERGENT B2 ;  /* 0x0000000000027941 */ /* 0x000fea0003800200 */
.L_x_25856:
        /* <DEDUP_REMOVED lines=43> */
.L_x_25854:
[----:B------:R-:W-:Y:S05]  /*35310*/  BSYNC.RECONVERGENT B1 ;  /* 0x0000000000017941 */ /* 0x000fea0003800200 */
.L_x_25853:
        /* <DEDUP_REMOVED lines=18> */
.L_x_25777:
        /* <DEDUP_REMOVED lines=16> */
.L_x_25861:
        /* <DEDUP_REMOVED lines=13> */
.L_x_25863:
[----:B------:R-:W-:Y:S05]  /*35610*/  BSYNC.RECONVERGENT B2 ;  /* 0x0000000000027941 */ /* 0x000fea0003800200 */
.L_x_25862:
        /* <DEDUP_REMOVED lines=42> */
.L_x_25860:
[----:B------:R-:W-:Y:S05]  /*358c0*/  BSYNC.RECONVERGENT B1 ;  /* 0x0000000000017941 */ /* 0x000fea0003800200 */
.L_x_25859:
        /* <DEDUP_REMOVED lines=25> */
.L_x_25866:
        /* <DEDUP_REMOVED lines=13> */
.L_x_25868:
[----:B------:R-:W-:Y:S05]  /*35b30*/  BSYNC.RECONVERGENT B2 ;  /* 0x0000000000027941 */ /* 0x000fea0003800200 */
.L_x_25867:
        /* <DEDUP_REMOVED lines=43> */
.L_x_25865:
[----:B------:R-:W-:Y:S05]  /*35df0*/  BSYNC.RECONVERGENT B1 ;  /* 0x0000000000017941 */ /* 0x000fea0003800200 */
.L_x_25864:
        /* <DEDUP_REMOVED lines=8> */
[----:B--2---:R-:W-:Y:S02]  /*35e80*/  HFMA2 R224, -RZ, RZ, 0, 1.1920928955078125e-07 ;  /* 0x00000002ffe07431 */ /* 0x004fe400000001ff */
        /* <DEDUP_REMOVED lines=16> */
.L_x_25871:
        /* <DEDUP_REMOVED lines=13> */
.L_x_25873:
[----:B------:R-:W-:Y:S05]  /*36060*/  BSYNC.RECONVERGENT B2 ;  /* 0x0000000000027941 */ /* 0x000fea0003800200 */
.L_x_25872:
        /* <DEDUP_REMOVED lines=43> */
.L_x_25870:
[----:B------:R-:W-:Y:S05]  /*36320*/  BSYNC.RECONVERGENT B1 ;  /* 0x0000000000017941 */ /* 0x000fea0003800200 */
.L_x_25869:
        /* <DEDUP_REMOVED lines=9> */
[----:B------:R-:W-:-:S02]  /*363c0*/  FSETP.GTU.FTZ.AND P2, PT, R164, R169, PT ;  /* 0x000000a9a400720b */ /* 0x000fc40003f5c000 */
        /* <DEDUP_REMOVED lines=15> */
.L_x_25876:
        /* <DEDUP_REMOVED lines=13> */
.L_x_25878:
[----:B------:R-:W-:Y:S05]  /*36590*/  BSYNC.RECONVERGENT B2 ;  /* 0x0000000000027941 */ /* 0x000fea0003800200 */
.L_x_25877:
        /* <DEDUP_REMOVED lines=43> */
.L_x_25875:
[----:B------:R-:W-:Y:S05]  /*36850*/  BSYNC.RECONVERGENT B1 ;  /* 0x0000000000017941 */ /* 0x000fea0003800200 */
.L_x_25874:
        /* <DEDUP_REMOVED lines=25> */
.L_x_25881:
        /* <DEDUP_REMOVED lines=13> */
.L_x_25883:
[----:B------:R-:W-:Y:S05]  /*36ac0*/  BSYNC.RECONVERGENT B2 ;  /* 0x0000000000027941 */ /* 0x000fea0003800200 */
.L_x_25882:
        /* <DEDUP_REMOVED lines=43> */
.L_x_25880:
[----:B------:R-:W-:Y:S05]  /*36d80*/  BSYNC.RECONVERGENT B1 ;  /* 0x0000000000017941 */ /* 0x000fea0003800200 */
.L_x_25879:
        /* <DEDUP_REMOVED lines=23> */
.L_x_25886:
        /* <DEDUP_REMOVED lines=13> */
.L_x_25888:
[----:B------:R-:W-:Y:S05]  /*36fd0*/  BSYNC.RECONVERGENT B2 ;  /* 0x0000000000027941 */ /* 0x000fea0003800200 */
.L_x_25887:
        /* <DEDUP_REMOVED lines=43> */
.L_x_25885:
[----:B------:R-:W-:Y:S05]  /*37290*/  BSYNC.RECONVERGENT B1 ;  /* 0x0000000000017941 */ /* 0x000fea0003800200 */
.L_x_25884:
        /* <DEDUP_REMOVED lines=23> */
.L_x_25891:
        /* <DEDUP_REMOVED lines=13> */
.L_x_25893:
[----:B------:R-:W-:Y:S05]  /*374e0*/  BSYNC.RECONVERGENT B2 ;  /* 0x0000000000027941 */ /* 0x000fea0003800200 */
.L_x_25892:
        /* <DEDUP_REMOVED lines=43> */
.L_x_25890:
[----:B------:R-:W-:Y:S05]  /*377a0*/  BSYNC.RECONVERGENT B1 ;  /* 0x0000000000017941 */ /* 0x000fea0003800200 */
.L_x_25889:
        /* <DEDUP_REMOVED lines=23> */
.L_x_25896:
        /* <DEDUP_REMOVED lines=13> */
.L_x_25898:
[----:B------:R-:W-:Y:S05]  /*379f0*/  BSYNC.RECONVERGENT B2 ;  /* 0x0000000000027941 */ /* 0x000fea0003800200 */
.L_x_25897:
        /* <DEDUP_REMOVED lines=43> */
.L_x_25895:
[----:B------:R-:W-:Y:S05]  /*37cb0*/  BSYNC.RECONVERGENT B1 ;  /* 0x0000000000017941 */ /* 0x000fea0003800200 */
.L_x_25894:
        /* <DEDUP_REMOVED lines=14> */
.L_x_25858:
        /* <DEDUP_REMOVED lines=47> */
.L_x_25899:
        /* <DEDUP_REMOVED lines=20> */
.L_x_25903:
        /* <DEDUP_REMOVED lines=13> */
.L_x_25905:
[----:B------:R-:W-:Y:S05]  /*382a0*/  BSYNC.RECONVERGENT B2 ;  /* 0x0000000000027941 */ /* 0x000fea0003800200 */
.L_x_25904:
        /* <DEDUP_REMOVED lines=43> */
.L_x_25902:
[----:B------:R-:W-:Y:S05]  /*38560*/  BSYNC.RECONVERGENT B1 ;  /* 0x0000000000017941 */ /* 0x000fea0003800200 */
.L_x_25901:
        /* <DEDUP_REMOVED lines=22> */
.L_x_25908:
        /* <DEDUP_REMOVED lines=13> */
.L_x_25910:
[----:B------:R-:W-:Y:S05]  /*387a0*/  BSYNC.RECONVERGENT B2 ;  /* 0x0000000000027941 */ /* 0x000fea0003800200 */
.L_x_25909:
        /* <DEDUP_REMOVED lines=43> */
.L_x_25907:
[----:B------:R-:W-:Y:S05]  /*38a60*/  BSYNC.RECONVERGENT B1 ;  /* 0x0000000000017941 */ /* 0x000fea0003800200 */
.L_x_25906:
        /* <DEDUP_REMOVED lines=25> */
.L_x_25913:
        /* <DEDUP_REMOVED lines=13> */
.L_x_25915:
[----:B------:R-:W-:Y:S05]  /*38cd0*/  BSYNC.RECONVERGENT B2 ;  /* 0x0000000000027941 */ /* 0x000fea0003800200 */
.L_x_25914:
        /* <DEDUP_REMOVED lines=43> */
.L_x_25912:
[----:B------:R-:W-:Y:S05]  /*38f90*/  BSYNC.RECONVERGENT B1 ;  /* 0x0000000000017941 */ /* 0x000fea0003800200 */
.L_x_25911:
        /* <DEDUP_REMOVED lines=22> */
.L_x_25918:
        /* <DEDUP_REMOVED lines=13> */
.L_x_25920:
[----:B------:R-:W-:Y:S05]  /*391d0*/  BSYNC.RECONVERGENT B2 ;  /* 0x0000000000027941 */ /* 0x000fea0003800200 */
.L_x_25919:
        /* <DEDUP_REMOVED lines=43> */
.L_x_25917:
[----:B------:R-:W-:Y:S05]  /*39490*/  BSYNC.RECONVERGENT B1 ;  /* 0x0000000000017941 */ /* 0x000fea0003800200 */
.L_x_25916:
        /* <DEDUP_REMOVED lines=25> */
.L_x_25923:
        /* <DEDUP_REMOVED lines=13> */
.L_x_25925:
[----:B------:R-:W-:Y:S05]  /*39700*/  BSYNC.RECONVERGENT B2 ;  /* 0x0000000000027941 */ /* 0x000fea0003800200 */
.L_x_25924:
        /* <DEDUP_REMOVED lines=43> */
.L_x_25922:
[----:B------:R-:W-:Y:S05]  /*399c0*/  BSYNC.RECONVERGENT B1 ;  /* 0x0000000000017941 */ /* 0x000fea0003800200 */
.L_x_25921:
        /* <DEDUP_REMOVED lines=22> */
.L_x_25928:
        /* <DEDUP_REMOVED lines=11> */
[----:B------:R-:W-:-:S04]  /*39be0*/  @P3 IADD3 R2, PT, PT, R11, RZ, RZ ;  /* 0x000000ff0b023210 */ /* 0x000fc80007ffe0ff */
[----:B------:R-:W-:-:S07]  /*39bf0*/  @!P2 MOV R11, R2 ;  /* 0x00000002000ba202 */ /* 0x000fce0000000f00 */
.L_x_25930:
[----:B------:R-:W-:Y:S05]  /*39c00*/  BSYNC.RECONVERGENT B2 ;  /* 0x0000000000027941 */ /* 0x000fea0003800200 */
.L_x_25929:
        /* <DEDUP_REMOVED lines=43> */
.L_x_25927:
[----:B------:R-:W-:Y:S05]  /*39ec0*/  BSYNC.RECONVERGENT B1 ;  /* 0x0000000000017941 */ /* 0x000fea0003800200 */
.L_x_25926:
[----:B------:R-:W-:Y:S01]  /*39ed0*/  I2FP.F32.U32 R2, R3 ;  /* 0x0000000300027245 */ /* 0x000fe20000201000 */
[----:B------:R-:W-:Y:S01]  /*39ee0*/  HADD2.F32 R3, -RZ, R33.H0_H0 ;  /* 0x20000021ff037230 */ /* 0x000fe20000004100 */
[----:B------:R-:W-:Y:S01]  /*39ef0*/  ISETP.NE.AND P3, PT, R4, 0x1, PT ;  /* 0x000000010400780c */ /* 0x000fe20003f65270 */
[----:B------:R-:W-:Y:S01]  /*39f00*/  @P1 HADD2.F32 R229, -RZ, R29.H0_H0 ;  /* 0x2000001dffe51230 */ /* 0x000fe20000004100 */
[----:B------:R-:W-:Y:S01]  /*39f10*/  BSSY.RECONVERGENT B1, `(.L_x_25931) ;  /* 0x000004e000017945 */ /* 0x000fe20003800200 */
[----:B------:R-:W-:Y:S01]  /*39f20*/  FFMA.FTZ R2, R2, R171, 1.1641532182693481445e-10 ;  /* 0x2f00000002027423 */ /* 0x000fe200000100ab */
[----:B------:R-:W-:Y:S01]  /*39f30*/  FMUL.FTZ R3, R3, R170 ;  /* 0x000000aa03037220 */ /* 0x000fe20000410000 */
[----:B------:R-:W-:-:S03]  /*39f40*/  MOV R5, 0x2 ;  /* 0x0000000200057802 */ /* 0x000fc60000000f00 */
        /* <DEDUP_REMOVED lines=17> */
.L_x_25933:
        /* <DEDUP_REMOVED lines=13> */
.L_x_25935:
[----:B------:R-:W-:Y:S05]  /*3a130*/  BSYNC.RECONVERGENT B2 ;  /* 0x0000000000027941 */ /* 0x000fea0003800200 */
.L_x_25934:
        /* <DEDUP_REMOVED lines=43> */
.L_x_25932:
[----:B------:R-:W-:Y:S05]  /*3a3f0*/  BSYNC.RECONVERGENT B1 ;  /* 0x0000000000017941 */ /* 0x000fea0003800200 */
.L_x_25931:
        /* <DEDUP_REMOVED lines=22> */
.L_x_25938:
        /* <DEDUP_REMOVED lines=13> */
.L_x_25940:
[----:B------:R-:W-:Y:S05]  /*3a630*/  BSYNC.RECONVERGENT B2 ;  /* 0x0000000000027941 */ /* 0x000fea0003800200 */
.L_x_25939:
        /* <DEDUP_REMOVED lines=43> */
.L_x_25937:
[----:B------:R-:W-:Y:S05]  /*3a8f0*/  BSYNC.RECONVERGENT B1 ;  /* 0x0000000000017941 */ /* 0x000fea0003800200 */
.L_x_25936:
        /* <DEDUP_REMOVED lines=25> */
.L_x_25943:
        /* <DEDUP_REMOVED lines=13> */
.L_x_25945:
[----:B------:R-:W-:Y:S05]  /*3ab60*/  BSYNC.RECONVERGENT B2 ;  /* 0x0000000000027941 */ /* 0x000fea0003800200 */
.L_x_25944:
        /* <DEDUP_REMOVED lines=43> */
.L_x_25942:
[----:B------:R-:W-:Y:S05]  /*3ae20*/  BSYNC.RECONVERGENT B1 ;  /* 0x0000000000017941 */ /* 0x000fea0003800200 */
.L_x_25941:
        /* <DEDUP_REMOVED lines=20> */
.L_x_25948:
        /* <DEDUP_REMOVED lines=13> */
.L_x_25950:
[----:B------:R-:W-:Y:S05]  /*3b040*/  BSYNC.RECONVERGENT B2 ;  /* 0x0000000000027941 */ /* 0x000fea0003800200 */
.L_x_25949:
        /* <DEDUP_REMOVED lines=43> */
.L_x_25947:
[----:B------:R-:W-:Y:S05]  /*3b300*/  BSYNC.RECONVERGENT B1 ;  /* 0x0000000000017941 */ /* 0x000fea0003800200 */
.L_x_25946:
        /* <DEDUP_REMOVED lines=26> */
.L_x_25953:
        /* <DEDUP_REMOVED lines=13> */
.L_x_25955:
[----:B------:R-:W-:Y:S05]  /*3b580*/  BSYNC.RECONVERGENT B2 ;  /* 0x0000000000027941 */ /* 0x000fea0003800200 */
.L_x_25954:
        /* <DEDUP_REMOVED lines=40> */
[----:B------:R-:W-:Y:S01]  /*3b810*/  HFMA2 R164, -RZ, RZ, 0, 0 ;  /* 0x00000000ffa47431 */ /* 0x000fe200000001ff */
[----:B------:R-:W-:Y:S01]  /*3b820*/  MOV R3, R210 ;  /* 0x000000d200037202 */ /* 0x000fe20000000f00 */
[----:B------:R-:W-:-:S07]  /*3b830*/  IMAD.MOV.U32 R210, RZ, RZ, R2 ;  /* 0x000000ffffd27224 */ /* 0x000fce00078e0002 */
.L_x_25952:
[----:B------:R-:W-:Y:S05]  /*3b840*/  BSYNC.RECONVERGENT B1 ;  /* 0x0000000000017941 */ /* 0x000fea0003800200 */
.L_x_25951:
        /* <DEDUP_REMOVED lines=20> */
.L_x_25958:
        /* <DEDUP_REMOVED lines=13> */
.L_x_25960:
[----:B------:R-:W-:Y:S05]  /*3ba60*/  BSYNC.RECONVERGENT B2 ;  /* 0x0000000000027941 */ /* 0x000fea0003800200 */
.L_x_25959:
        /* <DEDUP_REMOVED lines=41> */
[----:B------:R-:W-:Y:S01]  /*3bd00*/  IMAD.MOV.U32 R3, RZ, RZ, R210 ;  /* 0x000000ffff037224 */ /* 0x000fe200078e00d2 */
[----:B------:R-:W-:-:S07]  /*3bd10*/  MOV R210, R2 ;  /* 0x0000000200d27202 */ /* 0x000fce0000000f00 */
.L_x_25957:
[----:B------:R-:W-:Y:S05]  /*3bd20*/  BSYNC.RECONVERGENT B1 ;  /* 0x0000000000017941 */ /* 0x000fea0003800200 */
.L_x_25956:
        /* <DEDUP_REMOVED lines=25> */
.L_x_25963:
        /* <DEDUP_REMOVED lines=13> */
.L_x_25965:
[----:B------:R-:W-:Y:S05]  /*3bf90*/  BSYNC.RECONVERGENT B2 ;  /* 0x0000000000027941 */ /* 0x000fea0003800200 */
.L_x_25964:
        /* <DEDUP_REMOVED lines=40> */
[----:B------:R-:W-:Y:S01]  /*3c220*/  MOV R210, R164 ;  /* 0x000000a400d27202 */ /* 0x000fe20000000f00 */
[----:B------:R-:W-:Y:S01]  /*3c230*/  IMAD.MOV.U32 R164, RZ, RZ, RZ ;  /* 0x000000ffffa47224 */ /* 0x000fe200078e00ff */
[----:B------:R-:W-:-:S07]  /*3c240*/  LOP3.LUT R15, R240, UR29, R165, 0x96, !PT ;  /* 0x0000001df00f7c12 */ /* 0x000fce000f8e96a5 */
.L_x_25962:
[----:B------:R-:W-:Y:S05]  /*3c250*/  BSYNC.RECONVERGENT B1 ;  /* 0x0000000000017941 */ /* 0x000fea0003800200 */
.L_x_25961:
        /* <DEDUP_REMOVED lines=20> */
.L_x_25968:
        /* <DEDUP_REMOVED lines=13> */
.L_x_25970:
[----:B------:R-:W-:Y:S05]  /*3c470*/  BSYNC.RECONVERGENT B2 ;  /* 0x0000000000027941 */ /* 0x000fea0003800200 */
.L_x_25969:
        /* <DEDUP_REMOVED lines=43> */
.L_x_25967:
[----:B------:R-:W-:Y:S05]  /*3c730*/  BSYNC.RECONVERGENT B1 ;  /* 0x0000000000017941 */ /* 0x000fea0003800200 */
.L_x_25966:
        /* <DEDUP_REMOVED lines=26> */
.L_x_25973:
        /* <DEDUP_REMOVED lines=13> */
.L_x_25975:
[----:B------:R-:W-:Y:S05]  /*3c9b0*/  BSYNC.RECONVERGENT B2 ;  /* 0x0000000000027941 */ /* 0x000fea0003800200 */
.L_x_25974:
        /* <DEDUP_REMOVED lines=43> */
.L_x_25972:
[----:B------:R-:W-:Y:S05]  /*3cc70*/  BSYNC.RECONVERGENT B1 ;  /* 0x0000000000017941 */ /* 0x000fea0003800200 */
.L_x_25971:
        /* <DEDUP_REMOVED lines=20> */
.L_x_25978:
        /* <DEDUP_REMOVED lines=15> */
.L_x_25980:
[----:B------:R-:W-:Y:S05]  /*3ceb0*/  BSYNC.RECONVERGENT B2 ;  /* 0x0000000000027941 */ /* 0x000fea0003800200 */
.L_x_25979:
        /* <DEDUP_REMOVED lines=43> */
.L_x_25977:
[----:B------:R-:W-:Y:S05]  /*3d170*/  BSYNC.RECONVERGENT B1 ;  /* 0x0000000000017941 */ /* 0x000fea0003800200 */
.L_x_25976:
        /* <DEDUP_REMOVED lines=18> */
.L_x_25900:
        /* <DEDUP_REMOVED lines=16> */
.L_x_25984:
        /* <DEDUP_REMOVED lines=13> */
.L_x_25986:
[----:B------:R-:W-:Y:S05]  /*3d470*/  BSYNC.RECONVERGENT B2 ;  /* 0x0000000000027941 */ /* 0x000fea0003800200 */
.L_x_25985:
        /* <DEDUP_REMOVED lines=42> */
[----:B------:R-:W-:-:S07]  /*3d720*/  MOV R210, R228 ;  /* 0x000000e400d27202 */ /* 0x000fce0000000f00 */
.L_x_25983:
[----:B------:R-:W-:Y:S05]  /*3d730*/  BSYNC.RECONVERGENT B1 ;  /* 0x0000000000017941 */ /* 0x000fea0003800200 */
.L_x_25982:
        /* <DEDUP_REMOVED lines=25> */
.L_x_25989:
        /* <DEDUP_REMOVED lines=13> */
.L_x_25991:
[----:B------:R-:W-:Y:S05]  /*3d9a0*/  BSYNC.RECONVERGENT B2 ;  /* 0x0000000000027941 */ /* 0x000fea0003800200 */
.L_x_25990:
        /* <DEDUP_REMOVED lines=33> */
[----:B-1----:R-:W-:Y:S01]  /*3dbc0*/  LOP3.LUT R240, R14, UR27, R233, 0x96, !PT ;  /* 0x0000001b0ef07c12 */ /* 0x002fe2000f8e96e9 */
[----:B------:R-:W-:-:S04]  /*3dbd0*/  IMAD.WIDE.U32 R14, R15, -0x326172a9, RZ ;  /* 0xcd9e8d570f0e7825 */ /* 0x000fc800078e00ff */
[----:B------:R-:W-:Y:S01]  /*3dbe0*/  IMAD.WIDE.U32 R240, R240, -0x326172a9, RZ ;  /* 0xcd9e8d57f0f07825 */ /* 0x000fe200078e00ff */
[----:B------:R-:W-:-:S04]  /*3dbf0*/  LOP3.LUT R230, R230, UR26, R15, 0x96, !PT ;  /* 0x0000001ae6e67c12 */ /* 0x000fc8000f8e960f */
[----:B------:R-:W-:Y:S01]  /*3dc00*/  LOP3.LUT R14, R14, UR28, R241, 0x96, !PT ;  /* 0x0000001c0e0e7c12 */ /* 0x000fe2000f8e96f1 */
[----:B------:R-:W-:Y:S01]  /*3dc10*/  IMAD.WIDE.U32 R230, R230, -0x2daee0ad, RZ ;  /* 0xd2511f53e6e67825 */ /* 0x000fe200078e00ff */
[----:B------:R-:W-:-:S04]  /*3dc20*/  MOV R12, R240 ;  /* 0x000000f0000c7202 */ /* 0x000fc80000000f00 */
[----:B------:R-:W-:Y:S01]  /*3dc30*/  LOP3.LUT R15, R232, UR29, R231, 0x96, !PT ;  /* 0x0000001de80f7c12 */ /* 0x000fe2000f8e96e7 */
[----:B------:R-:W-:Y:S01]  /*3dc40*/  IMAD.MOV.U32 R232, RZ, RZ, RZ ;  /* 0x000000ffffe87224 */ /* 0x000fe200078e00ff */
[----:B------:R-:W-:-:S07]  /*3dc50*/  MOV R210, R230 ;  /* 0x000000e600d27202 */ /* 0x000fce0000000f00 */
.L_x_25988:
[----:B------:R-:W-:Y:S05]  /*3dc60*/  BSYNC.RECONVERGENT B1 ;  /* 0x0000000000017941 */ /* 0x000fea0003800200 */
.L_x_25987:
        /* <DEDUP_REMOVED lines=25> */
.L_x_25994:
        /* <DEDUP_REMOVED lines=13> */
.L_x_25996:
[----:B------:R-:W-:Y:S05]  /*3ded0*/  BSYNC.RECONVERGENT B2 ;  /* 0x0000000000027941 */ /* 0x000fea0003800200 */
.L_x_25995:
[----:B------:R-:W-:Y:S01]  /*3dee0*/  LOP3.LUT R232, R11, UR7, R241, 0x96, !PT ;  /* 0x000000070be87c12 */ /* 0x000fe2000f8e96f1 */
[----:B------:R-:W-:-:S04]  /*3def0*/  IMAD.WIDE.U32 R14, R19, -0x326172a9, RZ ;  /* 0xcd9e8d57130e7825 */ /* 0x000fc800078e00ff */
[----:B------:R-:W-:Y:S01]  /*3df00*/  HFMA2 R231, -RZ, RZ, 0, 0 ;  /* 0x00000000ffe77431 */ /* 0x000fe200000001ff */
[----:B------:R-:W-:Y:S01]  /*3df10*/  MOV R164, R210 ;  /* 0x000000d200a47202 */ /* 0x000fe20000000f00 */
        /* <DEDUP_REMOVED lines=38> */
[----:B------:R-:W-:-:S07]  /*3e180*/  LOP3.LUT R15, R240, UR29, R233, 0x96, !PT ;  /* 0x0000001df00f7c12 */ /* 0x000fce000f8e96e9 */
.L_x_25993:
[----:B------:R-:W-:Y:S05]  /*3e190*/  BSYNC.RECONVERGENT B1 ;  /* 0x0000000000017941 */ /* 0x000fea0003800200 */
.L_x_25992:
[----:B------:R-:W-:Y:S01]  /*3e1a0*/  I2FP.F32.U32 R164, R164 ;  /* 0x000000a400a47245 */ /* 0x000fe20000201000 */
[----:B------:R-:W-:Y:S01]  /*3e1b0*/  HADD2.F32 R215, -RZ, R165.H0_H0 ;  /* 0x200000a5ffd77230 */ /* 0x000fe20000004100 */
[----:B------:R-:W-:Y:S01]  /*3e1c0*/  ISETP.NE.AND P3, PT, R231, 0x1, PT ;  /* 0x00000001e700780c */ /* 0x000fe20003f65270 */
[----:B------:R-:W-:Y:S01]  /*3e1d0*/  BSSY.RECONVERGENT B1, `(.L_x_25997) ;  /* 0x000004f000017945 */ /* 0x000fe20003800200 */
[----:B------:R-:W-:Y:S01]  /*3e1e0*/  LOP3.LUT R20, R20, 0xfffffffb, RZ, 0xc0, !PT ;  /* 0xfffffffb14147812 */ /* 0x000fe200078ec0ff */
        /* <DEDUP_REMOVED lines=20> */
.L_x_25999:
        /* <DEDUP_REMOVED lines=13> */
.L_x_26001:
[----:B------:R-:W-:Y:S05]  /*3e400*/  BSYNC.RECONVERGENT B2 ;  /* 0x0000000000027941 */ /* 0x000fea0003800200 */
.L_x_26000:
        /* <DEDUP_REMOVED lines=41> */
[----:B------:R-:W-:Y:S02]  /*3e6a0*/  LOP3.LUT R15, R240, UR29, R233, 0x96, !PT ;  /* 0x0000001df00f7c12 */ /* 0x000fe4000f8e96e9 */
[----:B------:R-:W-:-:S07]  /*3e6b0*/  MOV R210, R232 ;  /* 0x000000e800d27202 */ /* 0x000fce0000000f00 */
.L_x_25998:
[----:B------:R-:W-:Y:S05]  /*3e6c0*/  BSYNC.RECONVERGENT B1 ;  /* 0x0000000000017941 */ /* 0x000fea0003800200 */
.L_x_25997:
        /* <DEDUP_REMOVED lines=25> */
.L_x_26004:
        /* <DEDUP_REMOVED lines=13> */
.L_x_26006:
[----:B------:R-:W-:Y:S05]  /*3e930*/  BSYNC.RECONVERGENT B2 ;  /* 0x0000000000027941 */ /* 0x000fea0003800200 */
.L_x_26005:
        /* <DEDUP_REMOVED lines=43> */
.L_x_26003:
[----:B------:R-:W-:Y:S05]  /*3ebf0*/  BSYNC.RECONVERGENT B1 ;  /* 0x0000000000017941 */ /* 0x000fea0003800200 */
.L_x_26002:
        /* <DEDUP_REMOVED lines=23> */
.L_x_26009:
        /* <DEDUP_REMOVED lines=13> */
.L_x_26011:
[----:B------:R-:W-:Y:S05]  /*3ee40*/  BSYNC.RECONVERGENT B2 ;  /* 0x0000000000027941 */ /* 0x000fea0003800200 */
.L_x_26010:
        /* <DEDUP_REMOVED lines=43> */
.L_x_26008:
[----:B------:R-:W-:Y:S05]  /*3f100*/  BSYNC.RECONVERGENT B1 ;  /* 0x0000000000017941 */ /* 0x000fea0003800200 */
.L_x_26007:
        /* <DEDUP_REMOVED lines=23> */
.L_x_26014:
        /* <DEDUP_REMOVED lines=13> */
.L_x_26016:
[----:B------:R-:W-:Y:S05]  /*3f350*/  BSYNC.RECONVERGENT B2 ;  /* 0x0000000000027941 */ /* 0x000fea0003800200 */
.L_x_26015:
        /* <DEDUP_REMOVED lines=43> */
.L_x_26013:
[----:B------:R-:W-:Y:S05]  /*3f610*/  BSYNC.RECONVERGENT B1 ;  /* 0x0000000000017941 */ /* 0x000fea0003800200 */
.L_x_26012:
        /* <DEDUP_REMOVED lines=23> */
.L_x_26019:
        /* <DEDUP_REMOVED lines=13> */
.L_x_26021:
[----:B------:R-:W-:Y:S05]  /*3f860*/  BSYNC.RECONVERGENT B2 ;  /* 0x0000000000027941 */ /* 0x000fea0003800200 */
.L_x_26020:
        /* <DEDUP_REMOVED lines=43> */
.L_x_26018:
[----:B------:R-:W-:Y:S05]  /*3fb20*/  BSYNC.RECONVERGENT B1 ;  /* 0x0000000000017941 */ /* 0x000fea0003800200 */
.L_x_26017:
        /* <DEDUP_REMOVED lines=14> */
.L_x_25981:
        /* <DEDUP_REMOVED lines=106> */
.L_x_26022:
        /* <DEDUP_REMOVED lines=152> */
.L_x_26036:
        /* <DEDUP_REMOVED lines=28> */
[----:B----4-:R-:W-:Y:S01]  /*40df0*/  FMUL.FTZ R233, R171, R234 ;  /* 0x000000eaabe97220 */ /* 0x010fe20000410000 */
[C---:B------:R-:W-:Y:S01]  /*40e00*/  FADD.FTZ R180, -R165.reuse, R180 ;  /* 0x000000b4a5b47221 */ /* 0x040fe20000010100 */
[----:B------:R-:W3:Y:S01]  /*40e10*/  LDC.64 R234, c[0x0][0x428] ;  /* 0x00010a00ffea7b82 */ /* 0x000ee20000000a00 */
        /* <DEDUP_REMOVED lines=46> */
[C---:B------:R-:W-:Y:S01]  /*41100*/  FMUL.FTZ R168, R171.reuse, R168 ;  /* 0x000000a8aba87220 */ /* 0x040fe20000410000 */
[C---:B------:R-:W-:Y:S01]  /*41110*/  FMUL.FTZ R165, R171.reuse, R23 ;  /* 0x00000017aba57220 */ /* 0x040fe20000410000 */
[----:B------:R-:W-:Y:S01]  /*41120*/  FMUL.FTZ R23, R171, R172 ;  /* 0x000000acab177220 */ /* 0x000fe20000410000 */
        /* <DEDUP_REMOVED lines=35> */
[----:B0-----:R-:W-:Y:S01]  /*41360*/  F2FP.F16.F32.PACK_AB R167, R168, R25 ;  /* 0x00000019a8a7723e */ /* 0x001fe200000000ff */
        /* <DEDUP_REMOVED lines=42> */
[----:B------:R-:W-:Y:S01]  /*41610*/  F2FP.F16.F32.PACK_AB R166, R26, R165 ;  /* 0x000000a51aa6723e */ /* 0x000fe200000000ff */
[----:B------:R-:W-:Y:S01]  /*41620*/  FFMA.FTZ R23, R23, R152, R88 ;  /* 0x0000009817177223 */ /* 0x000fe20000010058 */
[----:B------:R-:W-:Y:S01]  /*41630*/  F2FP.F16.F32.PACK_AB R165, R24, R21 ;  /* 0x0000001518a5723e */ /* 0x000fe200000000ff */
[----:B------:R-:W-:Y:S01]  /*41640*/  FFMA.FTZ R168, R174, R153, R89 ;  /* 0x00000099aea87223 */ /* 0x000fe20000010059 */
[----:B------:R-:W-:Y:S01]  /*41650*/  F2FP.F16.F32.PACK_AB R164, R22, R9 ;  /* 0x0000000916a4723e */ /* 0x000fe200000000ff */
[----:B------:R-:W-:Y:S01]  /*41660*/  FFMA.FTZ R22, R172, R147, R83 ;  /* 0x00000093ac167223 */ /* 0x000fe20000010053 */
[----:B------:R-:W-:Y:S01]  /*41670*/  F2FP.F16.F32.PACK_AB R170, R25, R170 ;  /* 0x000000aa19aa723e */ /* 0x000fe200000000ff */
[----:B---3--:R-:W-:-:S04]  /*41680*/  IMAD.WIDE.U32 R24, R10, 0x10, R234 ;  /* 0x000000100a187825 */ /* 0x008fc800078e00ea */
[----:B------:R-:W-:Y:S01]  /*41690*/  FFMA.FTZ R174, R185, R140, R76 ;  /* 0x0000008cb9ae7223 */ /* 0x000fe2000001004c */
[----:B------:R-:W-:Y:S01]  /*416a0*/  FFMA.FTZ R9, R184, R141, R77 ;  /* 0x0000008db8097223 */ /* 0x000fe2000001004d */
[----:B------:R-:W-:Y:S01]  /*416b0*/  FFMA.FTZ R181, R181, R144, R80 ;  /* 0x00000090b5b57223 */ /* 0x000fe20000010050 */
[----:B0-----:R-:W-:Y:S01]  /*416c0*/  F2FP.F16.F32.PACK_AB R171, R180, R169 ;  /* 0x000000a9b4ab723e */ /* 0x001fe200000000ff */
[----:B------:R-:W-:Y:S01]  /*416d0*/  FFMA.FTZ R175, R187, R142, R78 ;  /* 0x0000008ebbaf7223 */ /* 0x000fe2000001004e */
[----:B------:R-:W-:Y:S01]  /*416e0*/  F2FP.F16.F32.PACK_AB R169, R176, R173 ;  /* 0x000000adb0a9723e */ /* 0x000fe200000000ff */
[----:B------:R-:W-:Y:S01]  /*416f0*/  FFMA.FTZ R173, R183, R146, R82 ;  /* 0x00000092b7ad7223 */ /* 0x000fe20000010052 */
[----:B------:R-:W-:Y:S01]  /*41700*/  FFMA.FTZ R186, R186, R143, R79 ;  /* 0x0000008fbaba7223 */ /* 0x000fe2000001004f */
[----:B------:R-:W-:Y:S01]  /*41710*/  FFMA.FTZ R172, R182, R145, R81 ;  /* 0x00000091b6ac7223 */ /* 0x000fe20000010051 */
[----:B------:R-:W-:Y:S01]  /*41720*/  F2FP.F16.F32.PACK_AB R168, R168, R23 ;  /* 0x00000017a8a8723e */ /* 0x000fe200000000ff */
[----:B------:R0:W-:Y:S01]  /*41730*/  STG.E.128 desc[UR8][R24.64], R164 ;  /* 0x000000a418007986 */ /* 0x0001e2000c101d08 */
        /* <DEDUP_REMOVED lines=25> */
[----:B------:R-:W-:Y:S01]  /*418d0*/  F2FP.F16.F32.PACK_AB R166, R21, R166 ;  /* 0x000000a615a6723e */ /* 0x000fe200000000ff */
        /* <DEDUP_REMOVED lines=44> */
[----:B------:R-:W-:Y:S01]  /*41ba0*/  F2FP.F16.F32.PACK_AB R173, R216, R173 ;  /* 0x000000add8ad723e */ /* 0x000fe200000000ff */
[----:B0-----:R-:W-:Y:S01]  /*41bb0*/  IMAD R17, R188, 0x4, R17 ;  /* 0x00000004bc117824 */ /* 0x001fe200078e0211 */
[----:B------:R-:W-:Y:S01]  /*41bc0*/  F2FP.F16.F32.PACK_AB R172, R9, R172 ;  /* 0x000000ac09ac723e */ /* 0x000fe200000000ff */
[----:B------:R1:W-:Y:S01]  /*41bd0*/  STG.E.128 desc[UR8][R180.64], R168 ;  /* 0x000000a8b4007986 */ /* 0x0003e2000c101d08 */
[----:B------:R-:W-:-:S02]  /*41be0*/  F2FP.F16.F32.PACK_AB R187, R242, R187 ;  /* 0x000000bbf2bb723e */ /* 0x000fc400000000ff */
[----:B------:R-:W-:Y:S01]  /*41bf0*/  F2FP.F16.F32.PACK_AB R186, R177, R186 ;  /* 0x000000bab1ba723e */ /* 0x000fe200000000ff */
[----:B------:R1:W-:Y:S01]  /*41c00*/  STG.E.128 desc[UR8][R182.64], R172 ;  /* 0x000000acb6007986 */ /* 0x0003e2000c101d08 */
[----:B------:R-:W-:Y:S02]  /*41c10*/  F2FP.F16.F32.PACK_AB R185, R240, R185 ;  /* 0x000000b9f0b9723e */ /* 0x000fe400000000ff */
[----:B------:R-:W-:Y:S02]  /*41c20*/  F2FP.F16.F32.PACK_AB R184, R21, R184 ;  /* 0x000000b815b8723e */ /* 0x000fe400000000ff */
[----:B------:R-:W-:-:S03]  /*41c30*/  ISETP.GE.AND P1, PT, R17, R189, PT ;  /* 0x000000bd1100720c */ /* 0x000fc60003f26270 */
[----:B------:R1:W-:Y:S10]  /*41c40*/  STG.E.128 desc[UR8][R234.64], R184 ;  /* 0x000000b8ea007986 */ /* 0x0003f4000c101d08 */
[----:B------:R-:W-:Y:S05]  /*41c50*/  @!P1 BRA `(.L_x_26024) ;  /* 0xfffffbf0003c9947 */ /* 0x000fea000383ffff */
[----:B------:R-:W-:Y:S05]  /*41c60*/  BSYNC B0 ;  /* 0x0000000000007941 */ /* 0x000fea0003800000 */
.L_x_25038:
[----:B------:R-:W-:Y:S05]  /*41c70*/  EXIT ;  /* 0x000000000000794d */ /* 0x000fea0003800000 */
.L_x_26023:
[----:B------:R-:W-:Y:S01]  /*41c80*/  HFMA2 R241, -RZ, RZ, 0, 1.847743988037109375e-06 ;  /* 0x0000001ffff17431 */ /* 0x000fe200000001ff */
[----:B------:R-:W-:Y:S01]  /*41c90*/  BSSY B1, `(.L_x_26025) ;  /* 0x0000007000017945 */ /* 0x000fe20003800000 */
[----:B------:R-:W-:Y:S01]  /*41ca0*/  MOV R239, R238 ;  /* 0x000000ee00ef7202 */ /* 0x000fe20000000f00 */
[----:B------:R-:W-:Y:S02]  /*41cb0*/  IMAD.MOV.U32 R240, RZ, RZ, 0x1 ;  /* 0x00000001fff07424 */ /* 0x000fe400078e00ff */
[----:B0-----:R-:W-:-:S07]  /*41cc0*/  IMAD.MOV.U32 R236, RZ, RZ, -0x1 ;  /* 0xffffffffffec7424 */ /* 0x001fce00078e00ff */
[----:B-1----:R-:W-:Y:S05]  /*41cd0*/  WARPSYNC.COLLECTIVE R236, `(.L_x_26026) ;  /* 0x00000000ec087348 */ /* 0x002fea0003c00000 */
[----:B------:R0:W2:Y:S02]  /*41ce0*/  SHFL.BFLY P2, R237, R239, R240, R241 ;  /* 0x0c0000f0efed7389 */ /* 0x0000a400000400f1 */
[----:B012---:R-:W-:Y:S05]  /*41cf0*/  ENDCOLLECTIVE ;  /* 0x000000000000791b */ /* 0x007fea0003800000 */
.L_x_26026:
[----:B------:R-:W-:Y:S05]  /*41d00*/  BSYNC B1 ;  /* 0x0000000000017941 */ /* 0x000fea0003800000 */
.L_x_26025:
        /* <DEDUP_REMOVED lines=9> */
.L_x_26027:
[----:B------:R-:W-:Y:S02]  /*41da0*/  IMAD.MOV.U32 R240, RZ, RZ, 0x4 ;  /* 0x00000004fff07424 */ /* 0x000fe400078e00ff */
[----:B------:R-:W-:-:S04]  /*41db0*/  IMAD.MOV.U32 R165, RZ, RZ, R237 ;  /* 0x000000ffffa57224 */ /* 0x000fc800078e00ed */
[----:B------:R-:W-:-:S05]  /*41dc0*/  FADD.FTZ R170, R166, R165 ;  /* 0x000000a5a6aa7221 */ /* 0x000fca0000010000 */
[----:B------:R-:W-:-:S07]  /*41dd0*/  MOV R239, R170 ;  /* 0x000000aa00ef7202 */ /* 0x000fce0000000f00 */
[----:B------:R-:W-:Y:S05]  /*41de0*/  WARPSYNC.COLLECTIVE R236, `(.L_x_26028) ;  /* 0x00000000ec087348 */ /* 0x000fea0003c00000 */
[----:B------:R0:W1:Y:S02]  /*41df0*/  SHFL.BFLY P2, R237, R239, R240, R241 ;  /* 0x0c0000f0efed7389 */ /* 0x00006400000400f1 */
[----:B01----:R-:W-:Y:S05]  /*41e00*/  ENDCOLLECTIVE ;  /* 0x000000000000791b */ /* 0x003fea0003800000 */
.L_x_26028:
[----:B------:R-:W-:Y:S01]  /*41e10*/  HFMA2 R240, -RZ, RZ, 0, 4.76837158203125e-07 ;  /* 0x00000008fff07431 */ /* 0x000fe200000001ff */
[----:B------:R-:W-:-:S05]  /*41e20*/  MOV R165, R237 ;  /* 0x000000ed00a57202 */ /* 0x000fca0000000f00 */
[----:B------:R-:W-:Y:S02]  /*41e30*/  FADD.FTZ R171, R170, R165 ;  /* 0x000000a5aaab7221 */ /* 0x000fe40000010000 */
[----:B------:R-:W0:Y:S02]  /*41e40*/  LDC R165, c[0x0][0x400] ;  /* 0x00010000ffa57b82 */ /* 0x000e240000000800 */
[----:B------:R-:W-:-:S07]  /*41e50*/  IMAD.MOV.U32 R239, RZ, RZ, R171 ;  /* 0x000000ffffef7224 */ /* 0x000fce00078e00ab */
[----:B0-----:R-:W-:Y:S05]  /*41e60*/  WARPSYNC.COLLECTIVE R236, `(.L_x_26029) ;  /* 0x00000000ec087348 */ /* 0x001fea0003c00000 */
[----:B------:R1:W2:Y:S02]  /*41e70*/  SHFL.BFLY P2, R237, R239, R240, R241 ;  /* 0x0c0000f0efed7389 */ /* 0x0002a400000400f1 */
[----:B012---:R-:W-:Y:S05]  /*41e80*/  ENDCOLLECTIVE ;  /* 0x000000000000791b */ /* 0x007fea0003800000 */
.L_x_26029:
[----:B------:R-:W-:Y:S02]  /*41e90*/  IMAD.MOV.U32 R240, RZ, RZ, 0x10 ;  /* 0x00000010fff07424 */ /* 0x000fe400078e00ff */
[----:B------:R-:W-:-:S04]  /*41ea0*/  IMAD.MOV.U32 R164, RZ, RZ, R237 ;  /* 0x000000ffffa47224 */ /* 0x000fc800078e00ed */
[----:B------:R-:W-:-:S05]  /*41eb0*/  FADD.FTZ R235, R171, R164 ;  /* 0x000000a4abeb7221 */ /* 0x000fca0000010000 */
[----:B------:R-:W-:-:S07]  /*41ec0*/  MOV R239, R235 ;  /* 0x000000eb00ef7202 */ /* 0x000fce0000000f00 */
[----:B------:R-:W-:Y:S05]  /*41ed0*/  WARPSYNC.COLLECTIVE R236, `(.L_x_26030) ;  /* 0x00000000ec087348 */ /* 0x000fea0003c00000 */
[----:B------:R0:W1:Y:S02]  /*41ee0*/  SHFL.BFLY P2, R237, R239, R240, R241 ;  /* 0x0c0000f0efed7389 */ /* 0x00006400000400f1 */
[----:B01----:R-:W-:Y:S05]  /*41ef0*/  ENDCOLLECTIVE ;  /* 0x000000000000791b */ /* 0x003fea0003800000 */
.L_x_26030:
        /* <DEDUP_REMOVED lines=136> */
.L_x_26031:
[----:B------:R-:W-:Y:S02]  /*42780*/  IMAD.MOV.U32 R240, RZ, RZ, 0x2 ;  /* 0x00000002fff07424 */ /* 0x000fe400078e00ff */
[----:B------:R-:W-:-:S04]  /*42790*/  IMAD.MOV.U32 R171, RZ, RZ, R237 ;  /* 0x000000ffffab7224 */ /* 0x000fc800078e00ed */
[----:B------:R-:W-:-:S05]  /*427a0*/  FADD.FTZ R171, R164, R171 ;  /* 0x000000aba4ab7221 */ /* 0x000fca0000010000 */
[----:B------:R-:W-:-:S07]  /*427b0*/  MOV R239, R171 ;  /* 0x000000ab00ef7202 */ /* 0x000fce0000000f00 */
[----:B------:R-:W-:Y:S05]  /*427c0*/  WARPSYNC.COLLECTIVE R236, `(.L_x_26032) ;  /* 0x00000000ec087348 */ /* 0x000fea0003c00000 */
[----:B------:R0:W1:Y:S02]  /*427d0*/  SHFL.BFLY P2, R237, R239, R240, R241 ;  /* 0x0c0000f0efed7389 */ /* 0x00006400000400f1 */
[----:B01----:R-:W-:Y:S05]  /*427e0*/  ENDCOLLECTIVE ;  /* 0x000000000000791b */ /* 0x003fea0003800000 */
.L_x_26032:
[----:B------:R-:W-:Y:S01]  /*427f0*/  HFMA2 R240, -RZ, RZ, 0, 2.384185791015625e-07 ;  /* 0x00000004fff07431 */ /* 0x000fe200000001ff */
[----:B------:R-:W-:-:S05]  /*42800*/  MOV R166, R237 ;  /* 0x000000ed00a67202 */ /* 0x000fca0000000f00 */
[----:B------:R-:W-:-:S04]  /*42810*/  FADD.FTZ R166, R171, R166 ;  /* 0x000000a6aba67221 */ /* 0x000fc80000010000 */
[----:B------:R-:W-:-:S07]  /*42820*/  IMAD.MOV.U32 R239, RZ, RZ, R166 ;  /* 0x000000ffffef7224 */ /* 0x000fce00078e00a6 */
[----:B------:R-:W-:Y:S05]  /*42830*/  WARPSYNC.COLLECTIVE R236, `(.L_x_26033) ;  /* 0x00000000ec087348 */ /* 0x000fea0003c00000 */
[----:B------:R0:W1:Y:S02]  /*42840*/  SHFL.BFLY P2, R237, R239, R240, R241 ;  /* 0x0c0000f0efed7389 */ /* 0x00006400000400f1 */
[----:B01----:R-:W-:Y:S05]  /*42850*/  ENDCOLLECTIVE ;  /* 0x000000000000791b */ /* 0x003fea0003800000 */
.L_x_26033:
[----:B------:R-:W-:Y:S02]  /*42860*/  IMAD.MOV.U32 R240, RZ, RZ, 0x8 ;  /* 0x00000008fff07424 */ /* 0x000fe400078e00ff */
[----:B------:R-:W-:-:S04]  /*42870*/  IMAD.MOV.U32 R235, RZ, RZ, R237 ;  /* 0x000000ffffeb7224 */ /* 0x000fc800078e00ed */
[----:B------:R-:W-:-:S05]  /*42880*/  FADD.FTZ R235, R166, R235 ;  /* 0x000000eba6eb7221 */ /* 0x000fca0000010000 */
[----:B------:R-:W-:-:S07]  /*42890*/  MOV R239, R235 ;  /* 0x000000eb00ef7202 */ /* 0x000fce0000000f00 */
[----:B------:R-:W-:Y:S05]  /*428a0*/  WARPSYNC.COLLECTIVE R236, `(.L_x_26034) ;  /* 0x00000000ec087348 */ /* 0x000fea0003c00000 */
[----:B------:R0:W1:Y:S02]  /*428b0*/  SHFL.BFLY P2, R237, R239, R240, R241 ;  /* 0x0c0000f0efed7389 */ /* 0x00006400000400f1 */
[----:B01----:R-:W-:Y:S05]  /*428c0*/  ENDCOLLECTIVE ;  /* 0x000000000000791b */ /* 0x003fea0003800000 */
.L_x_26034:
[----:B------:R-:W-:Y:S01]  /*428d0*/  HFMA2 R240, -RZ, RZ, 0, 9.5367431640625e-07 ;  /* 0x00000010fff07431 */ /* 0x000fe200000001ff */
[----:B------:R-:W-:-:S05]  /*428e0*/  MOV R170, R237 ;  /* 0x000000ed00aa7202 */ /* 0x000fca0000000f00 */
[----:B------:R-:W-:-:S04]  /*428f0*/  FADD.FTZ R170, R235, R170 ;  /* 0x000000aaebaa7221 */ /* 0x000fc80000010000 */
[----:B------:R-:W-:-:S07]  /*42900*/  IMAD.MOV.U32 R239, RZ, RZ, R170 ;  /* 0x000000ffffef7224 */ /* 0x000fce00078e00aa */
[----:B------:R-:W-:Y:S05]  /*42910*/  WARPSYNC.COLLECTIVE R236, `(.L_x_26035) ;  /* 0x00000000ec087348 */ /* 0x000fea0003c00000 */
[----:B------:R0:W1:Y:S02]  /*42920*/  SHFL.BFLY P2, R237, R239, R240, R241 ;  /* 0x0c0000f0efed7389 */ /* 0x00006400000400f1 */
[----:B01----:R-:W-:Y:S05]  /*42930*/  ENDCOLLECTIVE ;  /* 0x000000000000791b */ /* 0x003fea0003800000 */
.L_x_26035:
[----:B------:R-:W-:Y:S05]  /*42940*/  BRA `(.L_x_26036) ;  /* 0xffffffe000b87947 */ /* 0x000fea000383ffff */
.L_x_26037:
        /* <DEDUP_REMOVED lines=11> */
.L_x_43899:


//--------------------- .text._ZN10layer_norm31ln_parallel_residual_fwd_kernelINS_13Kernel_traitsI6__halfS2_fS2_fjLj2048ELj1ELj4ELj1ELj16ENS_18Kernel_traits_baseILj2048ES2_S2_fS2_fjLj128EEEEELb0ELb0ELb0EEEvNS_9FwdParamsE --------------------------
	.section	.text._ZN10layer_norm31ln_parallel_residual_fwd_kernelINS_13Kernel_traitsI6__halfS2_fS2_fjLj2048ELj1ELj4ELj1ELj16ENS_18Kernel_traits_baseILj2048ES2_S2_fS2_fjLj128EEEEELb0ELb0ELb0EEEvNS_9FwdParamsE,"ax",@progbits
	.align	128
        .global         _ZN10layer_norm31ln_parallel_residual_fwd_kernelINS_13Kernel_traitsI6__halfS2_fS2_fjLj2048ELj1ELj4ELj1ELj16ENS_18Kernel_traits_baseILj2048ES2_S2_fS2_fjLj128EEEEELb0ELb0ELb0EEEvNS_9FwdParamsE
        .type           _ZN10layer_norm31ln_parallel_residual_fwd_kernelINS_13Kernel_traitsI6__halfS2_fS2_fjLj2048ELj1ELj4ELj1ELj16ENS_18Kernel_traits_baseILj2048ES2_S2_fS2_fjLj128EEEEELb0ELb0ELb0EEEvNS_9FwdParamsE,@function
        .size           _ZN10layer_norm31ln_parallel_residual_fwd_kernelINS_13Kernel_traitsI6__halfS2_fS2_fjLj2048ELj1ELj4ELj1ELj16ENS_18Kernel_traits_baseILj2048ES2_S2_fS2_fjLj128EEEEELb0ELb0ELb0EEEvNS_9FwdParamsE,(.L_x_43900 - _ZN10layer_norm31ln_parallel_residual_fwd_kernelINS_13Kernel_traitsI6__halfS2_fS2_fjLj2048ELj1ELj4ELj1ELj16ENS_18Kernel_traits_baseILj2048ES2_S2_fS2_fjLj128EEEEELb0ELb0ELb0EEEvNS_9FwdParamsE)
        .other          _ZN10layer_norm31ln_parallel_residual_fwd_kernelINS_13Kernel_traitsI6__halfS2_fS2_fjLj2048ELj1ELj4ELj1ELj16ENS_18Kernel_traits_baseILj2048ES2_S2_fS2_fjLj128EEEEELb0ELb0ELb0EEEvNS_9FwdParamsE,@"STO_CUDA_ENTRY STV_DEFAULT"
_ZN10layer_norm31ln_parallel_residual_fwd_kernelINS_13Kernel_traitsI6__halfS2_fS2_fjLj2048ELj1ELj4ELj1ELj16ENS_18Kernel_traits_baseILj2048ES2_S2_fS2_fjLj128EEEEELb0ELb0ELb0EEEvNS_9FwdParamsE:
.text._ZN10layer_norm31ln_parallel_residual_fwd_kernelINS_13Kernel_traitsI6__halfS2_fS2_fjLj2048ELj1ELj4ELj1ELj16ENS_18Kernel_traits_baseILj2048ES2_S2_fS2_fjLj128EEEEELb0ELb0ELb0EEEvNS_9FwdParamsE:
        /* <DEDUP_REMOVED lines=32> */
[----:B------:R-:W-:-:S06]  /*0200*/  @P5 LOP3.LUT R112, R112, 0x20, RZ, 0xfc, !PT ;  /* 0x0000002070705812 */ /* 0x000fcc00078efcff */
        /* <DEDUP_REMOVED lines=11> */
[----:B------:R-:W5:Y:S05]  /*02c0*/  @P6 LDG.E.128 R12, desc[UR6][R68.64] ;  /* 0x00000006440c6981 */ /* 0x000f6a000c1e1d00 */
[----:B------:R-:W1:Y:S01]  /*02d0*/  LDC.64 R88, c[0x0][0x3d8] ;  /* 0x0000f600ff587b82 */ /* 0x000e620000000a00 */
[----:B--2---:R-:W-:-:S07]  /*02e0*/  @P3 IMAD.WIDE.U32 R80, R112, 0x10, R80 ;  /* 0x0000001070503825 */ /* 0x004fce00078e0050 */
[----:B------:R-:W2:Y:S01]  /*02f0*/  LDC.64 R90, c[0x0][0x3d0] ;  /* 0x0000f400ff5a7b82 */ /* 0x000ea20000000a00 */
[C---:B---3--:R-:W-:Y:S01]  /*0300*/  @P3 IMAD.WIDE.U32 R84, R112.reuse, 0x10, R84 ;  /* 0x0000001070543825 */ /* 0x048fe200078e0054 */
[----:B------:R-:W-:-:S06]  /*0310*/  @P3 IADD3 R112, PT, PT, R112, 0x20, RZ ;  /* 0x0000002070703810 */ /* 0x000fcc0007ffe0ff */
[----:B------:R-:W3:Y:S08]  /*0320*/  LDC.64 R92, c[0x0][0x3d8] ;  /* 0x0000f600ff5c7b82 */ /* 0x000ef00000000a00 */
[----:B------:R-:W4:Y:S08]  /*0330*/  LDC.64 R94, c[0x0][0x3d0] ;  /* 0x0000f400ff5e7b82 */ /* 0x000f300000000a00 */
[----:B------:R-:W4:Y:S01]  /*0340*/  LDC.64 R96, c[0x0][0x3d8] ;  /* 0x0000f600ff607b82 */ /* 0x000f220000000a00 */
[----:B------:R-:W-:Y:S01]  /*0350*/  ISETP.GE.U32.AND P0, PT, R3, 0xe0, PT ;  /* 0x000000e00300780c */ /* 0x000fe20003f06070 */
[----:B0-----:R-:W-:Y:S01]  /*0360*/  @P2 IMAD.WIDE.U32 R86, R112, 0x10, R86 ;  /* 0x0000001070562825 */ /* 0x001fe200078e0056 */
[----:B------:R-:W-:-:S03]  /*0370*/  @P6 MOV R79, RZ ;  /* 0x000000ff004f6202 */ /* 0x000fc60000000f00 */
[----:B------:R-:W-:Y:S01]  /*0380*/  HFMA2 R58, -RZ, RZ, 0, 0 ;  /* 0x00000000ff3a7431 */ /* 0x000fe200000001ff */
[----:B------:R0:W5:Y:S01]  /*0390*/  @P5 LDG.E.128 R212, desc[UR6][R56.64] ;  /* 0x0000000638d45981 */ /* 0x000162000c1e1d00 */
[C---:B-1----:R-:W-:Y:S01]  /*03a0*/  @P2 IMAD.WIDE.U32 R88, R112.reuse, 0x10, R88 ;  /* 0x0000001070582825 */ /* 0x042fe200078e0058 */
[----:B------:R-:W-:Y:S02]  /*03b0*/  @P2 IADD3 R112, PT, PT, R112, 0x20, RZ ;  /* 0x0000002070702810 */ /* 0x000fe40007ffe0ff */
[----:B------:R-:W-:Y:S01]  /*03c0*/  ISETP.GE.U32.AND P6, PT, R3, 0x100, PT ;  /* 0x000001000300780c */ /* 0x000fe20003fc6070 */
[----:B------:R-:W-:Y:S01]  /*03d0*/  HFMA2 R66, -RZ, RZ, 0, 0 ;  /* 0x00000000ff427431 */ /* 0x000fe200000001ff */
[----:B------:R1:W5:Y:S01]  /*03e0*/  @P5 LDG.E.128 R4, desc[UR6][R60.64] ;  /* 0x000000063c045981 */ /* 0x000362000c1e1d00 */
[----:B--2---:R-:W-:-:S04]  /*03f0*/  @P1 IMAD.WIDE.U32 R90, R112, 0x10, R90 ;  /* 0x00000010705a1825 */ /* 0x004fc800078e005a */
[----:B------:R-:W-:Y:S02]  /*0400*/  HFMA2 R74, -RZ, RZ, 0, 0 ;  /* 0x00000000ff4a7431 */ /* 0x000fe400000001ff */
[----:B------:R-:W-:Y:S02]  /*0410*/  HFMA2 R82, -RZ, RZ, 0, 0 ;  /* 0x00000000ff527431 */ /* 0x000fe400000001ff */
[C---:B---3--:R-:W-:Y:S01]  /*0420*/  @P1 IMAD.WIDE.U32 R92, R112.reuse, 0x10, R92 ;  /* 0x00000010705c1825 */ /* 0x048fe200078e005c */
[----:B------:R-:W-:Y:S01]  /*0430*/  @P1 IADD3 R112, PT, PT, R112, 0x20, RZ ;  /* 0x0000002070701810 */ /* 0x000fe20007ffe0ff */
[----:B------:R2:W5:Y:S04]  /*0440*/  @P4 LDG.E.128 R16, desc[UR6][R72.64] ;  /* 0x0000000648104981 */ /* 0x000568000c1e1d00 */
[C---:B----4-:R-:W-:Y:S01]  /*0450*/  @P0 IMAD.WIDE.U32 R94, R112.reuse, 0x10, R94 ;  /* 0x00000010705e0825 */ /* 0x050fe200078e005e */
[----:B------:R3:W5:Y:S03]  /*0460*/  @P4 LDG.E.128 R20, desc[UR6][R76.64] ;  /* 0x000000064c144981 */ /* 0x000766000c1e1d00 */
[----:B------:R-:W-:Y:S01]  /*0470*/  @P0 IMAD.WIDE.U32 R96, R112, 0x10, R96 ;  /* 0x0000001070600825 */ /* 0x000fe200078e0060 */
[----:B------:R4:W5:Y:S01]  /*0480*/  @P3 LDG.E.128 R24, desc[UR6][R80.64] ;  /* 0x0000000650183981 */ /* 0x000962000c1e1d00 */
[----:B0-----:R-:W-:-:S02]  /*0490*/  CS2R R56, SRZ ;  /* 0x0000000000387805 */ /* 0x001fc4000001ff00 */
[----:B------:R-:W-:Y:S02]  /*04a0*/  MOV R62, RZ ;  /* 0x000000ff003e7202 */ /* 0x000fe40000000f00 */
[----:B-1----:R-:W-:Y:S01]  /*04b0*/  CS2R R60, SRZ ;  /* 0x00000000003c7805 */ /* 0x002fe2000001ff00 */
[----:B------:R0:W5:Y:S01]  /*04c0*/  @P3 LDG.E.128 R28, desc[UR6][R84.64] ;  /* 0x00000006541c3981 */ /* 0x000162000c1e1d00 */
[----:B------:R-:W-:Y:S02]  /*04d0*/  CS2R R64, SRZ ;  /* 0x0000000000407805 */ /* 0x000fe4000001ff00 */
[----:B------:R-:W-:Y:S02]  /*04e0*/  MOV R70, RZ ;  /* 0x000000ff00467202 */ /* 0x000fe40000000f00 */
[----:B------:R-:W-:Y:S01]  /*04f0*/  CS2R R68, SRZ ;  /* 0x0000000000447805 */ /* 0x000fe2000001ff00 */
[----:B------:R1:W5:Y:S01]  /*0500*/  @P2 LDG.E.128 R32, desc[UR6][R86.64] ;  /* 0x0000000656202981 */ /* 0x000362000c1e1d00 */
[----:B--2---:R-:W-:-:S02]  /*0510*/  CS2R R72, SRZ ;  /* 0x0000000000487805 */ /* 0x004fc4000001ff00 */
[----:B------:R-:W-:Y:S02]  /*0520*/  MOV R78, RZ ;  /* 0x000000ff004e7202 */ /* 0x000fe40000000f00 */
[----:B---3--:R-:W-:Y:S01]  /*0530*/  CS2R R76, SRZ ;  /* 0x00000000004c7805 */ /* 0x008fe2000001ff00 */
[----:B------:R2:W5:Y:S01]  /*0540*/  @P2 LDG.E.128 R36, desc[UR6][R88.64] ;  /* 0x0000000658242981 */ /* 0x000562000c1e1d00 */
[----:B----4-:R-:W-:Y:S02]  /*0550*/  CS2R R80, SRZ ;  /* 0x0000000000507805 */ /* 0x010fe4000001ff00 */
[----:B0-----:R-:W-:Y:S02]  /*0560*/  CS2R R84, SRZ ;  /* 0x0000000000547805 */ /* 0x001fe4000001ff00 */
[----:B------:R-:W-:Y:S01]  /*0570*/  CS2R R98, SRZ ;  /* 0x0000000000627805 */ /* 0x000fe2000001ff00 */
[----:B------:R0:W5:Y:S01]  /*0580*/  @P1 LDG.E.128 R40, desc[UR6][R90.64] ;  /* 0x000000065a281981 */ /* 0x000162000c1e1d00 */
[----:B------:R-:W-:-:S02]  /*0590*/  CS2R R102, SRZ ;  /* 0x0000000000667805 */ /* 0x000fc4000001ff00 */
[----:B-1----:R-:W-:Y:S02]  /*05a0*/  CS2R R86, SRZ ;  /* 0x0000000000567805 */ /* 0x002fe4000001ff00 */
[----:B------:R-:W-:Y:S01]  /*05b0*/  CS2R R100, SRZ ;  /* 0x0000000000647805 */ /* 0x000fe2000001ff00 */
[----:B------:R1:W5:Y:S01]  /*05c0*/  @P1 LDG.E.128 R44, desc[UR6][R92.64] ;  /* 0x000000065c2c1981 */ /* 0x000362000c1e1d00 */
[----:B------:R-:W-:Y:S02]  /*05d0*/  CS2R R106, SRZ ;  /* 0x00000000006a7805 */ /* 0x000fe4000001ff00 */
[----:B--2---:R-:W-:Y:S02]  /*05e0*/  CS2R R88, SRZ ;  /* 0x0000000000587805 */ /* 0x004fe4000001ff00 */
[----:B------:R-:W-:Y:S01]  /*05f0*/  CS2R R104, SRZ ;  /* 0x0000000000687805 */ /* 0x000fe2000001ff00 */
[----:B------:R2:W5:Y:S01]  /*0600*/  @P0 LDG.E.128 R48, desc[UR6][R94.64] ;  /* 0x000000065e300981 */ /* 0x000562000c1e1d00 */
[----:B------:R-:W-:-:S02]  /*0610*/  CS2R R110, SRZ ;  /* 0x00000000006e7805 */ /* 0x000fc4000001ff00 */
[----:B0-----:R-:W-:Y:S02]  /*0620*/  CS2R R90, SRZ ;  /* 0x00000000005a7805 */ /* 0x001fe4000001ff00 */
[----:B------:R-:W-:Y:S01]  /*0630*/  CS2R R108, SRZ ;  /* 0x00000000006c7805 */ /* 0x000fe2000001ff00 */
[----:B------:R0:W5:Y:S01]  /*0640*/  @P0 LDG.E.128 R52, desc[UR6][R96.64] ;  /* 0x0000000660340981 */ /* 0x000162000c1e1d00 */
[----:B------:R-:W-:Y:S02]  /*0650*/  @P5 MOV R83, RZ ;  /* 0x000000ff00535202 */ /* 0x000fe40000000f00 */
[----:B-1----:R-:W-:Y:S02]  /*0660*/  CS2R R92, SRZ ;  /* 0x00000000005c7805 */ /* 0x002fe4000001ff00 */
[----:B------:R-:W-:Y:S02]  /*0670*/  @P4 MOV R75, RZ ;  /* 0x000000ff004b4202 */ /* 0x000fe40000000f00 */
[----:B------:R-:W-:-:S02]  /*0680*/  @P3 MOV R71, RZ ;  /* 0x000000ff00473202 */ /* 0x000fc40000000f00 */
[----:B--2---:R-:W-:Y:S02]  /*0690*/  CS2R R94, SRZ ;  /* 0x00000000005e7805 */ /* 0x004fe4000001ff00 */
[----:B------:R-:W-:Y:S02]  /*06a0*/  @P2 MOV R67, RZ ;  /* 0x000000ff00432202 */ /* 0x000fe40000000f00 */
[----:B------:R-:W-:Y:S02]  /*06b0*/  @P1 MOV R63, RZ ;  /* 0x000000ff003f1202 */ /* 0x000fe40000000f00 */
[----:B0-----:R-:W-:Y:S02]  /*06c0*/  CS2R R96, SRZ ;  /* 0x0000000000607805 */ /* 0x001fe4000001ff00 */
[----:B------:R-:W-:Y:S02]  /*06d0*/  @P0 MOV R59, RZ ;  /* 0x000000ff003b0202 */ /* 0x000fe40000000f00 */
[----:B------:R-:W-:Y:S01]  /*06e0*/  @P0 IADD3 R112, PT, PT, R112, 0x20, RZ ;  /* 0x0000002070700810 */ /* 0x000fe20007ffe0ff */
[----:B------:R-:W-:Y:S06]  /*06f0*/  @!P6 BRA `(.L_x_26041) ;  /* 0x00000018005ce947 */ /* 0x000fec0003800000 */
[----:B------:R-:W0:Y:S08]  /*0700*/  LDC.64 R114, c[0x0][0x3d8] ;  /* 0x0000f600ff727b82 */ /* 0x000e300000000a00 */
[----:B------:R-:W1:Y:S01]  /*0710*/  LDC.64 R116, c[0x0][0x3d0] ;  /* 0x0000f400ff747b82 */ /* 0x000e620000000a00 */
[----:B0-----:R-:W-:-:S04]  /*0720*/  IMAD.WIDE.U32 R114, R112, 0x10, R114 ;  /* 0x0000001070727825 */ /* 0x001fc800078e0072 */
[----:B-1----:R-:W-:Y:S02]  /*0730*/  IMAD.WIDE.U32 R116, R112, 0x10, R116 ;  /* 0x0000001070747825 */ /* 0x002fe400078e0074 */
[----:B------:R-:W5:Y:S04]  /*0740*/  LDG.E.128 R112, desc[UR6][R114.64] ;  /* 0x0000000672707981 */ /* 0x000f68000c1e1d00 */
[----:B------:R-:W5:Y:S01]  /*0750*/  LDG.E.128 R116, desc[UR6][R116.64] ;  /* 0x0000000674747981 */ /* 0x000f62000c1e1d00 */
[----:B------:R-:W-:Y:S02]  /*0760*/  CS2R R122, SRZ ;  /* 0x00000000007a7805 */ /* 0x000fe4000001ff00 */
        /* <DEDUP_REMOVED lines=32> */
.L_x_26040:
        /* <DEDUP_REMOVED lines=11> */
[----:B0-----:R-:W-:-:S04]  /*0a20*/  @P5 IMAD.WIDE.U32 R60, R112, 0x10, R60 ;  /* 0x00000010703c5825 */ /* 0x001fc800078e003c */
[C---:B-1----:R-:W-:Y:S01]  /*0a30*/  @P5 IMAD.WIDE.U32 R64, R112.reuse, 0x10, R64 ;  /* 0x0000001070405825 */ /* 0x042fe200078e0040 */
[----:B------:R0:W5:Y:S01]  /*0a40*/  @P5 LDG.E.128 R212, desc[UR6][R60.64] ;  /* 0x000000063cd45981 */ /* 0x000162000c1e1d00 */
[----:B------:R-:W1:Y:S08]  /*0a50*/  @P6 LDC.64 R76, c[0x0][0x440] ;  /* 0x00011000ff4c6b82 */ /* 0x000e700000000a00 */
[----:B------:R-:W0:Y:S08]  /*0a60*/  LDC.64 R80, c[0x0][0x3d0] ;  /* 0x0000f400ff507b82 */ /* 0x000e300000000a00 */
[----:B------:R-:W0:Y:S08]  /*0a70*/  LDC.64 R114, c[0x0][0x3d8] ;  /* 0x0000f600ff727b82 */ /* 0x000e300000000a00 */
        /* <DEDUP_REMOVED lines=8> */
[----:B------:R-:W-:Y:S01]  /*0b00*/  ISETP.GE.U32.AND P0, PT, R3, 0xe0, PT ;  /* 0x000000e00300780c */ /* 0x000fe20003f06070 */
[----:B------:R3:W5:Y:S05]  /*0b10*/  @P5 LD.E.128 R108, desc[UR6][R56.64] ;  /* 0x00000006386c5980 */ /* 0x00076a000c101d00 */
[----:B------:R-:W3:Y:S01]  /*0b20*/  LDC.64 R124, c[0x0][0x3d0] ;  /* 0x0000f400ff7c7b82 */ /* 0x000ee20000000a00 */
[C---:B----4-:R-:W-:Y:S01]  /*0b30*/  @P6 IMAD.WIDE.U32 R72, R112.reuse, 0x10, R72 ;  /* 0x0000001070486825 */ /* 0x050fe200078e0048 */
[----:B------:R4:W5:Y:S06]  /*0b40*/  @P6 LDG.E.128 R8, desc[UR6][R68.64] ;  /* 0x0000000644086981 */ /* 0x00096c000c1e1d00 */
[----:B------:R-:W4:Y:S01]  /*0b50*/  LDC.64 R126, c[0x0][0x3d8] ;  /* 0x0000f600ff7e7b82 */ /* 0x000f220000000a00 */
[----:B-1----:R-:W-:-:S07]  /*0b60*/  @P6 IMAD.WIDE.U32 R76, R112, 0x10, R76 ;  /* 0x00000010704c6825 */ /* 0x002fce00078e004c */
[----:B0-----:R-:W0:Y:S01]  /*0b70*/  @P2 LDC.64 R60, c[0x0][0x440] ;  /* 0x00011000ff3c2b82 */ /* 0x001e220000000a00 */
[----:B------:R-:W-:Y:S01]  /*0b80*/  @P6 IADD3 R112, PT, PT, R112, 0x20, RZ ;  /* 0x0000002070706810 */ /* 0x000fe20007ffe0ff */
[----:B------:R1:W5:Y:S06]  /*0b90*/  @P6 LDG.E.128 R12, desc[UR6][R72.64] ;  /* 0x00000006480c6981 */ /* 0x00036c000c1e1d00 */
[----:B------:R-:W1:Y:S01]  /*0ba0*/  LDC.64 R64, c[0x0][0x3d0] ;  /* 0x0000f400ff407b82 */ /* 0x000e620000000a00 */
[C---:B------:R-:W-:Y:S01]  /*0bb0*/  @P4 IMAD.WIDE.U32 R80, R112.reuse, 0x10, R80 ;  /* 0x0000001070504825 */ /* 0x040fe200078e0050 */
[----:B------:R1:W5:Y:S06]  /*0bc0*/  @P6 LD.E.128 R104, desc[UR6][R76.64] ;  /* 0x000000064c686980 */ /* 0x00036c000c101d00 */
[----:B------:R-:W1:Y:S01]  /*0bd0*/  LDC.64 R128, c[0x0][0x3d8] ;  /* 0x0000f600ff807b82 */ /* 0x000e620000000a00 */
[----:B------:R-:W-:-:S07]  /*0be0*/  @P4 IMAD.WIDE.U32 R114, R112, 0x10, R114 ;  /* 0x0000001070724825 */ /* 0x000fce00078e0072 */
[----:B------:R-:W1:Y:S01]  /*0bf0*/  LDC.64 R132, c[0x0][0x3d0] ;  /* 0x0000f400ff847b82 */ /* 0x000e620000000a00 */
[----:B------:R-:W-:-:S07]  /*0c00*/  @P4 IMAD.WIDE.U32 R116, R112, 0x10, R116 ;  /* 0x0000001070744825 */ /* 0x000fce00078e0074 */
[----:B------:R-:W1:Y:S01]  /*0c10*/  @P1 LDC.64 R130, c[0x0][0x440] ;  /* 0x00011000ff821b82 */ /* 0x000e620000000a00 */
[----:B------:R-:W-:Y:S01]  /*0c20*/  @P4 IADD3 R112, PT, PT, R112, 0x20, RZ ;  /* 0x0000002070704810 */ /* 0x000fe20007ffe0ff */
[----:B------:R-:W5:Y:S06]  /*0c30*/  @P4 LDG.E.128 R20, desc[UR6][R114.64] ;  /* 0x0000000672144981 */ /* 0x000f6c000c1e1d00 */
[----:B------:R-:W1:Y:S01]  /*0c40*/  LDC.64 R134, c[0x0][0x3d8] ;  /* 0x0000f600ff867b82 */ /* 0x000e620000000a00 */
[C---:B--2---:R-:W-:Y:S01]  /*0c50*/  @P3 IMAD.WIDE.U32 R118, R112.reuse, 0x10, R118 ;  /* 0x0000001070763825 */ /* 0x044fe200078e0076 */
[----:B------:R-:W5:Y:S03]  /*0c60*/  @P4 LD.E.128 R100, desc[UR6][R116.64] ;  /* 0x0000000674644980 */ /* 0x000f66000c101d00 */
[C---:B------:R-:W-:Y:S01]  /*0c70*/  @P3 IMAD.WIDE.U32 R120, R112.reuse, 0x10, R120 ;  /* 0x0000001070783825 */ /* 0x040fe200078e0078 */
[----:B------:R-:W5:Y:S02]  /*0c80*/  @P3 LDG.E.128 R24, desc[UR6][R118.64] ;  /* 0x0000000676183981 */ /* 0x000f64000c1e1d00 */
[----:B---3--:R-:W2:Y:S01]  /*0c90*/  @P0 LDC.64 R56, c[0x0][0x440] ;  /* 0x00011000ff380b82 */ /* 0x008ea20000000a00 */
[C---:B------:R-:W-:Y:S01]  /*0ca0*/  @P3 IMAD.WIDE.U32 R122, R112.reuse, 0x10, R122 ;  /* 0x00000010707a3825 */ /* 0x040fe200078e007a */
[----:B------:R-:W-:Y:S01]  /*0cb0*/  @P3 IADD3 R112, PT, PT, R112, 0x20, RZ ;  /* 0x0000002070703810 */ /* 0x000fe20007ffe0ff */
[----:B------:R-:W5:Y:S04]  /*0cc0*/  @P3 LDG.E.128 R28, desc[UR6][R120.64] ;  /* 0x00000006781c3981 */ /* 0x000f68000c1e1d00 */
[C---:B------:R-:W-:Y:S01]  /*0cd0*/  @P2 IMAD.WIDE.U32 R124, R112.reuse, 0x10, R124 ;  /* 0x00000010707c2825 */ /* 0x040fe200078e007c */
[----:B------:R-:W5:Y:S03]  /*0ce0*/  @P3 LD.E.128 R96, desc[UR6][R122.64] ;  /* 0x000000067a603980 */ /* 0x000f66000c101d00 */
[C---:B----4-:R-:W-:Y:S01]  /*0cf0*/  @P2 IMAD.WIDE.U32 R126, R112.reuse, 0x10, R126 ;  /* 0x00000010707e2825 */ /* 0x050fe200078e007e */
[----:B------:R-:W5:Y:S03]  /*0d00*/  @P2 LDG.E.128 R32, desc[UR6][R124.64] ;  /* 0x000000067c202981 */ /* 0x000f66000c1e1d00 */
[C---:B0-----:R-:W-:Y:S01]  /*0d10*/  @P2 IMAD.WIDE.U32 R60, R112.reuse, 0x10, R60 ;  /* 0x00000010703c2825 */ /* 0x041fe200078e003c */
[----:B------:R-:W-:Y:S01]  /*0d20*/  @P2 IADD3 R112, PT, PT, R112, 0x20, RZ ;  /* 0x0000002070702810 */ /* 0x000fe20007ffe0ff */
[----:B------:R-:W5:Y:S04]  /*0d30*/  @P2 LDG.E.128 R36, desc[UR6][R126.64] ;  /* 0x000000067e242981 */ /* 0x000f68000c1e1d00 */
[----:B-1----:R-:W-:Y:S01]  /*0d40*/  @P1 IMAD.WIDE.U32 R64, R112, 0x10, R64 ;  /* 0x0000001070401825 */ /* 0x002fe200078e0040 */
[----:B------:R-:W-:-:S03]  /*0d50*/  @P6 MOV R79, RZ ;  /* 0x000000ff004f6202 */ /* 0x000fc60000000f00 */
[----:B------:R-:W-:Y:S01]  /*0d60*/  HFMA2 R58, -RZ, RZ, 0, 0 ;  /* 0x00000000ff3a7431 */ /* 0x000fe200000001ff */
[----:B------:R0:W5:Y:S01]  /*0d70*/  @P4 LDG.E.128 R16, desc[UR6][R80.64] ;  /* 0x0000000650104981 */ /* 0x000162000c1e1d00 */
[----:B------:R-:W-:-:S04]  /*0d80*/  @P1 IMAD.WIDE.U32 R128, R112, 0x10, R128 ;  /* 0x0000001070801825 */ /* 0x000fc800078e0080 */
[----:B------:R-:W-:Y:S02]  /*0d90*/  HFMA2 R66, -RZ, RZ, 0, 0 ;  /* 0x00000000ff427431 */ /* 0x000fe400000001ff */
[----:B------:R-:W-:Y:S02]  /*0da0*/  HFMA2 R74, -RZ, RZ, 0, 0 ;  /* 0x00000000ff4a7431 */ /* 0x000fe400000001ff */
[C---:B------:R-:W-:Y:S01]  /*0db0*/  @P1 IMAD.WIDE.U32 R130, R112.reuse, 0x10, R130 ;  /* 0x0000001070821825 */ /* 0x040fe200078e0082 */
[----:B------:R-:W-:Y:S01]  /*0dc0*/  @P1 IADD3 R112, PT, PT, R112, 0x20, RZ ;  /* 0x0000002070701810 */ /* 0x000fe20007ffe0ff */
[----:B------:R-:W5:Y:S04]  /*0dd0*/  @P1 LDG.E.128 R44, desc[UR6][R128.64] ;  /* 0x00000006802c1981 */ /* 0x000f68000c1e1d00 */
[C---:B------:R-:W-:Y:S01]  /*0de0*/  @P0 IMAD.WIDE.U32 R132, R112.reuse, 0x10, R132 ;  /* 0x0000001070840825 */ /* 0x040fe200078e0084 */
[----:B------:R-:W5:Y:S03]  /*0df0*/  @P1 LD.E.128 R88, desc[UR6][R130.64] ;  /* 0x0000000682581980 */ /* 0x000f66000c101d00 */
[C---:B------:R-:W-:Y:S01]  /*0e00*/  @P0 IMAD.WIDE.U32 R134, R112.reuse, 0x10, R134 ;  /* 0x0000001070860825 */ /* 0x040fe200078e0086 */
[----:B------:R-:W5:Y:S04]  /*0e10*/  @P0 LDG.E.128 R48, desc[UR6][R132.64] ;  /* 0x0000000684300981 */ /* 0x000f68000c1e1d00 */
[----:B------:R-:W5:Y:S01]  /*0e20*/  @P0 LDG.E.128 R52, desc[UR6][R134.64] ;  /* 0x0000000686340981 */ /* 0x000f62000c1e1d00 */
[----:B------:R-:W-:Y:S01]  /*0e30*/  ISETP.GE.U32.AND P6, PT, R3, 0x100, PT ;  /* 0x000001000300780c */ /* 0x000fe20003fc6070 */
[----:B--2---:R-:W-:-:S04]  /*0e40*/  @P0 IMAD.WIDE.U32 R68, R112, 0x10, R56 ;  /* 0x0000001070440825 */ /* 0x004fc800078e0038 */
[----:B------:R-:W-:Y:S01]  /*0e50*/  HFMA2 R82, -RZ, RZ, 0, 0 ;  /* 0x00000000ff527431 */ /* 0x000fe200000001ff */
[----:B------:R1:W5:Y:S01]  /*0e60*/  @P2 LD.E.128 R92, desc[UR6][R60.64] ;  /* 0x000000063c5c2980 */ /* 0x000362000c101d00 */
[----:B------:R-:W-:Y:S02]  /*0e70*/  CS2R R56, SRZ ;  /* 0x0000000000387805 */ /* 0x000fe4000001ff00 */
[----:B------:R-:W-:Y:S02]  /*0e80*/  MOV R62, RZ ;  /* 0x000000ff003e7202 */ /* 0x000fe40000000f00 */
[----:B------:R-:W-:Y:S01]  /*0e90*/  CS2R R72, SRZ ;  /* 0x0000000000487805 */ /* 0x000fe2000001ff00 */
[----:B------:R2:W5:Y:S01]  /*0ea0*/  @P1 LDG.E.128 R40, desc[UR6][R64.64] ;  /* 0x0000000640281981 */ /* 0x000562000c1e1d00 */
[----:B------:R-:W-:Y:S02]  /*0eb0*/  MOV R70, RZ ;  /* 0x000000ff00467202 */ /* 0x000fe40000000f00 */
[----:B------:R-:W-:-:S02]  /*0ec0*/  CS2R R76, SRZ ;  /* 0x00000000004c7805 */ /* 0x000fc4000001ff00 */
[----:B------:R-:W-:Y:S01]  /*0ed0*/  MOV R78, RZ ;  /* 0x000000ff004e7202 */ /* 0x000fe20000000f00 */
[----:B------:R3:W5:Y:S01]  /*0ee0*/  @P0 LD.E.128 R84, desc[UR6][R68.64] ;  /* 0x0000000644540980 */ /* 0x000762000c101d00 */
[----:B0-----:R-:W-:Y:S02]  /*0ef0*/  CS2R R80, SRZ ;  /* 0x0000000000507805 */ /* 0x001fe4000001ff00 */
[----:B-1----:R-:W-:Y:S02]  /*0f00*/  CS2R R60, SRZ ;  /* 0x00000000003c7805 */ /* 0x002fe4000001ff00 */
[----:B------:R-:W-:Y:S02]  /*0f10*/  @P5 MOV R83, RZ ;  /* 0x000000ff00535202 */ /* 0x000fe40000000f00 */
[----:B------:R-:W-:Y:S02]  /*0f20*/  @P4 MOV R75, RZ ;  /* 0x000000ff004b4202 */ /* 0x000fe40000000f00 */
[----:B--2---:R-:W-:-:S02]  /*0f30*/  CS2R R64, SRZ ;  /* 0x0000000000407805 */ /* 0x004fc4000001ff00 */
[----:B------:R-:W-:Y:S02]  /*0f40*/  @P3 MOV R71, RZ ;  /* 0x000000ff00473202 */ /* 0x000fe40000000f00 */
[----:B------:R-:W-:Y:S02]  /*0f50*/  @P2 MOV R67, RZ ;  /* 0x000000ff00432202 */ /* 0x000fe40000000f00 */
[----:B---3--:R-:W-:Y:S02]  /*0f60*/  CS2R R68, SRZ ;  /* 0x0000000000447805 */ /* 0x008fe4000001ff00 */
        /* <DEDUP_REMOVED lines=30> */
.L_x_26039:
        /* <DEDUP_REMOVED lines=117> */
.L_x_26042:
        /* <DEDUP_REMOVED lines=13> */
[----:B------:R4:W5:Y:S01]  /*1970*/  @P5 LDG.E.128 R212, desc[UR6][R84.64] ;  /* 0x0000000654d45981 */ /* 0x000962000c1e1d00 */
[----:B--2---:R-:W-:-:S06]  /*1980*/  @P5 IMAD.WIDE.U32 R88, R112, 0x10, R88 ;  /* 0x0000001070585825 */ /* 0x004fcc00078e0058 */
[----:B------:R-:W2:Y:S08]  /*1990*/  LDC.64 R108, c[0x0][0x3d0] ;  /* 0x0000f400ff6c7b82 */ /* 0x000eb00000000a00 */
[----:B------:R-:W2:Y:S08]  /*19a0*/  @P4 LDC.64 R114, c[0x0][0x438] ;  /* 0x00010e00ff724b82 */ /* 0x000eb00000000a00 */
[----:B------:R-:W2:Y:S01]  /*19b0*/  LDC.64 R116, c[0x0][0x3d8] ;  /* 0x0000f600ff747b82 */ /* 0x000ea20000000a00 */
[----:B-1----:R-:W-:-:S07]  /*19c0*/  @P5 IMAD.WIDE.U32 R92, R112, 0x10, R92 ;  /* 0x00000010705c5825 */ /* 0x002fce00078e005c */
[----:B------:R-:W1:Y:S01]  /*19d0*/  LDC.64 R118, c[0x0][0x3d0] ;  /* 0x0000f400ff767b82 */ /* 0x000e620000000a00 */
[----:B------:R-:W-:Y:S01]  /*19e0*/  @P5 LOP3.LUT R112, R112, 0x20, RZ, 0xfc, !PT ;  /* 0x0000002070705812 */ /* 0x000fe200078efcff */
[----:B------:R4:W5:Y:S06]  /*19f0*/  @P5 LD.E.128 R80, desc[UR6][R88.64] ;  /* 0x0000000658505980 */ /* 0x00096c000c101d00 */
[----:B------:R-:W1:Y:S08]  /*1a00*/  LDC.64 R122, c[0x0][0x3d8] ;  /* 0x0000f600ff7a7b82 */ /* 0x000e700000000a00 */
[----:B------:R-:W1:Y:S01]  /*1a10*/  @P3 LDC.64 R120, c[0x0][0x438] ;  /* 0x00010e00ff783b82 */ /* 0x000e620000000a00 */
[C---:B---3--:R-:W-:Y:S01]  /*1a20*/  @P6 IMAD.WIDE.U32 R96, R112.reuse, 0x10, R96 ;  /* 0x0000001070606825 */ /* 0x048fe200078e0060 */
[----:B------:R-:W-:Y:S01]  /*1a30*/  ISETP.GE.U32.AND P0, PT, R3, 0xe0, PT ;  /* 0x000000e00300780c */ /* 0x000fe20003f06070 */
[----:B------:R3:W5:Y:S05]  /*1a40*/  @P5 LDG.E.128 R4, desc[UR6][R92.64] ;  /* 0x000000065c045981 */ /* 0x00076a000c1e1d00 */
[----:B------:R-:W3:Y:S01]  /*1a50*/  LDC.64 R124, c[0x0][0x3d0] ;  /* 0x0000f400ff7c7b82 */ /* 0x000ee20000000a00 */
[C---:B0-----:R-:W-:Y:S01]  /*1a60*/  @P6 IMAD.WIDE.U32 R100, R112.reuse, 0x10, R100 ;  /* 0x0000001070646825 */ /* 0x041fe200078e0064 */
[----:B------:R0:W5:Y:S06]  /*1a70*/  @P6 LDG.E.128 R8, desc[UR6][R96.64] ;  /* 0x0000000660086981 */ /* 0x00016c000c1e1d00 */
[----:B------:R-:W0:Y:S01]  /*1a80*/  LDC.64 R126, c[0x0][0x3d8] ;  /* 0x0000f600ff7e7b82 */ /* 0x000e220000000a00 */
[----:B----4-:R-:W-:-:S07]  /*1a90*/  @P6 IMAD.WIDE.U32 R104, R112, 0x10, R104 ;  /* 0x0000001070686825 */ /* 0x010fce00078e0068 */
[----:B------:R-:W4:Y:S01]  /*1aa0*/  @P2 LDC.64 R84, c[0x0][0x438] ;  /* 0x00010e00ff542b82 */ /* 0x000f220000000a00 */
[----:B------:R-:W-:Y:S01]  /*1ab0*/  @P6 IADD3 R112, PT, PT, R112, 0x20, RZ ;  /* 0x0000002070706810 */ /* 0x000fe20007ffe0ff */
[----:B------:R0:W5:Y:S06]  /*1ac0*/  @P6 LD.E.128 R76, desc[UR6][R100.64] ;  /* 0x00000006644c6980 */ /* 0x00016c000c101d00 */
[----:B------:R-:W0:Y:S01]  /*1ad0*/  LDC.64 R88, c[0x0][0x3d0] ;  /* 0x0000f400ff587b82 */ /* 0x000e220000000a00 */
[C---:B--2---:R-:W-:Y:S01]  /*1ae0*/  @P4 IMAD.WIDE.U32 R108, R112.reuse, 0x10, R108 ;  /* 0x00000010706c4825 */ /* 0x044fe200078e006c */
[----:B------:R2:W5:Y:S06]  /*1af0*/  @P6 LDG.E.128 R12, desc[UR6][R104.64] ;  /* 0x00000006680c6981 */ /* 0x00056c000c1e1d00 */
[----:B------:R-:W2:Y:S01]  /*1b00*/  LDC.64 R130, c[0x0][0x3d8] ;  /* 0x0000f600ff827b82 */ /* 0x000ea20000000a00 */
[----:B------:R-:W-:-:S07]  /*1b10*/  @P4 IMAD.WIDE.U32 R114, R112, 0x10, R114 ;  /* 0x0000001070724825 */ /* 0x000fce00078e0072 */
[----:B------:R-:W2:Y:S01]  /*1b20*/  LDC.64 R132, c[0x0][0x3d0] ;  /* 0x0000f400ff847b82 */ /* 0x000ea20000000a00 */
[----:B------:R-:W-:-:S07]  /*1b30*/  @P4 IMAD.WIDE.U32 R116, R112, 0x10, R116 ;  /* 0x0000001070744825 */ /* 0x000fce00078e0074 */
[----:B------:R-:W2:Y:S01]  /*1b40*/  @P1 LDC.64 R128, c[0x0][0x438] ;  /* 0x00010e00ff801b82 */ /* 0x000ea20000000a00 */
[----:B------:R-:W-:Y:S01]  /*1b50*/  @P4 IADD3 R112, PT, PT, R112, 0x20, RZ ;  /* 0x0000002070704810 */ /* 0x000fe20007ffe0ff */
[----:B------:R-:W5:Y:S06]  /*1b60*/  @P4 LD.E.128 R72, desc[UR6][R114.64] ;  /* 0x0000000672484980 */ /* 0x000f6c000c101d00 */
[----:B------:R-:W2:Y:S01]  /*1b70*/  LDC.64 R134, c[0x0][0x3d8] ;  /* 0x0000f600ff867b82 */ /* 0x000ea20000000a00 */
[C---:B-1----:R-:W-:Y:S01]  /*1b80*/  @P3 IMAD.WIDE.U32 R118, R112.reuse, 0x10, R118 ;  /* 0x0000001070763825 */ /* 0x042fe200078e0076 */
[----:B------:R-:W5:Y:S03]  /*1b90*/  @P4 LDG.E.128 R20, desc[UR6][R116.64] ;  /* 0x0000000674144981 */ /* 0x000f66000c1e1d00 */
[C---:B------:R-:W-:Y:S01]  /*1ba0*/  @P3 IMAD.WIDE.U32 R120, R112.reuse, 0x10, R120 ;  /* 0x0000001070783825 */ /* 0x040fe200078e0078 */
[----:B------:R-:W5:Y:S02]  /*1bb0*/  @P3 LDG.E.128 R24, desc[UR6][R118.64] ;  /* 0x0000000676183981 */ /* 0x000f64000c1e1d00 */
[----:B---3--:R-:W1:Y:S01]  /*1bc0*/  @P0 LDC.64 R92, c[0x0][0x438] ;  /* 0x00010e00ff5c0b82 */ /* 0x008e620000000a00 */
[C---:B------:R-:W-:Y:S01]  /*1bd0*/  @P3 IMAD.WIDE.U32 R122, R112.reuse, 0x10, R122 ;  /* 0x00000010707a3825 */ /* 0x040fe200078e007a */
[----:B------:R-:W-:Y:S01]  /*1be0*/  @P3 IADD3 R112, PT, PT, R112, 0x20, RZ ;  /* 0x0000002070703810 */ /* 0x000fe20007ffe0ff */
[----:B------:R-:W5:Y:S04]  /*1bf0*/  @P3 LD.E.128 R68, desc[UR6][R120.64] ;  /* 0x0000000678443980 */ /* 0x000f68000c101d00 */
[C---:B------:R-:W-:Y:S01]  /*1c00*/  @P2 IMAD.WIDE.U32 R124, R112.reuse, 0x10, R124 ;  /* 0x00000010707c2825 */ /* 0x040fe200078e007c */
[----:B------:R-:W5:Y:S03]  /*1c10*/  @P3 LDG.E.128 R28, desc[UR6][R122.64] ;  /* 0x000000067a1c3981 */ /* 0x000f66000c1e1d00 */
[C---:B----4-:R-:W-:Y:S01]  /*1c20*/  @P2 IMAD.WIDE.U32 R84, R112.reuse, 0x10, R84 ;  /* 0x0000001070542825 */ /* 0x050fe200078e0054 */
[----:B------:R-:W5:Y:S03]  /*1c30*/  @P2 LDG.E.128 R32, desc[UR6][R124.64] ;  /* 0x000000067c202981 */ /* 0x000f66000c1e1d00 */
[C---:B0-----:R-:W-:Y:S01]  /*1c40*/  @P2 IMAD.WIDE.U32 R126, R112.reuse, 0x10, R126 ;  /* 0x00000010707e2825 */ /* 0x041fe200078e007e */
[----:B------:R-:W-:-:S03]  /*1c50*/  @P2 IADD3 R112, PT, PT, R112, 0x20, RZ ;  /* 0x0000002070702810 */ /* 0x000fc60007ffe0ff */
[----:B------:R-:W-:Y:S01]  /*1c60*/  HFMA2 R86, -RZ, RZ, 0, 0 ;  /* 0x00000000ff567431 */ /* 0x000fe200000001ff */
[----:B------:R-:W-:Y:S01]  /*1c70*/  @P6 MOV R107, RZ ;  /* 0x000000ff006b6202 */ /* 0x000fe20000000f00 */
[----:B------:R-:W-:Y:S01]  /*1c80*/  HFMA2 R94, -RZ, RZ, 0, 0 ;  /* 0x00000000ff5e7431 */ /* 0x000fe200000001ff */
[----:B------:R-:W5:Y:S01]  /*1c90*/  @P2 LDG.E.128 R36, desc[UR6][R126.64] ;  /* 0x000000067e242981 */ /* 0x000f62000c1e1d00 */
[----:B------:R-:W-:-:S04]  /*1ca0*/  @P1 IMAD.WIDE.U32 R88, R112, 0x10, R88 ;  /* 0x0000001070581825 */ /* 0x000fc800078e0058 */
[----:B------:R-:W-:Y:S02]  /*1cb0*/  HFMA2 R102, -RZ, RZ, 0, 0 ;  /* 0x00000000ff667431 */ /* 0x000fe400000001ff */
[----:B------:R-:W-:Y:S02]  /*1cc0*/  HFMA2 R110, -RZ, RZ, 0, 0 ;  /* 0x00000000ff6e7431 */ /* 0x000fe400000001ff */
[C---:B--2---:R-:W-:Y:S01]  /*1cd0*/  @P1 IMAD.WIDE.U32 R128, R112.reuse, 0x10, R128 ;  /* 0x0000001070801825 */ /* 0x044fe200078e0080 */
[----:B------:R0:W5:Y:S03]  /*1ce0*/  @P4 LDG.E.128 R16, desc[UR6][R108.64] ;  /* 0x000000066c104981 */ /* 0x000166000c1e1d00 */
[C---:B------:R-:W-:Y:S01]  /*1cf0*/  @P1 IMAD.WIDE.U32 R130, R112.reuse, 0x10, R130 ;  /* 0x0000001070821825 */ /* 0x040fe200078e0082 */
[----:B------:R-:W-:Y:S01]  /*1d00*/  @P1 IADD3 R112, PT, PT, R112, 0x20, RZ ;  /* 0x0000002070701810 */ /* 0x000fe20007ffe0ff */
[----:B------:R-:W5:Y:S04]  /*1d10*/  @P1 LD.E.128 R60, desc[UR6][R128.64] ;  /* 0x00000006803c1980 */ /* 0x000f68000c101d00 */
[C---:B------:R-:W-:Y:S01]  /*1d20*/  @P0 IMAD.WIDE.U32 R132, R112.reuse, 0x10, R132 ;  /* 0x0000001070840825 */ /* 0x040fe200078e0084 */
[----:B------:R-:W5:Y:S03]  /*1d30*/  @P1 LDG.E.128 R44, desc[UR6][R130.64] ;  /* 0x00000006822c1981 */ /* 0x000f66000c1e1d00 */
[C---:B------:R-:W-:Y:S01]  /*1d40*/  @P0 IMAD.WIDE.U32 R134, R112.reuse, 0x10, R134 ;  /* 0x0000001070860825 */ /* 0x040fe200078e0086 */
[----:B------:R-:W5:Y:S04]  /*1d50*/  @P0 LDG.E.128 R48, desc[UR6][R132.64] ;  /* 0x0000000684300981 */ /* 0x000f68000c1e1d00 */
[----:B------:R-:W5:Y:S01]  /*1d60*/  @P0 LDG.E.128 R52, desc[UR6][R134.64] ;  /* 0x0000000686340981 */ /* 0x000f62000c1e1d00 */
[----:B------:R-:W-:Y:S01]  /*1d70*/  ISETP.GE.U32.AND P6, PT, R3, 0x100, PT ;  /* 0x000001000300780c */ /* 0x000fe20003fc6070 */
[----:B-1----:R-:W-:Y:S01]  /*1d80*/  @P0 IMAD.WIDE.U32 R92, R112, 0x10, R92 ;  /* 0x00000010705c0825 */ /* 0x002fe200078e005c */
[----:B------:R-:W-:Y:S01]  /*1d90*/  MOV R90, RZ ;  /* 0x000000ff005a7202 */ /* 0x000fe20000000f00 */
[----:B------:R1:W5:Y:S01]  /*1da0*/  @P2 LD.E.128 R64, desc[UR6][R84.64] ;  /* 0x0000000654402980 */ /* 0x000362000c101d00 */
[----:B------:R-:W-:-:S02]  /*1db0*/  MOV R98, RZ ;  /* 0x000000ff00627202 */ /* 0x000fc40000000f00 */
[----:B------:R-:W-:Y:S02]  /*1dc0*/  CS2R R96, SRZ ;  /* 0x0000000000607805 */ /* 0x000fe4000001ff00 */
[----:B------:R-:W-:Y:S01]  /*1dd0*/  CS2R R100, SRZ ;  /* 0x0000000000647805 */ /* 0x000fe2000001ff00 */
[----:B------:R2:W5:Y:S01]  /*1de0*/  @P1 LDG.E.128 R40, desc[UR6][R88.64] ;  /* 0x0000000658281981 */ /* 0x000562000c1e1d00 */
[----:B------:R-:W-:Y:S02]  /*1df0*/  MOV R106, RZ ;  /* 0x000000ff006a7202 */ /* 0x000fe40000000f00 */
[----:B------:R-:W-:Y:S02]  /*1e00*/  CS2R R104, SRZ ;  /* 0x0000000000687805 */ /* 0x000fe4000001ff00 */
[----:B0-----:R-:W-:Y:S01]  /*1e10*/  CS2R R108, SRZ ;  /* 0x00000000006c7805 */ /* 0x001fe2000001ff00 */
[----:B------:R0:W5:Y:S01]  /*1e20*/  @P0 LD.E.128 R56, desc[UR6][R92.64] ;  /* 0x000000065c380980 */ /* 0x000162000c101d00 */
[----:B------:R-:W-:-:S02]  /*1e30*/  @P5 MOV R111, RZ ;  /* 0x000000ff006f5202 */ /* 0x000fc40000000f00 */
[----:B-1----:R-:W-:Y:S02]  /*1e40*/  CS2R R84, SRZ ;  /* 0x0000000000547805 */ /* 0x002fe4000001ff00 */
[----:B------:R-:W-:Y:S02]  /*1e50*/  @P4 MOV R103, RZ ;  /* 0x000000ff00674202 */ /* 0x000fe40000000f00 */
[----:B------:R-:W-:Y:S02]  /*1e60*/  @P3 MOV R99, RZ ;  /* 0x000000ff00633202 */ /* 0x000fe40000000f00 */
[----:B--2---:R-:W-:Y:S02]  /*1e70*/  CS2R R88, SRZ ;  /* 0x0000000000587805 */ /* 0x004fe4000001ff00 */
[----:B------:R-:W-:Y:S02]  /*1e80*/  @P2 MOV R95, RZ ;  /* 0x000000ff005f2202 */ /* 0x000fe40000000f00 */
[----:B------:R-:W-:-:S02]  /*1e90*/  @P1 MOV R91, RZ ;  /* 0x000000ff005b1202 */ /* 0x000fc40000000f00 */
[----:B0-----:R-:W-:Y:S02]  /*1ea0*/  CS2R R92, SRZ ;  /* 0x00000000005c7805 */ /* 0x001fe4000001ff00 */
[----:B------:R-:W-:Y:S02]  /*1eb0*/  @P0 MOV R87, RZ ;  /* 0x000000ff00570202 */ /* 0x000fe40000000f00 */
[----:B------:R-:W-:Y:S01]  /*1ec0*/  @P0 IADD3 R112, PT, PT, R112, 0x20, RZ ;  /* 0x0000002070700810 */ /* 0x000fe20007ffe0ff */
[----:B------:R-:W-:Y:S06]  /*1ed0*/  @!P6 BRA `(.L_x_26041) ;  /* 0x000000000064e947 */ /* 0x000fec0003800000 */
[----:B------:R-:W0:Y:S08]  /*1ee0*/  LDC.64 R114, c[0x0][0x3d8] ;  /* 0x0000f600ff727b82 */ /* 0x000e300000000a00 */
[----:B------:R-:W1:Y:S08]  /*1ef0*/  LDC.64 R116, c[0x0][0x3d0] ;  /* 0x0000f400ff747b82 */ /* 0x000e700000000a00 */
[----:B------:R-:W2:Y:S01]  /*1f00*/  LDC.64 R120, c[0x0][0x438] ;  /* 0x00010e00ff787b82 */ /* 0x000ea20000000a00 */
[----:B0-----:R-:W-:-:S04]  /*1f10*/  IMAD.WIDE.U32 R114, R112, 0x10, R114 ;  /* 0x0000001070727825 */ /* 0x001fc800078e0072 */
[----:B-1----:R-:W-:-:S06]  /*1f20*/  IMAD.WIDE.U32 R116, R112, 0x10, R116 ;  /* 0x0000001070747825 */ /* 0x002fcc00078e0074 */
[----:B------:R-:W5:Y:S01]  /*1f30*/  LDG.E.128 R116, desc[UR6][R116.64] ;  /* 0x0000000674747981 */ /* 0x000f62000c1e1d00 */
[----:B--2---:R-:W-:-:S03]  /*1f40*/  IMAD.WIDE.U32 R120, R112, 0x10, R120 ;  /* 0x0000001070787825 */ /* 0x004fc600078e0078 */
[----:B------:R-:W5:Y:S04]  /*1f50*/  LDG.E.128 R112, desc[UR6][R114.64] ;  /* 0x0000000672707981 */ /* 0x000f68000c1e1d00 */
[----:B------:R-:W5:Y:S01]  /*1f60*/  LD.E.128 R120, desc[UR6][R120.64] ;  /* 0x0000000678787980 */ /* 0x000f62000c101d00 */
[----:B------:R-:W-:Y:S02]  /*1f70*/  CS2R R126, SRZ ;  /* 0x00000000007e7805 */ /* 0x000fe4000001ff00 */
        /* <DEDUP_REMOVED lines=14> */
[----:B------:R-:W-:-:S07]  /*2060*/  CS2R R108, SRZ ;  /* 0x00000000006c7805 */ /* 0x000fce000001ff00 */
.L_x_26041:
[----:B------:R-:W-:Y:S05]  /*2070*/  BSYNC.RECONVERGENT B0 ;  /* 0x0000000000007941 */ /* 0x000fea0003800200 */
.L_x_26038:
[----:B------:R-:W0:Y:S01]  /*2080*/  S2UR UR4, SR_CTAID.X ;  /* 0x00000000000479c3 */ /* 0x000e220000002500 */
[----:B------:R-:W1:Y:S01]  /*2090*/  LDCU UR5, c[0x0][0x384] ;  /* 0x00007080ff0577ac */ /* 0x000e620008000800 */
[----:B------:R-:W-:Y:S01]  /*20a0*/  SHF.R.U32.HI R0, RZ, 0x5, R0 ;  /* 0x00000005ff007819 */ /* 0x000fe20000011600 */
[----:B0-----:R-:W-:-:S06]  /*20b0*/  USHF.L.U32 UR4, UR4, 0x2, URZ ;  /* 0x0000000204047899 */ /* 0x001fcc00080006ff */
[----:B------:R-:W-:-:S04]  /*20c0*/  LOP3.LUT R200, R0, UR4, RZ, 0xfc, !PT ;  /* 0x0000000400c87c12 */ /* 0x000fc8000f8efcff */
[----:B-1----:R-:W-:-:S13]  /*20d0*/  ISETP.GE.AND P0, PT, R200, UR5, PT ;  /* 0x00000005c8007c0c */ /* 0x002fda000bf06270 */
[----:B------:R-:W-:Y:S05]  /*20e0*/  @P0 EXIT ;  /* 0x000000000000094d */ /* 0x000fea0003800000 */
[----:B------:R-:W0:Y:S01]  /*20f0*/  LDCU UR12, c[0x0][0x388] ;  /* 0x00007100ff0c77ac */ /* 0x000e220008000800 */
[----:B------:R-:W1:Y:S01]  /*2100*/  LDCU.U8 UR10, c[0x0][0x410] ;  /* 0x00008200ff0a77ac */ /* 0x000e620008000000 */
[----:B------:R-:W2:Y:S01]  /*2110*/  LDCU UR11, c[0x0][0x448] ;  /* 0x00008900ff0b77ac */ /* 0x000ea20008000800 */
[----:B------:R-:W3:Y:S01]  /*2120*/  LDCU.64 UR4, c[0x0][0x398] ;  /* 0x00007300ff0477ac */ /* 0x000ee20008000a00 */
[----:B------:R-:W4:Y:S02]  /*2130*/  LDCU.64 UR8, c[0x0][0x3a0] ;  /* 0x00007400ff0877ac */ /* 0x000f240008000a00 */
.L_x_26108:
[----:B0-----:R-:W-:Y:S01]  /*2140*/  IMAD R0, R200, UR12, RZ ;  /* 0x0000000cc8007c24 */ /* 0x001fe2000f8e02ff */
[----:B------:R-:W-:Y:S04]  /*2150*/  BSSY.RECONVERGENT B0, `(.L_x_26043) ;  /* 0x0000075000007945 */ /* 0x000fe80003800200 */
[----:B------:R-:W-:-:S04]  /*2160*/  SHF.R.S32.HI R201, RZ, 0x1f, R0 ;  /* 0x0000001fffc97819 */ /* 0x000fc80000011400 */
[----:B------:R-:W-:-:S04]  /*2170*/  LEA.HI R201, R201, R0, RZ, 0x3 ;  /* 0x00000000c9c97211 */ /* 0x000fc800078f18ff */
[----:B------:R-:W-:-:S04]  /*2180*/  LEA.HI.SX32 R201, R201, R2, 0x1d ;  /* 0x00000002c9c97211 */ /* 0x000fc800078feaff */
[----:B------:R-:W-:Y:S01]  /*2190*/  MOV R0, R201 ;  /* 0x000000c900007202 */ /* 0x000fe20000000f00 */
[----:B------:R-:W-:Y:S06]  /*21a0*/  @!P5 BRA `(.L_x_26044) ;  /* 0x0000000400bcd947 */ /* 0x000fec0003800000 */
[----:B---3--:R-:W-:Y:S01]  /*21b0*/  ISETP.NE.U32.AND P0, PT, RZ, UR4, PT ;  /* 0x00000004ff007c0c */ /* 0x008fe2000bf05070 */
[----:B------:R-:W0:Y:S01]  /*21c0*/  LDC.64 R140, c[0x0][0x390] ;  /* 0x0000e400ff8c7b82 */ /* 0x000e220000000a00 */
[----:B----4-:R-:W-:Y:S02]  /*21d0*/  ISETP.NE.U32.AND P1, PT, RZ, UR8, PT ;  /* 0x00000008ff007c0c */ /* 0x010fe4000bf25070 */
[----:B------:R-:W-:Y:S02]  /*21e0*/  ISETP.NE.AND.EX P0, PT, RZ, UR5, PT, P0 ;  /* 0x00000005ff007c0c */ /* 0x000fe4000bf05300 */
[----:B------:R-:W-:-:S11]  /*21f0*/  ISETP.NE.AND.EX P1, PT, RZ, UR9, PT, P1 ;  /* 0x00000009ff007c0c */ /* 0x000fd6000bf25310 */
[----:B------:R-:W3:Y:S08]  /*2200*/  @P0 LDC.64 R136, c[0x0][0x398] ;  /* 0x0000e600ff880b82 */ /* 0x000ef00000000a00 */
[----:B------:R-:W4:Y:S01]  /*2210*/  @P1 LDC.64 R138, c[0x0][0x3a0] ;  /* 0x0000e800ff8a1b82 */ /* 0x000f220000000a00 */
[----:B0-----:R-:W-:-:S06]  /*2220*/  IMAD.WIDE.U32 R140, R201, 0x10, R140 ;  /* 0x00000010c98c7825 */ /* 0x001fcc00078e008c */
[----:B------:R-:W5:Y:S01]  /*2230*/  LDG.E.128 R140, desc[UR6][R140.64] ;  /* 0x000000068c8c7981 */ /* 0x000f62000c1e1d00 */
[----:B---3--:R-:W-:-:S05]  /*2240*/  @P0 IMAD.WIDE.U32 R136, R201, 0x10, R136 ;  /* 0x00000010c9880825 */ /* 0x008fca00078e0088 */
[----:B------:R0:W5:Y:S01]  /*2250*/  @P0 LDG.E.128 R216, desc[UR6][R136.64] ;  /* 0x0000000688d80981 */ /* 0x000162000c1e1d00 */
[----:B----4-:R-:W-:-:S05]  /*2260*/  @P1 IMAD.WIDE.U32 R138, R201, 0x20, R138 ;  /* 0x00000020c98a1825 */ /* 0x010fca00078e008a */
        /* <DEDUP_REMOVED lines=17> */
.L_x_26046:
[--C-:B-----5:R-:W-:Y:S02]  /*2380*/  HADD2.F32 R137, -RZ, R140.reuse.H0_H0 ;  /* 0x2000008cff897230 */ /* 0x120fe40000004100 */
[----:B------:R-:W-:Y:S02]  /*2390*/  HADD2.F32 R140, -RZ, R140.H1_H1 ;  /* 0x3000008cff8c7230 */ /* 0x000fe40000004100 */
[--C-:B------:R-:W-:Y:S02]  /*23a0*/  HADD2.F32 R139, -RZ, R141.reuse.H0_H0 ;  /* 0x2000008dff8b7230 */ /* 0x100fe40000004100 */
[----:B------:R-:W-:Y:S01]  /*23b0*/  FADD.FTZ R136, R128, R137 ;  /* 0x0000008980887221 */ /* 0x000fe20000010000 */
[----:B------:R-:W-:Y:S02]  /*23c0*/  HADD2.F32 R0, -RZ, R141.H1_H1 ;  /* 0x3000008dff007230 */ /* 0x000fe40000004100 */
[----:B------:R-:W-:Y:S01]  /*23d0*/  FADD.FTZ R137, R129, R140 ;  /* 0x0000008c81897221 */ /* 0x000fe20000010000 */
[----:B------:R-:W-:-:S02]  /*23e0*/  HADD2.F32 R141, -RZ, R142.H0_H0 ;  /* 0x2000008eff8d7230 */ /* 0x000fc40000004100 */
[----:B------:R-:W-:Y:S01]  /*23f0*/  FADD.FTZ R138, R130, R139 ;  /* 0x0000008b828a7221 */ /* 0x000fe20000010000 */
[----:B------:R-:W-:Y:S02]  /*2400*/  HADD2.F32 R142, -RZ, R142.H1_H1 ;  /* 0x3000008eff8e7230 */ /* 0x000fe40000004100 */
[----:B------:R-:W-:Y:S01]  /*2410*/  FADD.FTZ R139, R131, R0 ;  /* 0x00000000838b7221 */ /* 0x000fe20000010000 */
[--C-:B------:R-:W-:Y:S02]  /*2420*/  HADD2.F32 R205, -RZ, R143.reuse.H0_H0 ;  /* 0x2000008fffcd7230 */ /* 0x100fe40000004100 */
[----:B------:R-:W-:Y:S01]  /*2430*/  FADD.FTZ R140, R132, R141 ;  /* 0x0000008d848c7221 */ /* 0x000fe20000010000 */
[----:B------:R-:W-:Y:S02]  /*2440*/  HADD2.F32 R202, -RZ, R143.H1_H1 ;  /* 0x3000008fffca7230 */ /* 0x000fe40000004100 */
[----:B------:R-:W-:Y:S01]  /*2450*/  FADD.FTZ R141, R133, R142 ;  /* 0x0000008e858d7221 */ /* 0x000fe20000010000 */
[----:B------:R-:W-:-:S02]  /*2460*/  FADD.FTZ R142, R134, R205 ;  /* 0x000000cd868e7221 */ /* 0x000fc40000010000 */
[----:B------:R-:W-:Y:S01]  /*2470*/  FADD.FTZ R143, R135, R202 ;  /* 0x000000ca878f7221 */ /* 0x000fe20000010000 */
[----:B------:R-:W-:Y:S06]  /*2480*/  BRA `(.L_x_26047) ;  /* 0x0000000000f07947 */ /* 0x000fec0003800000 */
.L_x_26045:
        /* <DEDUP_REMOVED lines=8> */
[----:B------:R-:W-:Y:S01]  /*2510*/  FADD.FTZ R136, R139, R136 ;  /* 0x000000888b887221 */ /* 0x000fe20000010000 */
[----:B------:R-:W-:-:S02]  /*2520*/  HADD2.F32 R0, -RZ, R141.H1_H1 ;  /* 0x3000008dff007230 */ /* 0x000fc40000004100 */
[----:B------:R-:W-:Y:S01]  /*2530*/  FADD.FTZ R137, R140, R137 ;  /* 0x000000898c897221 */ /* 0x000fe20000010000 */
[--C-:B------:R-:W-:Y:S02]  /*2540*/  HADD2.F32 R207, -RZ, R142.reuse.H0_H0 ;  /* 0x2000008effcf7230 */ /* 0x100fe40000004100 */
[----:B------:R-:W-:Y:S02]  /*2550*/  HADD2.F32 R202, -RZ, R142.H1_H1 ;  /* 0x3000008effca7230 */ /* 0x000fe40000004100 */
[--C-:B------:R-:W-:Y:S02]  /*2560*/  HADD2.F32 R209, -RZ, R143.reuse.H0_H0 ;  /* 0x2000008fffd17230 */ /* 0x100fe40000004100 */
[----:B------:R-:W-:Y:S02]  /*2570*/  HADD2.F32 R204, -RZ, R143.H1_H1 ;  /* 0x3000008fffcc7230 */ /* 0x000fe40000004100 */
[--C-:B------:R-:W-:Y:S02]  /*2580*/  HADD2.F32 R138, -RZ, R217.reuse.H0_H0 ;  /* 0x200000d9ff8a7230 */ /* 0x100fe40000004100 */
[----:B------:R-:W-:-:S02]  /*2590*/  HADD2.F32 R139, -RZ, R217.H1_H1 ;  /* 0x300000d9ff8b7230 */ /* 0x000fc40000004100 */
[--C-:B------:R-:W-:Y:S02]  /*25a0*/  HADD2.F32 R140, -RZ, R218.reuse.H0_H0 ;  /* 0x200000daff8c7230 */ /* 0x100fe40000004100 */
        /* <DEDUP_REMOVED lines=10> */
.L_x_26048:
[--C-:B-----5:R-:W-:Y:S02]  /*2650*/  HADD2.F32 R0, -RZ, R140.reuse.H0_H0 ;  /* 0x2000008cff007230 */ /* 0x120fe40000004100 */
[----:B------:R-:W-:Y:S02]  /*2660*/  HADD2.F32 R140, -RZ, R140.H1_H1 ;  /* 0x3000008cff8c7230 */ /* 0x000fe40000004100 */
[--C-:B------:R-:W-:Y:S02]  /*2670*/  HADD2.F32 R139, -RZ, R216.reuse.H1_H1 ;  /* 0x300000d8ff8b7230 */ /* 0x100fe40000004100 */
[--C-:B------:R-:W-:Y:S02]  /*2680*/  HADD2.F32 R136, -RZ, R141.reuse.H0_H0 ;  /* 0x2000008dff887230 */ /* 0x100fe40000004100 */
[----:B------:R-:W-:Y:S02]  /*2690*/  HADD2.F32 R138, -RZ, R141.H1_H1 ;  /* 0x3000008dff8a7230 */ /* 0x000fe40000004100 */
[----:B------:R-:W-:Y:S01]  /*26a0*/  FADD.FTZ R140, R140, R139 ;  /* 0x0000008b8c8c7221 */ /* 0x000fe20000010000 */
[----:B------:R-:W-:-:S02]  /*26b0*/  HADD2.F32 R137, -RZ, R216.H0_H0 ;  /* 0x200000d8ff897230 */ /* 0x000fc40000004100 */
[--C-:B------:R-:W-:Y:S02]  /*26c0*/  HADD2.F32 R202, -RZ, R142.reuse.H0_H0 ;  /* 0x2000008effca7230 */ /* 0x100fe40000004100 */
[----:B------:R-:W-:Y:S02]  /*26d0*/  HADD2.F32 R141, -RZ, R217.H0_H0 ;  /* 0x200000d9ff8d7230 */ /* 0x000fe40000004100 */
[----:B------:R-:W-:Y:S01]  /*26e0*/  FADD.FTZ R137, R0, R137 ;  /* 0x0000008900897221 */ /* 0x000fe20000010000 */
        /* <DEDUP_REMOVED lines=8> */
[----:B------:R-:W-:Y:S02]  /*2770*/  HADD2.F32 R139, -RZ, R217.H1_H1 ;  /* 0x300000d9ff8b7230 */ /* 0x000fe40000004100 */
[----:B------:R-:W-:Y:S01]  /*2780*/  FADD.FTZ R143, R202, R143 ;  /* 0x0000008fca8f7221 */ /* 0x000fe20000010000 */
[--C-:B------:R-:W-:Y:S02]  /*2790*/  HADD2.F32 R207, -RZ, R219.reuse.H0_H0 ;  /* 0x200000dbffcf7230 */ /* 0x100fe40000004100 */
[----:B------:R-:W-:Y:S01]  /*27a0*/  FADD.FTZ R142, R142, R205 ;  /* 0x000000cd8e8e7221 */ /* 0x000fe20000010000 */
[----:B------:R-:W-:-:S02]  /*27b0*/  HADD2.F32 R209, -RZ, R219.H1_H1 ;  /* 0x300000dbffd17230 */ /* 0x000fc40000004100 */
        /* <DEDUP_REMOVED lines=9> */
.L_x_26047:
[----:B------:R-:W0:Y:S01]  /*2850*/  LDC.64 R204, c[0x0][0x3a8] ;  /* 0x0000ea00ffcc7b82 */ /* 0x000e220000000a00 */
[C---:B------:R-:W-:Y:S01]  /*2860*/  IADD3 R0, PT, PT, R201.reuse, 0x20, RZ ;  /* 0x00000020c9007810 */ /* 0x040fe20007ffe0ff */
[----:B0-----:R-:W-:-:S05]  /*2870*/  IMAD.WIDE.U32 R204, R201, 0x20, R204 ;  /* 0x00000020c9cc7825 */ /* 0x001fca00078e00cc */
[----:B------:R0:W-:Y:S04]  /*2880*/  STG.E.128 desc[UR6][R204.64], R136 ;  /* 0x00000088cc007986 */ /* 0x0001e8000c101d06 */
[----:B------:R0:W-:Y:S02]  /*2890*/  STG.E.128 desc[UR6][R204.64+0x10], R140 ;  /* 0x0000108ccc007986 */ /* 0x0001e4000c101d06 */
.L_x_26044:
[----:B-1234-:R-:W-:Y:S05]  /*28a0*/  BSYNC.RECONVERGENT B0 ;  /* 0x0000000000007941 */ /* 0x01efea0003800200 */
.L_x_26043:
        /* <DEDUP_REMOVED lines=21> */
[--C-:B-1---5:R-:W-:Y:S02]  /*2a00*/  HADD2.F32 R144, -RZ, R148.reuse.H0_H0 ;  /* 0x20000094ff907230 */ /* 0x122fe40000004100 */
[----:B------:R-:W-:Y:S02]  /*2a10*/  HADD2.F32 R148, -RZ, R148.H1_H1 ;  /* 0x30000094ff947230 */ /* 0x000fe40000004100 */
[--C-:B------:R-:W-:Y:S02]  /*2a20*/  HADD2.F32 R147, -RZ, R216.reuse.H1_H1 ;  /* 0x300000d8ff937230 */ /* 0x100fe40000004100 */
[----:B------:R-:W-:Y:S02]  /*2a30*/  HADD2.F32 R146, -RZ, R149.H0_H0 ;  /* 0x20000095ff927230 */ /* 0x000fe40000004100 */
[----:B------:R-:W-:Y:S02]  /*2a40*/  HADD2.F32 R207, -RZ, R217.H0_H0 ;  /* 0x200000d9ffcf7230 */ /* 0x000fe40000004100 */
[----:B------:R-:W-:Y:S01]  /*2a50*/  FADD.FTZ R148, R147, R148 ;  /* 0x0000009493947221 */ /* 0x000fe20000010000 */
[----:B------:R-:W-:-:S02]  /*2a60*/  HADD2.F32 R145, -RZ, R216.H0_H0 ;  /* 0x200000d8ff917230 */ /* 0x000fc40000004100 */
[--C-:B------:R-:W-:Y:S02]  /*2a70*/  HADD2.F32 R202, -RZ, R150.reuse.H0_H0 ;  /* 0x20000096ffca7230 */ /* 0x100fe40000004100 */
[----:B------:R-:W-:Y:S01]  /*2a80*/  FADD.FTZ R147, R207, R146 ;  /* 0x00000092cf937221 */ /* 0x000fe20000010000 */
[----:B0-----:R-:W-:Y:S02]  /*2a90*/  HADD2.F32 R204, -RZ, R150.H1_H1 ;  /* 0x30000096ffcc7230 */ /* 0x001fe40000004100 */
[----:B------:R-:W-:Y:S01]  /*2aa0*/  FADD.FTZ R145, R145, R144 ;  /* 0x0000009091917221 */ /* 0x000fe20000010000 */
[----:B------:R-:W-:Y:S02]  /*2ab0*/  HADD2.F32 R149, -RZ, R149.H1_H1 ;  /* 0x30000095ff957230 */ /* 0x000fe40000004100 */
[----:B------:R-:W-:Y:S02]  /*2ac0*/  HADD2.F32 R150, -RZ, R217.H1_H1 ;  /* 0x300000d9ff967230 */ /* 0x000fe40000004100 */
[----:B------:R-:W-:-:S02]  /*2ad0*/  HADD2.F32 R205, -RZ, R151.H0_H0 ;  /* 0x20000097ffcd7230 */ /* 0x000fc40000004100 */
[--C-:B------:R-:W-:Y:S02]  /*2ae0*/  HADD2.F32 R207, -RZ, R218.reuse.H0_H0 ;  /* 0x200000daffcf7230 */ /* 0x100fe40000004100 */
[----:B------:R-:W-:Y:S01]  /*2af0*/  FADD.FTZ R150, R150, R149 ;  /* 0x0000009596967221 */ /* 0x000fe20000010000 */
[----:B------:R-:W-:Y:S02]  /*2b00*/  HADD2.F32 R151, -RZ, R151.H1_H1 ;  /* 0x30000097ff977230 */ /* 0x000fe40000004100 */
[----:B------:R-:W-:Y:S02]  /*2b10*/  HADD2.F32 R209, -RZ, R218.H1_H1 ;  /* 0x300000daffd17230 */ /* 0x000fe40000004100 */
[----:B------:R-:W-:Y:S01]  /*2b20*/  FADD.FTZ R149, R207, R202 ;  /* 0x000000cacf957221 */ /* 0x000fe20000010000 */
[--C-:B------:R-:W-:Y:S02]  /*2b30*/  HADD2.F32 R144, -RZ, R219.reuse.H0_H0 ;  /* 0x200000dbff907230 */ /* 0x100fe40000004100 */
        /* <DEDUP_REMOVED lines=13> */
.L_x_26052:
[--C-:B-1---5:R-:W-:Y:S02]  /*2c10*/  HADD2.F32 R146, -RZ, R149.reuse.H0_H0 ;  /* 0x20000095ff927230 */ /* 0x122fe40000004100 */
[----:B------:R-:W-:Y:S02]  /*2c20*/  HADD2.F32 R202, -RZ, R149.H1_H1 ;  /* 0x30000095ffca7230 */ /* 0x000fe40000004100 */
[----:B------:R-:W-:Y:S02]  /*2c30*/  HADD2.F32 R149, -RZ, R217.H0_H0 ;  /* 0x200000d9ff957230 */ /* 0x000fe40000004100 */
[----:B------:R-:W-:Y:S02]  /*2c40*/  HADD2.F32 R144, -RZ, R148.H0_H0 ;  /* 0x20000094ff907230 */ /* 0x000fe40000004100 */
[----:B------:R-:W-:Y:S02]  /*2c50*/  HADD2.F32 R145, -RZ, R216.H0_H0 ;  /* 0x200000d8ff917230 */ /* 0x000fe40000004100 */
[----:B------:R-:W-:Y:S01]  /*2c60*/  FADD.FTZ R146, R149, R146 ;  /* 0x0000009295927221 */ /* 0x000fe20000010000 */
[----:B------:R-:W-:-:S02]  /*2c70*/  HADD2.F32 R148, -RZ, R148.H1_H1 ;  /* 0x30000094ff947230 */ /* 0x000fc40000004100 */
[----:B------:R-:W-:Y:S02]  /*2c80*/  HADD2.F32 R147, -RZ, R216.H1_H1 ;  /* 0x300000d8ff937230 */ /* 0x000fe40000004100 */
[----:B------:R-:W-:Y:S01]  /*2c90*/  FADD.FTZ R144, R145, R144 ;  /* 0x0000009091907221 */ /* 0x000fe20000010000 */
[----:B0-----:R-:W-:Y:S02]  /*2ca0*/  HADD2.F32 R204, -RZ, R150.H0_H0 ;  /* 0x20000096ffcc7230 */ /* 0x001fe40000004100 */
[--C-:B------:R-:W-:Y:S02]  /*2cb0*/  HADD2.F32 R205, -RZ, R151.reuse.H0_H0 ;  /* 0x20000097ffcd7230 */ /* 0x100fe40000004100 */
[----:B------:R-:W-:Y:S01]  /*2cc0*/  FADD.FTZ R145, R147, R148 ;  /* 0x0000009493917221 */ /* 0x000fe20000010000 */
[----:B------:R-:W-:Y:S02]  /*2cd0*/  HADD2.F32 R207, -RZ, R151.H1_H1 ;  /* 0x30000097ffcf7230 */ /* 0x000fe40000004100 */
[----:B------:R-:W-:-:S02]  /*2ce0*/  HADD2.F32 R149, -RZ, R218.H0_H0 ;  /* 0x200000daff957230 */ /* 0x000fc40000004100 */
[----:B------:R-:W-:Y:S02]  /*2cf0*/  HADD2.F32 R150, -RZ, R150.H1_H1 ;  /* 0x30000096ff967230 */ /* 0x000fe40000004100 */
[----:B------:R-:W-:Y:S02]  /*2d00*/  HADD2.F32 R151, -RZ, R218.H1_H1 ;  /* 0x300000daff977230 */ /* 0x000fe40000004100 */
[----:B------:R-:W-:Y:S01]  /*2d10*/  FADD.FTZ R148, R149, R204 ;  /* 0x000000cc95947221 */ /* 0x000fe20000010000 */
[----:B------:R-:W-:Y:S02]  /*2d20*/  HADD2.F32 R147, -RZ, R217.H1_H1 ;  /* 0x300000d9ff937230 */ /* 0x000fe40000004100 */
[--C-:B------:R-:W-:Y:S02]  /*2d30*/  HADD2.F32 R206, -RZ, R219.reuse.H0_H0 ;  /* 0x200000dbffce7230 */ /* 0x100fe40000004100 */
[----:B------:R-:W-:Y:S01]  /*2d40*/  FADD.FTZ R149, R151, R150 ;  /* 0x0000009697957221 */ /* 0x000fe20000010000 */
[----:B------:R-:W-:-:S02]  /*2d50*/  HADD2.F32 R208, -RZ, R219.H1_H1 ;  /* 0x300000dbffd07230 */ /* 0x000fc40000004100 */
[----:B------:R-:W-:Y:S01]  /*2d60*/  FADD.FTZ R147, R147, R202 ;  /* 0x000000ca93937221 */ /* 0x000fe20000010000 */
[----:B------:R-:W-:Y:S02]  /*2d70*/  FADD.FTZ R150, R206, R205 ;  /* 0x000000cdce967221 */ /* 0x000fe40000010000 */
[----:B------:R-:W-:Y:S01]  /*2d80*/  FADD.FTZ R151, R208, R207 ;  /* 0x000000cfd0977221 */ /* 0x000fe20000010000 */
[----:B------:R-:W-:Y:S06]  /*2d90*/  BRA `(.L_x_26053) ;  /* 0x0000000000687947 */ /* 0x000fec0003800000 */
.L_x_26051:
[----:B------:R-:W-:Y:S05]  /*2da0*/  @!P1 BRA `(.L_x_26054) ;  /* 0x0000000000449947 */ /* 0x000fea0003800000 */
[--C-:B-1---5:R-:W-:Y:S02]  /*2db0*/  HADD2.F32 R145, -RZ, R148.reuse.H0_H0 ;  /* 0x20000094ff917230 */ /* 0x122fe40000004100 */
        /* <DEDUP_REMOVED lines=9> */
[--C-:B0-----:R-:W-:Y:S02]  /*2e50*/  HADD2.F32 R205, -RZ, R151.reuse.H0_H0 ;  /* 0x20000097ffcd7230 */ /* 0x101fe40000004100 */
[----:B------:R-:W-:Y:S01]  /*2e60*/  FADD.FTZ R148, R132, R149 ;  /* 0x0000009584947221 */ /* 0x000fe20000010000 */
[----:B------:R-:W-:Y:S02]  /*2e70*/  HADD2.F32 R204, -RZ, R151.H1_H1 ;  /* 0x30000097ffcc7230 */ /* 0x000fe40000004100 */
[----:B------:R-:W-:Y:S01]  /*2e80*/  FADD.FTZ R149, R133, R150 ;  /* 0x0000009685957221 */ /* 0x000fe20000010000 */
[----:B------:R-:W-:-:S02]  /*2e90*/  FADD.FTZ R150, R134, R205 ;  /* 0x000000cd86967221 */ /* 0x000fc40000010000 */
[----:B------:R-:W-:Y:S01]  /*2ea0*/  FADD.FTZ R151, R135, R204 ;  /* 0x000000cc87977221 */ /* 0x000fe20000010000 */
[----:B------:R-:W-:Y:S06]  /*2eb0*/  BRA `(.L_x_26053) ;  /* 0x0000000000207947 */ /* 0x000fec0003800000 */
.L_x_26054:
[--C-:B-1---5:R-:W-:Y:S02]  /*2ec0*/  HADD2.F32 R144, -RZ, R148.reuse.H0_H0 ;  /* 0x20000094ff907230 */ /* 0x122fe40000004100 */
[----:B------:R-:W-:Y:S02]  /*2ed0*/  HADD2.F32 R145, -RZ, R148.H1_H1 ;  /* 0x30000094ff917230 */ /* 0x000fe40000004100 */
[--C-:B------:R-:W-:Y:S02]  /*2ee0*/  HADD2.F32 R146, -RZ, R149.reuse.H0_H0 ;  /* 0x20000095ff927230 */ /* 0x100fe40000004100 */
[----:B------:R-:W-:Y:S02]  /*2ef0*/  HADD2.F32 R147, -RZ, R149.H1_H1 ;  /* 0x30000095ff937230 */ /* 0x000fe40000004100 */
[--C-:B------:R-:W-:Y:S02]  /*2f00*/  HADD2.F32 R148, -RZ, R150.reuse.H0_H0 ;  /* 0x20000096ff947230 */ /* 0x100fe40000004100 */
[----:B------:R-:W-:-:S02]  /*2f10*/  HADD2.F32 R149, -RZ, R150.H1_H1 ;  /* 0x30000096ff957230 */ /* 0x000fc40000004100 */
[--C-:B------:R-:W-:Y:S02]  /*2f20*/  HADD2.F32 R150, -RZ, R151.reuse.H0_H0 ;  /* 0x20000097ff967230 */ /* 0x100fe40000004100 */
[----:B------:R-:W-:-:S07]  /*2f30*/  HADD2.F32 R151, -RZ, R151.H1_H1 ;  /* 0x30000097ff977230 */ /* 0x000fce0000004100 */
.L_x_26053:
[----:B0-----:R-:W0:Y:S02]  /*2f40*/  LDC.64 R204, c[0x0][0x3a8] ;  /* 0x0000ea00ffcc7b82 */ /* 0x001e240000000a00 */
[C---:B0-----:R-:W-:Y:S01]  /*2f50*/  IMAD.WIDE.U32 R204, R0.reuse, 0x20, R204 ;  /* 0x0000002000cc7825 */ /* 0x041fe200078e00cc */
[----:B------:R-:W-:-:S04]  /*2f60*/  IADD3 R0, PT, PT, R0, 0x20, RZ ;  /* 0x0000002000007810 */ /* 0x000fc80007ffe0ff */
[----:B------:R1:W-:Y:S04]  /*2f70*/  STG.E.128 desc[UR6][R204.64], R144 ;  /* 0x00000090cc007986 */ /* 0x0003e8000c101d06 */
[----:B------:R1:W-:Y:S02]  /*2f80*/  STG.E.128 desc[UR6][R204.64+0x10], R148 ;  /* 0x00001094cc007986 */ /* 0x0003e4000c101d06 */
.L_x_26050:
[----:B------:R-:W-:Y:S05]  /*2f90*/  BSYNC.RECONVERGENT B0 ;  /* 0x0000000000007941 */ /* 0x000fea0003800200 */
.L_x_26049:
        /* <DEDUP_REMOVED lines=21> */
[--C-:B--2--5:R-:W-:Y:S02]  /*30f0*/  HADD2.F32 R152, -RZ, R156.reuse.H0_H0 ;  /* 0x2000009cff987230 */ /* 0x124fe40000004100 */
        /* <DEDUP_REMOVED lines=32> */
.L_x_26058:
[--C-:B--2--5:R-:W-:Y:S02]  /*3300*/  HADD2.F32 R154, -RZ, R157.reuse.H0_H0 ;  /* 0x2000009dff9a7230 */ /* 0x124fe40000004100 */
        /* <DEDUP_REMOVED lines=8> */
[----:B------:R-:W-:Y:S02]  /*3390*/  HADD2.F32 R204, -RZ, R158.H0_H0 ;  /* 0x2000009effcc7230 */ /* 0x000fe40000004100 */
        /* <DEDUP_REMOVED lines=15> */
.L_x_26057:
[----:B------:R-:W-:Y:S05]  /*3490*/  @!P1 BRA `(.L_x_26060) ;  /* 0x0000000000449947 */ /* 0x000fea0003800000 */
[--C-:B--2--5:R-:W-:Y:S02]  /*34a0*/  HADD2.F32 R153, -RZ, R156.reuse.H0_H0 ;  /* 0x2000009cff997230 */ /* 0x124fe40000004100 */
        /* <DEDUP_REMOVED lines=16> */
.L_x_26060:
[--C-:B--2--5:R-:W-:Y:S02]  /*35b0*/  HADD2.F32 R152, -RZ, R156.reuse.H0_H0 ;  /* 0x2000009cff987230 */ /* 0x124fe40000004100 */
[----:B------:R-:W-:Y:S02]  /*35c0*/  HADD2.F32 R153, -RZ, R156.H1_H1 ;  /* 0x3000009cff997230 */ /* 0x000fe40000004100 */
[--C-:B------:R-:W-:Y:S02]  /*35d0*/  HADD2.F32 R154, -RZ, R157.reuse.H0_H0 ;  /* 0x2000009dff9a7230 */ /* 0x100fe40000004100 */
[----:B------:R-:W-:Y:S02]  /*35e0*/  HADD2.F32 R155, -RZ, R157.H1_H1 ;  /* 0x3000009dff9b7230 */ /* 0x000fe40000004100 */
[--C-:B------:R-:W-:Y:S02]  /*35f0*/  HADD2.F32 R156, -RZ, R158.reuse.H0_H0 ;  /* 0x2000009eff9c7230 */ /* 0x100fe40000004100 */
[----:B------:R-:W-:-:S02]  /*3600*/  HADD2.F32 R157, -RZ, R158.H1_H1 ;  /* 0x3000009eff9d7230 */ /* 0x000fc40000004100 */
[--C-:B------:R-:W-:Y:S02]  /*3610*/  HADD2.F32 R158, -RZ, R159.reuse.H0_H0 ;  /* 0x2000009fff9e7230 */ /* 0x100fe40000004100 */
[----:B------:R-:W-:-:S07]  /*3620*/  HADD2.F32 R159, -RZ, R159.H1_H1 ;  /* 0x3000009fff9f7230 */ /* 0x000fce0000004100 */
.L_x_26059:
[----:B------:R-:W0:Y:S02]  /*3630*/  LDC.64 R204, c[0x0][0x3a8] ;  /* 0x0000ea00ffcc7b82 */ /* 0x000e240000000a00 */
[C---:B0-----:R-:W-:Y:S01]  /*3640*/  IMAD.WIDE.U32 R204, R0.reuse, 0x20, R204 ;  /* 0x0000002000cc7825 */ /* 0x041fe200078e00cc */
[----:B------:R-:W-:-:S04]  /*3650*/  IADD3 R0, PT, PT, R0, 0x20, RZ ;  /* 0x0000002000007810 */ /* 0x000fc80007ffe0ff */
[----:B------:R2:W-:Y:S04]  /*3660*/  STG.E.128 desc[UR6][R204.64], R152 ;  /* 0x00000098cc007986 */ /* 0x0005e8000c101d06 */
[----:B------:R2:W-:Y:S02]  /*3670*/  STG.E.128 desc[UR6][R204.64+0x10], R156 ;  /* 0x0000109ccc007986 */ /* 0x0005e4000c101d06 */
.L_x_26056:
[----:B------:R-:W-:Y:S05]  /*3680*/  BSYNC.RECONVERGENT B0 ;  /* 0x0000000000007941 */ /* 0x000fea0003800200 */
.L_x_26055:
        /* <DEDUP_REMOVED lines=21> */
[--C-:B---3-5:R-:W-:Y:S02]  /*37e0*/  HADD2.F32 R160, -RZ, R164.reuse.H0_H0 ;  /* 0x200000a4ffa07230 */ /* 0x128fe40000004100 */
        /* <DEDUP_REMOVED lines=32> */
.L_x_26064:
[--C-:B---3-5:R-:W-:Y:S02]  /*39f0*/  HADD2.F32 R162, -RZ, R165.reuse.H0_H0 ;  /* 0x200000a5ffa27230 */ /* 0x128fe40000004100 */
        /* <DEDUP_REMOVED lines=24> */
.L_x_26063:
[----:B------:R-:W-:Y:S05]  /*3b80*/  @!P1 BRA `(.L_x_26066) ;  /* 0x0000000000449947 */ /* 0x000fea0003800000 */
[--C-:B---3-5:R-:W-:Y:S02]  /*3b90*/  HADD2.F32 R161, -RZ, R164.reuse.H0_H0 ;  /* 0x200000a4ffa17230 */ /* 0x128fe40000004100 */
        /* <DEDUP_REMOVED lines=16> */
.L_x_26066:
[--C-:B---3-5:R-:W-:Y:S02]  /*3ca0*/  HADD2.F32 R160, -RZ, R164.reuse.H0_H0 ;  /* 0x200000a4ffa07230 */ /* 0x128fe40000004100 */
[----:B------:R-:W-:Y:S02]  /*3cb0*/  HADD2.F32 R161, -RZ, R164.H1_H1 ;  /* 0x300000a4ffa17230 */ /* 0x000fe40000004100 */
[--C-:B------:R-:W-:Y:S02]  /*3cc0*/  HADD2.F32 R162, -RZ, R165.reuse.H0_H0 ;  /* 0x200000a5ffa27230 */ /* 0x100fe40000004100 */
[----:B------:R-:W-:Y:S02]  /*3cd0*/  HADD2.F32 R163, -RZ, R165.H1_H1 ;  /* 0x300000a5ffa37230 */ /* 0x000fe40000004100 */
[--C-:B------:R-:W-:Y:S02]  /*3ce0*/  HADD2.F32 R164, -RZ, R166.reuse.H0_H0 ;  /* 0x200000a6ffa47230 */ /* 0x100fe40000004100 */
[----:B------:R-:W-:-:S02]  /*3cf0*/  HADD2.F32 R165, -RZ, R166.H1_H1 ;  /* 0x300000a6ffa57230 */ /* 0x000fc40000004100 */
[--C-:B------:R-:W-:Y:S02]  /*3d00*/  HADD2.F32 R166, -RZ, R167.reuse.H0_H0 ;  /* 0x200000a7ffa67230 */ /* 0x100fe40000004100 */
[----:B------:R-:W-:-:S07]  /*3d10*/  HADD2.F32 R167, -RZ, R167.H1_H1 ;  /* 0x300000a7ffa77230 */ /* 0x000fce0000004100 */
.L_x_26065:
[----:B------:R-:W0:Y:S02]  /*3d20*/  LDC.64 R204, c[0x0][0x3a8] ;  /* 0x0000ea00ffcc7b82 */ /* 0x000e240000000a00 */
[C---:B0-----:R-:W-:Y:S01]  /*3d30*/  IMAD.WIDE.U32 R204, R0.reuse, 0x20, R204 ;  /* 0x0000002000cc7825 */ /* 0x041fe200078e00cc */
[----:B------:R-:W-:-:S04]  /*3d40*/  IADD3 R0, PT, PT, R0, 0x20, RZ ;  /* 0x0000002000007810 */ /* 0x000fc80007ffe0ff */
[----:B------:R3:W-:Y:S04]  /*3d50*/  STG.E.128 desc[UR6][R204.64], R160 ;  /* 0x000000a0cc007986 */ /* 0x0007e8000c101d06 */
[----:B------:R3:W-:Y:S02]  /*3d60*/  STG.E.128 desc[UR6][R204.64+0x10], R164 ;  /* 0x000010a4cc007986 */ /* 0x0007e4000c101d06 */
.L_x_26062:
[----:B------:R-:W-:Y:S05]  /*3d70*/  BSYNC.RECONVERGENT B0 ;  /* 0x0000000000007941 */ /* 0x000fea0003800200 */
.L_x_26061:
        /* <DEDUP_REMOVED lines=21> */
[--C-:B0----5:R-:W-:Y:S02]  /*3ed0*/  HADD2.F32 R168, -RZ, R172.reuse.H0_H0 ;  /* 0x200000acffa87230 */ /* 0x121fe40000004100 */
        /* <DEDUP_REMOVED lines=32> */
.L_x_26070:
[--C-:B0----5:R-:W-:Y:S02]  /*40e0*/  HADD2.F32 R170, -RZ, R173.reuse.H0_H0 ;  /* 0x200000adffaa7230 */ /* 0x121fe40000004100 */
        /* <DEDUP_REMOVED lines=24> */
.L_x_26069:
[----:B------:R-:W-:Y:S05]  /*4270*/  @!P1 BRA `(.L_x_26072) ;  /* 0x0000000000449947 */ /* 0x000fea0003800000 */
[--C-:B0----5:R-:W-:Y:S02]  /*4280*/  HADD2.F32 R169, -RZ, R172.reuse.H0_H0 ;  /* 0x200000acffa97230 */ /* 0x121fe40000004100 */
        /* <DEDUP_REMOVED lines=16> */
.L_x_26072:
        /* <DEDUP_REMOVED lines=8> */
.L_x_26071:
[----:B------:R-:W0:Y:S02]  /*4410*/  LDC.64 R204, c[0x0][0x3a8] ;  /* 0x0000ea00ffcc7b82 */ /* 0x000e240000000a00 */
[C---:B0-----:R-:W-:Y:S01]  /*4420*/  IMAD.WIDE.U32 R204, R0.reuse, 0x20, R204 ;  /* 0x0000002000cc7825 */ /* 0x041fe200078e00cc */
[----:B------:R-:W-:-:S04]  /*4430*/  IADD3 R0, PT, PT, R0, 0x20, RZ ;  /* 0x0000002000007810 */ /* 0x000fc80007ffe0ff */
[----:B------:R4:W-:Y:S04]  /*4440*/  STG.E.128 desc[UR6][R204.64], R168 ;  /* 0x000000a8cc007986 */ /* 0x0009e8000c101d06 */
[----:B------:R4:W-:Y:S02]  /*4450*/  STG.E.128 desc[UR6][R204.64+0x10], R172 ;  /* 0x000010accc007986 */ /* 0x0009e4000c101d06 */
.L_x_26068:
[----:B------:R-:W-:Y:S05]  /*4460*/  BSYNC.RECONVERGENT B0 ;  /* 0x0000000000007941 */ /* 0x000fea0003800200 */
.L_x_26067:
        /* <DEDUP_REMOVED lines=54> */
.L_x_26076:
        /* <DEDUP_REMOVED lines=25> */
.L_x_26075:
        /* <DEDUP_REMOVED lines=18> */
.L_x_26078:
        /* <DEDUP_REMOVED lines=8> */
.L_x_26077:
[----:B------:R-:W0:Y:S02]  /*4b00*/  LDC.64 R204, c[0x0][0x3a8] ;  /* 0x0000ea00ffcc7b82 */ /* 0x000e240000000a00 */
[C---:B0-----:R-:W-:Y:S01]  /*4b10*/  IMAD.WIDE.U32 R204, R0.reuse, 0x20, R204 ;  /* 0x0000002000cc7825 */ /* 0x041fe200078e00cc */
[----:B------:R-:W-:-:S04]  /*4b20*/  IADD3 R0, PT, PT, R0, 0x20, RZ ;  /* 0x0000002000007810 */ /* 0x000fc80007ffe0ff */
[----:B------:R0:W-:Y:S04]  /*4b30*/  STG.E.128 desc[UR6][R204.64], R176 ;  /* 0x000000b0cc007986 */ /* 0x0001e8000c101d06 */
[----:B------:R0:W-:Y:S02]  /*4b40*/  STG.E.128 desc[UR6][R204.64+0x10], R180 ;  /* 0x000010b4cc007986 */ /* 0x0001e4000c101d06 */
.L_x_26074:
[----:B------:R-:W-:Y:S05]  /*4b50*/  BSYNC.RECONVERGENT B0 ;  /* 0x0000000000007941 */ /* 0x000fea0003800200 */
.L_x_26073:
        /* <DEDUP_REMOVED lines=54> */
.L_x_26082:
        /* <DEDUP_REMOVED lines=25> */
.L_x_26081:
        /* <DEDUP_REMOVED lines=18> */
.L_x_26084:
        /* <DEDUP_REMOVED lines=8> */
.L_x_26083:
[----:B------:R-:W0:Y:S02]  /*51f0*/  LDC.64 R204, c[0x0][0x3a8] ;  /* 0x0000ea00ffcc7b82 */ /* 0x000e240000000a00 */
[C---:B0-----:R-:W-:Y:S01]  /*5200*/  IMAD.WIDE.U32 R204, R0.reuse, 0x20, R204 ;  /* 0x0000002000cc7825 */ /* 0x041fe200078e00cc */
[----:B------:R-:W-:-:S04]  /*5210*/  IADD3 R0, PT, PT, R0, 0x20, RZ ;  /* 0x0000002000007810 */ /* 0x000fc80007ffe0ff */
[----:B------:R0:W-:Y:S04]  /*5220*/  STG.E.128 desc[UR6][R204.64], R184 ;  /* 0x000000b8cc007986 */ /* 0x0001e8000c101d06 */
[----:B------:R0:W-:Y:S02]  /*5230*/  STG.E.128 desc[UR6][R204.64+0x10], R188 ;  /* 0x000010bccc007986 */ /* 0x0001e4000c101d06 */
.L_x_26080:
[----:B------:R-:W-:Y:S05]  /*5240*/  BSYNC.RECONVERGENT B0 ;  /* 0x0000000000007941 */ /* 0x000fea0003800200 */
.L_x_26079:
        /* <DEDUP_REMOVED lines=30> */
[----:B---34-:R-:W-:Y:S02]  /*5430*/  HADD2.F32 R204, -RZ, R198.H1_H1 ;  /* 0x300000c6ffcc7230 */ /* 0x018fe40000004100 */
        /* <DEDUP_REMOVED lines=23> */
.L_x_26088:
        /* <DEDUP_REMOVED lines=9> */
[----:B---34-:R-:W-:Y:S02]  /*5640*/  HADD2.F32 R204, -RZ, R198.H0_H0 ;  /* 0x200000c6ffcc7230 */ /* 0x018fe40000004100 */
        /* <DEDUP_REMOVED lines=15> */
.L_x_26087:
        /* <DEDUP_REMOVED lines=11> */
[--C-:B---34-:R-:W-:Y:S02]  /*57f0*/  HADD2.F32 R205, -RZ, R199.reuse.H0_H0 ;  /* 0x200000c7ffcd7230 */ /* 0x118fe40000004100 */
[----:B------:R-:W-:Y:S01]  /*5800*/  FADD.FTZ R196, R132, R197 ;  /* 0x000000c584c47221 */ /* 0x000fe20000010000 */
[----:B------:R-:W-:Y:S02]  /*5810*/  HADD2.F32 R204, -RZ, R199.H1_H1 ;  /* 0x300000c7ffcc7230 */ /* 0x000fe40000004100 */
[----:B------:R-:W-:Y:S01]  /*5820*/  FADD.FTZ R197, R133, R198 ;  /* 0x000000c685c57221 */ /* 0x000fe20000010000 */
[----:B------:R-:W-:-:S02]  /*5830*/  FADD.FTZ R198, R134, R205 ;  /* 0x000000cd86c67221 */ /* 0x000fc40000010000 */
[----:B------:R-:W-:Y:S01]  /*5840*/  FADD.FTZ R199, R135, R204 ;  /* 0x000000cc87c77221 */ /* 0x000fe20000010000 */
[----:B------:R-:W-:Y:S06]  /*5850*/  BRA `(.L_x_26089) ;  /* 0x0000000000207947 */ /* 0x000fec0003800000 */
.L_x_26090:
        /* <DEDUP_REMOVED lines=8> */
.L_x_26089:
[----:B---34-:R-:W0:Y:S02]  /*58e0*/  LDC.64 R204, c[0x0][0x3a8] ;  /* 0x0000ea00ffcc7b82 */ /* 0x018e240000000a00 */
[----:B0-----:R-:W-:-:S05]  /*58f0*/  IMAD.WIDE.U32 R204, R0, 0x20, R204 ;  /* 0x0000002000cc7825 */ /* 0x001fca00078e00cc */
[----:B------:R0:W-:Y:S04]  /*5900*/  STG.E.128 desc[UR6][R204.64], R192 ;  /* 0x000000c0cc007986 */ /* 0x0001e8000c101d06 */
[----:B------:R0:W-:Y:S02]  /*5910*/  STG.E.128 desc[UR6][R204.64+0x10], R196 ;  /* 0x000010c4cc007986 */ /* 0x0001e4000c101d06 */
.L_x_26086:
[----:B------:R-:W-:Y:S05]  /*5920*/  BSYNC.RECONVERGENT B0 ;  /* 0x0000000000007941 */ /* 0x000fea0003800200 */
.L_x_26085:
        /* <DEDUP_REMOVED lines=235> */
.L_x_26120:
        /* <DEDUP_REMOVED lines=9> */
[----:B0-----:R-:W0:Y:S04]  /*6870*/  @!P1 LDC.64 R208, c[0x0][0x3c0] ;  /* 0x0000f000ffd09b82 */ /* 0x001e280000000a00 */
        /* <DEDUP_REMOVED lines=8> */
[----:B0----5:R-:W-:Y:S02]  /*6900*/  HADD2.F32 R207, -RZ, R215.H0_H0 ;  /* 0x200000d7ffcf7230 */ /* 0x021fe40000004100 */
[----:B------:R-:W-:Y:S02]  /*6910*/  HADD2.F32 R209, -RZ, R83.H0_H0 ;  /* 0x20000053ffd17230 */ /* 0x000fe40000004100 */
[----:B------:R-:W-:Y:S01]  /*6920*/  FMUL.FTZ R208, R0, R205 ;  /* 0x000000cd00d07220 */ /* 0x000fe20000410000 */
[----:B------:R-:W-:Y:S01]  /*6930*/  FADD.FTZ R205, R140, -R202 ;  /* 0x800000ca8ccd7221 */ /* 0x000fe20000010000 */
[----:B------:R-:W-:Y:S02]  /*6940*/  HADD2.F32 R206, -RZ, R214.H0_H0 ;  /* 0x200000d6ffce7230 */ /* 0x000fe40000004100 */
[----:B------:R-:W-:Y:S01]  /*6950*/  FFMA.FTZ R204, R208, R207, R209 ;  /* 0x000000cfd0cc7223 */ /* 0x000fe200000100d1 */
[----:B------:R-:W-:-:S02]  /*6960*/  HADD2.F32 R210, -RZ, R82.H0_H0 ;  /* 0x20000052ffd27230 */ /* 0x000fc40000004100 */
[----:B------:R-:W-:Y:S01]  /*6970*/  FADD.FTZ R207, R143, -R202 ;  /* 0x800000ca8fcf7221 */ /* 0x000fe20000010000 */
[----:B------:R-:W-:Y:S02]  /*6980*/  HADD2.F32 R220, -RZ, R6.H0_H0 ;  /* 0x20000006ffdc7230 */ /* 0x000fe40000004100 */
[C---:B------:R-:W-:Y:S01]  /*6990*/  FMUL.FTZ R205, R0.reuse, R205 ;  /* 0x000000cd00cd7220 */ /* 0x040fe20000410000 */
[----:B------:R-:W-:Y:S02]  /*69a0*/  HADD2.F32 R209, -RZ, R110.H0_H0 ;  /* 0x2000006effd17230 */ /* 0x000fe40000004100 */
[----:B------:R-:W-:Y:S01]  /*69b0*/  FMUL.FTZ R222, R0, R207 ;  /* 0x000000cf00de7220 */ /* 0x000fe20000410000 */
[----:B------:R-:W-:Y:S02]  /*69c0*/  HADD2.F32 R211, -RZ, R7.H0_H0 ;  /* 0x20000007ffd37230 */ /* 0x000fe40000004100 */
[----:B------:R-:W-:Y:S01]  /*69d0*/  FFMA.FTZ R206, R205, R206, R210 ;  /* 0x000000cecdce7223 */ /* 0x000fe200000100d2 */
[----:B------:R-:W-:-:S02]  /*69e0*/  HADD2.F32 R221, -RZ, R111.H0_H0 ;  /* 0x2000006fffdd7230 */ /* 0x000fc40000004100 */
[----:B------:R-:W-:Y:S01]  /*69f0*/  FFMA.FTZ R210, R205, R220, R209 ;  /* 0x000000dccdd27223 */ /* 0x000fe200000100d1 */
[----:B------:R-:W-:Y:S02]  /*6a00*/  HADD2.F32 R223, -RZ, R215.H1_H1 ;  /* 0x300000d7ffdf7230 */ /* 0x000fe40000004100 */
[--C-:B------:R-:W-:Y:S01]  /*6a10*/  FADD.FTZ R205, R138, -R202.reuse ;  /* 0x800000ca8acd7221 */ /* 0x100fe20000010000 */
[----:B------:R-:W-:Y:S02]  /*6a20*/  HADD2.F32 R225, -RZ, R83.H1_H1 ;  /* 0x30000053ffe17230 */ /* 0x000fe40000004100 */
[----:B------:R-:W-:Y:S01]  /*6a30*/  FFMA.FTZ R208, R208, R211, R221 ;  /* 0x000000d3d0d07223 */ /* 0x000fe200000100dd */
[----:B------:R-:W-:Y:S02]  /*6a40*/  HADD2.F32 R227, -RZ, R7.H1_H1 ;  /* 0x30000007ffe37230 */ /* 0x000fe40000004100 */
[----:B------:R-:W-:Y:S01]  /*6a50*/  FADD.FTZ R209, R141, -R202 ;  /* 0x800000ca8dd17221 */ /* 0x000fe20000010000 */
[----:B------:R-:W-:-:S02]  /*6a60*/  HADD2.F32 R224, -RZ, R111.H1_H1 ;  /* 0x3000006fffe07230 */ /* 0x000fc40000004100 */
[----:B------:R-:W-:Y:S01]  /*6a70*/  FFMA.FTZ R207, R222, R223, R225 ;  /* 0x000000dfdecf7223 */ /* 0x000fe200000100e1 */
[----:B------:R-:W-:Y:S02]  /*6a80*/  HADD2.F32 R225, -RZ, R213.H0_H0 ;  /* 0x200000d5ffe17230 */ /* 0x000fe40000004100 */
[----:B------:R-:W-:Y:S01]  /*6a90*/  FMUL.FTZ R209, R0, R209 ;  /* 0x000000d100d17220 */ /* 0x000fe20000410000 */
[----:B------:R-:W-:Y:S02]  /*6aa0*/  HADD2.F32 R221, -RZ, R81.H0_H0 ;  /* 0x20000051ffdd7230 */ /* 0x000fe40000004100 */
[----:B------:R-:W-:Y:S01]  /*6ab0*/  FFMA.FTZ R211, R222, R227, R224 ;  /* 0x000000e3ded37223 */ /* 0x000fe200000100e0 */
[----:B------:R-:W-:Y:S01]  /*6ac0*/  FMUL.FTZ R224, R0, R205 ;  /* 0x000000cd00e07220 */ /* 0x000fe20000410000 */
[----:B------:R-:W-:Y:S01]  /*6ad0*/  HADD2.F32 R222, -RZ, R214.H1_H1 ;  /* 0x300000d6ffde7230 */ /* 0x000fe20000004100 */
[----:B------:R-:W-:Y:S01]  /*6ae0*/  F2FP.F16.F32.PACK_AB R207, R207, R204 ;  /* 0x000000cccfcf723e */ /* 0x000fe200000000ff */
[----:B------:R-:W-:-:S02]  /*6af0*/  HADD2.F32 R226, -RZ, R82.H1_H1 ;  /* 0x30000052ffe27230 */ /* 0x000fc40000004100 */
[----:B------:R-:W-:Y:S01]  /*6b00*/  FFMA.FTZ R225, R224, R225, R221 ;  /* 0x000000e1e0e17223 */ /* 0x000fe200000100dd */
[----:B------:R-:W-:Y:S02]  /*6b10*/  HADD2.F32 R228, -RZ, R6.H1_H1 ;  /* 0x30000006ffe47230 */ /* 0x000fe40000004100 */
[----:B------:R-:W-:Y:S01]  /*6b20*/  FADD.FTZ R221, R139, -R202 ;  /* 0x800000ca8bdd7221 */ /* 0x000fe20000010000 */
[----:B------:R-:W-:Y:S02]  /*6b30*/  HADD2.F32 R227, -RZ, R110.H1_H1 ;  /* 0x3000006effe37230 */ /* 0x000fe40000004100 */
[----:B------:R-:W-:Y:S01]  /*6b40*/  FFMA.FTZ R205, R209, R222, R226 ;  /* 0x000000ded1cd7223 */ /* 0x000fe200000100e2 */
[----:B------:R-:W-:Y:S01]  /*6b50*/  HADD2.F32 R223, -RZ, R5.H0_H0 ;  /* 0x20000005ffdf7230 */ /* 0x000fe20000004100 */
[----:B------:R-:W-:Y:S01]  /*6b60*/  F2FP.F16.F32.PACK_AB R211, R211, R208 ;  /* 0x000000d0d3d3723e */ /* 0x000fe200000000ff */
[----:B------:R-:W-:Y:S02]  /*6b70*/  HADD2.F32 R220, -RZ, R109.H0_H0 ;  /* 0x2000006dffdc7230 */ /* 0x000fe40000004100 */
[----:B------:R-:W-:Y:S01]  /*6b80*/  FFMA.FTZ R209, R209, R228, R227 ;  /* 0x000000e4d1d17223 */ /* 0x000fe200000100e3 */
[----:B------:R-:W-:Y:S01]  /*6b90*/  HADD2.F32 R227, -RZ, R81.H1_H1 ;  /* 0x30000051ffe37230 */ /* 0x000fe20000004100 */
[----:B------:R-:W-:Y:S01]  /*6ba0*/  F2FP.F16.F32.PACK_AB R206, R205, R206 ;  /* 0x000000cecdce723e */ /* 0x000fe200000000ff */
[----:B------:R-:W-:-:S02]  /*6bb0*/  HADD2.F32 R231, -RZ, R5.H1_H1 ;  /* 0x30000005ffe77230 */ /* 0x000fc40000004100 */
[----:B------:R-:W-:Y:S01]  /*6bc0*/  FFMA.FTZ R224, R224, R223, R220 ;  /* 0x000000dfe0e07223 */ /* 0x000fe200000100dc */
[----:B------:R-:W-:Y:S02]  /*6bd0*/  HADD2.F32 R223, -RZ, R213.H1_H1 ;  /* 0x300000d5ffdf7230 */ /* 0x000fe40000004100 */
[----:B------:R-:W-:Y:S01]  /*6be0*/  FMUL.FTZ R220, R0, R221 ;  /* 0x000000dd00dc7220 */ /* 0x000fe20000410000 */
[----:B------:R-:W-:Y:S02]  /*6bf0*/  HADD2.F32 R233, -RZ, R109.H1_H1 ;  /* 0x3000006dffe97230 */ /* 0x000fe40000004100 */
[----:B------:R-:W-:Y:S01]  /*6c00*/  FADD.FTZ R221, R136, -R202 ;  /* 0x800000ca88dd7221 */ /* 0x000fe20000010000 */
[----:B------:R-:W-:Y:S02]  /*6c10*/  HADD2.F32 R229, -RZ, R80.H0_H0 ;  /* 0x20000050ffe57230 */ /* 0x000fe40000004100 */
[----:B------:R-:W-:Y:S01]  /*6c20*/  FFMA.FTZ R234, R220, R223, R227 ;  /* 0x000000dfdcea7223 */ /* 0x000fe200000100e3 */
[----:B------:R-:W-:-:S02]  /*6c30*/  HADD2.F32 R227, -RZ, R212.H0_H0 ;  /* 0x200000d4ffe37230 */ /* 0x000fc40000004100 */
[----:B------:R-:W-:Y:S01]  /*6c40*/  FMUL.FTZ R226, R0, R221 ;  /* 0x000000dd00e27220 */ /* 0x000fe20000410000 */
[----:B------:R-:W-:Y:S01]  /*6c50*/  FFMA.FTZ R237, R220, R231, R233 ;  /* 0x000000e7dced7223 */ /* 0x000fe200000100e9 */
[----:B------:R-:W0:Y:S01]  /*6c60*/  LDC.64 R222, c[0x0][0x428] ;  /* 0x00010a00ffde7b82 */ /* 0x000e220000000a00 */
[----:B------:R-:W-:Y:S01]  /*6c70*/  FADD.FTZ R233, R137, -R202 ;  /* 0x800000ca89e97221 */ /* 0x000fe20000010000 */
[----:B------:R-:W-:Y:S01]  /*6c80*/  FFMA.FTZ R227, R226, R227, R229 ;  /* 0x000000e3e2e37223 */ /* 0x000fe200000100e5 */
[----:B------:R-:W-:Y:S01]  /*6c90*/  HADD2.F32 R228, -RZ, R212.H1_H1 ;  /* 0x300000d4ffe47230 */ /* 0x000fe20000004100 */
[----:B------:R-:W-:Y:S01]  /*6ca0*/  F2FP.F16.F32.PACK_AB R205, R234, R225 ;  /* 0x000000e1eacd723e */ /* 0x000fe200000000ff */
[----:B------:R-:W-:Y:S02]  /*6cb0*/  HADD2.F32 R230, -RZ, R80.H1_H1 ;  /* 0x30000050ffe67230 */ /* 0x000fe40000004100 */
[----:B------:R-:W-:Y:S01]  /*6cc0*/  FMUL.FTZ R233, R0, R233 ;  /* 0x000000e900e97220 */ /* 0x000fe20000410000 */
[----:B------:R-:W-:Y:S01]  /*6cd0*/  HADD2.F32 R229, -RZ, R4.H0_H0 ;  /* 0x20000004ffe57230 */ /* 0x000fe20000004100 */
[----:B------:R-:W1:Y:S01]  /*6ce0*/  LDC.64 R220, c[0x0][0x430] ;  /* 0x00010c00ffdc7b82 */ /* 0x000e620000000a00 */
[----:B------:R-:W-:-:S02]  /*6cf0*/  HADD2.F32 R231, -RZ, R108.H0_H0 ;  /* 0x2000006cffe77230 */ /* 0x000fc40000004100 */
[----:B------:R-:W-:Y:S01]  /*6d00*/  FFMA.FTZ R228, R233, R228, R230 ;  /* 0x000000e4e9e47223 */ /* 0x000fe200000100e6 */
[----:B------:R-:W-:Y:S01]  /*6d10*/  HADD2.F32 R232, -RZ, R4.H1_H1 ;  /* 0x30000004ffe87230 */ /* 0x000fe20000004100 */
[----:B------:R-:W-:Y:S01]  /*6d20*/  F2FP.F16.F32.PACK_AB R210, R209, R210 ;  /* 0x000000d2d1d2723e */ /* 0x000fe200000000ff */
[----:B------:R-:W-:Y:S02]  /*6d30*/  HADD2.F32 R235, -RZ, R108.H1_H1 ;  /* 0x3000006cffeb7230 */ /* 0x000fe40000004100 */
[----:B------:R-:W-:Y:S01]  /*6d40*/  FFMA.FTZ R229, R226, R229, R231 ;  /* 0x000000e5e2e57223 */ /* 0x000fe200000100e7 */
[----:B------:R-:W-:Y:S02]  /*6d50*/  F2FP.F16.F32.PACK_AB R204, R228, R227 ;  /* 0x000000e3e4cc723e */ /* 0x000fe400000000ff */
[----:B------:R-:W-:Y:S01]  /*6d60*/  F2FP.F16.F32.PACK_AB R209, R237, R224 ;  /* 0x000000e0edd1723e */ /* 0x000fe200000000ff */
[----:B------:R-:W-:-:S05]  /*6d70*/  FFMA.FTZ R232, R233, R232, R235 ;  /* 0x000000e8e9e87223 */ /* 0x000fca00000100eb */
[----:B------:R-:W-:Y:S01]  /*6d80*/  F2FP.F16.F32.PACK_AB R208, R232, R229 ;  /* 0x000000e5e8d0723e */ /* 0x000fe200000000ff */
[----:B0-----:R-:W-:-:S05]  /*6d90*/  IMAD.WIDE.U32 R222, R201, 0x10, R222 ;  /* 0x00000010c9de7825 */ /* 0x001fca00078e00de */
[----:B------:R2:W-:Y:S01]  /*6da0*/  STG.E.128 desc[UR6][R222.64], R204 ;  /* 0x000000ccde007986 */ /* 0x0005e2000c101d06 */
[C---:B-1----:R-:W-:Y:S01]  /*6db0*/  IMAD.WIDE.U32 R220, R201.reuse, 0x10, R220 ;  /* 0x00000010c9dc7825 */ /* 0x042fe200078e00dc */
[----:B------:R-:W-:-:S04]  /*6dc0*/  IADD3 R201, PT, PT, R201, 0x20, RZ ;  /* 0x00000020c9c97810 */ /* 0x000fc80007ffe0ff */
[----:B------:R2:W-:Y:S03]  /*6dd0*/  STG.E.128 desc[UR6][R220.64], R208 ;  /* 0x000000d0dc007986 */ /* 0x0005e6000c101d06 */
.L_x_26093:
[----:B------:R-:W-:Y:S05]  /*6de0*/  BSYNC.RECONVERGENT B0 ;  /* 0x0000000000007941 */ /* 0x000fea0003800200 */
.L_x_26092:
[----:B------:R-:W-:Y:S01]  /*6df0*/  ISETP.GE.U32.AND P0, PT, R3, 0x40, PT ;  /* 0x000000400300780c */ /* 0x000fe20003f06070 */
[----:B------:R-:W-:-:S12]  /*6e00*/  BSSY.RECONVERGENT B0, `(.L_x_26094) ;  /* 0x0000051000007945 */ /* 0x000fd80003800200 */
[----:B------:R-:W-:Y:S05]  /*6e10*/  @!P0 BRA `(.L_x_26095) ;  /* 0x00000004003c8947 */ /* 0x000fea0003800000 */
[--C-:B--2---:R-:W-:Y:S01]  /*6e20*/  FADD.FTZ R205, R150, -R202.reuse ;  /* 0x800000ca96cd7221 */ /* 0x104fe20000010000 */
        /* <DEDUP_REMOVED lines=78> */
.L_x_26095:
[----:B------:R-:W-:Y:S05]  /*7310*/  BSYNC.RECONVERGENT B0 ;  /* 0x0000000000007941 */ /* 0x000fea0003800200 */
.L_x_26094:
[----:B------:R-:W-:Y:S01]  /*7320*/  ISETP.GE.U32.AND P0, PT, R3, 0x60, PT ;  /* 0x000000600300780c */ /* 0x000fe20003f06070 */
[----:B------:R-:W-:-:S12]  /*7330*/  BSSY.RECONVERGENT B0, `(.L_x_26096) ;  /* 0x0000051000007945 */ /* 0x000fd80003800200 */
[----:B------:R-:W-:Y:S05]  /*7340*/  @!P0 BRA `(.L_x_26097) ;  /* 0x00000004003c8947 */ /* 0x000fea0003800000 */
[--C-:B--23--:R-:W-:Y:S01]  /*7350*/  FADD.FTZ R205, R158, -R202.reuse ;  /* 0x800000ca9ecd7221 */ /* 0x10cfe20000010000 */
        /* <DEDUP_REMOVED lines=78> */
.L_x_26097:
[----:B------:R-:W-:Y:S05]  /*7840*/  BSYNC.RECONVERGENT B0 ;  /* 0x0000000000007941 */ /* 0x000fea0003800200 */
.L_x_26096:
[----:B------:R-:W-:Y:S01]  /*7850*/  ISETP.GE.U32.AND P0, PT, R3, 0x80, PT ;  /* 0x000000800300780c */ /* 0x000fe20003f06070 */
[----:B------:R-:W-:-:S12]  /*7860*/  BSSY.RECONVERGENT B0, `(.L_x_26098) ;  /* 0x0000051000007945 */ /* 0x000fd80003800200 */
[----:B------:R-:W-:Y:S05]  /*7870*/  @!P0 BRA `(.L_x_26099) ;  /* 0x00000004003c8947 */ /* 0x000fea0003800000 */
[--C-:B--234-:R-:W-:Y:S01]  /*7880*/  FADD.FTZ R205, R166, -R202.reuse ;  /* 0x800000caa6cd7221 */ /* 0x11cfe20000010000 */
        /* <DEDUP_REMOVED lines=78> */
.L_x_26099:
[----:B------:R-:W-:Y:S05]  /*7d70*/  BSYNC.RECONVERGENT B0 ;  /* 0x0000000000007941 */ /* 0x000fea0003800200 */
.L_x_26098:
[----:B------:R-:W-:Y:S01]  /*7d80*/  ISETP.GE.U32.AND P0, PT, R3, 0xa0, PT ;  /* 0x000000a00300780c */ /* 0x000fe20003f06070 */
[----:B------:R-:W-:-:S12]  /*7d90*/  BSSY.RECONVERGENT B0, `(.L_x_26100) ;  /* 0x0000051000007945 */ /* 0x000fd80003800200 */
[----:B------:R-:W-:Y:S05]  /*7da0*/  @!P0 BRA `(.L_x_26101) ;  /* 0x00000004003c8947 */ /* 0x000fea0003800000 */
[--C-:B0-234-:R-:W-:Y:S01]  /*7db0*/  FADD.FTZ R205, R174, -R202.reuse ;  /* 0x800000caaecd7221 */ /* 0x11dfe20000010000 */
[----:B-----5:R-:W-:Y:S02]  /*7dc0*/  HADD2.F32 R207, -RZ, R35.H0_H0 ;  /* 0x20000023ffcf7230 */ /* 0x020fe40000004100 */
        /* <DEDUP_REMOVED lines=77> */
.L_x_26101:
[----:B------:R-:W-:Y:S05]  /*82a0*/  BSYNC.RECONVERGENT B0 ;  /* 0x0000000000007941 */ /* 0x000fea0003800200 */
.L_x_26100:
        /* <DEDUP_REMOVED lines=82> */
.L_x_26103:
[----:B------:R-:W-:Y:S05]  /*87d0*/  BSYNC.RECONVERGENT B0 ;  /* 0x0000000000007941 */ /* 0x000fea0003800200 */
.L_x_26102:
        /* <DEDUP_REMOVED lines=82> */
.L_x_26105:
[----:B------:R-:W-:Y:S05]  /*8d00*/  BSYNC.RECONVERGENT B0 ;  /* 0x0000000000007941 */ /* 0x000fea0003800200 */
.L_x_26104:
[----:B------:R-:W-:Y:S01]  /*8d10*/  ISETP.GE.U32.AND P0, PT, R3, 0x100, PT ;  /* 0x000001000300780c */ /* 0x000fe20003f06070 */
[----:B------:R-:W-:-:S12]  /*8d20*/  BSSY.RECONVERGENT B0, `(.L_x_26106) ;  /* 0x0000050000007945 */ /* 0x000fd80003800200 */
[----:B------:R-:W-:Y:S05]  /*8d30*/  @!P0 BRA `(.L_x_26107) ;  /* 0x0000000400388947 */ /* 0x000fea0003800000 */
[--C-:B0-234-:R-:W-:Y:S01]  /*8d40*/  FADD.FTZ R205, R192, -R202.reuse ;  /* 0x800000cac0cd7221 */ /* 0x11dfe20000010000 */
        /* <DEDUP_REMOVED lines=9> */
[--C-:B------:R-:W-:Y:S01]  /*8de0*/  FADD.FTZ R225, R195, -R202.reuse ;  /* 0x800000cac3e17221 */ /* 0x100fe20000010000 */
[----:B------:R-:W-:Y:S02]  /*8df0*/  HADD2.F32 R220, -RZ, R120.H1_H1 ;  /* 0x30000078ffdc7230 */ /* 0x000fe40000004100 */
[----:B------:R-:W-:Y:S01]  /*8e00*/  FFMA.FTZ R208, R205, R208, R207 ;  /* 0x000000d0cdd07223 */ /* 0x000fe200000100cf */
[----:B------:R-:W-:Y:S01]  /*8e10*/  FADD.FTZ R205, R194, -R202 ;  /* 0x800000cac2cd7221 */ /* 0x000fe20000010000 */
[----:B------:R-:W-:Y:S02]  /*8e20*/  HADD2.F32 R206, -RZ, R112.H1_H1 ;  /* 0x30000070ffce7230 */ /* 0x000fe40000004100 */
[----:B------:R-:W-:Y:S01]  /*8e30*/  FMUL.FTZ R225, R0, R225 ;  /* 0x000000e100e17220 */ /* 0x000fe20000410000 */
[----:B------:R-:W-:Y:S01]  /*8e40*/  FFMA.FTZ R209, R221, R210, R220 ;  /* 0x000000d2ddd17223 */ /* 0x000fe200000100dc */
[----:B------:R-:W-:-:S02]  /*8e50*/  HADD2.F32 R210, -RZ, R124.H1_H1 ;  /* 0x3000007cffd27230 */ /* 0x000fc40000004100 */
[----:B------:R-:W-:Y:S01]  /*8e60*/  FMUL.FTZ R220, R0, R205 ;  /* 0x000000cd00dc7220 */ /* 0x000fe20000410000 */
        /* <DEDUP_REMOVED lines=8> */
[----:B------:R-:W-:Y:S01]  /*8ef0*/  HADD2.F32 R224, -RZ, R117.H1_H1 ;  /* 0x30000075ffe07230 */ /* 0x000fe20000004100 */
[----:B------:R-:W0:Y:S01]  /*8f00*/  LDC.64 R206, c[0x0][0x430] ;  /* 0x00010c00ffce7b82 */ /* 0x000e220000000a00 */
[----:B------:R-:W-:Y:S02]  /*8f10*/  HADD2.F32 R226, -RZ, R121.H1_H1 ;  /* 0x30000079ffe27230 */ /* 0x000fe40000004100 */
[----:B------:R-:W-:Y:S01]  /*8f20*/  FFMA.FTZ R220, R220, R223, R222 ;  /* 0x000000dfdcdc7223 */ /* 0x000fe200000100de */
[----:B------:R-:W-:Y:S02]  /*8f30*/  HADD2.F32 R228, -RZ, R113.H1_H1 ;  /* 0x30000071ffe47230 */ /* 0x000fe40000004100 */
[----:B------:R-:W-:Y:S01]  /*8f40*/  FADD.FTZ R223, R196, -R202 ;  /* 0x800000cac4df7221 */ /* 0x000fe20000010000 */
[----:B------:R-:W-:Y:S02]  /*8f50*/  HADD2.F32 R227, -RZ, R125.H1_H1 ;  /* 0x3000007dffe37230 */ /* 0x000fe40000004100 */
[----:B------:R-:W-:Y:S01]  /*8f60*/  FFMA.FTZ R224, R225, R224, R226 ;  /* 0x000000e0e1e07223 */ /* 0x000fe200000100e2 */
[----:B------:R-:W-:Y:S01]  /*8f70*/  FADD.FTZ R235, R199, -R202 ;  /* 0x800000cac7eb7221 */ /* 0x000fe20000010000 */
[----:B------:R-:W1:Y:S01]  /*8f80*/  LDC.64 R210, c[0x0][0x428] ;  /* 0x00010a00ffd27b82 */ /* 0x000e620000000a00 */
[----:B------:R-:W-:-:S02]  /*8f90*/  HADD2.F32 R202, -RZ, R118.H0_H0 ;  /* 0x20000076ffca7230 */ /* 0x000fc40000004100 */
[----:B------:R-:W-:Y:S01]  /*8fa0*/  FFMA.FTZ R225, R225, R228, R227 ;  /* 0x000000e4e1e17223 */ /* 0x000fe200000100e3 */
[----:B------:R-:W-:Y:S02]  /*8fb0*/  HADD2.F32 R222, -RZ, R122.H0_H0 ;  /* 0x2000007affde7230 */ /* 0x000fe40000004100 */
[C---:B------:R-:W-:Y:S01]  /*8fc0*/  FMUL.FTZ R223, R0.reuse, R223 ;  /* 0x000000df00df7220 */ /* 0x040fe20000410000 */
[----:B------:R-:W-:Y:S02]  /*8fd0*/  HADD2.F32 R226, -RZ, R114.H0_H0 ;  /* 0x20000072ffe27230 */ /* 0x000fe40000004100 */
[C---:B------:R-:W-:Y:S01]  /*8fe0*/  FMUL.FTZ R229, R0.reuse, R229 ;  /* 0x000000e500e57220 */ /* 0x040fe20000410000 */
[----:B------:R-:W-:Y:S02]  /*8ff0*/  HADD2.F32 R227, -RZ, R126.H0_H0 ;  /* 0x2000007effe37230 */ /* 0x000fe40000004100 */
[----:B------:R-:W-:Y:S01]  /*9000*/  FMUL.FTZ R234, R0, R231 ;  /* 0x000000e700ea7220 */ /* 0x000fe20000410000 */
[----:B------:R-:W-:-:S02]  /*9010*/  HADD2.F32 R228, -RZ, R118.H1_H1 ;  /* 0x30000076ffe47230 */ /* 0x000fc40000004100 */
[----:B------:R-:W-:Y:S01]  /*9020*/  FMUL.FTZ R235, R0, R235 ;  /* 0x000000eb00eb7220 */ /* 0x000fe20000410000 */
[----:B------:R-:W-:Y:S02]  /*9030*/  HADD2.F32 R230, -RZ, R122.H1_H1 ;  /* 0x3000007affe67230 */ /* 0x000fe40000004100 */
[C---:B------:R-:W-:Y:S01]  /*9040*/  FFMA.FTZ R202, R223.reuse, R202, R222 ;  /* 0x000000cadfca7223 */ /* 0x040fe200000100de */
        /* <DEDUP_REMOVED lines=20> */
[----:B0-----:R-:W-:Y:S01]  /*9190*/  IMAD.WIDE.U32 R226, R201, 0x10, R206 ;  /* 0x00000010c9e27825 */ /* 0x001fe200078e00ce */
[----:B------:R-:W-:-:S03]  /*91a0*/  F2FP.F16.F32.PACK_AB R206, R231, R202 ;  /* 0x000000cae7ce723e */ /* 0x000fc600000000ff */
[----:B------:R-:W-:Y:S01]  /*91b0*/  FFMA.FTZ R232, R235, R232, R239 ;  /* 0x000000e8ebe87223 */ /* 0x000fe200000100ef */
[----:B-1----:R-:W-:Y:S01]  /*91c0*/  IMAD.WIDE.U32 R222, R201, 0x10, R210 ;  /* 0x00000010c9de7825 */ /* 0x002fe200078e00d2 */
[----:B------:R-:W-:Y:S02]  /*91d0*/  F2FP.F16.F32.PACK_AB R207, R237, R228 ;  /* 0x000000e4edcf723e */ /* 0x000fe400000000ff */
[----:B------:R-:W-:Y:S02]  /*91e0*/  F2FP.F16.F32.PACK_AB R210, R233, R0 ;  /* 0x00000000e9d2723e */ /* 0x000fe400000000ff */
[----:B------:R-:W-:Y:S01]  /*91f0*/  F2FP.F16.F32.PACK_AB R211, R232, R229 ;  /* 0x000000e5e8d3723e */ /* 0x000fe200000000ff */
[----:B------:R1:W-:Y:S04]  /*9200*/  STG.E.128 desc[UR6][R222.64], R204 ;  /* 0x000000ccde007986 */ /* 0x0003e8000c101d06 */
[----:B------:R1:W-:Y:S02]  /*9210*/  STG.E.128 desc[UR6][R226.64], R208 ;  /* 0x000000d0e2007986 */ /* 0x0003e4000c101d06 */
.L_x_26107:
[----:B------:R-:W-:Y:S05]  /*9220*/  BSYNC.RECONVERGENT B0 ;  /* 0x0000000000007941 */ /* 0x000fea0003800200 */
.L_x_26106:
[----:B01234-:R-:W0:Y:S02]  /*9230*/  LDC.64 R204, c[0x0][0x380] ;  /* 0x0000e000ffcc7b82 */ /* 0x01fe240000000a00 */
[----:B0-----:R-:W-:-:S04]  /*9240*/  LEA R200, R204, R200, 0x2 ;  /* 0x000000c8ccc87211 */ /* 0x001fc800078e10ff */
[----:B------:R-:W-:-:S13]  /*9250*/  ISETP.GE.AND P0, PT, R200, R205, PT ;  /* 0x000000cdc800720c */ /* 0x000fda0003f06270 */
[----:B------:R-:W-:Y:S05]  /*9260*/  @!P0 BRA `(.L_x_26108) ;  /* 0xffffff8c00b48947 */ /* 0x000fea000383ffff */
[----:B------:R-:W-:Y:S05]  /*9270*/  EXIT ;  /* 0x000000000000794d */ /* 0x000fea0003800000 */
.L_x_26091:
        /* <DEDUP_REMOVED lines=8> */
.L_x_26110:
[----:B------:R-:W-:Y:S05]  /*9300*/  BSYNC B0 ;  /* 0x0000000000007941 */ /* 0x000fea0003800000 */
.L_x_26109:
        /* <DEDUP_REMOVED lines=10> */
.L_x_26111:
[----:B------:R-:W-:Y:S01]  /*93b0*/  HFMA2 R221, -RZ, RZ, 0, 2.384185791015625e-07 ;  /* 0x00000004ffdd7431 */ /* 0x000fe200000001ff */
[----:B------:R-:W-:-:S05]  /*93c0*/  MOV R207, R220 ;  /* 0x000000dc00cf7202 */ /* 0x000fca0000000f00 */
[----:B------:R-:W-:-:S05]  /*93d0*/  FADD.FTZ R207, R202, R207 ;  /* 0x000000cfcacf7221 */ /* 0x000fca0000010000 */
[----:B------:R-:W-:-:S07]  /*93e0*/  MOV R222, R207 ;  /* 0x000000cf00de7202 */ /* 0x000fce0000000f00 */
[----:B------:R-:W-:Y:S05]  /*93f0*/  WARPSYNC.COLLECTIVE R211, `(.L_x_26112) ;  /* 0x00000000d3087348 */ /* 0x000fea0003c00000 */
[----:B------:R0:W1:Y:S02]  /*9400*/  SHFL.BFLY P6, R220, R222, R221, R224 ;  /* 0x0c0000dddedc7389 */ /* 0x00006400000c00e0 */
[----:B01----:R-:W-:Y:S05]  /*9410*/  ENDCOLLECTIVE ;  /* 0x000000000000791b */ /* 0x003fea0003800000 */
.L_x_26112:
[----:B------:R-:W-:Y:S01]  /*9420*/  HFMA2 R221, -RZ, RZ, 0, 4.76837158203125e-07 ;  /* 0x00000008ffdd7431 */ /* 0x000fe200000001ff */
[----:B------:R-:W-:-:S05]  /*9430*/  MOV R0, R220 ;  /* 0x000000dc00007202 */ /* 0x000fca0000000f00 */
[----:B------:R-:W-:-:S05]  /*9440*/  FADD.FTZ R208, R207, R0 ;  /* 0x00000000cfd07221 */ /* 0x000fca0000010000 */
[----:B------:R-:W-:-:S07]  /*9450*/  MOV R222, R208 ;  /* 0x000000d000de7202 */ /* 0x000fce0000000f00 */
[----:B------:R-:W-:Y:S05]  /*9460*/  WARPSYNC.COLLECTIVE R211, `(.L_x_26113) ;  /* 0x00000000d3087348 */ /* 0x000fea0003c00000 */
[----:B------:R0:W1:Y:S02]  /*9470*/  SHFL.BFLY P6, R220, R222, R221, R224 ;  /* 0x0c0000dddedc7389 */ /* 0x00006400000c00e0 */
[----:B01----:R-:W-:Y:S05]  /*9480*/  ENDCOLLECTIVE ;  /* 0x000000000000791b */ /* 0x003fea0003800000 */
.L_x_26113:
[----:B------:R-:W-:Y:S01]  /*9490*/  HFMA2 R221, -RZ, RZ, 0, 9.5367431640625e-07 ;  /* 0x00000010ffdd7431 */ /* 0x000fe200000001ff */
[----:B------:R-:W-:-:S05]  /*94a0*/  MOV R209, R220 ;  /* 0x000000dc00d17202 */ /* 0x000fca0000000f00 */
[----:B------:R-:W-:-:S05]  /*94b0*/  FADD.FTZ R209, R208, R209 ;  /* 0x000000d1d0d17221 */ /* 0x000fca0000010000 */
[----:B------:R-:W-:-:S07]  /*94c0*/  MOV R222, R209 ;  /* 0x000000d100de7202 */ /* 0x000fce0000000f00 */
[----:B------:R-:W-:Y:S05]  /*94d0*/  WARPSYNC.COLLECTIVE R211, `(.L_x_26114) ;  /* 0x00000000d3087348 */ /* 0x000fea0003c00000 */
[----:B------:R0:W1:Y:S02]  /*94e0*/  SHFL.BFLY P6, R220, R222, R221, R224 ;  /* 0x0c0000dddedc7389 */ /* 0x00006400000c00e0 */
[----:B01----:R-:W-:Y:S05]  /*94f0*/  ENDCOLLECTIVE ;  /* 0x000000000000791b */ /* 0x003fea0003800000 */
.L_x_26114:
        /* <DEDUP_REMOVED lines=139> */
.L_x_26115:
[----:B------:R-:W-:Y:S01]  /*9db0*/  HFMA2 R221, -RZ, RZ, 0, 1.1920928955078125e-07 ;  /* 0x00000002ffdd7431 */ /* 0x000fe200000001ff */
[----:B------:R-:W-:-:S05]  /*9dc0*/  MOV R205, R220 ;  /* 0x000000dc00cd7202 */ /* 0x000fca0000000f00 */
[----:B------:R-:W-:-:S05]  /*9dd0*/  FADD.FTZ R205, R0, R205 ;  /* 0x000000cd00cd7221 */ /* 0x000fca0000010000 */
[----:B------:R-:W-:-:S07]  /*9de0*/  MOV R222, R205 ;  /* 0x000000cd00de7202 */ /* 0x000fce0000000f00 */
[----:B------:R-:W-:Y:S05]  /*9df0*/  WARPSYNC.COLLECTIVE R211, `(.L_x_26116) ;  /* 0x00000000d3087348 */ /* 0x000fea0003c00000 */
[----:B------:R0:W1:Y:S02]  /*9e00*/  SHFL.BFLY P6, R220, R222, R221, R224 ;  /* 0x0c0000dddedc7389 */ /* 0x00006400000c00e0 */
[----:B01----:R-:W-:Y:S05]  /*9e10*/  ENDCOLLECTIVE ;  /* 0x000000000000791b */ /* 0x003fea0003800000 */
.L_x_26116:
[----:B------:R-:W-:Y:S01]  /*9e20*/  HFMA2 R221, -RZ, RZ, 0, 2.384185791015625e-07 ;  /* 0x00000004ffdd7431 */ /* 0x000fe200000001ff */
[----:B------:R-:W-:-:S05]  /*9e30*/  MOV R202, R220 ;  /* 0x000000dc00ca7202 */ /* 0x000fca0000000f00 */
[----:B------:R-:W-:-:S05]  /*9e40*/  FADD.FTZ R202, R205, R202 ;  /* 0x000000cacdca7221 */ /* 0x000fca0000010000 */
[----:B------:R-:W-:-:S07]  /*9e50*/  MOV R222, R202 ;  /* 0x000000ca00de7202 */ /* 0x000fce0000000f00 */
[----:B------:R-:W-:Y:S05]  /*9e60*/  WARPSYNC.COLLECTIVE R211, `(.L_x_26117) ;  /* 0x00000000d3087348 */ /* 0x000fea0003c00000 */
[----:B------:R0:W1:Y:S02]  /*9e70*/  SHFL.BFLY P6, R220, R222, R221, R224 ;  /* 0x0c0000dddedc7389 */ /* 0x00006400000c00e0 */
[----:B01----:R-:W-:Y:S05]  /*9e80*/  ENDCOLLECTIVE ;  /* 0x000000000000791b */ /* 0x003fea0003800000 */
.L_x_26117:
[----:B------:R-:W-:Y:S01]  /*9e90*/  HFMA2 R221, -RZ, RZ, 0, 4.76837158203125e-07 ;  /* 0x00000008ffdd7431 */ /* 0x000fe200000001ff */
[----:B------:R-:W-:-:S05]  /*9ea0*/  MOV R207, R220 ;  /* 0x000000dc00cf7202 */ /* 0x000fca0000000f00 */
[----:B------:R-:W-:-:S05]  /*9eb0*/  FADD.FTZ R207, R202, R207 ;  /* 0x000000cfcacf7221 */ /* 0x000fca0000010000 */
[----:B------:R-:W-:-:S07]  /*9ec0*/  MOV R222, R207 ;  /* 0x000000cf00de7202 */ /* 0x000fce0000000f00 */
[----:B------:R-:W-:Y:S05]  /*9ed0*/  WARPSYNC.COLLECTIVE R211, `(.L_x_26118) ;  /* 0x00000000d3087348 */ /* 0x000fea0003c00000 */
[----:B------:R0:W1:Y:S02]  /*9ee0*/  SHFL.BFLY P6, R220, R222, R221, R224 ;  /* 0x0c0000dddedc7389 */ /* 0x00006400000c00e0 */
[----:B01----:R-:W-:Y:S05]  /*9ef0*/  ENDCOLLECTIVE ;  /* 0x000000000000791b */ /* 0x003fea0003800000 */
.L_x_26118:
[----:B------:R-:W-:Y:S01]  /*9f00*/  HFMA2 R221, -RZ, RZ, 0, 9.5367431640625e-07 ;  /* 0x00000010ffdd7431 */ /* 0x000fe200000001ff */
[----:B------:R-:W-:-:S05]  /*9f10*/  MOV R208, R220 ;  /* 0x000000dc00d07202 */ /* 0x000fca0000000f00 */
[----:B------:R-:W-:-:S05]  /*9f20*/  FADD.FTZ R208, R207, R208 ;  /* 0x000000d0cfd07221 */ /* 0x000fca0000010000 */
[----:B------:R-:W-:-:S07]  /*9f30*/  MOV R222, R208 ;  /* 0x000000d000de7202 */ /* 0x000fce0000000f00 */
[----:B------:R-:W-:Y:S05]  /*9f40*/  WARPSYNC.COLLECTIVE R211, `(.L_x_26119) ;  /* 0x00000000d3087348 */ /* 0x000fea0003c00000 */
[----:B------:R0:W1:Y:S02]  /*9f50*/  SHFL.BFLY P6, R220, R222, R221, R224 ;  /* 0x0c0000dddedc7389 */ /* 0x00006400000c00e0 */
[----:B01----:R-:W-:Y:S05]  /*9f60*/  ENDCOLLECTIVE ;  /* 0x000000000000791b */ /* 0x003fea0003800000 */
.L_x_26119:
[----:B------:R-:W-:Y:S01]  /*9f70*/  MOV R209, R220 ;  /* 0x000000dc00d17202 */ /* 0x000fe20000000f00 */
[----:B------:R-:W-:Y:S06]  /*9f80*/  BRA `(.L_x_26120) ;  /* 0xffffffc800147947 */ /* 0x000fec000383ffff */
.L_x_26121:
        /* <DEDUP_REMOVED lines=15> */
.L_x_43900:


//--------------------- .text._ZN10layer_norm31ln_parallel_residual_fwd_kernelINS_13Kernel_traitsI6__halfS2_fS2_fjLj2048ELj1ELj4ELj1ELj16ENS_18Kernel_traits_baseILj2048ES2_S2_fS2_fjLj128EEEEELb0ELb0ELb1EEEvNS_9FwdParamsE --------------------------
	.section	.text._ZN10layer_norm31ln_parallel_residual_fwd_kernelINS_13Kernel_traitsI6__halfS2_fS2_fjLj2048ELj1ELj4ELj1ELj16ENS_18Kernel_traits_baseILj2048ES2_S2_fS2_fjLj128EEEEELb0ELb0ELb1EEEvNS_9FwdParamsE,"ax",@progbits
	.align	128
        .global         _ZN10layer_norm31ln_parallel_residual_fwd_kernelINS_13Kernel_traitsI6__halfS2_fS2_fjLj2048ELj1ELj4ELj1ELj16ENS_18Kernel_traits_baseILj2048ES2_S2_fS2_fjLj128EEEEELb0ELb0ELb1EEEvNS_9FwdParamsE
        .type           _ZN10layer_norm31ln_parallel_residual_fwd_kernelINS_13Kernel_traitsI6__halfS2_fS2_fjLj2048ELj1ELj4ELj1ELj16ENS_18Kernel_traits_baseILj2048ES2_S2_fS2_fjLj128EEEEELb0ELb0ELb1EEEvNS_9FwdParamsE,@function
        .size           _ZN10layer_norm31ln_parallel_residual_fwd_kernelINS_13Kernel_traitsI6__halfS2_fS2_fjLj2048ELj1ELj4ELj1ELj16ENS_18Kernel_traits_baseILj2048ES2_S2_fS2_fjLj128EEEEELb0ELb0ELb1EEEvNS_9FwdParamsE,(.L_x_43901 - _ZN10layer_norm31ln_parallel_residual_fwd_kernelINS_13Kernel_traitsI6__halfS2_fS2_fjLj2048ELj1ELj4ELj1ELj16ENS_18Kernel_traits_baseILj2048ES2_S2_fS2_fjLj128EEEEELb0ELb0ELb1EEEvNS_9FwdParamsE)
        .other          _ZN10layer_norm31ln_parallel_residual_fwd_kernelINS_13Kernel_traitsI6__halfS2_fS2_fjLj2048ELj1ELj4ELj1ELj16ENS_18Kernel_traits_baseILj2048ES2_S2_fS2_fjLj128EEEEELb0ELb0ELb1EEEvNS_9FwdParamsE,@"STO_CUDA_ENTRY STV_DEFAULT"
_ZN10layer_norm31ln_parallel_residual_fwd_kernelINS_13Kernel_traitsI6__halfS2_fS2_fjLj2048ELj1ELj4ELj1ELj16ENS_18Kernel_traits_baseILj2048ES2_S2_fS2_fjLj128EEEEELb0ELb0ELb1EEEvNS_9FwdParamsE:
.text._ZN10layer_norm31ln_parallel_residual_fwd_kernelINS_13Kernel_traitsI6__halfS2_fS2_fjLj2048ELj1ELj4ELj1ELj16ENS_18Kernel_traits_baseILj2048ES2_S2_fS2_fjLj128EEEEELb0ELb0ELb1EEEvNS_9FwdParamsE:
[----:B------:R-:W-:Y:S01]  /*0000*/  LDC R1, c[0x0][0x37c] ;  /* 0x0000df00ff017b82 */ /* 0x000fe20000000800 */
[----:B------:R-:W0:Y:S01]  /*0010*/  LDCU.64 UR4, c[0x0][0x438] ;  /* 0x00008700ff0477ac */ /* 0x000e220008000a00 */
[----:B------:R-:W1:Y:S01]  /*0020*/  S2R R0, SR_TID.X ;  /* 0x0000000000007919 */ /* 0x000e620000002100 */
[----:B------:R-:W2:Y:S01]  /*0030*/  LDCU.64 UR6, c[0x0][0x358] ;  /* 0x00006b00ff0677ac */ /* 0x000ea20008000a00 */
[----:B0-----:R-:W-:-:S04]  /*0040*/  UISETP.NE.U32.AND UP0, UPT, UR4, URZ, UPT ;  /* 0x000000ff0400728c */ /* 0x001fc8000bf05070 */
[----:B------:R-:W-:Y:S01]  /*0050*/  UISETP.NE.AND.EX UP0, UPT, UR5, URZ, UPT, UP0 ;  /* 0x000000ff0500728c */ /* 0x000fe2000bf05300 */
[----:B-1----:R-:W-:-:S08]  /*0060*/  LOP3.LUT R10, R0, 0x1f, RZ, 0xc0, !PT ;  /* 0x0000001f000a7812 */ /* 0x002fd000078ec0ff */
[----:B--2---:R-:W-:Y:S05]  /*0070*/  BRA.U UP0, `(.L_x_26122) ;  /* 0x0000000500a07547 */ /* 0x004fea000b800000 */
        /* <DEDUP_REMOVED lines=57> */
.L_x_26123:
        /* <DEDUP_REMOVED lines=47> */
.L_x_26122:
        /* <DEDUP_REMOVED lines=45> */
.L_x_26125:
        /* <DEDUP_REMOVED lines=46> */
.L_x_26124:
[----:B------:R-:W1:Y:S01]  /*0cb0*/  S2UR UR4, SR_CTAID.X ;  /* 0x00000000000479c3 */ /* 0x000e620000002500 */
[----:B------:R-:W2:Y:S01]  /*0cc0*/  LDCU UR5, c[0x0][0x384] ;  /* 0x00007080ff0577ac */ /* 0x000ea20008000800 */
[----:B------:R-:W-:Y:S01]  /*0cd0*/  SHF.R.U32.HI R0, RZ, 0x5, R0 ;  /* 0x00000005ff007819 */ /* 0x000fe20000011600 */
[----:B-1----:R-:W-:-:S06]  /*0ce0*/  USHF.L.U32 UR4, UR4, 0x2, URZ ;  /* 0x0000000204047899 */ /* 0x002fcc00080006ff */
[----:B------:R-:W-:-:S04]  /*0cf0*/  LOP3.LUT R0, R0, UR4, RZ, 0xfc, !PT ;  /* 0x0000000400007c12 */ /* 0x000fc8000f8efcff */
[----:B--2---:R-:W-:-:S13]  /*0d00*/  ISETP.GE.AND P0, PT, R0, UR5, PT ;  /* 0x0000000500007c0c */ /* 0x004fda000bf06270 */
        /* <DEDUP_REMOVED lines=10> */
.L_x_26159:
[----:B--2---:R-:W0:Y:S01]  /*0db0*/  S2R R8, SR_TID.X ;  /* 0x0000000000087919 */ /* 0x004e220000002100 */
[----:B-1----:R-:W-:Y:S01]  /*0dc0*/  ISETP.NE.U32.AND P0, PT, RZ, UR4, PT ;  /* 0x00000004ff007c0c */ /* 0x002fe2000bf05070 */
        /* <DEDUP_REMOVED lines=11> */
[----:B-----5:R-:W5:Y:S02]  /*0e80*/  LDG.E.128 R224, desc[UR6][R224.64] ;  /* 0x00000006e0e07981 */ /* 0x020f64000c1e1d00 */
        /* <DEDUP_REMOVED lines=19> */
.L_x_26127:
[----:B-----5:R-:W-:Y:S02]  /*0fc0*/  HADD2.F32 R3, -RZ, R224.H0_H0 ;  /* 0x200000e0ff037230 */ /* 0x020fe40000004100 */
[----:B------:R-:W-:Y:S02]  /*0fd0*/  HADD2.F32 R7, -RZ, R226.H0_H0 ;  /* 0x200000e2ff077230 */ /* 0x000fe40000004100 */
[----:B------:R-:W-:Y:S02]  /*0fe0*/  HADD2.F32 R224, -RZ, R224.H1_H1 ;  /* 0x300000e0ffe07230 */ /* 0x000fe40000004100 */
[----:B------:R-:W-:Y:S01]  /*0ff0*/  FADD.FTZ R220, R156, R3 ;  /* 0x000000039cdc7221 */ /* 0x000fe20000010000 */
[----:B------:R-:W-:Y:S02]  /*1000*/  HADD2.F32 R226, -RZ, R226.H1_H1 ;  /* 0x300000e2ffe27230 */ /* 0x000fe40000004100 */
[--C-:B------:R-:W-:Y:S02]  /*1010*/  HADD2.F32 R5, -RZ, R225.reuse.H0_H0 ;  /* 0x200000e1ff057230 */ /* 0x100fe40000004100 */
[----:B------:R-:W-:Y:S01]  /*1020*/  FADD.FTZ R221, R157, R224 ;  /* 0x000000e09ddd7221 */ /* 0x000fe20000010000 */
[----:B------:R-:W-:-:S02]  /*1030*/  HADD2.F32 R2, -RZ, R225.H1_H1 ;  /* 0x300000e1ff027230 */ /* 0x000fc40000004100 */
[----:B------:R-:W-:Y:S01]  /*1040*/  FADD.FTZ R225, R161, R226 ;  /* 0x000000e2a1e17221 */ /* 0x000fe20000010000 */
[--C-:B------:R-:W-:Y:S02]  /*1050*/  HADD2.F32 R9, -RZ, R227.reuse.H0_H0 ;  /* 0x200000e3ff097230 */ /* 0x100fe40000004100 */
[----:B------:R-:W-:Y:S01]  /*1060*/  FADD.FTZ R222, R158, R5 ;  /* 0x000000059ede7221 */ /* 0x000fe20000010000 */
[----:B------:R-:W-:Y:S02]  /*1070*/  HADD2.F32 R4, -RZ, R227.H1_H1 ;  /* 0x300000e3ff047230 */ /* 0x000fe40000004100 */
[----:B------:R-:W-:Y:S01]  /*1080*/  FADD.FTZ R223, R159, R2 ;  /* 0x000000029fdf7221 */ /* 0x000fe20000010000 */
[----:B------:R-:W-:Y:S01]  /*1090*/  FADD.FTZ R224, R160, R7 ;  /* 0x00000007a0e07221 */ /* 0x000fe20000010000 */
[----:B------:R-:W-:Y:S01]  /*10a0*/  FADD.FTZ R226, R162, R9 ;  /* 0x00000009a2e27221 */ /* 0x000fe20000010000 */
[----:B------:R-:W-:Y:S01]  /*10b0*/  FADD.FTZ R227, R163, R4 ;  /* 0x00000004a3e37221 */ /* 0x000fe20000010000 */
[----:B------:R-:W-:Y:S06]  /*10c0*/  BRA `(.L_x_26128) ;  /* 0x0000000000f07947 */ /* 0x000fec0003800000 */
.L_x_26126:
[----:B------:R-:W-:-:S04]  /*10d0*/  UISETP.NE.U32.AND UP0, UPT, UR4, URZ, UPT ;  /* 0x000000ff0400728c */ /* 0x000fc8000bf05070 */
[----:B------:R-:W-:-:S09]  /*10e0*/  UISETP.NE.AND.EX UP0, UPT, UR5, URZ, UPT, UP0 ;  /* 0x000000ff0500728c */ /* 0x000fd2000bf05300 */
[----:B------:R-:W-:Y:S05]  /*10f0*/  BRA.U UP0, `(.L_x_26129) ;  /* 0x0000000100647547 */ /* 0x000fea000b800000 */
[--C-:B-----5:R-:W-:Y:S02]  /*1100*/  HADD2.F32 R3, -RZ, R224.reuse.H0_H0 ;  /* 0x200000e0ff037230 */ /* 0x120fe40000004100 */
[----:B------:R-:W-:Y:S02]  /*1110*/  HADD2.F32 R224, -RZ, R224.H1_H1 ;  /* 0x300000e0ffe07230 */ /* 0x000fe40000004100 */
[----:B------:R-:W-:Y:S02]  /*1120*/  HADD2.F32 R221, -RZ, R152.H1_H1 ;  /* 0x30000098ffdd7230 */ /* 0x000fe40000004100 */
[--C-:B------:R-:W-:Y:S02]  /*1130*/  HADD2.F32 R5, -RZ, R225.reuse.H0_H0 ;  /* 0x200000e1ff057230 */ /* 0x100fe40000004100 */
[----:B------:R-:W-:Y:S02]  /*1140*/  HADD2.F32 R2, -RZ, R225.H1_H1 ;  /* 0x300000e1ff027230 */ /* 0x000fe40000004100 */
[----:B------:R-:W-:Y:S01]  /*1150*/  FADD.FTZ R221, R224, R221 ;  /* 0x000000dde0dd7221 */ /* 0x000fe20000010000 */
[----:B------:R-:W-:-:S02]  /*1160*/  HADD2.F32 R7, -RZ, R226.H0_H0 ;  /* 0x200000e2ff077230 */ /* 0x000fc40000004100 */
[----:B------:R-:W-:Y:S02]  /*1170*/  HADD2.F32 R4, -RZ, R226.H1_H1 ;  /* 0x300000e2ff047230 */ /* 0x000fe40000004100 */
[--C-:B------:R-:W-:Y:S02]  /*1180*/  HADD2.F32 R9, -RZ, R227.reuse.H0_H0 ;  /* 0x200000e3ff097230 */ /* 0x100fe40000004100 */
[----:B------:R-:W-:Y:S02]  /*1190*/  HADD2.F32 R6, -RZ, R227.H1_H1 ;  /* 0x300000e3ff067230 */ /* 0x000fe40000004100 */
[----:B------:R-:W-:Y:S02]  /*11a0*/  HADD2.F32 R220, -RZ, R152.H0_H0 ;  /* 0x20000098ffdc7230 */ /* 0x000fe40000004100 */
[--C-:B------:R-:W-:Y:S02]  /*11b0*/  HADD2.F32 R222, -RZ, R153.reuse.H0_H0 ;  /* 0x20000099ffde7230 */ /* 0x100fe40000004100 */
        /* <DEDUP_REMOVED lines=10> */
[----:B------:R-:W-:Y:S02]  /*1260*/  FADD.FTZ R226, R9, R226 ;  /* 0x000000e209e27221 */ /* 0x000fe40000010000 */
[----:B------:R-:W-:Y:S01]  /*1270*/  FADD.FTZ R227, R6, R227 ;  /* 0x000000e306e37221 */ /* 0x000fe20000010000 */
[----:B------:R-:W-:Y:S06]  /*1280*/  BRA `(.L_x_26128) ;  /* 0x0000000000807947 */ /* 0x000fec0003800000 */
.L_x_26129:
[--C-:B-----5:R-:W-:Y:S02]  /*1290*/  HADD2.F32 R2, -RZ, R224.reuse.H0_H0 ;  /* 0x200000e0ff027230 */ /* 0x120fe40000004100 */
[----:B------:R-:W-:Y:S02]  /*12a0*/  HADD2.F32 R224, -RZ, R224.H1_H1 ;  /* 0x300000e0ffe07230 */ /* 0x000fe40000004100 */
[----:B------:R-:W-:Y:S02]  /*12b0*/  HADD2.F32 R4, -RZ, R225.H0_H0 ;  /* 0x200000e1ff047230 */ /* 0x000fe40000004100 */
[--C-:B------:R-:W-:Y:S02]  /*12c0*/  HADD2.F32 R3, -RZ, R152.reuse.H0_H0 ;  /* 0x20000098ff037230 */ /* 0x100fe40000004100 */
[----:B------:R-:W-:Y:S02]  /*12d0*/  HADD2.F32 R5, -RZ, R152.H1_H1 ;  /* 0x30000098ff057230 */ /* 0x000fe40000004100 */
        /* <DEDUP_REMOVED lines=15> */
[----:B------:R-:W-:Y:S02]  /*13d0*/  HADD2.F32 R5, -RZ, R154.H0_H0 ;  /* 0x2000009aff057230 */ /* 0x000fe40000004100 */
[----:B------:R-:W-:-:S02]  /*13e0*/  HADD2.F32 R11, -RZ, R155.H0_H0 ;  /* 0x2000009bff0b7230 */ /* 0x000fc40000004100 */
[----:B------:R-:W-:Y:S01]  /*13f0*/  FADD.FTZ R2, R225, R2 ;  /* 0x00000002e1027221 */ /* 0x000fe20000010000 */
[----:B------:R-:W-:Y:S02]  /*1400*/  HADD2.F32 R4, -RZ, R155.H1_H1 ;  /* 0x3000009bff047230 */ /* 0x000fe40000004100 */
[----:B------:R-:W-:Y:S01]  /*1410*/  FADD.FTZ R5, R6, R5 ;  /* 0x0000000506057221 */ /* 0x000fe20000010000 */
[----:B------:R-:W-:Y:S01]  /*1420*/  FADD.FTZ R225, R161, R226 ;  /* 0x000000e2a1e17221 */ /* 0x000fe20000010000 */
[----:B------:R-:W-:Y:S01]  /*1430*/  FADD.FTZ R11, R8, R11 ;  /* 0x0000000b080b7221 */ /* 0x000fe20000010000 */
[----:B------:R-:W-:Y:S01]  /*1440*/  FADD.FTZ R223, R159, R2 ;  /* 0x000000029fdf7221 */ /* 0x000fe20000010000 */
[----:B------:R-:W-:Y:S01]  /*1450*/  FADD.FTZ R4, R227, R4 ;  /* 0x00000004e3047221 */ /* 0x000fe20000010000 */
[----:B------:R-:W-:Y:S01]  /*1460*/  FADD.FTZ R224, R160, R5 ;  /* 0x00000005a0e07221 */ /* 0x000fe20000010000 */
[----:B------:R-:W-:Y:S02]  /*1470*/  FADD.FTZ R226, R162, R11 ;  /* 0x0000000ba2e27221 */ /* 0x000fe40000010000 */
[----:B------:R-:W-:-:S07]  /*1480*/  FADD.FTZ R227, R163, R4 ;  /* 0x00000004a3e37221 */ /* 0x000fce0000010000 */
.L_x_26128:
        /* <DEDUP_REMOVED lines=37> */
[----:B------:R-:W-:Y:S01]  /*16e0*/  FADD.FTZ R206, R11, R206 ;  /* 0x000000ce0bce7221 */ /* 0x000fe20000010000 */
[----:B------:R-:W-:Y:S02]  /*16f0*/  HADD2.F32 R4, -RZ, R153.H1_H1 ;  /* 0x30000099ff047230 */ /* 0x000fe40000004100 */
[----:B------:R-:W-:Y:S02]  /*1700*/  HADD2.F32 R9, -RZ, R154.H0_H0 ;  /* 0x2000009aff097230 */ /* 0x000fe40000004100 */
        /* <DEDUP_REMOVED lines=9> */
[----:B------:R-:W-:Y:S02]  /*17a0*/  FADD.FTZ R206, R162, R11 ;  /* 0x0000000ba2ce7221 */ /* 0x000fe40000010000 */
[----:B------:R-:W-:Y:S01]  /*17b0*/  FADD.FTZ R207, R163, R6 ;  /* 0x00000006a3cf7221 */ /* 0x000fe20000010000 */
[----:B------:R-:W-:Y:S06]  /*17c0*/  BRA `(.L_x_26132) ;  /* 0x0000000000cc7947 */ /* 0x000fec0003800000 */
.L_x_26131:
[----:B-----5:R-:W-:Y:S02]  /*17d0*/  HADD2.F32 R214, -RZ, R205.H0_H0 ;  /* 0x200000cdffd67230 */ /* 0x020fe40000004100 */
[----:B0-----:R-:W-:Y:S02]  /*17e0*/  HADD2.F32 R7, -RZ, R153.H0_H0 ;  /* 0x20000099ff077230 */ /* 0x001fe40000004100 */
[----:B------:R-:W-:Y:S02]  /*17f0*/  HADD2.F32 R212, -RZ, R204.H0_H0 ;  /* 0x200000ccffd47230 */ /* 0x000fe40000004100 */
[----:B------:R-:W-:Y:S02]  /*1800*/  HADD2.F32 R5, -RZ, R152.H0_H0 ;  /* 0x20000098ff057230 */ /* 0x000fe40000004100 */
[----:B------:R-:W-:Y:S01]  /*1810*/  FADD.FTZ R214, R7, R214 ;  /* 0x000000d607d67221 */ /* 0x000fe20000010000 */
[----:B------:R-:W-:Y:S02]  /*1820*/  HADD2.F32 R205, -RZ, R205.H1_H1 ;  /* 0x300000cdffcd7230 */ /* 0x000fe40000004100 */
[----:B------:R-:W-:-:S02]  /*1830*/  HADD2.F32 R6, -RZ, R206.H0_H0 ;  /* 0x200000ceff067230 */ /* 0x000fc40000004100 */
[----:B------:R-:W-:Y:S01]  /*1840*/  FADD.FTZ R212, R5, R212 ;  /* 0x000000d405d47221 */ /* 0x000fe20000010000 */
[----:B------:R-:W-:Y:S02]  /*1850*/  HADD2.F32 R4, -RZ, R153.H1_H1 ;  /* 0x30000099ff047230 */ /* 0x000fe40000004100 */
[----:B------:R-:W-:Y:S02]  /*1860*/  HADD2.F32 R204, -RZ, R204.H1_H1 ;  /* 0x300000ccffcc7230 */ /* 0x000fe40000004100 */
[----:B------:R-:W-:Y:S02]  /*1870*/  HADD2.F32 R206, -RZ, R206.H1_H1 ;  /* 0x300000ceffce7230 */ /* 0x000fe40000004100 */
[----:B------:R-:W-:Y:S01]  /*1880*/  FADD.FTZ R215, R4, R205 ;  /* 0x000000cd04d77221 */ /* 0x000fe20000010000 */
[----:B------:R-:W-:Y:S02]  /*1890*/  HADD2.F32 R213, -RZ, R152.H1_H1 ;  /* 0x30000098ffd57230 */ /* 0x000fe40000004100 */
[----:B------:R-:W-:-:S02]  /*18a0*/  HADD2.F32 R8, -RZ, R207.H0_H0 ;  /* 0x200000cfff087230 */ /* 0x000fc40000004100 */
[--C-:B------:R-:W-:Y:S02]  /*18b0*/  HADD2.F32 R7, -RZ, R154.reuse.H1_H1 ;  /* 0x3000009aff077230 */ /* 0x100fe40000004100 */
[----:B------:R-:W-:Y:S01]  /*18c0*/  FADD.FTZ R213, R213, R204 ;  /* 0x000000ccd5d57221 */ /* 0x000fe20000010000 */
[----:B------:R-:W-:Y:S02]  /*18d0*/  HADD2.F32 R207, -RZ, R207.H1_H1 ;  /* 0x300000cfffcf7230 */ /* 0x000fe40000004100 */
[----:B------:R-:W-:Y:S02]  /*18e0*/  HADD2.F32 R5, -RZ, R154.H0_H0 ;  /* 0x2000009aff057230 */ /* 0x000fe40000004100 */
[----:B------:R-:W-:Y:S01]  /*18f0*/  FADD.FTZ R205, R7, R206 ;  /* 0x000000ce07cd7221 */ /* 0x000fe20000010000 */
[--C-:B------:R-:W-:Y:S02]  /*1900*/  HADD2.F32 R9, -RZ, R155.reuse.H0_H0 ;  /* 0x2000009bff097230 */ /* 0x100fe40000004100 */
[----:B------:R-:W-:-:S02]  /*1910*/  HADD2.F32 R10, -RZ, R155.H1_H1 ;  /* 0x3000009bff0a7230 */ /* 0x000fc40000004100 */
[----:B------:R-:W-:Y:S01]  /*1920*/  FADD.FTZ R204, R5, R6 ;  /* 0x0000000605cc7221 */ /* 0x000fe20000010000 */
[----:B------:R-:W-:Y:S02]  /*1930*/  FADD.FTZ R206, R9, R8 ;  /* 0x0000000809ce7221 */ /* 0x000fe40000010000 */
[----:B------:R-:W-:Y:S01]  /*1940*/  FADD.FTZ R207, R10, R207 ;  /* 0x000000cf0acf7221 */ /* 0x000fe20000010000 */
[----:B------:R-:W-:Y:S06]  /*1950*/  BRA `(.L_x_26132) ;  /* 0x0000000000687947 */ /* 0x000fec0003800000 */
.L_x_26130:
[----:B------:R-:W-:Y:S05]  /*1960*/  @!P0 BRA `(.L_x_26133) ;  /* 0x0000000000448947 */ /* 0x000fea0003800000 */
[----:B0----5:R-:W-:Y:S02]  /*1970*/  HADD2.F32 R5, -RZ, R204.H0_H0 ;  /* 0x200000ccff057230 */ /* 0x021fe40000004100 */
        /* <DEDUP_REMOVED lines=16> */
.L_x_26133:
        /* <DEDUP_REMOVED lines=8> */
.L_x_26132:
        /* <DEDUP_REMOVED lines=48> */
.L_x_26135:
[--C-:B-----5:R-:W-:Y:S02]  /*1e00*/  HADD2.F32 R184, -RZ, R188.reuse.H0_H0 ;  /* 0x200000bcffb87230 */ /* 0x120fe40000004100 */
[----:B------:R-:W-:Y:S02]  /*1e10*/  HADD2.F32 R185, -RZ, R188.H1_H1 ;  /* 0x300000bcffb97230 */ /* 0x000fe40000004100 */
[----:B------:R-:W-:Y:S02]  /*1e20*/  HADD2.F32 R186, -RZ, R189.H0_H0 ;  /* 0x200000bdffba7230 */ /* 0x000fe40000004100 */
[--C-:B-1----:R-:W-:Y:S02]  /*1e30*/  HADD2.F32 R5, -RZ, R152.reuse.H0_H0 ;  /* 0x20000098ff057230 */ /* 0x102fe40000004100 */
[----:B------:R-:W-:Y:S02]  /*1e40*/  HADD2.F32 R4, -RZ, R152.H1_H1 ;  /* 0x30000098ff047230 */ /* 0x000fe40000004100 */
[----:B------:R-:W-:-:S02]  /*1e50*/  HADD2.F32 R7, -RZ, R153.H0_H0 ;  /* 0x20000099ff077230 */ /* 0x000fc40000004100 */
[----:B------:R-:W-:Y:S01]  /*1e60*/  FADD.FTZ R184, R5, R184 ;  /* 0x000000b805b87221 */ /* 0x000fe20000010000 */
[----:B------:R-:W-:Y:S02]  /*1e70*/  HADD2.F32 R187, -RZ, R189.H1_H1 ;  /* 0x300000bdffbb7230 */ /* 0x000fe40000004100 */
[----:B------:R-:W-:Y:S01]  /*1e80*/  FADD.FTZ R185, R4, R185 ;  /* 0x000000b904b97221 */ /* 0x000fe20000010000 */
[--C-:B------:R-:W-:Y:S02]  /*1e90*/  HADD2.F32 R188, -RZ, R190.reuse.H0_H0 ;  /* 0x200000beffbc7230 */ /* 0x100fe40000004100 */
[----:B------:R-:W-:Y:S01]  /*1ea0*/  FADD.FTZ R186, R7, R186 ;  /* 0x000000ba07ba7221 */ /* 0x000fe20000010000 */
[----:B------:R-:W-:Y:S02]  /*1eb0*/  HADD2.F32 R189, -RZ, R190.H1_H1 ;  /* 0x300000beffbd7230 */ /* 0x000fe40000004100 */
[--C-:B------:R-:W-:Y:S02]  /*1ec0*/  HADD2.F32 R190, -RZ, R191.reuse.H0_H0 ;  /* 0x200000bfffbe7230 */ /* 0x100fe40000004100 */
[----:B------:R-:W-:-:S02]  /*1ed0*/  HADD2.F32 R191, -RZ, R191.H1_H1 ;  /* 0x300000bfffbf7230 */ /* 0x000fc40000004100 */
        /* <DEDUP_REMOVED lines=11> */
.L_x_26134:
[----:B------:R-:W-:Y:S05]  /*1f90*/  @!P0 BRA `(.L_x_26137) ;  /* 0x0000000000448947 */ /* 0x000fea0003800000 */
[----:B-1---5:R-:W-:Y:S02]  /*1fa0*/  HADD2.F32 R5, -RZ, R188.H0_H0 ;  /* 0x200000bcff057230 */ /* 0x022fe40000004100 */
        /* <DEDUP_REMOVED lines=16> */
.L_x_26137:
        /* <DEDUP_REMOVED lines=8> */
.L_x_26136:
        /* <DEDUP_REMOVED lines=48> */
.L_x_26139:
[----:B-----5:R-:W-:Y:S02]  /*2430*/  HADD2.F32 R182, -RZ, R177.H0_H0 ;  /* 0x200000b1ffb67230 */ /* 0x020fe40000004100 */
[----:B-1----:R-:W-:Y:S02]  /*2440*/  HADD2.F32 R7, -RZ, R153.H0_H0 ;  /* 0x20000099ff077230 */ /* 0x002fe40000004100 */
        /* <DEDUP_REMOVED lines=23> */
.L_x_26138:
        /* <DEDUP_REMOVED lines=18> */
.L_x_26141:
        /* <DEDUP_REMOVED lines=8> */
.L_x_26140:
        /* <DEDUP_REMOVED lines=48> */
.L_x_26143:
        /* <DEDUP_REMOVED lines=25> */
.L_x_26142:
        /* <DEDUP_REMOVED lines=18> */
.L_x_26145:
        /* <DEDUP_REMOVED lines=8> */
.L_x_26144:
[----:B------:R-:W0:Y:S01]  /*2d90*/  @P1 LDC.64 R10, c[0x0][0x398] ;  /* 0x0000e600ff0a1b82 */ /* 0x000e220000000a00 */
[----:B------:R-:W-:Y:S01]  /*2da0*/  IADD3 R196, PT, PT, R218, 0xa0, RZ ;  /* 0x000000a0dac47810 */ /* 0x000fe20007ffe0ff */
[----:B-1----:R-:W-:-:S04]  /*2db0*/  IMAD.WIDE.U32 R8, R210, 0x20, R2 ;  /* 0x00000020d2087825 */ /* 0x002fc800078e0002 */
        /* <DEDUP_REMOVED lines=14> */
[--C-:B------:R-:W-:Y:S02]  /*2ea0*/  HADD2.F32 R9, -RZ, R5.reuse.H0_H0 ;  /* 0x20000005ff097230 */ /* 0x100fe40000004100 */
[----:B------:R-:W-:Y:S02]  /*2eb0*/  HADD2.F32 R10, -RZ, R5.H1_H1 ;  /* 0x30000005ff0a7230 */ /* 0x000fe40000004100 */
[--C-:B------:R-:W-:Y:S02]  /*2ec0*/  HADD2.F32 R15, -RZ, R152.reuse.H1_H1 ;  /* 0x30000098ff0f7230 */ /* 0x100fe40000004100 */
[----:B------:R-:W-:-:S02]  /*2ed0*/  HADD2.F32 R5, -RZ, R152.H0_H0 ;  /* 0x20000098ff057230 */ /* 0x000fc40000004100 */
[----:B------:R-:W-:Y:S02]  /*2ee0*/  HADD2.F32 R14, -RZ, R153.H0_H0 ;  /* 0x20000099ff0e7230 */ /* 0x000fe40000004100 */
[----:B------:R-:W-:Y:S01]  /*2ef0*/  FADD.FTZ R4, R15, R4 ;  /* 0x000000040f047221 */ /* 0x000fe20000010000 */
[--C-:B------:R-:W-:Y:S02]  /*2f00*/  HADD2.F32 R11, -RZ, R6.reuse.H0_H0 ;  /* 0x20000006ff0b7230 */ /* 0x100fe40000004100 */
[----:B------:R-:W-:Y:S01]  /*2f10*/  FADD.FTZ R5, R5, R8 ;  /* 0x0000000805057221 */ /* 0x000fe20000010000 */
[--C-:B------:R-:W-:Y:S02]  /*2f20*/  HADD2.F32 R12, -RZ, R7.reuse.H0_H0 ;  /* 0x20000007ff0c7230 */ /* 0x100fe40000004100 */
[----:B------:R-:W-:Y:S01]  /*2f30*/  FADD.FTZ R9, R14, R9 ;  /* 0x000000090e097221 */ /* 0x000fe20000010000 */
[----:B------:R-:W-:Y:S02]  /*2f40*/  HADD2.F32 R13, -RZ, R7.H1_H1 ;  /* 0x30000007ff0d7230 */ /* 0x000fe40000004100 */
[----:B------:R-:W-:-:S02]  /*2f50*/  HADD2.F32 R6, -RZ, R6.H1_H1 ;  /* 0x30000006ff067230 */ /* 0x000fc40000004100 */
[----:B------:R-:W-:Y:S02]  /*2f60*/  HADD2.F32 R7, -RZ, R153.H1_H1 ;  /* 0x30000099ff077230 */ /* 0x000fe40000004100 */
[--C-:B------:R-:W-:Y:S02]  /*2f70*/  HADD2.F32 R15, -RZ, R154.reuse.H1_H1 ;  /* 0x3000009aff0f7230 */ /* 0x100fe40000004100 */
[----:B------:R-:W-:Y:S02]  /*2f80*/  HADD2.F32 R8, -RZ, R154.H0_H0 ;  /* 0x2000009aff087230 */ /* 0x000fe40000004100 */
        /* <DEDUP_REMOVED lines=16> */
.L_x_26147:
[--C-:B-1---5:R-:W-:Y:S02]  /*3090*/  HADD2.F32 R12, -RZ, R4.reuse.H0_H0 ;  /* 0x20000004ff0c7230 */ /* 0x122fe40000004100 */
[----:B------:R-:W-:Y:S02]  /*30a0*/  HADD2.F32 R4, -RZ, R4.H1_H1 ;  /* 0x30000004ff047230 */ /* 0x000fe40000004100 */
[--C-:B------:R-:W-:Y:S02]  /*30b0*/  HADD2.F32 R14, -RZ, R5.reuse.H0_H0 ;  /* 0x20000005ff0e7230 */ /* 0x100fe40000004100 */
[----:B------:R-:W-:Y:S02]  /*30c0*/  HADD2.F32 R15, -RZ, R5.H1_H1 ;  /* 0x30000005ff0f7230 */ /* 0x000fe40000004100 */
[--C-:B------:R-:W-:Y:S02]  /*30d0*/  HADD2.F32 R13, -RZ, R152.reuse.H1_H1 ;  /* 0x30000098ff0d7230 */ /* 0x100fe40000004100 */
[----:B------:R-:W-:-:S02]  /*30e0*/  HADD2.F32 R5, -RZ, R152.H0_H0 ;  /* 0x20000098ff057230 */ /* 0x000fc40000004100 */
        /* <DEDUP_REMOVED lines=9> */
[----:B------:R-:W-:Y:S02]  /*3180*/  HADD2.F32 R5, -RZ, R154.H0_H0 ;  /* 0x2000009aff057230 */ /* 0x000fe40000004100 */
[----:B------:R-:W-:Y:S02]  /*3190*/  HADD2.F32 R6, -RZ, R6.H1_H1 ;  /* 0x30000006ff067230 */ /* 0x000fe40000004100 */
[----:B------:R-:W-:Y:S02]  /*31a0*/  HADD2.F32 R7, -RZ, R154.H1_H1 ;  /* 0x3000009aff077230 */ /* 0x000fe40000004100 */
[----:B------:R-:W-:Y:S01]  /*31b0*/  FADD.FTZ R4, R5, R8 ;  /* 0x0000000805047221 */ /* 0x000fe20000010000 */
[--C-:B------:R-:W-:Y:S02]  /*31c0*/  HADD2.F32 R9, -RZ, R155.reuse.H0_H0 ;  /* 0x2000009bff097230 */ /* 0x100fe40000004100 */
[----:B------:R-:W-:Y:S02]  /*31d0*/  HADD2.F32 R166, -RZ, R155.H1_H1 ;  /* 0x3000009bffa67230 */ /* 0x000fe40000004100 */
[----:B------:R-:W-:Y:S01]  /*31e0*/  FADD.FTZ R5, R7, R6 ;  /* 0x0000000607057221 */ /* 0x000fe20000010000 */
[----:B------:R-:W-:-:S02]  /*31f0*/  FADD.FTZ R6, R9, R10 ;  /* 0x0000000a09067221 */ /* 0x000fc40000010000 */
[----:B------:R-:W-:Y:S01]  /*3200*/  FADD.FTZ R7, R166, R11 ;  /* 0x0000000ba6077221 */ /* 0x000fe20000010000 */
[----:B------:R-:W-:Y:S06]  /*3210*/  BRA `(.L_x_26148) ;  /* 0x0000000000687947 */ /* 0x000fec0003800000 */
.L_x_26146:
        /* <DEDUP_REMOVED lines=18> */
.L_x_26149:
        /* <DEDUP_REMOVED lines=8> */
.L_x_26148:
        /* <DEDUP_REMOVED lines=31> */
[----:B------:R-:W-:Y:S02]  /*35b0*/  HADD2.F32 R175, -RZ, R175.H1_H1 ;  /* 0x300000afffaf7230 */ /* 0x000fe40000004100 */
[----:B------:R-:W-:Y:S01]  /*35c0*/  FADD.FTZ R169, R171, R168 ;  /* 0x000000a8aba97221 */ /* 0x000fe20000010000 */
[----:B------:R-:W-:Y:S02]  /*35d0*/  HADD2.F32 R166, -RZ, R153.H1_H1 ;  /* 0x30000099ffa67230 */ /* 0x000fe40000004100 */
[----:B------:R-:W-:Y:S02]  /*35e0*/  HADD2.F32 R8, -RZ, R154.H0_H0 ;  /* 0x2000009aff087230 */ /* 0x000fe40000004100 */
        /* <DEDUP_REMOVED lines=13> */
.L_x_26151:
[----:B-1---5:R-:W-:Y:S02]  /*36c0*/  HADD2.F32 R10, -RZ, R173.H0_H0 ;  /* 0x200000adff0a7230 */ /* 0x022fe40000004100 */
        /* <DEDUP_REMOVED lines=8> */
[--C-:B------:R-:W-:Y:S02]  /*3750*/  HADD2.F32 R168, -RZ, R174.reuse.H0_H0 ;  /* 0x200000aeffa87230 */ /* 0x100fe40000004100 */
[----:B------:R-:W-:Y:S01]  /*3760*/  FADD.FTZ R9, R11, R172 ;  /* 0x000000ac0b097221 */ /* 0x000fe20000010000 */
[----:B------:R-:W-:Y:S02]  /*3770*/  HADD2.F32 R166, -RZ, R153.H1_H1 ;  /* 0x30000099ffa67230 */ /* 0x000fe40000004100 */
[----:B------:R-:W-:Y:S02]  /*3780*/  HADD2.F32 R174, -RZ, R174.H1_H1 ;  /* 0x300000aeffae7230 */ /* 0x000fe40000004100 */
[----:B------:R-:W-:-:S02]  /*3790*/  HADD2.F32 R170, -RZ, R175.H0_H0 ;  /* 0x200000afffaa7230 */ /* 0x000fc40000004100 */
[----:B------:R-:W-:Y:S01]  /*37a0*/  FADD.FTZ R11, R166, R173 ;  /* 0x000000ada60b7221 */ /* 0x000fe20000010000 */
[--C-:B------:R-:W-:Y:S02]  /*37b0*/  HADD2.F32 R169, -RZ, R154.reuse.H1_H1 ;  /* 0x3000009affa97230 */ /* 0x100fe40000004100 */
        /* <DEDUP_REMOVED lines=9> */
.L_x_26150:
[----:B------:R-:W-:Y:S05]  /*3850*/  @!P0 BRA `(.L_x_26153) ;  /* 0x0000000000448947 */ /* 0x000fea0003800000 */
[----:B-1---5:R-:W-:Y:S02]  /*3860*/  HADD2.F32 R9, -RZ, R172.H0_H0 ;  /* 0x200000acff097230 */ /* 0x022fe40000004100 */
[----:B------:R-:W-:Y:S02]  /*3870*/  HADD2.F32 R167, -RZ, R174.H0_H0 ;  /* 0x200000aeffa77230 */ /* 0x000fe40000004100 */
[----:B------:R-:W-:Y:S02]  /*3880*/  HADD2.F32 R172, -RZ, R172.H1_H1 ;  /* 0x300000acffac7230 */ /* 0x000fe40000004100 */
        /* <DEDUP_REMOVED lines=14> */
.L_x_26153:
        /* <DEDUP_REMOVED lines=8> */
.L_x_26152:
        /* <DEDUP_REMOVED lines=15> */
[--C-:B-----5:R-:W-:Y:S02]  /*3ae0*/  HADD2.F32 R164, -RZ, R168.reuse.H0_H0 ;  /* 0x200000a8ffa47230 */ /* 0x120fe40000004100 */
[----:B------:R-:W-:Y:S02]  /*3af0*/  HADD2.F32 R168, -RZ, R168.H1_H1 ;  /* 0x300000a8ffa87230 */ /* 0x000fe40000004100 */
[--C-:B-1----:R-:W-:Y:S02]  /*3b00*/  HADD2.F32 R167, -RZ, R152.reuse.H1_H1 ;  /* 0x30000098ffa77230 */ /* 0x102fe40000004100 */
        /* <DEDUP_REMOVED lines=30> */
.L_x_26155:
[--C-:B-1---5:R-:W-:Y:S02]  /*3cf0*/  HADD2.F32 R166, -RZ, R169.reuse.H0_H0 ;  /* 0x200000a9ffa67230 */ /* 0x122fe40000004100 */
[----:B------:R-:W-:Y:S02]  /*3d00*/  HADD2.F32 R192, -RZ, R169.H1_H1 ;  /* 0x300000a9ffc07230 */ /* 0x000fe40000004100 */
[----:B------:R-:W-:Y:S02]  /*3d10*/  HADD2.F32 R164, -RZ, R168.H0_H0 ;  /* 0x200000a8ffa47230 */ /* 0x000fe40000004100 */
[----:B------:R-:W-:Y:S02]  /*3d20*/  HADD2.F32 R165, -RZ, R152.H0_H0 ;  /* 0x20000098ffa57230 */ /* 0x000fe40000004100 */
[----:B------:R-:W-:Y:S02]  /*3d30*/  HADD2.F32 R169, -RZ, R153.H0_H0 ;  /* 0x20000099ffa97230 */ /* 0x000fe40000004100 */
[----:B------:R-:W-:-:S02]  /*3d40*/  HADD2.F32 R168, -RZ, R168.H1_H1 ;  /* 0x300000a8ffa87230 */ /* 0x000fc40000004100 */
[----:B------:R-:W-:Y:S01]  /*3d50*/  FADD.FTZ R164, R165, R164 ;  /* 0x000000a4a5a47221 */ /* 0x000fe20000010000 */
[----:B------:R-:W-:Y:S02]  /*3d60*/  HADD2.F32 R167, -RZ, R152.H1_H1 ;  /* 0x30000098ffa77230 */ /* 0x000fe40000004100 */
[----:B------:R-:W-:Y:S01]  /*3d70*/  FADD.FTZ R166, R169, R166 ;  /* 0x000000a6a9a67221 */ /* 0x000fe20000010000 */
[--C-:B------:R-:W-:Y:S02]  /*3d80*/  HADD2.F32 R193, -RZ, R170.reuse.H0_H0 ;  /* 0x200000aaffc17230 */ /* 0x100fe40000004100 */
[----:B------:R-:W-:Y:S02]  /*3d90*/  HADD2.F32 R170, -RZ, R170.H1_H1 ;  /* 0x300000aaffaa7230 */ /* 0x000fe40000004100 */
[----:B------:R-:W-:Y:S01]  /*3da0*/  FADD.FTZ R165, R167, R168 ;  /* 0x000000a8a7a57221 */ /* 0x000fe20000010000 */
[----:B------:R-:W-:Y:S02]  /*3db0*/  HADD2.F32 R195, -RZ, R171.H0_H0 ;  /* 0x200000abffc37230 */ /* 0x000fe40000004100 */
[----:B------:R-:W-:-:S02]  /*3dc0*/  HADD2.F32 R169, -RZ, R154.H1_H1 ;  /* 0x3000009affa97230 */ /* 0x000fc40000004100 */
[----:B------:R-:W-:Y:S02]  /*3dd0*/  HADD2.F32 R171, -RZ, R171.H1_H1 ;  /* 0x300000abffab7230 */ /* 0x000fe40000004100 */
[----:B------:R-:W-:Y:S02]  /*3de0*/  HADD2.F32 R167, -RZ, R153.H1_H1 ;  /* 0x30000099ffa77230 */ /* 0x000fe40000004100 */
[----:B------:R-:W-:Y:S01]  /*3df0*/  FADD.FTZ R169, R169, R170 ;  /* 0x000000aaa9a97221 */ /* 0x000fe20000010000 */
[----:B------:R-:W-:Y:S02]  /*3e00*/  HADD2.F32 R168, -RZ, R154.H0_H0 ;  /* 0x2000009affa87230 */ /* 0x000fe40000004100 */
[--C-:B------:R-:W-:Y:S02]  /*3e10*/  HADD2.F32 R202, -RZ, R155.reuse.H0_H0 ;  /* 0x2000009bffca7230 */ /* 0x100fe40000004100 */
[----:B------:R-:W-:Y:S01]  /*3e20*/  FADD.FTZ R167, R167, R192 ;  /* 0x000000c0a7a77221 */ /* 0x000fe20000010000 */
[----:B------:R-:W-:-:S02]  /*3e30*/  HADD2.F32 R216, -RZ, R155.H1_H1 ;  /* 0x3000009bffd87230 */ /* 0x000fc40000004100 */
[----:B------:R-:W-:Y:S01]  /*3e40*/  FADD.FTZ R168, R168, R193 ;  /* 0x000000c1a8a87221 */ /* 0x000fe20000010000 */
[----:B------:R-:W-:Y:S02]  /*3e50*/  FADD.FTZ R170, R202, R195 ;  /* 0x000000c3caaa7221 */ /* 0x000fe40000010000 */
[----:B------:R-:W-:Y:S01]  /*3e60*/  FADD.FTZ R171, R216, R171 ;  /* 0x000000abd8ab7221 */ /* 0x000fe20000010000 */
[----:B------:R-:W-:Y:S06]  /*3e70*/  BRA `(.L_x_26156) ;  /* 0x0000000000687947 */ /* 0x000fec0003800000 */
.L_x_26154:
[----:B------:R-:W-:Y:S05]  /*3e80*/  @!P0 BRA `(.L_x_26157) ;  /* 0x0000000000448947 */ /* 0x000fea0003800000 */
[--C-:B-----5:R-:W-:Y:S02]  /*3e90*/  HADD2.F32 R165, -RZ, R168.reuse.H0_H0 ;  /* 0x200000a8ffa57230 */ /* 0x120fe40000004100 */
[----:B------:R-:W-:Y:S02]  /*3ea0*/  HADD2.F32 R168, -RZ, R168.H1_H1 ;  /* 0x300000a8ffa87230 */ /* 0x000fe40000004100 */
[--C-:B-1----:R-:W-:Y:S02]  /*3eb0*/  HADD2.F32 R167, -RZ, R169.reuse.H0_H0 ;  /* 0x200000a9ffa77230 */ /* 0x102fe40000004100 */
        /* <DEDUP_REMOVED lines=14> */
.L_x_26157:
[--C-:B-----5:R-:W-:Y:S02]  /*3fa0*/  HADD2.F32 R164, -RZ, R168.reuse.H0_H0 ;  /* 0x200000a8ffa47230 */ /* 0x120fe40000004100 */
[----:B------:R-:W-:Y:S02]  /*3fb0*/  HADD2.F32 R165, -RZ, R168.H1_H1 ;  /* 0x300000a8ffa57230 */ /* 0x000fe40000004100 */
[--C-:B-1----:R-:W-:Y:S02]  /*3fc0*/  HADD2.F32 R166, -RZ, R169.reuse.H0_H0 ;  /* 0x200000a9ffa67230 */ /* 0x102fe40000004100 */
[----:B------:R-:W-:Y:S02]  /*3fd0*/  HADD2.F32 R167, -RZ, R169.H1_H1 ;  /* 0x300000a9ffa77230 */ /* 0x000fe40000004100 */
[--C-:B------:R-:W-:Y:S02]  /*3fe0*/  HADD2.F32 R168, -RZ, R170.reuse.H0_H0 ;  /* 0x200000aaffa87230 */ /* 0x100fe40000004100 */
[----:B------:R-:W-:-:S02]  /*3ff0*/  HADD2.F32 R169, -RZ, R170.H1_H1 ;  /* 0x300000aaffa97230 */ /* 0x000fc40000004100 */
[--C-:B------:R-:W-:Y:S02]  /*4000*/  HADD2.F32 R170, -RZ, R171.reuse.H0_H0 ;  /* 0x200000abffaa7230 */ /* 0x100fe40000004100 */
[----:B------:R-:W-:-:S07]  /*4010*/  HADD2.F32 R171, -RZ, R171.H1_H1 ;  /* 0x300000abffab7230 */ /* 0x000fce0000004100 */
.L_x_26156:
        /* <DEDUP_REMOVED lines=220> */
.L_x_26171:
[C---:B------:R-:W-:Y:S01]  /*4de0*/  FMUL.FTZ R2, R201.reuse, R201 ;  /* 0x000000c9c9027220 */ /* 0x040fe20000410000 */
[----:B------:R-:W-:Y:S01]  /*4df0*/  ISETP.NE.AND P2, PT, RZ, UR9, PT ;  /* 0x00000009ff007c0c */ /* 0x000fe2000bf45270 */
[----:B01----:R-:W-:Y:S01]  /*4e00*/  FADD.FTZ R202, R202, R197 ;  /* 0x000000c5caca7221 */ /* 0x003fe20000010000 */
[----:B------:R-:W-:Y:S01]  /*4e10*/  HADD2.F32 R216, -RZ, R116.H0_H0 ;  /* 0x20000074ffd87230 */ /* 0x000fe20000004100 */
[----:B------:R-:W0:Y:S01]  /*4e20*/  LDC.64 R244, c[0x0][0x428] ;  /* 0x00010a00fff47b82 */ /* 0x000e220000000a00 */
[----:B------:R-:W-:Y:S01]  /*4e30*/  FSEL R2, R2, RZ, P2 ;  /* 0x000000ff02027208 */ /* 0x000fe20001000000 */
[----:B------:R-:W-:Y:S01]  /*4e40*/  FFMA.FTZ R3, R202, R3, UR10 ;  /* 0x0000000aca037e23 */ /* 0x000fe20008010003 */
[----:B------:R-:W-:Y:S01]  /*4e50*/  FSEL R193, R201, RZ, !P2 ;  /* 0x000000ffc9c17208 */ /* 0x000fe20005000000 */
[----:B------:R-:W-:Y:S02]  /*4e60*/  HADD2.F32 R202, -RZ, R24.H0_H0 ;  /* 0x20000018ffca7230 */ /* 0x000fe40000004100 */
[----:B------:R-:W-:Y:S01]  /*4e70*/  FADD.FTZ R2, R3, R2 ;  /* 0x0000000203027221 */ /* 0x000fe20000010000 */
[----:B------:R-:W-:-:S02]  /*4e80*/  HADD2.F32 R219, -RZ, R148.H1_H1 ;  /* 0x30000094ffdb7230 */ /* 0x000fc40000004100 */
[C---:B------:R-:W-:Y:S01]  /*4e90*/  FADD.FTZ R3, -R193.reuse, R220 ;  /* 0x000000dcc1037221 */ /* 0x040fe20000010100 */
[C---:B------:R-:W-:Y:S01]  /*4ea0*/  FADD.FTZ R221, -R193.reuse, R221 ;  /* 0x000000ddc1dd7221 */ /* 0x040fe20000010100 */
[----:B------:R1:W2:Y:S01]  /*4eb0*/  MUFU.RSQ R192, R2 ;  /* 0x0000000200c07308 */ /* 0x0002a20000001400 */
[C---:B------:R-:W-:Y:S01]  /*4ec0*/  FADD.FTZ R197, -R193.reuse, R222 ;  /* 0x000000dec1c57221 */ /* 0x040fe20000010100 */
[C---:B------:R-:W-:Y:S01]  /*4ed0*/  FADD.FTZ R203, -R193.reuse, R224 ;  /* 0x000000e0c1cb7221 */ /* 0x040fe20000010100 */
[----:B------:R-:W-:Y:S02]  /*4ee0*/  HADD2.F32 R220, -RZ, R56.H1_H1 ;  /* 0x30000038ffdc7230 */ /* 0x000fe40000004100 */
[C---:B------:R-:W-:Y:S01]  /*4ef0*/  FADD.FTZ R223, -R193.reuse, R223 ;  /* 0x000000dfc1df7221 */ /* 0x040fe20000010100 */
[----:B------:R-:W-:Y:S02]  /*4f00*/  HADD2.F32 R222, -RZ, R25.H0_H0 ;  /* 0x20000019ffde7230 */ /* 0x000fe40000004100 */
[----:B------:R-:W-:Y:S01]  /*4f10*/  FADD.FTZ R225, -R193, R225 ;  /* 0x000000e1c1e17221 */ /* 0x000fe20000010100 */
[----:B------:R-:W-:-:S02]  /*4f20*/  HADD2.F32 R224, -RZ, R117.H0_H0 ;  /* 0x20000075ffe07230 */ /* 0x000fc40000004100 */
[C---:B------:R-:W-:Y:S01]  /*4f30*/  FADD.FTZ R227, -R193.reuse, R227 ;  /* 0x000000e3c1e37221 */ /* 0x040fe20000010100 */
[----:B-1----:R-:W-:Y:S02]  /*4f40*/  HADD2.F32 R2, -RZ, R56.H0_H0 ;  /* 0x20000038ff027230 */ /* 0x002fe40000004100 */
[C---:B------:R-:W-:Y:S01]  /*4f50*/  FADD.FTZ R213, -R193.reuse, R213 ;  /* 0x000000d5c1d57221 */ /* 0x040fe20000010100 */
[----:B------:R-:W-:Y:S02]  /*4f60*/  HADD2.F32 R236, -RZ, R24.H1_H1 ;  /* 0x30000018ffec7230 */ /* 0x000fe40000004100 */
[C---:B------:R-:W-:Y:S01]  /*4f70*/  FADD.FTZ R215, -R193.reuse, R215 ;  /* 0x000000d7c1d77221 */ /* 0x040fe20000010100 */
[----:B------:R-:W-:Y:S02]  /*4f80*/  HADD2.F32 R230, -RZ, R57.H1_H1 ;  /* 0x30000039ffe67230 */ /* 0x000fe40000004100 */
[----:B------:R-:W-:Y:S01]  /*4f90*/  FADD.FTZ R207, -R193, R207 ;  /* 0x000000cfc1cf7221 */ /* 0x000fe20000010100 */
[----:B------:R-:W-:-:S02]  /*4fa0*/  HADD2.F32 R199, -RZ, R149.H1_H1 ;  /* 0x30000095ffc77230 */ /* 0x000fc40000004100 */
[----:B------:R-:W-:Y:S01]  /*4fb0*/  FADD.FTZ R185, -R193, R185 ;  /* 0x000000b9c1b97221 */ /* 0x000fe20000010100 */
[C---:B--2---:R-:W-:Y:S01]  /*4fc0*/  FMUL.FTZ R229, R192.reuse, R3 ;  /* 0x00000003c0e57220 */ /* 0x044fe20000410000 */
[C---:B------:R-:W-:Y:S01]  /*4fd0*/  FMUL.FTZ R221, R192.reuse, R221 ;  /* 0x000000ddc0dd7220 */ /* 0x040fe20000410000 */
[C---:B------:R-:W-:Y:S01]  /*4fe0*/  FMUL.FTZ R231, R192.reuse, R197 ;  /* 0x000000c5c0e77220 */ /* 0x040fe20000410000 */
[----:B------:R-:W-:Y:S01]  /*4ff0*/  FMUL.FTZ R223, R192, R223 ;  /* 0x000000dfc0df7220 */ /* 0x000fe20000410000 */
[----:B------:R-:W-:Y:S01]  /*5000*/  FFMA.FTZ R195, R229, R202, R216 ;  /* 0x000000cae5c37223 */ /* 0x000fe200000100d8 */
[----:B------:R-:W-:Y:S02]  /*5010*/  HADD2.F32 R202, -RZ, R148.H0_H0 ;  /* 0x20000094ffca7230 */ /* 0x000fe40000004100 */
[----:B------:R-:W-:Y:S01]  /*5020*/  FFMA.FTZ R219, R221, R220, R219 ;  /* 0x000000dcdddb7223 */ /* 0x000fe200000100db */
[----:B------:R-:W-:Y:S02]  /*5030*/  HADD2.F32 R216, -RZ, R116.H1_H1 ;  /* 0x30000074ffd87230 */ /* 0x000fe40000004100 */
[----:B------:R-:W-:Y:S01]  /*5040*/  FFMA.FTZ R197, R231, R222, R224 ;  /* 0x000000dee7c57223 */ /* 0x000fe200000100e0 */
[----:B------:R-:W-:-:S02]  /*5050*/  HADD2.F32 R220, -RZ, R26.H0_H0 ;  /* 0x2000001affdc7230 */ /* 0x000fc40000004100 */
[----:B------:R-:W-:Y:S01]  /*5060*/  FFMA.FTZ R229, R229, R2, R202 ;  /* 0x00000002e5e57223 */ /* 0x000fe200000100ca */
[----:B------:R-:W-:Y:S02]  /*5070*/  HADD2.F32 R2, -RZ, R57.H0_H0 ;  /* 0x20000039ff027230 */ /* 0x000fe40000004100 */
[----:B------:R-:W-:Y:S01]  /*5080*/  FMUL.FTZ R203, R192, R203 ;  /* 0x000000cbc0cb7220 */ /* 0x000fe20000410000 */
[----:B------:R-:W-:Y:S02]  /*5090*/  HADD2.F32 R202, -RZ, R149.H0_H0 ;  /* 0x20000095ffca7230 */ /* 0x000fe40000004100 */
[----:B------:R-:W-:Y:S01]  /*50a0*/  FFMA.FTZ R236, R221, R236, R216 ;  /* 0x000000ecddec7223 */ /* 0x000fe200000100d8 */
[----:B------:R-:W-:Y:S02]  /*50b0*/  HADD2.F32 R222, -RZ, R118.H0_H0 ;  /* 0x20000076ffde7230 */ /* 0x000fe40000004100 */
[----:B------:R-:W-:Y:S01]  /*50c0*/  FADD.FTZ R3, -R193, R226 ;  /* 0x000000e2c1037221 */ /* 0x000fe20000010100 */
[----:B------:R-:W-:-:S02]  /*50d0*/  HADD2.F32 R238, -RZ, R25.H1_H1 ;  /* 0x30000019ffee7230 */ /* 0x000fc40000004100 */
[----:B------:R-:W-:Y:S01]  /*50e0*/  FFMA.FTZ R231, R231, R2, R202 ;  /* 0x00000002e7e77223 */ /* 0x000fe200000100ca */
[----:B------:R-:W-:Y:S02]  /*50f0*/  HADD2.F32 R216, -RZ, R117.H1_H1 ;  /* 0x30000075ffd87230 */ /* 0x000fe40000004100 */
[----:B------:R-:W-:Y:S01]  /*5100*/  FFMA.FTZ R230, R223, R230, R199 ;  /* 0x000000e6dfe67223 */ /* 0x000fe200000100c7 */
[----:B------:R-:W-:Y:S02]  /*5110*/  HADD2.F32 R232, -RZ, R58.H0_H0 ;  /* 0x2000003affe87230 */ /* 0x000fe40000004100 */
[----:B------:R-:W-:Y:S01]  /*5120*/  FFMA.FTZ R199, R203, R220, R222 ;  /* 0x000000dccbc77223 */ /* 0x000fe200000100de */
[----:B------:R-:W-:Y:S02]  /*5130*/  HADD2.F32 R2, -RZ, R150.H0_H0 ;  /* 0x20000096ff027230 */ /* 0x000fe40000004100 */
[----:B------:R-:W-:Y:S01]  /*5140*/  FMUL.FTZ R225, R192, R225 ;  /* 0x000000e1c0e17220 */ /* 0x000fe20000410000 */
[----:B------:R-:W-:-:S02]  /*5150*/  HADD2.F32 R240, -RZ, R26.H1_H1 ;  /* 0x3000001afff07230 */ /* 0x000fc40000004100 */
[----:B------:R-:W-:Y:S01]  /*5160*/  FMUL.FTZ R3, R192, R3 ;  /* 0x00000003c0037220 */ /* 0x000fe20000410000 */
[----:B------:R-:W-:Y:S02]  /*5170*/  HADD2.F32 R202, -RZ, R118.H1_H1 ;  /* 0x30000076ffca7230 */ /* 0x000fe40000004100 */
[----:B------:R-:W-:Y:S01]  /*5180*/  FFMA.FTZ R238, R223, R238, R216 ;  /* 0x000000eedfee7223 */ /* 0x000fe200000100d8 */
        /* <DEDUP_REMOVED lines=8> */
[----:B------:R-:W-:Y:S02]  /*5210*/  HADD2.F32 R242, -RZ, R27.H1_H1 ;  /* 0x3000001bfff27230 */ /* 0x000fe40000004100 */
[C---:B------:R-:W-:Y:S01]  /*5220*/  FMUL.FTZ R227, R192.reuse, R227 ;  /* 0x000000e3c0e37220 */ /* 0x040fe20000410000 */
[----:B------:R-:W-:Y:S02]  /*5230*/  HADD2.F32 R202, -RZ, R119.H1_H1 ;  /* 0x30000077ffca7230 */ /* 0x000fe40000004100 */
[----:B------:R-:W-:Y:S01]  /*5240*/  FMUL.FTZ R203, R192, R203 ;  /* 0x000000cbc0cb7220 */ /* 0x000fe20000410000 */
[----:B------:R-:W-:-:S02]  /*5250*/  HADD2.F32 R212, -RZ, R28.H0_H0 ;  /* 0x2000001cffd47230 */ /* 0x000fc40000004100 */
[----:B------:R-:W-:Y:S01]  /*5260*/  FFMA.FTZ R233, R225, R216, R233 ;  /* 0x000000d8e1e97223 */ /* 0x000fe200000100e9 */
[----:B------:R-:W-:Y:S02]  /*5270*/  HADD2.F32 R220, -RZ, R112.H0_H0 ;  /* 0x20000070ffdc7230 */ /* 0x000fe40000004100 */
[----:B------:R-:W-:Y:S01]  /*5280*/  FFMA.FTZ R242, R227, R242, R202 ;  /* 0x000000f2e3f27223 */ /* 0x000fe200000100ca */
        /* <DEDUP_REMOVED lines=10> */
[----:B------:R-:W-:Y:S02]  /*5330*/  HADD2.F32 R212, -RZ, R144.H0_H0 ;  /* 0x20000090ffd47230 */ /* 0x000fe40000004100 */
[----:B------:R-:W-:Y:S01]  /*5340*/  FFMA.FTZ R234, R3, R234, R2 ;  /* 0x000000ea03ea7223 */ /* 0x000fe20000010002 */
[----:B------:R-:W-:Y:S01]  /*5350*/  HADD2.F32 R222, -RZ, R28.H1_H1 ;  /* 0x3000001cffde7230 */ /* 0x000fe20000004100 */
[----:B------:R-:W1:Y:S01]  /*5360*/  @!P0 LDC.64 R2, c[0x0][0x3c0] ;  /* 0x0000f000ff028b82 */ /* 0x000e620000000a00 */
[----:B------:R-:W-:-:S02]  /*5370*/  HADD2.F32 R216, -RZ, R112.H1_H1 ;  /* 0x30000070ffd87230 */ /* 0x000fc40000004100 */
[----:B------:R-:W-:Y:S01]  /*5380*/  FFMA.FTZ R211, R203, R202, R212 ;  /* 0x000000cacbd37223 */ /* 0x000fe200000100d4 */
[----:B------:R-:W-:Y:S02]  /*5390*/  HADD2.F32 R220, -RZ, R60.H1_H1 ;  /* 0x3000003cffdc7230 */ /* 0x000fe40000004100 */
[----:B------:R-:W-:Y:S01]  /*53a0*/  FADD.FTZ R203, -R193, R214 ;  /* 0x000000d6c1cb7221 */ /* 0x000fe20000010100 */
[----:B------:R-:W-:Y:S02]  /*53b0*/  HADD2.F32 R217, -RZ, R144.H1_H1 ;  /* 0x30000090ffd97230 */ /* 0x000fe40000004100 */
[----:B------:R-:W-:Y:S01]  /*53c0*/  FFMA.FTZ R222, R213, R222, R216 ;  /* 0x000000ded5de7223 */ /* 0x000fe200000100d8 */
[----:B------:R-:W-:Y:S02]  /*53d0*/  HADD2.F32 R224, -RZ, R29.H0_H0 ;  /* 0x2000001dffe07230 */ /* 0x000fe40000004100 */
[----:B------:R-:W-:Y:S01]  /*53e0*/  FMUL.FTZ R203, R192, R203 ;  /* 0x000000cbc0cb7220 */ /* 0x000fe20000410000 */
[----:B------:R-:W-:-:S02]  /*53f0*/  HADD2.F32 R202, -RZ, R113.H0_H0 ;  /* 0x20000071ffca7230 */ /* 0x000fc40000004100 */
[----:B------:R-:W-:Y:S01]  /*5400*/  FFMA.FTZ R212, R213, R220, R217 ;  /* 0x000000dcd5d47223 */ /* 0x000fe200000100d9 */
[----:B------:R-:W-:Y:S02]  /*5410*/  HADD2.F32 R214, -RZ, R61.H0_H0 ;  /* 0x2000003dffd67230 */ /* 0x000fe40000004100 */
[----:B------:R-:W-:Y:S01]  /*5420*/  FADD.FTZ R217, -R193, R205 ;  /* 0x000000cdc1d97221 */ /* 0x000fe20000010100 */
[--C-:B------:R-:W-:Y:S02]  /*5430*/  HADD2.F32 R213, -RZ, R145.reuse.H0_H0 ;  /* 0x20000091ffd57230 */ /* 0x100fe40000004100 */
[----:B------:R-:W-:Y:S01]  /*5440*/  FFMA.FTZ R224, R203, R224, R202 ;  /* 0x000000e0cbe07223 */ /* 0x000fe200000100ca */
[----:B------:R-:W-:Y:S02]  /*5450*/  HADD2.F32 R202, -RZ, R145.H1_H1 ;  /* 0x30000091ffca7230 */ /* 0x000fe40000004100 */
[----:B------:R-:W-:Y:S01]  /*5460*/  FMUL.FTZ R217, R192, R217 ;  /* 0x000000d9c0d97220 */ /* 0x000fe20000410000 */
[----:B------:R-:W-:-:S02]  /*5470*/  HADD2.F32 R225, -RZ, R30.H0_H0 ;  /* 0x2000001effe17230 */ /* 0x000fc40000004100 */
[----:B------:R-:W-:Y:S01]  /*5480*/  FFMA.FTZ R213, R203, R214, R213 ;  /* 0x000000d6cbd57223 */ /* 0x000fe200000100d5 */
[----:B------:R-:W-:Y:S01]  /*5490*/  FADD.FTZ R203, -R193, R204 ;  /* 0x000000ccc1cb7221 */ /* 0x000fe20000010100 */
[----:B------:R-:W-:Y:S02]  /*54a0*/  HADD2.F32 R214, -RZ, R61.H1_H1 ;  /* 0x3000003dffd67230 */ /* 0x000fe40000004100 */
[C---:B------:R-:W-:Y:S01]  /*54b0*/  FMUL.FTZ R185, R192.reuse, R185 ;  /* 0x000000b9c0b97220 */ /* 0x040fe20000410000 */
[----:B------:R-:W-:Y:S02]  /*54c0*/  HADD2.F32 R216, -RZ, R29.H1_H1 ;  /* 0x3000001dffd87230 */ /* 0x000fe40000004100 */
[----:B------:R-:W-:Y:S01]  /*54d0*/  FMUL.FTZ R204, R192, R203 ;  /* 0x000000cbc0cc7220 */ /* 0x000fe20000410000 */
[----:B------:R-:W-:Y:S02]  /*54e0*/  HADD2.F32 R203, -RZ, R114.H0_H0 ;  /* 0x20000072ffcb7230 */ /* 0x000fe40000004100 */
[----:B------:R-:W-:Y:S01]  /*54f0*/  FFMA.FTZ R214, R215, R214, R202 ;  /* 0x000000d6d7d67223 */ /* 0x000fe200000100ca */
[----:B------:R-:W-:-:S02]  /*5500*/  HADD2.F32 R220, -RZ, R113.H1_H1 ;  /* 0x30000071ffdc7230 */ /* 0x000fc40000004100 */
[----:B------:R-:W-:Y:S01]  /*5510*/  FADD.FTZ R187, -R193, R187 ;  /* 0x000000bbc1bb7221 */ /* 0x000fe20000010100 */
[----:B-1----:R-:W-:-:S04]  /*5520*/  @!P0 IMAD.WIDE R2, R0, 0x4, R2 ;  /* 0x0000000400028825 */ /* 0x002fc800078e0202 */
[----:B------:R-:W-:Y:S01]  /*5530*/  FFMA.FTZ R225, R204, R225, R203 ;  /* 0x000000e1cce17223 */ /* 0x000fe200000100cb */
[----:B------:R-:W-:Y:S01]  /*5540*/  FADD.FTZ R189, -R193, R189 ;  /* 0x000000bdc1bd7221 */ /* 0x000fe20000010100 */
[----:B------:R-:W1:Y:S01]  /*5550*/  @!P0 LDC.64 R202, c[0x0][0x3c8] ;  /* 0x0000f200ffca8b82 */ /* 0x000e620000000a00 */
[----:B------:R-:W-:Y:S01]  /*5560*/  FFMA.FTZ R223, R215, R216, R220 ;  /* 0x000000d8d7df7223 */ /* 0x000fe200000100dc */
[----:B------:R-:W-:Y:S01]  /*5570*/  HADD2.F32 R226, -RZ, R30.H1_H1 ;  /* 0x3000001effe27230 */ /* 0x000fe20000004100 */
[----:B------:R2:W-:Y:S01]  /*5580*/  @!P0 STG.E desc[UR6][R2.64], R201 ;  /* 0x000000c902008986 */ /* 0x0005e2000c101906 */
[----:B------:R-:W-:Y:S02]  /*5590*/  HADD2.F32 R216, -RZ, R114.H1_H1 ;  /* 0x30000072ffd87230 */ /* 0x000fe40000004100 */
[----:B------:R-:W-:Y:S01]  /*55a0*/  FMUL.FTZ R187, R192, R187 ;  /* 0x000000bbc0bb7220 */ /* 0x000fe20000410000 */
[----:B------:R-:W-:Y:S02]  /*55b0*/  HADD2.F32 R215, -RZ, R62.H0_H0 ;  /* 0x2000003effd77230 */ /* 0x000fe40000004100 */
[----:B------:R-:W-:Y:S01]  /*55c0*/  FADD.FTZ R181, -R193, R181 ;  /* 0x000000b5c1b57221 */ /* 0x000fe20000010100 */
[----:B------:R-:W-:-:S02]  /*55d0*/  HADD2.F32 R205, -RZ, R146.H0_H0 ;  /* 0x20000092ffcd7230 */ /* 0x000fc40000004100 */
[----:B------:R-:W-:Y:S01]  /*55e0*/  FFMA.FTZ R226, R217, R226, R216 ;  /* 0x000000e2d9e27223 */ /* 0x000fe200000100d8 */
[----:B------:R-:W-:Y:S02]  /*55f0*/  HADD2.F32 R216, -RZ, R62.H1_H1 ;  /* 0x3000003effd87230 */ /* 0x000fe40000004100 */
[----:B------:R-:W-:Y:S01]  /*5600*/  FMUL.FTZ R181, R192, R181 ;  /* 0x000000b5c0b57220 */ /* 0x000fe20000410000 */
[----:B------:R-:W-:Y:S02]  /*5610*/  HADD2.F32 R220, -RZ, R63.H0_H0 ;  /* 0x2000003fffdc7230 */ /* 0x000fe40000004100 */
[----:B------:R-:W-:Y:S01]  /*5620*/  FFMA.FTZ R215, R204, R215, R205 ;  /* 0x000000d7ccd77223 */ /* 0x000fe200000100cd */
[----:B------:R-:W-:Y:S02]  /*5630*/  HADD2.F32 R204, -RZ, R31.H0_H0 ;  /* 0x2000001fffcc7230 */ /* 0x000fe40000004100 */
[----:B--2---:R-:W-:Y:S01]  /*5640*/  FADD.FTZ R3, -R193, R206 ;  /* 0x000000cec1037221 */ /* 0x004fe20000010100 */
[----:B------:R-:W-:Y:S01]  /*5650*/  HADD2.F32 R2, -RZ, R146.H1_H1 ;  /* 0x30000092ff027230 */ /* 0x000fe20000004100 */
[----:B------:R-:W-:Y:S01]  /*5660*/  F2FP.F16.F32.PACK_AB R205, R238, R197 ;  /* 0x000000c5eecd723e */ /* 0x000fe200000000ff */
[----:B------:R-:W-:-:S02]  /*5670*/  HADD2.F32 R206, -RZ, R115.H0_H0 ;  /* 0x20000073ffce7230 */ /* 0x000fc40000004100 */
[----:B------:R-:W-:Y:S01]  /*5680*/  FADD.FTZ R183, -R193, R183 ;  /* 0x000000b7c1b77221 */ /* 0x000fe20000010100 */
[----:B------:R-:W-:Y:S02]  /*5690*/  HADD2.F32 R201, -RZ, R147.H0_H0 ;  /* 0x20000093ffc97230 */ /* 0x000fe40000004100 */
[----:B------:R-:W-:Y:S01]  /*56a0*/  FFMA.FTZ R216, R217, R216, R2 ;  /* 0x000000d8d9d87223 */ /* 0x000fe20000010002 */
[----:B------:R-:W-:Y:S01]  /*56b0*/  FMUL.FTZ R217, R192, R3 ;  /* 0x00000003c0d97220 */ /* 0x000fe20000410000 */
[----:B------:R-:W-:Y:S02]  /*56c0*/  HADD2.F32 R228, -RZ, R31.H1_H1 ;  /* 0x3000001fffe47230 */ /* 0x000fe40000004100 */
[----:B------:R-:W-:Y:S01]  /*56d0*/  FADD.FTZ R191, -R193, R191 ;  /* 0x000000bfc1bf7221 */ /* 0x000fe20000010100 */
[----:B-1----:R-:W-:-:S04]  /*56e0*/  @!P0 IMAD.WIDE R2, R0, 0x4, R202 ;  /* 0x0000000400028825 */ /* 0x002fc800078e02ca */
[C---:B------:R-:W-:Y:S01]  /*56f0*/  FFMA.FTZ R227, R217.reuse, R204, R206 ;  /* 0x000000ccd9e37223 */ /* 0x040fe200000100ce */
[----:B------:R-:W-:Y:S01]  /*5700*/  FFMA.FTZ R217, R217, R220, R201 ;  /* 0x000000dcd9d97223 */ /* 0x000fe200000100c9 */
[----:B------:R-:W-:Y:S01]  /*5710*/  F2FP.F16.F32.PACK_AB R206, R240, R199 ;  /* 0x000000c7f0ce723e */ /* 0x000fe200000000ff */
[----:B------:R-:W-:Y:S01]  /*5720*/  HADD2.F32 R220, -RZ, R63.H1_H1 ;  /* 0x3000003fffdc7230 */ /* 0x000fe20000004100 */
[----:B------:R1:W-:Y:S01]  /*5730*/  @!P0 STG.E desc[UR6][R2.64], R192 ;  /* 0x000000c002008986 */ /* 0x0003e2000c101906 */
[----:B------:R-:W-:Y:S02]  /*5740*/  HADD2.F32 R201, -RZ, R147.H1_H1 ;  /* 0x30000093ffc97230 */ /* 0x000fe40000004100 */
[----:B------:R-:W-:Y:S01]  /*5750*/  FADD.FTZ R199, -R193, R186 ;  /* 0x000000bac1c77221 */ /* 0x000fe20000010100 */
[----:B------:R-:W-:Y:S01]  /*5760*/  HADD2.F32 R202, -RZ, R115.H1_H1 ;  /* 0x30000073ffca7230 */ /* 0x000fe20000004100 */
[----:B------:R-:W-:Y:S01]  /*5770*/  F2FP.F16.F32.PACK_AB R204, R236, R195 ;  /* 0x000000c3eccc723e */ /* 0x000fe200000000ff */
[----:B------:R-:W-:-:S02]  /*5780*/  HADD2.F32 R186, -RZ, R33.H0_H0 ;  /* 0x20000021ffba7230 */ /* 0x000fc40000004100 */
[----:B------:R-:W-:Y:S01]  /*5790*/  FFMA.FTZ R220, R207, R220, R201 ;  /* 0x000000dccfdc7223 */ /* 0x000fe200000100c9 */
[----:B------:R-:W-:Y:S01]  /*57a0*/  FADD.FTZ R201, -R193, R184 ;  /* 0x000000b8c1c97221 */ /* 0x000fe20000010100 */
[----:B------:R-:W-:Y:S02]  /*57b0*/  HADD2.F32 R184, -RZ, R108.H0_H0 ;  /* 0x2000006cffb87230 */ /* 0x000fe40000004100 */
[----:B------:R-:W-:Y:S01]  /*57c0*/  FFMA.FTZ R228, R207, R228, R202 ;  /* 0x000000e4cfe47223 */ /* 0x000fe200000100ca */
[----:B------:R-:W-:Y:S01]  /*57d0*/  F2FP.F16.F32.PACK_AB R207, R242, R237 ;  /* 0x000000edf2cf723e */ /* 0x000fe200000000ff */
[C---:B------:R-:W-:Y:S01]  /*57e0*/  FMUL.FTZ R201, R192.reuse, R201 ;  /* 0x000000c9c0c97220 */ /* 0x040fe20000410000 */
[----:B-1----:R-:W-:Y:S02]  /*57f0*/  HADD2.F32 R2, -RZ, R32.H0_H0 ;  /* 0x20000020ff027230 */ /* 0x002fe40000004100 */
[----:B------:R-:W-:Y:S01]  /*5800*/  FMUL.FTZ R199, R192, R199 ;  /* 0x000000c7c0c77220 */ /* 0x000fe20000410000 */
[----:B0-----:R-:W-:Y:S01]  /*5810*/  IMAD.WIDE.U32 R202, R218, 0x10, R244 ;  /* 0x00000010daca7825 */ /* 0x001fe200078e00f4 */
[----:B------:R-:W0:Y:S03]  /*5820*/  LDC.64 R240, c[0x0][0x430] ;  /* 0x00010c00fff07b82 */ /* 0x000e260000000a00 */
[----:B------:R-:W-:Y:S01]  /*5830*/  FMUL.FTZ R183, R192, R183 ;  /* 0x000000b7c0b77220 */ /* 0x000fe20000410000 */
[----:B------:R-:W-:Y:S01]  /*5840*/  FFMA.FTZ R3, R201, R2, R184 ;  /* 0x00000002c9037223 */ /* 0x000fe200000100b8 */
[----:B------:R-:W-:Y:S01]  /*5850*/  HADD2.F32 R2, -RZ, R64.H0_H0 ;  /* 0x20000040ff027230 */ /* 0x000fe20000004100 */
[----:B------:R1:W-:Y:S01]  /*5860*/  STG.E.128 desc[UR6][R202.64], R204 ;  /* 0x000000ccca007986 */ /* 0x0003e2000c101d06 */
[----:B------:R-:W-:-:S02]  /*5870*/  HADD2.F32 R184, -RZ, R140.H0_H0 ;  /* 0x2000008cffb87230 */ /* 0x000fc40000004100 */
[C---:B------:R-:W-:Y:S01]  /*5880*/  FADD.FTZ R177, -R193.reuse, R177 ;  /* 0x000000b1c1b17221 */ /* 0x040fe20000010100 */
[----:B------:R-:W-:Y:S02]  /*5890*/  HADD2.F32 R238, -RZ, R109.H0_H0 ;  /* 0x2000006dffee7230 */ /* 0x000fe40000004100 */
        /* <DEDUP_REMOVED lines=8> */
[----:B------:R-:W-:Y:S01]  /*5920*/  FADD.FTZ R23, -R193, R23 ;  /* 0x00000017c1177221 */ /* 0x000fe20000010100 */
[----:B------:R-:W-:Y:S02]  /*5930*/  HADD2.F32 R201, -RZ, R141.H1_H1 ;  /* 0x3000008dffc97230 */ /* 0x000fe40000004100 */
[C---:B------:R-:W-:Y:S01]  /*5940*/  FFMA.FTZ R2, R185.reuse, R2, R184 ;  /* 0x00000002b9027223 */ /* 0x040fe200000100b8 */
[--C-:B------:R-:W-:Y:S02]  /*5950*/  HADD2.F32 R184, -RZ, R65.reuse.H0_H0 ;  /* 0x20000041ffb87230 */ /* 0x100fe40000004100 */
[----:B------:R-:W-:Y:S01]  /*5960*/  FFMA.FTZ R197, R185, R236, R197 ;  /* 0x000000ecb9c57223 */ /* 0x000fe200000100c5 */
[----:B------:R-:W-:-:S02]  /*5970*/  HADD2.F32 R236, -RZ, R65.H1_H1 ;  /* 0x30000041ffec7230 */ /* 0x000fc40000004100 */
[----:B-1----:R-:W-:Y:S01]  /*5980*/  FFMA.FTZ R206, R199, R186, R238 ;  /* 0x000000bac7ce7223 */ /* 0x002fe200000100ee */
[----:B------:R-:W-:Y:S02]  /*5990*/  HADD2.F32 R186, -RZ, R141.H0_H0 ;  /* 0x2000008dffba7230 */ /* 0x000fe40000004100 */
[----:B------:R-:W-:Y:S01]  /*59a0*/  FADD.FTZ R185, -R193, R188 ;  /* 0x000000bcc1b97221 */ /* 0x000fe20000010100 */
[----:B------:R-:W-:Y:S02]  /*59b0*/  HADD2.F32 R202, -RZ, R33.H1_H1 ;  /* 0x30000021ffca7230 */ /* 0x000fe40000004100 */
[----:B------:R-:W-:Y:S01]  /*59c0*/  FFMA.FTZ R201, R187, R236, R201 ;  /* 0x000000ecbbc97223 */ /* 0x000fe200000100c9 */
        /* <DEDUP_REMOVED lines=10> */
[----:B------:R-:W-:-:S02]  /*5a70*/  HADD2.F32 R184, -RZ, R34.H1_H1 ;  /* 0x30000022ffb87230 */ /* 0x000fc40000004100 */
[----:B------:R-:W-:Y:S01]  /*5a80*/  FADD.FTZ R205, -R193, R190 ;  /* 0x000000bec1cd7221 */ /* 0x000fe20000010100 */
[----:B------:R-:W-:Y:S02]  /*5a90*/  HADD2.F32 R186, -RZ, R110.H1_H1 ;  /* 0x3000006effba7230 */ /* 0x000fe40000004100 */
[----:B------:R-:W-:Y:S01]  /*5aa0*/  FFMA.FTZ R202, R185, R202, R187 ;  /* 0x000000cab9ca7223 */ /* 0x000fe200000100bb */
[----:B------:R-:W-:Y:S01]  /*5ab0*/  HADD2.F32 R204, -RZ, R66.H1_H1 ;  /* 0x30000042ffcc7230 */ /* 0x000fe20000004100 */
[----:B------:R-:W-:Y:S01]  /*5ac0*/  F2FP.F16.F32.PACK_AB R187, R235, R234 ;  /* 0x000000eaebbb723e */ /* 0x000fe200000000ff */
[----:B------:R-:W-:Y:S02]  /*5ad0*/  HADD2.F32 R185, -RZ, R142.H1_H1 ;  /* 0x3000008effb97230 */ /* 0x000fe40000004100 */
[----:B------:R-:W-:Y:S01]  /*5ae0*/  FFMA.FTZ R189, R203, R184, R186 ;  /* 0x000000b8cbbd7223 */ /* 0x000fe200000100ba */
[----:B------:R-:W-:Y:S01]  /*5af0*/  F2FP.F16.F32.PACK_AB R184, R219, R229 ;  /* 0x000000e5dbb8723e */ /* 0x000fe200000000ff */
[----:B0-----:R-:W-:Y:S01]  /*5b00*/  IMAD.WIDE.U32 R218, R218, 0x10, R240 ;  /* 0x00000010dada7825 */ /* 0x001fe200078e00f0 */
[----:B------:R-:W-:-:S03]  /*5b10*/  F2FP.F16.F32.PACK_AB R186, R233, R232 ;  /* 0x000000e8e9ba723e */ /* 0x000fc600000000ff */
[----:B------:R-:W-:Y:S01]  /*5b20*/  FFMA.FTZ R203, R203, R204, R185 ;  /* 0x000000cccbcb7223 */ /* 0x000fe200000100b9 */
[----:B------:R-:W-:Y:S01]  /*5b30*/  F2FP.F16.F32.PACK_AB R185, R230, R231 ;  /* 0x000000e7e6b9723e */ /* 0x000fe200000000ff */
[----:B------:R-:W-:Y:S01]  /*5b40*/  FADD.FTZ R231, -R193, R180 ;  /* 0x000000b4c1e77221 */ /* 0x000fe20000010100 */
[----:B------:R-:W-:Y:S02]  /*5b50*/  HADD2.F32 R236, -RZ, R36.H0_H0 ;  /* 0x20000024ffec7230 */ /* 0x000fe40000004100 */
[C---:B------:R-:W-:Y:S01]  /*5b60*/  FMUL.FTZ R205, R192.reuse, R205 ;  /* 0x000000cdc0cd7220 */ /* 0x040fe20000410000 */
[----:B------:R-:W-:Y:S02]  /*5b70*/  HADD2.F32 R180, -RZ, R104.H0_H0 ;  /* 0x20000068ffb47230 */ /* 0x000fe40000004100 */
[----:B------:R-:W-:Y:S01]  /*5b80*/  FMUL.FTZ R231, R192, R231 ;  /* 0x000000e7c0e77220 */ /* 0x000fe20000410000 */
[----:B------:R0:W-:Y:S01]  /*5b90*/  STG.E.128 desc[UR6][R218.64], R184 ;  /* 0x000000b8da007986 */ /* 0x0001e2000c101d06 */
        /* <DEDUP_REMOVED lines=8> */
[----:B------:R-:W-:Y:S01]  /*5c20*/  FADD.FTZ R17, -R193, R17 ;  /* 0x00000011c1117221 */ /* 0x000fe20000010100 */
[----:B------:R-:W-:-:S02]  /*5c30*/  HADD2.F32 R190, -RZ, R35.H0_H0 ;  /* 0x20000023ffbe7230 */ /* 0x000fc40000004100 */
[----:B------:R-:W-:Y:S01]  /*5c40*/  FFMA.FTZ R248, R181, R248, R180 ;  /* 0x000000f8b5f87223 */ /* 0x000fe200000100b4 */
[----:B------:R-:W-:Y:S02]  /*5c50*/  HADD2.F32 R204, -RZ, R111.H0_H0 ;  /* 0x2000006fffcc7230 */ /* 0x000fe40000004100 */
[----:B------:R-:W-:Y:S01]  /*5c60*/  FMUL.FTZ R17, R192, R17 ;  /* 0x00000011c0117220 */ /* 0x000fe20000410000 */
[----:B------:R-:W-:Y:S02]  /*5c70*/  HADD2.F32 R250, -RZ, R69.H0_H0 ;  /* 0x20000045fffa7230 */ /* 0x000fe40000004100 */
[----:B------:R-:W-:Y:S01]  /*5c80*/  FADD.FTZ R19, -R193, R19 ;  /* 0x00000013c1137221 */ /* 0x000fe20000010100 */
[----:B------:R-:W-:Y:S02]  /*5c90*/  HADD2.F32 R180, -RZ, R137.H0_H0 ;  /* 0x20000089ffb47230 */ /* 0x000fe40000004100 */
[----:B------:R-:W-:Y:S01]  /*5ca0*/  FFMA.FTZ R190, R205, R190, R204 ;  /* 0x000000becdbe7223 */ /* 0x000fe200000100cc */
[----:B0-----:R-:W-:-:S02]  /*5cb0*/  HADD2.F32 R185, -RZ, R136.H0_H0 ;  /* 0x20000088ffb97230 */ /* 0x001fc40000004100 */
[----:B------:R-:W-:Y:S01]  /*5cc0*/  FADD.FTZ R187, -R193, R182 ;  /* 0x000000b6c1bb7221 */ /* 0x000fe20000010100 */
[----:B------:R-:W-:Y:S02]  /*5cd0*/  HADD2.F32 R182, -RZ, R37.H0_H0 ;  /* 0x20000025ffb67230 */ /* 0x000fe40000004100 */
[C---:B------:R-:W-:Y:S01]  /*5ce0*/  FMUL.FTZ R19, R192.reuse, R19 ;  /* 0x00000013c0137220 */ /* 0x040fe20000410000 */
[----:B------:R-:W-:Y:S02]  /*5cf0*/  HADD2.F32 R184, -RZ, R105.H0_H0 ;  /* 0x20000069ffb87230 */ /* 0x000fe40000004100 */
[----:B------:R-:W-:Y:S01]  /*5d00*/  FFMA.FTZ R219, R231, R238, R185 ;  /* 0x000000eee7db7223 */ /* 0x000fe200000100b9 */
[----:B------:R-:W-:Y:S02]  /*5d10*/  HADD2.F32 R185, -RZ, R136.H1_H1 ;  /* 0x30000088ffb97230 */ /* 0x000fe40000004100 */
[----:B------:R-:W-:Y:S01]  /*5d20*/  FMUL.FTZ R187, R192, R187 ;  /* 0x000000bbc0bb7220 */ /* 0x000fe20000410000 */
[----:B------:R-:W-:-:S02]  /*5d30*/  HADD2.F32 R230, -RZ, R67.H0_H0 ;  /* 0x20000043ffe67230 */ /* 0x000fc40000004100 */
[----:B------:R-:W-:Y:S01]  /*5d40*/  FADD.FTZ R13, -R193, R13 ;  /* 0x0000000dc10d7221 */ /* 0x000fe20000010100 */
[----:B------:R-:W-:Y:S02]  /*5d50*/  HADD2.F32 R229, -RZ, R143.H0_H0 ;  /* 0x2000008fffe57230 */ /* 0x000fe40000004100 */
[----:B------:R-:W-:Y:S01]  /*5d60*/  FFMA.FTZ R252, R181, R252, R185 ;  /* 0x000000fcb5fc7223 */ /* 0x000fe200000100b9 */
[C---:B------:R-:W-:Y:S01]  /*5d70*/  FFMA.FTZ R245, R187.reuse, R182, R184 ;  /* 0x000000b6bbf57223 */ /* 0x040fe200000100b8 */
[----:B------:R-:W-:Y:S01]  /*5d80*/  FFMA.FTZ R250, R187, R250, R180 ;  /* 0x000000fabbfa7223 */ /* 0x000fe200000100b4 */
[----:B------:R-:W-:Y:S01]  /*5d90*/  FADD.FTZ R181, -R193, R176 ;  /* 0x000000b0c1b57221 */ /* 0x000fe20000010100 */
[----:B------:R-:W-:Y:S01]  /*5da0*/  FFMA.FTZ R204, R205, R230, R229 ;  /* 0x000000e6cdcc7223 */ /* 0x000fe200000100e5 */
        /* <DEDUP_REMOVED lines=9> */
[----:B------:R-:W-:Y:S01]  /*5e40*/  FADD.FTZ R15, -R193, R15 ;  /* 0x0000000fc10f7221 */ /* 0x000fe20000010100 */
[----:B------:R-:W-:-:S02]  /*5e50*/  HADD2.F32 R232, -RZ, R111.H1_H1 ;  /* 0x3000006fffe87230 */ /* 0x000fc40000004100 */
[----:B------:R-:W-:Y:S01]  /*5e60*/  FFMA.FTZ R249, R183, R176, R180 ;  /* 0x000000b0b7f97223 */ /* 0x000fe200000100b4 */
[----:B------:R-:W-:Y:S02]  /*5e70*/  HADD2.F32 R240, -RZ, R38.H0_H0 ;  /* 0x20000026fff07230 */ /* 0x000fe40000004100 */
[----:B------:R-:W-:Y:S01]  /*5e80*/  FADD.FTZ R183, -R193, R178 ;  /* 0x000000b2c1b77221 */ /* 0x000fe20000010100 */
[----:B------:R-:W-:Y:S02]  /*5e90*/  HADD2.F32 R182, -RZ, R106.H0_H0 ;  /* 0x2000006affb67230 */ /* 0x000fe40000004100 */
[----:B------:R-:W-:Y:S01]  /*5ea0*/  FFMA.FTZ R191, R205, R230, R232 ;  /* 0x000000e6cdbf7223 */ /* 0x000fe200000100e8 */
[----:B------:R-:W-:Y:S01]  /*5eb0*/  HADD2.F32 R246, -RZ, R70.H0_H0 ;  /* 0x20000046fff67230 */ /* 0x000fe20000004100 */
[----:B------:R-:W0:Y:S01]  /*5ec0*/  LDC.64 R232, c[0x0][0x428] ;  /* 0x00010a00ffe87b82 */ /* 0x000e220000000a00 */
[----:B------:R-:W-:Y:S02]  /*5ed0*/  HADD2.F32 R176, -RZ, R138.H0_H0 ;  /* 0x2000008affb07230 */ /* 0x000fe40000004100 */
[----:B------:R-:W-:Y:S01]  /*5ee0*/  FFMA.FTZ R240, R181, R240, R182 ;  /* 0x000000f0b5f07223 */ /* 0x000fe200000100b6 */
[----:B------:R-:W-:-:S02]  /*5ef0*/  HADD2.F32 R236, -RZ, R38.H1_H1 ;  /* 0x30000026ffec7230 */ /* 0x000fc40000004100 */
[----:B------:R-:W-:Y:S01]  /*5f00*/  FMUL.FTZ R242, R192, R183 ;  /* 0x000000b7c0f27220 */ /* 0x000fe20000410000 */
[----:B------:R-:W-:Y:S02]  /*5f10*/  HADD2.F32 R244, -RZ, R70.H1_H1 ;  /* 0x30000046fff47230 */ /* 0x000fe40000004100 */
[----:B------:R-:W-:Y:S01]  /*5f20*/  FFMA.FTZ R246, R181, R246, R176 ;  /* 0x000000f6b5f67223 */ /* 0x000fe200000100b0 */
[----:B------:R-:W-:Y:S01]  /*5f30*/  HADD2.F32 R176, -RZ, R106.H1_H1 ;  /* 0x3000006affb07230 */ /* 0x000fe20000004100 */
[----:B------:R-:W-:Y:S01]  /*5f40*/  F2FP.F16.F32.PACK_AB R183, R228, R227 ;  /* 0x000000e3e4b7723e */ /* 0x000fe200000000ff */
[----:B------:R-:W-:Y:S01]  /*5f50*/  HADD2.F32 R181, -RZ, R138.H1_H1 ;  /* 0x3000008affb57230 */ /* 0x000fe20000004100 */
[----:B------:R-:W-:Y:S01]  /*5f60*/  F2FP.F16.F32.PACK_AB R182, R226, R225 ;  /* 0x000000e1e2b6723e */ /* 0x000fe200000000ff */
[----:B------:R-:W-:Y:S02]  /*5f70*/  HADD2.F32 R185, -RZ, R71.H0_H0 ;  /* 0x20000047ffb97230 */ /* 0x000fe40000004100 */
[----:B------:R-:W-:Y:S01]  /*5f80*/  FFMA.FTZ R236, R177, R236, R176 ;  /* 0x000000ecb1ec7223 */ /* 0x000fe200000100b0 */
[----:B------:R-:W-:-:S02]  /*5f90*/  HADD2.F32 R187, -RZ, R139.H0_H0 ;  /* 0x2000008bffbb7230 */ /* 0x000fc40000004100 */
[----:B------:R-:W-:Y:S01]  /*5fa0*/  FFMA.FTZ R244, R177, R244, R181 ;  /* 0x000000f4b1f47223 */ /* 0x000fe200000100b5 */
[----:B------:R-:W-:Y:S01]  /*5fb0*/  HADD2.F32 R177, -RZ, R39.H0_H0 ;  /* 0x20000027ffb17230 */ /* 0x000fe20000004100 */
[----:B------:R-:W-:Y:S01]  /*5fc0*/  F2FP.F16.F32.PACK_AB R180, R222, R221 ;  /* 0x000000dddeb4723e */ /* 0x000fe200000000ff */
[----:B------:R-:W-:Y:S02]  /*5fd0*/  HADD2.F32 R181, -RZ, R107.H0_H0 ;  /* 0x2000006bffb57230 */ /* 0x000fe40000004100 */
[----:B------:R-:W-:Y:S01]  /*5fe0*/  FMUL.FTZ R15, R192, R15 ;  /* 0x0000000fc00f7220 */ /* 0x000fe20000410000 */
[----:B------:R-:W-:Y:S02]  /*5ff0*/  HADD2.F32 R234, -RZ, R67.H1_H1 ;  /* 0x30000043ffea7230 */ /* 0x000fe40000004100 */
[C---:B------:R-:W-:Y:S01]  /*6000*/  FADD.FTZ R5, -R193.reuse, R5 ;  /* 0x00000005c1057221 */ /* 0x040fe20000010100 */
[----:B------:R-:W-:Y:S02]  /*6010*/  HADD2.F32 R229, -RZ, R143.H1_H1 ;  /* 0x3000008fffe57230 */ /* 0x000fe40000004100 */
[C---:B------:R-:W-:Y:S01]  /*6020*/  FFMA.FTZ R227, R242.reuse, R177, R181 ;  /* 0x000000b1f2e37223 */ /* 0x040fe200000100b5 */
[----:B------:R-:W-:Y:S01]  /*6030*/  FFMA.FTZ R242, R242, R185, R187 ;  /* 0x000000b9f2f27223 */ /* 0x000fe200000100bb */
[----:B------:R-:W-:Y:S01]  /*6040*/  FADD.FTZ R187, -R193, R20 ;  /* 0x00000014c1bb7221 */ /* 0x000fe20000010100 */
[----:B------:R-:W-:Y:S01]  /*6050*/  HADD2.F32 R184, -RZ, R40.H0_H0 ;  /* 0x20000028ffb87230 */ /* 0x000fe20000004100 */
[----:B------:R-:W-:Y:S01]  /*6060*/  F2FP.F16.F32.PACK_AB R181, R223, R224 ;  /* 0x000000e0dfb5723e */ /* 0x000fe200000000ff */
[----:B------:R-:W-:-:S02]  /*6070*/  HADD2.F32 R20, -RZ, R100.H0_H0 ;  /* 0x20000064ff147230 */ /* 0x000fc40000004100 */
[----:B------:R-:W-:Y:S01]  /*6080*/  FMUL.FTZ R187, R192, R187 ;  /* 0x000000bbc0bb7220 */ /* 0x000fe20000410000 */
[----:B0-----:R-:W-:-:S04]  /*6090*/  IMAD.WIDE.U32 R176, R209, 0x10, R232 ;  /* 0x00000010d1b07825 */ /* 0x001fc800078e00e8 */
[----:B------:R-:W-:Y:S01]  /*60a0*/  FFMA.FTZ R205, R205, R234, R229 ;  /* 0x000000eacdcd7223 */ /* 0x000fe200000100e5 */
[----:B------:R-:W-:Y:S01]  /*60b0*/  FMUL.FTZ R5, R192, R5 ;  /* 0x00000005c0057220 */ /* 0x000fe20000410000 */
[----:B------:R-:W-:Y:S01]  /*60c0*/  FFMA.FTZ R239, R187, R184, R20 ;  /* 0x000000b8bbef7223 */ /* 0x000fe20000010014 */
[----:B------:R-:W-:Y:S01]  /*60d0*/  HADD2.F32 R234, -RZ, R40.H1_H1 ;  /* 0x30000028ffea7230 */ /* 0x000fe20000004100 */
[----:B------:R0:W-:Y:S01]  /*60e0*/  STG.E.128 desc[UR6][R176.64], R180 ;  /* 0x000000b4b0007986 */ /* 0x0001e2000c101d06 */
[----:B------:R-:W-:Y:S02]  /*60f0*/  HADD2.F32 R20, -RZ, R100.H1_H1 ;  /* 0x30000064ff147230 */ /* 0x000fe40000004100 */
[----:B------:R-:W-:Y:S01]  /*6100*/  FADD.FTZ R7, -R193, R7 ;  /* 0x00000007c1077221 */ /* 0x000fe20000010100 */
[----:B------:R-:W-:Y:S01]  /*6110*/  HADD2.F32 R241, -RZ, R132.H1_H1 ;  /* 0x30000084fff17230 */ /* 0x000fe20000004100 */
[----:B------:R-:W-:Y:S01]  /*6120*/  F2FP.F16.F32.PACK_AB R191, R191, R190 ;  /* 0x000000bebfbf723e */ /* 0x000fe200000000ff */
[----:B------:R-:W-:-:S02]  /*6130*/  HADD2.F32 R238, -RZ, R73.H0_H0 ;  /* 0x20000049ffee7230 */ /* 0x000fc40000004100 */
[----:B------:R-:W-:Y:S01]  /*6140*/  FFMA.FTZ R234, R21, R234, R20 ;  /* 0x000000ea15ea7223 */ /* 0x000fe20000010014 */
[----:B------:R-:W-:Y:S02]  /*6150*/  HADD2.F32 R20, -RZ, R133.H0_H0 ;  /* 0x20000085ff147230 */ /* 0x000fe40000004100 */
[----:B------:R-:W-:Y:S01]  /*6160*/  FMUL.FTZ R7, R192, R7 ;  /* 0x00000007c0077220 */ /* 0x000fe20000410000 */
[----:B------:R-:W-:Y:S01]  /*6170*/  HADD2.F32 R230, -RZ, R41.H0_H0 ;  /* 0x20000029ffe67230 */ /* 0x000fe20000004100 */
[----:B------:R-:W-:Y:S01]  /*6180*/  F2FP.F16.F32.PACK_AB R190, R189, R188 ;  /* 0x000000bcbdbe723e */ /* 0x000fe200000000ff */
[----:B------:R-:W-:Y:S01]  /*6190*/  HADD2.F32 R228, -RZ, R39.H1_H1 ;  /* 0x30000027ffe47230 */ /* 0x000fe20000004100 */
[----:B------:R-:W-:Y:S01]  /*61a0*/  F2FP.F16.F32.PACK_AB R188, R2, R3 ;  /* 0x0000000302bc723e */ /* 0x000fe200000000ff */
[----:B------:R-:W-:Y:S01]  /*61b0*/  HADD2.F32 R178, -RZ, R107.H1_H1 ;  /* 0x3000006bffb27230 */ /* 0x000fe20000004100 */
[----:B------:R-:W-:Y:S01]  /*61c0*/  F2FP.F16.F32.PACK_AB R189, R207, R206 ;  /* 0x000000cecfbd723e */ /* 0x000fe200000000ff */
[----:B------:R-:W-:-:S02]  /*61d0*/  HADD2.F32 R226, -RZ, R71.H1_H1 ;  /* 0x30000047ffe27230 */ /* 0x000fc40000004100 */
[C---:B------:R-:W-:Y:S01]  /*61e0*/  FADD.FTZ R9, -R193.reuse, R9 ;  /* 0x00000009c1097221 */ /* 0x040fe20000010100 */
[----:B------:R-:W-:Y:S02]  /*61f0*/  HADD2.F32 R185, -RZ, R139.H1_H1 ;  /* 0x3000008bffb97230 */ /* 0x000fe40000004100 */
[----:B0-----:R-:W-:Y:S01]  /*6200*/  FADD.FTZ R177, -R193, R22 ;  /* 0x00000016c1b17221 */ /* 0x001fe20000010100 */
[----:B------:R-:W-:Y:S02]  /*6210*/  HADD2.F32 R176, -RZ, R72.H1_H1 ;  /* 0x30000048ffb07230 */ /* 0x000fe40000004100 */
[----:B------:R-:W-:Y:S01]  /*6220*/  FFMA.FTZ R228, R179, R228, R178 ;  /* 0x000000e4b3e47223 */ /* 0x000fe200000100b2 */
[----:B------:R-:W-:Y:S02]  /*6230*/  HADD2.F32 R22, -RZ, R101.H0_H0 ;  /* 0x20000065ff167230 */ /* 0x000fe40000004100 */
[----:B------:R-:W-:Y:S01]  /*6240*/  FMUL.FTZ R177, R192, R177 ;  /* 0x000000b1c0b17220 */ /* 0x000fe20000410000 */
[----:B------:R-:W-:-:S02]  /*6250*/  HADD2.F32 R178, -RZ, R42.H0_H0 ;  /* 0x2000002affb27230 */ /* 0x000fc40000004100 */
[----:B------:R-:W-:Y:S01]  /*6260*/  FFMA.FTZ R241, R21, R176, R241 ;  /* 0x000000b015f17223 */ /* 0x000fe200000100f1 */
[----:B------:R-:W-:Y:S01]  /*6270*/  FADD.FTZ R21, -R193, R16 ;  /* 0x00000010c1157221 */ /* 0x000fe20000010100 */
[C---:B------:R-:W-:Y:S01]  /*6280*/  FFMA.FTZ R238, R177.reuse, R238, R20 ;  /* 0x000000eeb1ee7223 */ /* 0x040fe20000010014 */
[----:B------:R-:W-:Y:S02]  /*6290*/  HADD2.F32 R16, -RZ, R73.H1_H1 ;  /* 0x30000049ff107230 */ /* 0x000fe40000004100 */
[----:B------:R-:W-:Y:S01]  /*62a0*/  FFMA.FTZ R230, R177, R230, R22 ;  /* 0x000000e6b1e67223 */ /* 0x000fe20000010016 */
[----:B------:R-:W-:Y:S02]  /*62b0*/  HADD2.F32 R20, -RZ, R133.H1_H1 ;  /* 0x30000085ff147230 */ /* 0x000fe40000004100 */
[----:B------:R-:W-:Y:S01]  /*62c0*/  FMUL.FTZ R21, R192, R21 ;  /* 0x00000015c0157220 */ /* 0x000fe20000410000 */
[----:B------:R-:W-:Y:S02]  /*62d0*/  HADD2.F32 R22, -RZ, R41.H1_H1 ;  /* 0x30000029ff167230 */ /* 0x000fe40000004100 */
[----:B------:R-:W-:Y:S01]  /*62e0*/  FFMA.FTZ R226, R179, R226, R185 ;  /* 0x000000e2b3e27223 */ /* 0x000fe200000100b9 */
[----:B------:R-:W-:-:S02]  /*62f0*/  HADD2.F32 R176, -RZ, R101.H1_H1 ;  /* 0x30000065ffb07230 */ /* 0x000fc40000004100 */
[----:B------:R-:W-:Y:S01]  /*6300*/  FFMA.FTZ R237, R23, R16, R20 ;  /* 0x0000001017ed7223 */ /* 0x000fe20000010014 */
[----:B------:R-:W-:Y:S02]  /*6310*/  HADD2.F32 R16, -RZ, R74.H0_H0 ;  /* 0x2000004aff107230 */ /* 0x000fe40000004100 */
[----:B------:R-:W-:Y:S01]  /*6320*/  FADD.FTZ R183, -R193, R14 ;  /* 0x0000000ec1b77221 */ /* 0x000fe20000010100 */
[----:B------:R-:W-:Y:S02]  /*6330*/  HADD2.F32 R20, -RZ, R134.H0_H0 ;  /* 0x20000086ff147230 */ /* 0x000fe40000004100 */
[----:B------:R-:W-:Y:S01]  /*6340*/  FFMA.FTZ R177, R23, R22, R176 ;  /* 0x0000001617b17223 */ /* 0x000fe200000100b0 */
[----:B------:R-:W-:Y:S02]  /*6350*/  HADD2.F32 R22, -RZ, R102.H0_H0 ;  /* 0x20000066ff167230 */ /* 0x000fe40000004100 */
[----:B------:R-:W-:Y:S01]  /*6360*/  FMUL.FTZ R183, R192, R183 ;  /* 0x000000b7c0b77220 */ /* 0x000fe20000410000 */
[----:B------:R-:W-:-:S02]  /*6370*/  HADD2.F32 R229, -RZ, R134.H1_H1 ;  /* 0x30000086ffe57230 */ /* 0x000fc40000004100 */
[C---:B------:R-:W-:Y:S01]  /*6380*/  FFMA.FTZ R233, R21.reuse, R16, R20 ;  /* 0x0000001015e97223 */ /* 0x040fe20000010014 */
[----:B------:R-:W-:Y:S02]  /*6390*/  HADD2.F32 R16, -RZ, R42.H1_H1 ;  /* 0x3000002aff107230 */ /* 0x000fe40000004100 */
[----:B------:R-:W-:Y:S01]  /*63a0*/  FFMA.FTZ R178, R21, R178, R22 ;  /* 0x000000b215b27223 */ /* 0x000fe20000010016 */
[----:B------:R-:W-:Y:S02]  /*63b0*/  HADD2.F32 R20, -RZ, R102.H1_H1 ;  /* 0x30000066ff147230 */ /* 0x000fe40000004100 */
[----:B------:R-:W-:Y:S01]  /*63c0*/  FADD.FTZ R21, -R193, R18 ;  /* 0x00000012c1157221 */ /* 0x000fe20000010100 */
[----:B------:R-:W-:Y:S02]  /*63d0*/  HADD2.F32 R22, -RZ, R74.H1_H1 ;  /* 0x3000004aff167230 */ /* 0x000fe40000004100 */
[----:B------:R-:W-:Y:S01]  /*63e0*/  FMUL.FTZ R9, R192, R9 ;  /* 0x00000009c0097220 */ /* 0x000fe20000410000 */
[----:B------:R-:W-:-:S02]  /*63f0*/  HADD2.F32 R224, -RZ, R43.H0_H0 ;  /* 0x2000002bffe07230 */ /* 0x000fc40000004100 */
[C---:B------:R-:W-:Y:S01]  /*6400*/  FFMA.FTZ R223, R17.reuse, R16, R20 ;  /* 0x0000001011df7223 */ /* 0x040fe20000010014 */
[----:B------:R-:W-:Y:S02]  /*6410*/  HADD2.F32 R16, -RZ, R103.H0_H0 ;  /* 0x20000067ff107230 */ /* 0x000fe40000004100 */
[----:B------:R-:W-:Y:S01]  /*6420*/  FMUL.FTZ R21, R192, R21 ;  /* 0x00000015c0157220 */ /* 0x000fe20000410000 */
[----:B------:R-:W-:Y:S02]  /*6430*/  HADD2.F32 R18, -RZ, R75.H0_H0 ;  /* 0x2000004bff127230 */ /* 0x000fe40000004100 */
[----:B------:R-:W-:Y:S01]  /*6440*/  FFMA.FTZ R229, R17, R22, R229 ;  /* 0x0000001611e57223 */ /* 0x000fe200000100e5 */
[----:B------:R-:W-:Y:S02]  /*6450*/  HADD2.F32 R179, -RZ, R135.H0_H0 ;  /* 0x20000087ffb37230 */ /* 0x000fe40000004100 */
[----:B------:R-:W-:Y:S01]  /*6460*/  FFMA.FTZ R224, R21, R224, R16 ;  /* 0x000000e015e07223 */ /* 0x000fe20000010010 */
[----:B------:R-:W-:-:S02]  /*6470*/  HADD2.F32 R16, -RZ, R43.H1_H1 ;  /* 0x3000002bff107230 */ /* 0x000fc40000004100 */
[----:B------:R-:W-:Y:S01]  /*6480*/  FADD.FTZ R11, -R193, R11 ;  /* 0x0000000bc10b7221 */ /* 0x000fe20000010100 */
        /* <DEDUP_REMOVED lines=8> */
[----:B------:R-:W-:Y:S01]  /*6510*/  FMUL.FTZ R232, R192, R21 ;  /* 0x00000015c0e87220 */ /* 0x000fe20000410000 */
[----:B------:R-:W-:Y:S01]  /*6520*/  FFMA.FTZ R176, R19, R176, R17 ;  /* 0x000000b013b07223 */ /* 0x000fe20000010011 */
[----:B------:R-:W-:Y:S01]  /*6530*/  F2FP.F16.F32.PACK_AB R19, R220, R217 ;  /* 0x000000d9dc13723e */ /* 0x000fe200000000ff */
[----:B------:R-:W-:Y:S01]  /*6540*/  HADD2.F32 R23, -RZ, R96.H0_H0 ;  /* 0x20000060ff177230 */ /* 0x000fe20000004100 */
[----:B------:R-:W0:Y:S01]  /*6550*/  LDC.64 R220, c[0x0][0x430] ;  /* 0x00010c00ffdc7b82 */ /* 0x000e220000000a00 */
[----:B------:R-:W-:Y:S01]  /*6560*/  F2FP.F16.F32.PACK_AB R18, R216, R215 ;  /* 0x000000d7d812723e */ /* 0x000fe200000000ff */
[----:B------:R-:W-:Y:S01]  /*6570*/  HADD2.F32 R12, -RZ, R44.H1_H1 ;  /* 0x3000002cff0c7230 */ /* 0x000fe20000004100 */
[----:B------:R-:W-:Y:S01]  /*6580*/  F2FP.F16.F32.PACK_AB R17, R214, R213 ;  /* 0x000000d5d611723e */ /* 0x000fe200000000ff */
[----:B------:R-:W-:Y:S01]  /*6590*/  HADD2.F32 R22, -RZ, R96.H1_H1 ;  /* 0x30000060ff167230 */ /* 0x000fe20000004100 */
[----:B------:R-:W-:Y:S01]  /*65a0*/  F2FP.F16.F32.PACK_AB R16, R212, R211 ;  /* 0x000000d3d410723e */ /* 0x000fe200000000ff */
[----:B------:R-:W-:-:S02]  /*65b0*/  HADD2.F32 R180, -RZ, R76.H1_H1 ;  /* 0x3000004cffb47230 */ /* 0x000fc40000004100 */
[----:B------:R-:W-:Y:S01]  /*65c0*/  FFMA.FTZ R235, R232, R235, R23 ;  /* 0x000000ebe8eb7223 */ /* 0x000fe20000010017 */
[----:B------:R-:W-:Y:S02]  /*65d0*/  HADD2.F32 R231, -RZ, R128.H1_H1 ;  /* 0x30000080ffe77230 */ /* 0x000fe40000004100 */
[C---:B------:R-:W-:Y:S01]  /*65e0*/  FADD.FTZ R173, -R193.reuse, R173 ;  /* 0x000000adc1ad7221 */ /* 0x040fe20000010100 */
[----:B------:R-:W-:Y:S02]  /*65f0*/  HADD2.F32 R23, -RZ, R76.H0_H0 ;  /* 0x2000004cff177230 */ /* 0x000fe40000004100 */
[----:B------:R-:W-:Y:S01]  /*6600*/  FADD.FTZ R175, -R193, R175 ;  /* 0x000000afc1af7221 */ /* 0x000fe20000010100 */
[----:B------:R-:W-:Y:S02]  /*6610*/  HADD2.F32 R181, -RZ, R128.H0_H0 ;  /* 0x20000080ffb57230 */ /* 0x000fe40000004100 */
[----:B------:R-:W-:Y:S01]  /*6620*/  FFMA.FTZ R231, R13, R180, R231 ;  /* 0x000000b40de77223 */ /* 0x000fe200000100e7 */
[----:B------:R-:W-:-:S02]  /*6630*/  HADD2.F32 R14, -RZ, R97.H0_H0 ;  /* 0x20000061ff0e7230 */ /* 0x000fc40000004100 */
[----:B------:R-:W-:Y:S01]  /*6640*/  FMUL.FTZ R173, R192, R173 ;  /* 0x000000adc0ad7220 */ /* 0x000fe20000410000 */
[----:B------:R-:W-:Y:S02]  /*6650*/  HADD2.F32 R180, -RZ, R46.H0_H0 ;  /* 0x2000002effb47230 */ /* 0x000fe40000004100 */
[----:B------:R-:W-:Y:S01]  /*6660*/  FFMA.FTZ R232, R232, R23, R181 ;  /* 0x00000017e8e87223 */ /* 0x000fe200000100b5 */
[----:B------:R-:W-:Y:S02]  /*6670*/  HADD2.F32 R186, -RZ, R72.H0_H0 ;  /* 0x20000048ffba7230 */ /* 0x000fe40000004100 */
[----:B------:R-:W-:Y:S01]  /*6680*/  FMUL.FTZ R175, R192, R175 ;  /* 0x000000afc0af7220 */ /* 0x000fe20000410000 */
[----:B------:R-:W-:Y:S02]  /*6690*/  HADD2.F32 R247, -RZ, R132.H0_H0 ;  /* 0x20000084fff77230 */ /* 0x000fe40000004100 */
[----:B------:R-:W-:Y:S01]  /*66a0*/  FADD.FTZ R165, -R193, R165 ;  /* 0x000000a5c1a57221 */ /* 0x000fe20000010100 */
[----:B------:R-:W-:-:S02]  /*66b0*/  HADD2.F32 R182, -RZ, R46.H1_H1 ;  /* 0x3000002effb67230 */ /* 0x000fc40000004100 */
[----:B------:R-:W-:Y:S01]  /*66c0*/  FADD.FTZ R169, -R193, R169 ;  /* 0x000000a9c1a97221 */ /* 0x000fe20000010100 */
[----:B0-----:R-:W-:-:S04]  /*66d0*/  IMAD.WIDE.U32 R20, R209, 0x10, R220 ;  /* 0x00000010d1147825 */ /* 0x001fc800078e00dc */
[----:B------:R-:W-:Y:S01]  /*66e0*/  FFMA.FTZ R247, R187, R186, R247 ;  /* 0x000000babbf77223 */ /* 0x000fe200000100f7 */
[C---:B------:R-:W-:Y:S01]  /*66f0*/  FMUL.FTZ R165, R192.reuse, R165 ;  /* 0x000000a5c0a57220 */ /* 0x040fe20000410000 */
[----:B------:R-:W0:Y:S01]  /*6700*/  LDC.64 R186, c[0x0][0x428] ;  /* 0x00010a00ffba7b82 */ /* 0x000e220000000a00 */
[----:B------:R-:W-:Y:S01]  /*6710*/  HADD2.F32 R184, -RZ, R47.H0_H0 ;  /* 0x2000002fffb87230 */ /* 0x000fe20000004100 */
[----:B------:R1:W-:Y:S01]  /*6720*/  STG.E.128 desc[UR6][R20.64], R16 ;  /* 0x0000001014007986 */ /* 0x0003e2000c101d06 */
[----:B------:R-:W-:Y:S02]  /*6730*/  HADD2.F32 R214, -RZ, R85.H1_H1 ;  /* 0x30000055ffd67230 */ /* 0x000fe40000004100 */
[----:B------:R-:W-:Y:S01]  /*6740*/  FMUL.FTZ R169, R192, R169 ;  /* 0x000000a9c0a97220 */ /* 0x000fe20000410000 */
[--C-:B------:R-:W-:Y:S02]  /*6750*/  HADD2.F32 R216, -RZ, R86.reuse.H0_H0 ;  /* 0x20000056ffd87230 */ /* 0x100fe40000004100 */
[----:B------:R-:W-:Y:S01]  /*6760*/  FADD.FTZ R171, -R193, R171 ;  /* 0x000000abc1ab7221 */ /* 0x000fe20000010100 */
[----:B------:R-:W-:Y:S01]  /*6770*/  HADD2.F32 R218, -RZ, R86.H1_H1 ;  /* 0x30000056ffda7230 */ /* 0x000fe20000004100 */
[----:B------:R-:W-:Y:S01]  /*6780*/  F2FP.F16.F32.PACK_AB R179, R176, R179 ;  /* 0x000000b3b0b3723e */ /* 0x000fe200000000ff */
[----:B------:R-:W-:-:S02]  /*6790*/  HADD2.F32 R222, -RZ, R87.H1_H1 ;  /* 0x30000057ffde7230 */ /* 0x000fc40000004100 */
[----:B------:R-:W-:Y:S01]  /*67a0*/  FMUL.FTZ R171, R192, R171 ;  /* 0x000000abc0ab7220 */ /* 0x000fe20000410000 */
[----:B------:R-:W-:Y:S01]  /*67b0*/  F2FP.F16.F32.PACK_AB R176, R241, R247 ;  /* 0x000000f7f1b0723e */ /* 0x000fe200000000ff */
[----:B-1----:R-:W-:Y:S01]  /*67c0*/  FFMA.FTZ R20, R13, R12, R22 ;  /* 0x0000000c0d147223 */ /* 0x002fe20000010016 */
[----:B------:R-:W-:Y:S02]  /*67d0*/  HADD2.F32 R12, -RZ, R45.H0_H0 ;  /* 0x2000002dff0c7230 */ /* 0x000fe40000004100 */
[----:B------:R-:W-:Y:S01]  /*67e0*/  FADD.FTZ R21, -R193, R10 ;  /* 0x0000000ac1157221 */ /* 0x000fe20000010100 */
[----:B------:R-:W-:Y:S02]  /*67f0*/  HADD2.F32 R16, -RZ, R77.H0_H0 ;  /* 0x2000004dff107230 */ /* 0x000fe40000004100 */
[----:B------:R-:W-:Y:S02]  /*6800*/  HADD2.F32 R13, -RZ, R129.H0_H0 ;  /* 0x20000081ff0d7230 */ /* 0x000fe40000004100 */
[----:B------:R-:W-:Y:S01]  /*6810*/  FFMA.FTZ R23, R183, R12, R14 ;  /* 0x0000000cb7177223 */ /* 0x000fe2000001000e */
[----:B------:R-:W-:-:S02]  /*6820*/  HADD2.F32 R18, -RZ, R45.H1_H1 ;  /* 0x3000002dff127230 */ /* 0x000fc40000004100 */
[C---:B------:R-:W-:Y:S01]  /*6830*/  FMUL.FTZ R21, R192.reuse, R21 ;  /* 0x00000015c0157220 */ /* 0x040fe20000410000 */
[----:B------:R-:W-:Y:S02]  /*6840*/  HADD2.F32 R22, -RZ, R97.H1_H1 ;  /* 0x30000061ff167230 */ /* 0x000fe40000004100 */
[----:B------:R-:W-:Y:S01]  /*6850*/  FFMA.FTZ R14, R183, R16, R13 ;  /* 0x00000010b70e7223 */ /* 0x000fe2000001000d */
[----:B------:R-:W-:Y:S01]  /*6860*/  FADD.FTZ R13, -R193, R4 ;  /* 0x00000004c10d7221 */ /* 0x000fe20000010100 */
[----:B------:R-:W-:Y:S02]  /*6870*/  HADD2.F32 R12, -RZ, R77.H1_H1 ;  /* 0x3000004dff0c7230 */ /* 0x000fe40000004100 */
[----:B------:R-:W-:Y:S02]  /*6880*/  HADD2.F32 R4, -RZ, R129.H1_H1 ;  /* 0x30000081ff047230 */ /* 0x000fe40000004100 */
[----:B------:R-:W-:Y:S01]  /*6890*/  FMUL.FTZ R13, R192, R13 ;  /* 0x0000000dc00d7220 */ /* 0x000fe20000410000 */
[----:B------:R-:W-:-:S02]  /*68a0*/  HADD2.F32 R16, -RZ, R98.H0_H0 ;  /* 0x20000062ff107230 */ /* 0x000fc40000004100 */
[C---:B------:R-:W-:Y:S01]  /*68b0*/  FFMA.FTZ R181, R15.reuse, R18, R22 ;  /* 0x000000120fb57223 */ /* 0x040fe20000010016 */
[----:B------:R-:W-:Y:S02]  /*68c0*/  HADD2.F32 R18, -RZ, R79.H0_H0 ;  /* 0x2000004fff127230 */ /* 0x000fe40000004100 */
[----:B------:R-:W-:Y:S01]  /*68d0*/  FFMA.FTZ R15, R15, R12, R4 ;  /* 0x0000000c0f0f7223 */ /* 0x000fe20000010004 */
[----:B------:R-:W-:Y:S02]  /*68e0*/  HADD2.F32 R4, -RZ, R130.H0_H0 ;  /* 0x20000082ff047230 */ /* 0x000fe40000004100 */
[----:B------:R-:W-:Y:S01]  /*68f0*/  FFMA.FTZ R180, R13, R180, R16 ;  /* 0x000000b40db47223 */ /* 0x000fe20000010010 */
[----:B------:R-:W-:Y:S01]  /*6900*/  HADD2.F32 R16, -RZ, R78.H0_H0 ;  /* 0x2000004eff107230 */ /* 0x000fe20000004100 */
[----:B------:R-:W-:Y:S01]  /*6910*/  F2FP.F16.F32.PACK_AB R181, R181, R23 ;  /* 0x00000017b5b5723e */ /* 0x000fe200000000ff */
[----:B------:R-:W-:Y:S02]  /*6920*/  HADD2.F32 R12, -RZ, R98.H1_H1 ;  /* 0x30000062ff0c7230 */ /* 0x000fe40000004100 */
[----:B------:R-:W-:-:S02]  /*6930*/  HADD2.F32 R19, -RZ, R131.H1_H1 ;  /* 0x30000083ff137230 */ /* 0x000fc40000004100 */
[----:B------:R-:W-:Y:S01]  /*6940*/  FFMA.FTZ R16, R13, R16, R4 ;  /* 0x000000100d107223 */ /* 0x000fe20000010004 */
[----:B------:R-:W-:Y:S02]  /*6950*/  HADD2.F32 R4, -RZ, R78.H1_H1 ;  /* 0x3000004eff047230 */ /* 0x000fe40000004100 */
[----:B------:R-:W-:Y:S01]  /*6960*/  FFMA.FTZ R182, R5, R182, R12 ;  /* 0x000000b605b67223 */ /* 0x000fe2000001000c */
[----:B------:R-:W-:Y:S02]  /*6970*/  HADD2.F32 R12, -RZ, R130.H1_H1 ;  /* 0x30000082ff0c7230 */ /* 0x000fe40000004100 */
[----:B------:R-:W-:Y:S01]  /*6980*/  FADD.FTZ R13, -R193, R6 ;  /* 0x00000006c10d7221 */ /* 0x000fe20000010100 */
[----:B------:R-:W-:Y:S02]  /*6990*/  HADD2.F32 R6, -RZ, R99.H1_H1 ;  /* 0x30000063ff067230 */ /* 0x000fe40000004100 */
[----:B0-----:R-:W-:-:S04]  /*69a0*/  IMAD.WIDE.U32 R2, R194, 0x10, R186 ;  /* 0x00000010c2027825 */ /* 0x001fc800078e00ba */
[----:B------:R-:W-:Y:S01]  /*69b0*/  FFMA.FTZ R17, R5, R4, R12 ;  /* 0x0000000405117223 */ /* 0x000fe2000001000c */
[----:B------:R-:W-:Y:S01]  /*69c0*/  FMUL.FTZ R13, R192, R13 ;  /* 0x0000000dc00d7220 */ /* 0x000fe20000410000 */
[----:B------:R-:W-:Y:S01]  /*69d0*/  F2FP.F16.F32.PACK_AB R182, R182, R180 ;  /* 0x000000b4b6b6723e */ /* 0x000fe200000000ff */
[----:B------:R-:W-:Y:S01]  /*69e0*/  HADD2.F32 R4, -RZ, R99.H0_H0 ;  /* 0x20000063ff047230 */ /* 0x000fe20000004100 */
[----:B------:R0:W-:Y:S01]  /*69f0*/  STG.E.128 desc[UR6][R2.64], R188 ;  /* 0x000000bc02007986 */ /* 0x0001e2000c101d06 */
[----:B------:R-:W-:Y:S01]  /*6a00*/  HADD2.F32 R5, -RZ, R131.H0_H0 ;  /* 0x20000083ff057230 */ /* 0x000fe20000004100 */
[----:B------:R-:W-:Y:S01]  /*6a10*/  F2FP.F16.F32.PACK_AB R180, R20, R235 ;  /* 0x000000eb14b4723e */ /* 0x000fe200000000ff */
[----:B------:R-:W-:Y:S02]  /*6a20*/  HADD2.F32 R12, -RZ, R79.H1_H1 ;  /* 0x3000004fff0c7230 */ /* 0x000fe40000004100 */
[----:B------:R-:W-:Y:S01]  /*6a30*/  FFMA.FTZ R184, R13, R184, R4 ;  /* 0x000000b80db87223 */ /* 0x000fe20000010004 */
[----:B------:R-:W-:-:S02]  /*6a40*/  HADD2.F32 R4, -RZ, R47.H1_H1 ;  /* 0x3000002fff047230 */ /* 0x000fc40000004100 */
[----:B------:R-:W-:Y:S01]  /*6a50*/  FFMA.FTZ R18, R13, R18, R5 ;  /* 0x000000120d127223 */ /* 0x000fe20000010005 */
[----:B------:R-:W-:Y:S01]  /*6a60*/  FADD.FTZ R5, -R193, R8 ;  /* 0x00000008c1057221 */ /* 0x000fe20000010100 */
[----:B------:R-:W-:Y:S02]  /*6a70*/  HADD2.F32 R8, -RZ, R124.H0_H0 ;  /* 0x2000007cff087230 */ /* 0x000fe40000004100 */
[C---:B------:R-:W-:Y:S01]  /*6a80*/  FFMA.FTZ R19, R7.reuse, R12, R19 ;  /* 0x0000000c07137223 */ /* 0x040fe20000010013 */
[----:B------:R-:W-:Y:S01]  /*6a90*/  FFMA.FTZ R183, R7, R4, R6 ;  /* 0x0000000407b77223 */ /* 0x000fe20000010006 */
[----:B------:R-:W-:Y:S02]  /*6aa0*/  HADD2.F32 R6, -RZ, R48.H0_H0 ;  /* 0x20000030ff067230 */ /* 0x000fe40000004100 */
[----:B------:R-:W-:Y:S01]  /*6ab0*/  FMUL.FTZ R5, R192, R5 ;  /* 0x00000005c0057220 */ /* 0x000fe20000410000 */
[----:B------:R-:W-:Y:S01]  /*6ac0*/  HADD2.F32 R4, -RZ, R92.H0_H0 ;  /* 0x2000005cff047230 */ /* 0x000fe20000004100 */
[----:B------:R-:W-:Y:S01]  /*6ad0*/  F2FP.F16.F32.PACK_AB R19, R19, R18 ;  /* 0x000000121313723e */ /* 0x000fe200000000ff */
[----:B------:R-:W-:Y:S01]  /*6ae0*/  HADD2.F32 R12, -RZ, R48.H1_H1 ;  /* 0x30000030ff0c7230 */ /* 0x000fe20000004100 */
[----:B------:R-:W-:Y:S01]  /*6af0*/  F2FP.F16.F32.PACK_AB R18, R17, R16 ;  /* 0x000000101112723e */ /* 0x000fe200000000ff */
[----:B------:R-:W-:-:S02]  /*6b00*/  HADD2.F32 R22, -RZ, R92.H1_H1 ;  /* 0x3000005cff167230 */ /* 0x000fc40000004100 */
[----:B------:R-:W-:Y:S01]  /*6b10*/  FFMA.FTZ R6, R5, R6, R4 ;  /* 0x0000000605067223 */ /* 0x000fe20000010004 */
[--C-:B------:R-:W-:Y:S02]  /*6b20*/  HADD2.F32 R4, -RZ, R80.reuse.H0_H0 ;  /* 0x20000050ff047230 */ /* 0x100fe40000004100 */
[----:B0-----:R-:W-:Y:S01]  /*6b30*/  FADD.FTZ R191, -R193, R166 ;  /* 0x000000a6c1bf7221 */ /* 0x001fe20000010100 */
[----:B------:R-:W-:Y:S02]  /*6b40*/  HADD2.F32 R186, -RZ, R80.H1_H1 ;  /* 0x30000050ffba7230 */ /* 0x000fe40000004100 */
[----:B------:R-:W-:Y:S01]  /*6b50*/  FFMA.FTZ R7, R9, R12, R22 ;  /* 0x0000000c09077223 */ /* 0x000fe20000010016 */
[----:B------:R-:W-:Y:S02]  /*6b60*/  HADD2.F32 R13, -RZ, R124.H1_H1 ;  /* 0x3000007cff0d7230 */ /* 0x000fe40000004100 */
[----:B------:R-:W-:Y:S01]  /*6b70*/  FFMA.FTZ R3, R5, R4, R8 ;  /* 0x0000000405037223 */ /* 0x000fe20000010008 */
[----:B------:R-:W-:-:S02]  /*6b80*/  HADD2.F32 R4, -RZ, R49.H0_H0 ;  /* 0x20000031ff047230 */ /* 0x000fc40000004100 */
[----:B------:R-:W-:Y:S01]  /*6b90*/  FMUL.FTZ R212, R192, R191 ;  /* 0x000000bfc0d47220 */ /* 0x000fe20000410000 */
[----:B------:R-:W-:Y:S02]  /*6ba0*/  HADD2.F32 R8, -RZ, R93.H0_H0 ;  /* 0x2000005dff087230 */ /* 0x000fe40000004100 */
[----:B------:R-:W-:Y:S01]  /*6bb0*/  FFMA.FTZ R2, R9, R186, R13 ;  /* 0x000000ba09027223 */ /* 0x000fe2000001000d */
[----:B------:R-:W-:Y:S01]  /*6bc0*/  HADD2.F32 R10, -RZ, R81.H0_H0 ;  /* 0x20000051ff0a7230 */ /* 0x000fe20000004100 */
[----:B------:R-:W-:Y:S01]  /*6bd0*/  F2FP.F16.F32.PACK_AB R17, R15, R14 ;  /* 0x0000000e0f11723e */ /* 0x000fe200000000ff */
[----:B------:R-:W-:Y:S02]  /*6be0*/  HADD2.F32 R5, -RZ, R125.H0_H0 ;  /* 0x2000007dff057230 */ /* 0x000fe40000004100 */
[----:B------:R-:W-:Y:S01]  /*6bf0*/  FFMA.FTZ R9, R21, R4, R8 ;  /* 0x0000000415097223 */ /* 0x000fe20000010008 */
[----:B------:R-:W-:Y:S01]  /*6c00*/  HADD2.F32 R12, -RZ, R49.H1_H1 ;  /* 0x30000031ff0c7230 */ /* 0x000fe20000004100 */
[----:B------:R-:W0:Y:S01]  /*6c10*/  LDC.64 R14, c[0x0][0x380] ;  /* 0x0000e000ff0e7b82 */ /* 0x000e220000000a00 */
[----:B------:R-:W-:-:S02]  /*6c20*/  HADD2.F32 R22, -RZ, R93.H1_H1 ;  /* 0x3000005dff167230 */ /* 0x000fc40000004100 */
[----:B------:R-:W-:Y:S01]  /*6c30*/  FFMA.FTZ R4, R21, R10, R5 ;  /* 0x0000000a15047223 */ /* 0x000fe20000010005 */
[----:B------:R-:W-:Y:S01]  /*6c40*/  FADD.FTZ R5, -R193, R172 ;  /* 0x000000acc1057221 */ /* 0x000fe20000010100 */
[----:B------:R-:W-:Y:S01]  /*6c50*/  HADD2.F32 R8, -RZ, R81.H1_H1 ;  /* 0x30000051ff087230 */ /* 0x000fe20000004100 */
[----:B------:R-:W-:Y:S01]  /*6c60*/  F2FP.F16.F32.PACK_AB R183, R183, R184 ;  /* 0x000000b8b7b7723e */ /* 0x000fe200000000ff */
[----:B------:R-:W-:Y:S01]  /*6c70*/  FFMA.FTZ R10, R11, R12, R22 ;  /* 0x0000000c0b0a7223 */ /* 0x000fe20000010016 */
[----:B------:R-:W-:Y:S02]  /*6c80*/  HADD2.F32 R12, -RZ, R125.H1_H1 ;  /* 0x3000007dff0c7230 */ /* 0x000fe40000004100 */
[----:B------:R-:W-:Y:S01]  /*6c90*/  FMUL.FTZ R13, R192, R5 ;  /* 0x00000005c00d7220 */ /* 0x000fe20000410000 */
[----:B------:R-:W-:Y:S01]  /*6ca0*/  HADD2.F32 R22, -RZ, R50.H0_H0 ;  /* 0x20000032ff167230 */ /* 0x000fe20000004100 */
[----:B------:R-:W-:Y:S01]  /*6cb0*/  F2FP.F16.F32.PACK_AB R16, R231, R232 ;  /* 0x000000e8e710723e */ /* 0x000fe200000000ff */
[----:B------:R-:W-:-:S02]  /*6cc0*/  HADD2.F32 R172, -RZ, R94.H0_H0 ;  /* 0x2000005effac7230 */ /* 0x000fc40000004100 */
[----:B------:R-:W-:Y:S01]  /*6cd0*/  FFMA.FTZ R5, R11, R8, R12 ;  /* 0x000000080b057223 */ /* 0x000fe2000001000c */
[----:B------:R-:W-:Y:S01]  /*6ce0*/  HADD2.F32 R8, -RZ, R82.H0_H0 ;  /* 0x20000052ff087230 */ /* 0x000fe20000004100 */
[----:B------:R-:W-:Y:S01]  /*6cf0*/  F2FP.F16.F32.PACK_AB R20, R7, R6 ;  /* 0x000000060714723e */ /* 0x000fe200000000ff */
[----:B------:R-:W-:Y:S02]  /*6d00*/  HADD2.F32 R12, -RZ, R126.H0_H0 ;  /* 0x2000007eff0c7230 */ /* 0x000fe40000004100 */
[----:B------:R-:W-:Y:S01]  /*6d10*/  FFMA.FTZ R21, R13, R22, R172 ;  /* 0x000000160d157223 */ /* 0x000fe200000100ac */
[----:B------:R-:W-:Y:S01]  /*6d20*/  HADD2.F32 R22, -RZ, R50.H1_H1 ;  /* 0x30000032ff167230 */ /* 0x000fe20000004100 */
[----:B------:R-:W-:Y:S01]  /*6d30*/  F2FP.F16.F32.PACK_AB R5, R5, R4 ;  /* 0x000000040505723e */ /* 0x000fe200000000ff */
[----:B------:R-:W-:Y:S02]  /*6d40*/  HADD2.F32 R172, -RZ, R94.H1_H1 ;  /* 0x3000005effac7230 */ /* 0x000fe40000004100 */
[----:B------:R-:W-:Y:S01]  /*6d50*/  FFMA.FTZ R8, R13, R8, R12 ;  /* 0x000000080d087223 */ /* 0x000fe2000001000c */
[----:B------:R-:W-:-:S02]  /*6d60*/  HADD2.F32 R12, -RZ, R82.H1_H1 ;  /* 0x30000052ff0c7230 */ /* 0x000fc40000004100 */
[----:B------:R-:W-:Y:S01]  /*6d70*/  FADD.FTZ R13, -R193, R174 ;  /* 0x000000aec10d7221 */ /* 0x000fe20000010100 */
[----:B------:R-:W-:Y:S02]  /*6d80*/  HADD2.F32 R174, -RZ, R83.H0_H0 ;  /* 0x20000053ffae7230 */ /* 0x000fe40000004100 */
[C---:B------:R-:W-:Y:S01]  /*6d90*/  FFMA.FTZ R22, R173.reuse, R22, R172 ;  /* 0x00000016ad167223 */ /* 0x040fe200000100ac */
[----:B------:R-:W-:Y:S02]  /*6da0*/  HADD2.F32 R172, -RZ, R126.H1_H1 ;  /* 0x3000007effac7230 */ /* 0x000fe40000004100 */
[----:B------:R-:W-:Y:S01]  /*6db0*/  FMUL.FTZ R13, R192, R13 ;  /* 0x0000000dc00d7220 */ /* 0x000fe20000410000 */
[--C-:B------:R-:W-:Y:S01]  /*6dc0*/  HADD2.F32 R186, -RZ, R51.reuse.H1_H1 ;  /* 0x30000033ffba7230 */ /* 0x100fe20000004100 */
[----:B------:R-:W-:Y:S01]  /*6dd0*/  F2FP.F16.F32.PACK_AB R4, R2, R3 ;  /* 0x000000030204723e */ /* 0x000fe200000000ff */
[--C-:B------:R-:W-:Y:S02]  /*6de0*/  HADD2.F32 R188, -RZ, R84.reuse.H0_H0 ;  /* 0x20000054ffbc7230 */ /* 0x100fe40000004100 */
[----:B------:R-:W-:Y:S01]  /*6df0*/  FFMA.FTZ R11, R173, R12, R172 ;  /* 0x0000000cad0b7223 */ /* 0x000fe200000100ac */
[----:B------:R-:W-:Y:S01]  /*6e00*/  HADD2.F32 R12, -RZ, R51.H0_H0 ;  /* 0x20000033ff0c7230 */ /* 0x000fe20000004100 */
[----:B------:R-:W-:Y:S01]  /*6e10*/  F2FP.F16.F32.PACK_AB R22, R22, R21 ;  /* 0x000000151616723e */ /* 0x000fe200000000ff */
[----:B------:R-:W-:Y:S01]  /*6e20*/  HADD2.F32 R172, -RZ, R95.H0_H0 ;  /* 0x2000005fffac7230 */ /* 0x000fe20000004100 */
[----:B------:R-:W-:Y:S01]  /*6e30*/  F2FP.F16.F32.PACK_AB R21, R10, R9 ;  /* 0x000000090a15723e */ /* 0x000fe200000000ff */
[----:B------:R-:W-:Y:S01]  /*6e40*/  HADD2.F32 R173, -RZ, R127.H0_H0 ;  /* 0x2000007fffad7230 */ /* 0x000fe20000004100 */
[----:B------:R-:W-:Y:S01]  /*6e50*/  F2FP.F16.F32.PACK_AB R6, R11, R8 ;  /* 0x000000080b06723e */ /* 0x000fe200000000ff */
[----:B------:R-:W-:-:S02]  /*6e60*/  HADD2.F32 R190, -RZ, R84.H1_H1 ;  /* 0x30000054ffbe7230 */ /* 0x000fc40000004100 */
[C---:B------:R-:W-:Y:S01]  /*6e70*/  FFMA.FTZ R185, R13.reuse, R12, R172 ;  /* 0x0000000c0db97223 */ /* 0x040fe200000100ac */
        /* <DEDUP_REMOVED lines=13> */
[C---:B------:R-:W-:Y:S01]  /*6f50*/  FFMA.FTZ R187, R173.reuse, R164, R172 ;  /* 0x000000a4adbb7223 */ /* 0x040fe200000100ac */
[----:B------:R-:W-:Y:S02]  /*6f60*/  HADD2.F32 R164, -RZ, R52.H1_H1 ;  /* 0x30000034ffa47230 */ /* 0x000fe40000004100 */
[----:B------:R-:W-:Y:S01]  /*6f70*/  FFMA.FTZ R188, R173, R188, R175 ;  /* 0x000000bcadbc7223 */ /* 0x000fe200000100af */
[----:B------:R-:W-:Y:S01]  /*6f80*/  HADD2.F32 R172, -RZ, R88.H1_H1 ;  /* 0x30000058ffac7230 */ /* 0x000fe20000004100 */
[----:B------:R-:W-:Y:S01]  /*6f90*/  F2FP.F16.F32.PACK_AB R175, R205, R204 ;  /* 0x000000cccdaf723e */ /* 0x000fe200000000ff */
[----:B------:R-:W-:Y:S01]  /*6fa0*/  HADD2.F32 R173, -RZ, R120.H1_H1 ;  /* 0x30000078ffad7230 */ /* 0x000fe20000004100 */
[----:B------:R-:W-:Y:S01]  /*6fb0*/  F2FP.F16.F32.PACK_AB R23, R186, R185 ;  /* 0x000000b9ba17723e */ /* 0x000fe200000000ff */
[----:B------:R-:W-:-:S02]  /*6fc0*/  HADD2.F32 R202, -RZ, R89.H1_H1 ;  /* 0x30000059ffca7230 */ /* 0x000fc40000004100 */
[----:B------:R-:W-:Y:S01]  /*6fd0*/  FFMA.FTZ R189, R165, R164, R172 ;  /* 0x000000a4a5bd7223 */ /* 0x000fe200000100ac */
[----:B------:R-:W-:Y:S01]  /*6fe0*/  F2FP.F16.F32.PACK_AB R172, R197, R195 ;  /* 0x000000c3c5ac723e */ /* 0x000fe200000000ff */
[----:B------:R-:W-:Y:S01]  /*6ff0*/  FFMA.FTZ R190, R165, R190, R173 ;  /* 0x000000bea5be7223 */ /* 0x000fe200000100ad */
[----:B------:R-:W-:Y:S01]  /*7000*/  F2FP.F16.F32.PACK_AB R173, R201, R199 ;  /* 0x000000c7c9ad723e */ /* 0x000fe200000000ff */
[----:B------:R-:W-:-:S04]  /*7010*/  IMAD.WIDE.U32 R164, R194, 0x10, R220 ;  /* 0x00000010c2a47825 */ /* 0x000fc800078e00dc */
[----:B------:R-:W-:Y:S01]  /*7020*/  FADD.FTZ R199, -R193, R167 ;  /* 0x000000a7c1c77221 */ /* 0x000fe20000010100 */
[----:B------:R-:W-:Y:S01]  /*7030*/  F2FP.F16.F32.PACK_AB R7, R13, R12 ;  /* 0x0000000c0d07723e */ /* 0x000fe200000000ff */
[----:B------:R-:W-:Y:S01]  /*7040*/  HADD2.F32 R167, -RZ, R53.H0_H0 ;  /* 0x20000035ffa77230 */ /* 0x000fe20000004100 */
[----:B------:R1:W-:Y:S01]  /*7050*/  STG.E.128 desc[UR6][R164.64], R172 ;  /* 0x000000aca4007986 */ /* 0x0003e2000c101d06 */
[----:B------:R-:W-:Y:S02]  /*7060*/  HADD2.F32 R195, -RZ, R89.H0_H0 ;  /* 0x20000059ffc37230 */ /* 0x000fe40000004100 */
[----:B------:R-:W-:Y:S01]  /*7070*/  FMUL.FTZ R199, R192, R199 ;  /* 0x000000c7c0c77220 */ /* 0x000fe20000410000 */
[----:B------:R-:W-:Y:S01]  /*7080*/  HADD2.F32 R197, -RZ, R85.H0_H0 ;  /* 0x20000055ffc57230 */ /* 0x000fe20000004100 */
[----:B------:R-:W-:Y:S01]  /*7090*/  F2FP.F16.F32.PACK_AB R8, R189, R187 ;  /* 0x000000bbbd08723e */ /* 0x000fe200000000ff */
[----:B------:R-:W-:Y:S02]  /*70a0*/  HADD2.F32 R220, -RZ, R87.H0_H0 ;  /* 0x20000057ffdc7230 */ /* 0x000fe40000004100 */
[----:B------:R-:W-:Y:S01]  /*70b0*/  FFMA.FTZ R191, R212, R167, R195 ;  /* 0x000000a7d4bf7223 */ /* 0x000fe200000100c3 */
[----:B------:R-:W-:-:S02]  /*70c0*/  HADD2.F32 R167, -RZ, R122.H0_H0 ;  /* 0x2000007affa77230 */ /* 0x000fc40000004100 */
[----:B------:R-:W-:Y:S01]  /*70d0*/  FFMA.FTZ R212, R212, R197, R166 ;  /* 0x000000c5d4d47223 */ /* 0x000fe200000100a6 */
[----:B------:R-:W-:Y:S01]  /*70e0*/  HADD2.F32 R166, -RZ, R54.H0_H0 ;  /* 0x20000036ffa67230 */ /* 0x000fe20000004100 */
[----:B0-----:R-:W-:Y:S01]  /*70f0*/  LEA R0, R14, R0, 0x2 ;  /* 0x000000000e007211 */ /* 0x001fe200078e10ff */
[----:B------:R-:W-:-:S03]  /*7100*/  HADD2.F32 R194, -RZ, R53.H1_H1 ;  /* 0x30000035ffc27230 */ /* 0x000fc60000004100 */
[----:B------:R-:W-:Y:S02]  /*7110*/  ISETP.GE.AND P0, PT, R0, R15, PT ;  /* 0x0000000f0000720c */ /* 0x000fe40003f06270 */
[----:B------:R-:W-:Y:S01]  /*7120*/  FFMA.FTZ R213, R199, R194, R202 ;  /* 0x000000c2c7d57223 */ /* 0x000fe200000100ca */
[----:B-1----:R-:W-:Y:S01]  /*7130*/  FADD.FTZ R165, -R193, R168 ;  /* 0x000000a8c1a57221 */ /* 0x002fe20000010100 */
[----:B------:R-:W-:Y:S01]  /*7140*/  HADD2.F32 R164, -RZ, R121.H1_H1 ;  /* 0x30000079ffa47230 */ /* 0x000fe20000004100 */
[----:B------:R-:W0:Y:S01]  /*7150*/  LDC.64 R172, c[0x0][0x430] ;  /* 0x00010c00ffac7b82 */ /* 0x000e220000000a00 */
[----:B------:R-:W-:Y:S02]  /*7160*/  HADD2.F32 R168, -RZ, R90.H0_H0 ;  /* 0x2000005affa87230 */ /* 0x000fe40000004100 */
[----:B------:R-:W-:Y:S01]  /*7170*/  FMUL.FTZ R165, R192, R165 ;  /* 0x000000a5c0a57220 */ /* 0x000fe20000410000 */
[----:B------:R-:W-:Y:S01]  /*7180*/  MOV R175, R219 ;  /* 0x000000db00af7202 */ /* 0x000fe20000000f00 */
[----:B------:R-:W-:Y:S01]  /*7190*/  FFMA.FTZ R214, R199, R214, R164 ;  /* 0x000000d6c7d67223 */ /* 0x000fe200000100a4 */
[----:B------:R-:W-:-:S02]  /*71a0*/  HADD2.F32 R164, -RZ, R54.H1_H1 ;  /* 0x30000036ffa47230 */ /* 0x000fc40000004100 */
[C---:B------:R-:W-:Y:S01]  /*71b0*/  FFMA.FTZ R215, R165.reuse, R166, R168 ;  /* 0x000000a6a5d77223 */ /* 0x040fe200000100a8 */
[----:B------:R-:W-:Y:S01]  /*71c0*/  FFMA.FTZ R216, R165, R216, R167 ;  /* 0x000000d8a5d87223 */ /* 0x000fe200000100a7 */
[----:B------:R-:W-:Y:S02]  /*71d0*/  HADD2.F32 R166, -RZ, R90.H1_H1 ;  /* 0x3000005affa67230 */ /* 0x000fe40000004100 */
[----:B------:R-:W-:Y:S01]  /*71e0*/  FADD.FTZ R167, -R193, R170 ;  /* 0x000000aac1a77221 */ /* 0x000fe20000010100 */
[----:B------:R-:W-:Y:S01]  /*71f0*/  HADD2.F32 R165, -RZ, R122.H1_H1 ;  /* 0x3000007affa57230 */ /* 0x000fe20000004100 */
[----:B------:R-:W-:Y:S01]  /*7200*/  F2FP.F16.F32.PACK_AB R170, R244, R246 ;  /* 0x000000f6f4aa723e */ /* 0x000fe200000000ff */
[C---:B------:R-:W-:Y:S01]  /*7210*/  FFMA.FTZ R217, R169.reuse, R164, R166 ;  /* 0x000000a4a9d97223 */ /* 0x040fe200000100a6 */
[----:B------:R-:W-:Y:S02]  /*7220*/  HADD2.F32 R164, -RZ, R55.H0_H0 ;  /* 0x20000037ffa47230 */ /* 0x000fe40000004100 */
[----:B------:R-:W-:Y:S01]  /*7230*/  FFMA.FTZ R218, R169, R218, R165 ;  /* 0x000000daa9da7223 */ /* 0x000fe200000100a5 */
[----:B------:R-:W-:Y:S01]  /*7240*/  HADD2.F32 R166, -RZ, R91.H0_H0 ;  /* 0x2000005bffa67230 */ /* 0x000fe20000004100 */
[----:B------:R-:W1:Y:S01]  /*7250*/  LDC.64 R168, c[0x0][0x428] ;  /* 0x00010a00ffa87b82 */ /* 0x000e620000000a00 */
[----:B------:R-:W-:-:S02]  /*7260*/  HADD2.F32 R165, -RZ, R123.H0_H0 ;  /* 0x2000007bffa57230 */ /* 0x000fc40000004100 */
[----:B------:R-:W-:Y:S01]  /*7270*/  FMUL.FTZ R167, R192, R167 ;  /* 0x000000a7c0a77220 */ /* 0x000fe20000410000 */
[----:B------:R-:W-:Y:S02]  /*7280*/  F2FP.F16.F32.PACK_AB R174, R223, R178 ;  /* 0x000000b2dfae723e */ /* 0x000fe400000000ff */
[----:B------:R-:W-:Y:S01]  /*7290*/  F2FP.F16.F32.PACK_AB R178, R229, R233 ;  /* 0x000000e9e5b2723e */ /* 0x000fe200000000ff */
[C---:B------:R-:W-:Y:S01]  /*72a0*/  FFMA.FTZ R219, R167.reuse, R164, R166 ;  /* 0x000000a4a7db7223 */ /* 0x040fe200000100a6 */
[----:B------:R-:W-:Y:S01]  /*72b0*/  FFMA.FTZ R220, R167, R220, R165 ;  /* 0x000000dca7dc7223 */ /* 0x000fe200000100a5 */
[----:B------:R-:W-:Y:S01]  /*72c0*/  HADD2.F32 R164, -RZ, R55.H1_H1 ;  /* 0x30000037ffa47230 */ /* 0x000fe20000004100 */
[----:B------:R-:W-:Y:S01]  /*72d0*/  F2FP.F16.F32.PACK_AB R167, R228, R227 ;  /* 0x000000e3e4a7723e */ /* 0x000fe200000000ff */
[----:B------:R-:W-:Y:S01]  /*72e0*/  HADD2.F32 R166, -RZ, R91.H1_H1 ;  /* 0x3000005bffa67230 */ /* 0x000fe20000004100 */
[----:B------:R-:W-:Y:S01]  /*72f0*/  F2FP.F16.F32.PACK_AB R10, R217, R215 ;  /* 0x000000d7d90a723e */ /* 0x000fe200000000ff */
[----:B------:R-:W-:Y:S01]  /*7300*/  HADD2.F32 R165, -RZ, R123.H1_H1 ;  /* 0x3000007bffa57230 */ /* 0x000fe20000004100 */
[----:B------:R-:W-:-:S02]  /*7310*/  F2FP.F16.F32.PACK_AB R9, R213, R191 ;  /* 0x000000bfd509723e */ /* 0x000fc400000000ff */
[C---:B------:R-:W-:Y:S01]  /*7320*/  FFMA.FTZ R221, R171.reuse, R164, R166 ;  /* 0x000000a4abdd7223 */ /* 0x040fe200000100a6 */
[----:B------:R-:W-:Y:S01]  /*7330*/  F2FP.F16.F32.PACK_AB R166, R236, R240 ;  /* 0x000000f0eca6723e */ /* 0x000fe200000000ff */
[----:B------:R-:W-:Y:S01]  /*7340*/  FFMA.FTZ R222, R171, R222, R165 ;  /* 0x000000deabde7223 */ /* 0x000fe200000100a5 */
[----:B------:R-:W-:Y:S02]  /*7350*/  F2FP.F16.F32.PACK_AB R165, R243, R245 ;  /* 0x000000f5f3a5723e */ /* 0x000fe400000000ff */
[----:B------:R-:W-:Y:S02]  /*7360*/  F2FP.F16.F32.PACK_AB R164, R248, R251 ;  /* 0x000000fbf8a4723e */ /* 0x000fe400000000ff */
[----:B------:R-:W-:Y:S01]  /*7370*/  F2FP.F16.F32.PACK_AB R171, R226, R242 ;  /* 0x000000f2e2ab723e */ /* 0x000fe200000000ff */
[--C-:B-1----:R-:W-:Y:S01]  /*7380*/  IMAD.WIDE.U32 R202, R208, 0x10, R168.reuse ;  /* 0x00000010d0ca7825 */ /* 0x102fe200078e00a8 */
[----:B------:R-:W-:Y:S02]  /*7390*/  F2FP.F16.F32.PACK_AB R11, R221, R219 ;  /* 0x000000dbdd0b723e */ /* 0x000fe400000000ff */
[----:B------:R-:W-:Y:S01]  /*73a0*/  F2FP.F16.F32.PACK_AB R218, R218, R216 ;  /* 0x000000d8dada723e */ /* 0x000fe200000000ff */
[----:B------:R-:W-:Y:S01]  /*73b0*/  IMAD.WIDE.U32 R204, R210, 0x10, R168 ;  /* 0x00000010d2cc7825 */ /* 0x000fe200078e00a8 */
[----:B------:R2:W-:Y:S01]  /*73c0*/  STG.E.128 desc[UR6][R202.64], R164 ;  /* 0x000000a4ca007986 */ /* 0x0005e2000c101d06 */
[----:B------:R-:W-:-:S02]  /*73d0*/  F2FP.F16.F32.PACK_AB R219, R222, R220 ;  /* 0x000000dcdedb723e */ /* 0x000fc400000000ff */
[--C-:B------:R-:W-:Y:S01]  /*73e0*/  IMAD.WIDE.U32 R206, R196, 0x10, R168.reuse ;  /* 0x00000010c4ce7825 */ /* 0x100fe200078e00a8 */
[----:B------:R-:W-:Y:S02]  /*73f0*/  F2FP.F16.F32.PACK_AB R217, R214, R212 ;  /* 0x000000d4d6d9723e */ /* 0x000fe400000000ff */
[----:B------:R-:W-:Y:S01]  /*7400*/  F2FP.F16.F32.PACK_AB R216, R190, R188 ;  /* 0x000000bcbed8723e */ /* 0x000fe200000000ff */
[----:B------:R-:W-:-:S04]  /*7410*/  IMAD.WIDE.U32 R194, R198, 0x10, R168 ;  /* 0x00000010c6c27825 */ /* 0x000fc800078e00a8 */
[----:B------:R-:W-:Y:S01]  /*7420*/  IMAD.WIDE.U32 R192, R200, 0x10, R168 ;  /* 0x00000010c8c07825 */ /* 0x000fe200078e00a8 */
[----:B------:R-:W-:Y:S02]  /*7430*/  F2FP.F16.F32.PACK_AB R169, R249, R250 ;  /* 0x000000faf9a9723e */ /* 0x000fe400000000ff */
[----:B------:R-:W-:Y:S01]  /*7440*/  F2FP.F16.F32.PACK_AB R168, R252, R175 ;  /* 0x000000affca8723e */ /* 0x000fe200000000ff */
[----:B0-----:R-:W-:Y:S01]  /*7450*/  IMAD.WIDE.U32 R208, R208, 0x10, R172 ;  /* 0x00000010d0d07825 */ /* 0x001fe200078e00ac */
[----:B------:R-:W-:-:S03]  /*7460*/  F2FP.F16.F32.PACK_AB R175, R225, R224 ;  /* 0x000000e0e1af723e */ /* 0x000fc600000000ff */
[--C-:B------:R-:W-:Y:S01]  /*7470*/  IMAD.WIDE.U32 R210, R210, 0x10, R172.reuse ;  /* 0x00000010d2d27825 */ /* 0x100fe200078e00ac */
[----:B------:R2:W-:Y:S03]  /*7480*/  STG.E.128 desc[UR6][R208.64], R168 ;  /* 0x000000a8d0007986 */ /* 0x0005e6000c101d06 */
[----:B------:R-:W-:-:S04]  /*7490*/  IMAD.WIDE.U32 R196, R196, 0x10, R172 ;  /* 0x00000010c4c47825 */ /* 0x000fc800078e00ac */
[----:B------:R-:W-:-:S04]  /*74a0*/  IMAD.WIDE.U32 R198, R198, 0x10, R172 ;  /* 0x00000010c6c67825 */ /* 0x000fc800078e00ac */
[----:B------:R-:W-:Y:S01]  /*74b0*/  IMAD.WIDE.U32 R200, R200, 0x10, R172 ;  /* 0x00000010c8c87825 */ /* 0x000fe200078e00ac */
[----:B------:R-:W-:Y:S02]  /*74c0*/  F2FP.F16.F32.PACK_AB R173, R177, R230 ;  /* 0x000000e6b1ad723e */ /* 0x000fe400000000ff */
[----:B------:R-:W-:Y:S02]  /*74d0*/  F2FP.F16.F32.PACK_AB R172, R234, R239 ;  /* 0x000000efeaac723e */ /* 0x000fe400000000ff */
[----:B------:R-:W-:-:S03]  /*74e0*/  F2FP.F16.F32.PACK_AB R177, R237, R238 ;  /* 0x000000eeedb1723e */ /* 0x000fc600000000ff */
[----:B------:R2:W-:Y:S04]  /*74f0*/  STG.E.128 desc[UR6][R204.64], R172 ;  /* 0x000000accc007986 */ /* 0x0005e8000c101d06 */
[----:B------:R2:W-:Y:S04]  /*7500*/  STG.E.128 desc[UR6][R210.64], R176 ;  /* 0x000000b0d2007986 */ /* 0x0005e8000c101d06 */
[----:B------:R2:W-:Y:S04]  /*7510*/  STG.E.128 desc[UR6][R206.64], R180 ;  /* 0x000000b4ce007986 */ /* 0x0005e8000c101d06 */
[----:B------:R2:W-:Y:S04]  /*7520*/  STG.E.128 desc[UR6][R196.64], R16 ;  /* 0x00000010c4007986 */ /* 0x0005e8000c101d06 */
[----:B------:R2:W-:Y:S04]  /*7530*/  STG.E.128 desc[UR6][R194.64], R20 ;  /* 0x00000014c2007986 */ /* 0x0005e8000c101d06 */
[----:B------:R2:W-:Y:S04]  /*7540*/  STG.E.128 desc[UR6][R198.64], R4 ;  /* 0x00000004c6007986 */ /* 0x0005e8000c101d06 */
[----:B------:R2:W-:Y:S04]  /*7550*/  STG.E.128 desc[UR6][R192.64], R8 ;  /* 0x00000008c0007986 */ /* 0x0005e8000c101d06 */
[----:B------:R2:W-:Y:S01]  /*7560*/  STG.E.128 desc[UR6][R200.64], R216 ;  /* 0x000000d8c8007986 */ /* 0x0005e2000c101d06 */
[----:B------:R-:W-:Y:S05]  /*7570*/  @!P0 BRA `(.L_x_26159) ;  /* 0xffffff98000c8947 */ /* 0x000fea000383ffff */
[----:B------:R-:W-:Y:S05]  /*7580*/  EXIT ;  /* 0x000000000000794d */ /* 0x000fea0003800000 */
.L_x_26158:
        /* <DEDUP_REMOVED lines=8> */
.L_x_26161:
[----:B------:R-:W-:Y:S05]  /*7610*/  BSYNC B0 ;  /* 0x0000000000007941 */ /* 0x000fea0003800000 */
.L_x_26160:
        /* <DEDUP_REMOVED lines=10> */
.L_x_26162:
[----:B------:R-:W-:Y:S01]  /*76c0*/  HFMA2 R217, -RZ, RZ, 0, 2.384185791015625e-07 ;  /* 0x00000004ffd97431 */ /* 0x000fe200000001ff */
[----:B------:R-:W-:-:S05]  /*76d0*/  MOV R2, R211 ;  /* 0x000000d300027202 */ /* 0x000fca0000000f00 */
[----:B------:R-:W-:-:S05]  /*76e0*/  FADD.FTZ R195, R193, R2 ;  /* 0x00000002c1c37221 */ /* 0x000fca0000010000 */
[----:B------:R-:W-:-:S07]  /*76f0*/  MOV R216, R195 ;  /* 0x000000c300d87202 */ /* 0x000fce0000000f00 */
[----:B------:R-:W-:Y:S05]  /*7700*/  WARPSYNC.COLLECTIVE R203, `(.L_x_26163) ;  /* 0x00000000cb087348 */ /* 0x000fea0003c00000 */
[----:B------:R0:W1:Y:S02]  /*7710*/  SHFL.BFLY P2, R211, R216, R217, R228 ;  /* 0x0c0000d9d8d37389 */ /* 0x00006400000400e4 */
[----:B01----:R-:W-:Y:S05]  /*7720*/  ENDCOLLECTIVE ;  /* 0x000000000000791b */ /* 0x003fea0003800000 */
.L_x_26163:
[----:B------:R-:W-:Y:S01]  /*7730*/  HFMA2 R217, -RZ, RZ, 0, 4.76837158203125e-07 ;  /* 0x00000008ffd97431 */ /* 0x000fe200000001ff */
[----:B------:R-:W-:-:S05]  /*7740*/  MOV R2, R211 ;  /* 0x000000d300027202 */ /* 0x000fca0000000f00 */
[----:B------:R-:W-:-:S05]  /*7750*/  FADD.FTZ R197, R195, R2 ;  /* 0x00000002c3c57221 */ /* 0x000fca0000010000 */
[----:B------:R-:W-:-:S07]  /*7760*/  MOV R216, R197 ;  /* 0x000000c500d87202 */ /* 0x000fce0000000f00 */
[----:B------:R-:W-:Y:S05]  /*7770*/  WARPSYNC.COLLECTIVE R203, `(.L_x_26164) ;  /* 0x00000000cb087348 */ /* 0x000fea0003c00000 */
[----:B------:R0:W1:Y:S02]  /*7780*/  SHFL.BFLY P2, R211, R216, R217, R228 ;  /* 0x0c0000d9d8d37389 */ /* 0x00006400000400e4 */
[----:B01----:R-:W-:Y:S05]  /*7790*/  ENDCOLLECTIVE ;  /* 0x000000000000791b */ /* 0x003fea0003800000 */
.L_x_26164:
[----:B------:R-:W-:Y:S01]  /*77a0*/  HFMA2 R217, -RZ, RZ, 0, 9.5367431640625e-07 ;  /* 0x00000010ffd97431 */ /* 0x000fe200000001ff */
[----:B------:R-:W-:-:S05]  /*77b0*/  MOV R2, R211 ;  /* 0x000000d300027202 */ /* 0x000fca0000000f00 */
[----:B------:R-:W-:-:S05]  /*77c0*/  FADD.FTZ R199, R197, R2 ;  /* 0x00000002c5c77221 */ /* 0x000fca0000010000 */
[----:B------:R-:W-:-:S07]  /*77d0*/  MOV R216, R199 ;  /* 0x000000c700d87202 */ /* 0x000fce0000000f00 */
[----:B------:R-:W-:Y:S05]  /*77e0*/  WARPSYNC.COLLECTIVE R203, `(.L_x_26165) ;  /* 0x00000000cb087348 */ /* 0x000fea0003c00000 */
[----:B------:R0:W1:Y:S02]  /*77f0*/  SHFL.BFLY P2, R211, R216, R217, R228 ;  /* 0x0c0000d9d8d37389 */ /* 0x00006400000400e4 */
[----:B01----:R-:W-:Y:S05]  /*7800*/  ENDCOLLECTIVE ;  /* 0x000000000000791b */ /* 0x003fea0003800000 */
.L_x_26165:
        /* <DEDUP_REMOVED lines=136> */
.L_x_26166:
[----:B------:R-:W-:Y:S01]  /*8090*/  HFMA2 R217, -RZ, RZ, 0, 1.1920928955078125e-07 ;  /* 0x00000002ffd97431 */ /* 0x000fe200000001ff */
[----:B------:R-:W-:-:S05]  /*80a0*/  MOV R193, R211 ;  /* 0x000000d300c17202 */ /* 0x000fca0000000f00 */
[----:B------:R-:W-:-:S05]  /*80b0*/  FADD.FTZ R193, R2, R193 ;  /* 0x000000c102c17221 */ /* 0x000fca0000010000 */
[----:B------:R-:W-:-:S07]  /*80c0*/  MOV R216, R193 ;  /* 0x000000c100d87202 */ /* 0x000fce0000000f00 */
[----:B------:R-:W-:Y:S05]  /*80d0*/  WARPSYNC.COLLECTIVE R203, `(.L_x_26167) ;  /* 0x00000000cb087348 */ /* 0x000fea0003c00000 */
[----:B------:R0:W1:Y:S02]  /*80e0*/  SHFL.BFLY P2, R211, R216, R217, R228 ;  /* 0x0c0000d9d8d37389 */ /* 0x00006400000400e4 */
[----:B01----:R-:W-:Y:S05]  /*80f0*/  ENDCOLLECTIVE ;  /* 0x000000000000791b */ /* 0x003fea0003800000 */
.L_x_26167:
[----:B------:R-:W-:Y:S01]  /*8100*/  HFMA2 R217, -RZ, RZ, 0, 2.384185791015625e-07 ;  /* 0x00000004ffd97431 */ /* 0x000fe200000001ff */
[----:B------:R-:W-:-:S05]  /*8110*/  MOV R192, R211 ;  /* 0x000000d300c07202 */ /* 0x000fca0000000f00 */
[----:B------:R-:W-:-:S05]  /*8120*/  FADD.FTZ R192, R193, R192 ;  /* 0x000000c0c1c07221 */ /* 0x000fca0000010000 */
[----:B------:R-:W-:-:S07]  /*8130*/  MOV R216, R192 ;  /* 0x000000c000d87202 */ /* 0x000fce0000000f00 */
[----:B------:R-:W-:Y:S05]  /*8140*/  WARPSYNC.COLLECTIVE R203, `(.L_x_26168) ;  /* 0x00000000cb087348 */ /* 0x000fea0003c00000 */
[----:B------:R0:W1:Y:S02]  /*8150*/  SHFL.BFLY P2, R211, R216, R217, R228 ;  /* 0x0c0000d9d8d37389 */ /* 0x00006400000400e4 */
[----:B01----:R-:W-:Y:S05]  /*8160*/  ENDCOLLECTIVE ;  /* 0x000000000000791b */ /* 0x003fea0003800000 */
.L_x_26168:
[----:B------:R-:W-:Y:S01]  /*8170*/  HFMA2 R217, -RZ, RZ, 0, 4.76837158203125e-07 ;  /* 0x00000008ffd97431 */ /* 0x000fe200000001ff */
[----:B------:R-:W-:-:S05]  /*8180*/  MOV R195, R211 ;  /* 0x000000d300c37202 */ /* 0x000fca0000000f00 */
[----:B------:R-:W-:-:S05]  /*8190*/  FADD.FTZ R195, R192, R195 ;  /* 0x000000c3c0c37221 */ /* 0x000fca0000010000 */
[----:B------:R-:W-:-:S07]  /*81a0*/  MOV R216, R195 ;  /* 0x000000c300d87202 */ /* 0x000fce0000000f00 */
[----:B------:R-:W-:Y:S05]  /*81b0*/  WARPSYNC.COLLECTIVE R203, `(.L_x_26169) ;  /* 0x00000000cb087348 */ /* 0x000fea0003c00000 */
[----:B------:R0:W1:Y:S02]  /*81c0*/  SHFL.BFLY P2, R211, R216, R217, R228 ;  /* 0x0c0000d9d8d37389 */ /* 0x00006400000400e4 */
[----:B01----:R-:W-:Y:S05]  /*81d0*/  ENDCOLLECTIVE ;  /* 0x000000000000791b */ /* 0x003fea0003800000 */
.L_x_26169:
[----:B------:R-:W-:Y:S01]  /*81e0*/  HFMA2 R217, -RZ, RZ, 0, 9.5367431640625e-07 ;  /* 0x00000010ffd97431 */ /* 0x000fe200000001ff */
[----:B------:R-:W-:-:S05]  /*81f0*/  MOV R202, R211 ;  /* 0x000000d300ca7202 */ /* 0x000fca0000000f00 */
[----:B------:R-:W-:-:S05]  /*8200*/  FADD.FTZ R202, R195, R202 ;  /* 0x000000cac3ca7221 */ /* 0x000fca0000010000 */
[----:B------:R-:W-:-:S07]  /*8210*/  MOV R216, R202 ;  /* 0x000000ca00d87202 */ /* 0x000fce0000000f00 */
[----:B------:R-:W-:Y:S05]  /*8220*/  WARPSYNC.COLLECTIVE R203, `(.L_x_26170) ;  /* 0x00000000cb087348 */ /* 0x000fea0003c00000 */
[----:B------:R0:W1:Y:S02]  /*8230*/  SHFL.BFLY P2, R211, R216, R217, R228 ;  /* 0x0c0000d9d8d37389 */ /* 0x00006400000400e4 */
[----:B01----:R-:W-:Y:S05]  /*8240*/  ENDCOLLECTIVE ;  /* 0x000000000000791b */ /* 0x003fea0003800000 */
.L_x_26170:
[----:B------:R-:W-:Y:S01]  /*8250*/  MOV R197, R211 ;  /* 0x000000d300c57202 */ /* 0x000fe20000000f00 */
[----:B------:R-:W-:Y:S06]  /*8260*/  BRA `(.L_x_26171) ;  /* 0xffffffc800dc7947 */ /* 0x000fec000383ffff */
.L_x_26172:
        /* <DEDUP_REMOVED lines=9> */
.L_x_43901:


//--------------------- .text._ZN10layer_norm31ln_parallel_residual_fwd_kernelINS_13Kernel_traitsI6__halfS2_fS2_fjLj2048ELj1ELj4ELj1ELj16ENS_18Kernel_traits_baseILj2048ES2_S2_fS2_fjLj128EEEEELb0ELb1ELb0EEEvNS_9FwdParamsE --------------------------
	.section	.text._ZN10layer_norm31ln_parallel_residual_fwd_kernelINS_13Kernel_traitsI6__halfS2_fS2_fjLj2048ELj1ELj4ELj1ELj16ENS_18Kernel_traits_baseILj2048ES2_S2_fS2_fjLj128EEEEELb0ELb1ELb0EEEvNS_9FwdParamsE,"ax",@progbits
	.align	128
        .global         _ZN10layer_norm31ln_parallel_residual_fwd_kernelINS_13Kernel_traitsI6__halfS2_fS2_fjLj2048ELj1ELj4ELj1ELj16ENS_18Kernel_traits_baseILj2048ES2_S2_fS2_fjLj128EEEEELb0ELb1ELb0EEEvNS_9FwdParamsE
        .type           _ZN10layer_norm31ln_parallel_residual_fwd_kernelINS_13Kernel_traitsI6__halfS2_fS2_fjLj2048ELj1ELj4ELj1ELj16ENS_18Kernel_traits_baseILj2048ES2_S2_fS2_fjLj128EEEEELb0ELb1ELb0EEEvNS_9FwdParamsE,@function
        .size           _ZN10layer_norm31ln_parallel_residual_fwd_kernelINS_13Kernel_traitsI6__halfS2_fS2_fjLj2048ELj1ELj4ELj1ELj16ENS_18Kernel_traits_baseILj2048ES2_S2_fS2_fjLj128EEEEELb0ELb1ELb0EEEvNS_9FwdParamsE,(.L_x_43902 - _ZN10layer_norm31ln_parallel_residual_fwd_kernelINS_13Kernel_traitsI6__halfS2_fS2_fjLj2048ELj1ELj4ELj1ELj16ENS_18Kernel_traits_baseILj2048ES2_S2_fS2_fjLj128EEEEELb0ELb1ELb0EEEvNS_9FwdParamsE)
        .other          _ZN10layer_norm31ln_parallel_residual_fwd_kernelINS_13Kernel_traitsI6__halfS2_fS2_fjLj2048ELj1ELj4ELj1ELj16ENS_18Kernel_traits_baseILj2048ES2_S2_fS2_fjLj128EEEEELb0ELb1ELb0EEEvNS_9FwdParamsE,@"STO_CUDA_ENTRY STV_DEFAULT"
_ZN10layer_norm31ln_parallel_residual_fwd_kernelINS_13Kernel_traitsI6__halfS2_fS2_fjLj2048ELj1ELj4ELj1ELj16ENS_18Kernel_traits_baseILj2048ES2_S2_fS2_fjLj128EEEEELb0ELb1ELb0EEEvNS_9FwdParamsE:
.text._ZN10layer_norm31ln_parallel_residual_fwd_kernelINS_13Kernel_traitsI6__halfS2_fS2_fjLj2048ELj1ELj4ELj1ELj16ENS_18Kernel_traits_baseILj2048ES2_S2_fS2_fjLj128EEEEELb0ELb1ELb0EEEvNS_9FwdParamsE:
        /* <DEDUP_REMOVED lines=71> */
[----:B------:R-:W-:Y:S01]  /*0470*/  @P0 IMAD.WIDE.U32 R88, R7, 0x10, R88 ;  /* 0x0000001007580825 */ /* 0x000fe200078e0058 */
[----:B------:R1:W5:Y:S04]  /*0480*/  @P0 LDG.E.128 R56, desc[UR6][R86.64] ;  /* 0x0000000656380981 */ /* 0x000368000c1e1d00 */
        /* <DEDUP_REMOVED lines=11> */
.L_x_26174:
        /* <DEDUP_REMOVED lines=13> */
[----:B------:R-:W5:Y:S02]  /*0610*/  @P5 LDG.E.128 R8, desc[UR6][R2.64] ;  /* 0x0000000602085981 */ /* 0x000f64000c1e1d00 */
[----:B------:R-:W0:Y:S01]  /*0620*/  @P2 LDC.64 R36, c[0x0][0x3d0] ;  /* 0x0000f400ff242b82 */ /* 0x000e220000000a00 */
[C---:B-1----:R-:W-:Y:S01]  /*0630*/  @P6 IMAD.WIDE.U32 R12, R7.reuse, 0x10, R12 ;  /* 0x00000010070c6825 */ /* 0x042fe200078e000c */
[----:B------:R-:W-:Y:S02]  /*0640*/  @P6 IADD3 R7, PT, PT, R7, 0x20, RZ ;  /* 0x0000002007076810 */ /* 0x000fe40007ffe0ff */
[----:B------:R-:W-:Y:S02]  /*0650*/  @P6 MOV R23, RZ ;  /* 0x000000ff00176202 */ /* 0x000fe40000000f00 */
[----:B------:R-:W5:Y:S02]  /*0660*/  @P6 LDG.E.128 R16, desc[UR6][R12.64] ;  /* 0x000000060c106981 */ /* 0x000f64000c1e1d00 */
[----:B------:R-:W1:Y:S01]  /*0670*/  @P1 LDC.64 R44, c[0x0][0x3d0] ;  /* 0x0000f400ff2c1b82 */ /* 0x000e620000000a00 */
[C---:B--2---:R-:W-:Y:S01]  /*0680*/  @P4 IMAD.WIDE.U32 R20, R7.reuse, 0x10, R20 ;  /* 0x0000001007144825 */ /* 0x044fe200078e0014 */
[----:B------:R-:W-:-:S06]  /*0690*/  @P4 IADD3 R7, PT, PT, R7, 0x20, RZ ;  /* 0x0000002007074810 */ /* 0x000fcc0007ffe0ff */
[----:B------:R-:W2:Y:S01]  /*06a0*/  @P0 LDC.64 R52, c[0x0][0x3d0] ;  /* 0x0000f400ff340b82 */ /* 0x000ea20000000a00 */
[C---:B---3--:R-:W-:Y:S01]  /*06b0*/  @P3 IMAD.WIDE.U32 R28, R7.reuse, 0x10, R28 ;  /* 0x00000010071c3825 */ /* 0x048fe200078e001c */
[----:B------:R-:W-:-:S03]  /*06c0*/  @P3 IADD3 R7, PT, PT, R7, 0x20, RZ ;  /* 0x0000002007073810 */ /* 0x000fc60007ffe0ff */
[----:B------:R-:W-:Y:S01]  /*06d0*/  HFMA2 R62, -RZ, RZ, 0, 0 ;  /* 0x00000000ff3e7431 */ /* 0x000fe200000001ff */
[----:B------:R-:W-:Y:S01]  /*06e0*/  ISETP.GE.U32.AND P6, PT, R5, 0x100, PT ;  /* 0x000001000500780c */ /* 0x000fe20003fc6070 */
[----:B------:R-:W-:Y:S01]  /*06f0*/  HFMA2 R46, -RZ, RZ, 0, 0 ;  /* 0x00000000ff2e7431 */ /* 0x000fe200000001ff */
[----:B------:R3:W5:Y:S01]  /*0700*/  @P4 LDG.E.128 R24, desc[UR6][R20.64] ;  /* 0x0000000614184981 */ /* 0x000762000c1e1d00 */
[C---:B0-----:R-:W-:Y:S01]  /*0710*/  @P2 IMAD.WIDE.U32 R36, R7.reuse, 0x10, R36 ;  /* 0x0000001007242825 */ /* 0x041fe200078e0024 */
[----:B------:R-:W-:-:S03]  /*0720*/  @P2 IADD3 R7, PT, PT, R7, 0x20, RZ ;  /* 0x0000002007072810 */ /* 0x000fc60007ffe0ff */
[----:B------:R-:W-:Y:S01]  /*0730*/  HFMA2 R30, -RZ, RZ, 0, 0 ;  /* 0x00000000ff1e7431 */ /* 0x000fe200000001ff */
[----:B------:R-:W5:Y:S01]  /*0740*/  @P3 LDG.E.128 R32, desc[UR6][R28.64] ;  /* 0x000000061c203981 */ /* 0x000f62000c1e1d00 */
[----:B------:R-:W-:Y:S01]  /*0750*/  HFMA2 R14, -RZ, RZ, 0, 0 ;  /* 0x00000000ff0e7431 */ /* 0x000fe200000001ff */
[----:B------:R-:W-:Y:S02]  /*0760*/  CS2R R60, SRZ ;  /* 0x00000000003c7805 */ /* 0x000fe4000001ff00 */
[----:B------:R-:W-:Y:S01]  /*0770*/  MOV R54, RZ ;  /* 0x000000ff00367202 */ /* 0x000fe20000000f00 */
[----:B------:R-:W5:Y:S01]  /*0780*/  @P2 LDG.E.128 R40, desc[UR6][R36.64] ;  /* 0x0000000624282981 */ /* 0x000f62000c1e1d00 */
[C---:B-1----:R-:W-:Y:S01]  /*0790*/  @P1 IMAD.WIDE.U32 R44, R7.reuse, 0x10, R44 ;  /* 0x00000010072c1825 */ /* 0x042fe200078e002c */
[----:B------:R-:W-:Y:S02]  /*07a0*/  @P1 IADD3 R7, PT, PT, R7, 0x20, RZ ;  /* 0x0000002007071810 */ /* 0x000fe40007ffe0ff */
[----:B---3--:R-:W-:-:S02]  /*07b0*/  CS2R R20, SRZ ;  /* 0x0000000000147805 */ /* 0x008fc4000001ff00 */
[----:B------:R-:W-:Y:S02]  /*07c0*/  MOV R38, RZ ;  /* 0x000000ff00267202 */ /* 0x000fe40000000f00 */
[----:B------:R-:W-:Y:S01]  /*07d0*/  CS2R R12, SRZ ;  /* 0x00000000000c7805 */ /* 0x000fe2000001ff00 */
[----:B------:R0:W5:Y:S01]  /*07e0*/  @P1 LDG.E.128 R48, desc[UR6][R44.64] ;  /* 0x000000062c301981 */ /* 0x000162000c1e1d00 */
[----:B--2---:R-:W-:-:S05]  /*07f0*/  @P0 IMAD.WIDE.U32 R64, R7, 0x10, R52 ;  /* 0x0000001007400825 */ /* 0x004fca00078e0034 */
[----:B------:R1:W5:Y:S01]  /*0800*/  @P0 LDG.E.128 R56, desc[UR6][R64.64] ;  /* 0x0000000640380981 */ /* 0x000362000c1e1d00 */
[----:B------:R-:W-:Y:S02]  /*0810*/  CS2R R52, SRZ ;  /* 0x0000000000347805 */ /* 0x000fe4000001ff00 */
[----:B0-----:R-:W-:Y:S02]  /*0820*/  CS2R R44, SRZ ;  /* 0x00000000002c7805 */ /* 0x001fe4000001ff00 */
[----:B------:R-:W-:Y:S02]  /*0830*/  CS2R R36, SRZ ;  /* 0x0000000000247805 */ /* 0x000fe4000001ff00 */
[----:B------:R-:W-:Y:S02]  /*0840*/  CS2R R28, SRZ ;  /* 0x00000000001c7805 */ /* 0x000fe4000001ff00 */
[----:B------:R-:W-:Y:S02]  /*0850*/  MOV R22, RZ ;  /* 0x000000ff00167202 */ /* 0x000fe40000000f00 */
[----:B------:R-:W-:-:S02]  /*0860*/  @P5 MOV R15, RZ ;  /* 0x000000ff000f5202 */ /* 0x000fc40000000f00 */
[----:B------:R-:W-:Y:S02]  /*0870*/  @P4 MOV R31, RZ ;  /* 0x000000ff001f4202 */ /* 0x000fe40000000f00 */
[----:B------:R-:W-:Y:S02]  /*0880*/  @P3 MOV R39, RZ ;  /* 0x000000ff00273202 */ /* 0x000fe40000000f00 */
[----:B------:R-:W-:Y:S02]  /*0890*/  @P2 MOV R47, RZ ;  /* 0x000000ff002f2202 */ /* 0x000fe40000000f00 */
[----:B------:R-:W-:Y:S02]  /*08a0*/  @P1 MOV R55, RZ ;  /* 0x000000ff00371202 */ /* 0x000fe40000000f00 */
[----:B------:R-:W-:Y:S02]  /*08b0*/  @P0 MOV R63, RZ ;  /* 0x000000ff003f0202 */ /* 0x000fe40000000f00 */
[----:B------:R-:W-:Y:S01]  /*08c0*/  @P0 IADD3 R7, PT, PT, R7, 0x20, RZ ;  /* 0x0000002007070810 */ /* 0x000fe20007ffe0ff */
[----:B-1----:R-:W-:Y:S06]  /*08d0*/  @!P6 BRA `(.L_x_26175) ;  /* 0x00000000004ce947 */ /* 0x002fec0003800000 */
        /* <DEDUP_REMOVED lines=19> */
.L_x_26175:
[----:B------:R-:W-:Y:S05]  /*0a10*/  BSYNC.RECONVERGENT B0 ;  /* 0x0000000000007941 */ /* 0x000fea0003800200 */
.L_x_26173:
[----:B------:R-:W0:Y:S01]  /*0a20*/  LDCU UR4, c[0x0][0x384] ;  /* 0x00007080ff0477ac */ /* 0x000e220008000800 */
[----:B------:R-:W1:Y:S01]  /*0a30*/  LDCU UR13, c[0x0][0x388] ;  /* 0x00007100ff0d77ac */ /* 0x000e620008000800 */
[----:B------:R-:W2:Y:S01]  /*0a40*/  LDCU.U8 UR5, c[0x0][0x410] ;  /* 0x00008200ff0577ac */ /* 0x000ea20008000000 */
[----:B------:R-:W3:Y:S01]  /*0a50*/  LDCU UR12, c[0x0][0x448] ;  /* 0x00008900ff0c77ac */ /* 0x000ee20008000800 */
[----:B------:R-:W4:Y:S01]  /*0a60*/  LDCU.64 UR8, c[0x0][0x398] ;  /* 0x00007300ff0877ac */ /* 0x000f220008000a00 */
[----:B0-----:R-:W-:Y:S01]  /*0a70*/  ISETP.GE.AND P0, PT, R0, UR4, PT ;  /* 0x0000000400007c0c */ /* 0x001fe2000bf06270 */
[----:B------:R-:W0:-:S12]  /*0a80*/  LDCU.64 UR10, c[0x0][0x3a0] ;  /* 0x00007400ff0a77ac */ /* 0x000e180008000a00 */
[----:B01234-:R-:W-:Y:S05]  /*0a90*/  @P0 EXIT ;  /* 0x000000000000094d */ /* 0x01ffea0003800000 */
.L_x_26241:
        /* <DEDUP_REMOVED lines=36> */
.L_x_26179:
        /* <DEDUP_REMOVED lines=17> */
.L_x_26178:
        /* <DEDUP_REMOVED lines=28> */
.L_x_26181:
[--C-:B-----5:R-:W-:Y:S02]  /*0fb0*/  HADD2.F32 R2, -RZ, R88.reuse.H0_H0 ;  /* 0x20000058ff027230 */ /* 0x120fe40000004100 */
[----:B------:R-:W-:Y:S02]  /*0fc0*/  HADD2.F32 R88, -RZ, R88.H1_H1 ;  /* 0x30000058ff587230 */ /* 0x000fe40000004100 */
[--C-:B------:R-:W-:Y:S02]  /*0fd0*/  HADD2.F32 R3, -RZ, R72.reuse.H0_H0 ;  /* 0x20000048ff037230 */ /* 0x100fe40000004100 */
[----:B------:R-:W-:Y:S02]  /*0fe0*/  HADD2.F32 R7, -RZ, R72.H1_H1 ;  /* 0x30000048ff077230 */ /* 0x000fe40000004100 */
[----:B------:R-:W-:Y:S02]  /*0ff0*/  HADD2.F32 R84, -RZ, R89.H0_H0 ;  /* 0x20000059ff547230 */ /* 0x000fe40000004100 */
[----:B------:R-:W-:Y:S01]  /*1000*/  FADD.FTZ R3, R2, R3 ;  /* 0x0000000302037221 */ /* 0x000fe20000010000 */
        /* <DEDUP_REMOVED lines=9> */
[--C-:B------:R-:W-:Y:S02]  /*10a0*/  HADD2.F32 R148, -RZ, R91.reuse.H0_H0 ;  /* 0x2000005bff947230 */ /* 0x100fe40000004100 */
        /* <DEDUP_REMOVED lines=12> */
[----:B------:R-:W-:Y:S02]  /*1170*/  FADD.FTZ R89, R81, R90 ;  /* 0x0000005a51597221 */ /* 0x000fe40000010000 */
[----:B------:R-:W-:Y:S01]  /*1180*/  FADD.FTZ R90, R82, R91 ;  /* 0x0000005b525a7221 */ /* 0x000fe20000010000 */
[----:B------:R-:W-:Y:S01]  /*1190*/  FADD.FTZ R84, R76, R3 ;  /* 0x000000034c547221 */ /* 0x000fe20000010000 */
[----:B------:R-:W-:-:S07]  /*11a0*/  FADD.FTZ R91, R83, R148 ;  /* 0x00000094535b7221 */ /* 0x000fce0000010000 */
.L_x_26180:
[----:B------:R-:W0:Y:S01]  /*11b0*/  LDC.64 R148, c[0x0][0x3a8] ;  /* 0x0000ea00ff947b82 */ /* 0x000e220000000a00 */
[C---:B------:R-:W-:Y:S01]  /*11c0*/  IADD3 R2, PT, PT, R4.reuse, 0x20, RZ ;  /* 0x0000002004027810 */ /* 0x040fe20007ffe0ff */
[----:B0-----:R-:W-:-:S05]  /*11d0*/  IMAD.WIDE.U32 R148, R4, 0x20, R148 ;  /* 0x0000002004947825 */ /* 0x001fca00078e0094 */
[----:B------:R0:W-:Y:S04]  /*11e0*/  STG.E.128 desc[UR6][R148.64], R84 ;  /* 0x0000005494007986 */ /* 0x0001e8000c101d06 */
[----:B------:R0:W-:Y:S02]  /*11f0*/  STG.E.128 desc[UR6][R148.64+0x10], R88 ;  /* 0x0000105894007986 */ /* 0x0001e4000c101d06 */
.L_x_26177:
[----:B------:R-:W-:Y:S05]  /*1200*/  BSYNC.RECONVERGENT B0 ;  /* 0x0000000000007941 */ /* 0x000fea0003800200 */
.L_x_26176:
[----:B------:R-:W-:Y:S01]  /*1210*/  ISETP.GE.U32.AND P0, PT, R5, 0x40, PT ;  /* 0x000000400500780c */ /* 0x000fe20003f06070 */
[----:B------:R-:W-:Y:S03]  /*1220*/  BSSY.RECONVERGENT B0, `(.L_x_26182) ;  /* 0x000006c000007945 */ /* 0x000fe60003800200 */
[----:B------:R-:W-:-:S09]  /*1230*/  P2R R3, PR, RZ, 0x1 ;  /* 0x00000001ff037803 */ /* 0x000fd20000000000 */
[----:B------:R-:W-:Y:S05]  /*1240*/  @!P0 BRA `(.L_x_26183) ;  /* 0x0000000400a48947 */ /* 0x000fea0003800000 */
        /* <DEDUP_REMOVED lines=18> */
[----:B------:R-:W-:Y:S02]  /*1370*/  HADD2.F32 R3, -RZ, R96.H0_H0 ;  /* 0x20000060ff037230 */ /* 0x000fe40000004100 */
[----:B------:R-:W-:Y:S02]  /*1380*/  HADD2.F32 R98, -RZ, R72.H0_H0 ;  /* 0x20000048ff627230 */ /* 0x000fe40000004100 */
[----:B------:R-:W-:Y:S02]  /*1390*/  HADD2.F32 R96, -RZ, R96.H1_H1 ;  /* 0x30000060ff607230 */ /* 0x000fe40000004100 */
[----:B0-----:R-:W-:-:S02]  /*13a0*/  HADD2.F32 R149, -RZ, R72.H1_H1 ;  /* 0x30000048ff957230 */ /* 0x001fc40000004100 */
[----:B------:R-:W-:Y:S01]  /*13b0*/  FADD.FTZ R3, R98, R3 ;  /* 0x0000000362037221 */ /* 0x000fe20000010000 */
[----:B------:R-:W-:Y:S02]  /*13c0*/  HADD2.F32 R7, -RZ, R97.H0_H0 ;  /* 0x20000061ff077230 */ /* 0x000fe40000004100 */
[----:B------:R-:W-:Y:S02]  /*13d0*/  HADD2.F32 R148, -RZ, R73.H0_H0 ;  /* 0x20000049ff947230 */ /* 0x000fe40000004100 */
[----:B------:R-:W-:Y:S01]  /*13e0*/  FADD.FTZ R96, R149, R96 ;  /* 0x0000006095607221 */ /* 0x000fe20000010000 */
[----:B------:R-:W-:Y:S02]  /*13f0*/  HADD2.F32 R97, -RZ, R97.H1_H1 ;  /* 0x30000061ff617230 */ /* 0x000fe40000004100 */
[--C-:B------:R-:W-:Y:S02]  /*1400*/  HADD2.F32 R94, -RZ, R99.reuse.H0_H0 ;  /* 0x20000063ff5e7230 */ /* 0x100fe40000004100 */
[----:B------:R-:W-:Y:S01]  /*1410*/  FADD.FTZ R7, R148, R7 ;  /* 0x0000000794077221 */ /* 0x000fe20000010000 */
[----:B------:R-:W-:-:S02]  /*1420*/  HADD2.F32 R95, -RZ, R99.H1_H1 ;  /* 0x30000063ff5f7230 */ /* 0x000fc40000004100 */
[----:B------:R-:W-:Y:S02]  /*1430*/  HADD2.F32 R98, -RZ, R73.H1_H1 ;  /* 0x30000049ff627230 */ /* 0x000fe40000004100 */
[--C-:B------:R-:W-:Y:S02]  /*1440*/  HADD2.F32 R99, -RZ, R74.reuse.H0_H0 ;  /* 0x2000004aff637230 */ /* 0x100fe40000004100 */
[--C-:B------:R-:W-:Y:S02]  /*1450*/  HADD2.F32 R149, -RZ, R75.reuse.H0_H0 ;  /* 0x2000004bff957230 */ /* 0x100fe40000004100 */
[----:B------:R-:W-:Y:S01]  /*1460*/  FADD.FTZ R98, R98, R97 ;  /* 0x0000006162627221 */ /* 0x000fe20000010000 */
[----:B------:R-:W-:Y:S02]  /*1470*/  HADD2.F32 R148, -RZ, R74.H1_H1 ;  /* 0x3000004aff947230 */ /* 0x000fe40000004100 */
        /* <DEDUP_REMOVED lines=14> */
.L_x_26185:
[--C-:B-1---5:R-:W-:Y:S02]  /*1560*/  HADD2.F32 R92, -RZ, R96.reuse.H0_H0 ;  /* 0x20000060ff5c7230 */ /* 0x122fe40000004100 */
[----:B------:R-:W-:Y:S02]  /*1570*/  HADD2.F32 R93, -RZ, R96.H1_H1 ;  /* 0x30000060ff5d7230 */ /* 0x000fe40000004100 */
[--C-:B------:R-:W-:Y:S02]  /*1580*/  HADD2.F32 R94, -RZ, R72.reuse.H1_H1 ;  /* 0x30000048ff5e7230 */ /* 0x100fe40000004100 */
[----:B------:R-:W-:Y:S02]  /*1590*/  HADD2.F32 R7, -RZ, R97.H0_H0 ;  /* 0x20000061ff077230 */ /* 0x000fe40000004100 */
[----:B------:R-:W-:Y:S02]  /*15a0*/  HADD2.F32 R96, -RZ, R73.H0_H0 ;  /* 0x20000049ff607230 */ /* 0x000fe40000004100 */
[----:B------:R-:W-:Y:S01]  /*15b0*/  FADD.FTZ R93, R94, R93 ;  /* 0x0000005d5e5d7221 */ /* 0x000fe20000010000 */
[----:B------:R-:W-:-:S02]  /*15c0*/  HADD2.F32 R3, -RZ, R72.H0_H0 ;  /* 0x20000048ff037230 */ /* 0x000fc40000004100 */
[----:B------:R-:W-:Y:S02]  /*15d0*/  HADD2.F32 R95, -RZ, R97.H1_H1 ;  /* 0x30000061ff5f7230 */ /* 0x000fe40000004100 */
[----:B------:R-:W-:Y:S01]  /*15e0*/  FADD.FTZ R94, R96, R7 ;  /* 0x00000007605e7221 */ /* 0x000fe20000010000 */
[--C-:B------:R-:W-:Y:S02]  /*15f0*/  HADD2.F32 R97, -RZ, R98.reuse.H0_H0 ;  /* 0x20000062ff617230 */ /* 0x100fe40000004100 */
[----:B------:R-:W-:Y:S01]  /*1600*/  FADD.FTZ R92, R3, R92 ;  /* 0x0000005c035c7221 */ /* 0x000fe20000010000 */
[----:B0-----:R-:W-:Y:S02]  /*1610*/  HADD2.F32 R148, -RZ, R98.H1_H1 ;  /* 0x30000062ff947230 */ /* 0x001fe40000004100 */
        /* <DEDUP_REMOVED lines=10> */
[----:B------:R-:W-:Y:S02]  /*16c0*/  FADD.FTZ R98, R150, R149 ;  /* 0x0000009596627221 */ /* 0x000fe40000010000 */
[----:B------:R-:W-:Y:S01]  /*16d0*/  FADD.FTZ R99, R152, R99 ;  /* 0x0000006398637221 */ /* 0x000fe20000010000 */
[----:B------:R-:W-:Y:S06]  /*16e0*/  BRA `(.L_x_26186) ;  /* 0x0000000000687947 */ /* 0x000fec0003800000 */
.L_x_26184:
[----:B------:R-:W-:Y:S05]  /*16f0*/  @!P1 BRA `(.L_x_26187) ;  /* 0x0000000000449947 */ /* 0x000fea0003800000 */
[--C-:B-----5:R-:W-:Y:S02]  /*1700*/  HADD2.F32 R3, -RZ, R96.reuse.H0_H0 ;  /* 0x20000060ff037230 */ /* 0x120fe40000004100 */
[----:B------:R-:W-:Y:S02]  /*1710*/  HADD2.F32 R96, -RZ, R96.H1_H1 ;  /* 0x30000060ff607230 */ /* 0x000fe40000004100 */
[--C-:B------:R-:W-:Y:S02]  /*1720*/  HADD2.F32 R7, -RZ, R97.reuse.H0_H0 ;  /* 0x20000061ff077230 */ /* 0x100fe40000004100 */
[----:B-1----:R-:W-:Y:S01]  /*1730*/  FADD.FTZ R92, R76, R3 ;  /* 0x000000034c5c7221 */ /* 0x002fe20000010000 */
[----:B0-----:R-:W-:Y:S02]  /*1740*/  HADD2.F32 R148, -RZ, R97.H1_H1 ;  /* 0x30000061ff947230 */ /* 0x001fe40000004100 */
        /* <DEDUP_REMOVED lines=12> */
.L_x_26187:
        /* <DEDUP_REMOVED lines=8> */
.L_x_26186:
[----:B0-----:R-:W0:Y:S02]  /*1890*/  LDC.64 R148, c[0x0][0x3a8] ;  /* 0x0000ea00ff947b82 */ /* 0x001e240000000a00 */
[C---:B0-----:R-:W-:Y:S01]  /*18a0*/  IMAD.WIDE.U32 R148, R2.reuse, 0x20, R148 ;  /* 0x0000002002947825 */ /* 0x041fe200078e0094 */
[----:B------:R-:W-:-:S04]  /*18b0*/  IADD3 R2, PT, PT, R2, 0x20, RZ ;  /* 0x0000002002027810 */ /* 0x000fc80007ffe0ff */
[----:B------:R1:W-:Y:S04]  /*18c0*/  STG.E.128 desc[UR6][R148.64], R92 ;  /* 0x0000005c94007986 */ /* 0x0003e8000c101d06 */
[----:B------:R1:W-:Y:S02]  /*18d0*/  STG.E.128 desc[UR6][R148.64+0x10], R96 ;  /* 0x0000106094007986 */ /* 0x0003e4000c101d06 */
.L_x_26183:
[----:B------:R-:W-:Y:S05]  /*18e0*/  BSYNC.RECONVERGENT B0 ;  /* 0x0000000000007941 */ /* 0x000fea0003800200 */
.L_x_26182:
[----:B------:R-:W-:Y:S01]  /*18f0*/  ISETP.GE.U32.AND P0, PT, R5, 0x60, PT ;  /* 0x000000600500780c */ /* 0x000fe20003f06070 */
[----:B------:R-:W-:Y:S03]  /*1900*/  BSSY.RECONVERGENT B0, `(.L_x_26188) ;  /* 0x000006c000007945 */ /* 0x000fe60003800200 */
[----:B------:R-:W-:-:S09]  /*1910*/  P2R R3, PR, RZ, 0x1 ;  /* 0x00000001ff037803 */ /* 0x000fd20000000000 */
[----:B------:R-:W-:Y:S05]  /*1920*/  @!P0 BRA `(.L_x_26189) ;  /* 0x0000000400a48947 */ /* 0x000fea0003800000 */
        /* <DEDUP_REMOVED lines=18> */
[----:B------:R-:W-:Y:S02]  /*1a50*/  HADD2.F32 R3, -RZ, R104.H0_H0 ;  /* 0x20000068ff037230 */ /* 0x000fe40000004100 */
[----:B------:R-:W-:Y:S02]  /*1a60*/  HADD2.F32 R106, -RZ, R72.H0_H0 ;  /* 0x20000048ff6a7230 */ /* 0x000fe40000004100 */
[----:B------:R-:W-:Y:S02]  /*1a70*/  HADD2.F32 R104, -RZ, R104.H1_H1 ;  /* 0x30000068ff687230 */ /* 0x000fe40000004100 */
[----:B------:R-:W-:-:S02]  /*1a80*/  HADD2.F32 R149, -RZ, R72.H1_H1 ;  /* 0x30000048ff957230 */ /* 0x000fc40000004100 */
        /* <DEDUP_REMOVED lines=27> */
.L_x_26191:
[--C-:B--2--5:R-:W-:Y:S02]  /*1c40*/  HADD2.F32 R100, -RZ, R104.reuse.H0_H0 ;  /* 0x20000068ff647230 */ /* 0x124fe40000004100 */
        /* <DEDUP_REMOVED lines=24> */
.L_x_26190:
[----:B------:R-:W-:Y:S05]  /*1dd0*/  @!P1 BRA `(.L_x_26193) ;  /* 0x0000000000449947 */ /* 0x000fea0003800000 */
[--C-:B-----5:R-:W-:Y:S02]  /*1de0*/  HADD2.F32 R3, -RZ, R104.reuse.H0_H0 ;  /* 0x20000068ff037230 */ /* 0x120fe40000004100 */
[----:B------:R-:W-:Y:S02]  /*1df0*/  HADD2.F32 R104, -RZ, R104.H1_H1 ;  /* 0x30000068ff687230 */ /* 0x000fe40000004100 */
[--C-:B------:R-:W-:Y:S02]  /*1e00*/  HADD2.F32 R7, -RZ, R105.reuse.H0_H0 ;  /* 0x20000069ff077230 */ /* 0x100fe40000004100 */
[----:B--2---:R-:W-:Y:S01]  /*1e10*/  FADD.FTZ R100, R76, R3 ;  /* 0x000000034c647221 */ /* 0x004fe20000010000 */
        /* <DEDUP_REMOVED lines=13> */
.L_x_26193:
        /* <DEDUP_REMOVED lines=8> */
.L_x_26192:
[----:B------:R-:W0:Y:S02]  /*1f70*/  LDC.64 R148, c[0x0][0x3a8] ;  /* 0x0000ea00ff947b82 */ /* 0x000e240000000a00 */
[C---:B0-----:R-:W-:Y:S01]  /*1f80*/  IMAD.WIDE.U32 R148, R2.reuse, 0x20, R148 ;  /* 0x0000002002947825 */ /* 0x041fe200078e0094 */
[----:B------:R-:W-:-:S04]  /*1f90*/  IADD3 R2, PT, PT, R2, 0x20, RZ ;  /* 0x0000002002027810 */ /* 0x000fc80007ffe0ff */
[----:B------:R2:W-:Y:S04]  /*1fa0*/  STG.E.128 desc[UR6][R148.64], R100 ;  /* 0x0000006494007986 */ /* 0x0005e8000c101d06 */
[----:B------:R2:W-:Y:S02]  /*1fb0*/  STG.E.128 desc[UR6][R148.64+0x10], R104 ;  /* 0x0000106894007986 */ /* 0x0005e4000c101d06 */
.L_x_26189:
[----:B------:R-:W-:Y:S05]  /*1fc0*/  BSYNC.RECONVERGENT B0 ;  /* 0x0000000000007941 */ /* 0x000fea0003800200 */
.L_x_26188:
[----:B------:R-:W-:Y:S01]  /*1fd0*/  ISETP.GE.U32.AND P0, PT, R5, 0x80, PT ;  /* 0x000000800500780c */ /* 0x000fe20003f06070 */
[----:B------:R-:W-:Y:S03]  /*1fe0*/  BSSY.RECONVERGENT B0, `(.L_x_26194) ;  /* 0x000006c000007945 */ /* 0x000fe60003800200 */
[----:B------:R-:W-:-:S09]  /*1ff0*/  P2R R3, PR, RZ, 0x1 ;  /* 0x00000001ff037803 */ /* 0x000fd20000000000 */
[----:B------:R-:W-:Y:S05]  /*2000*/  @!P0 BRA `(.L_x_26195) ;  /* 0x0000000400a48947 */ /* 0x000fea0003800000 */
        /* <DEDUP_REMOVED lines=49> */
.L_x_26197:
[--C-:B---3-5:R-:W-:Y:S02]  /*2320*/  HADD2.F32 R108, -RZ, R112.reuse.H0_H0 ;  /* 0x20000070ff6c7230 */ /* 0x128fe40000004100 */
        /* <DEDUP_REMOVED lines=24> */
.L_x_26196:
[----:B------:R-:W-:Y:S05]  /*24b0*/  @!P1 BRA `(.L_x_26199) ;  /* 0x0000000000449947 */ /* 0x000fea0003800000 */
[--C-:B-----5:R-:W-:Y:S02]  /*24c0*/  HADD2.F32 R3, -RZ, R112.reuse.H0_H0 ;  /* 0x20000070ff037230 */ /* 0x120fe40000004100 */
[----:B------:R-:W-:Y:S02]  /*24d0*/  HADD2.F32 R112, -RZ, R112.H1_H1 ;  /* 0x30000070ff707230 */ /* 0x000fe40000004100 */
[--C-:B------:R-:W-:Y:S02]  /*24e0*/  HADD2.F32 R7, -RZ, R113.reuse.H0_H0 ;  /* 0x20000071ff077230 */ /* 0x100fe40000004100 */
[----:B---3--:R-:W-:Y:S01]  /*24f0*/  FADD.FTZ R108, R76, R3 ;  /* 0x000000034c6c7221 */ /* 0x008fe20000010000 */
        /* <DEDUP_REMOVED lines=13> */
.L_x_26199:
        /* <DEDUP_REMOVED lines=8> */
.L_x_26198:
[----:B------:R-:W0:Y:S02]  /*2650*/  LDC.64 R148, c[0x0][0x3a8] ;  /* 0x0000ea00ff947b82 */ /* 0x000e240000000a00 */
[C---:B0-----:R-:W-:Y:S01]  /*2660*/  IMAD.WIDE.U32 R148, R2.reuse, 0x20, R148 ;  /* 0x0000002002947825 */ /* 0x041fe200078e0094 */
[----:B------:R-:W-:-:S04]  /*2670*/  IADD3 R2, PT, PT, R2, 0x20, RZ ;  /* 0x0000002002027810 */ /* 0x000fc80007ffe0ff */
[----:B------:R3:W-:Y:S04]  /*2680*/  STG.E.128 desc[UR6][R148.64], R108 ;  /* 0x0000006c94007986 */ /* 0x0007e8000c101d06 */
[----:B------:R3:W-:Y:S02]  /*2690*/  STG.E.128 desc[UR6][R148.64+0x10], R112 ;  /* 0x0000107094007986 */ /* 0x0007e4000c101d06 */
.L_x_26195:
[----:B------:R-:W-:Y:S05]  /*26a0*/  BSYNC.RECONVERGENT B0 ;  /* 0x0000000000007941 */ /* 0x000fea0003800200 */
.L_x_26194:
[----:B------:R-:W-:Y:S01]  /*26b0*/  ISETP.GE.U32.AND P0, PT, R5, 0xa0, PT ;  /* 0x000000a00500780c */ /* 0x000fe20003f06070 */
[----:B------:R-:W-:Y:S03]  /*26c0*/  BSSY.RECONVERGENT B0, `(.L_x_26200) ;  /* 0x000006c000007945 */ /* 0x000fe60003800200 */
[----:B------:R-:W-:-:S09]  /*26d0*/  P2R R3, PR, RZ, 0x1 ;  /* 0x00000001ff037803 */ /* 0x000fd20000000000 */
[----:B------:R-:W-:Y:S05]  /*26e0*/  @!P0 BRA `(.L_x_26201) ;  /* 0x0000000400a48947 */ /* 0x000fea0003800000 */
        /* <DEDUP_REMOVED lines=49> */
.L_x_26203:
[--C-:B0----5:R-:W-:Y:S02]  /*2a00*/  HADD2.F32 R116, -RZ, R120.reuse.H0_H0 ;  /* 0x20000078ff747230 */ /* 0x121fe40000004100 */
        /* <DEDUP_REMOVED lines=24> */
.L_x_26202:
[----:B------:R-:W-:Y:S05]  /*2b90*/  @!P1 BRA `(.L_x_26205) ;  /* 0x0000000000449947 */ /* 0x000fea0003800000 */
[--C-:B-----5:R-:W-:Y:S02]  /*2ba0*/  HADD2.F32 R3, -RZ, R120.reuse.H0_H0 ;  /* 0x20000078ff037230 */ /* 0x120fe40000004100 */
[----:B------:R-:W-:Y:S02]  /*2bb0*/  HADD2.F32 R120, -RZ, R120.H1_H1 ;  /* 0x30000078ff787230 */ /* 0x000fe40000004100 */
[--C-:B------:R-:W-:Y:S02]  /*2bc0*/  HADD2.F32 R7, -RZ, R121.reuse.H0_H0 ;  /* 0x20000079ff077230 */ /* 0x100fe40000004100 */
[----:B0-----:R-:W-:Y:S01]  /*2bd0*/  FADD.FTZ R116, R76, R3 ;  /* 0x000000034c747221 */ /* 0x001fe20000010000 */
        /* <DEDUP_REMOVED lines=13> */
.L_x_26205:
        /* <DEDUP_REMOVED lines=8> */
.L_x_26204:
[----:B------:R-:W0:Y:S02]  /*2d30*/  LDC.64 R148, c[0x0][0x3a8] ;  /* 0x0000ea00ff947b82 */ /* 0x000e240000000a00 */
[C---:B0-----:R-:W-:Y:S01]  /*2d40*/  IMAD.WIDE.U32 R148, R2.reuse, 0x20, R148 ;  /* 0x0000002002947825 */ /* 0x041fe200078e0094 */
[----:B------:R-:W-:-:S04]  /*2d50*/  IADD3 R2, PT, PT, R2, 0x20, RZ ;  /* 0x0000002002027810 */ /* 0x000fc80007ffe0ff */
[----:B------:R4:W-:Y:S04]  /*2d60*/  STG.E.128 desc[UR6][R148.64], R116 ;  /* 0x0000007494007986 */ /* 0x0009e8000c101d06 */
[----:B------:R4:W-:Y:S02]  /*2d70*/  STG.E.128 desc[UR6][R148.64+0x10], R120 ;  /* 0x0000107894007986 */ /* 0x0009e4000c101d06 */
.L_x_26201:
[----:B------:R-:W-:Y:S05]  /*2d80*/  BSYNC.RECONVERGENT B0 ;  /* 0x0000000000007941 */ /* 0x000fea0003800200 */
.L_x_26200:
[----:B------:R-:W-:Y:S01]  /*2d90*/  ISETP.GE.U32.AND P0, PT, R5, 0xc0, PT ;  /* 0x000000c00500780c */ /* 0x000fe20003f06070 */
[----:B------:R-:W-:Y:S03]  /*2da0*/  BSSY.RECONVERGENT B0, `(.L_x_26206) ;  /* 0x000006c000007945 */ /* 0x000fe60003800200 */
[----:B------:R-:W-:-:S09]  /*2db0*/  P2R R3, PR, RZ, 0x1 ;  /* 0x00000001ff037803 */ /* 0x000fd20000000000 */
        /* <DEDUP_REMOVED lines=50> */
.L_x_26209:
        /* <DEDUP_REMOVED lines=25> */
.L_x_26208:
        /* <DEDUP_REMOVED lines=18> */
.L_x_26211:
        /* <DEDUP_REMOVED lines=8> */
.L_x_26210:
[----:B------:R-:W0:Y:S02]  /*3410*/  LDC.64 R148, c[0x0][0x3a8] ;  /* 0x0000ea00ff947b82 */ /* 0x000e240000000a00 */
[C---:B0-----:R-:W-:Y:S01]  /*3420*/  IMAD.WIDE.U32 R148, R2.reuse, 0x20, R148 ;  /* 0x0000002002947825 */ /* 0x041fe200078e0094 */
[----:B------:R-:W-:-:S04]  /*3430*/  IADD3 R2, PT, PT, R2, 0x20, RZ ;  /* 0x0000002002027810 */ /* 0x000fc80007ffe0ff */
[----:B------:R0:W-:Y:S04]  /*3440*/  STG.E.128 desc[UR6][R148.64], R124 ;  /* 0x0000007c94007986 */ /* 0x0001e8000c101d06 */
[----:B------:R0:W-:Y:S02]  /*3450*/  STG.E.128 desc[UR6][R148.64+0x10], R128 ;  /* 0x0000108094007986 */ /* 0x0001e4000c101d06 */
.L_x_26207:
[----:B------:R-:W-:Y:S05]  /*3460*/  BSYNC.RECONVERGENT B0 ;  /* 0x0000000000007941 */ /* 0x000fea0003800200 */
.L_x_26206:
        /* <DEDUP_REMOVED lines=53> */
.L_x_26215:
        /* <DEDUP_REMOVED lines=25> */
.L_x_26214:
        /* <DEDUP_REMOVED lines=18> */
.L_x_26217:
        /* <DEDUP_REMOVED lines=8> */
.L_x_26216:
[----:B------:R-:W0:Y:S02]  /*3af0*/  LDC.64 R148, c[0x0][0x3a8] ;  /* 0x0000ea00ff947b82 */ /* 0x000e240000000a00 */
[C---:B0-----:R-:W-:Y:S01]  /*3b00*/  IMAD.WIDE.U32 R148, R2.reuse, 0x20, R148 ;  /* 0x0000002002947825 */ /* 0x041fe200078e0094 */
[----:B------:R-:W-:-:S04]  /*3b10*/  IADD3 R2, PT, PT, R2, 0x20, RZ ;  /* 0x0000002002027810 */ /* 0x000fc80007ffe0ff */
[----:B------:R0:W-:Y:S04]  /*3b20*/  STG.E.128 desc[UR6][R148.64], R132 ;  /* 0x0000008494007986 */ /* 0x0001e8000c101d06 */
[----:B------:R0:W-:Y:S02]  /*3b30*/  STG.E.128 desc[UR6][R148.64+0x10], R136 ;  /* 0x0000108894007986 */ /* 0x0001e4000c101d06 */
.L_x_26213:
[----:B------:R-:W-:Y:S05]  /*3b40*/  BSYNC.RECONVERGENT B0 ;  /* 0x0000000000007941 */ /* 0x000fea0003800200 */
.L_x_26212:
        /* <DEDUP_REMOVED lines=25> */
[----:B---34-:R-:W-:-:S02]  /*3ce0*/  HADD2.F32 R149, -RZ, R72.H1_H1 ;  /* 0x30000048ff957230 */ /* 0x018fc40000004100 */
        /* <DEDUP_REMOVED lines=27> */
.L_x_26221:
        /* <DEDUP_REMOVED lines=11> */
[----:B---34-:R-:W-:Y:S02]  /*3f50*/  HADD2.F32 R148, -RZ, R146.H1_H1 ;  /* 0x30000092ff947230 */ /* 0x018fe40000004100 */
        /* <DEDUP_REMOVED lines=13> */
.L_x_26220:
[----:B------:R-:W-:Y:S05]  /*4030*/  @!P1 BRA `(.L_x_26223) ;  /* 0x0000000000449947 */ /* 0x000fea0003800000 */
[--C-:B-----5:R-:W-:Y:S02]  /*4040*/  HADD2.F32 R3, -RZ, R144.reuse.H0_H0 ;  /* 0x20000090ff037230 */ /* 0x120fe40000004100 */
[----:B------:R-:W-:Y:S02]  /*4050*/  HADD2.F32 R144, -RZ, R144.H1_H1 ;  /* 0x30000090ff907230 */ /* 0x000fe40000004100 */
[--C-:B------:R-:W-:Y:S02]  /*4060*/  HADD2.F32 R7, -RZ, R145.reuse.H0_H0 ;  /* 0x20000091ff077230 */ /* 0x100fe40000004100 */
[----:B0-----:R-:W-:Y:S01]  /*4070*/  FADD.FTZ R140, R76, R3 ;  /* 0x000000034c8c7221 */ /* 0x001fe20000010000 */
[----:B---34-:R-:W-:Y:S02]  /*4080*/  HADD2.F32 R148, -RZ, R145.H1_H1 ;  /* 0x30000091ff947230 */ /* 0x018fe40000004100 */
        /* <DEDUP_REMOVED lines=12> */
.L_x_26223:
        /* <DEDUP_REMOVED lines=8> */
.L_x_26222:
[----:B---34-:R-:W0:Y:S02]  /*41d0*/  LDC.64 R148, c[0x0][0x3a8] ;  /* 0x0000ea00ff947b82 */ /* 0x018e240000000a00 */
[----:B0-----:R-:W-:-:S05]  /*41e0*/  IMAD.WIDE.U32 R2, R2, 0x20, R148 ;  /* 0x0000002002027825 */ /* 0x001fca00078e0094 */
[----:B------:R0:W-:Y:S04]  /*41f0*/  STG.E.128 desc[UR6][R2.64], R140 ;  /* 0x0000008c02007986 */ /* 0x0001e8000c101d06 */
[----:B------:R0:W-:Y:S02]  /*4200*/  STG.E.128 desc[UR6][R2.64+0x10], R144 ;  /* 0x0000109002007986 */ /* 0x0001e4000c101d06 */
.L_x_26219:
[----:B------:R-:W-:Y:S05]  /*4210*/  BSYNC.RECONVERGENT B0 ;  /* 0x0000000000007941 */ /* 0x000fea0003800200 */
.L_x_26218:
[----:B0-----:R-:W-:Y:S01]  /*4220*/  FADD.FTZ R2, RZ, R84 ;  /* 0x00000054ff027221 */ /* 0x001fe20000010000 */
        /* <DEDUP_REMOVED lines=11> */
[----:B------:R-:W-:-:S03]  /*42e0*/  ISETP.GT.U32.AND P6, PT, R5, 0xdf, PT ;  /* 0x000000df0500780c */ /* 0x000fc60003fc4070 */
        /* <DEDUP_REMOVED lines=64> */
[----:B0-----:R-:W-:-:S04]  /*46f0*/  LOP3.LUT P6, RZ, R153, 0x1f, RZ, 0xc0, !PT ;  /* 0x0000001f99ff7812 */ /* 0x001fc800078cc0ff */
[----:B------:R-:W-:Y:S01]  /*4700*/  P2R R2, PR, RZ, 0x40 ;  /* 0x00000040ff027803 */ /* 0x000fe20000000000 */
[----:B------:R-:W-:Y:S08]  /*4710*/  BRA.DIV UR4, `(.L_x_26224) ;  /* 0x0000002604287947 */ /* 0x000ff0000b800000 */
[----:B------:R-:W0:Y:S01]  /*4720*/  SHFL.BFLY PT, R2, R3, 0x1, 0x1f ;  /* 0x0c201f0003027f89 */ /* 0x000e2200000e0000 */
[----:B-1234-:R-:W1:Y:S01]  /*4730*/  LDC R148, c[0x0][0x400] ;  /* 0x00010000ff947b82 */ /* 0x01ee620000000800 */
        /* <DEDUP_REMOVED lines=150> */
.L_x_26253:
        /* <DEDUP_REMOVED lines=22> */
[----:B0-----:R-:W-:Y:S02]  /*5200*/  HADD2.F32 R152, -RZ, R13.H0_H0 ;  /* 0x2000000dff987230 */ /* 0x001fe40000004100 */
[----:B------:R-:W-:Y:S01]  /*5210*/  FMUL.FTZ R149, R2, R149 ;  /* 0x0000009502957220 */ /* 0x000fe20000410000 */
[----:B------:R-:W-:-:S02]  /*5220*/  HADD2.F32 R154, -RZ, R9.H1_H1 ;  /* 0x30000009ff9a7230 */ /* 0x000fc40000004100 */
[----:B------:R-:W-:Y:S01]  /*5230*/  FFMA.FTZ R148, R7, R148, R150 ;  /* 0x0000009407947223 */ /* 0x000fe20000010096 */
[----:B------:R-:W-:Y:S02]  /*5240*/  HADD2.F32 R150, -RZ, R9.H0_H0 ;  /* 0x20000009ff967230 */ /* 0x000fe40000004100 */
[--C-:B------:R-:W-:Y:S01]  /*5250*/  FADD.FTZ R7, R87, -R3.reuse ;  /* 0x8000000357077221 */ /* 0x100fe20000010000 */
[----:B------:R-:W-:Y:S02]  /*5260*/  HADD2.F32 R156, -RZ, R14.H1_H1 ;  /* 0x3000000eff9c7230 */ /* 0x000fe40000004100 */
[----:B------:R-:W-:Y:S01]  /*5270*/  FADD.FTZ R151, R90, -R3 ;  /* 0x800000035a977221 */ /* 0x000fe20000010000 */
[----:B------:R-:W-:Y:S02]  /*5280*/  HADD2.F32 R158, -RZ, R12.H1_H1 ;  /* 0x3000000cff9e7230 */ /* 0x000fe40000004100 */
[----:B------:R-:W-:Y:S01]  /*5290*/  FFMA.FTZ R149, R149, R150, R152 ;  /* 0x0000009695957223 */ /* 0x000fe20000010098 */
[----:B------:R-:W-:-:S02]  /*52a0*/  HADD2.F32 R150, -RZ, R13.H1_H1 ;  /* 0x3000000dff967230 */ /* 0x000fc40000004100 */
[C---:B------:R-:W-:Y:S01]  /*52b0*/  FMUL.FTZ R7, R2.reuse, R7 ;  /* 0x0000000702077220 */ /* 0x040fe20000410000 */
[----:B------:R-:W-:Y:S02]  /*52c0*/  HADD2.F32 R152, -RZ, R14.H0_H0 ;  /* 0x2000000eff987230 */ /* 0x000fe40000004100 */
[----:B------:R-:W-:Y:S01]  /*52d0*/  FMUL.FTZ R151, R2, R151 ;  /* 0x0000009702977220 */ /* 0x000fe20000410000 */
[----:B------:R-:W-:Y:S01]  /*52e0*/  FFMA.FTZ R154, R7, R154, R150 ;  /* 0x0000009a079a7223 */ /* 0x000fe20000010096 */
[----:B------:R-:W-:Y:S01]  /*52f0*/  FADD.FTZ R7, R88, -R3 ;  /* 0x8000000358077221 */ /* 0x000fe20000010000 */
[----:B------:R-:W-:-:S03]  /*5300*/  HADD2.F32 R150, -RZ, R10.H0_H0 ;  /* 0x2000000aff967230 */ /* 0x000fc60000004100 */
[----:B------:R-:W-:Y:S01]  /*5310*/  FMUL.FTZ R7, R2, R7 ;  /* 0x0000000702077220 */ /* 0x000fe20000410000 */
[----:B------:R-:W-:-:S03]  /*5320*/  F2FP.F16.F32.PACK_AB R149, R154, R149 ;  /* 0x000000959a95723e */ /* 0x000fc600000000ff */
[----:B------:R-:W-:Y:S01]  /*5330*/  FFMA.FTZ R150, R7, R150, R152 ;  /* 0x0000009607967223 */ /* 0x000fe20000010098 */
[----:B------:R-:W-:Y:S01]  /*5340*/  FADD.FTZ R7, R89, -R3 ;  /* 0x8000000359077221 */ /* 0x000fe20000010000 */
[----:B------:R-:W-:-:S03]  /*5350*/  HADD2.F32 R152, -RZ, R10.H1_H1 ;  /* 0x3000000aff987230 */ /* 0x000fc60000004100 */
[----:B------:R-:W-:-:S04]  /*5360*/  FMUL.FTZ R7, R2, R7 ;  /* 0x0000000702077220 */ /* 0x000fc80000410000 */
[----:B------:R-:W-:Y:S01]  /*5370*/  FFMA.FTZ R7, R7, R152, R156 ;  /* 0x0000009807077223 */ /* 0x000fe2000001009c */
[----:B------:R-:W-:Y:S02]  /*5380*/  HADD2.F32 R152, -RZ, R11.H0_H0 ;  /* 0x2000000bff987230 */ /* 0x000fe40000004100 */
[----:B------:R-:W-:Y:S02]  /*5390*/  HADD2.F32 R156, -RZ, R15.H0_H0 ;  /* 0x2000000fff9c7230 */ /* 0x000fe40000004100 */
        /* <DEDUP_REMOVED lines=17> */
.L_x_26226:
[----:B------:R-:W-:Y:S05]  /*54b0*/  BSYNC.RECONVERGENT B0 ;  /* 0x0000000000007941 */ /* 0x000fea0003800200 */
.L_x_26225:
[----:B------:R-:W-:Y:S01]  /*54c0*/  ISETP.GE.U32.AND P0, PT, R5, 0x40, PT ;  /* 0x000000400500780c */ /* 0x000fe20003f06070 */
[----:B------:R-:W-:-:S12]  /*54d0*/  BSSY.RECONVERGENT B0, `(.L_x_26227) ;  /* 0x0000032000007945 */ /* 0x000fd80003800200 */
[----:B------:R-:W-:Y:S05]  /*54e0*/  @!P0 BRA `(.L_x_26228) ;  /* 0x0000000000c08947 */ /* 0x000fea0003800000 */
[--C-:B-1----:R-:W-:Y:S01]  /*54f0*/  FADD.FTZ R7, R92, -R3.reuse ;  /* 0x800000035c077221 */ /* 0x102fe20000010000 */
[----:B--2--5:R-:W-:Y:S02]  /*5500*/  HADD2.F32 R148, -RZ, R16.H0_H0 ;  /* 0x20000010ff947230 */ /* 0x024fe40000004100 */
        /* <DEDUP_REMOVED lines=46> */
.L_x_26228:
[----:B------:R-:W-:Y:S05]  /*57f0*/  BSYNC.RECONVERGENT B0 ;  /* 0x0000000000007941 */ /* 0x000fea0003800200 */
.L_x_26227:
[----:B------:R-:W-:Y:S01]  /*5800*/  ISETP.GE.U32.AND P0, PT, R5, 0x60, PT ;  /* 0x000000600500780c */ /* 0x000fe20003f06070 */
[----:B------:R-:W-:-:S12]  /*5810*/  BSSY.RECONVERGENT B0, `(.L_x_26229) ;  /* 0x0000032000007945 */ /* 0x000fd80003800200 */
[----:B------:R-:W-:Y:S05]  /*5820*/  @!P0 BRA `(.L_x_26230) ;  /* 0x0000000000c08947 */ /* 0x000fea0003800000 */
[--C-:B-1----:R-:W-:Y:S01]  /*5830*/  FADD.FTZ R7, R100, -R3.reuse ;  /* 0x8000000364077221 */ /* 0x102fe20000010000 */
[----:B--23-5:R-:W-:Y:S02]  /*5840*/  HADD2.F32 R148, -RZ, R24.H0_H0 ;  /* 0x20000018ff947230 */ /* 0x02cfe40000004100 */
        /* <DEDUP_REMOVED lines=46> */
.L_x_26230:
[----:B------:R-:W-:Y:S05]  /*5b30*/  BSYNC.RECONVERGENT B0 ;  /* 0x0000000000007941 */ /* 0x000fea0003800200 */
.L_x_26229:
[----:B------:R-:W-:Y:S01]  /*5b40*/  ISETP.GE.U32.AND P0, PT, R5, 0x80, PT ;  /* 0x000000800500780c */ /* 0x000fe20003f06070 */
[----:B------:R-:W-:-:S12]  /*5b50*/  BSSY.RECONVERGENT B0, `(.L_x_26231) ;  /* 0x0000032000007945 */ /* 0x000fd80003800200 */
[----:B------:R-:W-:Y:S05]  /*5b60*/  @!P0 BRA `(.L_x_26232) ;  /* 0x0000000000c08947 */ /* 0x000fea0003800000 */
[--C-:B-1----:R-:W-:Y:S01]  /*5b70*/  FADD.FTZ R7, R108, -R3.reuse ;  /* 0x800000036c077221 */ /* 0x102fe20000010000 */
[----:B--2345:R-:W-:Y:S02]  /*5b80*/  HADD2.F32 R148, -RZ, R32.H0_H0 ;  /* 0x20000020ff947230 */ /* 0x03cfe40000004100 */
        /* <DEDUP_REMOVED lines=46> */
.L_x_26232:
[----:B------:R-:W-:Y:S05]  /*5e70*/  BSYNC.RECONVERGENT B0 ;  /* 0x0000000000007941 */ /* 0x000fea0003800200 */
.L_x_26231:
[----:B------:R-:W-:Y:S01]  /*5e80*/  ISETP.GE.U32.AND P0, PT, R5, 0xa0, PT ;  /* 0x000000a00500780c */ /* 0x000fe20003f06070 */
[----:B------:R-:W-:-:S12]  /*5e90*/  BSSY.RECONVERGENT B0, `(.L_x_26233) ;  /* 0x0000032000007945 */ /* 0x000fd80003800200 */
[----:B------:R-:W-:Y:S05]  /*5ea0*/  @!P0 BRA `(.L_x_26234) ;  /* 0x0000000000c08947 */ /* 0x000fea0003800000 */
[--C-:B-1----:R-:W-:Y:S01]  /*5eb0*/  FADD.FTZ R7, R116, -R3.reuse ;  /* 0x8000000374077221 */ /* 0x102fe20000010000 */
[----:B0-2345:R-:W-:Y:S02]  /*5ec0*/  HADD2.F32 R148, -RZ, R40.H0_H0 ;  /* 0x20000028ff947230 */ /* 0x03dfe40000004100 */
[----:B------:R-:W-:Y:S01]  /*5ed0*/  FADD.FTZ R149, R118, -R3 ;  /* 0x8000000376957221 */ /* 0x000fe20000010000 */
[----:B------:R-:W-:Y:S02]  /*5ee0*/  HADD2.F32 R150, -RZ, R44.H0_H0 ;  /* 0x2000002cff967230 */ /* 0x000fe40000004100 */
[C---:B------:R-:W-:Y:S01]  /*5ef0*/  FMUL.FTZ R7, R2.reuse, R7 ;  /* 0x0000000702077220 */ /* 0x040fe20000410000 */
[----:B------:R-:W-:Y:S02]  /*5f00*/  HADD2.F32 R152, -RZ, R45.H0_H0 ;  /* 0x2000002dff987230 */ /* 0x000fe40000004100 */
        /* <DEDUP_REMOVED lines=42> */
.L_x_26234:
[----:B------:R-:W-:Y:S05]  /*61b0*/  BSYNC.RECONVERGENT B0 ;  /* 0x0000000000007941 */ /* 0x000fea0003800200 */
.L_x_26233:
        /* <DEDUP_REMOVED lines=51> */
.L_x_26236:
[----:B------:R-:W-:Y:S05]  /*64f0*/  BSYNC.RECONVERGENT B0 ;  /* 0x0000000000007941 */ /* 0x000fea0003800200 */
.L_x_26235:
        /* <DEDUP_REMOVED lines=51> */
.L_x_26238:
[----:B------:R-:W-:Y:S05]  /*6830*/  BSYNC.RECONVERGENT B0 ;  /* 0x0000000000007941 */ /* 0x000fea0003800200 */
.L_x_26237:
        /* <DEDUP_REMOVED lines=14> */
[--C-:B------:R-:W-:Y:S02]  /*6920*/  HADD2.F32 R156, -RZ, R70.reuse.H1_H1 ;  /* 0x30000046ff9c7230 */ /* 0x100fe40000004100 */
[--C-:B------:R-:W-:Y:S01]  /*6930*/  FADD.FTZ R151, R146, -R3.reuse ;  /* 0x8000000392977221 */ /* 0x100fe20000010000 */
[----:B------:R-:W-:Y:S01]  /*6940*/  FADD.FTZ R153, R147, -R3 ;  /* 0x8000000393997221 */ /* 0x000fe20000010000 */
[----:B------:R-:W-:Y:S01]  /*6950*/  FFMA.FTZ R149, R149, R150, R152 ;  /* 0x0000009695957223 */ /* 0x000fe20000010098 */
[----:B------:R-:W-:Y:S02]  /*6960*/  HADD2.F32 R150, -RZ, R69.H1_H1 ;  /* 0x30000045ff967230 */ /* 0x000fe40000004100 */
[----:B------:R-:W-:Y:S01]  /*6970*/  FMUL.FTZ R7, R2, R7 ;  /* 0x0000000702077220 */ /* 0x000fe20000410000 */
[----:B------:R-:W-:-:S02]  /*6980*/  HADD2.F32 R152, -RZ, R70.H0_H0 ;  /* 0x20000046ff987230 */ /* 0x000fc40000004100 */
[C---:B------:R-:W-:Y:S01]  /*6990*/  FMUL.FTZ R151, R2.reuse, R151 ;  /* 0x0000009702977220 */ /* 0x040fe20000410000 */
[----:B------:R-:W-:Y:S01]  /*69a0*/  FMUL.FTZ R153, R2, R153 ;  /* 0x0000009902997220 */ /* 0x000fe20000410000 */
[----:B------:R-:W-:Y:S01]  /*69b0*/  FFMA.FTZ R154, R7, R154, R150 ;  /* 0x0000009a079a7223 */ /* 0x000fe20000010096 */
[----:B------:R-:W-:Y:S01]  /*69c0*/  FADD.FTZ R7, R144, -R3 ;  /* 0x8000000390077221 */ /* 0x000fe20000010000 */
[----:B------:R-:W-:-:S03]  /*69d0*/  HADD2.F32 R150, -RZ, R66.H0_H0 ;  /* 0x20000042ff967230 */ /* 0x000fc60000004100 */
[----:B------:R-:W-:Y:S01]  /*69e0*/  FMUL.FTZ R7, R2, R7 ;  /* 0x0000000702077220 */ /* 0x000fe20000410000 */
[----:B------:R-:W-:-:S03]  /*69f0*/  F2FP.F16.F32.PACK_AB R149, R154, R149 ;  /* 0x000000959a95723e */ /* 0x000fc600000000ff */
[----:B------:R-:W-:Y:S01]  /*6a00*/  FFMA.FTZ R150, R7, R150, R152 ;  /* 0x0000009607967223 */ /* 0x000fe20000010098 */
[--C-:B------:R-:W-:Y:S01]  /*6a10*/  FADD.FTZ R7, R145, -R3.reuse ;  /* 0x8000000391077221 */ /* 0x100fe20000010000 */
[----:B------:R-:W-:Y:S02]  /*6a20*/  HADD2.F32 R152, -RZ, R66.H1_H1 ;  /* 0x30000042ff987230 */ /* 0x000fe40000004100 */
[----:B------:R-:W-:Y:S01]  /*6a30*/  FADD.FTZ R3, R141, -R3 ;  /* 0x800000038d037221 */ /* 0x000fe20000010000 */
[----:B------:R-:W-:-:S03]  /*6a40*/  FMUL.FTZ R7, R2, R7 ;  /* 0x0000000702077220 */ /* 0x000fc60000410000 */
[----:B------:R-:W-:Y:S01]  /*6a50*/  FMUL.FTZ R3, R2, R3 ;  /* 0x0000000302037220 */ /* 0x000fe20000410000 */
[----:B------:R-:W-:Y:S02]  /*6a60*/  HADD2.F32 R2, -RZ, R64.H1_H1 ;  /* 0x30000040ff027230 */ /* 0x000fe40000004100 */
[----:B------:R-:W-:Y:S01]  /*6a70*/  FFMA.FTZ R7, R7, R152, R156 ;  /* 0x0000009807077223 */ /* 0x000fe2000001009c */
[----:B------:R-:W-:Y:S02]  /*6a80*/  HADD2.F32 R152, -RZ, R67.H0_H0 ;  /* 0x20000043ff987230 */ /* 0x000fe40000004100 */
[----:B------:R-:W-:Y:S02]  /*6a90*/  HADD2.F32 R156, -RZ, R71.H0_H0 ;  /* 0x20000047ff9c7230 */ /* 0x000fe40000004100 */
[----:B------:R-:W-:-:S03]  /*6aa0*/  F2FP.F16.F32.PACK_AB R150, R7, R150 ;  /* 0x000000960796723e */ /* 0x000fc600000000ff */
[----:B------:R-:W-:Y:S01]  /*6ab0*/  FFMA.FTZ R151, R151, R152, R156 ;  /* 0x0000009897977223 */ /* 0x000fe2000001009c */
[----:B------:R-:W-:Y:S02]  /*6ac0*/  HADD2.F32 R152, -RZ, R67.H1_H1 ;  /* 0x30000043ff987230 */ /* 0x000fe40000004100 */
[----:B------:R-:W-:-:S05]  /*6ad0*/  HADD2.F32 R156, -RZ, R71.H1_H1 ;  /* 0x30000047ff9c7230 */ /* 0x000fca0000004100 */
[----:B------:R-:W-:Y:S01]  /*6ae0*/  FFMA.FTZ R158, R153, R152, R156 ;  /* 0x00000098999e7223 */ /* 0x000fe2000001009c */
[----:B------:R-:W-:Y:S01]  /*6af0*/  HADD2.F32 R156, -RZ, R68.H1_H1 ;  /* 0x30000044ff9c7230 */ /* 0x000fe20000004100 */
[----:B------:R-:W0:Y:S03]  /*6b00*/  LDC.64 R152, c[0x0][0x428] ;  /* 0x00010a00ff987b82 */ /* 0x000e260000000a00 */
[----:B------:R-:W-:Y:S01]  /*6b10*/  F2FP.F16.F32.PACK_AB R151, R158, R151 ;  /* 0x000000979e97723e */ /* 0x000fe200000000ff */
[----:B------:R-:W-:-:S05]  /*6b20*/  FFMA.FTZ R3, R3, R2, R156 ;  /* 0x0000000203037223 */ /* 0x000fca000001009c */
[----:B------:R-:W-:Y:S01]  /*6b30*/  F2FP.F16.F32.PACK_AB R148, R3, R148 ;  /* 0x000000940394723e */ /* 0x000fe200000000ff */
[----:B0-----:R-:W-:-:S05]  /*6b40*/  IMAD.WIDE.U32 R152, R4, 0x10, R152 ;  /* 0x0000001004987825 */ /* 0x001fca00078e0098 */
[----:B------:R0:W-:Y:S02]  /*6b50*/  STG.E.128 desc[UR6][R152.64], R148 ;  /* 0x0000009498007986 */ /* 0x0001e4000c101d06 */
.L_x_26240:
[----:B------:R-:W-:Y:S05]  /*6b60*/  BSYNC.RECONVERGENT B0 ;  /* 0x0000000000007941 */ /* 0x000fea0003800200 */
.L_x_26239:
[----:B-1----:R-:W1:Y:S02]  /*6b70*/  LDC.64 R2, c[0x0][0x380] ;  /* 0x0000e000ff027b82 */ /* 0x002e640000000a00 */
[----:B-1----:R-:W-:-:S04]  /*6b80*/  LEA R0, R2, R0, 0x2 ;  /* 0x0000000002007211 */ /* 0x002fc800078e10ff */
[----:B------:R-:W-:-:S13]  /*6b90*/  ISETP.GE.AND P0, PT, R0, R3, PT ;  /* 0x000000030000720c */ /* 0x000fda0003f06270 */
[----:B------:R-:W-:Y:S05]  /*6ba0*/  @!P0 BRA `(.L_x_26241) ;  /* 0xffffff9c00bc8947 */ /* 0x000fea000383ffff */
[----:B------:R-:W-:Y:S05]  /*6bb0*/  EXIT ;  /* 0x000000000000794d */ /* 0x000fea0003800000 */
.L_x_26224:
[----:B------:R-:W-:Y:S01]  /*6bc0*/  HFMA2 R156, -RZ, RZ, 0, 5.9604644775390625e-08 ;  /* 0x00000001ff9c7431 */ /* 0x000fe200000001ff */
[----:B------:R-:W-:Y:S01]  /*6bd0*/  BSSY B0, `(.L_x_26242) ;  /* 0x0000007000007945 */ /* 0x000fe20003800000 */
[----:B------:R-:W-:Y:S02]  /*6be0*/  MOV R157, R3 ;  /* 0x00000003009d7202 */ /* 0x000fe40000000f00 */
[----:B------:R-:W-:Y:S02]  /*6bf0*/  MOV R159, 0x1f ;  /* 0x0000001f009f7802 */ /* 0x000fe40000000f00 */
[----:B------:R-:W-:-:S07]  /*6c00*/  MOV R154, 0xffffffff ;  /* 0xffffffff009a7802 */ /* 0x000fce0000000f00 */
[----:B-12345:R-:W-:Y:S05]  /*6c10*/  WARPSYNC.COLLECTIVE R154, `(.L_x_26243) ;  /* 0x000000009a087348 */ /* 0x03efea0003c00000 */
[----:B------:R0:W0:Y:S02]  /*6c20*/  SHFL.BFLY P6, R155, R157, R156, R159 ;  /* 0x0c00009c9d9b7389 */ /* 0x00002400000c009f */
[----:B012345:R-:W-:Y:S05]  /*6c30*/  ENDCOLLECTIVE ;  /* 0x000000000000791b */ /* 0x03ffea0003800000 */
.L_x_26243:
[----:B------:R-:W-:Y:S05]  /*6c40*/  BSYNC B0 ;  /* 0x0000000000007941 */ /* 0x000fea0003800000 */
.L_x_26242:
        /* <DEDUP_REMOVED lines=10> */
.L_x_26244:
[----:B------:R-:W-:Y:S01]  /*6cf0*/  HFMA2 R156, -RZ, RZ, 0, 2.384185791015625e-07 ;  /* 0x00000004ff9c7431 */ /* 0x000fe200000001ff */
[----:B------:R-:W-:-:S05]  /*6d00*/  MOV R2, R155 ;  /* 0x0000009b00027202 */ /* 0x000fca0000000f00 */
[----:B------:R-:W-:-:S05]  /*6d10*/  FADD.FTZ R150, R149, R2 ;  /* 0x0000000295967221 */ /* 0x000fca0000010000 */
[----:B------:R-:W-:-:S07]  /*6d20*/  MOV R157, R150 ;  /* 0x00000096009d7202 */ /* 0x000fce0000000f00 */
[----:B------:R-:W-:Y:S05]  /*6d30*/  WARPSYNC.COLLECTIVE R154, `(.L_x_26245) ;  /* 0x000000009a087348 */ /* 0x000fea0003c00000 */
[----:B------:R0:W1:Y:S02]  /*6d40*/  SHFL.BFLY P6, R155, R157, R156, R159 ;  /* 0x0c00009c9d9b7389 */ /* 0x00006400000c009f */
[----:B01----:R-:W-:Y:S05]  /*6d50*/  ENDCOLLECTIVE ;  /* 0x000000000000791b */ /* 0x003fea0003800000 */
.L_x_26245:
[----:B------:R-:W-:Y:S01]  /*6d60*/  HFMA2 R156, -RZ, RZ, 0, 4.76837158203125e-07 ;  /* 0x00000008ff9c7431 */ /* 0x000fe200000001ff */
[----:B------:R-:W-:-:S05]  /*6d70*/  MOV R7, R155 ;  /* 0x0000009b00077202 */ /* 0x000fca0000000f00 */
[----:B------:R-:W-:-:S05]  /*6d80*/  FADD.FTZ R151, R150, R7 ;  /* 0x0000000796977221 */ /* 0x000fca0000010000 */
[----:B------:R-:W-:-:S07]  /*6d90*/  MOV R157, R151 ;  /* 0x00000097009d7202 */ /* 0x000fce0000000f00 */
[----:B------:R-:W-:Y:S05]  /*6da0*/  WARPSYNC.COLLECTIVE R154, `(.L_x_26246) ;  /* 0x000000009a087348 */ /* 0x000fea0003c00000 */
[----:B------:R0:W1:Y:S02]  /*6db0*/  SHFL.BFLY P6, R155, R157, R156, R159 ;  /* 0x0c00009c9d9b7389 */ /* 0x00006400000c009f */
[----:B01----:R-:W-:Y:S05]  /*6dc0*/  ENDCOLLECTIVE ;  /* 0x000000000000791b */ /* 0x003fea0003800000 */
.L_x_26246:
[----:B------:R-:W-:Y:S01]  /*6dd0*/  HFMA2 R156, -RZ, RZ, 0, 9.5367431640625e-07 ;  /* 0x00000010ff9c7431 */ /* 0x000fe200000001ff */
[----:B------:R-:W-:-:S05]  /*6de0*/  MOV R2, R155 ;  /* 0x0000009b00027202 */ /* 0x000fca0000000f00 */
[----:B------:R-:W-:-:S05]  /*6df0*/  FADD.FTZ R152, R151, R2 ;  /* 0x0000000297987221 */ /* 0x000fca0000010000 */
[----:B------:R-:W-:-:S07]  /*6e00*/  MOV R157, R152 ;  /* 0x00000098009d7202 */ /* 0x000fce0000000f00 */
[----:B------:R-:W-:Y:S05]  /*6e10*/  WARPSYNC.COLLECTIVE R154, `(.L_x_26247) ;  /* 0x000000009a087348 */ /* 0x000fea0003c00000 */
[----:B------:R0:W1:Y:S02]  /*6e20*/  SHFL.BFLY P6, R155, R157, R156, R159 ;  /* 0x0c00009c9d9b7389 */ /* 0x00006400000c009f */
[----:B01----:R-:W-:Y:S05]  /*6e30*/  ENDCOLLECTIVE ;  /* 0x000000000000791b */ /* 0x003fea0003800000 */
.L_x_26247:
        /* <DEDUP_REMOVED lines=139> */
.L_x_26248:
[----:B------:R-:W-:Y:S01]  /*76f0*/  HFMA2 R156, -RZ, RZ, 0, 1.1920928955078125e-07 ;  /* 0x00000002ff9c7431 */ /* 0x000fe200000001ff */
[----:B------:R-:W-:-:S05]  /*7700*/  MOV R3, R155 ;  /* 0x0000009b00037202 */ /* 0x000fca0000000f00 */
[----:B------:R-:W-:-:S05]  /*7710*/  FADD.FTZ R3, R2, R3 ;  /* 0x0000000302037221 */ /* 0x000fca0000010000 */
[----:B------:R-:W-:-:S07]  /*7720*/  MOV R157, R3 ;  /* 0x00000003009d7202 */ /* 0x000fce0000000f00 */
[----:B------:R-:W-:Y:S05]  /*7730*/  WARPSYNC.COLLECTIVE R154, `(.L_x_26249) ;  /* 0x000000009a087348 */ /* 0x000fea0003c00000 */
[----:B------:R0:W1:Y:S02]  /*7740*/  SHFL.BFLY P6, R155, R157, R156, R159 ;  /* 0x0c00009c9d9b7389 */ /* 0x00006400000c009f */
[----:B01----:R-:W-:Y:S05]  /*7750*/  ENDCOLLECTIVE ;  /* 0x000000000000791b */ /* 0x003fea0003800000 */
.L_x_26249:
[----:B------:R-:W-:Y:S01]  /*7760*/  HFMA2 R156, -RZ, RZ, 0, 2.384185791015625e-07 ;  /* 0x00000004ff9c7431 */ /* 0x000fe200000001ff */
[----:B------:R-:W-:-:S05]  /*7770*/  MOV R150, R155 ;  /* 0x0000009b00967202 */ /* 0x000fca0000000f00 */
[----:B------:R-:W-:-:S05]  /*7780*/  FADD.FTZ R150, R3, R150 ;  /* 0x0000009603967221 */ /* 0x000fca0000010000 */
[----:B------:R-:W-:-:S07]  /*7790*/  MOV R157, R150 ;  /* 0x00000096009d7202 */ /* 0x000fce0000000f00 */
[----:B------:R-:W-:Y:S05]  /*77a0*/  WARPSYNC.COLLECTIVE R154, `(.L_x_26250) ;  /* 0x000000009a087348 */ /* 0x000fea0003c00000 */
[----:B------:R0:W1:Y:S02]  /*77b0*/  SHFL.BFLY P6, R155, R157, R156, R159 ;  /* 0x0c00009c9d9b7389 */ /* 0x00006400000c009f */
[----:B01----:R-:W-:Y:S05]  /*77c0*/  ENDCOLLECTIVE ;  /* 0x000000000000791b */ /* 0x003fea0003800000 */
.L_x_26250:
[----:B------:R-:W-:Y:S01]  /*77d0*/  HFMA2 R156, -RZ, RZ, 0, 4.76837158203125e-07 ;  /* 0x00000008ff9c7431 */ /* 0x000fe200000001ff */
[----:B------:R-:W-:-:S05]  /*77e0*/  MOV R149, R155 ;  /* 0x0000009b00957202 */ /* 0x000fca0000000f00 */
[----:B------:R-:W-:-:S05]  /*77f0*/  FADD.FTZ R149, R150, R149 ;  /* 0x0000009596957221 */ /* 0x000fca0000010000 */
[----:B------:R-:W-:-:S07]  /*7800*/  MOV R157, R149 ;  /* 0x00000095009d7202 */ /* 0x000fce0000000f00 */
[----:B------:R-:W-:Y:S05]  /*7810*/  WARPSYNC.COLLECTIVE R154, `(.L_x_26251) ;  /* 0x000000009a087348 */ /* 0x000fea0003c00000 */
[----:B------:R0:W1:Y:S02]  /*7820*/  SHFL.BFLY P6, R155, R157, R156, R159 ;  /* 0x0c00009c9d9b7389 */ /* 0x00006400000c009f */
[----:B01----:R-:W-:Y:S05]  /*7830*/  ENDCOLLECTIVE ;  /* 0x000000000000791b */ /* 0x003fea0003800000 */
.L_x_26251:
[----:B------:R-:W-:Y:S01]  /*7840*/  HFMA2 R156, -RZ, RZ, 0, 9.5367431640625e-07 ;  /* 0x00000010ff9c7431 */ /* 0x000fe200000001ff */
[----:B------:R-:W-:-:S05]  /*7850*/  MOV R152, R155 ;  /* 0x0000009b00987202 */ /* 0x000fca0000000f00 */
[----:B------:R-:W-:-:S05]  /*7860*/  FADD.FTZ R152, R149, R152 ;  /* 0x0000009895987221 */ /* 0x000fca0000010000 */
[----:B------:R-:W-:-:S07]  /*7870*/  MOV R157, R152 ;  /* 0x00000098009d7202 */ /* 0x000fce0000000f00 */
[----:B------:R-:W-:Y:S05]  /*7880*/  WARPSYNC.COLLECTIVE R154, `(.L_x_26252) ;  /* 0x000000009a087348 */ /* 0x000fea0003c00000 */
[----:B------:R0:W1:Y:S02]  /*7890*/  SHFL.BFLY P6, R155, R157, R156, R159 ;  /* 0x0c00009c9d9b7389 */ /* 0x00006400000c009f */
[----:B01----:R-:W-:Y:S05]  /*78a0*/  ENDCOLLECTIVE ;  /* 0x000000000000791b */ /* 0x003fea0003800000 */
.L_x_26252:
[----:B------:R-:W-:Y:S01]  /*78b0*/  MOV R151, R155 ;  /* 0x0000009b00977202 */ /* 0x000fe20000000f00 */
[----:B------:R-:W-:Y:S06]  /*78c0*/  BRA `(.L_x_26253) ;  /* 0xffffffd400f47947 */ /* 0x000fec000383ffff */
.L_x_26254:
        /* <DEDUP_REMOVED lines=11> */
.L_x_43902:


//--------------------- .text._ZN10layer_norm31ln_parallel_residual_fwd_kernelINS_13Kernel_traitsI6__halfS2_fS2_fjLj2048ELj1ELj4ELj1ELj16ENS_18Kernel_traits_baseILj2048ES2_S2_fS2_fjLj128EEEEELb0ELb1ELb1EEEvNS_9FwdParamsE --------------------------
	.section	.text._ZN10layer_norm31ln_parallel_residual_fwd_kernelINS_13Kernel_traitsI6__halfS2_fS2_fjLj2048ELj1ELj4ELj1ELj16ENS_18Kernel_traits_baseILj2048ES2_S2_fS2_fjLj128EEEEELb0ELb1ELb1EEEvNS_9FwdParamsE,"ax",@progbits
	.align	128
        .global         _ZN10layer_norm31ln_parallel_residual_fwd_kernelINS_13Kernel_traitsI6__halfS2_fS2_fjLj2048ELj1ELj4ELj1ELj16ENS_18Kernel_traits_baseILj2048ES2_S2_fS2_fjLj128EEEEELb0ELb1ELb1EEEvNS_9FwdParamsE
        .type           _ZN10layer_norm31ln_parallel_residual_fwd_kernelINS_13Kernel_traitsI6__halfS2_fS2_fjLj2048ELj1ELj4ELj1ELj16ENS_18Kernel_traits_baseILj2048ES2_S2_fS2_fjLj128EEEEELb0ELb1ELb1EEEvNS_9FwdParamsE,@function
        .size           _ZN10layer_norm31ln_parallel_residual_fwd_kernelINS_13Kernel_traitsI6__halfS2_fS2_fjLj2048ELj1ELj4ELj1ELj16ENS_18Kernel_traits_baseILj2048ES2_S2_fS2_fjLj128EEEEELb0ELb1ELb1EEEvNS_9FwdParamsE,(.L_x_43903 - _ZN10layer_norm31ln_parallel_residual_fwd_kernelINS_13Kernel_traitsI6__halfS2_fS2_fjLj2048ELj1ELj4ELj1ELj16ENS_18Kernel_traits_baseILj2048ES2_S2_fS2_fjLj128EEEEELb0ELb1ELb1EEEvNS_9FwdParamsE)
        .other          _ZN10layer_norm31ln_parallel_residual_fwd_kernelINS_13Kernel_traitsI6__halfS2_fS2_fjLj2048ELj1ELj4ELj1ELj16ENS_18Kernel_traits_baseILj2048ES2_S2_fS2_fjLj128EEEEELb0ELb1ELb1EEEvNS_9FwdParamsE,@"STO_CUDA_ENTRY STV_DEFAULT"
_ZN10layer_norm31ln_parallel_residual_fwd_kernelINS_13Kernel_traitsI6__halfS2_fS2_fjLj2048ELj1ELj4ELj1ELj16ENS_18Kernel_traits_baseILj2048ES2_S2_fS2_fjLj128EEEEELb0ELb1ELb1EEEvNS_9FwdParamsE:
.text._ZN10layer_norm31ln_parallel_residual_fwd_kernelINS_13Kernel_traitsI6__halfS2_fS2_fjLj2048ELj1ELj4ELj1ELj16ENS_18Kernel_traits_baseILj2048ES2_S2_fS2_fjLj128EEEEELb0ELb1ELb1EEEvNS_9FwdParamsE:
        /* <DEDUP_REMOVED lines=33> */
.L_x_26255:
        /* <DEDUP_REMOVED lines=26> */
.L_x_26256:
        /* <DEDUP_REMOVED lines=12> */
.L_x_26290:
        /* <DEDUP_REMOVED lines=31> */
.L_x_26258:
        /* <DEDUP_REMOVED lines=17> */
.L_x_26257:
        /* <DEDUP_REMOVED lines=28> */
.L_x_26260:
        /* <DEDUP_REMOVED lines=32> */
.L_x_26259:
        /* <DEDUP_REMOVED lines=19> */
[--C-:B-----5:R-:W-:Y:S02]  /*0c60*/  HADD2.F32 R3, -RZ, R52.reuse.H0_H0 ;  /* 0x20000034ff037230 */ /* 0x120fe40000004100 */
[----:B------:R-:W-:Y:S02]  /*0c70*/  HADD2.F32 R52, -RZ, R52.H1_H1 ;  /* 0x30000034ff347230 */ /* 0x000fe40000004100 */
[--C-:B0-----:R-:W-:Y:S02]  /*0c80*/  HADD2.F32 R11, -RZ, R76.reuse.H1_H1 ;  /* 0x3000004cff0b7230 */ /* 0x101fe40000004100 */
        /* <DEDUP_REMOVED lines=20> */
[----:B------:R-:W-:-:S02]  /*0dd0*/  HADD2.F32 R15, -RZ, R79.H0_H0 ;  /* 0x2000004fff0f7230 */ /* 0x000fc40000004100 */
[----:B------:R-:W-:Y:S02]  /*0de0*/  HADD2.F32 R14, -RZ, R79.H1_H1 ;  /* 0x3000004fff0e7230 */ /* 0x000fe40000004100 */
[----:B------:R-:W-:Y:S01]  /*0df0*/  FADD.FTZ R6, R6, R53 ;  /* 0x0000003506067221 */ /* 0x000fe20000010000 */
[----:B------:R-:W-:Y:S01]  /*0e00*/  FADD.FTZ R53, R69, R54 ;  /* 0x0000003645357221 */ /* 0x000fe20000010000 */
[----:B------:R-:W-:Y:S01]  /*0e10*/  FADD.FTZ R13, R15, R12 ;  /* 0x0000000c0f0d7221 */ /* 0x000fe20000010000 */
[----:B------:R-:W-:Y:S01]  /*0e20*/  FADD.FTZ R10, R14, R55 ;  /* 0x000000370e0a7221 */ /* 0x000fe20000010000 */
[----:B------:R-:W-:Y:S02]  /*0e30*/  FADD.FTZ R59, R75, R6 ;  /* 0x000000064b3b7221 */ /* 0x000fe40000010000 */
[----:B------:R-:W-:Y:S01]  /*0e40*/  FADD.FTZ R54, R70, R13 ;  /* 0x0000000d46367221 */ /* 0x000fe20000010000 */
[----:B------:R-:W-:Y:S01]  /*0e50*/  FADD.FTZ R55, R71, R10 ;  /* 0x0000000a47377221 */ /* 0x000fe20000010000 */
[----:B------:R-:W-:Y:S06]  /*0e60*/  BRA `(.L_x_26263) ;  /* 0x0000000000cc7947 */ /* 0x000fec0003800000 */
.L_x_26262:
[----:B-----5:R-:W-:Y:S02]  /*0e70*/  HADD2.F32 R58, -RZ, R53.H0_H0 ;  /* 0x20000035ff3a7230 */ /* 0x020fe40000004100 */
[----:B------:R-:W-:Y:S02]  /*0e80*/  HADD2.F32 R5, -RZ, R77.H0_H0 ;  /* 0x2000004dff057230 */ /* 0x000fe40000004100 */
[----:B------:R-:W-:Y:S02]  /*0e90*/  HADD2.F32 R56, -RZ, R52.H0_H0 ;  /* 0x20000034ff387230 */ /* 0x000fe40000004100 */
[----:B------:R-:W-:Y:S02]  /*0ea0*/  HADD2.F32 R3, -RZ, R76.H0_H0 ;  /* 0x2000004cff037230 */ /* 0x000fe40000004100 */
[----:B------:R-:W-:Y:S01]  /*0eb0*/  FADD.FTZ R58, R5, R58 ;  /* 0x0000003a053a7221 */ /* 0x000fe20000010000 */
[----:B------:R-:W-:Y:S02]  /*0ec0*/  HADD2.F32 R53, -RZ, R53.H1_H1 ;  /* 0x30000035ff357230 */ /* 0x000fe40000004100 */
[----:B0-----:R-:W-:-:S02]  /*0ed0*/  HADD2.F32 R10, -RZ, R54.H0_H0 ;  /* 0x20000036ff0a7230 */ /* 0x001fc40000004100 */
        /* <DEDUP_REMOVED lines=18> */
.L_x_26261:
[----:B------:R-:W-:Y:S05]  /*1000*/  @!P0 BRA `(.L_x_26264) ;  /* 0x0000000000448947 */ /* 0x000fea0003800000 */
[----:B-----5:R-:W-:Y:S02]  /*1010*/  HADD2.F32 R3, -RZ, R52.H0_H0 ;  /* 0x20000034ff037230 */ /* 0x020fe40000004100 */
[----:B0-----:R-:W-:Y:S02]  /*1020*/  HADD2.F32 R11, -RZ, R54.H0_H0 ;  /* 0x20000036ff0b7230 */ /* 0x001fe40000004100 */
        /* <DEDUP_REMOVED lines=15> */
.L_x_26264:
        /* <DEDUP_REMOVED lines=8> */
.L_x_26263:
        /* <DEDUP_REMOVED lines=48> */
.L_x_26266:
[----:B-----5:R-:W-:Y:S02]  /*14a0*/  HADD2.F32 R50, -RZ, R45.H0_H0 ;  /* 0x2000002dff327230 */ /* 0x020fe40000004100 */
[----:B------:R-:W-:Y:S02]  /*14b0*/  HADD2.F32 R5, -RZ, R77.H0_H0 ;  /* 0x2000004dff057230 */ /* 0x000fe40000004100 */
[----:B------:R-:W-:Y:S02]  /*14c0*/  HADD2.F32 R48, -RZ, R44.H0_H0 ;  /* 0x2000002cff307230 */ /* 0x000fe40000004100 */
[----:B------:R-:W-:Y:S02]  /*14d0*/  HADD2.F32 R3, -RZ, R76.H0_H0 ;  /* 0x2000004cff037230 */ /* 0x000fe40000004100 */
[----:B------:R-:W-:Y:S01]  /*14e0*/  FADD.FTZ R50, R5, R50 ;  /* 0x0000003205327221 */ /* 0x000fe20000010000 */
[----:B------:R-:W-:Y:S02]  /*14f0*/  HADD2.F32 R45, -RZ, R45.H1_H1 ;  /* 0x3000002dff2d7230 */ /* 0x000fe40000004100 */
[----:B-1----:R-:W-:-:S02]  /*1500*/  HADD2.F32 R10, -RZ, R46.H0_H0 ;  /* 0x2000002eff0a7230 */ /* 0x002fc40000004100 */
        /* <DEDUP_REMOVED lines=18> */
.L_x_26265:
[----:B------:R-:W-:Y:S05]  /*1630*/  @!P0 BRA `(.L_x_26268) ;  /* 0x0000000000448947 */ /* 0x000fea0003800000 */
[----:B-----5:R-:W-:Y:S02]  /*1640*/  HADD2.F32 R3, -RZ, R44.H0_H0 ;  /* 0x2000002cff037230 */ /* 0x020fe40000004100 */
[----:B-1----:R-:W-:Y:S02]  /*1650*/  HADD2.F32 R11, -RZ, R46.H0_H0 ;  /* 0x2000002eff0b7230 */ /* 0x002fe40000004100 */
        /* <DEDUP_REMOVED lines=15> */
.L_x_26268:
        /* <DEDUP_REMOVED lines=8> */
.L_x_26267:
        /* <DEDUP_REMOVED lines=48> */
.L_x_26270:
        /* <DEDUP_REMOVED lines=25> */
.L_x_26269:
        /* <DEDUP_REMOVED lines=18> */
.L_x_26272:
        /* <DEDUP_REMOVED lines=8> */
.L_x_26271:
        /* <DEDUP_REMOVED lines=48> */
.L_x_26274:
        /* <DEDUP_REMOVED lines=25> */
.L_x_26273:
        /* <DEDUP_REMOVED lines=18> */
.L_x_26276:
        /* <DEDUP_REMOVED lines=8> */
.L_x_26275:
        /* <DEDUP_REMOVED lines=48> */
.L_x_26278:
        /* <DEDUP_REMOVED lines=25> */
.L_x_26277:
        /* <DEDUP_REMOVED lines=18> */
.L_x_26280:
        /* <DEDUP_REMOVED lines=8> */
.L_x_26279:
        /* <DEDUP_REMOVED lines=16> */
[--C-:B------:R-:W-:Y:S02]  /*2b60*/  HADD2.F32 R16, -RZ, R13.reuse.H0_H0 ;  /* 0x2000000dff107230 */ /* 0x100fe40000004100 */
[----:B------:R-:W-:Y:S02]  /*2b70*/  HADD2.F32 R17, -RZ, R13.H1_H1 ;  /* 0x3000000dff117230 */ /* 0x000fe40000004100 */
[----:B------:R-:W-:Y:S02]  /*2b80*/  HADD2.F32 R12, -RZ, R12.H1_H1 ;  /* 0x3000000cff0c7230 */ /* 0x000fe40000004100 */
[----:B------:R-:W-:Y:S02]  /*2b90*/  HADD2.F32 R13, -RZ, R76.H1_H1 ;  /* 0x3000004cff0d7230 */ /* 0x000fe40000004100 */
        /* <DEDUP_REMOVED lines=9> */
[--C-:B------:R-:W-:Y:S02]  /*2c30*/  HADD2.F32 R15, -RZ, R78.reuse.H0_H0 ;  /* 0x2000004eff0f7230 */ /* 0x100fe40000004100 */
        /* <DEDUP_REMOVED lines=18> */
.L_x_26282:
[--C-:B-1---5:R-:W-:Y:S02]  /*2d60*/  HADD2.F32 R18, -RZ, R13.reuse.H0_H0 ;  /* 0x2000000dff127230 */ /* 0x122fe40000004100 */
[----:B------:R-:W-:Y:S02]  /*2d70*/  HADD2.F32 R19, -RZ, R13.H1_H1 ;  /* 0x3000000dff137230 */ /* 0x000fe40000004100 */
[----:B------:R-:W-:Y:S02]  /*2d80*/  HADD2.F32 R13, -RZ, R77.H0_H0 ;  /* 0x2000004dff0d7230 */ /* 0x000fe40000004100 */
[----:B------:R-:W-:Y:S02]  /*2d90*/  HADD2.F32 R16, -RZ, R12.H0_H0 ;  /* 0x2000000cff107230 */ /* 0x000fe40000004100 */
[----:B------:R-:W-:Y:S02]  /*2da0*/  HADD2.F32 R11, -RZ, R76.H0_H0 ;  /* 0x2000004cff0b7230 */ /* 0x000fe40000004100 */
[----:B------:R-:W-:Y:S01]  /*2db0*/  FADD.FTZ R18, R13, R18 ;  /* 0x000000120d127221 */ /* 0x000fe20000010000 */
[----:B------:R-:W-:-:S02]  /*2dc0*/  HADD2.F32 R144, -RZ, R14.H0_H0 ;  /* 0x2000000eff907230 */ /* 0x000fc40000004100 */
[----:B------:R-:W-:Y:S02]  /*2dd0*/  HADD2.F32 R12, -RZ, R12.H1_H1 ;  /* 0x3000000cff0c7230 */ /* 0x000fe40000004100 */
[----:B------:R-:W-:Y:S01]  /*2de0*/  FADD.FTZ R16, R11, R16 ;  /* 0x000000100b107221 */ /* 0x000fe20000010000 */
[----:B------:R-:W-:Y:S02]  /*2df0*/  HADD2.F32 R14, -RZ, R14.H1_H1 ;  /* 0x3000000eff0e7230 */ /* 0x000fe40000004100 */
[----:B------:R-:W-:Y:S02]  /*2e00*/  HADD2.F32 R17, -RZ, R76.H1_H1 ;  /* 0x3000004cff117230 */ /* 0x000fe40000004100 */
[--C-:B------:R-:W-:Y:S02]  /*2e10*/  HADD2.F32 R145, -RZ, R15.reuse.H0_H0 ;  /* 0x2000000fff917230 */ /* 0x100fe40000004100 */
[----:B------:R-:W-:Y:S02]  /*2e20*/  HADD2.F32 R13, -RZ, R78.H1_H1 ;  /* 0x3000004eff0d7230 */ /* 0x000fe40000004100 */
        /* <DEDUP_REMOVED lines=8> */
[----:B------:R-:W-:Y:S01]  /*2eb0*/  FADD.FTZ R12, R11, R144 ;  /* 0x000000900b0c7221 */ /* 0x000fe20000010000 */
[----:B------:R-:W-:-:S02]  /*2ec0*/  FADD.FTZ R14, R146, R145 ;  /* 0x00000091920e7221 */ /* 0x000fc40000010000 */
[----:B------:R-:W-:Y:S01]  /*2ed0*/  FADD.FTZ R15, R150, R15 ;  /* 0x0000000f960f7221 */ /* 0x000fe20000010000 */
[----:B------:R-:W-:Y:S06]  /*2ee0*/  BRA `(.L_x_26283) ;  /* 0x0000000000687947 */ /* 0x000fec0003800000 */
.L_x_26281:
        /* <DEDUP_REMOVED lines=18> */
.L_x_26284:
        /* <DEDUP_REMOVED lines=8> */
.L_x_26283:
        /* <DEDUP_REMOVED lines=16> */
[----:B-1----:R-:W-:Y:S02]  /*3190*/  HADD2.F32 R10, -RZ, R144.H1_H1 ;  /* 0x30000090ff0a7230 */ /* 0x002fe40000004100 */
[--C-:B------:R-:W-:Y:S02]  /*31a0*/  HADD2.F32 R8, -RZ, R76.reuse.H0_H0 ;  /* 0x2000004cff087230 */ /* 0x100fe40000004100 */
[----:B------:R-:W-:Y:S02]  /*31b0*/  HADD2.F32 R11, -RZ, R76.H1_H1 ;  /* 0x3000004cff0b7230 */ /* 0x000fe40000004100 */
[--C-:B------:R-:W-:Y:S02]  /*31c0*/  HADD2.F32 R144, -RZ, R77.reuse.H1_H1 ;  /* 0x3000004dff907230 */ /* 0x100fe40000004100 */
[----:B------:R-:W-:Y:S01]  /*31d0*/  FADD.FTZ R9, R8, R9 ;  /* 0x0000000908097221 */ /* 0x000fe20000010000 */
[----:B------:R-:W-:-:S02]  /*31e0*/  HADD2.F32 R8, -RZ, R77.H0_H0 ;  /* 0x2000004dff087230 */ /* 0x000fc40000004100 */
[----:B------:R-:W-:Y:S01]  /*31f0*/  FADD.FTZ R10, R11, R10 ;  /* 0x0000000a0b0a7221 */ /* 0x000fe20000010000 */
[--C-:B------:R-:W-:Y:S02]  /*3200*/  HADD2.F32 R11, -RZ, R145.reuse.H0_H0 ;  /* 0x20000091ff0b7230 */ /* 0x100fe40000004100 */
[----:B------:R-:W-:Y:S02]  /*3210*/  HADD2.F32 R145, -RZ, R145.H1_H1 ;  /* 0x30000091ff917230 */ /* 0x000fe40000004100 */
[----:B------:R-:W-:Y:S02]  /*3220*/  HADD2.F32 R151, -RZ, R78.H1_H1 ;  /* 0x3000004eff977230 */ /* 0x000fe40000004100 */
[----:B------:R-:W-:Y:S01]  /*3230*/  FADD.FTZ R11, R8, R11 ;  /* 0x0000000b080b7221 */ /* 0x000fe20000010000 */
[--C-:B------:R-:W-:Y:S02]  /*3240*/  HADD2.F32 R8, -RZ, R146.reuse.H0_H0 ;  /* 0x20000092ff087230 */ /* 0x100fe40000004100 */
[----:B------:R-:W-:Y:S01]  /*3250*/  FADD.FTZ R144, R144, R145 ;  /* 0x0000009190907221 */ /* 0x000fe20000010000 */
[----:B------:R-:W-:-:S02]  /*3260*/  HADD2.F32 R146, -RZ, R146.H1_H1 ;  /* 0x30000092ff927230 */ /* 0x000fc40000004100 */
[----:B------:R-:W-:Y:S02]  /*3270*/  HADD2.F32 R145, -RZ, R78.H0_H0 ;  /* 0x2000004eff917230 */ /* 0x000fe40000004100 */
[----:B------:R-:W-:Y:S02]  /*3280*/  HADD2.F32 R154, -RZ, R79.H1_H1 ;  /* 0x3000004fff9a7230 */ /* 0x000fe40000004100 */
[----:B------:R-:W-:Y:S01]  /*3290*/  FADD.FTZ R146, R151, R146 ;  /* 0x0000009297927221 */ /* 0x000fe20000010000 */
[--C-:B------:R-:W-:Y:S02]  /*32a0*/  HADD2.F32 R151, -RZ, R147.reuse.H1_H1 ;  /* 0x30000093ff977230 */ /* 0x100fe40000004100 */
[----:B------:R-:W-:Y:S01]  /*32b0*/  FADD.FTZ R145, R145, R8 ;  /* 0x0000000891917221 */ /* 0x000fe20000010000 */
[----:B------:R-:W-:Y:S02]  /*32c0*/  HADD2.F32 R8, -RZ, R147.H0_H0 ;  /* 0x20000093ff087230 */ /* 0x000fe40000004100 */
[----:B------:R-:W-:-:S02]  /*32d0*/  HADD2.F32 R147, -RZ, R79.H0_H0 ;  /* 0x2000004fff937230 */ /* 0x000fc40000004100 */
[----:B------:R-:W-:-:S03]  /*32e0*/  FADD.FTZ R154, R154, R151 ;  /* 0x000000979a9a7221 */ /* 0x000fc60000010000 */
        /* <DEDUP_REMOVED lines=10> */
.L_x_26286:
[----:B-----5:R-:W-:Y:S02]  /*3390*/  HADD2.F32 R8, -RZ, R144.H0_H0 ;  /* 0x20000090ff087230 */ /* 0x020fe40000004100 */
[----:B------:R-:W-:Y:S02]  /*33a0*/  HADD2.F32 R9, -RZ, R76.H0_H0 ;  /* 0x2000004cff097230 */ /* 0x000fe40000004100 */
[----:B------:R-:W-:Y:S02]  /*33b0*/  HADD2.F32 R144, -RZ, R144.H1_H1 ;  /* 0x30000090ff907230 */ /* 0x000fe40000004100 */
[----:B-1----:R-:W-:Y:S02]  /*33c0*/  HADD2.F32 R11, -RZ, R76.H1_H1 ;  /* 0x3000004cff0b7230 */ /* 0x002fe40000004100 */
[----:B------:R-:W-:Y:S01]  /*33d0*/  FADD.FTZ R8, R9, R8 ;  /* 0x0000000809087221 */ /* 0x000fe20000010000 */
[--C-:B------:R-:W-:Y:S02]  /*33e0*/  HADD2.F32 R10, -RZ, R145.reuse.H0_H0 ;  /* 0x20000091ff0a7230 */ /* 0x100fe40000004100 */
[----:B------:R-:W-:-:S02]  /*33f0*/  HADD2.F32 R145, -RZ, R145.H1_H1 ;  /* 0x30000091ff917230 */ /* 0x000fc40000004100 */
[----:B------:R-:W-:Y:S01]  /*3400*/  FADD.FTZ R9, R11, R144 ;  /* 0x000000900b097221 */ /* 0x000fe20000010000 */
[--C-:B------:R-:W-:Y:S02]  /*3410*/  HADD2.F32 R11, -RZ, R77.reuse.H0_H0 ;  /* 0x2000004dff0b7230 */ /* 0x100fe40000004100 */
[----:B------:R-:W-:Y:S02]  /*3420*/  HADD2.F32 R144, -RZ, R77.H1_H1 ;  /* 0x3000004dff907230 */ /* 0x000fe40000004100 */
[----:B------:R-:W-:Y:S02]  /*3430*/  HADD2.F32 R151, -RZ, R78.H1_H1 ;  /* 0x3000004eff977230 */ /* 0x000fe40000004100 */
[----:B------:R-:W-:Y:S01]  /*3440*/  FADD.FTZ R10, R11, R10 ;  /* 0x0000000a0b0a7221 */ /* 0x000fe20000010000 */
[----:B------:R-:W-:Y:S02]  /*3450*/  HADD2.F32 R154, -RZ, R79.H1_H1 ;  /* 0x3000004fff9a7230 */ /* 0x000fe40000004100 */
[----:B------:R-:W-:Y:S01]  /*3460*/  FADD.FTZ R11, R144, R145 ;  /* 0x00000091900b7221 */ /* 0x000fe20000010000 */
[----:B------:R-:W-:-:S02]  /*3470*/  HADD2.F32 R144, -RZ, R146.H0_H0 ;  /* 0x20000092ff907230 */ /* 0x000fc40000004100 */
[----:B------:R-:W-:Y:S02]  /*3480*/  HADD2.F32 R145, -RZ, R78.H0_H0 ;  /* 0x2000004eff917230 */ /* 0x000fe40000004100 */
[----:B------:R-:W-:-:S03]  /*3490*/  HADD2.F32 R146, -RZ, R146.H1_H1 ;  /* 0x30000092ff927230 */ /* 0x000fc60000004100 */
[----:B------:R-:W-:Y:S02]  /*34a0*/  FADD.FTZ R144, R145, R144 ;  /* 0x0000009091907221 */ /* 0x000fe40000010000 */
[----:B------:R-:W-:Y:S01]  /*34b0*/  FADD.FTZ R145, R151, R146 ;  /* 0x0000009297917221 */ /* 0x000fe20000010000 */
[--C-:B------:R-:W-:Y:S02]  /*34c0*/  HADD2.F32 R146, -RZ, R147.reuse.H0_H0 ;  /* 0x20000093ff927230 */ /* 0x100fe40000004100 */
[----:B------:R-:W-:Y:S02]  /*34d0*/  HADD2.F32 R151, -RZ, R147.H1_H1 ;  /* 0x30000093ff977230 */ /* 0x000fe40000004100 */
[----:B------:R-:W-:-:S05]  /*34e0*/  HADD2.F32 R147, -RZ, R79.H0_H0 ;  /* 0x2000004fff937230 */ /* 0x000fca0000004100 */
[----:B------:R-:W-:Y:S01]  /*34f0*/  FADD.FTZ R146, R147, R146 ;  /* 0x0000009293927221 */ /* 0x000fe20000010000 */
[----:B------:R-:W-:Y:S01]  /*3500*/  FADD.FTZ R147, R154, R151 ;  /* 0x000000979a937221 */ /* 0x000fe20000010000 */
[----:B------:R-:W-:Y:S06]  /*3510*/  BRA `(.L_x_26287) ;  /* 0x0000000000687947 */ /* 0x000fec0003800000 */
.L_x_26285:
        /* <DEDUP_REMOVED lines=18> */
.L_x_26288:
        /* <DEDUP_REMOVED lines=8> */
.L_x_26287:
[----:B------:R-:W-:Y:S01]  /*36c0*/  FADD.FTZ R154, RZ, R64 ;  /* 0x00000040ff9a7221 */ /* 0x000fe20000010000 */
[----:B------:R-:W-:Y:S01]  /*36d0*/  IMAD.WIDE.U32 R152, R150, 0x20, R152 ;  /* 0x0000002096987825 */ /* 0x000fe200078e0098 */
[----:B------:R-:W-:-:S03]  /*36e0*/  UMOV UR11, 0xffffffff ;  /* 0xffffffff000b7882 */ /* 0x000fc60000000000 */
[----:B------:R-:W-:Y:S01]  /*36f0*/  FADD.FTZ R151, R154, R65 ;  /* 0x000000419a977221 */ /* 0x000fe20000010000 */
[----:B------:R-:W-:Y:S03]  /*3700*/  STG.E.128 desc[UR6][R152.64], R8 ;  /* 0x0000000898007986 */ /* 0x000fe6000c101d06 */
[----:B------:R-:W-:Y:S01]  /*3710*/  FADD.FTZ R154, R151, R66 ;  /* 0x00000042979a7221 */ /* 0x000fe20000010000 */
[----:B------:R0:W-:Y:S03]  /*3720*/  STG.E.128 desc[UR6][R152.64+0x10], R144 ;  /* 0x0000109098007986 */ /* 0x0001e6000c101d06 */
[----:B------:R-:W-:-:S04]  /*3730*/  FADD.FTZ R151, R154, R67 ;  /* 0x000000439a977221 */ /* 0x000fc80000010000 */
[----:B------:R-:W-:-:S04]  /*3740*/  FADD.FTZ R154, R151, R60 ;  /* 0x0000003c979a7221 */ /* 0x000fc80000010000 */
        /* <DEDUP_REMOVED lines=211> */
.L_x_26302:
[----:B-1----:R-:W-:Y:S01]  /*4480*/  FADD.FTZ R151, R161, R160 ;  /* 0x000000a0a1977221 */ /* 0x002fe20000010000 */
[----:B------:R-:W-:Y:S01]  /*4490*/  ISETP.NE.AND P2, PT, RZ, UR9, PT ;  /* 0x00000009ff007c0c */ /* 0x000fe2000bf45270 */
[----:B------:R-:W1:Y:S01]  /*44a0*/  @!P0 LDC.64 R154, c[0x0][0x3c0] ;  /* 0x0000f000ff9a8b82 */ /* 0x000e620000000a00 */
[----:B0-----:R-:W-:Y:S02]  /*44b0*/  HADD2.F32 R161, -RZ, R108.H0_H0 ;  /* 0x2000006cffa17230 */ /* 0x001fe40000004100 */
[----:B------:R-:W-:Y:S01]  /*44c0*/  FFMA.FTZ R151, R151, R152, UR10 ;  /* 0x0000000a97977e23 */ /* 0x000fe20008010098 */
[----:B------:R-:W-:-:S05]  /*44d0*/  FMUL.FTZ R152, R159, R159 ;  /* 0x0000009f9f987220 */ /* 0x000fca0000410000 */
[----:B------:R-:W-:Y:S01]  /*44e0*/  FSEL R156, R152, RZ, P2 ;  /* 0x000000ff989c7208 */ /* 0x000fe20001000000 */
[----:B------:R-:W0:Y:S04]  /*44f0*/  LDC.64 R162, c[0x0][0x428] ;  /* 0x00010a00ffa27b82 */ /* 0x000e280000000a00 */
[----:B------:R-:W-:-:S04]  /*4500*/  FADD.FTZ R151, R151, R156 ;  /* 0x0000009c97977221 */ /* 0x000fc80000010000 */
[----:B------:R-:W2:Y:S02]  /*4510*/  @!P0 LDC.64 R152, c[0x0][0x3c8] ;  /* 0x0000f200ff988b82 */ /* 0x000ea40000000a00 */
[----:B------:R-:W3:Y:S01]  /*4520*/  MUFU.RSQ R151, R151 ;  /* 0x0000009700977308 */ /* 0x000ee20000001400 */
[----:B-1----:R-:W-:-:S05]  /*4530*/  @!P0 IMAD.WIDE R154, R2, 0x4, R154 ;  /* 0x00000004029a8825 */ /* 0x002fca00078e029a */
[----:B------:R1:W-:Y:S01]  /*4540*/  @!P0 STG.E desc[UR6][R154.64], R159 ;  /* 0x0000009f9a008986 */ /* 0x0003e2000c101906 */
[----:B--2---:R-:W-:Y:S01]  /*4550*/  @!P0 IMAD.WIDE R156, R2, 0x4, R152 ;  /* 0x00000004029c8825 */ /* 0x004fe200078e0298 */
[----:B------:R-:W-:-:S03]  /*4560*/  FSEL R152, R159, RZ, !P2 ;  /* 0x000000ff9f987208 */ /* 0x000fc60005000000 */
[--C-:B-1----:R-:W-:Y:S01]  /*4570*/  HADD2.F32 R154, -RZ, R140.reuse.H1_H1 ;  /* 0x3000008cff9a7230 */ /* 0x102fe20000004100 */
[----:B---3--:R1:W-:Y:S01]  /*4580*/  @!P0 STG.E desc[UR6][R156.64], R151 ;  /* 0x000000979c008986 */ /* 0x0083e2000c101906 */
[C---:B------:R-:W-:Y:S01]  /*4590*/  FADD.FTZ R158, -R152.reuse, R65 ;  /* 0x00000041989e7221 */ /* 0x040fe20000010100 */
[C---:B------:R-:W-:Y:S01]  /*45a0*/  FADD.FTZ R64, -R152.reuse, R64 ;  /* 0x0000004098407221 */ /* 0x040fe20000010100 */
[----:B------:R-:W-:Y:S02]  /*45b0*/  HADD2.F32 R153, -RZ, R140.H0_H0 ;  /* 0x2000008cff997230 */ /* 0x000fe40000004100 */
[----:B------:R-:W-:Y:S01]  /*45c0*/  FADD.FTZ R66, -R152, R66 ;  /* 0x0000004298427221 */ /* 0x000fe20000010100 */
[C---:B------:R-:W-:Y:S01]  /*45d0*/  FMUL.FTZ R65, R151.reuse, R158 ;  /* 0x0000009e97417220 */ /* 0x040fe20000410000 */
[----:B------:R-:W-:Y:S02]  /*45e0*/  HADD2.F32 R158, -RZ, R108.H1_H1 ;  /* 0x3000006cff9e7230 */ /* 0x000fe40000004100 */
[----:B------:R-:W-:Y:S01]  /*45f0*/  FMUL.FTZ R64, R151, R64 ;  /* 0x0000004097407220 */ /* 0x000fe20000410000 */
[----:B------:R-:W-:-:S02]  /*4600*/  HADD2.F32 R155, -RZ, R109.H0_H0 ;  /* 0x2000006dff9b7230 */ /* 0x000fc40000004100 */
[----:B------:R-:W-:Y:S01]  /*4610*/  FMUL.FTZ R66, R151, R66 ;  /* 0x0000004297427220 */ /* 0x000fe20000410000 */
[C---:B------:R-:W-:Y:S01]  /*4620*/  FADD.FTZ R60, -R152.reuse, R60 ;  /* 0x0000003c983c7221 */ /* 0x040fe20000010100 */
[----:B------:R-:W-:Y:S01]  /*4630*/  FFMA.FTZ R65, R65, R154, R158 ;  /* 0x0000009a41417223 */ /* 0x000fe2000001009e */
[----:B------:R-:W-:Y:S01]  /*4640*/  FADD.FTZ R154, -R152, R67 ;  /* 0x00000043989a7221 */ /* 0x000fe20000010100 */
[----:B-1----:R-:W-:Y:S02]  /*4650*/  HADD2.F32 R156, -RZ, R109.H1_H1 ;  /* 0x3000006dff9c7230 */ /* 0x002fe40000004100 */
[----:B------:R-:W-:Y:S01]  /*4660*/  FFMA.FTZ R64, R64, R153, R161 ;  /* 0x0000009940407223 */ /* 0x000fe200000100a1 */
[--C-:B------:R-:W-:Y:S02]  /*4670*/  HADD2.F32 R153, -RZ, R141.reuse.H0_H0 ;  /* 0x2000008dff997230 */ /* 0x100fe40000004100 */
[----:B------:R-:W-:Y:S01]  /*4680*/  FMUL.FTZ R67, R151, R154 ;  /* 0x0000009a97437220 */ /* 0x000fe20000410000 */
[----:B------:R-:W-:-:S02]  /*4690*/  HADD2.F32 R154, -RZ, R141.H1_H1 ;  /* 0x3000008dff9a7230 */ /* 0x000fc40000004100 */
[----:B------:R-:W-:Y:S01]  /*46a0*/  FMUL.FTZ R60, R151, R60 ;  /* 0x0000003c973c7220 */ /* 0x000fe20000410000 */
[----:B------:R-:W-:Y:S01]  /*46b0*/  FADD.FTZ R62, -R152, R62 ;  /* 0x0000003e983e7221 */ /* 0x000fe20000010100 */
[----:B------:R-:W-:Y:S01]  /*46c0*/  FFMA.FTZ R66, R66, R153, R155 ;  /* 0x0000009942427223 */ /* 0x000fe2000001009b */
[----:B------:R-:W-:Y:S02]  /*46d0*/  HADD2.F32 R153, -RZ, R142.H0_H0 ;  /* 0x2000008eff997230 */ /* 0x000fe40000004100 */
[----:B------:R-:W-:Y:S01]  /*46e0*/  FFMA.FTZ R67, R67, R154, R156 ;  /* 0x0000009a43437223 */ /* 0x000fe2000001009c */
[----:B------:R-:W-:Y:S01]  /*46f0*/  FADD.FTZ R154, -R152, R61 ;  /* 0x0000003d989a7221 */ /* 0x000fe20000010100 */
[--C-:B------:R-:W-:Y:S02]  /*4700*/  HADD2.F32 R156, -RZ, R110.reuse.H1_H1 ;  /* 0x3000006eff9c7230 */ /* 0x100fe40000004100 */
[----:B------:R-:W-:Y:S01]  /*4710*/  FMUL.FTZ R62, R151, R62 ;  /* 0x0000003e973e7220 */ /* 0x000fe20000410000 */
[----:B------:R-:W-:-:S02]  /*4720*/  HADD2.F32 R155, -RZ, R110.H0_H0 ;  /* 0x2000006eff9b7230 */ /* 0x000fc40000004100 */
[----:B------:R-:W-:Y:S01]  /*4730*/  FMUL.FTZ R61, R151, R154 ;  /* 0x0000009a973d7220 */ /* 0x000fe20000410000 */
[----:B------:R-:W-:Y:S02]  /*4740*/  HADD2.F32 R154, -RZ, R142.H1_H1 ;  /* 0x3000008eff9a7230 */ /* 0x000fe40000004100 */
[C---:B------:R-:W-:Y:S01]  /*4750*/  FADD.FTZ R56, -R152.reuse, R56 ;  /* 0x0000003898387221 */ /* 0x040fe20000010100 */
[----:B------:R-:W-:Y:S01]  /*4760*/  FADD.FTZ R58, -R152, R58 ;  /* 0x0000003a983a7221 */ /* 0x000fe20000010100 */
[----:B------:R-:W-:Y:S01]  /*4770*/  FFMA.FTZ R60, R60, R153, R155 ;  /* 0x000000993c3c7223 */ /* 0x000fe2000001009b */
[----:B------:R-:W-:Y:S02]  /*4780*/  HADD2.F32 R153, -RZ, R143.H0_H0 ;  /* 0x2000008fff997230 */ /* 0x000fe40000004100 */
[----:B------:R-:W-:Y:S01]  /*4790*/  FFMA.FTZ R61, R61, R154, R156 ;  /* 0x0000009a3d3d7223 */ /* 0x000fe2000001009c */
[----:B------:R-:W-:Y:S01]  /*47a0*/  FADD.FTZ R154, -R152, R63 ;  /* 0x0000003f989a7221 */ /* 0x000fe20000010100 */
[----:B------:R-:W-:-:S02]  /*47b0*/  HADD2.F32 R156, -RZ, R111.H1_H1 ;  /* 0x3000006fff9c7230 */ /* 0x000fc40000004100 */
[C---:B------:R-:W-:Y:S01]  /*47c0*/  FMUL.FTZ R56, R151.reuse, R56 ;  /* 0x0000003897387220 */ /* 0x040fe20000410000 */
[----:B------:R-:W-:Y:S02]  /*47d0*/  HADD2.F32 R155, -RZ, R111.H0_H0 ;  /* 0x2000006fff9b7230 */ /* 0x000fe40000004100 */
[C---:B------:R-:W-:Y:S01]  /*47e0*/  FMUL.FTZ R63, R151.reuse, R154 ;  /* 0x0000009a973f7220 */ /* 0x040fe20000410000 */
[----:B------:R-:W-:Y:S02]  /*47f0*/  HADD2.F32 R154, -RZ, R143.H1_H1 ;  /* 0x3000008fff9a7230 */ /* 0x000fe40000004100 */
[----:B------:R-:W-:Y:S01]  /*4800*/  FMUL.FTZ R58, R151, R58 ;  /* 0x0000003a973a7220 */ /* 0x000fe20000410000 */
        /* <DEDUP_REMOVED lines=164> */
[----:B------:R-:W-:Y:S01]  /*5250*/  FADD.FTZ R8, -R152, R8 ;  /* 0x0000000898087221 */ /* 0x000fe20000010100 */
[----:B------:R-:W-:Y:S02]  /*5260*/  HADD2.F32 R157, -RZ, R112.H0_H0 ;  /* 0x20000070ff9d7230 */ /* 0x000fe40000004100 */
[----:B------:R-:W-:Y:S01]  /*5270*/  FFMA.FTZ R28, R28, R153, R155 ;  /* 0x000000991c1c7223 */ /* 0x000fe2000001009b */
[----:B------:R-:W-:-:S02]  /*5280*/  HADD2.F32 R153, -RZ, R127.H0_H0 ;  /* 0x2000007fff997230 */ /* 0x000fc40000004100 */
[----:B------:R-:W-:Y:S01]  /*5290*/  FFMA.FTZ R29, R29, R154, R156 ;  /* 0x0000009a1d1d7223 */ /* 0x000fe2000001009c */
[C---:B------:R-:W-:Y:S01]  /*52a0*/  FADD.FTZ R154, -R152.reuse, R31 ;  /* 0x0000001f989a7221 */ /* 0x040fe20000010100 */
[--C-:B------:R-:W-:Y:S02]  /*52b0*/  HADD2.F32 R156, -RZ, R95.reuse.H1_H1 ;  /* 0x3000005fff9c7230 */ /* 0x100fe40000004100 */
[C---:B------:R-:W-:Y:S01]  /*52c0*/  FMUL.FTZ R8, R151.reuse, R8 ;  /* 0x0000000897087220 */ /* 0x040fe20000410000 */
[----:B------:R-:W-:Y:S02]  /*52d0*/  HADD2.F32 R155, -RZ, R95.H0_H0 ;  /* 0x2000005fff9b7230 */ /* 0x000fe40000004100 */
[----:B------:R-:W-:Y:S01]  /*52e0*/  FMUL.FTZ R31, R151, R154 ;  /* 0x0000009a971f7220 */ /* 0x000fe20000410000 */
[----:B------:R-:W-:Y:S02]  /*52f0*/  HADD2.F32 R154, -RZ, R127.H1_H1 ;  /* 0x3000007fff9a7230 */ /* 0x000fe40000004100 */
[----:B------:R-:W-:Y:S01]  /*5300*/  FADD.FTZ R10, -R152, R10 ;  /* 0x0000000a980a7221 */ /* 0x000fe20000010100 */
[----:B------:R-:W-:-:S02]  /*5310*/  HADD2.F32 R159, -RZ, R113.H0_H0 ;  /* 0x20000071ff9f7230 */ /* 0x000fc40000004100 */
[----:B------:R-:W-:Y:S01]  /*5320*/  FFMA.FTZ R30, R30, R153, R155 ;  /* 0x000000991e1e7223 */ /* 0x000fe2000001009b */
[----:B------:R-:W-:Y:S02]  /*5330*/  HADD2.F32 R153, -RZ, R120.H0_H0 ;  /* 0x20000078ff997230 */ /* 0x000fe40000004100 */
[----:B------:R-:W-:Y:S01]  /*5340*/  FFMA.FTZ R31, R31, R154, R156 ;  /* 0x0000009a1f1f7223 */ /* 0x000fe2000001009c */
[----:B------:R-:W-:Y:S01]  /*5350*/  FADD.FTZ R154, -R152, R25 ;  /* 0x00000019989a7221 */ /* 0x000fe20000010100 */
[--C-:B------:R-:W-:Y:S02]  /*5360*/  HADD2.F32 R156, -RZ, R88.reuse.H1_H1 ;  /* 0x30000058ff9c7230 */ /* 0x100fe40000004100 */
[C---:B------:R-:W-:Y:S01]  /*5370*/  FMUL.FTZ R10, R151.reuse, R10 ;  /* 0x0000000a970a7220 */ /* 0x040fe20000410000 */
[----:B------:R-:W-:Y:S02]  /*5380*/  HADD2.F32 R155, -RZ, R88.H0_H0 ;  /* 0x20000058ff9b7230 */ /* 0x000fe40000004100 */
[----:B------:R-:W-:Y:S01]  /*5390*/  FMUL.FTZ R25, R151, R154 ;  /* 0x0000009a97197220 */ /* 0x000fe20000410000 */
[----:B------:R-:W-:-:S02]  /*53a0*/  HADD2.F32 R154, -RZ, R120.H1_H1 ;  /* 0x30000078ff9a7230 */ /* 0x000fc40000004100 */
[----:B------:R-:W-:Y:S01]  /*53b0*/  FADD.FTZ R144, -R152, R144 ;  /* 0x0000009098907221 */ /* 0x000fe20000010100 */
[----:B------:R-:W-:Y:S01]  /*53c0*/  F2FP.F16.F32.PACK_AB R31, R31, R30 ;  /* 0x0000001e1f1f723e */ /* 0x000fe200000000ff */
        /* <DEDUP_REMOVED lines=8> */
[----:B------:R-:W-:Y:S01]  /*5450*/  HADD2.F32 R154, -RZ, R121.H1_H1 ;  /* 0x30000079ff9a7230 */ /* 0x000fe20000004100 */
[----:B------:R-:W-:Y:S01]  /*5460*/  F2FP.F16.F32.PACK_AB R30, R29, R28 ;  /* 0x0000001c1d1e723e */ /* 0x000fe200000000ff */
[----:B------:R-:W-:Y:S01]  /*5470*/  FADD.FTZ R146, -R152, R146 ;  /* 0x0000009298927221 */ /* 0x000fe20000010100 */
[----:B------:R-:W-:Y:S01]  /*5480*/  FFMA.FTZ R26, R26, R153, R155 ;  /* 0x000000991a1a7223 */ /* 0x000fe2000001009b */
[----:B------:R-:W-:Y:S02]  /*5490*/  HADD2.F32 R153, -RZ, R122.H0_H0 ;  /* 0x2000007aff997230 */ /* 0x000fe40000004100 */
[----:B------:R-:W-:Y:S01]  /*54a0*/  FFMA.FTZ R27, R27, R154, R156 ;  /* 0x0000009a1b1b7223 */ /* 0x000fe2000001009c */
[----:B------:R-:W-:Y:S01]  /*54b0*/  FADD.FTZ R154, -R152, R21 ;  /* 0x00000015989a7221 */ /* 0x000fe20000010100 */
[--C-:B------:R-:W-:Y:S01]  /*54c0*/  HADD2.F32 R156, -RZ, R90.reuse.H1_H1 ;  /* 0x3000005aff9c7230 */ /* 0x100fe20000004100 */
[----:B------:R-:W-:Y:S01]  /*54d0*/  F2FP.F16.F32.PACK_AB R28, R33, R32 ;  /* 0x00000020211c723e */ /* 0x000fe200000000ff */
[----:B------:R-:W-:-:S02]  /*54e0*/  HADD2.F32 R155, -RZ, R90.H0_H0 ;  /* 0x2000005aff9b7230 */ /* 0x000fc40000004100 */
[C---:B------:R-:W-:Y:S01]  /*54f0*/  FMUL.FTZ R21, R151.reuse, R154 ;  /* 0x0000009a97157220 */ /* 0x040fe20000410000 */
[----:B------:R-:W-:Y:S01]  /*5500*/  HADD2.F32 R154, -RZ, R122.H1_H1 ;  /* 0x3000007aff9a7230 */ /* 0x000fe20000004100 */
[----:B------:R-:W1:Y:S01]  /*5510*/  LDC.64 R32, c[0x0][0x380] ;  /* 0x0000e000ff207b82 */ /* 0x000e620000000a00 */
[----:B------:R-:W-:Y:S01]  /*5520*/  FMUL.FTZ R146, R151, R146 ;  /* 0x0000009297927220 */ /* 0x000fe20000410000 */
[----:B------:R-:W-:Y:S01]  /*5530*/  FFMA.FTZ R20, R20, R153, R155 ;  /* 0x0000009914147223 */ /* 0x000fe2000001009b */
[----:B------:R-:W-:Y:S02]  /*5540*/  HADD2.F32 R153, -RZ, R123.H0_H0 ;  /* 0x2000007bff997230 */ /* 0x000fe40000004100 */
[----:B------:R-:W-:Y:S01]  /*5550*/  FFMA.FTZ R21, R21, R154, R156 ;  /* 0x0000009a15157223 */ /* 0x000fe2000001009c */
[----:B------:R-:W-:Y:S01]  /*5560*/  FADD.FTZ R154, -R152, R23 ;  /* 0x00000017989a7221 */ /* 0x000fe20000010100 */
[--C-:B------:R-:W-:Y:S01]  /*5570*/  HADD2.F32 R155, -RZ, R91.reuse.H0_H0 ;  /* 0x2000005bff9b7230 */ /* 0x100fe20000004100 */
[----:B------:R-:W-:Y:S01]  /*5580*/  F2FP.F16.F32.PACK_AB R63, R63, R62 ;  /* 0x0000003e3f3f723e */ /* 0x000fe200000000ff */
[----:B------:R-:W-:-:S02]  /*5590*/  HADD2.F32 R156, -RZ, R91.H1_H1 ;  /* 0x3000005bff9c7230 */ /* 0x000fc40000004100 */
[----:B------:R-:W-:Y:S01]  /*55a0*/  FMUL.FTZ R23, R151, R154 ;  /* 0x0000009a97177220 */ /* 0x000fe20000410000 */
[----:B------:R-:W-:Y:S02]  /*55b0*/  HADD2.F32 R154, -RZ, R123.H1_H1 ;  /* 0x3000007bff9a7230 */ /* 0x000fe40000004100 */
[----:B------:R-:W-:Y:S01]  /*55c0*/  FFMA.FTZ R22, R22, R153, R155 ;  /* 0x0000009916167223 */ /* 0x000fe2000001009b */
[----:B------:R-:W-:Y:S01]  /*55d0*/  HADD2.F32 R153, -RZ, R116.H0_H0 ;  /* 0x20000074ff997230 */ /* 0x000fe20000004100 */
[----:B------:R-:W-:Y:S01]  /*55e0*/  F2FP.F16.F32.PACK_AB R62, R61, R60 ;  /* 0x0000003c3d3e723e */ /* 0x000fe200000000ff */
[--C-:B------:R-:W-:Y:S02]  /*55f0*/  HADD2.F32 R155, -RZ, R84.reuse.H0_H0 ;  /* 0x20000054ff9b7230 */ /* 0x100fe40000004100 */
[----:B------:R-:W-:Y:S01]  /*5600*/  FFMA.FTZ R23, R23, R154, R156 ;  /* 0x0000009a17177223 */ /* 0x000fe2000001009c */
[----:B------:R-:W-:Y:S01]  /*5610*/  FADD.FTZ R154, -R152, R17 ;  /* 0x00000011989a7221 */ /* 0x000fe20000010100 */
[----:B------:R-:W-:Y:S01]  /*5620*/  HADD2.F32 R156, -RZ, R84.H1_H1 ;  /* 0x30000054ff9c7230 */ /* 0x000fe20000004100 */
[----:B------:R-:W-:Y:S01]  /*5630*/  F2FP.F16.F32.PACK_AB R61, R67, R66 ;  /* 0x00000042433d723e */ /* 0x000fe200000000ff */
[----:B------:R-:W-:Y:S01]  /*5640*/  FFMA.FTZ R16, R16, R153, R155 ;  /* 0x0000009910107223 */ /* 0x000fe2000001009b */
[----:B------:R-:W-:-:S02]  /*5650*/  HADD2.F32 R153, -RZ, R117.H0_H0 ;  /* 0x20000075ff997230 */ /* 0x000fc40000004100 */
[----:B------:R-:W-:Y:S01]  /*5660*/  FMUL.FTZ R17, R151, R154 ;  /* 0x0000009a97117220 */ /* 0x000fe20000410000 */
[----:B------:R-:W-:Y:S01]  /*5670*/  HADD2.F32 R155, -RZ, R85.H0_H0 ;  /* 0x20000055ff9b7230 */ /* 0x000fe20000004100 */
[----:B------:R-:W-:Y:S01]  /*5680*/  F2FP.F16.F32.PACK_AB R60, R65, R64 ;  /* 0x00000040413c723e */ /* 0x000fe200000000ff */
[----:B------:R-:W-:Y:S01]  /*5690*/  HADD2.F32 R154, -RZ, R116.H1_H1 ;  /* 0x30000074ff9a7230 */ /* 0x000fe20000004100 */
[----:B------:R-:W-:Y:S02]  /*56a0*/  F2FP.F16.F32.PACK_AB R39, R39, R38 ;  /* 0x000000262727723e */ /* 0x000fe400000000ff */
[----:B------:R-:W-:Y:S01]  /*56b0*/  FFMA.FTZ R18, R18, R153, R155 ;  /* 0x0000009912127223 */ /* 0x000fe2000001009b */
[----:B------:R-:W-:Y:S02]  /*56c0*/  HADD2.F32 R153, -RZ, R118.H0_H0 ;  /* 0x20000076ff997230 */ /* 0x000fe40000004100 */
[----:B------:R-:W-:Y:S01]  /*56d0*/  FFMA.FTZ R17, R17, R154, R156 ;  /* 0x0000009a11117223 */ /* 0x000fe2000001009c */
[----:B------:R-:W-:-:S02]  /*56e0*/  HADD2.F32 R155, -RZ, R86.H0_H0 ;  /* 0x20000056ff9b7230 */ /* 0x000fc40000004100 */
[----:B------:R-:W-:Y:S01]  /*56f0*/  FADD.FTZ R154, -R152, R19 ;  /* 0x00000013989a7221 */ /* 0x000fe20000010100 */
[----:B------:R-:W-:Y:S01]  /*5700*/  HADD2.F32 R156, -RZ, R85.H1_H1 ;  /* 0x30000055ff9c7230 */ /* 0x000fe20000004100 */
[----:B------:R-:W-:Y:S01]  /*5710*/  F2FP.F16.F32.PACK_AB R38, R37, R36 ;  /* 0x000000242526723e */ /* 0x000fe200000000ff */
[----:B------:R-:W-:Y:S01]  /*5720*/  FFMA.FTZ R153, R12, R153, R155 ;  /* 0x000000990c997223 */ /* 0x000fe2000001009b */
[----:B------:R-:W-:Y:S01]  /*5730*/  FADD.FTZ R12, -R152, R13 ;  /* 0x0000000d980c7221 */ /* 0x000fe20000010100 */
[----:B------:R-:W-:Y:S01]  /*5740*/  FMUL.FTZ R19, R151, R154 ;  /* 0x0000009a97137220 */ /* 0x000fe20000410000 */
[----:B------:R-:W-:Y:S01]  /*5750*/  HADD2.F32 R154, -RZ, R117.H1_H1 ;  /* 0x30000075ff9a7230 */ /* 0x000fe20000004100 */
[----:B------:R-:W-:Y:S01]  /*5760*/  F2FP.F16.F32.PACK_AB R37, R43, R42 ;  /* 0x0000002a2b25723e */ /* 0x000fe200000000ff */
[----:B------:R-:W-:Y:S02]  /*5770*/  HADD2.F32 R13, -RZ, R118.H1_H1 ;  /* 0x30000076ff0d7230 */ /* 0x000fe40000004100 */
[----:B------:R-:W-:Y:S01]  /*5780*/  FMUL.FTZ R12, R151, R12 ;  /* 0x0000000c970c7220 */ /* 0x000fe20000410000 */
[----:B------:R-:W-:-:S02]  /*5790*/  HADD2.F32 R155, -RZ, R86.H1_H1 ;  /* 0x30000056ff9b7230 */ /* 0x000fc40000004100 */
[----:B------:R-:W-:Y:S01]  /*57a0*/  FFMA.FTZ R19, R19, R154, R156 ;  /* 0x0000009a13137223 */ /* 0x000fe2000001009c */
[----:B------:R-:W-:Y:S02]  /*57b0*/  F2FP.F16.F32.PACK_AB R36, R41, R40 ;  /* 0x000000282924723e */ /* 0x000fe400000000ff */
[----:B------:R-:W-:Y:S01]  /*57c0*/  F2FP.F16.F32.PACK_AB R23, R23, R22 ;  /* 0x000000161717723e */ /* 0x000fe200000000ff */
[----:B------:R-:W-:Y:S01]  /*57d0*/  FFMA.FTZ R154, R12, R13, R155 ;  /* 0x0000000d0c9a7223 */ /* 0x000fe2000001009b */
[----:B------:R-:W-:Y:S02]  /*57e0*/  HADD2.F32 R155, -RZ, R119.H0_H0 ;  /* 0x20000077ff9b7230 */ /* 0x000fe40000004100 */
[----:B------:R-:W-:Y:S01]  /*57f0*/  FADD.FTZ R12, -R152, R15 ;  /* 0x0000000f980c7221 */ /* 0x000fe20000010100 */
[--C-:B------:R-:W-:Y:S01]  /*5800*/  HADD2.F32 R13, -RZ, R87.reuse.H0_H0 ;  /* 0x20000057ff0d7230 */ /* 0x100fe20000004100 */
[----:B------:R-:W-:Y:S01]  /*5810*/  F2FP.F16.F32.PACK_AB R29, R35, R34 ;  /* 0x00000022231d723e */ /* 0x000fe200000000ff */
[----:B------:R-:W-:-:S02]  /*5820*/  HADD2.F32 R15, -RZ, R87.H1_H1 ;  /* 0x30000057ff0f7230 */ /* 0x000fc40000004100 */
[----:B------:R-:W-:Y:S01]  /*5830*/  FMUL.FTZ R12, R151, R12 ;  /* 0x0000000c970c7220 */ /* 0x000fe20000410000 */
[----:B------:R-:W-:Y:S01]  /*5840*/  F2FP.F16.F32.PACK_AB R22, R21, R20 ;  /* 0x000000141516723e */ /* 0x000fe200000000ff */
[----:B------:R-:W-:Y:S01]  /*5850*/  FFMA.FTZ R155, R14, R155, R13 ;  /* 0x0000009b0e9b7223 */ /* 0x000fe2000001000d */
[----:B------:R-:W-:Y:S01]  /*5860*/  HADD2.F32 R13, -RZ, R119.H1_H1 ;  /* 0x30000077ff0d7230 */ /* 0x000fe20000004100 */
[----:B------:R-:W-:Y:S01]  /*5870*/  F2FP.F16.F32.PACK_AB R14, R45, R44 ;  /* 0x0000002c2d0e723e */ /* 0x000fe200000000ff */
[----:B0-----:R-:W-:Y:S01]  /*5880*/  IMAD.WIDE.U32 R44, R3, 0x10, R162 ;  /* 0x00000010032c7825 */ /* 0x001fe200078e00a2 */
[----:B------:R-:W-:-:S03]  /*5890*/  F2FP.F16.F32.PACK_AB R21, R27, R26 ;  /* 0x0000001a1b15723e */ /* 0x000fc600000000ff */
[----:B------:R-:W-:Y:S01]  /*58a0*/  FFMA.FTZ R156, R12, R13, R15 ;  /* 0x0000000d0c9c7223 */ /* 0x000fe2000001000f */
[----:B------:R-:W-:Y:S01]  /*58b0*/  HADD2.F32 R13, -RZ, R80.H0_H0 ;  /* 0x20000050ff0d7230 */ /* 0x000fe20000004100 */
[----:B------:R-:W-:Y:S01]  /*58c0*/  F2FP.F16.F32.PACK_AB R15, R47, R46 ;  /* 0x0000002e2f0f723e */ /* 0x000fe200000000ff */
[----:B------:R-:W-:Y:S01]  /*58d0*/  IMAD.WIDE.U32 R46, R7, 0x10, R162 ;  /* 0x00000010072e7825 */ /* 0x000fe200078e00a2 */
[----:B------:R-:W-:-:S03]  /*58e0*/  F2FP.F16.F32.PACK_AB R12, R49, R48 ;  /* 0x00000030310c723e */ /* 0x000fc600000000ff */
[----:B------:R-:W-:Y:S01]  /*58f0*/  FFMA.FTZ R157, R8, R157, R13 ;  /* 0x0000009d089d7223 */ /* 0x000fe2000001000d */
[----:B------:R-:W-:Y:S01]  /*5900*/  FADD.FTZ R8, -R152, R9 ;  /* 0x0000000998087221 */ /* 0x000fe20000010100 */
[----:B------:R-:W-:Y:S01]  /*5910*/  HADD2.F32 R9, -RZ, R112.H1_H1 ;  /* 0x30000070ff097230 */ /* 0x000fe20000004100 */
[----:B------:R0:W-:Y:S01]  /*5920*/  STG.E.128 desc[UR6][R46.64], R60 ;  /* 0x0000003c2e007986 */ /* 0x0001e2000c101d06 */
[----:B------:R-:W-:Y:S02]  /*5930*/  HADD2.F32 R13, -RZ, R80.H1_H1 ;  /* 0x30000050ff0d7230 */ /* 0x000fe40000004100 */
[----:B------:R-:W-:Y:S01]  /*5940*/  FMUL.FTZ R8, R151, R8 ;  /* 0x0000000897087220 */ /* 0x000fe20000410000 */
[----:B------:R-:W-:Y:S01]  /*5950*/  IMAD.WIDE.U32 R48, R4, 0x10, R162 ;  /* 0x0000001004307825 */ /* 0x000fe200078e00a2 */
[----:B------:R-:W-:-:S03]  /*5960*/  F2FP.F16.F32.PACK_AB R20, R25, R24 ;  /* 0x000000181914723e */ /* 0x000fc600000000ff */
[----:B------:R-:W-:Y:S01]  /*5970*/  FFMA.FTZ R158, R8, R9, R13 ;  /* 0x00000009089e7223 */ /* 0x000fe2000001000d */
[--C-:B------:R-:W-:Y:S02]  /*5980*/  HADD2.F32 R9, -RZ, R81.reuse.H0_H0 ;  /* 0x20000051ff097230 */ /* 0x100fe40000004100 */
[----:B------:R-:W-:Y:S01]  /*5990*/  FADD.FTZ R8, -R152, R11 ;  /* 0x0000000b98087221 */ /* 0x000fe20000010100 */
[----:B------:R-:W-:Y:S01]  /*59a0*/  HADD2.F32 R11, -RZ, R81.H1_H1 ;  /* 0x30000051ff0b7230 */ /* 0x000fe20000004100 */
[----:B------:R-:W-:Y:S01]  /*59b0*/  F2FP.F16.F32.PACK_AB R13, R51, R50 ;  /* 0x00000032330d723e */ /* 0x000fe200000000ff */
[----:B------:R-:W-:-:S04]  /*59c0*/  IMAD.WIDE.U32 R50, R149, 0x10, R162 ;  /* 0x0000001095327825 */ /* 0x000fc800078e00a2 */
[----:B------:R-:W-:Y:S01]  /*59d0*/  FFMA.FTZ R159, R10, R159, R9 ;  /* 0x0000009f0a9f7223 */ /* 0x000fe20000010009 */
[----:B------:R-:W-:Y:S01]  /*59e0*/  FMUL.FTZ R8, R151, R8 ;  /* 0x0000000897087220 */ /* 0x000fe20000410000 */
[----:B------:R-:W-:Y:S01]  /*59f0*/  F2FP.F16.F32.PACK_AB R154, R154, R153 ;  /* 0x000000999a9a723e */ /* 0x000fe200000000ff */
[----:B------:R-:W-:Y:S01]  /*5a00*/  HADD2.F32 R9, -RZ, R113.H1_H1 ;  /* 0x30000071ff097230 */ /* 0x000fe20000004100 */
[----:B------:R-:W-:Y:S01]  /*5a10*/  F2FP.F16.F32.PACK_AB R155, R156, R155 ;  /* 0x0000009b9c9b723e */ /* 0x000fe200000000ff */
[----:B------:R-:W-:Y:S01]  /*5a20*/  HADD2.F32 R10, -RZ, R83.H1_H1 ;  /* 0x30000053ff0a7230 */ /* 0x000fe20000004100 */
[----:B------:R-:W-:Y:S01]  /*5a30*/  F2FP.F16.F32.PACK_AB R153, R19, R18 ;  /* 0x000000121399723e */ /* 0x000fe200000000ff */
[----:B------:R-:W-:-:S04]  /*5a40*/  IMAD.WIDE.U32 R148, R148, 0x10, R162 ;  /* 0x0000001094947825 */ /* 0x000fc800078e00a2 */
[----:B------:R-:W-:Y:S01]  /*5a50*/  FFMA.FTZ R160, R8, R9, R11 ;  /* 0x0000000908a07223 */ /* 0x000fe2000001000b */
[C---:B------:R-:W-:Y:S01]  /*5a60*/  FADD.FTZ R8, -R152.reuse, R145 ;  /* 0x0000009198087221 */ /* 0x040fe20000010100 */
[----:B------:R-:W-:Y:S01]  /*5a70*/  FADD.FTZ R152, -R152, R147 ;  /* 0x0000009398987221 */ /* 0x000fe20000010100 */
[----:B------:R-:W-:Y:S01]  /*5a80*/  HADD2.F32 R9, -RZ, R114.H0_H0 ;  /* 0x20000072ff097230 */ /* 0x000fe20000004100 */
[----:B-1----:R-:W-:Y:S01]  /*5a90*/  LEA R2, R32, R2, 0x2 ;  /* 0x0000000220027211 */ /* 0x002fe200078e10ff */
[----:B------:R-:W-:Y:S02]  /*5aa0*/  HADD2.F32 R11, -RZ, R82.H0_H0 ;  /* 0x20000052ff0b7230 */ /* 0x000fe40000004100 */
[C---:B------:R-:W-:Y:S01]  /*5ab0*/  FMUL.FTZ R8, R151.reuse, R8 ;  /* 0x0000000897087220 */ /* 0x040fe20000410000 */
[----:B------:R-:W-:Y:S02]  /*5ac0*/  HADD2.F32 R145, -RZ, R114.H1_H1 ;  /* 0x30000072ff917230 */ /* 0x000fe40000004100 */
[----:B------:R-:W-:Y:S01]  /*5ad0*/  FMUL.FTZ R147, R151, R152 ;  /* 0x0000009897937220 */ /* 0x000fe20000410000 */
[----:B------:R-:W-:-:S04]  /*5ae0*/  IMAD.WIDE.U32 R6, R6, 0x10, R162 ;  /* 0x0000001006067825 */ /* 0x000fc800078e00a2 */
[----:B------:R-:W-:Y:S01]  /*5af0*/  FFMA.FTZ R144, R144, R9, R11 ;  /* 0x0000000990907223 */ /* 0x000fe2000001000b */
[----:B------:R-:W-:Y:S01]  /*5b00*/  F2FP.F16.F32.PACK_AB R152, R17, R16 ;  /* 0x000000101198723e */ /* 0x000fe200000000ff */
[----:B------:R-:W-:Y:S01]  /*5b10*/  HADD2.F32 R9, -RZ, R82.H1_H1 ;  /* 0x30000052ff097230 */ /* 0x000fe20000004100 */
[----:B------:R-:W-:Y:S01]  /*5b20*/  ISETP.GE.AND P0, PT, R2, R33, PT ;  /* 0x000000210200720c */ /* 0x000fe20003f06270 */
[----:B------:R-:W-:Y:S02]  /*5b30*/  HADD2.F32 R11, -RZ, R83.H0_H0 ;  /* 0x20000053ff0b7230 */ /* 0x000fe40000004100 */
[----:B------:R-:W-:-:S04]  /*5b40*/  IMAD.WIDE.U32 R4, R5, 0x10, R162 ;  /* 0x0000001005047825 */ /* 0x000fc800078e00a2 */
[----:B------:R-:W-:Y:S01]  /*5b50*/  FFMA.FTZ R145, R8, R145, R9 ;  /* 0x0000009108917223 */ /* 0x000fe20000010009 */
[--C-:B------:R-:W-:Y:S02]  /*5b60*/  HADD2.F32 R9, -RZ, R115.reuse.H0_H0 ;  /* 0x20000073ff097230 */ /* 0x100fe40000004100 */
[----:B------:R-:W-:Y:S02]  /*5b70*/  HADD2.F32 R8, -RZ, R115.H1_H1 ;  /* 0x30000073ff087230 */ /* 0x000fe40000004100 */
[----:B------:R-:W-:-:S04]  /*5b80*/  IMAD.WIDE.U32 R150, R150, 0x10, R162 ;  /* 0x0000001096967825 */ /* 0x000fc800078e00a2 */
[----:B------:R-:W-:Y:S01]  /*5b90*/  FFMA.FTZ R146, R146, R9, R11 ;  /* 0x0000000992927223 */ /* 0x000fe2000001000b */
[----:B------:R-:W-:Y:S01]  /*5ba0*/  F2FP.F16.F32.PACK_AB R11, R55, R54 ;  /* 0x00000036370b723e */ /* 0x000fe200000000ff */
[----:B------:R-:W-:Y:S01]  /*5bb0*/  FFMA.FTZ R147, R147, R8, R10 ;  /* 0x0000000893937223 */ /* 0x000fe2000001000a */
[----:B------:R-:W-:Y:S02]  /*5bc0*/  F2FP.F16.F32.PACK_AB R10, R53, R52 ;  /* 0x00000034350a723e */ /* 0x000fe400000000ff */
[----:B------:R-:W-:Y:S02]  /*5bd0*/  F2FP.F16.F32.PACK_AB R9, R59, R58 ;  /* 0x0000003a3b09723e */ /* 0x000fe400000000ff */
[----:B------:R-:W-:Y:S02]  /*5be0*/  F2FP.F16.F32.PACK_AB R8, R57, R56 ;  /* 0x000000383908723e */ /* 0x000fe400000000ff */
[----:B------:R-:W-:Y:S02]  /*5bf0*/  F2FP.F16.F32.PACK_AB R147, R147, R146 ;  /* 0x000000929393723e */ /* 0x000fe400000000ff */
[----:B------:R-:W-:Y:S01]  /*5c00*/  F2FP.F16.F32.PACK_AB R146, R145, R144 ;  /* 0x000000909192723e */ /* 0x000fe200000000ff */
[----:B------:R0:W-:Y:S01]  /*5c10*/  STG.E.128 desc[UR6][R48.64], R8 ;  /* 0x0000000830007986 */ /* 0x0001e2000c101d06 */
[----:B------:R-:W-:-:S02]  /*5c20*/  F2FP.F16.F32.PACK_AB R145, R160, R159 ;  /* 0x0000009fa091723e */ /* 0x000fc400000000ff */
[----:B------:R-:W-:Y:S01]  /*5c30*/  F2FP.F16.F32.PACK_AB R144, R158, R157 ;  /* 0x0000009d9e90723e */ /* 0x000fe200000000ff */
        /* <DEDUP_REMOVED lines=8> */
.L_x_26289:
        /* <DEDUP_REMOVED lines=8> */
.L_x_26292:
[----:B------:R-:W-:Y:S05]  /*5d40*/  BSYNC B0 ;  /* 0x0000000000007941 */ /* 0x000fea0003800000 */
.L_x_26291:
        /* <DEDUP_REMOVED lines=9> */
.L_x_26293:
[----:B------:R-:W-:Y:S01]  /*5de0*/  HFMA2 R153, -RZ, RZ, 0, 2.384185791015625e-07 ;  /* 0x00000004ff997431 */ /* 0x000fe200000001ff */
[----:B------:R-:W-:-:S05]  /*5df0*/  MOV R157, R162 ;  /* 0x000000a2009d7202 */ /* 0x000fca0000000f00 */
[----:B------:R-:W-:-:S05]  /*5e00*/  FADD.FTZ R157, R156, R157 ;  /* 0x0000009d9c9d7221 */ /* 0x000fca0000010000 */
[----:B------:R-:W-:-:S07]  /*5e10*/  MOV R164, R157 ;  /* 0x0000009d00a47202 */ /* 0x000fce0000000f00 */
[----:B------:R-:W-:Y:S05]  /*5e20*/  WARPSYNC.COLLECTIVE R155, `(.L_x_26294) ;  /* 0x000000009b087348 */ /* 0x000fea0003c00000 */
[----:B------:R0:W1:Y:S02]  /*5e30*/  SHFL.BFLY P2, R162, R164, R153, R154 ;  /* 0x0c000099a4a27389 */ /* 0x000064000004009a */
[----:B01----:R-:W-:Y:S05]  /*5e40*/  ENDCOLLECTIVE ;  /* 0x000000000000791b */ /* 0x003fea0003800000 */
.L_x_26294:
        /* <DEDUP_REMOVED lines=8> */
.L_x_26295:
[----:B------:R-:W-:Y:S01]  /*5ed0*/  HFMA2 R153, -RZ, RZ, 0, 9.5367431640625e-07 ;  /* 0x00000010ff997431 */ /* 0x000fe200000001ff */
[----:B------:R-:W-:-:S05]  /*5ee0*/  MOV R159, R162 ;  /* 0x000000a2009f7202 */ /* 0x000fca0000000f00 */
[----:B------:R-:W-:-:S05]  /*5ef0*/  FADD.FTZ R160, R158, R159 ;  /* 0x0000009f9ea07221 */ /* 0x000fca0000010000 */
[----:B------:R-:W-:-:S07]  /*5f00*/  MOV R164, R160 ;  /* 0x000000a000a47202 */ /* 0x000fce0000000f00 */
[----:B------:R-:W-:Y:S05]  /*5f10*/  WARPSYNC.COLLECTIVE R155, `(.L_x_26296) ;  /* 0x000000009b087348 */ /* 0x000fea0003c00000 */
[----:B------:R0:W1:Y:S02]  /*5f20*/  SHFL.BFLY P2, R162, R164, R153, R154 ;  /* 0x0c000099a4a27389 */ /* 0x000064000004009a */
[----:B01----:R-:W-:Y:S05]  /*5f30*/  ENDCOLLECTIVE ;  /* 0x000000000000791b */ /* 0x003fea0003800000 */
.L_x_26296:
        /* <DEDUP_REMOVED lines=137> */
.L_x_26297:
[----:B------:R-:W-:Y:S01]  /*67d0*/  HFMA2 R153, -RZ, RZ, 0, 1.1920928955078125e-07 ;  /* 0x00000002ff997431 */ /* 0x000fe200000001ff */
[----:B------:R-:W-:-:S05]  /*67e0*/  MOV R156, R162 ;  /* 0x000000a2009c7202 */ /* 0x000fca0000000f00 */
[----:B------:R-:W-:-:S05]  /*67f0*/  FADD.FTZ R156, R151, R156 ;  /* 0x0000009c979c7221 */ /* 0x000fca0000010000 */
[----:B------:R-:W-:-:S07]  /*6800*/  MOV R164, R156 ;  /* 0x0000009c00a47202 */ /* 0x000fce0000000f00 */
[----:B------:R-:W-:Y:S05]  /*6810*/  WARPSYNC.COLLECTIVE R155, `(.L_x_26298) ;  /* 0x000000009b087348 */ /* 0x000fea0003c00000 */
[----:B------:R0:W1:Y:S02]  /*6820*/  SHFL.BFLY P2, R162, R164, R153, R154 ;  /* 0x0c000099a4a27389 */ /* 0x000064000004009a */
[----:B01----:R-:W-:Y:S05]  /*6830*/  ENDCOLLECTIVE ;  /* 0x000000000000791b */ /* 0x003fea0003800000 */
.L_x_26298:
[----:B------:R-:W-:Y:S01]  /*6840*/  HFMA2 R153, -RZ, RZ, 0, 2.384185791015625e-07 ;  /* 0x00000004ff997431 */ /* 0x000fe200000001ff */
[----:B------:R-:W-:-:S05]  /*6850*/  MOV R157, R162 ;  /* 0x000000a2009d7202 */ /* 0x000fca0000000f00 */
[----:B------:R-:W-:-:S05]  /*6860*/  FADD.FTZ R157, R156, R157 ;  /* 0x0000009d9c9d7221 */ /* 0x000fca0000010000 */
[----:B------:R-:W-:-:S07]  /*6870*/  MOV R164, R157 ;  /* 0x0000009d00a47202 */ /* 0x000fce0000000f00 */
[----:B------:R-:W-:Y:S05]  /*6880*/  WARPSYNC.COLLECTIVE R155, `(.L_x_26299) ;  /* 0x000000009b087348 */ /* 0x000fea0003c00000 */
[----:B------:R0:W1:Y:S02]  /*6890*/  SHFL.BFLY P2, R162, R164, R153, R154 ;  /* 0x0c000099a4a27389 */ /* 0x000064000004009a */
[----:B01----:R-:W-:Y:S05]  /*68a0*/  ENDCOLLECTIVE ;  /* 0x000000000000791b */ /* 0x003fea0003800000 */
.L_x_26299:
[----:B------:R-:W-:Y:S01]  /*68b0*/  HFMA2 R153, -RZ, RZ, 0, 4.76837158203125e-07 ;  /* 0x00000008ff997431 */ /* 0x000fe200000001ff */
[----:B------:R-:W-:-:S05]  /*68c0*/  MOV R158, R162 ;  /* 0x000000a2009e7202 */ /* 0x000fca0000000f00 */
[----:B------:R-:W-:-:S05]  /*68d0*/  FADD.FTZ R158, R157, R158 ;  /* 0x0000009e9d9e7221 */ /* 0x000fca0000010000 */
[----:B------:R-:W-:-:S07]  /*68e0*/  MOV R164, R158 ;  /* 0x0000009e00a47202 */ /* 0x000fce0000000f00 */
[----:B------:R-:W-:Y:S05]  /*68f0*/  WARPSYNC.COLLECTIVE R155, `(.L_x_26300) ;  /* 0x000000009b087348 */ /* 0x000fea0003c00000 */
[----:B------:R0:W1:Y:S02]  /*6900*/  SHFL.BFLY P2, R162, R164, R153, R154 ;  /* 0x0c000099a4a27389 */ /* 0x000064000004009a */
[----:B01----:R-:W-:Y:S05]  /*6910*/  ENDCOLLECTIVE ;  /* 0x000000000000791b */ /* 0x003fea0003800000 */
.L_x_26300:
[----:B------:R-:W-:Y:S01]  /*6920*/  HFMA2 R153, -RZ, RZ, 0, 9.5367431640625e-07 ;  /* 0x00000010ff997431 */ /* 0x000fe200000001ff */
[----:B------:R-:W-:-:S05]  /*6930*/  MOV R161, R162 ;  /* 0x000000a200a17202 */ /* 0x000fca0000000f00 */
[----:B------:R-:W-:-:S05]  /*6940*/  FADD.FTZ R161, R158, R161 ;  /* 0x000000a19ea17221 */ /* 0x000fca0000010000 */
[----:B------:R-:W-:-:S07]  /*6950*/  MOV R164, R161 ;  /* 0x000000a100a47202 */ /* 0x000fce0000000f00 */
[----:B------:R-:W-:Y:S05]  /*6960*/  WARPSYNC.COLLECTIVE R155, `(.L_x_26301) ;  /* 0x000000009b087348 */ /* 0x000fea0003c00000 */
[----:B------:R0:W1:Y:S02]  /*6970*/  SHFL.BFLY P2, R162, R164, R153, R154 ;  /* 0x0c000099a4a27389 */ /* 0x000064000004009a */
[----:B01----:R-:W-:Y:S05]  /*6980*/  ENDCOLLECTIVE ;  /* 0x000000000000791b */ /* 0x003fea0003800000 */
.L_x_26301:
[----:B------:R-:W-:Y:S01]  /*6990*/  MOV R160, R162 ;  /* 0x000000a200a07202 */ /* 0x000fe20000000f00 */
[----:B------:R-:W-:Y:S06]  /*69a0*/  BRA `(.L_x_26302) ;  /* 0xffffffd800b47947 */ /* 0x000fec000383ffff */
.L_x_26303:
        /* <DEDUP_REMOVED lines=13> */
.L_x_43903:


//--------------------- .text._ZN10layer_norm31ln_parallel_residual_fwd_kernelINS_13Kernel_traitsI6__halfS2_fS2_fjLj2048ELj1ELj4ELj1ELj16ENS_18Kernel_traits_baseILj2048ES2_S2_fS2_fjLj128EEEEELb1ELb0ELb0EEEvNS_9FwdParamsE --------------------------
	.section	.text._ZN10layer_norm31ln_parallel_residual_fwd_kernelINS_13Kernel_traitsI6__halfS2_fS2_fjLj2048ELj1ELj4ELj1ELj16ENS_18Kernel_traits_baseILj2048ES2_S2_fS2_fjLj128EEEEELb1ELb0ELb0EEEvNS_9FwdParamsE,"ax",@progbits
	.align	128
        .global         _ZN10layer_norm31ln_parallel_residual_fwd_kernelINS_13Kernel_traitsI6__halfS2_fS2_fjLj2048ELj1ELj4ELj1ELj16ENS_18Kernel_traits_baseILj2048ES2_S2_fS2_fjLj128EEEEELb1ELb0ELb0EEEvNS_9FwdParamsE
        .type           _ZN10layer_norm31ln_parallel_residual_fwd_kernelINS_13Kernel_traitsI6__halfS2_fS2_fjLj2048ELj1ELj4ELj1ELj16ENS_18Kernel_traits_baseILj2048ES2_S2_fS2_fjLj128EEEEELb1ELb0ELb0EEEvNS_9FwdParamsE,@function
        .size           _ZN10layer_norm31ln_parallel_residual_fwd_kernelINS_13Kernel_traitsI6__halfS2_fS2_fjLj2048ELj1ELj4ELj1ELj16ENS_18Kernel_traits_baseILj2048ES2_S2_fS2_fjLj128EEEEELb1ELb0ELb0EEEvNS_9FwdParamsE,(.L_x_43904 - _ZN10layer_norm31ln_parallel_residual_fwd_kernelINS_13Kernel_traitsI6__halfS2_fS2_fjLj2048ELj1ELj4ELj1ELj16ENS_18Kernel_traits_baseILj2048ES2_S2_fS2_fjLj128EEEEELb1ELb0ELb0EEEvNS_9FwdParamsE)
        .other          _ZN10layer_norm31ln_parallel_residual_fwd_kernelINS_13Kernel_traitsI6__halfS2_fS2_fjLj2048ELj1ELj4ELj1ELj16ENS_18Kernel_traits_baseILj2048ES2_S2_fS2_fjLj128EEEEELb1ELb0ELb0EEEvNS_9FwdParamsE,@"STO_CUDA_ENTRY STV_DEFAULT"
_ZN10layer_norm31ln_parallel_residual_fwd_kernelINS_13Kernel_traitsI6__halfS2_fS2_fjLj2048ELj1ELj4ELj1ELj16ENS_18Kernel_traits_baseILj2048ES2_S2_fS2_fjLj128EEEEELb1ELb0ELb0EEEvNS_9FwdParamsE:
.text._ZN10layer_norm31ln_parallel_residual_fwd_kernelINS_13Kernel_traitsI6__halfS2_fS2_fjLj2048ELj1ELj4ELj1ELj16ENS_18Kernel_traits_baseILj2048ES2_S2_fS2_fjLj128EEEEELb1ELb0ELb0EEEvNS_9FwdParamsE:
        /* <DEDUP_REMOVED lines=21> */
[----:B------:R-:W-:Y:S03]  /*0150*/  BSSY.RECONVERGENT B0, `(.L_x_26304) ;  /* 0x000020c000007945 */ /* 0x000fe60003800200 */
[----:B------:R-:W-:Y:S02]  /*0160*/  LEA.HI R0, R0, R9, RZ, 0x3 ;  /* 0x0000000900007211 */ /* 0x000fe400078f18ff */
[----:B--2---:R-:W-:Y:S02]  /*0170*/  @P0 R2UR UR4, R4 ;  /* 0x00000000040402ca */ /* 0x004fe400000e0000 */
[----:B------:R-:W-:Y:S02]  /*0180*/  @P0 R2UR UR5, R5 ;  /* 0x00000000050502ca */ /* 0x000fe400000e0000 */
[----:B-1----:R-:W-:Y:S01]  /*0190*/  @P0 IADD3 R220, P1, PT, R6, R3, RZ ;  /* 0x0000000306dc0210 */ /* 0x002fe20007f3e0ff */
[----:B------:R-:W-:-:S03]  /*01a0*/  IMAD.MOV.U32 R3, RZ, RZ, R228 ;  /* 0x000000ffff037224 */ /* 0x000fc600078e00e4 */
[----:B------:R-:W-:Y:S02]  /*01b0*/  @P0 IADD3.X R221, PT, PT, RZ, R7, RZ, P1, !PT ;  /* 0x00000007ffdd0210 */ /* 0x000fe40000ffe4ff */
[----:B------:R-:W-:Y:S02]  /*01c0*/  LOP3.LUT R5, R3, 0x1f, RZ, 0x3c, !PT ;  /* 0x0000001f03057812 */ /* 0x000fe400078e3cff */
[--C-:B------:R-:W-:Y:S02]  /*01d0*/  SHF.R.U64 R227, R220, 0x2, R221.reuse ;  /* 0x00000002dce37819 */ /* 0x100fe400000012dd */
[----:B------:R-:W-:Y:S02]  /*01e0*/  LEA.HI.SX32 R0, R0, R5, 0x1d ;  /* 0x0000000500007211 */ /* 0x000fe400078feaff */
        /* <DEDUP_REMOVED lines=15> */
[----:B------:R-:W2:Y:S01]  /*02e0*/  LDC.64 R8, c[0x0][0x3d0] ;  /* 0x0000f400ff087b82 */ /* 0x000ea20000000a00 */
[----:B0-----:R-:W-:-:S07]  /*02f0*/  @P6 IMAD.WIDE.U32 R4, R3, 0x10, R4 ;  /* 0x0000001003046825 */ /* 0x001fce00078e0004 */
[----:B------:R-:W0:Y:S08]  /*0300*/  LDC.64 R10, c[0x0][0x3d8] ;  /* 0x0000f600ff0a7b82 */ /* 0x000e300000000a00 */
[----:B------:R-:W3:Y:S01]  /*0310*/  LDC.64 R68, c[0x0][0x3d0] ;  /* 0x0000f400ff447b82 */ /* 0x000ee20000000a00 */
[C---:B-1----:R-:W-:Y:S01]  /*0320*/  @P6 IMAD.WIDE.U32 R6, R3.reuse, 0x10, R6 ;  /* 0x0000001003066825 */ /* 0x042fe200078e0006 */
[----:B------:R-:W5:Y:S01]  /*0330*/  @P6 LDG.E.128 R12, desc[UR6][R4.64] ;  /* 0x00000006040c6981 */ /* 0x000f62000c1e1d00 */
[----:B------:R-:W-:-:S05]  /*0340*/  @P6 LOP3.LUT R3, R3, 0x20, RZ, 0xfc, !PT ;  /* 0x0000002003036812 */ /* 0x000fca00078efcff */
[----:B------:R-:W1:Y:S01]  /*0350*/  LDC.64 R72, c[0x0][0x3d8] ;  /* 0x0000f600ff487b82 */ /* 0x000e620000000a00 */
[----:B------:R-:W5:Y:S01]  /*0360*/  @P6 LDG.E.128 R16, desc[UR6][R6.64] ;  /* 0x0000000606106981 */ /* 0x000f62000c1e1d00 */
[----:B--2---:R-:W-:-:S06]  /*0370*/  @P5 IMAD.WIDE.U32 R8, R3, 0x10, R8 ;  /* 0x0000001003085825 */ /* 0x004fcc00078e0008 */
[----:B------:R-:W2:Y:S01]  /*0380*/  LDC.64 R76, c[0x0][0x3d0] ;  /* 0x0000f400ff4c7b82 */ /* 0x000ea20000000a00 */
[----:B0-----:R-:W-:-:S07]  /*0390*/  @P5 IMAD.WIDE.U32 R10, R3, 0x10, R10 ;  /* 0x00000010030a5825 */ /* 0x001fce00078e000a */
[----:B------:R-:W0:Y:S01]  /*03a0*/  LDC.64 R80, c[0x0][0x3d8] ;  /* 0x0000f600ff507b82 */ /* 0x000e220000000a00 */
[----:B------:R-:W-:-:S07]  /*03b0*/  @P5 VIADD R3, R3, 0x20 ;  /* 0x0000002003035836 */ /* 0x000fce0000000000 */
[----:B------:R-:W4:Y:S01]  /*03c0*/  LDC.64 R84, c[0x0][0x3d0] ;  /* 0x0000f400ff547b82 */ /* 0x000f220000000a00 */
[----:B---3--:R-:W-:-:S07]  /*03d0*/  @P4 IMAD.WIDE.U32 R68, R3, 0x10, R68 ;  /* 0x0000001003444825 */ /* 0x008fce00078e0044 */
[----:B------:R-:W3:Y:S01]  /*03e0*/  LDC.64 R88, c[0x0][0x3d8] ;  /* 0x0000f600ff587b82 */ /* 0x000ee20000000a00 */
[----:B-1----:R-:W-:-:S07]  /*03f0*/  @P4 IMAD.WIDE.U32 R72, R3, 0x10, R72 ;  /* 0x0000001003484825 */ /* 0x002fce00078e0048 */
[----:B------:R-:W1:Y:S01]  /*0400*/  LDC.64 R92, c[0x0][0x3d0] ;  /* 0x0000f400ff5c7b82 */ /* 0x000e620000000a00 */
[----:B------:R-:W-:-:S07]  /*0410*/  @P4 VIADD R3, R3, 0x20 ;  /* 0x0000002003034836 */ /* 0x000fce0000000000 */
[----:B------:R-:W1:Y:S01]  /*0420*/  LDC.64 R96, c[0x0][0x3d8] ;  /* 0x0000f600ff607b82 */ /* 0x000e620000000a00 */
[----:B--2---:R-:W-:-:S07]  /*0430*/  @P3 IMAD.WIDE.U32 R76, R3, 0x10, R76 ;  /* 0x00000010034c3825 */ /* 0x004fce00078e004c */
[----:B------:R-:W2:Y:S01]  /*0440*/  LDC.64 R98, c[0x0][0x3d0] ;  /* 0x0000f400ff627b82 */ /* 0x000ea20000000a00 */
[C---:B0-----:R-:W-:Y:S01]  /*0450*/  @P3 IMAD.WIDE.U32 R80, R3.reuse, 0x10, R80 ;  /* 0x0000001003503825 */ /* 0x041fe200078e0050 */
[----:B------:R-:W-:Y:S01]  /*0460*/  @P3 IADD3 R3, PT, PT, R3, 0x20, RZ ;  /* 0x0000002003033810 */ /* 0x000fe20007ffe0ff */
[----:B------:R-:W5:Y:S05]  /*0470*/  @P5 LDG.E.128 R20, desc[UR6][R8.64] ;  /* 0x0000000608145981 */ /* 0x000f6a000c1e1d00 */
[----:B------:R-:W0:Y:S01]  /*0480*/  LDC.64 R100, c[0x0][0x3d8] ;  /* 0x0000f600ff647b82 */ /* 0x000e220000000a00 */
[----:B------:R-:W-:Y:S01]  /*0490*/  ISETP.GE.U32.AND P0, PT, R0, 0xe0, PT ;  /* 0x000000e00000780c */ /* 0x000fe20003f06070 */
[----:B----4-:R-:W-:Y:S01]  /*04a0*/  @P2 IMAD.WIDE.U32 R84, R3, 0x10, R84 ;  /* 0x0000001003542825 */ /* 0x010fe200078e0054 */
[----:B------:R-:W5:Y:S01]  /*04b0*/  @P5 LDG.E.128 R24, desc[UR6][R10.64] ;  /* 0x000000060a185981 */ /* 0x000f62000c1e1d00 */
[----:B------:R-:W-:-:S02]  /*04c0*/  @P5 MOV R91, RZ ;  /* 0x000000ff005b5202 */ /* 0x000fc40000000f00 */
[----:B---3--:R-:W-:Y:S01]  /*04d0*/  @P2 IMAD.WIDE.U32 R88, R3, 0x10, R88 ;  /* 0x0000001003582825 */ /* 0x008fe200078e0058 */
        /* <DEDUP_REMOVED lines=12> */
[----:B---3--:R-:W-:-:S02]  /*05a0*/  CS2R R68, SRZ ;  /* 0x0000000000447805 */ /* 0x008fc4000001ff00 */
        /* <DEDUP_REMOVED lines=10> */
[----:B0-----:R-:W-:Y:S01]  /*0650*/  @P0 IMAD.WIDE.U32 R100, R3, 0x10, R100 ;  /* 0x0000001003640825 */ /* 0x001fe200078e0064 */
[----:B---3--:R-:W-:-:S02]  /*0660*/  CS2R R80, SRZ ;  /* 0x0000000000507805 */ /* 0x008fc4000001ff00 */
        /* <DEDUP_REMOVED lines=12> */
[----:B------:R-:W-:Y:S01]  /*0730*/  CS2R R112, SRZ ;  /* 0x0000000000707805 */ /* 0x000fe2000001ff00 */
[----:B------:R0:W5:Y:S01]  /*0740*/  @P0 LDG.E.128 R64, desc[UR6][R100.64] ;  /* 0x0000000664400981 */ /* 0x000162000c1e1d00 */
[----:B------:R-:W-:Y:S02]  /*0750*/  CS2R R118, SRZ ;  /* 0x0000000000767805 */ /* 0x000fe4000001ff00 */
[----:B--2---:R-:W-:Y:S02]  /*0760*/  CS2R R96, SRZ ;  /* 0x0000000000607805 */ /* 0x004fe4000001ff00 */
[----:B------:R-:W-:Y:S02]  /*0770*/  CS2R R116, SRZ ;  /* 0x0000000000747805 */ /* 0x000fe4000001ff00 */
[----:B------:R-:W-:-:S02]  /*0780*/  CS2R R122, SRZ ;  /* 0x00000000007a7805 */ /* 0x000fc4000001ff00 */
[----:B------:R-:W-:Y:S02]  /*0790*/  CS2R R120, SRZ ;  /* 0x0000000000787805 */ /* 0x000fe4000001ff00 */
[----:B-1----:R-:W-:Y:S01]  /*07a0*/  CS2R R98, SRZ ;  /* 0x0000000000627805 */ /* 0x002fe2000001ff00 */
[----:B------:R-:W-:Y:S01]  /*07b0*/  @P6 IMAD.MOV.U32 R95, RZ, RZ, RZ ;  /* 0x000000ffff5f6224 */ /* 0x000fe200078e00ff */
[----:B------:R-:W-:Y:S01]  /*07c0*/  @P4 MOV R87, RZ ;  /* 0x000000ff00574202 */ /* 0x000fe20000000f00 */
[----:B------:R-:W-:Y:S01]  /*07d0*/  @P3 IMAD.MOV.U32 R83, RZ, RZ, RZ ;  /* 0x000000ffff533224 */ /* 0x000fe200078e00ff */
[----:B0-----:R-:W-:Y:S01]  /*07e0*/  CS2R R100, SRZ ;  /* 0x0000000000647805 */ /* 0x001fe2000001ff00 */
[----:B------:R-:W-:Y:S01]  /*07f0*/  @P2 IMAD.MOV.U32 R79, RZ, RZ, RZ ;  /* 0x000000ffff4f2224 */ /* 0x000fe200078e00ff */
[----:B------:R-:W-:Y:S01]  /*0800*/  @P1 MOV R75, RZ ;  /* 0x000000ff004b1202 */ /* 0x000fe20000000f00 */
        /* <DEDUP_REMOVED lines=42> */
.L_x_26306:
        /* <DEDUP_REMOVED lines=41> */
[----:B------:R0:W5:Y:S06]  /*0d40*/  @P5 LDG.E.128 R24, desc[UR6][R68.64] ;  /* 0x0000000644185981 */ /* 0x00016c000c1e1d00 */
[----:B------:R-:W4:Y:S01]  /*0d50*/  @P1 LDC.64 R132, c[0x0][0x440] ;  /* 0x00011000ff841b82 */ /* 0x000f220000000a00 */
[----:B------:R-:W-:Y:S01]  /*0d60*/  @P5 VIADD R3, R3, 0x20 ;  /* 0x0000002003035836 */ /* 0x000fe20000000000 */
[----:B------:R0:W5:Y:S03]  /*0d70*/  @P5 LD.E.128 R116, desc[UR6][R72.64] ;  /* 0x0000000648745980 */ /* 0x000166000c101d00 */
[----:B------:R-:W-:-:S03]  /*0d80*/  @P4 IMAD.WIDE.U32 R76, R3, 0x10, R76 ;  /* 0x00000010034c4825 */ /* 0x000fc600078e004c */
[----:B--2---:R-:W2:Y:S01]  /*0d90*/  @P0 LDC.64 R4, c[0x0][0x440] ;  /* 0x00011000ff040b82 */ /* 0x004ea20000000a00 */
[----:B------:R-:W-:-:S04]  /*0da0*/  @P4 IMAD.WIDE.U32 R80, R3, 0x10, R80 ;  /* 0x0000001003504825 */ /* 0x000fc800078e0050 */
[C---:B------:R-:W-:Y:S01]  /*0db0*/  @P4 IMAD.WIDE.U32 R84, R3.reuse, 0x10, R84 ;  /* 0x0000001003544825 */ /* 0x040fe200078e0054 */
[----:B------:R-:W-:Y:S01]  /*0dc0*/  ISETP.GE.U32.AND P5, PT, R0, 0x100, PT ;  /* 0x000001000000780c */ /* 0x000fe20003fa6070 */
[----:B------:R1:W5:Y:S02]  /*0dd0*/  @P4 LDG.E.128 R28, desc[UR6][R76.64] ;  /* 0x000000064c1c4981 */ /* 0x000364000c1e1d00 */
[----:B------:R-:W-:Y:S01]  /*0de0*/  @P4 VIADD R3, R3, 0x20 ;  /* 0x0000002003034836 */ /* 0x000fe20000000000 */
[----:B0-----:R-:W-:Y:S01]  /*0df0*/  CS2R R68, SRZ ;  /* 0x0000000000447805 */ /* 0x001fe2000001ff00 */
[----:B------:R0:W5:Y:S02]  /*0e00*/  @P4 LDG.E.128 R32, desc[UR6][R80.64] ;  /* 0x0000000650204981 */ /* 0x000164000c1e1d00 */
[C---:B------:R-:W-:Y:S01]  /*0e10*/  @P3 IMAD.WIDE.U32 R88, R3.reuse, 0x10, R88 ;  /* 0x0000001003583825 */ /* 0x040fe200078e0058 */
[----:B------:R-:W-:Y:S01]  /*0e20*/  CS2R R72, SRZ ;  /* 0x0000000000487805 */ /* 0x000fe2000001ff00 */
        /* <DEDUP_REMOVED lines=18> */
[C---:B----4-:R-:W-:Y:S01]  /*0f50*/  @P1 IMAD.WIDE.U32 R132, R3.reuse, 0x10, R132 ;  /* 0x0000001003841825 */ /* 0x050fe200078e0084 */
        /* <DEDUP_REMOVED lines=10> */
[----:B0-----:R-:W-:Y:S01]  /*1000*/  CS2R R80, SRZ ;  /* 0x0000000000507805 */ /* 0x001fe2000001ff00 */
[----:B------:R-:W-:Y:S01]  /*1010*/  IMAD.MOV.U32 R74, RZ, RZ, RZ ;  /* 0x000000ffff4a7224 */ /* 0x000fe200078e00ff */
[----:B------:R-:W-:Y:S01]  /*1020*/  CS2R R84, SRZ ;  /* 0x0000000000547805 */ /* 0x000fe2000001ff00 */
[----:B------:R-:W-:Y:S01]  /*1030*/  IMAD.MOV.U32 R82, RZ, RZ, RZ ;  /* 0x000000ffff527224 */ /* 0x000fe200078e00ff */
[----:B------:R-:W-:Y:S01]  /*1040*/  MOV R90, RZ ;  /* 0x000000ff005a7202 */ /* 0x000fe20000000f00 */
[----:B------:R-:W-:Y:S01]  /*1050*/  IMAD.MOV.U32 R86, RZ, RZ, RZ ;  /* 0x000000ffff567224 */ /* 0x000fe200078e00ff */
[----:B-1----:R-:W-:Y:S01]  /*1060*/  CS2R R88, SRZ ;  /* 0x0000000000587805 */ /* 0x002fe2000001ff00 */
        /* <DEDUP_REMOVED lines=36> */
.L_x_26305:
        /* <DEDUP_REMOVED lines=119> */
.L_x_26308:
        /* <DEDUP_REMOVED lines=41> */
[----:B------:R4:W5:Y:S06]  /*1cb0*/  @P5 LD.E.128 R88, desc[UR6][R96.64] ;  /* 0x0000000660585980 */ /* 0x00096c000c101d00 */
[----:B------:R-:W1:Y:S01]  /*1cc0*/  @P1 LDC.64 R130, c[0x0][0x438] ;  /* 0x00010e00ff821b82 */ /* 0x000e620000000a00 */
[----:B------:R-:W-:Y:S01]  /*1cd0*/  @P5 VIADD R3, R3, 0x20 ;  /* 0x0000002003035836 */ /* 0x000fe20000000000 */
[----:B------:R4:W5:Y:S03]  /*1ce0*/  @P5 LDG.E.128 R24, desc[UR6][R100.64] ;  /* 0x0000000664185981 */ /* 0x000966000c1e1d00 */
[----:B0-----:R-:W-:-:S03]  /*1cf0*/  @P4 IMAD.WIDE.U32 R104, R3, 0x10, R104 ;  /* 0x0000001003684825 */ /* 0x001fc600078e0068 */
[----:B--2---:R-:W0:Y:S01]  /*1d00*/  @P0 LDC.64 R8, c[0x0][0x438] ;  /* 0x00010e00ff080b82 */ /* 0x004e220000000a00 */
[----:B------:R-:W-:-:S04]  /*1d10*/  @P4 IMAD.WIDE.U32 R108, R3, 0x10, R108 ;  /* 0x00000010036c4825 */ /* 0x000fc800078e006c */
[C---:B------:R-:W-:Y:S01]  /*1d20*/  @P4 IMAD.WIDE.U32 R112, R3.reuse, 0x10, R112 ;  /* 0x0000001003704825 */ /* 0x040fe200078e0070 */
[----:B------:R-:W-:Y:S01]  /*1d30*/  ISETP.GE.U32.AND P5, PT, R0, 0x100, PT ;  /* 0x000001000000780c */ /* 0x000fe20003fa6070 */
[----:B------:R2:W5:Y:S02]  /*1d40*/  @P4 LDG.E.128 R28, desc[UR6][R104.64] ;  /* 0x00000006681c4981 */ /* 0x000564000c1e1d00 */
[----:B------:R-:W-:Y:S01]  /*1d50*/  @P4 VIADD R3, R3, 0x20 ;  /* 0x0000002003034836 */ /* 0x000fe20000000000 */
[----:B----4-:R-:W-:Y:S01]  /*1d60*/  CS2R R96, SRZ ;  /* 0x0000000000607805 */ /* 0x010fe2000001ff00 */
[----:B------:R4:W5:Y:S02]  /*1d70*/  @P4 LD.E.128 R84, desc[UR6][R108.64] ;  /* 0x000000066c544980 */ /* 0x000964000c101d00 */
[C---:B------:R-:W-:Y:S01]  /*1d80*/  @P3 IMAD.WIDE.U32 R116, R3.reuse, 0x10, R116 ;  /* 0x0000001003743825 */ /* 0x040fe200078e0074 */
[----:B------:R-:W-:Y:S01]  /*1d90*/  CS2R R100, SRZ ;  /* 0x0000000000647805 */ /* 0x000fe2000001ff00 */
        /* <DEDUP_REMOVED lines=16> */
[C---:B------:R-:W-:Y:S01]  /*1ea0*/  @P1 IMAD.WIDE.U32 R130, R3.reuse, 0x10, R130 ;  /* 0x0000001003821825 */ /* 0x040fe200078e0082 */
        /* <DEDUP_REMOVED lines=12> */
[----:B----4-:R-:W-:Y:S01]  /*1f70*/  CS2R R108, SRZ ;  /* 0x00000000006c7805 */ /* 0x010fe2000001ff00 */
[----:B------:R-:W-:Y:S01]  /*1f80*/  IMAD.MOV.U32 R102, RZ, RZ, RZ ;  /* 0x000000ffff667224 */ /* 0x000fe200078e00ff */
[----:B------:R-:W-:Y:S01]  /*1f90*/  CS2R R112, SRZ ;  /* 0x0000000000707805 */ /* 0x000fe2000001ff00 */
[----:B------:R-:W-:Y:S01]  /*1fa0*/  IMAD.MOV.U32 R110, RZ, RZ, RZ ;  /* 0x000000ffff6e7224 */ /* 0x000fe200078e00ff */
[----:B------:R-:W-:Y:S01]  /*1fb0*/  MOV R118, RZ ;  /* 0x000000ff00767202 */ /* 0x000fe20000000f00 */
[----:B------:R-:W-:Y:S01]  /*1fc0*/  IMAD.MOV.U32 R114, RZ, RZ, RZ ;  /* 0x000000ffff727224 */ /* 0x000fe200078e00ff */
[----:B--2---:R-:W-:Y:S01]  /*1fd0*/  CS2R R116, SRZ ;  /* 0x0000000000747805 */ /* 0x004fe2000001ff00 */
        /* <DEDUP_REMOVED lines=35> */
.L_x_26307:
[----:B------:R-:W-:Y:S05]  /*2210*/  BSYNC.RECONVERGENT B0 ;  /* 0x0000000000007941 */ /* 0x000fea0003800200 */
.L_x_26304:
        /* <DEDUP_REMOVED lines=10> */
[----:B------:R-:W-:Y:S01]  /*22c0*/  UIADD3 UR10, UPT, UPT, UR4, 0x3c6ef372, URZ ;  /* 0x3c6ef372040a7890 */ /* 0x000fe2000fffe0ff */
[----:B------:R-:W-:Y:S01]  /*22d0*/  LOP3.LUT R220, R220, 0x3, RZ, 0xc0, !PT ;  /* 0x00000003dcdc7812 */ /* 0x000fe200078ec0ff */
[----:B------:R-:W-:Y:S01]  /*22e0*/  UIADD3 UR11, UPT, UPT, UR5, 0x76cf5d0a, URZ ;  /* 0x76cf5d0a050b7890 */ /* 0x000fe2000fffe0ff */
[----:B------:R-:W-:Y:S01]  /*22f0*/  IMAD.MOV.U32 R11, RZ, RZ, RZ ;  /* 0x000000ffff0b7224 */ /* 0x000fe200078e00ff */
[----:B------:R-:W-:Y:S02]  /*2300*/  UIADD3 UR12, UPT, UPT, UR4, 0x78dde6e4, URZ ;  /* 0x78dde6e4040c7890 */ /* 0x000fe4000fffe0ff */
[----:B------:R-:W-:Y:S02]  /*2310*/  UIADD3 UR13, UPT, UPT, UR5, -0x56f99767, URZ ;  /* 0xa9066899050d7890 */ /* 0x000fe4000fffe0ff */
[----:B------:R-:W-:-:S02]  /*2320*/  UIADD3 UR15, UPT, UPT, UR4, 0x5384540f, URZ ;  /* 0x5384540f040f7890 */ /* 0x000fc4000fffe0ff */
[----:B------:R-:W-:Y:S02]  /*2330*/  UIADD3 UR16, UPT, UPT, UR4, -0xe443238, URZ ;  /* 0xf1bbcdc804107890 */ /* 0x000fe4000fffe0ff */
[----:B------:R-:W-:Y:S02]  /*2340*/  UIADD3 UR17, UPT, UPT, UR5, -0x24c28bd8, URZ ;  /* 0xdb3d742805117890 */ /* 0x000fe4000fffe0ff */
        /* <DEDUP_REMOVED lines=11> */
[C---:B------:R-:W-:Y:S01]  /*2400*/  IMAD.HI.U32 R7, R3.reuse, -0x2daee0ad, RZ ;  /* 0xd2511f5303077827 */ /* 0x040fe200078e00ff */
[----:B------:R-:W-:Y:S01]  /*2410*/  LOP3.LUT R5, R6, UR8, R5, 0x96, !PT ;  /* 0x0000000806057c12 */ /* 0x000fe2000f8e9605 */
[----:B------:R-:W-:Y:S02]  /*2420*/  UIADD3 UR8, UPT, UPT, UR4, -0x255992d5, URZ ;  /* 0xdaa66d2b04087890 */ /* 0x000fe4000fffe0ff */
[----:B------:R-:W-:Y:S01]  /*2430*/  IMAD R9, R3, -0x2daee0ad, RZ ;  /* 0xd2511f5303097824 */ /* 0x000fe200078e02ff */
[----:B------:R-:W-:Y:S01]  /*2440*/  LOP3.LUT R7, R8, UR9, R7, 0x96, !PT ;  /* 0x0000000908077c12 */ /* 0x000fe2000f8e9607 */
[----:B------:R-:W-:Y:S01]  /*2450*/  IMAD.HI.U32 R6, R5, -0x2daee0ad, RZ ;  /* 0xd2511f5305067827 */ /* 0x000fe200078e00ff */
[----:B------:R-:W-:-:S03]  /*2460*/  UIADD3 UR9, UPT, UPT, UR5, 0x32370b8f, URZ ;  /* 0x32370b8f05097890 */ /* 0x000fc6000fffe0ff */
[----:B------:R-:W-:Y:S01]  /*2470*/  IMAD R4, R4, -0x326172a9, RZ ;  /* 0xcd9e8d5704047824 */ /* 0x000fe200078e02ff */
[----:B------:R-:W-:Y:S01]  /*2480*/  LOP3.LUT R6, R9, UR11, R6, 0x96, !PT ;  /* 0x0000000b09067c12 */ /* 0x000fe2000f8e9606 */
[----:B------:R-:W-:Y:S01]  /*2490*/  IMAD.HI.U32 R3, R7, -0x326172a9, RZ ;  /* 0xcd9e8d5707037827 */ /* 0x000fe200078e00ff */
[----:B------:R-:W-:-:S03]  /*24a0*/  UIADD3 UR11, UPT, UPT, UR5, -0x126145ec, URZ ;  /* 0xed9eba14050b7890 */ /* 0x000fc6000fffe0ff */
        /* <DEDUP_REMOVED lines=10> */
[----:B------:R-:W-:Y:S01]  /*2550*/  IMAD R8, R3, -0x2daee0ad, RZ ;  /* 0xd2511f5303087824 */ /* 0x000fe200078e02ff */
[----:B------:R-:W-:Y:S01]  /*2560*/  UIADD3 UR9, UPT, UPT, UR5, 0x646e171e, URZ ;  /* 0x646e171e05097890 */ /* 0x000fe2000fffe0ff */
[----:B------:R-:W-:-:S04]  /*2570*/  IMAD.HI.U32 R7, R4, -0x2daee0ad, RZ ;  /* 0xd2511f5304077827 */ /* 0x000fc800078e00ff */
[C---:B------:R-:W-:Y:S01]  /*2580*/  IMAD.HI.U32 R3, R5.reuse, -0x326172a9, RZ ;  /* 0xcd9e8d5705037827 */ /* 0x040fe200078e00ff */
[----:B------:R-:W-:Y:S01]  /*2590*/  LOP3.LUT R7, R8, UR11, R7, 0x96, !PT ;  /* 0x0000000b08077c12 */ /* 0x000fe2000f8e9607 */
[----:B------:R-:W-:Y:S02]  /*25a0*/  UIADD3 UR11, UPT, UPT, UR5, 0x1fd5c5a3, URZ ;  /* 0x1fd5c5a3050b7890 */ /* 0x000fe4000fffe0ff */
        /* <DEDUP_REMOVED lines=17> */
[----:B------:R-:W3:Y:S01]  /*26c0*/  LDCU.64 UR8, c[0x0][0x398] ;  /* 0x00007300ff0877ac */ /* 0x000ee20008000a00 */
[----:B------:R-:W-:-:S04]  /*26d0*/  IMAD.HI.U32 R4, R7, -0x326172a9, RZ ;  /* 0xcd9e8d5707047827 */ /* 0x000fc800078e00ff */
[----:B------:R-:W-:Y:S01]  /*26e0*/  IMAD.HI.U32 R6, R3, -0x2daee0ad, RZ ;  /* 0xd2511f5303067827 */ /* 0x000fe200078e00ff */
[----:B------:R-:W-:Y:S01]  /*26f0*/  LOP3.LUT R4, R5, UR15, R4, 0x96, !PT ;  /* 0x0000000f05047c12 */ /* 0x000fe2000f8e9604 */
[----:B------:R-:W4:Y:S02]  /*2700*/  LDCU UR15, c[0x0][0x448] ;  /* 0x00008900ff0f77ac */ /* 0x000f240008000800 */
[----:B------:R-:W-:Y:S01]  /*2710*/  IMAD R10, R3, -0x2daee0ad, RZ ;  /* 0xd2511f53030a7824 */ /* 0x000fe200078e02ff */
[----:B------:R-:W-:Y:S01]  /*2720*/  LOP3.LUT R6, R9, UR11, R6, 0x96, !PT ;  /* 0x0000000b09067c12 */ /* 0x000fe2000f8e9606 */
[----:B------:R-:W-:Y:S01]  /*2730*/  IMAD R8, R7, -0x326172a9, RZ ;  /* 0xcd9e8d5707087824 */ /* 0x000fe200078e02ff */
[----:B------:R-:W0:Y:S01]  /*2740*/  LDCU.64 UR10, c[0x0][0x3a0] ;  /* 0x00007400ff0a77ac */ /* 0x000e220008000a00 */
        /* <DEDUP_REMOVED lines=11> */
[----:B01234-:R-:W-:-:S07]  /*2800*/  IMAD R221, R3, -0x2daee0ad, RZ ;  /* 0xd2511f5303dd7824 */ /* 0x01ffce00078e02ff */
.L_x_27325:
        /* <DEDUP_REMOVED lines=41> */
.L_x_26314:
        /* <DEDUP_REMOVED lines=13> */
.L_x_26316:
[----:B------:R-:W-:Y:S05]  /*2b70*/  BSYNC.RECONVERGENT B2 ;  /* 0x0000000000027941 */ /* 0x000fea0003800200 */
.L_x_26315:
        /* <DEDUP_REMOVED lines=57> */
[----:B------:R-:W-:Y:S01]  /*2f10*/  HFMA2 R154, -RZ, RZ, 0, 0 ;  /* 0x00000000ff9a7431 */ /* 0x000fe200000001ff */
[----:B------:R-:W-:Y:S01]  /*2f20*/  LOP3.LUT R224, R152, UR17, R155, 0x96, !PT ;  /* 0x0000001198e07c12 */ /* 0x000fe2000f8e969b */
[----:B------:R-:W-:-:S07]  /*2f30*/  IMAD.MOV.U32 R152, RZ, RZ, R221 ;  /* 0x000000ffff987224 */ /* 0x000fce00078e00dd */
.L_x_26313:
[----:B------:R-:W-:Y:S05]  /*2f40*/  BSYNC.RECONVERGENT B1 ;  /* 0x0000000000017941 */ /* 0x000fea0003800200 */
.L_x_26312:
        /* <DEDUP_REMOVED lines=8> */
[----:B------:R-:W-:-:S03]  /*2fd0*/  MOV R155, R222 ;  /* 0x000000de009b7202 */ /* 0x000fc60000000f00 */
[----:B0-----:R-:W-:Y:S01]  /*2fe0*/  FSETP.LE.FTZ.AND P3, PT, R152, R217, PT ;  /* 0x000000d99800720b */ /* 0x001fe20003f73000 */
[----:B-----5:R-:W-:-:S12]  /*2ff0*/  HADD2.F32 R152, -RZ, R156.H0_H0 ;  /* 0x2000009cff987230 */ /* 0x020fd80000004100 */
        /* <DEDUP_REMOVED lines=10> */
.L_x_26319:
        /* <DEDUP_REMOVED lines=13> */
.L_x_26321:
[----:B------:R-:W-:Y:S05]  /*3170*/  BSYNC.RECONVERGENT B2 ;  /* 0x0000000000027941 */ /* 0x000fea0003800200 */
.L_x_26320:
        /* <DEDUP_REMOVED lines=55> */
[----:B------:R-:W-:-:S04]  /*34f0*/  LOP3.LUT R223, R220, UR16, R223, 0x96, !PT ;  /* 0x00000010dcdf7c12 */ /* 0x000fc8000f8e96df */
[----:B------:R-:W-:Y:S01]  /*3500*/  LOP3.LUT R224, R218, UR17, R155, 0x96, !PT ;  /* 0x00000011dae07c12 */ /* 0x000fe2000f8e969b */
[----:B------:R-:W-:Y:S01]  /*3510*/  IMAD.MOV.U32 R218, RZ, RZ, RZ ;  /* 0x000000ffffda7224 */ /* 0x000fe200078e00ff */
[----:B------:R-:W-:Y:S01]  /*3520*/  MOV R155, R216 ;  /* 0x000000d8009b7202 */ /* 0x000fe20000000f00 */
[----:B------:R-:W-:-:S07]  /*3530*/  IMAD.MOV.U32 R216, RZ, RZ, R154 ;  /* 0x000000ffffd87224 */ /* 0x000fce00078e009a */
.L_x_26318:
[----:B------:R-:W-:Y:S05]  /*3540*/  BSYNC.RECONVERGENT B1 ;  /* 0x0000000000017941 */ /* 0x000fea0003800200 */
.L_x_26317:
[----:B------:R-:W-:Y:S01]  /*3550*/  I2FP.F32.U32 R154, R155 ;  /* 0x0000009b009a7245 */ /* 0x000fe20000201000 */
[----:B------:R-:W-:Y:S01]  /*3560*/  BSSY.RECONVERGENT B1, `(.L_x_26322) ;  /* 0x000005c000017945 */ /* 0x000fe20003800200 */
[----:B------:R-:W-:Y:S01]  /*3570*/  ISETP.NE.AND P2, PT, R218, 0x1, PT ;  /* 0x00000001da00780c */ /* 0x000fe20003f45270 */
[----:B------:R-:W-:Y:S01]  /*3580*/  HFMA2 R219, -RZ, RZ, 0, 1.1920928955078125e-07 ;  /* 0x00000002ffdb7431 */ /* 0x000fe200000001ff */
[----:B------:R-:W-:Y:S01]  /*3590*/  LOP3.LUT R229, R229, 0xfffffff7, RZ, 0xc0, !PT ;  /* 0xfffffff7e5e57812 */ /* 0x000fe200078ec0ff */
[----:B------:R-:W-:Y:S01]  /*35a0*/  FFMA.FTZ R154, R154, R153, 1.1641532182693481445e-10 ;  /* 0x2f0000009a9a7423 */ /* 0x000fe20000010099 */
[----:B------:R-:W-:-:S04]  /*35b0*/  HADD2.F32 R155, -RZ, R156.H1_H1 ;  /* 0x3000009cff9b7230 */ /* 0x000fc80000004100 */
        /* <DEDUP_REMOVED lines=12> */
.L_x_26324:
        /* <DEDUP_REMOVED lines=13> */
.L_x_26326:
[----:B------:R-:W-:Y:S05]  /*3750*/  BSYNC.RECONVERGENT B2 ;  /* 0x0000000000027941 */ /* 0x000fea0003800200 */
.L_x_26325:
        /* <DEDUP_REMOVED lines=59> */
[----:B------:R-:W-:-:S07]  /*3b10*/  HFMA2 R219, -RZ, RZ, 0, 0 ;  /* 0x00000000ffdb7431 */ /* 0x000fce00000001ff */
.L_x_26323:
[----:B------:R-:W-:Y:S05]  /*3b20*/  BSYNC.RECONVERGENT B1 ;  /* 0x0000000000017941 */ /* 0x000fea0003800200 */
.L_x_26322:
[----:B------:R-:W-:Y:S01]  /*3b30*/  I2FP.F32.U32 R154, R154 ;  /* 0x0000009a009a7245 */ /* 0x000fe20000201000 */
[----:B------:R-:W-:Y:S01]  /*3b40*/  BSSY.RECONVERGENT B1, `(.L_x_26327) ;  /* 0x000005c000017945 */ /* 0x000fe20003800200 */
[----:B------:R-:W-:Y:S01]  /*3b50*/  ISETP.NE.AND P2, PT, R219, 0x1, PT ;  /* 0x00000001db00780c */ /* 0x000fe20003f45270 */
[----:B------:R-:W-:Y:S01]  /*3b60*/  IMAD.MOV.U32 R218, RZ, RZ, 0x2 ;  /* 0x00000002ffda7424 */ /* 0x000fe200078e00ff */
[----:B------:R-:W-:Y:S01]  /*3b70*/  LOP3.LUT R229, R229, 0xfffffffb, RZ, 0xc0, !PT ;  /* 0xfffffffbe5e57812 */ /* 0x000fe200078ec0ff */
[----:B------:R-:W-:Y:S01]  /*3b80*/  FFMA.FTZ R154, R154, R153, 1.1641532182693481445e-10 ;  /* 0x2f0000009a9a7423 */ /* 0x000fe20000010099 */
[----:B------:R-:W-:-:S04]  /*3b90*/  IMAD.MOV.U32 R156, RZ, RZ, R222 ;  /* 0x000000ffff9c7224 */ /* 0x000fc800078e00de */
[----:B------:R-:W-:Y:S01]  /*3ba0*/  FSETP.LE.FTZ.AND P3, PT, R154, R217, PT ;  /* 0x000000d99a00720b */ /* 0x000fe20003f73000 */
[----:B------:R-:W-:-:S12]  /*3bb0*/  HADD2.F32 R154, -RZ, R157.H0_H0 ;  /* 0x2000009dff9a7230 */ /* 0x000fd80000004100 */
        /* <DEDUP_REMOVED lines=10> */
.L_x_26329:
        /* <DEDUP_REMOVED lines=13> */
.L_x_26331:
[----:B------:R-:W-:Y:S05]  /*3d30*/  BSYNC.RECONVERGENT B2 ;  /* 0x0000000000027941 */ /* 0x000fea0003800200 */
.L_x_26330:
        /* <DEDUP_REMOVED lines=60> */
.L_x_26328:
[----:B------:R-:W-:Y:S05]  /*4100*/  BSYNC.RECONVERGENT B1 ;  /* 0x0000000000017941 */ /* 0x000fea0003800200 */
.L_x_26327:
[----:B------:R-:W-:Y:S01]  /*4110*/  I2FP.F32.U32 R156, R156 ;  /* 0x0000009c009c7245 */ /* 0x000fe20000201000 */
[----:B------:R-:W-:Y:S01]  /*4120*/  BSSY.RECONVERGENT B1, `(.L_x_26332) ;  /* 0x000005c000017945 */ /* 0x000fe20003800200 */
[----:B------:R-:W-:Y:S01]  /*4130*/  ISETP.NE.AND P2, PT, R218, 0x1, PT ;  /* 0x00000001da00780c */ /* 0x000fe20003f45270 */
[----:B------:R-:W-:Y:S01]  /*4140*/  HADD2.F32 R232, -RZ, R157.H1_H1 ;  /* 0x3000009dffe87230 */ /* 0x000fe20000004100 */
        /* <DEDUP_REMOVED lines=15> */
.L_x_26334:
        /* <DEDUP_REMOVED lines=13> */
.L_x_26336:
[----:B------:R-:W-:Y:S05]  /*4310*/  BSYNC.RECONVERGENT B2 ;  /* 0x0000000000027941 */ /* 0x000fea0003800200 */
.L_x_26335:
        /* <DEDUP_REMOVED lines=56> */
[----:B------:R-:W-:-:S04]  /*46a0*/  LOP3.LUT R223, R220, UR16, R223, 0x96, !PT ;  /* 0x00000010dcdf7c12 */ /* 0x000fc8000f8e96df */
[----:B------:R-:W-:Y:S02]  /*46b0*/  LOP3.LUT R224, R218, UR17, R157, 0x96, !PT ;  /* 0x00000011dae07c12 */ /* 0x000fe4000f8e969d */
[----:B------:R-:W-:Y:S01]  /*46c0*/  MOV R157, R216 ;  /* 0x000000d8009d7202 */ /* 0x000fe20000000f00 */
[----:B------:R-:W-:-:S07]  /*46d0*/  IMAD.MOV.U32 R216, RZ, RZ, R156 ;  /* 0x000000ffffd87224 */ /* 0x000fce00078e009c */
.L_x_26333:
[----:B------:R-:W-:Y:S05]  /*46e0*/  BSYNC.RECONVERGENT B1 ;  /* 0x0000000000017941 */ /* 0x000fea0003800200 */
.L_x_26332:
[----:B------:R-:W-:Y:S01]  /*46f0*/  ISETP.NE.AND P3, PT, R219, 0x1, PT ;  /* 0x00000001db00780c */ /* 0x000fe20003f65270 */
[----:B------:R-:W-:Y:S01]  /*4700*/  BSSY.RECONVERGENT B1, `(.L_x_26337) ;  /* 0x000005a000017945 */ /* 0x000fe20003800200 */
[----:B------:R-:W-:Y:S01]  /*4710*/  I2FP.F32.U32 R156, R157 ;  /* 0x0000009d009c7245 */ /* 0x000fe20000201000 */
[----:B------:R-:W-:Y:S02]  /*4720*/  HFMA2 R218, -RZ, RZ, 0, 1.1920928955078125e-07 ;  /* 0x00000002ffda7431 */ /* 0x000fe400000001ff */
[----:B------:R-:W-:Y:S02]  /*4730*/  HADD2.F32 R231, -RZ, R158.H0_H0 ;  /* 0x2000009effe77230 */ /* 0x000fe40000004100 */
        /* <DEDUP_REMOVED lines=12> */
.L_x_26339:
        /* <DEDUP_REMOVED lines=13> */
.L_x_26341:
[----:B------:R-:W-:Y:S05]  /*48d0*/  BSYNC.RECONVERGENT B2 ;  /* 0x0000000000027941 */ /* 0x000fea0003800200 */
.L_x_26340:
        /* <DEDUP_REMOVED lines=57> */
[----:B------:R-:W-:Y:S02]  /*4c70*/  HFMA2 R218, -RZ, RZ, 0, 0 ;  /* 0x00000000ffda7431 */ /* 0x000fe400000001ff */
[----:B------:R-:W-:Y:S02]  /*4c80*/  IMAD.MOV.U32 R157, RZ, RZ, R216 ;  /* 0x000000ffff9d7224 */ /* 0x000fe400078e00d8 */
[----:B------:R-:W-:-:S07]  /*4c90*/  IMAD.MOV.U32 R216, RZ, RZ, R156 ;  /* 0x000000ffffd87224 */ /* 0x000fce00078e009c */
.L_x_26338:
[----:B------:R-:W-:Y:S05]  /*4ca0*/  BSYNC.RECONVERGENT B1 ;  /* 0x0000000000017941 */ /* 0x000fea0003800200 */
.L_x_26337:
[----:B------:R-:W-:Y:S01]  /*4cb0*/  ISETP.NE.AND P4, PT, R218, 0x1, PT ;  /* 0x00000001da00780c */ /* 0x000fe20003f85270 */
[----:B------:R-:W-:Y:S01]  /*4cc0*/  BSSY.RECONVERGENT B1, `(.L_x_26342) ;  /* 0x000005a000017945 */ /* 0x000fe20003800200 */
[----:B------:R-:W-:Y:S01]  /*4cd0*/  I2FP.F32.U32 R156, R157 ;  /* 0x0000009d009c7245 */ /* 0x000fe20000201000 */
[----:B------:R-:W-:Y:S02]  /*4ce0*/  HADD2.F32 R158, -RZ, R158.H1_H1 ;  /* 0x3000009eff9e7230 */ /* 0x000fe40000004100 */
        /* <DEDUP_REMOVED lines=13> */
.L_x_26344:
        /* <DEDUP_REMOVED lines=13> */
.L_x_26346:
[----:B------:R-:W-:Y:S05]  /*4e90*/  BSYNC.RECONVERGENT B2 ;  /* 0x0000000000027941 */ /* 0x000fea0003800200 */
.L_x_26345:
        /* <DEDUP_REMOVED lines=57> */
[----:B------:R-:W-:Y:S01]  /*5230*/  LOP3.LUT R224, R218, UR17, R157, 0x96, !PT ;  /* 0x00000011dae07c12 */ /* 0x000fe2000f8e969d */
[----:B------:R-:W-:Y:S01]  /*5240*/  IMAD.MOV.U32 R157, RZ, RZ, R216 ;  /* 0x000000ffff9d7224 */ /* 0x000fe200078e00d8 */
[----:B------:R-:W-:-:S07]  /*5250*/  MOV R216, R156 ;  /* 0x0000009c00d87202 */ /* 0x000fce0000000f00 */
.L_x_26343:
[----:B------:R-:W-:Y:S05]  /*5260*/  BSYNC.RECONVERGENT B1 ;  /* 0x0000000000017941 */ /* 0x000fea0003800200 */
.L_x_26342:
[----:B------:R-:W-:Y:S01]  /*5270*/  ISETP.NE.AND P5, PT, R219, 0x1, PT ;  /* 0x00000001db00780c */ /* 0x000fe20003fa5270 */
[----:B------:R-:W-:Y:S01]  /*5280*/  BSSY.RECONVERGENT B1, `(.L_x_26347) ;  /* 0x000005a000017945 */ /* 0x000fe20003800200 */
[----:B------:R-:W-:Y:S01]  /*5290*/  I2FP.F32.U32 R156, R157 ;  /* 0x0000009d009c7245 */ /* 0x000fe20000201000 */
[----:B------:R-:W-:Y:S01]  /*52a0*/  HADD2.F32 R233, -RZ, R159.H0_H0 ;  /* 0x2000009fffe97230 */ /* 0x000fe20000004100 */
        /* <DEDUP_REMOVED lines=13> */
.L_x_26349:
        /* <DEDUP_REMOVED lines=13> */
.L_x_26351:
[----:B------:R-:W-:Y:S05]  /*5450*/  BSYNC.RECONVERGENT B2 ;  /* 0x0000000000027941 */ /* 0x000fea0003800200 */
.L_x_26350:
        /* <DEDUP_REMOVED lines=56> */
[----:B------:R-:W-:Y:S01]  /*57e0*/  IMAD.MOV.U32 R220, RZ, RZ, RZ ;  /* 0x000000ffffdc7224 */ /* 0x000fe200078e00ff */
[----:B------:R-:W-:Y:S02]  /*57f0*/  LOP3.LUT R224, R218, UR17, R157, 0x96, !PT ;  /* 0x00000011dae07c12 */ /* 0x000fe4000f8e969d */
[----:B------:R-:W-:Y:S01]  /*5800*/  MOV R157, R216 ;  /* 0x000000d8009d7202 */ /* 0x000fe20000000f00 */
[----:B------:R-:W-:-:S07]  /*5810*/  IMAD.MOV.U32 R216, RZ, RZ, R156 ;  /* 0x000000ffffd87224 */ /* 0x000fce00078e009c */
.L_x_26348:
[----:B------:R-:W-:Y:S05]  /*5820*/  BSYNC.RECONVERGENT B1 ;  /* 0x0000000000017941 */ /* 0x000fea0003800200 */
.L_x_26347:
[----:B------:R-:W-:Y:S01]  /*5830*/  P2R R219, PR, RZ, 0x2 ;  /* 0x00000002ffdb7803 */ /* 0x000fe20000000000 */
[----:B------:R-:W-:Y:S01]  /*5840*/  FMUL.FTZ R152, R152, UR12 ;  /* 0x0000000c98987c20 */ /* 0x000fe20008410000 */
[----:B------:R-:W-:Y:S01]  /*5850*/  I2FP.F32.U32 R156, R157 ;  /* 0x0000009d009c7245 */ /* 0x000fe20000201000 */
[----:B------:R-:W-:Y:S01]  /*5860*/  FMUL.FTZ R155, R155, UR12 ;  /* 0x0000000c9b9b7c20 */ /* 0x000fe20008410000 */
[C---:B------:R-:W-:Y:S01]  /*5870*/  LOP3.LUT P1, RZ, R229.reuse, 0x10, RZ, 0xc0, !PT ;  /* 0x00000010e5ff7812 */ /* 0x040fe2000782c0ff */
[----:B------:R-:W-:Y:S01]  /*5880*/  HADD2.F32 R159, -RZ, R159.H1_H1 ;  /* 0x3000009fff9f7230 */ /* 0x000fe20000004100 */
[----:B------:R-:W-:Y:S01]  /*5890*/  P2R R221, PR, RZ, 0x1 ;  /* 0x00000001ffdd7803 */ /* 0x000fe20000000000 */
[----:B------:R-:W-:Y:S01]  /*58a0*/  FMUL.FTZ R232, R232, UR12 ;  /* 0x0000000ce8e87c20 */ /* 0x000fe20008410000 */
[C---:B------:R-:W-:Y:S01]  /*58b0*/  LOP3.LUT P0, RZ, R229.reuse, 0x8, RZ, 0xc0, !PT ;  /* 0x00000008e5ff7812 */ /* 0x040fe2000780c0ff */
[----:B------:R-:W-:Y:S01]  /*58c0*/  FFMA.FTZ R218, R156, R153, 1.1641532182693481445e-10 ;  /* 0x2f0000009cda7423 */ /* 0x000fe20000010099 */
        /* <DEDUP_REMOVED lines=28> */
.L_x_26311:
        /* <DEDUP_REMOVED lines=16> */
.L_x_26355:
        /* <DEDUP_REMOVED lines=13> */
.L_x_26357:
[----:B------:R-:W-:Y:S05]  /*5c60*/  BSYNC.RECONVERGENT B2 ;  /* 0x0000000000027941 */ /* 0x000fea0003800200 */
.L_x_26356:
        /* <DEDUP_REMOVED lines=58> */
[----:B------:R-:W-:-:S07]  /*6010*/  LOP3.LUT R224, R4, UR17, R217, 0x96, !PT ;  /* 0x0000001104e07c12 */ /* 0x000fce000f8e96d9 */
.L_x_26354:
[----:B------:R-:W-:Y:S05]  /*6020*/  BSYNC.RECONVERGENT B1 ;  /* 0x0000000000017941 */ /* 0x000fea0003800200 */
.L_x_26353:
        /* <DEDUP_REMOVED lines=10> */
[----:B------:R-:W-:-:S04]  /*60d0*/  IMAD.MOV.U32 R4, RZ, RZ, R222 ;  /* 0x000000ffff047224 */ /* 0x000fc800078e00de */
        /* <DEDUP_REMOVED lines=12> */
.L_x_26360:
        /* <DEDUP_REMOVED lines=13> */
.L_x_26362:
[----:B------:R-:W-:Y:S05]  /*6270*/  BSYNC.RECONVERGENT B2 ;  /* 0x0000000000027941 */ /* 0x000fea0003800200 */
.L_x_26361:
        /* <DEDUP_REMOVED lines=57> */
[----:B------:R-:W-:Y:S01]  /*6610*/  LOP3.LUT R224, R4, UR17, R9, 0x96, !PT ;  /* 0x0000001104e07c12 */ /* 0x000fe2000f8e9609 */
[----:B------:R-:W-:Y:S01]  /*6620*/  IMAD.MOV.U32 R4, RZ, RZ, R216 ;  /* 0x000000ffff047224 */ /* 0x000fe200078e00d8 */
[----:B------:R-:W-:-:S07]  /*6630*/  MOV R216, R8 ;  /* 0x0000000800d87202 */ /* 0x000fce0000000f00 */
.L_x_26359:
[----:B------:R-:W-:Y:S05]  /*6640*/  BSYNC.RECONVERGENT B1 ;  /* 0x0000000000017941 */ /* 0x000fea0003800200 */
.L_x_26358:
[----:B------:R-:W-:Y:S01]  /*6650*/  I2FP.F32.U32 R4, R4 ;  /* 0x0000000400047245 */ /* 0x000fe20000201000 */
[----:B------:R-:W-:Y:S01]  /*6660*/  HADD2.F32 R6, -RZ, R140.H0_H0 ;  /* 0x2000008cff067230 */ /* 0x000fe20000004100 */
[----:B------:R-:W-:Y:S01]  /*6670*/  ISETP.NE.AND P3, PT, R7, 0x1, PT ;  /* 0x000000010700780c */ /* 0x000fe20003f65270 */
[----:B------:R-:W-:Y:S02]  /*6680*/  BSSY.RECONVERGENT B1, `(.L_x_26363) ;  /* 0x000005e000017945 */ /* 0x000fe40003800200 */
[----:B------:R-:W-:Y:S01]  /*6690*/  FFMA.FTZ R5, R4, R231, 1.1641532182693481445e-10 ;  /* 0x2f00000004057423 */ /* 0x000fe200000100e7 */
[----:B------:R-:W-:Y:S01]  /*66a0*/  FMUL.FTZ R6, R6, R217 ;  /* 0x000000d906067220 */ /* 0x000fe20000410000 */
[----:B------:R-:W-:-:S03]  /*66b0*/  MOV R4, R222 ;  /* 0x000000de00047202 */ /* 0x000fc60000000f00 */
[----:B------:R-:W-:Y:S02]  /*66c0*/  FSETP.GTU.FTZ.AND P2, PT, R5, R10, PT ;  /* 0x0000000a0500720b */ /* 0x000fe40003f5c000 */
        /* <DEDUP_REMOVED lines=15> */
.L_x_26365:
        /* <DEDUP_REMOVED lines=13> */
.L_x_26367:
[----:B------:R-:W-:Y:S05]  /*6890*/  BSYNC.RECONVERGENT B2 ;  /* 0x0000000000027941 */ /* 0x000fea0003800200 */
.L_x_26366:
        /* <DEDUP_REMOVED lines=60> */
.L_x_26364:
[----:B------:R-:W-:Y:S05]  /*6c60*/  BSYNC.RECONVERGENT B1 ;  /* 0x0000000000017941 */ /* 0x000fea0003800200 */
.L_x_26363:
        /* <DEDUP_REMOVED lines=20> */
.L_x_26370:
        /* <DEDUP_REMOVED lines=13> */
.L_x_26372:
[----:B------:R-:W-:Y:S05]  /*6e80*/  BSYNC.RECONVERGENT B2 ;  /* 0x0000000000027941 */ /* 0x000fea0003800200 */
.L_x_26371:
        /* <DEDUP_REMOVED lines=59> */
[----:B------:R-:W-:-:S07]  /*7240*/  LOP3.LUT R224, R6, UR17, R155, 0x96, !PT ;  /* 0x0000001106e07c12 */ /* 0x000fce000f8e969b */
.L_x_26369:
[----:B------:R-:W-:Y:S05]  /*7250*/  BSYNC.RECONVERGENT B1 ;  /* 0x0000000000017941 */ /* 0x000fea0003800200 */
.L_x_26368:
[----:B------:R-:W-:Y:S01]  /*7260*/  I2FP.F32.U32 R6, R5 ;  /* 0x0000000500067245 */ /* 0x000fe20000201000 */
[----:B------:R-:W-:Y:S01]  /*7270*/  HADD2.F32 R8, -RZ, R140.H1_H1 ;  /* 0x3000008cff087230 */ /* 0x000fe20000004100 */
        /* <DEDUP_REMOVED lines=21> */
.L_x_26375:
        /* <DEDUP_REMOVED lines=13> */
.L_x_26377:
[----:B------:R-:W-:Y:S05]  /*74a0*/  BSYNC.RECONVERGENT B2 ;  /* 0x0000000000027941 */ /* 0x000fea0003800200 */
.L_x_26376:
        /* <DEDUP_REMOVED lines=59> */
[----:B------:R-:W-:-:S07]  /*7860*/  MOV R216, R154 ;  /* 0x0000009a00d87202 */ /* 0x000fce0000000f00 */
.L_x_26374:
[----:B------:R-:W-:Y:S05]  /*7870*/  BSYNC.RECONVERGENT B1 ;  /* 0x0000000000017941 */ /* 0x000fea0003800200 */
.L_x_26373:
[----:B------:R-:W-:Y:S01]  /*7880*/  I2FP.F32.U32 R6, R5 ;  /* 0x0000000500067245 */ /* 0x000fe20000201000 */
[----:B------:R-:W-:Y:S01]  /*7890*/  BSSY.RECONVERGENT B1, `(.L_x_26378) ;  /* 0x000005d000017945 */ /* 0x000fe20003800200 */
[----:B------:R-:W-:Y:S01]  /*78a0*/  ISETP.NE.AND P2, PT, R8, 0x1, PT ;  /* 0x000000010800780c */ /* 0x000fe20003f45270 */
[----:B------:R-:W-:Y:S01]  /*78b0*/  IMAD.MOV.U32 R9, RZ, RZ, 0x2 ;  /* 0x00000002ff097424 */ /* 0x000fe200078e00ff */
[----:B------:R-:W-:Y:S01]  /*78c0*/  LOP3.LUT R229, R229, 0xfffffffb, RZ, 0xc0, !PT ;  /* 0xfffffffbe5e57812 */ /* 0x000fe200078ec0ff */
[----:B------:R-:W-:Y:S01]  /*78d0*/  FFMA.FTZ R5, R6, R231, 1.1641532182693481445e-10 ;  /* 0x2f00000006057423 */ /* 0x000fe200000100e7 */
[----:B------:R-:W-:Y:S01]  /*78e0*/  HADD2.F32 R6, -RZ, R157.H0_H0 ;  /* 0x2000009dff067230 */ /* 0x000fe20000004100 */
        /* <DEDUP_REMOVED lines=13> */
.L_x_26380:
        /* <DEDUP_REMOVED lines=13> */
.L_x_26382:
[----:B------:R-:W-:Y:S05]  /*7a90*/  BSYNC.RECONVERGENT B2 ;  /* 0x0000000000027941 */ /* 0x000fea0003800200 */
.L_x_26381:
        /* <DEDUP_REMOVED lines=60> */
.L_x_26379:
[----:B------:R-:W-:Y:S05]  /*7e60*/  BSYNC.RECONVERGENT B1 ;  /* 0x0000000000017941 */ /* 0x000fea0003800200 */
.L_x_26378:
[----:B------:R-:W-:Y:S01]  /*7e70*/  I2FP.F32.U32 R6, R7 ;  /* 0x0000000700067245 */ /* 0x000fe20000201000 */
[----:B------:R-:W-:Y:S01]  /*7e80*/  HADD2.F32 R8, -RZ, R141.H0_H0 ;  /* 0x2000008dff087230 */ /* 0x000fe20000004100 */
[----:B------:R-:W-:Y:S03]  /*7e90*/  BSSY.RECONVERGENT B1, `(.L_x_26383) ;  /* 0x000005f000017945 */ /* 0x000fe60003800200 */
        /* <DEDUP_REMOVED lines=20> */
.L_x_26385:
        /* <DEDUP_REMOVED lines=13> */
.L_x_26387:
[----:B------:R-:W-:Y:S05]  /*80b0*/  BSYNC.RECONVERGENT B2 ;  /* 0x0000000000027941 */ /* 0x000fea0003800200 */
.L_x_26386:
        /* <DEDUP_REMOVED lines=57> */
[----:B------:R-:W-:Y:S02]  /*8450*/  IMAD.MOV.U32 R6, RZ, RZ, R216 ;  /* 0x000000ffff067224 */ /* 0x000fe400078e00d8 */
[----:B------:R-:W-:Y:S02]  /*8460*/  IMAD.MOV.U32 R216, RZ, RZ, R8 ;  /* 0x000000ffffd87224 */ /* 0x000fe400078e0008 */
[----:B------:R-:W-:-:S07]  /*8470*/  HFMA2 R8, -RZ, RZ, 0, 0 ;  /* 0x00000000ff087431 */ /* 0x000fce00000001ff */
.L_x_26384:
[----:B------:R-:W-:Y:S05]  /*8480*/  BSYNC.RECONVERGENT B1 ;  /* 0x0000000000017941 */ /* 0x000fea0003800200 */
.L_x_26383:
[----:B------:R-:W-:Y:S01]  /*8490*/  I2FP.F32.U32 R6, R6 ;  /* 0x0000000600067245 */ /* 0x000fe20000201000 */
[----:B------:R-:W-:Y:S01]  /*84a0*/  BSSY.RECONVERGENT B1, `(.L_x_26388) ;  /* 0x000005d000017945 */ /* 0x000fe20003800200 */
[----:B------:R-:W-:Y:S01]  /*84b0*/  ISETP.NE.AND P2, PT, R8, 0x1, PT ;  /* 0x000000010800780c */ /* 0x000fe20003f45270 */
[----:B------:R-:W-:Y:S01]  /*84c0*/  IMAD.MOV.U32 R9, RZ, RZ, 0x2 ;  /* 0x00000002ff097424 */ /* 0x000fe200078e00ff */
        /* <DEDUP_REMOVED lines=16> */
.L_x_26390:
        /* <DEDUP_REMOVED lines=13> */
.L_x_26392:
[----:B------:R-:W-:Y:S05]  /*86a0*/  BSYNC.RECONVERGENT B2 ;  /* 0x0000000000027941 */ /* 0x000fea0003800200 */
.L_x_26391:
        /* <DEDUP_REMOVED lines=59> */
[----:B------:R-:W-:-:S07]  /*8a60*/  MOV R216, R156 ;  /* 0x0000009c00d87202 */ /* 0x000fce0000000f00 */
.L_x_26389:
[----:B------:R-:W-:Y:S05]  /*8a70*/  BSYNC.RECONVERGENT B1 ;  /* 0x0000000000017941 */ /* 0x000fea0003800200 */
.L_x_26388:
[----:B------:R-:W-:Y:S01]  /*8a80*/  I2FP.F32.U32 R8, R7 ;  /* 0x0000000700087245 */ /* 0x000fe20000201000 */
[----:B------:R-:W-:Y:S01]  /*8a90*/  HADD2.F32 R156, -RZ, R141.H1_H1 ;  /* 0x3000008dff9c7230 */ /* 0x000fe20000004100 */
        /* <DEDUP_REMOVED lines=22> */
.L_x_26395:
        /* <DEDUP_REMOVED lines=13> */
.L_x_26397:
[----:B------:R-:W-:Y:S05]  /*8cd0*/  BSYNC.RECONVERGENT B2 ;  /* 0x0000000000027941 */ /* 0x000fea0003800200 */
.L_x_26396:
        /* <DEDUP_REMOVED lines=60> */
.L_x_26394:
[----:B------:R-:W-:Y:S05]  /*90a0*/  BSYNC.RECONVERGENT B1 ;  /* 0x0000000000017941 */ /* 0x000fea0003800200 */
.L_x_26393:
[----:B------:R-:W-:Y:S01]  /*90b0*/  ISETP.NE.AND P3, PT, R157, 0x1, PT ;  /* 0x000000019d00780c */ /* 0x000fe20003f65270 */
[----:B------:R-:W-:Y:S01]  /*90c0*/  HADD2.F32 R156, -RZ, R158.H0_H0 ;  /* 0x2000009eff9c7230 */ /* 0x000fe20000004100 */
        /* <DEDUP_REMOVED lines=16> */
.L_x_26400:
        /* <DEDUP_REMOVED lines=13> */
.L_x_26402:
[----:B------:R-:W-:Y:S05]  /*92a0*/  BSYNC.RECONVERGENT B2 ;  /* 0x0000000000027941 */ /* 0x000fea0003800200 */
.L_x_26401:
        /* <DEDUP_REMOVED lines=57> */
[----:B------:R-:W-:Y:S01]  /*9640*/  LOP3.LUT R224, R8, UR17, R157, 0x96, !PT ;  /* 0x0000001108e07c12 */ /* 0x000fe2000f8e969d */
[----:B------:R-:W-:Y:S02]  /*9650*/  IMAD.MOV.U32 R8, RZ, RZ, R216 ;  /* 0x000000ffff087224 */ /* 0x000fe400078e00d8 */
[----:B------:R-:W-:-:S07]  /*9660*/  IMAD.MOV.U32 R216, RZ, RZ, R156 ;  /* 0x000000ffffd87224 */ /* 0x000fce00078e009c */
.L_x_26399:
[----:B------:R-:W-:Y:S05]  /*9670*/  BSYNC.RECONVERGENT B1 ;  /* 0x0000000000017941 */ /* 0x000fea0003800200 */
.L_x_26398:
[----:B------:R-:W-:Y:S01]  /*9680*/  I2FP.F32.U32 R8, R8 ;  /* 0x0000000800087245 */ /* 0x000fe20000201000 */
[----:B------:R-:W-:Y:S01]  /*9690*/  HADD2.F32 R156, -RZ, R142.H0_H0 ;  /* 0x2000008eff9c7230 */ /* 0x000fe20000004100 */
[----:B------:R-:W-:Y:S01]  /*96a0*/  FSEL R7, R7, RZ, P2 ;  /* 0x000000ff07077208 */ /* 0x000fe20001000000 */
        /* <DEDUP_REMOVED lines=21> */
.L_x_26405:
        /* <DEDUP_REMOVED lines=13> */
.L_x_26407:
[----:B------:R-:W-:Y:S05]  /*98d0*/  BSYNC.RECONVERGENT B2 ;  /* 0x0000000000027941 */ /* 0x000fea0003800200 */
.L_x_26406:
        /* <DEDUP_REMOVED lines=56> */
[----:B------:R-:W-:-:S04]  /*9c60*/  LOP3.LUT R223, R232, UR16, R223, 0x96, !PT ;  /* 0x00000010e8df7c12 */ /* 0x000fc8000f8e96df */
[----:B------:R-:W-:Y:S01]  /*9c70*/  LOP3.LUT R224, R8, UR17, R219, 0x96, !PT ;  /* 0x0000001108e07c12 */ /* 0x000fe2000f8e96db */
[----:B------:R-:W-:Y:S01]  /*9c80*/  IMAD.MOV.U32 R219, RZ, RZ, RZ ;  /* 0x000000ffffdb7224 */ /* 0x000fe200078e00ff */
[----:B------:R-:W-:-:S07]  /*9c90*/  MOV R216, R218 ;  /* 0x000000da00d87202 */ /* 0x000fce0000000f00 */
.L_x_26404:
[----:B------:R-:W-:Y:S05]  /*9ca0*/  BSYNC.RECONVERGENT B1 ;  /* 0x0000000000017941 */ /* 0x000fea0003800200 */
.L_x_26403:
[----:B------:R-:W-:Y:S01]  /*9cb0*/  ISETP.NE.AND P4, PT, R219, 0x1, PT ;  /* 0x00000001db00780c */ /* 0x000fe20003f85270 */
[----:B------:R-:W-:Y:S01]  /*9cc0*/  HADD2.F32 R158, -RZ, R158.H1_H1 ;  /* 0x3000009eff9e7230 */ /* 0x000fe20000004100 */
        /* <DEDUP_REMOVED lines=16> */
.L_x_26410:
        /* <DEDUP_REMOVED lines=13> */
.L_x_26412:
[----:B------:R-:W-:Y:S05]  /*9ea0*/  BSYNC.RECONVERGENT B2 ;  /* 0x0000000000027941 */ /* 0x000fea0003800200 */
.L_x_26411:
        /* <DEDUP_REMOVED lines=61> */
.L_x_26409:
[----:B------:R-:W-:Y:S05]  /*a280*/  BSYNC.RECONVERGENT B1 ;  /* 0x0000000000017941 */ /* 0x000fea0003800200 */
.L_x_26408:
[----:B------:R-:W-:Y:S01]  /*a290*/  I2FP.F32.U32 R8, R8 ;  /* 0x0000000800087245 */ /* 0x000fe20000201000 */
[----:B------:R-:W-:Y:S01]  /*a2a0*/  HADD2.F32 R158, -RZ, R142.H1_H1 ;  /* 0x3000008eff9e7230 */ /* 0x000fe20000004100 */
        /* <DEDUP_REMOVED lines=21> */
.L_x_26415:
        /* <DEDUP_REMOVED lines=13> */
.L_x_26417:
[----:B------:R-:W-:Y:S05]  /*a4d0*/  BSYNC.RECONVERGENT B2 ;  /* 0x0000000000027941 */ /* 0x000fea0003800200 */
.L_x_26416:
        /* <DEDUP_REMOVED lines=60> */
.L_x_26414:
[----:B------:R-:W-:Y:S05]  /*a8a0*/  BSYNC.RECONVERGENT B1 ;  /* 0x0000000000017941 */ /* 0x000fea0003800200 */
.L_x_26413:
[----:B------:R-:W-:Y:S01]  /*a8b0*/  ISETP.NE.AND P5, PT, R220, 0x1, PT ;  /* 0x00000001dc00780c */ /* 0x000fe20003fa5270 */
[----:B------:R-:W-:Y:S01]  /*a8c0*/  HADD2.F32 R218, -RZ, R159.H0_H0 ;  /* 0x2000009fffda7230 */ /* 0x000fe20000004100 */
        /* <DEDUP_REMOVED lines=16> */
.L_x_26420:
        /* <DEDUP_REMOVED lines=13> */
.L_x_26422:
[----:B------:R-:W-:Y:S05]  /*aaa0*/  BSYNC.RECONVERGENT B2 ;  /* 0x0000000000027941 */ /* 0x000fea0003800200 */
.L_x_26421:
        /* <DEDUP_REMOVED lines=59> */
[----:B------:R-:W-:-:S07]  /*ae60*/  LOP3.LUT R224, R220, UR17, R219, 0x96, !PT ;  /* 0x00000011dce07c12 */ /* 0x000fce000f8e96db */
.L_x_26419:
[----:B------:R-:W-:Y:S05]  /*ae70*/  BSYNC.RECONVERGENT B1 ;  /* 0x0000000000017941 */ /* 0x000fea0003800200 */
.L_x_26418:
[----:B------:R-:W-:Y:S01]  /*ae80*/  I2FP.F32.U32 R158, R158 ;  /* 0x0000009e009e7245 */ /* 0x000fe20000201000 */
[----:B------:R-:W-:Y:S01]  /*ae90*/  HADD2.F32 R218, -RZ, R143.H0_H0 ;  /* 0x2000008fffda7230 */ /* 0x000fe20000004100 */
[----:B------:R-:W-:Y:S01]  /*aea0*/  FSEL R9, R9, RZ, P4 ;  /* 0x000000ff09097208 */ /* 0x000fe20002000000 */
        /* <DEDUP_REMOVED lines=21> */
.L_x_26425:
        /* <DEDUP_REMOVED lines=13> */
.L_x_26427:
[----:B------:R-:W-:Y:S05]  /*b0d0*/  BSYNC.RECONVERGENT B2 ;  /* 0x0000000000027941 */ /* 0x000fea0003800200 */
.L_x_26426:
        /* <DEDUP_REMOVED lines=56> */
[----:B------:R-:W-:-:S04]  /*b460*/  LOP3.LUT R223, R232, UR16, R223, 0x96, !PT ;  /* 0x00000010e8df7c12 */ /* 0x000fc8000f8e96df */
[----:B------:R-:W-:Y:S01]  /*b470*/  LOP3.LUT R224, R220, UR17, R219, 0x96, !PT ;  /* 0x00000011dce07c12 */ /* 0x000fe2000f8e96db */
[----:B------:R-:W-:Y:S02]  /*b480*/  IMAD.MOV.U32 R219, RZ, RZ, R216 ;  /* 0x000000ffffdb7224 */ /* 0x000fe400078e00d8 */
[----:B------:R-:W-:-:S07]  /*b490*/  IMAD.MOV.U32 R216, RZ, RZ, R218 ;  /* 0x000000ffffd87224 */ /* 0x000fce00078e00da */
.L_x_26424:
[----:B------:R-:W-:Y:S05]  /*b4a0*/  BSYNC.RECONVERGENT B1 ;  /* 0x0000000000017941 */ /* 0x000fea0003800200 */
.L_x_26423:
[----:B------:R-:W-:Y:S01]  /*b4b0*/  ISETP.NE.AND P6, PT, R233, 0x1, PT ;  /* 0x00000001e900780c */ /* 0x000fe20003fc5270 */
[----:B------:R-:W-:Y:S01]  /*b4c0*/  HADD2.F32 R232, -RZ, R159.H1_H1 ;  /* 0x3000009fffe87230 */ /* 0x000fe20000004100 */
[----:B------:R-:W-:Y:S01]  /*b4d0*/  I2FP.F32.U32 R218, R219 ;  /* 0x000000db00da7245 */ /* 0x000fe20000201000 */
[----:B------:R-:W-:Y:S01]  /*b4e0*/  BSSY.RECONVERGENT B1, `(.L_x_26428) ;  /* 0x000005b000017945 */ /* 0x000fe20003800200 */
[----:B------:R-:W-:Y:S02]  /*b4f0*/  IMAD.MOV.U32 R220, RZ, RZ, 0x2 ;  /* 0x00000002ffdc7424 */ /* 0x000fe400078e00ff */
        /* <DEDUP_REMOVED lines=13> */
.L_x_26430:
        /* <DEDUP_REMOVED lines=15> */
.L_x_26432:
[----:B------:R-:W-:Y:S05]  /*b6c0*/  BSYNC.RECONVERGENT B2 ;  /* 0x0000000000027941 */ /* 0x000fea0003800200 */
.L_x_26431:
        /* <DEDUP_REMOVED lines=60> */
.L_x_26429:
[----:B------:R-:W-:Y:S05]  /*ba90*/  BSYNC.RECONVERGENT B1 ;  /* 0x0000000000017941 */ /* 0x000fea0003800200 */
.L_x_26428:
[----:B------:R-:W-:Y:S01]  /*baa0*/  I2FP.F32.U32 R218, R221 ;  /* 0x000000dd00da7245 */ /* 0x000fe20000201000 */
[----:B------:R-:W-:Y:S01]  /*bab0*/  HADD2.F32 R232, -RZ, R143.H1_H1 ;  /* 0x3000008fffe87230 */ /* 0x000fe20000004100 */
[----:B------:R-:W-:-:S03]  /*bac0*/  FSEL R159, R159, RZ, P5 ;  /* 0x000000ff9f9f7208 */ /* 0x000fc60002800000 */
[----:B------:R-:W-:Y:S01]  /*bad0*/  FFMA.FTZ R231, R218, R231, 1.1641532182693481445e-10 ;  /* 0x2f000000dae77423 */ /* 0x000fe200000100e7 */
[----:B------:R-:W-:-:S04]  /*bae0*/  FMUL.FTZ R232, R232, R217 ;  /* 0x000000d9e8e87220 */ /* 0x000fc80000410000 */
[----:B------:R-:W-:-:S04]  /*baf0*/  FSETP.GTU.FTZ.AND P6, PT, R231, R10, PT ;  /* 0x0000000ae700720b */ /* 0x000fc80003fdc000 */
[----:B------:R-:W-:Y:S02]  /*bb00*/  FSEL R232, R232, RZ, !P6 ;  /* 0x000000ffe8e87208 */ /* 0x000fe40007000000 */
[----:B------:R-:W-:-:S03]  /*bb10*/  SEL R10, RZ, 0x1, P6 ;  /* 0x00000001ff0a7807 */ /* 0x000fc60003000000 */
[----:B------:R-:W-:-:S04]  /*bb20*/  FADD.FTZ R159, R232, R159 ;  /* 0x0000009fe89f7221 */ /* 0x000fc80000010000 */
[----:B------:R-:W-:-:S07]  /*bb30*/  @P1 FADD.FTZ R159, R151, R159 ;  /* 0x0000009f979f1221 */ /* 0x000fce0000010000 */
.L_x_26352:
        /* <DEDUP_REMOVED lines=44> */
.L_x_26433:
[----:B------:R-:W-:Y:S01]  /*be00*/  MOV R221, R216 ;  /* 0x000000d800dd7202 */ /* 0x000fe20000000f00 */
[----:B------:R-:W-:-:S07]  /*be10*/  VIADD R216, R230, 0x20 ;  /* 0x00000020e6d87836 */ /* 0x000fce0000000000 */
.L_x_26310:
[----:B------:R-:W-:Y:S05]  /*be20*/  BSYNC.RECONVERGENT B0 ;  /* 0x0000000000007941 */ /* 0x000fea0003800200 */
.L_x_26309:
        /* <DEDUP_REMOVED lines=36> */
.L_x_26439:
        /* <DEDUP_REMOVED lines=13> */
.L_x_26441:
[----:B------:R-:W-:Y:S05]  /*c140*/  BSYNC.RECONVERGENT B2 ;  /* 0x0000000000027941 */ /* 0x000fea0003800200 */
.L_x_26440:
        /* <DEDUP_REMOVED lines=58> */
[----:B------:R-:W-:-:S07]  /*c4f0*/  LOP3.LUT R224, R4, UR17, R219, 0x96, !PT ;  /* 0x0000001104e07c12 */ /* 0x000fce000f8e96db */
.L_x_26438:
[----:B------:R-:W-:Y:S05]  /*c500*/  BSYNC.RECONVERGENT B1 ;  /* 0x0000000000017941 */ /* 0x000fea0003800200 */
.L_x_26437:
        /* <DEDUP_REMOVED lines=23> */
.L_x_26444:
        /* <DEDUP_REMOVED lines=13> */
.L_x_26446:
[----:B------:R-:W-:Y:S05]  /*c750*/  BSYNC.RECONVERGENT B2 ;  /* 0x0000000000027941 */ /* 0x000fea0003800200 */
.L_x_26445:
        /* <DEDUP_REMOVED lines=60> */
.L_x_26443:
[----:B------:R-:W-:Y:S05]  /*cb20*/  BSYNC.RECONVERGENT B1 ;  /* 0x0000000000017941 */ /* 0x000fea0003800200 */
.L_x_26442:
[----:B------:R-:W-:Y:S01]  /*cb30*/  I2FP.F32.U32 R4, R5 ;  /* 0x0000000500047245 */ /* 0x000fe20000201000 */
[----:B------:R-:W-:Y:S01]  /*cb40*/  HADD2.F32 R6, -RZ, R140.H0_H0 ;  /* 0x2000008cff067230 */ /* 0x000fe20000004100 */
[----:B------:R-:W-:Y:S01]  /*cb50*/  ISETP.NE.AND P3, PT, R7, 0x1, PT ;  /* 0x000000010700780c */ /* 0x000fe20003f65270 */
[----:B------:R-:W-:Y:S02]  /*cb60*/  BSSY.RECONVERGENT B1, `(.L_x_26447) ;  /* 0x000005e000017945 */ /* 0x000fe40003800200 */
[----:B------:R-:W-:Y:S01]  /*cb70*/  FFMA.FTZ R5, R4, R219, 1.1641532182693481445e-10 ;  /* 0x2f00000004057423 */ /* 0x000fe200000100db */
[----:B------:R-:W-:Y:S01]  /*cb80*/  FMUL.FTZ R6, R6, R217 ;  /* 0x000000d906067220 */ /* 0x000fe20000410000 */
[----:B------:R-:W-:-:S03]  /*cb90*/  IMAD.MOV.U32 R4, RZ, RZ, R222 ;  /* 0x000000ffff047224 */ /* 0x000fc600078e00de */
        /* <DEDUP_REMOVED lines=16> */
.L_x_26449:
        /* <DEDUP_REMOVED lines=13> */
.L_x_26451:
[----:B------:R-:W-:Y:S05]  /*cd70*/  BSYNC.RECONVERGENT B2 ;  /* 0x0000000000027941 */ /* 0x000fea0003800200 */
.L_x_26450:
        /* <DEDUP_REMOVED lines=60> */
.L_x_26448:
[----:B------:R-:W-:Y:S05]  /*d140*/  BSYNC.RECONVERGENT B1 ;  /* 0x0000000000017941 */ /* 0x000fea0003800200 */
.L_x_26447:
        /* <DEDUP_REMOVED lines=20> */
.L_x_26454:
        /* <DEDUP_REMOVED lines=13> */
.L_x_26456:
[----:B------:R-:W-:Y:S05]  /*d360*/  BSYNC.RECONVERGENT B2 ;  /* 0x0000000000027941 */ /* 0x000fea0003800200 */
.L_x_26455:
        /* <DEDUP_REMOVED lines=60> */
.L_x_26453:
[----:B------:R-:W-:Y:S05]  /*d730*/  BSYNC.RECONVERGENT B1 ;  /* 0x0000000000017941 */ /* 0x000fea0003800200 */
.L_x_26452:
[----:B------:R-:W-:Y:S01]  /*d740*/  I2FP.F32.U32 R6, R5 ;  /* 0x0000000500067245 */ /* 0x000fe20000201000 */
[----:B------:R-:W-:Y:S01]  /*d750*/  HADD2.F32 R8, -RZ, R140.H1_H1 ;  /* 0x3000008cff087230 */ /* 0x000fe20000004100 */
[----:B------:R-:W-:Y:S03]  /*d760*/  BSSY.RECONVERGENT B1, `(.L_x_26457) ;  /* 0x000005f000017945 */ /* 0x000fe60003800200 */
[----:B------:R-:W-:Y:S01]  /*d770*/  FFMA.FTZ R5, R6, R219, 1.1641532182693481445e-10 ;  /* 0x2f00000006057423 */ /* 0x000fe200000100db */
[----:B------:R-:W-:Y:S01]  /*d780*/  FMUL.FTZ R8, R8, R217 ;  /* 0x000000d908087220 */ /* 0x000fe20000410000 */
[----:B------:R-:W-:-:S03]  /*d790*/  FSEL R6, R4, RZ, P4 ;  /* 0x000000ff04067208 */ /* 0x000fc60002000000 */
[----:B------:R-:W-:Y:S01]  /*d7a0*/  FSETP.GTU.FTZ.AND P2, PT, R5, R10, PT ;  /* 0x0000000a0500720b */ /* 0x000fe20003f5c000 */
[----:B------:R-:W-:-:S03]  /*d7b0*/  IMAD.MOV.U32 R5, RZ, RZ, R222 ;  /* 0x000000ffff057224 */ /* 0x000fc600078e00de */
        /* <DEDUP_REMOVED lines=15> */
.L_x_26459:
        /* <DEDUP_REMOVED lines=13> */
.L_x_26461:
[----:B------:R-:W-:Y:S05]  /*d980*/  BSYNC.RECONVERGENT B2 ;  /* 0x0000000000027941 */ /* 0x000fea0003800200 */
.L_x_26460:
        /* <DEDUP_REMOVED lines=60> */
.L_x_26458:
[----:B------:R-:W-:Y:S05]  /*dd50*/  BSYNC.RECONVERGENT B1 ;  /* 0x0000000000017941 */ /* 0x000fea0003800200 */
.L_x_26457:
[----:B------:R-:W-:Y:S01]  /*dd60*/  I2FP.F32.U32 R6, R5 ;  /* 0x0000000500067245 */ /* 0x000fe20000201000 */
[----:B------:R-:W-:Y:S01]  /*dd70*/  BSSY.RECONVERGENT B1, `(.L_x_26462) ;  /* 0x000005d000017945 */ /* 0x000fe20003800200 */
[----:B------:R-:W-:Y:S01]  /*dd80*/  ISETP.NE.AND P2, PT, R8, 0x1, PT ;  /* 0x000000010800780c */ /* 0x000fe20003f45270 */
[----:B------:R-:W-:Y:S01]  /*dd90*/  IMAD.MOV.U32 R9, RZ, RZ, 0x2 ;  /* 0x00000002ff097424 */ /* 0x000fe200078e00ff */
[----:B------:R-:W-:Y:S01]  /*dda0*/  LOP3.LUT R229, R229, 0xfffffffb, RZ, 0xc0, !PT ;  /* 0xfffffffbe5e57812 */ /* 0x000fe200078ec0ff */
[----:B------:R-:W-:Y:S01]  /*ddb0*/  FFMA.FTZ R5, R6, R219, 1.1641532182693481445e-10 ;  /* 0x2f00000006057423 */ /* 0x000fe200000100db */
[----:B------:R-:W-:Y:S02]  /*ddc0*/  HADD2.F32 R6, -RZ, R165.H0_H0 ;  /* 0x200000a5ff067230 */ /* 0x000fe40000004100 */
        /* <DEDUP_REMOVED lines=13> */
.L_x_26464:
        /* <DEDUP_REMOVED lines=13> */
.L_x_26466:
[----:B------:R-:W-:Y:S05]  /*df70*/  BSYNC.RECONVERGENT B2 ;  /* 0x0000000000027941 */ /* 0x000fea0003800200 */
.L_x_26465:
        /* <DEDUP_REMOVED lines=60> */
.L_x_26463:
[----:B------:R-:W-:Y:S05]  /*e340*/  BSYNC.RECONVERGENT B1 ;  /* 0x0000000000017941 */ /* 0x000fea0003800200 */
.L_x_26462:
[----:B------:R-:W-:Y:S01]  /*e350*/  I2FP.F32.U32 R6, R7 ;  /* 0x0000000700067245 */ /* 0x000fe20000201000 */
[----:B------:R-:W-:Y:S01]  /*e360*/  HADD2.F32 R8, -RZ, R141.H0_H0 ;  /* 0x2000008dff087230 */ /* 0x000fe20000004100 */
        /* <DEDUP_REMOVED lines=22> */
.L_x_26469:
        /* <DEDUP_REMOVED lines=13> */
.L_x_26471:
[----:B------:R-:W-:Y:S05]  /*e5a0*/  BSYNC.RECONVERGENT B2 ;  /* 0x0000000000027941 */ /* 0x000fea0003800200 */
.L_x_26470:
        /* <DEDUP_REMOVED lines=51> */
[----:B------:R-:W-:Y:S01]  /*e8e0*/  UIADD3 UR17, UPT, UPT, UR5, -0x695add53, URZ ;  /* 0x96a522ad05117890 */ /* 0x000fe2000fffe0ff */
[----:B------:R-:W-:Y:S02]  /*e8f0*/  MOV R7, R218 ;  /* 0x000000da00077202 */ /* 0x000fe40000000f00 */
[----:B------:R-:W-:Y:S01]  /*e900*/  LOP3.LUT R8, R8, UR16, R221, 0x96, !PT ;  /* 0x0000001008087c12 */ /* 0x000fe2000f8e96dd */
[----:B------:R-:W-:Y:S01]  /*e910*/  UIADD3 UR16, UPT, UPT, UR4, -0x700cb87f, URZ ;  /* 0x8ff3478104107890 */ /* 0x000fe2000fffe0ff */
[----:B------:R-:W-:-:S04]  /*e920*/  IMAD.WIDE.U32 R222, R222, -0x326172a9, RZ ;  /* 0xcd9e8d57dede7825 */ /* 0x000fc800078e00ff */
[----:B------:R-:W-:Y:S01]  /*e930*/  IMAD.WIDE.U32 R8, R8, -0x2daee0ad, RZ ;  /* 0xd2511f5308087825 */ /* 0x000fe200078e00ff */
[----:B------:R-:W-:-:S03]  /*e940*/  LOP3.LUT R223, R220, UR16, R223, 0x96, !PT ;  /* 0x00000010dcdf7c12 */ /* 0x000fc6000f8e96df */
[----:B------:R-:W-:Y:S01]  /*e950*/  IMAD.MOV.U32 R218, RZ, RZ, R8 ;  /* 0x000000ffffda7224 */ /* 0x000fe200078e0008 */
[----:B------:R-:W-:-:S07]  /*e960*/  LOP3.LUT R224, R6, UR17, R9, 0x96, !PT ;  /* 0x0000001106e07c12 */ /* 0x000fce000f8e9609 */
.L_x_26468:
[----:B------:R-:W-:Y:S05]  /*e970*/  BSYNC.RECONVERGENT B1 ;  /* 0x0000000000017941 */ /* 0x000fea0003800200 */
.L_x_26467:
[----:B------:R-:W-:Y:S01]  /*e980*/  I2FP.F32.U32 R6, R7 ;  /* 0x0000000700067245 */ /* 0x000fe20000201000 */
[----:B------:R-:W-:Y:S01]  /*e990*/  HADD2.F32 R8, -RZ, R165.H1_H1 ;  /* 0x300000a5ff087230 */ /* 0x000fe20000004100 */
        /* <DEDUP_REMOVED lines=18> */
.L_x_26474:
        /* <DEDUP_REMOVED lines=13> */
.L_x_26476:
[----:B------:R-:W-:Y:S05]  /*eb90*/  BSYNC.RECONVERGENT B2 ;  /* 0x0000000000027941 */ /* 0x000fea0003800200 */
.L_x_26475:
        /* <DEDUP_REMOVED lines=60> */
.L_x_26473:
[----:B------:R-:W-:Y:S05]  /*ef60*/  BSYNC.RECONVERGENT B1 ;  /* 0x0000000000017941 */ /* 0x000fea0003800200 */
.L_x_26472:
[----:B------:R-:W-:Y:S01]  /*ef70*/  I2FP.F32.U32 R8, R9 ;  /* 0x0000000900087245 */ /* 0x000fe20000201000 */
[----:B------:R-:W-:Y:S01]  /*ef80*/  HADD2.F32 R164, -RZ, R141.H1_H1 ;  /* 0x3000008dffa47230 */ /* 0x000fe20000004100 */
[----:B------:R-:W-:Y:S01]  /*ef90*/  FSEL R6, R6, RZ, P4 ;  /* 0x000000ff06067208 */ /* 0x000fe20002000000 */
        /* <DEDUP_REMOVED lines=21> */
.L_x_26479:
        /* <DEDUP_REMOVED lines=13> */
.L_x_26481:
[----:B------:R-:W-:Y:S05]  /*f1c0*/  BSYNC.RECONVERGENT B2 ;  /* 0x0000000000027941 */ /* 0x000fea0003800200 */
.L_x_26480:
        /* <DEDUP_REMOVED lines=60> */
.L_x_26478:
[----:B------:R-:W-:Y:S05]  /*f590*/  BSYNC.RECONVERGENT B1 ;  /* 0x0000000000017941 */ /* 0x000fea0003800200 */
.L_x_26477:
        /* <DEDUP_REMOVED lines=18> */
.L_x_26484:
        /* <DEDUP_REMOVED lines=13> */
.L_x_26486:
[----:B------:R-:W-:Y:S05]  /*f790*/  BSYNC.RECONVERGENT B2 ;  /* 0x0000000000027941 */ /* 0x000fea0003800200 */
.L_x_26485:
        /* <DEDUP_REMOVED lines=60> */
.L_x_26483:
[----:B------:R-:W-:Y:S05]  /*fb60*/  BSYNC.RECONVERGENT B1 ;  /* 0x0000000000017941 */ /* 0x000fea0003800200 */
.L_x_26482:
        /* <DEDUP_REMOVED lines=24> */
.L_x_26489:
        /* <DEDUP_REMOVED lines=13> */
.L_x_26491:
[----:B------:R-:W-:Y:S05]  /*fdc0*/  BSYNC.RECONVERGENT B2 ;  /* 0x0000000000027941 */ /* 0x000fea0003800200 */
.L_x_26490:
        /* <DEDUP_REMOVED lines=56> */
[----:B------:R-:W-:-:S04]  /*10150*/  LOP3.LUT R223, R232, UR16, R223, 0x96, !PT ;  /* 0x00000010e8df7c12 */ /* 0x000fc8000f8e96df */
[----:B------:R-:W-:Y:S01]  /*10160*/  LOP3.LUT R224, R220, UR17, R9, 0x96, !PT ;  /* 0x00000011dce07c12 */ /* 0x000fe2000f8e9609 */
[----:B------:R-:W-:Y:S02]  /*10170*/  IMAD.MOV.U32 R9, RZ, RZ, R218 ;  /* 0x000000ffff097224 */ /* 0x000fe400078e00da */
[----:B------:R-:W-:-:S07]  /*10180*/  IMAD.MOV.U32 R218, RZ, RZ, R8 ;  /* 0x000000ffffda7224 */ /* 0x000fce00078e0008 */
.L_x_26488:
[----:B------:R-:W-:Y:S05]  /*10190*/  BSYNC.RECONVERGENT B1 ;  /* 0x0000000000017941 */ /* 0x000fea0003800200 */
.L_x_26487:
        /* <DEDUP_REMOVED lines=18> */
.L_x_26494:
        /* <DEDUP_REMOVED lines=13> */
.L_x_26496:
[----:B------:R-:W-:Y:S05]  /*10390*/  BSYNC.RECONVERGENT B2 ;  /* 0x0000000000027941 */ /* 0x000fea0003800200 */
.L_x_26495:
        /* <DEDUP_REMOVED lines=60> */
.L_x_26493:
[----:B------:R-:W-:Y:S05]  /*10760*/  BSYNC.RECONVERGENT B1 ;  /* 0x0000000000017941 */ /* 0x000fea0003800200 */
.L_x_26492:
[----:B------:R-:W-:Y:S01]  /*10770*/  I2FP.F32.U32 R8, R220 ;  /* 0x000000dc00087245 */ /* 0x000fe20000201000 */
[----:B------:R-:W-:Y:S01]  /*10780*/  HADD2.F32 R166, -RZ, R142.H1_H1 ;  /* 0x3000008effa67230 */ /* 0x000fe20000004100 */
        /* <DEDUP_REMOVED lines=21> */
.L_x_26499:
        /* <DEDUP_REMOVED lines=13> */
.L_x_26501:
[----:B------:R-:W-:Y:S05]  /*109b0*/  BSYNC.RECONVERGENT B2 ;  /* 0x0000000000027941 */ /* 0x000fea0003800200 */
.L_x_26500:
        /* <DEDUP_REMOVED lines=60> */
.L_x_26498:
[----:B------:R-:W-:Y:S05]  /*10d80*/  BSYNC.RECONVERGENT B1 ;  /* 0x0000000000017941 */ /* 0x000fea0003800200 */
.L_x_26497:
        /* <DEDUP_REMOVED lines=18> */
.L_x_26504:
        /* <DEDUP_REMOVED lines=13> */
.L_x_26506:
[----:B------:R-:W-:Y:S05]  /*10f80*/  BSYNC.RECONVERGENT B2 ;  /* 0x0000000000027941 */ /* 0x000fea0003800200 */
.L_x_26505:
        /* <DEDUP_REMOVED lines=60> */
.L_x_26503:
[----:B------:R-:W-:Y:S05]  /*11350*/  BSYNC.RECONVERGENT B1 ;  /* 0x0000000000017941 */ /* 0x000fea0003800200 */
.L_x_26502:
        /* <DEDUP_REMOVED lines=24> */
.L_x_26509:
        /* <DEDUP_REMOVED lines=13> */
.L_x_26511:
[----:B------:R-:W-:Y:S05]  /*115b0*/  BSYNC.RECONVERGENT B2 ;  /* 0x0000000000027941 */ /* 0x000fea0003800200 */
.L_x_26510:
        /* <DEDUP_REMOVED lines=60> */
.L_x_26508:
[----:B------:R-:W-:Y:S05]  /*11980*/  BSYNC.RECONVERGENT B1 ;  /* 0x0000000000017941 */ /* 0x000fea0003800200 */
.L_x_26507:
[----:B------:R-:W-:Y:S01]  /*11990*/  ISETP.NE.AND P6, PT, R233, 0x1, PT ;  /* 0x00000001e900780c */ /* 0x000fe20003fc5270 */
[----:B------:R-:W-:Y:S01]  /*119a0*/  HADD2.F32 R232, -RZ, R167.H1_H1 ;  /* 0x300000a7ffe87230 */ /* 0x000fe20000004100 */
[----:B------:R-:W-:Y:S01]  /*119b0*/  I2FP.F32.U32 R220, R221 ;  /* 0x000000dd00dc7245 */ /* 0x000fe20000201000 */
[----:B------:R-:W-:Y:S01]  /*119c0*/  BSSY.RECONVERGENT B1, `(.L_x_26512) ;  /* 0x000005b000017945 */ /* 0x000fe20003800200 */
[----:B------:R-:W-:Y:S02]  /*119d0*/  MOV R231, R222 ;  /* 0x000000de00e77202 */ /* 0x000fe40000000f00 */
[----:B------:R-:W-:Y:S01]  /*119e0*/  FMUL.FTZ R167, R232, R217 ;  /* 0x000000d9e8a77220 */ /* 0x000fe20000410000 */
        /* <DEDUP_REMOVED lines=12> */
.L_x_26514:
        /* <DEDUP_REMOVED lines=15> */
.L_x_26516:
[----:B------:R-:W-:Y:S05]  /*11ba0*/  BSYNC.RECONVERGENT B2 ;  /* 0x0000000000027941 */ /* 0x000fea0003800200 */
.L_x_26515:
        /* <DEDUP_REMOVED lines=60> */
.L_x_26513:
[----:B------:R-:W-:Y:S05]  /*11f70*/  BSYNC.RECONVERGENT B1 ;  /* 0x0000000000017941 */ /* 0x000fea0003800200 */
.L_x_26512:
[----:B------:R-:W-:Y:S01]  /*11f80*/  I2FP.F32.U32 R232, R231 ;  /* 0x000000e700e87245 */ /* 0x000fe20000201000 */
[----:B------:R-:W-:-:S04]  /*11f90*/  HADD2.F32 R234, -RZ, R143.H1_H1 ;  /* 0x3000008fffea7230 */ /* 0x000fc80000004100 */
[----:B------:R-:W-:Y:S01]  /*11fa0*/  FFMA.FTZ R219, R232, R219, 1.1641532182693481445e-10 ;  /* 0x2f000000e8db7423 */ /* 0x000fe200000100db */
[----:B------:R-:W-:Y:S01]  /*11fb0*/  FMUL.FTZ R217, R234, R217 ;  /* 0x000000d9ead97220 */ /* 0x000fe20000410000 */
[----:B------:R-:W-:-:S03]  /*11fc0*/  FSEL R232, R167, RZ, P5 ;  /* 0x000000ffa7e87208 */ /* 0x000fc60002800000 */
[----:B------:R-:W-:-:S04]  /*11fd0*/  FSETP.GTU.FTZ.AND P6, PT, R219, R10, PT ;  /* 0x0000000adb00720b */ /* 0x000fc80003fdc000 */
[----:B------:R-:W-:Y:S02]  /*11fe0*/  FSEL R217, R217, RZ, !P6 ;  /* 0x000000ffd9d97208 */ /* 0x000fe40007000000 */
[----:B------:R-:W-:-:S03]  /*11ff0*/  SEL R10, RZ, 0x1, P6 ;  /* 0x00000001ff0a7807 */ /* 0x000fc60003000000 */
[----:B------:R-:W-:-:S04]  /*12000*/  FADD.FTZ R167, R217, R232 ;  /* 0x000000e8d9a77221 */ /* 0x000fc80000010000 */
[----:B------:R-:W-:Y:S01]  /*12010*/  @P1 FADD.FTZ R167, R151, R167 ;  /* 0x000000a797a71221 */ /* 0x000fe20000010000 */
[----:B------:R-:W-:Y:S06]  /*12020*/  BRA `(.L_x_26517) ;  /* 0x0000003000387947 */ /* 0x000fec0003800000 */
.L_x_26436:
        /* <DEDUP_REMOVED lines=16> */
.L_x_26520:
        /* <DEDUP_REMOVED lines=13> */
.L_x_26522:
[----:B------:R-:W-:Y:S05]  /*12200*/  BSYNC.RECONVERGENT B2 ;  /* 0x0000000000027941 */ /* 0x000fea0003800200 */
.L_x_26521:
        /* <DEDUP_REMOVED lines=60> */
.L_x_26519:
[----:B------:R-:W-:Y:S05]  /*125d0*/  BSYNC.RECONVERGENT B1 ;  /* 0x0000000000017941 */ /* 0x000fea0003800200 */
.L_x_26518:
        /* <DEDUP_REMOVED lines=21> */
.L_x_26525:
        /* <DEDUP_REMOVED lines=13> */
.L_x_26527:
[----:B------:R-:W-:Y:S05]  /*12800*/  BSYNC.RECONVERGENT B2 ;  /* 0x0000000000027941 */ /* 0x000fea0003800200 */
.L_x_26526:
        /* <DEDUP_REMOVED lines=60> */
.L_x_26524:
[----:B------:R-:W-:Y:S05]  /*12bd0*/  BSYNC.RECONVERGENT B1 ;  /* 0x0000000000017941 */ /* 0x000fea0003800200 */
.L_x_26523:
        /* <DEDUP_REMOVED lines=19> */
.L_x_26530:
        /* <DEDUP_REMOVED lines=13> */
.L_x_26532:
[----:B------:R-:W-:Y:S05]  /*12de0*/  BSYNC.RECONVERGENT B2 ;  /* 0x0000000000027941 */ /* 0x000fea0003800200 */
.L_x_26531:
        /* <DEDUP_REMOVED lines=60> */
.L_x_26529:
[----:B------:R-:W-:Y:S05]  /*131b0*/  BSYNC.RECONVERGENT B1 ;  /* 0x0000000000017941 */ /* 0x000fea0003800200 */
.L_x_26528:
[----:B------:R-:W-:Y:S01]  /*131c0*/  I2FP.F32.U32 R162, R163 ;  /* 0x000000a300a27245 */ /* 0x000fe20000201000 */
[----:B------:R-:W-:Y:S01]  /*131d0*/  BSSY.RECONVERGENT B1, `(.L_x_26533) ;  /* 0x000005c000017945 */ /* 0x000fe20003800200 */
[----:B------:R-:W-:Y:S01]  /*131e0*/  ISETP.NE.AND P2, PT, R164, 0x1, PT ;  /* 0x00000001a400780c */ /* 0x000fe20003f45270 */
[----:B------:R-:W-:Y:S01]  /*131f0*/  HADD2.F32 R219, -RZ, R165.H0_H0 ;  /* 0x200000a5ffdb7230 */ /* 0x000fe20000004100 */
        /* <DEDUP_REMOVED lines=15> */
.L_x_26535:
        /* <DEDUP_REMOVED lines=13> */
.L_x_26537:
[----:B------:R-:W-:Y:S05]  /*133c0*/  BSYNC.RECONVERGENT B2 ;  /* 0x0000000000027941 */ /* 0x000fea0003800200 */
.L_x_26536:
        /* <DEDUP_REMOVED lines=58> */
[----:B------:R-:W-:Y:S01]  /*13770*/  MOV R218, R162 ;  /* 0x000000a200da7202 */ /* 0x000fe20000000f00 */
[----:B------:R-:W-:-:S07]  /*13780*/  IMAD.MOV.U32 R220, RZ, RZ, RZ ;  /* 0x000000ffffdc7224 */ /* 0x000fce00078e00ff */
.L_x_26534:
[----:B------:R-:W-:Y:S05]  /*13790*/  BSYNC.RECONVERGENT B1 ;  /* 0x0000000000017941 */ /* 0x000fea0003800200 */
.L_x_26533:
        /* <DEDUP_REMOVED lines=19> */
.L_x_26540:
        /* <DEDUP_REMOVED lines=13> */
.L_x_26542:
[----:B------:R-:W-:Y:S05]  /*139a0*/  BSYNC.RECONVERGENT B2 ;  /* 0x0000000000027941 */ /* 0x000fea0003800200 */
.L_x_26541:
        /* <DEDUP_REMOVED lines=60> */
.L_x_26539:
[----:B------:R-:W-:Y:S05]  /*13d70*/  BSYNC.RECONVERGENT B1 ;  /* 0x0000000000017941 */ /* 0x000fea0003800200 */
.L_x_26538:
        /* <DEDUP_REMOVED lines=17> */
.L_x_26545:
        /* <DEDUP_REMOVED lines=13> */
.L_x_26547:
[----:B------:R-:W-:Y:S05]  /*13f60*/  BSYNC.RECONVERGENT B2 ;  /* 0x0000000000027941 */ /* 0x000fea0003800200 */
.L_x_26546:
        /* <DEDUP_REMOVED lines=60> */
.L_x_26544:
[----:B------:R-:W-:Y:S05]  /*14330*/  BSYNC.RECONVERGENT B1 ;  /* 0x0000000000017941 */ /* 0x000fea0003800200 */
.L_x_26543:
        /* <DEDUP_REMOVED lines=17> */
.L_x_26550:
        /* <DEDUP_REMOVED lines=13> */
.L_x_26552:
[----:B------:R-:W-:Y:S05]  /*14520*/  BSYNC.RECONVERGENT B2 ;  /* 0x0000000000027941 */ /* 0x000fea0003800200 */
.L_x_26551:
        /* <DEDUP_REMOVED lines=60> */
.L_x_26549:
[----:B------:R-:W-:Y:S05]  /*148f0*/  BSYNC.RECONVERGENT B1 ;  /* 0x0000000000017941 */ /* 0x000fea0003800200 */
.L_x_26548:
        /* <DEDUP_REMOVED lines=17> */
.L_x_26555:
        /* <DEDUP_REMOVED lines=13> */
.L_x_26557:
[----:B------:R-:W-:Y:S05]  /*14ae0*/  BSYNC.RECONVERGENT B2 ;  /* 0x0000000000027941 */ /* 0x000fea0003800200 */
.L_x_26556:
        /* <DEDUP_REMOVED lines=60> */
.L_x_26554:
[----:B------:R-:W-:Y:S05]  /*14eb0*/  BSYNC.RECONVERGENT B1 ;  /* 0x0000000000017941 */ /* 0x000fea0003800200 */
.L_x_26553:
[----:B------:R-:W-:Y:S01]  /*14ec0*/  P2R R164, PR, RZ, 0x2 ;  /* 0x00000002ffa47803 */ /* 0x000fe20000000000 */
[----:B------:R-:W-:Y:S01]  /*14ed0*/  FMUL.FTZ R160, R160, UR12 ;  /* 0x0000000ca0a07c20 */ /* 0x000fe20008410000 */
[----:B------:R-:W-:Y:S01]  /*14ee0*/  I2FP.F32.U32 R162, R163 ;  /* 0x000000a300a27245 */ /* 0x000fe20000201000 */
[----:B------:R-:W-:Y:S01]  /*14ef0*/  HADD2.F32 R167, -RZ, R167.H1_H1 ;  /* 0x300000a7ffa77230 */ /* 0x000fe20000004100 */
[C---:B------:R-:W-:Y:S01]  /*14f00*/  LOP3.LUT P1, RZ, R229.reuse, 0x10, RZ, 0xc0, !PT ;  /* 0x00000010e5ff7812 */ /* 0x040fe2000782c0ff */
[----:B------:R-:W-:Y:S01]  /*14f10*/  FMUL.FTZ R232, R232, UR12 ;  /* 0x0000000ce8e87c20 */ /* 0x000fe20008410000 */
[----:B------:R-:W-:Y:S01]  /*14f20*/  LOP3.LUT P5, RZ, R229, 0x2, RZ, 0xc0, !PT ;  /* 0x00000002e5ff7812 */ /* 0x000fe200078ac0ff */
[----:B------:R-:W-:Y:S01]  /*14f30*/  FFMA.FTZ R236, R162, R161, 1.1641532182693481445e-10 ;  /* 0x2f000000a2ec7423 */ /* 0x000fe200000100a1 */
[----:B------:R-:W-:Y:S01]  /*14f40*/  FSEL R160, R160, RZ, P1 ;  /* 0x000000ffa0a07208 */ /* 0x000fe20000800000 */
[----:B------:R-:W-:Y:S01]  /*14f50*/  FMUL.FTZ R234, R234, UR12 ;  /* 0x0000000ceaea7c20 */ /* 0x000fe20008410000 */
[----:B------:R-:W-:Y:S01]  /*14f60*/  ISETP.NE.AND P1, PT, R164, RZ, PT ;  /* 0x000000ffa400720c */ /* 0x000fe20003f25270 */
[----:B------:R-:W-:Y:S01]  /*14f70*/  FMUL.FTZ R165, R166, UR12 ;  /* 0x0000000ca6a57c20 */ /* 0x000fe20008410000 */
[----:B------:R-:W-:Y:S01]  /*14f80*/  P2R R221, PR, RZ, 0x1 ;  /* 0x00000001ffdd7803 */ /* 0x000fe20000000000 */
[----:B------:R-:W-:Y:S01]  /*14f90*/  FMUL.FTZ R233, R233, UR12 ;  /* 0x0000000ce9e97c20 */ /* 0x000fe20008410000 */
[----:B------:R-:W-:Y:S01]  /*14fa0*/  FMUL.FTZ R219, R219, UR12 ;  /* 0x0000000cdbdb7c20 */ /* 0x000fe20008410000 */
[----:B------:R-:W-:Y:S01]  /*14fb0*/  FMUL.FTZ R231, R231, UR12 ;  /* 0x0000000ce7e77c20 */ /* 0x000fe20008410000 */
[----:B------:R-:W-:Y:S01]  /*14fc0*/  FMUL.FTZ R167, R167, UR12 ;  /* 0x0000000ca7a77c20 */ /* 0x000fe20008410000 */
        /* <DEDUP_REMOVED lines=20> */
.L_x_26517:
        /* <DEDUP_REMOVED lines=44> */
.L_x_26558:
[----:B------:R-:W-:Y:S02]  /*153d0*/  IMAD.MOV.U32 R221, RZ, RZ, R218 ;  /* 0x000000ffffdd7224 */ /* 0x000fe400078e00da */
[----:B------:R-:W-:-:S07]  /*153e0*/  VIADD R216, R216, 0x20 ;  /* 0x00000020d8d87836 */ /* 0x000fce0000000000 */
.L_x_26435:
[----:B------:R-:W-:Y:S05]  /*153f0*/  BSYNC.RECONVERGENT B0 ;  /* 0x0000000000007941 */ /* 0x000fea0003800200 */
.L_x_26434:
        /* <DEDUP_REMOVED lines=36> */
.L_x_26564:
        /* <DEDUP_REMOVED lines=13> */
.L_x_26566:
[----:B------:R-:W-:Y:S05]  /*15710*/  BSYNC.RECONVERGENT B2 ;  /* 0x0000000000027941 */ /* 0x000fea0003800200 */
.L_x_26565:
        /* <DEDUP_REMOVED lines=59> */
.L_x_26563:
[----:B------:R-:W-:Y:S05]  /*15ad0*/  BSYNC.RECONVERGENT B1 ;  /* 0x0000000000017941 */ /* 0x000fea0003800200 */
.L_x_26562:
        /* <DEDUP_REMOVED lines=10> */
[----:B-----5:R-:W-:-:S04]  /*15b80*/  HADD2.F32 R4, -RZ, R172.H0_H0 ;  /* 0x200000acff047230 */ /* 0x020fc80000004100 */
        /* <DEDUP_REMOVED lines=12> */
.L_x_26569:
        /* <DEDUP_REMOVED lines=13> */
.L_x_26571:
[----:B------:R-:W-:Y:S05]  /*15d20*/  BSYNC.RECONVERGENT B2 ;  /* 0x0000000000027941 */ /* 0x000fea0003800200 */
.L_x_26570:
        /* <DEDUP_REMOVED lines=60> */
.L_x_26568:
[----:B------:R-:W-:Y:S05]  /*160f0*/  BSYNC.RECONVERGENT B1 ;  /* 0x0000000000017941 */ /* 0x000fea0003800200 */
.L_x_26567:
[----:B------:R-:W-:Y:S01]  /*16100*/  I2FP.F32.U32 R4, R5 ;  /* 0x0000000500047245 */ /* 0x000fe20000201000 */
[----:B------:R-:W-:Y:S01]  /*16110*/  HADD2.F32 R6, -RZ, R140.H0_H0 ;  /* 0x2000008cff067230 */ /* 0x000fe20000004100 */
[----:B------:R-:W-:Y:S03]  /*16120*/  BSSY.RECONVERGENT B1, `(.L_x_26572) ;  /* 0x000005f000017945 */ /* 0x000fe60003800200 */
[----:B------:R-:W-:Y:S01]  /*16130*/  FFMA.FTZ R5, R4, R219, 1.1641532182693481445e-10 ;  /* 0x2f00000004057423 */ /* 0x000fe200000100db */
[----:B------:R-:W-:Y:S01]  /*16140*/  FMUL.FTZ R6, R6, R217 ;  /* 0x000000d906067220 */ /* 0x000fe20000410000 */
[----:B------:R-:W-:-:S03]  /*16150*/  MOV R4, R222 ;  /* 0x000000de00047202 */ /* 0x000fc60000000f00 */
[----:B------:R-:W-:Y:S02]  /*16160*/  FSETP.GTU.FTZ.AND P2, PT, R5, R10, PT ;  /* 0x0000000a0500720b */ /* 0x000fe40003f5c000 */
[----:B------:R-:W-:Y:S02]  /*16170*/  FSEL R5, R3, RZ, P4 ;  /* 0x000000ff03057208 */ /* 0x000fe40002000000 */
        /* <DEDUP_REMOVED lines=15> */
.L_x_26574:
        /* <DEDUP_REMOVED lines=13> */
.L_x_26576:
[----:B------:R-:W-:Y:S05]  /*16340*/  BSYNC.RECONVERGENT B2 ;  /* 0x0000000000027941 */ /* 0x000fea0003800200 */
.L_x_26575:
        /* <DEDUP_REMOVED lines=60> */
.L_x_26573:
[----:B------:R-:W-:Y:S05]  /*16710*/  BSYNC.RECONVERGENT B1 ;  /* 0x0000000000017941 */ /* 0x000fea0003800200 */
.L_x_26572:
        /* <DEDUP_REMOVED lines=20> */
.L_x_26579:
        /* <DEDUP_REMOVED lines=13> */
.L_x_26581:
[----:B------:R-:W-:Y:S05]  /*16930*/  BSYNC.RECONVERGENT B2 ;  /* 0x0000000000027941 */ /* 0x000fea0003800200 */
.L_x_26580:
        /* <DEDUP_REMOVED lines=60> */
.L_x_26578:
[----:B------:R-:W-:Y:S05]  /*16d00*/  BSYNC.RECONVERGENT B1 ;  /* 0x0000000000017941 */ /* 0x000fea0003800200 */
.L_x_26577:
        /* <DEDUP_REMOVED lines=24> */
.L_x_26584:
        /* <DEDUP_REMOVED lines=13> */
.L_x_26586:
[----:B------:R-:W-:Y:S05]  /*16f60*/  BSYNC.RECONVERGENT B2 ;  /* 0x0000000000027941 */ /* 0x000fea0003800200 */
.L_x_26585:
        /* <DEDUP_REMOVED lines=60> */
.L_x_26583:
[----:B------:R-:W-:Y:S05]  /*17330*/  BSYNC.RECONVERGENT B1 ;  /* 0x0000000000017941 */ /* 0x000fea0003800200 */
.L_x_26582:
[----:B------:R-:W-:Y:S01]  /*17340*/  I2FP.F32.U32 R6, R7 ;  /* 0x0000000700067245 */ /* 0x000fe20000201000 */
[----:B------:R-:W-:Y:S01]  /*17350*/  HADD2.F32 R8, -RZ, R173.H0_H0 ;  /* 0x200000adff087230 */ /* 0x000fe20000004100 */
        /* <DEDUP_REMOVED lines=18> */
.L_x_26589:
        /* <DEDUP_REMOVED lines=13> */
.L_x_26591:
[----:B------:R-:W-:Y:S05]  /*17550*/  BSYNC.RECONVERGENT B2 ;  /* 0x0000000000027941 */ /* 0x000fea0003800200 */
.L_x_26590:
        /* <DEDUP_REMOVED lines=60> */
.L_x_26588:
[----:B------:R-:W-:Y:S05]  /*17920*/  BSYNC.RECONVERGENT B1 ;  /* 0x0000000000017941 */ /* 0x000fea0003800200 */
.L_x_26587:
        /* <DEDUP_REMOVED lines=24> */
.L_x_26594:
        /* <DEDUP_REMOVED lines=13> */
.L_x_26596:
[----:B------:R-:W-:Y:S05]  /*17b80*/  BSYNC.RECONVERGENT B2 ;  /* 0x0000000000027941 */ /* 0x000fea0003800200 */
.L_x_26595:
        /* <DEDUP_REMOVED lines=59> */
[----:B------:R-:W-:-:S07]  /*17f40*/  LOP3.LUT R224, R6, UR17, R9, 0x96, !PT ;  /* 0x0000001106e07c12 */ /* 0x000fce000f8e9609 */
.L_x_26593:
[----:B------:R-:W-:Y:S05]  /*17f50*/  BSYNC.RECONVERGENT B1 ;  /* 0x0000000000017941 */ /* 0x000fea0003800200 */
.L_x_26592:
[----:B------:R-:W-:Y:S01]  /*17f60*/  I2FP.F32.U32 R6, R7 ;  /* 0x0000000700067245 */ /* 0x000fe20000201000 */
[----:B------:R-:W-:Y:S01]  /*17f70*/  HADD2.F32 R8, -RZ, R173.H1_H1 ;  /* 0x300000adff087230 */ /* 0x000fe20000004100 */
        /* <DEDUP_REMOVED lines=18> */
.L_x_26599:
        /* <DEDUP_REMOVED lines=13> */
.L_x_26601:
[----:B------:R-:W-:Y:S05]  /*18170*/  BSYNC.RECONVERGENT B2 ;  /* 0x0000000000027941 */ /* 0x000fea0003800200 */
.L_x_26600:
        /* <DEDUP_REMOVED lines=60> */
.L_x_26598:
[----:B------:R-:W-:Y:S05]  /*18540*/  BSYNC.RECONVERGENT B1 ;  /* 0x0000000000017941 */ /* 0x000fea0003800200 */
.L_x_26597:
        /* <DEDUP_REMOVED lines=24> */
.L_x_26604:
        /* <DEDUP_REMOVED lines=13> */
.L_x_26606:
[----:B------:R-:W-:Y:S05]  /*187a0*/  BSYNC.RECONVERGENT B2 ;  /* 0x0000000000027941 */ /* 0x000fea0003800200 */
.L_x_26605:
        /* <DEDUP_REMOVED lines=60> */
.L_x_26603:
[----:B------:R-:W-:Y:S05]  /*18b70*/  BSYNC.RECONVERGENT B1 ;  /* 0x0000000000017941 */ /* 0x000fea0003800200 */
.L_x_26602:
        /* <DEDUP_REMOVED lines=18> */
.L_x_26609:
        /* <DEDUP_REMOVED lines=13> */
.L_x_26611:
[----:B------:R-:W-:Y:S05]  /*18d70*/  BSYNC.RECONVERGENT B2 ;  /* 0x0000000000027941 */ /* 0x000fea0003800200 */
.L_x_26610:
        /* <DEDUP_REMOVED lines=60> */
.L_x_26608:
[----:B------:R-:W-:Y:S05]  /*19140*/  BSYNC.RECONVERGENT B1 ;  /* 0x0000000000017941 */ /* 0x000fea0003800200 */
.L_x_26607:
        /* <DEDUP_REMOVED lines=24> */
.L_x_26614:
        /* <DEDUP_REMOVED lines=13> */
.L_x_26616:
[----:B------:R-:W-:Y:S05]  /*193a0*/  BSYNC.RECONVERGENT B2 ;  /* 0x0000000000027941 */ /* 0x000fea0003800200 */
.L_x_26615:
        /* <DEDUP_REMOVED lines=60> */
.L_x_26613:
[----:B------:R-:W-:Y:S05]  /*19770*/  BSYNC.RECONVERGENT B1 ;  /* 0x0000000000017941 */ /* 0x000fea0003800200 */
.L_x_26612:
[----:B------:R-:W-:Y:S01]  /*19780*/  ISETP.NE.AND P4, PT, R221, 0x1, PT ;  /* 0x00000001dd00780c */ /* 0x000fe20003f85270 */
[----:B------:R-:W-:Y:S01]  /*19790*/  HADD2.F32 R174, -RZ, R174.H1_H1 ;  /* 0x300000aeffae7230 */ /* 0x000fe20000004100 */
        /* <DEDUP_REMOVED lines=16> */
.L_x_26619:
        /* <DEDUP_REMOVED lines=13> */
.L_x_26621:
[----:B------:R-:W-:Y:S05]  /*19970*/  BSYNC.RECONVERGENT B2 ;  /* 0x0000000000027941 */ /* 0x000fea0003800200 */
.L_x_26620:
        /* <DEDUP_REMOVED lines=60> */
.L_x_26618:
[----:B------:R-:W-:Y:S05]  /*19d40*/  BSYNC.RECONVERGENT B1 ;  /* 0x0000000000017941 */ /* 0x000fea0003800200 */
.L_x_26617:
[----:B------:R-:W-:Y:S01]  /*19d50*/  I2FP.F32.U32 R8, R220 ;  /* 0x000000dc00087245 */ /* 0x000fe20000201000 */
[----:B------:R-:W-:Y:S01]  /*19d60*/  HADD2.F32 R174, -RZ, R142.H1_H1 ;  /* 0x3000008effae7230 */ /* 0x000fe20000004100 */
        /* <DEDUP_REMOVED lines=21> */
.L_x_26624:
        /* <DEDUP_REMOVED lines=13> */
.L_x_26626:
[----:B------:R-:W-:Y:S05]  /*19f90*/  BSYNC.RECONVERGENT B2 ;  /* 0x0000000000027941 */ /* 0x000fea0003800200 */
.L_x_26625:
        /* <DEDUP_REMOVED lines=60> */
.L_x_26623:
[----:B------:R-:W-:Y:S05]  /*1a360*/  BSYNC.RECONVERGENT B1 ;  /* 0x0000000000017941 */ /* 0x000fea0003800200 */
.L_x_26622:
[----:B------:R-:W-:Y:S01]  /*1a370*/  ISETP.NE.AND P5, PT, R232, 0x1, PT ;  /* 0x00000001e800780c */ /* 0x000fe20003fa5270 */
[----:B------:R-:W-:Y:S01]  /*1a380*/  HADD2.F32 R220, -RZ, R175.H0_H0 ;  /* 0x200000afffdc7230 */ /* 0x000fe20000004100 */
[----:B------:R-:W-:Y:S01]  /*1a390*/  I2FP.F32.U32 R174, R9 ;  /* 0x0000000900ae7245 */ /* 0x000fe20000201000 */
[----:B------:R-:W-:Y:S01]  /*1a3a0*/  BSSY.RECONVERGENT B1, `(.L_x_26627) ;  /* 0x0000059000017945 */ /* 0x000fe20003800200 */
[----:B------:R-:W-:Y:S02]  /*1a3b0*/  IMAD.MOV.U32 R231, RZ, RZ, 0x2 ;  /* 0x00000002ffe77424 */ /* 0x000fe400078e00ff */
        /* <DEDUP_REMOVED lines=13> */
.L_x_26629:
        /* <DEDUP_REMOVED lines=13> */
.L_x_26631:
[----:B------:R-:W-:Y:S05]  /*1a560*/  BSYNC.RECONVERGENT B2 ;  /* 0x0000000000027941 */ /* 0x000fea0003800200 */
.L_x_26630:
        /* <DEDUP_REMOVED lines=59> */
[----:B------:R-:W-:-:S07]  /*1a920*/  MOV R218, R220 ;  /* 0x000000dc00da7202 */ /* 0x000fce0000000f00 */
.L_x_26628:
[----:B------:R-:W-:Y:S05]  /*1a930*/  BSYNC.RECONVERGENT B1 ;  /* 0x0000000000017941 */ /* 0x000fea0003800200 */
.L_x_26627:
        /* <DEDUP_REMOVED lines=24> */
.L_x_26634:
        /* <DEDUP_REMOVED lines=13> */
.L_x_26636:
[----:B------:R-:W-:Y:S05]  /*1ab90*/  BSYNC.RECONVERGENT B2 ;  /* 0x0000000000027941 */ /* 0x000fea0003800200 */
.L_x_26635:
        /* <DEDUP_REMOVED lines=60> */
.L_x_26633:
[----:B------:R-:W-:Y:S05]  /*1af60*/  BSYNC.RECONVERGENT B1 ;  /* 0x0000000000017941 */ /* 0x000fea0003800200 */
.L_x_26632:
[----:B------:R-:W-:Y:S01]  /*1af70*/  ISETP.NE.AND P6, PT, R233, 0x1, PT ;  /* 0x00000001e900780c */ /* 0x000fe20003fc5270 */
[----:B------:R-:W-:Y:S01]  /*1af80*/  HADD2.F32 R232, -RZ, R175.H1_H1 ;  /* 0x300000afffe87230 */ /* 0x000fe20000004100 */
        /* <DEDUP_REMOVED lines=16> */
.L_x_26639:
        /* <DEDUP_REMOVED lines=15> */
.L_x_26641:
[----:B------:R-:W-:Y:S05]  /*1b180*/  BSYNC.RECONVERGENT B2 ;  /* 0x0000000000027941 */ /* 0x000fea0003800200 */
.L_x_26640:
        /* <DEDUP_REMOVED lines=59> */
[----:B------:R-:W-:-:S07]  /*1b540*/  LOP3.LUT R224, R232, UR17, R221, 0x96, !PT ;  /* 0x00000011e8e07c12 */ /* 0x000fce000f8e96dd */
.L_x_26638:
[----:B------:R-:W-:Y:S05]  /*1b550*/  BSYNC.RECONVERGENT B1 ;  /* 0x0000000000017941 */ /* 0x000fea0003800200 */
.L_x_26637:
        /* <DEDUP_REMOVED lines=11> */
.L_x_26561:
        /* <DEDUP_REMOVED lines=16> */
.L_x_26645:
        /* <DEDUP_REMOVED lines=13> */
.L_x_26647:
[----:B------:R-:W-:Y:S05]  /*1b7e0*/  BSYNC.RECONVERGENT B2 ;  /* 0x0000000000027941 */ /* 0x000fea0003800200 */
.L_x_26646:
        /* <DEDUP_REMOVED lines=60> */
.L_x_26644:
[----:B------:R-:W-:Y:S05]  /*1bbb0*/  BSYNC.RECONVERGENT B1 ;  /* 0x0000000000017941 */ /* 0x000fea0003800200 */
.L_x_26643:
        /* <DEDUP_REMOVED lines=21> */
.L_x_26650:
        /* <DEDUP_REMOVED lines=13> */
.L_x_26652:
[----:B------:R-:W-:Y:S05]  /*1bde0*/  BSYNC.RECONVERGENT B2 ;  /* 0x0000000000027941 */ /* 0x000fea0003800200 */
.L_x_26651:
        /* <DEDUP_REMOVED lines=60> */
.L_x_26649:
[----:B------:R-:W-:Y:S05]  /*1c1b0*/  BSYNC.RECONVERGENT B1 ;  /* 0x0000000000017941 */ /* 0x000fea0003800200 */
.L_x_26648:
[----:B------:R-:W-:Y:S01]  /*1c1c0*/  I2FP.F32.U32 R170, R171 ;  /* 0x000000ab00aa7245 */ /* 0x000fe20000201000 */
[----:B------:R-:W-:Y:S01]  /*1c1d0*/  BSSY.RECONVERGENT B1, `(.L_x_26653) ;  /* 0x000005c000017945 */ /* 0x000fe20003800200 */
[----:B------:R-:W-:Y:S01]  /*1c1e0*/  ISETP.NE.AND P2, PT, R219, 0x1, PT ;  /* 0x00000001db00780c */ /* 0x000fe20003f45270 */
[----:B------:R-:W-:Y:S01]  /*1c1f0*/  HADD2.F32 R231, -RZ, R172.H1_H1 ;  /* 0x300000acffe77230 */ /* 0x000fe20000004100 */
        /* <DEDUP_REMOVED lines=15> */
.L_x_26655:
        /* <DEDUP_REMOVED lines=13> */
.L_x_26657:
[----:B------:R-:W-:Y:S05]  /*1c3c0*/  BSYNC.RECONVERGENT B2 ;  /* 0x0000000000027941 */ /* 0x000fea0003800200 */
.L_x_26656:
        /* <DEDUP_REMOVED lines=60> */
.L_x_26654:
[----:B------:R-:W-:Y:S05]  /*1c790*/  BSYNC.RECONVERGENT B1 ;  /* 0x0000000000017941 */ /* 0x000fea0003800200 */
.L_x_26653:
[----:B------:R-:W-:Y:S01]  /*1c7a0*/  I2FP.F32.U32 R170, R171 ;  /* 0x000000ab00aa7245 */ /* 0x000fe20000201000 */
[----:B------:R-:W-:Y:S01]  /*1c7b0*/  BSSY.RECONVERGENT B1, `(.L_x_26658) ;  /* 0x000005c000017945 */ /* 0x000fe20003800200 */
[----:B------:R-:W-:Y:S01]  /*1c7c0*/  ISETP.NE.AND P2, PT, R172, 0x1, PT ;  /* 0x00000001ac00780c */ /* 0x000fe20003f45270 */
[----:B------:R-:W-:Y:S01]  /*1c7d0*/  HADD2.F32 R219, -RZ, R173.H0_H0 ;  /* 0x200000adffdb7230 */ /* 0x000fe20000004100 */
        /* <DEDUP_REMOVED lines=15> */
.L_x_26660:
        /* <DEDUP_REMOVED lines=13> */
.L_x_26662:
[----:B------:R-:W-:Y:S05]  /*1c9a0*/  BSYNC.RECONVERGENT B2 ;  /* 0x0000000000027941 */ /* 0x000fea0003800200 */
.L_x_26661:
        /* <DEDUP_REMOVED lines=60> */
.L_x_26659:
[----:B------:R-:W-:Y:S05]  /*1cd70*/  BSYNC.RECONVERGENT B1 ;  /* 0x0000000000017941 */ /* 0x000fea0003800200 */
.L_x_26658:
[----:B------:R-:W-:Y:S01]  /*1cd80*/  I2FP.F32.U32 R170, R171 ;  /* 0x000000ab00aa7245 */ /* 0x000fe20000201000 */
[----:B------:R-:W-:Y:S01]  /*1cd90*/  BSSY.RECONVERGENT B1, `(.L_x_26663) ;  /* 0x000005c000017945 */ /* 0x000fe20003800200 */
[----:B------:R-:W-:Y:S01]  /*1cda0*/  ISETP.NE.AND P2, PT, R220, 0x1, PT ;  /* 0x00000001dc00780c */ /* 0x000fe20003f45270 */
[----:B------:R-:W-:Y:S01]  /*1cdb0*/  HFMA2 R172, -RZ, RZ, 0, 1.1920928955078125e-07 ;  /* 0x00000002ffac7431 */ /* 0x000fe200000001ff */
[----:B------:R-:W-:Y:S01]  /*1cdc0*/  LOP3.LUT R229, R229, 0xfffffffd, RZ, 0xc0, !PT ;  /* 0xfffffffde5e57812 */ /* 0x000fe200078ec0ff */
[----:B------:R-:W-:Y:S01]  /*1cdd0*/  FFMA.FTZ R170, R170, R169, 1.1641532182693481445e-10 ;  /* 0x2f000000aaaa7423 */ /* 0x000fe200000100a9 */
[----:B------:R-:W-:Y:S02]  /*1cde0*/  HADD2.F32 R232, -RZ, R173.H1_H1 ;  /* 0x300000adffe87230 */ /* 0x000fe40000004100 */
        /* <DEDUP_REMOVED lines=12> */
.L_x_26665:
        /* <DEDUP_REMOVED lines=13> */
.L_x_26667:
[----:B------:R-:W-:Y:S05]  /*1cf80*/  BSYNC.RECONVERGENT B2 ;  /* 0x0000000000027941 */ /* 0x000fea0003800200 */
.L_x_26666:
        /* <DEDUP_REMOVED lines=60> */
.L_x_26664:
[----:B------:R-:W-:Y:S05]  /*1d350*/  BSYNC.RECONVERGENT B1 ;  /* 0x0000000000017941 */ /* 0x000fea0003800200 */
.L_x_26663:
[----:B------:R-:W-:Y:S01]  /*1d360*/  ISETP.NE.AND P3, PT, R172, 0x1, PT ;  /* 0x00000001ac00780c */ /* 0x000fe20003f65270 */
[----:B------:R-:W-:Y:S01]  /*1d370*/  BSSY.RECONVERGENT B1, `(.L_x_26668) ;  /* 0x000005a000017945 */ /* 0x000fe20003800200 */
[----:B------:R-:W-:Y:S01]  /*1d380*/  I2FP.F32.U32 R170, R171 ;  /* 0x000000ab00aa7245 */ /* 0x000fe20000201000 */
[----:B------:R-:W-:Y:S02]  /*1d390*/  HADD2.F32 R233, -RZ, R174.H0_H0 ;  /* 0x200000aeffe97230 */ /* 0x000fe40000004100 */
        /* <DEDUP_REMOVED lines=13> */
.L_x_26670:
        /* <DEDUP_REMOVED lines=13> */
.L_x_26672:
[----:B------:R-:W-:Y:S05]  /*1d540*/  BSYNC.RECONVERGENT B2 ;  /* 0x0000000000027941 */ /* 0x000fea0003800200 */
.L_x_26671:
        /* <DEDUP_REMOVED lines=60> */
.L_x_26669:
[----:B------:R-:W-:Y:S05]  /*1d910*/  BSYNC.RECONVERGENT B1 ;  /* 0x0000000000017941 */ /* 0x000fea0003800200 */
.L_x_26668:
[----:B------:R-:W-:Y:S01]  /*1d920*/  ISETP.NE.AND P4, PT, R173, 0x1, PT ;  /* 0x00000001ad00780c */ /* 0x000fe20003f85270 */
[----:B------:R-:W-:Y:S01]  /*1d930*/  BSSY.RECONVERGENT B1, `(.L_x_26673) ;  /* 0x000005a000017945 */ /* 0x000fe20003800200 */
[----:B------:R-:W-:Y:S01]  /*1d940*/  I2FP.F32.U32 R170, R171 ;  /* 0x000000ab00aa7245 */ /* 0x000fe20000201000 */
[----:B------:R-:W-:Y:S01]  /*1d950*/  HADD2.F32 R174, -RZ, R174.H1_H1 ;  /* 0x300000aeffae7230 */ /* 0x000fe20000004100 */
        /* <DEDUP_REMOVED lines=13> */
.L_x_26675:
        /* <DEDUP_REMOVED lines=13> */
.L_x_26677:
[----:B------:R-:W-:Y:S05]  /*1db00*/  BSYNC.RECONVERGENT B2 ;  /* 0x0000000000027941 */ /* 0x000fea0003800200 */
.L_x_26676:
        /* <DEDUP_REMOVED lines=60> */
.L_x_26674:
[----:B------:R-:W-:Y:S05]  /*1ded0*/  BSYNC.RECONVERGENT B1 ;  /* 0x0000000000017941 */ /* 0x000fea0003800200 */
.L_x_26673:
        /* <DEDUP_REMOVED lines=17> */
.L_x_26680:
        /* <DEDUP_REMOVED lines=13> */
.L_x_26682:
[----:B------:R-:W-:Y:S05]  /*1e0c0*/  BSYNC.RECONVERGENT B2 ;  /* 0x0000000000027941 */ /* 0x000fea0003800200 */
.L_x_26681:
        /* <DEDUP_REMOVED lines=60> */
.L_x_26679:
[----:B------:R-:W-:Y:S05]  /*1e490*/  BSYNC.RECONVERGENT B1 ;  /* 0x0000000000017941 */ /* 0x000fea0003800200 */
.L_x_26678:
        /* <DEDUP_REMOVED lines=37> */
.L_x_26642:
        /* <DEDUP_REMOVED lines=33> */
[----:B------:R-:W-:Y:S02]  /*1e900*/  LOP3.LUT R236, R217, 0xff00, R236, 0xf8, !PT ;  /* 0x0000ff00d9ec7812 */ /* 0x000fe400078ef8ec */
        /* <DEDUP_REMOVED lines=10> */
.L_x_26683:
[----:B------:R-:W-:Y:S01]  /*1e9b0*/  IMAD.MOV.U32 R221, RZ, RZ, R218 ;  /* 0x000000ffffdd7224 */ /* 0x000fe200078e00da */
[----:B------:R-:W-:-:S07]  /*1e9c0*/  IADD3 R216, PT, PT, R216, 0x20, RZ ;  /* 0x00000020d8d87810 */ /* 0x000fce0007ffe0ff */
.L_x_26560:
[----:B------:R-:W-:Y:S05]  /*1e9d0*/  BSYNC.RECONVERGENT B0 ;  /* 0x0000000000007941 */ /* 0x000fea0003800200 */
.L_x_26559:
        /* <DEDUP_REMOVED lines=36> */
.L_x_26689:
        /* <DEDUP_REMOVED lines=13> */
.L_x_26691:
[----:B------:R-:W-:Y:S05]  /*1ecf0*/  BSYNC.RECONVERGENT B2 ;  /* 0x0000000000027941 */ /* 0x000fea0003800200 */
.L_x_26690:
        /* <DEDUP_REMOVED lines=58> */
[----:B------:R-:W-:-:S07]  /*1f0a0*/  LOP3.LUT R224, R4, UR17, R219, 0x96, !PT ;  /* 0x0000001104e07c12 */ /* 0x000fce000f8e96db */
.L_x_26688:
[----:B------:R-:W-:Y:S05]  /*1f0b0*/  BSYNC.RECONVERGENT B1 ;  /* 0x0000000000017941 */ /* 0x000fea0003800200 */
.L_x_26687:
        /* <DEDUP_REMOVED lines=9> */
[----:B------:R-:W-:Y:S01]  /*1f150*/  IMAD.MOV.U32 R7, RZ, RZ, 0x2 ;  /* 0x00000002ff077424 */ /* 0x000fe200078e00ff */
[----:B------:R-:W-:-:S02]  /*1f160*/  MOV R5, R222 ;  /* 0x000000de00057202 */ /* 0x000fc40000000f00 */
        /* <DEDUP_REMOVED lines=12> */
.L_x_26694:
        /* <DEDUP_REMOVED lines=13> */
.L_x_26696:
[----:B------:R-:W-:Y:S05]  /*1f300*/  BSYNC.RECONVERGENT B2 ;  /* 0x0000000000027941 */ /* 0x000fea0003800200 */
.L_x_26695:
        /* <DEDUP_REMOVED lines=60> */
.L_x_26693:
[----:B------:R-:W-:Y:S05]  /*1f6d0*/  BSYNC.RECONVERGENT B1 ;  /* 0x0000000000017941 */ /* 0x000fea0003800200 */
.L_x_26692:
[----:B------:R-:W-:Y:S01]  /*1f6e0*/  I2FP.F32.U32 R4, R5 ;  /* 0x0000000500047245 */ /* 0x000fe20000201000 */
[----:B------:R-:W-:Y:S01]  /*1f6f0*/  HADD2.F32 R6, -RZ, R140.H0_H0 ;  /* 0x2000008cff067230 */ /* 0x000fe20000004100 */
        /* <DEDUP_REMOVED lines=22> */
.L_x_26699:
        /* <DEDUP_REMOVED lines=13> */
.L_x_26701:
[----:B------:R-:W-:Y:S05]  /*1f930*/  BSYNC.RECONVERGENT B2 ;  /* 0x0000000000027941 */ /* 0x000fea0003800200 */
.L_x_26700:
        /* <DEDUP_REMOVED lines=60> */
.L_x_26698:
[----:B------:R-:W-:Y:S05]  /*1fd00*/  BSYNC.RECONVERGENT B1 ;  /* 0x0000000000017941 */ /* 0x000fea0003800200 */
.L_x_26697:
        /* <DEDUP_REMOVED lines=20> */
.L_x_26704:
        /* <DEDUP_REMOVED lines=13> */
.L_x_26706:
[----:B------:R-:W-:Y:S05]  /*1ff20*/  BSYNC.RECONVERGENT B2 ;  /* 0x0000000000027941 */ /* 0x000fea0003800200 */
.L_x_26705:
        /* <DEDUP_REMOVED lines=60> */
.L_x_26703:
[----:B------:R-:W-:Y:S05]  /*202f0*/  BSYNC.RECONVERGENT B1 ;  /* 0x0000000000017941 */ /* 0x000fea0003800200 */
.L_x_26702:
        /* <DEDUP_REMOVED lines=24> */
.L_x_26709:
        /* <DEDUP_REMOVED lines=13> */
.L_x_26711:
[----:B------:R-:W-:Y:S05]  /*20550*/  BSYNC.RECONVERGENT B2 ;  /* 0x0000000000027941 */ /* 0x000fea0003800200 */
.L_x_26710:
        /* <DEDUP_REMOVED lines=60> */
.L_x_26708:
[----:B------:R-:W-:Y:S05]  /*20920*/  BSYNC.RECONVERGENT B1 ;  /* 0x0000000000017941 */ /* 0x000fea0003800200 */
.L_x_26707:
[----:B------:R-:W-:Y:S01]  /*20930*/  I2FP.F32.U32 R6, R7 ;  /* 0x0000000700067245 */ /* 0x000fe20000201000 */
[----:B------:R-:W-:Y:S01]  /*20940*/  HADD2.F32 R8, -RZ, R181.H0_H0 ;  /* 0x200000b5ff087230 */ /* 0x000fe20000004100 */
        /* <DEDUP_REMOVED lines=18> */
.L_x_26714:
        /* <DEDUP_REMOVED lines=13> */
.L_x_26716:
[----:B------:R-:W-:Y:S05]  /*20b40*/  BSYNC.RECONVERGENT B2 ;  /* 0x0000000000027941 */ /* 0x000fea0003800200 */
.L_x_26715:
        /* <DEDUP_REMOVED lines=60> */
.L_x_26713:
[----:B------:R-:W-:Y:S05]  /*20f10*/  BSYNC.RECONVERGENT B1 ;  /* 0x0000000000017941 */ /* 0x000fea0003800200 */
.L_x_26712:
        /* <DEDUP_REMOVED lines=24> */
.L_x_26719:
        /* <DEDUP_REMOVED lines=13> */
.L_x_26721:
[----:B------:R-:W-:Y:S05]  /*21170*/  BSYNC.RECONVERGENT B2 ;  /* 0x0000000000027941 */ /* 0x000fea0003800200 */
.L_x_26720:
        /* <DEDUP_REMOVED lines=58> */
[----:B------:R-:W-:Y:S02]  /*21520*/  LOP3.LUT R224, R6, UR17, R9, 0x96, !PT ;  /* 0x0000001106e07c12 */ /* 0x000fe4000f8e9609 */
[----:B------:R-:W-:-:S07]  /*21530*/  MOV R218, R8 ;  /* 0x0000000800da7202 */ /* 0x000fce0000000f00 */
.L_x_26718:
[----:B------:R-:W-:Y:S05]  /*21540*/  BSYNC.RECONVERGENT B1 ;  /* 0x0000000000017941 */ /* 0x000fea0003800200 */
.L_x_26717:
[----:B------:R-:W-:Y:S01]  /*21550*/  I2FP.F32.U32 R6, R7 ;  /* 0x0000000700067245 */ /* 0x000fe20000201000 */
[----:B------:R-:W-:Y:S01]  /*21560*/  HADD2.F32 R8, -RZ, R181.H1_H1 ;  /* 0x300000b5ff087230 */ /* 0x000fe20000004100 */
        /* <DEDUP_REMOVED lines=18> */
.L_x_26724:
        /* <DEDUP_REMOVED lines=13> */
.L_x_26726:
[----:B------:R-:W-:Y:S05]  /*21760*/  BSYNC.RECONVERGENT B2 ;  /* 0x0000000000027941 */ /* 0x000fea0003800200 */
.L_x_26725:
        /* <DEDUP_REMOVED lines=60> */
.L_x_26723:
[----:B------:R-:W-:Y:S05]  /*21b30*/  BSYNC.RECONVERGENT B1 ;  /* 0x0000000000017941 */ /* 0x000fea0003800200 */
.L_x_26722:
[----:B------:R-:W-:Y:S01]  /*21b40*/  I2FP.F32.U32 R8, R9 ;  /* 0x0000000900087245 */ /* 0x000fe20000201000 */
[----:B------:R-:W-:Y:S01]  /*21b50*/  HADD2.F32 R180, -RZ, R141.H1_H1 ;  /* 0x3000008dffb47230 */ /* 0x000fe20000004100 */
        /* <DEDUP_REMOVED lines=22> */
.L_x_26729:
        /* <DEDUP_REMOVED lines=13> */
.L_x_26731:
[----:B------:R-:W-:Y:S05]  /*21d90*/  BSYNC.RECONVERGENT B2 ;  /* 0x0000000000027941 */ /* 0x000fea0003800200 */
.L_x_26730:
        /* <DEDUP_REMOVED lines=60> */
.L_x_26728:
[----:B------:R-:W-:Y:S05]  /*22160*/  BSYNC.RECONVERGENT B1 ;  /* 0x0000000000017941 */ /* 0x000fea0003800200 */
.L_x_26727:
        /* <DEDUP_REMOVED lines=18> */
.L_x_26734:
        /* <DEDUP_REMOVED lines=13> */
.L_x_26736:
[----:B------:R-:W-:Y:S05]  /*22360*/  BSYNC.RECONVERGENT B2 ;  /* 0x0000000000027941 */ /* 0x000fea0003800200 */
.L_x_26735:
        /* <DEDUP_REMOVED lines=60> */
.L_x_26733:
[----:B------:R-:W-:Y:S05]  /*22730*/  BSYNC.RECONVERGENT B1 ;  /* 0x0000000000017941 */ /* 0x000fea0003800200 */
.L_x_26732:
        /* <DEDUP_REMOVED lines=24> */
.L_x_26739:
        /* <DEDUP_REMOVED lines=13> */
.L_x_26741:
[----:B------:R-:W-:Y:S05]  /*22990*/  BSYNC.RECONVERGENT B2 ;  /* 0x0000000000027941 */ /* 0x000fea0003800200 */
.L_x_26740:
        /* <DEDUP_REMOVED lines=60> */
.L_x_26738:
[----:B------:R-:W-:Y:S05]  /*22d60*/  BSYNC.RECONVERGENT B1 ;  /* 0x0000000000017941 */ /* 0x000fea0003800200 */
.L_x_26737:
[----:B------:R-:W-:Y:S01]  /*22d70*/  ISETP.NE.AND P4, PT, R221, 0x1, PT ;  /* 0x00000001dd00780c */ /* 0x000fe20003f85270 */
[----:B------:R-:W-:Y:S01]  /*22d80*/  HADD2.F32 R182, -RZ, R182.H1_H1 ;  /* 0x300000b6ffb67230 */ /* 0x000fe20000004100 */
        /* <DEDUP_REMOVED lines=16> */
.L_x_26744:
        /* <DEDUP_REMOVED lines=13> */
.L_x_26746:
[----:B------:R-:W-:Y:S05]  /*22f60*/  BSYNC.RECONVERGENT B2 ;  /* 0x0000000000027941 */ /* 0x000fea0003800200 */
.L_x_26745:
        /* <DEDUP_REMOVED lines=60> */
.L_x_26743:
[----:B------:R-:W-:Y:S05]  /*23330*/  BSYNC.RECONVERGENT B1 ;  /* 0x0000000000017941 */ /* 0x000fea0003800200 */
.L_x_26742:
        /* <DEDUP_REMOVED lines=23> */
.L_x_26749:
        /* <DEDUP_REMOVED lines=13> */
.L_x_26751:
[----:B------:R-:W-:Y:S05]  /*23580*/  BSYNC.RECONVERGENT B2 ;  /* 0x0000000000027941 */ /* 0x000fea0003800200 */
.L_x_26750:
        /* <DEDUP_REMOVED lines=60> */
.L_x_26748:
[----:B------:R-:W-:Y:S05]  /*23950*/  BSYNC.RECONVERGENT B1 ;  /* 0x0000000000017941 */ /* 0x000fea0003800200 */
.L_x_26747:
        /* <DEDUP_REMOVED lines=18> */
.L_x_26754:
        /* <DEDUP_REMOVED lines=13> */
.L_x_26756:
[----:B------:R-:W-:Y:S05]  /*23b50*/  BSYNC.RECONVERGENT B2 ;  /* 0x0000000000027941 */ /* 0x000fea0003800200 */
.L_x_26755:
        /* <DEDUP_REMOVED lines=60> */
.L_x_26753:
[----:B------:R-:W-:Y:S05]  /*23f20*/  BSYNC.RECONVERGENT B1 ;  /* 0x0000000000017941 */ /* 0x000fea0003800200 */
.L_x_26752:
        /* <DEDUP_REMOVED lines=24> */
.L_x_26759:
        /* <DEDUP_REMOVED lines=13> */
.L_x_26761:
[----:B------:R-:W-:Y:S05]  /*24180*/  BSYNC.RECONVERGENT B2 ;  /* 0x0000000000027941 */ /* 0x000fea0003800200 */
.L_x_26760:
        /* <DEDUP_REMOVED lines=60> */
.L_x_26758:
[----:B------:R-:W-:Y:S05]  /*24550*/  BSYNC.RECONVERGENT B1 ;  /* 0x0000000000017941 */ /* 0x000fea0003800200 */
.L_x_26757:
[----:B------:R-:W-:Y:S01]  /*24560*/  ISETP.NE.AND P6, PT, R233, 0x1, PT ;  /* 0x00000001e900780c */ /* 0x000fe20003fc5270 */
[----:B------:R-:W-:Y:S01]  /*24570*/  HADD2.F32 R232, -RZ, R183.H1_H1 ;  /* 0x300000b7ffe87230 */ /* 0x000fe20000004100 */
[----:B------:R-:W-:Y:S01]  /*24580*/  I2FP.F32.U32 R220, R221 ;  /* 0x000000dd00dc7245 */ /* 0x000fe20000201000 */
[----:B------:R-:W-:Y:S01]  /*24590*/  BSSY.RECONVERGENT B1, `(.L_x_26762) ;  /* 0x000005b000017945 */ /* 0x000fe20003800200 */
[----:B------:R-:W-:Y:S02]  /*245a0*/  IMAD.MOV.U32 R231, RZ, RZ, R222 ;  /* 0x000000ffffe77224 */ /* 0x000fe400078e00de */
        /* <DEDUP_REMOVED lines=13> */
.L_x_26764:
        /* <DEDUP_REMOVED lines=15> */
.L_x_26766:
[----:B------:R-:W-:Y:S05]  /*24770*/  BSYNC.RECONVERGENT B2 ;  /* 0x0000000000027941 */ /* 0x000fea0003800200 */
.L_x_26765:
        /* <DEDUP_REMOVED lines=60> */
.L_x_26763:
[----:B------:R-:W-:Y:S05]  /*24b40*/  BSYNC.RECONVERGENT B1 ;  /* 0x0000000000017941 */ /* 0x000fea0003800200 */
.L_x_26762:
        /* <DEDUP_REMOVED lines=11> */
.L_x_26686:
        /* <DEDUP_REMOVED lines=16> */
.L_x_26770:
        /* <DEDUP_REMOVED lines=13> */
.L_x_26772:
[----:B------:R-:W-:Y:S05]  /*24dd0*/  BSYNC.RECONVERGENT B2 ;  /* 0x0000000000027941 */ /* 0x000fea0003800200 */
.L_x_26771:
        /* <DEDUP_REMOVED lines=59> */
[----:B------:R-:W-:-:S07]  /*25190*/  IMAD.MOV.U32 R219, RZ, RZ, RZ ;  /* 0x000000ffffdb7224 */ /* 0x000fce00078e00ff */
.L_x_26769:
[----:B------:R-:W-:Y:S05]  /*251a0*/  BSYNC.RECONVERGENT B1 ;  /* 0x0000000000017941 */ /* 0x000fea0003800200 */
.L_x_26768:
[----:B------:R-:W0:Y:S01]  /*251b0*/  LDC R217, c[0x0][0x404] ;  /* 0x00010100ffd97b82 */ /* 0x000e220000000800 */
[----:B------:R-:W-:Y:S01]  /*251c0*/  HFMA2 R177, -RZ, RZ, 0.1171875, 0 ;  /* 0x2f800000ffb17431 */ /* 0x000fe200000001ff */
[----:B------:R-:W-:Y:S01]  /*251d0*/  I2FP.F32.U32 R176, R176 ;  /* 0x000000b000b07245 */ /* 0x000fe20000201000 */
[----:B------:R-:W-:Y:S01]  /*251e0*/  BSSY.RECONVERGENT B1, `(.L_x_26773) ;  /* 0x000005c000017945 */ /* 0x000fe20003800200 */
[----:B------:R-:W-:Y:S01]  /*251f0*/  ISETP.NE.AND P2, PT, R219, 0x1, PT ;  /* 0x00000001db00780c */ /* 0x000fe20003f45270 */
[----:B------:R-:W-:Y:S01]  /*25200*/  IMAD.MOV.U32 R220, RZ, RZ, 0x2 ;  /* 0x00000002ffdc7424 */ /* 0x000fe200078e00ff */
[----:B------:R-:W-:Y:S01]  /*25210*/  LOP3.LUT R229, R229, 0xffffffef, RZ, 0xc0, !PT ;  /* 0xffffffefe5e57812 */ /* 0x000fe200078ec0ff */
[----:B------:R-:W-:Y:S02]  /*25220*/  IMAD.MOV.U32 R179, RZ, RZ, R222 ;  /* 0x000000ffffb37224 */ /* 0x000fe400078e00de */
[----:B------:R-:W-:Y:S01]  /*25230*/  FFMA.FTZ R178, R176, R177, 1.1641532182693481445e-10 ;  /* 0x2f000000b0b27423 */ /* 0x000fe200000100b1 */
[----:B-----5:R-:W-:-:S04]  /*25240*/  HADD2.F32 R176, -RZ, R180.H0_H0 ;  /* 0x200000b4ffb07230 */ /* 0x020fc80000004100 */
        /* <DEDUP_REMOVED lines=11> */
.L_x_26775:
        /* <DEDUP_REMOVED lines=13> */
.L_x_26777:
[----:B------:R-:W-:Y:S05]  /*253d0*/  BSYNC.RECONVERGENT B2 ;  /* 0x0000000000027941 */ /* 0x000fea0003800200 */
.L_x_26776:
        /* <DEDUP_REMOVED lines=60> */
.L_x_26774:
[----:B------:R-:W-:Y:S05]  /*257a0*/  BSYNC.RECONVERGENT B1 ;  /* 0x0000000000017941 */ /* 0x000fea0003800200 */
.L_x_26773:
        /* <DEDUP_REMOVED lines=19> */
.L_x_26780:
        /* <DEDUP_REMOVED lines=13> */
.L_x_26782:
[----:B------:R-:W-:Y:S05]  /*259b0*/  BSYNC.RECONVERGENT B2 ;  /* 0x0000000000027941 */ /* 0x000fea0003800200 */
.L_x_26781:
        /* <DEDUP_REMOVED lines=60> */
.L_x_26779:
[----:B------:R-:W-:Y:S05]  /*25d80*/  BSYNC.RECONVERGENT B1 ;  /* 0x0000000000017941 */ /* 0x000fea0003800200 */
.L_x_26778:
[----:B------:R-:W-:Y:S01]  /*25d90*/  I2FP.F32.U32 R178, R179 ;  /* 0x000000b300b27245 */ /* 0x000fe20000201000 */
[----:B------:R-:W-:Y:S01]  /*25da0*/  BSSY.RECONVERGENT B1, `(.L_x_26783) ;  /* 0x000005c000017945 */ /* 0x000fe20003800200 */
[----:B------:R-:W-:Y:S01]  /*25db0*/  ISETP.NE.AND P2, PT, R180, 0x1, PT ;  /* 0x00000001b400780c */ /* 0x000fe20003f45270 */
[----:B------:R-:W-:Y:S01]  /*25dc0*/  HFMA2 R220, -RZ, RZ, 0, 1.1920928955078125e-07 ;  /* 0x00000002ffdc7431 */ /* 0x000fe200000001ff */
[----:B------:R-:W-:Y:S01]  /*25dd0*/  LOP3.LUT R229, R229, 0xfffffffb, RZ, 0xc0, !PT ;  /* 0xfffffffbe5e57812 */ /* 0x000fe200078ec0ff */
[----:B------:R-:W-:Y:S01]  /*25de0*/  FFMA.FTZ R178, R178, R177, 1.1641532182693481445e-10 ;  /* 0x2f000000b2b27423 */ /* 0x000fe200000100b1 */
[----:B------:R-:W-:Y:S02]  /*25df0*/  HADD2.F32 R219, -RZ, R181.H0_H0 ;  /* 0x200000b5ffdb7230 */ /* 0x000fe40000004100 */
        /* <DEDUP_REMOVED lines=12> */
.L_x_26785:
        /* <DEDUP_REMOVED lines=13> */
.L_x_26787:
[----:B------:R-:W-:Y:S05]  /*25f90*/  BSYNC.RECONVERGENT B2 ;  /* 0x0000000000027941 */ /* 0x000fea0003800200 */
.L_x_26786:
        /* <DEDUP_REMOVED lines=60> */
.L_x_26784:
[----:B------:R-:W-:Y:S05]  /*26360*/  BSYNC.RECONVERGENT B1 ;  /* 0x0000000000017941 */ /* 0x000fea0003800200 */
.L_x_26783:
        /* <DEDUP_REMOVED lines=19> */
.L_x_26790:
        /* <DEDUP_REMOVED lines=13> */
.L_x_26792:
[----:B------:R-:W-:Y:S05]  /*26570*/  BSYNC.RECONVERGENT B2 ;  /* 0x0000000000027941 */ /* 0x000fea0003800200 */
.L_x_26791:
        /* <DEDUP_REMOVED lines=60> */
.L_x_26789:
[----:B------:R-:W-:Y:S05]  /*26940*/  BSYNC.RECONVERGENT B1 ;  /* 0x0000000000017941 */ /* 0x000fea0003800200 */
.L_x_26788:
        /* <DEDUP_REMOVED lines=17> */
.L_x_26795:
        /* <DEDUP_REMOVED lines=13> */
.L_x_26797:
[----:B------:R-:W-:Y:S05]  /*26b30*/  BSYNC.RECONVERGENT B2 ;  /* 0x0000000000027941 */ /* 0x000fea0003800200 */
.L_x_26796:
        /* <DEDUP_REMOVED lines=60> */
.L_x_26794:
[----:B------:R-:W-:Y:S05]  /*26f00*/  BSYNC.RECONVERGENT B1 ;  /* 0x0000000000017941 */ /* 0x000fea0003800200 */
.L_x_26793:
[----:B------:R-:W-:Y:S01]  /*26f10*/  ISETP.NE.AND P4, PT, R181, 0x1, PT ;  /* 0x00000001b500780c */ /* 0x000fe20003f85270 */
[----:B------:R-:W-:Y:S01]  /*26f20*/  BSSY.RECONVERGENT B1, `(.L_x_26798) ;  /* 0x000005a000017945 */ /* 0x000fe20003800200 */
[----:B------:R-:W-:Y:S01]  /*26f30*/  I2FP.F32.U32 R178, R179 ;  /* 0x000000b300b27245 */ /* 0x000fe20000201000 */
[----:B------:R-:W-:Y:S02]  /*26f40*/  HFMA2 R180, -RZ, RZ, 0, 1.1920928955078125e-07 ;  /* 0x00000002ffb47431 */ /* 0x000fe400000001ff */
[----:B------:R-:W-:Y:S02]  /*26f50*/  HADD2.F32 R182, -RZ, R182.H1_H1 ;  /* 0x300000b6ffb67230 */ /* 0x000fe40000004100 */
        /* <DEDUP_REMOVED lines=12> */
.L_x_26800:
        /* <DEDUP_REMOVED lines=13> */
.L_x_26802:
[----:B------:R-:W-:Y:S05]  /*270f0*/  BSYNC.RECONVERGENT B2 ;  /* 0x0000000000027941 */ /* 0x000fea0003800200 */
.L_x_26801:
        /* <DEDUP_REMOVED lines=60> */
.L_x_26799:
[----:B------:R-:W-:Y:S05]  /*274c0*/  BSYNC.RECONVERGENT B1 ;  /* 0x0000000000017941 */ /* 0x000fea0003800200 */
.L_x_26798:
        /* <DEDUP_REMOVED lines=17> */
.L_x_26805:
        /* <DEDUP_REMOVED lines=13> */
.L_x_26807:
[----:B------:R-:W-:Y:S05]  /*276b0*/  BSYNC.RECONVERGENT B2 ;  /* 0x0000000000027941 */ /* 0x000fea0003800200 */
.L_x_26806:
        /* <DEDUP_REMOVED lines=60> */
.L_x_26804:
[----:B------:R-:W-:Y:S05]  /*27a80*/  BSYNC.RECONVERGENT B1 ;  /* 0x0000000000017941 */ /* 0x000fea0003800200 */
.L_x_26803:
        /* <DEDUP_REMOVED lines=37> */
.L_x_26767:
        /* <DEDUP_REMOVED lines=44> */
.L_x_26808:
[----:B------:R-:W-:Y:S01]  /*27fa0*/  MOV R221, R218 ;  /* 0x000000da00dd7202 */ /* 0x000fe20000000f00 */
[----:B------:R-:W-:-:S07]  /*27fb0*/  VIADD R216, R216, 0x20 ;  /* 0x00000020d8d87836 */ /* 0x000fce0000000000 */
.L_x_26685:
[----:B------:R-:W-:Y:S05]  /*27fc0*/  BSYNC.RECONVERGENT B0 ;  /* 0x0000000000007941 */ /* 0x000fea0003800200 */
.L_x_26684:
        /* <DEDUP_REMOVED lines=36> */
.L_x_26814:
        /* <DEDUP_REMOVED lines=13> */
.L_x_26816:
[----:B------:R-:W-:Y:S05]  /*282e0*/  BSYNC.RECONVERGENT B2 ;  /* 0x0000000000027941 */ /* 0x000fea0003800200 */
.L_x_26815:
        /* <DEDUP_REMOVED lines=59> */
.L_x_26813:
[----:B------:R-:W-:Y:S05]  /*286a0*/  BSYNC.RECONVERGENT B1 ;  /* 0x0000000000017941 */ /* 0x000fea0003800200 */
.L_x_26812:
        /* <DEDUP_REMOVED lines=23> */
.L_x_26819:
        /* <DEDUP_REMOVED lines=13> */
.L_x_26821:
[----:B------:R-:W-:Y:S05]  /*288f0*/  BSYNC.RECONVERGENT B2 ;  /* 0x0000000000027941 */ /* 0x000fea0003800200 */
.L_x_26820:
        /* <DEDUP_REMOVED lines=60> */
.L_x_26818:
[----:B------:R-:W-:Y:S05]  /*28cc0*/  BSYNC.RECONVERGENT B1 ;  /* 0x0000000000017941 */ /* 0x000fea0003800200 */
.L_x_26817:
[----:B------:R-:W-:Y:S01]  /*28cd0*/  I2FP.F32.U32 R4, R5 ;  /* 0x0000000500047245 */ /* 0x000fe20000201000 */
[----:B------:R-:W-:Y:S01]  /*28ce0*/  HADD2.F32 R5, -RZ, R140.H0_H0 ;  /* 0x2000008cff057230 */ /* 0x000fe20000004100 */
[----:B------:R-:W-:Y:S01]  /*28cf0*/  FSEL R3, R3, RZ, P4 ;  /* 0x000000ff03037208 */ /* 0x000fe20002000000 */
        /* <DEDUP_REMOVED lines=21> */
.L_x_26824:
        /* <DEDUP_REMOVED lines=13> */
.L_x_26826:
[----:B------:R-:W-:Y:S05]  /*28f20*/  BSYNC.RECONVERGENT B2 ;  /* 0x0000000000027941 */ /* 0x000fea0003800200 */
.L_x_26825:
        /* <DEDUP_REMOVED lines=60> */
.L_x_26823:
[----:B------:R-:W-:Y:S05]  /*292f0*/  BSYNC.RECONVERGENT B1 ;  /* 0x0000000000017941 */ /* 0x000fea0003800200 */
.L_x_26822:
        /* <DEDUP_REMOVED lines=20> */
.L_x_26829:
        /* <DEDUP_REMOVED lines=13> */
.L_x_26831:
[----:B------:R-:W-:Y:S05]  /*29510*/  BSYNC.RECONVERGENT B2 ;  /* 0x0000000000027941 */ /* 0x000fea0003800200 */
.L_x_26830:
        /* <DEDUP_REMOVED lines=60> */
.L_x_26828:
[----:B------:R-:W-:Y:S05]  /*298e0*/  BSYNC.RECONVERGENT B1 ;  /* 0x0000000000017941 */ /* 0x000fea0003800200 */
.L_x_26827:
        /* <DEDUP_REMOVED lines=24> */
.L_x_26834:
        /* <DEDUP_REMOVED lines=13> */
.L_x_26836:
[----:B------:R-:W-:Y:S05]  /*29b40*/  BSYNC.RECONVERGENT B2 ;  /* 0x0000000000027941 */ /* 0x000fea0003800200 */
.L_x_26835:
        /* <DEDUP_REMOVED lines=60> */
.L_x_26833:
[----:B------:R-:W-:Y:S05]  /*29f10*/  BSYNC.RECONVERGENT B1 ;  /* 0x0000000000017941 */ /* 0x000fea0003800200 */
.L_x_26832:
[----:B------:R-:W-:Y:S01]  /*29f20*/  I2FP.F32.U32 R6, R7 ;  /* 0x0000000700067245 */ /* 0x000fe20000201000 */
[----:B------:R-:W-:Y:S01]  /*29f30*/  HADD2.F32 R5, -RZ, R189.H0_H0 ;  /* 0x200000bdff057230 */ /* 0x000fe20000004100 */
        /* <DEDUP_REMOVED lines=18> */
.L_x_26839:
        /* <DEDUP_REMOVED lines=13> */
.L_x_26841:
[----:B------:R-:W-:Y:S05]  /*2a130*/  BSYNC.RECONVERGENT B2 ;  /* 0x0000000000027941 */ /* 0x000fea0003800200 */
.L_x_26840:
        /* <DEDUP_REMOVED lines=60> */
.L_x_26838:
[----:B------:R-:W-:Y:S05]  /*2a500*/  BSYNC.RECONVERGENT B1 ;  /* 0x0000000000017941 */ /* 0x000fea0003800200 */
.L_x_26837:
        /* <DEDUP_REMOVED lines=24> */
.L_x_26844:
        /* <DEDUP_REMOVED lines=13> */
.L_x_26846:
[----:B------:R-:W-:Y:S05]  /*2a760*/  BSYNC.RECONVERGENT B2 ;  /* 0x0000000000027941 */ /* 0x000fea0003800200 */
.L_x_26845:
        /* <DEDUP_REMOVED lines=60> */
.L_x_26843:
[----:B------:R-:W-:Y:S05]  /*2ab30*/  BSYNC.RECONVERGENT B1 ;  /* 0x0000000000017941 */ /* 0x000fea0003800200 */
.L_x_26842:
        /* <DEDUP_REMOVED lines=20> */
.L_x_26849:
        /* <DEDUP_REMOVED lines=13> */
.L_x_26851:
[----:B------:R-:W-:Y:S05]  /*2ad50*/  BSYNC.RECONVERGENT B2 ;  /* 0x0000000000027941 */ /* 0x000fea0003800200 */
.L_x_26850:
        /* <DEDUP_REMOVED lines=60> */
.L_x_26848:
[----:B------:R-:W-:Y:S05]  /*2b120*/  BSYNC.RECONVERGENT B1 ;  /* 0x0000000000017941 */ /* 0x000fea0003800200 */
.L_x_26847:
        /* <DEDUP_REMOVED lines=24> */
.L_x_26854:
        /* <DEDUP_REMOVED lines=13> */
.L_x_26856:
[----:B------:R-:W-:Y:S05]  /*2b380*/  BSYNC.RECONVERGENT B2 ;  /* 0x0000000000027941 */ /* 0x000fea0003800200 */
.L_x_26855:
        /* <DEDUP_REMOVED lines=60> */
.L_x_26853:
[----:B------:R-:W-:Y:S05]  /*2b750*/  BSYNC.RECONVERGENT B1 ;  /* 0x0000000000017941 */ /* 0x000fea0003800200 */
.L_x_26852:
[----:B------:R-:W-:Y:S01]  /*2b760*/  ISETP.NE.AND P3, PT, R188, 0x1, PT ;  /* 0x00000001bc00780c */ /* 0x000fe20003f65270 */
[----:B------:R-:W-:Y:S01]  /*2b770*/  HADD2.F32 R7, -RZ, R190.H0_H0 ;  /* 0x200000beff077230 */ /* 0x000fe20000004100 */
        /* <DEDUP_REMOVED lines=16> */
.L_x_26859:
        /* <DEDUP_REMOVED lines=13> */
.L_x_26861:
[----:B------:R-:W-:Y:S05]  /*2b950*/  BSYNC.RECONVERGENT B2 ;  /* 0x0000000000027941 */ /* 0x000fea0003800200 */
.L_x_26860:
        /* <DEDUP_REMOVED lines=60> */
.L_x_26858:
[----:B------:R-:W-:Y:S05]  /*2bd20*/  BSYNC.RECONVERGENT B1 ;  /* 0x0000000000017941 */ /* 0x000fea0003800200 */
.L_x_26857:
[----:B------:R-:W-:Y:S01]  /*2bd30*/  I2FP.F32.U32 R8, R9 ;  /* 0x0000000900087245 */ /* 0x000fe20000201000 */
[----:B------:R-:W-:Y:S01]  /*2bd40*/  HADD2.F32 R9, -RZ, R142.H0_H0 ;  /* 0x2000008eff097230 */ /* 0x000fe20000004100 */
[----:B------:R-:W-:Y:S01]  /*2bd50*/  FSEL R7, R7, RZ, P2 ;  /* 0x000000ff07077208 */ /* 0x000fe20001000000 */
        /* <DEDUP_REMOVED lines=21> */
.L_x_26864:
        /* <DEDUP_REMOVED lines=13> */
.L_x_26866:
[----:B------:R-:W-:Y:S05]  /*2bf80*/  BSYNC.RECONVERGENT B2 ;  /* 0x0000000000027941 */ /* 0x000fea0003800200 */
.L_x_26865:
        /* <DEDUP_REMOVED lines=60> */
.L_x_26863:
[----:B------:R-:W-:Y:S05]  /*2c350*/  BSYNC.RECONVERGENT B1 ;  /* 0x0000000000017941 */ /* 0x000fea0003800200 */
.L_x_26862:
        /* <DEDUP_REMOVED lines=18> */
.L_x_26869:
        /* <DEDUP_REMOVED lines=13> */
.L_x_26871:
[----:B------:R-:W-:Y:S05]  /*2c550*/  BSYNC.RECONVERGENT B2 ;  /* 0x0000000000027941 */ /* 0x000fea0003800200 */
.L_x_26870:
        /* <DEDUP_REMOVED lines=60> */
.L_x_26868:
[----:B------:R-:W-:Y:S05]  /*2c920*/  BSYNC.RECONVERGENT B1 ;  /* 0x0000000000017941 */ /* 0x000fea0003800200 */
.L_x_26867:
[----:B------:R-:W-:Y:S01]  /*2c930*/  I2FP.F32.U32 R8, R9 ;  /* 0x0000000900087245 */ /* 0x000fe20000201000 */
[----:B------:R-:W-:Y:S01]  /*2c940*/  HADD2.F32 R9, -RZ, R142.H1_H1 ;  /* 0x3000008eff097230 */ /* 0x000fe20000004100 */
        /* <DEDUP_REMOVED lines=21> */
.L_x_26874:
        /* <DEDUP_REMOVED lines=13> */
.L_x_26876:
[----:B------:R-:W-:Y:S05]  /*2cb70*/  BSYNC.RECONVERGENT B2 ;  /* 0x0000000000027941 */ /* 0x000fea0003800200 */
.L_x_26875:
        /* <DEDUP_REMOVED lines=60> */
.L_x_26873:
[----:B------:R-:W-:Y:S05]  /*2cf40*/  BSYNC.RECONVERGENT B1 ;  /* 0x0000000000017941 */ /* 0x000fea0003800200 */
.L_x_26872:
[----:B------:R-:W-:Y:S01]  /*2cf50*/  ISETP.NE.AND P5, PT, R220, 0x1, PT ;  /* 0x00000001dc00780c */ /* 0x000fe20003fa5270 */
[----:B------:R-:W-:Y:S01]  /*2cf60*/  BSSY.RECONVERGENT B1, `(.L_x_26877) ;  /* 0x000005b000017945 */ /* 0x000fe20003800200 */
[----:B------:R-:W-:Y:S01]  /*2cf70*/  I2FP.F32.U32 R190, R9 ;  /* 0x0000000900be7245 */ /* 0x000fe20000201000 */
[----:B------:R-:W-:Y:S02]  /*2cf80*/  HADD2.F32 R9, -RZ, R191.H0_H0 ;  /* 0x200000bfff097230 */ /* 0x000fe40000004100 */
        /* <DEDUP_REMOVED lines=14> */
.L_x_26879:
        /* <DEDUP_REMOVED lines=13> */
.L_x_26881:
[----:B------:R-:W-:Y:S05]  /*2d140*/  BSYNC.RECONVERGENT B2 ;  /* 0x0000000000027941 */ /* 0x000fea0003800200 */
.L_x_26880:
        /* <DEDUP_REMOVED lines=60> */
.L_x_26878:
[----:B------:R-:W-:Y:S05]  /*2d510*/  BSYNC.RECONVERGENT B1 ;  /* 0x0000000000017941 */ /* 0x000fea0003800200 */
.L_x_26877:
        /* <DEDUP_REMOVED lines=24> */
.L_x_26884:
        /* <DEDUP_REMOVED lines=13> */
.L_x_26886:
[----:B------:R-:W-:Y:S05]  /*2d770*/  BSYNC.RECONVERGENT B2 ;  /* 0x0000000000027941 */ /* 0x000fea0003800200 */
.L_x_26885:
        /* <DEDUP_REMOVED lines=60> */
.L_x_26883:
[----:B------:R-:W-:Y:S05]  /*2db40*/  BSYNC.RECONVERGENT B1 ;  /* 0x0000000000017941 */ /* 0x000fea0003800200 */
.L_x_26882:
        /* <DEDUP_REMOVED lines=18> */
.L_x_26889:
        /* <DEDUP_REMOVED lines=15> */
.L_x_26891:
[----:B------:R-:W-:Y:S05]  /*2dd60*/  BSYNC.RECONVERGENT B2 ;  /* 0x0000000000027941 */ /* 0x000fea0003800200 */
.L_x_26890:
        /* <DEDUP_REMOVED lines=58> */
[----:B------:R-:W-:Y:S02]  /*2e110*/  IMAD.MOV.U32 R218, RZ, RZ, R220 ;  /* 0x000000ffffda7224 */ /* 0x000fe400078e00dc */
[----:B------:R-:W-:-:S07]  /*2e120*/  IMAD.MOV.U32 R220, RZ, RZ, RZ ;  /* 0x000000ffffdc7224 */ /* 0x000fce00078e00ff */
.L_x_26888:
[----:B------:R-:W-:Y:S05]  /*2e130*/  BSYNC.RECONVERGENT B1 ;  /* 0x0000000000017941 */ /* 0x000fea0003800200 */
.L_x_26887:
[----:B------:R-:W-:Y:S01]  /*2e140*/  I2FP.F32.U32 R232, R221 ;  /* 0x000000dd00e87245 */ /* 0x000fe20000201000 */
[----:B------:R-:W-:-:S04]  /*2e150*/  HADD2.F32 R221, -RZ, R143.H1_H1 ;  /* 0x3000008fffdd7230 */ /* 0x000fc80000004100 */
        /* <DEDUP_REMOVED lines=9> */
.L_x_26811:
        /* <DEDUP_REMOVED lines=16> */
.L_x_26895:
        /* <DEDUP_REMOVED lines=13> */
.L_x_26897:
[----:B------:R-:W-:Y:S05]  /*2e3c0*/  BSYNC.RECONVERGENT B2 ;  /* 0x0000000000027941 */ /* 0x000fea0003800200 */
.L_x_26896:
        /* <DEDUP_REMOVED lines=60> */
.L_x_26894:
[----:B------:R-:W-:Y:S05]  /*2e790*/  BSYNC.RECONVERGENT B1 ;  /* 0x0000000000017941 */ /* 0x000fea0003800200 */
.L_x_26893:
        /* <DEDUP_REMOVED lines=8> */
[----:B------:R-:W-:Y:S01]  /*2e820*/  MOV R187, R222 ;  /* 0x000000de00bb7202 */ /* 0x000fe20000000f00 */
[----:B------:R-:W-:Y:S02]  /*2e830*/  IMAD.MOV.U32 R220, RZ, RZ, 0x2 ;  /* 0x00000002ffdc7424 */ /* 0x000fe400078e00ff */
        /* <DEDUP_REMOVED lines=11> */
.L_x_26900:
        /* <DEDUP_REMOVED lines=13> */
.L_x_26902:
[----:B------:R-:W-:Y:S05]  /*2e9c0*/  BSYNC.RECONVERGENT B2 ;  /* 0x0000000000027941 */ /* 0x000fea0003800200 */
.L_x_26901:
        /* <DEDUP_REMOVED lines=60> */
.L_x_26899:
[----:B------:R-:W-:Y:S05]  /*2ed90*/  BSYNC.RECONVERGENT B1 ;  /* 0x0000000000017941 */ /* 0x000fea0003800200 */
.L_x_26898:
        /* <DEDUP_REMOVED lines=19> */
.L_x_26905:
        /* <DEDUP_REMOVED lines=13> */
.L_x_26907:
[----:B------:R-:W-:Y:S05]  /*2efa0*/  BSYNC.RECONVERGENT B2 ;  /* 0x0000000000027941 */ /* 0x000fea0003800200 */
.L_x_26906:
        /* <DEDUP_REMOVED lines=60> */
.L_x_26904:
[----:B------:R-:W-:Y:S05]  /*2f370*/  BSYNC.RECONVERGENT B1 ;  /* 0x0000000000017941 */ /* 0x000fea0003800200 */
.L_x_26903:
        /* <DEDUP_REMOVED lines=19> */
.L_x_26910:
        /* <DEDUP_REMOVED lines=13> */
.L_x_26912:
[----:B------:R-:W-:Y:S05]  /*2f580*/  BSYNC.RECONVERGENT B2 ;  /* 0x0000000000027941 */ /* 0x000fea0003800200 */
.L_x_26911:
        /* <DEDUP_REMOVED lines=60> */
.L_x_26909:
[----:B------:R-:W-:Y:S05]  /*2f950*/  BSYNC.RECONVERGENT B1 ;  /* 0x0000000000017941 */ /* 0x000fea0003800200 */
.L_x_26908:
        /* <DEDUP_REMOVED lines=19> */
.L_x_26915:
        /* <DEDUP_REMOVED lines=13> */
.L_x_26917:
[----:B------:R-:W-:Y:S05]  /*2fb60*/  BSYNC.RECONVERGENT B2 ;  /* 0x0000000000027941 */ /* 0x000fea0003800200 */
.L_x_26916:
        /* <DEDUP_REMOVED lines=60> */
.L_x_26914:
[----:B------:R-:W-:Y:S05]  /*2ff30*/  BSYNC.RECONVERGENT B1 ;  /* 0x0000000000017941 */ /* 0x000fea0003800200 */
.L_x_26913:
        /* <DEDUP_REMOVED lines=17> */
.L_x_26920:
        /* <DEDUP_REMOVED lines=13> */
.L_x_26922:
[----:B------:R-:W-:Y:S05]  /*30120*/  BSYNC.RECONVERGENT B2 ;  /* 0x0000000000027941 */ /* 0x000fea0003800200 */
.L_x_26921:
        /* <DEDUP_REMOVED lines=60> */
.L_x_26919:
[----:B------:R-:W-:Y:S05]  /*304f0*/  BSYNC.RECONVERGENT B1 ;  /* 0x0000000000017941 */ /* 0x000fea0003800200 */
.L_x_26918:
        /* <DEDUP_REMOVED lines=17> */
.L_x_26925:
        /* <DEDUP_REMOVED lines=13> */
.L_x_26927:
[----:B------:R-:W-:Y:S05]  /*306e0*/  BSYNC.RECONVERGENT B2 ;  /* 0x0000000000027941 */ /* 0x000fea0003800200 */
.L_x_26926:
        /* <DEDUP_REMOVED lines=60> */
.L_x_26924:
[----:B------:R-:W-:Y:S05]  /*30ab0*/  BSYNC.RECONVERGENT B1 ;  /* 0x0000000000017941 */ /* 0x000fea0003800200 */
.L_x_26923:
        /* <DEDUP_REMOVED lines=17> */
.L_x_26930:
        /* <DEDUP_REMOVED lines=13> */
.L_x_26932:
[----:B------:R-:W-:Y:S05]  /*30ca0*/  BSYNC.RECONVERGENT B2 ;  /* 0x0000000000027941 */ /* 0x000fea0003800200 */
.L_x_26931:
        /* <DEDUP_REMOVED lines=60> */
.L_x_26929:
[----:B------:R-:W-:Y:S05]  /*31070*/  BSYNC.RECONVERGENT B1 ;  /* 0x0000000000017941 */ /* 0x000fea0003800200 */
.L_x_26928:
        /* <DEDUP_REMOVED lines=37> */
.L_x_26892:
        /* <DEDUP_REMOVED lines=44> */
.L_x_26933:
[----:B------:R-:W-:Y:S02]  /*31590*/  IMAD.MOV.U32 R221, RZ, RZ, R218 ;  /* 0x000000ffffdd7224 */ /* 0x000fe400078e00da */
[----:B------:R-:W-:-:S07]  /*315a0*/  VIADD R216, R216, 0x20 ;  /* 0x00000020d8d87836 */ /* 0x000fce0000000000 */
.L_x_26810:
[----:B------:R-:W-:Y:S05]  /*315b0*/  BSYNC.RECONVERGENT B0 ;  /* 0x0000000000007941 */ /* 0x000fea0003800200 */
.L_x_26809:
        /* <DEDUP_REMOVED lines=36> */
.L_x_26939:
        /* <DEDUP_REMOVED lines=13> */
.L_x_26941:
[----:B------:R-:W-:Y:S05]  /*318d0*/  BSYNC.RECONVERGENT B2 ;  /* 0x0000000000027941 */ /* 0x000fea0003800200 */
.L_x_26940:
        /* <DEDUP_REMOVED lines=59> */
.L_x_26938:
[----:B------:R-:W-:Y:S05]  /*31c90*/  BSYNC.RECONVERGENT B1 ;  /* 0x0000000000017941 */ /* 0x000fea0003800200 */
.L_x_26937:
        /* <DEDUP_REMOVED lines=23> */
.L_x_26944:
        /* <DEDUP_REMOVED lines=13> */
.L_x_26946:
[----:B------:R-:W-:Y:S05]  /*31ee0*/  BSYNC.RECONVERGENT B2 ;  /* 0x0000000000027941 */ /* 0x000fea0003800200 */
.L_x_26945:
        /* <DEDUP_REMOVED lines=60> */
.L_x_26943:
[----:B------:R-:W-:Y:S05]  /*322b0*/  BSYNC.RECONVERGENT B1 ;  /* 0x0000000000017941 */ /* 0x000fea0003800200 */
.L_x_26942:
        /* <DEDUP_REMOVED lines=24> */
.L_x_26949:
        /* <DEDUP_REMOVED lines=13> */
.L_x_26951:
[----:B------:R-:W-:Y:S05]  /*32510*/  BSYNC.RECONVERGENT B2 ;  /* 0x0000000000027941 */ /* 0x000fea0003800200 */
.L_x_26950:
        /* <DEDUP_REMOVED lines=60> */
.L_x_26948:
[----:B------:R-:W-:Y:S05]  /*328e0*/  BSYNC.RECONVERGENT B1 ;  /* 0x0000000000017941 */ /* 0x000fea0003800200 */
.L_x_26947:
        /* <DEDUP_REMOVED lines=20> */
.L_x_26954:
        /* <DEDUP_REMOVED lines=13> */
.L_x_26956:
[----:B------:R-:W-:Y:S05]  /*32b00*/  BSYNC.RECONVERGENT B2 ;  /* 0x0000000000027941 */ /* 0x000fea0003800200 */
.L_x_26955:
        /* <DEDUP_REMOVED lines=60> */
.L_x_26953:
[----:B------:R-:W-:Y:S05]  /*32ed0*/  BSYNC.RECONVERGENT B1 ;  /* 0x0000000000017941 */ /* 0x000fea0003800200 */
.L_x_26952:
        /* <DEDUP_REMOVED lines=24> */
.L_x_26959:
        /* <DEDUP_REMOVED lines=13> */
.L_x_26961:
[----:B------:R-:W-:Y:S05]  /*33130*/  BSYNC.RECONVERGENT B2 ;  /* 0x0000000000027941 */ /* 0x000fea0003800200 */
.L_x_26960:
        /* <DEDUP_REMOVED lines=60> */
.L_x_26958:
[----:B------:R-:W-:Y:S05]  /*33500*/  BSYNC.RECONVERGENT B1 ;  /* 0x0000000000017941 */ /* 0x000fea0003800200 */
.L_x_26957:
        /* <DEDUP_REMOVED lines=20> */
.L_x_26964:
        /* <DEDUP_REMOVED lines=13> */
.L_x_26966:
[----:B------:R-:W-:Y:S05]  /*33720*/  BSYNC.RECONVERGENT B2 ;  /* 0x0000000000027941 */ /* 0x000fea0003800200 */
.L_x_26965:
        /* <DEDUP_REMOVED lines=60> */
.L_x_26963:
[----:B------:R-:W-:Y:S05]  /*33af0*/  BSYNC.RECONVERGENT B1 ;  /* 0x0000000000017941 */ /* 0x000fea0003800200 */
.L_x_26962:
        /* <DEDUP_REMOVED lines=24> */
.L_x_26969:
        /* <DEDUP_REMOVED lines=13> */
.L_x_26971:
[----:B------:R-:W-:Y:S05]  /*33d50*/  BSYNC.RECONVERGENT B2 ;  /* 0x0000000000027941 */ /* 0x000fea0003800200 */
.L_x_26970:
        /* <DEDUP_REMOVED lines=60> */
.L_x_26968:
[----:B------:R-:W-:Y:S05]  /*34120*/  BSYNC.RECONVERGENT B1 ;  /* 0x0000000000017941 */ /* 0x000fea0003800200 */
.L_x_26967:
        /* <DEDUP_REMOVED lines=20> */
.L_x_26974:
        /* <DEDUP_REMOVED lines=13> */
.L_x_26976:
[----:B------:R-:W-:Y:S05]  /*34340*/  BSYNC.RECONVERGENT B2 ;  /* 0x0000000000027941 */ /* 0x000fea0003800200 */
.L_x_26975:
        /* <DEDUP_REMOVED lines=60> */
.L_x_26973:
[----:B------:R-:W-:Y:S05]  /*34710*/  BSYNC.RECONVERGENT B1 ;  /* 0x0000000000017941 */ /* 0x000fea0003800200 */
.L_x_26972:
[----:B------:R-:W-:Y:S01]  /*34720*/  I2FP.F32.U32 R8, R7 ;  /* 0x0000000700087245 */ /* 0x000fe20000201000 */
[----:B------:R-:W-:Y:S01]  /*34730*/  HADD2.F32 R7, -RZ, R141.H1_H1 ;  /* 0x3000008dff077230 */ /* 0x000fe20000004100 */
        /* <DEDUP_REMOVED lines=22> */
.L_x_26979:
        /* <DEDUP_REMOVED lines=13> */
.L_x_26981:
[----:B------:R-:W-:Y:S05]  /*34970*/  BSYNC.RECONVERGENT B2 ;  /* 0x0000000000027941 */ /* 0x000fea0003800200 */
.L_x_26980:
        /* <DEDUP_REMOVED lines=60> */
.L_x_26978:
[----:B------:R-:W-:Y:S05]  /*34d40*/  BSYNC.RECONVERGENT B1 ;  /* 0x0000000000017941 */ /* 0x000fea0003800200 */
.L_x_26977:
[----:B------:R-:W-:Y:S01]  /*34d50*/  ISETP.NE.AND P3, PT, R196, 0x1, PT ;  /* 0x00000001c400780c */ /* 0x000fe20003f65270 */
[----:B------:R-:W-:Y:S01]  /*34d60*/  HADD2.F32 R7, -RZ, R198.H0_H0 ;  /* 0x200000c6ff077230 */ /* 0x000fe20000004100 */
        /* <DEDUP_REMOVED lines=16> */
.L_x_26984:
        /* <DEDUP_REMOVED lines=13> */
.L_x_26986:
[----:B------:R-:W-:Y:S05]  /*34f40*/  BSYNC.RECONVERGENT B2 ;  /* 0x0000000000027941 */ /* 0x000fea0003800200 */
.L_x_26985:
        /* <DEDUP_REMOVED lines=60> */
.L_x_26983:
[----:B------:R-:W-:Y:S05]  /*35310*/  BSYNC.RECONVERGENT B1 ;  /* 0x0000000000017941 */ /* 0x000fea0003800200 */
.L_x_26982:
        /* <DEDUP_REMOVED lines=24> */
.L_x_26989:
        /* <DEDUP_REMOVED lines=13> */
.L_x_26991:
[----:B------:R-:W-:Y:S05]  /*35570*/  BSYNC.RECONVERGENT B2 ;  /* 0x0000000000027941 */ /* 0x000fea0003800200 */
.L_x_26990:
        /* <DEDUP_REMOVED lines=60> */
.L_x_26988:
[----:B------:R-:W-:Y:S05]  /*35940*/  BSYNC.RECONVERGENT B1 ;  /* 0x0000000000017941 */ /* 0x000fea0003800200 */
.L_x_26987:
        /* <DEDUP_REMOVED lines=18> */
.L_x_26994:
        /* <DEDUP_REMOVED lines=13> */
.L_x_26996:
[----:B------:R-:W-:Y:S05]  /*35b40*/  BSYNC.RECONVERGENT B2 ;  /* 0x0000000000027941 */ /* 0x000fea0003800200 */
.L_x_26995:
        /* <DEDUP_REMOVED lines=60> */
.L_x_26993:
[----:B------:R-:W-:Y:S05]  /*35f10*/  BSYNC.RECONVERGENT B1 ;  /* 0x0000000000017941 */ /* 0x000fea0003800200 */
.L_x_26992:
[----:B------:R-:W-:Y:S01]  /*35f20*/  I2FP.F32.U32 R8, R9 ;  /* 0x0000000900087245 */ /* 0x000fe20000201000 */
[----:B------:R-:W-:Y:S01]  /*35f30*/  HADD2.F32 R9, -RZ, R142.H1_H1 ;  /* 0x3000008eff097230 */ /* 0x000fe20000004100 */
        /* <DEDUP_REMOVED lines=21> */
.L_x_26999:
        /* <DEDUP_REMOVED lines=13> */
.L_x_27001:
[----:B------:R-:W-:Y:S05]  /*36160*/  BSYNC.RECONVERGENT B2 ;  /* 0x0000000000027941 */ /* 0x000fea0003800200 */
.L_x_27000:
        /* <DEDUP_REMOVED lines=60> */
.L_x_26998:
[----:B------:R-:W-:Y:S05]  /*36530*/  BSYNC.RECONVERGENT B1 ;  /* 0x0000000000017941 */ /* 0x000fea0003800200 */
.L_x_26997:
        /* <DEDUP_REMOVED lines=18> */
.L_x_27004:
        /* <DEDUP_REMOVED lines=13> */
.L_x_27006:
[----:B------:R-:W-:Y:S05]  /*36730*/  BSYNC.RECONVERGENT B2 ;  /* 0x0000000000027941 */ /* 0x000fea0003800200 */
.L_x_27005:
        /* <DEDUP_REMOVED lines=60> */
.L_x_27003:
[----:B------:R-:W-:Y:S05]  /*36b00*/  BSYNC.RECONVERGENT B1 ;  /* 0x0000000000017941 */ /* 0x000fea0003800200 */
.L_x_27002:
        /* <DEDUP_REMOVED lines=24> */
.L_x_27009:
        /* <DEDUP_REMOVED lines=13> */
.L_x_27011:
[----:B------:R-:W-:Y:S05]  /*36d60*/  BSYNC.RECONVERGENT B2 ;  /* 0x0000000000027941 */ /* 0x000fea0003800200 */
.L_x_27010:
        /* <DEDUP_REMOVED lines=60> */
.L_x_27008:
[----:B------:R-:W-:Y:S05]  /*37130*/  BSYNC.RECONVERGENT B1 ;  /* 0x0000000000017941 */ /* 0x000fea0003800200 */
.L_x_27007:
        /* <DEDUP_REMOVED lines=18> */
.L_x_27014:
        /* <DEDUP_REMOVED lines=15> */
.L_x_27016:
[----:B------:R-:W-:Y:S05]  /*37350*/  BSYNC.RECONVERGENT B2 ;  /* 0x0000000000027941 */ /* 0x000fea0003800200 */
.L_x_27015:
        /* <DEDUP_REMOVED lines=60> */
.L_x_27013:
[----:B------:R-:W-:Y:S05]  /*37720*/  BSYNC.RECONVERGENT B1 ;  /* 0x0000000000017941 */ /* 0x000fea0003800200 */
.L_x_27012:
        /* <DEDUP_REMOVED lines=11> */
.L_x_26936:
[----:B------:R-:W-:Y:S01]  /*377e0*/  ISETP.NE.AND P2, PT, R220, 0x1, PT ;  /* 0x00000001dc00780c */ /* 0x000fe20003f45270 */
[----:B------:R-:W-:Y:S01]  /*377f0*/  BSSY.RECONVERGENT B1, `(.L_x_27018) ;  /* 0x0000059000017945 */ /* 0x000fe20003800200 */
[----:B--2---:R-:W-:Y:S02]  /*37800*/  HFMA2 R219, -RZ, RZ, 0, 1.1920928955078125e-07 ;  /* 0x00000002ffdb7431 */ /* 0x004fe400000001ff */
        /* <DEDUP_REMOVED lines=13> */
.L_x_27020:
        /* <DEDUP_REMOVED lines=13> */
.L_x_27022:
[----:B------:R-:W-:Y:S05]  /*379b0*/  BSYNC.RECONVERGENT B2 ;  /* 0x0000000000027941 */ /* 0x000fea0003800200 */
.L_x_27021:
        /* <DEDUP_REMOVED lines=59> */
[----:B------:R-:W-:-:S07]  /*37d70*/  IMAD.MOV.U32 R192, RZ, RZ, R221 ;  /* 0x000000ffffc07224 */ /* 0x000fce00078e00dd */
.L_x_27019:
[----:B------:R-:W-:Y:S05]  /*37d80*/  BSYNC.RECONVERGENT B1 ;  /* 0x0000000000017941 */ /* 0x000fea0003800200 */
.L_x_27018:
        /* <DEDUP_REMOVED lines=8> */
[----:B------:R-:W-:Y:S01]  /*37e10*/  MOV R220, 0x2 ;  /* 0x0000000200dc7802 */ /* 0x000fe20000000f00 */
[----:B------:R-:W-:Y:S02]  /*37e20*/  IMAD.MOV.U32 R195, RZ, RZ, R222 ;  /* 0x000000ffffc37224 */ /* 0x000fe400078e00de */
        /* <DEDUP_REMOVED lines=11> */
.L_x_27025:
        /* <DEDUP_REMOVED lines=13> */
.L_x_27027:
[----:B------:R-:W-:Y:S05]  /*37fb0*/  BSYNC.RECONVERGENT B2 ;  /* 0x0000000000027941 */ /* 0x000fea0003800200 */
.L_x_27026:
        /* <DEDUP_REMOVED lines=60> */
.L_x_27024:
[----:B------:R-:W-:Y:S05]  /*38380*/  BSYNC.RECONVERGENT B1 ;  /* 0x0000000000017941 */ /* 0x000fea0003800200 */
.L_x_27023:
        /* <DEDUP_REMOVED lines=19> */
.L_x_27030:
        /* <DEDUP_REMOVED lines=13> */
.L_x_27032:
[----:B------:R-:W-:Y:S05]  /*38590*/  BSYNC.RECONVERGENT B2 ;  /* 0x0000000000027941 */ /* 0x000fea0003800200 */
.L_x_27031:
        /* <DEDUP_REMOVED lines=60> */
.L_x_27029:
[----:B------:R-:W-:Y:S05]  /*38960*/  BSYNC.RECONVERGENT B1 ;  /* 0x0000000000017941 */ /* 0x000fea0003800200 */
.L_x_27028:
        /* <DEDUP_REMOVED lines=19> */
.L_x_27035:
        /* <DEDUP_REMOVED lines=13> */
.L_x_27037:
[----:B------:R-:W-:Y:S05]  /*38b70*/  BSYNC.RECONVERGENT B2 ;  /* 0x0000000000027941 */ /* 0x000fea0003800200 */
.L_x_27036:
        /* <DEDUP_REMOVED lines=60> */
.L_x_27034:
[----:B------:R-:W-:Y:S05]  /*38f40*/  BSYNC.RECONVERGENT B1 ;  /* 0x0000000000017941 */ /* 0x000fea0003800200 */
.L_x_27033:
        /* <DEDUP_REMOVED lines=19> */
.L_x_27040:
        /* <DEDUP_REMOVED lines=13> */
.L_x_27042:
[----:B------:R-:W-:Y:S05]  /*39150*/  BSYNC.RECONVERGENT B2 ;  /* 0x0000000000027941 */ /* 0x000fea0003800200 */
.L_x_27041:
        /* <DEDUP_REMOVED lines=60> */
.L_x_27039:
[----:B------:R-:W-:Y:S05]  /*39520*/  BSYNC.RECONVERGENT B1 ;  /* 0x0000000000017941 */ /* 0x000fea0003800200 */
.L_x_27038:
        /* <DEDUP_REMOVED lines=17> */
.L_x_27045:
        /* <DEDUP_REMOVED lines=13> */
.L_x_27047:
[----:B------:R-:W-:Y:S05]  /*39710*/  BSYNC.RECONVERGENT B2 ;  /* 0x0000000000027941 */ /* 0x000fea0003800200 */
.L_x_27046:
        /* <DEDUP_REMOVED lines=60> */
.L_x_27044:
[----:B------:R-:W-:Y:S05]  /*39ae0*/  BSYNC.RECONVERGENT B1 ;  /* 0x0000000000017941 */ /* 0x000fea0003800200 */
.L_x_27043:
        /* <DEDUP_REMOVED lines=17> */
.L_x_27050:
        /* <DEDUP_REMOVED lines=13> */
.L_x_27052:
[----:B------:R-:W-:Y:S05]  /*39cd0*/  BSYNC.RECONVERGENT B2 ;  /* 0x0000000000027941 */ /* 0x000fea0003800200 */
.L_x_27051:
        /* <DEDUP_REMOVED lines=60> */
.L_x_27049:
[----:B------:R-:W-:Y:S05]  /*3a0a0*/  BSYNC.RECONVERGENT B1 ;  /* 0x0000000000017941 */ /* 0x000fea0003800200 */
.L_x_27048:
        /* <DEDUP_REMOVED lines=17> */
.L_x_27055:
        /* <DEDUP_REMOVED lines=13> */
.L_x_27057:
[----:B------:R-:W-:Y:S05]  /*3a290*/  BSYNC.RECONVERGENT B2 ;  /* 0x0000000000027941 */ /* 0x000fea0003800200 */
.L_x_27056:
        /* <DEDUP_REMOVED lines=60> */
.L_x_27054:
[----:B------:R-:W-:Y:S05]  /*3a660*/  BSYNC.RECONVERGENT B1 ;  /* 0x0000000000017941 */ /* 0x000fea0003800200 */
.L_x_27053:
        /* <DEDUP_REMOVED lines=37> */
.L_x_27017:
        /* <DEDUP_REMOVED lines=44> */
.L_x_27058:
[----:B------:R-:W-:Y:S01]  /*3ab80*/  IMAD.MOV.U32 R221, RZ, RZ, R218 ;  /* 0x000000ffffdd7224 */ /* 0x000fe200078e00da */
[----:B------:R-:W-:-:S07]  /*3ab90*/  IADD3 R216, PT, PT, R216, 0x20, RZ ;  /* 0x00000020d8d87810 */ /* 0x000fce0007ffe0ff */
.L_x_26935:
[----:B------:R-:W-:Y:S05]  /*3aba0*/  BSYNC.RECONVERGENT B0 ;  /* 0x0000000000007941 */ /* 0x000fea0003800200 */
.L_x_26934:
        /* <DEDUP_REMOVED lines=36> */
.L_x_27064:
        /* <DEDUP_REMOVED lines=13> */
.L_x_27066:
[----:B------:R-:W-:Y:S05]  /*3aec0*/  BSYNC.RECONVERGENT B2 ;  /* 0x0000000000027941 */ /* 0x000fea0003800200 */
.L_x_27065:
        /* <DEDUP_REMOVED lines=59> */
.L_x_27063:
[----:B------:R-:W-:Y:S05]  /*3b280*/  BSYNC.RECONVERGENT B1 ;  /* 0x0000000000017941 */ /* 0x000fea0003800200 */
.L_x_27062:
        /* <DEDUP_REMOVED lines=9> */
[----:B------:R-:W-:Y:S01]  /*3b320*/  MOV R7, 0x2 ;  /* 0x0000000200077802 */ /* 0x000fe20000000f00 */
        /* <DEDUP_REMOVED lines=13> */
.L_x_27069:
        /* <DEDUP_REMOVED lines=13> */
.L_x_27071:
[----:B------:R-:W-:Y:S05]  /*3b4d0*/  BSYNC.RECONVERGENT B2 ;  /* 0x0000000000027941 */ /* 0x000fea0003800200 */
.L_x_27070:
        /* <DEDUP_REMOVED lines=60> */
.L_x_27068:
[----:B------:R-:W-:Y:S05]  /*3b8a0*/  BSYNC.RECONVERGENT B1 ;  /* 0x0000000000017941 */ /* 0x000fea0003800200 */
.L_x_27067:
        /* <DEDUP_REMOVED lines=24> */
.L_x_27074:
        /* <DEDUP_REMOVED lines=13> */
.L_x_27076:
[----:B------:R-:W-:Y:S05]  /*3bb00*/  BSYNC.RECONVERGENT B2 ;  /* 0x0000000000027941 */ /* 0x000fea0003800200 */
.L_x_27075:
        /* <DEDUP_REMOVED lines=60> */
.L_x_27073:
[----:B------:R-:W-:Y:S05]  /*3bed0*/  BSYNC.RECONVERGENT B1 ;  /* 0x0000000000017941 */ /* 0x000fea0003800200 */
.L_x_27072:
        /* <DEDUP_REMOVED lines=20> */
.L_x_27079:
        /* <DEDUP_REMOVED lines=13> */
.L_x_27081:
[----:B------:R-:W-:Y:S05]  /*3c0f0*/  BSYNC.RECONVERGENT B2 ;  /* 0x0000000000027941 */ /* 0x000fea0003800200 */
.L_x_27080:
        /* <DEDUP_REMOVED lines=60> */
.L_x_27078:
[----:B------:R-:W-:Y:S05]  /*3c4c0*/  BSYNC.RECONVERGENT B1 ;  /* 0x0000000000017941 */ /* 0x000fea0003800200 */
.L_x_27077:
        /* <DEDUP_REMOVED lines=24> */
.L_x_27084:
        /* <DEDUP_REMOVED lines=13> */
.L_x_27086:
[----:B------:R-:W-:Y:S05]  /*3c720*/  BSYNC.RECONVERGENT B2 ;  /* 0x0000000000027941 */ /* 0x000fea0003800200 */
.L_x_27085:
        /* <DEDUP_REMOVED lines=60> */
.L_x_27083:
[----:B------:R-:W-:Y:S05]  /*3caf0*/  BSYNC.RECONVERGENT B1 ;  /* 0x0000000000017941 */ /* 0x000fea0003800200 */
.L_x_27082:
        /* <DEDUP_REMOVED lines=20> */
.L_x_27089:
        /* <DEDUP_REMOVED lines=13> */
.L_x_27091:
[----:B------:R-:W-:Y:S05]  /*3cd10*/  BSYNC.RECONVERGENT B2 ;  /* 0x0000000000027941 */ /* 0x000fea0003800200 */
.L_x_27090:
        /* <DEDUP_REMOVED lines=60> */
.L_x_27088:
[----:B------:R-:W-:Y:S05]  /*3d0e0*/  BSYNC.RECONVERGENT B1 ;  /* 0x0000000000017941 */ /* 0x000fea0003800200 */
.L_x_27087:
        /* <DEDUP_REMOVED lines=24> */
.L_x_27094:
        /* <DEDUP_REMOVED lines=13> */
.L_x_27096:
[----:B------:R-:W-:Y:S05]  /*3d340*/  BSYNC.RECONVERGENT B2 ;  /* 0x0000000000027941 */ /* 0x000fea0003800200 */
.L_x_27095:
        /* <DEDUP_REMOVED lines=60> */
.L_x_27093:
[----:B------:R-:W-:Y:S05]  /*3d710*/  BSYNC.RECONVERGENT B1 ;  /* 0x0000000000017941 */ /* 0x000fea0003800200 */
.L_x_27092:
        /* <DEDUP_REMOVED lines=20> */
.L_x_27099:
        /* <DEDUP_REMOVED lines=13> */
.L_x_27101:
[----:B------:R-:W-:Y:S05]  /*3d930*/  BSYNC.RECONVERGENT B2 ;  /* 0x0000000000027941 */ /* 0x000fea0003800200 */
.L_x_27100:
        /* <DEDUP_REMOVED lines=60> */
.L_x_27098:
[----:B------:R-:W-:Y:S05]  /*3dd00*/  BSYNC.RECONVERGENT B1 ;  /* 0x0000000000017941 */ /* 0x000fea0003800200 */
.L_x_27097:
[----:B------:R-:W-:Y:S01]  /*3dd10*/  I2FP.F32.U32 R8, R7 ;  /* 0x0000000700087245 */ /* 0x000fe20000201000 */
[----:B------:R-:W-:Y:S01]  /*3dd20*/  HADD2.F32 R7, -RZ, R141.H1_H1 ;  /* 0x3000008dff077230 */ /* 0x000fe20000004100 */
        /* <DEDUP_REMOVED lines=22> */
.L_x_27104:
        /* <DEDUP_REMOVED lines=13> */
.L_x_27106:
[----:B------:R-:W-:Y:S05]  /*3df60*/  BSYNC.RECONVERGENT B2 ;  /* 0x0000000000027941 */ /* 0x000fea0003800200 */
.L_x_27105:
        /* <DEDUP_REMOVED lines=60> */
.L_x_27103:
[----:B------:R-:W-:Y:S05]  /*3e330*/  BSYNC.RECONVERGENT B1 ;  /* 0x0000000000017941 */ /* 0x000fea0003800200 */
.L_x_27102:
        /* <DEDUP_REMOVED lines=18> */
.L_x_27109:
        /* <DEDUP_REMOVED lines=13> */
.L_x_27111:
[----:B------:R-:W-:Y:S05]  /*3e530*/  BSYNC.RECONVERGENT B2 ;  /* 0x0000000000027941 */ /* 0x000fea0003800200 */
.L_x_27110:
        /* <DEDUP_REMOVED lines=60> */
.L_x_27108:
[----:B------:R-:W-:Y:S05]  /*3e900*/  BSYNC.RECONVERGENT B1 ;  /* 0x0000000000017941 */ /* 0x000fea0003800200 */
.L_x_27107:
        /* <DEDUP_REMOVED lines=24> */
.L_x_27114:
        /* <DEDUP_REMOVED lines=13> */
.L_x_27116:
[----:B------:R-:W-:Y:S05]  /*3eb60*/  BSYNC.RECONVERGENT B2 ;  /* 0x0000000000027941 */ /* 0x000fea0003800200 */
.L_x_27115:
        /* <DEDUP_REMOVED lines=60> */
.L_x_27113:
[----:B------:R-:W-:Y:S05]  /*3ef30*/  BSYNC.RECONVERGENT B1 ;  /* 0x0000000000017941 */ /* 0x000fea0003800200 */
.L_x_27112:
        /* <DEDUP_REMOVED lines=18> */
.L_x_27119:
        /* <DEDUP_REMOVED lines=13> */
.L_x_27121:
[----:B------:R-:W-:Y:S05]  /*3f130*/  BSYNC.RECONVERGENT B2 ;  /* 0x0000000000027941 */ /* 0x000fea0003800200 */
.L_x_27120:
        /* <DEDUP_REMOVED lines=60> */
.L_x_27118:
[----:B------:R-:W-:Y:S05]  /*3f500*/  BSYNC.RECONVERGENT B1 ;  /* 0x0000000000017941 */ /* 0x000fea0003800200 */
.L_x_27117:
        /* <DEDUP_REMOVED lines=23> */
.L_x_27124:
        /* <DEDUP_REMOVED lines=13> */
.L_x_27126:
[----:B------:R-:W-:Y:S05]  /*3f750*/  BSYNC.RECONVERGENT B2 ;  /* 0x0000000000027941 */ /* 0x000fea0003800200 */
.L_x_27125:
        /* <DEDUP_REMOVED lines=60> */
.L_x_27123:
[----:B------:R-:W-:Y:S05]  /*3fb20*/  BSYNC.RECONVERGENT B1 ;  /* 0x0000000000017941 */ /* 0x000fea0003800200 */
.L_x_27122:
        /* <DEDUP_REMOVED lines=18> */
.L_x_27129:
        /* <DEDUP_REMOVED lines=13> */
.L_x_27131:
[----:B------:R-:W-:Y:S05]  /*3fd20*/  BSYNC.RECONVERGENT B2 ;  /* 0x0000000000027941 */ /* 0x000fea0003800200 */
.L_x_27130:
        /* <DEDUP_REMOVED lines=60> */
.L_x_27128:
[----:B------:R-:W-:Y:S05]  /*400f0*/  BSYNC.RECONVERGENT B1 ;  /* 0x0000000000017941 */ /* 0x000fea0003800200 */
.L_x_27127:
        /* <DEDUP_REMOVED lines=24> */
.L_x_27134:
        /* <DEDUP_REMOVED lines=13> */
.L_x_27136:
[----:B------:R-:W-:Y:S05]  /*40350*/  BSYNC.RECONVERGENT B2 ;  /* 0x0000000000027941 */ /* 0x000fea0003800200 */
.L_x_27135:
        /* <DEDUP_REMOVED lines=60> */
.L_x_27133:
[----:B------:R-:W-:Y:S05]  /*40720*/  BSYNC.RECONVERGENT B1 ;  /* 0x0000000000017941 */ /* 0x000fea0003800200 */
.L_x_27132:
        /* <DEDUP_REMOVED lines=18> */
.L_x_27139:
        /* <DEDUP_REMOVED lines=15> */
.L_x_27141:
[----:B------:R-:W-:Y:S05]  /*40940*/  BSYNC.RECONVERGENT B2 ;  /* 0x0000000000027941 */ /* 0x000fea0003800200 */
.L_x_27140:
        /* <DEDUP_REMOVED lines=60> */
.L_x_27138:
[----:B------:R-:W-:Y:S05]  /*40d10*/  BSYNC.RECONVERGENT B1 ;  /* 0x0000000000017941 */ /* 0x000fea0003800200 */
.L_x_27137:
        /* <DEDUP_REMOVED lines=11> */
.L_x_27061:
        /* <DEDUP_REMOVED lines=16> */
.L_x_27145:
        /* <DEDUP_REMOVED lines=13> */
.L_x_27147:
[----:B------:R-:W-:Y:S05]  /*40fa0*/  BSYNC.RECONVERGENT B2 ;  /* 0x0000000000027941 */ /* 0x000fea0003800200 */
.L_x_27146:
        /* <DEDUP_REMOVED lines=60> */
.L_x_27144:
[----:B------:R-:W-:Y:S05]  /*41370*/  BSYNC.RECONVERGENT B1 ;  /* 0x0000000000017941 */ /* 0x000fea0003800200 */
.L_x_27143:
        /* <DEDUP_REMOVED lines=21> */
.L_x_27150:
        /* <DEDUP_REMOVED lines=13> */
.L_x_27152:
[----:B------:R-:W-:Y:S05]  /*415a0*/  BSYNC.RECONVERGENT B2 ;  /* 0x0000000000027941 */ /* 0x000fea0003800200 */
.L_x_27151:
        /* <DEDUP_REMOVED lines=60> */
.L_x_27149:
[----:B------:R-:W-:Y:S05]  /*41970*/  BSYNC.RECONVERGENT B1 ;  /* 0x0000000000017941 */ /* 0x000fea0003800200 */
.L_x_27148:
        /* <DEDUP_REMOVED lines=19> */
.L_x_27155:
        /* <DEDUP_REMOVED lines=13> */
.L_x_27157:
[----:B------:R-:W-:Y:S05]  /*41b80*/  BSYNC.RECONVERGENT B2 ;  /* 0x0000000000027941 */ /* 0x000fea0003800200 */
.L_x_27156:
        /* <DEDUP_REMOVED lines=60> */
.L_x_27154:
[----:B------:R-:W-:Y:S05]  /*41f50*/  BSYNC.RECONVERGENT B1 ;  /* 0x0000000000017941 */ /* 0x000fea0003800200 */
.L_x_27153:
        /* <DEDUP_REMOVED lines=19> */
.L_x_27160:
        /* <DEDUP_REMOVED lines=13> */
.L_x_27162:
[----:B------:R-:W-:Y:S05]  /*42160*/  BSYNC.RECONVERGENT B2 ;  /* 0x0000000000027941 */ /* 0x000fea0003800200 */
.L_x_27161:
        /* <DEDUP_REMOVED lines=60> */
.L_x_27159:
[----:B------:R-:W-:Y:S05]  /*42530*/  BSYNC.RECONVERGENT B1 ;  /* 0x0000000000017941 */ /* 0x000fea0003800200 */
.L_x_27158:
        /* <DEDUP_REMOVED lines=19> */
.L_x_27165:
        /* <DEDUP_REMOVED lines=13> */
.L_x_27167:
[----:B------:R-:W-:Y:S05]  /*42740*/  BSYNC.RECONVERGENT B2 ;  /* 0x0000000000027941 */ /* 0x000fea0003800200 */
.L_x_27166:
        /* <DEDUP_REMOVED lines=60> */
.L_x_27164:
[----:B------:R-:W-:Y:S05]  /*42b10*/  BSYNC.RECONVERGENT B1 ;  /* 0x0000000000017941 */ /* 0x000fea0003800200 */
.L_x_27163:
        /* <DEDUP_REMOVED lines=17> */
.L_x_27170:
        /* <DEDUP_REMOVED lines=13> */
.L_x_27172:
[----:B------:R-:W-:Y:S05]  /*42d00*/  BSYNC.RECONVERGENT B2 ;  /* 0x0000000000027941 */ /* 0x000fea0003800200 */
.L_x_27171:
        /* <DEDUP_REMOVED lines=60> */
.L_x_27169:
[----:B------:R-:W-:Y:S05]  /*430d0*/  BSYNC.RECONVERGENT B1 ;  /* 0x0000000000017941 */ /* 0x000fea0003800200 */
.L_x_27168:
        /* <DEDUP_REMOVED lines=17> */
.L_x_27175:
        /* <DEDUP_REMOVED lines=13> */
.L_x_27177:
[----:B------:R-:W-:Y:S05]  /*432c0*/  BSYNC.RECONVERGENT B2 ;  /* 0x0000000000027941 */ /* 0x000fea0003800200 */
.L_x_27176:
        /* <DEDUP_REMOVED lines=60> */
.L_x_27174:
[----:B------:R-:W-:Y:S05]  /*43690*/  BSYNC.RECONVERGENT B1 ;  /* 0x0000000000017941 */ /* 0x000fea0003800200 */
.L_x_27173:
        /* <DEDUP_REMOVED lines=17> */
.L_x_27180:
        /* <DEDUP_REMOVED lines=13> */
.L_x_27182:
[----:B------:R-:W-:Y:S05]  /*43880*/  BSYNC.RECONVERGENT B2 ;  /* 0x0000000000027941 */ /* 0x000fea0003800200 */
.L_x_27181:
        /* <DEDUP_REMOVED lines=60> */
.L_x_27179:
[----:B------:R-:W-:Y:S05]  /*43c50*/  BSYNC.RECONVERGENT B1 ;  /* 0x0000000000017941 */ /* 0x000fea0003800200 */
.L_x_27178:
        /* <DEDUP_REMOVED lines=37> */
.L_x_27142:
        /* <DEDUP_REMOVED lines=44> */
.L_x_27183:
[----:B------:R-:W-:Y:S01]  /*44170*/  IMAD.MOV.U32 R221, RZ, RZ, R218 ;  /* 0x000000ffffdd7224 */ /* 0x000fe200078e00da */
[----:B------:R-:W-:-:S07]  /*44180*/  IADD3 R216, PT, PT, R216, 0x20, RZ ;  /* 0x00000020d8d87810 */ /* 0x000fce0007ffe0ff */
.L_x_27060:
[----:B------:R-:W-:Y:S05]  /*44190*/  BSYNC.RECONVERGENT B0 ;  /* 0x0000000000007941 */ /* 0x000fea0003800200 */
.L_x_27059:
        /* <DEDUP_REMOVED lines=36> */
.L_x_27189:
        /* <DEDUP_REMOVED lines=13> */
.L_x_27191:
[----:B------:R-:W-:Y:S05]  /*444b0*/  BSYNC.RECONVERGENT B2 ;  /* 0x0000000000027941 */ /* 0x000fea0003800200 */
.L_x_27190:
        /* <DEDUP_REMOVED lines=59> */
.L_x_27188:
[----:B------:R-:W-:Y:S05]  /*44870*/  BSYNC.RECONVERGENT B1 ;  /* 0x0000000000017941 */ /* 0x000fea0003800200 */
.L_x_27187:
        /* <DEDUP_REMOVED lines=23> */
.L_x_27194:
        /* <DEDUP_REMOVED lines=13> */
.L_x_27196:
[----:B------:R-:W-:Y:S05]  /*44ac0*/  BSYNC.RECONVERGENT B2 ;  /* 0x0000000000027941 */ /* 0x000fea0003800200 */
.L_x_27195:
        /* <DEDUP_REMOVED lines=60> */
.L_x_27193:
[----:B------:R-:W-:Y:S05]  /*44e90*/  BSYNC.RECONVERGENT B1 ;  /* 0x0000000000017941 */ /* 0x000fea0003800200 */
.L_x_27192:
        /* <DEDUP_REMOVED lines=24> */
.L_x_27199:
        /* <DEDUP_REMOVED lines=13> */
.L_x_27201:
[----:B------:R-:W-:Y:S05]  /*450f0*/  BSYNC.RECONVERGENT B2 ;  /* 0x0000000000027941 */ /* 0x000fea0003800200 */
.L_x_27200:
        /* <DEDUP_REMOVED lines=60> */
.L_x_27198:
[----:B------:R-:W-:Y:S05]  /*454c0*/  BSYNC.RECONVERGENT B1 ;  /* 0x0000000000017941 */ /* 0x000fea0003800200 */
.L_x_27197:
        /* <DEDUP_REMOVED lines=20> */
.L_x_27204:
        /* <DEDUP_REMOVED lines=13> */
.L_x_27206:
[----:B------:R-:W-:Y:S05]  /*456e0*/  BSYNC.RECONVERGENT B2 ;  /* 0x0000000000027941 */ /* 0x000fea0003800200 */
.L_x_27205:
        /* <DEDUP_REMOVED lines=60> */
.L_x_27203:
[----:B------:R-:W-:Y:S05]  /*45ab0*/  BSYNC.RECONVERGENT B1 ;  /* 0x0000000000017941 */ /* 0x000fea0003800200 */
.L_x_27202:
        /* <DEDUP_REMOVED lines=24> */
.L_x_27209:
        /* <DEDUP_REMOVED lines=13> */
.L_x_27211:
[----:B------:R-:W-:Y:S05]  /*45d10*/  BSYNC.RECONVERGENT B2 ;  /* 0x0000000000027941 */ /* 0x000fea0003800200 */
.L_x_27210:
        /* <DEDUP_REMOVED lines=60> */
.L_x_27208:
[----:B------:R-:W-:Y:S05]  /*460e0*/  BSYNC.RECONVERGENT B1 ;  /* 0x0000000000017941 */ /* 0x000fea0003800200 */
.L_x_27207:
        /* <DEDUP_REMOVED lines=20> */
.L_x_27214:
        /* <DEDUP_REMOVED lines=13> */
.L_x_27216:
[----:B------:R-:W-:Y:S05]  /*46300*/  BSYNC.RECONVERGENT B2 ;  /* 0x0000000000027941 */ /* 0x000fea0003800200 */
.L_x_27215:
        /* <DEDUP_REMOVED lines=60> */
.L_x_27213:
[----:B------:R-:W-:Y:S05]  /*466d0*/  BSYNC.RECONVERGENT B1 ;  /* 0x0000000000017941 */ /* 0x000fea0003800200 */
.L_x_27212:
        /* <DEDUP_REMOVED lines=24> */
.L_x_27219:
        /* <DEDUP_REMOVED lines=13> */
.L_x_27221:
[----:B------:R-:W-:Y:S05]  /*46930*/  BSYNC.RECONVERGENT B2 ;  /* 0x0000000000027941 */ /* 0x000fea0003800200 */
.L_x_27220:
        /* <DEDUP_REMOVED lines=60> */
.L_x_27218:
[----:B------:R-:W-:Y:S05]  /*46d00*/  BSYNC.RECONVERGENT B1 ;  /* 0x0000000000017941 */ /* 0x000fea0003800200 */
.L_x_27217:
        /* <DEDUP_REMOVED lines=20> */
.L_x_27224:
        /* <DEDUP_REMOVED lines=13> */
.L_x_27226:
[----:B------:R-:W-:Y:S05]  /*46f20*/  BSYNC.RECONVERGENT B2 ;  /* 0x0000000000027941 */ /* 0x000fea0003800200 */
.L_x_27225:
        /* <DEDUP_REMOVED lines=60> */
.L_x_27223:
[----:B------:R-:W-:Y:S05]  /*472f0*/  BSYNC.RECONVERGENT B1 ;  /* 0x0000000000017941 */ /* 0x000fea0003800200 */
.L_x_27222:
        /* <DEDUP_REMOVED lines=24> */
.L_x_27229:
        /* <DEDUP_REMOVED lines=13> */
.L_x_27231:
[----:B------:R-:W-:Y:S05]  /*47550*/  BSYNC.RECONVERGENT B2 ;  /* 0x0000000000027941 */ /* 0x000fea0003800200 */
.L_x_27230:
        /* <DEDUP_REMOVED lines=60> */
.L_x_27228:
[----:B------:R-:W-:Y:S05]  /*47920*/  BSYNC.RECONVERGENT B1 ;  /* 0x0000000000017941 */ /* 0x000fea0003800200 */
.L_x_27227:
        /* <DEDUP_REMOVED lines=18> */
.L_x_27234:
        /* <DEDUP_REMOVED lines=13> */
.L_x_27236:
[----:B------:R-:W-:Y:S05]  /*47b20*/  BSYNC.RECONVERGENT B2 ;  /* 0x0000000000027941 */ /* 0x000fea0003800200 */
.L_x_27235:
        /* <DEDUP_REMOVED lines=60> */
.L_x_27233:
[----:B------:R-:W-:Y:S05]  /*47ef0*/  BSYNC.RECONVERGENT B1 ;  /* 0x0000000000017941 */ /* 0x000fea0003800200 */
.L_x_27232:
        /* <DEDUP_REMOVED lines=24> */
.L_x_27239:
        /* <DEDUP_REMOVED lines=13> */
.L_x_27241:
[----:B------:R-:W-:Y:S05]  /*48150*/  BSYNC.RECONVERGENT B2 ;  /* 0x0000000000027941 */ /* 0x000fea0003800200 */
.L_x_27240:
        /* <DEDUP_REMOVED lines=60> */
.L_x_27238:
[----:B------:R-:W-:Y:S05]  /*48520*/  BSYNC.RECONVERGENT B1 ;  /* 0x0000000000017941 */ /* 0x000fea0003800200 */
.L_x_27237:
        /* <DEDUP_REMOVED lines=18> */
.L_x_27244:
        /* <DEDUP_REMOVED lines=13> */
.L_x_27246:
[----:B------:R-:W-:Y:S05]  /*48720*/  BSYNC.RECONVERGENT B2 ;  /* 0x0000000000027941 */ /* 0x000fea0003800200 */
.L_x_27245:
        /* <DEDUP_REMOVED lines=60> */
.L_x_27243:
[----:B------:R-:W-:Y:S05]  /*48af0*/  BSYNC.RECONVERGENT B1 ;  /* 0x0000000000017941 */ /* 0x000fea0003800200 */
.L_x_27242:
        /* <DEDUP_REMOVED lines=23> */
.L_x_27249:
        /* <DEDUP_REMOVED lines=13> */
.L_x_27251:
[----:B------:R-:W-:Y:S05]  /*48d40*/  BSYNC.RECONVERGENT B2 ;  /* 0x0000000000027941 */ /* 0x000fea0003800200 */
.L_x_27250:
        /* <DEDUP_REMOVED lines=60> */
.L_x_27248:
[----:B------:R-:W-:Y:S05]  /*49110*/  BSYNC.RECONVERGENT B1 ;  /* 0x0000000000017941 */ /* 0x000fea0003800200 */
.L_x_27247:
        /* <DEDUP_REMOVED lines=18> */
.L_x_27254:
        /* <DEDUP_REMOVED lines=13> */
.L_x_27256:
[----:B------:R-:W-:Y:S05]  /*49310*/  BSYNC.RECONVERGENT B2 ;  /* 0x0000000000027941 */ /* 0x000fea0003800200 */
.L_x_27255:
        /* <DEDUP_REMOVED lines=60> */
.L_x_27253:
[----:B------:R-:W-:Y:S05]  /*496e0*/  BSYNC.RECONVERGENT B1 ;  /* 0x0000000000017941 */ /* 0x000fea0003800200 */
.L_x_27252:
        /* <DEDUP_REMOVED lines=24> */
.L_x_27259:
        /* <DEDUP_REMOVED lines=13> */
.L_x_27261:
[----:B------:R-:W-:Y:S05]  /*49940*/  BSYNC.RECONVERGENT B2 ;  /* 0x0000000000027941 */ /* 0x000fea0003800200 */
.L_x_27260:
        /* <DEDUP_REMOVED lines=60> */
.L_x_27258:
[----:B------:R-:W-:Y:S05]  /*49d10*/  BSYNC.RECONVERGENT B1 ;  /* 0x0000000000017941 */ /* 0x000fea0003800200 */
.L_x_27257:
        /* <DEDUP_REMOVED lines=18> */
.L_x_27264:
        /* <DEDUP_REMOVED lines=15> */
.L_x_27266:
[----:B------:R-:W-:Y:S05]  /*49f30*/  BSYNC.RECONVERGENT B2 ;  /* 0x0000000000027941 */ /* 0x000fea0003800200 */
.L_x_27265:
        /* <DEDUP_REMOVED lines=60> */
.L_x_27263:
[----:B------:R-:W-:Y:S05]  /*4a300*/  BSYNC.RECONVERGENT B1 ;  /* 0x0000000000017941 */ /* 0x000fea0003800200 */
.L_x_27262:
        /* <DEDUP_REMOVED lines=11> */
.L_x_27186:
[----:B------:R-:W-:Y:S01]  /*4a3c0*/  ISETP.NE.AND P2, PT, R220, 0x1, PT ;  /* 0x00000001dc00780c */ /* 0x000fe20003f45270 */
[----:B------:R-:W-:Y:S01]  /*4a3d0*/  BSSY.RECONVERGENT B1, `(.L_x_27268) ;  /* 0x0000059000017945 */ /* 0x000fe20003800200 */
[----:B-1----:R-:W-:Y:S02]  /*4a3e0*/  HFMA2 R219, -RZ, RZ, 0, 1.1920928955078125e-07 ;  /* 0x00000002ffdb7431 */ /* 0x002fe400000001ff */
        /* <DEDUP_REMOVED lines=13> */
.L_x_27270:
        /* <DEDUP_REMOVED lines=13> */
.L_x_27272:
[----:B------:R-:W-:Y:S05]  /*4a590*/  BSYNC.RECONVERGENT B2 ;  /* 0x0000000000027941 */ /* 0x000fea0003800200 */
.L_x_27271:
        /* <DEDUP_REMOVED lines=60> */
.L_x_27269:
[----:B------:R-:W-:Y:S05]  /*4a960*/  BSYNC.RECONVERGENT B1 ;  /* 0x0000000000017941 */ /* 0x000fea0003800200 */
.L_x_27268:
        /* <DEDUP_REMOVED lines=21> */
.L_x_27275:
        /* <DEDUP_REMOVED lines=13> */
.L_x_27277:
[----:B------:R-:W-:Y:S05]  /*4ab90*/  BSYNC.RECONVERGENT B2 ;  /* 0x0000000000027941 */ /* 0x000fea0003800200 */
.L_x_27276:
        /* <DEDUP_REMOVED lines=60> */
.L_x_27274:
[----:B------:R-:W-:Y:S05]  /*4af60*/  BSYNC.RECONVERGENT B1 ;  /* 0x0000000000017941 */ /* 0x000fea0003800200 */
.L_x_27273:
        /* <DEDUP_REMOVED lines=19> */
.L_x_27280:
        /* <DEDUP_REMOVED lines=13> */
.L_x_27282:
[----:B------:R-:W-:Y:S05]  /*4b170*/  BSYNC.RECONVERGENT B2 ;  /* 0x0000000000027941 */ /* 0x000fea0003800200 */
.L_x_27281:
        /* <DEDUP_REMOVED lines=60> */
.L_x_27279:
[----:B------:R-:W-:Y:S05]  /*4b540*/  BSYNC.RECONVERGENT B1 ;  /* 0x0000000000017941 */ /* 0x000fea0003800200 */
.L_x_27278:
        /* <DEDUP_REMOVED lines=19> */
.L_x_27285:
        /* <DEDUP_REMOVED lines=13> */
.L_x_27287:
[----:B------:R-:W-:Y:S05]  /*4b750*/  BSYNC.RECONVERGENT B2 ;  /* 0x0000000000027941 */ /* 0x000fea0003800200 */
.L_x_27286:
        /* <DEDUP_REMOVED lines=60> */
.L_x_27284:
[----:B------:R-:W-:Y:S05]  /*4bb20*/  BSYNC.RECONVERGENT B1 ;  /* 0x0000000000017941 */ /* 0x000fea0003800200 */
.L_x_27283:
        /* <DEDUP_REMOVED lines=19> */
.L_x_27290:
        /* <DEDUP_REMOVED lines=13> */
.L_x_27292:
[----:B------:R-:W-:Y:S05]  /*4bd30*/  BSYNC.RECONVERGENT B2 ;  /* 0x0000000000027941 */ /* 0x000fea0003800200 */
.L_x_27291:
        /* <DEDUP_REMOVED lines=60> */
.L_x_27289:
[----:B------:R-:W-:Y:S05]  /*4c100*/  BSYNC.RECONVERGENT B1 ;  /* 0x0000000000017941 */ /* 0x000fea0003800200 */
.L_x_27288:
        /* <DEDUP_REMOVED lines=17> */
.L_x_27295:
        /* <DEDUP_REMOVED lines=13> */
.L_x_27297:
[----:B------:R-:W-:Y:S05]  /*4c2f0*/  BSYNC.RECONVERGENT B2 ;  /* 0x0000000000027941 */ /* 0x000fea0003800200 */
.L_x_27296:
        /* <DEDUP_REMOVED lines=60> */
.L_x_27294:
[----:B------:R-:W-:Y:S05]  /*4c6c0*/  BSYNC.RECONVERGENT B1 ;  /* 0x0000000000017941 */ /* 0x000fea0003800200 */
.L_x_27293:
        /* <DEDUP_REMOVED lines=17> */
.L_x_27300:
        /* <DEDUP_REMOVED lines=13> */
.L_x_27302:
[----:B------:R-:W-:Y:S05]  /*4c8b0*/  BSYNC.RECONVERGENT B2 ;  /* 0x0000000000027941 */ /* 0x000fea0003800200 */
.L_x_27301:
        /* <DEDUP_REMOVED lines=60> */
.L_x_27299:
[----:B------:R-:W-:Y:S05]  /*4cc80*/  BSYNC.RECONVERGENT B1 ;  /* 0x0000000000017941 */ /* 0x000fea0003800200 */
.L_x_27298:
        /* <DEDUP_REMOVED lines=17> */
.L_x_27305:
        /* <DEDUP_REMOVED lines=13> */
.L_x_27307:
[----:B------:R-:W-:Y:S05]  /*4ce70*/  BSYNC.RECONVERGENT B2 ;  /* 0x0000000000027941 */ /* 0x000fea0003800200 */
.L_x_27306:
        /* <DEDUP_REMOVED lines=60> */
.L_x_27304:
[----:B------:R-:W-:Y:S05]  /*4d240*/  BSYNC.RECONVERGENT B1 ;  /* 0x0000000000017941 */ /* 0x000fea0003800200 */
.L_x_27303:
        /* <DEDUP_REMOVED lines=37> */
.L_x_27267:
        /* <DEDUP_REMOVED lines=20> */
[----:B-1----:R-:W-:Y:S01]  /*4d5e0*/  IMAD.WIDE.U32 R232, R216, 0x8, R232 ;  /* 0x00000008d8e87825 */ /* 0x002fe200078e00e8 */
[----:B------:R-:W-:Y:S01]  /*4d5f0*/  MOV R221, R218 ;  /* 0x000000da00dd7202 */ /* 0x000fe20000000f00 */
        /* <DEDUP_REMOVED lines=17> */
[----:B------:R-:W-:Y:S02]  /*4d710*/  LOP3.LUT R217, R235, R217, R237, 0xfe, !PT ;  /* 0x000000d9ebd97212 */ /* 0x000fe400078efeed */
[----:B------:R-:W-:Y:S02]  /*4d720*/  LOP3.LUT R232, R232, R236, R234, 0xfe, !PT ;  /* 0x000000ece8e87212 */ /* 0x000fe400078efeea */
[----:B------:R-:W-:Y:S01]  /*4d730*/  LOP3.LUT R233, R217, R233, RZ, 0xfc, !PT ;  /* 0x000000e9d9e97212 */ /* 0x000fe200078efcff */
[----:B0-----:R-:W-:Y:S01]  /*4d740*/  IMAD.WIDE.U32 R218, R216, 0x8, R218 ;  /* 0x00000008d8da7825 */ /* 0x001fe200078e00da */
[----:B------:R-:W-:-:S05]  /*4d750*/  LOP3.LUT R232, R232, 0xff, R3, 0xf8, !PT ;  /* 0x000000ffe8e87812 */ /* 0x000fca00078ef803 */
[----:B------:R3:W-:Y:S02]  /*4d760*/  STG.E.64 desc[UR6][R218.64], R232 ;  /* 0x000000e8da007986 */ /* 0x0007e4000c101b06 */
.L_x_27185:
[----:B------:R-:W-:Y:S05]  /*4d770*/  BSYNC.RECONVERGENT B0 ;  /* 0x0000000000007941 */ /* 0x000fea0003800200 */
.L_x_27184:
        /* <DEDUP_REMOVED lines=235> */
.L_x_27337:
        /* <DEDUP_REMOVED lines=19> */
[----:B-----5:R-:W-:Y:S02]  /*4e760*/  HADD2.F32 R219, -RZ, R15.H0_H0 ;  /* 0x2000000fffdb7230 */ /* 0x020fe40000004100 */
[----:B------:R-:W-:Y:S01]  /*4e770*/  FADD.FTZ R239, R157, -R231 ;  /* 0x800000e79def7221 */ /* 0x000fe20000010000 */
[----:B------:R-:W-:Y:S02]  /*4e780*/  HADD2.F32 R233, -RZ, R95.H0_H0 ;  /* 0x2000005fffe97230 */ /* 0x000fe40000004100 */
[C---:B------:R-:W-:Y:S01]  /*4e790*/  FMUL.FTZ R242, R232.reuse, R217 ;  /* 0x000000d9e8f27220 */ /* 0x040fe20000410000 */
[----:B------:R-:W-:Y:S02]  /*4e7a0*/  HADD2.F32 R216, -RZ, R15.H1_H1 ;  /* 0x3000000fffd87230 */ /* 0x000fe40000004100 */
[----:B------:R-:W-:Y:S01]  /*4e7b0*/  FMUL.FTZ R241, R232, R241 ;  /* 0x000000f1e8f17220 */ /* 0x000fe20000410000 */
[----:B------:R-:W-:-:S02]  /*4e7c0*/  HADD2.F32 R218, -RZ, R95.H1_H1 ;  /* 0x3000005fffda7230 */ /* 0x000fc40000004100 */
[----:B------:R-:W-:Y:S01]  /*4e7d0*/  FFMA.FTZ R244, R242, R219, R233 ;  /* 0x000000dbf2f47223 */ /* 0x000fe200000100e9 */
[--C-:B------:R-:W-:Y:S01]  /*4e7e0*/  FADD.FTZ R217, R156, -R231.reuse ;  /* 0x800000e79cd97221 */ /* 0x100fe20000010000 */
[----:B------:R-:W-:Y:S01]  /*4e7f0*/  FMUL.FTZ R239, R232, R239 ;  /* 0x000000efe8ef7220 */ /* 0x000fe20000410000 */
[----:B------:R-:W-:Y:S01]  /*4e800*/  FADD.FTZ R237, R154, -R231 ;  /* 0x800000e79aed7221 */ /* 0x000fe20000010000 */
[----:B------:R-:W-:Y:S01]  /*4e810*/  FFMA.FTZ R219, R241, R216, R218 ;  /* 0x000000d8f1db7223 */ /* 0x000fe200000100da */
[----:B------:R-:W-:Y:S02]  /*4e820*/  HADD2.F32 R218, -RZ, R14.H1_H1 ;  /* 0x3000000effda7230 */ /* 0x000fe40000004100 */
[C---:B------:R-:W-:Y:S01]  /*4e830*/  FMUL.FTZ R240, R232.reuse, R217 ;  /* 0x000000d9e8f07220 */ /* 0x040fe20000410000 */
[----:B------:R-:W-:Y:S02]  /*4e840*/  HADD2.F32 R216, -RZ, R94.H1_H1 ;  /* 0x3000005effd87230 */ /* 0x000fe40000004100 */
[----:B------:R-:W-:Y:S01]  /*4e850*/  FMUL.FTZ R237, R232, R237 ;  /* 0x000000ede8ed7220 */ /* 0x000fe20000410000 */
[----:B------:R-:W-:-:S02]  /*4e860*/  HADD2.F32 R243, -RZ, R14.H0_H0 ;  /* 0x2000000efff37230 */ /* 0x000fc40000004100 */
[----:B------:R-:W-:Y:S01]  /*4e870*/  FADD.FTZ R245, R153, -R231 ;  /* 0x800000e799f57221 */ /* 0x000fe20000010000 */
[----:B------:R-:W-:Y:S02]  /*4e880*/  HADD2.F32 R217, -RZ, R94.H0_H0 ;  /* 0x2000005effd97230 */ /* 0x000fe40000004100 */
[----:B------:R-:W-:Y:S01]  /*4e890*/  FFMA.FTZ R218, R239, R218, R216 ;  /* 0x000000daefda7223 */ /* 0x000fe200000100d8 */
[----:B------:R-:W-:Y:S02]  /*4e8a0*/  HADD2.F32 R216, -RZ, R13.H0_H0 ;  /* 0x2000000dffd87230 */ /* 0x000fe40000004100 */
[----:B------:R-:W-:Y:S01]  /*4e8b0*/  FMUL.FTZ R236, R232, R245 ;  /* 0x000000f5e8ec7220 */ /* 0x000fe20000410000 */
[--C-:B0-----:R-:W-:Y:S02]  /*4e8c0*/  HADD2.F32 R234, -RZ, R93.reuse.H0_H0 ;  /* 0x2000005dffea7230 */ /* 0x101fe40000004100 */
[----:B------:R-:W-:Y:S01]  /*4e8d0*/  FFMA.FTZ R243, R240, R243, R217 ;  /* 0x000000f3f0f37223 */ /* 0x000fe200000100d9 */
[----:B------:R-:W-:Y:S01]  /*4e8e0*/  FADD.FTZ R217, R155, -R231 ;  /* 0x800000e79bd97221 */ /* 0x000fe20000010000 */
[----:B------:R-:W-:Y:S01]  /*4e8f0*/  HADD2.F32 R233, -RZ, R93.H1_H1 ;  /* 0x3000005dffe97230 */ /* 0x000fe20000004100 */
[----:B------:R-:W-:Y:S01]  /*4e900*/  F2FP.F16.F32.PACK_AB R219, R219, R244 ;  /* 0x000000f4dbdb723e */ /* 0x000fe200000000ff */
[----:B------:R-:W-:Y:S01]  /*4e910*/  FFMA.FTZ R216, R237, R216, R234 ;  /* 0x000000d8edd87223 */ /* 0x000fe200000100ea */
[----:B------:R-:W-:Y:S01]  /*4e920*/  FMUL.FTZ R238, R232, R217 ;  /* 0x000000d9e8ee7220 */ /* 0x000fe20000410000 */
[----:B------:R-:W0:Y:S01]  /*4e930*/  LDC.64 R234, c[0x0][0x428] ;  /* 0x00010a00ffea7b82 */ /* 0x000e220000000a00 */
[----:B------:R-:W-:Y:S01]  /*4e940*/  HADD2.F32 R217, -RZ, R13.H1_H1 ;  /* 0x3000000dffd97230 */ /* 0x000fe20000004100 */
[----:B------:R-:W-:Y:S01]  /*4e950*/  F2FP.F16.F32.PACK_AB R218, R218, R243 ;  /* 0x000000f3dada723e */ /* 0x000fe200000000ff */
[----:B------:R-:W-:-:S02]  /*4e960*/  HADD2.F32 R246, -RZ, R12.H0_H0 ;  /* 0x2000000cfff67230 */ /* 0x000fc40000004100 */
[----:B------:R-:W-:Y:S02]  /*4e970*/  HADD2.F32 R248, -RZ, R92.H0_H0 ;  /* 0x2000005cfff87230 */ /* 0x000fe40000004100 */
[----:B------:R-:W-:Y:S01]  /*4e980*/  FFMA.FTZ R217, R238, R217, R233 ;  /* 0x000000d9eed97223 */ /* 0x000fe200000100e9 */
[----:B------:R-:W-:Y:S01]  /*4e990*/  FADD.FTZ R233, R152, -R231 ;  /* 0x800000e798e97221 */ /* 0x000fe20000010000 */
[----:B------:R-:W-:Y:S02]  /*4e9a0*/  HADD2.F32 R245, -RZ, R12.H1_H1 ;  /* 0x3000000cfff57230 */ /* 0x000fe40000004100 */
[----:B------:R-:W-:Y:S02]  /*4e9b0*/  HADD2.F32 R247, -RZ, R92.H1_H1 ;  /* 0x3000005cfff77230 */ /* 0x000fe40000004100 */
[----:B------:R-:W-:Y:S01]  /*4e9c0*/  FMUL.FTZ R233, R232, R233 ;  /* 0x000000e9e8e97220 */ /* 0x000fe20000410000 */
[----:B------:R-:W-:Y:S01]  /*4e9d0*/  F2FP.F16.F32.PACK_AB R217, R217, R216 ;  /* 0x000000d8d9d9723e */ /* 0x000fe200000000ff */
[----:B------:R-:W-:-:S02]  /*4e9e0*/  HADD2.F32 R244, -RZ, R19.H1_H1 ;  /* 0x30000013fff47230 */ /* 0x000fc40000004100 */
[----:B------:R-:W-:Y:S01]  /*4e9f0*/  FFMA.FTZ R246, R233, R246, R248 ;  /* 0x000000f6e9f67223 */ /* 0x000fe200000100f8 */
[----:B------:R-:W-:Y:S01]  /*4ea00*/  FFMA.FTZ R245, R236, R245, R247 ;  /* 0x000000f5ecf57223 */ /* 0x000fe200000100f7 */
[----:B------:R-:W-:-:S04]  /*4ea10*/  HADD2.F32 R243, -RZ, R19.H0_H0 ;  /* 0x20000013fff37230 */ /* 0x000fc80000004100 */
[----:B------:R-:W-:Y:S01]  /*4ea20*/  F2FP.F16.F32.PACK_AB R216, R245, R246 ;  /* 0x000000f6f5d8723e */ /* 0x000fe200000000ff */
[----:B------:R-:W-:Y:S02]  /*4ea30*/  HADD2.F32 R246, -RZ, R123.H1_H1 ;  /* 0x3000007bfff67230 */ /* 0x000fe40000004100 */
[----:B0-----:R-:W-:-:S04]  /*4ea40*/  IMAD.WIDE.U32 R234, R230, 0x10, R234 ;  /* 0x00000010e6ea7825 */ /* 0x001fc800078e00ea */
[----:B------:R-:W-:Y:S01]  /*4ea50*/  FFMA.FTZ R241, R241, R244, R246 ;  /* 0x000000f4f1f17223 */ /* 0x000fe200000100f6 */
[----:B------:R-:W-:Y:S01]  /*4ea60*/  HADD2.F32 R244, -RZ, R18.H1_H1 ;  /* 0x30000012fff47230 */ /* 0x000fe20000004100 */
[----:B------:R0:W-:Y:S01]  /*4ea70*/  STG.E.128 desc[UR6][R234.64], R216 ;  /* 0x000000d8ea007986 */ /* 0x0001e2000c101d06 */
[----:B------:R-:W-:-:S05]  /*4ea80*/  HADD2.F32 R245, -RZ, R123.H0_H0 ;  /* 0x2000007bfff57230 */ /* 0x000fca0000004100 */
[----:B------:R-:W-:Y:S01]  /*4ea90*/  FFMA.FTZ R242, R242, R243, R245 ;  /* 0x000000f3f2f27223 */ /* 0x000fe200000100f5 */
[----:B------:R-:W-:Y:S02]  /*4eaa0*/  HADD2.F32 R243, -RZ, R18.H0_H0 ;  /* 0x20000012fff37230 */ /* 0x000fe40000004100 */
[----:B------:R-:W-:-:S05]  /*4eab0*/  HADD2.F32 R245, -RZ, R122.H0_H0 ;  /* 0x2000007afff57230 */ /* 0x000fca0000004100 */
[----:B------:R-:W-:Y:S01]  /*4eac0*/  FFMA.FTZ R240, R240, R243, R245 ;  /* 0x000000f3f0f07223 */ /* 0x000fe200000100f5 */
[----:B0-----:R-:W0:Y:S01]  /*4ead0*/  LDC.64 R234, c[0x0][0x430] ;  /* 0x00010c00ffea7b82 */ /* 0x001e220000000a00 */
[----:B------:R-:W-:Y:S02]  /*4eae0*/  HADD2.F32 R216, -RZ, R122.H1_H1 ;  /* 0x3000007affd87230 */ /* 0x000fe40000004100 */
[----:B------:R-:W-:Y:S02]  /*4eaf0*/  HADD2.F32 R218, -RZ, R121.H0_H0 ;  /* 0x20000079ffda7230 */ /* 0x000fe40000004100 */
[--C-:B------:R-:W-:Y:S02]  /*4eb00*/  HADD2.F32 R217, -RZ, R17.reuse.H1_H1 ;  /* 0x30000011ffd97230 */ /* 0x100fe40000004100 */
[----:B------:R-:W-:Y:S01]  /*4eb10*/  FFMA.FTZ R239, R239, R244, R216 ;  /* 0x000000f4efef7223 */ /* 0x000fe200000100d8 */
[----:B------:R-:W-:Y:S02]  /*4eb20*/  HADD2.F32 R216, -RZ, R17.H0_H0 ;  /* 0x20000011ffd87230 */ /* 0x000fe40000004100 */
[----:B------:R-:W-:-:S03]  /*4eb30*/  HADD2.F32 R219, -RZ, R121.H1_H1 ;  /* 0x30000079ffdb7230 */ /* 0x000fc60000004100 */
[----:B------:R-:W-:Y:S01]  /*4eb40*/  FFMA.FTZ R237, R237, R216, R218 ;  /* 0x000000d8eded7223 */ /* 0x000fe200000100da */
[----:B------:R-:W-:Y:S02]  /*4eb50*/  HADD2.F32 R216, -RZ, R16.H0_H0 ;  /* 0x20000010ffd87230 */ /* 0x000fe40000004100 */
[----:B------:R-:W-:Y:S01]  /*4eb60*/  FFMA.FTZ R238, R238, R217, R219 ;  /* 0x000000d9eeee7223 */ /* 0x000fe200000100db */
[----:B------:R-:W-:Y:S02]  /*4eb70*/  HADD2.F32 R218, -RZ, R120.H0_H0 ;  /* 0x20000078ffda7230 */ /* 0x000fe40000004100 */
[----:B------:R-:W-:Y:S02]  /*4eb80*/  HADD2.F32 R217, -RZ, R16.H1_H1 ;  /* 0x30000010ffd97230 */ /* 0x000fe40000004100 */
[----:B------:R-:W-:Y:S02]  /*4eb90*/  HADD2.F32 R219, -RZ, R120.H1_H1 ;  /* 0x30000078ffdb7230 */ /* 0x000fe40000004100 */
[----:B------:R-:W-:Y:S01]  /*4eba0*/  FFMA.FTZ R216, R233, R216, R218 ;  /* 0x000000d8e9d87223 */ /* 0x000fe200000100da */
[----:B------:R-:W-:-:S02]  /*4ebb0*/  F2FP.F16.F32.PACK_AB R218, R239, R240 ;  /* 0x000000f0efda723e */ /* 0x000fc400000000ff */
[----:B------:R-:W-:Y:S01]  /*4ebc0*/  FFMA.FTZ R233, R236, R217, R219 ;  /* 0x000000d9ece97223 */ /* 0x000fe200000100db */
[----:B------:R-:W-:Y:S01]  /*4ebd0*/  F2FP.F16.F32.PACK_AB R219, R241, R242 ;  /* 0x000000f2f1db723e */ /* 0x000fe200000000ff */
[----:B0-----:R-:W-:Y:S01]  /*4ebe0*/  IMAD.WIDE.U32 R234, R230, 0x10, R234 ;  /* 0x00000010e6ea7825 */ /* 0x001fe200078e00ea */
[----:B------:R-:W-:Y:S02]  /*4ebf0*/  F2FP.F16.F32.PACK_AB R217, R238, R237 ;  /* 0x000000edeed9723e */ /* 0x000fe400000000ff */
[----:B------:R-:W-:Y:S02]  /*4ec00*/  F2FP.F16.F32.PACK_AB R216, R233, R216 ;  /* 0x000000d8e9d8723e */ /* 0x000fe400000000ff */
[----:B------:R-:W-:-:S03]  /*4ec10*/  IADD3 R230, PT, PT, R230, 0x20, RZ ;  /* 0x00000020e6e67810 */ /* 0x000fc60007ffe0ff */
[----:B------:R2:W-:Y:S04]  /*4ec20*/  STG.E.128 desc[UR6][R234.64], R216 ;  /* 0x000000d8ea007986 */ /* 0x0005e8000c101d06 */
.L_x_27310:
[----:B------:R-:W-:Y:S05]  /*4ec30*/  BSYNC.RECONVERGENT B0 ;  /* 0x0000000000007941 */ /* 0x000fea0003800200 */
.L_x_27309:
[----:B------:R-:W-:Y:S01]  /*4ec40*/  LOP3.LUT P0, RZ, R229, 0x1000, RZ, 0xc0, !PT ;  /* 0x00001000e5ff7812 */ /* 0x000fe2000780c0ff */
[----:B------:R-:W-:-:S12]  /*4ec50*/  BSSY.RECONVERGENT B0, `(.L_x_27311) ;  /* 0x0000051000007945 */ /* 0x000fd80003800200 */
[----:B------:R-:W-:Y:S05]  /*4ec60*/  @!P0 BRA `(.L_x_27312) ;  /* 0x00000004003c8947 */ /* 0x000fea0003800000 */
[--C-:B-12---:R-:W-:Y:S01]  /*4ec70*/  FADD.FTZ R217, R166, -R231.reuse ;  /* 0x800000e7a6d97221 */ /* 0x106fe20000010000 */
        /* <DEDUP_REMOVED lines=75> */
[----:B------:R-:W-:Y:S01]  /*4f130*/  F2FP.F16.F32.PACK_AB R216, R233, R216 ;  /* 0x000000d8e9d8723e */ /* 0x000fe200000000ff */
[----:B------:R-:W-:-:S04]  /*4f140*/  VIADD R230, R230, 0x20 ;  /* 0x00000020e6e67836 */ /* 0x000fc80000000000 */
[----:B------:R3:W-:Y:S03]  /*4f150*/  STG.E.128 desc[UR6][R234.64], R216 ;  /* 0x000000d8ea007986 */ /* 0x0007e6000c101d06 */
.L_x_27312:
[----:B------:R-:W-:Y:S05]  /*4f160*/  BSYNC.RECONVERGENT B0 ;  /* 0x0000000000007941 */ /* 0x000fea0003800200 */
.L_x_27311:
[----:B------:R-:W-:Y:S01]  /*4f170*/  LOP3.LUT P0, RZ, R229, 0x400, RZ, 0xc0, !PT ;  /* 0x00000400e5ff7812 */ /* 0x000fe2000780c0ff */
[----:B------:R-:W-:-:S12]  /*4f180*/  BSSY.RECONVERGENT B0, `(.L_x_27313) ;  /* 0x0000051000007945 */ /* 0x000fd80003800200 */
[----:B------:R-:W-:Y:S05]  /*4f190*/  @!P0 BRA `(.L_x_27314) ;  /* 0x00000004003c8947 */ /* 0x000fea0003800000 */
[--C-:B-123--:R-:W-:Y:S01]  /*4f1a0*/  FADD.FTZ R217, R174, -R231.reuse ;  /* 0x800000e7aed97221 */ /* 0x10efe20000010000 */
        /* <DEDUP_REMOVED lines=78> */
.L_x_27314:
[----:B------:R-:W-:Y:S05]  /*4f690*/  BSYNC.RECONVERGENT B0 ;  /* 0x0000000000007941 */ /* 0x000fea0003800200 */
.L_x_27313:
[----:B------:R-:W-:Y:S01]  /*4f6a0*/  LOP3.LUT P0, RZ, R229, 0x200, RZ, 0xc0, !PT ;  /* 0x00000200e5ff7812 */ /* 0x000fe2000780c0ff */
[----:B------:R-:W-:-:S12]  /*4f6b0*/  BSSY.RECONVERGENT B0, `(.L_x_27315) ;  /* 0x0000051000007945 */ /* 0x000fd80003800200 */
[----:B------:R-:W-:Y:S05]  /*4f6c0*/  @!P0 BRA `(.L_x_27316) ;  /* 0x00000004003c8947 */ /* 0x000fea0003800000 */
[--C-:B-1234-:R-:W-:Y:S01]  /*4f6d0*/  FADD.FTZ R217, R182, -R231.reuse ;  /* 0x800000e7b6d97221 */ /* 0x11efe20000010000 */
        /* <DEDUP_REMOVED lines=78> */
.L_x_27316:
[----:B------:R-:W-:Y:S05]  /*4fbc0*/  BSYNC.RECONVERGENT B0 ;  /* 0x0000000000007941 */ /* 0x000fea0003800200 */
.L_x_27315:
        /* <DEDUP_REMOVED lines=27> */
[--C-:B------:R-:W-:Y:S02]  /*4fd80*/  HADD2.F32 R234, -RZ, R77.reuse.H0_H0 ;  /* 0x2000004dffea7230 */ /* 0x100fe40000004100 */
        /* <DEDUP_REMOVED lines=54> */
.L_x_27318:
[----:B------:R-:W-:Y:S05]  /*500f0*/  BSYNC.RECONVERGENT B0 ;  /* 0x0000000000007941 */ /* 0x000fea0003800200 */
.L_x_27317:
        /* <DEDUP_REMOVED lines=82> */
.L_x_27320:
[----:B------:R-:W-:Y:S05]  /*50620*/  BSYNC.RECONVERGENT B0 ;  /* 0x0000000000007941 */ /* 0x000fea0003800200 */
.L_x_27319:
        /* <DEDUP_REMOVED lines=82> */
.L_x_27322:
[----:B------:R-:W-:Y:S05]  /*50b50*/  BSYNC.RECONVERGENT B0 ;  /* 0x0000000000007941 */ /* 0x000fea0003800200 */
.L_x_27321:
[----:B------:R-:W-:Y:S01]  /*50b60*/  LOP3.LUT P0, RZ, R229, 0x20, RZ, 0xc0, !PT ;  /* 0x00000020e5ff7812 */ /* 0x000fe2000780c0ff */
[----:B------:R-:W-:-:S12]  /*50b70*/  BSSY.RECONVERGENT B0, `(.L_x_27323) ;  /* 0x0000050000007945 */ /* 0x000fd80003800200 */
[----:B------:R-:W-:Y:S05]  /*50b80*/  @!P0 BRA `(.L_x_27324) ;  /* 0x0000000400388947 */ /* 0x000fea0003800000 */
[--C-:B01234-:R-:W-:Y:S01]  /*50b90*/  FADD.FTZ R217, R208, -R231.reuse ;  /* 0x800000e7d0d97221 */ /* 0x11ffe20000010000 */
        /* <DEDUP_REMOVED lines=15> */
[----:B-----5:R-:W-:-:S02]  /*50c90*/  HADD2.F32 R217, -RZ, R128.H0_H0 ;  /* 0x20000080ffd97230 */ /* 0x020fc40000004100 */
[----:B------:R-:W-:Y:S02]  /*50ca0*/  HADD2.F32 R219, -RZ, R132.H0_H0 ;  /* 0x20000084ffdb7230 */ /* 0x000fe40000004100 */
[----:B------:R-:W-:Y:S02]  /*50cb0*/  HADD2.F32 R218, -RZ, R128.H1_H1 ;  /* 0x30000080ffda7230 */ /* 0x000fe40000004100 */
[----:B------:R-:W-:Y:S02]  /*50cc0*/  HADD2.F32 R232, -RZ, R132.H1_H1 ;  /* 0x30000084ffe87230 */ /* 0x000fe40000004100 */
[----:B------:R-:W-:Y:S01]  /*50cd0*/  FFMA.FTZ R216, R240, R217, R219 ;  /* 0x000000d9f0d87223 */ /* 0x000fe200000100db */
[----:B------:R-:W-:Y:S02]  /*50ce0*/  HADD2.F32 R233, -RZ, R129.H1_H1 ;  /* 0x30000081ffe97230 */ /* 0x000fe40000004100 */
[----:B------:R-:W-:Y:S02]  /*50cf0*/  HADD2.F32 R241, -RZ, R133.H1_H1 ;  /* 0x30000085fff17230 */ /* 0x000fe40000004100 */
[----:B------:R-:W-:Y:S01]  /*50d00*/  FFMA.FTZ R219, R231, R218, R232 ;  /* 0x000000dae7db7223 */ /* 0x000fe200000100e8 */
[----:B------:R-:W-:-:S02]  /*50d10*/  HADD2.F32 R218, -RZ, R129.H0_H0 ;  /* 0x20000081ffda7230 */ /* 0x000fc40000004100 */
        /* <DEDUP_REMOVED lines=10> */
[----:B------:R-:W-:Y:S01]  /*50dc0*/  HADD2.F32 R243, -RZ, R131.H0_H0 ;  /* 0x20000083fff37230 */ /* 0x000fe20000004100 */
[----:B------:R-:W-:Y:S01]  /*50dd0*/  F2FP.F16.F32.PACK_AB R217, R242, R217 ;  /* 0x000000d9f2d9723e */ /* 0x000fe200000000ff */
[----:B------:R-:W-:Y:S02]  /*50de0*/  HADD2.F32 R245, -RZ, R135.H0_H0 ;  /* 0x20000087fff57230 */ /* 0x000fe40000004100 */
[----:B------:R-:W-:Y:S01]  /*50df0*/  FFMA.FTZ R241, R237, R244, R246 ;  /* 0x000000f4edf17223 */ /* 0x000fe200000100f6 */
[----:B------:R-:W-:Y:S02]  /*50e00*/  HADD2.F32 R244, -RZ, R131.H1_H1 ;  /* 0x30000083fff47230 */ /* 0x000fe40000004100 */
[----:B------:R-:W-:Y:S02]  /*50e10*/  HADD2.F32 R246, -RZ, R135.H1_H1 ;  /* 0x30000087fff67230 */ /* 0x000fe40000004100 */
[----:B------:R-:W-:Y:S01]  /*50e20*/  FFMA.FTZ R243, R234, R243, R245 ;  /* 0x000000f3eaf37223 */ /* 0x000fe200000100f5 */
[----:B------:R-:W-:Y:S01]  /*50e30*/  F2FP.F16.F32.PACK_AB R218, R241, R218 ;  /* 0x000000daf1da723e */ /* 0x000fe200000000ff */
[----:B------:R-:W-:-:S02]  /*50e40*/  HADD2.F32 R241, -RZ, R124.H0_H0 ;  /* 0x2000007cfff17230 */ /* 0x000fc40000004100 */
[----:B------:R-:W-:Y:S01]  /*50e50*/  FFMA.FTZ R244, R235, R244, R246 ;  /* 0x000000f4ebf47223 */ /* 0x000fe200000100f6 */
[----:B------:R-:W-:-:S04]  /*50e60*/  HADD2.F32 R242, -RZ, R125.H0_H0 ;  /* 0x2000007dfff27230 */ /* 0x000fc80000004100 */
[----:B------:R-:W-:Y:S01]  /*50e70*/  F2FP.F16.F32.PACK_AB R219, R244, R243 ;  /* 0x000000f3f4db723e */ /* 0x000fe200000000ff */
[----:B------:R-:W-:Y:S02]  /*50e80*/  HADD2.F32 R243, -RZ, R136.H0_H0 ;  /* 0x20000088fff37230 */ /* 0x000fe40000004100 */
[----:B------:R-:W-:Y:S02]  /*50e90*/  HADD2.F32 R244, -RZ, R137.H0_H0 ;  /* 0x20000089fff47230 */ /* 0x000fe40000004100 */
[----:B0-----:R-:W-:-:S04]  /*50ea0*/  IMAD.WIDE.U32 R232, R230, 0x10, R232 ;  /* 0x00000010e6e87825 */ /* 0x001fc800078e00e8 */
[----:B------:R-:W-:Y:S01]  /*50eb0*/  FFMA.FTZ R240, R240, R241, R243 ;  /* 0x000000f1f0f07223 */ /* 0x000fe200000100f3 */
[----:B------:R-:W-:Y:S01]  /*50ec0*/  FFMA.FTZ R239, R239, R242, R244 ;  /* 0x000000f2efef7223 */ /* 0x000fe200000100f4 */
[----:B------:R-:W-:Y:S01]  /*50ed0*/  HADD2.F32 R241, -RZ, R125.H1_H1 ;  /* 0x3000007dfff17230 */ /* 0x000fe20000004100 */
[----:B------:R0:W-:Y:S01]  /*50ee0*/  STG.E.128 desc[UR6][R232.64], R216 ;  /* 0x000000d8e8007986 */ /* 0x0001e2000c101d06 */
[----:B------:R-:W-:-:S05]  /*50ef0*/  HADD2.F32 R243, -RZ, R137.H1_H1 ;  /* 0x30000089fff37230 */ /* 0x000fca0000004100 */
[----:B------:R-:W-:Y:S01]  /*50f00*/  FFMA.FTZ R238, R238, R241, R243 ;  /* 0x000000f1eeee7223 */ /* 0x000fe200000100f3 */
[----:B------:R-:W-:Y:S02]  /*50f10*/  HADD2.F32 R241, -RZ, R126.H0_H0 ;  /* 0x2000007efff17230 */ /* 0x000fe40000004100 */
[----:B0-----:R-:W-:Y:S02]  /*50f20*/  HADD2.F32 R217, -RZ, R138.H0_H0 ;  /* 0x2000008affd97230 */ /* 0x001fe40000004100 */
[----:B------:R-:W-:Y:S02]  /*50f30*/  HADD2.F32 R216, -RZ, R126.H1_H1 ;  /* 0x3000007effd87230 */ /* 0x000fe40000004100 */
[----:B------:R-:W-:Y:S02]  /*50f40*/  HADD2.F32 R218, -RZ, R138.H1_H1 ;  /* 0x3000008affda7230 */ /* 0x000fe40000004100 */
[----:B------:R-:W-:Y:S01]  /*50f50*/  FFMA.FTZ R241, R236, R241, R217 ;  /* 0x000000f1ecf17223 */ /* 0x000fe200000100d9 */
[----:B------:R-:W-:-:S02]  /*50f60*/  HADD2.F32 R219, -RZ, R127.H0_H0 ;  /* 0x2000007fffdb7230 */ /* 0x000fc40000004100 */
[----:B------:R-:W-:Y:S02]  /*50f70*/  HADD2.F32 R233, -RZ, R139.H0_H0 ;  /* 0x2000008bffe97230 */ /* 0x000fe40000004100 */
[----:B------:R-:W-:Y:S01]  /*50f80*/  FFMA.FTZ R236, R237, R216, R218 ;  /* 0x000000d8edec7223 */ /* 0x000fe200000100da */
[----:B------:R-:W-:Y:S01]  /*50f90*/  HADD2.F32 R218, -RZ, R127.H1_H1 ;  /* 0x3000007fffda7230 */ /* 0x000fe20000004100 */
[----:B------:R-:W0:Y:S01]  /*50fa0*/  LDC.64 R216, c[0x0][0x430] ;  /* 0x00010c00ffd87b82 */ /* 0x000e220000000a00 */
[----:B------:R-:W-:Y:S02]  /*50fb0*/  HADD2.F32 R232, -RZ, R139.H1_H1 ;  /* 0x3000008bffe87230 */ /* 0x000fe40000004100 */
[----:B------:R-:W-:-:S03]  /*50fc0*/  FFMA.FTZ R219, R234, R219, R233 ;  /* 0x000000dbeadb7223 */ /* 0x000fc600000100e9 */
[----:B------:R-:W-:Y:S01]  /*50fd0*/  FFMA.FTZ R234, R235, R218, R232 ;  /* 0x000000daebea7223 */ /* 0x000fe200000100e8 */
[----:B------:R-:W-:Y:S02]  /*50fe0*/  HADD2.F32 R218, -RZ, R124.H1_H1 ;  /* 0x3000007cffda7230 */ /* 0x000fe40000004100 */
[----:B------:R-:W-:Y:S02]  /*50ff0*/  HADD2.F32 R232, -RZ, R136.H1_H1 ;  /* 0x30000088ffe87230 */ /* 0x000fe40000004100 */
[----:B------:R-:W-:-:S03]  /*51000*/  F2FP.F16.F32.PACK_AB R219, R234, R219 ;  /* 0x000000dbeadb723e */ /* 0x000fc600000000ff */
[----:B------:R-:W-:Y:S01]  /*51010*/  FFMA.FTZ R233, R231, R218, R232 ;  /* 0x000000dae7e97223 */ /* 0x000fe200000100e8 */
[----:B------:R-:W-:Y:S01]  /*51020*/  F2FP.F16.F32.PACK_AB R218, R236, R241 ;  /* 0x000000f1ecda723e */ /* 0x000fe200000000ff */
[----:B0-----:R-:W-:Y:S01]  /*51030*/  IMAD.WIDE.U32 R230, R230, 0x10, R216 ;  /* 0x00000010e6e67825 */ /* 0x001fe200078e00d8 */
[----:B------:R-:W-:Y:S02]  /*51040*/  F2FP.F16.F32.PACK_AB R217, R238, R239 ;  /* 0x000000efeed9723e */ /* 0x000fe400000000ff */
[----:B------:R-:W-:-:S05]  /*51050*/  F2FP.F16.F32.PACK_AB R216, R233, R240 ;  /* 0x000000f0e9d8723e */ /* 0x000fca00000000ff */
[----:B------:R0:W-:Y:S02]  /*51060*/  STG.E.128 desc[UR6][R230.64], R216 ;  /* 0x000000d8e6007986 */ /* 0x0001e4000c101d06 */
.L_x_27324:
[----:B------:R-:W-:Y:S05]  /*51070*/  BSYNC.RECONVERGENT B0 ;  /* 0x0000000000007941 */ /* 0x000fea0003800200 */
.L_x_27323:
[----:B01234-:R-:W0:Y:S02]  /*51080*/  LDC.64 R216, c[0x0][0x380] ;  /* 0x0000e000ffd87b82 */ /* 0x01fe240000000a00 */
[----:B0-----:R-:W-:-:S05]  /*51090*/  IMAD R226, R216, 0x4, R226 ;  /* 0x00000004d8e27824 */ /* 0x001fca00078e02e2 */
[----:B------:R-:W-:-:S13]  /*510a0*/  ISETP.GE.AND P0, PT, R226, R217, PT ;  /* 0x000000d9e200720c */ /* 0x000fda0003f06270 */
[----:B------:R-:W-:Y:S05]  /*510b0*/  @!P0 BRA `(.L_x_27325) ;  /* 0xfffffb1400d48947 */ /* 0x000fea000383ffff */
[----:B------:R-:W-:Y:S05]  /*510c0*/  EXIT ;  /* 0x000000000000794d */ /* 0x000fea0003800000 */
.L_x_27308:
        /* <DEDUP_REMOVED lines=8> */
.L_x_27327:
[----:B------:R-:W-:Y:S05]  /*51150*/  BSYNC B0 ;  /* 0x0000000000007941 */ /* 0x000fea0003800000 */
.L_x_27326:
        /* <DEDUP_REMOVED lines=10> */
.L_x_27328:
[----:B------:R-:W-:Y:S02]  /*51200*/  IMAD.MOV.U32 R238, RZ, RZ, 0x4 ;  /* 0x00000004ffee7424 */ /* 0x000fe400078e00ff */
[----:B------:R-:W-:-:S04]  /*51210*/  IMAD.MOV.U32 R219, RZ, RZ, R237 ;  /* 0x000000ffffdb7224 */ /* 0x000fc800078e00ed */
[----:B------:R-:W-:-:S05]  /*51220*/  FADD.FTZ R219, R218, R219 ;  /* 0x000000dbdadb7221 */ /* 0x000fca0000010000 */
[----:B------:R-:W-:-:S07]  /*51230*/  MOV R239, R219 ;  /* 0x000000db00ef7202 */ /* 0x000fce0000000f00 */
[----:B------:R-:W-:Y:S05]  /*51240*/  WARPSYNC.COLLECTIVE R236, `(.L_x_27329) ;  /* 0x00000000ec087348 */ /* 0x000fea0003c00000 */
[----:B------:R0:W1:Y:S02]  /*51250*/  SHFL.BFLY P6, R237, R239, R238, R241 ;  /* 0x0c0000eeefed7389 */ /* 0x00006400000c00f1 */
[----:B01----:R-:W-:Y:S05]  /*51260*/  ENDCOLLECTIVE ;  /* 0x000000000000791b */ /* 0x003fea0003800000 */
.L_x_27329:
[----:B------:R-:W-:Y:S01]  /*51270*/  HFMA2 R238, -RZ, RZ, 0, 4.76837158203125e-07 ;  /* 0x00000008ffee7431 */ /* 0x000fe200000001ff */
[----:B------:R-:W-:-:S05]  /*51280*/  MOV R216, R237 ;  /* 0x000000ed00d87202 */ /* 0x000fca0000000f00 */
[----:B------:R-:W-:-:S04]  /*51290*/  FADD.FTZ R231, R219, R216 ;  /* 0x000000d8dbe77221 */ /* 0x000fc80000010000 */
[----:B------:R-:W-:-:S07]  /*512a0*/  IMAD.MOV.U32 R239, RZ, RZ, R231 ;  /* 0x000000ffffef7224 */ /* 0x000fce00078e00e7 */
[----:B------:R-:W-:Y:S05]  /*512b0*/  WARPSYNC.COLLECTIVE R236, `(.L_x_27330) ;  /* 0x00000000ec087348 */ /* 0x000fea0003c00000 */
[----:B------:R0:W1:Y:S02]  /*512c0*/  SHFL.BFLY P6, R237, R239, R238, R241 ;  /* 0x0c0000eeefed7389 */ /* 0x00006400000c00f1 */
[----:B01----:R-:W-:Y:S05]  /*512d0*/  ENDCOLLECTIVE ;  /* 0x000000000000791b */ /* 0x003fea0003800000 */
.L_x_27330:
[----:B------:R-:W-:Y:S02]  /*512e0*/  IMAD.MOV.U32 R238, RZ, RZ, 0x10 ;  /* 0x00000010ffee7424 */ /* 0x000fe400078e00ff */
[----:B------:R-:W-:-:S04]  /*512f0*/  IMAD.MOV.U32 R216, RZ, RZ, R237 ;  /* 0x000000ffffd87224 */ /* 0x000fc800078e00ed */
[----:B------:R-:W-:-:S05]  /*51300*/  FADD.FTZ R234, R231, R216 ;  /* 0x000000d8e7ea7221 */ /* 0x000fca0000010000 */
[----:B------:R-:W-:-:S07]  /*51310*/  MOV R239, R234 ;  /* 0x000000ea00ef7202 */ /* 0x000fce0000000f00 */
[----:B------:R-:W-:Y:S05]  /*51320*/  WARPSYNC.COLLECTIVE R236, `(.L_x_27331) ;  /* 0x00000000ec087348 */ /* 0x000fea0003c00000 */
[----:B------:R0:W1:Y:S02]  /*51330*/  SHFL.BFLY P6, R237, R239, R238, R241 ;  /* 0x0c0000eeefed7389 */ /* 0x00006400000c00f1 */
[----:B01----:R-:W-:Y:S05]  /*51340*/  ENDCOLLECTIVE ;  /* 0x000000000000791b */ /* 0x003fea0003800000 */
.L_x_27331:
        /* <DEDUP_REMOVED lines=139> */
.L_x_27332:
[----:B------:R-:W-:Y:S02]  /*51c00*/  IMAD.MOV.U32 R238, RZ, RZ, 0x2 ;  /* 0x00000002ffee7424 */ /* 0x000fe400078e00ff */
[----:B------:R-:W-:-:S04]  /*51c10*/  IMAD.MOV.U32 R217, RZ, RZ, R237 ;  /* 0x000000ffffd97224 */ /* 0x000fc800078e00ed */
[----:B------:R-:W-:-:S05]  /*51c20*/  FADD.FTZ R217, R216, R217 ;  /* 0x000000d9d8d97221 */ /* 0x000fca0000010000 */
[----:B------:R-:W-:-:S07]  /*51c30*/  MOV R239, R217 ;  /* 0x000000d900ef7202 */ /* 0x000fce0000000f00 */
[----:B------:R-:W-:Y:S05]  /*51c40*/  WARPSYNC.COLLECTIVE R236, `(.L_x_27333) ;  /* 0x00000000ec087348 */ /* 0x000fea0003c00000 */
[----:B------:R0:W1:Y:S02]  /*51c50*/  SHFL.BFLY P6, R237, R239, R238, R241 ;  /* 0x0c0000eeefed7389 */ /* 0x00006400000c00f1 */
[----:B01----:R-:W-:Y:S05]  /*51c60*/  ENDCOLLECTIVE ;  /* 0x000000000000791b */ /* 0x003fea0003800000 */
.L_x_27333:
[----:B------:R-:W-:Y:S01]  /*51c70*/  HFMA2 R238, -RZ, RZ, 0, 2.384185791015625e-07 ;  /* 0x00000004ffee7431 */ /* 0x000fe200000001ff */
[----:B------:R-:W-:-:S05]  /*51c80*/  MOV R218, R237 ;  /* 0x000000ed00da7202 */ /* 0x000fca0000000f00 */
[----:B------:R-:W-:-:S04]  /*51c90*/  FADD.FTZ R218, R217, R218 ;  /* 0x000000dad9da7221 */ /* 0x000fc80000010000 */
[----:B------:R-:W-:-:S07]  /*51ca0*/  IMAD.MOV.U32 R239, RZ, RZ, R218 ;  /* 0x000000ffffef7224 */ /* 0x000fce00078e00da */
[----:B------:R-:W-:Y:S05]  /*51cb0*/  WARPSYNC.COLLECTIVE R236, `(.L_x_27334) ;  /* 0x00000000ec087348 */ /* 0x000fea0003c00000 */
[----:B------:R0:W1:Y:S02]  /*51cc0*/  SHFL.BFLY P6, R237, R239, R238, R241 ;  /* 0x0c0000eeefed7389 */ /* 0x00006400000c00f1 */
[----:B01----:R-:W-:Y:S05]  /*51cd0*/  ENDCOLLECTIVE ;  /* 0x000000000000791b */ /* 0x003fea0003800000 */
.L_x_27334:
[----:B------:R-:W-:Y:S02]  /*51ce0*/  IMAD.MOV.U32 R238, RZ, RZ, 0x8 ;  /* 0x00000008ffee7424 */ /* 0x000fe400078e00ff */
[----:B------:R-:W-:-:S04]  /*51cf0*/  IMAD.MOV.U32 R219, RZ, RZ, R237 ;  /* 0x000000ffffdb7224 */ /* 0x000fc800078e00ed */
[----:B------:R-:W-:-:S05]  /*51d00*/  FADD.FTZ R219, R218, R219 ;  /* 0x000000dbdadb7221 */ /* 0x000fca0000010000 */
[----:B------:R-:W-:-:S07]  /*51d10*/  MOV R239, R219 ;  /* 0x000000db00ef7202 */ /* 0x000fce0000000f00 */
[----:B------:R-:W-:Y:S05]  /*51d20*/  WARPSYNC.COLLECTIVE R236, `(.L_x_27335) ;  /* 0x00000000ec087348 */ /* 0x000fea0003c00000 */
[----:B------:R0:W1:Y:S02]  /*51d30*/  SHFL.BFLY P6, R237, R239, R238, R241 ;  /* 0x0c0000eeefed7389 */ /* 0x00006400000c00f1 */
[----:B01----:R-:W-:Y:S05]  /*51d40*/  ENDCOLLECTIVE ;  /* 0x000000000000791b */ /* 0x003fea0003800000 */
.L_x_27335:
[----:B------:R-:W-:Y:S01]  /*51d50*/  HFMA2 R238, -RZ, RZ, 0, 9.5367431640625e-07 ;  /* 0x00000010ffee7431 */ /* 0x000fe200000001ff */
[----:B------:R-:W-:-:S05]  /*51d60*/  MOV R234, R237 ;  /* 0x000000ed00ea7202 */ /* 0x000fca0000000f00 */
[----:B------:R-:W-:-:S04]  /*51d70*/  FADD.FTZ R234, R219, R234 ;  /* 0x000000eadbea7221 */ /* 0x000fc80000010000 */
[----:B------:R-:W-:-:S07]  /*51d80*/  IMAD.MOV.U32 R239, RZ, RZ, R234 ;  /* 0x000000ffffef7224 */ /* 0x000fce00078e00ea */
[----:B------:R-:W-:Y:S05]  /*51d90*/  WARPSYNC.COLLECTIVE R236, `(.L_x_27336) ;  /* 0x00000000ec087348 */ /* 0x000fea0003c00000 */
[----:B------:R0:W1:Y:S02]  /*51da0*/  SHFL.BFLY P6, R237, R239, R238, R241 ;  /* 0x0c0000eeefed7389 */ /* 0x00006400000c00f1 */
[----:B01----:R-:W-:Y:S05]  /*51db0*/  ENDCOLLECTIVE ;  /* 0x000000000000791b */ /* 0x003fea0003800000 */
.L_x_27336:
[----:B------:R-:W-:Y:S05]  /*51dc0*/  BRA `(.L_x_27337) ;  /* 0xffffffc800187947 */ /* 0x000fea000383ffff */
.L_x_27338:
        /* <DEDUP_REMOVED lines=11> */
.L_x_43904:


//--------------------- .text._ZN10layer_norm31ln_parallel_residual_fwd_kernelINS_13Kernel_traitsI6__halfS2_fS2_fjLj2048ELj1ELj4ELj1ELj16ENS_18Kernel_traits_baseILj2048ES2_S2_fS2_fjLj128EEEEELb1ELb0ELb1EEEvNS_9FwdParamsE --------------------------
	.section	.text._ZN10layer_norm31ln_parallel_residual_fwd_kernelINS_13Kernel_traitsI6__halfS2_fS2_fjLj2048ELj1ELj4ELj1ELj16ENS_18Kernel_traits_baseILj2048ES2_S2_fS2_fjLj128EEEEELb1ELb0ELb1EEEvNS_9FwdParamsE,"ax",@progbits
	.align	128
        .global         _ZN10layer_norm31ln_parallel_residual_fwd_kernelINS_13Kernel_traitsI6__halfS2_fS2_fjLj2048ELj1ELj4ELj1ELj16ENS_18Kernel_traits_baseILj2048ES2_S2_fS2_fjLj128EEEEELb1ELb0ELb1EEEvNS_9FwdParamsE
        .type           _ZN10layer_norm31ln_parallel_residual_fwd_kernelINS_13Kernel_traitsI6__halfS2_fS2_fjLj2048ELj1ELj4ELj1ELj16ENS_18Kernel_traits_baseILj2048ES2_S2_fS2_fjLj128EEEEELb1ELb0ELb1EEEvNS_9FwdParamsE,@function
        .size           _ZN10layer_norm31ln_parallel_residual_fwd_kernelINS_13Kernel_traitsI6__halfS2_fS2_fjLj2048ELj1ELj4ELj1ELj16ENS_18Kernel_traits_baseILj2048ES2_S2_fS2_fjLj128EEEEELb1ELb0ELb1EEEvNS_9FwdParamsE,(.L_x_43905 - _ZN10layer_norm31ln_parallel_residual_fwd_kernelINS_13Kernel_traitsI6__halfS2_fS2_fjLj2048ELj1ELj4ELj1ELj16ENS_18Kernel_traits_baseILj2048ES2_S2_fS2_fjLj128EEEEELb1ELb0ELb1EEEvNS_9FwdParamsE)
        .other          _ZN10layer_norm31ln_parallel_residual_fwd_kernelINS_13Kernel_traitsI6__halfS2_fS2_fjLj2048ELj1ELj4ELj1ELj16ENS_18Kernel_traits_baseILj2048ES2_S2_fS2_fjLj128EEEEELb1ELb0ELb1EEEvNS_9FwdParamsE,@"STO_CUDA_ENTRY STV_DEFAULT"
_ZN10layer_norm31ln_parallel_residual_fwd_kernelINS_13Kernel_traitsI6__halfS2_fS2_fjLj2048ELj1ELj4ELj1ELj16ENS_18Kernel_traits_baseILj2048ES2_S2_fS2_fjLj128EEEEELb1ELb0ELb1EEEvNS_9FwdParamsE:
.text._ZN10layer_norm31ln_parallel_residual_fwd_kernelINS_13Kernel_traitsI6__halfS2_fS2_fjLj2048ELj1ELj4ELj1ELj16ENS_18Kernel_traits_baseILj2048ES2_S2_fS2_fjLj128EEEEELb1ELb0ELb1EEEvNS_9FwdParamsE:
        /* <DEDUP_REMOVED lines=83> */
.L_x_27340:
        /* <DEDUP_REMOVED lines=47> */
.L_x_27339:
        /* <DEDUP_REMOVED lines=45> */
.L_x_27342:
        /* <DEDUP_REMOVED lines=46> */
.L_x_27341:
        /* <DEDUP_REMOVED lines=99> */
.L_x_28328:
        /* <DEDUP_REMOVED lines=15> */
[----:B------:R2:W5:Y:S04]  /*14f0*/  @P1 LDG.E.128 R80, desc[UR6][R24.64] ;  /* 0x0000000618501981 */ /* 0x000568000c1e1d00 */
        /* <DEDUP_REMOVED lines=21> */
.L_x_27346:
        /* <DEDUP_REMOVED lines=13> */
.L_x_27348:
[----:B0-----:R-:W-:Y:S05]  /*1720*/  BSYNC.RECONVERGENT B1 ;  /* 0x0000000000017941 */ /* 0x001fea0003800200 */
.L_x_27347:
        /* <DEDUP_REMOVED lines=61> */
.L_x_27345:
[----:B0-----:R-:W-:Y:S05]  /*1b00*/  BSYNC.RECONVERGENT B0 ;  /* 0x0000000000007941 */ /* 0x001fea0003800200 */
.L_x_27344:
[----:B------:R-:W-:Y:S01]  /*1b10*/  ISETP.NE.AND P0, PT, R24, 0x1, PT ;  /* 0x000000011800780c */ /* 0x000fe20003f05270 */
[----:B------:R-:W-:Y:S01]  /*1b20*/  IMAD.U32 R233, RZ, RZ, UR10 ;  /* 0x0000000affe97e24 */ /* 0x000fe2000f8e00ff */
[----:B------:R-:W-:Y:S01]  /*1b30*/  I2FP.F32.U32 R2, R2 ;  /* 0x0000000200027245 */ /* 0x000fe20000201000 */
[----:B------:R-:W-:Y:S01]  /*1b40*/  BSSY.RECONVERGENT B0, `(.L_x_27349) ;  /* 0x000005b000007945 */ /* 0x000fe20003800200 */
[----:B-----5:R-:W-:Y:S01]  /*1b50*/  HADD2.F32 R23, -RZ, R16.H0_H0 ;  /* 0x20000010ff177230 */ /* 0x020fe20000004100 */
        /* <DEDUP_REMOVED lines=14> */
.L_x_27351:
        /* <DEDUP_REMOVED lines=13> */
.L_x_27353:
[----:B------:R-:W-:Y:S05]  /*1d10*/  BSYNC.RECONVERGENT B1 ;  /* 0x0000000000017941 */ /* 0x000fea0003800200 */
.L_x_27352:
        /* <DEDUP_REMOVED lines=61> */
.L_x_27350:
[----:B------:R-:W-:Y:S05]  /*20f0*/  BSYNC.RECONVERGENT B0 ;  /* 0x0000000000007941 */ /* 0x000fea0003800200 */
.L_x_27349:
[----:B------:R-:W-:Y:S01]  /*2100*/  ISETP.NE.AND P0, PT, R26, 0x1, PT ;  /* 0x000000011a00780c */ /* 0x000fe20003f05270 */
[----:B------:R-:W-:Y:S01]  /*2110*/  BSSY.RECONVERGENT B0, `(.L_x_27354) ;  /* 0x000005c000007945 */ /* 0x000fe20003800200 */
[----:B------:R-:W-:Y:S01]  /*2120*/  I2FP.F32.U32 R22, R22 ;  /* 0x0000001600167245 */ /* 0x000fe20000201000 */
[----:B------:R-:W-:Y:S02]  /*2130*/  HADD2.F32 R25, -RZ, R16.H1_H1 ;  /* 0x30000010ff197230 */ /* 0x000fe40000004100 */
[----:B------:R-:W-:Y:S02]  /*2140*/  IMAD.MOV.U32 R28, RZ, RZ, 0x2 ;  /* 0x00000002ff1c7424 */ /* 0x000fe400078e00ff */
        /* <DEDUP_REMOVED lines=13> */
.L_x_27356:
        /* <DEDUP_REMOVED lines=13> */
.L_x_27358:
[----:B------:R-:W-:Y:S05]  /*22f0*/  BSYNC.RECONVERGENT B1 ;  /* 0x0000000000017941 */ /* 0x000fea0003800200 */
.L_x_27357:
        /* <DEDUP_REMOVED lines=61> */
.L_x_27355:
[----:B------:R-:W-:Y:S05]  /*26d0*/  BSYNC.RECONVERGENT B0 ;  /* 0x0000000000007941 */ /* 0x000fea0003800200 */
.L_x_27354:
[----:B------:R-:W-:Y:S01]  /*26e0*/  ISETP.NE.AND P0, PT, R28, 0x1, PT ;  /* 0x000000011c00780c */ /* 0x000fe20003f05270 */
[----:B------:R-:W-:Y:S01]  /*26f0*/  BSSY.RECONVERGENT B0, `(.L_x_27359) ;  /* 0x000005c000007945 */ /* 0x000fe20003800200 */
[----:B------:R-:W-:Y:S01]  /*2700*/  I2FP.F32.U32 R22, R22 ;  /* 0x0000001600167245 */ /* 0x000fe20000201000 */
[----:B------:R-:W-:Y:S02]  /*2710*/  HFMA2 R26, -RZ, RZ, 0, 1.1920928955078125e-07 ;  /* 0x00000002ff1a7431 */ /* 0x000fe400000001ff */
[----:B------:R-:W-:Y:S02]  /*2720*/  HADD2.F32 R27, -RZ, R17.H0_H0 ;  /* 0x20000011ff1b7230 */ /* 0x000fe40000004100 */
        /* <DEDUP_REMOVED lines=13> */
.L_x_27361:
        /* <DEDUP_REMOVED lines=13> */
.L_x_27363:
[----:B------:R-:W-:Y:S05]  /*28d0*/  BSYNC.RECONVERGENT B1 ;  /* 0x0000000000017941 */ /* 0x000fea0003800200 */
.L_x_27362:
        /* <DEDUP_REMOVED lines=61> */
.L_x_27360:
[----:B------:R-:W-:Y:S05]  /*2cb0*/  BSYNC.RECONVERGENT B0 ;  /* 0x0000000000007941 */ /* 0x000fea0003800200 */
.L_x_27359:
[----:B------:R-:W-:Y:S01]  /*2cc0*/  ISETP.NE.AND P0, PT, R26, 0x1, PT ;  /* 0x000000011a00780c */ /* 0x000fe20003f05270 */
[----:B------:R-:W-:Y:S01]  /*2cd0*/  BSSY.RECONVERGENT B0, `(.L_x_27364) ;  /* 0x000005b000007945 */ /* 0x000fe20003800200 */
[----:B------:R-:W-:Y:S01]  /*2ce0*/  I2FP.F32.U32 R24, R24 ;  /* 0x0000001800187245 */ /* 0x000fe20000201000 */
[----:B------:R-:W-:Y:S02]  /*2cf0*/  HADD2.F32 R17, -RZ, R17.H1_H1 ;  /* 0x30000011ff117230 */ /* 0x000fe40000004100 */
        /* <DEDUP_REMOVED lines=13> */
.L_x_27366:
        /* <DEDUP_REMOVED lines=13> */
.L_x_27368:
[----:B------:R-:W-:Y:S05]  /*2ea0*/  BSYNC.RECONVERGENT B1 ;  /* 0x0000000000017941 */ /* 0x000fea0003800200 */
.L_x_27367:
        /* <DEDUP_REMOVED lines=61> */
.L_x_27365:
[----:B------:R-:W-:Y:S05]  /*3280*/  BSYNC.RECONVERGENT B0 ;  /* 0x0000000000007941 */ /* 0x000fea0003800200 */
.L_x_27364:
[----:B------:R-:W-:Y:S01]  /*3290*/  ISETP.NE.AND P0, PT, R28, 0x1, PT ;  /* 0x000000011c00780c */ /* 0x000fe20003f05270 */
[----:B------:R-:W-:Y:S01]  /*32a0*/  BSSY.RECONVERGENT B0, `(.L_x_27369) ;  /* 0x000005b000007945 */ /* 0x000fe20003800200 */
[----:B------:R-:W-:Y:S01]  /*32b0*/  I2FP.F32.U32 R24, R24 ;  /* 0x0000001800187245 */ /* 0x000fe20000201000 */
[----:B------:R-:W-:Y:S02]  /*32c0*/  HADD2.F32 R29, -RZ, R18.H0_H0 ;  /* 0x20000012ff1d7230 */ /* 0x000fe40000004100 */
        /* <DEDUP_REMOVED lines=13> */
.L_x_27371:
        /* <DEDUP_REMOVED lines=13> */
.L_x_27373:
[----:B------:R-:W-:Y:S05]  /*3470*/  BSYNC.RECONVERGENT B1 ;  /* 0x0000000000017941 */ /* 0x000fea0003800200 */
.L_x_27372:
        /* <DEDUP_REMOVED lines=61> */
.L_x_27370:
[----:B------:R-:W-:Y:S05]  /*3850*/  BSYNC.RECONVERGENT B0 ;  /* 0x0000000000007941 */ /* 0x000fea0003800200 */
.L_x_27369:
        /* <DEDUP_REMOVED lines=17> */
.L_x_27376:
        /* <DEDUP_REMOVED lines=13> */
.L_x_27378:
[----:B------:R-:W-:Y:S05]  /*3a40*/  BSYNC.RECONVERGENT B1 ;  /* 0x0000000000017941 */ /* 0x000fea0003800200 */
.L_x_27377:
        /* <DEDUP_REMOVED lines=61> */
.L_x_27375:
[----:B------:R-:W-:Y:S05]  /*3e20*/  BSYNC.RECONVERGENT B0 ;  /* 0x0000000000007941 */ /* 0x000fea0003800200 */
.L_x_27374:
        /* <DEDUP_REMOVED lines=17> */
.L_x_27381:
        /* <DEDUP_REMOVED lines=13> */
.L_x_27383:
[----:B------:R-:W-:Y:S05]  /*4010*/  BSYNC.RECONVERGENT B1 ;  /* 0x0000000000017941 */ /* 0x000fea0003800200 */
.L_x_27382:
        /* <DEDUP_REMOVED lines=61> */
.L_x_27380:
[----:B------:R-:W-:Y:S05]  /*43f0*/  BSYNC.RECONVERGENT B0 ;  /* 0x0000000000007941 */ /* 0x000fea0003800200 */
.L_x_27379:
[----:B------:R-:W-:Y:S01]  /*4400*/  IMAD.U32 R232, RZ, RZ, UR11 ;  /* 0x0000000bffe87e24 */ /* 0x000fe2000f8e00ff */
[----:B------:R-:W-:Y:S01]  /*4410*/  P2R R26, PR, RZ, 0x2 ;  /* 0x00000002ff1a7803 */ /* 0x000fe20000000000 */
[----:B------:R-:W-:Y:S01]  /*4420*/  HADD2.F32 R19, -RZ, R19.H1_H1 ;  /* 0x30000013ff137230 */ /* 0x000fe20000004100 */
[----:B------:R-:W-:Y:S01]  /*4430*/  I2FP.F32.U32 R18, R24 ;  /* 0x0000001800127245 */ /* 0x000fe20000201000 */
[-C--:B------:R-:W-:Y:S01]  /*4440*/  FMUL.FTZ R27, R27, R232.reuse ;  /* 0x000000e81b1b7220 */ /* 0x080fe20000410000 */
[----:B------:R-:W-:Y:S01]  /*4450*/  ISETP.NE.AND P1, PT, R22, RZ, PT ;  /* 0x000000ff1600720c */ /* 0x000fe20003f25270 */
[-C--:B------:R-:W-:Y:S01]  /*4460*/  FMUL.FTZ R23, R23, R232.reuse ;  /* 0x000000e817177220 */ /* 0x080fe20000410000 */
        /* <DEDUP_REMOVED lines=29> */
.L_x_27343:
        /* <DEDUP_REMOVED lines=16> */
.L_x_27387:
        /* <DEDUP_REMOVED lines=13> */
.L_x_27389:
[----:B0-----:R-:W-:Y:S05]  /*4810*/  BSYNC.RECONVERGENT B1 ;  /* 0x0000000000017941 */ /* 0x001fea0003800200 */
.L_x_27388:
        /* <DEDUP_REMOVED lines=59> */
[----:B------:R-:W-:Y:S01]  /*4bd0*/  LOP3.LUT R14, R14, UR16, R5, 0x96, !PT ;  /* 0x000000100e0e7c12 */ /* 0x000fe2000f8e9605 */
[----:B------:R-:W-:-:S07]  /*4be0*/  IMAD.MOV.U32 R2, RZ, RZ, R228 ;  /* 0x000000ffff027224 */ /* 0x000fce00078e00e4 */
.L_x_27386:
[----:B0-----:R-:W-:Y:S05]  /*4bf0*/  BSYNC.RECONVERGENT B0 ;  /* 0x0000000000007941 */ /* 0x001fea0003800200 */
.L_x_27385:
[----:B------:R-:W-:Y:S01]  /*4c00*/  ISETP.NE.AND P0, PT, R4, 0x1, PT ;  /* 0x000000010400780c */ /* 0x000fe20003f05270 */
[----:B------:R-:W-:Y:S01]  /*4c10*/  IMAD.U32 R233, RZ, RZ, UR10 ;  /* 0x0000000affe97e24 */ /* 0x000fe2000f8e00ff */
[----:B------:R-:W-:Y:S01]  /*4c20*/  I2FP.F32.U32 R2, R2 ;  /* 0x0000000200027245 */ /* 0x000fe20000201000 */
[----:B-----5:R-:W-:Y:S01]  /*4c30*/  HADD2.F32 R5, -RZ, R16.H0_H0 ;  /* 0x20000010ff057230 */ /* 0x020fe20000004100 */
[----:B------:R-:W-:Y:S01]  /*4c40*/  BSSY.RECONVERGENT B0, `(.L_x_27390) ;  /* 0x000005c000007945 */ /* 0x000fe20003800200 */
[----:B------:R-:W-:Y:S01]  /*4c50*/  IMAD.U32 R232, RZ, RZ, UR11 ;  /* 0x0000000bffe87e24 */ /* 0x000fe2000f8e00ff */
[----:B------:R-:W-:Y:S01]  /*4c60*/  MOV R6, 0x2 ;  /* 0x0000000200067802 */ /* 0x000fe20000000f00 */
        /* <DEDUP_REMOVED lines=14> */
.L_x_27392:
        /* <DEDUP_REMOVED lines=13> */
.L_x_27394:
[----:B------:R-:W-:Y:S05]  /*4e20*/  BSYNC.RECONVERGENT B1 ;  /* 0x0000000000017941 */ /* 0x000fea0003800200 */
.L_x_27393:
        /* <DEDUP_REMOVED lines=61> */
.L_x_27391:
[----:B------:R-:W-:Y:S05]  /*5200*/  BSYNC.RECONVERGENT B0 ;  /* 0x0000000000007941 */ /* 0x000fea0003800200 */
.L_x_27390:
[----:B------:R-:W-:Y:S01]  /*5210*/  I2FP.F32.U32 R4, R3 ;  /* 0x0000000300047245 */ /* 0x000fe20000201000 */
[----:B------:R-:W-:Y:S01]  /*5220*/  HADD2.F32 R3, -RZ, R84.H0_H0 ;  /* 0x20000054ff037230 */ /* 0x000fe20000004100 */
        /* <DEDUP_REMOVED lines=21> */
.L_x_27397:
        /* <DEDUP_REMOVED lines=13> */
.L_x_27399:
[----:B------:R-:W-:Y:S05]  /*5450*/  BSYNC.RECONVERGENT B1 ;  /* 0x0000000000017941 */ /* 0x000fea0003800200 */
.L_x_27398:
        /* <DEDUP_REMOVED lines=61> */
.L_x_27396:
[----:B------:R-:W-:Y:S05]  /*5830*/  BSYNC.RECONVERGENT B0 ;  /* 0x0000000000007941 */ /* 0x000fea0003800200 */
.L_x_27395:
        /* <DEDUP_REMOVED lines=19> */
.L_x_27402:
        /* <DEDUP_REMOVED lines=13> */
.L_x_27404:
[----:B------:R-:W-:Y:S05]  /*5a40*/  BSYNC.RECONVERGENT B1 ;  /* 0x0000000000017941 */ /* 0x000fea0003800200 */
.L_x_27403:
        /* <DEDUP_REMOVED lines=61> */
.L_x_27401:
[----:B------:R-:W-:Y:S05]  /*5e20*/  BSYNC.RECONVERGENT B0 ;  /* 0x0000000000007941 */ /* 0x000fea0003800200 */
.L_x_27400:
[----:B------:R-:W-:Y:S01]  /*5e30*/  I2FP.F32.U32 R4, R3 ;  /* 0x0000000300047245 */ /* 0x000fe20000201000 */
[----:B------:R-:W-:Y:S01]  /*5e40*/  HADD2.F32 R3, -RZ, R84.H1_H1 ;  /* 0x30000054ff037230 */ /* 0x000fe20000004100 */
        /* <DEDUP_REMOVED lines=21> */
.L_x_27407:
        /* <DEDUP_REMOVED lines=13> */
.L_x_27409:
[----:B------:R-:W-:Y:S05]  /*6070*/  BSYNC.RECONVERGENT B1 ;  /* 0x0000000000017941 */ /* 0x000fea0003800200 */
.L_x_27408:
        /* <DEDUP_REMOVED lines=61> */
.L_x_27406:
[----:B------:R-:W-:Y:S05]  /*6450*/  BSYNC.RECONVERGENT B0 ;  /* 0x0000000000007941 */ /* 0x000fea0003800200 */
.L_x_27405:
        /* <DEDUP_REMOVED lines=19> */
.L_x_27412:
        /* <DEDUP_REMOVED lines=13> */
.L_x_27414:
[----:B------:R-:W-:Y:S05]  /*6660*/  BSYNC.RECONVERGENT B1 ;  /* 0x0000000000017941 */ /* 0x000fea0003800200 */
.L_x_27413:
        /* <DEDUP_REMOVED lines=61> */
.L_x_27411:
[----:B------:R-:W-:Y:S05]  /*6a40*/  BSYNC.RECONVERGENT B0 ;  /* 0x0000000000007941 */ /* 0x000fea0003800200 */
.L_x_27410:
        /* <DEDUP_REMOVED lines=23> */
.L_x_27417:
        /* <DEDUP_REMOVED lines=13> */
.L_x_27419:
[----:B------:R-:W-:Y:S05]  /*6c90*/  BSYNC.RECONVERGENT B1 ;  /* 0x0000000000017941 */ /* 0x000fea0003800200 */
.L_x_27418:
        /* <DEDUP_REMOVED lines=61> */
.L_x_27416:
[----:B------:R-:W-:Y:S05]  /*7070*/  BSYNC.RECONVERGENT B0 ;  /* 0x0000000000007941 */ /* 0x000fea0003800200 */
.L_x_27415:
        /* <DEDUP_REMOVED lines=18> */
.L_x_27422:
        /* <DEDUP_REMOVED lines=13> */
.L_x_27424:
[----:B------:R-:W-:Y:S05]  /*7270*/  BSYNC.RECONVERGENT B1 ;  /* 0x0000000000017941 */ /* 0x000fea0003800200 */
.L_x_27423:
        /* <DEDUP_REMOVED lines=61> */
.L_x_27421:
[----:B------:R-:W-:Y:S05]  /*7650*/  BSYNC.RECONVERGENT B0 ;  /* 0x0000000000007941 */ /* 0x000fea0003800200 */
.L_x_27420:
[----:B------:R-:W-:Y:S01]  /*7660*/  I2FP.F32.U32 R4, R3 ;  /* 0x0000000300047245 */ /* 0x000fe20000201000 */
[----:B------:R-:W-:Y:S01]  /*7670*/  HADD2.F32 R3, -RZ, R85.H1_H1 ;  /* 0x30000055ff037230 */ /* 0x000fe20000004100 */
[----:B------:R-:W-:Y:S01]  /*7680*/  ISETP.NE.AND P3, PT, R6, 0x1, PT ;  /* 0x000000010600780c */ /* 0x000fe20003f65270 */
[----:B------:R-:W-:Y:S02]  /*7690*/  BSSY.RECONVERGENT B0, `(.L_x_27425) ;  /* 0x000005f000007945 */ /* 0x000fe40003800200 */
[----:B------:R-:W-:Y:S01]  /*76a0*/  FFMA.FTZ R4, R4, R235, 1.1641532182693481445e-10 ;  /* 0x2f00000004047423 */ /* 0x000fe200000100eb */
[----:B------:R-:W-:-:S04]  /*76b0*/  FMUL.FTZ R3, R3, R232 ;  /* 0x000000e803037220 */ /* 0x000fc80000410000 */
[----:B------:R-:W-:Y:S02]  /*76c0*/  FSETP.GTU.FTZ.AND P0, PT, R4, R233, PT ;  /* 0x000000e90400720b */ /* 0x000fe40003f1c000 */
[----:B------:R-:W-:Y:S01]  /*76d0*/  FSEL R4, R17, RZ, P2 ;  /* 0x000000ff11047208 */ /* 0x000fe20001000000 */
[----:B------:R-:W-:Y:S01]  /*76e0*/  IMAD.MOV.U32 R17, RZ, RZ, 0x2 ;  /* 0x00000002ff117424 */ /* 0x000fe200078e00ff */
        /* <DEDUP_REMOVED lines=14> */
.L_x_27427:
        /* <DEDUP_REMOVED lines=13> */
.L_x_27429:
[----:B------:R-:W-:Y:S05]  /*78a0*/  BSYNC.RECONVERGENT B1 ;  /* 0x0000000000017941 */ /* 0x000fea0003800200 */
.L_x_27428:
        /* <DEDUP_REMOVED lines=61> */
.L_x_27426:
[----:B------:R-:W-:Y:S05]  /*7c80*/  BSYNC.RECONVERGENT B0 ;  /* 0x0000000000007941 */ /* 0x000fea0003800200 */
.L_x_27425:
[----:B------:R-:W-:Y:S01]  /*7c90*/  ISETP.NE.AND P0, PT, R17, 0x1, PT ;  /* 0x000000011100780c */ /* 0x000fe20003f05270 */
[----:B------:R-:W-:Y:S01]  /*7ca0*/  HADD2.F32 R5, -RZ, R18.H0_H0 ;  /* 0x20000012ff057230 */ /* 0x000fe20000004100 */
        /* <DEDUP_REMOVED lines=16> */
.L_x_27432:
        /* <DEDUP_REMOVED lines=13> */
.L_x_27434:
[----:B------:R-:W-:Y:S05]  /*7e80*/  BSYNC.RECONVERGENT B1 ;  /* 0x0000000000017941 */ /* 0x000fea0003800200 */
.L_x_27433:
        /* <DEDUP_REMOVED lines=61> */
.L_x_27431:
[----:B------:R-:W-:Y:S05]  /*8260*/  BSYNC.RECONVERGENT B0 ;  /* 0x0000000000007941 */ /* 0x000fea0003800200 */
.L_x_27430:
        /* <DEDUP_REMOVED lines=23> */
.L_x_27437:
        /* <DEDUP_REMOVED lines=13> */
.L_x_27439:
[----:B------:R-:W-:Y:S05]  /*84b0*/  BSYNC.RECONVERGENT B1 ;  /* 0x0000000000017941 */ /* 0x000fea0003800200 */
.L_x_27438:
        /* <DEDUP_REMOVED lines=61> */
.L_x_27436:
[----:B------:R-:W-:Y:S05]  /*8890*/  BSYNC.RECONVERGENT B0 ;  /* 0x0000000000007941 */ /* 0x000fea0003800200 */
.L_x_27435:
        /* <DEDUP_REMOVED lines=18> */
.L_x_27442:
        /* <DEDUP_REMOVED lines=13> */
.L_x_27444:
[----:B------:R-:W-:Y:S05]  /*8a90*/  BSYNC.RECONVERGENT B1 ;  /* 0x0000000000017941 */ /* 0x000fea0003800200 */
.L_x_27443:
        /* <DEDUP_REMOVED lines=61> */
.L_x_27441:
[----:B------:R-:W-:Y:S05]  /*8e70*/  BSYNC.RECONVERGENT B0 ;  /* 0x0000000000007941 */ /* 0x000fea0003800200 */
.L_x_27440:
[----:B------:R-:W-:Y:S01]  /*8e80*/  I2FP.F32.U32 R4, R3 ;  /* 0x0000000300047245 */ /* 0x000fe20000201000 */
[----:B------:R-:W-:Y:S01]  /*8e90*/  HADD2.F32 R3, -RZ, R86.H1_H1 ;  /* 0x30000056ff037230 */ /* 0x000fe20000004100 */
        /* <DEDUP_REMOVED lines=21> */
.L_x_27447:
        /* <DEDUP_REMOVED lines=13> */
.L_x_27449:
[----:B------:R-:W-:Y:S05]  /*90c0*/  BSYNC.RECONVERGENT B1 ;  /* 0x0000000000017941 */ /* 0x000fea0003800200 */
.L_x_27448:
        /* <DEDUP_REMOVED lines=61> */
.L_x_27446:
[----:B------:R-:W-:Y:S05]  /*94a0*/  BSYNC.RECONVERGENT B0 ;  /* 0x0000000000007941 */ /* 0x000fea0003800200 */
.L_x_27445:
        /* <DEDUP_REMOVED lines=18> */
.L_x_27452:
        /* <DEDUP_REMOVED lines=13> */
.L_x_27454:
[----:B------:R-:W-:Y:S05]  /*96a0*/  BSYNC.RECONVERGENT B1 ;  /* 0x0000000000017941 */ /* 0x000fea0003800200 */
.L_x_27453:
        /* <DEDUP_REMOVED lines=61> */
.L_x_27451:
[----:B------:R-:W-:Y:S05]  /*9a80*/  BSYNC.RECONVERGENT B0 ;  /* 0x0000000000007941 */ /* 0x000fea0003800200 */
.L_x_27450:
        /* <DEDUP_REMOVED lines=23> */
.L_x_27457:
        /* <DEDUP_REMOVED lines=13> */
.L_x_27459:
[----:B------:R-:W-:Y:S05]  /*9cd0*/  BSYNC.RECONVERGENT B1 ;  /* 0x0000000000017941 */ /* 0x000fea0003800200 */
.L_x_27458:
        /* <DEDUP_REMOVED lines=61> */
.L_x_27456:
[----:B------:R-:W-:Y:S05]  /*a0b0*/  BSYNC.RECONVERGENT B0 ;  /* 0x0000000000007941 */ /* 0x000fea0003800200 */
.L_x_27455:
        /* <DEDUP_REMOVED lines=18> */
.L_x_27462:
        /* <DEDUP_REMOVED lines=15> */
.L_x_27464:
[----:B------:R-:W-:Y:S05]  /*a2d0*/  BSYNC.RECONVERGENT B1 ;  /* 0x0000000000017941 */ /* 0x000fea0003800200 */
.L_x_27463:
        /* <DEDUP_REMOVED lines=61> */
.L_x_27461:
[----:B------:R-:W-:Y:S05]  /*a6b0*/  BSYNC.RECONVERGENT B0 ;  /* 0x0000000000007941 */ /* 0x000fea0003800200 */
.L_x_27460:
        /* <DEDUP_REMOVED lines=10> */
.L_x_27384:
        /* <DEDUP_REMOVED lines=9> */
[----:B------:R-:W-:Y:S01]  /*a7f0*/  ISETP.NE.AND P6, PT, R2, RZ, PT ;  /* 0x000000ff0200720c */ /* 0x000fe20003fc5270 */
[----:B------:R-:W2:Y:S01]  /*a800*/  @P1 LDC.64 R20, c[0x0][0x3a0] ;  /* 0x0000e800ff141b82 */ /* 0x000ea20000000a00 */
[----:B------:R-:W-:Y:S02]  /*a810*/  SEL R16, RZ, 0x1000000, !P2 ;  /* 0x01000000ff107807 */ /* 0x000fe40005000000 */
[----:B------:R-:W-:Y:S02]  /*a820*/  SEL R17, RZ, 0x10000, !P4 ;  /* 0x00010000ff117807 */ /* 0x000fe40006000000 */
[----:B------:R-:W-:Y:S02]  /*a830*/  SEL R2, RZ, 0x100, !P5 ;  /* 0x00000100ff027807 */ /* 0x000fe40006800000 */
        /* <DEDUP_REMOVED lines=10> */
[----:B------:R3:W-:Y:S01]  /*a8e0*/  STG.E.128 desc[UR6][R18.64+0x10], R72 ;  /* 0x0000104812007986 */ /* 0x0007e2000c101d06 */
        /* <DEDUP_REMOVED lines=26> */
.L_x_27465:
        /* <DEDUP_REMOVED lines=21> */
.L_x_27469:
        /* <DEDUP_REMOVED lines=13> */
.L_x_27471:
[----:B------:R-:W-:Y:S05]  /*acb0*/  BSYNC.RECONVERGENT B1 ;  /* 0x0000000000017941 */ /* 0x000fea0003800200 */
.L_x_27470:
        /* <DEDUP_REMOVED lines=61> */
.L_x_27468:
[----:B------:R-:W-:Y:S05]  /*b090*/  BSYNC.RECONVERGENT B0 ;  /* 0x0000000000007941 */ /* 0x000fea0003800200 */
.L_x_27467:
[----:B------:R-:W-:Y:S01]  /*b0a0*/  ISETP.NE.AND P2, PT, R4, 0x1, PT ;  /* 0x000000010400780c */ /* 0x000fe20003f45270 */
[----:B------:R-:W-:Y:S01]  /*b0b0*/  BSSY.RECONVERGENT B0, `(.L_x_27472) ;  /* 0x000005d000007945 */ /* 0x000fe20003800200 */
[----:B------:R-:W-:Y:S01]  /*b0c0*/  I2FP.F32.U32 R0, R3 ;  /* 0x0000000300007245 */ /* 0x000fe20000201000 */
[----:B-----5:R-:W-:Y:S02]  /*b0d0*/  HADD2.F32 R3, -RZ, R16.H0_H0 ;  /* 0x20000010ff037230 */ /* 0x020fe40000004100 */
[----:B------:R-:W-:Y:S02]  /*b0e0*/  IMAD.MOV.U32 R6, RZ, RZ, 0x2 ;  /* 0x00000002ff067424 */ /* 0x000fe400078e00ff */
[----:B------:R-:W-:Y:S01]  /*b0f0*/  FFMA.FTZ R0, R0, R235, 1.1641532182693481445e-10 ;  /* 0x2f00000000007423 */ /* 0x000fe200000100eb */
[----:B------:R-:W-:-:S04]  /*b100*/  FMUL.FTZ R3, R3, R232 ;  /* 0x000000e803037220 */ /* 0x000fc80000410000 */
[----:B------:R-:W-:Y:S01]  /*b110*/  FSETP.LE.FTZ.AND P4, PT, R0, R233, PT ;  /* 0x000000e90000720b */ /* 0x000fe20003f93000 */
[----:B------:R-:W-:-:S03]  /*b120*/  IMAD.MOV.U32 R0, RZ, RZ, R12 ;  /* 0x000000ffff007224 */ /* 0x000fc600078e000c */
[----:B-1----:R-:W-:Y:S01]  /*b130*/  P2R R20, PR, RZ, 0x10 ;  /* 0x00000010ff147803 */ /* 0x002fe20000000000 */
        /* <DEDUP_REMOVED lines=9> */
.L_x_27474:
        /* <DEDUP_REMOVED lines=13> */
.L_x_27476:
[----:B------:R-:W-:Y:S05]  /*b2a0*/  BSYNC.RECONVERGENT B1 ;  /* 0x0000000000017941 */ /* 0x000fea0003800200 */
.L_x_27475:
        /* <DEDUP_REMOVED lines=61> */
.L_x_27473:
[----:B------:R-:W-:Y:S05]  /*b680*/  BSYNC.RECONVERGENT B0 ;  /* 0x0000000000007941 */ /* 0x000fea0003800200 */
.L_x_27472:
[----:B------:R-:W-:Y:S01]  /*b690*/  I2FP.F32.U32 R0, R0 ;  /* 0x0000000000007245 */ /* 0x000fe20000201000 */
[----:B------:R-:W-:Y:S01]  /*b6a0*/  HADD2.F32 R5, -RZ, R84.H0_H0 ;  /* 0x20000054ff057230 */ /* 0x000fe20000004100 */
[----:B------:R-:W-:Y:S01]  /*b6b0*/  ISETP.NE.AND P3, PT, R6, 0x1, PT ;  /* 0x000000010600780c */ /* 0x000fe20003f65270 */
[----:B------:R-:W-:Y:S01]  /*b6c0*/  BSSY.RECONVERGENT B0, `(.L_x_27477) ;  /* 0x000005f000007945 */ /* 0x000fe20003800200 */
[----:B------:R-:W-:Y:S01]  /*b6d0*/  FSEL R3, R3, RZ, P4 ;  /* 0x000000ff03037208 */ /* 0x000fe20002000000 */
[----:B------:R-:W-:Y:S01]  /*b6e0*/  FFMA.FTZ R0, R0, R235, 1.1641532182693481445e-10 ;  /* 0x2f00000000007423 */ /* 0x000fe200000100eb */
[----:B------:R-:W-:Y:S01]  /*b6f0*/  FMUL.FTZ R5, R5, R232 ;  /* 0x000000e805057220 */ /* 0x000fe20000410000 */
[----:B------:R-:W-:-:S03]  /*b700*/  HFMA2 R4, -RZ, RZ, 0, 1.1920928955078125e-07 ;  /* 0x00000002ff047431 */ /* 0x000fc600000001ff */
        /* <DEDUP_REMOVED lines=15> */
.L_x_27479:
        /* <DEDUP_REMOVED lines=13> */
.L_x_27481:
[----:B------:R-:W-:Y:S05]  /*b8d0*/  BSYNC.RECONVERGENT B1 ;  /* 0x0000000000017941 */ /* 0x000fea0003800200 */
.L_x_27480:
        /* <DEDUP_REMOVED lines=61> */
.L_x_27478:
[----:B------:R-:W-:Y:S05]  /*bcb0*/  BSYNC.RECONVERGENT B0 ;  /* 0x0000000000007941 */ /* 0x000fea0003800200 */
.L_x_27477:
[----:B------:R-:W-:Y:S01]  /*bcc0*/  ISETP.NE.AND P2, PT, R4, 0x1, PT ;  /* 0x000000010400780c */ /* 0x000fe20003f45270 */
[----:B------:R-:W-:Y:S01]  /*bcd0*/  HADD2.F32 R3, -RZ, R16.H1_H1 ;  /* 0x30000010ff037230 */ /* 0x000fe20000004100 */
[----:B------:R-:W-:Y:S01]  /*bce0*/  I2FP.F32.U32 R0, R0 ;  /* 0x0000000000007245 */ /* 0x000fe20000201000 */
[----:B------:R-:W-:Y:S01]  /*bcf0*/  BSSY.RECONVERGENT B0, `(.L_x_27482) ;  /* 0x000005b000007945 */ /* 0x000fe20003800200 */
[----:B------:R-:W-:Y:S02]  /*bd00*/  IMAD.MOV.U32 R6, RZ, RZ, 0x2 ;  /* 0x00000002ff067424 */ /* 0x000fe400078e00ff */
[----:B------:R-:W-:Y:S01]  /*bd10*/  FMUL.FTZ R3, R3, R232 ;  /* 0x000000e803037220 */ /* 0x000fe20000410000 */
        /* <DEDUP_REMOVED lines=13> */
.L_x_27484:
        /* <DEDUP_REMOVED lines=13> */
.L_x_27486:
[----:B------:R-:W-:Y:S05]  /*bec0*/  BSYNC.RECONVERGENT B1 ;  /* 0x0000000000017941 */ /* 0x000fea0003800200 */
.L_x_27485:
        /* <DEDUP_REMOVED lines=61> */
.L_x_27483:
[----:B------:R-:W-:Y:S05]  /*c2a0*/  BSYNC.RECONVERGENT B0 ;  /* 0x0000000000007941 */ /* 0x000fea0003800200 */
.L_x_27482:
        /* <DEDUP_REMOVED lines=23> */
.L_x_27489:
        /* <DEDUP_REMOVED lines=13> */
.L_x_27491:
[----:B------:R-:W-:Y:S05]  /*c4f0*/  BSYNC.RECONVERGENT B1 ;  /* 0x0000000000017941 */ /* 0x000fea0003800200 */
.L_x_27490:
        /* <DEDUP_REMOVED lines=61> */
.L_x_27488:
[----:B------:R-:W-:Y:S05]  /*c8d0*/  BSYNC.RECONVERGENT B0 ;  /* 0x0000000000007941 */ /* 0x000fea0003800200 */
.L_x_27487:
[----:B------:R-:W-:Y:S01]  /*c8e0*/  ISETP.NE.AND P2, PT, R4, 0x1, PT ;  /* 0x000000010400780c */ /* 0x000fe20003f45270 */
[----:B------:R-:W-:Y:S01]  /*c8f0*/  HADD2.F32 R3, -RZ, R17.H0_H0 ;  /* 0x20000011ff037230 */ /* 0x000fe20000004100 */
[----:B------:R-:W-:Y:S01]  /*c900*/  I2FP.F32.U32 R0, R0 ;  /* 0x0000000000007245 */ /* 0x000fe20000201000 */
[----:B------:R-:W-:Y:S01]  /*c910*/  BSSY.RECONVERGENT B0, `(.L_x_27492) ;  /* 0x000005b000007945 */ /* 0x000fe20003800200 */
[----:B------:R-:W-:Y:S02]  /*c920*/  HFMA2 R6, -RZ, RZ, 0, 1.1920928955078125e-07 ;  /* 0x00000002ff067431 */ /* 0x000fe400000001ff */
[----:B------:R-:W-:Y:S01]  /*c930*/  FMUL.FTZ R3, R3, R232 ;  /* 0x000000e803037220 */ /* 0x000fe20000410000 */
        /* <DEDUP_REMOVED lines=13> */
.L_x_27494:
        /* <DEDUP_REMOVED lines=13> */
.L_x_27496:
[----:B------:R-:W-:Y:S05]  /*cae0*/  BSYNC.RECONVERGENT B1 ;  /* 0x0000000000017941 */ /* 0x000fea0003800200 */
.L_x_27495:
        /* <DEDUP_REMOVED lines=61> */
.L_x_27493:
[----:B------:R-:W-:Y:S05]  /*cec0*/  BSYNC.RECONVERGENT B0 ;  /* 0x0000000000007941 */ /* 0x000fea0003800200 */
.L_x_27492:
[----:B------:R-:W-:Y:S01]  /*ced0*/  I2FP.F32.U32 R0, R0 ;  /* 0x0000000000007245 */ /* 0x000fe20000201000 */
[----:B------:R-:W-:Y:S01]  /*cee0*/  HADD2.F32 R5, -RZ, R85.H0_H0 ;  /* 0x20000055ff057230 */ /* 0x000fe20000004100 */
        /* <DEDUP_REMOVED lines=21> */
.L_x_27499:
        /* <DEDUP_REMOVED lines=13> */
.L_x_27501:
[----:B------:R-:W-:Y:S05]  /*d110*/  BSYNC.RECONVERGENT B1 ;  /* 0x0000000000017941 */ /* 0x000fea0003800200 */
.L_x_27500:
        /* <DEDUP_REMOVED lines=60> */
[----:B------:R-:W-:-:S07]  /*d4e0*/  LOP3.LUT R14, R4, UR16, R23, 0x96, !PT ;  /* 0x00000010040e7c12 */ /* 0x000fce000f8e9617 */
.L_x_27498:
[----:B------:R-:W-:Y:S05]  /*d4f0*/  BSYNC.RECONVERGENT B0 ;  /* 0x0000000000007941 */ /* 0x000fea0003800200 */
.L_x_27497:
[----:B------:R-:W-:Y:S01]  /*d500*/  ISETP.NE.AND P2, PT, R3, 0x1, PT ;  /* 0x000000010300780c */ /* 0x000fe20003f45270 */
[----:B------:R-:W-:Y:S01]  /*d510*/  HADD2.F32 R17, -RZ, R17.H1_H1 ;  /* 0x30000011ff117230 */ /* 0x000fe20000004100 */
[----:B------:R-:W-:Y:S01]  /*d520*/  I2FP.F32.U32 R0, R0 ;  /* 0x0000000000007245 */ /* 0x000fe20000201000 */
[----:B------:R-:W-:Y:S01]  /*d530*/  BSSY.RECONVERGENT B0, `(.L_x_27502) ;  /* 0x000005b000007945 */ /* 0x000fe20003800200 */
[----:B------:R-:W-:Y:S02]  /*d540*/  IMAD.MOV.U32 R4, RZ, RZ, 0x2 ;  /* 0x00000002ff047424 */ /* 0x000fe400078e00ff */
        /* <DEDUP_REMOVED lines=14> */
.L_x_27504:
        /* <DEDUP_REMOVED lines=13> */
.L_x_27506:
[----:B------:R-:W-:Y:S05]  /*d700*/  BSYNC.RECONVERGENT B1 ;  /* 0x0000000000017941 */ /* 0x000fea0003800200 */
.L_x_27505:
        /* <DEDUP_REMOVED lines=61> */
.L_x_27503:
[----:B------:R-:W-:Y:S05]  /*dae0*/  BSYNC.RECONVERGENT B0 ;  /* 0x0000000000007941 */ /* 0x000fea0003800200 */
.L_x_27502:
[----:B------:R-:W-:Y:S01]  /*daf0*/  I2FP.F32.U32 R0, R0 ;  /* 0x0000000000007245 */ /* 0x000fe20000201000 */
[----:B------:R-:W-:Y:S01]  /*db00*/  HADD2.F32 R3, -RZ, R85.H1_H1 ;  /* 0x30000055ff037230 */ /* 0x000fe20000004100 */
        /* <DEDUP_REMOVED lines=21> */
.L_x_27509:
        /* <DEDUP_REMOVED lines=13> */
.L_x_27511:
[----:B------:R-:W-:Y:S05]  /*dd30*/  BSYNC.RECONVERGENT B1 ;  /* 0x0000000000017941 */ /* 0x000fea0003800200 */
.L_x_27510:
        /* <DEDUP_REMOVED lines=61> */
.L_x_27508:
[----:B------:R-:W-:Y:S05]  /*e110*/  BSYNC.RECONVERGENT B0 ;  /* 0x0000000000007941 */ /* 0x000fea0003800200 */
.L_x_27507:
[----:B------:R-:W-:Y:S01]  /*e120*/  ISETP.NE.AND P3, PT, R5, 0x1, PT ;  /* 0x000000010500780c */ /* 0x000fe20003f65270 */
[----:B------:R-:W-:Y:S01]  /*e130*/  HADD2.F32 R3, -RZ, R18.H0_H0 ;  /* 0x20000012ff037230 */ /* 0x000fe20000004100 */
[----:B------:R-:W-:Y:S01]  /*e140*/  I2FP.F32.U32 R0, R0 ;  /* 0x0000000000007245 */ /* 0x000fe20000201000 */
[----:B------:R-:W-:Y:S01]  /*e150*/  BSSY.RECONVERGENT B0, `(.L_x_27512) ;  /* 0x000005a000007945 */ /* 0x000fe20003800200 */
[----:B------:R-:W-:Y:S01]  /*e160*/  IMAD.MOV.U32 R17, RZ, RZ, 0x2 ;  /* 0x00000002ff117424 */ /* 0x000fe200078e00ff */
[----:B------:R-:W-:Y:S02]  /*e170*/  MOV R4, R12 ;  /* 0x0000000c00047202 */ /* 0x000fe40000000f00 */
[----:B------:R-:W-:-:S05]  /*e180*/  FFMA.FTZ R0, R0, R235, 1.1641532182693481445e-10 ;  /* 0x2f00000000007423 */ /* 0x000fca00000100eb */
        /* <DEDUP_REMOVED lines=11> */
.L_x_27514:
        /* <DEDUP_REMOVED lines=13> */
.L_x_27516:
[----:B------:R-:W-:Y:S05]  /*e310*/  BSYNC.RECONVERGENT B1 ;  /* 0x0000000000017941 */ /* 0x000fea0003800200 */
.L_x_27515:
        /* <DEDUP_REMOVED lines=61> */
.L_x_27513:
[----:B------:R-:W-:Y:S05]  /*e6f0*/  BSYNC.RECONVERGENT B0 ;  /* 0x0000000000007941 */ /* 0x000fea0003800200 */
.L_x_27512:
        /* <DEDUP_REMOVED lines=23> */
.L_x_27519:
        /* <DEDUP_REMOVED lines=13> */
.L_x_27521:
[----:B------:R-:W-:Y:S05]  /*e940*/  BSYNC.RECONVERGENT B1 ;  /* 0x0000000000017941 */ /* 0x000fea0003800200 */
.L_x_27520:
        /* <DEDUP_REMOVED lines=61> */
.L_x_27518:
[----:B------:R-:W-:Y:S05]  /*ed20*/  BSYNC.RECONVERGENT B0 ;  /* 0x0000000000007941 */ /* 0x000fea0003800200 */
.L_x_27517:
[----:B------:R-:W-:Y:S01]  /*ed30*/  ISETP.NE.AND P4, PT, R21, 0x1, PT ;  /* 0x000000011500780c */ /* 0x000fe20003f85270 */
[----:B------:R-:W-:Y:S01]  /*ed40*/  HADD2.F32 R3, -RZ, R18.H1_H1 ;  /* 0x30000012ff037230 */ /* 0x000fe20000004100 */
        /* <DEDUP_REMOVED lines=16> */
.L_x_27524:
        /* <DEDUP_REMOVED lines=13> */
.L_x_27526:
[----:B------:R-:W-:Y:S05]  /*ef20*/  BSYNC.RECONVERGENT B1 ;  /* 0x0000000000017941 */ /* 0x000fea0003800200 */
.L_x_27525:
        /* <DEDUP_REMOVED lines=61> */
.L_x_27523:
[----:B------:R-:W-:Y:S05]  /*f300*/  BSYNC.RECONVERGENT B0 ;  /* 0x0000000000007941 */ /* 0x000fea0003800200 */
.L_x_27522:
        /* <DEDUP_REMOVED lines=23> */
.L_x_27529:
        /* <DEDUP_REMOVED lines=13> */
.L_x_27531:
[----:B------:R-:W-:Y:S05]  /*f550*/  BSYNC.RECONVERGENT B1 ;  /* 0x0000000000017941 */ /* 0x000fea0003800200 */
.L_x_27530:
        /* <DEDUP_REMOVED lines=61> */
.L_x_27528:
[----:B------:R-:W-:Y:S05]  /*f930*/  BSYNC.RECONVERGENT B0 ;  /* 0x0000000000007941 */ /* 0x000fea0003800200 */
.L_x_27527:
        /* <DEDUP_REMOVED lines=18> */
.L_x_27534:
        /* <DEDUP_REMOVED lines=13> */
.L_x_27536:
[----:B------:R-:W-:Y:S05]  /*fb30*/  BSYNC.RECONVERGENT B1 ;  /* 0x0000000000017941 */ /* 0x000fea0003800200 */
.L_x_27535:
        /* <DEDUP_REMOVED lines=61> */
.L_x_27533:
[----:B------:R-:W-:Y:S05]  /*ff10*/  BSYNC.RECONVERGENT B0 ;  /* 0x0000000000007941 */ /* 0x000fea0003800200 */
.L_x_27532:
        /* <DEDUP_REMOVED lines=23> */
.L_x_27539:
        /* <DEDUP_REMOVED lines=13> */
.L_x_27541:
[----:B------:R-:W-:Y:S05]  /*10160*/  BSYNC.RECONVERGENT B1 ;  /* 0x0000000000017941 */ /* 0x000fea0003800200 */
.L_x_27540:
        /* <DEDUP_REMOVED lines=61> */
.L_x_27538:
[----:B------:R-:W-:Y:S05]  /*10540*/  BSYNC.RECONVERGENT B0 ;  /* 0x0000000000007941 */ /* 0x000fea0003800200 */
.L_x_27537:
[----:B------:R-:W-:Y:S01]  /*10550*/  ISETP.NE.AND P6, PT, R17, 0x1, PT ;  /* 0x000000011100780c */ /* 0x000fe20003fc5270 */
[----:B------:R-:W-:Y:S01]  /*10560*/  HADD2.F32 R19, -RZ, R19.H1_H1 ;  /* 0x30000013ff137230 */ /* 0x000fe20000004100 */
        /* <DEDUP_REMOVED lines=16> */
.L_x_27544:
        /* <DEDUP_REMOVED lines=15> */
.L_x_27546:
[----:B------:R-:W-:Y:S05]  /*10760*/  BSYNC.RECONVERGENT B1 ;  /* 0x0000000000017941 */ /* 0x000fea0003800200 */
.L_x_27545:
        /* <DEDUP_REMOVED lines=61> */
.L_x_27543:
[----:B------:R-:W-:Y:S05]  /*10b40*/  BSYNC.RECONVERGENT B0 ;  /* 0x0000000000007941 */ /* 0x000fea0003800200 */
.L_x_27542:
        /* <DEDUP_REMOVED lines=11> */
.L_x_27466:
        /* <DEDUP_REMOVED lines=16> */
.L_x_27550:
        /* <DEDUP_REMOVED lines=13> */
.L_x_27552:
[----:B------:R-:W-:Y:S05]  /*10dd0*/  BSYNC.RECONVERGENT B1 ;  /* 0x0000000000017941 */ /* 0x000fea0003800200 */
.L_x_27551:
        /* <DEDUP_REMOVED lines=61> */
.L_x_27549:
[----:B------:R-:W-:Y:S05]  /*111b0*/  BSYNC.RECONVERGENT B0 ;  /* 0x0000000000007941 */ /* 0x000fea0003800200 */
.L_x_27548:
[----:B------:R-:W-:Y:S01]  /*111c0*/  ISETP.NE.AND P2, PT, R22, 0x1, PT ;  /* 0x000000011600780c */ /* 0x000fe20003f45270 */
[----:B------:R-:W-:Y:S01]  /*111d0*/  BSSY.RECONVERGENT B0, `(.L_x_27553) ;  /* 0x000005c000007945 */ /* 0x000fe20003800200 */
[----:B------:R-:W-:Y:S01]  /*111e0*/  I2FP.F32.U32 R0, R20 ;  /* 0x0000001400007245 */ /* 0x000fe20000201000 */
[----:B------:R-:W-:Y:S02]  /*111f0*/  HFMA2 R24, -RZ, RZ, 0, 1.1920928955078125e-07 ;  /* 0x00000002ff187431 */ /* 0x000fe400000001ff */
[----:B-----5:R-:W-:Y:S02]  /*11200*/  HADD2.F32 R21, -RZ, R16.H0_H0 ;  /* 0x20000010ff157230 */ /* 0x020fe40000004100 */
        /* <DEDUP_REMOVED lines=13> */
.L_x_27555:
        /* <DEDUP_REMOVED lines=13> */
.L_x_27557:
[----:B------:R-:W-:Y:S05]  /*113b0*/  BSYNC.RECONVERGENT B1 ;  /* 0x0000000000017941 */ /* 0x000fea0003800200 */
.L_x_27556:
        /* <DEDUP_REMOVED lines=61> */
.L_x_27554:
[----:B------:R-:W-:Y:S05]  /*11790*/  BSYNC.RECONVERGENT B0 ;  /* 0x0000000000007941 */ /* 0x000fea0003800200 */
.L_x_27553:
[----:B------:R-:W-:Y:S01]  /*117a0*/  ISETP.NE.AND P2, PT, R24, 0x1, PT ;  /* 0x000000011800780c */ /* 0x000fe20003f45270 */
[----:B------:R-:W-:Y:S01]  /*117b0*/  BSSY.RECONVERGENT B0, `(.L_x_27558) ;  /* 0x000005c000007945 */ /* 0x000fe20003800200 */
[----:B------:R-:W-:Y:S01]  /*117c0*/  I2FP.F32.U32 R0, R0 ;  /* 0x0000000000007245 */ /* 0x000fe20000201000 */
[----:B------:R-:W-:Y:S02]  /*117d0*/  HADD2.F32 R23, -RZ, R16.H1_H1 ;  /* 0x30000010ff177230 */ /* 0x000fe40000004100 */
        /* <DEDUP_REMOVED lines=14> */
.L_x_27560:
        /* <DEDUP_REMOVED lines=13> */
.L_x_27562:
[----:B------:R-:W-:Y:S05]  /*11990*/  BSYNC.RECONVERGENT B1 ;  /* 0x0000000000017941 */ /* 0x000fea0003800200 */
.L_x_27561:
        /* <DEDUP_REMOVED lines=61> */
.L_x_27559:
[----:B------:R-:W-:Y:S05]  /*11d70*/  BSYNC.RECONVERGENT B0 ;  /* 0x0000000000007941 */ /* 0x000fea0003800200 */
.L_x_27558:
[----:B------:R-:W-:Y:S01]  /*11d80*/  ISETP.NE.AND P2, PT, R22, 0x1, PT ;  /* 0x000000011600780c */ /* 0x000fe20003f45270 */
[----:B------:R-:W-:Y:S01]  /*11d90*/  BSSY.RECONVERGENT B0, `(.L_x_27563) ;  /* 0x000005c000007945 */ /* 0x000fe20003800200 */
[----:B------:R-:W-:Y:S01]  /*11da0*/  I2FP.F32.U32 R0, R0 ;  /* 0x0000000000007245 */ /* 0x000fe20000201000 */
[----:B------:R-:W-:Y:S02]  /*11db0*/  HADD2.F32 R25, -RZ, R17.H0_H0 ;  /* 0x20000011ff197230 */ /* 0x000fe40000004100 */
        /* <DEDUP_REMOVED lines=14> */
.L_x_27565:
        /* <DEDUP_REMOVED lines=13> */
.L_x_27567:
[----:B------:R-:W-:Y:S05]  /*11f70*/  BSYNC.RECONVERGENT B1 ;  /* 0x0000000000017941 */ /* 0x000fea0003800200 */
.L_x_27566:
        /* <DEDUP_REMOVED lines=61> */
.L_x_27564:
[----:B------:R-:W-:Y:S05]  /*12350*/  BSYNC.RECONVERGENT B0 ;  /* 0x0000000000007941 */ /* 0x000fea0003800200 */
.L_x_27563:
[----:B------:R-:W-:Y:S01]  /*12360*/  ISETP.NE.AND P2, PT, R26, 0x1, PT ;  /* 0x000000011a00780c */ /* 0x000fe20003f45270 */
[----:B------:R-:W-:Y:S01]  /*12370*/  BSSY.RECONVERGENT B0, `(.L_x_27568) ;  /* 0x000005c000007945 */ /* 0x000fe20003800200 */
[----:B------:R-:W-:Y:S01]  /*12380*/  I2FP.F32.U32 R0, R0 ;  /* 0x0000000000007245 */ /* 0x000fe20000201000 */
[----:B------:R-:W-:Y:S02]  /*12390*/  HFMA2 R22, -RZ, RZ, 0, 1.1920928955078125e-07 ;  /* 0x00000002ff167431 */ /* 0x000fe400000001ff */
[----:B------:R-:W-:Y:S02]  /*123a0*/  HADD2.F32 R17, -RZ, R17.H1_H1 ;  /* 0x30000011ff117230 */ /* 0x000fe40000004100 */
        /* <DEDUP_REMOVED lines=13> */
.L_x_27570:
        /* <DEDUP_REMOVED lines=13> */
.L_x_27572:
[----:B------:R-:W-:Y:S05]  /*12550*/  BSYNC.RECONVERGENT B1 ;  /* 0x0000000000017941 */ /* 0x000fea0003800200 */
.L_x_27571:
        /* <DEDUP_REMOVED lines=61> */
.L_x_27569:
[----:B------:R-:W-:Y:S05]  /*12930*/  BSYNC.RECONVERGENT B0 ;  /* 0x0000000000007941 */ /* 0x000fea0003800200 */
.L_x_27568:
[----:B------:R-:W-:Y:S01]  /*12940*/  ISETP.NE.AND P3, PT, R22, 0x1, PT ;  /* 0x000000011600780c */ /* 0x000fe20003f65270 */
[----:B------:R-:W-:Y:S01]  /*12950*/  BSSY.RECONVERGENT B0, `(.L_x_27573) ;  /* 0x000005b000007945 */ /* 0x000fe20003800200 */
[----:B------:R-:W-:Y:S01]  /*12960*/  I2FP.F32.U32 R0, R0 ;  /* 0x0000000000007245 */ /* 0x000fe20000201000 */
[----:B------:R-:W-:Y:S02]  /*12970*/  HADD2.F32 R27, -RZ, R18.H0_H0 ;  /* 0x20000012ff1b7230 */ /* 0x000fe40000004100 */
        /* <DEDUP_REMOVED lines=13> */
.L_x_27575:
        /* <DEDUP_REMOVED lines=13> */
.L_x_27577:
[----:B------:R-:W-:Y:S05]  /*12b20*/  BSYNC.RECONVERGENT B1 ;  /* 0x0000000000017941 */ /* 0x000fea0003800200 */
.L_x_27576:
        /* <DEDUP_REMOVED lines=61> */
.L_x_27574:
[----:B------:R-:W-:Y:S05]  /*12f00*/  BSYNC.RECONVERGENT B0 ;  /* 0x0000000000007941 */ /* 0x000fea0003800200 */
.L_x_27573:
        /* <DEDUP_REMOVED lines=17> */
.L_x_27580:
        /* <DEDUP_REMOVED lines=13> */
.L_x_27582:
[----:B------:R-:W-:Y:S05]  /*130f0*/  BSYNC.RECONVERGENT B1 ;  /* 0x0000000000017941 */ /* 0x000fea0003800200 */
.L_x_27581:
        /* <DEDUP_REMOVED lines=61> */
.L_x_27579:
[----:B------:R-:W-:Y:S05]  /*134d0*/  BSYNC.RECONVERGENT B0 ;  /* 0x0000000000007941 */ /* 0x000fea0003800200 */
.L_x_27578:
        /* <DEDUP_REMOVED lines=17> */
.L_x_27585:
        /* <DEDUP_REMOVED lines=13> */
.L_x_27587:
[----:B------:R-:W-:Y:S05]  /*136c0*/  BSYNC.RECONVERGENT B1 ;  /* 0x0000000000017941 */ /* 0x000fea0003800200 */
.L_x_27586:
        /* <DEDUP_REMOVED lines=61> */
.L_x_27584:
[----:B------:R-:W-:Y:S05]  /*13aa0*/  BSYNC.RECONVERGENT B0 ;  /* 0x0000000000007941 */ /* 0x000fea0003800200 */
.L_x_27583:
[----:B------:R-:W-:Y:S01]  /*13ab0*/  P2R R22, PR, RZ, 0x2 ;  /* 0x00000002ff167803 */ /* 0x000fe20000000000 */
[----:B------:R-:W-:Y:S01]  /*13ac0*/  FMUL.FTZ R21, R21, R232 ;  /* 0x000000e815157220 */ /* 0x000fe20000410000 */
[----:B------:R-:W-:Y:S01]  /*13ad0*/  I2FP.F32.U32 R0, R18 ;  /* 0x0000001200007245 */ /* 0x000fe20000201000 */
[----:B------:R-:W-:Y:S01]  /*13ae0*/  HADD2.F32 R19, -RZ, R19.H1_H1 ;  /* 0x30000013ff137230 */ /* 0x000fe20000004100 */
        /* <DEDUP_REMOVED lines=33> */
.L_x_27547:
[----:B------:R-:W-:Y:S01]  /*13d00*/  SEL R19, RZ, 0x1000000, !P5 ;  /* 0x01000000ff137807 */ /* 0x000fe20006800000 */
[----:B------:R-:W0:Y:S01]  /*13d10*/  @P1 LDC.64 R22, c[0x0][0x3a0] ;  /* 0x0000e800ff161b82 */ /* 0x000e220000000a00 */
[----:B------:R-:W-:Y:S01]  /*13d20*/  SEL R18, RZ, 0x10000, !P4 ;  /* 0x00010000ff127807 */ /* 0x000fe20006000000 */
[----:B------:R-:W-:Y:S01]  /*13d30*/  VIADD R230, R234, 0x40 ;  /* 0x00000040eae67836 */ /* 0x000fe20000000000 */
[----:B------:R-:W-:Y:S02]  /*13d40*/  SEL R27, RZ, 0x100, !P3 ;  /* 0x00000100ff1b7807 */ /* 0x000fe40005800000 */
[----:B------:R-:W-:Y:S02]  /*13d50*/  ISETP.NE.AND P5, PT, R16, RZ, PT ;  /* 0x000000ff1000720c */ /* 0x000fe40003fa5270 */
[----:B------:R-:W-:Y:S01]  /*13d60*/  ISETP.NE.AND P4, PT, R24, RZ, PT ;  /* 0x000000ff1800720c */ /* 0x000fe20003f85270 */
[----:B------:R-:W-:Y:S01]  /*13d70*/  IMAD.WIDE.U32 R24, R231, 0x8, R236 ;  /* 0x00000008e7187825 */ /* 0x000fe200078e00ec */
[----:B------:R-:W-:-:S02]  /*13d80*/  ISETP.NE.AND P3, PT, R28, RZ, PT ;  /* 0x000000ff1c00720c */ /* 0x000fc40003f65270 */
[----:B------:R-:W-:Y:S02]  /*13d90*/  SEL R17, RZ, 0x10000, !P4 ;  /* 0x00010000ff117807 */ /* 0x000fe40006000000 */
[----:B------:R-:W-:Y:S02]  /*13da0*/  SEL R16, RZ, 0x1000000, !P3 ;  /* 0x01000000ff107807 */ /* 0x000fe40005800000 */
[----:B------:R-:W-:Y:S02]  /*13db0*/  SEL R0, RZ, 0x100, !P5 ;  /* 0x00000100ff007807 */ /* 0x000fe40006800000 */
[----:B------:R-:W-:Y:S02]  /*13dc0*/  ISETP.NE.AND P6, PT, R20, RZ, PT ;  /* 0x000000ff1400720c */ /* 0x000fe40003fc5270 */
[----:B------:R-:W-:Y:S01]  /*13dd0*/  LOP3.LUT R27, R27, R19, R18, 0xfe, !PT ;  /* 0x000000131b1b7212 */ /* 0x000fe200078efe12 */
[----:B------:R-:W-:Y:S01]  /*13de0*/  IMAD.WIDE.U32 R18, R231, 0x20, R238 ;  /* 0x00000020e7127825 */ /* 0x000fe200078e00ee */
[----:B------:R-:W-:Y:S01]  /*13df0*/  LOP3.LUT R0, R0, R16, R17, 0xfe, !PT ;  /* 0x0000001000007212 */ /* 0x000fe200078efe11 */
[----:B------:R-:W1:Y:S01]  /*13e00*/  @P0 LDC.64 R20, c[0x0][0x398] ;  /* 0x0000e600ff140b82 */ /* 0x000e620000000a00 */
        /* <DEDUP_REMOVED lines=31> */
.L_x_27588:
[----:B------:R2:W5:Y:S04]  /*14000*/  @P0 LDG.E.128 R84, desc[UR6][R20.64] ;  /* 0x0000000614540981 */ /* 0x000568000c1e1d00 */
[----:B------:R2:W5:Y:S04]  /*14010*/  @P1 LDG.E.128 R80, desc[UR6][R22.64] ;  /* 0x0000000616501981 */ /* 0x000568000c1e1d00 */
[----:B------:R2:W5:Y:S04]  /*14020*/  @P1 LDG.E.128 R76, desc[UR6][R22.64+0x10] ;  /* 0x00001006164c1981 */ /* 0x000568000c1e1d00 */
[----:B01----:R-:W5:Y:S01]  /*14030*/  LDG.E.128 R16, desc[UR6][R16.64] ;  /* 0x0000000610107981 */ /* 0x003f62000c1e1d00 */
        /* <DEDUP_REMOVED lines=17> */
.L_x_27592:
        /* <DEDUP_REMOVED lines=13> */
.L_x_27594:
[----:B------:R-:W-:Y:S05]  /*14220*/  BSYNC.RECONVERGENT B1 ;  /* 0x0000000000017941 */ /* 0x000fea0003800200 */
.L_x_27593:
        /* <DEDUP_REMOVED lines=61> */
.L_x_27591:
[----:B------:R-:W-:Y:S05]  /*14600*/  BSYNC.RECONVERGENT B0 ;  /* 0x0000000000007941 */ /* 0x000fea0003800200 */
.L_x_27590:
[----:B------:R-:W-:Y:S01]  /*14610*/  ISETP.NE.AND P2, PT, R4, 0x1, PT ;  /* 0x000000010400780c */ /* 0x000fe20003f45270 */
[----:B------:R-:W-:Y:S01]  /*14620*/  BSSY.RECONVERGENT B0, `(.L_x_27595) ;  /* 0x000005d000007945 */ /* 0x000fe20003800200 */
[----:B------:R-:W-:Y:S01]  /*14630*/  I2FP.F32.U32 R2, R3 ;  /* 0x0000000300027245 */ /* 0x000fe20000201000 */
[----:B-----5:R-:W-:Y:S02]  /*14640*/  HADD2.F32 R3, -RZ, R16.H0_H0 ;  /* 0x20000010ff037230 */ /* 0x020fe40000004100 */
[----:B------:R-:W-:Y:S02]  /*14650*/  HFMA2 R5, -RZ, RZ, 0, 1.1920928955078125e-07 ;  /* 0x00000002ff057431 */ /* 0x000fe400000001ff */
[----:B------:R-:W-:Y:S01]  /*14660*/  FFMA.FTZ R2, R2, R235, 1.1641532182693481445e-10 ;  /* 0x2f00000002027423 */ /* 0x000fe200000100eb */
[----:B------:R-:W-:-:S04]  /*14670*/  FMUL.FTZ R10, R3, R232 ;  /* 0x000000e8030a7220 */ /* 0x000fc80000410000 */
[----:B------:R-:W-:Y:S01]  /*14680*/  FSETP.LE.FTZ.AND P4, PT, R2, R233, PT ;  /* 0x000000e90200720b */ /* 0x000fe20003f93000 */
[----:B------:R-:W-:-:S03]  /*14690*/  IMAD.MOV.U32 R2, RZ, RZ, R12 ;  /* 0x000000ffff027224 */ /* 0x000fc600078e000c */
        /* <DEDUP_REMOVED lines=10> */
.L_x_27597:
        /* <DEDUP_REMOVED lines=13> */
.L_x_27599:
[----:B------:R-:W-:Y:S05]  /*14810*/  BSYNC.RECONVERGENT B1 ;  /* 0x0000000000017941 */ /* 0x000fea0003800200 */
.L_x_27598:
        /* <DEDUP_REMOVED lines=61> */
.L_x_27596:
[----:B------:R-:W-:Y:S05]  /*14bf0*/  BSYNC.RECONVERGENT B0 ;  /* 0x0000000000007941 */ /* 0x000fea0003800200 */
.L_x_27595:
[----:B------:R-:W-:Y:S01]  /*14c00*/  I2FP.F32.U32 R2, R2 ;  /* 0x0000000200027245 */ /* 0x000fe20000201000 */
[----:B------:R-:W-:Y:S01]  /*14c10*/  HADD2.F32 R3, -RZ, R84.H0_H0 ;  /* 0x20000054ff037230 */ /* 0x000fe20000004100 */
        /* <DEDUP_REMOVED lines=21> */
.L_x_27602:
        /* <DEDUP_REMOVED lines=13> */
.L_x_27604:
[----:B------:R-:W-:Y:S05]  /*14e40*/  BSYNC.RECONVERGENT B1 ;  /* 0x0000000000017941 */ /* 0x000fea0003800200 */
.L_x_27603:
        /* <DEDUP_REMOVED lines=55> */
[----:B------:R-:W-:-:S03]  /*151c0*/  MOV R12, R6 ;  /* 0x00000006000c7202 */ /* 0x000fc60000000f00 */
[----:B------:R-:W-:Y:S01]  /*151d0*/  HFMA2 R6, -RZ, RZ, 0, 0 ;  /* 0x00000000ff067431 */ /* 0x000fe200000001ff */
[----:B------:R-:W-:Y:S01]  /*151e0*/  LOP3.LUT R15, R2, UR15, R7, 0x96, !PT ;  /* 0x0000000f020f7c12 */ /* 0x000fe2000f8e9607 */
[----:B------:R-:W-:Y:S01]  /*151f0*/  IMAD.MOV.U32 R2, RZ, RZ, R0 ;  /* 0x000000ffff027224 */ /* 0x000fe200078e0000 */
[----:B------:R-:W-:Y:S01]  /*15200*/  LOP3.LUT R14, R14, UR16, R5, 0x96, !PT ;  /* 0x000000100e0e7c12 */ /* 0x000fe2000f8e9605 */
[----:B------:R-:W-:-:S07]  /*15210*/  IMAD.MOV.U32 R0, RZ, RZ, R4 ;  /* 0x000000ffff007224 */ /* 0x000fce00078e0004 */
.L_x_27601:
[----:B------:R-:W-:Y:S05]  /*15220*/  BSYNC.RECONVERGENT B0 ;  /* 0x0000000000007941 */ /* 0x000fea0003800200 */
.L_x_27600:
[----:B------:R-:W-:Y:S01]  /*15230*/  ISETP.NE.AND P2, PT, R6, 0x1, PT ;  /* 0x000000010600780c */ /* 0x000fe20003f45270 */
[----:B------:R-:W-:Y:S01]  /*15240*/  HADD2.F32 R3, -RZ, R16.H1_H1 ;  /* 0x30000010ff037230 */ /* 0x000fe20000004100 */
[----:B------:R-:W-:Y:S01]  /*15250*/  I2FP.F32.U32 R2, R2 ;  /* 0x0000000200027245 */ /* 0x000fe20000201000 */
[----:B------:R-:W-:Y:S01]  /*15260*/  BSSY.RECONVERGENT B0, `(.L_x_27605) ;  /* 0x000005b000007945 */ /* 0x000fe20003800200 */
[----:B------:R-:W-:Y:S02]  /*15270*/  IMAD.MOV.U32 R5, RZ, RZ, 0x2 ;  /* 0x00000002ff057424 */ /* 0x000fe400078e00ff */
[----:B------:R-:W-:Y:S02]  /*15280*/  IMAD.MOV.U32 R4, RZ, RZ, R12 ;  /* 0x000000ffff047224 */ /* 0x000fe400078e000c */
[----:B------:R-:W-:-:S05]  /*15290*/  FFMA.FTZ R2, R2, R235, 1.1641532182693481445e-10 ;  /* 0x2f00000002027423 */ /* 0x000fca00000100eb */
        /* <DEDUP_REMOVED lines=12> */
.L_x_27607:
        /* <DEDUP_REMOVED lines=13> */
.L_x_27609:
[----:B------:R-:W-:Y:S05]  /*15430*/  BSYNC.RECONVERGENT B1 ;  /* 0x0000000000017941 */ /* 0x000fea0003800200 */
.L_x_27608:
        /* <DEDUP_REMOVED lines=53> */
[----:B------:R-:W-:Y:S01]  /*15790*/  IMAD.WIDE.U32 R14, R15, -0x326172a9, RZ ;  /* 0xcd9e8d570f0e7825 */ /* 0x000fe200078e00ff */
[----:B------:R-:W-:-:S03]  /*157a0*/  UIADD3 UR15, UPT, UPT, UR4, -0x700cb87f, URZ ;  /* 0x8ff34781040f7890 */ /* 0x000fc6000fffe0ff */
[----:B------:R-:W-:-:S03]  /*157b0*/  IMAD.WIDE.U32 R8, R8, -0x2daee0ad, RZ ;  /* 0xd2511f5308087825 */ /* 0x000fc600078e00ff */
[----:B------:R-:W-:Y:S01]  /*157c0*/  LOP3.LUT R15, R6, UR15, R15, 0x96, !PT ;  /* 0x0000000f060f7c12 */ /* 0x000fe2000f8e960f */
[----:B------:R-:W-:Y:S01]  /*157d0*/  IMAD.MOV.U32 R12, RZ, RZ, R14 ;  /* 0x000000ffff0c7224 */ /* 0x000fe200078e000e */
[----:B------:R-:W-:Y:S02]  /*157e0*/  LOP3.LUT R14, R4, UR16, R9, 0x96, !PT ;  /* 0x00000010040e7c12 */ /* 0x000fe4000f8e9609 */
[----:B------:R-:W-:Y:S01]  /*157f0*/  MOV R4, R0 ;  /* 0x0000000000047202 */ /* 0x000fe20000000f00 */
[----:B------:R-:W-:-:S07]  /*15800*/  IMAD.MOV.U32 R0, RZ, RZ, R8 ;  /* 0x000000ffff007224 */ /* 0x000fce00078e0008 */
.L_x_27606:
[----:B------:R-:W-:Y:S05]  /*15810*/  BSYNC.RECONVERGENT B0 ;  /* 0x0000000000007941 */ /* 0x000fea0003800200 */
.L_x_27605:
[----:B------:R-:W-:Y:S01]  /*15820*/  I2FP.F32.U32 R4, R4 ;  /* 0x0000000400047245 */ /* 0x000fe20000201000 */
[----:B------:R-:W-:Y:S01]  /*15830*/  HADD2.F32 R3, -RZ, R84.H1_H1 ;  /* 0x30000054ff037230 */ /* 0x000fe20000004100 */
        /* <DEDUP_REMOVED lines=21> */
.L_x_27612:
        /* <DEDUP_REMOVED lines=13> */
.L_x_27614:
[----:B------:R-:W-:Y:S05]  /*15a60*/  BSYNC.RECONVERGENT B1 ;  /* 0x0000000000017941 */ /* 0x000fea0003800200 */
.L_x_27613:
        /* <DEDUP_REMOVED lines=61> */
.L_x_27611:
[----:B------:R-:W-:Y:S05]  /*15e40*/  BSYNC.RECONVERGENT B0 ;  /* 0x0000000000007941 */ /* 0x000fea0003800200 */
.L_x_27610:
        /* <DEDUP_REMOVED lines=19> */
.L_x_27617:
        /* <DEDUP_REMOVED lines=13> */
.L_x_27619:
[----:B------:R-:W-:Y:S05]  /*16050*/  BSYNC.RECONVERGENT B1 ;  /* 0x0000000000017941 */ /* 0x000fea0003800200 */
.L_x_27618:
        /* <DEDUP_REMOVED lines=53> */
[----:B------:R-:W-:Y:S01]  /*163b0*/  IMAD.WIDE.U32 R14, R14, -0x326172a9, RZ ;  /* 0xcd9e8d570e0e7825 */ /* 0x000fe200078e00ff */
[----:B------:R-:W-:-:S03]  /*163c0*/  UIADD3 UR15, UPT, UPT, UR4, -0x700cb87f, URZ ;  /* 0x8ff34781040f7890 */ /* 0x000fc6000fffe0ff */
[----:B------:R-:W-:Y:S01]  /*163d0*/  IMAD.WIDE.U32 R22, R22, -0x2daee0ad, RZ ;  /* 0xd2511f5316167825 */ /* 0x000fe200078e00ff */
[----:B------:R-:W-:Y:S02]  /*163e0*/  MOV R12, R14 ;  /* 0x0000000e000c7202 */ /* 0x000fe40000000f00 */
[----:B------:R-:W-:Y:S02]  /*163f0*/  LOP3.LUT R15, R6, UR15, R15, 0x96, !PT ;  /* 0x0000000f060f7c12 */ /* 0x000fe4000f8e960f */
[----:B------:R-:W-:Y:S01]  /*16400*/  LOP3.LUT R14, R4, UR16, R23, 0x96, !PT ;  /* 0x00000010040e7c12 */ /* 0x000fe2000f8e9617 */
[----:B------:R-:W-:Y:S02]  /*16410*/  IMAD.MOV.U32 R4, RZ, RZ, R0 ;  /* 0x000000ffff047224 */ /* 0x000fe400078e0000 */
[----:B------:R-:W-:-:S07]  /*16420*/  IMAD.MOV.U32 R0, RZ, RZ, R22 ;  /* 0x000000ffff007224 */ /* 0x000fce00078e0016 */
.L_x_27616:
[----:B------:R-:W-:Y:S05]  /*16430*/  BSYNC.RECONVERGENT B0 ;  /* 0x0000000000007941 */ /* 0x000fea0003800200 */
.L_x_27615:
[----:B------:R-:W-:Y:S01]  /*16440*/  I2FP.F32.U32 R4, R4 ;  /* 0x0000000400047245 */ /* 0x000fe20000201000 */
[----:B------:R-:W-:Y:S01]  /*16450*/  HADD2.F32 R3, -RZ, R85.H0_H0 ;  /* 0x20000055ff037230 */ /* 0x000fe20000004100 */
[----:B------:R-:W-:Y:S01]  /*16460*/  ISETP.NE.AND P3, PT, R5, 0x1, PT ;  /* 0x000000010500780c */ /* 0x000fe20003f65270 */
[----:B------:R-:W-:Y:S02]  /*16470*/  BSSY.RECONVERGENT B0, `(.L_x_27620) ;  /* 0x000005f000007945 */ /* 0x000fe40003800200 */
[----:B------:R-:W-:Y:S01]  /*16480*/  FFMA.FTZ R4, R4, R235, 1.1641532182693481445e-10 ;  /* 0x2f00000004047423 */ /* 0x000fe200000100eb */
[----:B------:R-:W-:Y:S01]  /*16490*/  FMUL.FTZ R58, R3, R232 ;  /* 0x000000e8033a7220 */ /* 0x000fe20000410000 */
[----:B------:R-:W-:Y:S01]  /*164a0*/  FSEL R3, R2, RZ, P4 ;  /* 0x000000ff02037208 */ /* 0x000fe20002000000 */
[----:B------:R-:W-:Y:S02]  /*164b0*/  IMAD.MOV.U32 R2, RZ, RZ, R12 ;  /* 0x000000ffff027224 */ /* 0x000fe400078e000c */
[----:B------:R-:W-:Y:S01]  /*164c0*/  FSETP.GTU.FTZ.AND P2, PT, R4, R233, PT ;  /* 0x000000e90400720b */ /* 0x000fe20003f5c000 */
[----:B------:R-:W-:-:S03]  /*164d0*/  IMAD.MOV.U32 R4, RZ, RZ, 0x2 ;  /* 0x00000002ff047424 */ /* 0x000fc600078e00ff */
        /* <DEDUP_REMOVED lines=13> */
.L_x_27622:
        /* <DEDUP_REMOVED lines=13> */
.L_x_27624:
[----:B------:R-:W-:Y:S05]  /*16680*/  BSYNC.RECONVERGENT B1 ;  /* 0x0000000000017941 */ /* 0x000fea0003800200 */
.L_x_27623:
        /* <DEDUP_REMOVED lines=61> */
.L_x_27621:
[----:B------:R-:W-:Y:S05]  /*16a60*/  BSYNC.RECONVERGENT B0 ;  /* 0x0000000000007941 */ /* 0x000fea0003800200 */
.L_x_27620:
[----:B------:R-:W-:Y:S01]  /*16a70*/  ISETP.NE.AND P2, PT, R4, 0x1, PT ;  /* 0x000000010400780c */ /* 0x000fe20003f45270 */
[----:B------:R-:W-:Y:S01]  /*16a80*/  HADD2.F32 R17, -RZ, R17.H1_H1 ;  /* 0x30000011ff117230 */ /* 0x000fe20000004100 */
[----:B------:R-:W-:Y:S01]  /*16a90*/  I2FP.F32.U32 R2, R2 ;  /* 0x0000000200027245 */ /* 0x000fe20000201000 */
[----:B------:R-:W-:Y:S01]  /*16aa0*/  BSSY.RECONVERGENT B0, `(.L_x_27625) ;  /* 0x000005b000007945 */ /* 0x000fe20003800200 */
[----:B------:R-:W-:Y:S02]  /*16ab0*/  HFMA2 R5, -RZ, RZ, 0, 1.1920928955078125e-07 ;  /* 0x00000002ff057431 */ /* 0x000fe400000001ff */
        /* <DEDUP_REMOVED lines=14> */
.L_x_27627:
        /* <DEDUP_REMOVED lines=13> */
.L_x_27629:
[----:B------:R-:W-:Y:S05]  /*16c70*/  BSYNC.RECONVERGENT B1 ;  /* 0x0000000000017941 */ /* 0x000fea0003800200 */
.L_x_27628:
        /* <DEDUP_REMOVED lines=61> */
.L_x_27626:
[----:B------:R-:W-:Y:S05]  /*17050*/  BSYNC.RECONVERGENT B0 ;  /* 0x0000000000007941 */ /* 0x000fea0003800200 */
.L_x_27625:
        /* <DEDUP_REMOVED lines=23> */
.L_x_27632:
        /* <DEDUP_REMOVED lines=13> */
.L_x_27634:
[----:B------:R-:W-:Y:S05]  /*172a0*/  BSYNC.RECONVERGENT B1 ;  /* 0x0000000000017941 */ /* 0x000fea0003800200 */
.L_x_27633:
        /* <DEDUP_REMOVED lines=61> */
.L_x_27631:
[----:B------:R-:W-:Y:S05]  /*17680*/  BSYNC.RECONVERGENT B0 ;  /* 0x0000000000007941 */ /* 0x000fea0003800200 */
.L_x_27630:
[----:B------:R-:W-:Y:S01]  /*17690*/  ISETP.NE.AND P3, PT, R6, 0x1, PT ;  /* 0x000000010600780c */ /* 0x000fe20003f65270 */
[----:B------:R-:W-:Y:S01]  /*176a0*/  HADD2.F32 R3, -RZ, R18.H0_H0 ;  /* 0x20000012ff037230 */ /* 0x000fe20000004100 */
[----:B------:R-:W-:Y:S01]  /*176b0*/  I2FP.F32.U32 R2, R2 ;  /* 0x0000000200027245 */ /* 0x000fe20000201000 */
[----:B------:R-:W-:Y:S01]  /*176c0*/  BSSY.RECONVERGENT B0, `(.L_x_27635) ;  /* 0x000005a000007945 */ /* 0x000fe20003800200 */
[----:B------:R-:W-:Y:S02]  /*176d0*/  IMAD.MOV.U32 R5, RZ, RZ, 0x2 ;  /* 0x00000002ff057424 */ /* 0x000fe400078e00ff */
[----:B------:R-:W-:Y:S02]  /*176e0*/  IMAD.MOV.U32 R4, RZ, RZ, R12 ;  /* 0x000000ffff047224 */ /* 0x000fe400078e000c */
[----:B------:R-:W-:-:S05]  /*176f0*/  FFMA.FTZ R2, R2, R235, 1.1641532182693481445e-10 ;  /* 0x2f00000002027423 */ /* 0x000fca00000100eb */
        /* <DEDUP_REMOVED lines=11> */
.L_x_27637:
        /* <DEDUP_REMOVED lines=13> */
.L_x_27639:
[----:B------:R-:W-:Y:S05]  /*17880*/  BSYNC.RECONVERGENT B1 ;  /* 0x0000000000017941 */ /* 0x000fea0003800200 */
.L_x_27638:
        /* <DEDUP_REMOVED lines=61> */
.L_x_27636:
[----:B------:R-:W-:Y:S05]  /*17c60*/  BSYNC.RECONVERGENT B0 ;  /* 0x0000000000007941 */ /* 0x000fea0003800200 */
.L_x_27635:
        /* <DEDUP_REMOVED lines=23> */
.L_x_27642:
        /* <DEDUP_REMOVED lines=13> */
.L_x_27644:
[----:B------:R-:W-:Y:S05]  /*17eb0*/  BSYNC.RECONVERGENT B1 ;  /* 0x0000000000017941 */ /* 0x000fea0003800200 */
.L_x_27643:
        /* <DEDUP_REMOVED lines=60> */
[----:B------:R-:W-:-:S07]  /*18280*/  MOV R0, R22 ;  /* 0x0000001600007202 */ /* 0x000fce0000000f00 */
.L_x_27641:
[----:B------:R-:W-:Y:S05]  /*18290*/  BSYNC.RECONVERGENT B0 ;  /* 0x0000000000007941 */ /* 0x000fea0003800200 */
.L_x_27640:
        /* <DEDUP_REMOVED lines=18> */
.L_x_27647:
        /* <DEDUP_REMOVED lines=13> */
.L_x_27649:
[----:B------:R-:W-:Y:S05]  /*18490*/  BSYNC.RECONVERGENT B1 ;  /* 0x0000000000017941 */ /* 0x000fea0003800200 */
.L_x_27648:
        /* <DEDUP_REMOVED lines=61> */
.L_x_27646:
[----:B------:R-:W-:Y:S05]  /*18870*/  BSYNC.RECONVERGENT B0 ;  /* 0x0000000000007941 */ /* 0x000fea0003800200 */
.L_x_27645:
        /* <DEDUP_REMOVED lines=23> */
.L_x_27652:
        /* <DEDUP_REMOVED lines=13> */
.L_x_27654:
[----:B------:R-:W-:Y:S05]  /*18ac0*/  BSYNC.RECONVERGENT B1 ;  /* 0x0000000000017941 */ /* 0x000fea0003800200 */
.L_x_27653:
        /* <DEDUP_REMOVED lines=61> */
.L_x_27651:
[----:B------:R-:W-:Y:S05]  /*18ea0*/  BSYNC.RECONVERGENT B0 ;  /* 0x0000000000007941 */ /* 0x000fea0003800200 */
.L_x_27650:
[----:B------:R-:W-:Y:S01]  /*18eb0*/  ISETP.NE.AND P5, PT, R21, 0x1, PT ;  /* 0x000000011500780c */ /* 0x000fe20003fa5270 */
[----:B------:R-:W-:Y:S01]  /*18ec0*/  HADD2.F32 R3, -RZ, R19.H0_H0 ;  /* 0x20000013ff037230 */ /* 0x000fe20000004100 */
        /* <DEDUP_REMOVED lines=16> */
.L_x_27657:
        /* <DEDUP_REMOVED lines=13> */
.L_x_27659:
[----:B------:R-:W-:Y:S05]  /*190a0*/  BSYNC.RECONVERGENT B1 ;  /* 0x0000000000017941 */ /* 0x000fea0003800200 */
.L_x_27658:
        /* <DEDUP_REMOVED lines=61> */
.L_x_27656:
[----:B------:R-:W-:Y:S05]  /*19480*/  BSYNC.RECONVERGENT B0 ;  /* 0x0000000000007941 */ /* 0x000fea0003800200 */
.L_x_27655:
        /* <DEDUP_REMOVED lines=23> */
.L_x_27662:
        /* <DEDUP_REMOVED lines=13> */
.L_x_27664:
[----:B------:R-:W-:Y:S05]  /*196d0*/  BSYNC.RECONVERGENT B1 ;  /* 0x0000000000017941 */ /* 0x000fea0003800200 */
.L_x_27663:
        /* <DEDUP_REMOVED lines=61> */
.L_x_27661:
[----:B------:R-:W-:Y:S05]  /*19ab0*/  BSYNC.RECONVERGENT B0 ;  /* 0x0000000000007941 */ /* 0x000fea0003800200 */
.L_x_27660:
        /* <DEDUP_REMOVED lines=18> */
.L_x_27667:
        /* <DEDUP_REMOVED lines=15> */
.L_x_27669:
[----:B------:R-:W-:Y:S05]  /*19cd0*/  BSYNC.RECONVERGENT B1 ;  /* 0x0000000000017941 */ /* 0x000fea0003800200 */
.L_x_27668:
        /* <DEDUP_REMOVED lines=61> */
.L_x_27666:
[----:B------:R-:W-:Y:S05]  /*1a0b0*/  BSYNC.RECONVERGENT B0 ;  /* 0x0000000000007941 */ /* 0x000fea0003800200 */
.L_x_27665:
        /* <DEDUP_REMOVED lines=11> */
.L_x_27589:
        /* <DEDUP_REMOVED lines=16> */
.L_x_27673:
        /* <DEDUP_REMOVED lines=13> */
.L_x_27675:
[----:B------:R-:W-:Y:S05]  /*1a340*/  BSYNC.RECONVERGENT B1 ;  /* 0x0000000000017941 */ /* 0x000fea0003800200 */
.L_x_27674:
        /* <DEDUP_REMOVED lines=61> */
.L_x_27672:
[----:B------:R-:W-:Y:S05]  /*1a720*/  BSYNC.RECONVERGENT B0 ;  /* 0x0000000000007941 */ /* 0x000fea0003800200 */
.L_x_27671:
[----:B------:R-:W-:Y:S01]  /*1a730*/  ISETP.NE.AND P2, PT, R22, 0x1, PT ;  /* 0x000000011600780c */ /* 0x000fe20003f45270 */
[----:B------:R-:W-:Y:S01]  /*1a740*/  BSSY.RECONVERGENT B0, `(.L_x_27676) ;  /* 0x000005c000007945 */ /* 0x000fe20003800200 */
[----:B------:R-:W-:Y:S01]  /*1a750*/  I2FP.F32.U32 R2, R20 ;  /* 0x0000001400027245 */ /* 0x000fe20000201000 */
[----:B-----5:R-:W-:Y:S02]  /*1a760*/  HADD2.F32 R21, -RZ, R16.H0_H0 ;  /* 0x20000010ff157230 */ /* 0x020fe40000004100 */
        /* <DEDUP_REMOVED lines=14> */
.L_x_27678:
        /* <DEDUP_REMOVED lines=13> */
.L_x_27680:
[----:B------:R-:W-:Y:S05]  /*1a920*/  BSYNC.RECONVERGENT B1 ;  /* 0x0000000000017941 */ /* 0x000fea0003800200 */
.L_x_27679:
        /* <DEDUP_REMOVED lines=61> */
.L_x_27677:
[----:B------:R-:W-:Y:S05]  /*1ad00*/  BSYNC.RECONVERGENT B0 ;  /* 0x0000000000007941 */ /* 0x000fea0003800200 */
.L_x_27676:
        /* <DEDUP_REMOVED lines=18> */
.L_x_27683:
        /* <DEDUP_REMOVED lines=13> */
.L_x_27685:
[----:B------:R-:W-:Y:S05]  /*1af00*/  BSYNC.RECONVERGENT B1 ;  /* 0x0000000000017941 */ /* 0x000fea0003800200 */
.L_x_27684:
        /* <DEDUP_REMOVED lines=61> */
.L_x_27682:
[----:B------:R-:W-:Y:S05]  /*1b2e0*/  BSYNC.RECONVERGENT B0 ;  /* 0x0000000000007941 */ /* 0x000fea0003800200 */
.L_x_27681:
[----:B------:R-:W-:Y:S01]  /*1b2f0*/  ISETP.NE.AND P2, PT, R22, 0x1, PT ;  /* 0x000000011600780c */ /* 0x000fe20003f45270 */
[----:B------:R-:W-:Y:S01]  /*1b300*/  BSSY.RECONVERGENT B0, `(.L_x_27686) ;  /* 0x000005c000007945 */ /* 0x000fe20003800200 */
[----:B------:R-:W-:Y:S01]  /*1b310*/  I2FP.F32.U32 R2, R2 ;  /* 0x0000000200027245 */ /* 0x000fe20000201000 */
[----:B------:R-:W-:Y:S02]  /*1b320*/  HFMA2 R27, -RZ, RZ, 0, 1.1920928955078125e-07 ;  /* 0x00000002ff1b7431 */ /* 0x000fe400000001ff */
[----:B------:R-:W-:Y:S02]  /*1b330*/  HADD2.F32 R25, -RZ, R17.H0_H0 ;  /* 0x20000011ff197230 */ /* 0x000fe40000004100 */
        /* <DEDUP_REMOVED lines=13> */
.L_x_27688:
        /* <DEDUP_REMOVED lines=13> */
.L_x_27690:
[----:B------:R-:W-:Y:S05]  /*1b4e0*/  BSYNC.RECONVERGENT B1 ;  /* 0x0000000000017941 */ /* 0x000fea0003800200 */
.L_x_27689:
        /* <DEDUP_REMOVED lines=61> */
.L_x_27687:
[----:B------:R-:W-:Y:S05]  /*1b8c0*/  BSYNC.RECONVERGENT B0 ;  /* 0x0000000000007941 */ /* 0x000fea0003800200 */
.L_x_27686:
        /* <DEDUP_REMOVED lines=18> */
.L_x_27693:
        /* <DEDUP_REMOVED lines=13> */
.L_x_27695:
[----:B------:R-:W-:Y:S05]  /*1bac0*/  BSYNC.RECONVERGENT B1 ;  /* 0x0000000000017941 */ /* 0x000fea0003800200 */
.L_x_27694:
        /* <DEDUP_REMOVED lines=61> */
.L_x_27692:
[----:B------:R-:W-:Y:S05]  /*1bea0*/  BSYNC.RECONVERGENT B0 ;  /* 0x0000000000007941 */ /* 0x000fea0003800200 */
.L_x_27691:
        /* <DEDUP_REMOVED lines=17> */
.L_x_27698:
        /* <DEDUP_REMOVED lines=13> */
.L_x_27700:
[----:B------:R-:W-:Y:S05]  /*1c090*/  BSYNC.RECONVERGENT B1 ;  /* 0x0000000000017941 */ /* 0x000fea0003800200 */
.L_x_27699:
        /* <DEDUP_REMOVED lines=61> */
.L_x_27697:
[----:B------:R-:W-:Y:S05]  /*1c470*/  BSYNC.RECONVERGENT B0 ;  /* 0x0000000000007941 */ /* 0x000fea0003800200 */
.L_x_27696:
        /* <DEDUP_REMOVED lines=17> */
.L_x_27703:
        /* <DEDUP_REMOVED lines=13> */
.L_x_27705:
[----:B------:R-:W-:Y:S05]  /*1c660*/  BSYNC.RECONVERGENT B1 ;  /* 0x0000000000017941 */ /* 0x000fea0003800200 */
.L_x_27704:
        /* <DEDUP_REMOVED lines=61> */
.L_x_27702:
[----:B------:R-:W-:Y:S05]  /*1ca40*/  BSYNC.RECONVERGENT B0 ;  /* 0x0000000000007941 */ /* 0x000fea0003800200 */
.L_x_27701:
        /* <DEDUP_REMOVED lines=17> */
.L_x_27708:
        /* <DEDUP_REMOVED lines=13> */
.L_x_27710:
[----:B------:R-:W-:Y:S05]  /*1cc30*/  BSYNC.RECONVERGENT B1 ;  /* 0x0000000000017941 */ /* 0x000fea0003800200 */
.L_x_27709:
        /* <DEDUP_REMOVED lines=61> */
.L_x_27707:
[----:B------:R-:W-:Y:S05]  /*1d010*/  BSYNC.RECONVERGENT B0 ;  /* 0x0000000000007941 */ /* 0x000fea0003800200 */
.L_x_27706:
        /* <DEDUP_REMOVED lines=37> */
.L_x_27670:
[----:B------:R-:W-:Y:S01]  /*1d270*/  SEL R23, RZ, 0x1000000, !P5 ;  /* 0x01000000ff177807 */ /* 0x000fe20006800000 */
[----:B------:R-:W-:Y:S01]  /*1d280*/  IMAD.WIDE.U32 R28, R230, 0x8, R236 ;  /* 0x00000008e61c7825 */ /* 0x000fe200078e00ec */
[----:B------:R-:W-:Y:S01]  /*1d290*/  SEL R22, RZ, 0x10000, !P4 ;  /* 0x00010000ff167807 */ /* 0x000fe20006000000 */
[----:B------:R-:W0:Y:S01]  /*1d2a0*/  @P0 LDC.64 R18, c[0x0][0x398] ;  /* 0x0000e600ff120b82 */ /* 0x000e220000000a00 */
[----:B------:R-:W-:Y:S02]  /*1d2b0*/  SEL R31, RZ, 0x100, !P3 ;  /* 0x00000100ff1f7807 */ /* 0x000fe40005800000 */
[----:B------:R-:W-:Y:S02]  /*1d2c0*/  ISETP.NE.AND P5, PT, R16, RZ, PT ;  /* 0x000000ff1000720c */ /* 0x000fe40003fa5270 */
[----:B------:R-:W-:Y:S02]  /*1d2d0*/  ISETP.NE.AND P4, PT, R24, RZ, PT ;  /* 0x000000ff1800720c */ /* 0x000fe40003f85270 */
[----:B------:R-:W-:Y:S01]  /*1d2e0*/  ISETP.NE.AND P3, PT, R26, RZ, PT ;  /* 0x000000ff1a00720c */ /* 0x000fe20003f65270 */
[----:B------:R-:W-:Y:S01]  /*1d2f0*/  IMAD.WIDE.U32 R26, R230, 0x20, R238 ;  /* 0x00000020e61a7825 */ /* 0x000fe200078e00ee */
[----:B------:R-:W-:Y:S01]  /*1d300*/  ISETP.NE.AND P6, PT, R20, RZ, PT ;  /* 0x000000ff1400720c */ /* 0x000fe20003fc5270 */
[----:B------:R-:W1:Y:S01]  /*1d310*/  @P1 LDC.64 R16, c[0x0][0x3a0] ;  /* 0x0000e800ff101b82 */ /* 0x000e620000000a00 */
[----:B------:R-:W-:-:S02]  /*1d320*/  SEL R2, RZ, 0x1000000, !P3 ;  /* 0x01000000ff027807 */ /* 0x000fc40005800000 */
[----:B------:R-:W-:Y:S01]  /*1d330*/  SEL R21, RZ, 0x10000, !P4 ;  /* 0x00010000ff157807 */ /* 0x000fe20006000000 */
[----:B------:R2:W-:Y:S01]  /*1d340*/  STG.E.128 desc[UR6][R26.64], R56 ;  /* 0x000000381a007986 */ /* 0x0005e2000c101d06 */
[----:B------:R-:W-:Y:S02]  /*1d350*/  SEL R20, RZ, 0x100, !P5 ;  /* 0x00000100ff147807 */ /* 0x000fe40006800000 */
[----:B------:R-:W-:Y:S01]  /*1d360*/  LOP3.LUT R31, R31, R23, R22, 0xfe, !PT ;  /* 0x000000171f1f7212 */ /* 0x000fe200078efe16 */
[----:B------:R2:W-:Y:S01]  /*1d370*/  STG.E.128 desc[UR6][R26.64+0x10], R52 ;  /* 0x000010341a007986 */ /* 0x0005e2000c101d06 */
[----:B------:R-:W-:Y:S01]  /*1d380*/  LOP3.LUT R20, R20, R2, R21, 0xfe, !PT ;  /* 0x0000000214147212 */ /* 0x000fe200078efe15 */
[----:B------:R-:W-:Y:S01]  /*1d390*/  VIADD R2, R234, 0x60 ;  /* 0x00000060ea027836 */ /* 0x000fe20000000000 */
[----:B------:R-:W-:Y:S02]  /*1d3a0*/  SEL R30, RZ, 0x1, !P2 ;  /* 0x00000001ff1e7807 */ /* 0x000fe40005000000 */
[----:B------:R-:W-:Y:S01]  /*1d3b0*/  SEL R21, RZ, 0x1, !P6 ;  /* 0x00000001ff157807 */ /* 0x000fe20007000000 */
[----:B0-----:R-:W-:Y:S01]  /*1d3c0*/  @P0 IMAD.WIDE.U32 R22, R2, 0x10, R18 ;  /* 0x0000001002160825 */ /* 0x001fe200078e0012 */
[----:B------:R-:W-:-:S02]  /*1d3d0*/  LOP3.LUT R31, R31, R30, RZ, 0xfc, !PT ;  /* 0x0000001e1f1f7212 */ /* 0x000fc400078efcff */
[----:B------:R-:W-:Y:S01]  /*1d3e0*/  LOP3.LUT R30, R20, R21, RZ, 0xfc, !PT ;  /* 0x00000015141e7212 */ /* 0x000fe200078efcff */
[----:B------:R-:W-:-:S04]  /*1d3f0*/  IMAD.WIDE.U32 R20, R2, 0x10, R216 ;  /* 0x0000001002147825 */ /* 0x000fc800078e00d8 */
[----:B------:R2:W-:Y:S01]  /*1d400*/  STG.E.64 desc[UR6][R28.64], R30 ;  /* 0x0000001e1c007986 */ /* 0x0005e2000c101b06 */
[----:B-1----:R-:W-:Y:S01]  /*1d410*/  @P1 IMAD.WIDE.U32 R24, R2, 0x20, R16 ;  /* 0x0000002002181825 */ /* 0x002fe200078e0010 */
[----:B------:R-:W-:Y:S06]  /*1d420*/  @!P0 BRA `(.L_x_27711) ;  /* 0x0000000000508947 */ /* 0x000fec0003800000 */
[----:B------:R-:W-:Y:S01]  /*1d430*/  IMAD.U32 R19, R4, 0x10000, RZ ;  /* 0x0001000004137824 */ /* 0x000fe200078e00ff */
[----:B------:R-:W0:Y:S01]  /*1d440*/  LDC.64 R16, c[0x0][0x3b8] ;  /* 0x0000ee00ff107b82 */ /* 0x000e220000000a00 */
[----:B------:R-:W-:Y:S02]  /*1d450*/  LOP3.LUT R18, R3, 0xffff, RZ, 0xc0, !PT ;  /* 0x0000ffff03127812 */ /* 0x000fe400078ec0ff */
[----:B--2---:R-:W-:Y:S02]  /*1d460*/  PRMT R27, R5, 0x7104, RZ ;  /* 0x00007104051b7816 */ /* 0x004fe400000000ff */
        /* <DEDUP_REMOVED lines=16> */
.L_x_27711:
[----:B------:R1:W5:Y:S04]  /*1d570*/  @P0 LDG.E.128 R84, desc[UR6][R22.64] ;  /* 0x0000000616540981 */ /* 0x000368000c1e1d00 */
        /* <DEDUP_REMOVED lines=20> */
.L_x_27715:
        /* <DEDUP_REMOVED lines=13> */
.L_x_27717:
[----:B------:R-:W-:Y:S05]  /*1d790*/  BSYNC.RECONVERGENT B1 ;  /* 0x0000000000017941 */ /* 0x000fea0003800200 */
.L_x_27716:
        /* <DEDUP_REMOVED lines=60> */
.L_x_27714:
[----:B------:R-:W-:Y:S05]  /*1db60*/  BSYNC.RECONVERGENT B0 ;  /* 0x0000000000007941 */ /* 0x000fea0003800200 */
.L_x_27713:
[----:B------:R-:W-:Y:S01]  /*1db70*/  ISETP.NE.AND P2, PT, R5, 0x1, PT ;  /* 0x000000010500780c */ /* 0x000fe20003f45270 */
[----:B------:R-:W-:Y:S01]  /*1db80*/  BSSY.RECONVERGENT B0, `(.L_x_27718) ;  /* 0x000005d000007945 */ /* 0x000fe20003800200 */
[----:B------:R-:W-:Y:S01]  /*1db90*/  I2FP.F32.U32 R0, R3 ;  /* 0x0000000300007245 */ /* 0x000fe20000201000 */
[----:B-----5:R-:W-:Y:S02]  /*1dba0*/  HADD2.F32 R3, -RZ, R16.H0_H0 ;  /* 0x20000010ff037230 */ /* 0x020fe40000004100 */
[----:B------:R-:W-:Y:S02]  /*1dbb0*/  IMAD.MOV.U32 R6, RZ, RZ, 0x2 ;  /* 0x00000002ff067424 */ /* 0x000fe400078e00ff */
        /* <DEDUP_REMOVED lines=14> */
.L_x_27720:
        /* <DEDUP_REMOVED lines=13> */
.L_x_27722:
[----:B------:R-:W-:Y:S05]  /*1dd70*/  BSYNC.RECONVERGENT B1 ;  /* 0x0000000000017941 */ /* 0x000fea0003800200 */
.L_x_27721:
        /* <DEDUP_REMOVED lines=61> */
.L_x_27719:
[----:B------:R-:W-:Y:S05]  /*1e150*/  BSYNC.RECONVERGENT B0 ;  /* 0x0000000000007941 */ /* 0x000fea0003800200 */
.L_x_27718:
[----:B------:R-:W-:Y:S01]  /*1e160*/  I2FP.F32.U32 R4, R4 ;  /* 0x0000000400047245 */ /* 0x000fe20000201000 */
[----:B------:R-:W-:Y:S01]  /*1e170*/  HADD2.F32 R5, -RZ, R84.H0_H0 ;  /* 0x20000054ff057230 */ /* 0x000fe20000004100 */
[----:B------:R-:W-:Y:S01]  /*1e180*/  ISETP.NE.AND P3, PT, R6, 0x1, PT ;  /* 0x000000010600780c */ /* 0x000fe20003f65270 */
[----:B------:R-:W-:Y:S01]  /*1e190*/  BSSY.RECONVERGENT B0, `(.L_x_27723) ;  /* 0x000005f000007945 */ /* 0x000fe20003800200 */
[----:B------:R-:W-:Y:S01]  /*1e1a0*/  FSEL R3, R3, RZ, P4 ;  /* 0x000000ff03037208 */ /* 0x000fe20002000000 */
[----:B------:R-:W-:Y:S01]  /*1e1b0*/  FFMA.FTZ R4, R4, R235, 1.1641532182693481445e-10 ;  /* 0x2f00000004047423 */ /* 0x000fe200000100eb */
[----:B------:R-:W-:-:S04]  /*1e1c0*/  FMUL.FTZ R5, R5, R232 ;  /* 0x000000e805057220 */ /* 0x000fc80000410000 */
        /* <DEDUP_REMOVED lines=16> */
.L_x_27725:
        /* <DEDUP_REMOVED lines=13> */
.L_x_27727:
[----:B------:R-:W-:Y:S05]  /*1e3a0*/  BSYNC.RECONVERGENT B1 ;  /* 0x0000000000017941 */ /* 0x000fea0003800200 */
.L_x_27726:
        /* <DEDUP_REMOVED lines=61> */
.L_x_27724:
[----:B------:R-:W-:Y:S05]  /*1e780*/  BSYNC.RECONVERGENT B0 ;  /* 0x0000000000007941 */ /* 0x000fea0003800200 */
.L_x_27723:
[----:B------:R-:W-:Y:S01]  /*1e790*/  ISETP.NE.AND P2, PT, R5, 0x1, PT ;  /* 0x000000010500780c */ /* 0x000fe20003f45270 */
[----:B------:R-:W-:Y:S01]  /*1e7a0*/  BSSY.RECONVERGENT B0, `(.L_x_27728) ;  /* 0x000005d000007945 */ /* 0x000fe20003800200 */
[----:B------:R-:W-:Y:S01]  /*1e7b0*/  I2FP.F32.U32 R4, R3 ;  /* 0x0000000300047245 */ /* 0x000fe20000201000 */
[----:B------:R-:W-:Y:S02]  /*1e7c0*/  HADD2.F32 R3, -RZ, R16.H1_H1 ;  /* 0x30000010ff037230 */ /* 0x000fe40000004100 */
[----:B------:R-:W-:Y:S02]  /*1e7d0*/  IMAD.MOV.U32 R6, RZ, RZ, 0x2 ;  /* 0x00000002ff067424 */ /* 0x000fe400078e00ff */
[----:B------:R-:W-:Y:S01]  /*1e7e0*/  FFMA.FTZ R4, R4, R235, 1.1641532182693481445e-10 ;  /* 0x2f00000004047423 */ /* 0x000fe200000100eb */
[----:B------:R-:W-:-:S04]  /*1e7f0*/  FMUL.FTZ R3, R3, R232 ;  /* 0x000000e803037220 */ /* 0x000fc80000410000 */
        /* <DEDUP_REMOVED lines=12> */
.L_x_27730:
        /* <DEDUP_REMOVED lines=13> */
.L_x_27732:
[----:B------:R-:W-:Y:S05]  /*1e990*/  BSYNC.RECONVERGENT B1 ;  /* 0x0000000000017941 */ /* 0x000fea0003800200 */
.L_x_27731:
        /* <DEDUP_REMOVED lines=61> */
.L_x_27729:
[----:B------:R-:W-:Y:S05]  /*1ed70*/  BSYNC.RECONVERGENT B0 ;  /* 0x0000000000007941 */ /* 0x000fea0003800200 */
.L_x_27728:
        /* <DEDUP_REMOVED lines=8> */
[----:B------:R-:W-:Y:S01]  /*1ee00*/  IMAD.MOV.U32 R3, RZ, RZ, R12 ;  /* 0x000000ffff037224 */ /* 0x000fe200078e000c */
        /* <DEDUP_REMOVED lines=14> */
.L_x_27735:
        /* <DEDUP_REMOVED lines=13> */
.L_x_27737:
[----:B------:R-:W-:Y:S05]  /*1efc0*/  BSYNC.RECONVERGENT B1 ;  /* 0x0000000000017941 */ /* 0x000fea0003800200 */
.L_x_27736:
        /* <DEDUP_REMOVED lines=61> */
.L_x_27734:
[----:B------:R-:W-:Y:S05]  /*1f3a0*/  BSYNC.RECONVERGENT B0 ;  /* 0x0000000000007941 */ /* 0x000fea0003800200 */
.L_x_27733:
[----:B------:R-:W-:Y:S01]  /*1f3b0*/  ISETP.NE.AND P2, PT, R5, 0x1, PT ;  /* 0x000000010500780c */ /* 0x000fe20003f45270 */
[----:B------:R-:W-:Y:S01]  /*1f3c0*/  BSSY.RECONVERGENT B0, `(.L_x_27738) ;  /* 0x000005d000007945 */ /* 0x000fe20003800200 */
[----:B------:R-:W-:Y:S01]  /*1f3d0*/  I2FP.F32.U32 R4, R3 ;  /* 0x0000000300047245 */ /* 0x000fe20000201000 */
[----:B------:R-:W-:Y:S02]  /*1f3e0*/  HADD2.F32 R3, -RZ, R17.H0_H0 ;  /* 0x20000011ff037230 */ /* 0x000fe40000004100 */
[----:B------:R-:W-:Y:S02]  /*1f3f0*/  HFMA2 R6, -RZ, RZ, 0, 1.1920928955078125e-07 ;  /* 0x00000002ff067431 */ /* 0x000fe400000001ff */
[----:B------:R-:W-:Y:S01]  /*1f400*/  FFMA.FTZ R4, R4, R235, 1.1641532182693481445e-10 ;  /* 0x2f00000004047423 */ /* 0x000fe200000100eb */
[----:B------:R-:W-:-:S04]  /*1f410*/  FMUL.FTZ R3, R3, R232 ;  /* 0x000000e803037220 */ /* 0x000fc80000410000 */
        /* <DEDUP_REMOVED lines=12> */
.L_x_27740:
        /* <DEDUP_REMOVED lines=13> */
.L_x_27742:
[----:B------:R-:W-:Y:S05]  /*1f5b0*/  BSYNC.RECONVERGENT B1 ;  /* 0x0000000000017941 */ /* 0x000fea0003800200 */
.L_x_27741:
        /* <DEDUP_REMOVED lines=61> */
.L_x_27739:
[----:B------:R-:W-:Y:S05]  /*1f990*/  BSYNC.RECONVERGENT B0 ;  /* 0x0000000000007941 */ /* 0x000fea0003800200 */
.L_x_27738:
        /* <DEDUP_REMOVED lines=23> */
.L_x_27745:
        /* <DEDUP_REMOVED lines=13> */
.L_x_27747:
[----:B------:R-:W-:Y:S05]  /*1fbe0*/  BSYNC.RECONVERGENT B1 ;  /* 0x0000000000017941 */ /* 0x000fea0003800200 */
.L_x_27746:
        /* <DEDUP_REMOVED lines=61> */
.L_x_27744:
[----:B------:R-:W-:Y:S05]  /*1ffc0*/  BSYNC.RECONVERGENT B0 ;  /* 0x0000000000007941 */ /* 0x000fea0003800200 */
.L_x_27743:
[----:B------:R-:W-:Y:S01]  /*1ffd0*/  ISETP.NE.AND P2, PT, R5, 0x1, PT ;  /* 0x000000010500780c */ /* 0x000fe20003f45270 */
[----:B------:R-:W-:Y:S01]  /*1ffe0*/  BSSY.RECONVERGENT B0, `(.L_x_27748) ;  /* 0x000005d000007945 */ /* 0x000fe20003800200 */
[----:B------:R-:W-:Y:S01]  /*1fff0*/  I2FP.F32.U32 R4, R3 ;  /* 0x0000000300047245 */ /* 0x000fe20000201000 */
[----:B------:R-:W-:Y:S02]  /*20000*/  HADD2.F32 R3, -RZ, R17.H1_H1 ;  /* 0x30000011ff037230 */ /* 0x000fe40000004100 */
[----:B------:R-:W-:Y:S02]  /*20010*/  IMAD.MOV.U32 R6, RZ, RZ, 0x2 ;  /* 0x00000002ff067424 */ /* 0x000fe400078e00ff */
        /* <DEDUP_REMOVED lines=14> */
.L_x_27750:
        /* <DEDUP_REMOVED lines=13> */
.L_x_27752:
[----:B------:R-:W-:Y:S05]  /*201d0*/  BSYNC.RECONVERGENT B1 ;  /* 0x0000000000017941 */ /* 0x000fea0003800200 */
.L_x_27751:
[----:B------:R-:W-:Y:S01]  /*201e0*/  IMAD.WIDE.U32 R6, R220, -0x326172a9, RZ ;  /* 0xcd9e8d57dc067825 */ /* 0x000fe200078e00ff */
[----:B--2---:R-:W-:Y:S01]  /*201f0*/  LOP3.LUT R26, R11, UR5, R5, 0x96, !PT ;  /* 0x000000050b1a7c12 */ /* 0x004fe2000f8e9605 */
        /* <DEDUP_REMOVED lines=59> */
.L_x_27749:
[----:B------:R-:W-:Y:S05]  /*205b0*/  BSYNC.RECONVERGENT B0 ;  /* 0x0000000000007941 */ /* 0x000fea0003800200 */
.L_x_27748:
[----:B------:R-:W-:Y:S01]  /*205c0*/  I2FP.F32.U32 R4, R4 ;  /* 0x0000000400047245 */ /* 0x000fe20000201000 */
[----:B------:R-:W-:Y:S01]  /*205d0*/  HADD2.F32 R5, -RZ, R85.H1_H1 ;  /* 0x30000055ff057230 */ /* 0x000fe20000004100 */
[----:B------:R-:W-:Y:S03]  /*205e0*/  BSSY.RECONVERGENT B0, `(.L_x_27753) ;  /* 0x0000060000007945 */ /* 0x000fe60003800200 */
[----:B------:R-:W-:Y:S01]  /*205f0*/  FFMA.FTZ R4, R4, R235, 1.1641532182693481445e-10 ;  /* 0x2f00000004047423 */ /* 0x000fe200000100eb */
[----:B------:R-:W-:-:S04]  /*20600*/  FMUL.FTZ R5, R5, R232 ;  /* 0x000000e805057220 */ /* 0x000fc80000410000 */
[----:B------:R-:W-:Y:S02]  /*20610*/  FSETP.GTU.FTZ.AND P2, PT, R4, R233, PT ;  /* 0x000000e90400720b */ /* 0x000fe40003f5c000 */
[----:B------:R-:W-:Y:S01]  /*20620*/  FSEL R4, R3, RZ, P4 ;  /* 0x000000ff03047208 */ /* 0x000fe20002000000 */
[----:B------:R-:W-:Y:S01]  /*20630*/  IMAD.MOV.U32 R3, RZ, RZ, R12 ;  /* 0x000000ffff037224 */ /* 0x000fe200078e000c */
        /* <DEDUP_REMOVED lines=15> */
.L_x_27755:
        /* <DEDUP_REMOVED lines=13> */
.L_x_27757:
[----:B------:R-:W-:Y:S05]  /*20800*/  BSYNC.RECONVERGENT B1 ;  /* 0x0000000000017941 */ /* 0x000fea0003800200 */
.L_x_27756:
        /* <DEDUP_REMOVED lines=61> */
.L_x_27754:
[----:B------:R-:W-:Y:S05]  /*20be0*/  BSYNC.RECONVERGENT B0 ;  /* 0x0000000000007941 */ /* 0x000fea0003800200 */
.L_x_27753:
[----:B------:R-:W-:Y:S01]  /*20bf0*/  ISETP.NE.AND P3, PT, R5, 0x1, PT ;  /* 0x000000010500780c */ /* 0x000fe20003f65270 */
[----:B------:R-:W-:Y:S01]  /*20c00*/  BSSY.RECONVERGENT B0, `(.L_x_27758) ;  /* 0x000005c000007945 */ /* 0x000fe20003800200 */
[----:B------:R-:W-:Y:S01]  /*20c10*/  I2FP.F32.U32 R4, R3 ;  /* 0x0000000300047245 */ /* 0x000fe20000201000 */
[----:B------:R-:W-:Y:S02]  /*20c20*/  HADD2.F32 R3, -RZ, R18.H0_H0 ;  /* 0x20000012ff037230 */ /* 0x000fe40000004100 */
[----:B------:R-:W-:Y:S02]  /*20c30*/  IMAD.MOV.U32 R17, RZ, RZ, 0x2 ;  /* 0x00000002ff117424 */ /* 0x000fe400078e00ff */
[----:B------:R-:W-:Y:S01]  /*20c40*/  FFMA.FTZ R4, R4, R235, 1.1641532182693481445e-10 ;  /* 0x2f00000004047423 */ /* 0x000fe200000100eb */
[----:B------:R-:W-:-:S04]  /*20c50*/  FMUL.FTZ R3, R3, R232 ;  /* 0x000000e803037220 */ /* 0x000fc80000410000 */
        /* <DEDUP_REMOVED lines=11> */
.L_x_27760:
        /* <DEDUP_REMOVED lines=13> */
.L_x_27762:
[----:B------:R-:W-:Y:S05]  /*20de0*/  BSYNC.RECONVERGENT B1 ;  /* 0x0000000000017941 */ /* 0x000fea0003800200 */
.L_x_27761:
[----:B------:R-:W-:Y:S01]  /*20df0*/  IMAD.WIDE.U32 R14, R220, -0x326172a9, RZ ;  /* 0xcd9e8d57dc0e7825 */ /* 0x000fe200078e00ff */
[----:B--2---:R-:W-:Y:S01]  /*20e00*/  LOP3.LUT R28, R11, UR5, R5, 0x96, !PT ;  /* 0x000000050b1c7c12 */ /* 0x004fe2000f8e9605 */
        /* <DEDUP_REMOVED lines=59> */
.L_x_27759:
[----:B------:R-:W-:Y:S05]  /*211c0*/  BSYNC.RECONVERGENT B0 ;  /* 0x0000000000007941 */ /* 0x000fea0003800200 */
.L_x_27758:
        /* <DEDUP_REMOVED lines=23> */
.L_x_27765:
        /* <DEDUP_REMOVED lines=13> */
.L_x_27767:
[----:B------:R-:W-:Y:S05]  /*21410*/  BSYNC.RECONVERGENT B1 ;  /* 0x0000000000017941 */ /* 0x000fea0003800200 */
.L_x_27766:
[----:B------:R-:W-:Y:S01]  /*21420*/  IMAD.WIDE.U32 R14, R220, -0x326172a9, RZ ;  /* 0xcd9e8d57dc0e7825 */ /* 0x000fe200078e00ff */
[----:B--2---:R-:W-:Y:S01]  /*21430*/  LOP3.LUT R28, R11, UR5, R5, 0x96, !PT ;  /* 0x000000050b1c7c12 */ /* 0x004fe2000f8e9605 */
        /* <DEDUP_REMOVED lines=59> */
.L_x_27764:
[----:B------:R-:W-:Y:S05]  /*217f0*/  BSYNC.RECONVERGENT B0 ;  /* 0x0000000000007941 */ /* 0x000fea0003800200 */
.L_x_27763:
[----:B------:R-:W-:Y:S01]  /*21800*/  ISETP.NE.AND P4, PT, R21, 0x1, PT ;  /* 0x000000011500780c */ /* 0x000fe20003f85270 */
[----:B------:R-:W-:Y:S01]  /*21810*/  BSSY.RECONVERGENT B0, `(.L_x_27768) ;  /* 0x000005c000007945 */ /* 0x000fe20003800200 */
[----:B------:R-:W-:Y:S01]  /*21820*/  I2FP.F32.U32 R4, R3 ;  /* 0x0000000300047245 */ /* 0x000fe20000201000 */
[----:B------:R-:W-:Y:S02]  /*21830*/  HADD2.F32 R3, -RZ, R18.H1_H1 ;  /* 0x30000012ff037230 */ /* 0x000fe40000004100 */
        /* <DEDUP_REMOVED lines=14> */
.L_x_27770:
        /* <DEDUP_REMOVED lines=13> */
.L_x_27772:
[----:B------:R-:W-:Y:S05]  /*219f0*/  BSYNC.RECONVERGENT B1 ;  /* 0x0000000000017941 */ /* 0x000fea0003800200 */
.L_x_27771:
        /* <DEDUP_REMOVED lines=61> */
.L_x_27769:
[----:B------:R-:W-:Y:S05]  /*21dd0*/  BSYNC.RECONVERGENT B0 ;  /* 0x0000000000007941 */ /* 0x000fea0003800200 */
.L_x_27768:
        /* <DEDUP_REMOVED lines=23> */
.L_x_27775:
        /* <DEDUP_REMOVED lines=13> */
.L_x_27777:
[----:B------:R-:W-:Y:S05]  /*22020*/  BSYNC.RECONVERGENT B1 ;  /* 0x0000000000017941 */ /* 0x000fea0003800200 */
.L_x_27776:
[----:B--2---:R-:W-:Y:S01]  /*22030*/  IMAD.WIDE.U32 R26, R220, -0x326172a9, RZ ;  /* 0xcd9e8d57dc1a7825 */ /* 0x004fe200078e00ff */
        /* <DEDUP_REMOVED lines=60> */
.L_x_27774:
[----:B------:R-:W-:Y:S05]  /*22400*/  BSYNC.RECONVERGENT B0 ;  /* 0x0000000000007941 */ /* 0x000fea0003800200 */
.L_x_27773:
[----:B------:R-:W-:Y:S01]  /*22410*/  ISETP.NE.AND P5, PT, R18, 0x1, PT ;  /* 0x000000011200780c */ /* 0x000fe20003fa5270 */
[----:B------:R-:W-:Y:S01]  /*22420*/  BSSY.RECONVERGENT B0, `(.L_x_27778) ;  /* 0x000005c000007945 */ /* 0x000fe20003800200 */
[----:B------:R-:W-:Y:S01]  /*22430*/  I2FP.F32.U32 R4, R3 ;  /* 0x0000000300047245 */ /* 0x000fe20000201000 */
[----:B------:R-:W-:Y:S02]  /*22440*/  HADD2.F32 R3, -RZ, R19.H0_H0 ;  /* 0x20000013ff037230 */ /* 0x000fe40000004100 */
        /* <DEDUP_REMOVED lines=14> */
.L_x_27780:
        /* <DEDUP_REMOVED lines=13> */
.L_x_27782:
[----:B------:R-:W-:Y:S05]  /*22600*/  BSYNC.RECONVERGENT B1 ;  /* 0x0000000000017941 */ /* 0x000fea0003800200 */
.L_x_27781:
[----:B--2---:R-:W-:Y:S01]  /*22610*/  IMAD.WIDE.U32 R26, R220, -0x326172a9, RZ ;  /* 0xcd9e8d57dc1a7825 */ /* 0x004fe200078e00ff */
        /* <DEDUP_REMOVED lines=60> */
.L_x_27779:
[----:B------:R-:W-:Y:S05]  /*229e0*/  BSYNC.RECONVERGENT B0 ;  /* 0x0000000000007941 */ /* 0x000fea0003800200 */
.L_x_27778:
        /* <DEDUP_REMOVED lines=23> */
.L_x_27785:
        /* <DEDUP_REMOVED lines=13> */
.L_x_27787:
[----:B------:R-:W-:Y:S05]  /*22c30*/  BSYNC.RECONVERGENT B1 ;  /* 0x0000000000017941 */ /* 0x000fea0003800200 */
.L_x_27786:
        /* <DEDUP_REMOVED lines=61> */
.L_x_27784:
[----:B------:R-:W-:Y:S05]  /*23010*/  BSYNC.RECONVERGENT B0 ;  /* 0x0000000000007941 */ /* 0x000fea0003800200 */
.L_x_27783:
[----:B------:R-:W-:Y:S01]  /*23020*/  ISETP.NE.AND P6, PT, R23, 0x1, PT ;  /* 0x000000011700780c */ /* 0x000fe20003fc5270 */
[----:B------:R-:W-:Y:S01]  /*23030*/  BSSY.RECONVERGENT B0, `(.L_x_27788) ;  /* 0x000005e000007945 */ /* 0x000fe20003800200 */
[----:B------:R-:W-:Y:S01]  /*23040*/  I2FP.F32.U32 R18, R3 ;  /* 0x0000000300127245 */ /* 0x000fe20000201000 */
[----:B------:R-:W-:Y:S01]  /*23050*/  HADD2.F32 R3, -RZ, R19.H1_H1 ;  /* 0x30000013ff037230 */ /* 0x000fe20000004100 */
        /* <DEDUP_REMOVED lines=14> */
.L_x_27790:
        /* <DEDUP_REMOVED lines=15> */
.L_x_27792:
[----:B------:R-:W-:Y:S05]  /*23230*/  BSYNC.RECONVERGENT B1 ;  /* 0x0000000000017941 */ /* 0x000fea0003800200 */
.L_x_27791:
        /* <DEDUP_REMOVED lines=61> */
.L_x_27789:
[----:B------:R-:W-:Y:S05]  /*23610*/  BSYNC.RECONVERGENT B0 ;  /* 0x0000000000007941 */ /* 0x000fea0003800200 */
.L_x_27788:
        /* <DEDUP_REMOVED lines=8> */
[----:B------:R-:W-:Y:S01]  /*236a0*/  FADD.FTZ R47, R47, R18 ;  /* 0x000000122f2f7221 */ /* 0x000fe20000010000 */
[----:B------:R-:W-:-:S03]  /*236b0*/  PRMT R3, R17, 0x7610, R3 ;  /* 0x0000761011037816 */ /* 0x000fc60000000003 */
[----:B------:R-:W-:Y:S01]  /*236c0*/  @P1 FADD.FTZ R47, R79, R47 ;  /* 0x0000002f4f2f1221 */ /* 0x000fe20000010000 */
[----:B------:R-:W-:Y:S06]  /*236d0*/  BRA `(.L_x_27793) ;  /* 0x00000030003c7947 */ /* 0x000fec0003800000 */
.L_x_27712:
        /* <DEDUP_REMOVED lines=16> */
.L_x_27796:
        /* <DEDUP_REMOVED lines=13> */
.L_x_27798:
[----:B------:R-:W-:Y:S05]  /*238b0*/  BSYNC.RECONVERGENT B1 ;  /* 0x0000000000017941 */ /* 0x000fea0003800200 */
.L_x_27797:
        /* <DEDUP_REMOVED lines=60> */
.L_x_27795:
[----:B------:R-:W-:Y:S05]  /*23c80*/  BSYNC.RECONVERGENT B0 ;  /* 0x0000000000007941 */ /* 0x000fea0003800200 */
.L_x_27794:
[----:B------:R-:W-:Y:S01]  /*23c90*/  ISETP.NE.AND P2, PT, R23, 0x1, PT ;  /* 0x000000011700780c */ /* 0x000fe20003f45270 */
[----:B------:R-:W-:Y:S01]  /*23ca0*/  BSSY.RECONVERGENT B0, `(.L_x_27799) ;  /* 0x000005c000007945 */ /* 0x000fe20003800200 */
[----:B------:R-:W-:Y:S01]  /*23cb0*/  I2FP.F32.U32 R0, R20 ;  /* 0x0000001400007245 */ /* 0x000fe20000201000 */
        /* <DEDUP_REMOVED lines=15> */
.L_x_27801:
        /* <DEDUP_REMOVED lines=13> */
.L_x_27803:
[----:B------:R-:W-:Y:S05]  /*23e80*/  BSYNC.RECONVERGENT B1 ;  /* 0x0000000000017941 */ /* 0x000fea0003800200 */
.L_x_27802:
        /* <DEDUP_REMOVED lines=61> */
.L_x_27800:
[----:B------:R-:W-:Y:S05]  /*24260*/  BSYNC.RECONVERGENT B0 ;  /* 0x0000000000007941 */ /* 0x000fea0003800200 */
.L_x_27799:
[----:B------:R-:W-:Y:S01]  /*24270*/  ISETP.NE.AND P2, PT, R24, 0x1, PT ;  /* 0x000000011800780c */ /* 0x000fe20003f45270 */
[----:B------:R-:W-:Y:S01]  /*24280*/  BSSY.RECONVERGENT B0, `(.L_x_27804) ;  /* 0x000005c000007945 */ /* 0x000fe20003800200 */
[----:B------:R-:W-:Y:S01]  /*24290*/  I2FP.F32.U32 R20, R20 ;  /* 0x0000001400147245 */ /* 0x000fe20000201000 */
[----:B------:R-:W-:Y:S02]  /*242a0*/  HADD2.F32 R23, -RZ, R16.H1_H1 ;  /* 0x30000010ff177230 */ /* 0x000fe40000004100 */
[----:B--2---:R-:W-:Y:S02]  /*242b0*/  IMAD.MOV.U32 R26, RZ, RZ, 0x2 ;  /* 0x00000002ff1a7424 */ /* 0x004fe400078e00ff */
        /* <DEDUP_REMOVED lines=13> */
.L_x_27806:
        /* <DEDUP_REMOVED lines=13> */
.L_x_27808:
[----:B------:R-:W-:Y:S05]  /*24460*/  BSYNC.RECONVERGENT B1 ;  /* 0x0000000000017941 */ /* 0x000fea0003800200 */
.L_x_27807:
        /* <DEDUP_REMOVED lines=61> */
.L_x_27805:
[----:B------:R-:W-:Y:S05]  /*24840*/  BSYNC.RECONVERGENT B0 ;  /* 0x0000000000007941 */ /* 0x000fea0003800200 */
.L_x_27804:
        /* <DEDUP_REMOVED lines=18> */
.L_x_27811:
        /* <DEDUP_REMOVED lines=13> */
.L_x_27813:
[----:B------:R-:W-:Y:S05]  /*24a40*/  BSYNC.RECONVERGENT B1 ;  /* 0x0000000000017941 */ /* 0x000fea0003800200 */
.L_x_27812:
        /* <DEDUP_REMOVED lines=61> */
.L_x_27810:
[----:B------:R-:W-:Y:S05]  /*24e20*/  BSYNC.RECONVERGENT B0 ;  /* 0x0000000000007941 */ /* 0x000fea0003800200 */
.L_x_27809:
[----:B------:R-:W-:Y:S01]  /*24e30*/  ISETP.NE.AND P2, PT, R27, 0x1, PT ;  /* 0x000000011b00780c */ /* 0x000fe20003f45270 */
[----:B------:R-:W-:Y:S01]  /*24e40*/  BSSY.RECONVERGENT B0, `(.L_x_27814) ;  /* 0x000005c000007945 */ /* 0x000fe20003800200 */
[----:B------:R-:W-:Y:S01]  /*24e50*/  I2FP.F32.U32 R24, R24 ;  /* 0x0000001800187245 */ /* 0x000fe20000201000 */
[----:B------:R-:W-:Y:S01]  /*24e60*/  HADD2.F32 R17, -RZ, R17.H1_H1 ;  /* 0x30000011ff117230 */ /* 0x000fe20000004100 */
        /* <DEDUP_REMOVED lines=14> */
.L_x_27816:
        /* <DEDUP_REMOVED lines=13> */
.L_x_27818:
[----:B------:R-:W-:Y:S05]  /*25020*/  BSYNC.RECONVERGENT B1 ;  /* 0x0000000000017941 */ /* 0x000fea0003800200 */
.L_x_27817:
        /* <DEDUP_REMOVED lines=61> */
.L_x_27815:
[----:B------:R-:W-:Y:S05]  /*25400*/  BSYNC.RECONVERGENT B0 ;  /* 0x0000000000007941 */ /* 0x000fea0003800200 */
.L_x_27814:
        /* <DEDUP_REMOVED lines=17> */
.L_x_27821:
        /* <DEDUP_REMOVED lines=13> */
.L_x_27823:
[----:B------:R-:W-:Y:S05]  /*255f0*/  BSYNC.RECONVERGENT B1 ;  /* 0x0000000000017941 */ /* 0x000fea0003800200 */
.L_x_27822:
        /* <DEDUP_REMOVED lines=61> */
.L_x_27820:
[----:B------:R-:W-:Y:S05]  /*259d0*/  BSYNC.RECONVERGENT B0 ;  /* 0x0000000000007941 */ /* 0x000fea0003800200 */
.L_x_27819:
        /* <DEDUP_REMOVED lines=17> */
.L_x_27826:
        /* <DEDUP_REMOVED lines=13> */
.L_x_27828:
[----:B------:R-:W-:Y:S05]  /*25bc0*/  BSYNC.RECONVERGENT B1 ;  /* 0x0000000000017941 */ /* 0x000fea0003800200 */
.L_x_27827:
        /* <DEDUP_REMOVED lines=61> */
.L_x_27825:
[----:B------:R-:W-:Y:S05]  /*25fa0*/  BSYNC.RECONVERGENT B0 ;  /* 0x0000000000007941 */ /* 0x000fea0003800200 */
.L_x_27824:
        /* <DEDUP_REMOVED lines=17> */
.L_x_27831:
        /* <DEDUP_REMOVED lines=13> */
.L_x_27833:
[----:B------:R-:W-:Y:S05]  /*26190*/  BSYNC.RECONVERGENT B1 ;  /* 0x0000000000017941 */ /* 0x000fea0003800200 */
.L_x_27832:
        /* <DEDUP_REMOVED lines=58> */
[----:B------:R-:W-:Y:S01]  /*26540*/  LOP3.LUT R15, R36, UR15, R33, 0x96, !PT ;  /* 0x0000000f240f7c12 */ /* 0x000fe2000f8e9621 */
[----:B------:R-:W-:Y:S01]  /*26550*/  IMAD.MOV.U32 R22, RZ, RZ, R30 ;  /* 0x000000ffff167224 */ /* 0x000fe200078e001e */
[----:B------:R-:W-:-:S07]  /*26560*/  LOP3.LUT R14, R14, UR16, R31, 0x96, !PT ;  /* 0x000000100e0e7c12 */ /* 0x000fce000f8e961f */
.L_x_27830:
[----:B------:R-:W-:Y:S05]  /*26570*/  BSYNC.RECONVERGENT B0 ;  /* 0x0000000000007941 */ /* 0x000fea0003800200 */
.L_x_27829:
        /* <DEDUP_REMOVED lines=37> */
.L_x_27793:
[----:B------:R-:W-:Y:S01]  /*267d0*/  SEL R23, RZ, 0x1000000, !P5 ;  /* 0x01000000ff177807 */ /* 0x000fe20006800000 */
[C---:B--2---:R-:W-:Y:S01]  /*267e0*/  IMAD.WIDE.U32 R26, R2.reuse, 0x20, R238 ;  /* 0x00000020021a7825 */ /* 0x044fe200078e00ee */
[----:B------:R-:W-:Y:S02]  /*267f0*/  SEL R18, RZ, 0x10000, !P4 ;  /* 0x00010000ff127807 */ /* 0x000fe40006000000 */
[----:B------:R-:W-:Y:S01]  /*26800*/  SEL R19, RZ, 0x100, !P3 ;  /* 0x00000100ff137807 */ /* 0x000fe20005800000 */
[----:B------:R-:W-:Y:S01]  /*26810*/  IMAD.WIDE.U32 R28, R2, 0x8, R236 ;  /* 0x00000008021c7825 */ /* 0x000fe200078e00ec */
[----:B------:R-:W-:Y:S01]  /*26820*/  ISETP.NE.AND P5, PT, R16, RZ, PT ;  /* 0x000000ff1000720c */ /* 0x000fe20003fa5270 */
[----:B------:R0:W-:Y:S01]  /*26830*/  STG.E.128 desc[UR6][R26.64], R48 ;  /* 0x000000301a007986 */ /* 0x0001e2000c101d06 */
[----:B------:R-:W-:Y:S02]  /*26840*/  ISETP.NE.AND P4, PT, R20, RZ, PT ;  /* 0x000000ff1400720c */ /* 0x000fe40003f85270 */
[----:B------:R-:W-:Y:S01]  /*26850*/  ISETP.NE.AND P3, PT, R24, RZ, PT ;  /* 0x000000ff1800720c */ /* 0x000fe20003f65270 */
[----:B------:R-:W1:Y:S01]  /*26860*/  @P0 LDC.64 R20, c[0x0][0x398] ;  /* 0x0000e600ff140b82 */ /* 0x000e620000000a00 */
[----:B------:R-:W-:Y:S01]  /*26870*/  ISETP.NE.AND P6, PT, R0, RZ, PT ;  /* 0x000000ff0000720c */ /* 0x000fe20003fc5270 */
[----:B------:R0:W-:Y:S01]  /*26880*/  STG.E.128 desc[UR6][R26.64+0x10], R44 ;  /* 0x0000102c1a007986 */ /* 0x0001e2000c101d06 */
[----:B------:R-:W-:-:S02]  /*26890*/  SEL R0, RZ, 0x1000000, !P3 ;  /* 0x01000000ff007807 */ /* 0x000fc40005800000 */
[----:B------:R-:W-:Y:S02]  /*268a0*/  SEL R17, RZ, 0x10000, !P4 ;  /* 0x00010000ff117807 */ /* 0x000fe40006000000 */
[----:B------:R-:W-:Y:S01]  /*268b0*/  SEL R16, RZ, 0x100, !P5 ;  /* 0x00000100ff107807 */ /* 0x000fe20006800000 */
[----:B------:R-:W2:Y:S01]  /*268c0*/  @P1 LDC.64 R24, c[0x0][0x3a0] ;  /* 0x0000e800ff181b82 */ /* 0x000ea20000000a00 */
[----:B------:R-:W-:Y:S02]  /*268d0*/  LOP3.LUT R19, R19, R23, R18, 0xfe, !PT ;  /* 0x0000001713137212 */ /* 0x000fe400078efe12 */
[----:B------:R-:W-:Y:S01]  /*268e0*/  LOP3.LUT R16, R16, R0, R17, 0xfe, !PT ;  /* 0x0000000010107212 */ /* 0x000fe200078efe11 */
[----:B------:R-:W-:Y:S01]  /*268f0*/  VIADD R0, R234, 0x80 ;  /* 0x00000080ea007836 */ /* 0x000fe20000000000 */
[----:B------:R-:W-:Y:S02]  /*26900*/  SEL R18, RZ, 0x1, !P2 ;  /* 0x00000001ff127807 */ /* 0x000fe40005000000 */
[----:B------:R-:W-:-:S02]  /*26910*/  SEL R17, RZ, 0x1, !P6 ;  /* 0x00000001ff117807 */ /* 0x000fc40007000000 */
[----:B------:R-:W-:Y:S02]  /*26920*/  LOP3.LUT R19, R19, R18, RZ, 0xfc, !PT ;  /* 0x0000001213137212 */ /* 0x000fe400078efcff */
[----:B------:R-:W-:Y:S01]  /*26930*/  LOP3.LUT R18, R16, R17, RZ, 0xfc, !PT ;  /* 0x0000001110127212 */ /* 0x000fe200078efcff */
[----:B------:R-:W-:-:S04]  /*26940*/  IMAD.WIDE.U32 R16, R0, 0x10, R216 ;  /* 0x0000001000107825 */ /* 0x000fc800078e00d8 */
[----:B------:R0:W-:Y:S01]  /*26950*/  STG.E.64 desc[UR6][R28.64], R18 ;  /* 0x000000121c007986 */ /* 0x0001e2000c101b06 */
[----:B-1----:R-:W-:-:S04]  /*26960*/  @P0 IMAD.WIDE.U32 R20, R0, 0x10, R20 ;  /* 0x0000001000140825 */ /* 0x002fc800078e0014 */
[----:B--2---:R-:W-:Y:S01]  /*26970*/  @P1 IMAD.WIDE.U32 R24, R0, 0x20, R24 ;  /* 0x0000002000181825 */ /* 0x004fe200078e0018 */
[----:B0-----:R-:W-:Y:S06]  /*26980*/  @!P0 BRA `(.L_x_27834) ;  /* 0x0000000000508947 */ /* 0x001fec0003800000 */
        /* <DEDUP_REMOVED lines=20> */
.L_x_27834:
[----:B------:R1:W5:Y:S04]  /*26ad0*/  @P0 LDG.E.128 R84, desc[UR6][R20.64] ;  /* 0x0000000614540981 */ /* 0x000368000c1e1d00 */
[----:B------:R1:W5:Y:S04]  /*26ae0*/  @P1 LDG.E.128 R80, desc[UR6][R24.64] ;  /* 0x0000000618501981 */ /* 0x000368000c1e1d00 */
[----:B------:R1:W5:Y:S04]  /*26af0*/  @P1 LDG.E.128 R76, desc[UR6][R24.64+0x10] ;  /* 0x00001006184c1981 */ /* 0x000368000c1e1d00 */
[----:B0-----:R-:W5:Y:S01]  /*26b00*/  LDG.E.128 R16, desc[UR6][R16.64] ;  /* 0x0000000610107981 */ /* 0x001f62000c1e1d00 */
        /* <DEDUP_REMOVED lines=17> */
.L_x_27838:
        /* <DEDUP_REMOVED lines=13> */
.L_x_27840:
[----:B------:R-:W-:Y:S05]  /*26cf0*/  BSYNC.RECONVERGENT B1 ;  /* 0x0000000000017941 */ /* 0x000fea0003800200 */
.L_x_27839:
        /* <DEDUP_REMOVED lines=60> */
.L_x_27837:
[----:B------:R-:W-:Y:S05]  /*270c0*/  BSYNC.RECONVERGENT B0 ;  /* 0x0000000000007941 */ /* 0x000fea0003800200 */
.L_x_27836:
        /* <DEDUP_REMOVED lines=19> */
.L_x_27843:
        /* <DEDUP_REMOVED lines=13> */
.L_x_27845:
[----:B------:R-:W-:Y:S05]  /*272d0*/  BSYNC.RECONVERGENT B1 ;  /* 0x0000000000017941 */ /* 0x000fea0003800200 */
.L_x_27844:
        /* <DEDUP_REMOVED lines=61> */
.L_x_27842:
[----:B------:R-:W-:Y:S05]  /*276b0*/  BSYNC.RECONVERGENT B0 ;  /* 0x0000000000007941 */ /* 0x000fea0003800200 */
.L_x_27841:
        /* <DEDUP_REMOVED lines=23> */
.L_x_27848:
        /* <DEDUP_REMOVED lines=13> */
.L_x_27850:
[----:B------:R-:W-:Y:S05]  /*27900*/  BSYNC.RECONVERGENT B1 ;  /* 0x0000000000017941 */ /* 0x000fea0003800200 */
.L_x_27849:
        /* <DEDUP_REMOVED lines=61> */
.L_x_27847:
[----:B------:R-:W-:Y:S05]  /*27ce0*/  BSYNC.RECONVERGENT B0 ;  /* 0x0000000000007941 */ /* 0x000fea0003800200 */
.L_x_27846:
        /* <DEDUP_REMOVED lines=19> */
.L_x_27853:
        /* <DEDUP_REMOVED lines=13> */
.L_x_27855:
[----:B------:R-:W-:Y:S05]  /*27ef0*/  BSYNC.RECONVERGENT B1 ;  /* 0x0000000000017941 */ /* 0x000fea0003800200 */
.L_x_27854:
        /* <DEDUP_REMOVED lines=61> */
.L_x_27852:
[----:B------:R-:W-:Y:S05]  /*282d0*/  BSYNC.RECONVERGENT B0 ;  /* 0x0000000000007941 */ /* 0x000fea0003800200 */
.L_x_27851:
        /* <DEDUP_REMOVED lines=23> */
.L_x_27858:
        /* <DEDUP_REMOVED lines=13> */
.L_x_27860:
[----:B------:R-:W-:Y:S05]  /*28520*/  BSYNC.RECONVERGENT B1 ;  /* 0x0000000000017941 */ /* 0x000fea0003800200 */
.L_x_27859:
        /* <DEDUP_REMOVED lines=61> */
.L_x_27857:
[----:B------:R-:W-:Y:S05]  /*28900*/  BSYNC.RECONVERGENT B0 ;  /* 0x0000000000007941 */ /* 0x000fea0003800200 */
.L_x_27856:
        /* <DEDUP_REMOVED lines=19> */
.L_x_27863:
        /* <DEDUP_REMOVED lines=13> */
.L_x_27865:
[----:B------:R-:W-:Y:S05]  /*28b10*/  BSYNC.RECONVERGENT B1 ;  /* 0x0000000000017941 */ /* 0x000fea0003800200 */
.L_x_27864:
        /* <DEDUP_REMOVED lines=61> */
.L_x_27862:
[----:B------:R-:W-:Y:S05]  /*28ef0*/  BSYNC.RECONVERGENT B0 ;  /* 0x0000000000007941 */ /* 0x000fea0003800200 */
.L_x_27861:
        /* <DEDUP_REMOVED lines=23> */
.L_x_27868:
        /* <DEDUP_REMOVED lines=13> */
.L_x_27870:
[----:B------:R-:W-:Y:S05]  /*29140*/  BSYNC.RECONVERGENT B1 ;  /* 0x0000000000017941 */ /* 0x000fea0003800200 */
.L_x_27869:
        /* <DEDUP_REMOVED lines=61> */
.L_x_27867:
[----:B------:R-:W-:Y:S05]  /*29520*/  BSYNC.RECONVERGENT B0 ;  /* 0x0000000000007941 */ /* 0x000fea0003800200 */
.L_x_27866:
[----:B------:R-:W-:Y:S01]  /*29530*/  ISETP.NE.AND P2, PT, R7, 0x1, PT ;  /* 0x000000010700780c */ /* 0x000fe20003f45270 */
[----:B------:R-:W-:Y:S01]  /*29540*/  BSSY.RECONVERGENT B0, `(.L_x_27871) ;  /* 0x000005d000007945 */ /* 0x000fe20003800200 */
[----:B------:R-:W-:Y:S01]  /*29550*/  I2FP.F32.U32 R4, R3 ;  /* 0x0000000300047245 */ /* 0x000fe20000201000 */
[----:B------:R-:W-:Y:S02]  /*29560*/  HADD2.F32 R3, -RZ, R17.H1_H1 ;  /* 0x30000011ff037230 */ /* 0x000fe40000004100 */
        /* <DEDUP_REMOVED lines=15> */
.L_x_27873:
        /* <DEDUP_REMOVED lines=13> */
.L_x_27875:
[----:B------:R-:W-:Y:S05]  /*29730*/  BSYNC.RECONVERGENT B1 ;  /* 0x0000000000017941 */ /* 0x000fea0003800200 */
.L_x_27874:
        /* <DEDUP_REMOVED lines=61> */
.L_x_27872:
[----:B------:R-:W-:Y:S05]  /*29b10*/  BSYNC.RECONVERGENT B0 ;  /* 0x0000000000007941 */ /* 0x000fea0003800200 */
.L_x_27871:
        /* <DEDUP_REMOVED lines=23> */
.L_x_27878:
        /* <DEDUP_REMOVED lines=13> */
.L_x_27880:
[----:B------:R-:W-:Y:S05]  /*29d60*/  BSYNC.RECONVERGENT B1 ;  /* 0x0000000000017941 */ /* 0x000fea0003800200 */
.L_x_27879:
        /* <DEDUP_REMOVED lines=61> */
.L_x_27877:
[----:B------:R-:W-:Y:S05]  /*2a140*/  BSYNC.RECONVERGENT B0 ;  /* 0x0000000000007941 */ /* 0x000fea0003800200 */
.L_x_27876:
        /* <DEDUP_REMOVED lines=18> */
.L_x_27883:
        /* <DEDUP_REMOVED lines=13> */
.L_x_27885:
[----:B------:R-:W-:Y:S05]  /*2a340*/  BSYNC.RECONVERGENT B1 ;  /* 0x0000000000017941 */ /* 0x000fea0003800200 */
.L_x_27884:
        /* <DEDUP_REMOVED lines=61> */
.L_x_27882:
[----:B------:R-:W-:Y:S05]  /*2a720*/  BSYNC.RECONVERGENT B0 ;  /* 0x0000000000007941 */ /* 0x000fea0003800200 */
.L_x_27881:
        /* <DEDUP_REMOVED lines=23> */
.L_x_27888:
        /* <DEDUP_REMOVED lines=13> */
.L_x_27890:
[----:B------:R-:W-:Y:S05]  /*2a970*/  BSYNC.RECONVERGENT B1 ;  /* 0x0000000000017941 */ /* 0x000fea0003800200 */
.L_x_27889:
        /* <DEDUP_REMOVED lines=61> */
.L_x_27887:
[----:B------:R-:W-:Y:S05]  /*2ad50*/  BSYNC.RECONVERGENT B0 ;  /* 0x0000000000007941 */ /* 0x000fea0003800200 */
.L_x_27886:
        /* <DEDUP_REMOVED lines=18> */
.L_x_27893:
        /* <DEDUP_REMOVED lines=13> */
.L_x_27895:
[----:B------:R-:W-:Y:S05]  /*2af50*/  BSYNC.RECONVERGENT B1 ;  /* 0x0000000000017941 */ /* 0x000fea0003800200 */
.L_x_27894:
        /* <DEDUP_REMOVED lines=61> */
.L_x_27892:
[----:B------:R-:W-:Y:S05]  /*2b330*/  BSYNC.RECONVERGENT B0 ;  /* 0x0000000000007941 */ /* 0x000fea0003800200 */
.L_x_27891:
        /* <DEDUP_REMOVED lines=23> */
.L_x_27898:
        /* <DEDUP_REMOVED lines=13> */
.L_x_27900:
[----:B------:R-:W-:Y:S05]  /*2b580*/  BSYNC.RECONVERGENT B1 ;  /* 0x0000000000017941 */ /* 0x000fea0003800200 */
.L_x_27899:
        /* <DEDUP_REMOVED lines=61> */
.L_x_27897:
[----:B------:R-:W-:Y:S05]  /*2b960*/  BSYNC.RECONVERGENT B0 ;  /* 0x0000000000007941 */ /* 0x000fea0003800200 */
.L_x_27896:
        /* <DEDUP_REMOVED lines=18> */
.L_x_27903:
        /* <DEDUP_REMOVED lines=13> */
.L_x_27905:
[----:B------:R-:W-:Y:S05]  /*2bb60*/  BSYNC.RECONVERGENT B1 ;  /* 0x0000000000017941 */ /* 0x000fea0003800200 */
.L_x_27904:
        /* <DEDUP_REMOVED lines=61> */
.L_x_27902:
[----:B------:R-:W-:Y:S05]  /*2bf40*/  BSYNC.RECONVERGENT B0 ;  /* 0x0000000000007941 */ /* 0x000fea0003800200 */
.L_x_27901:
[----:B------:R-:W-:Y:S01]  /*2bf50*/  I2FP.F32.U32 R4, R18 ;  /* 0x0000001200047245 */ /* 0x000fe20000201000 */
[----:B------:R-:W-:Y:S01]  /*2bf60*/  HADD2.F32 R23, -RZ, R87.H0_H0 ;  /* 0x20000057ff177230 */ /* 0x000fe20000004100 */
[----:B------:R-:W-:Y:S01]  /*2bf70*/  FSEL R3, R3, RZ, P4 ;  /* 0x000000ff03037208 */ /* 0x000fe20002000000 */
        /* <DEDUP_REMOVED lines=20> */
.L_x_27908:
        /* <DEDUP_REMOVED lines=13> */
.L_x_27910:
[----:B------:R-:W-:Y:S05]  /*2c190*/  BSYNC.RECONVERGENT B1 ;  /* 0x0000000000017941 */ /* 0x000fea0003800200 */
.L_x_27909:
        /* <DEDUP_REMOVED lines=61> */
.L_x_27907:
[----:B------:R-:W-:Y:S05]  /*2c570*/  BSYNC.RECONVERGENT B0 ;  /* 0x0000000000007941 */ /* 0x000fea0003800200 */
.L_x_27906:
        /* <DEDUP_REMOVED lines=18> */
.L_x_27913:
        /* <DEDUP_REMOVED lines=15> */
.L_x_27915:
[----:B------:R-:W-:Y:S05]  /*2c790*/  BSYNC.RECONVERGENT B1 ;  /* 0x0000000000017941 */ /* 0x000fea0003800200 */
.L_x_27914:
        /* <DEDUP_REMOVED lines=61> */
.L_x_27912:
[----:B------:R-:W-:Y:S05]  /*2cb70*/  BSYNC.RECONVERGENT B0 ;  /* 0x0000000000007941 */ /* 0x000fea0003800200 */
.L_x_27911:
        /* <DEDUP_REMOVED lines=11> */
[----:B------:R-:W-:Y:S06]  /*2cc30*/  BRA `(.L_x_27916) ;  /* 0x0000003000407947 */ /* 0x000fec0003800000 */
.L_x_27835:
        /* <DEDUP_REMOVED lines=16> */
.L_x_27919:
        /* <DEDUP_REMOVED lines=13> */
.L_x_27921:
[----:B------:R-:W-:Y:S05]  /*2ce10*/  BSYNC.RECONVERGENT B1 ;  /* 0x0000000000017941 */ /* 0x000fea0003800200 */
.L_x_27920:
        /* <DEDUP_REMOVED lines=59> */
[----:B------:R-:W-:Y:S01]  /*2d1d0*/  LOP3.LUT R14, R14, UR16, R25, 0x96, !PT ;  /* 0x000000100e0e7c12 */ /* 0x000fe2000f8e9619 */
[----:B------:R-:W-:-:S07]  /*2d1e0*/  IMAD.MOV.U32 R21, RZ, RZ, R22 ;  /* 0x000000ffff157224 */ /* 0x000fce00078e0016 */
.L_x_27918:
[----:B------:R-:W-:Y:S05]  /*2d1f0*/  BSYNC.RECONVERGENT B0 ;  /* 0x0000000000007941 */ /* 0x000fea0003800200 */
.L_x_27917:
        /* <DEDUP_REMOVED lines=18> */
.L_x_27924:
        /* <DEDUP_REMOVED lines=13> */
.L_x_27926:
[----:B------:R-:W-:Y:S05]  /*2d3f0*/  BSYNC.RECONVERGENT B1 ;  /* 0x0000000000017941 */ /* 0x000fea0003800200 */
.L_x_27925:
        /* <DEDUP_REMOVED lines=57> */
[----:B------:R-:W-:Y:S02]  /*2d790*/  MOV R12, R14 ;  /* 0x0000000e000c7202 */ /* 0x000fe40000000f00 */
[----:B------:R-:W-:Y:S02]  /*2d7a0*/  LOP3.LUT R15, R26, UR15, R15, 0x96, !PT ;  /* 0x0000000f1a0f7c12 */ /* 0x000fe4000f8e960f */
[----:B------:R-:W-:Y:S02]  /*2d7b0*/  LOP3.LUT R14, R24, UR16, R29, 0x96, !PT ;  /* 0x00000010180e7c12 */ /* 0x000fe4000f8e961d */
[----:B------:R-:W-:-:S07]  /*2d7c0*/  MOV R20, R28 ;  /* 0x0000001c00147202 */ /* 0x000fce0000000f00 */
.L_x_27923:
[----:B------:R-:W-:Y:S05]  /*2d7d0*/  BSYNC.RECONVERGENT B0 ;  /* 0x0000000000007941 */ /* 0x000fea0003800200 */
.L_x_27922:
[----:B------:R-:W-:Y:S01]  /*2d7e0*/  ISETP.NE.AND P2, PT, R25, 0x1, PT ;  /* 0x000000011900780c */ /* 0x000fe20003f45270 */
[----:B------:R-:W-:Y:S01]  /*2d7f0*/  BSSY.RECONVERGENT B0, `(.L_x_27927) ;  /* 0x000005c000007945 */ /* 0x000fe20003800200 */
[----:B------:R-:W-:Y:S01]  /*2d800*/  I2FP.F32.U32 R22, R22 ;  /* 0x0000001600167245 */ /* 0x000fe20000201000 */
[----:B------:R-:W-:Y:S02]  /*2d810*/  HFMA2 R26, -RZ, RZ, 0, 1.1920928955078125e-07 ;  /* 0x00000002ff1a7431 */ /* 0x000fe400000001ff */
[----:B------:R-:W-:Y:S02]  /*2d820*/  HADD2.F32 R27, -RZ, R16.H1_H1 ;  /* 0x30000010ff1b7230 */ /* 0x000fe40000004100 */
        /* <DEDUP_REMOVED lines=13> */
.L_x_27929:
        /* <DEDUP_REMOVED lines=13> */
.L_x_27931:
[----:B------:R-:W-:Y:S05]  /*2d9d0*/  BSYNC.RECONVERGENT B1 ;  /* 0x0000000000017941 */ /* 0x000fea0003800200 */
.L_x_27930:
        /* <DEDUP_REMOVED lines=61> */
.L_x_27928:
[----:B------:R-:W-:Y:S05]  /*2ddb0*/  BSYNC.RECONVERGENT B0 ;  /* 0x0000000000007941 */ /* 0x000fea0003800200 */
.L_x_27927:
[----:B------:R-:W-:Y:S01]  /*2ddc0*/  ISETP.NE.AND P2, PT, R26, 0x1, PT ;  /* 0x000000011a00780c */ /* 0x000fe20003f45270 */
[----:B------:R-:W-:Y:S01]  /*2ddd0*/  BSSY.RECONVERGENT B0, `(.L_x_27932) ;  /* 0x000005c000007945 */ /* 0x000fe20003800200 */
[----:B------:R-:W-:Y:S01]  /*2dde0*/  I2FP.F32.U32 R16, R16 ;  /* 0x0000001000107245 */ /* 0x000fe20000201000 */
[----:B------:R-:W-:Y:S01]  /*2ddf0*/  HADD2.F32 R25, -RZ, R17.H0_H0 ;  /* 0x20000011ff197230 */ /* 0x000fe20000004100 */
        /* <DEDUP_REMOVED lines=14> */
.L_x_27934:
        /* <DEDUP_REMOVED lines=13> */
.L_x_27936:
[----:B------:R-:W-:Y:S05]  /*2dfb0*/  BSYNC.RECONVERGENT B1 ;  /* 0x0000000000017941 */ /* 0x000fea0003800200 */
.L_x_27935:
        /* <DEDUP_REMOVED lines=61> */
.L_x_27933:
[----:B------:R-:W-:Y:S05]  /*2e390*/  BSYNC.RECONVERGENT B0 ;  /* 0x0000000000007941 */ /* 0x000fea0003800200 */
.L_x_27932:
        /* <DEDUP_REMOVED lines=18> */
.L_x_27939:
        /* <DEDUP_REMOVED lines=13> */
.L_x_27941:
[----:B------:R-:W-:Y:S05]  /*2e590*/  BSYNC.RECONVERGENT B1 ;  /* 0x0000000000017941 */ /* 0x000fea0003800200 */
.L_x_27940:
        /* <DEDUP_REMOVED lines=61> */
.L_x_27938:
[----:B------:R-:W-:Y:S05]  /*2e970*/  BSYNC.RECONVERGENT B0 ;  /* 0x0000000000007941 */ /* 0x000fea0003800200 */
.L_x_27937:
        /* <DEDUP_REMOVED lines=17> */
.L_x_27944:
        /* <DEDUP_REMOVED lines=13> */
.L_x_27946:
[----:B------:R-:W-:Y:S05]  /*2eb60*/  BSYNC.RECONVERGENT B1 ;  /* 0x0000000000017941 */ /* 0x000fea0003800200 */
.L_x_27945:
        /* <DEDUP_REMOVED lines=61> */
.L_x_27943:
[----:B------:R-:W-:Y:S05]  /*2ef40*/  BSYNC.RECONVERGENT B0 ;  /* 0x0000000000007941 */ /* 0x000fea0003800200 */
.L_x_27942:
        /* <DEDUP_REMOVED lines=17> */
.L_x_27949:
        /* <DEDUP_REMOVED lines=13> */
.L_x_27951:
[----:B------:R-:W-:Y:S05]  /*2f130*/  BSYNC.RECONVERGENT B1 ;  /* 0x0000000000017941 */ /* 0x000fea0003800200 */
.L_x_27950:
        /* <DEDUP_REMOVED lines=61> */
.L_x_27948:
[----:B------:R-:W-:Y:S05]  /*2f510*/  BSYNC.RECONVERGENT B0 ;  /* 0x0000000000007941 */ /* 0x000fea0003800200 */
.L_x_27947:
        /* <DEDUP_REMOVED lines=17> */
.L_x_27954:
        /* <DEDUP_REMOVED lines=13> */
.L_x_27956:
[----:B------:R-:W-:Y:S05]  /*2f700*/  BSYNC.RECONVERGENT B1 ;  /* 0x0000000000017941 */ /* 0x000fea0003800200 */
.L_x_27955:
        /* <DEDUP_REMOVED lines=59> */
[----:B------:R-:W-:Y:S02]  /*2fac0*/  LOP3.LUT R14, R14, UR16, R29, 0x96, !PT ;  /* 0x000000100e0e7c12 */ /* 0x000fe4000f8e961d */
[----:B------:R-:W-:-:S07]  /*2fad0*/  MOV R20, R28 ;  /* 0x0000001c00147202 */ /* 0x000fce0000000f00 */
.L_x_27953:
[----:B------:R-:W-:Y:S05]  /*2fae0*/  BSYNC.RECONVERGENT B0 ;  /* 0x0000000000007941 */ /* 0x000fea0003800200 */
.L_x_27952:
        /* <DEDUP_REMOVED lines=37> */
.L_x_27916:
        /* <DEDUP_REMOVED lines=48> */
.L_x_27957:
        /* <DEDUP_REMOVED lines=21> */
.L_x_27961:
        /* <DEDUP_REMOVED lines=13> */
.L_x_27963:
[----:B------:R-:W-:Y:S05]  /*30260*/  BSYNC.RECONVERGENT B1 ;  /* 0x0000000000017941 */ /* 0x000fea0003800200 */
.L_x_27962:
        /* <DEDUP_REMOVED lines=59> */
[----:B------:R-:W-:-:S07]  /*30620*/  LOP3.LUT R14, R4, UR16, R229, 0x96, !PT ;  /* 0x00000010040e7c12 */ /* 0x000fce000f8e96e5 */
.L_x_27960:
[----:B------:R-:W-:Y:S05]  /*30630*/  BSYNC.RECONVERGENT B0 ;  /* 0x0000000000007941 */ /* 0x000fea0003800200 */
.L_x_27959:
[----:B------:R-:W-:Y:S01]  /*30640*/  I2FP.F32.U32 R4, R3 ;  /* 0x0000000300047245 */ /* 0x000fe20000201000 */
[----:B-----5:R-:W-:Y:S01]  /*30650*/  HADD2.F32 R3, -RZ, R16.H0_H0 ;  /* 0x20000010ff037230 */ /* 0x020fe20000004100 */
        /* <DEDUP_REMOVED lines=18> */
.L_x_27966:
        /* <DEDUP_REMOVED lines=13> */
.L_x_27968:
[----:B------:R-:W-:Y:S05]  /*30850*/  BSYNC.RECONVERGENT B1 ;  /* 0x0000000000017941 */ /* 0x000fea0003800200 */
.L_x_27967:
        /* <DEDUP_REMOVED lines=57> */
[----:B------:R-:W-:Y:S01]  /*30bf0*/  IMAD.MOV.U32 R6, RZ, RZ, RZ ;  /* 0x000000ffff067224 */ /* 0x000fe200078e00ff */
[----:B------:R-:W-:Y:S01]  /*30c00*/  LOP3.LUT R14, R4, UR16, R9, 0x96, !PT ;  /* 0x00000010040e7c12 */ /* 0x000fe2000f8e9609 */
[----:B------:R-:W-:Y:S01]  /*30c10*/  IMAD.MOV.U32 R4, RZ, RZ, R228 ;  /* 0x000000ffff047224 */ /* 0x000fe200078e00e4 */
[----:B------:R-:W-:-:S07]  /*30c20*/  MOV R228, R8 ;  /* 0x0000000800e47202 */ /* 0x000fce0000000f00 */
.L_x_27965:
[----:B------:R-:W-:Y:S05]  /*30c30*/  BSYNC.RECONVERGENT B0 ;  /* 0x0000000000007941 */ /* 0x000fea0003800200 */
.L_x_27964:
        /* <DEDUP_REMOVED lines=23> */
.L_x_27971:
        /* <DEDUP_REMOVED lines=13> */
.L_x_27973:
[----:B------:R-:W-:Y:S05]  /*30e80*/  BSYNC.RECONVERGENT B1 ;  /* 0x0000000000017941 */ /* 0x000fea0003800200 */
.L_x_27972:
        /* <DEDUP_REMOVED lines=61> */
.L_x_27970:
[----:B------:R-:W-:Y:S05]  /*31260*/  BSYNC.RECONVERGENT B0 ;  /* 0x0000000000007941 */ /* 0x000fea0003800200 */
.L_x_27969:
[----:B------:R-:W-:Y:S01]  /*31270*/  I2FP.F32.U32 R4, R3 ;  /* 0x0000000300047245 */ /* 0x000fe20000201000 */
[----:B------:R-:W-:Y:S01]  /*31280*/  HADD2.F32 R3, -RZ, R16.H1_H1 ;  /* 0x30000010ff037230 */ /* 0x000fe20000004100 */
        /* <DEDUP_REMOVED lines=18> */
.L_x_27976:
        /* <DEDUP_REMOVED lines=13> */
.L_x_27978:
[----:B------:R-:W-:Y:S05]  /*31480*/  BSYNC.RECONVERGENT B1 ;  /* 0x0000000000017941 */ /* 0x000fea0003800200 */
.L_x_27977:
        /* <DEDUP_REMOVED lines=58> */
[----:B------:R-:W-:Y:S01]  /*31830*/  MOV R228, R6 ;  /* 0x0000000600e47202 */ /* 0x000fe20000000f00 */
[----:B------:R-:W-:Y:S01]  /*31840*/  IMAD.MOV.U32 R6, RZ, RZ, RZ ;  /* 0x000000ffff067224 */ /* 0x000fe200078e00ff */
[----:B------:R-:W-:-:S07]  /*31850*/  LOP3.LUT R14, R14, UR16, R7, 0x96, !PT ;  /* 0x000000100e0e7c12 */ /* 0x000fce000f8e9607 */
.L_x_27975:
[----:B------:R-:W-:Y:S05]  /*31860*/  BSYNC.RECONVERGENT B0 ;  /* 0x0000000000007941 */ /* 0x000fea0003800200 */
.L_x_27974:
        /* <DEDUP_REMOVED lines=23> */
.L_x_27981:
        /* <DEDUP_REMOVED lines=13> */
.L_x_27983:
[----:B------:R-:W-:Y:S05]  /*31ab0*/  BSYNC.RECONVERGENT B1 ;  /* 0x0000000000017941 */ /* 0x000fea0003800200 */
.L_x_27982:
        /* <DEDUP_REMOVED lines=61> */
.L_x_27980:
[----:B------:R-:W-:Y:S05]  /*31e90*/  BSYNC.RECONVERGENT B0 ;  /* 0x0000000000007941 */ /* 0x000fea0003800200 */
.L_x_27979:
        /* <DEDUP_REMOVED lines=20> */
.L_x_27986:
        /* <DEDUP_REMOVED lines=13> */
.L_x_27988:
[----:B------:R-:W-:Y:S05]  /*320b0*/  BSYNC.RECONVERGENT B1 ;  /* 0x0000000000017941 */ /* 0x000fea0003800200 */
.L_x_27987:
        /* <DEDUP_REMOVED lines=61> */
.L_x_27985:
[----:B------:R-:W-:Y:S05]  /*32490*/  BSYNC.RECONVERGENT B0 ;  /* 0x0000000000007941 */ /* 0x000fea0003800200 */
.L_x_27984:
        /* <DEDUP_REMOVED lines=23> */
.L_x_27991:
        /* <DEDUP_REMOVED lines=13> */
.L_x_27993:
[----:B------:R-:W-:Y:S05]  /*326e0*/  BSYNC.RECONVERGENT B1 ;  /* 0x0000000000017941 */ /* 0x000fea0003800200 */
.L_x_27992:
        /* <DEDUP_REMOVED lines=59> */
[----:B------:R-:W-:Y:S01]  /*32aa0*/  LOP3.LUT R14, R14, UR16, R5, 0x96, !PT ;  /* 0x000000100e0e7c12 */ /* 0x000fe2000f8e9605 */
[----:B------:R-:W-:-:S07]  /*32ab0*/  IMAD.MOV.U32 R228, RZ, RZ, R4 ;  /* 0x000000ffffe47224 */ /* 0x000fce00078e0004 */
.L_x_27990:
[----:B------:R-:W-:Y:S05]  /*32ac0*/  BSYNC.RECONVERGENT B0 ;  /* 0x0000000000007941 */ /* 0x000fea0003800200 */
.L_x_27989:
        /* <DEDUP_REMOVED lines=20> */
.L_x_27996:
        /* <DEDUP_REMOVED lines=13> */
.L_x_27998:
[----:B------:R-:W-:Y:S05]  /*32ce0*/  BSYNC.RECONVERGENT B1 ;  /* 0x0000000000017941 */ /* 0x000fea0003800200 */
.L_x_27997:
        /* <DEDUP_REMOVED lines=61> */
.L_x_27995:
[----:B------:R-:W-:Y:S05]  /*330c0*/  BSYNC.RECONVERGENT B0 ;  /* 0x0000000000007941 */ /* 0x000fea0003800200 */
.L_x_27994:
[----:B------:R-:W-:Y:S01]  /*330d0*/  I2FP.F32.U32 R4, R5 ;  /* 0x0000000500047245 */ /* 0x000fe20000201000 */
[----:B------:R-:W-:Y:S01]  /*330e0*/  HADD2.F32 R5, -RZ, R85.H1_H1 ;  /* 0x30000055ff057230 */ /* 0x000fe20000004100 */
        /* <DEDUP_REMOVED lines=21> */
.L_x_28001:
        /* <DEDUP_REMOVED lines=13> */
.L_x_28003:
[----:B------:R-:W-:Y:S05]  /*33310*/  BSYNC.RECONVERGENT B1 ;  /* 0x0000000000017941 */ /* 0x000fea0003800200 */
.L_x_28002:
        /* <DEDUP_REMOVED lines=59> */
[----:B------:R-:W-:Y:S01]  /*336d0*/  LOP3.LUT R14, R14, UR16, R5, 0x96, !PT ;  /* 0x000000100e0e7c12 */ /* 0x000fe2000f8e9605 */
[----:B------:R-:W-:-:S07]  /*336e0*/  IMAD.MOV.U32 R228, RZ, RZ, R4 ;  /* 0x000000ffffe47224 */ /* 0x000fce00078e0004 */
.L_x_28000:
[----:B------:R-:W-:Y:S05]  /*336f0*/  BSYNC.RECONVERGENT B0 ;  /* 0x0000000000007941 */ /* 0x000fea0003800200 */
.L_x_27999:
[----:B------:R-:W-:Y:S01]  /*33700*/  ISETP.NE.AND P3, PT, R16, 0x1, PT ;  /* 0x000000011000780c */ /* 0x000fe20003f65270 */
[----:B------:R-:W-:Y:S01]  /*33710*/  BSSY.RECONVERGENT B0, `(.L_x_28004) ;  /* 0x000005c000007945 */ /* 0x000fe20003800200 */
[----:B------:R-:W-:Y:S01]  /*33720*/  I2FP.F32.U32 R4, R3 ;  /* 0x0000000300047245 */ /* 0x000fe20000201000 */
[----:B------:R-:W-:Y:S01]  /*33730*/  HADD2.F32 R3, -RZ, R18.H0_H0 ;  /* 0x20000012ff037230 */ /* 0x000fe20000004100 */
        /* <DEDUP_REMOVED lines=14> */
.L_x_28006:
        /* <DEDUP_REMOVED lines=13> */
.L_x_28008:
[----:B------:R-:W-:Y:S05]  /*338f0*/  BSYNC.RECONVERGENT B1 ;  /* 0x0000000000017941 */ /* 0x000fea0003800200 */
.L_x_28007:
        /* <DEDUP_REMOVED lines=61> */
.L_x_28005:
[----:B------:R-:W-:Y:S05]  /*33cd0*/  BSYNC.RECONVERGENT B0 ;  /* 0x0000000000007941 */ /* 0x000fea0003800200 */
.L_x_28004:
        /* <DEDUP_REMOVED lines=8> */
[----:B-1----:R-:W-:Y:S02]  /*33d60*/  FSEL R28, R5, RZ, !P3 ;  /* 0x000000ff051c7208 */ /* 0x002fe40005800000 */
        /* <DEDUP_REMOVED lines=14> */
.L_x_28011:
        /* <DEDUP_REMOVED lines=13> */
.L_x_28013:
[----:B------:R-:W-:Y:S05]  /*33f20*/  BSYNC.RECONVERGENT B1 ;  /* 0x0000000000017941 */ /* 0x000fea0003800200 */
.L_x_28012:
        /* <DEDUP_REMOVED lines=61> */
.L_x_28010:
[----:B------:R-:W-:Y:S05]  /*34300*/  BSYNC.RECONVERGENT B0 ;  /* 0x0000000000007941 */ /* 0x000fea0003800200 */
.L_x_28009:
        /* <DEDUP_REMOVED lines=18> */
.L_x_28016:
        /* <DEDUP_REMOVED lines=13> */
.L_x_28018:
[----:B------:R-:W-:Y:S05]  /*34500*/  BSYNC.RECONVERGENT B1 ;  /* 0x0000000000017941 */ /* 0x000fea0003800200 */
.L_x_28017:
        /* <DEDUP_REMOVED lines=61> */
.L_x_28015:
[----:B------:R-:W-:Y:S05]  /*348e0*/  BSYNC.RECONVERGENT B0 ;  /* 0x0000000000007941 */ /* 0x000fea0003800200 */
.L_x_28014:
        /* <DEDUP_REMOVED lines=23> */
.L_x_28021:
        /* <DEDUP_REMOVED lines=13> */
.L_x_28023:
[----:B------:R-:W-:Y:S05]  /*34b30*/  BSYNC.RECONVERGENT B1 ;  /* 0x0000000000017941 */ /* 0x000fea0003800200 */
.L_x_28022:
        /* <DEDUP_REMOVED lines=61> */
.L_x_28020:
[----:B------:R-:W-:Y:S05]  /*34f10*/  BSYNC.RECONVERGENT B0 ;  /* 0x0000000000007941 */ /* 0x000fea0003800200 */
.L_x_28019:
        /* <DEDUP_REMOVED lines=18> */
.L_x_28026:
        /* <DEDUP_REMOVED lines=13> */
.L_x_28028:
[----:B------:R-:W-:Y:S05]  /*35110*/  BSYNC.RECONVERGENT B1 ;  /* 0x0000000000017941 */ /* 0x000fea0003800200 */
.L_x_28027:
        /* <DEDUP_REMOVED lines=61> */
.L_x_28025:
[----:B------:R-:W-:Y:S05]  /*354f0*/  BSYNC.RECONVERGENT B0 ;  /* 0x0000000000007941 */ /* 0x000fea0003800200 */
.L_x_28024:
        /* <DEDUP_REMOVED lines=23> */
.L_x_28031:
        /* <DEDUP_REMOVED lines=13> */
.L_x_28033:
[----:B------:R-:W-:Y:S05]  /*35740*/  BSYNC.RECONVERGENT B1 ;  /* 0x0000000000017941 */ /* 0x000fea0003800200 */
.L_x_28032:
        /* <DEDUP_REMOVED lines=61> */
.L_x_28030:
[----:B------:R-:W-:Y:S05]  /*35b20*/  BSYNC.RECONVERGENT B0 ;  /* 0x0000000000007941 */ /* 0x000fea0003800200 */
.L_x_28029:
        /* <DEDUP_REMOVED lines=18> */
.L_x_28036:
        /* <DEDUP_REMOVED lines=15> */
.L_x_28038:
[----:B------:R-:W-:Y:S05]  /*35d40*/  BSYNC.RECONVERGENT B1 ;  /* 0x0000000000017941 */ /* 0x000fea0003800200 */
.L_x_28037:
        /* <DEDUP_REMOVED lines=61> */
.L_x_28035:
[----:B------:R-:W-:Y:S05]  /*36120*/  BSYNC.RECONVERGENT B0 ;  /* 0x0000000000007941 */ /* 0x000fea0003800200 */
.L_x_28034:
        /* <DEDUP_REMOVED lines=12> */
.L_x_27958:
        /* <DEDUP_REMOVED lines=16> */
.L_x_28042:
        /* <DEDUP_REMOVED lines=13> */
.L_x_28044:
[----:B------:R-:W-:Y:S05]  /*363c0*/  BSYNC.RECONVERGENT B1 ;  /* 0x0000000000017941 */ /* 0x000fea0003800200 */
.L_x_28043:
        /* <DEDUP_REMOVED lines=60> */
.L_x_28041:
[----:B------:R-:W-:Y:S05]  /*36790*/  BSYNC.RECONVERGENT B0 ;  /* 0x0000000000007941 */ /* 0x000fea0003800200 */
.L_x_28040:
[----:B------:R-:W-:Y:S01]  /*367a0*/  I2FP.F32.U32 R20, R21 ;  /* 0x0000001500147245 */ /* 0x000fe20000201000 */
[----:B------:R-:W-:Y:S01]  /*367b0*/  BSSY.RECONVERGENT B0, `(.L_x_28045) ;  /* 0x000005d000007945 */ /* 0x000fe20003800200 */
[----:B------:R-:W-:Y:S01]  /*367c0*/  ISETP.NE.AND P2, PT, R22, 0x1, PT ;  /* 0x000000011600780c */ /* 0x000fe20003f45270 */
[----:B-----5:R-:W-:Y:S01]  /*367d0*/  HADD2.F32 R21, -RZ, R16.H0_H0 ;  /* 0x20000010ff157230 */ /* 0x020fe20000004100 */
        /* <DEDUP_REMOVED lines=15> */
.L_x_28047:
        /* <DEDUP_REMOVED lines=13> */
.L_x_28049:
[----:B------:R-:W-:Y:S05]  /*369a0*/  BSYNC.RECONVERGENT B1 ;  /* 0x0000000000017941 */ /* 0x000fea0003800200 */
.L_x_28048:
[----:B-1----:R-:W-:Y:S01]  /*369b0*/  IMAD.WIDE.U32 R26, R220, -0x326172a9, RZ ;  /* 0xcd9e8d57dc1a7825 */ /* 0x002fe200078e00ff */
        /* <DEDUP_REMOVED lines=60> */
.L_x_28046:
[----:B------:R-:W-:Y:S05]  /*36d80*/  BSYNC.RECONVERGENT B0 ;  /* 0x0000000000007941 */ /* 0x000fea0003800200 */
.L_x_28045:
[----:B------:R-:W-:Y:S01]  /*36d90*/  I2FP.F32.U32 R20, R20 ;  /* 0x0000001400147245 */ /* 0x000fe20000201000 */
[----:B------:R-:W-:Y:S01]  /*36da0*/  BSSY.RECONVERGENT B0, `(.L_x_28050) ;  /* 0x000005d000007945 */ /* 0x000fe20003800200 */
[----:B------:R-:W-:Y:S01]  /*36db0*/  ISETP.NE.AND P2, PT, R23, 0x1, PT ;  /* 0x000000011700780c */ /* 0x000fe20003f45270 */
[----:B-1----:R-:W-:Y:S01]  /*36dc0*/  HADD2.F32 R29, -RZ, R16.H1_H1 ;  /* 0x30000010ff1d7230 */ /* 0x002fe20000004100 */
        /* <DEDUP_REMOVED lines=15> */
.L_x_28052:
        /* <DEDUP_REMOVED lines=13> */
.L_x_28054:
[----:B------:R-:W-:Y:S05]  /*36f90*/  BSYNC.RECONVERGENT B1 ;  /* 0x0000000000017941 */ /* 0x000fea0003800200 */
.L_x_28053:
        /* <DEDUP_REMOVED lines=61> */
.L_x_28051:
[----:B------:R-:W-:Y:S05]  /*37370*/  BSYNC.RECONVERGENT B0 ;  /* 0x0000000000007941 */ /* 0x000fea0003800200 */
.L_x_28050:
[----:B------:R-:W-:Y:S01]  /*37380*/  I2FP.F32.U32 R16, R16 ;  /* 0x0000001000107245 */ /* 0x000fe20000201000 */
[----:B------:R-:W-:Y:S01]  /*37390*/  BSSY.RECONVERGENT B0, `(.L_x_28055) ;  /* 0x000005d000007945 */ /* 0x000fe20003800200 */
[----:B------:R-:W-:Y:S01]  /*373a0*/  ISETP.NE.AND P2, PT, R20, 0x1, PT ;  /* 0x000000011400780c */ /* 0x000fe20003f45270 */
[----:B------:R-:W-:Y:S01]  /*373b0*/  HADD2.F32 R23, -RZ, R17.H0_H0 ;  /* 0x20000011ff177230 */ /* 0x000fe20000004100 */
        /* <DEDUP_REMOVED lines=15> */
.L_x_28057:
        /* <DEDUP_REMOVED lines=13> */
.L_x_28059:
[----:B------:R-:W-:Y:S05]  /*37580*/  BSYNC.RECONVERGENT B1 ;  /* 0x0000000000017941 */ /* 0x000fea0003800200 */
.L_x_28058:
        /* <DEDUP_REMOVED lines=61> */
.L_x_28056:
[----:B------:R-:W-:Y:S05]  /*37960*/  BSYNC.RECONVERGENT B0 ;  /* 0x0000000000007941 */ /* 0x000fea0003800200 */
.L_x_28055:
        /* <DEDUP_REMOVED lines=19> */
.L_x_28062:
        /* <DEDUP_REMOVED lines=13> */
.L_x_28064:
[----:B------:R-:W-:Y:S05]  /*37b70*/  BSYNC.RECONVERGENT B1 ;  /* 0x0000000000017941 */ /* 0x000fea0003800200 */
.L_x_28063:
        /* <DEDUP_REMOVED lines=61> */
.L_x_28061:
[----:B------:R-:W-:Y:S05]  /*37f50*/  BSYNC.RECONVERGENT B0 ;  /* 0x0000000000007941 */ /* 0x000fea0003800200 */
.L_x_28060:
        /* <DEDUP_REMOVED lines=17> */
.L_x_28067:
        /* <DEDUP_REMOVED lines=13> */
.L_x_28069:
[----:B------:R-:W-:Y:S05]  /*38140*/  BSYNC.RECONVERGENT B1 ;  /* 0x0000000000017941 */ /* 0x000fea0003800200 */
.L_x_28068:
        /* <DEDUP_REMOVED lines=61> */
.L_x_28066:
[----:B------:R-:W-:Y:S05]  /*38520*/  BSYNC.RECONVERGENT B0 ;  /* 0x0000000000007941 */ /* 0x000fea0003800200 */
.L_x_28065:
        /* <DEDUP_REMOVED lines=17> */
.L_x_28072:
        /* <DEDUP_REMOVED lines=13> */
.L_x_28074:
[----:B------:R-:W-:Y:S05]  /*38710*/  BSYNC.RECONVERGENT B1 ;  /* 0x0000000000017941 */ /* 0x000fea0003800200 */
.L_x_28073:
        /* <DEDUP_REMOVED lines=61> */
.L_x_28071:
[----:B------:R-:W-:Y:S05]  /*38af0*/  BSYNC.RECONVERGENT B0 ;  /* 0x0000000000007941 */ /* 0x000fea0003800200 */
.L_x_28070:
        /* <DEDUP_REMOVED lines=17> */
.L_x_28077:
        /* <DEDUP_REMOVED lines=13> */
.L_x_28079:
[----:B------:R-:W-:Y:S05]  /*38ce0*/  BSYNC.RECONVERGENT B1 ;  /* 0x0000000000017941 */ /* 0x000fea0003800200 */
.L_x_28078:
        /* <DEDUP_REMOVED lines=61> */
.L_x_28076:
[----:B------:R-:W-:Y:S05]  /*390c0*/  BSYNC.RECONVERGENT B0 ;  /* 0x0000000000007941 */ /* 0x000fea0003800200 */
.L_x_28075:
[----:B------:R-:W-:Y:S01]  /*390d0*/  P2R R18, PR, RZ, 0x2 ;  /* 0x00000002ff127803 */ /* 0x000fe20000000000 */
[-C--:B------:R-:W-:Y:S01]  /*390e0*/  FMUL.FTZ R21, R21, R232.reuse ;  /* 0x000000e815157220 */ /* 0x080fe20000410000 */
[----:B------:R-:W-:Y:S01]  /*390f0*/  I2FP.F32.U32 R16, R17 ;  /* 0x0000001100107245 */ /* 0x000fe20000201000 */
[----:B------:R-:W-:Y:S01]  /*39100*/  HADD2.F32 R19, -RZ, R19.H1_H1 ;  /* 0x30000013ff137230 */ /* 0x000fe20000004100 */
[C---:B------:R-:W-:Y:S01]  /*39110*/  LOP3.LUT P1, RZ, R224.reuse, 0x10, RZ, 0xc0, !PT ;  /* 0x00000010e0ff7812 */ /* 0x040fe2000782c0ff */
[-C--:B------:R-:W-:Y:S01]  /*39120*/  FMUL.FTZ R23, R23, R232.reuse ;  /* 0x000000e817177220 */ /* 0x080fe20000410000 */
        /* <DEDUP_REMOVED lines=9> */
[----:B------:R-:W-:Y:S01]  /*391c0*/  LOP3.LUT P6, RZ, R224, 0x2, RZ, 0xc0, !PT ;  /* 0x00000002e0ff7812 */ /* 0x000fe200078cc0ff */
        /* <DEDUP_REMOVED lines=21> */
.L_x_28039:
        /* <DEDUP_REMOVED lines=29> */
[----:B------:R-:W-:Y:S02]  /*394f0*/  LOP3.LUT R18, R3, 0xffff, RZ, 0xc0, !PT ;  /* 0x0000ffff03127812 */ /* 0x000fe400078ec0ff */
[----:B------:R-:W-:Y:S02]  /*39500*/  LOP3.LUT R22, R7, 0xff, RZ, 0xc0, !PT ;  /* 0x000000ff07167812 */ /* 0x000fe400078ec0ff */
[----:B------:R-:W-:Y:S02]  /*39510*/  LOP3.LUT R19, R16, 0xff0000, RZ, 0xc0, !PT ;  /* 0x00ff000010137812 */ /* 0x000fe400078ec0ff */
[----:B------:R-:W0:Y:S01]  /*39520*/  LDC.64 R16, c[0x0][0x3b8] ;  /* 0x0000ee00ff107b82 */ /* 0x000e220000000a00 */
[----:B------:R-:W-:Y:S01]  /*39530*/  LOP3.LUT R20, R8, 0xff, RZ, 0xc0, !PT ;  /* 0x000000ff08147812 */ /* 0x000fe200078ec0ff */
[----:B------:R-:W-:Y:S01]  /*39540*/  IMAD.WIDE.U32 R22, R22, 0x1000000, RZ ;  /* 0x0100000016167825 */ /* 0x000fe200078e00ff */
[----:B------:R-:W-:-:S02]  /*39550*/  PRMT R18, R19, 0x4210, R18 ;  /* 0x0000421013127816 */ /* 0x000fc40000000012 */
        /* <DEDUP_REMOVED lines=8> */
[----:B------:R-:W-:Y:S01]  /*395e0*/  LOP3.LUT R19, R229, R19, RZ, 0xfc, !PT ;  /* 0x00000013e5137212 */ /* 0x000fe200078efcff */
[----:B0-----:R-:W-:Y:S01]  /*395f0*/  IMAD.WIDE.U32 R16, R225, 0x8, R16 ;  /* 0x00000008e1107825 */ /* 0x001fe200078e0010 */
[----:B------:R-:W-:-:S05]  /*39600*/  LOP3.LUT R18, R21, 0xff, R10, 0xf8, !PT ;  /* 0x000000ff15127812 */ /* 0x000fca00078ef80a */
[----:B------:R0:W-:Y:S02]  /*39610*/  STG.E.64 desc[UR6][R16.64], R18 ;  /* 0x0000001210007986 */ /* 0x0001e4000c101b06 */
.L_x_28080:
        /* <DEDUP_REMOVED lines=21> */
.L_x_28084:
        /* <DEDUP_REMOVED lines=13> */
.L_x_28086:
[----:B------:R-:W-:Y:S05]  /*39840*/  BSYNC.RECONVERGENT B1 ;  /* 0x0000000000017941 */ /* 0x000fea0003800200 */
.L_x_28085:
        /* <DEDUP_REMOVED lines=60> */
.L_x_28083:
[----:B------:R-:W-:Y:S05]  /*39c10*/  BSYNC.RECONVERGENT B0 ;  /* 0x0000000000007941 */ /* 0x000fea0003800200 */
.L_x_28082:
[----:B------:R-:W-:Y:S01]  /*39c20*/  I2FP.F32.U32 R4, R3 ;  /* 0x0000000300047245 */ /* 0x000fe20000201000 */
[----:B-----5:R-:W-:Y:S01]  /*39c30*/  HADD2.F32 R3, -RZ, R16.H0_H0 ;  /* 0x20000010ff037230 */ /* 0x020fe20000004100 */
        /* <DEDUP_REMOVED lines=18> */
.L_x_28089:
        /* <DEDUP_REMOVED lines=13> */
.L_x_28091:
[----:B------:R-:W-:Y:S05]  /*39e30*/  BSYNC.RECONVERGENT B1 ;  /* 0x0000000000017941 */ /* 0x000fea0003800200 */
.L_x_28090:
        /* <DEDUP_REMOVED lines=61> */
.L_x_28088:
[----:B------:R-:W-:Y:S05]  /*3a210*/  BSYNC.RECONVERGENT B0 ;  /* 0x0000000000007941 */ /* 0x000fea0003800200 */
.L_x_28087:
        /* <DEDUP_REMOVED lines=9> */
[----:B-1----:R-:W-:Y:S02]  /*3a2b0*/  FSEL R24, R5, RZ, !P2 ;  /* 0x000000ff05187208 */ /* 0x002fe40005000000 */
        /* <DEDUP_REMOVED lines=13> */
.L_x_28094:
        /* <DEDUP_REMOVED lines=13> */
.L_x_28096:
[----:B------:R-:W-:Y:S05]  /*3a460*/  BSYNC.RECONVERGENT B1 ;  /* 0x0000000000017941 */ /* 0x000fea0003800200 */
.L_x_28095:
        /* <DEDUP_REMOVED lines=61> */
.L_x_28093:
[----:B------:R-:W-:Y:S05]  /*3a840*/  BSYNC.RECONVERGENT B0 ;  /* 0x0000000000007941 */ /* 0x000fea0003800200 */
.L_x_28092:
        /* <DEDUP_REMOVED lines=20> */
.L_x_28099:
        /* <DEDUP_REMOVED lines=13> */
.L_x_28101:
[----:B------:R-:W-:Y:S05]  /*3aa60*/  BSYNC.RECONVERGENT B1 ;  /* 0x0000000000017941 */ /* 0x000fea0003800200 */
.L_x_28100:
        /* <DEDUP_REMOVED lines=61> */
.L_x_28098:
[----:B------:R-:W-:Y:S05]  /*3ae40*/  BSYNC.RECONVERGENT B0 ;  /* 0x0000000000007941 */ /* 0x000fea0003800200 */
.L_x_28097:
        /* <DEDUP_REMOVED lines=23> */
.L_x_28104:
        /* <DEDUP_REMOVED lines=13> */
.L_x_28106:
[----:B------:R-:W-:Y:S05]  /*3b090*/  BSYNC.RECONVERGENT B1 ;  /* 0x0000000000017941 */ /* 0x000fea0003800200 */
.L_x_28105:
        /* <DEDUP_REMOVED lines=61> */
.L_x_28103:
[----:B------:R-:W-:Y:S05]  /*3b470*/  BSYNC.RECONVERGENT B0 ;  /* 0x0000000000007941 */ /* 0x000fea0003800200 */
.L_x_28102:
        /* <DEDUP_REMOVED lines=20> */
.L_x_28109:
        /* <DEDUP_REMOVED lines=13> */
.L_x_28111:
[----:B------:R-:W-:Y:S05]  /*3b690*/  BSYNC.RECONVERGENT B1 ;  /* 0x0000000000017941 */ /* 0x000fea0003800200 */
.L_x_28110:
        /* <DEDUP_REMOVED lines=61> */
.L_x_28108:
[----:B------:R-:W-:Y:S05]  /*3ba70*/  BSYNC.RECONVERGENT B0 ;  /* 0x0000000000007941 */ /* 0x000fea0003800200 */
.L_x_28107:
        /* <DEDUP_REMOVED lines=23> */
.L_x_28114:
        /* <DEDUP_REMOVED lines=13> */
.L_x_28116:
[----:B------:R-:W-:Y:S05]  /*3bcc0*/  BSYNC.RECONVERGENT B1 ;  /* 0x0000000000017941 */ /* 0x000fea0003800200 */
.L_x_28115:
        /* <DEDUP_REMOVED lines=61> */
.L_x_28113:
[----:B------:R-:W-:Y:S05]  /*3c0a0*/  BSYNC.RECONVERGENT B0 ;  /* 0x0000000000007941 */ /* 0x000fea0003800200 */
.L_x_28112:
        /* <DEDUP_REMOVED lines=20> */
.L_x_28119:
        /* <DEDUP_REMOVED lines=13> */
.L_x_28121:
[----:B------:R-:W-:Y:S05]  /*3c2c0*/  BSYNC.RECONVERGENT B1 ;  /* 0x0000000000017941 */ /* 0x000fea0003800200 */
.L_x_28120:
        /* <DEDUP_REMOVED lines=61> */
.L_x_28118:
[----:B------:R-:W-:Y:S05]  /*3c6a0*/  BSYNC.RECONVERGENT B0 ;  /* 0x0000000000007941 */ /* 0x000fea0003800200 */
.L_x_28117:
        /* <DEDUP_REMOVED lines=23> */
.L_x_28124:
        /* <DEDUP_REMOVED lines=13> */
.L_x_28126:
[----:B------:R-:W-:Y:S05]  /*3c8f0*/  BSYNC.RECONVERGENT B1 ;  /* 0x0000000000017941 */ /* 0x000fea0003800200 */
.L_x_28125:
        /* <DEDUP_REMOVED lines=61> */
.L_x_28123:
[----:B------:R-:W-:Y:S05]  /*3ccd0*/  BSYNC.RECONVERGENT B0 ;  /* 0x0000000000007941 */ /* 0x000fea0003800200 */
.L_x_28122:
        /* <DEDUP_REMOVED lines=18> */
.L_x_28129:
        /* <DEDUP_REMOVED lines=13> */
.L_x_28131:
[----:B------:R-:W-:Y:S05]  /*3ced0*/  BSYNC.RECONVERGENT B1 ;  /* 0x0000000000017941 */ /* 0x000fea0003800200 */
.L_x_28130:
        /* <DEDUP_REMOVED lines=61> */
.L_x_28128:
[----:B------:R-:W-:Y:S05]  /*3d2b0*/  BSYNC.RECONVERGENT B0 ;  /* 0x0000000000007941 */ /* 0x000fea0003800200 */
.L_x_28127:
        /* <DEDUP_REMOVED lines=23> */
.L_x_28134:
        /* <DEDUP_REMOVED lines=13> */
.L_x_28136:
[----:B------:R-:W-:Y:S05]  /*3d500*/  BSYNC.RECONVERGENT B1 ;  /* 0x0000000000017941 */ /* 0x000fea0003800200 */
.L_x_28135:
        /* <DEDUP_REMOVED lines=61> */
.L_x_28133:
[----:B------:R-:W-:Y:S05]  /*3d8e0*/  BSYNC.RECONVERGENT B0 ;  /* 0x0000000000007941 */ /* 0x000fea0003800200 */
.L_x_28132:
        /* <DEDUP_REMOVED lines=18> */
.L_x_28139:
        /* <DEDUP_REMOVED lines=13> */
.L_x_28141:
[----:B------:R-:W-:Y:S05]  /*3dae0*/  BSYNC.RECONVERGENT B1 ;  /* 0x0000000000017941 */ /* 0x000fea0003800200 */
.L_x_28140:
        /* <DEDUP_REMOVED lines=61> */
.L_x_28138:
[----:B------:R-:W-:Y:S05]  /*3dec0*/  BSYNC.RECONVERGENT B0 ;  /* 0x0000000000007941 */ /* 0x000fea0003800200 */
.L_x_28137:
        /* <DEDUP_REMOVED lines=23> */
.L_x_28144:
        /* <DEDUP_REMOVED lines=13> */
.L_x_28146:
[----:B------:R-:W-:Y:S05]  /*3e110*/  BSYNC.RECONVERGENT B1 ;  /* 0x0000000000017941 */ /* 0x000fea0003800200 */
.L_x_28145:
        /* <DEDUP_REMOVED lines=61> */
.L_x_28143:
[----:B------:R-:W-:Y:S05]  /*3e4f0*/  BSYNC.RECONVERGENT B0 ;  /* 0x0000000000007941 */ /* 0x000fea0003800200 */
.L_x_28142:
        /* <DEDUP_REMOVED lines=18> */
.L_x_28149:
        /* <DEDUP_REMOVED lines=13> */
.L_x_28151:
[----:B------:R-:W-:Y:S05]  /*3e6f0*/  BSYNC.RECONVERGENT B1 ;  /* 0x0000000000017941 */ /* 0x000fea0003800200 */
.L_x_28150:
        /* <DEDUP_REMOVED lines=61> */
.L_x_28148:
[----:B------:R-:W-:Y:S05]  /*3ead0*/  BSYNC.RECONVERGENT B0 ;  /* 0x0000000000007941 */ /* 0x000fea0003800200 */
.L_x_28147:
        /* <DEDUP_REMOVED lines=23> */
.L_x_28154:
        /* <DEDUP_REMOVED lines=13> */
.L_x_28156:
[----:B------:R-:W-:Y:S05]  /*3ed20*/  BSYNC.RECONVERGENT B1 ;  /* 0x0000000000017941 */ /* 0x000fea0003800200 */
.L_x_28155:
        /* <DEDUP_REMOVED lines=61> */
.L_x_28153:
[----:B------:R-:W-:Y:S05]  /*3f100*/  BSYNC.RECONVERGENT B0 ;  /* 0x0000000000007941 */ /* 0x000fea0003800200 */
.L_x_28152:
        /* <DEDUP_REMOVED lines=18> */
.L_x_28159:
        /* <DEDUP_REMOVED lines=15> */
.L_x_28161:
[----:B------:R-:W-:Y:S05]  /*3f320*/  BSYNC.RECONVERGENT B1 ;  /* 0x0000000000017941 */ /* 0x000fea0003800200 */
.L_x_28160:
        /* <DEDUP_REMOVED lines=61> */
.L_x_28158:
[----:B------:R-:W-:Y:S05]  /*3f700*/  BSYNC.RECONVERGENT B0 ;  /* 0x0000000000007941 */ /* 0x000fea0003800200 */
.L_x_28157:
        /* <DEDUP_REMOVED lines=12> */
.L_x_28081:
        /* <DEDUP_REMOVED lines=16> */
.L_x_28165:
        /* <DEDUP_REMOVED lines=13> */
.L_x_28167:
[----:B------:R-:W-:Y:S05]  /*3f9a0*/  BSYNC.RECONVERGENT B1 ;  /* 0x0000000000017941 */ /* 0x000fea0003800200 */
.L_x_28166:
        /* <DEDUP_REMOVED lines=60> */
.L_x_28164:
[----:B------:R-:W-:Y:S05]  /*3fd70*/  BSYNC.RECONVERGENT B0 ;  /* 0x0000000000007941 */ /* 0x000fea0003800200 */
.L_x_28163:
[----:B------:R-:W-:Y:S01]  /*3fd80*/  I2FP.F32.U32 R20, R20 ;  /* 0x0000001400147245 */ /* 0x000fe20000201000 */
[----:B------:R-:W-:Y:S01]  /*3fd90*/  BSSY.RECONVERGENT B0, `(.L_x_28168) ;  /* 0x000005d000007945 */ /* 0x000fe20003800200 */
[----:B------:R-:W-:Y:S01]  /*3fda0*/  ISETP.NE.AND P2, PT, R22, 0x1, PT ;  /* 0x000000011600780c */ /* 0x000fe20003f45270 */
[----:B-1---5:R-:W-:Y:S01]  /*3fdb0*/  HADD2.F32 R25, -RZ, R16.H0_H0 ;  /* 0x20000010ff197230 */ /* 0x022fe20000004100 */
        /* <DEDUP_REMOVED lines=15> */
.L_x_28170:
        /* <DEDUP_REMOVED lines=13> */
.L_x_28172:
[----:B------:R-:W-:Y:S05]  /*3ff80*/  BSYNC.RECONVERGENT B1 ;  /* 0x0000000000017941 */ /* 0x000fea0003800200 */
.L_x_28171:
        /* <DEDUP_REMOVED lines=61> */
.L_x_28169:
[----:B------:R-:W-:Y:S05]  /*40360*/  BSYNC.RECONVERGENT B0 ;  /* 0x0000000000007941 */ /* 0x000fea0003800200 */
.L_x_28168:
[----:B------:R-:W-:Y:S01]  /*40370*/  I2FP.F32.U32 R20, R21 ;  /* 0x0000001500147245 */ /* 0x000fe20000201000 */
[----:B------:R-:W-:Y:S01]  /*40380*/  BSSY.RECONVERGENT B0, `(.L_x_28173) ;  /* 0x000005d000007945 */ /* 0x000fe20003800200 */
[----:B------:R-:W-:Y:S01]  /*40390*/  ISETP.NE.AND P2, PT, R23, 0x1, PT ;  /* 0x000000011700780c */ /* 0x000fe20003f45270 */
[----:B------:R-:W-:Y:S01]  /*403a0*/  HADD2.F32 R219, -RZ, R16.H1_H1 ;  /* 0x30000010ffdb7230 */ /* 0x000fe20000004100 */
        /* <DEDUP_REMOVED lines=15> */
.L_x_28175:
        /* <DEDUP_REMOVED lines=13> */
.L_x_28177:
[----:B------:R-:W-:Y:S05]  /*40570*/  BSYNC.RECONVERGENT B1 ;  /* 0x0000000000017941 */ /* 0x000fea0003800200 */
.L_x_28176:
        /* <DEDUP_REMOVED lines=61> */
.L_x_28174:
[----:B------:R-:W-:Y:S05]  /*40950*/  BSYNC.RECONVERGENT B0 ;  /* 0x0000000000007941 */ /* 0x000fea0003800200 */
.L_x_28173:
        /* <DEDUP_REMOVED lines=19> */
.L_x_28180:
        /* <DEDUP_REMOVED lines=13> */
.L_x_28182:
[----:B------:R-:W-:Y:S05]  /*40b60*/  BSYNC.RECONVERGENT B1 ;  /* 0x0000000000017941 */ /* 0x000fea0003800200 */
.L_x_28181:
        /* <DEDUP_REMOVED lines=61> */
.L_x_28179:
[----:B------:R-:W-:Y:S05]  /*40f40*/  BSYNC.RECONVERGENT B0 ;  /* 0x0000000000007941 */ /* 0x000fea0003800200 */
.L_x_28178:
        /* <DEDUP_REMOVED lines=19> */
.L_x_28185:
        /* <DEDUP_REMOVED lines=13> */
.L_x_28187:
[----:B------:R-:W-:Y:S05]  /*41150*/  BSYNC.RECONVERGENT B1 ;  /* 0x0000000000017941 */ /* 0x000fea0003800200 */
.L_x_28186:
        /* <DEDUP_REMOVED lines=61> */
.L_x_28184:
[----:B------:R-:W-:Y:S05]  /*41530*/  BSYNC.RECONVERGENT B0 ;  /* 0x0000000000007941 */ /* 0x000fea0003800200 */
.L_x_28183:
        /* <DEDUP_REMOVED lines=17> */
.L_x_28190:
        /* <DEDUP_REMOVED lines=13> */
.L_x_28192:
[----:B------:R-:W-:Y:S05]  /*41720*/  BSYNC.RECONVERGENT B1 ;  /* 0x0000000000017941 */ /* 0x000fea0003800200 */
.L_x_28191:
        /* <DEDUP_REMOVED lines=61> */
.L_x_28189:
[----:B------:R-:W-:Y:S05]  /*41b00*/  BSYNC.RECONVERGENT B0 ;  /* 0x0000000000007941 */ /* 0x000fea0003800200 */
.L_x_28188:
        /* <DEDUP_REMOVED lines=17> */
.L_x_28195:
        /* <DEDUP_REMOVED lines=13> */
.L_x_28197:
[----:B------:R-:W-:Y:S05]  /*41cf0*/  BSYNC.RECONVERGENT B1 ;  /* 0x0000000000017941 */ /* 0x000fea0003800200 */
.L_x_28196:
        /* <DEDUP_REMOVED lines=61> */
.L_x_28194:
[----:B------:R-:W-:Y:S05]  /*420d0*/  BSYNC.RECONVERGENT B0 ;  /* 0x0000000000007941 */ /* 0x000fea0003800200 */
.L_x_28193:
        /* <DEDUP_REMOVED lines=17> */
.L_x_28200:
        /* <DEDUP_REMOVED lines=13> */
.L_x_28202:
[----:B------:R-:W-:Y:S05]  /*422c0*/  BSYNC.RECONVERGENT B1 ;  /* 0x0000000000017941 */ /* 0x000fea0003800200 */
.L_x_28201:
        /* <DEDUP_REMOVED lines=61> */
.L_x_28199:
[----:B------:R-:W-:Y:S05]  /*426a0*/  BSYNC.RECONVERGENT B0 ;  /* 0x0000000000007941 */ /* 0x000fea0003800200 */
.L_x_28198:
        /* <DEDUP_REMOVED lines=37> */
.L_x_28162:
[----:B------:R-:W-:Y:S01]  /*42900*/  SEL R18, RZ, 0x1000000, !P5 ;  /* 0x01000000ff127807 */ /* 0x000fe20006800000 */
[----:B------:R-:W-:Y:S01]  /*42910*/  IMAD.WIDE.U32 R16, R226, 0x20, R238 ;  /* 0x00000020e2107825 */ /* 0x000fe200078e00ee */
[----:B------:R-:W-:Y:S01]  /*42920*/  SEL R19, RZ, 0x10000, !P4 ;  /* 0x00010000ff137807 */ /* 0x000fe20006000000 */
[----:B------:R-:W0:Y:S01]  /*42930*/  @P0 LDC.64 R244, c[0x0][0x398] ;  /* 0x0000e600fff40b82 */ /* 0x000e220000000a00 */
[----:B------:R-:W-:Y:S02]  /*42940*/  SEL R228, RZ, 0x100, !P3 ;  /* 0x00000100ffe47807 */ /* 0x000fe40005800000 */
        /* <DEDUP_REMOVED lines=12> */
[----:B------:R-:W-:Y:S02]  /*42a10*/  SEL R19, RZ, 0x1, !P2 ;  /* 0x00000001ff137807 */ /* 0x000fe40005000000 */
[----:B------:R-:W-:Y:S01]  /*42a20*/  LOP3.LUT R18, R18, R219, RZ, 0xfc, !PT ;  /* 0x000000db12127212 */ /* 0x000fe200078efcff */
[----:B------:R-:W-:Y:S01]  /*42a30*/  IMAD.WIDE.U32 R218, R226, 0x8, R236 ;  /* 0x00000008e2da7825 */ /* 0x000fe200078e00ec */
[----:B------:R-:W-:Y:S01]  /*42a40*/  LOP3.LUT R19, R228, R19, RZ, 0xfc, !PT ;  /* 0x00000013e4137212 */ /* 0x000fe200078efcff */
[----:B-1----:R-:W1:Y:S01]  /*42a50*/  @P1 LDC.64 R16, c[0x0][0x3a0] ;  /* 0x0000e800ff101b82 */ /* 0x002e620000000a00 */
[----:B------:R-:W-:-:S03]  /*42a60*/  IADD3 R227, PT, PT, R234, 0xe0, RZ ;  /* 0x000000e0eae37810 */ /* 0x000fc60007ffe0ff */
[----:B------:R2:W-:Y:S02]  /*42a70*/  STG.E.64 desc[UR6][R218.64], R18 ;  /* 0x00000012da007986 */ /* 0x0005e4000c101b06 */
[----:B0-----:R-:W-:Y:S01]  /*42a80*/  @P0 IMAD.WIDE.U32 R244, R227, 0x10, R244 ;  /* 0x00000010e3f40825 */ /* 0x001fe200078e00f4 */
[----:B--2---:R-:W-:Y:S06]  /*42a90*/  @!P0 BRA `(.L_x_28203) ;  /* 0x0000000000508947 */ /* 0x004fec0003800000 */
        /* <DEDUP_REMOVED lines=20> */
.L_x_28203:
[C---:B------:R-:W-:Y:S01]  /*42be0*/  IMAD.WIDE.U32 R216, R227.reuse, 0x10, R216 ;  /* 0x00000010e3d87825 */ /* 0x040fe200078e00d8 */
[----:B------:R2:W5:Y:S03]  /*42bf0*/  @P0 LDG.E.128 R84, desc[UR6][R244.64] ;  /* 0x00000006f4540981 */ /* 0x000566000c1e1d00 */
[----:B-1----:R-:W-:Y:S02]  /*42c00*/  @P1 IMAD.WIDE.U32 R16, R227, 0x20, R16 ;  /* 0x00000020e3101825 */ /* 0x002fe400078e0010 */
[----:B0-----:R-:W5:Y:S04]  /*42c10*/  LDG.E.128 R216, desc[UR6][R216.64] ;  /* 0x00000006d8d87981 */ /* 0x001f68000c1e1d00 */
[----:B------:R2:W5:Y:S04]  /*42c20*/  @P1 LDG.E.128 R80, desc[UR6][R16.64] ;  /* 0x0000000610501981 */ /* 0x000568000c1e1d00 */
        /* <DEDUP_REMOVED lines=18> */
.L_x_28207:
        /* <DEDUP_REMOVED lines=13> */
.L_x_28209:
[----:B------:R-:W-:Y:S05]  /*42e20*/  BSYNC.RECONVERGENT B1 ;  /* 0x0000000000017941 */ /* 0x000fea0003800200 */
.L_x_28208:
        /* <DEDUP_REMOVED lines=60> */
.L_x_28206:
[----:B------:R-:W-:Y:S05]  /*431f0*/  BSYNC.RECONVERGENT B0 ;  /* 0x0000000000007941 */ /* 0x000fea0003800200 */
.L_x_28205:
        /* <DEDUP_REMOVED lines=20> */
.L_x_28212:
        /* <DEDUP_REMOVED lines=13> */
.L_x_28214:
[----:B------:R-:W-:Y:S05]  /*43410*/  BSYNC.RECONVERGENT B1 ;  /* 0x0000000000017941 */ /* 0x000fea0003800200 */
.L_x_28213:
        /* <DEDUP_REMOVED lines=61> */
.L_x_28211:
[----:B------:R-:W-:Y:S05]  /*437f0*/  BSYNC.RECONVERGENT B0 ;  /* 0x0000000000007941 */ /* 0x000fea0003800200 */
.L_x_28210:
        /* <DEDUP_REMOVED lines=9> */
[----:B--2---:R-:W-:Y:S02]  /*43890*/  FSEL R16, R5, RZ, !P2 ;  /* 0x000000ff05107208 */ /* 0x004fe40005000000 */
        /* <DEDUP_REMOVED lines=13> */
.L_x_28217:
        /* <DEDUP_REMOVED lines=13> */
.L_x_28219:
[----:B------:R-:W-:Y:S05]  /*43a40*/  BSYNC.RECONVERGENT B1 ;  /* 0x0000000000017941 */ /* 0x000fea0003800200 */
.L_x_28218:
        /* <DEDUP_REMOVED lines=61> */
.L_x_28216:
[----:B------:R-:W-:Y:S05]  /*43e20*/  BSYNC.RECONVERGENT B0 ;  /* 0x0000000000007941 */ /* 0x000fea0003800200 */
.L_x_28215:
        /* <DEDUP_REMOVED lines=20> */
.L_x_28222:
        /* <DEDUP_REMOVED lines=13> */
.L_x_28224:
[----:B------:R-:W-:Y:S05]  /*44040*/  BSYNC.RECONVERGENT B1 ;  /* 0x0000000000017941 */ /* 0x000fea0003800200 */
.L_x_28223:
        /* <DEDUP_REMOVED lines=61> */
.L_x_28221:
[----:B------:R-:W-:Y:S05]  /*44420*/  BSYNC.RECONVERGENT B0 ;  /* 0x0000000000007941 */ /* 0x000fea0003800200 */
.L_x_28220:
        /* <DEDUP_REMOVED lines=23> */
.L_x_28227:
        /* <DEDUP_REMOVED lines=13> */
.L_x_28229:
[----:B------:R-:W-:Y:S05]  /*44670*/  BSYNC.RECONVERGENT B1 ;  /* 0x0000000000017941 */ /* 0x000fea0003800200 */
.L_x_28228:
        /* <DEDUP_REMOVED lines=61> */
.L_x_28226:
[----:B------:R-:W-:Y:S05]  /*44a50*/  BSYNC.RECONVERGENT B0 ;  /* 0x0000000000007941 */ /* 0x000fea0003800200 */
.L_x_28225:
        /* <DEDUP_REMOVED lines=20> */
.L_x_28232:
        /* <DEDUP_REMOVED lines=13> */
.L_x_28234:
[----:B------:R-:W-:Y:S05]  /*44c70*/  BSYNC.RECONVERGENT B1 ;  /* 0x0000000000017941 */ /* 0x000fea0003800200 */
.L_x_28233:
        /* <DEDUP_REMOVED lines=61> */
.L_x_28231:
[----:B------:R-:W-:Y:S05]  /*45050*/  BSYNC.RECONVERGENT B0 ;  /* 0x0000000000007941 */ /* 0x000fea0003800200 */
.L_x_28230:
        /* <DEDUP_REMOVED lines=23> */
.L_x_28237:
        /* <DEDUP_REMOVED lines=13> */
.L_x_28239:
[----:B------:R-:W-:Y:S05]  /*452a0*/  BSYNC.RECONVERGENT B1 ;  /* 0x0000000000017941 */ /* 0x000fea0003800200 */
.L_x_28238:
        /* <DEDUP_REMOVED lines=61> */
.L_x_28236:
[----:B------:R-:W-:Y:S05]  /*45680*/  BSYNC.RECONVERGENT B0 ;  /* 0x0000000000007941 */ /* 0x000fea0003800200 */
.L_x_28235:
        /* <DEDUP_REMOVED lines=20> */
.L_x_28242:
        /* <DEDUP_REMOVED lines=13> */
.L_x_28244:
[----:B------:R-:W-:Y:S05]  /*458a0*/  BSYNC.RECONVERGENT B1 ;  /* 0x0000000000017941 */ /* 0x000fea0003800200 */
.L_x_28243:
        /* <DEDUP_REMOVED lines=61> */
.L_x_28241:
[----:B------:R-:W-:Y:S05]  /*45c80*/  BSYNC.RECONVERGENT B0 ;  /* 0x0000000000007941 */ /* 0x000fea0003800200 */
.L_x_28240:
        /* <DEDUP_REMOVED lines=23> */
.L_x_28247:
        /* <DEDUP_REMOVED lines=13> */
.L_x_28249:
[----:B------:R-:W-:Y:S05]  /*45ed0*/  BSYNC.RECONVERGENT B1 ;  /* 0x0000000000017941 */ /* 0x000fea0003800200 */
.L_x_28248:
[----:B------:R-:W-:Y:S01]  /*45ee0*/  LOP3.LUT R216, R11, UR5, R15, 0x96, !PT ;  /* 0x000000050bd87c12 */ /* 0x000fe2000f8e960f */
[----:B------:R-:W-:Y:S01]  /*45ef0*/  IMAD.WIDE.U32 R4, R220, -0x326172a9, RZ ;  /* 0xcd9e8d57dc047825 */ /* 0x000fe200078e00ff */
[----:B------:R-:W-:-:S03]  /*45f00*/  UIADD3 UR15, UPT, UPT, UR4, -0x61c88647, URZ ;  /* 0x9e3779b9040f7890 */ /* 0x000fc6000fffe0ff */
[----:B------:R-:W-:Y:S01]  /*45f10*/  HFMA2 R6, -RZ, RZ, 0, 0 ;  /* 0x00000000ff067431 */ /* 0x000fe200000001ff */
[----:B------:R-:W-:Y:S01]  /*45f20*/  MOV R3, R228 ;  /* 0x000000e400037202 */ /* 0x000fe20000000f00 */
        /* <DEDUP_REMOVED lines=55> */
[----:B------:R-:W-:-:S07]  /*462a0*/  LOP3.LUT R14, R14, UR15, R5, 0x96, !PT ;  /* 0x0000000f0e0e7c12 */ /* 0x000fce000f8e9605 */
.L_x_28246:
[----:B------:R-:W-:Y:S05]  /*462b0*/  BSYNC.RECONVERGENT B0 ;  /* 0x0000000000007941 */ /* 0x000fea0003800200 */
.L_x_28245:
        /* <DEDUP_REMOVED lines=18> */
.L_x_28252:
        /* <DEDUP_REMOVED lines=13> */
.L_x_28254:
[----:B------:R-:W-:Y:S05]  /*464b0*/  BSYNC.RECONVERGENT B1 ;  /* 0x0000000000017941 */ /* 0x000fea0003800200 */
.L_x_28253:
        /* <DEDUP_REMOVED lines=53> */
[----:B------:R-:W-:Y:S01]  /*46810*/  IMAD.MOV.U32 R217, RZ, RZ, RZ ;  /* 0x000000ffffd97224 */ /* 0x000fe200078e00ff */
[----:B------:R-:W-:Y:S01]  /*46820*/  LOP3.LUT R15, R216, UR15, R5, 0x96, !PT ;  /* 0x0000000fd80f7c12 */ /* 0x000fe2000f8e9605 */
[----:B------:R-:W-:Y:S01]  /*46830*/  UIADD3 UR15, UPT, UPT, UR5, -0x695add53, URZ ;  /* 0x96a522ad050f7890 */ /* 0x000fe2000fffe0ff */
[----:B------:R-:W-:Y:S01]  /*46840*/  MOV R12, R4 ;  /* 0x00000004000c7202 */ /* 0x000fe20000000f00 */
[----:B------:R-:W-:-:S05]  /*46850*/  IMAD.WIDE.U32 R4, R6, -0x2daee0ad, RZ ;  /* 0xd2511f5306047825 */ /* 0x000fca00078e00ff */
[----:B------:R-:W-:Y:S01]  /*46860*/  LOP3.LUT R14, R14, UR15, R5, 0x96, !PT ;  /* 0x0000000f0e0e7c12 */ /* 0x000fe2000f8e9605 */
[----:B------:R-:W-:Y:S01]  /*46870*/  IMAD.MOV.U32 R5, RZ, RZ, R228 ;  /* 0x000000ffff057224 */ /* 0x000fe200078e00e4 */
[----:B------:R-:W-:-:S07]  /*46880*/  MOV R228, R4 ;  /* 0x0000000400e47202 */ /* 0x000fce0000000f00 */
.L_x_28251:
[----:B------:R-:W-:Y:S05]  /*46890*/  BSYNC.RECONVERGENT B0 ;  /* 0x0000000000007941 */ /* 0x000fea0003800200 */
.L_x_28250:
        /* <DEDUP_REMOVED lines=23> */
.L_x_28257:
        /* <DEDUP_REMOVED lines=13> */
.L_x_28259:
[----:B------:R-:W-:Y:S05]  /*46ae0*/  BSYNC.RECONVERGENT B1 ;  /* 0x0000000000017941 */ /* 0x000fea0003800200 */
.L_x_28258:
        /* <DEDUP_REMOVED lines=61> */
.L_x_28256:
[----:B------:R-:W-:Y:S05]  /*46ec0*/  BSYNC.RECONVERGENT B0 ;  /* 0x0000000000007941 */ /* 0x000fea0003800200 */
.L_x_28255:
        /* <DEDUP_REMOVED lines=18> */
.L_x_28262:
        /* <DEDUP_REMOVED lines=13> */
.L_x_28264:
[----:B------:R-:W-:Y:S05]  /*470c0*/  BSYNC.RECONVERGENT B1 ;  /* 0x0000000000017941 */ /* 0x000fea0003800200 */
.L_x_28263:
[----:B------:R-:W-:Y:S01]  /*470d0*/  LOP3.LUT R4, R11, UR5, R15, 0x96, !PT ;  /* 0x000000050b047c12 */ /* 0x000fe2000f8e960f */
[----:B------:R-:W-:Y:S01]  /*470e0*/  IMAD.WIDE.U32 R240, R220, -0x326172a9, RZ ;  /* 0xcd9e8d57dcf07825 */ /* 0x000fe200078e00ff */
[----:B------:R-:W-:-:S03]  /*470f0*/  UIADD3 UR15, UPT, UPT, UR4, -0x61c88647, URZ ;  /* 0x9e3779b9040f7890 */ /* 0x000fc6000fffe0ff */
[----:B------:R-:W-:Y:S01]  /*47100*/  IMAD.WIDE.U32 R4, R4, -0x326172a9, RZ ;  /* 0xcd9e8d5704047825 */ /* 0x000fe200078e00ff */
[----:B------:R-:W-:-:S03]  /*47110*/  LOP3.LUT R241, R13, UR4, R241, 0x96, !PT ;  /* 0x000000040df17c12 */ /* 0x000fc6000f8e96f1 */
        /* <DEDUP_REMOVED lines=55> */
[----:B------:R-:W-:-:S07]  /*47490*/  MOV R228, R4 ;  /* 0x0000000400e47202 */ /* 0x000fce0000000f00 */
.L_x_28261:
[----:B------:R-:W-:Y:S05]  /*474a0*/  BSYNC.RECONVERGENT B0 ;  /* 0x0000000000007941 */ /* 0x000fea0003800200 */
.L_x_28260:
        /* <DEDUP_REMOVED lines=23> */
.L_x_28267:
        /* <DEDUP_REMOVED lines=13> */
.L_x_28269:
[----:B------:R-:W-:Y:S05]  /*476f0*/  BSYNC.RECONVERGENT B1 ;  /* 0x0000000000017941 */ /* 0x000fea0003800200 */
.L_x_28268:
        /* <DEDUP_REMOVED lines=61> */
.L_x_28266:
[----:B------:R-:W-:Y:S05]  /*47ad0*/  BSYNC.RECONVERGENT B0 ;  /* 0x0000000000007941 */ /* 0x000fea0003800200 */
.L_x_28265:
        /* <DEDUP_REMOVED lines=18> */
.L_x_28272:
        /* <DEDUP_REMOVED lines=13> */
.L_x_28274:
[----:B------:R-:W-:Y:S05]  /*47cd0*/  BSYNC.RECONVERGENT B1 ;  /* 0x0000000000017941 */ /* 0x000fea0003800200 */
.L_x_28273:
        /* <DEDUP_REMOVED lines=57> */
[----:B------:R-:W-:-:S03]  /*48070*/  IMAD.WIDE.U32 R240, R4, -0x2daee0ad, RZ ;  /* 0xd2511f5304f07825 */ /* 0x000fc600078e00ff */
[----:B------:R-:W-:Y:S01]  /*48080*/  MOV R228, R240 ;  /* 0x000000f000e47202 */ /* 0x000fe20000000f00 */
[----:B------:R-:W-:Y:S01]  /*48090*/  IMAD.MOV.U32 R240, RZ, RZ, RZ ;  /* 0x000000fffff07224 */ /* 0x000fe200078e00ff */
[----:B------:R-:W-:-:S07]  /*480a0*/  LOP3.LUT R14, R14, UR15, R241, 0x96, !PT ;  /* 0x0000000f0e0e7c12 */ /* 0x000fce000f8e96f1 */
.L_x_28271:
[----:B------:R-:W-:Y:S05]  /*480b0*/  BSYNC.RECONVERGENT B0 ;  /* 0x0000000000007941 */ /* 0x000fea0003800200 */
.L_x_28270:
        /* <DEDUP_REMOVED lines=23> */
.L_x_28277:
        /* <DEDUP_REMOVED lines=13> */
.L_x_28279:
[----:B------:R-:W-:Y:S05]  /*48300*/  BSYNC.RECONVERGENT B1 ;  /* 0x0000000000017941 */ /* 0x000fea0003800200 */
.L_x_28278:
        /* <DEDUP_REMOVED lines=60> */
[----:B------:R-:W-:-:S07]  /*486d0*/  HFMA2 R241, -RZ, RZ, 0, 0 ;  /* 0x00000000fff17431 */ /* 0x000fce00000001ff */
.L_x_28276:
[----:B------:R-:W-:Y:S05]  /*486e0*/  BSYNC.RECONVERGENT B0 ;  /* 0x0000000000007941 */ /* 0x000fea0003800200 */
.L_x_28275:
        /* <DEDUP_REMOVED lines=18> */
.L_x_28282:
        /* <DEDUP_REMOVED lines=15> */
.L_x_28284:
[----:B------:R-:W-:Y:S05]  /*48900*/  BSYNC.RECONVERGENT B1 ;  /* 0x0000000000017941 */ /* 0x000fea0003800200 */
.L_x_28283:
        /* <DEDUP_REMOVED lines=58> */
[----:B------:R-:W-:Y:S01]  /*48cb0*/  IMAD.MOV.U32 R219, RZ, RZ, R228 ;  /* 0x000000ffffdb7224 */ /* 0x000fe200078e00e4 */
[----:B------:R-:W-:Y:S02]  /*48cc0*/  LOP3.LUT R14, R14, UR15, R241, 0x96, !PT ;  /* 0x0000000f0e0e7c12 */ /* 0x000fe4000f8e96f1 */
[----:B------:R-:W-:-:S07]  /*48cd0*/  MOV R228, R240 ;  /* 0x000000f000e47202 */ /* 0x000fce0000000f00 */
.L_x_28281:
[----:B------:R-:W-:Y:S05]  /*48ce0*/  BSYNC.RECONVERGENT B0 ;  /* 0x0000000000007941 */ /* 0x000fea0003800200 */
.L_x_28280:
        /* <DEDUP_REMOVED lines=12> */
.L_x_28204:
[----:B------:R-:W-:Y:S01]  /*48db0*/  ISETP.NE.AND P2, PT, R243, 0x1, PT ;  /* 0x00000001f300780c */ /* 0x000fe20003f45270 */
[----:B------:R-:W-:Y:S01]  /*48dc0*/  BSSY.RECONVERGENT B0, `(.L_x_28286) ;  /* 0x0000059000007945 */ /* 0x000fe20003800200 */
[----:B------:R-:W-:Y:S02]  /*48dd0*/  HFMA2 R18, -RZ, RZ, 0, 1.1920928955078125e-07 ;  /* 0x00000002ff127431 */ /* 0x000fe400000001ff */
[----:B--2---:R-:W-:Y:S01]  /*48de0*/  IMAD.MOV.U32 R16, RZ, RZ, R12 ;  /* 0x000000ffff107224 */ /* 0x004fe200078e000c */
        /* <DEDUP_REMOVED lines=12> */
.L_x_28288:
        /* <DEDUP_REMOVED lines=13> */
.L_x_28290:
[----:B------:R-:W-:Y:S05]  /*48f80*/  BSYNC.RECONVERGENT B1 ;  /* 0x0000000000017941 */ /* 0x000fea0003800200 */
.L_x_28289:
        /* <DEDUP_REMOVED lines=53> */
[----:B------:R-:W-:Y:S01]  /*492e0*/  IMAD.WIDE.U32 R228, R228, -0x2daee0ad, RZ ;  /* 0xd2511f53e4e47825 */ /* 0x000fe200078e00ff */
[----:B------:R-:W-:Y:S01]  /*492f0*/  LOP3.LUT R15, R18, UR15, R17, 0x96, !PT ;  /* 0x0000000f120f7c12 */ /* 0x000fe2000f8e9611 */
[----:B------:R-:W-:Y:S02]  /*49300*/  UIADD3 UR15, UPT, UPT, UR5, -0x695add53, URZ ;  /* 0x96a522ad050f7890 */ /* 0x000fe4000fffe0ff */
[----:B------:R-:W-:Y:S01]  /*49310*/  HFMA2 R18, -RZ, RZ, 0, 0 ;  /* 0x00000000ff127431 */ /* 0x000fe200000001ff */
[----:B------:R-:W-:Y:S01]  /*49320*/  MOV R12, R16 ;  /* 0x00000010000c7202 */ /* 0x000fe20000000f00 */
[----:B------:R-:W-:Y:S02]  /*49330*/  IMAD.MOV.U32 R16, RZ, RZ, R242 ;  /* 0x000000ffff107224 */ /* 0x000fe400078e00f2 */
[----:B------:R-:W-:-:S07]  /*49340*/  LOP3.LUT R14, R14, UR15, R229, 0x96, !PT ;  /* 0x0000000f0e0e7c12 */ /* 0x000fce000f8e96e5 */
.L_x_28287:
[----:B------:R-:W-:Y:S05]  /*49350*/  BSYNC.RECONVERGENT B0 ;  /* 0x0000000000007941 */ /* 0x000fea0003800200 */
.L_x_28286:
[----:B------:R-:W-:Y:S01]  /*49360*/  I2FP.F32.U32 R16, R16 ;  /* 0x0000001000107245 */ /* 0x000fe20000201000 */
[----:B------:R-:W-:Y:S01]  /*49370*/  BSSY.RECONVERGENT B0, `(.L_x_28291) ;  /* 0x000005d000007945 */ /* 0x000fe20003800200 */
[----:B------:R-:W-:Y:S01]  /*49380*/  ISETP.NE.AND P2, PT, R18, 0x1, PT ;  /* 0x000000011200780c */ /* 0x000fe20003f45270 */
[----:B-----5:R-:W-:Y:S01]  /*49390*/  HADD2.F32 R241, -RZ, R216.H0_H0 ;  /* 0x200000d8fff17230 */ /* 0x020fe20000004100 */
        /* <DEDUP_REMOVED lines=15> */
.L_x_28293:
        /* <DEDUP_REMOVED lines=13> */
.L_x_28295:
[----:B------:R-:W-:Y:S05]  /*49560*/  BSYNC.RECONVERGENT B1 ;  /* 0x0000000000017941 */ /* 0x000fea0003800200 */
.L_x_28294:
        /* <DEDUP_REMOVED lines=61> */
.L_x_28292:
[----:B------:R-:W-:Y:S05]  /*49940*/  BSYNC.RECONVERGENT B0 ;  /* 0x0000000000007941 */ /* 0x000fea0003800200 */
.L_x_28291:
        /* <DEDUP_REMOVED lines=19> */
.L_x_28298:
        /* <DEDUP_REMOVED lines=13> */
.L_x_28300:
[----:B------:R-:W-:Y:S05]  /*49b50*/  BSYNC.RECONVERGENT B1 ;  /* 0x0000000000017941 */ /* 0x000fea0003800200 */
.L_x_28299:
        /* <DEDUP_REMOVED lines=61> */
.L_x_28297:
[----:B------:R-:W-:Y:S05]  /*49f30*/  BSYNC.RECONVERGENT B0 ;  /* 0x0000000000007941 */ /* 0x000fea0003800200 */
.L_x_28296:
        /* <DEDUP_REMOVED lines=19> */
.L_x_28303:
        /* <DEDUP_REMOVED lines=13> */
.L_x_28305:
[----:B------:R-:W-:Y:S05]  /*4a140*/  BSYNC.RECONVERGENT B1 ;  /* 0x0000000000017941 */ /* 0x000fea0003800200 */
.L_x_28304:
        /* <DEDUP_REMOVED lines=61> */
.L_x_28302:
[----:B------:R-:W-:Y:S05]  /*4a520*/  BSYNC.RECONVERGENT B0 ;  /* 0x0000000000007941 */ /* 0x000fea0003800200 */
.L_x_28301:
        /* <DEDUP_REMOVED lines=19> */
.L_x_28308:
        /* <DEDUP_REMOVED lines=13> */
.L_x_28310:
[----:B------:R-:W-:Y:S05]  /*4a730*/  BSYNC.RECONVERGENT B1 ;  /* 0x0000000000017941 */ /* 0x000fea0003800200 */
.L_x_28309:
        /* <DEDUP_REMOVED lines=61> */
.L_x_28307:
[----:B------:R-:W-:Y:S05]  /*4ab10*/  BSYNC.RECONVERGENT B0 ;  /* 0x0000000000007941 */ /* 0x000fea0003800200 */
.L_x_28306:
        /* <DEDUP_REMOVED lines=17> */
.L_x_28313:
        /* <DEDUP_REMOVED lines=13> */
.L_x_28315:
[----:B------:R-:W-:Y:S05]  /*4ad00*/  BSYNC.RECONVERGENT B1 ;  /* 0x0000000000017941 */ /* 0x000fea0003800200 */
.L_x_28314:
        /* <DEDUP_REMOVED lines=61> */
.L_x_28312:
[----:B------:R-:W-:Y:S05]  /*4b0e0*/  BSYNC.RECONVERGENT B0 ;  /* 0x0000000000007941 */ /* 0x000fea0003800200 */
.L_x_28311:
        /* <DEDUP_REMOVED lines=17> */
.L_x_28318:
        /* <DEDUP_REMOVED lines=13> */
.L_x_28320:
[----:B------:R-:W-:Y:S05]  /*4b2d0*/  BSYNC.RECONVERGENT B1 ;  /* 0x0000000000017941 */ /* 0x000fea0003800200 */
.L_x_28319:
        /* <DEDUP_REMOVED lines=61> */
.L_x_28317:
[----:B------:R-:W-:Y:S05]  /*4b6b0*/  BSYNC.RECONVERGENT B0 ;  /* 0x0000000000007941 */ /* 0x000fea0003800200 */
.L_x_28316:
        /* <DEDUP_REMOVED lines=17> */
.L_x_28323:
        /* <DEDUP_REMOVED lines=12> */
.L_x_28325:
[----:B------:R-:W-:Y:S05]  /*4b890*/  BSYNC.RECONVERGENT B1 ;  /* 0x0000000000017941 */ /* 0x000fea0003800200 */
.L_x_28324:
        /* <DEDUP_REMOVED lines=62> */
.L_x_28322:
[----:B------:R-:W-:Y:S05]  /*4bc80*/  BSYNC.RECONVERGENT B0 ;  /* 0x0000000000007941 */ /* 0x000fea0003800200 */
.L_x_28321:
        /* <DEDUP_REMOVED lines=37> */
.L_x_28285:
[----:B------:R-:W-:Y:S01]  /*4bee0*/  SEL R232, RZ, 0x1000000, !P5 ;  /* 0x01000000ffe87807 */ /* 0x000fe20006800000 */
[C---:B------:R-:W-:Y:S01]  /*4bef0*/  IMAD.WIDE.U32 R238, R227.reuse, 0x20, R238 ;  /* 0x00000020e3ee7825 */ /* 0x040fe200078e00ee */
[----:B------:R-:W-:Y:S02]  /*4bf00*/  SEL R233, RZ, 0x10000, !P4 ;  /* 0x00010000ffe97807 */ /* 0x000fe40006000000 */
[----:B------:R-:W-:Y:S01]  /*4bf10*/  SEL R240, RZ, 0x100, !P3 ;  /* 0x00000100fff07807 */ /* 0x000fe20005800000 */
[----:B------:R-:W-:Y:S01]  /*4bf20*/  IMAD.WIDE.U32 R236, R227, 0x8, R236 ;  /* 0x00000008e3ec7825 */ /* 0x000fe200078e00ec */
[C---:B------:R-:W-:Y:S01]  /*4bf30*/  LOP3.LUT P6, RZ, R224.reuse, 0x8, RZ, 0xc0, !PT ;  /* 0x00000008e0ff7812 */ /* 0x040fe200078cc0ff */
[----:B------:R-:W-:Y:S01]  /*4bf40*/  STG.E.128 desc[UR6][R238.64], R16 ;  /* 0x00000010ee007986 */ /* 0x000fe2000c101d06 */
[C---:B------:R-:W-:Y:S02]  /*4bf50*/  LOP3.LUT P5, RZ, R224.reuse, 0x4, RZ, 0xc0, !PT ;  /* 0x00000004e0ff7812 */ /* 0x040fe400078ac0ff */
[----:B------:R-:W-:Y:S01]  /*4bf60*/  LOP3.LUT P4, RZ, R224, 0x2, RZ, 0xc0, !PT ;  /* 0x00000002e0ff7812 */ /* 0x000fe2000788c0ff */
[----:B------:R0:W-:Y:S01]  /*4bf70*/  STG.E.128 desc[UR6][R238.64+0x10], R216 ;  /* 0x000010d8ee007986 */ /* 0x0001e2000c101d06 */
[----:B------:R-:W-:-:S02]  /*4bf80*/  LOP3.LUT R240, R240, R232, R233, 0xfe, !PT ;  /* 0x000000e8f0f07212 */ /* 0x000fc400078efee9 */
[----:B------:R-:W-:Y:S02]  /*4bf90*/  SEL R235, RZ, 0x1000000, !P4 ;  /* 0x01000000ffeb7807 */ /* 0x000fe40006000000 */
[----:B------:R-:W-:Y:S02]  /*4bfa0*/  SEL R233, RZ, 0x10000, !P5 ;  /* 0x00010000ffe97807 */ /* 0x000fe40006800000 */
[----:B------:R-:W-:Y:S02]  /*4bfb0*/  SEL R232, RZ, 0x100, !P6 ;  /* 0x00000100ffe87807 */ /* 0x000fe40007000000 */
[----:B------:R-:W-:Y:S02]  /*4bfc0*/  LOP3.LUT P1, RZ, R224, 0x10, RZ, 0xc0, !PT ;  /* 0x00000010e0ff7812 */ /* 0x000fe4000782c0ff */
[----:B------:R-:W-:Y:S02]  /*4bfd0*/  LOP3.LUT R232, R232, R235, R233, 0xfe, !PT ;  /* 0x000000ebe8e87212 */ /* 0x000fe400078efee9 */
[----:B------:R-:W-:-:S02]  /*4bfe0*/  SEL R235, RZ, 0x1, !P1 ;  /* 0x00000001ffeb7807 */ /* 0x000fc40004800000 */
[----:B------:R-:W-:Y:S02]  /*4bff0*/  SEL R233, RZ, 0x1, !P2 ;  /* 0x00000001ffe97807 */ /* 0x000fe40005000000 */
[----:B------:R-:W-:Y:S01]  /*4c000*/  LOP3.LUT R232, R232, R235, RZ, 0xfc, !PT ;  /* 0x000000ebe8e87212 */ /* 0x000fe200078efcff */
[----:B0-----:R-:W-:Y:S01]  /*4c010*/  FADD.FTZ R238, RZ, R68 ;  /* 0x00000044ffee7221 */ /* 0x001fe20000010000 */
[----:B------:R-:W-:-:S03]  /*4c020*/  LOP3.LUT R233, R240, R233, RZ, 0xfc, !PT ;  /* 0x000000e9f0e97212 */ /* 0x000fc600078efcff */
[----:B------:R-:W-:Y:S02]  /*4c030*/  FADD.FTZ R235, R238, R69 ;  /* 0x00000045eeeb7221 */ /* 0x000fe40000010000 */
[----:B------:R0:W-:Y:S02]  /*4c040*/  STG.E.64 desc[UR6][R236.64], R232 ;  /* 0x000000e8ec007986 */ /* 0x0001e4000c101b06 */
        /* <DEDUP_REMOVED lines=8> */
[----:B0-----:R-:W-:Y:S02]  /*4c0d0*/  FADD.FTZ R232, R235, R66 ;  /* 0x00000042ebe87221 */ /* 0x001fe40000010000 */
        /* <DEDUP_REMOVED lines=75> */
.L_x_28326:
[----:B------:R-:W-:Y:S01]  /*4c590*/  UMOV UR15, 0xffffffff ;  /* 0xffffffff000f7882 */ /* 0x000fe20000000000 */
[----:B------:R-:W-:Y:S02]  /*4c5a0*/  FADD.FTZ R242, R242, R219 ;  /* 0x000000dbf2f27221 */ /* 0x000fe40000010000 */
[----:B------:R-:W-:Y:S05]  /*4c5b0*/  BRA.DIV UR15, `(.L_x_28327) ;  /* 0x000000320f347947 */ /* 0x000fea000b800000 */
[----:B0-----:R-:W0:Y:S02]  /*4c5c0*/  SHFL.BFLY PT, R233, R242, 0x1, 0x1f ;  /* 0x0c201f00f2e97f89 */ /* 0x001e2400000e0000 */
        /* <DEDUP_REMOVED lines=148> */
.L_x_28340:
[----:B01----:R-:W-:Y:S01]  /*4cf10*/  FADD.FTZ R238, R238, R239 ;  /* 0x000000efeeee7221 */ /* 0x003fe20000010000 */
[----:B------:R-:W-:Y:S01]  /*4cf20*/  FMUL.FTZ R232, R241, R241 ;  /* 0x000000f1f1e87220 */ /* 0x000fe20000410000 */
[----:B------:R-:W-:Y:S01]  /*4cf30*/  ISETP.NE.AND P2, PT, RZ, UR13, PT ;  /* 0x0000000dff007c0c */ /* 0x000fe2000bf45270 */
[----:B------:R-:W0:Y:S01]  /*4cf40*/  @!P1 LDC.64 R236, c[0x0][0x3c8] ;  /* 0x0000f200ffec9b82 */ /* 0x000e220000000a00 */
[----:B------:R-:W-:Y:S01]  /*4cf50*/  FFMA.FTZ R233, R238, R233, UR14 ;  /* 0x0000000eeee97e23 */ /* 0x000fe200080100e9 */
[----:B------:R-:W-:Y:S01]  /*4cf60*/  HADD2.F32 R245, -RZ, R120.H0_H0 ;  /* 0x20000078fff57230 */ /* 0x000fe20000004100 */
[----:B------:R-:W-:Y:S01]  /*4cf70*/  FSEL R232, R232, RZ, P2 ;  /* 0x000000ffe8e87208 */ /* 0x000fe20001000000 */
[----:B------:R-:W-:Y:S02]  /*4cf80*/  HADD2.F32 R242, -RZ, R123.H0_H0 ;  /* 0x2000007bfff27230 */ /* 0x000fe40000004100 */
[----:B------:R-:W-:Y:S02]  /*4cf90*/  HADD2.F32 R246, -RZ, R213.H1_H1 ;  /* 0x300000d5fff67230 */ /* 0x000fe40000004100 */
[----:B------:R-:W1:Y:S01]  /*4cfa0*/  @!P1 LDC.64 R238, c[0x0][0x3c0] ;  /* 0x0000f000ffee9b82 */ /* 0x000e620000000a00 */
[----:B------:R-:W-:Y:S01]  /*4cfb0*/  FADD.FTZ R232, R233, R232 ;  /* 0x000000e8e9e87221 */ /* 0x000fe20000010000 */
[----:B------:R-:W-:Y:S01]  /*4cfc0*/  FSEL R233, R241, RZ, !P2 ;  /* 0x000000fff1e97208 */ /* 0x000fe20005000000 */
[----:B------:R-:W-:-:S02]  /*4cfd0*/  HADD2.F32 R248, -RZ, R121.H1_H1 ;  /* 0x30000079fff87230 */ /* 0x000fc40000004100 */
[----:B------:R-:W-:Y:S02]  /*4cfe0*/  HADD2.F32 R244, -RZ, R120.H1_H1 ;  /* 0x30000078fff47230 */ /* 0x000fe40000004100 */
[----:B------:R-:W2:Y:S01]  /*4cff0*/  MUFU.RSQ R232, R232 ;  /* 0x000000e800e87308 */ /* 0x000ea20000001400 */
[C---:B------:R-:W-:Y:S01]  /*4d000*/  FADD.FTZ R235, -R233.reuse, R68 ;  /* 0x00000044e9eb7221 */ /* 0x040fe20000010100 */
[C---:B------:R-:W-:Y:S01]  /*4d010*/  FADD.FTZ R243, -R233.reuse, R70 ;  /* 0x00000046e9f37221 */ /* 0x040fe20000010100 */
[----:B------:R-:W-:Y:S02]  /*4d020*/  HADD2.F32 R70, -RZ, R213.H0_H0 ;  /* 0x200000d5ff467230 */ /* 0x000fe40000004100 */
        /* <DEDUP_REMOVED lines=14> */
[C---:B--2---:R-:W-:Y:S01]  /*4d110*/  FMUL.FTZ R240, R232.reuse, R235 ;  /* 0x000000ebe8f07220 */ /* 0x044fe20000410000 */
[C---:B------:R-:W-:Y:S01]  /*4d120*/  FMUL.FTZ R235, R232.reuse, R243 ;  /* 0x000000f3e8eb7220 */ /* 0x040fe20000410000 */
[C---:B------:R-:W-:Y:S01]  /*4d130*/  FMUL.FTZ R67, R232.reuse, R67 ;  /* 0x00000043e8437220 */ /* 0x040fe20000410000 */
[----:B------:R-:W-:Y:S01]  /*4d140*/  HADD2.F32 R243, -RZ, R212.H0_H0 ;  /* 0x200000d4fff37230 */ /* 0x000fe20000004100 */
[----:B------:R0:W-:Y:S01]  /*4d150*/  @!P1 STG.E desc[UR6][R238.64], R241 ;  /* 0x000000f1ee009986 */ /* 0x0001e2000c101906 */
[C---:B------:R-:W-:Y:S01]  /*4d160*/  FMUL.FTZ R57, R232.reuse, R57 ;  /* 0x00000039e8397220 */ /* 0x040fe20000410000 */
[C---:B------:R-:W-:Y:S01]  /*4d170*/  FMUL.FTZ R59, R232.reuse, R59 ;  /* 0x0000003be83b7220 */ /* 0x040fe20000410000 */
[----:B------:R-:W-:Y:S01]  /*4d180*/  FMUL.FTZ R53, R232, R53 ;  /* 0x00000035e8357220 */ /* 0x000fe20000410000 */
[----:B------:R1:W-:Y:S01]  /*4d190*/  @!P1 STG.E desc[UR6][R236.64], R232 ;  /* 0x000000e8ec009986 */ /* 0x0003e2000c101906 */
[----:B------:R-:W-:Y:S01]  /*4d1a0*/  FFMA.FTZ R68, R240, R243, R245 ;  /* 0x000000f3f0447223 */ /* 0x000fe200000100f5 */
[----:B------:R-:W-:-:S02]  /*4d1b0*/  HADD2.F32 R243, -RZ, R215.H1_H1 ;  /* 0x300000d7fff37230 */ /* 0x000fc40000004100 */
[C---:B------:R-:W-:Y:S01]  /*4d1c0*/  FMUL.FTZ R55, R232.reuse, R55 ;  /* 0x00000037e8377220 */ /* 0x040fe20000410000 */
[----:B------:R-:W-:Y:S02]  /*4d1d0*/  HADD2.F32 R245, -RZ, R123.H1_H1 ;  /* 0x3000007bfff57230 */ /* 0x000fe40000004100 */
[C---:B------:R-:W-:Y:S01]  /*4d1e0*/  FMUL.FTZ R49, R232.reuse, R49 ;  /* 0x00000031e8317220 */ /* 0x040fe20000410000 */
[----:B------:R-:W-:Y:S01]  /*4d1f0*/  FMUL.FTZ R51, R232, R51 ;  /* 0x00000033e8337220 */ /* 0x000fe20000410000 */
[C---:B------:R-:W-:Y:S01]  /*4d200*/  FADD.FTZ R45, -R233.reuse, R45 ;  /* 0x0000002de92d7221 */ /* 0x040fe20000010100 */
[C---:B0-----:R-:W-:Y:S01]  /*4d210*/  FADD.FTZ R239, -R233.reuse, R72 ;  /* 0x00000048e9ef7221 */ /* 0x041fe20000010100 */
[----:B------:R-:W-:Y:S02]  /*4d220*/  HADD2.F32 R238, -RZ, R121.H0_H0 ;  /* 0x20000079ffee7230 */ /* 0x000fe40000004100 */
[----:B------:R-:W-:Y:S01]  /*4d230*/  FADD.FTZ R241, -R233, R74 ;  /* 0x0000004ae9f17221 */ /* 0x000fe20000010100 */
[----:B------:R-:W-:-:S02]  /*4d240*/  HADD2.F32 R74, -RZ, R215.H0_H0 ;  /* 0x200000d7ff4a7230 */ /* 0x000fc40000004100 */
[C---:B-1----:R-:W-:Y:S01]  /*4d250*/  FMUL.FTZ R236, R232.reuse, R239 ;  /* 0x000000efe8ec7220 */ /* 0x042fe20000410000 */
[----:B------:R-:W-:Y:S02]  /*4d260*/  HADD2.F32 R237, -RZ, R214.H0_H0 ;  /* 0x200000d6ffed7230 */ /* 0x000fe40000004100 */
[----:B------:R-:W-:Y:S01]  /*4d270*/  FFMA.FTZ R72, R235, R70, R238 ;  /* 0x00000046eb487223 */ /* 0x000fe200000100ee */
[----:B------:R-:W-:Y:S02]  /*4d280*/  HADD2.F32 R239, -RZ, R122.H0_H0 ;  /* 0x2000007affef7230 */ /* 0x000fe40000004100 */
[C---:B------:R-:W-:Y:S01]  /*4d290*/  FMUL.FTZ R238, R232.reuse, R73 ;  /* 0x00000049e8ee7220 */ /* 0x040fe20000410000 */
[----:B------:R-:W-:Y:S02]  /*4d2a0*/  HADD2.F32 R73, -RZ, R214.H1_H1 ;  /* 0x300000d6ff497230 */ /* 0x000fe40000004100 */
[----:B------:R-:W-:Y:S01]  /*4d2b0*/  FMUL.FTZ R45, R232, R45 ;  /* 0x0000002de82d7220 */ /* 0x000fe20000410000 */
[----:B------:R-:W-:Y:S01]  /*4d2c0*/  FADD.FTZ R47, -R233, R47 ;  /* 0x0000002fe92f7221 */ /* 0x000fe20000010100 */
[----:B------:R-:W-:Y:S01]  /*4d2d0*/  FFMA.FTZ R70, R236, R237, R239 ;  /* 0x000000edec467223 */ /* 0x000fe200000100ef */
[----:B------:R-:W-:Y:S01]  /*4d2e0*/  FMUL.FTZ R237, R232, R241 ;  /* 0x000000f1e8ed7220 */ /* 0x000fe20000410000 */
[----:B------:R-:W-:-:S02]  /*4d2f0*/  HADD2.F32 R239, -RZ, R122.H1_H1 ;  /* 0x3000007affef7230 */ /* 0x000fc40000004100 */
[C---:B------:R-:W-:Y:S01]  /*4d300*/  FMUL.FTZ R47, R232.reuse, R47 ;  /* 0x0000002fe82f7220 */ /* 0x040fe20000410000 */
[----:B------:R-:W-:Y:S01]  /*4d310*/  FADD.FTZ R41, -R233, R41 ;  /* 0x00000029e9297221 */ /* 0x000fe20000010100 */
[----:B------:R-:W-:Y:S01]  /*4d320*/  FFMA.FTZ R241, R237, R74, R242 ;  /* 0x0000004aedf17223 */ /* 0x000fe200000100f2 */
[----:B------:R-:W-:Y:S01]  /*4d330*/  FMUL.FTZ R74, R232, R75 ;  /* 0x0000004be84a7220 */ /* 0x000fe20000410000 */
[----:B------:R-:W-:Y:S01]  /*4d340*/  FFMA.FTZ R73, R238, R73, R239 ;  /* 0x00000049ee497223 */ /* 0x000fe200000100ef */
[C---:B------:R-:W-:Y:S01]  /*4d350*/  FADD.FTZ R239, -R233.reuse, R71 ;  /* 0x00000047e9ef7221 */ /* 0x040fe20000010100 */
[----:B------:R-:W-:Y:S01]  /*4d360*/  FADD.FTZ R75, -R233, R69 ;  /* 0x00000045e94b7221 */ /* 0x000fe20000010100 */
[----:B------:R-:W-:Y:S01]  /*4d370*/  FFMA.FTZ R250, R74, R243, R245 ;  /* 0x000000f34afa7223 */ /* 0x000fe200000100f5 */
[----:B------:R-:W-:Y:S02]  /*4d380*/  HADD2.F32 R242, -RZ, R212.H1_H1 ;  /* 0x300000d4fff27230 */ /* 0x000fe40000004100 */
[C---:B------:R-:W-:Y:S01]  /*4d390*/  FMUL.FTZ R239, R232.reuse, R239 ;  /* 0x000000efe8ef7220 */ /* 0x040fe20000410000 */
[C---:B------:R-:W-:Y:S01]  /*4d3a0*/  FMUL.FTZ R75, R232.reuse, R75 ;  /* 0x0000004be84b7220 */ /* 0x040fe20000410000 */
[----:B------:R-:W-:Y:S01]  /*4d3b0*/  F2FP.F16.F32.PACK_AB R70, R73, R70 ;  /* 0x000000464946723e */ /* 0x000fe200000000ff */
[----:B------:R-:W-:Y:S01]  /*4d3c0*/  FMUL.FTZ R41, R232, R41 ;  /* 0x00000029e8297220 */ /* 0x000fe20000410000 */
[----:B------:R-:W-:Y:S01]  /*4d3d0*/  F2FP.F16.F32.PACK_AB R71, R250, R241 ;  /* 0x000000f1fa47723e */ /* 0x000fe200000000ff */
[----:B------:R-:W-:Y:S01]  /*4d3e0*/  FFMA.FTZ R69, R239, R246, R248 ;  /* 0x000000f6ef457223 */ /* 0x000fe200000100f8 */
[----:B------:R-:W0:Y:S01]  /*4d3f0*/  LDC.64 R250, c[0x0][0x428] ;  /* 0x00010a00fffa7b82 */ /* 0x000e220000000a00 */
[----:B------:R-:W-:Y:S01]  /*4d400*/  FFMA.FTZ R243, R75, R242, R244 ;  /* 0x000000f24bf37223 */ /* 0x000fe200000100f4 */
[----:B------:R-:W-:-:S02]  /*4d410*/  HADD2.F32 R242, -RZ, R181.H0_H0 ;  /* 0x200000b5fff27230 */ /* 0x000fc40000004100 */
[----:B------:R-:W-:Y:S01]  /*4d420*/  FADD.FTZ R37, -R233, R37 ;  /* 0x00000025e9257221 */ /* 0x000fe20000010100 */
[----:B------:R-:W-:Y:S01]  /*4d430*/  F2FP.F16.F32.PACK_AB R69, R69, R72 ;  /* 0x000000484545723e */ /* 0x000fe200000000ff */
[----:B------:R-:W-:Y:S01]  /*4d440*/  HADD2.F32 R244, -RZ, R89.H0_H0 ;  /* 0x20000059fff47230 */ /* 0x000fe20000004100 */
[----:B------:R-:W-:Y:S01]  /*4d450*/  F2FP.F16.F32.PACK_AB R68, R243, R68 ;  /* 0x00000044f344723e */ /* 0x000fe200000000ff */
[----:B------:R-:W-:Y:S01]  /*4d460*/  HADD2.F32 R241, -RZ, R180.H0_H0 ;  /* 0x200000b4fff17230 */ /* 0x000fe20000004100 */
[----:B------:R-:W1:Y:S01]  /*4d470*/  LDC.64 R248, c[0x0][0x430] ;  /* 0x00010c00fff87b82 */ /* 0x000e620000000a00 */
[----:B------:R-:W-:Y:S02]  /*4d480*/  HADD2.F32 R243, -RZ, R88.H0_H0 ;  /* 0x20000058fff37230 */ /* 0x000fe40000004100 */
[----:B------:R-:W-:Y:S01]  /*4d490*/  FFMA.FTZ R235, R235, R242, R244 ;  /* 0x000000f2ebeb7223 */ /* 0x000fe200000100f4 */
[----:B------:R-:W-:Y:S02]  /*4d4a0*/  HADD2.F32 R242, -RZ, R181.H1_H1 ;  /* 0x300000b5fff27230 */ /* 0x000fe40000004100 */
[----:B------:R-:W-:Y:S01]  /*4d4b0*/  FMUL.FTZ R37, R232, R37 ;  /* 0x00000025e8257220 */ /* 0x000fe20000410000 */
[----:B------:R-:W-:-:S02]  /*4d4c0*/  HADD2.F32 R244, -RZ, R89.H1_H1 ;  /* 0x30000059fff47230 */ /* 0x000fc40000004100 */
[----:B------:R-:W-:Y:S01]  /*4d4d0*/  FFMA.FTZ R240, R240, R241, R243 ;  /* 0x000000f1f0f07223 */ /* 0x000fe200000100f3 */
[C---:B------:R-:W-:Y:S01]  /*4d4e0*/  FADD.FTZ R241, -R233.reuse, R60 ;  /* 0x0000003ce9f17221 */ /* 0x040fe20000010100 */
[----:B------:R-:W-:Y:S02]  /*4d4f0*/  HADD2.F32 R243, -RZ, R210.H0_H0 ;  /* 0x200000d2fff37230 */ /* 0x000fe40000004100 */
[----:B------:R-:W-:Y:S01]  /*4d500*/  FADD.FTZ R39, -R233, R39 ;  /* 0x00000027e9277221 */ /* 0x000fe20000010100 */
[----:B------:R-:W-:Y:S01]  /*4d510*/  FFMA.FTZ R242, R239, R242, R244 ;  /* 0x000000f2eff27223 */ /* 0x000fe200000100f4 */
[----:B------:R-:W-:Y:S02]  /*4d520*/  HADD2.F32 R239, -RZ, R182.H0_H0 ;  /* 0x200000b6ffef7230 */ /* 0x000fe40000004100 */
[C---:B------:R-:W-:Y:S01]  /*4d530*/  FADD.FTZ R29, -R233.reuse, R29 ;  /* 0x0000001de91d7221 */ /* 0x040fe20000010100 */
[----:B------:R-:W-:Y:S01]  /*4d540*/  FMUL.FTZ R39, R232, R39 ;  /* 0x00000027e8277220 */ /* 0x000fe20000410000 */
[C---:B------:R-:W-:Y:S01]  /*4d550*/  FADD.FTZ R31, -R233.reuse, R31 ;  /* 0x0000001fe91f7221 */ /* 0x040fe20000010100 */
[----:B------:R-:W-:Y:S01]  /*4d560*/  FADD.FTZ R33, -R233, R33 ;  /* 0x00000021e9217221 */ /* 0x000fe20000010100 */
[----:B0-----:R-:W-:-:S04]  /*4d570*/  IMAD.WIDE.U32 R72, R234, 0x10, R250 ;  /* 0x00000010ea487825 */ /* 0x001fc800078e00fa */
[C---:B------:R-:W-:Y:S01]  /*4d580*/  FMUL.FTZ R29, R232.reuse, R29 ;  /* 0x0000001de81d7220 */ /* 0x040fe20000410000 */
[C---:B------:R-:W-:Y:S01]  /*4d590*/  FMUL.FTZ R31, R232.reuse, R31 ;  /* 0x0000001fe81f7220 */ /* 0x040fe20000410000 */
[C---:B------:R-:W-:Y:S01]  /*4d5a0*/  FMUL.FTZ R33, R232.reuse, R33 ;  /* 0x00000021e8217220 */ /* 0x040fe20000410000 */
[C---:B------:R-:W-:Y:S01]  /*4d5b0*/  FADD.FTZ R25, -R233.reuse, R25 ;  /* 0x00000019e9197221 */ /* 0x040fe20000010100 */
[----:B------:R0:W-:Y:S01]  /*4d5c0*/  STG.E.128 desc[UR6][R72.64], R68 ;  /* 0x0000004448007986 */ /* 0x0001e2000c101d06 */
[C---:B------:R-:W-:Y:S01]  /*4d5d0*/  FADD.FTZ R27, -R233.reuse, R27 ;  /* 0x0000001be91b7221 */ /* 0x040fe20000010100 */
[C---:B------:R-:W-:Y:S01]  /*4d5e0*/  FADD.FTZ R21, -R233.reuse, R21 ;  /* 0x00000015e9157221 */ /* 0x040fe20000010100 */
[C---:B------:R-:W-:Y:S01]  /*4d5f0*/  FMUL.FTZ R25, R232.reuse, R25 ;  /* 0x00000019e8197220 */ /* 0x040fe20000410000 */
[----:B------:R-:W-:Y:S02]  /*4d600*/  HADD2.F32 R246, -RZ, R159.H0_H0 ;  /* 0x2000009ffff67230 */ /* 0x000fe40000004100 */
[C---:B------:R-:W-:Y:S01]  /*4d610*/  FMUL.FTZ R27, R232.reuse, R27 ;  /* 0x0000001be81b7220 */ /* 0x040fe20000410000 */
[----:B------:R-:W-:Y:S01]  /*4d620*/  FMUL.FTZ R21, R232, R21 ;  /* 0x00000015e8157220 */ /* 0x000fe20000410000 */
[----:B------:R-:W-:Y:S01]  /*4d630*/  FADD.FTZ R23, -R233, R23 ;  /* 0x00000017e9177221 */ /* 0x000fe20000010100 */
[----:B------:R-:W-:-:S02]  /*4d640*/  HADD2.F32 R252, -RZ, R191.H1_H1 ;  /* 0x300000bffffc7230 */ /* 0x000fc40000004100 */
[C---:B------:R-:W-:Y:S01]  /*4d650*/  FADD.FTZ R17, -R233.reuse, R17 ;  /* 0x00000011e9117221 */ /* 0x040fe20000010100 */
[----:B------:R-:W-:Y:S02]  /*4d660*/  HADD2.F32 R245, -RZ, R115.H1_H1 ;  /* 0x30000073fff57230 */ /* 0x000fe40000004100 */
[C---:B------:R-:W-:Y:S01]  /*4d670*/  FMUL.FTZ R23, R232.reuse, R23 ;  /* 0x00000017e8177220 */ /* 0x040fe20000410000 */
[C---:B------:R-:W-:Y:S01]  /*4d680*/  FADD.FTZ R19, -R233.reuse, R19 ;  /* 0x00000013e9137221 */ /* 0x040fe20000010100 */
[C---:B------:R-:W-:Y:S01]  /*4d690*/  FMUL.FTZ R17, R232.reuse, R17 ;  /* 0x00000011e8117220 */ /* 0x040fe20000410000 */
[----:B------:R-:W-:Y:S02]  /*4d6a0*/  HADD2.F32 R244, -RZ, R186.H0_H0 ;  /* 0x200000bafff47230 */ /* 0x000fe40000004100 */
[C---:B------:R-:W-:Y:S01]  /*4d6b0*/  FADD.FTZ R217, -R233.reuse, R217 ;  /* 0x000000d9e9d97221 */ /* 0x040fe20000010100 */
[----:B------:R-:W-:Y:S01]  /*4d6c0*/  FMUL.FTZ R19, R232, R19 ;  /* 0x00000013e8137220 */ /* 0x000fe20000410000 */
[----:B------:R-:W-:Y:S01]  /*4d6d0*/  FADD.FTZ R219, -R233, R219 ;  /* 0x000000dbe9db7221 */ /* 0x000fe20000010100 */
[----:B0-----:R-:W-:-:S02]  /*4d6e0*/  HADD2.F32 R71, -RZ, R182.H1_H1 ;  /* 0x300000b6ff477230 */ /* 0x001fc40000004100 */
[C---:B------:R-:W-:Y:S01]  /*4d6f0*/  FMUL.FTZ R217, R232.reuse, R217 ;  /* 0x000000d9e8d97220 */ /* 0x040fe20000410000 */
[--C-:B------:R-:W-:Y:S02]  /*4d700*/  HADD2.F32 R73, -RZ, R90.reuse.H1_H1 ;  /* 0x3000005aff497230 */ /* 0x100fe40000004100 */
[----:B------:R-:W-:Y:S01]  /*4d710*/  FMUL.FTZ R219, R232, R219 ;  /* 0x000000dbe8db7220 */ /* 0x000fe20000410000 */
[----:B------:R-:W-:Y:S02]  /*4d720*/  HADD2.F32 R68, -RZ, R183.H0_H0 ;  /* 0x200000b7ff447230 */ /* 0x000fe40000004100 */
[----:B------:R-:W-:Y:S02]  /*4d730*/  HADD2.F32 R70, -RZ, R91.H0_H0 ;  /* 0x2000005bff467230 */ /* 0x000fe40000004100 */
[----:B------:R-:W-:Y:S01]  /*4d740*/  FFMA.FTZ R238, R238, R71, R73 ;  /* 0x00000047eeee7223 */ /* 0x000fe20000010049 */
[----:B------:R-:W-:Y:S02]  /*4d750*/  HADD2.F32 R69, -RZ, R90.H0_H0 ;  /* 0x2000005aff457230 */ /* 0x000fe40000004100 */
[----:B------:R-:W-:-:S02]  /*4d760*/  HADD2.F32 R73, -RZ, R183.H1_H1 ;  /* 0x300000b7ff497230 */ /* 0x000fc40000004100 */
[----:B------:R-:W-:Y:S01]  /*4d770*/  FFMA.FTZ R71, R237, R68, R70 ;  /* 0x00000044ed477223 */ /* 0x000fe20000010046 */
[----:B------:R-:W-:Y:S02]  /*4d780*/  HADD2.F32 R237, -RZ, R91.H1_H1 ;  /* 0x3000005bffed7230 */ /* 0x000fe40000004100 */
[----:B------:R-:W-:Y:S01]  /*4d790*/  FFMA.FTZ R69, R236, R239, R69 ;  /* 0x000000efec457223 */ /* 0x000fe20000010045 */
[----:B------:R-:W-:Y:S02]  /*4d7a0*/  HADD2.F32 R68, -RZ, R180.H1_H1 ;  /* 0x300000b4ff447230 */ /* 0x000fe40000004100 */
[----:B------:R-:W-:Y:S02]  /*4d7b0*/  HADD2.F32 R70, -RZ, R88.H1_H1 ;  /* 0x30000058ff467230 */ /* 0x000fe40000004100 */
[----:B------:R-:W-:Y:S01]  /*4d7c0*/  FFMA.FTZ R74, R74, R73, R237 ;  /* 0x000000494a4a7223 */ /* 0x000fe200000100ed */
[----:B------:R-:W-:Y:S01]  /*4d7d0*/  FADD.FTZ R73, -R233, R64 ;  /* 0x00000040e9497221 */ /* 0x000fe20000010100 */
[----:B------:R-:W-:-:S02]  /*4d7e0*/  HADD2.F32 R236, -RZ, R124.H0_H0 ;  /* 0x2000007cffec7230 */ /* 0x000fc40000004100 */
[----:B------:R-:W-:Y:S01]  /*4d7f0*/  FFMA.FTZ R75, R75, R68, R70 ;  /* 0x000000444b4b7223 */ /* 0x000fe20000010046 */
[----:B------:R-:W-:Y:S01]  /*4d800*/  F2FP.F16.F32.PACK_AB R70, R238, R69 ;  /* 0x00000045ee46723e */ /* 0x000fe200000000ff */
[----:B------:R-:W-:Y:S01]  /*4d810*/  FMUL.FTZ R73, R232, R73 ;  /* 0x00000049e8497220 */ /* 0x000fe20000410000 */
[----:B------:R-:W-:Y:S01]  /*4d820*/  F2FP.F16.F32.PACK_AB R69, R242, R235 ;  /* 0x000000ebf245723e */ /* 0x000fe200000000ff */
[----:B-1----:R-:W-:Y:S01]  /*4d830*/  IMAD.WIDE.U32 R234, R234, 0x10, R248 ;  /* 0x00000010eaea7825 */ /* 0x002fe200078e00f8 */
[----:B------:R-:W-:Y:S02]  /*4d840*/  F2FP.F16.F32.PACK_AB R71, R74, R71 ;  /* 0x000000474a47723e */ /* 0x000fe400000000ff */
[----:B------:R-:W-:Y:S01]  /*4d850*/  F2FP.F16.F32.PACK_AB R68, R75, R240 ;  /* 0x000000f04b44723e */ /* 0x000fe200000000ff */
[----:B------:R-:W-:Y:S01]  /*4d860*/  FADD.FTZ R75, -R233, R66 ;  /* 0x00000042e94b7221 */ /* 0x000fe20000010100 */
[----:B------:R-:W-:Y:S02]  /*4d870*/  HADD2.F32 R74, -RZ, R208.H0_H0 ;  /* 0x200000d0ff4a7230 */ /* 0x000fe40000004100 */
[C---:B------:R-:W-:Y:S01]  /*4d880*/  FMUL.FTZ R66, R232.reuse, R241 ;  /* 0x000000f1e8427220 */ /* 0x040fe20000410000 */
[----:B------:R-:W-:Y:S01]  /*4d890*/  HADD2.F32 R237, -RZ, R209.H0_H0 ;  /* 0x200000d1ffed7230 */ /* 0x000fe20000004100 */
[----:B------:R0:W-:Y:S01]  /*4d8a0*/  STG.E.128 desc[UR6][R234.64], R68 ;  /* 0x00000044ea007986 */ /* 0x0001e2000c101d06 */
[----:B------:R-:W-:Y:S01]  /*4d8b0*/  FMUL.FTZ R72, R232, R75 ;  /* 0x0000004be8487220 */ /* 0x000fe20000410000 */
[----:B------:R-:W-:-:S02]  /*4d8c0*/  HADD2.F32 R75, -RZ, R210.H1_H1 ;  /* 0x300000d2ff4b7230 */ /* 0x000fc40000004100 */
[----:B------:R-:W-:Y:S01]  /*4d8d0*/  FFMA.FTZ R60, R73, R74, R236 ;  /* 0x0000004a493c7223 */ /* 0x000fe200000100ec */
[--C-:B------:R-:W-:Y:S02]  /*4d8e0*/  HADD2.F32 R239, -RZ, R125.reuse.H0_H0 ;  /* 0x2000007dffef7230 */ /* 0x100fe40000004100 */
[----:B------:R-:W-:Y:S01]  /*4d8f0*/  FMUL.FTZ R236, R232, R65 ;  /* 0x00000041e8ec7220 */ /* 0x000fe20000410000 */
[----:B------:R-:W-:Y:S02]  /*4d900*/  HADD2.F32 R74, -RZ, R125.H1_H1 ;  /* 0x3000007dff4a7230 */ /* 0x000fe40000004100 */
[----:B------:R-:W-:Y:S02]  /*4d910*/  HADD2.F32 R240, -RZ, R164.H0_H0 ;  /* 0x200000a4fff07230 */ /* 0x000fe40000004100 */
[----:B------:R-:W-:Y:S01]  /*4d920*/  FFMA.FTZ R64, R72, R237, R239 ;  /* 0x000000ed48407223 */ /* 0x000fe200000100ef */
[----:B------:R-:W-:Y:S02]  /*4d930*/  HADD2.F32 R242, -RZ, R189.H1_H1 ;  /* 0x300000bdfff27230 */ /* 0x000fe40000004100 */
[----:B0-----:R-:W-:Y:S01]  /*4d940*/  FADD.FTZ R69, -R233, R62 ;  /* 0x0000003ee9457221 */ /* 0x001fe20000010100 */
[----:B------:R-:W-:-:S02]  /*4d950*/  HADD2.F32 R235, -RZ, R126.H1_H1 ;  /* 0x3000007effeb7230 */ /* 0x000fc40000004100 */
[C---:B------:R-:W-:Y:S01]  /*4d960*/  FMUL.FTZ R70, R232.reuse, R61 ;  /* 0x0000003de8467220 */ /* 0x040fe20000410000 */
[----:B------:R-:W-:Y:S02]  /*4d970*/  HADD2.F32 R62, -RZ, R211.H0_H0 ;  /* 0x200000d3ff3e7230 */ /* 0x000fe40000004100 */
[----:B------:R-:W-:Y:S01]  /*4d980*/  FMUL.FTZ R69, R232, R69 ;  /* 0x00000045e8457220 */ /* 0x000fe20000410000 */
[----:B------:R-:W-:Y:S02]  /*4d990*/  HADD2.F32 R68, -RZ, R127.H0_H0 ;  /* 0x2000007fff447230 */ /* 0x000fe40000004100 */
[----:B------:R-:W-:Y:S01]  /*4d9a0*/  FFMA.FTZ R234, R70, R75, R235 ;  /* 0x0000004b46ea7223 */ /* 0x000fe200000100eb */
[----:B------:R-:W-:Y:S02]  /*4d9b0*/  HADD2.F32 R61, -RZ, R211.H1_H1 ;  /* 0x300000d3ff3d7230 */ /* 0x000fe40000004100 */
[----:B------:R-:W-:Y:S02]  /*4d9c0*/  HADD2.F32 R71, -RZ, R126.H0_H0 ;  /* 0x2000007eff477230 */ /* 0x000fe40000004100 */
[----:B------:R-:W-:Y:S01]  /*4d9d0*/  FFMA.FTZ R235, R69, R62, R68 ;  /* 0x0000003e45eb7223 */ /* 0x000fe20000010044 */
[----:B------:R-:W-:Y:S01]  /*4d9e0*/  FMUL.FTZ R68, R232, R63 ;  /* 0x0000003fe8447220 */ /* 0x000fe20000410000 */
[----:B------:R-:W-:-:S02]  /*4d9f0*/  HADD2.F32 R63, -RZ, R127.H1_H1 ;  /* 0x3000007fff3f7230 */ /* 0x000fc40000004100 */
[----:B------:R-:W-:Y:S02]  /*4da00*/  HADD2.F32 R62, -RZ, R209.H1_H1 ;  /* 0x300000d1ff3e7230 */ /* 0x000fe40000004100 */
[----:B------:R-:W-:Y:S01]  /*4da10*/  FFMA.FTZ R71, R66, R243, R71 ;  /* 0x000000f342477223 */ /* 0x000fe20000010047 */
[----:B------:R-:W-:Y:S01]  /*4da20*/  FFMA.FTZ R238, R68, R61, R63 ;  /* 0x0000003d44ee7223 */ /* 0x000fe2000001003f */
[----:B------:R-:W-:Y:S02]  /*4da30*/  HADD2.F32 R61, -RZ, R208.H1_H1 ;  /* 0x300000d0ff3d7230 */ /* 0x000fe40000004100 */
[----:B------:R-:W-:Y:S01]  /*4da40*/  FFMA.FTZ R75, R67, R62, R74 ;  /* 0x0000003e434b7223 */ /* 0x000fe2000001004a */
[----:B------:R-:W-:Y:S01]  /*4da50*/  HADD2.F32 R63, -RZ, R124.H1_H1 ;  /* 0x3000007cff3f7230 */ /* 0x000fe20000004100 */
[----:B------:R-:W-:Y:S01]  /*4da60*/  F2FP.F16.F32.PACK_AB R62, R234, R71 ;  /* 0x00000047ea3e723e */ /* 0x000fe200000000ff */
[----:B------:R-:W-:Y:S02]  /*4da70*/  HADD2.F32 R74, -RZ, R176.H0_H0 ;  /* 0x200000b0ff4a7230 */ /* 0x000fe40000004100 */
[----:B------:R-:W-:-:S02]  /*4da80*/  HADD2.F32 R234, -RZ, R92.H0_H0 ;  /* 0x2000005cffea7230 */ /* 0x000fc40000004100 */
[----:B------:R-:W-:Y:S01]  /*4da90*/  FFMA.FTZ R65, R236, R61, R63 ;  /* 0x0000003dec417223 */ /* 0x000fe2000001003f */
[----:B------:R-:W-:Y:S01]  /*4daa0*/  F2FP.F16.F32.PACK_AB R61, R75, R64 ;  /* 0x000000404b3d723e */ /* 0x000fe200000000ff */
[----:B------:R-:W-:Y:S01]  /*4dab0*/  HADD2.F32 R71, -RZ, R176.H1_H1 ;  /* 0x300000b0ff477230 */ /* 0x000fe20000004100 */
[----:B------:R-:W-:Y:S01]  /*4dac0*/  F2FP.F16.F32.PACK_AB R63, R238, R235 ;  /* 0x000000ebee3f723e */ /* 0x000fe200000000ff */
[----:B------:R-:W-:Y:S01]  /*4dad0*/  FFMA.FTZ R73, R73, R74, R234 ;  /* 0x0000004a49497223 */ /* 0x000fe200000100ea */
[----:B------:R-:W-:Y:S01]  /*4dae0*/  F2FP.F16.F32.PACK_AB R60, R65, R60 ;  /* 0x0000003c413c723e */ /* 0x000fe200000000ff */
[----:B------:R-:W-:-:S04]  /*4daf0*/  IMAD.WIDE.U32 R64, R231, 0x10, R250 ;  /* 0x00000010e7407825 */ /* 0x000fc800078e00fa */
[----:B------:R-:W-:Y:S01]  /*4db00*/  HADD2.F32 R74, -RZ, R177.H1_H1 ;  /* 0x300000b1ff4a7230 */ /* 0x000fe20000004100 */
[----:B------:R0:W-:Y:S01]  /*4db10*/  STG.E.128 desc[UR6][R64.64], R60 ;  /* 0x0000003c40007986 */ /* 0x0001e2000c101d06 */
[----:B------:R-:W-:Y:S02]  /*4db20*/  HADD2.F32 R234, -RZ, R93.H1_H1 ;  /* 0x3000005dffea7230 */ /* 0x000fe40000004100 */
[----:B------:R-:W-:Y:S02]  /*4db30*/  HADD2.F32 R75, -RZ, R92.H1_H1 ;  /* 0x3000005cff4b7230 */ /* 0x000fe40000004100 */
[----:B------:R-:W-:Y:S02]  /*4db40*/  HADD2.F32 R235, -RZ, R179.H1_H1 ;  /* 0x300000b3ffeb7230 */ /* 0x000fe40000004100 */
[----:B------:R-:W-:Y:S02]  /*4db50*/  HADD2.F32 R238, -RZ, R206.H1_H1 ;  /* 0x300000ceffee7230 */ /* 0x000fe40000004100 */
[----:B------:R-:W-:Y:S01]  /*4db60*/  FFMA.FTZ R236, R236, R71, R75 ;  /* 0x00000047ecec7223 */ /* 0x000fe2000001004b */
[----:B------:R-:W-:-:S02]  /*4db70*/  HADD2.F32 R71, -RZ, R177.H0_H0 ;  /* 0x200000b1ff477230 */ /* 0x000fc40000004100 */
[----:B------:R-:W-:Y:S02]  /*4db80*/  HADD2.F32 R75, -RZ, R93.H0_H0 ;  /* 0x2000005dff4b7230 */ /* 0x000fe40000004100 */
[----:B0-----:R-:W-:Y:S02]  /*4db90*/  HADD2.F32 R61, -RZ, R178.H0_H0 ;  /* 0x200000b2ff3d7230 */ /* 0x001fe40000004100 */
[----:B------:R-:W-:Y:S01]  /*4dba0*/  FFMA.FTZ R63, R67, R74, R234 ;  /* 0x0000004a433f7223 */ /* 0x000fe200000100ea */
[----:B------:R-:W-:Y:S02]  /*4dbb0*/  HADD2.F32 R65, -RZ, R94.H0_H0 ;  /* 0x2000005eff417230 */ /* 0x000fe40000004100 */
[----:B------:R-:W-:Y:S01]  /*4dbc0*/  FFMA.FTZ R62, R72, R71, R75 ;  /* 0x00000047483e7223 */ /* 0x000fe2000001004b */
[----:B------:R-:W-:Y:S02]  /*4dbd0*/  HADD2.F32 R64, -RZ, R179.H0_H0 ;  /* 0x200000b3ff407230 */ /* 0x000fe40000004100 */
[----:B------:R-:W-:-:S02]  /*4dbe0*/  HADD2.F32 R60, -RZ, R95.H0_H0 ;  /* 0x2000005fff3c7230 */ /* 0x000fc40000004100 */
[----:B------:R-:W-:Y:S01]  /*4dbf0*/  FFMA.FTZ R66, R66, R61, R65 ;  /* 0x0000003d42427223 */ /* 0x000fe20000010041 */
[----:B------:R-:W-:Y:S02]  /*4dc00*/  HADD2.F32 R65, -RZ, R178.H1_H1 ;  /* 0x300000b2ff417230 */ /* 0x000fe40000004100 */
[----:B------:R-:W-:Y:S02]  /*4dc10*/  HADD2.F32 R61, -RZ, R94.H1_H1 ;  /* 0x3000005eff3d7230 */ /* 0x000fe40000004100 */
[----:B------:R-:W-:Y:S01]  /*4dc20*/  FFMA.FTZ R64, R69, R64, R60 ;  /* 0x0000004045407223 */ /* 0x000fe2000001003c */
[----:B------:R-:W-:Y:S02]  /*4dc30*/  HADD2.F32 R67, -RZ, R95.H1_H1 ;  /* 0x3000005fff437230 */ /* 0x000fe40000004100 */
[----:B------:R-:W-:Y:S02]  /*4dc40*/  HADD2.F32 R69, -RZ, R128.H0_H0 ;  /* 0x20000080ff457230 */ /* 0x000fe40000004100 */
[----:B------:R-:W-:Y:S01]  /*4dc50*/  FFMA.FTZ R65, R70, R65, R61 ;  /* 0x0000004146417223 */ /* 0x000fe2000001003d */
[----:B------:R-:W-:Y:S01]  /*4dc60*/  FADD.FTZ R61, -R233, R56 ;  /* 0x00000038e93d7221 */ /* 0x000fe20000010100 */
[----:B------:R-:W-:Y:S01]  /*4dc70*/  FFMA.FTZ R235, R68, R235, R67 ;  /* 0x000000eb44eb7223 */ /* 0x000fe20000010043 */
[----:B------:R-:W-:-:S02]  /*4dc80*/  HADD2.F32 R67, -RZ, R204.H0_H0 ;  /* 0x200000ccff437230 */ /* 0x000fc40000004100 */
[----:B------:R-:W-:Y:S02]  /*4dc90*/  HADD2.F32 R71, -RZ, R172.H0_H0 ;  /* 0x200000acff477230 */ /* 0x000fe40000004100 */
[----:B------:R-:W-:Y:S01]  /*4dca0*/  FMUL.FTZ R68, R232, R61 ;  /* 0x0000003de8447220 */ /* 0x000fe20000410000 */
[----:B------:R-:W-:Y:S02]  /*4dcb0*/  HADD2.F32 R56, -RZ, R96.H0_H0 ;  /* 0x20000060ff387230 */ /* 0x000fe40000004100 */
[----:B------:R-:W-:Y:S02]  /*4dcc0*/  HADD2.F32 R60, -RZ, R204.H1_H1 ;  /* 0x300000ccff3c7230 */ /* 0x000fe40000004100 */
[C---:B------:R-:W-:Y:S01]  /*4dcd0*/  FFMA.FTZ R61, R68.reuse, R67, R69 ;  /* 0x00000043443d7223 */ /* 0x040fe20000010045 */
[----:B------:R-:W-:Y:S02]  /*4dce0*/  HADD2.F32 R70, -RZ, R128.H1_H1 ;  /* 0x30000080ff467230 */ /* 0x000fe40000004100 */
[----:B------:R-:W-:Y:S01]  /*4dcf0*/  FFMA.FTZ R68, R68, R71, R56 ;  /* 0x0000004744447223 */ /* 0x000fe20000010038 */
[----:B------:R-:W-:Y:S01]  /*4dd00*/  FADD.FTZ R67, -R233, R58 ;  /* 0x0000003ae9437221 */ /* 0x000fe20000010100 */
[----:B------:R-:W-:-:S02]  /*4dd10*/  HADD2.F32 R56, -RZ, R172.H1_H1 ;  /* 0x300000acff387230 */ /* 0x000fc40000004100 */
[----:B------:R-:W-:Y:S02]  /*4dd20*/  HADD2.F32 R58, -RZ, R96.H1_H1 ;  /* 0x30000060ff3a7230 */ /* 0x000fe40000004100 */
[C---:B------:R-:W-:Y:S01]  /*4dd30*/  FFMA.FTZ R60, R57.reuse, R60, R70 ;  /* 0x0000003c393c7223 */ /* 0x040fe20000010046 */
[----:B------:R-:W-:Y:S02]  /*4dd40*/  HADD2.F32 R70, -RZ, R205.H0_H0 ;  /* 0x200000cdff467230 */ /* 0x000fe40000004100 */
[----:B------:R-:W-:Y:S01]  /*4dd50*/  FMUL.FTZ R71, R232, R67 ;  /* 0x00000043e8477220 */ /* 0x000fe20000410000 */
[----:B------:R-:W-:Y:S02]  /*4dd60*/  HADD2.F32 R72, -RZ, R129.H0_H0 ;  /* 0x20000081ff487230 */ /* 0x000fe40000004100 */
[----:B------:R-:W-:Y:S01]  /*4dd70*/  FFMA.FTZ R69, R57, R56, R58 ;  /* 0x0000003839457223 */ /* 0x000fe2000001003a */
[----:B------:R-:W-:Y:S02]  /*4dd80*/  HADD2.F32 R56, -RZ, R173.H0_H0 ;  /* 0x200000adff387230 */ /* 0x000fe40000004100 */
[----:B------:R-:W-:Y:S01]  /*4dd90*/  FADD.FTZ R57, -R233, R52 ;  /* 0x00000034e9397221 */ /* 0x000fe20000010100 */
[----:B------:R-:W-:-:S02]  /*4dda0*/  HADD2.F32 R58, -RZ, R97.H0_H0 ;  /* 0x20000061ff3a7230 */ /* 0x000fc40000004100 */
[C---:B------:R-:W-:Y:S01]  /*4ddb0*/  FFMA.FTZ R67, R71.reuse, R70, R72 ;  /* 0x0000004647437223 */ /* 0x040fe20000010048 */
[----:B------:R-:W-:Y:S02]  /*4ddc0*/  HADD2.F32 R72, -RZ, R173.H1_H1 ;  /* 0x300000adff487230 */ /* 0x000fe40000004100 */
[----:B------:R-:W-:Y:S01]  /*4ddd0*/  FMUL.FTZ R57, R232, R57 ;  /* 0x00000039e8397220 */ /* 0x000fe20000410000 */
[----:B------:R-:W-:Y:S02]  /*4dde0*/  HADD2.F32 R52, -RZ, R206.H0_H0 ;  /* 0x200000ceff347230 */ /* 0x000fe40000004100 */
[----:B------:R-:W-:Y:S01]  /*4ddf0*/  FFMA.FTZ R71, R71, R56, R58 ;  /* 0x0000003847477223 */ /* 0x000fe2000001003a */
[----:B------:R-:W-:Y:S01]  /*4de00*/  HADD2.F32 R56, -RZ, R97.H1_H1 ;  /* 0x30000061ff387230 */ /* 0x000fe20000004100 */
[----:B------:R-:W-:Y:S01]  /*4de10*/  F2FP.F16.F32.PACK_AB R58, R65, R66 ;  /* 0x00000042413a723e */ /* 0x000fe200000000ff */
[----:B------:R-:W-:Y:S02]  /*4de20*/  HADD2.F32 R74, -RZ, R205.H1_H1 ;  /* 0x300000cdff4a7230 */ /* 0x000fe40000004100 */
[----:B------:R-:W-:Y:S01]  /*4de30*/  FADD.FTZ R65, -R233, R48 ;  /* 0x00000030e9417221 */ /* 0x000fe20000010100 */
[----:B------:R-:W-:-:S02]  /*4de40*/  HADD2.F32 R70, -RZ, R129.H1_H1 ;  /* 0x30000081ff467230 */ /* 0x000fc40000004100 */
[C---:B------:R-:W-:Y:S01]  /*4de50*/  FFMA.FTZ R72, R59.reuse, R72, R56 ;  /* 0x000000483b487223 */ /* 0x040fe20000010038 */
[----:B------:R-:W-:Y:S02]  /*4de60*/  HADD2.F32 R56, -RZ, R130.H0_H0 ;  /* 0x20000082ff387230 */ /* 0x000fe40000004100 */
[----:B------:R-:W-:Y:S01]  /*4de70*/  FMUL.FTZ R65, R232, R65 ;  /* 0x00000041e8417220 */ /* 0x000fe20000410000 */
[----:B------:R-:W-:Y:S02]  /*4de80*/  HADD2.F32 R75, -RZ, R98.H1_H1 ;  /* 0x30000062ff4b7230 */ /* 0x000fe40000004100 */
[----:B------:R-:W-:Y:S01]  /*4de90*/  FFMA.FTZ R74, R59, R74, R70 ;  /* 0x0000004a3b4a7223 */ /* 0x000fe20000010046 */
[----:B------:R-:W-:Y:S02]  /*4dea0*/  HADD2.F32 R234, -RZ, R174.H0_H0 ;  /* 0x200000aeffea7230 */ /* 0x000fe40000004100 */
[----:B------:R-:W-:Y:S01]  /*4deb0*/  FFMA.FTZ R237, R57, R52, R56 ;  /* 0x0000003439ed7223 */ /* 0x000fe20000010038 */
[----:B------:R-:W-:-:S02]  /*4dec0*/  HADD2.F32 R52, -RZ, R130.H1_H1 ;  /* 0x30000082ff347230 */ /* 0x000fc40000004100 */
[----:B------:R-:W-:Y:S02]  /*4ded0*/  HADD2.F32 R56, -RZ, R174.H1_H1 ;  /* 0x300000aeff387230 */ /* 0x000fe40000004100 */
[----:B------:R-:W-:Y:S02]  /*4dee0*/  HADD2.F32 R59, -RZ, R98.H0_H0 ;  /* 0x20000062ff3b7230 */ /* 0x000fe40000004100 */
[C---:B------:R-:W-:Y:S01]  /*4def0*/  FFMA.FTZ R238, R53.reuse, R238, R52 ;  /* 0x000000ee35ee7223 */ /* 0x040fe20000010034 */
[----:B------:R-:W-:Y:S02]  /*4df00*/  HADD2.F32 R70, -RZ, R207.H0_H0 ;  /* 0x200000cfff467230 */ /* 0x000fe40000004100 */
[----:B------:R-:W-:Y:S01]  /*4df10*/  FFMA.FTZ R75, R53, R56, R75 ;  /* 0x00000038354b7223 */ /* 0x000fe2000001004b */
[----:B------:R-:W-:Y:S01]  /*4df20*/  FADD.FTZ R53, -R233, R54 ;  /* 0x00000036e9357221 */ /* 0x000fe20000010100 */
[----:B------:R-:W-:Y:S01]  /*4df30*/  FFMA.FTZ R234, R57, R234, R59 ;  /* 0x000000ea39ea7223 */ /* 0x000fe2000001003b */
[----:B------:R-:W-:Y:S01]  /*4df40*/  F2FP.F16.F32.PACK_AB R59, R235, R64 ;  /* 0x00000040eb3b723e */ /* 0x000fe200000000ff */
[----:B------:R-:W-:Y:S01]  /*4df50*/  HADD2.F32 R52, -RZ, R131.H0_H0 ;  /* 0x20000083ff347230 */ /* 0x000fe20000004100 */
[----:B------:R-:W-:Y:S01]  /*4df60*/  F2FP.F16.F32.PACK_AB R57, R63, R62 ;  /* 0x0000003e3f39723e */ /* 0x000fe200000000ff */
[----:B------:R-:W-:Y:S01]  /*4df70*/  FMUL.FTZ R235, R232, R53 ;  /* 0x00000035e8eb7220 */ /* 0x000fe20000410000 */
[----:B------:R-:W-:Y:S01]  /*4df80*/  HADD2.F32 R54, -RZ, R175.H0_H0 ;  /* 0x200000afff367230 */ /* 0x000fe20000004100 */
[----:B------:R-:W-:Y:S01]  /*4df90*/  F2FP.F16.F32.PACK_AB R56, R236, R73 ;  /* 0x00000049ec38723e */ /* 0x000fe200000000ff */
[----:B------:R-:W-:-:S02]  /*4dfa0*/  HADD2.F32 R63, -RZ, R99.H0_H0 ;  /* 0x20000063ff3f7230 */ /* 0x000fc40000004100 */
[----:B------:R-:W-:Y:S01]  /*4dfb0*/  FFMA.FTZ R70, R235, R70, R52 ;  /* 0x00000046eb467223 */ /* 0x000fe20000010034 */
[----:B------:R-:W-:-:S04]  /*4dfc0*/  IMAD.WIDE.U32 R52, R231, 0x10, R248 ;  /* 0x00000010e7347825 */ /* 0x000fc800078e00f8 */
[----:B------:R-:W-:Y:S01]  /*4dfd0*/  FFMA.FTZ R235, R235, R54, R63 ;  /* 0x00000036ebeb7223 */ /* 0x000fe2000001003f */
[----:B------:R-:W-:Y:S01]  /*4dfe0*/  HADD2.F32 R54, -RZ, R207.H1_H1 ;  /* 0x300000cfff367230 */ /* 0x000fe20000004100 */
[----:B------:R0:W-:Y:S01]  /*4dff0*/  STG.E.128 desc[UR6][R52.64], R56 ;  /* 0x0000003834007986 */ /* 0x0001e2000c101d06 */
[----:B------:R-:W-:Y:S02]  /*4e000*/  HADD2.F32 R62, -RZ, R131.H1_H1 ;  /* 0x30000083ff3e7230 */ /* 0x000fe40000004100 */
[----:B------:R-:W-:Y:S02]  /*4e010*/  HADD2.F32 R64, -RZ, R200.H0_H0 ;  /* 0x200000c8ff407230 */ /* 0x000fe40000004100 */
[----:B------:R-:W-:Y:S02]  /*4e020*/  HADD2.F32 R48, -RZ, R132.H0_H0 ;  /* 0x20000084ff307230 */ /* 0x000fe40000004100 */
[----:B------:R-:W-:Y:S02]  /*4e030*/  HADD2.F32 R236, -RZ, R175.H1_H1 ;  /* 0x300000afffec7230 */ /* 0x000fe40000004100 */
[----:B------:R-:W-:-:S02]  /*4e040*/  HADD2.F32 R63, -RZ, R99.H1_H1 ;  /* 0x30000063ff3f7230 */ /* 0x000fc40000004100 */
[----:B------:R-:W-:-:S03]  /*4e050*/  HADD2.F32 R66, -RZ, R168.H0_H0 ;  /* 0x200000a8ff427230 */ /* 0x000fc60000004100 */
[C---:B------:R-:W-:Y:S01]  /*4e060*/  FFMA.FTZ R236, R55.reuse, R236, R63 ;  /* 0x000000ec37ec7223 */ /* 0x040fe2000001003f */
[----:B0-----:R-:W-:Y:S01]  /*4e070*/  FFMA.FTZ R59, R55, R54, R62 ;  /* 0x00000036373b7223 */ /* 0x001fe2000001003e */
[----:B------:R-:W-:Y:S02]  /*4e080*/  HADD2.F32 R53, -RZ, R100.H0_H0 ;  /* 0x20000064ff357230 */ /* 0x000fe40000004100 */
[----:B------:R-:W-:Y:S01]  /*4e090*/  FFMA.FTZ R62, R65, R64, R48 ;  /* 0x00000040413e7223 */ /* 0x000fe20000010030 */
[----:B------:R-:W-:Y:S02]  /*4e0a0*/  HADD2.F32 R48, -RZ, R200.H1_H1 ;  /* 0x300000c8ff307230 */ /* 0x000fe40000004100 */
[----:B------:R-:W-:Y:S01]  /*4e0b0*/  FADD.FTZ R55, -R233, R50 ;  /* 0x00000032e9377221 */ /* 0x000fe20000010100 */
[----:B------:R-:W-:Y:S02]  /*4e0c0*/  HADD2.F32 R54, -RZ, R132.H1_H1 ;  /* 0x30000084ff367230 */ /* 0x000fe40000004100 */
[----:B------:R-:W-:Y:S01]  /*4e0d0*/  FFMA.FTZ R52, R65, R66, R53 ;  /* 0x0000004241347223 */ /* 0x000fe20000010035 */
[----:B------:R-:W-:-:S02]  /*4e0e0*/  HADD2.F32 R56, -RZ, R168.H1_H1 ;  /* 0x300000a8ff387230 */ /* 0x000fc40000004100 */
[----:B------:R-:W-:Y:S01]  /*4e0f0*/  FMUL.FTZ R55, R232, R55 ;  /* 0x00000037e8377220 */ /* 0x000fe20000410000 */
[----:B------:R-:W-:Y:S02]  /*4e100*/  HADD2.F32 R53, -RZ, R100.H1_H1 ;  /* 0x30000064ff357230 */ /* 0x000fe40000004100 */
[C---:B------:R-:W-:Y:S01]  /*4e110*/  FFMA.FTZ R63, R49.reuse, R48, R54 ;  /* 0x00000030313f7223 */ /* 0x040fe20000010036 */
[----:B------:R-:W-:Y:S02]  /*4e120*/  HADD2.F32 R64, -RZ, R201.H0_H0 ;  /* 0x200000c9ff407230 */ /* 0x000fe40000004100 */
        /* <DEDUP_REMOVED lines=24> */
[----:B------:R-:W-:Y:S01]  /*4e2b0*/  FADD.FTZ R49, -R233, R46 ;  /* 0x0000002ee9317221 */ /* 0x000fe20000010100 */
[----:B------:R-:W-:Y:S02]  /*4e2c0*/  HADD2.F32 R57, -RZ, R102.H1_H1 ;  /* 0x30000066ff397230 */ /* 0x000fe40000004100 */
[----:B------:R-:W-:-:S04]  /*4e2d0*/  IMAD.WIDE.U32 R58, R230, 0x10, R250 ;  /* 0x00000010e63a7825 */ /* 0x000fc800078e00fa */
[C---:B------:R-:W-:Y:S01]  /*4e2e0*/  FFMA.FTZ R73, R45.reuse, R48, R50 ;  /* 0x000000302d497223 */ /* 0x040fe20000010032 */
[----:B------:R-:W-:Y:S01]  /*4e2f0*/  FMUL.FTZ R46, R232, R49 ;  /* 0x00000031e82e7220 */ /* 0x000fe20000410000 */
[----:B------:R-:W-:Y:S01]  /*4e300*/  FFMA.FTZ R57, R45, R56, R57 ;  /* 0x000000382d397223 */ /* 0x000fe20000010039 */
[----:B------:R-:W-:Y:S01]  /*4e310*/  HADD2.F32 R45, -RZ, R203.H0_H0 ;  /* 0x200000cbff2d7230 */ /* 0x000fe20000004100 */
[----:B------:R-:W-:Y:S01]  /*4e320*/  F2FP.F16.F32.PACK_AB R50, R238, R237 ;  /* 0x000000edee32723e */ /* 0x000fe200000000ff */
[----:B------:R-:W-:Y:S01]  /*4e330*/  HADD2.F32 R49, -RZ, R135.H0_H0 ;  /* 0x20000087ff317230 */ /* 0x000fe20000004100 */
[----:B------:R-:W-:Y:S01]  /*4e340*/  F2FP.F16.F32.PACK_AB R48, R60, R61 ;  /* 0x0000003d3c30723e */ /* 0x000fe200000000ff */
[C---:B------:R-:W-:Y:S01]  /*4e350*/  FADD.FTZ R61, -R233.reuse, R40 ;  /* 0x00000028e93d7221 */ /* 0x040fe20000010100 */
[----:B------:R-:W-:Y:S02]  /*4e360*/  HADD2.F32 R56, -RZ, R203.H1_H1 ;  /* 0x300000cbff387230 */ /* 0x000fe40000004100 */
[----:B------:R-:W-:Y:S01]  /*4e370*/  FADD.FTZ R237, -R233, R35 ;  /* 0x00000023e9ed7221 */ /* 0x000fe20000010100 */
[----:B------:R-:W-:Y:S01]  /*4e380*/  FFMA.FTZ R70, R46, R45, R49 ;  /* 0x0000002d2e467223 */ /* 0x000fe20000010031 */
[----:B------:R-:W-:Y:S01]  /*4e390*/  F2FP.F16.F32.PACK_AB R49, R74, R67 ;  /* 0x000000434a31723e */ /* 0x000fe200000000ff */
[----:B------:R-:W-:-:S02]  /*4e3a0*/  HADD2.F32 R45, -RZ, R171.H0_H0 ;  /* 0x200000abff2d7230 */ /* 0x000fc40000004100 */
[C---:B------:R-:W-:Y:S01]  /*4e3b0*/  FMUL.FTZ R61, R232.reuse, R61 ;  /* 0x0000003de83d7220 */ /* 0x040fe20000410000 */
[----:B------:R-:W-:Y:S02]  /*4e3c0*/  HADD2.F32 R67, -RZ, R103.H0_H0 ;  /* 0x20000067ff437230 */ /* 0x000fe40000004100 */
[----:B------:R-:W-:Y:S01]  /*4e3d0*/  FMUL.FTZ R237, R232, R237 ;  /* 0x000000ede8ed7220 */ /* 0x000fe20000410000 */
[----:B------:R-:W-:Y:S01]  /*4e3e0*/  HADD2.F32 R60, -RZ, R135.H1_H1 ;  /* 0x30000087ff3c7230 */ /* 0x000fe20000004100 */
[----:B------:R0:W-:Y:S01]  /*4e3f0*/  STG.E.128 desc[UR6][R58.64], R48 ;  /* 0x000000303a007986 */ /* 0x0001e2000c101d06 */
[----:B------:R-:W-:Y:S02]  /*4e400*/  HADD2.F32 R74, -RZ, R171.H1_H1 ;  /* 0x300000abff4a7230 */ /* 0x000fe40000004100 */
[----:B------:R-:W-:Y:S01]  /*4e410*/  FFMA.FTZ R46, R46, R45, R67 ;  /* 0x0000002d2e2e7223 */ /* 0x000fe20000010043 */
[----:B------:R-:W-:Y:S02]  /*4e420*/  HADD2.F32 R45, -RZ, R103.H1_H1 ;  /* 0x30000067ff2d7230 */ /* 0x000fe40000004100 */
[----:B------:R-:W-:Y:S01]  /*4e430*/  FFMA.FTZ R231, R47, R56, R60 ;  /* 0x000000382fe77223 */ /* 0x000fe2000001003c */
[----:B------:R-:W-:-:S02]  /*4e440*/  HADD2.F32 R238, -RZ, R196.H0_H0 ;  /* 0x200000c4ffee7230 */ /* 0x000fc40000004100 */
[----:B------:R-:W-:Y:S01]  /*4e450*/  FADD.FTZ R67, -R233, R43 ;  /* 0x0000002be9437221 */ /* 0x000fe20000010100 */
[----:B------:R-:W-:Y:S02]  /*4e460*/  HADD2.F32 R40, -RZ, R136.H0_H0 ;  /* 0x20000088ff287230 */ /* 0x000fe40000004100 */
[----:B------:R-:W-:Y:S02]  /*4e470*/  HADD2.F32 R56, -RZ, R164.H1_H1 ;  /* 0x300000a4ff387230 */ /* 0x000fe40000004100 */
[----:B------:R-:W-:Y:S01]  /*4e480*/  FMUL.FTZ R67, R232, R67 ;  /* 0x00000043e8437220 */ /* 0x000fe20000410000 */
[----:B------:R-:W-:Y:S02]  /*4e490*/  HADD2.F32 R43, -RZ, R165.H0_H0 ;  /* 0x200000a5ff2b7230 */ /* 0x000fe40000004100 */
[----:B------:R-:W-:Y:S02]  /*4e4a0*/  HADD2.F32 R60, -RZ, R138.H0_H0 ;  /* 0x2000008aff3c7230 */ /* 0x000fe40000004100 */
[----:B------:R-:W-:-:S02]  /*4e4b0*/  HADD2.F32 R35, -RZ, R109.H0_H0 ;  /* 0x2000006dff237230 */ /* 0x000fc40000004100 */
[----:B0-----:R-:W-:Y:S02]  /*4e4c0*/  HADD2.F32 R49, -RZ, R104.H0_H0 ;  /* 0x20000068ff317230 */ /* 0x001fe40000004100 */
[----:B------:R-:W-:Y:S01]  /*4e4d0*/  FFMA.FTZ R59, R47, R74, R45 ;  /* 0x0000004a2f3b7223 */ /* 0x000fe2000001002d */
[----:B------:R-:W-:Y:S02]  /*4e4e0*/  HADD2.F32 R48, -RZ, R196.H1_H1 ;  /* 0x300000c4ff307230 */ /* 0x000fe40000004100 */
[C---:B------:R-:W-:Y:S01]  /*4e4f0*/  FFMA.FTZ R45, R61.reuse, R238, R40 ;  /* 0x000000ee3d2d7223 */ /* 0x040fe20000010028 */
[----:B------:R-:W-:Y:S02]  /*4e500*/  HADD2.F32 R50, -RZ, R136.H1_H1 ;  /* 0x30000088ff327230 */ /* 0x000fe40000004100 */
[----:B------:R-:W-:Y:S01]  /*4e510*/  FFMA.FTZ R40, R61, R240, R49 ;  /* 0x000000f03d287223 */ /* 0x000fe20000010031 */
[----:B------:R-:W-:Y:S02]  /*4e520*/  HADD2.F32 R47, -RZ, R104.H1_H1 ;  /* 0x30000068ff2f7230 */ /* 0x000fe40000004100 */
[----:B------:R-:W-:Y:S01]  /*4e530*/  FADD.FTZ R49, -R233, R42 ;  /* 0x0000002ae9317221 */ /* 0x000fe20000010100 */
[----:B------:R-:W-:-:S02]  /*4e540*/  HADD2.F32 R51, -RZ, R197.H0_H0 ;  /* 0x200000c5ff337230 */ /* 0x000fc40000004100 */
[C---:B------:R-:W-:Y:S01]  /*4e550*/  FFMA.FTZ R48, R41.reuse, R48, R50 ;  /* 0x0000003029307223 */ /* 0x040fe20000010032 */
[----:B------:R-:W-:Y:S02]  /*4e560*/  HADD2.F32 R61, -RZ, R137.H0_H0 ;  /* 0x20000089ff3d7230 */ /* 0x000fe40000004100 */
[----:B------:R-:W-:Y:S01]  /*4e570*/  FFMA.FTZ R41, R41, R56, R47 ;  /* 0x0000003829297223 */ /* 0x000fe2000001002f */
[----:B------:R-:W-:Y:S01]  /*4e580*/  FMUL.FTZ R42, R232, R49 ;  /* 0x00000031e82a7220 */ /* 0x000fe20000410000 */
[----:B------:R-:W-:Y:S02]  /*4e590*/  HADD2.F32 R47, -RZ, R105.H0_H0 ;  /* 0x20000069ff2f7230 */ /* 0x000fe40000004100 */
[----:B------:R-:W-:Y:S02]  /*4e5a0*/  HADD2.F32 R56, -RZ, R197.H1_H1 ;  /* 0x300000c5ff387230 */ /* 0x000fe40000004100 */
[----:B------:R-:W-:Y:S01]  /*4e5b0*/  FFMA.FTZ R49, R42, R51, R61 ;  /* 0x000000332a317223 */ /* 0x000fe2000001003d */
        /* <DEDUP_REMOVED lines=8> */
[----:B------:R-:W-:-:S02]  /*4e640*/  HADD2.F32 R51, -RZ, R106.H1_H1 ;  /* 0x3000006aff337230 */ /* 0x000fc40000004100 */
[----:B------:R-:W-:Y:S01]  /*4e650*/  FFMA.FTZ R43, R67, R36, R50 ;  /* 0x00000024432b7223 */ /* 0x000fe20000010032 */
[----:B------:R-:W-:Y:S02]  /*4e660*/  HADD2.F32 R36, -RZ, R166.H0_H0 ;  /* 0x200000a6ff247230 */ /* 0x000fe40000004100 */
[----:B------:R-:W-:Y:S01]  /*4e670*/  FFMA.FTZ R58, R47, R58, R60 ;  /* 0x0000003a2f3a7223 */ /* 0x000fe2000001003c */
[----:B------:R-:W-:Y:S02]  /*4e680*/  HADD2.F32 R50, -RZ, R106.H0_H0 ;  /* 0x2000006aff327230 */ /* 0x000fe40000004100 */
[----:B------:R-:W-:Y:S01]  /*4e690*/  FADD.FTZ R67, -R233, R38 ;  /* 0x00000026e9437221 */ /* 0x000fe20000010100 */
[----:B------:R-:W-:Y:S02]  /*4e6a0*/  HADD2.F32 R60, -RZ, R166.H1_H1 ;  /* 0x300000a6ff3c7230 */ /* 0x000fe40000004100 */
[----:B------:R-:W-:Y:S02]  /*4e6b0*/  HADD2.F32 R38, -RZ, R139.H0_H0 ;  /* 0x2000008bff267230 */ /* 0x000fe40000004100 */
[----:B------:R-:W-:Y:S01]  /*4e6c0*/  FFMA.FTZ R47, R47, R36, R50 ;  /* 0x000000242f2f7223 */ /* 0x000fe20000010032 */
[----:B------:R-:W-:-:S02]  /*4e6d0*/  HADD2.F32 R36, -RZ, R198.H1_H1 ;  /* 0x300000c6ff247230 */ /* 0x000fc40000004100 */
[----:B------:R-:W-:Y:S02]  /*4e6e0*/  HADD2.F32 R50, -RZ, R138.H1_H1 ;  /* 0x3000008aff327230 */ /* 0x000fe40000004100 */
[--C-:B------:R-:W-:Y:S02]  /*4e6f0*/  HADD2.F32 R74, -RZ, R199.reuse.H1_H1 ;  /* 0x300000c7ff4a7230 */ /* 0x100fe40000004100 */
[----:B------:R-:W-:Y:S02]  /*4e700*/  HADD2.F32 R240, -RZ, R194.H0_H0 ;  /* 0x200000c2fff07230 */ /* 0x000fe40000004100 */
[C---:B------:R-:W-:Y:S01]  /*4e710*/  FFMA.FTZ R61, R37.reuse, R36, R50 ;  /* 0x00000024253d7223 */ /* 0x040fe20000010032 */
[----:B------:R-:W-:Y:S01]  /*4e720*/  FFMA.FTZ R50, R37, R60, R51 ;  /* 0x0000003c25327223 */ /* 0x000fe20000010033 */
[----:B------:R-:W-:Y:S02]  /*4e730*/  HADD2.F32 R36, -RZ, R199.H0_H0 ;  /* 0x200000c7ff247230 */ /* 0x000fe40000004100 */
[----:B------:R-:W-:Y:S01]  /*4e740*/  FMUL.FTZ R51, R232, R67 ;  /* 0x00000043e8337220 */ /* 0x000fe20000410000 */
[----:B------:R-:W-:-:S02]  /*4e750*/  HADD2.F32 R60, -RZ, R167.H0_H0 ;  /* 0x200000a7ff3c7230 */ /* 0x000fc40000004100 */
[----:B------:R-:W-:Y:S02]  /*4e760*/  HADD2.F32 R37, -RZ, R107.H0_H0 ;  /* 0x2000006bff257230 */ /* 0x000fe40000004100 */
[----:B------:R-:W-:Y:S01]  /*4e770*/  FFMA.FTZ R67, R51, R36, R38 ;  /* 0x0000002433437223 */ /* 0x000fe20000010026 */
[----:B------:R-:W-:Y:S01]  /*4e780*/  HADD2.F32 R36, -RZ, R139.H1_H1 ;  /* 0x3000008bff247230 */ /* 0x000fe20000004100 */
[----:B------:R-:W-:Y:S01]  /*4e790*/  F2FP.F16.F32.PACK_AB R38, R75, R234 ;  /* 0x000000ea4b26723e */ /* 0x000fe200000000ff */
[----:B------:R-:W-:Y:S02]  /*4e7a0*/  HADD2.F32 R234, -RZ, R192.H1_H1 ;  /* 0x300000c0ffea7230 */ /* 0x000fe40000004100 */
[----:B------:R-:W-:Y:S01]  /*4e7b0*/  FFMA.FTZ R51, R51, R60, R37 ;  /* 0x0000003c33337223 */ /* 0x000fe20000010025 */
[----:B------:R-:W-:Y:S02]  /*4e7c0*/  HADD2.F32 R60, -RZ, R167.H1_H1 ;  /* 0x300000a7ff3c7230 */ /* 0x000fe40000004100 */
[----:B------:R-:W-:Y:S01]  /*4e7d0*/  FFMA.FTZ R74, R39, R74, R36 ;  /* 0x0000004a274a7223 */ /* 0x000fe20000010024 */
[----:B------:R-:W-:Y:S01]  /*4e7e0*/  HADD2.F32 R37, -RZ, R107.H1_H1 ;  /* 0x3000006bff257230 */ /* 0x000fe20000004100 */
[----:B------:R-:W-:Y:S01]  /*4e7f0*/  F2FP.F16.F32.PACK_AB R36, R69, R68 ;  /* 0x000000444524723e */ /* 0x000fe200000000ff */
[----:B------:R-:W-:-:S04]  /*4e800*/  IMAD.WIDE.U32 R68, R230, 0x10, R248 ;  /* 0x00000010e6447825 */ /* 0x000fc800078e00f8 */
[----:B------:R-:W-:Y:S01]  /*4e810*/  FFMA.FTZ R60, R39, R60, R37 ;  /* 0x0000003c273c7223 */ /* 0x000fe20000010025 */
[----:B------:R-:W-:Y:S01]  /*4e820*/  F2FP.F16.F32.PACK_AB R37, R72, R71 ;  /* 0x000000474825723e */ /* 0x000fe200000000ff */
[C---:B------:R-:W-:Y:S01]  /*4e830*/  FADD.FTZ R71, -R233.reuse, R32 ;  /* 0x00000020e9477221 */ /* 0x040fe20000010100 */
[----:B------:R-:W-:Y:S01]  /*4e840*/  HADD2.F32 R32, -RZ, R192.H0_H0 ;  /* 0x200000c0ff207230 */ /* 0x000fe20000004100 */
[----:B------:R-:W-:Y:S01]  /*4e850*/  F2FP.F16.F32.PACK_AB R39, R236, R235 ;  /* 0x000000ebec27723e */ /* 0x000fe200000000ff */
[----:B------:R-:W-:Y:S02]  /*4e860*/  HADD2.F32 R72, -RZ, R140.H0_H0 ;  /* 0x2000008cff487230 */ /* 0x000fe40000004100 */
[----:B------:R-:W-:Y:S01]  /*4e870*/  FMUL.FTZ R71, R232, R71 ;  /* 0x00000047e8477220 */ /* 0x000fe20000410000 */
[----:B------:R-:W-:Y:S01]  /*4e880*/  FADD.FTZ R235, -R233, R34 ;  /* 0x00000022e9eb7221 */ /* 0x000fe20000010100 */
[----:B------:R-:W-:Y:S01]  /*4e890*/  HADD2.F32 R230, -RZ, R108.H0_H0 ;  /* 0x2000006cffe67230 */ /* 0x000fe20000004100 */
[----:B------:R0:W-:Y:S01]  /*4e8a0*/  STG.E.128 desc[UR6][R68.64], R36 ;  /* 0x0000002444007986 */ /* 0x0001e2000c101d06 */
[----:B------:R-:W-:Y:S01]  /*4e8b0*/  FFMA.FTZ R32, R71, R32, R72 ;  /* 0x0000002047207223 */ /* 0x000fe20000010048 */
[----:B------:R-:W-:-:S02]  /*4e8c0*/  HADD2.F32 R72, -RZ, R160.H0_H0 ;  /* 0x200000a0ff487230 */ /* 0x000fc40000004100 */
[----:B------:R-:W-:Y:S01]  /*4e8d0*/  FMUL.FTZ R235, R232, R235 ;  /* 0x000000ebe8eb7220 */ /* 0x000fe20000410000 */
[----:B------:R-:W-:Y:S02]  /*4e8e0*/  HADD2.F32 R248, -RZ, R195.H0_H0 ;  /* 0x200000c3fff87230 */ /* 0x000fe40000004100 */
[----:B------:R-:W-:Y:S02]  /*4e8f0*/  HADD2.F32 R236, -RZ, R140.H1_H1 ;  /* 0x3000008cffec7230 */ /* 0x000fe40000004100 */
[----:B------:R-:W-:Y:S01]  /*4e900*/  FFMA.FTZ R34, R71, R72, R230 ;  /* 0x0000004847227223 */ /* 0x000fe200000100e6 */
[----:B------:R-:W-:Y:S02]  /*4e910*/  HADD2.F32 R72, -RZ, R193.H1_H1 ;  /* 0x300000c1ff487230 */ /* 0x000fe40000004100 */
[----:B------:R-:W-:Y:S02]  /*4e920*/  HADD2.F32 R230, -RZ, R141.H1_H1 ;  /* 0x3000008dffe67230 */ /* 0x000fe40000004100 */
[----:B------:R-:W-:-:S02]  /*4e930*/  HADD2.F32 R238, -RZ, R160.H1_H1 ;  /* 0x300000a0ffee7230 */ /* 0x000fc40000004100 */
[----:B------:R-:W-:Y:S02]  /*4e940*/  HADD2.F32 R75, -RZ, R108.H1_H1 ;  /* 0x3000006cff4b7230 */ /* 0x000fe40000004100 */
[----:B0-----:R-:W-:Y:S02]  /*4e950*/  HADD2.F32 R36, -RZ, R193.H0_H0 ;  /* 0x200000c1ff247230 */ /* 0x001fe40000004100 */
        /* <DEDUP_REMOVED lines=9> */
[----:B------:R-:W-:Y:S02]  /*4e9f0*/  HADD2.F32 R38, -RZ, R142.H0_H0 ;  /* 0x2000008eff267230 */ /* 0x000fe40000004100 */
[C---:B------:R-:W-:Y:S01]  /*4ea00*/  FFMA.FTZ R68, R237.reuse, R72, R230 ;  /* 0x00000048ed447223 */ /* 0x040fe200000100e6 */
[----:B------:R-:W-:Y:S02]  /*4ea10*/  HADD2.F32 R72, -RZ, R194.H1_H1 ;  /* 0x300000c2ff487230 */ /* 0x000fe40000004100 */
[----:B------:R-:W-:Y:S01]  /*4ea20*/  FFMA.FTZ R36, R237, R36, R28 ;  /* 0x00000024ed247223 */ /* 0x000fe2000001001c */
[----:B------:R-:W-:-:S02]  /*4ea30*/  HADD2.F32 R28, -RZ, R110.H0_H0 ;  /* 0x2000006eff1c7230 */ /* 0x000fc40000004100 */
[----:B------:R-:W-:Y:S01]  /*4ea40*/  FFMA.FTZ R240, R39, R240, R38 ;  /* 0x000000f027f07223 */ /* 0x000fe20000010026 */
[----:B------:R-:W-:Y:S02]  /*4ea50*/  HADD2.F32 R38, -RZ, R162.H0_H0 ;  /* 0x200000a2ff267230 */ /* 0x000fe40000004100 */
[----:B------:R-:W-:Y:S01]  /*4ea60*/  FFMA.FTZ R33, R33, R238, R75 ;  /* 0x000000ee21217223 */ /* 0x000fe2000001004b */
[----:B------:R-:W-:Y:S02]  /*4ea70*/  HADD2.F32 R230, -RZ, R142.H1_H1 ;  /* 0x3000008effe67230 */ /* 0x000fe40000004100 */
[----:B------:R-:W-:Y:S02]  /*4ea80*/  HADD2.F32 R235, -RZ, R111.H1_H1 ;  /* 0x3000006fffeb7230 */ /* 0x000fe40000004100 */
[----:B------:R-:W-:Y:S01]  /*4ea90*/  FFMA.FTZ R38, R39, R38, R28 ;  /* 0x0000002627267223 */ /* 0x000fe2000001001c */
[----:B------:R-:W-:Y:S02]  /*4eaa0*/  HADD2.F32 R28, -RZ, R162.H1_H1 ;  /* 0x300000a2ff1c7230 */ /* 0x000fe40000004100 */
[----:B------:R-:W-:Y:S01]  /*4eab0*/  FFMA.FTZ R237, R29, R72, R230 ;  /* 0x000000481ded7223 */ /* 0x000fe200000100e6 */
[----:B------:R-:W-:-:S02]  /*4eac0*/  HADD2.F32 R72, -RZ, R110.H1_H1 ;  /* 0x3000006eff487230 */ /* 0x000fc40000004100 */
[----:B------:R-:W-:Y:S01]  /*4ead0*/  FADD.FTZ R39, -R233, R30 ;  /* 0x0000001ee9277221 */ /* 0x000fe20000010100 */
[----:B------:R-:W-:Y:S02]  /*4eae0*/  HADD2.F32 R230, -RZ, R163.H0_H0 ;  /* 0x200000a3ffe67230 */ /* 0x000fe40000004100 */
[--C-:B------:R-:W-:Y:S02]  /*4eaf0*/  HADD2.F32 R30, -RZ, R143.reuse.H1_H1 ;  /* 0x3000008fff1e7230 */ /* 0x100fe40000004100 */
[----:B------:R-:W-:Y:S01]  /*4eb00*/  FFMA.FTZ R69, R29, R28, R72 ;  /* 0x0000001c1d457223 */ /* 0x000fe20000010048 */
[----:B------:R-:W-:Y:S02]  /*4eb10*/  HADD2.F32 R28, -RZ, R143.H0_H0 ;  /* 0x2000008fff1c7230 */ /* 0x000fe40000004100 */
[----:B------:R-:W-:Y:S01]  /*4eb20*/  FMUL.FTZ R39, R232, R39 ;  /* 0x00000027e8277220 */ /* 0x000fe20000410000 */
[----:B------:R-:W-:Y:S02]  /*4eb30*/  HADD2.F32 R29, -RZ, R111.H0_H0 ;  /* 0x2000006fff1d7230 */ /* 0x000fe40000004100 */
[----:B------:R-:W-:-:S02]  /*4eb40*/  HADD2.F32 R72, -RZ, R163.H1_H1 ;  /* 0x300000a3ff487230 */ /* 0x000fc40000004100 */
[C---:B------:R-:W-:Y:S01]  /*4eb50*/  FFMA.FTZ R248, R39.reuse, R248, R28 ;  /* 0x000000f827f87223 */ /* 0x040fe2000001001c */
[----:B------:R-:W-:Y:S02]  /*4eb60*/  HADD2.F32 R28, -RZ, R195.H1_H1 ;  /* 0x300000c3ff1c7230 */ /* 0x000fe40000004100 */
[----:B------:R-:W-:Y:S01]  /*4eb70*/  FFMA.FTZ R230, R39, R230, R29 ;  /* 0x000000e627e67223 */ /* 0x000fe2000001001d */
[----:B------:R-:W-:Y:S01]  /*4eb80*/  FADD.FTZ R39, -R233, R24 ;  /* 0x00000018e9277221 */ /* 0x000fe20000010100 */
[----:B------:R-:W-:Y:S01]  /*4eb90*/  F2FP.F16.F32.PACK_AB R29, R65, R64 ;  /* 0x00000040411d723e */ /* 0x000fe200000000ff */
[----:B------:R-:W-:Y:S02]  /*4eba0*/  HADD2.F32 R65, -RZ, R188.H0_H0 ;  /* 0x200000bcff417230 */ /* 0x000fe40000004100 */
[----:B------:R-:W-:Y:S01]  /*4ebb0*/  FFMA.FTZ R247, R31, R28, R30 ;  /* 0x0000001c1ff77223 */ /* 0x000fe2000001001e */
[----:B------:R-:W-:Y:S01]  /*4ebc0*/  F2FP.F16.F32.PACK_AB R30, R73, R66 ;  /* 0x00000042491e723e */ /* 0x000fe200000000ff */
[----:B------:R-:W-:-:S02]  /*4ebd0*/  HADD2.F32 R73, -RZ, R144.H0_H0 ;  /* 0x20000090ff497230 */ /* 0x000fc40000004100 */
[----:B------:R-:W-:Y:S01]  /*4ebe0*/  FMUL.FTZ R24, R232, R39 ;  /* 0x00000027e8187220 */ /* 0x000fe20000410000 */
[----:B------:R-:W-:Y:S01]  /*4ebf0*/  FFMA.FTZ R235, R31, R72, R235 ;  /* 0x000000481feb7223 */ /* 0x000fe200000100eb */
[----:B------:R-:W-:Y:S01]  /*4ec00*/  F2FP.F16.F32.PACK_AB R28, R63, R62 ;  /* 0x0000003e3f1c723e */ /* 0x000fe200000000ff */
[----:B------:R-:W-:Y:S01]  /*4ec10*/  IMAD.WIDE.U32 R62, R2, 0x10, R250 ;  /* 0x00000010023e7825 */ /* 0x000fe200078e00fa */
[----:B------:R-:W-:-:S03]  /*4ec20*/  F2FP.F16.F32.PACK_AB R31, R231, R70 ;  /* 0x00000046e71f723e */ /* 0x000fc600000000ff */
[----:B------:R-:W-:Y:S01]  /*4ec30*/  FFMA.FTZ R39, R24, R65, R73 ;  /* 0x0000004118277223 */ /* 0x000fe20000010049 */
[----:B------:R-:W-:Y:S01]  /*4ec40*/  FADD.FTZ R231, -R233, R26 ;  /* 0x0000001ae9e77221 */ /* 0x000fe20000010100 */
[----:B------:R-:W-:Y:S02]  /*4ec50*/  HADD2.F32 R238, -RZ, R188.H1_H1 ;  /* 0x300000bcffee7230 */ /* 0x000fe40000004100 */
[----:B------:R-:W-:Y:S01]  /*4ec60*/  HADD2.F32 R64, -RZ, R144.H1_H1 ;  /* 0x30000090ff407230 */ /* 0x000fe20000004100 */
[----:B------:R0:W-:Y:S01]  /*4ec70*/  STG.E.128 desc[UR6][R62.64], R28 ;  /* 0x0000001c3e007986 */ /* 0x0001e2000c101d06 */
[----:B------:R-:W-:Y:S02]  /*4ec80*/  HADD2.F32 R66, -RZ, R156.H1_H1 ;  /* 0x3000009cff427230 */ /* 0x000fe40000004100 */
[----:B------:R-:W-:Y:S01]  /*4ec90*/  FMUL.FTZ R231, R232, R231 ;  /* 0x000000e7e8e77220 */ /* 0x000fe20000410000 */
[----:B------:R-:W-:Y:S02]  /*4eca0*/  HADD2.F32 R75, -RZ, R112.H1_H1 ;  /* 0x30000070ff4b7230 */ /* 0x000fe40000004100 */
[----:B------:R-:W-:Y:S01]  /*4ecb0*/  FFMA.FTZ R238, R25, R238, R64 ;  /* 0x000000ee19ee7223 */ /* 0x000fe20000010040 */
[----:B------:R-:W-:-:S02]  /*4ecc0*/  HADD2.F32 R65, -RZ, R156.H0_H0 ;  /* 0x2000009cff417230 */ /* 0x000fc40000004100 */
[----:B------:R-:W-:Y:S02]  /*4ecd0*/  HADD2.F32 R73, -RZ, R112.H0_H0 ;  /* 0x20000070ff497230 */ /* 0x000fe40000004100 */
[----:B------:R-:W-:Y:S02]  /*4ece0*/  HADD2.F32 R70, -RZ, R157.H0_H0 ;  /* 0x2000009dff467230 */ /* 0x000fe40000004100 */
[----:B------:R-:W-:Y:S02]  /*4ecf0*/  HADD2.F32 R26, -RZ, R145.H0_H0 ;  /* 0x20000091ff1a7230 */ /* 0x000fe40000004100 */
[----:B------:R-:W-:Y:S02]  /*4ed00*/  HADD2.F32 R236, -RZ, R158.H0_H0 ;  /* 0x2000009effec7230 */ /* 0x000fe40000004100 */
[----:B------:R-:W-:Y:S02]  /*4ed10*/  HADD2.F32 R250, -RZ, R190.H1_H1 ;  /* 0x300000befffa7230 */ /* 0x000fe40000004100 */
[----:B------:R-:W-:-:S02]  /*4ed20*/  HADD2.F32 R72, -RZ, R184.H0_H0 ;  /* 0x200000b8ff487230 */ /* 0x000fc40000004100 */
[----:B0-----:R-:W-:Y:S01]  /*4ed30*/  FFMA.FTZ R63, R25, R66, R75 ;  /* 0x00000042193f7223 */ /* 0x001fe2000001004b */
[----:B------:R-:W-:Y:S01]  /*4ed40*/  FFMA.FTZ R62, R24, R65, R73 ;  /* 0x00000041183e7223 */ /* 0x000fe20000010049 */
[----:B------:R-:W-:Y:S01]  /*4ed50*/  HADD2.F32 R25, -RZ, R113.H0_H0 ;  /* 0x20000071ff197230 */ /* 0x000fe20000004100 */
[----:B------:R-:W-:Y:S01]  /*4ed60*/  F2FP.F16.F32.PACK_AB R30, R237, R240 ;  /* 0x000000f0ed1e723e */ /* 0x000fe200000000ff */
[----:B------:R-:W-:Y:S01]  /*4ed70*/  HADD2.F32 R24, -RZ, R189.H0_H0 ;  /* 0x200000bdff187230 */ /* 0x000fe20000004100 */
[----:B------:R-:W-:Y:S01]  /*4ed80*/  F2FP.F16.F32.PACK_AB R29, R68, R71 ;  /* 0x00000047441d723e */ /* 0x000fe200000000ff */
[----:B------:R-:W-:Y:S02]  /*4ed90*/  HADD2.F32 R28, -RZ, R145.H1_H1 ;  /* 0x30000091ff1c7230 */ /* 0x000fe40000004100 */
[----:B------:R-:W-:Y:S01]  /*4eda0*/  FFMA.FTZ R70, R231, R70, R25 ;  /* 0x00000046e7467223 */ /* 0x000fe20000010019 */
[----:B------:R-:W-:Y:S01]  /*4edb0*/  FADD.FTZ R25, -R233, R20 ;  /* 0x00000014e9197221 */ /* 0x000fe20000010100 */
[----:B------:R-:W-:Y:S01]  /*4edc0*/  FFMA.FTZ R243, R231, R24, R26 ;  /* 0x00000018e7f37223 */ /* 0x000fe2000001001a */
[----:B------:R-:W-:-:S02]  /*4edd0*/  HADD2.F32 R24, -RZ, R157.H1_H1 ;  /* 0x3000009dff187230 */ /* 0x000fc40000004100 */
[C---:B------:R-:W-:Y:S01]  /*4ede0*/  FFMA.FTZ R242, R27.reuse, R242, R28 ;  /* 0x000000f21bf27223 */ /* 0x040fe2000001001c */
[----:B------:R-:W-:Y:S02]  /*4edf0*/  HADD2.F32 R20, -RZ, R113.H1_H1 ;  /* 0x30000071ff147230 */ /* 0x000fe40000004100 */
[----:B------:R-:W-:Y:S01]  /*4ee00*/  FMUL.FTZ R25, R232, R25 ;  /* 0x00000019e8197220 */ /* 0x000fe20000410000 */
[----:B------:R-:W-:Y:S02]  /*4ee10*/  HADD2.F32 R26, -RZ, R190.H0_H0 ;  /* 0x200000beff1a7230 */ /* 0x000fe40000004100 */
[----:B------:R-:W-:Y:S02]  /*4ee20*/  HADD2.F32 R28, -RZ, R146.H0_H0 ;  /* 0x20000092ff1c7230 */ /* 0x000fe40000004100 */
[----:B------:R-:W-:Y:S01]  /*4ee30*/  FFMA.FTZ R231, R27, R24, R20 ;  /* 0x000000181be77223 */ /* 0x000fe20000010014 */
[----:B------:R-:W-:Y:S01]  /*4ee40*/  HADD2.F32 R20, -RZ, R114.H0_H0 ;  /* 0x20000072ff147230 */ /* 0x000fe20000004100 */
[----:B------:R-:W-:Y:S01]  /*4ee50*/  F2FP.F16.F32.PACK_AB R27, R60, R51 ;  /* 0x000000333c1b723e */ /* 0x000fe200000000ff */
[----:B------:R-:W-:-:S02]  /*4ee60*/  HADD2.F32 R24, -RZ, R146.H1_H1 ;  /* 0x30000092ff187230 */ /* 0x000fc40000004100 */
[C---:B------:R-:W-:Y:S01]  /*4ee70*/  FFMA.FTZ R251, R25.reuse, R26, R28 ;  /* 0x0000001a19fb7223 */ /* 0x040fe2000001001c */
[----:B------:R-:W-:Y:S02]  /*4ee80*/  HADD2.F32 R65, -RZ, R116.H1_H1 ;  /* 0x30000074ff417230 */ /* 0x000fe40000004100 */
[----:B------:R-:W-:Y:S01]  /*4ee90*/  FFMA.FTZ R236, R25, R236, R20 ;  /* 0x000000ec19ec7223 */ /* 0x000fe20000010014 */
[----:B------:R-:W-:Y:S02]  /*4eea0*/  HADD2.F32 R20, -RZ, R158.H1_H1 ;  /* 0x3000009eff147230 */ /* 0x000fe40000004100 */
[----:B------:R-:W-:Y:S01]  /*4eeb0*/  FFMA.FTZ R250, R21, R250, R24 ;  /* 0x000000fa15fa7223 */ /* 0x000fe20000010018 */
[----:B------:R-:W-:Y:S02]  /*4eec0*/  HADD2.F32 R24, -RZ, R114.H1_H1 ;  /* 0x30000072ff187230 */ /* 0x000fe40000004100 */
[----:B------:R-:W-:Y:S01]  /*4eed0*/  FADD.FTZ R25, -R233, R22 ;  /* 0x00000016e9197221 */ /* 0x000fe20000010100 */
[----:B------:R-:W-:Y:S01]  /*4eee0*/  HADD2.F32 R22, -RZ, R147.H0_H0 ;  /* 0x20000093ff167230 */ /* 0x000fe20000004100 */
[----:B------:R-:W-:Y:S01]  /*4eef0*/  F2FP.F16.F32.PACK_AB R28, R37, R32 ;  /* 0x00000020251c723e */ /* 0x000fe200000000ff */
[----:B------:R-:W-:-:S02]  /*4ef00*/  HADD2.F32 R64, -RZ, R152.H0_H0 ;  /* 0x20000098ff407230 */ /* 0x000fc40000004100 */
[----:B------:R-:W-:Y:S01]  /*4ef10*/  FFMA.FTZ R241, R21, R20, R24 ;  /* 0x0000001415f17223 */ /* 0x000fe20000010018 */
[----:B------:R-:W-:Y:S02]  /*4ef20*/  HADD2.F32 R21, -RZ, R115.H0_H0 ;  /* 0x20000073ff157230 */ /* 0x000fe40000004100 */
[----:B------:R-:W-:Y:S01]  /*4ef30*/  FMUL.FTZ R25, R232, R25 ;  /* 0x00000019e8197220 */ /* 0x000fe20000410000 */
[----:B------:R-:W-:Y:S01]  /*4ef40*/  HADD2.F32 R20, -RZ, R191.H0_H0 ;  /* 0x200000bfff147230 */ /* 0x000fe20000004100 */
[----:B------:R-:W-:Y:S01]  /*4ef50*/  F2FP.F16.F32.PACK_AB R24, R41, R40 ;  /* 0x000000282918723e */ /* 0x000fe200000000ff */
[----:B------:R-:W-:Y:S02]  /*4ef60*/  HADD2.F32 R234, -RZ, R185.H0_H0 ;  /* 0x200000b9ffea7230 */ /* 0x000fe40000004100 */
[----:B------:R-:W-:Y:S01]  /*4ef70*/  FFMA.FTZ R246, R25, R246, R21 ;  /* 0x000000f619f67223 */ /* 0x000fe20000010015 */
[----:B------:R-:W-:Y:S01]  /*4ef80*/  FADD.FTZ R21, -R233, R16 ;  /* 0x00000010e9157221 */ /* 0x000fe20000010100 */
[----:B------:R-:W-:Y:S01]  /*4ef90*/  FFMA.FTZ R31, R25, R20, R22 ;  /* 0x00000014191f7223 */ /* 0x000fe20000010016 */
[----:B------:R-:W-:Y:S01]  /*4efa0*/  HADD2.F32 R20, -RZ, R147.H1_H1 ;  /* 0x30000093ff147230 */ /* 0x000fe20000004100 */
[----:B------:R-:W-:Y:S01]  /*4efb0*/  F2FP.F16.F32.PACK_AB R41, R36, R35 ;  /* 0x000000232429723e */ /* 0x000fe200000000ff */
[----:B------:R-:W-:-:S02]  /*4efc0*/  HADD2.F32 R22, -RZ, R159.H1_H1 ;  /* 0x3000009fff167230 */ /* 0x000fc40000004100 */
[----:B------:R-:W-:Y:S01]  /*4efd0*/  FMUL.FTZ R21, R232, R21 ;  /* 0x00000015e8157220 */ /* 0x000fe20000410000 */
[--C-:B------:R-:W-:Y:S02]  /*4efe0*/  HADD2.F32 R16, -RZ, R148.reuse.H0_H0 ;  /* 0x20000094ff107230 */ /* 0x100fe40000004100 */
[C---:B------:R-:W-:Y:S01]  /*4eff0*/  FFMA.FTZ R252, R23.reuse, R252, R20 ;  /* 0x000000fc17fc7223 */ /* 0x040fe20000010014 */
[----:B------:R-:W-:Y:S02]  /*4f000*/  HADD2.F32 R20, -RZ, R148.H1_H1 ;  /* 0x30000094ff147230 */ /* 0x000fe40000004100 */
[----:B------:R-:W-:Y:S01]  /*4f010*/  FFMA.FTZ R245, R23, R22, R245 ;  /* 0x0000001617f57223 */ /* 0x000fe200000100f5 */
[----:B------:R-:W-:Y:S02]  /*4f020*/  HADD2.F32 R22, -RZ, R152.H1_H1 ;  /* 0x30000098ff167230 */ /* 0x000fe40000004100 */
[----:B------:R-:W-:Y:S01]  /*4f030*/  FFMA.FTZ R72, R21, R72, R16 ;  /* 0x0000004815487223 */ /* 0x000fe20000010010 */
[----:B------:R-:W-:Y:S01]  /*4f040*/  HADD2.F32 R16, -RZ, R184.H1_H1 ;  /* 0x300000b8ff107230 */ /* 0x000fe20000004100 */
[----:B------:R-:W0:Y:S01]  /*4f050*/  LDC.64 R36, c[0x0][0x380] ;  /* 0x0000e000ff247b82 */ /* 0x000e220000000a00 */
[----:B------:R-:W-:-:S02]  /*4f060*/  HADD2.F32 R23, -RZ, R116.H0_H0 ;  /* 0x20000074ff177230 */ /* 0x000fc40000004100 */
[C---:B------:R-:W-:Y:S01]  /*4f070*/  FFMA.FTZ R65, R17.reuse, R22, R65 ;  /* 0x0000001611417223 */ /* 0x040fe20000010041 */
[----:B------:R-:W-:Y:S02]  /*4f080*/  HADD2.F32 R66, -RZ, R153.H0_H0 ;  /* 0x20000099ff427230 */ /* 0x000fe40000004100 */
[----:B------:R-:W-:Y:S01]  /*4f090*/  FFMA.FTZ R75, R17, R16, R20 ;  /* 0x00000010114b7223 */ /* 0x000fe20000010014 */
[----:B------:R-:W-:Y:S01]  /*4f0a0*/  FADD.FTZ R17, -R233, R18 ;  /* 0x00000012e9117221 */ /* 0x000fe20000010100 */
[----:B------:R-:W-:Y:S02]  /*4f0b0*/  HADD2.F32 R16, -RZ, R149.H0_H0 ;  /* 0x20000095ff107230 */ /* 0x000fe40000004100 */
[----:B------:R-:W-:Y:S01]  /*4f0c0*/  FFMA.FTZ R64, R21, R64, R23 ;  /* 0x0000004015407223 */ /* 0x000fe20000010017 */
[----:B------:R-:W-:Y:S02]  /*4f0d0*/  HADD2.F32 R21, -RZ, R117.H0_H0 ;  /* 0x20000075ff157230 */ /* 0x000fe40000004100 */
[----:B------:R-:W-:Y:S01]  /*4f0e0*/  FMUL.FTZ R17, R232, R17 ;  /* 0x00000011e8117220 */ /* 0x000fe20000410000 */
[----:B------:R-:W-:Y:S01]  /*4f0f0*/  HADD2.F32 R18, -RZ, R149.H1_H1 ;  /* 0x30000095ff127230 */ /* 0x000fe20000004100 */
[----:B------:R-:W-:Y:S01]  /*4f100*/  F2FP.F16.F32.PACK_AB R22, R61, R58 ;  /* 0x0000003a3d16723e */ /* 0x000fe200000000ff */
[----:B------:R-:W-:-:S02]  /*4f110*/  HADD2.F32 R20, -RZ, R153.H1_H1 ;  /* 0x30000099ff147230 */ /* 0x000fc40000004100 */
        /* <DEDUP_REMOVED lines=9> */
[----:B------:R-:W-:Y:S01]  /*4f1b0*/  FMUL.FTZ R17, R232, R17 ;  /* 0x00000011e8117220 */ /* 0x000fe20000410000 */
[----:B------:R-:W-:Y:S01]  /*4f1c0*/  HADD2.F32 R19, -RZ, R118.H0_H0 ;  /* 0x20000076ff137230 */ /* 0x000fe20000004100 */
[----:B------:R-:W-:Y:S01]  /*4f1d0*/  F2FP.F16.F32.PACK_AB R21, R56, R49 ;  /* 0x000000313815723e */ /* 0x000fe200000000ff */
[----:B------:R-:W-:Y:S02]  /*4f1e0*/  HADD2.F32 R18, -RZ, R150.H1_H1 ;  /* 0x30000096ff127230 */ /* 0x000fe40000004100 */
[C---:B------:R-:W-:Y:S01]  /*4f1f0*/  FFMA.FTZ R244, R17.reuse, R244, R16 ;  /* 0x000000f411f47223 */ /* 0x040fe20000010010 */
[----:B------:R-:W-:Y:S02]  /*4f200*/  HADD2.F32 R16, -RZ, R186.H1_H1 ;  /* 0x300000baff107230 */ /* 0x000fe40000004100 */
[----:B------:R-:W-:Y:S01]  /*4f210*/  FFMA.FTZ R216, R17, R216, R19 ;  /* 0x000000d811d87223 */ /* 0x000fe20000010013 */
[----:B------:R-:W-:Y:S01]  /*4f220*/  HADD2.F32 R20, -RZ, R154.H1_H1 ;  /* 0x3000009aff147230 */ /* 0x000fe20000004100 */
[----:B------:R-:W-:Y:S01]  /*4f230*/  F2FP.F16.F32.PACK_AB R26, R50, R47 ;  /* 0x0000002f321a723e */ /* 0x000fe200000000ff */
[----:B------:R-:W-:-:S02]  /*4f240*/  HADD2.F32 R17, -RZ, R118.H1_H1 ;  /* 0x30000076ff117230 */ /* 0x000fc40000004100 */
[C---:B------:R-:W-:Y:S01]  /*4f250*/  FFMA.FTZ R249, R217.reuse, R16, R18 ;  /* 0x00000010d9f97223 */ /* 0x040fe20000010012 */
[----:B------:R-:W-:Y:S01]  /*4f260*/  HADD2.F32 R16, -RZ, R187.H0_H0 ;  /* 0x200000bbff107230 */ /* 0x000fe20000004100 */
[----:B------:R-:W-:Y:S01]  /*4f270*/  F2FP.F16.F32.PACK_AB R23, R74, R67 ;  /* 0x000000434a17723e */ /* 0x000fe200000000ff */
[----:B------:R-:W-:Y:S02]  /*4f280*/  HADD2.F32 R18, -RZ, R151.H0_H0 ;  /* 0x20000097ff127230 */ /* 0x000fe40000004100 */
[----:B------:R-:W-:Y:S01]  /*4f290*/  FFMA.FTZ R217, R217, R20, R17 ;  /* 0x00000014d9d97223 */ /* 0x000fe20000010011 */
[----:B------:R-:W-:Y:S01]  /*4f2a0*/  FADD.FTZ R17, -R233, R218 ;  /* 0x000000dae9117221 */ /* 0x000fe20000010100 */
[----:B------:R-:W-:Y:S01]  /*4f2b0*/  HADD2.F32 R218, -RZ, R155.H0_H0 ;  /* 0x2000009bffda7230 */ /* 0x000fe20000004100 */
[----:B------:R-:W-:Y:S01]  /*4f2c0*/  F2FP.F16.F32.PACK_AB R20, R48, R45 ;  /* 0x0000002d3014723e */ /* 0x000fe200000000ff */
[----:B------:R-:W-:Y:S02]  /*4f2d0*/  HADD2.F32 R19, -RZ, R119.H0_H0 ;  /* 0x20000077ff137230 */ /* 0x000fe40000004100 */
[----:B------:R-:W-:Y:S01]  /*4f2e0*/  FMUL.FTZ R17, R232, R17 ;  /* 0x00000011e8117220 */ /* 0x000fe20000410000 */
[----:B------:R-:W-:Y:S01]  /*4f2f0*/  HADD2.F32 R232, -RZ, R187.H1_H1 ;  /* 0x300000bbffe87230 */ /* 0x000fe20000004100 */
[----:B------:R-:W-:Y:S01]  /*4f300*/  F2FP.F16.F32.PACK_AB R25, R43, R42 ;  /* 0x0000002a2b19723e */ /* 0x000fe200000000ff */
[----:B------:R-:W-:-:S02]  /*4f310*/  IMAD.MOV.U32 R74, RZ, RZ, R31 ;  /* 0x000000ffff4a7224 */ /* 0x000fc400078e001f */
[C---:B------:R-:W-:Y:S01]  /*4f320*/  FFMA.FTZ R233, R17.reuse, R16, R18 ;  /* 0x0000001011e97223 */ /* 0x040fe20000010012 */
[----:B------:R-:W-:Y:S02]  /*4f330*/  HADD2.F32 R16, -RZ, R151.H1_H1 ;  /* 0x30000097ff107230 */ /* 0x000fe40000004100 */
[----:B------:R-:W-:Y:S01]  /*4f340*/  FFMA.FTZ R218, R17, R218, R19 ;  /* 0x000000da11da7223 */ /* 0x000fe20000010013 */
[----:B------:R-:W-:Y:S01]  /*4f350*/  F2FP.F16.F32.PACK_AB R19, R59, R46 ;  /* 0x0000002e3b13723e */ /* 0x000fe200000000ff */
[----:B------:R-:W-:Y:S01]  /*4f360*/  HADD2.F32 R18, -RZ, R155.H1_H1 ;  /* 0x3000009bff127230 */ /* 0x000fe20000004100 */
[----:B------:R-:W1:Y:S01]  /*4f370*/  LDC.64 R58, c[0x0][0x428] ;  /* 0x00010a00ff3a7b82 */ /* 0x000e620000000a00 */
[----:B------:R-:W-:Y:S01]  /*4f380*/  FFMA.FTZ R232, R219, R232, R16 ;  /* 0x000000e8dbe87223 */ /* 0x000fe20000010010 */
[----:B------:R-:W-:Y:S01]  /*4f390*/  F2FP.F16.F32.PACK_AB R16, R53, R52 ;  /* 0x000000343510723e */ /* 0x000fe200000000ff */
[----:B------:R-:W-:Y:S01]  /*4f3a0*/  HADD2.F32 R17, -RZ, R119.H1_H1 ;  /* 0x30000077ff117230 */ /* 0x000fe20000004100 */
[----:B------:R-:W-:-:S02]  /*4f3b0*/  F2FP.F16.F32.PACK_AB R31, R247, R248 ;  /* 0x000000f8f71f723e */ /* 0x000fc400000000ff */
[----:B------:R-:W-:Y:S02]  /*4f3c0*/  F2FP.F16.F32.PACK_AB R43, R235, R230 ;  /* 0x000000e6eb2b723e */ /* 0x000fe400000000ff */
[----:B------:R-:W2:Y:S01]  /*4f3d0*/  LDC.64 R52, c[0x0][0x430] ;  /* 0x00010c00ff347b82 */ /* 0x000ea20000000a00 */
[----:B------:R-:W-:Y:S01]  /*4f3e0*/  FFMA.FTZ R219, R219, R18, R17 ;  /* 0x00000012dbdb7223 */ /* 0x000fe20000010011 */
[----:B------:R-:W-:Y:S02]  /*4f3f0*/  F2FP.F16.F32.PACK_AB R18, R57, R44 ;  /* 0x0000002c3912723e */ /* 0x000fe400000000ff */
[----:B------:R-:W-:Y:S02]  /*4f400*/  F2FP.F16.F32.PACK_AB R17, R55, R54 ;  /* 0x000000363711723e */ /* 0x000fe400000000ff */
[----:B------:R-:W-:Y:S02]  /*4f410*/  F2FP.F16.F32.PACK_AB R42, R69, R38 ;  /* 0x00000026452a723e */ /* 0x000fe400000000ff */
[----:B------:R-:W-:-:S02]  /*4f420*/  F2FP.F16.F32.PACK_AB R40, R33, R34 ;  /* 0x000000222128723e */ /* 0x000fc400000000ff */
[----:B------:R-:W-:Y:S02]  /*4f430*/  F2FP.F16.F32.PACK_AB R35, R252, R74 ;  /* 0x0000004afc23723e */ /* 0x000fe400000000ff */
[----:B------:R-:W-:Y:S02]  /*4f440*/  F2FP.F16.F32.PACK_AB R34, R250, R251 ;  /* 0x000000fbfa22723e */ /* 0x000fe400000000ff */
[----:B------:R-:W-:Y:S01]  /*4f450*/  F2FP.F16.F32.PACK_AB R33, R242, R243 ;  /* 0x000000f3f221723e */ /* 0x000fe200000000ff */
[--C-:B-1----:R-:W-:Y:S01]  /*4f460*/  IMAD.WIDE.U32 R56, R0, 0x10, R58.reuse ;  /* 0x0000001000387825 */ /* 0x102fe200078e003a */
[----:B------:R-:W-:Y:S02]  /*4f470*/  F2FP.F16.F32.PACK_AB R32, R238, R39 ;  /* 0x00000027ee20723e */ /* 0x000fe400000000ff */
[----:B0-----:R-:W-:Y:S01]  /*4f480*/  LEA R222, R36, R222, 0x2 ;  /* 0x000000de24de7211 */ /* 0x001fe200078e10ff */
[----:B------:R-:W-:-:S03]  /*4f490*/  IMAD.WIDE.U32 R54, R225, 0x10, R58 ;  /* 0x00000010e1367825 */ /* 0x000fc600078e003a */
[----:B------:R-:W-:Y:S01]  /*4f4a0*/  ISETP.GE.AND P1, PT, R222, R37, PT ;  /* 0x00000025de00720c */ /* 0x000fe20003f26270 */
[----:B------:R-:W-:-:S04]  /*4f4b0*/  IMAD.WIDE.U32 R44, R226, 0x10, R58 ;  /* 0x00000010e22c7825 */ /* 0x000fc800078e003a */
[----:B------:R-:W-:-:S04]  /*4f4c0*/  IMAD.WIDE.U32 R46, R227, 0x10, R58 ;  /* 0x00000010e32e7825 */ /* 0x000fc800078e003a */
[----:B--2---:R-:W-:-:S04]  /*4f4d0*/  IMAD.WIDE.U32 R58, R2, 0x10, R52 ;  /* 0x00000010023a7825 */ /* 0x004fc800078e0034 */
[--C-:B------:R-:W-:Y:S01]  /*4f4e0*/  IMAD.WIDE.U32 R60, R0, 0x10, R52.reuse ;  /* 0x00000010003c7825 */ /* 0x100fe200078e0034 */
[----:B------:R0:W-:Y:S03]  /*4f4f0*/  STG.E.128 desc[UR6][R58.64], R16 ;  /* 0x000000103a007986 */ /* 0x0001e6000c101d06 */
[--C-:B------:R-:W-:Y:S01]  /*4f500*/  IMAD.WIDE.U32 R48, R225, 0x10, R52.reuse ;  /* 0x00000010e1307825 */ /* 0x100fe200078e0034 */
[----:B------:R1:W-:Y:S03]  /*4f510*/  STG.E.128 desc[UR6][R56.64], R20 ;  /* 0x0000001438007986 */ /* 0x0003e6000c101d06 */
[--C-:B------:R-:W-:Y:S01]  /*4f520*/  IMAD.WIDE.U32 R50, R226, 0x10, R52.reuse ;  /* 0x00000010e2327825 */ /* 0x100fe200078e0034 */
[----:B------:R2:W-:Y:S03]  /*4f530*/  STG.E.128 desc[UR6][R60.64], R24 ;  /* 0x000000183c007986 */ /* 0x0005e6000c101d06 */
[----:B------:R-:W-:Y:S01]  /*4f540*/  IMAD.WIDE.U32 R52, R227, 0x10, R52 ;  /* 0x00000010e3347825 */ /* 0x000fe200078e0034 */
[----:B------:R3:W-:Y:S04]  /*4f550*/  STG.E.128 desc[UR6][R54.64], R28 ;  /* 0x0000001c36007986 */ /* 0x0007e8000c101d06 */
[----:B------:R3:W-:Y:S01]  /*4f560*/  STG.E.128 desc[UR6][R48.64], R40 ;  /* 0x0000002830007986 */ /* 0x0007e2000c101d06 */
[----:B0-----:R-:W-:-:S02]  /*4f570*/  F2FP.F16.F32.PACK_AB R19, R245, R246 ;  /* 0x000000f6f513723e */ /* 0x001fc400000000ff */
[----:B------:R-:W-:Y:S01]  /*4f580*/  F2FP.F16.F32.PACK_AB R18, R241, R236 ;  /* 0x000000ecf112723e */ /* 0x000fe200000000ff */
[----:B------:R3:W-:Y:S01]  /*4f590*/  STG.E.128 desc[UR6][R44.64], R32 ;  /* 0x000000202c007986 */ /* 0x0007e2000c101d06 */
[----:B------:R-:W-:Y:S02]  /*4f5a0*/  F2FP.F16.F32.PACK_AB R17, R231, R70 ;  /* 0x00000046e711723e */ /* 0x000fe400000000ff */
[----:B------:R-:W-:Y:S02]  /*4f5b0*/  F2FP.F16.F32.PACK_AB R16, R63, R62 ;  /* 0x0000003e3f10723e */ /* 0x000fe400000000ff */
[----:B-1----:R-:W-:Y:S02]  /*4f5c0*/  F2FP.F16.F32.PACK_AB R23, R232, R233 ;  /* 0x000000e9e817723e */ /* 0x002fe400000000ff */
[----:B------:R-:W-:Y:S01]  /*4f5d0*/  F2FP.F16.F32.PACK_AB R22, R249, R244 ;  /* 0x000000f4f916723e */ /* 0x000fe200000000ff */
[----:B------:R3:W-:Y:S01]  /*4f5e0*/  STG.E.128 desc[UR6][R50.64], R16 ;  /* 0x0000001032007986 */ /* 0x0007e2000c101d06 */
[----:B------:R-:W-:-:S02]  /*4f5f0*/  F2FP.F16.F32.PACK_AB R21, R239, R234 ;  /* 0x000000eaef15723e */ /* 0x000fc400000000ff */
[----:B------:R-:W-:Y:S02]  /*4f600*/  F2FP.F16.F32.PACK_AB R20, R75, R72 ;  /* 0x000000484b14723e */ /* 0x000fe400000000ff */
[----:B--2---:R-:W-:Y:S02]  /*4f610*/  F2FP.F16.F32.PACK_AB R27, R219, R218 ;  /* 0x000000dadb1b723e */ /* 0x004fe400000000ff */
[----:B------:R-:W-:Y:S01]  /*4f620*/  F2FP.F16.F32.PACK_AB R26, R217, R216 ;  /* 0x000000d8d91a723e */ /* 0x000fe200000000ff */
[----:B------:R3:W-:Y:S01]  /*4f630*/  STG.E.128 desc[UR6][R46.64], R20 ;  /* 0x000000142e007986 */ /* 0x0007e2000c101d06 */
[----:B------:R-:W-:Y:S02]  /*4f640*/  F2FP.F16.F32.PACK_AB R25, R73, R66 ;  /* 0x000000424919723e */ /* 0x000fe400000000ff */
[----:B------:R-:W-:-:S05]  /*4f650*/  F2FP.F16.F32.PACK_AB R24, R65, R64 ;  /* 0x000000404118723e */ /* 0x000fca00000000ff */
[----:B------:R3:W-:Y:S01]  /*4f660*/  STG.E.128 desc[UR6][R52.64], R24 ;  /* 0x0000001834007986 */ /* 0x0007e2000c101d06 */
[----:B------:R-:W-:Y:S05]  /*4f670*/  @!P1 BRA `(.L_x_28328) ;  /* 0xfffffb1c00609947 */ /* 0x000fea000383ffff */
[----:B------:R-:W-:Y:S05]  /*4f680*/  EXIT ;  /* 0x000000000000794d */ /* 0x000fea0003800000 */
.L_x_28327:
[----:B------:R-:W-:Y:S01]  /*4f690*/  HFMA2 R244, -RZ, RZ, 0, 5.9604644775390625e-08 ;  /* 0x00000001fff47431 */ /* 0x000fe200000001ff */
[----:B------:R-:W-:Y:S01]  /*4f6a0*/  BSSY B0, `(.L_x_28329) ;  /* 0x0000007000007945 */ /* 0x000fe20003800000 */
[----:B------:R-:W-:Y:S01]  /*4f6b0*/  IMAD.MOV.U32 R243, RZ, RZ, R242 ;  /* 0x000000fffff37224 */ /* 0x000fe200078e00f2 */
[----:B------:R-:W-:Y:S01]  /*4f6c0*/  MOV R240, 0xffffffff ;  /* 0xffffffff00f07802 */ /* 0x000fe20000000f00 */
[----:B------:R-:W-:-:S07]  /*4f6d0*/  IMAD.MOV.U32 R245, RZ, RZ, 0x1f ;  /* 0x0000001ffff57424 */ /* 0x000fce00078e00ff */
[----:B0-----:R-:W-:Y:S05]  /*4f6e0*/  WARPSYNC.COLLECTIVE R240, `(.L_x_28330) ;  /* 0x00000000f0087348 */ /* 0x001fea0003c00000 */
[----:B------:R1:W2:Y:S02]  /*4f6f0*/  SHFL.BFLY P2, R239, R243, R244, R245 ;  /* 0x0c0000f4f3ef7389 */ /* 0x0002a400000400f5 */
[----:B012---:R-:W-:Y:S05]  /*4f700*/  ENDCOLLECTIVE ;  /* 0x000000000000791b */ /* 0x007fea0003800000 */
.L_x_28330:
[----:B------:R-:W-:Y:S05]  /*4f710*/  BSYNC B0 ;  /* 0x0000000000007941 */ /* 0x000fea0003800000 */
.L_x_28329:
        /* <DEDUP_REMOVED lines=9> */
.L_x_28331:
[----:B------:R-:W-:Y:S01]  /*4f7b0*/  HFMA2 R244, -RZ, RZ, 0, 2.384185791015625e-07 ;  /* 0x00000004fff47431 */ /* 0x000fe200000001ff */
[----:B------:R-:W-:-:S05]  /*4f7c0*/  MOV R232, R239 ;  /* 0x000000ef00e87202 */ /* 0x000fca0000000f00 */
[----:B------:R-:W-:-:S04]  /*4f7d0*/  FADD.FTZ R236, R235, R232 ;  /* 0x000000e8ebec7221 */ /* 0x000fc80000010000 */
[----:B------:R-:W-:-:S07]  /*4f7e0*/  IMAD.MOV.U32 R243, RZ, RZ, R236 ;  /* 0x000000fffff37224 */ /* 0x000fce00078e00ec */
[----:B------:R-:W-:Y:S05]  /*4f7f0*/  WARPSYNC.COLLECTIVE R240, `(.L_x_28332) ;  /* 0x00000000f0087348 */ /* 0x000fea0003c00000 */
[----:B------:R0:W1:Y:S02]  /*4f800*/  SHFL.BFLY P2, R239, R243, R244, R245 ;  /* 0x0c0000f4f3ef7389 */ /* 0x00006400000400f5 */
[----:B01----:R-:W-:Y:S05]  /*4f810*/  ENDCOLLECTIVE ;  /* 0x000000000000791b */ /* 0x003fea0003800000 */
.L_x_28332:
        /* <DEDUP_REMOVED lines=8> */
.L_x_28333:
[----:B------:R-:W-:Y:S01]  /*4f8a0*/  HFMA2 R244, -RZ, RZ, 0, 9.5367431640625e-07 ;  /* 0x00000010fff47431 */ /* 0x000fe200000001ff */
[----:B------:R-:W-:-:S05]  /*4f8b0*/  MOV R232, R239 ;  /* 0x000000ef00e87202 */ /* 0x000fca0000000f00 */
[----:B------:R-:W-:-:S04]  /*4f8c0*/  FADD.FTZ R238, R237, R232 ;  /* 0x000000e8edee7221 */ /* 0x000fc80000010000 */
[----:B------:R-:W-:-:S07]  /*4f8d0*/  IMAD.MOV.U32 R243, RZ, RZ, R238 ;  /* 0x000000fffff37224 */ /* 0x000fce00078e00ee */
[----:B------:R-:W-:Y:S05]  /*4f8e0*/  WARPSYNC.COLLECTIVE R240, `(.L_x_28334) ;  /* 0x00000000f0087348 */ /* 0x000fea0003c00000 */
[----:B------:R0:W1:Y:S02]  /*4f8f0*/  SHFL.BFLY P2, R239, R243, R244, R245 ;  /* 0x0c0000f4f3ef7389 */ /* 0x00006400000400f5 */
[----:B01----:R-:W-:Y:S05]  /*4f900*/  ENDCOLLECTIVE ;  /* 0x000000000000791b */ /* 0x003fea0003800000 */
.L_x_28334:
[----:B------:R-:W-:Y:S01]  /*4f910*/  MOV R244, 0x1 ;  /* 0x0000000100f47802 */ /* 0x000fe20000000f00 */
        /* <DEDUP_REMOVED lines=134> */
.L_x_28335:
[----:B------:R-:W-:Y:S02]  /*50180*/  IMAD.MOV.U32 R244, RZ, RZ, 0x2 ;  /* 0x00000002fff47424 */ /* 0x000fe400078e00ff */
[----:B------:R-:W-:-:S04]  /*50190*/  IMAD.MOV.U32 R235, RZ, RZ, R239 ;  /* 0x000000ffffeb7224 */ /* 0x000fc800078e00ef */
[----:B------:R-:W-:-:S05]  /*501a0*/  FADD.FTZ R235, R232, R235 ;  /* 0x000000ebe8eb7221 */ /* 0x000fca0000010000 */
[----:B------:R-:W-:-:S07]  /*501b0*/  MOV R243, R235 ;  /* 0x000000eb00f37202 */ /* 0x000fce0000000f00 */
[----:B------:R-:W-:Y:S05]  /*501c0*/  WARPSYNC.COLLECTIVE R240, `(.L_x_28336) ;  /* 0x00000000f0087348 */ /* 0x000fea0003c00000 */
[----:B------:R0:W1:Y:S02]  /*501d0*/  SHFL.BFLY P2, R239, R243, R244, R245 ;  /* 0x0c0000f4f3ef7389 */ /* 0x00006400000400f5 */
[----:B01----:R-:W-:Y:S05]  /*501e0*/  ENDCOLLECTIVE ;  /* 0x000000000000791b */ /* 0x003fea0003800000 */
.L_x_28336:
[----:B------:R-:W-:Y:S01]  /*501f0*/  HFMA2 R244, -RZ, RZ, 0, 2.384185791015625e-07 ;  /* 0x00000004fff47431 */ /* 0x000fe200000001ff */
[----:B------:R-:W-:-:S05]  /*50200*/  MOV R236, R239 ;  /* 0x000000ef00ec7202 */ /* 0x000fca0000000f00 */
[----:B------:R-:W-:-:S04]  /*50210*/  FADD.FTZ R236, R235, R236 ;  /* 0x000000ecebec7221 */ /* 0x000fc80000010000 */
[----:B------:R-:W-:-:S07]  /*50220*/  IMAD.MOV.U32 R243, RZ, RZ, R236 ;  /* 0x000000fffff37224 */ /* 0x000fce00078e00ec */
[----:B------:R-:W-:Y:S05]  /*50230*/  WARPSYNC.COLLECTIVE R240, `(.L_x_28337) ;  /* 0x00000000f0087348 */ /* 0x000fea0003c00000 */
[----:B------:R0:W1:Y:S02]  /*50240*/  SHFL.BFLY P2, R239, R243, R244, R245 ;  /* 0x0c0000f4f3ef7389 */ /* 0x00006400000400f5 */
[----:B01----:R-:W-:Y:S05]  /*50250*/  ENDCOLLECTIVE ;  /* 0x000000000000791b */ /* 0x003fea0003800000 */
.L_x_28337:
[----:B------:R-:W-:Y:S02]  /*50260*/  IMAD.MOV.U32 R244, RZ, RZ, 0x8 ;  /* 0x00000008fff47424 */ /* 0x000fe400078e00ff */
[----:B------:R-:W-:-:S04]  /*50270*/  IMAD.MOV.U32 R237, RZ, RZ, R239 ;  /* 0x000000ffffed7224 */ /* 0x000fc800078e00ef */
[----:B------:R-:W-:-:S05]  /*50280*/  FADD.FTZ R237, R236, R237 ;  /* 0x000000edeced7221 */ /* 0x000fca0000010000 */
[----:B------:R-:W-:-:S07]  /*50290*/  MOV R243, R237 ;  /* 0x000000ed00f37202 */ /* 0x000fce0000000f00 */
[----:B------:R-:W-:Y:S05]  /*502a0*/  WARPSYNC.COLLECTIVE R240, `(.L_x_28338) ;  /* 0x00000000f0087348 */ /* 0x000fea0003c00000 */
[----:B------:R0:W1:Y:S02]  /*502b0*/  SHFL.BFLY P2, R239, R243, R244, R245 ;  /* 0x0c0000f4f3ef7389 */ /* 0x00006400000400f5 */
[----:B01----:R-:W-:Y:S05]  /*502c0*/  ENDCOLLECTIVE ;  /* 0x000000000000791b */ /* 0x003fea0003800000 */
.L_x_28338:
[----:B------:R-:W-:Y:S01]  /*502d0*/  HFMA2 R244, -RZ, RZ, 0, 9.5367431640625e-07 ;  /* 0x00000010fff47431 */ /* 0x000fe200000001ff */
[----:B------:R-:W-:-:S05]  /*502e0*/  MOV R238, R239 ;  /* 0x000000ef00ee7202 */ /* 0x000fca0000000f00 */
[----:B------:R-:W-:-:S04]  /*502f0*/  FADD.FTZ R238, R237, R238 ;  /* 0x000000eeedee7221 */ /* 0x000fc80000010000 */
[----:B------:R-:W-:-:S07]  /*50300*/  IMAD.MOV.U32 R243, RZ, RZ, R238 ;  /* 0x000000fffff37224 */ /* 0x000fce00078e00ee */
[----:B------:R-:W-:Y:S05]  /*50310*/  WARPSYNC.COLLECTIVE R240, `(.L_x_28339) ;  /* 0x00000000f0087348 */ /* 0x000fea0003c00000 */
[----:B------:R0:W1:Y:S02]  /*50320*/  SHFL.BFLY P2, R239, R243, R244, R245 ;  /* 0x0c0000f4f3ef7389 */ /* 0x00006400000400f5 */
[----:B01----:R-:W-:Y:S05]  /*50330*/  ENDCOLLECTIVE ;  /* 0x000000000000791b */ /* 0x003fea0003800000 */
.L_x_28339:
[----:B------:R-:W-:Y:S05]  /*50340*/  BRA `(.L_x_28340) ;  /* 0xffffffc800f07947 */ /* 0x000fea000383ffff */
.L_x_28341:
        /* <DEDUP_REMOVED lines=11> */
.L_x_43905:


//--------------------- .text._ZN10layer_norm31ln_parallel_residual_fwd_kernelINS_13Kernel_traitsI6__halfS2_fS2_fjLj2048ELj1ELj4ELj1ELj16ENS_18Kernel_traits_baseILj2048ES2_S2_fS2_fjLj128EEEEELb1ELb1ELb0EEEvNS_9FwdParamsE --------------------------
	.section	.text._ZN10layer_norm31ln_parallel_residual_fwd_kernelINS_13Kernel_traitsI6__halfS2_fS2_fjLj2048ELj1ELj4ELj1ELj16ENS_18Kernel_traits_baseILj2048ES2_S2_fS2_fjLj128EEEEELb1ELb1ELb0EEEvNS_9FwdParamsE,"ax",@progbits
	.align	128
        .global         _ZN10layer_norm31ln_parallel_residual_fwd_kernelINS_13Kernel_traitsI6__halfS2_fS2_fjLj2048ELj1ELj4ELj1ELj16ENS_18Kernel_traits_baseILj2048ES2_S2_fS2_fjLj128EEEEELb1ELb1ELb0EEEvNS_9FwdParamsE
        .type           _ZN10layer_norm31ln_parallel_residual_fwd_kernelINS_13Kernel_traitsI6__halfS2_fS2_fjLj2048ELj1ELj4ELj1ELj16ENS_18Kernel_traits_baseILj2048ES2_S2_fS2_fjLj128EEEEELb1ELb1ELb0EEEvNS_9FwdParamsE,@function
        .size           _ZN10layer_norm31ln_parallel_residual_fwd_kernelINS_13Kernel_traitsI6__halfS2_fS2_fjLj2048ELj1ELj4ELj1ELj16ENS_18Kernel_traits_baseILj2048ES2_S2_fS2_fjLj128EEEEELb1ELb1ELb0EEEvNS_9FwdParamsE,(.L_x_43906 - _ZN10layer_norm31ln_parallel_residual_fwd_kernelINS_13Kernel_traitsI6__halfS2_fS2_fjLj2048ELj1ELj4ELj1ELj16ENS_18Kernel_traits_baseILj2048ES2_S2_fS2_fjLj128EEEEELb1ELb1ELb0EEEvNS_9FwdParamsE)
        .other          _ZN10layer_norm31ln_parallel_residual_fwd_kernelINS_13Kernel_traitsI6__halfS2_fS2_fjLj2048ELj1ELj4ELj1ELj16ENS_18Kernel_traits_baseILj2048ES2_S2_fS2_fjLj128EEEEELb1ELb1ELb0EEEvNS_9FwdParamsE,@"STO_CUDA_ENTRY STV_DEFAULT"
_ZN10layer_norm31ln_parallel_residual_fwd_kernelINS_13Kernel_traitsI6__halfS2_fS2_fjLj2048ELj1ELj4ELj1ELj16ENS_18Kernel_traits_baseILj2048ES2_S2_fS2_fjLj128EEEEELb1ELb1ELb0EEEvNS_9FwdParamsE:
.text._ZN10layer_norm31ln_parallel_residual_fwd_kernelINS_13Kernel_traitsI6__halfS2_fS2_fjLj2048ELj1ELj4ELj1ELj16ENS_18Kernel_traits_baseILj2048ES2_S2_fS2_fjLj128EEEEELb1ELb1ELb0EEEvNS_9FwdParamsE:
[----:B------:R-:W-:Y:S01]  /*0000*/  LDC R1, c[0x0][0x37c] ;  /* 0x0000df00ff017b82 */ /* 0x000fe20000000800 */
[----:B------:R-:W0:Y:S07]  /*0010*/  LDCU.U8 UR4, c[0x0][0x464] ;  /* 0x00008c80ff0477ac */ /* 0x000e2e0008000000 */
[----:B------:R-:W1:Y:S01]  /*0020*/  LDC R142, c[0x0][0x458] ;  /* 0x00011600ff8e7b82 */ /* 0x000e620000000800 */
[----:B------:R-:W1:Y:S07]  /*0030*/  LDCU.64 UR6, c[0x0][0x358] ;  /* 0x00006b00ff0677ac */ /* 0x000e6e0008000a00 */
[----:B------:R-:W1:Y:S01]  /*0040*/  LDC R143, c[0x0][0x45c] ;  /* 0x00011700ff8f7b82 */ /* 0x000e620000000800 */
[----:B------:R-:W2:Y:S01]  /*0050*/  S2R R169, SR_TID.X ;  /* 0x0000000000a97919 */ /* 0x000ea20000002100 */
[----:B------:R-:W3:Y:S06]  /*0060*/  LDCU.64 UR8, c[0x0][0x438] ;  /* 0x00008700ff0877ac */ /* 0x000eec0008000a00 */
[----:B------:R-:W4:Y:S01]  /*0070*/  LDC R9, c[0x0][0x388] ;  /* 0x0000e200ff097b82 */ /* 0x000f220000000800 */
[----:B0-----:R-:W-:Y:S01]  /*0080*/  ISETP.NE.AND P0, PT, RZ, UR4, PT ;  /* 0x00000004ff007c0c */ /* 0x001fe2000bf05270 */
[----:B------:R-:W0:Y:S06]  /*0090*/  LDCU.64 UR4, c[0x0][0x450] ;  /* 0x00008a00ff0477ac */ /* 0x000e2c0008000a00 */
[----:B------:R-:W5:Y:S06]  /*00a0*/  LDC R6, c[0x0][0x360] ;  /* 0x0000d800ff067b82 */ /* 0x000f6c0000000800 */
[----:B-1----:R-:W5:Y:S02]  /*00b0*/  @P0 LDG.E.64 R4, desc[UR6][R142.64] ;  /* 0x000000068e040981 */ /* 0x002f64000c1e1b00 */
[----:B------:R-:W1:Y:S01]  /*00c0*/  @P0 LDC R7, c[0x0][0x460] ;  /* 0x00011800ff070b82 */ /* 0x000e620000000800 */
[----:B0-----:R-:W-:-:S02]  /*00d0*/  IMAD.U32 R2, RZ, RZ, UR4 ;  /* 0x00000004ff027e24 */ /* 0x001fc4000f8e00ff */
[----:B------:R-:W-:-:S06]  /*00e0*/  IMAD.U32 R3, RZ, RZ, UR5 ;  /* 0x00000005ff037e24 */ /* 0x000fcc000f8e00ff */
[----:B------:R-:W5:Y:S01]  /*00f0*/  @P0 LDG.E.64 R2, desc[UR6][R2.64] ;  /* 0x0000000602020981 */ /* 0x000f62000c1e1b00 */
[----:B------:R-:W0:Y:S01]  /*0100*/  S2UR UR5, SR_CTAID.X ;  /* 0x00000000000579c3 */ /* 0x000e220000002500 */
[----:B---3--:R-:W-:Y:S01]  /*0110*/  UISETP.NE.U32.AND UP0, UPT, UR8, URZ, UPT ;  /* 0x000000ff0800728c */ /* 0x008fe2000bf05070 */
[----:B--2---:R-:W-:Y:S01]  /*0120*/  LOP3.LUT R172, R169, 0x1f, RZ, 0xc0, !PT ;  /* 0x0000001fa9ac7812 */ /* 0x004fe200078ec0ff */
[----:B------:R-:W-:Y:S01]  /*0130*/  BSSY.RECONVERGENT B0, `(.L_x_28342) ;  /* 0x00000b4000007945 */ /* 0x000fe20003800200 */
[----:B----4-:R-:W-:Y:S01]  /*0140*/  SHF.R.S32.HI R0, RZ, 0x1f, R9 ;  /* 0x0000001fff007819 */ /* 0x010fe20000011409 */
[----:B------:R-:W-:Y:S01]  /*0150*/  UISETP.NE.AND.EX UP0, UPT, UR9, URZ, UPT, UP0 ;  /* 0x000000ff0900728c */ /* 0x000fe2000bf05300 */
[----:B------:R-:W-:Y:S02]  /*0160*/  MOV R85, R172 ;  /* 0x000000ac00557202 */ /* 0x000fe40000000f00 */
[----:B------:R-:W-:Y:S01]  /*0170*/  LEA.HI R0, R0, R9, RZ, 0x3 ;  /* 0x0000000900007211 */ /* 0x000fe200078f18ff */
[----:B0-----:R-:W-:-:S02]  /*0180*/  USHF.L.U32 UR4, UR5, 0x2, URZ ;  /* 0x0000000205047899 */ /* 0x001fc400080006ff */
[--C-:B-----5:R-:W-:Y:S01]  /*0190*/  IMAD R171, R6, UR5, R169.reuse ;  /* 0x0000000506ab7c24 */ /* 0x120fe2000f8e02a9 */
[----:B------:R-:W-:-:S04]  /*01a0*/  SHF.R.U32.HI R169, RZ, 0x5, R169 ;  /* 0x00000005ffa97819 */ /* 0x000fc800000116a9 */
[----:B------:R-:W-:Y:S02]  /*01b0*/  LOP3.LUT R169, R169, UR4, RZ, 0xfc, !PT ;  /* 0x00000004a9a97c12 */ /* 0x000fe4000f8efcff */
[----:B-1----:R-:W-:Y:S02]  /*01c0*/  @P0 IADD3 R142, P1, PT, R4, R7, RZ ;  /* 0x00000007048e0210 */ /* 0x002fe40007f3e0ff */
[----:B------:R-:W-:-:S03]  /*01d0*/  LOP3.LUT R7, R85, 0x1f, RZ, 0x3c, !PT ;  /* 0x0000001f55077812 */ /* 0x000fc600078e3cff */
[----:B------:R-:W-:Y:S01]  /*01e0*/  @P0 IMAD.X R143, RZ, RZ, R5, P1 ;  /* 0x000000ffff8f0224 */ /* 0x000fe200008e0605 */
[----:B------:R-:W-:-:S04]  /*01f0*/  LEA.HI.SX32 R170, R0, R7, 0x1d ;  /* 0x0000000700aa7211 */ /* 0x000fc800078feaff */
[--C-:B------:R-:W-:Y:S01]  /*0200*/  SHF.R.U64 R184, R142, 0x2, R143.reuse ;  /* 0x000000028eb87819 */ /* 0x100fe2000000128f */
[C---:B------:R-:W-:Y:S01]  /*0210*/  VIADD R168, R2.reuse, 0x9e3779b9 ;  /* 0x9e3779b902a87836 */ /* 0x040fe20000000000 */
[C---:B------:R-:W-:Y:S01]  /*0220*/  IADD3 R84, PT, PT, R3.reuse, -0x4498517b, RZ ;  /* 0xbb67ae8503547810 */ /* 0x040fe20007ffe0ff */
[C---:B------:R-:W-:Y:S01]  /*0230*/  VIADD R167, R2.reuse, 0x3c6ef372 ;  /* 0x3c6ef37202a77836 */ /* 0x040fe20000000000 */
[C---:B------:R-:W-:Y:S01]  /*0240*/  IADD3 R86, PT, PT, R2.reuse, -0x255992d5, RZ ;  /* 0xdaa66d2b02567810 */ /* 0x040fe20007ffe0ff */
[C---:B------:R-:W-:Y:S01]  /*0250*/  VIADD R166, R3.reuse, 0x76cf5d0a ;  /* 0x76cf5d0a03a67836 */ /* 0x040fe20000000000 */
[C---:B------:R-:W-:Y:S01]  /*0260*/  IADD3 R163, PT, PT, R3.reuse, -0x126145ec, RZ ;  /* 0xed9eba1403a37810 */ /* 0x040fe20007ffe0ff */
[C---:B------:R-:W-:Y:S01]  /*0270*/  VIADD R165, R3.reuse, 0x32370b8f ;  /* 0x32370b8f03a57836 */ /* 0x040fe20000000000 */
[C---:B------:R-:W-:Y:S01]  /*0280*/  IADD3 R161, PT, PT, R2.reuse, -0x4ab325aa, RZ ;  /* 0xb54cda5602a17810 */ /* 0x040fe20007ffe0ff */
[C---:B------:R-:W-:Y:S01]  /*0290*/  VIADD R164, R2.reuse, 0x78dde6e4 ;  /* 0x78dde6e402a47836 */ /* 0x040fe20000000000 */
[C---:B------:R-:W-:Y:S01]  /*02a0*/  IADD3 R158, PT, PT, R3.reuse, 0x1fd5c5a3, RZ ;  /* 0x1fd5c5a3039e7810 */ /* 0x040fe20007ffe0ff */
[C---:B------:R-:W-:Y:S01]  /*02b0*/  VIADD R87, R2.reuse, 0x1715609d ;  /* 0x1715609d02577836 */ /* 0x040fe20000000000 */
[----:B------:R-:W-:Y:S01]  /*02c0*/  IADD3 R147, PT, PT, R2, -0x700cb87f, RZ ;  /* 0x8ff3478102937810 */ /* 0x000fe20007ffe0ff */
[C---:B------:R-:W-:Y:S01]  /*02d0*/  VIADD R162, R3.reuse, 0xa9066899 ;  /* 0xa906689903a27836 */ /* 0x040fe20000000000 */
[----:B------:R-:W-:Y:S01]  /*02e0*/  SHF.R.U32.HI R143, RZ, 0x2, R143 ;  /* 0x00000002ff8f7819 */ /* 0x000fe2000001168f */
[----:B------:R-:W-:-:S02]  /*02f0*/  VIADD R160, R3, 0x646e171e ;  /* 0x646e171e03a07836 */ /* 0x000fc40000000000 */
[C---:B------:R-:W-:Y:S02]  /*0300*/  VIADD R159, R2.reuse, 0x5384540f ;  /* 0x5384540f029f7836 */ /* 0x040fe40000000000 */
[----:B------:R-:W-:Y:S02]  /*0310*/  VIADD R157, R2, 0xf1bbcdc8 ;  /* 0xf1bbcdc8029d7836 */ /* 0x000fe40000000000 */
[C---:B------:R-:W-:Y:S02]  /*0320*/  VIADD R156, R3.reuse, 0xdb3d7428 ;  /* 0xdb3d7428039c7836 */ /* 0x040fe40000000000 */
        /* <DEDUP_REMOVED lines=69> */
.L_x_28343:
        /* <DEDUP_REMOVED lines=16> */
[----:B------:R-:W-:-:S06]  /*0880*/  @P6 LOP3.LUT R85, R85, 0x20, RZ, 0xfc, !PT ;  /* 0x0000002055556812 */ /* 0x000fcc00078efcff */
[----:B------:R-:W0:Y:S01]  /*0890*/  @P2 LDC.64 R36, c[0x0][0x3d0] ;  /* 0x0000f400ff242b82 */ /* 0x000e220000000a00 */
[C---:B-1----:R-:W-:Y:S01]  /*08a0*/  @P5 IMAD.WIDE.U32 R12, R85.reuse, 0x10, R12 ;  /* 0x00000010550c5825 */ /* 0x042fe200078e000c */
[----:B------:R-:W5:Y:S03]  /*08b0*/  @P6 LDG.E.128 R148, desc[UR6][R4.64] ;  /* 0x0000000604946981 */ /* 0x000f66000c1e1d00 */
[----:B------:R-:W-:Y:S01]  /*08c0*/  @P5 VIADD R85, R85, 0x20 ;  /* 0x0000002055555836 */ /* 0x000fe20000000000 */
[----:B------:R-:W5:Y:S02]  /*08d0*/  @P5 LDG.E.128 R8, desc[UR6][R12.64] ;  /* 0x000000060c085981 */ /* 0x000f64000c1e1d00 */
[----:B------:R-:W1:Y:S01]  /*08e0*/  @P1 LDC.64 R44, c[0x0][0x3d0] ;  /* 0x0000f400ff2c1b82 */ /* 0x000e620000000a00 */
[C---:B--2---:R-:W-:Y:S01]  /*08f0*/  @P4 IMAD.WIDE.U32 R20, R85.reuse, 0x10, R20 ;  /* 0x0000001055144825 */ /* 0x044fe200078e0014 */
[----:B------:R-:W-:-:S06]  /*0900*/  @P4 IADD3 R85, PT, PT, R85, 0x20, RZ ;  /* 0x0000002055554810 */ /* 0x000fcc0007ffe0ff */
[----:B------:R-:W2:Y:S01]  /*0910*/  @P0 LDC.64 R52, c[0x0][0x3d0] ;  /* 0x0000f400ff340b82 */ /* 0x000ea20000000a00 */
[C---:B---3--:R-:W-:Y:S01]  /*0920*/  @P3 IMAD.WIDE.U32 R28, R85.reuse, 0x10, R28 ;  /* 0x00000010551c3825 */ /* 0x048fe200078e001c */
[----:B------:R-:W-:Y:S01]  /*0930*/  ISETP.GE.U32.AND P5, PT, R170, 0x100, PT ;  /* 0x00000100aa00780c */ /* 0x000fe20003fa6070 */
[----:B------:R-:W5:Y:S02]  /*0940*/  @P4 LDG.E.128 R16, desc[UR6][R20.64] ;  /* 0x0000000614104981 */ /* 0x000f64000c1e1d00 */
[----:B------:R-:W-:Y:S01]  /*0950*/  @P3 VIADD R85, R85, 0x20 ;  /* 0x0000002055553836 */ /* 0x000fe20000000000 */
[----:B------:R-:W-:Y:S01]  /*0960*/  MOV R22, RZ ;  /* 0x000000ff00167202 */ /* 0x000fe20000000f00 */
[----:B------:R-:W5:Y:S02]  /*0970*/  @P3 LDG.E.128 R24, desc[UR6][R28.64] ;  /* 0x000000061c183981 */ /* 0x000f64000c1e1d00 */
[----:B0-----:R-:W-:-:S04]  /*0980*/  @P2 IMAD.WIDE.U32 R36, R85, 0x10, R36 ;  /* 0x0000001055242825 */ /* 0x001fc800078e0024 */
[----:B------:R-:W-:Y:S01]  /*0990*/  @P2 VIADD R85, R85, 0x20 ;  /* 0x0000002055552836 */ /* 0x000fe20000000000 */
[----:B------:R0:W5:Y:S03]  /*09a0*/  @P2 LDG.E.128 R32, desc[UR6][R36.64] ;  /* 0x0000000624202981 */ /* 0x000166000c1e1d00 */
[C---:B-1----:R-:W-:Y:S01]  /*09b0*/  @P1 IMAD.WIDE.U32 R56, R85.reuse, 0x10, R44 ;  /* 0x0000001055381825 */ /* 0x042fe200078e002c */
[----:B------:R-:W-:-:S04]  /*09c0*/  @P1 IADD3 R85, PT, PT, R85, 0x20, RZ ;  /* 0x0000002055551810 */ /* 0x000fc80007ffe0ff */
[----:B------:R1:W5:Y:S01]  /*09d0*/  @P1 LDG.E.128 R40, desc[UR6][R56.64] ;  /* 0x0000000638281981 */ /* 0x000362000c1e1d00 */
[----:B--2---:R-:W-:-:S05]  /*09e0*/  @P0 IMAD.WIDE.U32 R58, R85, 0x10, R52 ;  /* 0x00000010553a0825 */ /* 0x004fca00078e0034 */
[----:B------:R1:W5:Y:S01]  /*09f0*/  @P0 LDG.E.128 R48, desc[UR6][R58.64] ;  /* 0x000000063a300981 */ /* 0x000362000c1e1d00 */
[----:B------:R-:W-:Y:S01]  /*0a00*/  IMAD.MOV.U32 R54, RZ, RZ, RZ ;  /* 0x000000ffff367224 */ /* 0x000fe200078e00ff */
[----:B------:R-:W-:Y:S02]  /*0a10*/  CS2R R52, SRZ ;  /* 0x0000000000347805 */ /* 0x000fe4000001ff00 */
[----:B------:R-:W-:Y:S01]  /*0a20*/  CS2R R44, SRZ ;  /* 0x00000000002c7805 */ /* 0x000fe2000001ff00 */
[----:B------:R-:W-:Y:S01]  /*0a30*/  IMAD.MOV.U32 R38, RZ, RZ, RZ ;  /* 0x000000ffff267224 */ /* 0x000fe200078e00ff */
[----:B0-----:R-:W-:Y:S01]  /*0a40*/  CS2R R36, SRZ ;  /* 0x0000000000247805 */ /* 0x001fe2000001ff00 */
[----:B------:R-:W-:Y:S01]  /*0a50*/  IMAD.MOV.U32 R30, RZ, RZ, RZ ;  /* 0x000000ffff1e7224 */ /* 0x000fe200078e00ff */
[----:B------:R-:W-:Y:S02]  /*0a60*/  CS2R R28, SRZ ;  /* 0x00000000001c7805 */ /* 0x000fe4000001ff00 */
[----:B------:R-:W-:Y:S01]  /*0a70*/  CS2R R20, SRZ ;  /* 0x0000000000147805 */ /* 0x000fe2000001ff00 */
[----:B------:R-:W-:Y:S01]  /*0a80*/  IMAD.MOV.U32 R14, RZ, RZ, RZ ;  /* 0x000000ffff0e7224 */ /* 0x000fe200078e00ff */
[----:B------:R-:W-:Y:S01]  /*0a90*/  CS2R R12, SRZ ;  /* 0x00000000000c7805 */ /* 0x000fe2000001ff00 */
[----:B------:R-:W-:Y:S01]  /*0aa0*/  IMAD.MOV.U32 R6, RZ, RZ, RZ ;  /* 0x000000ffff067224 */ /* 0x000fe200078e00ff */
[----:B------:R-:W-:-:S02]  /*0ab0*/  CS2R R4, SRZ ;  /* 0x0000000000047805 */ /* 0x000fc4000001ff00 */
[----:B------:R-:W-:Y:S01]  /*0ac0*/  @P6 MOV R7, RZ ;  /* 0x000000ff00076202 */ /* 0x000fe20000000f00 */
[----:B------:R-:W-:Y:S01]  /*0ad0*/  @P4 IMAD.MOV.U32 R23, RZ, RZ, RZ ;  /* 0x000000ffff174224 */ /* 0x000fe200078e00ff */
[----:B------:R-:W-:Y:S01]  /*0ae0*/  @P2 MOV R39, RZ ;  /* 0x000000ff00272202 */ /* 0x000fe20000000f00 */
[----:B------:R-:W-:Y:S01]  /*0af0*/  @P3 IMAD.MOV.U32 R31, RZ, RZ, RZ ;  /* 0x000000ffff1f3224 */ /* 0x000fe200078e00ff */
[----:B------:R-:W-:Y:S01]  /*0b00*/  @P0 IADD3 R85, PT, PT, R85, 0x20, RZ ;  /* 0x0000002055550810 */ /* 0x000fe20007ffe0ff */
[----:B------:R-:W-:Y:S02]  /*0b10*/  @P1 IMAD.MOV.U32 R47, RZ, RZ, RZ ;  /* 0x000000ffff2f1224 */ /* 0x000fe400078e00ff */
[----:B------:R-:W-:Y:S01]  /*0b20*/  @P0 IMAD.MOV.U32 R55, RZ, RZ, RZ ;  /* 0x000000ffff370224 */ /* 0x000fe200078e00ff */
[----:B-1----:R-:W-:Y:S06]  /*0b30*/  @!P5 BRA `(.L_x_28344) ;  /* 0x00000000004cd947 */ /* 0x002fec0003800000 */
        /* <DEDUP_REMOVED lines=18> */
[----:B------:R-:W-:-:S07]  /*0c60*/  CS2R R4, SRZ ;  /* 0x0000000000047805 */ /* 0x000fce000001ff00 */
.L_x_28344:
[----:B------:R-:W-:Y:S05]  /*0c70*/  BSYNC.RECONVERGENT B0 ;  /* 0x0000000000007941 */ /* 0x000fea0003800200 */
.L_x_28342:
[----:B------:R-:W0:Y:S02]  /*0c80*/  LDCU UR4, c[0x0][0x384] ;  /* 0x00007080ff0477ac */ /* 0x000e240008000800 */
[----:B0-----:R-:W-:-:S13]  /*0c90*/  ISETP.GE.AND P0, PT, R169, UR4, PT ;  /* 0x00000004a9007c0c */ /* 0x001fda000bf06270 */
[----:B------:R-:W-:Y:S05]  /*0ca0*/  @P0 EXIT ;  /* 0x000000000000094d */ /* 0x000fea0003800000 */
[----:B------:R-:W-:Y:S01]  /*0cb0*/  IMAD.HI.U32 R65, R171, -0x326172a9, RZ ;  /* 0xcd9e8d57ab417827 */ /* 0x000fe200078e00ff */
[----:B------:R-:W-:Y:S01]  /*0cc0*/  LOP3.LUT R142, R142, 0x3, RZ, 0xc0, !PT ;  /* 0x000000038e8e7812 */ /* 0x000fe200078ec0ff */
[----:B------:R-:W0:Y:S02]  /*0cd0*/  LDCU UR10, c[0x0][0x408] ;  /* 0x00008100ff0a77ac */ /* 0x000e240008000800 */
[C---:B------:R-:W-:Y:S01]  /*0ce0*/  IMAD.HI.U32 R67, R184.reuse, -0x2daee0ad, RZ ;  /* 0xd2511f53b8437827 */ /* 0x040fe200078e00ff */
[----:B------:R-:W-:Y:S01]  /*0cf0*/  LOP3.LUT R65, R143, R65, R2, 0x96, !PT ;  /* 0x000000418f417212 */ /* 0x000fe200078e9602 */
[----:B------:R-:W1:Y:S02]  /*0d00*/  LDCU UR13, c[0x0][0x388] ;  /* 0x00007100ff0d77ac */ /* 0x000e640008000800 */
[----:B------:R-:W-:Y:S01]  /*0d10*/  IMAD R71, R184, -0x2daee0ad, RZ ;  /* 0xd2511f53b8477824 */ /* 0x000fe200078e02ff */
[----:B------:R-:W-:Y:S01]  /*0d20*/  LOP3.LUT R67, R67, R3, RZ, 0x3c, !PT ;  /* 0x0000000343437212 */ /* 0x000fe200078e3cff */
[----:B------:R-:W-:Y:S01]  /*0d30*/  IMAD R0, R171, -0x326172a9, RZ ;  /* 0xcd9e8d57ab007824 */ /* 0x000fe200078e02ff */
[----:B------:R-:W2:Y:S01]  /*0d40*/  LDCU.U8 UR11, c[0x0][0x410] ;  /* 0x00008200ff0b77ac */ /* 0x000ea20008000000 */
[----:B------:R-:W-:Y:S01]  /*0d50*/  IMAD.HI.U32 R64, R65, -0x2daee0ad, RZ ;  /* 0xd2511f5341407827 */ /* 0x000fe200078e00ff */
[----:B------:R-:W3:Y:S03]  /*0d60*/  LDCU UR12, c[0x0][0x448] ;  /* 0x00008900ff0c77ac */ /* 0x000ee60008000800 */
[----:B------:R-:W-:Y:S01]  /*0d70*/  IMAD.HI.U32 R69, R67, -0x326172a9, RZ ;  /* 0xcd9e8d5743457827 */ /* 0x000fe200078e00ff */
[----:B------:R-:W-:Y:S01]  /*0d80*/  LOP3.LUT R64, R84, R71, R64, 0x96, !PT ;  /* 0x0000004754407212 */ /* 0x000fe200078e9640 */
[----:B------:R-:W4:Y:S02]  /*0d90*/  LDCU.64 UR4, c[0x0][0x398] ;  /* 0x00007300ff0477ac */ /* 0x000f240008000a00 */
[----:B------:R-:W-:Y:S01]  /*0da0*/  IMAD R68, R65, -0x2daee0ad, RZ ;  /* 0xd2511f5341447824 */ /* 0x000fe200078e02ff */
[----:B------:R-:W-:Y:S01]  /*0db0*/  LOP3.LUT R0, R168, R0, R69, 0x96, !PT ;  /* 0x00000000a8007212 */ /* 0x000fe200078e9645 */
[----:B------:R-:W-:Y:S01]  /*0dc0*/  IMAD R67, R67, -0x326172a9, RZ ;  /* 0xcd9e8d5743437824 */ /* 0x000fe200078e02ff */
[----:B------:R-:W0:Y:S01]  /*0dd0*/  LDCU.64 UR8, c[0x0][0x3a0] ;  /* 0x00007400ff0877ac */ /* 0x000e220008000a00 */
        /* <DEDUP_REMOVED lines=49> */
.L_x_29361:
        /* <DEDUP_REMOVED lines=41> */
.L_x_28350:
        /* <DEDUP_REMOVED lines=13> */
.L_x_28352:
[----:B------:R-:W-:Y:S05]  /*1450*/  BSYNC.RECONVERGENT B2 ;  /* 0x0000000000027941 */ /* 0x000fea0003800200 */
.L_x_28351:
[----:B------:R-:W-:Y:S01]  /*1460*/  IMAD.WIDE.U32 R74, R171, -0x326172a9, RZ ;  /* 0xcd9e8d57ab4a7825 */ /* 0x000fe200078e00ff */
[----:B------:R-:W-:-:S04]  /*1470*/  LOP3.LUT R138, R141, R73, R3, 0x96, !PT ;  /* 0x000000498d8a7212 */ /* 0x000fc800078e9603 */
[----:B------:R-:W-:Y:S01]  /*1480*/  LOP3.LUT R136, R143, R75, R2, 0x96, !PT ;  /* 0x0000004b8f887212 */ /* 0x000fe200078e9602 */
[----:B------:R-:W-:-:S04]  /*1490*/  IMAD.WIDE.U32 R138, R138, -0x326172a9, RZ ;  /* 0xcd9e8d578a8a7825 */ /* 0x000fc800078e00ff */
[----:B------:R-:W-:Y:S01]  /*14a0*/  IMAD.WIDE.U32 R136, R136, -0x2daee0ad, RZ ;  /* 0xd2511f5388887825 */ /* 0x000fe200078e00ff */
[----:B------:R-:W-:-:S03]  /*14b0*/  LOP3.LUT R73, R168, R74, R139, 0x96, !PT ;  /* 0x0000004aa8497212 */ /* 0x000fc600078e968b */
[----:B------:R-:W-:-:S05]  /*14c0*/  VIADD R75, R3, 0xbb67ae85 ;  /* 0xbb67ae85034b7836 */ /* 0x000fca0000000000 */
[----:B------:R-:W-:Y:S01]  /*14d0*/  LOP3.LUT R74, R75, R72, R137, 0x96, !PT ;  /* 0x000000484b4a7212 */ /* 0x000fe200078e9689 */
[----:B------:R-:W-:-:S04]  /*14e0*/  IMAD.WIDE.U32 R72, R73, -0x2daee0ad, RZ ;  /* 0xd2511f5349487825 */ /* 0x000fc800078e00ff */
        /* <DEDUP_REMOVED lines=37> */
.L_x_28349:
[----:B------:R-:W-:Y:S05]  /*1740*/  BSYNC.RECONVERGENT B1 ;  /* 0x0000000000017941 */ /* 0x000fea0003800200 */
.L_x_28348:
[----:B------:R-:W0:Y:S01]  /*1750*/  LDC R136, c[0x0][0x404] ;  /* 0x00010100ff887b82 */ /* 0x000e220000000800 */
[----:B------:R-:W-:Y:S01]  /*1760*/  I2FP.F32.U32 R73, R72 ;  /* 0x0000004800497245 */ /* 0x000fe20000201000 */
[----:B------:R-:W-:Y:S01]  /*1770*/  HFMA2 R72, -RZ, RZ, 0.1171875, 0 ;  /* 0x2f800000ff487431 */ /* 0x000fe200000001ff */
[----:B------:R-:W-:Y:S01]  /*1780*/  ISETP.NE.AND P2, PT, R75, 0x1, PT ;  /* 0x000000014b00780c */ /* 0x000fe20003f45270 */
[----:B------:R-:W-:Y:S01]  /*1790*/  BSSY.RECONVERGENT B1, `(.L_x_28353) ;  /* 0x000004d000017945 */ /* 0x000fe20003800200 */
[----:B------:R-:W-:Y:S01]  /*17a0*/  LOP3.LUT R183, R183, 0xffffffef, RZ, 0xc0, !PT ;  /* 0xffffffefb7b77812 */ /* 0x000fe200078ec0ff */
[----:B------:R-:W-:Y:S02]  /*17b0*/  IMAD.MOV.U32 R137, RZ, RZ, 0x2 ;  /* 0x00000002ff897424 */ /* 0x000fe400078e00ff */
[----:B------:R-:W-:Y:S02]  /*17c0*/  IMAD.MOV.U32 R74, RZ, RZ, R140 ;  /* 0x000000ffff4a7224 */ /* 0x000fe400078e008c */
[----:B------:R-:W-:-:S05]  /*17d0*/  FFMA.FTZ R73, R73, R72, 1.1641532182693481445e-10 ;  /* 0x2f00000049497423 */ /* 0x000fca0000010048 */
[----:B0-----:R-:W-:Y:S01]  /*17e0*/  FSETP.LE.FTZ.AND P3, PT, R73, R136, PT ;  /* 0x000000884900720b */ /* 0x001fe20003f73000 */
[----:B-----5:R-:W-:-:S12]  /*17f0*/  HADD2.F32 R73, -RZ, R104.H0_H0 ;  /* 0x20000068ff497230 */ /* 0x020fd80000004100 */
        /* <DEDUP_REMOVED lines=10> */
.L_x_28355:
        /* <DEDUP_REMOVED lines=13> */
.L_x_28357:
[----:B------:R-:W-:Y:S05]  /*1970*/  BSYNC.RECONVERGENT B2 ;  /* 0x0000000000027941 */ /* 0x000fea0003800200 */
.L_x_28356:
        /* <DEDUP_REMOVED lines=46> */
.L_x_28354:
[----:B------:R-:W-:Y:S05]  /*1c60*/  BSYNC.RECONVERGENT B1 ;  /* 0x0000000000017941 */ /* 0x000fea0003800200 */
.L_x_28353:
        /* <DEDUP_REMOVED lines=19> */
.L_x_28360:
        /* <DEDUP_REMOVED lines=13> */
.L_x_28362:
[----:B------:R-:W-:Y:S05]  /*1e70*/  BSYNC.RECONVERGENT B2 ;  /* 0x0000000000027941 */ /* 0x000fea0003800200 */
.L_x_28361:
        /* <DEDUP_REMOVED lines=20> */
[----:B------:R-:W-:Y:S02]  /*1fc0*/  IADD3 R75, PT, PT, R2, 0x1715609d, RZ ;  /* 0x1715609d024b7810 */ /* 0x000fe40007ffe0ff */
        /* <DEDUP_REMOVED lines=25> */
.L_x_28359:
[----:B------:R-:W-:Y:S05]  /*2160*/  BSYNC.RECONVERGENT B1 ;  /* 0x0000000000017941 */ /* 0x000fea0003800200 */
.L_x_28358:
        /* <DEDUP_REMOVED lines=19> */
.L_x_28365:
        /* <DEDUP_REMOVED lines=13> */
.L_x_28367:
[----:B------:R-:W-:Y:S05]  /*2370*/  BSYNC.RECONVERGENT B2 ;  /* 0x0000000000027941 */ /* 0x000fea0003800200 */
.L_x_28366:
        /* <DEDUP_REMOVED lines=46> */
.L_x_28364:
[----:B------:R-:W-:Y:S05]  /*2660*/  BSYNC.RECONVERGENT B1 ;  /* 0x0000000000017941 */ /* 0x000fea0003800200 */
.L_x_28363:
[----:B------:R-:W-:Y:S01]  /*2670*/  I2FP.F32.U32 R75, R75 ;  /* 0x0000004b004b7245 */ /* 0x000fe20000201000 */
[----:B------:R-:W-:Y:S01]  /*2680*/  BSSY.RECONVERGENT B1, `(.L_x_28368) ;  /* 0x000004e000017945 */ /* 0x000fe20003800200 */
[----:B------:R-:W-:Y:S01]  /*2690*/  ISETP.NE.AND P2, PT, R137, 0x1, PT ;  /* 0x000000018900780c */ /* 0x000fe20003f45270 */
[----:B------:R-:W-:Y:S01]  /*26a0*/  HADD2.F32 R105, -RZ, R105.H1_H1 ;  /* 0x30000069ff697230 */ /* 0x000fe20000004100 */
        /* <DEDUP_REMOVED lines=15> */
.L_x_28370:
        /* <DEDUP_REMOVED lines=13> */
.L_x_28372:
[----:B------:R-:W-:Y:S05]  /*2870*/  BSYNC.RECONVERGENT B2 ;  /* 0x0000000000027941 */ /* 0x000fea0003800200 */
.L_x_28371:
        /* <DEDUP_REMOVED lines=46> */
.L_x_28369:
[----:B------:R-:W-:Y:S05]  /*2b60*/  BSYNC.RECONVERGENT B1 ;  /* 0x0000000000017941 */ /* 0x000fea0003800200 */
.L_x_28368:
[----:B------:R-:W-:Y:S01]  /*2b70*/  ISETP.NE.AND P3, PT, R139, 0x1, PT ;  /* 0x000000018b00780c */ /* 0x000fe20003f65270 */
[----:B------:R-:W-:Y:S01]  /*2b80*/  BSSY.RECONVERGENT B1, `(.L_x_28373) ;  /* 0x000004c000017945 */ /* 0x000fe20003800200 */
[----:B------:R-:W-:Y:S01]  /*2b90*/  I2FP.F32.U32 R75, R75 ;  /* 0x0000004b004b7245 */ /* 0x000fe20000201000 */
[----:B------:R-:W-:Y:S02]  /*2ba0*/  HFMA2 R142, -RZ, RZ, 0, 1.1920928955078125e-07 ;  /* 0x00000002ff8e7431 */ /* 0x000fe400000001ff */
[----:B------:R-:W-:Y:S02]  /*2bb0*/  IMAD.MOV.U32 R138, RZ, RZ, R140 ;  /* 0x000000ffff8a7224 */ /* 0x000fe400078e008c */
[----:B------:R-:W-:Y:S01]  /*2bc0*/  FFMA.FTZ R137, R75, R72, 1.1641532182693481445e-10 ;  /* 0x2f0000004b897423 */ /* 0x000fe20000010048 */
[----:B------:R-:W-:-:S04]  /*2bd0*/  HADD2.F32 R75, -RZ, R106.H0_H0 ;  /* 0x2000006aff4b7230 */ /* 0x000fc80000004100 */
        /* <DEDUP_REMOVED lines=10> */
.L_x_28375:
        /* <DEDUP_REMOVED lines=13> */
.L_x_28377:
[----:B------:R-:W-:Y:S05]  /*2d50*/  BSYNC.RECONVERGENT B2 ;  /* 0x0000000000027941 */ /* 0x000fea0003800200 */
.L_x_28376:
        /* <DEDUP_REMOVED lines=19> */
[----:B------:R-:W-:-:S03]  /*2e90*/  IADD3 R137, PT, PT, R2, 0x1715609d, RZ ;  /* 0x1715609d02897810 */ /* 0x000fc60007ffe0ff */
        /* <DEDUP_REMOVED lines=26> */
.L_x_28374:
[----:B------:R-:W-:Y:S05]  /*3040*/  BSYNC.RECONVERGENT B1 ;  /* 0x0000000000017941 */ /* 0x000fea0003800200 */
.L_x_28373:
        /* <DEDUP_REMOVED lines=17> */
.L_x_28380:
        /* <DEDUP_REMOVED lines=13> */
.L_x_28382:
[----:B------:R-:W-:Y:S05]  /*3230*/  BSYNC.RECONVERGENT B2 ;  /* 0x0000000000027941 */ /* 0x000fea0003800200 */
.L_x_28381:
        /* <DEDUP_REMOVED lines=46> */
.L_x_28379:
[----:B------:R-:W-:Y:S05]  /*3520*/  BSYNC.RECONVERGENT B1 ;  /* 0x0000000000017941 */ /* 0x000fea0003800200 */
.L_x_28378:
        /* <DEDUP_REMOVED lines=17> */
.L_x_28385:
        /* <DEDUP_REMOVED lines=13> */
.L_x_28387:
[----:B------:R-:W-:Y:S05]  /*3710*/  BSYNC.RECONVERGENT B2 ;  /* 0x0000000000027941 */ /* 0x000fea0003800200 */
.L_x_28386:
        /* <DEDUP_REMOVED lines=46> */
.L_x_28384:
[----:B------:R-:W-:Y:S05]  /*3a00*/  BSYNC.RECONVERGENT B1 ;  /* 0x0000000000017941 */ /* 0x000fea0003800200 */
.L_x_28383:
[----:B------:R-:W-:Y:S01]  /*3a10*/  I2FP.F32.U32 R137, R138 ;  /* 0x0000008a00897245 */ /* 0x000fe20000201000 */
[----:B------:R-:W-:Y:S01]  /*3a20*/  FMUL.FTZ R73, R73, UR10 ;  /* 0x0000000a49497c20 */ /* 0x000fe20008410000 */
[----:B------:R-:W-:Y:S01]  /*3a30*/  P2R R185, PR, RZ, 0x2 ;  /* 0x00000002ffb97803 */ /* 0x000fe20000000000 */
[----:B------:R-:W-:Y:S01]  /*3a40*/  FMUL.FTZ R104, R104, UR10 ;  /* 0x0000000a68687c20 */ /* 0x000fe20008410000 */
[----:B------:R-:W-:Y:S01]  /*3a50*/  LOP3.LUT P1, RZ, R183, 0x10, RZ, 0xc0, !PT ;  /* 0x00000010b7ff7812 */ /* 0x000fe2000782c0ff */
[----:B------:R-:W-:Y:S01]  /*3a60*/  FFMA.FTZ R139, R137, R72, 1.1641532182693481445e-10 ;  /* 0x2f000000898b7423 */ /* 0x000fe20000010048 */
[----:B------:R-:W-:Y:S01]  /*3a70*/  FMUL.FTZ R72, R106, UR10 ;  /* 0x0000000a6a487c20 */ /* 0x000fe20008410000 */
[----:B------:R-:W-:Y:S01]  /*3a80*/  P2R R186, PR, RZ, 0x1 ;  /* 0x00000001ffba7803 */ /* 0x000fe20000000000 */
[----:B------:R-:W-:Y:S01]  /*3a90*/  FMUL.FTZ R75, R75, UR10 ;  /* 0x0000000a4b4b7c20 */ /* 0x000fe20008410000 */
[----:B------:R-:W-:Y:S01]  /*3aa0*/  LOP3.LUT P0, RZ, R183, 0x8, RZ, 0xc0, !PT ;  /* 0x00000008b7ff7812 */ /* 0x000fe2000780c0ff */
[----:B------:R-:W-:Y:S01]  /*3ab0*/  FMUL.FTZ R137, R105, UR10 ;  /* 0x0000000a69897c20 */ /* 0x000fe20008410000 */
[----:B------:R-:W-:Y:S01]  /*3ac0*/  HADD2.F32 R138, -RZ, R107.H1_H1 ;  /* 0x3000006bff8a7230 */ /* 0x000fe20000004100 */
[----:B------:R-:W-:Y:S01]  /*3ad0*/  FSEL R105, R72, RZ, P3 ;  /* 0x000000ff48697208 */ /* 0x000fe20001800000 */
[----:B------:R-:W-:Y:S01]  /*3ae0*/  FMUL.FTZ R107, R182, UR10 ;  /* 0x0000000ab66b7c20 */ /* 0x000fe20008410000 */
[----:B------:R-:W-:Y:S01]  /*3af0*/  LOP3.LUT P5, RZ, R183, 0x2, RZ, 0xc0, !PT ;  /* 0x00000002b7ff7812 */ /* 0x000fe200078ac0ff */
[----:B------:R-:W-:Y:S01]  /*3b00*/  FMUL.FTZ R74, R74, UR10 ;  /* 0x0000000a4a4a7c20 */ /* 0x000fe20008410000 */
[----:B------:R-:W-:Y:S01]  /*3b10*/  FSEL R72, R73, RZ, P1 ;  /* 0x000000ff49487208 */ /* 0x000fe20000800000 */
[----:B------:R-:W-:Y:S01]  /*3b20*/  FMUL.FTZ R138, R138, UR10 ;  /* 0x0000000a8a8a7c20 */ /* 0x000fe20008410000 */
[----:B------:R-:W-:-:S02]  /*3b30*/  ISETP.NE.AND P1, PT, R185, RZ, PT ;  /* 0x000000ffb900720c */ /* 0x000fc40003f25270 */
[----:B------:R-:W-:Y:S02]  /*3b40*/  FSEL R73, R104, RZ, P0 ;  /* 0x000000ff68497208 */ /* 0x000fe40000000000 */
[----:B------:R-:W-:Y:S02]  /*3b50*/  FSEL R104, R75, RZ, P2 ;  /* 0x000000ff4b687208 */ /* 0x000fe40001000000 */
[----:B------:R-:W-:Y:S02]  /*3b60*/  FSEL R75, R137, RZ, P5 ;  /* 0x000000ff894b7208 */ /* 0x000fe40002800000 */
[----:B------:R-:W-:Y:S02]  /*3b70*/  LOP3.LUT P6, RZ, R183, 0x4, RZ, 0xc0, !PT ;  /* 0x00000004b7ff7812 */ /* 0x000fe400078cc0ff */
[----:B------:R-:W-:Y:S02]  /*3b80*/  FSETP.GTU.FTZ.AND P5, PT, R139, R136, PT ;  /* 0x000000888b00720b */ /* 0x000fe40003fbc000 */
        /* <DEDUP_REMOVED lines=11> */
[----:B------:R-:W-:Y:S01]  /*3c40*/  @P1 FADD.FTZ R107, R71, R107 ;  /* 0x0000006b476b1221 */ /* 0x000fe20000010000 */
[----:B------:R-:W-:Y:S01]  /*3c50*/  PLOP3.LUT P5, PT, P5, PT, PT, 0x8, 0x80 ;  /* 0x000000000080781c */ /* 0x000fe20002fae170 */
[----:B------:R-:W-:-:S12]  /*3c60*/  BRA `(.L_x_28388) ;  /* 0x0000005000a07947 */ /* 0x000fd80003800000 */
.L_x_28347:
        /* <DEDUP_REMOVED lines=16> */
.L_x_28391:
        /* <DEDUP_REMOVED lines=13> */
.L_x_28393:
[----:B------:R-:W-:Y:S05]  /*3e40*/  BSYNC.RECONVERGENT B2 ;  /* 0x0000000000027941 */ /* 0x000fea0003800200 */
.L_x_28392:
        /* <DEDUP_REMOVED lines=46> */
.L_x_28390:
[----:B------:R-:W-:Y:S05]  /*4130*/  BSYNC.RECONVERGENT B1 ;  /* 0x0000000000017941 */ /* 0x000fea0003800200 */
.L_x_28389:
        /* <DEDUP_REMOVED lines=23> */
.L_x_28396:
        /* <DEDUP_REMOVED lines=13> */
.L_x_28398:
[----:B------:R-:W-:Y:S05]  /*4380*/  BSYNC.RECONVERGENT B2 ;  /* 0x0000000000027941 */ /* 0x000fea0003800200 */
.L_x_28397:
[----:B------:R-:W-:Y:S01]  /*4390*/  IMAD.WIDE.U32 R74, R171, -0x326172a9, RZ ;  /* 0xcd9e8d57ab4a7825 */ /* 0x000fe200078e00ff */
[----:B------:R-:W-:-:S03]  /*43a0*/  LOP3.LUT R174, R141, R73, R3, 0x96, !PT ;  /* 0x000000498dae7212 */ /* 0x000fc600078e9603 */
[----:B------:R-:W-:Y:S01]  /*43b0*/  IMAD.MOV.U32 R142, RZ, RZ, RZ ;  /* 0x000000ffff8e7224 */ /* 0x000fe200078e00ff */
        /* <DEDUP_REMOVED lines=43> */
.L_x_28395:
[----:B------:R-:W-:Y:S05]  /*4670*/  BSYNC.RECONVERGENT B1 ;  /* 0x0000000000017941 */ /* 0x000fea0003800200 */
.L_x_28394:
        /* <DEDUP_REMOVED lines=23> */
.L_x_28401:
        /* <DEDUP_REMOVED lines=13> */
.L_x_28403:
[----:B------:R-:W-:Y:S05]  /*48c0*/  BSYNC.RECONVERGENT B2 ;  /* 0x0000000000027941 */ /* 0x000fea0003800200 */
.L_x_28402:
        /* <DEDUP_REMOVED lines=46> */
.L_x_28400:
[----:B------:R-:W-:Y:S05]  /*4bb0*/  BSYNC.RECONVERGENT B1 ;  /* 0x0000000000017941 */ /* 0x000fea0003800200 */
.L_x_28399:
        /* <DEDUP_REMOVED lines=20> */
.L_x_28406:
        /* <DEDUP_REMOVED lines=13> */
.L_x_28408:
[----:B------:R-:W-:Y:S05]  /*4dd0*/  BSYNC.RECONVERGENT B2 ;  /* 0x0000000000027941 */ /* 0x000fea0003800200 */
.L_x_28407:
        /* <DEDUP_REMOVED lines=46> */
.L_x_28405:
[----:B------:R-:W-:Y:S05]  /*50c0*/  BSYNC.RECONVERGENT B1 ;  /* 0x0000000000017941 */ /* 0x000fea0003800200 */
.L_x_28404:
        /* <DEDUP_REMOVED lines=23> */
.L_x_28411:
        /* <DEDUP_REMOVED lines=13> */
.L_x_28413:
[----:B------:R-:W-:Y:S05]  /*5310*/  BSYNC.RECONVERGENT B2 ;  /* 0x0000000000027941 */ /* 0x000fea0003800200 */
.L_x_28412:
        /* <DEDUP_REMOVED lines=46> */
.L_x_28410:
[----:B------:R-:W-:Y:S05]  /*5600*/  BSYNC.RECONVERGENT B1 ;  /* 0x0000000000017941 */ /* 0x000fea0003800200 */
.L_x_28409:
        /* <DEDUP_REMOVED lines=20> */
.L_x_28416:
        /* <DEDUP_REMOVED lines=13> */
.L_x_28418:
[----:B------:R-:W-:Y:S05]  /*5820*/  BSYNC.RECONVERGENT B2 ;  /* 0x0000000000027941 */ /* 0x000fea0003800200 */
.L_x_28417:
        /* <DEDUP_REMOVED lines=46> */
.L_x_28415:
[----:B------:R-:W-:Y:S05]  /*5b10*/  BSYNC.RECONVERGENT B1 ;  /* 0x0000000000017941 */ /* 0x000fea0003800200 */
.L_x_28414:
[----:B------:R-:W-:Y:S01]  /*5b20*/  I2FP.F32.U32 R75, R74 ;  /* 0x0000004a004b7245 */ /* 0x000fe20000201000 */
[----:B------:R-:W-:Y:S01]  /*5b30*/  HADD2.F32 R74, -RZ, R153.H0_H0 ;  /* 0x20000099ff4a7230 */ /* 0x000fe20000004100 */
        /* <DEDUP_REMOVED lines=21> */
.L_x_28421:
        /* <DEDUP_REMOVED lines=13> */
.L_x_28423:
[----:B------:R-:W-:Y:S05]  /*5d60*/  BSYNC.RECONVERGENT B2 ;  /* 0x0000000000027941 */ /* 0x000fea0003800200 */
.L_x_28422:
        /* <DEDUP_REMOVED lines=46> */
.L_x_28420:
[----:B------:R-:W-:Y:S05]  /*6050*/  BSYNC.RECONVERGENT B1 ;  /* 0x0000000000017941 */ /* 0x000fea0003800200 */
.L_x_28419:
[----:B------:R-:W-:Y:S01]  /*6060*/  I2FP.F32.U32 R75, R75 ;  /* 0x0000004b004b7245 */ /* 0x000fe20000201000 */
[----:B------:R-:W-:Y:S01]  /*6070*/  HADD2.F32 R104, -RZ, R105.H1_H1 ;  /* 0x30000069ff687230 */ /* 0x000fe20000004100 */
        /* <DEDUP_REMOVED lines=18> */
.L_x_28426:
        /* <DEDUP_REMOVED lines=13> */
.L_x_28428:
[----:B------:R-:W-:Y:S05]  /*6270*/  BSYNC.RECONVERGENT B2 ;  /* 0x0000000000027941 */ /* 0x000fea0003800200 */
.L_x_28427:
        /* <DEDUP_REMOVED lines=46> */
.L_x_28425:
[----:B------:R-:W-:Y:S05]  /*6560*/  BSYNC.RECONVERGENT B1 ;  /* 0x0000000000017941 */ /* 0x000fea0003800200 */
.L_x_28424:
        /* <DEDUP_REMOVED lines=23> */
.L_x_28431:
        /* <DEDUP_REMOVED lines=13> */
.L_x_28433:
[----:B------:R-:W-:Y:S05]  /*67b0*/  BSYNC.RECONVERGENT B2 ;  /* 0x0000000000027941 */ /* 0x000fea0003800200 */
.L_x_28432:
        /* <DEDUP_REMOVED lines=46> */
.L_x_28430:
[----:B------:R-:W-:Y:S05]  /*6aa0*/  BSYNC.RECONVERGENT B1 ;  /* 0x0000000000017941 */ /* 0x000fea0003800200 */
.L_x_28429:
        /* <DEDUP_REMOVED lines=18> */
.L_x_28436:
        /* <DEDUP_REMOVED lines=13> */
.L_x_28438:
[----:B------:R-:W-:Y:S05]  /*6ca0*/  BSYNC.RECONVERGENT B2 ;  /* 0x0000000000027941 */ /* 0x000fea0003800200 */
.L_x_28437:
        /* <DEDUP_REMOVED lines=46> */
.L_x_28435:
[----:B------:R-:W-:Y:S05]  /*6f90*/  BSYNC.RECONVERGENT B1 ;  /* 0x0000000000017941 */ /* 0x000fea0003800200 */
.L_x_28434:
[----:B------:R-:W-:Y:S01]  /*6fa0*/  I2FP.F32.U32 R105, R104 ;  /* 0x0000006800697245 */ /* 0x000fe20000201000 */
[----:B------:R-:W-:Y:S01]  /*6fb0*/  HADD2.F32 R104, -RZ, R154.H0_H0 ;  /* 0x2000009aff687230 */ /* 0x000fe20000004100 */
        /* <DEDUP_REMOVED lines=21> */
.L_x_28441:
        /* <DEDUP_REMOVED lines=13> */
.L_x_28443:
[----:B------:R-:W-:Y:S05]  /*71e0*/  BSYNC.RECONVERGENT B2 ;  /* 0x0000000000027941 */ /* 0x000fea0003800200 */
.L_x_28442:
        /* <DEDUP_REMOVED lines=46> */
.L_x_28440:
[----:B------:R-:W-:Y:S05]  /*74d0*/  BSYNC.RECONVERGENT B1 ;  /* 0x0000000000017941 */ /* 0x000fea0003800200 */
.L_x_28439:
        /* <DEDUP_REMOVED lines=18> */
.L_x_28446:
        /* <DEDUP_REMOVED lines=13> */
.L_x_28448:
[----:B------:R-:W-:Y:S05]  /*76d0*/  BSYNC.RECONVERGENT B2 ;  /* 0x0000000000027941 */ /* 0x000fea0003800200 */
.L_x_28447:
[----:B------:R-:W-:Y:S01]  /*76e0*/  IMAD.WIDE.U32 R178, R171, -0x326172a9, RZ ;  /* 0xcd9e8d57abb27825 */ /* 0x000fe200078e00ff */
[----:B------:R-:W-:-:S03]  /*76f0*/  LOP3.LUT R188, R141, R145, R3, 0x96, !PT ;  /* 0x000000918dbc7212 */ /* 0x000fc600078e9603 */
[----:B------:R-:W-:Y:S01]  /*7700*/  HFMA2 R180, -RZ, RZ, 0, 0 ;  /* 0x00000000ffb47431 */ /* 0x000fe200000001ff */
        /* <DEDUP_REMOVED lines=43> */
.L_x_28445:
[----:B------:R-:W-:Y:S05]  /*79c0*/  BSYNC.RECONVERGENT B1 ;  /* 0x0000000000017941 */ /* 0x000fea0003800200 */
.L_x_28444:
        /* <DEDUP_REMOVED lines=23> */
.L_x_28451:
        /* <DEDUP_REMOVED lines=13> */
.L_x_28453:
[----:B------:R-:W-:Y:S05]  /*7c10*/  BSYNC.RECONVERGENT B2 ;  /* 0x0000000000027941 */ /* 0x000fea0003800200 */
.L_x_28452:
[----:B------:R-:W-:Y:S01]  /*7c20*/  IMAD.WIDE.U32 R186, R171, -0x326172a9, RZ ;  /* 0xcd9e8d57abba7825 */ /* 0x000fe200078e00ff */
[----:B------:R-:W-:Y:S02]  /*7c30*/  LOP3.LUT R190, R141, R145, R3, 0x96, !PT ;  /* 0x000000918dbe7212 */ /* 0x000fe400078e9603 */
[----:B------:R-:W-:Y:S01]  /*7c40*/  MOV R106, R0 ;  /* 0x00000000006a7202 */ /* 0x000fe20000000f00 */
        /* <DEDUP_REMOVED lines=43> */
.L_x_28450:
[----:B------:R-:W-:Y:S05]  /*7f00*/  BSYNC.RECONVERGENT B1 ;  /* 0x0000000000017941 */ /* 0x000fea0003800200 */
.L_x_28449:
        /* <DEDUP_REMOVED lines=18> */
.L_x_28456:
        /* <DEDUP_REMOVED lines=13> */
.L_x_28458:
[----:B------:R-:W-:Y:S05]  /*8100*/  BSYNC.RECONVERGENT B2 ;  /* 0x0000000000027941 */ /* 0x000fea0003800200 */
.L_x_28457:
[----:B------:R-:W-:Y:S01]  /*8110*/  IMAD.WIDE.U32 R186, R171, -0x326172a9, RZ ;  /* 0xcd9e8d57abba7825 */ /* 0x000fe200078e00ff */
[----:B------:R-:W-:-:S03]  /*8120*/  LOP3.LUT R190, R141, R145, R3, 0x96, !PT ;  /* 0x000000918dbe7212 */ /* 0x000fc600078e9603 */
[----:B------:R-:W-:Y:S01]  /*8130*/  VIADD R139, R3, 0xbb67ae85 ;  /* 0xbb67ae85038b7836 */ /* 0x000fe20000000000 */
        /* <DEDUP_REMOVED lines=43> */
.L_x_28455:
[----:B------:R-:W-:Y:S05]  /*83f0*/  BSYNC.RECONVERGENT B1 ;  /* 0x0000000000017941 */ /* 0x000fea0003800200 */
.L_x_28454:
        /* <DEDUP_REMOVED lines=23> */
.L_x_28461:
        /* <DEDUP_REMOVED lines=13> */
.L_x_28463:
[----:B------:R-:W-:Y:S05]  /*8640*/  BSYNC.RECONVERGENT B2 ;  /* 0x0000000000027941 */ /* 0x000fea0003800200 */
.L_x_28462:
        /* <DEDUP_REMOVED lines=46> */
.L_x_28460:
[----:B------:R-:W-:Y:S05]  /*8930*/  BSYNC.RECONVERGENT B1 ;  /* 0x0000000000017941 */ /* 0x000fea0003800200 */
.L_x_28459:
        /* <DEDUP_REMOVED lines=18> */
.L_x_28466:
        /* <DEDUP_REMOVED lines=15> */
.L_x_28468:
[----:B------:R-:W-:Y:S05]  /*8b50*/  BSYNC.RECONVERGENT B2 ;  /* 0x0000000000027941 */ /* 0x000fea0003800200 */
.L_x_28467:
        /* <DEDUP_REMOVED lines=46> */
.L_x_28465:
[----:B------:R-:W-:Y:S05]  /*8e40*/  BSYNC.RECONVERGENT B1 ;  /* 0x0000000000017941 */ /* 0x000fea0003800200 */
.L_x_28464:
        /* <DEDUP_REMOVED lines=10> */
.L_x_28388:
        /* <DEDUP_REMOVED lines=44> */
.L_x_28469:
[----:B------:R-:W-:Y:S02]  /*91b0*/  IMAD.MOV.U32 R182, RZ, RZ, R0 ;  /* 0x000000ffffb67224 */ /* 0x000fe400078e0000 */
[----:B------:R-:W-:-:S07]  /*91c0*/  VIADD R0, R181, 0x20 ;  /* 0x00000020b5007836 */ /* 0x000fce0000000000 */
.L_x_28346:
[----:B------:R-:W-:Y:S05]  /*91d0*/  BSYNC.RECONVERGENT B0 ;  /* 0x0000000000007941 */ /* 0x000fea0003800200 */
.L_x_28345:
        /* <DEDUP_REMOVED lines=36> */
.L_x_28475:
        /* <DEDUP_REMOVED lines=13> */
.L_x_28477:
[----:B------:R-:W-:Y:S05]  /*94f0*/  BSYNC.RECONVERGENT B2 ;  /* 0x0000000000027941 */ /* 0x000fea0003800200 */
.L_x_28476:
        /* <DEDUP_REMOVED lines=45> */
.L_x_28474:
[----:B------:R-:W-:Y:S05]  /*97d0*/  BSYNC.RECONVERGENT B1 ;  /* 0x0000000000017941 */ /* 0x000fea0003800200 */
.L_x_28473:
        /* <DEDUP_REMOVED lines=23> */
.L_x_28480:
        /* <DEDUP_REMOVED lines=13> */
.L_x_28482:
[----:B------:R-:W-:Y:S05]  /*9a20*/  BSYNC.RECONVERGENT B2 ;  /* 0x0000000000027941 */ /* 0x000fea0003800200 */
.L_x_28481:
        /* <DEDUP_REMOVED lines=41> */
[----:B------:R-:W-:Y:S02]  /*9cc0*/  LOP3.LUT R144, R147, R78, R177, 0x96, !PT ;  /* 0x0000004e93907212 */ /* 0x000fe400078e96b1 */
[----:B------:R-:W-:Y:S02]  /*9cd0*/  MOV R140, R176 ;  /* 0x000000b0008c7202 */ /* 0x000fe40000000f00 */
[----:B------:R-:W-:Y:S01]  /*9ce0*/  LOP3.LUT R145, R146, R76, R175, 0x96, !PT ;  /* 0x0000004c92917212 */ /* 0x000fe200078e96af */
[----:B------:R-:W-:Y:S02]  /*9cf0*/  IMAD.MOV.U32 R76, RZ, RZ, R136 ;  /* 0x000000ffff4c7224 */ /* 0x000fe400078e0088 */
[----:B------:R-:W-:-:S07]  /*9d00*/  IMAD.MOV.U32 R136, RZ, RZ, R174 ;  /* 0x000000ffff887224 */ /* 0x000fce00078e00ae */
.L_x_28479:
[----:B------:R-:W-:Y:S05]  /*9d10*/  BSYNC.RECONVERGENT B1 ;  /* 0x0000000000017941 */ /* 0x000fea0003800200 */
.L_x_28478:
[----:B------:R-:W-:Y:S01]  /*9d20*/  I2FP.F32.U32 R76, R76 ;  /* 0x0000004c004c7245 */ /* 0x000fe20000201000 */
[----:B------:R-:W-:Y:S01]  /*9d30*/  HADD2.F32 R77, -RZ, R152.H0_H0 ;  /* 0x20000098ff4d7230 */ /* 0x000fe20000004100 */
        /* <DEDUP_REMOVED lines=21> */
.L_x_28485:
        /* <DEDUP_REMOVED lines=13> */
.L_x_28487:
[----:B------:R-:W-:Y:S05]  /*9f60*/  BSYNC.RECONVERGENT B2 ;  /* 0x0000000000027941 */ /* 0x000fea0003800200 */
.L_x_28486:
        /* <DEDUP_REMOVED lines=46> */
.L_x_28484:
[----:B------:R-:W-:Y:S05]  /*a250*/  BSYNC.RECONVERGENT B1 ;  /* 0x0000000000017941 */ /* 0x000fea0003800200 */
.L_x_28483:
        /* <DEDUP_REMOVED lines=20> */
.L_x_28490:
        /* <DEDUP_REMOVED lines=13> */
.L_x_28492:
[----:B------:R-:W-:Y:S05]  /*a470*/  BSYNC.RECONVERGENT B2 ;  /* 0x0000000000027941 */ /* 0x000fea0003800200 */
.L_x_28491:
        /* <DEDUP_REMOVED lines=46> */
.L_x_28489:
[----:B------:R-:W-:Y:S05]  /*a760*/  BSYNC.RECONVERGENT B1 ;  /* 0x0000000000017941 */ /* 0x000fea0003800200 */
.L_x_28488:
        /* <DEDUP_REMOVED lines=23> */
.L_x_28495:
        /* <DEDUP_REMOVED lines=13> */
.L_x_28497:
[----:B------:R-:W-:Y:S05]  /*a9b0*/  BSYNC.RECONVERGENT B2 ;  /* 0x0000000000027941 */ /* 0x000fea0003800200 */
.L_x_28496:
        /* <DEDUP_REMOVED lines=46> */
.L_x_28494:
[----:B------:R-:W-:Y:S05]  /*aca0*/  BSYNC.RECONVERGENT B1 ;  /* 0x0000000000017941 */ /* 0x000fea0003800200 */
.L_x_28493:
[----:B------:R-:W-:Y:S01]  /*acb0*/  I2FP.F32.U32 R78, R78 ;  /* 0x0000004e004e7245 */ /* 0x000fe20000201000 */
[----:B------:R-:W-:Y:S01]  /*acc0*/  HADD2.F32 R79, -RZ, R109.H0_H0 ;  /* 0x2000006dff4f7230 */ /* 0x000fe20000004100 */
        /* <DEDUP_REMOVED lines=18> */
.L_x_28500:
        /* <DEDUP_REMOVED lines=13> */
.L_x_28502:
[----:B------:R-:W-:Y:S05]  /*aec0*/  BSYNC.RECONVERGENT B2 ;  /* 0x0000000000027941 */ /* 0x000fea0003800200 */
.L_x_28501:
        /* <DEDUP_REMOVED lines=46> */
.L_x_28499:
[----:B------:R-:W-:Y:S05]  /*b1b0*/  BSYNC.RECONVERGENT B1 ;  /* 0x0000000000017941 */ /* 0x000fea0003800200 */
.L_x_28498:
        /* <DEDUP_REMOVED lines=23> */
.L_x_28505:
        /* <DEDUP_REMOVED lines=13> */
.L_x_28507:
[----:B------:R-:W-:Y:S05]  /*b400*/  BSYNC.RECONVERGENT B2 ;  /* 0x0000000000027941 */ /* 0x000fea0003800200 */
.L_x_28506:
        /* <DEDUP_REMOVED lines=46> */
.L_x_28504:
[----:B------:R-:W-:Y:S05]  /*b6f0*/  BSYNC.RECONVERGENT B1 ;  /* 0x0000000000017941 */ /* 0x000fea0003800200 */
.L_x_28503:
        /* <DEDUP_REMOVED lines=20> */
.L_x_28510:
        /* <DEDUP_REMOVED lines=13> */
.L_x_28512:
[----:B------:R-:W-:Y:S05]  /*b910*/  BSYNC.RECONVERGENT B2 ;  /* 0x0000000000027941 */ /* 0x000fea0003800200 */
.L_x_28511:
        /* <DEDUP_REMOVED lines=46> */
.L_x_28509:
[----:B------:R-:W-:Y:S05]  /*bc00*/  BSYNC.RECONVERGENT B1 ;  /* 0x0000000000017941 */ /* 0x000fea0003800200 */
.L_x_28508:
        /* <DEDUP_REMOVED lines=23> */
.L_x_28515:
        /* <DEDUP_REMOVED lines=13> */
.L_x_28517:
[----:B------:R-:W-:Y:S05]  /*be50*/  BSYNC.RECONVERGENT B2 ;  /* 0x0000000000027941 */ /* 0x000fea0003800200 */
.L_x_28516:
        /* <DEDUP_REMOVED lines=46> */
.L_x_28514:
[----:B------:R-:W-:Y:S05]  /*c140*/  BSYNC.RECONVERGENT B1 ;  /* 0x0000000000017941 */ /* 0x000fea0003800200 */
.L_x_28513:
        /* <DEDUP_REMOVED lines=18> */
.L_x_28520:
        /* <DEDUP_REMOVED lines=13> */
.L_x_28522:
[----:B------:R-:W-:Y:S05]  /*c340*/  BSYNC.RECONVERGENT B2 ;  /* 0x0000000000027941 */ /* 0x000fea0003800200 */
.L_x_28521:
[----:B------:R-:W-:Y:S01]  /*c350*/  IMAD.WIDE.U32 R144, R171, -0x326172a9, RZ ;  /* 0xcd9e8d57ab907825 */ /* 0x000fe200078e00ff */
[----:B------:R-:W-:-:S03]  /*c360*/  LOP3.LUT R186, R141, R109, R3, 0x96, !PT ;  /* 0x0000006d8dba7212 */ /* 0x000fc600078e9603 */
[----:B------:R-:W-:Y:S01]  /*c370*/  IMAD.MOV.U32 R142, RZ, RZ, R136 ;  /* 0x000000ffff8e7224 */ /* 0x000fe200078e0088 */
        /* <DEDUP_REMOVED lines=43> */
.L_x_28519:
[----:B------:R-:W-:Y:S05]  /*c630*/  BSYNC.RECONVERGENT B1 ;  /* 0x0000000000017941 */ /* 0x000fea0003800200 */
.L_x_28518:
        /* <DEDUP_REMOVED lines=23> */
.L_x_28525:
        /* <DEDUP_REMOVED lines=13> */
.L_x_28527:
[----:B------:R-:W-:Y:S05]  /*c880*/  BSYNC.RECONVERGENT B2 ;  /* 0x0000000000027941 */ /* 0x000fea0003800200 */
.L_x_28526:
        /* <DEDUP_REMOVED lines=46> */
.L_x_28524:
[----:B------:R-:W-:Y:S05]  /*cb70*/  BSYNC.RECONVERGENT B1 ;  /* 0x0000000000017941 */ /* 0x000fea0003800200 */
.L_x_28523:
        /* <DEDUP_REMOVED lines=18> */
.L_x_28530:
        /* <DEDUP_REMOVED lines=13> */
.L_x_28532:
[----:B------:R-:W-:Y:S05]  /*cd70*/  BSYNC.RECONVERGENT B2 ;  /* 0x0000000000027941 */ /* 0x000fea0003800200 */
.L_x_28531:
        /* <DEDUP_REMOVED lines=46> */
.L_x_28529:
[----:B------:R-:W-:Y:S05]  /*d060*/  BSYNC.RECONVERGENT B1 ;  /* 0x0000000000017941 */ /* 0x000fea0003800200 */
.L_x_28528:
[----:B------:R-:W-:Y:S01]  /*d070*/  I2FP.F32.U32 R110, R110 ;  /* 0x0000006e006e7245 */ /* 0x000fe20000201000 */
[----:B------:R-:W-:Y:S01]  /*d080*/  HADD2.F32 R109, -RZ, R154.H1_H1 ;  /* 0x3000009aff6d7230 */ /* 0x000fe20000004100 */
[----:B------:R-:W-:Y:S03]  /*d090*/  BSSY.RECONVERGENT B1, `(.L_x_28533) ;  /* 0x0000051000017945 */ /* 0x000fe60003800200 */
[----:B------:R-:W-:Y:S01]  /*d0a0*/  FFMA.FTZ R110, R110, R139, 1.1641532182693481445e-10 ;  /* 0x2f0000006e6e7423 */ /* 0x000fe2000001008b */
[----:B------:R-:W-:-:S04]  /*d0b0*/  FMUL.FTZ R109, R109, R138 ;  /* 0x0000008a6d6d7220 */ /* 0x000fc80000410000 */
[----:B------:R-:W-:Y:S02]  /*d0c0*/  FSETP.GTU.FTZ.AND P4, PT, R110, R137, PT ;  /* 0x000000896e00720b */ /* 0x000fe40003f9c000 */
[----:B------:R-:W-:Y:S01]  /*d0d0*/  FSEL R110, R180, RZ, P3 ;  /* 0x000000ffb46e7208 */ /* 0x000fe20001800000 */
[----:B------:R-:W-:Y:S01]  /*d0e0*/  HFMA2 R180, -RZ, RZ, 0, 1.1920928955078125e-07 ;  /* 0x00000002ffb47431 */ /* 0x000fe200000001ff */
        /* <DEDUP_REMOVED lines=15> */
.L_x_28535:
        /* <DEDUP_REMOVED lines=13> */
.L_x_28537:
[----:B------:R-:W-:Y:S05]  /*d2b0*/  BSYNC.RECONVERGENT B2 ;  /* 0x0000000000027941 */ /* 0x000fea0003800200 */
.L_x_28536:
        /* <DEDUP_REMOVED lines=46> */
.L_x_28534:
[----:B------:R-:W-:Y:S05]  /*d5a0*/  BSYNC.RECONVERGENT B1 ;  /* 0x0000000000017941 */ /* 0x000fea0003800200 */
.L_x_28533:
        /* <DEDUP_REMOVED lines=18> */
.L_x_28540:
        /* <DEDUP_REMOVED lines=13> */
.L_x_28542:
[----:B------:R-:W-:Y:S05]  /*d7a0*/  BSYNC.RECONVERGENT B2 ;  /* 0x0000000000027941 */ /* 0x000fea0003800200 */
.L_x_28541:
        /* <DEDUP_REMOVED lines=46> */
.L_x_28539:
[----:B------:R-:W-:Y:S05]  /*da90*/  BSYNC.RECONVERGENT B1 ;  /* 0x0000000000017941 */ /* 0x000fea0003800200 */
.L_x_28538:
[----:B------:R-:W-:Y:S01]  /*daa0*/  I2FP.F32.U32 R110, R142 ;  /* 0x0000008e006e7245 */ /* 0x000fe20000201000 */
[----:B------:R-:W-:Y:S01]  /*dab0*/  HADD2.F32 R179, -RZ, R155.H0_H0 ;  /* 0x2000009bffb37230 */ /* 0x000fe20000004100 */
[----:B------:R-:W-:Y:S01]  /*dac0*/  FSEL R185, R185, RZ, P4 ;  /* 0x000000ffb9b97208 */ /* 0x000fe20002000000 */
        /* <DEDUP_REMOVED lines=20> */
.L_x_28545:
        /* <DEDUP_REMOVED lines=13> */
.L_x_28547:
[----:B------:R-:W-:Y:S05]  /*dce0*/  BSYNC.RECONVERGENT B2 ;  /* 0x0000000000027941 */ /* 0x000fea0003800200 */
.L_x_28546:
        /* <DEDUP_REMOVED lines=46> */
.L_x_28544:
[----:B------:R-:W-:Y:S05]  /*dfd0*/  BSYNC.RECONVERGENT B1 ;  /* 0x0000000000017941 */ /* 0x000fea0003800200 */
.L_x_28543:
        /* <DEDUP_REMOVED lines=18> */
.L_x_28550:
        /* <DEDUP_REMOVED lines=15> */
.L_x_28552:
[----:B------:R-:W-:Y:S05]  /*e1f0*/  BSYNC.RECONVERGENT B2 ;  /* 0x0000000000027941 */ /* 0x000fea0003800200 */
.L_x_28551:
        /* <DEDUP_REMOVED lines=46> */
.L_x_28549:
[----:B------:R-:W-:Y:S05]  /*e4e0*/  BSYNC.RECONVERGENT B1 ;  /* 0x0000000000017941 */ /* 0x000fea0003800200 */
.L_x_28548:
        /* <DEDUP_REMOVED lines=11> */
.L_x_28472:
        /* <DEDUP_REMOVED lines=16> */
.L_x_28556:
        /* <DEDUP_REMOVED lines=13> */
.L_x_28558:
[----:B------:R-:W-:Y:S05]  /*e770*/  BSYNC.RECONVERGENT B2 ;  /* 0x0000000000027941 */ /* 0x000fea0003800200 */
.L_x_28557:
        /* <DEDUP_REMOVED lines=45> */
.L_x_28555:
[----:B------:R-:W-:Y:S05]  /*ea50*/  BSYNC.RECONVERGENT B1 ;  /* 0x0000000000017941 */ /* 0x000fea0003800200 */
.L_x_28554:
[----:B------:R-:W0:Y:S01]  /*ea60*/  LDC R137, c[0x0][0x404] ;  /* 0x00010100ff897b82 */ /* 0x000e220000000800 */
[----:B------:R-:W-:Y:S01]  /*ea70*/  I2FP.F32.U32 R77, R76 ;  /* 0x0000004c004d7245 */ /* 0x000fe20000201000 */
[----:B------:R-:W-:Y:S01]  /*ea80*/  HFMA2 R76, -RZ, RZ, 0.1171875, 0 ;  /* 0x2f800000ff4c7431 */ /* 0x000fe200000001ff */
[----:B------:R-:W-:Y:S01]  /*ea90*/  ISETP.NE.AND P2, PT, R79, 0x1, PT ;  /* 0x000000014f00780c */ /* 0x000fe20003f45270 */
[----:B------:R-:W-:Y:S01]  /*eaa0*/  BSSY.RECONVERGENT B1, `(.L_x_28559) ;  /* 0x000004d000017945 */ /* 0x000fe20003800200 */
[----:B------:R-:W-:Y:S01]  /*eab0*/  LOP3.LUT R183, R183, 0xffffffef, RZ, 0xc0, !PT ;  /* 0xffffffefb7b77812 */ /* 0x000fe200078ec0ff */
[----:B------:R-:W-:Y:S02]  /*eac0*/  IMAD.MOV.U32 R138, RZ, RZ, 0x2 ;  /* 0x00000002ff8a7424 */ /* 0x000fe400078e00ff */
[----:B------:R-:W-:Y:S01]  /*ead0*/  FFMA.FTZ R78, R77, R76, 1.1641532182693481445e-10 ;  /* 0x2f0000004d4e7423 */ /* 0x000fe2000001004c */
[----:B-----5:R-:W-:-:S04]  /*eae0*/  HADD2.F32 R77, -RZ, R108.H0_H0 ;  /* 0x2000006cff4d7230 */ /* 0x020fc80000004100 */
[----:B0-----:R-:W-:Y:S01]  /*eaf0*/  FSETP.LE.FTZ.AND P3, PT, R78, R137, PT ;  /* 0x000000894e00720b */ /* 0x001fe20003f73000 */
        /* <DEDUP_REMOVED lines=11> */
.L_x_28561:
        /* <DEDUP_REMOVED lines=13> */
.L_x_28563:
[----:B------:R-:W-:Y:S05]  /*ec80*/  BSYNC.RECONVERGENT B2 ;  /* 0x0000000000027941 */ /* 0x000fea0003800200 */
.L_x_28562:
        /* <DEDUP_REMOVED lines=46> */
.L_x_28560:
[----:B------:R-:W-:Y:S05]  /*ef70*/  BSYNC.RECONVERGENT B1 ;  /* 0x0000000000017941 */ /* 0x000fea0003800200 */
.L_x_28559:
        /* <DEDUP_REMOVED lines=19> */
.L_x_28566:
        /* <DEDUP_REMOVED lines=13> */
.L_x_28568:
[----:B------:R-:W-:Y:S05]  /*f180*/  BSYNC.RECONVERGENT B2 ;  /* 0x0000000000027941 */ /* 0x000fea0003800200 */
.L_x_28567:
        /* <DEDUP_REMOVED lines=46> */
.L_x_28565:
[----:B------:R-:W-:Y:S05]  /*f470*/  BSYNC.RECONVERGENT B1 ;  /* 0x0000000000017941 */ /* 0x000fea0003800200 */
.L_x_28564:
        /* <DEDUP_REMOVED lines=19> */
.L_x_28571:
        /* <DEDUP_REMOVED lines=13> */
.L_x_28573:
[----:B------:R-:W-:Y:S05]  /*f680*/  BSYNC.RECONVERGENT B2 ;  /* 0x0000000000027941 */ /* 0x000fea0003800200 */
.L_x_28572:
        /* <DEDUP_REMOVED lines=46> */
.L_x_28570:
[----:B------:R-:W-:Y:S05]  /*f970*/  BSYNC.RECONVERGENT B1 ;  /* 0x0000000000017941 */ /* 0x000fea0003800200 */
.L_x_28569:
        /* <DEDUP_REMOVED lines=19> */
.L_x_28576:
        /* <DEDUP_REMOVED lines=13> */
.L_x_28578:
[----:B------:R-:W-:Y:S05]  /*fb80*/  BSYNC.RECONVERGENT B2 ;  /* 0x0000000000027941 */ /* 0x000fea0003800200 */
.L_x_28577:
        /* <DEDUP_REMOVED lines=46> */
.L_x_28575:
[----:B------:R-:W-:Y:S05]  /*fe70*/  BSYNC.RECONVERGENT B1 ;  /* 0x0000000000017941 */ /* 0x000fea0003800200 */
.L_x_28574:
        /* <DEDUP_REMOVED lines=17> */
.L_x_28581:
        /* <DEDUP_REMOVED lines=13> */
.L_x_28583:
[----:B------:R-:W-:Y:S05]  /*10060*/  BSYNC.RECONVERGENT B2 ;  /* 0x0000000000027941 */ /* 0x000fea0003800200 */
.L_x_28582:
        /* <DEDUP_REMOVED lines=43> */
[----:B------:R-:W-:Y:S01]  /*10320*/  IMAD.MOV.U32 R140, RZ, RZ, R188 ;  /* 0x000000ffff8c7224 */ /* 0x000fe200078e00bc */
[----:B------:R-:W-:Y:S02]  /*10330*/  LOP3.LUT R145, R146, R138, R187, 0x96, !PT ;  /* 0x0000008a92917212 */ /* 0x000fe400078e96bb */
[----:B------:R-:W-:-:S07]  /*10340*/  MOV R136, R186 ;  /* 0x000000ba00887202 */ /* 0x000fce0000000f00 */
.L_x_28580:
[----:B------:R-:W-:Y:S05]  /*10350*/  BSYNC.RECONVERGENT B1 ;  /* 0x0000000000017941 */ /* 0x000fea0003800200 */
.L_x_28579:
[----:B------:R-:W-:Y:S01]  /*10360*/  ISETP.NE.AND P4, PT, R142, 0x1, PT ;  /* 0x000000018e00780c */ /* 0x000fe20003f85270 */
[----:B------:R-:W-:Y:S01]  /*10370*/  BSSY.RECONVERGENT B1, `(.L_x_28584) ;  /* 0x000004c000017945 */ /* 0x000fe20003800200 */
[----:B------:R-:W-:Y:S01]  /*10380*/  I2FP.F32.U32 R139, R139 ;  /* 0x0000008b008b7245 */ /* 0x000fe20000201000 */
[----:B------:R-:W-:Y:S02]  /*10390*/  HADD2.F32 R110, -RZ, R110.H1_H1 ;  /* 0x3000006eff6e7230 */ /* 0x000fe40000004100 */
        /* <DEDUP_REMOVED lines=13> */
.L_x_28586:
        /* <DEDUP_REMOVED lines=13> */
.L_x_28588:
[----:B------:R-:W-:Y:S05]  /*10540*/  BSYNC.RECONVERGENT B2 ;  /* 0x0000000000027941 */ /* 0x000fea0003800200 */
.L_x_28587:
        /* <DEDUP_REMOVED lines=42> */
[----:B------:R-:W-:Y:S02]  /*107f0*/  LOP3.LUT R144, R147, R144, R189, 0x96, !PT ;  /* 0x0000009093907212 */ /* 0x000fe400078e96bd */
[----:B------:R-:W-:Y:S01]  /*10800*/  MOV R140, R188 ;  /* 0x000000bc008c7202 */ /* 0x000fe20000000f00 */
[----:B------:R-:W-:Y:S01]  /*10810*/  IMAD.MOV.U32 R136, RZ, RZ, R186 ;  /* 0x000000ffff887224 */ /* 0x000fe200078e00ba */
[----:B------:R-:W-:-:S07]  /*10820*/  LOP3.LUT R145, R146, R138, R187, 0x96, !PT ;  /* 0x0000008a92917212 */ /* 0x000fce00078e96bb */
.L_x_28585:
[----:B------:R-:W-:Y:S05]  /*10830*/  BSYNC.RECONVERGENT B1 ;  /* 0x0000000000017941 */ /* 0x000fea0003800200 */
.L_x_28584:
        /* <DEDUP_REMOVED lines=17> */
.L_x_28591:
        /* <DEDUP_REMOVED lines=13> */
.L_x_28593:
[----:B------:R-:W-:Y:S05]  /*10a20*/  BSYNC.RECONVERGENT B2 ;  /* 0x0000000000027941 */ /* 0x000fea0003800200 */
.L_x_28592:
        /* <DEDUP_REMOVED lines=45> */
[----:B------:R-:W-:-:S07]  /*10d00*/  IMAD.MOV.U32 R136, RZ, RZ, R186 ;  /* 0x000000ffff887224 */ /* 0x000fce00078e00ba */
.L_x_28590:
[----:B------:R-:W-:Y:S05]  /*10d10*/  BSYNC.RECONVERGENT B1 ;  /* 0x0000000000017941 */ /* 0x000fea0003800200 */
.L_x_28589:
[----:B------:R-:W-:Y:S01]  /*10d20*/  I2FP.F32.U32 R139, R139 ;  /* 0x0000008b008b7245 */ /* 0x000fe20000201000 */
[----:B------:R-:W-:Y:S02]  /*10d30*/  HADD2.F32 R185, -RZ, R111.H1_H1 ;  /* 0x3000006fffb97230 */ /* 0x000fe40000004100 */
[----:B------:R-:W-:Y:S01]  /*10d40*/  FMUL.FTZ R111, R182, UR10 ;  /* 0x0000000ab66f7c20 */ /* 0x000fe20008410000 */
[----:B------:R-:W-:Y:S01]  /*10d50*/  P2R R186, PR, RZ, 0x2 ;  /* 0x00000002ffba7803 */ /* 0x000fe20000000000 */
[----:B------:R-:W-:Y:S01]  /*10d60*/  FMUL.FTZ R77, R77, UR10 ;  /* 0x0000000a4d4d7c20 */ /* 0x000fe20008410000 */
[----:B------:R-:W-:Y:S01]  /*10d70*/  FFMA.FTZ R182, R139, R76, 1.1641532182693481445e-10 ;  /* 0x2f0000008bb67423 */ /* 0x000fe2000001004c */
[----:B------:R-:W-:Y:S01]  /*10d80*/  FMUL.FTZ R76, R110, UR10 ;  /* 0x0000000a6e4c7c20 */ /* 0x000fe20008410000 */
[----:B------:R-:W-:Y:S01]  /*10d90*/  LOP3.LUT P1, RZ, R183, 0x10, RZ, 0xc0, !PT ;  /* 0x00000010b7ff7812 */ /* 0x000fe2000782c0ff */
[----:B------:R-:W-:Y:S01]  /*10da0*/  FMUL.FTZ R108, R108, UR10 ;  /* 0x0000000a6c6c7c20 */ /* 0x000fe20008410000 */
[----:B------:R-:W-:Y:S01]  /*10db0*/  P2R R187, PR, RZ, 0x1 ;  /* 0x00000001ffbb7803 */ /* 0x000fe20000000000 */
[----:B------:R-:W-:Y:S01]  /*10dc0*/  FMUL.FTZ R79, R79, UR10 ;  /* 0x0000000a4f4f7c20 */ /* 0x000fe20008410000 */
[----:B------:R-:W-:Y:S01]  /*10dd0*/  LOP3.LUT P0, RZ, R183, 0x8, RZ, 0xc0, !PT ;  /* 0x00000008b7ff7812 */ /* 0x000fe2000780c0ff */
[----:B------:R-:W-:Y:S01]  /*10de0*/  FMUL.FTZ R138, R109, UR10 ;  /* 0x0000000a6d8a7c20 */ /* 0x000fe20008410000 */
[----:B------:R-:W-:Y:S01]  /*10df0*/  FSEL R109, R76, RZ, P3 ;  /* 0x000000ff4c6d7208 */ /* 0x000fe20001800000 */
[----:B------:R-:W-:Y:S01]  /*10e00*/  FMUL.FTZ R78, R78, UR10 ;  /* 0x0000000a4e4e7c20 */ /* 0x000fe20008410000 */
[----:B------:R-:W-:Y:S01]  /*10e10*/  LOP3.LUT P5, RZ, R183, 0x2, RZ, 0xc0, !PT ;  /* 0x00000002b7ff7812 */ /* 0x000fe200078ac0ff */
[----:B------:R-:W-:Y:S01]  /*10e20*/  FMUL.FTZ R185, R185, UR10 ;  /* 0x0000000ab9b97c20 */ /* 0x000fe20008410000 */
[----:B------:R-:W-:-:S02]  /*10e30*/  FSEL R76, R77, RZ, P1 ;  /* 0x000000ff4d4c7208 */ /* 0x000fc40000800000 */
[----:B------:R-:W-:Y:S02]  /*10e40*/  ISETP.NE.AND P1, PT, R186, RZ, PT ;  /* 0x000000ffba00720c */ /* 0x000fe40003f25270 */
[----:B------:R-:W-:Y:S02]  /*10e50*/  FSEL R77, R108, RZ, P0 ;  /* 0x000000ff6c4d7208 */ /* 0x000fe40000000000 */
[----:B------:R-:W-:Y:S02]  /*10e60*/  FSEL R108, R79, RZ, P2 ;  /* 0x000000ff4f6c7208 */ /* 0x000fe40001000000 */
[----:B------:R-:W-:Y:S02]  /*10e70*/  FSEL R79, R138, RZ, P5 ;  /* 0x000000ff8a4f7208 */ /* 0x000fe40002800000 */
[----:B------:R-:W-:Y:S02]  /*10e80*/  LOP3.LUT P6, RZ, R183, 0x4, RZ, 0xc0, !PT ;  /* 0x00000004b7ff7812 */ /* 0x000fe400078cc0ff */
[----:B------:R-:W-:-:S02]  /*10e90*/  FSETP.GTU.FTZ.AND P5, PT, R182, R137, PT ;  /* 0x00000089b600720b */ /* 0x000fc40003fbc000 */
        /* <DEDUP_REMOVED lines=12> */
[----:B------:R-:W-:-:S13]  /*10f60*/  PLOP3.LUT P5, PT, P5, PT, PT, 0x8, 0x80 ;  /* 0x000000000080781c */ /* 0x000fda0002fae170 */
.L_x_28553:
        /* <DEDUP_REMOVED lines=44> */
.L_x_28594:
[----:B------:R-:W-:Y:S02]  /*11230*/  IMAD.MOV.U32 R182, RZ, RZ, R136 ;  /* 0x000000ffffb67224 */ /* 0x000fe400078e0088 */
[----:B------:R-:W-:-:S07]  /*11240*/  VIADD R0, R0, 0x20 ;  /* 0x0000002000007836 */ /* 0x000fce0000000000 */
.L_x_28471:
[----:B------:R-:W-:Y:S05]  /*11250*/  BSYNC.RECONVERGENT B0 ;  /* 0x0000000000007941 */ /* 0x000fea0003800200 */
.L_x_28470:
        /* <DEDUP_REMOVED lines=36> */
.L_x_28600:
        /* <DEDUP_REMOVED lines=13> */
.L_x_28602:
[----:B------:R-:W-:Y:S05]  /*11570*/  BSYNC.RECONVERGENT B2 ;  /* 0x0000000000027941 */ /* 0x000fea0003800200 */
.L_x_28601:
        /* <DEDUP_REMOVED lines=45> */
.L_x_28599:
[----:B------:R-:W-:Y:S05]  /*11850*/  BSYNC.RECONVERGENT B1 ;  /* 0x0000000000017941 */ /* 0x000fea0003800200 */
.L_x_28598:
        /* <DEDUP_REMOVED lines=23> */
.L_x_28605:
        /* <DEDUP_REMOVED lines=13> */
.L_x_28607:
[----:B------:R-:W-:Y:S05]  /*11aa0*/  BSYNC.RECONVERGENT B2 ;  /* 0x0000000000027941 */ /* 0x000fea0003800200 */
.L_x_28606:
        /* <DEDUP_REMOVED lines=46> */
.L_x_28604:
[----:B------:R-:W-:Y:S05]  /*11d90*/  BSYNC.RECONVERGENT B1 ;  /* 0x0000000000017941 */ /* 0x000fea0003800200 */
.L_x_28603:
[----:B------:R-:W-:Y:S01]  /*11da0*/  I2FP.F32.U32 R80, R80 ;  /* 0x0000005000507245 */ /* 0x000fe20000201000 */
[----:B------:R-:W-:Y:S01]  /*11db0*/  HADD2.F32 R81, -RZ, R152.H0_H0 ;  /* 0x20000098ff517230 */ /* 0x000fe20000004100 */
[----:B------:R-:W-:Y:S03]  /*11dc0*/  BSSY.RECONVERGENT B1, `(.L_x_28608) ;  /* 0x0000051000017945 */ /* 0x000fe60003800200 */
[----:B------:R-:W-:Y:S01]  /*11dd0*/  FFMA.FTZ R80, R80, R139, 1.1641532182693481445e-10 ;  /* 0x2f00000050507423 */ /* 0x000fe2000001008b */
[----:B------:R-:W-:Y:S01]  /*11de0*/  FMUL.FTZ R82, R81, R138 ;  /* 0x0000008a51527220 */ /* 0x000fe20000410000 */
[----:B------:R-:W-:Y:S01]  /*11df0*/  FSEL R81, R142, RZ, P4 ;  /* 0x000000ff8e517208 */ /* 0x000fe20002000000 */
[----:B------:R-:W-:Y:S02]  /*11e00*/  IMAD.MOV.U32 R142, RZ, RZ, 0x2 ;  /* 0x00000002ff8e7424 */ /* 0x000fe400078e00ff */
        /* <DEDUP_REMOVED lines=16> */
.L_x_28610:
        /* <DEDUP_REMOVED lines=13> */
.L_x_28612:
[----:B------:R-:W-:Y:S05]  /*11fe0*/  BSYNC.RECONVERGENT B2 ;  /* 0x0000000000027941 */ /* 0x000fea0003800200 */
.L_x_28611:
        /* <DEDUP_REMOVED lines=46> */
.L_x_28609:
[----:B------:R-:W-:Y:S05]  /*122d0*/  BSYNC.RECONVERGENT B1 ;  /* 0x0000000000017941 */ /* 0x000fea0003800200 */
.L_x_28608:
        /* <DEDUP_REMOVED lines=20> */
.L_x_28615:
        /* <DEDUP_REMOVED lines=13> */
.L_x_28617:
[----:B------:R-:W-:Y:S05]  /*124f0*/  BSYNC.RECONVERGENT B2 ;  /* 0x0000000000027941 */ /* 0x000fea0003800200 */
.L_x_28616:
        /* <DEDUP_REMOVED lines=46> */
.L_x_28614:
[----:B------:R-:W-:Y:S05]  /*127e0*/  BSYNC.RECONVERGENT B1 ;  /* 0x0000000000017941 */ /* 0x000fea0003800200 */
.L_x_28613:
        /* <DEDUP_REMOVED lines=23> */
.L_x_28620:
        /* <DEDUP_REMOVED lines=13> */
.L_x_28622:
[----:B------:R-:W-:Y:S05]  /*12a30*/  BSYNC.RECONVERGENT B2 ;  /* 0x0000000000027941 */ /* 0x000fea0003800200 */
.L_x_28621:
        /* <DEDUP_REMOVED lines=46> */
.L_x_28619:
[----:B------:R-:W-:Y:S05]  /*12d20*/  BSYNC.RECONVERGENT B1 ;  /* 0x0000000000017941 */ /* 0x000fea0003800200 */
.L_x_28618:
        /* <DEDUP_REMOVED lines=20> */
.L_x_28625:
        /* <DEDUP_REMOVED lines=13> */
.L_x_28627:
[----:B------:R-:W-:Y:S05]  /*12f40*/  BSYNC.RECONVERGENT B2 ;  /* 0x0000000000027941 */ /* 0x000fea0003800200 */
.L_x_28626:
[----:B------:R-:W-:Y:S01]  /*12f50*/  IMAD.WIDE.U32 R144, R171, -0x326172a9, RZ ;  /* 0xcd9e8d57ab907825 */ /* 0x000fe200078e00ff */
[----:B------:R-:W-:Y:S02]  /*12f60*/  LOP3.LUT R178, R141, R83, R3, 0x96, !PT ;  /* 0x000000538db27212 */ /* 0x000fe400078e9603 */
[----:B------:R-:W-:Y:S02]  /*12f70*/  MOV R112, R136 ;  /* 0x0000008800707202 */ /* 0x000fe40000000f00 */
        /* <DEDUP_REMOVED lines=43> */
.L_x_28624:
[----:B------:R-:W-:Y:S05]  /*13230*/  BSYNC.RECONVERGENT B1 ;  /* 0x0000000000017941 */ /* 0x000fea0003800200 */
.L_x_28623:
        /* <DEDUP_REMOVED lines=23> */
.L_x_28630:
        /* <DEDUP_REMOVED lines=13> */
.L_x_28632:
[----:B------:R-:W-:Y:S05]  /*13480*/  BSYNC.RECONVERGENT B2 ;  /* 0x0000000000027941 */ /* 0x000fea0003800200 */
.L_x_28631:
        /* <DEDUP_REMOVED lines=46> */
.L_x_28629:
[----:B------:R-:W-:Y:S05]  /*13770*/  BSYNC.RECONVERGENT B1 ;  /* 0x0000000000017941 */ /* 0x000fea0003800200 */
.L_x_28628:
        /* <DEDUP_REMOVED lines=20> */
.L_x_28635:
        /* <DEDUP_REMOVED lines=13> */
.L_x_28637:
[----:B------:R-:W-:Y:S05]  /*13990*/  BSYNC.RECONVERGENT B2 ;  /* 0x0000000000027941 */ /* 0x000fea0003800200 */
.L_x_28636:
        /* <DEDUP_REMOVED lines=46> */
.L_x_28634:
[----:B------:R-:W-:Y:S05]  /*13c80*/  BSYNC.RECONVERGENT B1 ;  /* 0x0000000000017941 */ /* 0x000fea0003800200 */
.L_x_28633:
        /* <DEDUP_REMOVED lines=23> */
.L_x_28640:
        /* <DEDUP_REMOVED lines=13> */
.L_x_28642:
[----:B------:R-:W-:Y:S05]  /*13ed0*/  BSYNC.RECONVERGENT B2 ;  /* 0x0000000000027941 */ /* 0x000fea0003800200 */
.L_x_28641:
        /* <DEDUP_REMOVED lines=46> */
.L_x_28639:
[----:B------:R-:W-:Y:S05]  /*141c0*/  BSYNC.RECONVERGENT B1 ;  /* 0x0000000000017941 */ /* 0x000fea0003800200 */
.L_x_28638:
        /* <DEDUP_REMOVED lines=18> */
.L_x_28645:
        /* <DEDUP_REMOVED lines=13> */
.L_x_28647:
[----:B------:R-:W-:Y:S05]  /*143c0*/  BSYNC.RECONVERGENT B2 ;  /* 0x0000000000027941 */ /* 0x000fea0003800200 */
.L_x_28646:
        /* <DEDUP_REMOVED lines=46> */
.L_x_28644:
[----:B------:R-:W-:Y:S05]  /*146b0*/  BSYNC.RECONVERGENT B1 ;  /* 0x0000000000017941 */ /* 0x000fea0003800200 */
.L_x_28643:
        /* <DEDUP_REMOVED lines=23> */
.L_x_28650:
        /* <DEDUP_REMOVED lines=13> */
.L_x_28652:
[----:B------:R-:W-:Y:S05]  /*14900*/  BSYNC.RECONVERGENT B2 ;  /* 0x0000000000027941 */ /* 0x000fea0003800200 */
.L_x_28651:
        /* <DEDUP_REMOVED lines=46> */
.L_x_28649:
[----:B------:R-:W-:Y:S05]  /*14bf0*/  BSYNC.RECONVERGENT B1 ;  /* 0x0000000000017941 */ /* 0x000fea0003800200 */
.L_x_28648:
        /* <DEDUP_REMOVED lines=18> */
.L_x_28655:
        /* <DEDUP_REMOVED lines=13> */
.L_x_28657:
[----:B------:R-:W-:Y:S05]  /*14df0*/  BSYNC.RECONVERGENT B2 ;  /* 0x0000000000027941 */ /* 0x000fea0003800200 */
.L_x_28656:
        /* <DEDUP_REMOVED lines=46> */
.L_x_28654:
[----:B------:R-:W-:Y:S05]  /*150e0*/  BSYNC.RECONVERGENT B1 ;  /* 0x0000000000017941 */ /* 0x000fea0003800200 */
.L_x_28653:
        /* <DEDUP_REMOVED lines=23> */
.L_x_28660:
        /* <DEDUP_REMOVED lines=13> */
.L_x_28662:
[----:B------:R-:W-:Y:S05]  /*15330*/  BSYNC.RECONVERGENT B2 ;  /* 0x0000000000027941 */ /* 0x000fea0003800200 */
.L_x_28661:
        /* <DEDUP_REMOVED lines=46> */
.L_x_28659:
[----:B------:R-:W-:Y:S05]  /*15620*/  BSYNC.RECONVERGENT B1 ;  /* 0x0000000000017941 */ /* 0x000fea0003800200 */
.L_x_28658:
        /* <DEDUP_REMOVED lines=18> */
.L_x_28665:
        /* <DEDUP_REMOVED lines=13> */
.L_x_28667:
[----:B------:R-:W-:Y:S05]  /*15820*/  BSYNC.RECONVERGENT B2 ;  /* 0x0000000000027941 */ /* 0x000fea0003800200 */
.L_x_28666:
        /* <DEDUP_REMOVED lines=46> */
.L_x_28664:
[----:B------:R-:W-:Y:S05]  /*15b10*/  BSYNC.RECONVERGENT B1 ;  /* 0x0000000000017941 */ /* 0x000fea0003800200 */
.L_x_28663:
        /* <DEDUP_REMOVED lines=23> */
.L_x_28670:
        /* <DEDUP_REMOVED lines=13> */
.L_x_28672:
[----:B------:R-:W-:Y:S05]  /*15d60*/  BSYNC.RECONVERGENT B2 ;  /* 0x0000000000027941 */ /* 0x000fea0003800200 */
.L_x_28671:
        /* <DEDUP_REMOVED lines=46> */
.L_x_28669:
[----:B------:R-:W-:Y:S05]  /*16050*/  BSYNC.RECONVERGENT B1 ;  /* 0x0000000000017941 */ /* 0x000fea0003800200 */
.L_x_28668:
        /* <DEDUP_REMOVED lines=18> */
.L_x_28675:
        /* <DEDUP_REMOVED lines=15> */
.L_x_28677:
[----:B------:R-:W-:Y:S05]  /*16270*/  BSYNC.RECONVERGENT B2 ;  /* 0x0000000000027941 */ /* 0x000fea0003800200 */
.L_x_28676:
        /* <DEDUP_REMOVED lines=46> */
.L_x_28674:
[----:B------:R-:W-:Y:S05]  /*16560*/  BSYNC.RECONVERGENT B1 ;  /* 0x0000000000017941 */ /* 0x000fea0003800200 */
.L_x_28673:
        /* <DEDUP_REMOVED lines=11> */
.L_x_28597:
        /* <DEDUP_REMOVED lines=16> */
.L_x_28681:
        /* <DEDUP_REMOVED lines=13> */
.L_x_28683:
[----:B------:R-:W-:Y:S05]  /*167f0*/  BSYNC.RECONVERGENT B2 ;  /* 0x0000000000027941 */ /* 0x000fea0003800200 */
.L_x_28682:
        /* <DEDUP_REMOVED lines=45> */
.L_x_28680:
[----:B------:R-:W-:Y:S05]  /*16ad0*/  BSYNC.RECONVERGENT B1 ;  /* 0x0000000000017941 */ /* 0x000fea0003800200 */
.L_x_28679:
        /* <DEDUP_REMOVED lines=21> */
.L_x_28686:
        /* <DEDUP_REMOVED lines=13> */
.L_x_28688:
[----:B------:R-:W-:Y:S05]  /*16d00*/  BSYNC.RECONVERGENT B2 ;  /* 0x0000000000027941 */ /* 0x000fea0003800200 */
.L_x_28687:
        /* <DEDUP_REMOVED lines=46> */
.L_x_28685:
[----:B------:R-:W-:Y:S05]  /*16ff0*/  BSYNC.RECONVERGENT B1 ;  /* 0x0000000000017941 */ /* 0x000fea0003800200 */
.L_x_28684:
        /* <DEDUP_REMOVED lines=19> */
.L_x_28691:
        /* <DEDUP_REMOVED lines=13> */
.L_x_28693:
[----:B------:R-:W-:Y:S05]  /*17200*/  BSYNC.RECONVERGENT B2 ;  /* 0x0000000000027941 */ /* 0x000fea0003800200 */
.L_x_28692:
        /* <DEDUP_REMOVED lines=46> */
.L_x_28690:
[----:B------:R-:W-:Y:S05]  /*174f0*/  BSYNC.RECONVERGENT B1 ;  /* 0x0000000000017941 */ /* 0x000fea0003800200 */
.L_x_28689:
        /* <DEDUP_REMOVED lines=19> */
.L_x_28696:
        /* <DEDUP_REMOVED lines=13> */
.L_x_28698:
[----:B------:R-:W-:Y:S05]  /*17700*/  BSYNC.RECONVERGENT B2 ;  /* 0x0000000000027941 */ /* 0x000fea0003800200 */
.L_x_28697:
        /* <DEDUP_REMOVED lines=46> */
.L_x_28695:
[----:B------:R-:W-:Y:S05]  /*179f0*/  BSYNC.RECONVERGENT B1 ;  /* 0x0000000000017941 */ /* 0x000fea0003800200 */
.L_x_28694:
        /* <DEDUP_REMOVED lines=19> */
.L_x_28701:
        /* <DEDUP_REMOVED lines=13> */
.L_x_28703:
[----:B------:R-:W-:Y:S05]  /*17c00*/  BSYNC.RECONVERGENT B2 ;  /* 0x0000000000027941 */ /* 0x000fea0003800200 */
.L_x_28702:
        /* <DEDUP_REMOVED lines=46> */
.L_x_28700:
[----:B------:R-:W-:Y:S05]  /*17ef0*/  BSYNC.RECONVERGENT B1 ;  /* 0x0000000000017941 */ /* 0x000fea0003800200 */
.L_x_28699:
        /* <DEDUP_REMOVED lines=17> */
.L_x_28706:
        /* <DEDUP_REMOVED lines=13> */
.L_x_28708:
[----:B------:R-:W-:Y:S05]  /*180e0*/  BSYNC.RECONVERGENT B2 ;  /* 0x0000000000027941 */ /* 0x000fea0003800200 */
.L_x_28707:
        /* <DEDUP_REMOVED lines=46> */
.L_x_28705:
[----:B------:R-:W-:Y:S05]  /*183d0*/  BSYNC.RECONVERGENT B1 ;  /* 0x0000000000017941 */ /* 0x000fea0003800200 */
.L_x_28704:
        /* <DEDUP_REMOVED lines=17> */
.L_x_28711:
        /* <DEDUP_REMOVED lines=13> */
.L_x_28713:
[----:B------:R-:W-:Y:S05]  /*185c0*/  BSYNC.RECONVERGENT B2 ;  /* 0x0000000000027941 */ /* 0x000fea0003800200 */
.L_x_28712:
        /* <DEDUP_REMOVED lines=46> */
.L_x_28710:
[----:B------:R-:W-:Y:S05]  /*188b0*/  BSYNC.RECONVERGENT B1 ;  /* 0x0000000000017941 */ /* 0x000fea0003800200 */
.L_x_28709:
        /* <DEDUP_REMOVED lines=17> */
.L_x_28716:
        /* <DEDUP_REMOVED lines=13> */
.L_x_28718:
[----:B------:R-:W-:Y:S05]  /*18aa0*/  BSYNC.RECONVERGENT B2 ;  /* 0x0000000000027941 */ /* 0x000fea0003800200 */
.L_x_28717:
        /* <DEDUP_REMOVED lines=46> */
.L_x_28715:
[----:B------:R-:W-:Y:S05]  /*18d90*/  BSYNC.RECONVERGENT B1 ;  /* 0x0000000000017941 */ /* 0x000fea0003800200 */
.L_x_28714:
        /* <DEDUP_REMOVED lines=37> */
.L_x_28678:
        /* <DEDUP_REMOVED lines=44> */
.L_x_28719:
[----:B------:R-:W-:Y:S02]  /*192b0*/  IMAD.MOV.U32 R182, RZ, RZ, R136 ;  /* 0x000000ffffb67224 */ /* 0x000fe400078e0088 */
[----:B------:R-:W-:-:S07]  /*192c0*/  VIADD R0, R0, 0x20 ;  /* 0x0000002000007836 */ /* 0x000fce0000000000 */
.L_x_28596:
[----:B------:R-:W-:Y:S05]  /*192d0*/  BSYNC.RECONVERGENT B0 ;  /* 0x0000000000007941 */ /* 0x000fea0003800200 */
.L_x_28595:
        /* <DEDUP_REMOVED lines=36> */
.L_x_28725:
        /* <DEDUP_REMOVED lines=13> */
.L_x_28727:
[----:B------:R-:W-:Y:S05]  /*195f0*/  BSYNC.RECONVERGENT B2 ;  /* 0x0000000000027941 */ /* 0x000fea0003800200 */
.L_x_28726:
        /* <DEDUP_REMOVED lines=45> */
.L_x_28724:
[----:B------:R-:W-:Y:S05]  /*198d0*/  BSYNC.RECONVERGENT B1 ;  /* 0x0000000000017941 */ /* 0x000fea0003800200 */
.L_x_28723:
        /* <DEDUP_REMOVED lines=23> */
.L_x_28730:
        /* <DEDUP_REMOVED lines=13> */
.L_x_28732:
[----:B------:R-:W-:Y:S05]  /*19b20*/  BSYNC.RECONVERGENT B2 ;  /* 0x0000000000027941 */ /* 0x000fea0003800200 */
.L_x_28731:
        /* <DEDUP_REMOVED lines=46> */
.L_x_28729:
[----:B------:R-:W-:Y:S05]  /*19e10*/  BSYNC.RECONVERGENT B1 ;  /* 0x0000000000017941 */ /* 0x000fea0003800200 */
.L_x_28728:
        /* <DEDUP_REMOVED lines=8> */
[----:B------:R-:W-:Y:S02]  /*19ea0*/  ISETP.NE.AND P2, PT, R87, 0x1, PT ;  /* 0x000000015700780c */ /* 0x000fe40003f45270 */
[----:B------:R-:W-:Y:S01]  /*19eb0*/  FSEL R85, R142, RZ, P4 ;  /* 0x000000ff8e557208 */ /* 0x000fe20002000000 */
[----:B------:R-:W-:-:S04]  /*19ec0*/  IMAD.MOV.U32 R142, RZ, RZ, 0x2 ;  /* 0x00000002ff8e7424 */ /* 0x000fc800078e00ff */
        /* <DEDUP_REMOVED lines=12> */
.L_x_28735:
        /* <DEDUP_REMOVED lines=13> */
.L_x_28737:
[----:B------:R-:W-:Y:S05]  /*1a060*/  BSYNC.RECONVERGENT B2 ;  /* 0x0000000000027941 */ /* 0x000fea0003800200 */
.L_x_28736:
        /* <DEDUP_REMOVED lines=46> */
.L_x_28734:
[----:B------:R-:W-:Y:S05]  /*1a350*/  BSYNC.RECONVERGENT B1 ;  /* 0x0000000000017941 */ /* 0x000fea0003800200 */
.L_x_28733:
        /* <DEDUP_REMOVED lines=20> */
.L_x_28740:
        /* <DEDUP_REMOVED lines=13> */
.L_x_28742:
[----:B------:R-:W-:Y:S05]  /*1a570*/  BSYNC.RECONVERGENT B2 ;  /* 0x0000000000027941 */ /* 0x000fea0003800200 */
.L_x_28741:
        /* <DEDUP_REMOVED lines=46> */
.L_x_28739:
[----:B------:R-:W-:Y:S05]  /*1a860*/  BSYNC.RECONVERGENT B1 ;  /* 0x0000000000017941 */ /* 0x000fea0003800200 */
.L_x_28738:
        /* <DEDUP_REMOVED lines=23> */
.L_x_28745:
        /* <DEDUP_REMOVED lines=13> */
.L_x_28747:
[----:B------:R-:W-:Y:S05]  /*1aab0*/  BSYNC.RECONVERGENT B2 ;  /* 0x0000000000027941 */ /* 0x000fea0003800200 */
.L_x_28746:
        /* <DEDUP_REMOVED lines=46> */
.L_x_28744:
[----:B------:R-:W-:Y:S05]  /*1ada0*/  BSYNC.RECONVERGENT B1 ;  /* 0x0000000000017941 */ /* 0x000fea0003800200 */
.L_x_28743:
        /* <DEDUP_REMOVED lines=20> */
.L_x_28750:
        /* <DEDUP_REMOVED lines=13> */
.L_x_28752:
[----:B------:R-:W-:Y:S05]  /*1afc0*/  BSYNC.RECONVERGENT B2 ;  /* 0x0000000000027941 */ /* 0x000fea0003800200 */
.L_x_28751:
        /* <DEDUP_REMOVED lines=46> */
.L_x_28749:
[----:B------:R-:W-:Y:S05]  /*1b2b0*/  BSYNC.RECONVERGENT B1 ;  /* 0x0000000000017941 */ /* 0x000fea0003800200 */
.L_x_28748:
        /* <DEDUP_REMOVED lines=23> */
.L_x_28755:
        /* <DEDUP_REMOVED lines=13> */
.L_x_28757:
[----:B------:R-:W-:Y:S05]  /*1b500*/  BSYNC.RECONVERGENT B2 ;  /* 0x0000000000027941 */ /* 0x000fea0003800200 */
.L_x_28756:
        /* <DEDUP_REMOVED lines=46> */
.L_x_28754:
[----:B------:R-:W-:Y:S05]  /*1b7f0*/  BSYNC.RECONVERGENT B1 ;  /* 0x0000000000017941 */ /* 0x000fea0003800200 */
.L_x_28753:
        /* <DEDUP_REMOVED lines=20> */
.L_x_28760:
        /* <DEDUP_REMOVED lines=13> */
.L_x_28762:
[----:B------:R-:W-:Y:S05]  /*1ba10*/  BSYNC.RECONVERGENT B2 ;  /* 0x0000000000027941 */ /* 0x000fea0003800200 */
.L_x_28761:
        /* <DEDUP_REMOVED lines=46> */
.L_x_28759:
[----:B------:R-:W-:Y:S05]  /*1bd00*/  BSYNC.RECONVERGENT B1 ;  /* 0x0000000000017941 */ /* 0x000fea0003800200 */
.L_x_28758:
        /* <DEDUP_REMOVED lines=23> */
.L_x_28765:
        /* <DEDUP_REMOVED lines=13> */
.L_x_28767:
[----:B------:R-:W-:Y:S05]  /*1bf50*/  BSYNC.RECONVERGENT B2 ;  /* 0x0000000000027941 */ /* 0x000fea0003800200 */
.L_x_28766:
        /* <DEDUP_REMOVED lines=46> */
.L_x_28764:
[----:B------:R-:W-:Y:S05]  /*1c240*/  BSYNC.RECONVERGENT B1 ;  /* 0x0000000000017941 */ /* 0x000fea0003800200 */
.L_x_28763:
        /* <DEDUP_REMOVED lines=18> */
.L_x_28770:
        /* <DEDUP_REMOVED lines=13> */
.L_x_28772:
[----:B------:R-:W-:Y:S05]  /*1c440*/  BSYNC.RECONVERGENT B2 ;  /* 0x0000000000027941 */ /* 0x000fea0003800200 */
.L_x_28771:
        /* <DEDUP_REMOVED lines=46> */
.L_x_28769:
[----:B------:R-:W-:Y:S05]  /*1c730*/  BSYNC.RECONVERGENT B1 ;  /* 0x0000000000017941 */ /* 0x000fea0003800200 */
.L_x_28768:
        /* <DEDUP_REMOVED lines=23> */
.L_x_28775:
        /* <DEDUP_REMOVED lines=13> */
.L_x_28777:
[----:B------:R-:W-:Y:S05]  /*1c980*/  BSYNC.RECONVERGENT B2 ;  /* 0x0000000000027941 */ /* 0x000fea0003800200 */
.L_x_28776:
        /* <DEDUP_REMOVED lines=46> */
.L_x_28774:
[----:B------:R-:W-:Y:S05]  /*1cc70*/  BSYNC.RECONVERGENT B1 ;  /* 0x0000000000017941 */ /* 0x000fea0003800200 */
.L_x_28773:
        /* <DEDUP_REMOVED lines=18> */
.L_x_28780:
        /* <DEDUP_REMOVED lines=13> */
.L_x_28782:
[----:B------:R-:W-:Y:S05]  /*1ce70*/  BSYNC.RECONVERGENT B2 ;  /* 0x0000000000027941 */ /* 0x000fea0003800200 */
.L_x_28781:
        /* <DEDUP_REMOVED lines=46> */
.L_x_28779:
[----:B------:R-:W-:Y:S05]  /*1d160*/  BSYNC.RECONVERGENT B1 ;  /* 0x0000000000017941 */ /* 0x000fea0003800200 */
.L_x_28778:
        /* <DEDUP_REMOVED lines=23> */
.L_x_28785:
        /* <DEDUP_REMOVED lines=13> */
.L_x_28787:
[----:B------:R-:W-:Y:S05]  /*1d3b0*/  BSYNC.RECONVERGENT B2 ;  /* 0x0000000000027941 */ /* 0x000fea0003800200 */
.L_x_28786:
        /* <DEDUP_REMOVED lines=46> */
.L_x_28784:
[----:B------:R-:W-:Y:S05]  /*1d6a0*/  BSYNC.RECONVERGENT B1 ;  /* 0x0000000000017941 */ /* 0x000fea0003800200 */
.L_x_28783:
        /* <DEDUP_REMOVED lines=18> */
.L_x_28790:
        /* <DEDUP_REMOVED lines=13> */
.L_x_28792:
[----:B------:R-:W-:Y:S05]  /*1d8a0*/  BSYNC.RECONVERGENT B2 ;  /* 0x0000000000027941 */ /* 0x000fea0003800200 */
.L_x_28791:
        /* <DEDUP_REMOVED lines=46> */
.L_x_28789:
[----:B------:R-:W-:Y:S05]  /*1db90*/  BSYNC.RECONVERGENT B1 ;  /* 0x0000000000017941 */ /* 0x000fea0003800200 */
.L_x_28788:
        /* <DEDUP_REMOVED lines=23> */
.L_x_28795:
        /* <DEDUP_REMOVED lines=13> */
.L_x_28797:
[----:B------:R-:W-:Y:S05]  /*1dde0*/  BSYNC.RECONVERGENT B2 ;  /* 0x0000000000027941 */ /* 0x000fea0003800200 */
.L_x_28796:
        /* <DEDUP_REMOVED lines=46> */
.L_x_28794:
[----:B------:R-:W-:Y:S05]  /*1e0d0*/  BSYNC.RECONVERGENT B1 ;  /* 0x0000000000017941 */ /* 0x000fea0003800200 */
.L_x_28793:
        /* <DEDUP_REMOVED lines=18> */
.L_x_28800:
        /* <DEDUP_REMOVED lines=15> */
.L_x_28802:
[----:B------:R-:W-:Y:S05]  /*1e2f0*/  BSYNC.RECONVERGENT B2 ;  /* 0x0000000000027941 */ /* 0x000fea0003800200 */
.L_x_28801:
        /* <DEDUP_REMOVED lines=46> */
.L_x_28799:
[----:B------:R-:W-:Y:S05]  /*1e5e0*/  BSYNC.RECONVERGENT B1 ;  /* 0x0000000000017941 */ /* 0x000fea0003800200 */
.L_x_28798:
        /* <DEDUP_REMOVED lines=11> */
.L_x_28722:
        /* <DEDUP_REMOVED lines=16> */
.L_x_28806:
        /* <DEDUP_REMOVED lines=13> */
.L_x_28808:
[----:B------:R-:W-:Y:S05]  /*1e870*/  BSYNC.RECONVERGENT B2 ;  /* 0x0000000000027941 */ /* 0x000fea0003800200 */
.L_x_28807:
        /* <DEDUP_REMOVED lines=45> */
.L_x_28805:
[----:B------:R-:W-:Y:S05]  /*1eb50*/  BSYNC.RECONVERGENT B1 ;  /* 0x0000000000017941 */ /* 0x000fea0003800200 */
.L_x_28804:
        /* <DEDUP_REMOVED lines=21> */
.L_x_28811:
        /* <DEDUP_REMOVED lines=13> */
.L_x_28813:
[----:B------:R-:W-:Y:S05]  /*1ed80*/  BSYNC.RECONVERGENT B2 ;  /* 0x0000000000027941 */ /* 0x000fea0003800200 */
.L_x_28812:
        /* <DEDUP_REMOVED lines=46> */
.L_x_28810:
[----:B------:R-:W-:Y:S05]  /*1f070*/  BSYNC.RECONVERGENT B1 ;  /* 0x0000000000017941 */ /* 0x000fea0003800200 */
.L_x_28809:
        /* <DEDUP_REMOVED lines=19> */
.L_x_28816:
        /* <DEDUP_REMOVED lines=13> */
.L_x_28818:
[----:B------:R-:W-:Y:S05]  /*1f280*/  BSYNC.RECONVERGENT B2 ;  /* 0x0000000000027941 */ /* 0x000fea0003800200 */
.L_x_28817:
        /* <DEDUP_REMOVED lines=46> */
.L_x_28815:
[----:B------:R-:W-:Y:S05]  /*1f570*/  BSYNC.RECONVERGENT B1 ;  /* 0x0000000000017941 */ /* 0x000fea0003800200 */
.L_x_28814:
        /* <DEDUP_REMOVED lines=19> */
.L_x_28821:
        /* <DEDUP_REMOVED lines=13> */
.L_x_28823:
[----:B------:R-:W-:Y:S05]  /*1f780*/  BSYNC.RECONVERGENT B2 ;  /* 0x0000000000027941 */ /* 0x000fea0003800200 */
.L_x_28822:
        /* <DEDUP_REMOVED lines=46> */
.L_x_28820:
[----:B------:R-:W-:Y:S05]  /*1fa70*/  BSYNC.RECONVERGENT B1 ;  /* 0x0000000000017941 */ /* 0x000fea0003800200 */
.L_x_28819:
        /* <DEDUP_REMOVED lines=19> */
.L_x_28826:
        /* <DEDUP_REMOVED lines=13> */
.L_x_28828:
[----:B------:R-:W-:Y:S05]  /*1fc80*/  BSYNC.RECONVERGENT B2 ;  /* 0x0000000000027941 */ /* 0x000fea0003800200 */
.L_x_28827:
        /* <DEDUP_REMOVED lines=46> */
.L_x_28825:
[----:B------:R-:W-:Y:S05]  /*1ff70*/  BSYNC.RECONVERGENT B1 ;  /* 0x0000000000017941 */ /* 0x000fea0003800200 */
.L_x_28824:
        /* <DEDUP_REMOVED lines=17> */
.L_x_28831:
        /* <DEDUP_REMOVED lines=13> */
.L_x_28833:
[----:B------:R-:W-:Y:S05]  /*20160*/  BSYNC.RECONVERGENT B2 ;  /* 0x0000000000027941 */ /* 0x000fea0003800200 */
.L_x_28832:
        /* <DEDUP_REMOVED lines=46> */
.L_x_28830:
[----:B------:R-:W-:Y:S05]  /*20450*/  BSYNC.RECONVERGENT B1 ;  /* 0x0000000000017941 */ /* 0x000fea0003800200 */
.L_x_28829:
        /* <DEDUP_REMOVED lines=17> */
.L_x_28836:
        /* <DEDUP_REMOVED lines=13> */
.L_x_28838:
[----:B------:R-:W-:Y:S05]  /*20640*/  BSYNC.RECONVERGENT B2 ;  /* 0x0000000000027941 */ /* 0x000fea0003800200 */
.L_x_28837:
        /* <DEDUP_REMOVED lines=46> */
.L_x_28835:
[----:B------:R-:W-:Y:S05]  /*20930*/  BSYNC.RECONVERGENT B1 ;  /* 0x0000000000017941 */ /* 0x000fea0003800200 */
.L_x_28834:
        /* <DEDUP_REMOVED lines=17> */
.L_x_28841:
        /* <DEDUP_REMOVED lines=13> */
.L_x_28843:
[----:B------:R-:W-:Y:S05]  /*20b20*/  BSYNC.RECONVERGENT B2 ;  /* 0x0000000000027941 */ /* 0x000fea0003800200 */
.L_x_28842:
        /* <DEDUP_REMOVED lines=46> */
.L_x_28840:
[----:B------:R-:W-:Y:S05]  /*20e10*/  BSYNC.RECONVERGENT B1 ;  /* 0x0000000000017941 */ /* 0x000fea0003800200 */
.L_x_28839:
        /* <DEDUP_REMOVED lines=37> */
.L_x_28803:
        /* <DEDUP_REMOVED lines=44> */
.L_x_28844:
[----:B------:R-:W-:Y:S02]  /*21330*/  IMAD.MOV.U32 R182, RZ, RZ, R136 ;  /* 0x000000ffffb67224 */ /* 0x000fe400078e0088 */
[----:B------:R-:W-:-:S07]  /*21340*/  VIADD R0, R0, 0x20 ;  /* 0x0000002000007836 */ /* 0x000fce0000000000 */
.L_x_28721:
[----:B------:R-:W-:Y:S05]  /*21350*/  BSYNC.RECONVERGENT B0 ;  /* 0x0000000000007941 */ /* 0x000fea0003800200 */
.L_x_28720:
        /* <DEDUP_REMOVED lines=36> */
.L_x_28850:
        /* <DEDUP_REMOVED lines=13> */
.L_x_28852:
[----:B------:R-:W-:Y:S05]  /*21670*/  BSYNC.RECONVERGENT B2 ;  /* 0x0000000000027941 */ /* 0x000fea0003800200 */
.L_x_28851:
        /* <DEDUP_REMOVED lines=43> */
[----:B------:R-:W-:Y:S01]  /*21930*/  LOP3.LUT R145, R146, R88, R137, 0x96, !PT ;  /* 0x0000005892917212 */ /* 0x000fe200078e9689 */
[----:B------:R-:W-:-:S07]  /*21940*/  IMAD.MOV.U32 R88, RZ, RZ, R182 ;  /* 0x000000ffff587224 */ /* 0x000fce00078e00b6 */
.L_x_28849:
[----:B------:R-:W-:Y:S05]  /*21950*/  BSYNC.RECONVERGENT B1 ;  /* 0x0000000000017941 */ /* 0x000fea0003800200 */
.L_x_28848:
        /* <DEDUP_REMOVED lines=23> */
.L_x_28855:
        /* <DEDUP_REMOVED lines=13> */
.L_x_28857:
[----:B------:R-:W-:Y:S05]  /*21ba0*/  BSYNC.RECONVERGENT B2 ;  /* 0x0000000000027941 */ /* 0x000fea0003800200 */
.L_x_28856:
        /* <DEDUP_REMOVED lines=46> */
.L_x_28854:
[----:B------:R-:W-:Y:S05]  /*21e90*/  BSYNC.RECONVERGENT B1 ;  /* 0x0000000000017941 */ /* 0x000fea0003800200 */
.L_x_28853:
        /* <DEDUP_REMOVED lines=23> */
.L_x_28860:
        /* <DEDUP_REMOVED lines=13> */
.L_x_28862:
[----:B------:R-:W-:Y:S05]  /*220e0*/  BSYNC.RECONVERGENT B2 ;  /* 0x0000000000027941 */ /* 0x000fea0003800200 */
.L_x_28861:
        /* <DEDUP_REMOVED lines=46> */
.L_x_28859:
[----:B------:R-:W-:Y:S05]  /*223d0*/  BSYNC.RECONVERGENT B1 ;  /* 0x0000000000017941 */ /* 0x000fea0003800200 */
.L_x_28858:
        /* <DEDUP_REMOVED lines=20> */
.L_x_28865:
        /* <DEDUP_REMOVED lines=13> */
.L_x_28867:
[----:B------:R-:W-:Y:S05]  /*225f0*/  BSYNC.RECONVERGENT B2 ;  /* 0x0000000000027941 */ /* 0x000fea0003800200 */
.L_x_28866:
        /* <DEDUP_REMOVED lines=46> */
.L_x_28864:
[----:B------:R-:W-:Y:S05]  /*228e0*/  BSYNC.RECONVERGENT B1 ;  /* 0x0000000000017941 */ /* 0x000fea0003800200 */
.L_x_28863:
[----:B------:R-:W-:Y:S01]  /*228f0*/  I2FP.F32.U32 R90, R90 ;  /* 0x0000005a005a7245 */ /* 0x000fe20000201000 */
[----:B------:R-:W-:Y:S01]  /*22900*/  HADD2.F32 R142, -RZ, R152.H1_H1 ;  /* 0x30000098ff8e7230 */ /* 0x000fe20000004100 */
[----:B------:R-:W-:Y:S03]  /*22910*/  BSSY.RECONVERGENT B1, `(.L_x_28868) ;  /* 0x0000051000017945 */ /* 0x000fe60003800200 */
[----:B------:R-:W-:Y:S01]  /*22920*/  FFMA.FTZ R89, R90, R139, 1.1641532182693481445e-10 ;  /* 0x2f0000005a597423 */ /* 0x000fe2000001008b */
[----:B------:R-:W-:Y:S01]  /*22930*/  FMUL.FTZ R142, R142, R137 ;  /* 0x000000898e8e7220 */ /* 0x000fe20000410000 */
[----:B------:R-:W-:-:S03]  /*22940*/  FSEL R90, R120, RZ, P4 ;  /* 0x000000ff785a7208 */ /* 0x000fc60002000000 */
        /* <DEDUP_REMOVED lines=17> */
.L_x_28870:
        /* <DEDUP_REMOVED lines=13> */
.L_x_28872:
[----:B------:R-:W-:Y:S05]  /*22b30*/  BSYNC.RECONVERGENT B2 ;  /* 0x0000000000027941 */ /* 0x000fea0003800200 */
.L_x_28871:
        /* <DEDUP_REMOVED lines=46> */
.L_x_28869:
[----:B------:R-:W-:Y:S05]  /*22e20*/  BSYNC.RECONVERGENT B1 ;  /* 0x0000000000017941 */ /* 0x000fea0003800200 */
.L_x_28868:
        /* <DEDUP_REMOVED lines=20> */
.L_x_28875:
        /* <DEDUP_REMOVED lines=13> */
.L_x_28877:
[----:B------:R-:W-:Y:S05]  /*23040*/  BSYNC.RECONVERGENT B2 ;  /* 0x0000000000027941 */ /* 0x000fea0003800200 */
.L_x_28876:
        /* <DEDUP_REMOVED lines=46> */
.L_x_28874:
[----:B------:R-:W-:Y:S05]  /*23330*/  BSYNC.RECONVERGENT B1 ;  /* 0x0000000000017941 */ /* 0x000fea0003800200 */
.L_x_28873:
        /* <DEDUP_REMOVED lines=23> */
.L_x_28880:
        /* <DEDUP_REMOVED lines=13> */
.L_x_28882:
[----:B------:R-:W-:Y:S05]  /*23580*/  BSYNC.RECONVERGENT B2 ;  /* 0x0000000000027941 */ /* 0x000fea0003800200 */
.L_x_28881:
        /* <DEDUP_REMOVED lines=46> */
.L_x_28879:
[----:B------:R-:W-:Y:S05]  /*23870*/  BSYNC.RECONVERGENT B1 ;  /* 0x0000000000017941 */ /* 0x000fea0003800200 */
.L_x_28878:
        /* <DEDUP_REMOVED lines=20> */
.L_x_28885:
        /* <DEDUP_REMOVED lines=13> */
.L_x_28887:
[----:B------:R-:W-:Y:S05]  /*23a90*/  BSYNC.RECONVERGENT B2 ;  /* 0x0000000000027941 */ /* 0x000fea0003800200 */
.L_x_28886:
        /* <DEDUP_REMOVED lines=46> */
.L_x_28884:
[----:B------:R-:W-:Y:S05]  /*23d80*/  BSYNC.RECONVERGENT B1 ;  /* 0x0000000000017941 */ /* 0x000fea0003800200 */
.L_x_28883:
[----:B------:R-:W-:Y:S01]  /*23d90*/  I2FP.F32.U32 R120, R120 ;  /* 0x0000007800787245 */ /* 0x000fe20000201000 */
[----:B------:R-:W-:Y:S01]  /*23da0*/  HADD2.F32 R176, -RZ, R153.H1_H1 ;  /* 0x30000099ffb07230 */ /* 0x000fe20000004100 */
        /* <DEDUP_REMOVED lines=21> */
.L_x_28890:
        /* <DEDUP_REMOVED lines=13> */
.L_x_28892:
[----:B------:R-:W-:Y:S05]  /*23fd0*/  BSYNC.RECONVERGENT B2 ;  /* 0x0000000000027941 */ /* 0x000fea0003800200 */
.L_x_28891:
        /* <DEDUP_REMOVED lines=46> */
.L_x_28889:
[----:B------:R-:W-:Y:S05]  /*242c0*/  BSYNC.RECONVERGENT B1 ;  /* 0x0000000000017941 */ /* 0x000fea0003800200 */
.L_x_28888:
        /* <DEDUP_REMOVED lines=18> */
.L_x_28895:
        /* <DEDUP_REMOVED lines=13> */
.L_x_28897:
[----:B------:R-:W-:Y:S05]  /*244c0*/  BSYNC.RECONVERGENT B2 ;  /* 0x0000000000027941 */ /* 0x000fea0003800200 */
.L_x_28896:
        /* <DEDUP_REMOVED lines=46> */
.L_x_28894:
[----:B------:R-:W-:Y:S05]  /*247b0*/  BSYNC.RECONVERGENT B1 ;  /* 0x0000000000017941 */ /* 0x000fea0003800200 */
.L_x_28893:
[----:B------:R-:W-:Y:S01]  /*247c0*/  I2FP.F32.U32 R120, R120 ;  /* 0x0000007800787245 */ /* 0x000fe20000201000 */
[----:B------:R-:W-:Y:S01]  /*247d0*/  HADD2.F32 R178, -RZ, R154.H0_H0 ;  /* 0x2000009affb27230 */ /* 0x000fe20000004100 */
[----:B------:R-:W-:Y:S03]  /*247e0*/  BSSY.RECONVERGENT B1, `(.L_x_28898) ;  /* 0x0000051000017945 */ /* 0x000fe60003800200 */
[----:B------:R-:W-:Y:S01]  /*247f0*/  FFMA.FTZ R121, R120, R139, 1.1641532182693481445e-10 ;  /* 0x2f00000078797423 */ /* 0x000fe2000001008b */
[----:B------:R-:W-:Y:S01]  /*24800*/  FMUL.FTZ R120, R178, R137 ;  /* 0x00000089b2787220 */ /* 0x000fe20000410000 */
[----:B------:R-:W-:-:S03]  /*24810*/  IMAD.MOV.U32 R178, RZ, RZ, 0x2 ;  /* 0x00000002ffb27424 */ /* 0x000fc600078e00ff */
        /* <DEDUP_REMOVED lines=17> */
.L_x_28900:
        /* <DEDUP_REMOVED lines=13> */
.L_x_28902:
[----:B------:R-:W-:Y:S05]  /*24a00*/  BSYNC.RECONVERGENT B2 ;  /* 0x0000000000027941 */ /* 0x000fea0003800200 */
.L_x_28901:
        /* <DEDUP_REMOVED lines=46> */
.L_x_28899:
[----:B------:R-:W-:Y:S05]  /*24cf0*/  BSYNC.RECONVERGENT B1 ;  /* 0x0000000000017941 */ /* 0x000fea0003800200 */
.L_x_28898:
[----:B------:R-:W-:Y:S01]  /*24d00*/  ISETP.NE.AND P4, PT, R178, 0x1, PT ;  /* 0x00000001b200780c */ /* 0x000fe20003f85270 */
[----:B------:R-:W-:Y:S01]  /*24d10*/  HADD2.F32 R122, -RZ, R122.H1_H1 ;  /* 0x3000007aff7a7230 */ /* 0x000fe20000004100 */
        /* <DEDUP_REMOVED lines=16> */
.L_x_28905:
        /* <DEDUP_REMOVED lines=13> */
.L_x_28907:
[----:B------:R-:W-:Y:S05]  /*24ef0*/  BSYNC.RECONVERGENT B2 ;  /* 0x0000000000027941 */ /* 0x000fea0003800200 */
.L_x_28906:
        /* <DEDUP_REMOVED lines=46> */
.L_x_28904:
[----:B------:R-:W-:Y:S05]  /*251e0*/  BSYNC.RECONVERGENT B1 ;  /* 0x0000000000017941 */ /* 0x000fea0003800200 */
.L_x_28903:
[----:B------:R-:W-:Y:S01]  /*251f0*/  I2FP.F32.U32 R122, R142 ;  /* 0x0000008e007a7245 */ /* 0x000fe20000201000 */
[----:B------:R-:W-:Y:S01]  /*25200*/  HADD2.F32 R142, -RZ, R154.H1_H1 ;  /* 0x3000009aff8e7230 */ /* 0x000fe20000004100 */
[----:B------:R-:W-:Y:S03]  /*25210*/  BSSY.RECONVERGENT B1, `(.L_x_28908) ;  /* 0x0000051000017945 */ /* 0x000fe60003800200 */
[----:B------:R-:W-:Y:S01]  /*25220*/  FFMA.FTZ R121, R122, R139, 1.1641532182693481445e-10 ;  /* 0x2f0000007a797423 */ /* 0x000fe2000001008b */
[----:B------:R-:W-:Y:S01]  /*25230*/  FMUL.FTZ R142, R142, R137 ;  /* 0x000000898e8e7220 */ /* 0x000fe20000410000 */
[----:B------:R-:W-:Y:S01]  /*25240*/  FSEL R122, R180, RZ, P3 ;  /* 0x000000ffb47a7208 */ /* 0x000fe20001800000 */
[----:B------:R-:W-:Y:S02]  /*25250*/  HFMA2 R180, -RZ, RZ, 0, 1.1920928955078125e-07 ;  /* 0x00000002ffb47431 */ /* 0x000fe400000001ff */
        /* <DEDUP_REMOVED lines=16> */
.L_x_28910:
        /* <DEDUP_REMOVED lines=13> */
.L_x_28912:
[----:B------:R-:W-:Y:S05]  /*25430*/  BSYNC.RECONVERGENT B2 ;  /* 0x0000000000027941 */ /* 0x000fea0003800200 */
.L_x_28911:
        /* <DEDUP_REMOVED lines=46> */
.L_x_28909:
[----:B------:R-:W-:Y:S05]  /*25720*/  BSYNC.RECONVERGENT B1 ;  /* 0x0000000000017941 */ /* 0x000fea0003800200 */
.L_x_28908:
        /* <DEDUP_REMOVED lines=18> */
.L_x_28915:
        /* <DEDUP_REMOVED lines=13> */
.L_x_28917:
[----:B------:R-:W-:Y:S05]  /*25920*/  BSYNC.RECONVERGENT B2 ;  /* 0x0000000000027941 */ /* 0x000fea0003800200 */
.L_x_28916:
        /* <DEDUP_REMOVED lines=46> */
.L_x_28914:
[----:B------:R-:W-:Y:S05]  /*25c10*/  BSYNC.RECONVERGENT B1 ;  /* 0x0000000000017941 */ /* 0x000fea0003800200 */
.L_x_28913:
[----:B------:R-:W-:Y:S01]  /*25c20*/  I2FP.F32.U32 R122, R122 ;  /* 0x0000007a007a7245 */ /* 0x000fe20000201000 */
[----:B------:R-:W-:Y:S01]  /*25c30*/  HADD2.F32 R180, -RZ, R155.H0_H0 ;  /* 0x2000009bffb47230 */ /* 0x000fe20000004100 */
        /* <DEDUP_REMOVED lines=21> */
.L_x_28920:
        /* <DEDUP_REMOVED lines=13> */
.L_x_28922:
[----:B------:R-:W-:Y:S05]  /*25e60*/  BSYNC.RECONVERGENT B2 ;  /* 0x0000000000027941 */ /* 0x000fea0003800200 */
.L_x_28921:
        /* <DEDUP_REMOVED lines=46> */
.L_x_28919:
[----:B------:R-:W-:Y:S05]  /*26150*/  BSYNC.RECONVERGENT B1 ;  /* 0x0000000000017941 */ /* 0x000fea0003800200 */
.L_x_28918:
        /* <DEDUP_REMOVED lines=18> */
.L_x_28925:
        /* <DEDUP_REMOVED lines=15> */
.L_x_28927:
[----:B------:R-:W-:Y:S05]  /*26370*/  BSYNC.RECONVERGENT B2 ;  /* 0x0000000000027941 */ /* 0x000fea0003800200 */
.L_x_28926:
        /* <DEDUP_REMOVED lines=46> */
.L_x_28924:
[----:B------:R-:W-:Y:S05]  /*26660*/  BSYNC.RECONVERGENT B1 ;  /* 0x0000000000017941 */ /* 0x000fea0003800200 */
.L_x_28923:
        /* <DEDUP_REMOVED lines=11> */
.L_x_28847:
        /* <DEDUP_REMOVED lines=16> */
.L_x_28931:
        /* <DEDUP_REMOVED lines=13> */
.L_x_28933:
[----:B------:R-:W-:Y:S05]  /*268f0*/  BSYNC.RECONVERGENT B2 ;  /* 0x0000000000027941 */ /* 0x000fea0003800200 */
.L_x_28932:
        /* <DEDUP_REMOVED lines=45> */
.L_x_28930:
[----:B------:R-:W-:Y:S05]  /*26bd0*/  BSYNC.RECONVERGENT B1 ;  /* 0x0000000000017941 */ /* 0x000fea0003800200 */
.L_x_28929:
        /* <DEDUP_REMOVED lines=21> */
.L_x_28936:
        /* <DEDUP_REMOVED lines=13> */
.L_x_28938:
[----:B------:R-:W-:Y:S05]  /*26e00*/  BSYNC.RECONVERGENT B2 ;  /* 0x0000000000027941 */ /* 0x000fea0003800200 */
.L_x_28937:
        /* <DEDUP_REMOVED lines=46> */
.L_x_28935:
[----:B------:R-:W-:Y:S05]  /*270f0*/  BSYNC.RECONVERGENT B1 ;  /* 0x0000000000017941 */ /* 0x000fea0003800200 */
.L_x_28934:
        /* <DEDUP_REMOVED lines=19> */
.L_x_28941:
        /* <DEDUP_REMOVED lines=13> */
.L_x_28943:
[----:B------:R-:W-:Y:S05]  /*27300*/  BSYNC.RECONVERGENT B2 ;  /* 0x0000000000027941 */ /* 0x000fea0003800200 */
.L_x_28942:
        /* <DEDUP_REMOVED lines=46> */
.L_x_28940:
[----:B------:R-:W-:Y:S05]  /*275f0*/  BSYNC.RECONVERGENT B1 ;  /* 0x0000000000017941 */ /* 0x000fea0003800200 */
.L_x_28939:
        /* <DEDUP_REMOVED lines=19> */
.L_x_28946:
        /* <DEDUP_REMOVED lines=13> */
.L_x_28948:
[----:B------:R-:W-:Y:S05]  /*27800*/  BSYNC.RECONVERGENT B2 ;  /* 0x0000000000027941 */ /* 0x000fea0003800200 */
.L_x_28947:
        /* <DEDUP_REMOVED lines=46> */
.L_x_28945:
[----:B------:R-:W-:Y:S05]  /*27af0*/  BSYNC.RECONVERGENT B1 ;  /* 0x0000000000017941 */ /* 0x000fea0003800200 */
.L_x_28944:
        /* <DEDUP_REMOVED lines=19> */
.L_x_28951:
        /* <DEDUP_REMOVED lines=13> */
.L_x_28953:
[----:B------:R-:W-:Y:S05]  /*27d00*/  BSYNC.RECONVERGENT B2 ;  /* 0x0000000000027941 */ /* 0x000fea0003800200 */
.L_x_28952:
        /* <DEDUP_REMOVED lines=46> */
.L_x_28950:
[----:B------:R-:W-:Y:S05]  /*27ff0*/  BSYNC.RECONVERGENT B1 ;  /* 0x0000000000017941 */ /* 0x000fea0003800200 */
.L_x_28949:
        /* <DEDUP_REMOVED lines=17> */
.L_x_28956:
        /* <DEDUP_REMOVED lines=13> */
.L_x_28958:
[----:B------:R-:W-:Y:S05]  /*281e0*/  BSYNC.RECONVERGENT B2 ;  /* 0x0000000000027941 */ /* 0x000fea0003800200 */
.L_x_28957:
        /* <DEDUP_REMOVED lines=46> */
.L_x_28955:
[----:B------:R-:W-:Y:S05]  /*284d0*/  BSYNC.RECONVERGENT B1 ;  /* 0x0000000000017941 */ /* 0x000fea0003800200 */
.L_x_28954:
        /* <DEDUP_REMOVED lines=17> */
.L_x_28961:
        /* <DEDUP_REMOVED lines=13> */
.L_x_28963:
[----:B------:R-:W-:Y:S05]  /*286c0*/  BSYNC.RECONVERGENT B2 ;  /* 0x0000000000027941 */ /* 0x000fea0003800200 */
.L_x_28962:
        /* <DEDUP_REMOVED lines=46> */
.L_x_28960:
[----:B------:R-:W-:Y:S05]  /*289b0*/  BSYNC.RECONVERGENT B1 ;  /* 0x0000000000017941 */ /* 0x000fea0003800200 */
.L_x_28959:
        /* <DEDUP_REMOVED lines=17> */
.L_x_28966:
        /* <DEDUP_REMOVED lines=13> */
.L_x_28968:
[----:B------:R-:W-:Y:S05]  /*28ba0*/  BSYNC.RECONVERGENT B2 ;  /* 0x0000000000027941 */ /* 0x000fea0003800200 */
.L_x_28967:
        /* <DEDUP_REMOVED lines=46> */
.L_x_28965:
[----:B------:R-:W-:Y:S05]  /*28e90*/  BSYNC.RECONVERGENT B1 ;  /* 0x0000000000017941 */ /* 0x000fea0003800200 */
.L_x_28964:
        /* <DEDUP_REMOVED lines=37> */
.L_x_28928:
        /* <DEDUP_REMOVED lines=13> */
[----:B------:R-:W-:-:S02]  /*291c0*/  SEL R190, RZ, 0x1, !P2 ;  /* 0x00000001ffbe7807 */ /* 0x000fc40005000000 */
[----:B------:R-:W-:Y:S01]  /*291d0*/  LOP3.LUT R191, R191, R187, R186, 0xfe, !PT ;  /* 0x000000bbbfbf7212 */ /* 0x000fe200078efeba */
[C---:B0-----:R-:W-:Y:S01]  /*291e0*/  IMAD.WIDE.U32 R186, R0.reuse, 0x20, R138 ;  /* 0x0000002000ba7825 */ /* 0x041fe200078e008a */
[----:B------:R-:W-:Y:S02]  /*291f0*/  SEL R182, RZ, 0x1, !P1 ;  /* 0x00000001ffb67807 */ /* 0x000fe40004800000 */
[----:B------:R-:W-:Y:S02]  /*29200*/  LOP3.LUT R139, R191, R190, RZ, 0xfc, !PT ;  /* 0x000000bebf8b7212 */ /* 0x000fe400078efcff */
[----:B------:R-:W-:Y:S01]  /*29210*/  LOP3.LUT R138, R137, R182, RZ, 0xfc, !PT ;  /* 0x000000b6898a7212 */ /* 0x000fe200078efcff */
[----:B-1----:R-:W-:Y:S01]  /*29220*/  IMAD.WIDE.U32 R188, R0, 0x8, R188 ;  /* 0x0000000800bc7825 */ /* 0x002fe200078e00bc */
[----:B------:R0:W-:Y:S04]  /*29230*/  STG.E.128 desc[UR6][R186.64], R88 ;  /* 0x00000058ba007986 */ /* 0x0001e8000c101d06 */
        /* <DEDUP_REMOVED lines=23> */
.L_x_28969:
[----:B------:R-:W-:Y:S02]  /*293b0*/  IMAD.MOV.U32 R182, RZ, RZ, R136 ;  /* 0x000000ffffb67224 */ /* 0x000fe400078e0088 */
[----:B------:R-:W-:-:S07]  /*293c0*/  VIADD R0, R0, 0x20 ;  /* 0x0000002000007836 */ /* 0x000fce0000000000 */
.L_x_28846:
[----:B------:R-:W-:Y:S05]  /*293d0*/  BSYNC.RECONVERGENT B0 ;  /* 0x0000000000007941 */ /* 0x000fea0003800200 */
.L_x_28845:
        /* <DEDUP_REMOVED lines=36> */
.L_x_28975:
        /* <DEDUP_REMOVED lines=13> */
.L_x_28977:
[----:B------:R-:W-:Y:S05]  /*296f0*/  BSYNC.RECONVERGENT B2 ;  /* 0x0000000000027941 */ /* 0x000fea0003800200 */
.L_x_28976:
        /* <DEDUP_REMOVED lines=45> */
.L_x_28974:
[----:B------:R-:W-:Y:S05]  /*299d0*/  BSYNC.RECONVERGENT B1 ;  /* 0x0000000000017941 */ /* 0x000fea0003800200 */
.L_x_28973:
        /* <DEDUP_REMOVED lines=23> */
.L_x_28980:
        /* <DEDUP_REMOVED lines=13> */
.L_x_28982:
[----:B------:R-:W-:Y:S05]  /*29c20*/  BSYNC.RECONVERGENT B2 ;  /* 0x0000000000027941 */ /* 0x000fea0003800200 */
.L_x_28981:
        /* <DEDUP_REMOVED lines=46> */
.L_x_28979:
[----:B------:R-:W-:Y:S05]  /*29f10*/  BSYNC.RECONVERGENT B1 ;  /* 0x0000000000017941 */ /* 0x000fea0003800200 */
.L_x_28978:
        /* <DEDUP_REMOVED lines=23> */
.L_x_28985:
        /* <DEDUP_REMOVED lines=13> */
.L_x_28987:
[----:B------:R-:W-:Y:S05]  /*2a160*/  BSYNC.RECONVERGENT B2 ;  /* 0x0000000000027941 */ /* 0x000fea0003800200 */
.L_x_28986:
        /* <DEDUP_REMOVED lines=46> */
.L_x_28984:
[----:B------:R-:W-:Y:S05]  /*2a450*/  BSYNC.RECONVERGENT B1 ;  /* 0x0000000000017941 */ /* 0x000fea0003800200 */
.L_x_28983:
        /* <DEDUP_REMOVED lines=20> */
.L_x_28990:
        /* <DEDUP_REMOVED lines=13> */
.L_x_28992:
[----:B------:R-:W-:Y:S05]  /*2a670*/  BSYNC.RECONVERGENT B2 ;  /* 0x0000000000027941 */ /* 0x000fea0003800200 */
.L_x_28991:
        /* <DEDUP_REMOVED lines=46> */
.L_x_28989:
[----:B------:R-:W-:Y:S05]  /*2a960*/  BSYNC.RECONVERGENT B1 ;  /* 0x0000000000017941 */ /* 0x000fea0003800200 */
.L_x_28988:
        /* <DEDUP_REMOVED lines=8> */
[----:B------:R-:W-:Y:S01]  /*2a9f0*/  HFMA2 R142, -RZ, RZ, 0, 1.1920928955078125e-07 ;  /* 0x00000002ff8e7431 */ /* 0x000fe200000001ff */
        /* <DEDUP_REMOVED lines=14> */
.L_x_28995:
        /* <DEDUP_REMOVED lines=13> */
.L_x_28997:
[----:B------:R-:W-:Y:S05]  /*2abb0*/  BSYNC.RECONVERGENT B2 ;  /* 0x0000000000027941 */ /* 0x000fea0003800200 */
.L_x_28996:
        /* <DEDUP_REMOVED lines=45> */
[----:B------:R-:W-:-:S07]  /*2ae90*/  MOV R136, R176 ;  /* 0x000000b000887202 */ /* 0x000fce0000000f00 */
.L_x_28994:
[----:B------:R-:W-:Y:S05]  /*2aea0*/  BSYNC.RECONVERGENT B1 ;  /* 0x0000000000017941 */ /* 0x000fea0003800200 */
.L_x_28993:
        /* <DEDUP_REMOVED lines=20> */
.L_x_29000:
        /* <DEDUP_REMOVED lines=13> */
.L_x_29002:
[----:B------:R-:W-:Y:S05]  /*2b0c0*/  BSYNC.RECONVERGENT B2 ;  /* 0x0000000000027941 */ /* 0x000fea0003800200 */
.L_x_29001:
        /* <DEDUP_REMOVED lines=46> */
.L_x_28999:
[----:B------:R-:W-:Y:S05]  /*2b3b0*/  BSYNC.RECONVERGENT B1 ;  /* 0x0000000000017941 */ /* 0x000fea0003800200 */
.L_x_28998:
        /* <DEDUP_REMOVED lines=23> */
.L_x_29005:
        /* <DEDUP_REMOVED lines=13> */
.L_x_29007:
[----:B------:R-:W-:Y:S05]  /*2b600*/  BSYNC.RECONVERGENT B2 ;  /* 0x0000000000027941 */ /* 0x000fea0003800200 */
.L_x_29006:
        /* <DEDUP_REMOVED lines=46> */
.L_x_29004:
[----:B------:R-:W-:Y:S05]  /*2b8f0*/  BSYNC.RECONVERGENT B1 ;  /* 0x0000000000017941 */ /* 0x000fea0003800200 */
.L_x_29003:
        /* <DEDUP_REMOVED lines=20> */
.L_x_29010:
        /* <DEDUP_REMOVED lines=13> */
.L_x_29012:
[----:B------:R-:W-:Y:S05]  /*2bb10*/  BSYNC.RECONVERGENT B2 ;  /* 0x0000000000027941 */ /* 0x000fea0003800200 */
.L_x_29011:
        /* <DEDUP_REMOVED lines=46> */
.L_x_29009:
[----:B------:R-:W-:Y:S05]  /*2be00*/  BSYNC.RECONVERGENT B1 ;  /* 0x0000000000017941 */ /* 0x000fea0003800200 */
.L_x_29008:
[----:B------:R-:W-:Y:S01]  /*2be10*/  I2FP.F32.U32 R124, R124 ;  /* 0x0000007c007c7245 */ /* 0x000fe20000201000 */
[----:B------:R-:W-:Y:S01]  /*2be20*/  HADD2.F32 R176, -RZ, R153.H1_H1 ;  /* 0x30000099ffb07230 */ /* 0x000fe20000004100 */
        /* <DEDUP_REMOVED lines=21> */
.L_x_29015:
        /* <DEDUP_REMOVED lines=13> */
.L_x_29017:
[----:B------:R-:W-:Y:S05]  /*2c050*/  BSYNC.RECONVERGENT B2 ;  /* 0x0000000000027941 */ /* 0x000fea0003800200 */
.L_x_29016:
        /* <DEDUP_REMOVED lines=46> */
.L_x_29014:
[----:B------:R-:W-:Y:S05]  /*2c340*/  BSYNC.RECONVERGENT B1 ;  /* 0x0000000000017941 */ /* 0x000fea0003800200 */
.L_x_29013:
        /* <DEDUP_REMOVED lines=18> */
.L_x_29020:
        /* <DEDUP_REMOVED lines=13> */
.L_x_29022:
[----:B------:R-:W-:Y:S05]  /*2c540*/  BSYNC.RECONVERGENT B2 ;  /* 0x0000000000027941 */ /* 0x000fea0003800200 */
.L_x_29021:
        /* <DEDUP_REMOVED lines=46> */
.L_x_29019:
[----:B------:R-:W-:Y:S05]  /*2c830*/  BSYNC.RECONVERGENT B1 ;  /* 0x0000000000017941 */ /* 0x000fea0003800200 */
.L_x_29018:
[----:B------:R-:W-:Y:S01]  /*2c840*/  I2FP.F32.U32 R124, R124 ;  /* 0x0000007c007c7245 */ /* 0x000fe20000201000 */
[----:B------:R-:W-:Y:S01]  /*2c850*/  HADD2.F32 R178, -RZ, R154.H0_H0 ;  /* 0x2000009affb27230 */ /* 0x000fe20000004100 */
        /* <DEDUP_REMOVED lines=21> */
.L_x_29025:
        /* <DEDUP_REMOVED lines=13> */
.L_x_29027:
[----:B------:R-:W-:Y:S05]  /*2ca80*/  BSYNC.RECONVERGENT B2 ;  /* 0x0000000000027941 */ /* 0x000fea0003800200 */
.L_x_29026:
        /* <DEDUP_REMOVED lines=46> */
.L_x_29024:
[----:B------:R-:W-:Y:S05]  /*2cd70*/  BSYNC.RECONVERGENT B1 ;  /* 0x0000000000017941 */ /* 0x000fea0003800200 */
.L_x_29023:
[----:B------:R-:W-:Y:S01]  /*2cd80*/  ISETP.NE.AND P4, PT, R178, 0x1, PT ;  /* 0x00000001b200780c */ /* 0x000fe20003f85270 */
[----:B------:R-:W-:Y:S01]  /*2cd90*/  HADD2.F32 R126, -RZ, R126.H1_H1 ;  /* 0x3000007eff7e7230 */ /* 0x000fe20000004100 */
        /* <DEDUP_REMOVED lines=16> */
.L_x_29030:
        /* <DEDUP_REMOVED lines=13> */
.L_x_29032:
[----:B------:R-:W-:Y:S05]  /*2cf70*/  BSYNC.RECONVERGENT B2 ;  /* 0x0000000000027941 */ /* 0x000fea0003800200 */
.L_x_29031:
        /* <DEDUP_REMOVED lines=46> */
.L_x_29029:
[----:B------:R-:W-:Y:S05]  /*2d260*/  BSYNC.RECONVERGENT B1 ;  /* 0x0000000000017941 */ /* 0x000fea0003800200 */
.L_x_29028:
        /* <DEDUP_REMOVED lines=23> */
.L_x_29035:
        /* <DEDUP_REMOVED lines=13> */
.L_x_29037:
[----:B------:R-:W-:Y:S05]  /*2d4b0*/  BSYNC.RECONVERGENT B2 ;  /* 0x0000000000027941 */ /* 0x000fea0003800200 */
.L_x_29036:
        /* <DEDUP_REMOVED lines=46> */
.L_x_29034:
[----:B------:R-:W-:Y:S05]  /*2d7a0*/  BSYNC.RECONVERGENT B1 ;  /* 0x0000000000017941 */ /* 0x000fea0003800200 */
.L_x_29033:
        /* <DEDUP_REMOVED lines=18> */
.L_x_29040:
        /* <DEDUP_REMOVED lines=13> */
.L_x_29042:
[----:B------:R-:W-:Y:S05]  /*2d9a0*/  BSYNC.RECONVERGENT B2 ;  /* 0x0000000000027941 */ /* 0x000fea0003800200 */
.L_x_29041:
        /* <DEDUP_REMOVED lines=46> */
.L_x_29039:
[----:B------:R-:W-:Y:S05]  /*2dc90*/  BSYNC.RECONVERGENT B1 ;  /* 0x0000000000017941 */ /* 0x000fea0003800200 */
.L_x_29038:
[----:B------:R-:W-:Y:S01]  /*2dca0*/  I2FP.F32.U32 R126, R126 ;  /* 0x0000007e007e7245 */ /* 0x000fe20000201000 */
[----:B------:R-:W-:Y:S01]  /*2dcb0*/  HADD2.F32 R180, -RZ, R155.H0_H0 ;  /* 0x2000009bffb47230 */ /* 0x000fe20000004100 */
        /* <DEDUP_REMOVED lines=21> */
.L_x_29045:
        /* <DEDUP_REMOVED lines=13> */
.L_x_29047:
[----:B------:R-:W-:Y:S05]  /*2dee0*/  BSYNC.RECONVERGENT B2 ;  /* 0x0000000000027941 */ /* 0x000fea0003800200 */
.L_x_29046:
        /* <DEDUP_REMOVED lines=46> */
.L_x_29044:
[----:B------:R-:W-:Y:S05]  /*2e1d0*/  BSYNC.RECONVERGENT B1 ;  /* 0x0000000000017941 */ /* 0x000fea0003800200 */
.L_x_29043:
        /* <DEDUP_REMOVED lines=18> */
.L_x_29050:
        /* <DEDUP_REMOVED lines=15> */
.L_x_29052:
[----:B------:R-:W-:Y:S05]  /*2e3f0*/  BSYNC.RECONVERGENT B2 ;  /* 0x0000000000027941 */ /* 0x000fea0003800200 */
.L_x_29051:
        /* <DEDUP_REMOVED lines=46> */
.L_x_29049:
[----:B------:R-:W-:Y:S05]  /*2e6e0*/  BSYNC.RECONVERGENT B1 ;  /* 0x0000000000017941 */ /* 0x000fea0003800200 */
.L_x_29048:
        /* <DEDUP_REMOVED lines=11> */
.L_x_28972:
        /* <DEDUP_REMOVED lines=16> */
.L_x_29056:
        /* <DEDUP_REMOVED lines=13> */
.L_x_29058:
[----:B------:R-:W-:Y:S05]  /*2e970*/  BSYNC.RECONVERGENT B2 ;  /* 0x0000000000027941 */ /* 0x000fea0003800200 */
.L_x_29057:
        /* <DEDUP_REMOVED lines=45> */
.L_x_29055:
[----:B------:R-:W-:Y:S05]  /*2ec50*/  BSYNC.RECONVERGENT B1 ;  /* 0x0000000000017941 */ /* 0x000fea0003800200 */
.L_x_29054:
[----:B------:R-:W0:Y:S01]  /*2ec60*/  LDC R137, c[0x0][0x404] ;  /* 0x00010100ff897b82 */ /* 0x000e220000000800 */
[----:B------:R-:W-:Y:S01]  /*2ec70*/  I2FP.F32.U32 R93, R92 ;  /* 0x0000005c005d7245 */ /* 0x000fe20000201000 */
[----:B------:R-:W-:Y:S01]  /*2ec80*/  HFMA2 R92, -RZ, RZ, 0.1171875, 0 ;  /* 0x2f800000ff5c7431 */ /* 0x000fe200000001ff */
[----:B------:R-:W-:Y:S01]  /*2ec90*/  ISETP.NE.AND P2, PT, R138, 0x1, PT ;  /* 0x000000018a00780c */ /* 0x000fe20003f45270 */
[----:B------:R-:W-:Y:S01]  /*2eca0*/  BSSY.RECONVERGENT B1, `(.L_x_29059) ;  /* 0x000004d000017945 */ /* 0x000fe20003800200 */
[----:B------:R-:W-:Y:S01]  /*2ecb0*/  LOP3.LUT R183, R183, 0xffffffef, RZ, 0xc0, !PT ;  /* 0xffffffefb7b77812 */ /* 0x000fe200078ec0ff */
[----:B------:R-:W-:Y:S01]  /*2ecc0*/  IMAD.MOV.U32 R139, RZ, RZ, 0x2 ;  /* 0x00000002ff8b7424 */ /* 0x000fe200078e00ff */
[----:B------:R-:W-:Y:S01]  /*2ecd0*/  MOV R95, R140 ;  /* 0x0000008c005f7202 */ /* 0x000fe20000000f00 */
        /* <DEDUP_REMOVED lines=13> */
.L_x_29061:
        /* <DEDUP_REMOVED lines=13> */
.L_x_29063:
[----:B------:R-:W-:Y:S05]  /*2ee80*/  BSYNC.RECONVERGENT B2 ;  /* 0x0000000000027941 */ /* 0x000fea0003800200 */
.L_x_29062:
        /* <DEDUP_REMOVED lines=40> */
[----:B------:R-:W-:Y:S02]  /*2f110*/  HFMA2 R139, -RZ, RZ, 0, 0 ;  /* 0x00000000ff8b7431 */ /* 0x000fe400000001ff */
[----:B------:R-:W-:Y:S01]  /*2f120*/  IMAD.WIDE.U32 R186, R186, -0x2daee0ad, RZ ;  /* 0xd2511f53baba7825 */ /* 0x000fe200078e00ff */
[----:B------:R-:W-:-:S03]  /*2f130*/  LOP3.LUT R144, R147, R138, R189, 0x96, !PT ;  /* 0x0000008a93907212 */ /* 0x000fc600078e96bd */
[----:B------:R-:W-:Y:S01]  /*2f140*/  IMAD.MOV.U32 R140, RZ, RZ, R188 ;  /* 0x000000ffff8c7224 */ /* 0x000fe200078e00bc */
[----:B------:R-:W-:Y:S01]  /*2f150*/  LOP3.LUT R145, R146, R94, R187, 0x96, !PT ;  /* 0x0000005e92917212 */ /* 0x000fe200078e96bb */
[----:B------:R-:W-:-:S07]  /*2f160*/  IMAD.MOV.U32 R136, RZ, RZ, R186 ;  /* 0x000000ffff887224 */ /* 0x000fce00078e00ba */
.L_x_29060:
[----:B------:R-:W-:Y:S05]  /*2f170*/  BSYNC.RECONVERGENT B1 ;  /* 0x0000000000017941 */ /* 0x000fea0003800200 */
.L_x_29059:
        /* <DEDUP_REMOVED lines=19> */
.L_x_29066:
        /* <DEDUP_REMOVED lines=13> */
.L_x_29068:
[----:B------:R-:W-:Y:S05]  /*2f380*/  BSYNC.RECONVERGENT B2 ;  /* 0x0000000000027941 */ /* 0x000fea0003800200 */
.L_x_29067:
        /* <DEDUP_REMOVED lines=46> */
.L_x_29065:
[----:B------:R-:W-:Y:S05]  /*2f670*/  BSYNC.RECONVERGENT B1 ;  /* 0x0000000000017941 */ /* 0x000fea0003800200 */
.L_x_29064:
        /* <DEDUP_REMOVED lines=19> */
.L_x_29071:
        /* <DEDUP_REMOVED lines=13> */
.L_x_29073:
[----:B------:R-:W-:Y:S05]  /*2f880*/  BSYNC.RECONVERGENT B2 ;  /* 0x0000000000027941 */ /* 0x000fea0003800200 */
.L_x_29072:
        /* <DEDUP_REMOVED lines=46> */
.L_x_29070:
[----:B------:R-:W-:Y:S05]  /*2fb70*/  BSYNC.RECONVERGENT B1 ;  /* 0x0000000000017941 */ /* 0x000fea0003800200 */
.L_x_29069:
        /* <DEDUP_REMOVED lines=19> */
.L_x_29076:
        /* <DEDUP_REMOVED lines=13> */
.L_x_29078:
[----:B------:R-:W-:Y:S05]  /*2fd80*/  BSYNC.RECONVERGENT B2 ;  /* 0x0000000000027941 */ /* 0x000fea0003800200 */
.L_x_29077:
        /* <DEDUP_REMOVED lines=46> */
.L_x_29075:
[----:B------:R-:W-:Y:S05]  /*30070*/  BSYNC.RECONVERGENT B1 ;  /* 0x0000000000017941 */ /* 0x000fea0003800200 */
.L_x_29074:
[----:B------:R-:W-:Y:S01]  /*30080*/  ISETP.NE.AND P3, PT, R142, 0x1, PT ;  /* 0x000000018e00780c */ /* 0x000fe20003f65270 */
[----:B------:R-:W-:Y:S01]  /*30090*/  BSSY.RECONVERGENT B1, `(.L_x_29079) ;  /* 0x000004c000017945 */ /* 0x000fe20003800200 */
[----:B------:R-:W-:Y:S01]  /*300a0*/  I2FP.F32.U32 R95, R95 ;  /* 0x0000005f005f7245 */ /* 0x000fe20000201000 */
[----:B------:R-:W-:Y:S01]  /*300b0*/  IMAD.MOV.U32 R182, RZ, RZ, 0x2 ;  /* 0x00000002ffb67424 */ /* 0x000fe200078e00ff */
[----:B------:R-:W-:-:S03]  /*300c0*/  MOV R139, R140 ;  /* 0x0000008c008b7202 */ /* 0x000fc60000000f00 */
        /* <DEDUP_REMOVED lines=12> */
.L_x_29081:
        /* <DEDUP_REMOVED lines=13> */
.L_x_29083:
[----:B------:R-:W-:Y:S05]  /*30260*/  BSYNC.RECONVERGENT B2 ;  /* 0x0000000000027941 */ /* 0x000fea0003800200 */
.L_x_29082:
        /* <DEDUP_REMOVED lines=46> */
.L_x_29080:
[----:B------:R-:W-:Y:S05]  /*30550*/  BSYNC.RECONVERGENT B1 ;  /* 0x0000000000017941 */ /* 0x000fea0003800200 */
.L_x_29079:
        /* <DEDUP_REMOVED lines=17> */
.L_x_29086:
        /* <DEDUP_REMOVED lines=13> */
.L_x_29088:
[----:B------:R-:W-:Y:S05]  /*30740*/  BSYNC.RECONVERGENT B2 ;  /* 0x0000000000027941 */ /* 0x000fea0003800200 */
.L_x_29087:
        /* <DEDUP_REMOVED lines=46> */
.L_x_29085:
[----:B------:R-:W-:Y:S05]  /*30a30*/  BSYNC.RECONVERGENT B1 ;  /* 0x0000000000017941 */ /* 0x000fea0003800200 */
.L_x_29084:
[----:B------:R-:W-:Y:S01]  /*30a40*/  ISETP.NE.AND P5, PT, R185, 0x1, PT ;  /* 0x00000001b900780c */ /* 0x000fe20003fa5270 */
[----:B------:R-:W-:Y:S01]  /*30a50*/  BSSY.RECONVERGENT B1, `(.L_x_29089) ;  /* 0x000004c000017945 */ /* 0x000fe20003800200 */
[----:B------:R-:W-:Y:S01]  /*30a60*/  I2FP.F32.U32 R139, R139 ;  /* 0x0000008b008b7245 */ /* 0x000fe20000201000 */
[----:B------:R-:W-:Y:S02]  /*30a70*/  HADD2.F32 R182, -RZ, R127.H0_H0 ;  /* 0x2000007fffb67230 */ /* 0x000fe40000004100 */
        /* <DEDUP_REMOVED lines=13> */
.L_x_29091:
        /* <DEDUP_REMOVED lines=13> */
.L_x_29093:
[----:B------:R-:W-:Y:S05]  /*30c20*/  BSYNC.RECONVERGENT B2 ;  /* 0x0000000000027941 */ /* 0x000fea0003800200 */
.L_x_29092:
        /* <DEDUP_REMOVED lines=46> */
.L_x_29090:
[----:B------:R-:W-:Y:S05]  /*30f10*/  BSYNC.RECONVERGENT B1 ;  /* 0x0000000000017941 */ /* 0x000fea0003800200 */
.L_x_29089:
        /* <DEDUP_REMOVED lines=37> */
.L_x_29053:
        /* <DEDUP_REMOVED lines=13> */
[----:B------:R-:W-:-:S02]  /*31240*/  SEL R182, RZ, 0x1, !P1 ;  /* 0x00000001ffb67807 */ /* 0x000fc40004800000 */
[----:B------:R-:W-:Y:S02]  /*31250*/  LOP3.LUT R191, R191, R187, R192, 0xfe, !PT ;  /* 0x000000bbbfbf7212 */ /* 0x000fe400078efec0 */
[----:B------:R-:W-:Y:S01]  /*31260*/  LOP3.LUT R137, R137, R185, R186, 0xfe, !PT ;  /* 0x000000b989897212 */ /* 0x000fe200078efeba */
[C---:B0-----:R-:W-:Y:S01]  /*31270*/  IMAD.WIDE.U32 R186, R0.reuse, 0x20, R138 ;  /* 0x0000002000ba7825 */ /* 0x041fe200078e008a */
[----:B------:R-:W-:Y:S02]  /*31280*/  LOP3.LUT R139, R191, R190, RZ, 0xfc, !PT ;  /* 0x000000bebf8b7212 */ /* 0x000fe400078efcff */
[----:B------:R-:W-:Y:S01]  /*31290*/  LOP3.LUT R138, R137, R182, RZ, 0xfc, !PT ;  /* 0x000000b6898a7212 */ /* 0x000fe200078efcff */
[----:B-1----:R-:W-:Y:S01]  /*312a0*/  IMAD.WIDE.U32 R188, R0, 0x8, R188 ;  /* 0x0000000800bc7825 */ /* 0x002fe200078e00bc */
[----:B------:R0:W-:Y:S04]  /*312b0*/  STG.E.128 desc[UR6][R186.64], R92 ;  /* 0x0000005cba007986 */ /* 0x0001e8000c101d06 */
        /* <DEDUP_REMOVED lines=23> */
.L_x_29094:
[----:B------:R-:W-:Y:S01]  /*31430*/  MOV R182, R136 ;  /* 0x0000008800b67202 */ /* 0x000fe20000000f00 */
[----:B------:R-:W-:-:S07]  /*31440*/  VIADD R0, R0, 0x20 ;  /* 0x0000002000007836 */ /* 0x000fce0000000000 */
.L_x_28971:
[----:B------:R-:W-:Y:S05]  /*31450*/  BSYNC.RECONVERGENT B0 ;  /* 0x0000000000007941 */ /* 0x000fea0003800200 */
.L_x_28970:
        /* <DEDUP_REMOVED lines=36> */
.L_x_29100:
        /* <DEDUP_REMOVED lines=13> */
.L_x_29102:
[----:B------:R-:W-:Y:S05]  /*31770*/  BSYNC.RECONVERGENT B2 ;  /* 0x0000000000027941 */ /* 0x000fea0003800200 */
.L_x_29101:
        /* <DEDUP_REMOVED lines=45> */
.L_x_29099:
[----:B------:R-:W-:Y:S05]  /*31a50*/  BSYNC.RECONVERGENT B1 ;  /* 0x0000000000017941 */ /* 0x000fea0003800200 */
.L_x_29098:
        /* <DEDUP_REMOVED lines=23> */
.L_x_29105:
        /* <DEDUP_REMOVED lines=13> */
.L_x_29107:
[----:B------:R-:W-:Y:S05]  /*31ca0*/  BSYNC.RECONVERGENT B2 ;  /* 0x0000000000027941 */ /* 0x000fea0003800200 */
.L_x_29106:
        /* <DEDUP_REMOVED lines=46> */
.L_x_29104:
[----:B------:R-:W-:Y:S05]  /*31f90*/  BSYNC.RECONVERGENT B1 ;  /* 0x0000000000017941 */ /* 0x000fea0003800200 */
.L_x_29103:
        /* <DEDUP_REMOVED lines=23> */
.L_x_29110:
        /* <DEDUP_REMOVED lines=13> */
.L_x_29112:
[----:B------:R-:W-:Y:S05]  /*321e0*/  BSYNC.RECONVERGENT B2 ;  /* 0x0000000000027941 */ /* 0x000fea0003800200 */
.L_x_29111:
        /* <DEDUP_REMOVED lines=46> */
.L_x_29109:
[----:B------:R-:W-:Y:S05]  /*324d0*/  BSYNC.RECONVERGENT B1 ;  /* 0x0000000000017941 */ /* 0x000fea0003800200 */
.L_x_29108:
        /* <DEDUP_REMOVED lines=20> */
.L_x_29115:
        /* <DEDUP_REMOVED lines=13> */
.L_x_29117:
[----:B------:R-:W-:Y:S05]  /*326f0*/  BSYNC.RECONVERGENT B2 ;  /* 0x0000000000027941 */ /* 0x000fea0003800200 */
.L_x_29116:
        /* <DEDUP_REMOVED lines=46> */
.L_x_29114:
[----:B------:R-:W-:Y:S05]  /*329e0*/  BSYNC.RECONVERGENT B1 ;  /* 0x0000000000017941 */ /* 0x000fea0003800200 */
.L_x_29113:
        /* <DEDUP_REMOVED lines=23> */
.L_x_29120:
        /* <DEDUP_REMOVED lines=13> */
.L_x_29122:
[----:B------:R-:W-:Y:S05]  /*32c30*/  BSYNC.RECONVERGENT B2 ;  /* 0x0000000000027941 */ /* 0x000fea0003800200 */
.L_x_29121:
        /* <DEDUP_REMOVED lines=46> */
.L_x_29119:
[----:B------:R-:W-:Y:S05]  /*32f20*/  BSYNC.RECONVERGENT B1 ;  /* 0x0000000000017941 */ /* 0x000fea0003800200 */
.L_x_29118:
        /* <DEDUP_REMOVED lines=20> */
.L_x_29125:
        /* <DEDUP_REMOVED lines=13> */
.L_x_29127:
[----:B------:R-:W-:Y:S05]  /*33140*/  BSYNC.RECONVERGENT B2 ;  /* 0x0000000000027941 */ /* 0x000fea0003800200 */
.L_x_29126:
        /* <DEDUP_REMOVED lines=46> */
.L_x_29124:
[----:B------:R-:W-:Y:S05]  /*33430*/  BSYNC.RECONVERGENT B1 ;  /* 0x0000000000017941 */ /* 0x000fea0003800200 */
.L_x_29123:
        /* <DEDUP_REMOVED lines=23> */
.L_x_29130:
        /* <DEDUP_REMOVED lines=13> */
.L_x_29132:
[----:B------:R-:W-:Y:S05]  /*33680*/  BSYNC.RECONVERGENT B2 ;  /* 0x0000000000027941 */ /* 0x000fea0003800200 */
.L_x_29131:
        /* <DEDUP_REMOVED lines=46> */
.L_x_29129:
[----:B------:R-:W-:Y:S05]  /*33970*/  BSYNC.RECONVERGENT B1 ;  /* 0x0000000000017941 */ /* 0x000fea0003800200 */
.L_x_29128:
        /* <DEDUP_REMOVED lines=20> */
.L_x_29135:
        /* <DEDUP_REMOVED lines=13> */
.L_x_29137:
[----:B------:R-:W-:Y:S05]  /*33b90*/  BSYNC.RECONVERGENT B2 ;  /* 0x0000000000027941 */ /* 0x000fea0003800200 */
.L_x_29136:
        /* <DEDUP_REMOVED lines=46> */
.L_x_29134:
[----:B------:R-:W-:Y:S05]  /*33e80*/  BSYNC.RECONVERGENT B1 ;  /* 0x0000000000017941 */ /* 0x000fea0003800200 */
.L_x_29133:
        /* <DEDUP_REMOVED lines=23> */
.L_x_29140:
        /* <DEDUP_REMOVED lines=13> */
.L_x_29142:
[----:B------:R-:W-:Y:S05]  /*340d0*/  BSYNC.RECONVERGENT B2 ;  /* 0x0000000000027941 */ /* 0x000fea0003800200 */
.L_x_29141:
        /* <DEDUP_REMOVED lines=46> */
.L_x_29139:
[----:B------:R-:W-:Y:S05]  /*343c0*/  BSYNC.RECONVERGENT B1 ;  /* 0x0000000000017941 */ /* 0x000fea0003800200 */
.L_x_29138:
        /* <DEDUP_REMOVED lines=18> */
.L_x_29145:
        /* <DEDUP_REMOVED lines=13> */
.L_x_29147:
[----:B------:R-:W-:Y:S05]  /*345c0*/  BSYNC.RECONVERGENT B2 ;  /* 0x0000000000027941 */ /* 0x000fea0003800200 */
.L_x_29146:
        /* <DEDUP_REMOVED lines=46> */
.L_x_29144:
[----:B------:R-:W-:Y:S05]  /*348b0*/  BSYNC.RECONVERGENT B1 ;  /* 0x0000000000017941 */ /* 0x000fea0003800200 */
.L_x_29143:
        /* <DEDUP_REMOVED lines=23> */
.L_x_29150:
        /* <DEDUP_REMOVED lines=13> */
.L_x_29152:
[----:B------:R-:W-:Y:S05]  /*34b00*/  BSYNC.RECONVERGENT B2 ;  /* 0x0000000000027941 */ /* 0x000fea0003800200 */
.L_x_29151:
        /* <DEDUP_REMOVED lines=46> */
.L_x_29149:
[----:B------:R-:W-:Y:S05]  /*34df0*/  BSYNC.RECONVERGENT B1 ;  /* 0x0000000000017941 */ /* 0x000fea0003800200 */
.L_x_29148:
        /* <DEDUP_REMOVED lines=18> */
.L_x_29155:
        /* <DEDUP_REMOVED lines=13> */
.L_x_29157:
[----:B------:R-:W-:Y:S05]  /*34ff0*/  BSYNC.RECONVERGENT B2 ;  /* 0x0000000000027941 */ /* 0x000fea0003800200 */
.L_x_29156:
[----:B------:R-:W-:Y:S01]  /*35000*/  IMAD.WIDE.U32 R178, R171, -0x326172a9, RZ ;  /* 0xcd9e8d57abb27825 */ /* 0x000fe200078e00ff */
[----:B------:R-:W-:Y:S02]  /*35010*/  LOP3.LUT R188, R141, R145, R3, 0x96, !PT ;  /* 0x000000918dbc7212 */ /* 0x000fe400078e9603 */
[----:B------:R-:W-:Y:S02]  /*35020*/  IADD3 R129, PT, PT, R3, -0x4498517b, RZ ;  /* 0xbb67ae8503817810 */ /* 0x000fe40007ffe0ff */
        /* <DEDUP_REMOVED lines=43> */
.L_x_29154:
[----:B------:R-:W-:Y:S05]  /*352e0*/  BSYNC.RECONVERGENT B1 ;  /* 0x0000000000017941 */ /* 0x000fea0003800200 */
.L_x_29153:
[----:B------:R-:W-:Y:S01]  /*352f0*/  I2FP.F32.U32 R130, R142 ;  /* 0x0000008e00827245 */ /* 0x000fe20000201000 */
[----:B------:R-:W-:Y:S01]  /*35300*/  HADD2.F32 R142, -RZ, R154.H1_H1 ;  /* 0x3000009aff8e7230 */ /* 0x000fe20000004100 */
        /* <DEDUP_REMOVED lines=21> */
.L_x_29160:
        /* <DEDUP_REMOVED lines=13> */
.L_x_29162:
[----:B------:R-:W-:Y:S05]  /*35530*/  BSYNC.RECONVERGENT B2 ;  /* 0x0000000000027941 */ /* 0x000fea0003800200 */
.L_x_29161:
[----:B------:R-:W-:Y:S01]  /*35540*/  IMAD.WIDE.U32 R186, R171, -0x326172a9, RZ ;  /* 0xcd9e8d57abba7825 */ /* 0x000fe200078e00ff */
[----:B------:R-:W-:-:S03]  /*35550*/  LOP3.LUT R190, R141, R145, R3, 0x96, !PT ;  /* 0x000000918dbe7212 */ /* 0x000fc600078e9603 */
[----:B------:R-:W-:Y:S01]  /*35560*/  HFMA2 R180, -RZ, RZ, 0, 0 ;  /* 0x00000000ffb47431 */ /* 0x000fe200000001ff */
        /* <DEDUP_REMOVED lines=43> */
.L_x_29159:
[----:B------:R-:W-:Y:S05]  /*35820*/  BSYNC.RECONVERGENT B1 ;  /* 0x0000000000017941 */ /* 0x000fea0003800200 */
.L_x_29158:
        /* <DEDUP_REMOVED lines=18> */
.L_x_29165:
        /* <DEDUP_REMOVED lines=13> */
.L_x_29167:
[----:B------:R-:W-:Y:S05]  /*35a20*/  BSYNC.RECONVERGENT B2 ;  /* 0x0000000000027941 */ /* 0x000fea0003800200 */
.L_x_29166:
        /* <DEDUP_REMOVED lines=46> */
.L_x_29164:
[----:B------:R-:W-:Y:S05]  /*35d10*/  BSYNC.RECONVERGENT B1 ;  /* 0x0000000000017941 */ /* 0x000fea0003800200 */
.L_x_29163:
[----:B------:R-:W-:Y:S01]  /*35d20*/  I2FP.F32.U32 R130, R130 ;  /* 0x0000008200827245 */ /* 0x000fe20000201000 */
[----:B------:R-:W-:Y:S01]  /*35d30*/  HADD2.F32 R180, -RZ, R155.H0_H0 ;  /* 0x2000009bffb47230 */ /* 0x000fe20000004100 */
        /* <DEDUP_REMOVED lines=21> */
.L_x_29170:
        /* <DEDUP_REMOVED lines=13> */
.L_x_29172:
[----:B------:R-:W-:Y:S05]  /*35f60*/  BSYNC.RECONVERGENT B2 ;  /* 0x0000000000027941 */ /* 0x000fea0003800200 */
.L_x_29171:
        /* <DEDUP_REMOVED lines=46> */
.L_x_29169:
[----:B------:R-:W-:Y:S05]  /*36250*/  BSYNC.RECONVERGENT B1 ;  /* 0x0000000000017941 */ /* 0x000fea0003800200 */
.L_x_29168:
        /* <DEDUP_REMOVED lines=18> */
.L_x_29175:
        /* <DEDUP_REMOVED lines=15> */
.L_x_29177:
[----:B------:R-:W-:Y:S05]  /*36470*/  BSYNC.RECONVERGENT B2 ;  /* 0x0000000000027941 */ /* 0x000fea0003800200 */
.L_x_29176:
        /* <DEDUP_REMOVED lines=46> */
.L_x_29174:
[----:B------:R-:W-:Y:S05]  /*36760*/  BSYNC.RECONVERGENT B1 ;  /* 0x0000000000017941 */ /* 0x000fea0003800200 */
.L_x_29173:
        /* <DEDUP_REMOVED lines=11> */
.L_x_29097:
        /* <DEDUP_REMOVED lines=16> */
.L_x_29181:
        /* <DEDUP_REMOVED lines=13> */
.L_x_29183:
[----:B------:R-:W-:Y:S05]  /*369f0*/  BSYNC.RECONVERGENT B2 ;  /* 0x0000000000027941 */ /* 0x000fea0003800200 */
.L_x_29182:
        /* <DEDUP_REMOVED lines=44> */
[----:B------:R-:W-:-:S07]  /*36cc0*/  IMAD.MOV.U32 R96, RZ, RZ, R182 ;  /* 0x000000ffff607224 */ /* 0x000fce00078e00b6 */
.L_x_29180:
[----:B------:R-:W-:Y:S05]  /*36cd0*/  BSYNC.RECONVERGENT B1 ;  /* 0x0000000000017941 */ /* 0x000fea0003800200 */
.L_x_29179:
        /* <DEDUP_REMOVED lines=21> */
.L_x_29186:
        /* <DEDUP_REMOVED lines=13> */
.L_x_29188:
[----:B------:R-:W-:Y:S05]  /*36f00*/  BSYNC.RECONVERGENT B2 ;  /* 0x0000000000027941 */ /* 0x000fea0003800200 */
.L_x_29187:
        /* <DEDUP_REMOVED lines=43> */
[----:B------:R-:W-:Y:S01]  /*371c0*/  IMAD.MOV.U32 R139, RZ, RZ, RZ ;  /* 0x000000ffff8b7224 */ /* 0x000fe200078e00ff */
[----:B------:R-:W-:Y:S02]  /*371d0*/  LOP3.LUT R145, R146, R98, R187, 0x96, !PT ;  /* 0x0000006292917212 */ /* 0x000fe400078e96bb */
[----:B------:R-:W-:-:S07]  /*371e0*/  MOV R136, R186 ;  /* 0x000000ba00887202 */ /* 0x000fce0000000f00 */
.L_x_29185:
[----:B------:R-:W-:Y:S05]  /*371f0*/  BSYNC.RECONVERGENT B1 ;  /* 0x0000000000017941 */ /* 0x000fea0003800200 */
.L_x_29184:
        /* <DEDUP_REMOVED lines=19> */
.L_x_29191:
        /* <DEDUP_REMOVED lines=13> */
.L_x_29193:
[----:B------:R-:W-:Y:S05]  /*37400*/  BSYNC.RECONVERGENT B2 ;  /* 0x0000000000027941 */ /* 0x000fea0003800200 */
.L_x_29192:
        /* <DEDUP_REMOVED lines=43> */
[----:B------:R-:W-:Y:S02]  /*376c0*/  MOV R140, R188 ;  /* 0x000000bc008c7202 */ /* 0x000fe40000000f00 */
[----:B------:R-:W-:Y:S02]  /*376d0*/  LOP3.LUT R145, R146, R98, R187, 0x96, !PT ;  /* 0x0000006292917212 */ /* 0x000fe400078e96bb */
[----:B------:R-:W-:-:S07]  /*376e0*/  MOV R136, R186 ;  /* 0x000000ba00887202 */ /* 0x000fce0000000f00 */
.L_x_29190:
[----:B------:R-:W-:Y:S05]  /*376f0*/  BSYNC.RECONVERGENT B1 ;  /* 0x0000000000017941 */ /* 0x000fea0003800200 */
.L_x_29189:
        /* <DEDUP_REMOVED lines=19> */
.L_x_29196:
        /* <DEDUP_REMOVED lines=13> */
.L_x_29198:
[----:B------:R-:W-:Y:S05]  /*37900*/  BSYNC.RECONVERGENT B2 ;  /* 0x0000000000027941 */ /* 0x000fea0003800200 */
.L_x_29197:
        /* <DEDUP_REMOVED lines=46> */
.L_x_29195:
[----:B------:R-:W-:Y:S05]  /*37bf0*/  BSYNC.RECONVERGENT B1 ;  /* 0x0000000000017941 */ /* 0x000fea0003800200 */
.L_x_29194:
        /* <DEDUP_REMOVED lines=19> */
.L_x_29201:
        /* <DEDUP_REMOVED lines=13> */
.L_x_29203:
[----:B------:R-:W-:Y:S05]  /*37e00*/  BSYNC.RECONVERGENT B2 ;  /* 0x0000000000027941 */ /* 0x000fea0003800200 */
.L_x_29202:
        /* <DEDUP_REMOVED lines=46> */
.L_x_29200:
[----:B------:R-:W-:Y:S05]  /*380f0*/  BSYNC.RECONVERGENT B1 ;  /* 0x0000000000017941 */ /* 0x000fea0003800200 */
.L_x_29199:
        /* <DEDUP_REMOVED lines=17> */
.L_x_29206:
        /* <DEDUP_REMOVED lines=13> */
.L_x_29208:
[----:B------:R-:W-:Y:S05]  /*382e0*/  BSYNC.RECONVERGENT B2 ;  /* 0x0000000000027941 */ /* 0x000fea0003800200 */
.L_x_29207:
        /* <DEDUP_REMOVED lines=46> */
.L_x_29205:
[----:B------:R-:W-:Y:S05]  /*385d0*/  BSYNC.RECONVERGENT B1 ;  /* 0x0000000000017941 */ /* 0x000fea0003800200 */
.L_x_29204:
[----:B------:R-:W-:Y:S01]  /*385e0*/  ISETP.NE.AND P4, PT, R182, 0x1, PT ;  /* 0x00000001b600780c */ /* 0x000fe20003f85270 */
[----:B------:R-:W-:Y:S01]  /*385f0*/  BSSY.RECONVERGENT B1, `(.L_x_29209) ;  /* 0x000004c000017945 */ /* 0x000fe20003800200 */
[----:B------:R-:W-:Y:S01]  /*38600*/  I2FP.F32.U32 R139, R139 ;  /* 0x0000008b008b7245 */ /* 0x000fe20000201000 */
[----:B------:R-:W-:Y:S02]  /*38610*/  HFMA2 R185, -RZ, RZ, 0, 1.1920928955078125e-07 ;  /* 0x00000002ffb97431 */ /* 0x000fe400000001ff */
[----:B------:R-:W-:Y:S02]  /*38620*/  HADD2.F32 R130, -RZ, R130.H1_H1 ;  /* 0x30000082ff827230 */ /* 0x000fe40000004100 */
        /* <DEDUP_REMOVED lines=12> */
.L_x_29211:
        /* <DEDUP_REMOVED lines=13> */
.L_x_29213:
[----:B------:R-:W-:Y:S05]  /*387c0*/  BSYNC.RECONVERGENT B2 ;  /* 0x0000000000027941 */ /* 0x000fea0003800200 */
.L_x_29212:
        /* <DEDUP_REMOVED lines=46> */
.L_x_29210:
[----:B------:R-:W-:Y:S05]  /*38ab0*/  BSYNC.RECONVERGENT B1 ;  /* 0x0000000000017941 */ /* 0x000fea0003800200 */
.L_x_29209:
[----:B------:R-:W-:Y:S01]  /*38ac0*/  ISETP.NE.AND P5, PT, R185, 0x1, PT ;  /* 0x00000001b900780c */ /* 0x000fe20003fa5270 */
[----:B------:R-:W-:Y:S01]  /*38ad0*/  BSSY.RECONVERGENT B1, `(.L_x_29214) ;  /* 0x000004c000017945 */ /* 0x000fe20003800200 */
[----:B------:R-:W-:Y:S01]  /*38ae0*/  I2FP.F32.U32 R139, R139 ;  /* 0x0000008b008b7245 */ /* 0x000fe20000201000 */
[----:B------:R-:W-:Y:S02]  /*38af0*/  HFMA2 R142, -RZ, RZ, 0, 1.1920928955078125e-07 ;  /* 0x00000002ff8e7431 */ /* 0x000fe400000001ff */
[----:B------:R-:W-:Y:S02]  /*38b00*/  HADD2.F32 R182, -RZ, R131.H0_H0 ;  /* 0x20000083ffb67230 */ /* 0x000fe40000004100 */
        /* <DEDUP_REMOVED lines=12> */
.L_x_29216:
        /* <DEDUP_REMOVED lines=13> */
.L_x_29218:
[----:B------:R-:W-:Y:S05]  /*38ca0*/  BSYNC.RECONVERGENT B2 ;  /* 0x0000000000027941 */ /* 0x000fea0003800200 */
.L_x_29217:
        /* <DEDUP_REMOVED lines=46> */
.L_x_29215:
[----:B------:R-:W-:Y:S05]  /*38f90*/  BSYNC.RECONVERGENT B1 ;  /* 0x0000000000017941 */ /* 0x000fea0003800200 */
.L_x_29214:
        /* <DEDUP_REMOVED lines=37> */
.L_x_29178:
        /* <DEDUP_REMOVED lines=44> */
.L_x_29219:
[----:B------:R-:W-:Y:S01]  /*394b0*/  IMAD.MOV.U32 R182, RZ, RZ, R136 ;  /* 0x000000ffffb67224 */ /* 0x000fe200078e0088 */
[----:B------:R-:W-:-:S07]  /*394c0*/  IADD3 R0, PT, PT, R0, 0x20, RZ ;  /* 0x0000002000007810 */ /* 0x000fce0007ffe0ff */
.L_x_29096:
[----:B------:R-:W-:Y:S05]  /*394d0*/  BSYNC.RECONVERGENT B0 ;  /* 0x0000000000007941 */ /* 0x000fea0003800200 */
.L_x_29095:
        /* <DEDUP_REMOVED lines=36> */
.L_x_29225:
        /* <DEDUP_REMOVED lines=13> */
.L_x_29227:
[----:B------:R-:W-:Y:S05]  /*397f0*/  BSYNC.RECONVERGENT B2 ;  /* 0x0000000000027941 */ /* 0x000fea0003800200 */
.L_x_29226:
        /* <DEDUP_REMOVED lines=44> */
[----:B------:R-:W-:-:S07]  /*39ac0*/  IMAD.MOV.U32 R100, RZ, RZ, R182 ;  /* 0x000000ffff647224 */ /* 0x000fce00078e00b6 */
.L_x_29224:
[----:B------:R-:W-:Y:S05]  /*39ad0*/  BSYNC.RECONVERGENT B1 ;  /* 0x0000000000017941 */ /* 0x000fea0003800200 */
.L_x_29223:
        /* <DEDUP_REMOVED lines=23> */
.L_x_29230:
        /* <DEDUP_REMOVED lines=13> */
.L_x_29232:
[----:B------:R-:W-:Y:S05]  /*39d20*/  BSYNC.RECONVERGENT B2 ;  /* 0x0000000000027941 */ /* 0x000fea0003800200 */
.L_x_29231:
        /* <DEDUP_REMOVED lines=46> */
.L_x_29229:
[----:B------:R-:W-:Y:S05]  /*3a010*/  BSYNC.RECONVERGENT B1 ;  /* 0x0000000000017941 */ /* 0x000fea0003800200 */
.L_x_29228:
        /* <DEDUP_REMOVED lines=23> */
.L_x_29235:
        /* <DEDUP_REMOVED lines=13> */
.L_x_29237:
[----:B------:R-:W-:Y:S05]  /*3a260*/  BSYNC.RECONVERGENT B2 ;  /* 0x0000000000027941 */ /* 0x000fea0003800200 */
.L_x_29236:
        /* <DEDUP_REMOVED lines=46> */
.L_x_29234:
[----:B------:R-:W-:Y:S05]  /*3a550*/  BSYNC.RECONVERGENT B1 ;  /* 0x0000000000017941 */ /* 0x000fea0003800200 */
.L_x_29233:
        /* <DEDUP_REMOVED lines=20> */
.L_x_29240:
        /* <DEDUP_REMOVED lines=13> */
.L_x_29242:
[----:B------:R-:W-:Y:S05]  /*3a770*/  BSYNC.RECONVERGENT B2 ;  /* 0x0000000000027941 */ /* 0x000fea0003800200 */
.L_x_29241:
        /* <DEDUP_REMOVED lines=46> */
.L_x_29239:
[----:B------:R-:W-:Y:S05]  /*3aa60*/  BSYNC.RECONVERGENT B1 ;  /* 0x0000000000017941 */ /* 0x000fea0003800200 */
.L_x_29238:
        /* <DEDUP_REMOVED lines=23> */
.L_x_29245:
        /* <DEDUP_REMOVED lines=13> */
.L_x_29247:
[----:B------:R-:W-:Y:S05]  /*3acb0*/  BSYNC.RECONVERGENT B2 ;  /* 0x0000000000027941 */ /* 0x000fea0003800200 */
.L_x_29246:
        /* <DEDUP_REMOVED lines=46> */
.L_x_29244:
[----:B------:R-:W-:Y:S05]  /*3afa0*/  BSYNC.RECONVERGENT B1 ;  /* 0x0000000000017941 */ /* 0x000fea0003800200 */
.L_x_29243:
        /* <DEDUP_REMOVED lines=20> */
.L_x_29250:
        /* <DEDUP_REMOVED lines=13> */
.L_x_29252:
[----:B------:R-:W-:Y:S05]  /*3b1c0*/  BSYNC.RECONVERGENT B2 ;  /* 0x0000000000027941 */ /* 0x000fea0003800200 */
.L_x_29251:
        /* <DEDUP_REMOVED lines=46> */
.L_x_29249:
[----:B------:R-:W-:Y:S05]  /*3b4b0*/  BSYNC.RECONVERGENT B1 ;  /* 0x0000000000017941 */ /* 0x000fea0003800200 */
.L_x_29248:
        /* <DEDUP_REMOVED lines=23> */
.L_x_29255:
        /* <DEDUP_REMOVED lines=13> */
.L_x_29257:
[----:B------:R-:W-:Y:S05]  /*3b700*/  BSYNC.RECONVERGENT B2 ;  /* 0x0000000000027941 */ /* 0x000fea0003800200 */
.L_x_29256:
        /* <DEDUP_REMOVED lines=46> */
.L_x_29254:
[----:B------:R-:W-:Y:S05]  /*3b9f0*/  BSYNC.RECONVERGENT B1 ;  /* 0x0000000000017941 */ /* 0x000fea0003800200 */
.L_x_29253:
        /* <DEDUP_REMOVED lines=20> */
.L_x_29260:
        /* <DEDUP_REMOVED lines=13> */
.L_x_29262:
[----:B------:R-:W-:Y:S05]  /*3bc10*/  BSYNC.RECONVERGENT B2 ;  /* 0x0000000000027941 */ /* 0x000fea0003800200 */
.L_x_29261:
        /* <DEDUP_REMOVED lines=46> */
.L_x_29259:
[----:B------:R-:W-:Y:S05]  /*3bf00*/  BSYNC.RECONVERGENT B1 ;  /* 0x0000000000017941 */ /* 0x000fea0003800200 */
.L_x_29258:
        /* <DEDUP_REMOVED lines=23> */
.L_x_29265:
        /* <DEDUP_REMOVED lines=13> */
.L_x_29267:
[----:B------:R-:W-:Y:S05]  /*3c150*/  BSYNC.RECONVERGENT B2 ;  /* 0x0000000000027941 */ /* 0x000fea0003800200 */
.L_x_29266:
        /* <DEDUP_REMOVED lines=46> */
.L_x_29264:
[----:B------:R-:W-:Y:S05]  /*3c440*/  BSYNC.RECONVERGENT B1 ;  /* 0x0000000000017941 */ /* 0x000fea0003800200 */
.L_x_29263:
        /* <DEDUP_REMOVED lines=18> */
.L_x_29270:
        /* <DEDUP_REMOVED lines=13> */
.L_x_29272:
[----:B------:R-:W-:Y:S05]  /*3c640*/  BSYNC.RECONVERGENT B2 ;  /* 0x0000000000027941 */ /* 0x000fea0003800200 */
.L_x_29271:
        /* <DEDUP_REMOVED lines=46> */
.L_x_29269:
[----:B------:R-:W-:Y:S05]  /*3c930*/  BSYNC.RECONVERGENT B1 ;  /* 0x0000000000017941 */ /* 0x000fea0003800200 */
.L_x_29268:
        /* <DEDUP_REMOVED lines=23> */
.L_x_29275:
        /* <DEDUP_REMOVED lines=13> */
.L_x_29277:
[----:B------:R-:W-:Y:S05]  /*3cb80*/  BSYNC.RECONVERGENT B2 ;  /* 0x0000000000027941 */ /* 0x000fea0003800200 */
.L_x_29276:
        /* <DEDUP_REMOVED lines=46> */
.L_x_29274:
[----:B------:R-:W-:Y:S05]  /*3ce70*/  BSYNC.RECONVERGENT B1 ;  /* 0x0000000000017941 */ /* 0x000fea0003800200 */
.L_x_29273:
        /* <DEDUP_REMOVED lines=18> */
.L_x_29280:
        /* <DEDUP_REMOVED lines=13> */
.L_x_29282:
[----:B------:R-:W-:Y:S05]  /*3d070*/  BSYNC.RECONVERGENT B2 ;  /* 0x0000000000027941 */ /* 0x000fea0003800200 */
.L_x_29281:
        /* <DEDUP_REMOVED lines=46> */
.L_x_29279:
[----:B------:R-:W-:Y:S05]  /*3d360*/  BSYNC.RECONVERGENT B1 ;  /* 0x0000000000017941 */ /* 0x000fea0003800200 */
.L_x_29278:
        /* <DEDUP_REMOVED lines=23> */
.L_x_29285:
        /* <DEDUP_REMOVED lines=13> */
.L_x_29287:
[----:B------:R-:W-:Y:S05]  /*3d5b0*/  BSYNC.RECONVERGENT B2 ;  /* 0x0000000000027941 */ /* 0x000fea0003800200 */
.L_x_29286:
        /* <DEDUP_REMOVED lines=46> */
.L_x_29284:
[----:B------:R-:W-:Y:S05]  /*3d8a0*/  BSYNC.RECONVERGENT B1 ;  /* 0x0000000000017941 */ /* 0x000fea0003800200 */
.L_x_29283:
        /* <DEDUP_REMOVED lines=18> */
.L_x_29290:
        /* <DEDUP_REMOVED lines=13> */
.L_x_29292:
[----:B------:R-:W-:Y:S05]  /*3daa0*/  BSYNC.RECONVERGENT B2 ;  /* 0x0000000000027941 */ /* 0x000fea0003800200 */
.L_x_29291:
        /* <DEDUP_REMOVED lines=46> */
.L_x_29289:
[----:B------:R-:W-:Y:S05]  /*3dd90*/  BSYNC.RECONVERGENT B1 ;  /* 0x0000000000017941 */ /* 0x000fea0003800200 */
.L_x_29288:
        /* <DEDUP_REMOVED lines=23> */
.L_x_29295:
        /* <DEDUP_REMOVED lines=13> */
.L_x_29297:
[----:B------:R-:W-:Y:S05]  /*3dfe0*/  BSYNC.RECONVERGENT B2 ;  /* 0x0000000000027941 */ /* 0x000fea0003800200 */
.L_x_29296:
        /* <DEDUP_REMOVED lines=46> */
.L_x_29294:
[----:B------:R-:W-:Y:S05]  /*3e2d0*/  BSYNC.RECONVERGENT B1 ;  /* 0x0000000000017941 */ /* 0x000fea0003800200 */
.L_x_29293:
        /* <DEDUP_REMOVED lines=18> */
.L_x_29300:
        /* <DEDUP_REMOVED lines=15> */
.L_x_29302:
[----:B------:R-:W-:Y:S05]  /*3e4f0*/  BSYNC.RECONVERGENT B2 ;  /* 0x0000000000027941 */ /* 0x000fea0003800200 */
.L_x_29301:
        /* <DEDUP_REMOVED lines=46> */
.L_x_29299:
[----:B------:R-:W-:Y:S05]  /*3e7e0*/  BSYNC.RECONVERGENT B1 ;  /* 0x0000000000017941 */ /* 0x000fea0003800200 */
.L_x_29298:
        /* <DEDUP_REMOVED lines=11> */
.L_x_29222:
[----:B------:R-:W-:Y:S01]  /*3e8a0*/  ISETP.NE.AND P2, PT, R142, 0x1, PT ;  /* 0x000000018e00780c */ /* 0x000fe20003f45270 */
[----:B------:R-:W-:Y:S01]  /*3e8b0*/  BSSY.RECONVERGENT B1, `(.L_x_29304) ;  /* 0x000004a000017945 */ /* 0x000fe20003800200 */
[----:B01----:R-:W-:Y:S02]  /*3e8c0*/  HFMA2 R138, -RZ, RZ, 0, 1.1920928955078125e-07 ;  /* 0x00000002ff8a7431 */ /* 0x003fe400000001ff */
        /* <DEDUP_REMOVED lines=13> */
.L_x_29306:
        /* <DEDUP_REMOVED lines=13> */
.L_x_29308:
[----:B------:R-:W-:Y:S05]  /*3ea70*/  BSYNC.RECONVERGENT B2 ;  /* 0x0000000000027941 */ /* 0x000fea0003800200 */
.L_x_29307:
        /* <DEDUP_REMOVED lines=45> */
.L_x_29305:
[----:B------:R-:W-:Y:S05]  /*3ed50*/  BSYNC.RECONVERGENT B1 ;  /* 0x0000000000017941 */ /* 0x000fea0003800200 */
.L_x_29304:
        /* <DEDUP_REMOVED lines=21> */
.L_x_29311:
        /* <DEDUP_REMOVED lines=13> */
.L_x_29313:
[----:B------:R-:W-:Y:S05]  /*3ef80*/  BSYNC.RECONVERGENT B2 ;  /* 0x0000000000027941 */ /* 0x000fea0003800200 */
.L_x_29312:
        /* <DEDUP_REMOVED lines=46> */
.L_x_29310:
[----:B------:R-:W-:Y:S05]  /*3f270*/  BSYNC.RECONVERGENT B1 ;  /* 0x0000000000017941 */ /* 0x000fea0003800200 */
.L_x_29309:
        /* <DEDUP_REMOVED lines=19> */
.L_x_29316:
        /* <DEDUP_REMOVED lines=13> */
.L_x_29318:
[----:B------:R-:W-:Y:S05]  /*3f480*/  BSYNC.RECONVERGENT B2 ;  /* 0x0000000000027941 */ /* 0x000fea0003800200 */
.L_x_29317:
        /* <DEDUP_REMOVED lines=46> */
.L_x_29315:
[----:B------:R-:W-:Y:S05]  /*3f770*/  BSYNC.RECONVERGENT B1 ;  /* 0x0000000000017941 */ /* 0x000fea0003800200 */
.L_x_29314:
        /* <DEDUP_REMOVED lines=19> */
.L_x_29321:
        /* <DEDUP_REMOVED lines=13> */
.L_x_29323:
[----:B------:R-:W-:Y:S05]  /*3f980*/  BSYNC.RECONVERGENT B2 ;  /* 0x0000000000027941 */ /* 0x000fea0003800200 */
.L_x_29322:
        /* <DEDUP_REMOVED lines=46> */
.L_x_29320:
[----:B------:R-:W-:Y:S05]  /*3fc70*/  BSYNC.RECONVERGENT B1 ;  /* 0x0000000000017941 */ /* 0x000fea0003800200 */
.L_x_29319:
        /* <DEDUP_REMOVED lines=19> */
.L_x_29326:
        /* <DEDUP_REMOVED lines=13> */
.L_x_29328:
[----:B------:R-:W-:Y:S05]  /*3fe80*/  BSYNC.RECONVERGENT B2 ;  /* 0x0000000000027941 */ /* 0x000fea0003800200 */
.L_x_29327:
        /* <DEDUP_REMOVED lines=46> */
.L_x_29325:
[----:B------:R-:W-:Y:S05]  /*40170*/  BSYNC.RECONVERGENT B1 ;  /* 0x0000000000017941 */ /* 0x000fea0003800200 */
.L_x_29324:
        /* <DEDUP_REMOVED lines=17> */
.L_x_29331:
        /* <DEDUP_REMOVED lines=13> */
.L_x_29333:
[----:B------:R-:W-:Y:S05]  /*40360*/  BSYNC.RECONVERGENT B2 ;  /* 0x0000000000027941 */ /* 0x000fea0003800200 */
.L_x_29332:
        /* <DEDUP_REMOVED lines=46> */
.L_x_29330:
[----:B------:R-:W-:Y:S05]  /*40650*/  BSYNC.RECONVERGENT B1 ;  /* 0x0000000000017941 */ /* 0x000fea0003800200 */
.L_x_29329:
        /* <DEDUP_REMOVED lines=17> */
.L_x_29336:
        /* <DEDUP_REMOVED lines=13> */
.L_x_29338:
[----:B------:R-:W-:Y:S05]  /*40840*/  BSYNC.RECONVERGENT B2 ;  /* 0x0000000000027941 */ /* 0x000fea0003800200 */
.L_x_29337:
        /* <DEDUP_REMOVED lines=46> */
.L_x_29335:
[----:B------:R-:W-:Y:S05]  /*40b30*/  BSYNC.RECONVERGENT B1 ;  /* 0x0000000000017941 */ /* 0x000fea0003800200 */
.L_x_29334:
        /* <DEDUP_REMOVED lines=17> */
.L_x_29341:
        /* <DEDUP_REMOVED lines=13> */
.L_x_29343:
[----:B------:R-:W-:Y:S05]  /*40d20*/  BSYNC.RECONVERGENT B2 ;  /* 0x0000000000027941 */ /* 0x000fea0003800200 */
.L_x_29342:
        /* <DEDUP_REMOVED lines=46> */
.L_x_29340:
[----:B------:R-:W-:Y:S05]  /*41010*/  BSYNC.RECONVERGENT B1 ;  /* 0x0000000000017941 */ /* 0x000fea0003800200 */
.L_x_29339:
        /* <DEDUP_REMOVED lines=37> */
.L_x_29303:
        /* <DEDUP_REMOVED lines=21> */
[----:B------:R2:W-:Y:S02]  /*413c0*/  STG.E.128 desc[UR6][R138.64+0x10], R132 ;  /* 0x000010848a007986 */ /* 0x0005e4000c101d06 */
[----:B------:R-:W-:Y:S02]  /*413d0*/  IMAD.MOV.U32 R182, RZ, RZ, R136 ;  /* 0x000000ffffb67224 */ /* 0x000fe400078e0088 */
        /* <DEDUP_REMOVED lines=22> */
.L_x_29221:
[----:B------:R-:W-:Y:S05]  /*41540*/  BSYNC.RECONVERGENT B0 ;  /* 0x0000000000007941 */ /* 0x000fea0003800200 */
.L_x_29220:
[----:B------:R-:W-:Y:S01]  /*41550*/  FADD.FTZ R0, RZ, R72 ;  /* 0x00000048ff007221 */ /* 0x000fe20000010000 */
[C---:B------:R-:W-:Y:S01]  /*41560*/  ISETP.GE.U32.AND P5, PT, R170.reuse, 0x20, PT ;  /* 0x00000020aa00780c */ /* 0x040fe20003fa6070 */
[----:B0-2---:R-:W0:Y:S01]  /*41570*/  S2R R188, SR_TID.X ;  /* 0x0000000000bc7919 */ /* 0x005e220000002100 */
[C---:B------:R-:W-:Y:S01]  /*41580*/  ISETP.GT.U32.AND P4, PT, R170.reuse, 0x3f, PT ;  /* 0x0000003faa00780c */ /* 0x040fe20003f84070 */
[----:B-1-3--:R-:W-:Y:S01]  /*41590*/  FADD.FTZ R137, R73, R0 ;  /* 0x0000000049897221 */ /* 0x00afe20000010000 */
        /* <DEDUP_REMOVED lines=230> */
.L_x_29373:
        /* <DEDUP_REMOVED lines=11> */
[----:B0-----:R-:W0:Y:S01]  /*424b0*/  @!P1 LDC.64 R186, c[0x0][0x3c8] ;  /* 0x0000f200ffba9b82 */ /* 0x001e220000000a00 */
[----:B-1----:R-:W-:-:S05]  /*424c0*/  @!P1 IMAD.WIDE R138, R169, 0x4, R138 ;  /* 0x00000004a98a9825 */ /* 0x002fca00078e028a */
[----:B------:R1:W-:Y:S01]  /*424d0*/  @!P1 STG.E desc[UR6][R138.64], R136 ;  /* 0x000000888a009986 */ /* 0x0003e2000c101906 */
[----:B0-----:R-:W-:-:S05]  /*424e0*/  @!P1 IMAD.WIDE R186, R169, 0x4, R186 ;  /* 0x00000004a9ba9825 */ /* 0x001fca00078e02ba */
        /* <DEDUP_REMOVED lines=50> */
.L_x_29346:
[----:B------:R-:W-:Y:S05]  /*42810*/  BSYNC.RECONVERGENT B0 ;  /* 0x0000000000007941 */ /* 0x000fea0003800200 */
.L_x_29345:
[----:B------:R-:W-:Y:S01]  /*42820*/  LOP3.LUT P0, RZ, R183, 0x800, RZ, 0xc0, !PT ;  /* 0x00000800b7ff7812 */ /* 0x000fe2000780c0ff */
[----:B------:R-:W-:-:S12]  /*42830*/  BSSY.RECONVERGENT B0, `(.L_x_29347) ;  /* 0x0000032000007945 */ /* 0x000fd80003800200 */
[----:B------:R-:W-:Y:S05]  /*42840*/  @!P0 BRA `(.L_x_29348) ;  /* 0x0000000000c08947 */ /* 0x000fea0003800000 */
[--C-:B01----:R-:W-:Y:S01]  /*42850*/  FADD.FTZ R186, R108, -R0.reuse ;  /* 0x800000006cba7221 */ /* 0x103fe20000010000 */
        /* <DEDUP_REMOVED lines=47> */
.L_x_29348:
[----:B------:R-:W-:Y:S05]  /*42b50*/  BSYNC.RECONVERGENT B0 ;  /* 0x0000000000007941 */ /* 0x000fea0003800200 */
.L_x_29347:
[----:B------:R-:W-:Y:S01]  /*42b60*/  LOP3.LUT P0, RZ, R183, 0x400, RZ, 0xc0, !PT ;  /* 0x00000400b7ff7812 */ /* 0x000fe2000780c0ff */
[----:B------:R-:W-:-:S12]  /*42b70*/  BSSY.RECONVERGENT B0, `(.L_x_29349) ;  /* 0x0000032000007945 */ /* 0x000fd80003800200 */
[----:B------:R-:W-:Y:S05]  /*42b80*/  @!P0 BRA `(.L_x_29350) ;  /* 0x0000000000c08947 */ /* 0x000fea0003800000 */
[--C-:B012---:R-:W-:Y:S01]  /*42b90*/  FADD.FTZ R186, R112, -R0.reuse ;  /* 0x8000000070ba7221 */ /* 0x107fe20000010000 */
        /* <DEDUP_REMOVED lines=47> */
.L_x_29350:
[----:B------:R-:W-:Y:S05]  /*42e90*/  BSYNC.RECONVERGENT B0 ;  /* 0x0000000000007941 */ /* 0x000fea0003800200 */
.L_x_29349:
[----:B------:R-:W-:Y:S01]  /*42ea0*/  LOP3.LUT P0, RZ, R183, 0x200, RZ, 0xc0, !PT ;  /* 0x00000200b7ff7812 */ /* 0x000fe2000780c0ff */
[----:B------:R-:W-:-:S12]  /*42eb0*/  BSSY.RECONVERGENT B0, `(.L_x_29351) ;  /* 0x0000032000007945 */ /* 0x000fd80003800200 */
[----:B------:R-:W-:Y:S05]  /*42ec0*/  @!P0 BRA `(.L_x_29352) ;  /* 0x0000000000c08947 */ /* 0x000fea0003800000 */
[--C-:B0123--:R-:W-:Y:S01]  /*42ed0*/  FADD.FTZ R186, R116, -R0.reuse ;  /* 0x8000000074ba7221 */ /* 0x10ffe20000010000 */
        /* <DEDUP_REMOVED lines=47> */
.L_x_29352:
[----:B------:R-:W-:Y:S05]  /*431d0*/  BSYNC.RECONVERGENT B0 ;  /* 0x0000000000007941 */ /* 0x000fea0003800200 */
.L_x_29351:
        /* <DEDUP_REMOVED lines=51> */
.L_x_29354:
[----:B------:R-:W-:Y:S05]  /*43510*/  BSYNC.RECONVERGENT B0 ;  /* 0x0000000000007941 */ /* 0x000fea0003800200 */
.L_x_29353:
        /* <DEDUP_REMOVED lines=51> */
.L_x_29356:
[----:B------:R-:W-:Y:S05]  /*43850*/  BSYNC.RECONVERGENT B0 ;  /* 0x0000000000007941 */ /* 0x000fea0003800200 */
.L_x_29355:
        /* <DEDUP_REMOVED lines=51> */
.L_x_29358:
[----:B------:R-:W-:Y:S05]  /*43b90*/  BSYNC.RECONVERGENT B0 ;  /* 0x0000000000007941 */ /* 0x000fea0003800200 */
.L_x_29357:
        /* <DEDUP_REMOVED lines=19> */
[----:B------:R-:W-:Y:S01]  /*43cd0*/  FMUL.FTZ R198, R185, R0 ;  /* 0x00000000b9c67220 */ /* 0x000fe20000410000 */
[----:B------:R-:W-:Y:S02]  /*43ce0*/  HADD2.F32 R193, -RZ, R58.H0_H0 ;  /* 0x2000003affc17230 */ /* 0x000fe40000004100 */
[----:B------:R-:W-:Y:S01]  /*43cf0*/  FFMA.FTZ R0, R138, R139, R187 ;  /* 0x0000008b8a007223 */ /* 0x000fe200000100bb */
[----:B------:R-:W-:-:S02]  /*43d00*/  HADD2.F32 R195, -RZ, R62.H0_H0 ;  /* 0x2000003effc37230 */ /* 0x000fc40000004100 */
[C---:B------:R-:W-:Y:S01]  /*43d10*/  FMUL.FTZ R186, R185.reuse, R186 ;  /* 0x000000bab9ba7220 */ /* 0x040fe20000410000 */
[C---:B------:R-:W-:Y:S01]  /*43d20*/  FMUL.FTZ R190, R185.reuse, R190 ;  /* 0x000000beb9be7220 */ /* 0x040fe20000410000 */
[C---:B------:R-:W-:Y:S01]  /*43d30*/  FMUL.FTZ R194, R185.reuse, R194 ;  /* 0x000000c2b9c27220 */ /* 0x040fe20000410000 */
[----:B------:R-:W-:Y:S01]  /*43d40*/  FMUL.FTZ R196, R185, R196 ;  /* 0x000000c4b9c47220 */ /* 0x000fe20000410000 */
        /* <DEDUP_REMOVED lines=23> */
.L_x_29360:
[----:B------:R-:W-:Y:S05]  /*43ec0*/  BSYNC.RECONVERGENT B0 ;  /* 0x0000000000007941 */ /* 0x000fea0003800200 */
.L_x_29359:
[----:B01234-:R-:W0:Y:S02]  /*43ed0*/  LDC.64 R136, c[0x0][0x380] ;  /* 0x0000e000ff887b82 */ /* 0x01fe240000000a00 */
[----:B0-----:R-:W-:-:S04]  /*43ee0*/  LEA R169, R136, R169, 0x2 ;  /* 0x000000a988a97211 */ /* 0x001fc800078e10ff */
[----:B------:R-:W-:-:S13]  /*43ef0*/  ISETP.GE.AND P0, PT, R169, R137, PT ;  /* 0x00000089a900720c */ /* 0x000fda0003f06270 */
[----:B------:R-:W-:Y:S05]  /*43f00*/  @!P0 BRA `(.L_x_29361) ;  /* 0xfffffbd000788947 */ /* 0x000fea000383ffff */
[----:B------:R-:W-:Y:S05]  /*43f10*/  EXIT ;  /* 0x000000000000794d */ /* 0x000fea0003800000 */
.L_x_29344:
        /* <DEDUP_REMOVED lines=8> */
.L_x_29363:
[----:B------:R-:W-:Y:S05]  /*43fa0*/  BSYNC B0 ;  /* 0x0000000000007941 */ /* 0x000fea0003800000 */
.L_x_29362:
        /* <DEDUP_REMOVED lines=9> */
.L_x_29364:
[----:B------:R-:W-:Y:S01]  /*44040*/  HFMA2 R191, -RZ, RZ, 0, 2.384185791015625e-07 ;  /* 0x00000004ffbf7431 */ /* 0x000fe200000001ff */
[----:B------:R-:W-:-:S05]  /*44050*/  MOV R137, R190 ;  /* 0x000000be00897202 */ /* 0x000fca0000000f00 */
[----:B------:R-:W-:-:S04]  /*44060*/  FADD.FTZ R185, R138, R137 ;  /* 0x000000898ab97221 */ /* 0x000fc80000010000 */
[----:B------:R-:W-:-:S07]  /*44070*/  IMAD.MOV.U32 R192, RZ, RZ, R185 ;  /* 0x000000ffffc07224 */ /* 0x000fce00078e00b9 */
[----:B------:R-:W-:Y:S05]  /*44080*/  WARPSYNC.COLLECTIVE R189, `(.L_x_29365) ;  /* 0x00000000bd087348 */ /* 0x000fea0003c00000 */
[----:B------:R0:W1:Y:S02]  /*44090*/  SHFL.BFLY P6, R190, R192, R191, R194 ;  /* 0x0c0000bfc0be7389 */ /* 0x00006400000c00c2 */
[----:B01----:R-:W-:Y:S05]  /*440a0*/  ENDCOLLECTIVE ;  /* 0x000000000000791b */ /* 0x003fea0003800000 */
.L_x_29365:
[----:B------:R-:W-:Y:S02]  /*440b0*/  IMAD.MOV.U32 R191, RZ, RZ, 0x8 ;  /* 0x00000008ffbf7424 */ /* 0x000fe400078e00ff */
[----:B------:R-:W-:-:S04]  /*440c0*/  IMAD.MOV.U32 R0, RZ, RZ, R190 ;  /* 0x000000ffff007224 */ /* 0x000fc800078e00be */
[----:B------:R-:W-:-:S05]  /*440d0*/  FADD.FTZ R186, R185, R0 ;  /* 0x00000000b9ba7221 */ /* 0x000fca0000010000 */
[----:B------:R-:W-:-:S07]  /*440e0*/  MOV R192, R186 ;  /* 0x000000ba00c07202 */ /* 0x000fce0000000f00 */
[----:B------:R-:W-:Y:S05]  /*440f0*/  WARPSYNC.COLLECTIVE R189, `(.L_x_29366) ;  /* 0x00000000bd087348 */ /* 0x000fea0003c00000 */
[----:B------:R0:W1:Y:S02]  /*44100*/  SHFL.BFLY P6, R190, R192, R191, R194 ;  /* 0x0c0000bfc0be7389 */ /* 0x00006400000c00c2 */
[----:B01----:R-:W-:Y:S05]  /*44110*/  ENDCOLLECTIVE ;  /* 0x000000000000791b */ /* 0x003fea0003800000 */
.L_x_29366:
        /* <DEDUP_REMOVED lines=8> */
.L_x_29367:
        /* <DEDUP_REMOVED lines=139> */
.L_x_29368:
[----:B------:R-:W-:Y:S01]  /*44a50*/  HFMA2 R191, -RZ, RZ, 0, 1.1920928955078125e-07 ;  /* 0x00000002ffbf7431 */ /* 0x000fe200000001ff */
[----:B------:R-:W-:-:S05]  /*44a60*/  MOV R139, R190 ;  /* 0x000000be008b7202 */ /* 0x000fca0000000f00 */
[----:B------:R-:W-:-:S04]  /*44a70*/  FADD.FTZ R139, R0, R139 ;  /* 0x0000008b008b7221 */ /* 0x000fc80000010000 */
[----:B------:R-:W-:-:S07]  /*44a80*/  IMAD.MOV.U32 R192, RZ, RZ, R139 ;  /* 0x000000ffffc07224 */ /* 0x000fce00078e008b */
[----:B------:R-:W-:Y:S05]  /*44a90*/  WARPSYNC.COLLECTIVE R189, `(.L_x_29369) ;  /* 0x00000000bd087348 */ /* 0x000fea0003c00000 */
[----:B------:R0:W1:Y:S02]  /*44aa0*/  SHFL.BFLY P6, R190, R192, R191, R194 ;  /* 0x0c0000bfc0be7389 */ /* 0x00006400000c00c2 */
[----:B01----:R-:W-:Y:S05]  /*44ab0*/  ENDCOLLECTIVE ;  /* 0x000000000000791b */ /* 0x003fea0003800000 */
.L_x_29369:
[----:B------:R-:W-:Y:S02]  /*44ac0*/  IMAD.MOV.U32 R191, RZ, RZ, 0x4 ;  /* 0x00000004ffbf7424 */ /* 0x000fe400078e00ff */
[----:B------:R-:W-:-:S04]  /*44ad0*/  IMAD.MOV.U32 R138, RZ, RZ, R190 ;  /* 0x000000ffff8a7224 */ /* 0x000fc800078e00be */
[----:B------:R-:W-:-:S05]  /*44ae0*/  FADD.FTZ R138, R139, R138 ;  /* 0x0000008a8b8a7221 */ /* 0x000fca0000010000 */
[----:B------:R-:W-:-:S07]  /*44af0*/  MOV R192, R138 ;  /* 0x0000008a00c07202 */ /* 0x000fce0000000f00 */
[----:B------:R-:W-:Y:S05]  /*44b00*/  WARPSYNC.COLLECTIVE R189, `(.L_x_29370) ;  /* 0x00000000bd087348 */ /* 0x000fea0003c00000 */
[----:B------:R0:W1:Y:S02]  /*44b10*/  SHFL.BFLY P6, R190, R192, R191, R194 ;  /* 0x0c0000bfc0be7389 */ /* 0x00006400000c00c2 */
[----:B01----:R-:W-:Y:S05]  /*44b20*/  ENDCOLLECTIVE ;  /* 0x000000000000791b */ /* 0x003fea0003800000 */
.L_x_29370:
[----:B------:R-:W-:Y:S01]  /*44b30*/  HFMA2 R191, -RZ, RZ, 0, 4.76837158203125e-07 ;  /* 0x00000008ffbf7431 */ /* 0x000fe200000001ff */
[----:B------:R-:W-:-:S05]  /*44b40*/  MOV R185, R190 ;  /* 0x000000be00b97202 */ /* 0x000fca0000000f00 */
[----:B------:R-:W-:-:S04]  /*44b50*/  FADD.FTZ R185, R138, R185 ;  /* 0x000000b98ab97221 */ /* 0x000fc80000010000 */
[----:B------:R-:W-:-:S07]  /*44b60*/  IMAD.MOV.U32 R192, RZ, RZ, R185 ;  /* 0x000000ffffc07224 */ /* 0x000fce00078e00b9 */
[----:B------:R-:W-:Y:S05]  /*44b70*/  WARPSYNC.COLLECTIVE R189, `(.L_x_29371) ;  /* 0x00000000bd087348 */ /* 0x000fea0003c00000 */
[----:B------:R0:W1:Y:S02]  /*44b80*/  SHFL.BFLY P6, R190, R192, R191, R194 ;  /* 0x0c0000bfc0be7389 */ /* 0x00006400000c00c2 */
[----:B01----:R-:W-:Y:S05]  /*44b90*/  ENDCOLLECTIVE ;  /* 0x000000000000791b */ /* 0x003fea0003800000 */
.L_x_29371:
[----:B------:R-:W-:Y:S02]  /*44ba0*/  IMAD.MOV.U32 R191, RZ, RZ, 0x10 ;  /* 0x00000010ffbf7424 */ /* 0x000fe400078e00ff */
[----:B------:R-:W-:-:S04]  /*44bb0*/  IMAD.MOV.U32 R186, RZ, RZ, R190 ;  /* 0x000000ffffba7224 */ /* 0x000fc800078e00be */
[----:B------:R-:W-:-:S05]  /*44bc0*/  FADD.FTZ R186, R185, R186 ;  /* 0x000000bab9ba7221 */ /* 0x000fca0000010000 */
[----:B------:R-:W-:-:S07]  /*44bd0*/  MOV R192, R186 ;  /* 0x000000ba00c07202 */ /* 0x000fce0000000f00 */
[----:B------:R-:W-:Y:S05]  /*44be0*/  WARPSYNC.COLLECTIVE R189, `(.L_x_29372) ;  /* 0x00000000bd087348 */ /* 0x000fea0003c00000 */
[----:B------:R0:W1:Y:S02]  /*44bf0*/  SHFL.BFLY P6, R190, R192, R191, R194 ;  /* 0x0c0000bfc0be7389 */ /* 0x00006400000c00c2 */
[----:B01----:R-:W-:Y:S05]  /*44c00*/  ENDCOLLECTIVE ;  /* 0x000000000000791b */ /* 0x003fea0003800000 */
.L_x_29372:
[----:B------:R-:W-:Y:S01]  /*44c10*/  MOV R187, R190 ;  /* 0x000000be00bb7202 */ /* 0x000fe20000000f00 */
[----:B------:R-:W-:Y:S06]  /*44c20*/  BRA `(.L_x_29373) ;  /* 0xffffffd400f47947 */ /* 0x000fec000383ffff */
.L_x_29374:
        /* <DEDUP_REMOVED lines=13> */
.L_x_43906:


//--------------------- .text._ZN10layer_norm31ln_parallel_residual_fwd_kernelINS_13Kernel_traitsI6__halfS2_fS2_fjLj2048ELj1ELj4ELj1ELj16ENS_18Kernel_traits_baseILj2048ES2_S2_fS2_fjLj128EEEEELb1ELb1ELb1EEEvNS_9FwdParamsE --------------------------
	.section	.text._ZN10layer_norm31ln_parallel_residual_fwd_kernelINS_13Kernel_traitsI6__halfS2_fS2_fjLj2048ELj1ELj4ELj1ELj16ENS_18Kernel_traits_baseILj2048ES2_S2_fS2_fjLj128EEEEELb1ELb1ELb1EEEvNS_9FwdParamsE,"ax",@progbits
	.align	128
        .global         _ZN10layer_norm31ln_parallel_residual_fwd_kernelINS_13Kernel_traitsI6__halfS2_fS2_fjLj2048ELj1ELj4ELj1ELj16ENS_18Kernel_traits_baseILj2048ES2_S2_fS2_fjLj128EEEEELb1ELb1ELb1EEEvNS_9FwdParamsE
        .type           _ZN10layer_norm31ln_parallel_residual_fwd_kernelINS_13Kernel_traitsI6__halfS2_fS2_fjLj2048ELj1ELj4ELj1ELj16ENS_18Kernel_traits_baseILj2048ES2_S2_fS2_fjLj128EEEEELb1ELb1ELb1EEEvNS_9FwdParamsE,@function
        .size           _ZN10layer_norm31ln_parallel_residual_fwd_kernelINS_13Kernel_traitsI6__halfS2_fS2_fjLj2048ELj1ELj4ELj1ELj16ENS_18Kernel_traits_baseILj2048ES2_S2_fS2_fjLj128EEEEELb1ELb1ELb1EEEvNS_9FwdParamsE,(.L_x_43907 - _ZN10layer_norm31ln_parallel_residual_fwd_kernelINS_13Kernel_traitsI6__halfS2_fS2_fjLj2048ELj1ELj4ELj1ELj16ENS_18Kernel_traits_baseILj2048ES2_S2_fS2_fjLj128EEEEELb1ELb1ELb1EEEvNS_9FwdParamsE)
        .other          _ZN10layer_norm31ln_parallel_residual_fwd_kernelINS_13Kernel_traitsI6__halfS2_fS2_fjLj2048ELj1ELj4ELj1ELj16ENS_18Kernel_traits_baseILj2048ES2_S2_fS2_fjLj128EEEEELb1ELb1ELb1EEEvNS_9FwdParamsE,@"STO_CUDA_ENTRY STV_DEFAULT"
_ZN10layer_norm31ln_parallel_residual_fwd_kernelINS_13Kernel_traitsI6__halfS2_fS2_fjLj2048ELj1ELj4ELj1ELj16ENS_18Kernel_traits_baseILj2048ES2_S2_fS2_fjLj128EEEEELb1ELb1ELb1EEEvNS_9FwdParamsE:
.text._ZN10layer_norm31ln_parallel_residual_fwd_kernelINS_13Kernel_traitsI6__halfS2_fS2_fjLj2048ELj1ELj4ELj1ELj16ENS_18Kernel_traits_baseILj2048ES2_S2_fS2_fjLj128EEEEELb1ELb1ELb1EEEvNS_9FwdParamsE:
        /* <DEDUP_REMOVED lines=17> */
[----:B-----5:R-:W-:Y:S01]  /*0110*/  UISETP.NE.U32.AND UP0, UPT, UR8, URZ, UPT ;  /* 0x000000ff0800728c */ /* 0x020fe2000bf05070 */
[----:B----4-:R-:W-:-:S03]  /*0120*/  SHF.R.U32.HI R142, RZ, 0x5, R141 ;  /* 0x00000005ff8e7819 */ /* 0x010fc6000001168d */
[----:B------:R-:W-:-:S03]  /*0130*/  UISETP.NE.AND.EX UP0, UPT, UR9, URZ, UPT, UP0 ;  /* 0x000000ff0900728c */ /* 0x000fc6000bf05300 */
[----:B------:R-:W3:Y:S01]  /*0140*/  LDC R140, c[0x0][0x360] ;  /* 0x0000d800ff8c7b82 */ /* 0x000ee20000000800 */
[----:B0-----:R-:W-:-:S06]  /*0150*/  USHF.L.U32 UR4, UR5, 0x2, URZ ;  /* 0x0000000205047899 */ /* 0x001fcc00080006ff */
[----:B------:R-:W-:Y:S01]  /*0160*/  LOP3.LUT R142, R142, UR4, RZ, 0xfc, !PT ;  /* 0x000000048e8e7c12 */ /* 0x000fe2000f8efcff */
[----:B---3--:R-:W-:Y:S01]  /*0170*/  IMAD R140, R140, UR5, R141 ;  /* 0x000000058c8c7c24 */ /* 0x008fe2000f8e028d */
[----:B------:R-:W-:Y:S02]  /*0180*/  LOP3.LUT R141, R141, 0x1f, RZ, 0xc0, !PT ;  /* 0x0000001f8d8d7812 */ /* 0x000fe400078ec0ff */
[----:B-1----:R-:W-:-:S05]  /*0190*/  @P0 IADD3 R193, P1, PT, R4, R7, RZ ;  /* 0x0000000704c10210 */ /* 0x002fca0007f3e0ff */
[----:B------:R-:W-:Y:S01]  /*01a0*/  @P0 IMAD.X R0, RZ, RZ, R5, P1 ;  /* 0x000000ffff000224 */ /* 0x000fe200008e0605 */
[C---:B--2---:R-:W-:Y:S01]  /*01b0*/  IADD3 R143, PT, PT, R2.reuse, -0x61c88647, RZ ;  /* 0x9e3779b9028f7810 */ /* 0x044fe20007ffe0ff */
        /* <DEDUP_REMOVED lines=9> */
[----:B------:R-:W-:Y:S01]  /*0250*/  IADD3 R155, PT, PT, R3, -0x24c28bd8, RZ ;  /* 0xdb3d7428039b7810 */ /* 0x000fe20007ffe0ff */
[C---:B------:R-:W-:Y:S01]  /*0260*/  VIADD R150, R2.reuse, 0x1715609d ;  /* 0x1715609d02967836 */ /* 0x040fe20000000000 */
        /* <DEDUP_REMOVED lines=30> */
.L_x_29375:
[----:B------:R-:W0:Y:S01]  /*0450*/  LDC.64 R4, c[0x0][0x3d0] ;  /* 0x0000f400ff047b82 */ /* 0x000e220000000a00 */
        /* <DEDUP_REMOVED lines=15> */
[----:B0-----:R-:W-:-:S05]  /*0550*/  IMAD.WIDE.U32 R32, R141, 0x10, R4 ;  /* 0x000000108d207825 */ /* 0x001fca00078e0004 */
[----:B------:R-:W5:Y:S04]  /*0560*/  LDG.E.128 R156, desc[UR6][R32.64] ;  /* 0x00000006209c7981 */ /* 0x000f68000c1e1d00 */
[----:B------:R-:W5:Y:S04]  /*0570*/  LDG.E.128 R4, desc[UR6][R32.64+0x200] ;  /* 0x0002000620047981 */ /* 0x000f68000c1e1d00 */
[----:B------:R-:W5:Y:S04]  /*0580*/  LDG.E.128 R8, desc[UR6][R32.64+0x400] ;  /* 0x0004000620087981 */ /* 0x000f68000c1e1d00 */
[----:B------:R-:W5:Y:S04]  /*0590*/  LDG.E.128 R12, desc[UR6][R32.64+0x600] ;  /* 0x00060006200c7981 */ /* 0x000f68000c1e1d00 */
[----:B------:R-:W5:Y:S04]  /*05a0*/  LDG.E.128 R16, desc[UR6][R32.64+0x800] ;  /* 0x0008000620107981 */ /* 0x000f68000c1e1d00 */
[----:B------:R-:W5:Y:S04]  /*05b0*/  LDG.E.128 R20, desc[UR6][R32.64+0xa00] ;  /* 0x000a000620147981 */ /* 0x000f68000c1e1d00 */
[----:B------:R-:W5:Y:S04]  /*05c0*/  LDG.E.128 R24, desc[UR6][R32.64+0xc00] ;  /* 0x000c000620187981 */ /* 0x000f68000c1e1d00 */
[----:B------:R0:W5:Y:S02]  /*05d0*/  LDG.E.128 R28, desc[UR6][R32.64+0xe00] ;  /* 0x000e0006201c7981 */ /* 0x000164000c1e1d00 */
[----:B0-----:R-:W-:-:S07]  /*05e0*/  CS2R R32, SRZ ;  /* 0x0000000000207805 */ /* 0x001fce000001ff00 */
.L_x_29376:
[----:B------:R-:W1:Y:S02]  /*05f0*/  LDCU UR4, c[0x0][0x384] ;  /* 0x00007080ff0477ac */ /* 0x000e640008000800 */
[----:B-1----:R-:W-:-:S13]  /*0600*/  ISETP.GE.AND P0, PT, R142, UR4, PT ;  /* 0x000000048e007c0c */ /* 0x002fda000bf06270 */
[----:B------:R-:W-:Y:S05]  /*0610*/  @P0 EXIT ;  /* 0x000000000000094d */ /* 0x000fea0003800000 */
[----:B0-----:R-:W-:Y:S01]  /*0620*/  IMAD.HI.U32 R67, R188, -0x2daee0ad, RZ ;  /* 0xd2511f53bc437827 */ /* 0x001fe200078e00ff */
[----:B------:R-:W0:Y:S03]  /*0630*/  LDCU.64 UR4, c[0x0][0x398] ;  /* 0x00007300ff0477ac */ /* 0x000e260008000a00 */
[----:B------:R-:W-:Y:S01]  /*0640*/  HFMA2 R167, -RZ, RZ, 0, 0 ;  /* 0x00000000ffa77431 */ /* 0x000fe200000001ff */
[----:B------:R-:W-:Y:S01]  /*0650*/  LOP3.LUT R193, R193, 0x3, RZ, 0xc0, !PT ;  /* 0x00000003c1c17812 */ /* 0x000fe200078ec0ff */
        /* <DEDUP_REMOVED lines=9> */
[C---:B------:R-:W-:Y:S01]  /*06f0*/  IMAD.HI.U32 R69, R65.reuse, -0x2daee0ad, RZ ;  /* 0xd2511f5341457827 */ /* 0x040fe200078e00ff */
[----:B------:R-:W3:Y:S03]  /*0700*/  LDCU UR10, c[0x0][0x448] ;  /* 0x00008900ff0a77ac */ /* 0x000ee60008000800 */
[----:B------:R-:W-:Y:S01]  /*0710*/  IMAD R68, R65, -0x2daee0ad, RZ ;  /* 0xd2511f5341447824 */ /* 0x000fe200078e02ff */
[----:B------:R-:W-:Y:S01]  /*0720*/  LOP3.LUT R66, R144, R66, R69, 0x96, !PT ;  /* 0x0000004290427212 */ /* 0x000fe200078e9645 */
[----:B------:R-:W-:Y:S01]  /*0730*/  IMAD.HI.U32 R65, R0, -0x2daee0ad, RZ ;  /* 0xd2511f5300417827 */ /* 0x000fe200078e00ff */
[----:B0-----:R-:W-:Y:S01]  /*0740*/  UISETP.NE.U32.AND UP0, UPT, UR4, URZ, UPT ;  /* 0x000000ff0400728c */ /* 0x001fe2000bf05070 */
[----:B------:R-:W0:Y:S02]  /*0750*/  LDCU UR4, c[0x0][0x388] ;  /* 0x00007100ff0477ac */ /* 0x000e240008000800 */
[----:B------:R-:W-:Y:S01]  /*0760*/  IMAD R67, R67, -0x326172a9, RZ ;  /* 0xcd9e8d5743437824 */ /* 0x000fe200078e02ff */
[----:B------:R-:W-:Y:S01]  /*0770*/  LOP3.LUT R65, R70, R68, R65, 0x96, !PT ;  /* 0x0000004446417212 */ /* 0x000fe200078e9641 */
[----:B------:R-:W-:Y:S01]  /*0780*/  IMAD.HI.U32 R64, R66, -0x326172a9, RZ ;  /* 0xcd9e8d5742407827 */ /* 0x000fe200078e00ff */
[----:B------:R-:W-:Y:S01]  /*0790*/  UISETP.NE.AND.EX UP0, UPT, UR5, URZ, UPT, UP0 ;  /* 0x000000ff0500728c */ /* 0x000fe2000bf05300 */
[----:B------:R-:W4:Y:S02]  /*07a0*/  LDCU.U8 UR5, c[0x0][0x410] ;  /* 0x00008200ff0577ac */ /* 0x000f240008000000 */
[----:B------:R-:W-:Y:S01]  /*07b0*/  IMAD R68, R0, -0x2daee0ad, RZ ;  /* 0xd2511f5300447824 */ /* 0x000fe200078e02ff */
[----:B------:R-:W-:Y:S01]  /*07c0*/  LOP3.LUT R64, R145, R67, R64, 0x96, !PT ;  /* 0x0000004391407212 */ /* 0x000fe200078e9640 */
[----:B------:R-:W-:Y:S01]  /*07d0*/  IMAD R66, R66, -0x326172a9, RZ ;  /* 0xcd9e8d5742427824 */ /* 0x000fe200078e02ff */
[----:B------:R-:W-:Y:S01]  /*07e0*/  PLOP3.LUT P0, PT, PT, PT, UP0, 0x80, 0x8 ;  /* 0x000000000008781c */ /* 0x000fe20003f0f008 */
[----:B------:R-:W-:Y:S01]  /*07f0*/  IMAD.HI.U32 R67, R65, -0x326172a9, RZ ;  /* 0xcd9e8d5741437827 */ /* 0x000fe200078e00ff */
[----:B------:R-:W0:Y:S03]  /*0800*/  LDCU.64 UR8, c[0x0][0x3a0] ;  /* 0x00007400ff0877ac */ /* 0x000e260008000a00 */
        /* <DEDUP_REMOVED lines=34> */
[----:B------:R-:W-:-:S04]  /*0a30*/  IMAD.HI.U32 R191, R67, -0x326172a9, RZ ;  /* 0xcd9e8d5743bf7827 */ /* 0x000fc800078e00ff */
[----:B------:R-:W-:Y:S01]  /*0a40*/  IMAD R66, R66, -0x2daee0ad, RZ ;  /* 0xd2511f5342427824 */ /* 0x000fe200078e02ff */
[----:B------:R-:W-:Y:S01]  /*0a50*/  LOP3.LUT R191, R73, R0, R191, 0x96, !PT ;  /* 0x0000000049bf7212 */ /* 0x000fe200078e96bf */
[----:B------:R-:W-:-:S04]  /*0a60*/  IMAD.HI.U32 R65, R64, -0x2daee0ad, RZ ;  /* 0xd2511f5340417827 */ /* 0x000fc800078e00ff */
[----:B------:R-:W-:Y:S01]  /*0a70*/  IMAD R190, R67, -0x326172a9, RZ ;  /* 0xcd9e8d5743be7824 */ /* 0x000fe200078e02ff */
[----:B------:R-:W-:Y:S01]  /*0a80*/  LOP3.LUT R192, R164, R66, R65, 0x96, !PT ;  /* 0x00000042a4c07212 */ /* 0x000fe200078e9641 */
[----:B01234-:R-:W-:-:S07]  /*0a90*/  IMAD R186, R64, -0x2daee0ad, RZ ;  /* 0xd2511f5340ba7824 */ /* 0x01ffce00078e02ff */
.L_x_30362:
[----:B------:R-:W-:Y:S01]  /*0aa0*/  ISETP.NE.U32.AND P1, PT, RZ, UR8, PT ;  /* 0x00000008ff007c0c */ /* 0x000fe2000bf25070 */
[----:B------:R-:W0:Y:S01]  /*0ab0*/  LDC.64 R128, c[0x0][0x390] ;  /* 0x0000e400ff807b82 */ /* 0x000e220000000a00 */
[----:B------:R-:W-:Y:S02]  /*0ac0*/  IMAD R0, R142, UR4, RZ ;  /* 0x000000048e007c24 */ /* 0x000fe4000f8e02ff */
[----:B------:R-:W-:-:S03]  /*0ad0*/  ISETP.NE.AND.EX P1, PT, RZ, UR9, PT, P1 ;  /* 0x00000009ff007c0c */ /* 0x000fc6000bf25310 */
[----:B---3--:R-:W-:Y:S02]  /*0ae0*/  SHF.R.S32.HI R77, RZ, 0x1f, R0 ;  /* 0x0000001fff4d7819 */ /* 0x008fe40000011400 */
        /* <DEDUP_REMOVED lines=10> */
[----:B------:R1:W5:Y:S04]  /*0b90*/  @P1 LDG.E.128 R64, desc[UR6][R74.64] ;  /* 0x000000064a401981 */ /* 0x000368000c1e1d00 */
[----:B------:R1:W5:Y:S01]  /*0ba0*/  @P1 LDG.E.128 R68, desc[UR6][R74.64+0x10] ;  /* 0x000010064a441981 */ /* 0x000362000c1e1d00 */
[----:B0-----:R-:W-:-:S04]  /*0bb0*/  ISETP.NE.U32.AND P0, PT, R80, RZ, PT ;  /* 0x000000ff5000720c */ /* 0x001fc80003f05070 */
[----:B------:R-:W-:Y:S01]  /*0bc0*/  ISETP.NE.AND.EX P0, PT, R81, RZ, PT, P0 ;  /* 0x000000ff5100720c */ /* 0x000fe20003f05300 */
[C---:B------:R-:W-:Y:S01]  /*0bd0*/  VIADD R0, R3.reuse, 0x76cf5d0a ;  /* 0x76cf5d0a03007836 */ /* 0x040fe20000000000 */
[----:B------:R-:W-:Y:S01]  /*0be0*/  IADD3 R178, PT, PT, R3, 0x646e171e, RZ ;  /* 0x646e171e03b27810 */ /* 0x000fe20007ffe0ff */
[C---:B------:R-:W-:Y:S02]  /*0bf0*/  VIADD R176, R2.reuse, 0x8ff34781 ;  /* 0x8ff3478102b07836 */ /* 0x040fe40000000000 */
[----:B------:R-:W-:Y:S02]  /*0c00*/  VIADD R180, R2, 0xb54cda56 ;  /* 0xb54cda5602b47836 */ /* 0x000fe40000000000 */
[----:B------:R-:W-:-:S06]  /*0c10*/  IMAD.MOV.U32 R182, RZ, RZ, 0x2f800000 ;  /* 0x2f800000ffb67424 */ /* 0x000fcc00078e00ff */
[----:B-1----:R-:W-:Y:S05]  /*0c20*/  @P0 BRA `(.L_x_29377) ;  /* 0x0000002400e40947 */ /* 0x002fea0003800000 */
        /* <DEDUP_REMOVED lines=16> */
.L_x_29380:
        /* <DEDUP_REMOVED lines=13> */
.L_x_29382:
[----:B------:R-:W-:Y:S05]  /*0e00*/  BSYNC.RECONVERGENT B1 ;  /* 0x0000000000017941 */ /* 0x000fea0003800200 */
.L_x_29381:
        /* <DEDUP_REMOVED lines=41> */
.L_x_29379:
[----:B------:R-:W-:Y:S05]  /*10a0*/  BSYNC.RECONVERGENT B0 ;  /* 0x0000000000007941 */ /* 0x000fea0003800200 */
.L_x_29378:
[----:B------:R-:W-:Y:S01]  /*10b0*/  I2FP.F32.U32 R73, R72 ;  /* 0x0000004800497245 */ /* 0x000fe20000201000 */
[----:B------:R-:W-:Y:S01]  /*10c0*/  BSSY.RECONVERGENT B0, `(.L_x_29383) ;  /* 0x000004b000007945 */ /* 0x000fe20003800200 */
[----:B------:R-:W-:Y:S01]  /*10d0*/  MOV R183, UR11 ;  /* 0x0000000b00b77c02 */ /* 0x000fe20008000f00 */
[----:B------:R-:W-:Y:S01]  /*10e0*/  IMAD.MOV.U32 R83, RZ, RZ, 0x2 ;  /* 0x00000002ff537424 */ /* 0x000fe200078e00ff */
[----:B------:R-:W-:Y:S01]  /*10f0*/  ISETP.NE.AND P0, PT, R74, 0x1, PT ;  /* 0x000000014a00780c */ /* 0x000fe20003f05270 */
[----:B------:R-:W-:Y:S01]  /*1100*/  FFMA.FTZ R72, R73, R182, 1.1641532182693481445e-10 ;  /* 0x2f00000049487423 */ /* 0x000fe200000100b6 */
[----:B------:R-:W-:Y:S01]  /*1110*/  LOP3.LUT R194, R194, 0xfffffff7, RZ, 0xc0, !PT ;  /* 0xfffffff7c2c27812 */ /* 0x000fe200078ec0ff */
[----:B-----5:R-:W-:-:S03]  /*1120*/  HADD2.F32 R73, -RZ, R76.H0_H0 ;  /* 0x2000004cff497230 */ /* 0x020fc60000004100 */
        /* <DEDUP_REMOVED lines=12> */
.L_x_29385:
        /* <DEDUP_REMOVED lines=13> */
.L_x_29387:
[----:B------:R-:W-:Y:S05]  /*12c0*/  BSYNC.RECONVERGENT B1 ;  /* 0x0000000000017941 */ /* 0x000fea0003800200 */
.L_x_29386:
        /* <DEDUP_REMOVED lines=42> */
.L_x_29384:
[----:B------:R-:W-:Y:S05]  /*1570*/  BSYNC.RECONVERGENT B0 ;  /* 0x0000000000007941 */ /* 0x000fea0003800200 */
.L_x_29383:
[----:B------:R-:W-:Y:S01]  /*1580*/  I2FP.F32.U32 R75, R72 ;  /* 0x00000048004b7245 */ /* 0x000fe20000201000 */
[----:B------:R-:W-:Y:S01]  /*1590*/  BSSY.RECONVERGENT B0, `(.L_x_29388) ;  /* 0x000004a000007945 */ /* 0x000fe20003800200 */
[----:B------:R-:W-:Y:S01]  /*15a0*/  ISETP.NE.AND P0, PT, R83, 0x1, PT ;  /* 0x000000015300780c */ /* 0x000fe20003f05270 */
[----:B------:R-:W-:Y:S01]  /*15b0*/  IMAD.MOV.U32 R74, RZ, RZ, 0x2 ;  /* 0x00000002ff4a7424 */ /* 0x000fe200078e00ff */
[----:B------:R-:W-:Y:S01]  /*15c0*/  LOP3.LUT R194, R194, 0xfffffffb, RZ, 0xc0, !PT ;  /* 0xfffffffbc2c27812 */ /* 0x000fe200078ec0ff */
[----:B------:R-:W-:Y:S01]  /*15d0*/  FFMA.FTZ R72, R75, R182, 1.1641532182693481445e-10 ;  /* 0x2f0000004b487423 */ /* 0x000fe200000100b6 */
[----:B------:R-:W-:-:S04]  /*15e0*/  HADD2.F32 R75, -RZ, R76.H1_H1 ;  /* 0x3000004cff4b7230 */ /* 0x000fc80000004100 */
        /* <DEDUP_REMOVED lines=12> */
.L_x_29390:
        /* <DEDUP_REMOVED lines=13> */
.L_x_29392:
[----:B------:R-:W-:Y:S05]  /*1780*/  BSYNC.RECONVERGENT B1 ;  /* 0x0000000000017941 */ /* 0x000fea0003800200 */
.L_x_29391:
        /* <DEDUP_REMOVED lines=42> */
.L_x_29389:
[----:B------:R-:W-:Y:S05]  /*1a30*/  BSYNC.RECONVERGENT B0 ;  /* 0x0000000000007941 */ /* 0x000fea0003800200 */
.L_x_29388:
[----:B------:R-:W-:Y:S01]  /*1a40*/  I2FP.F32.U32 R83, R72 ;  /* 0x0000004800537245 */ /* 0x000fe20000201000 */
[----:B------:R-:W-:Y:S01]  /*1a50*/  BSSY.RECONVERGENT B0, `(.L_x_29393) ;  /* 0x000004a000007945 */ /* 0x000fe20003800200 */
[----:B------:R-:W-:Y:S01]  /*1a60*/  ISETP.NE.AND P0, PT, R74, 0x1, PT ;  /* 0x000000014a00780c */ /* 0x000fe20003f05270 */
[----:B------:R-:W-:Y:S01]  /*1a70*/  HFMA2 R76, -RZ, RZ, 0, 1.1920928955078125e-07 ;  /* 0x00000002ff4c7431 */ /* 0x000fe200000001ff */
[----:B------:R-:W-:Y:S01]  /*1a80*/  LOP3.LUT R194, R194, 0xfffffffd, RZ, 0xc0, !PT ;  /* 0xfffffffdc2c27812 */ /* 0x000fe200078ec0ff */
[----:B------:R-:W-:Y:S01]  /*1a90*/  FFMA.FTZ R72, R83, R182, 1.1641532182693481445e-10 ;  /* 0x2f00000053487423 */ /* 0x000fe200000100b6 */
[----:B------:R-:W-:-:S04]  /*1aa0*/  HADD2.F32 R83, -RZ, R77.H0_H0 ;  /* 0x2000004dff537230 */ /* 0x000fc80000004100 */
        /* <DEDUP_REMOVED lines=12> */
.L_x_29395:
        /* <DEDUP_REMOVED lines=13> */
.L_x_29397:
[----:B------:R-:W-:Y:S05]  /*1c40*/  BSYNC.RECONVERGENT B1 ;  /* 0x0000000000017941 */ /* 0x000fea0003800200 */
.L_x_29396:
        /* <DEDUP_REMOVED lines=42> */
.L_x_29394:
[----:B------:R-:W-:Y:S05]  /*1ef0*/  BSYNC.RECONVERGENT B0 ;  /* 0x0000000000007941 */ /* 0x000fea0003800200 */
.L_x_29393:
[----:B------:R-:W-:Y:S01]  /*1f00*/  ISETP.NE.AND P0, PT, R76, 0x1, PT ;  /* 0x000000014c00780c */ /* 0x000fe20003f05270 */
[----:B------:R-:W-:Y:S01]  /*1f10*/  BSSY.RECONVERGENT B0, `(.L_x_29398) ;  /* 0x0000048000007945 */ /* 0x000fe20003800200 */
[----:B------:R-:W-:Y:S01]  /*1f20*/  I2FP.F32.U32 R85, R72 ;  /* 0x0000004800557245 */ /* 0x000fe20000201000 */
[----:B------:R-:W-:Y:S02]  /*1f30*/  HADD2.F32 R77, -RZ, R77.H1_H1 ;  /* 0x3000004dff4d7230 */ /* 0x000fe40000004100 */
        /* <DEDUP_REMOVED lines=13> */
.L_x_29400:
        /* <DEDUP_REMOVED lines=13> */
.L_x_29402:
[----:B------:R-:W-:Y:S05]  /*20e0*/  BSYNC.RECONVERGENT B1 ;  /* 0x0000000000017941 */ /* 0x000fea0003800200 */
.L_x_29401:
        /* <DEDUP_REMOVED lines=42> */
.L_x_29399:
[----:B------:R-:W-:Y:S05]  /*2390*/  BSYNC.RECONVERGENT B0 ;  /* 0x0000000000007941 */ /* 0x000fea0003800200 */
.L_x_29398:
[----:B------:R-:W-:Y:S01]  /*23a0*/  ISETP.NE.AND P0, PT, R74, 0x1, PT ;  /* 0x000000014a00780c */ /* 0x000fe20003f05270 */
[----:B------:R-:W-:Y:S01]  /*23b0*/  BSSY.RECONVERGENT B0, `(.L_x_29403) ;  /* 0x0000048000007945 */ /* 0x000fe20003800200 */
[----:B------:R-:W-:Y:S01]  /*23c0*/  I2FP.F32.U32 R85, R72 ;  /* 0x0000004800557245 */ /* 0x000fe20000201000 */
[----:B------:R-:W-:-:S04]  /*23d0*/  IMAD.MOV.U32 R76, RZ, RZ, 0x2 ;  /* 0x00000002ff4c7424 */ /* 0x000fc800078e00ff */
[----:B------:R-:W-:Y:S01]  /*23e0*/  FFMA.FTZ R72, R85, R182, 1.1641532182693481445e-10 ;  /* 0x2f00000055487423 */ /* 0x000fe200000100b6 */
[----:B------:R-:W-:-:S04]  /*23f0*/  HADD2.F32 R85, -RZ, R78.H0_H0 ;  /* 0x2000004eff557230 */ /* 0x000fc80000004100 */
        /* <DEDUP_REMOVED lines=11> */
.L_x_29405:
        /* <DEDUP_REMOVED lines=13> */
.L_x_29407:
[----:B------:R-:W-:Y:S05]  /*2580*/  BSYNC.RECONVERGENT B1 ;  /* 0x0000000000017941 */ /* 0x000fea0003800200 */
.L_x_29406:
        /* <DEDUP_REMOVED lines=42> */
.L_x_29404:
[----:B------:R-:W-:Y:S05]  /*2830*/  BSYNC.RECONVERGENT B0 ;  /* 0x0000000000007941 */ /* 0x000fea0003800200 */
.L_x_29403:
[----:B------:R-:W-:Y:S01]  /*2840*/  ISETP.NE.AND P4, PT, R76, 0x1, PT ;  /* 0x000000014c00780c */ /* 0x000fe20003f85270 */
[----:B------:R-:W-:Y:S01]  /*2850*/  BSSY.RECONVERGENT B0, `(.L_x_29408) ;  /* 0x0000048000007945 */ /* 0x000fe20003800200 */
[----:B------:R-:W-:-:S05]  /*2860*/  I2FP.F32.U32 R87, R72 ;  /* 0x0000004800577245 */ /* 0x000fca0000201000 */
[----:B------:R-:W-:Y:S01]  /*2870*/  FFMA.FTZ R72, R87, R182, 1.1641532182693481445e-10 ;  /* 0x2f00000057487423 */ /* 0x000fe200000100b6 */
[----:B------:R-:W-:Y:S02]  /*2880*/  HADD2.F32 R87, -RZ, R78.H1_H1 ;  /* 0x3000004eff577230 */ /* 0x000fe40000004100 */
[----:B------:R-:W-:Y:S02]  /*2890*/  HFMA2 R78, -RZ, RZ, 0, 1.1920928955078125e-07 ;  /* 0x00000002ff4e7431 */ /* 0x000fe400000001ff */
[----:B------:R-:W-:Y:S01]  /*28a0*/  FSETP.LE.FTZ.AND P0, PT, R72, R183, PT ;  /* 0x000000b74800720b */ /* 0x000fe20003f13000 */
[----:B------:R-:W-:Y:S01]  /*28b0*/  IMAD.MOV.U32 R72, RZ, RZ, R190 ;  /* 0x000000ffff487224 */ /* 0x000fe200078e00be */
        /* <DEDUP_REMOVED lines=9> */
.L_x_29410:
        /* <DEDUP_REMOVED lines=13> */
.L_x_29412:
[----:B------:R-:W-:Y:S05]  /*2a20*/  BSYNC.RECONVERGENT B1 ;  /* 0x0000000000017941 */ /* 0x000fea0003800200 */
.L_x_29411:
        /* <DEDUP_REMOVED lines=42> */
.L_x_29409:
[----:B------:R-:W-:Y:S05]  /*2cd0*/  BSYNC.RECONVERGENT B0 ;  /* 0x0000000000007941 */ /* 0x000fea0003800200 */
.L_x_29408:
        /* <DEDUP_REMOVED lines=17> */
.L_x_29415:
        /* <DEDUP_REMOVED lines=13> */
.L_x_29417:
[----:B------:R-:W-:Y:S05]  /*2ec0*/  BSYNC.RECONVERGENT B1 ;  /* 0x0000000000017941 */ /* 0x000fea0003800200 */
.L_x_29416:
        /* <DEDUP_REMOVED lines=42> */
.L_x_29414:
[----:B------:R-:W-:Y:S05]  /*3170*/  BSYNC.RECONVERGENT B0 ;  /* 0x0000000000007941 */ /* 0x000fea0003800200 */
.L_x_29413:
[----:B------:R-:W-:Y:S01]  /*3180*/  IMAD.U32 R184, RZ, RZ, UR12 ;  /* 0x0000000cffb87e24 */ /* 0x000fe2000f8e00ff */
[----:B------:R-:W-:Y:S01]  /*3190*/  P2R R88, PR, RZ, 0x2 ;  /* 0x00000002ff587803 */ /* 0x000fe20000000000 */
[----:B------:R-:W-:Y:S01]  /*31a0*/  HADD2.F32 R91, -RZ, R79.H1_H1 ;  /* 0x3000004fff5b7230 */ /* 0x000fe20000004100 */
[----:B------:R-:W-:Y:S01]  /*31b0*/  I2FP.F32.U32 R89, R74 ;  /* 0x0000004a00597245 */ /* 0x000fe20000201000 */
[-C--:B------:R-:W-:Y:S01]  /*31c0*/  FMUL.FTZ R83, R83, R184.reuse ;  /* 0x000000b853537220 */ /* 0x080fe20000410000 */
[C---:B------:R-:W-:Y:S01]  /*31d0*/  LOP3.LUT P1, RZ, R194.reuse, 0x2, RZ, 0xc0, !PT ;  /* 0x00000002c2ff7812 */ /* 0x040fe2000782c0ff */
[-C--:B------:R-:W-:Y:S01]  /*31e0*/  FMUL.FTZ R72, R77, R184.reuse ;  /* 0x000000b84d487220 */ /* 0x080fe20000410000 */
[----:B------:R-:W-:Y:S01]  /*31f0*/  FMUL.FTZ R84, R73, R184 ;  /* 0x000000b849547220 */ /* 0x000fe20000410000 */
[----:B------:R-:W-:Y:S01]  /*3200*/  LOP3.LUT P5, RZ, R194, 0x8, RZ, 0xc0, !PT ;  /* 0x00000008c2ff7812 */ /* 0x000fe200078ac0ff */
[----:B------:R-:W-:Y:S01]  /*3210*/  FFMA.FTZ R86, R89, R182, 1.1641532182693481445e-10 ;  /* 0x2f00000059567423 */ /* 0x000fe200000100b6 */
[----:B------:R-:W-:Y:S01]  /*3220*/  FSEL R74, R83, RZ, P1 ;  /* 0x000000ff534a7208 */ /* 0x000fe20000800000 */
[-C--:B------:R-:W-:Y:S01]  /*3230*/  FMUL.FTZ R79, R75, R184.reuse ;  /* 0x000000b84b4f7220 */ /* 0x080fe20000410000 */
[----:B------:R-:W-:Y:S01]  /*3240*/  ISETP.NE.AND P1, PT, R88, RZ, PT ;  /* 0x000000ff5800720c */ /* 0x000fe20003f25270 */
[-C--:B------:R-:W-:Y:S01]  /*3250*/  FMUL.FTZ R78, R97, R184.reuse ;  /* 0x000000b8614e7220 */ /* 0x080fe20000410000 */
[----:B------:R-:W-:Y:S01]  /*3260*/  FSEL R75, R72, RZ, P2 ;  /* 0x000000ff484b7208 */ /* 0x000fe20001000000 */
[-C--:B------:R-:W-:Y:S01]  /*3270*/  FMUL.FTZ R87, R87, R184.reuse ;  /* 0x000000b857577220 */ /* 0x080fe20000410000 */
[----:B------:R-:W-:Y:S01]  /*3280*/  LOP3.LUT P6, RZ, R194, 0x4, RZ, 0xc0, !PT ;  /* 0x00000004c2ff7812 */ /* 0x000fe200078cc0ff */
[-C--:B------:R-:W-:Y:S01]  /*3290*/  FMUL.FTZ R85, R85, R184.reuse ;  /* 0x000000b855557220 */ /* 0x080fe20000410000 */
[----:B------:R-:W-:Y:S01]  /*32a0*/  FMUL.FTZ R91, R91, R184 ;  /* 0x000000b85b5b7220 */ /* 0x000fe20000410000 */
[----:B------:R-:W-:-:S02]  /*32b0*/  FSEL R72, R84, RZ, P5 ;  /* 0x000000ff54487208 */ /* 0x000fc40002800000 */
        /* <DEDUP_REMOVED lines=16> */
.L_x_29377:
        /* <DEDUP_REMOVED lines=16> */
.L_x_29421:
        /* <DEDUP_REMOVED lines=13> */
.L_x_29423:
[----:B------:R-:W-:Y:S05]  /*3590*/  BSYNC.RECONVERGENT B1 ;  /* 0x0000000000017941 */ /* 0x000fea0003800200 */
.L_x_29422:
        /* <DEDUP_REMOVED lines=41> */
.L_x_29420:
[----:B------:R-:W-:Y:S05]  /*3830*/  BSYNC.RECONVERGENT B0 ;  /* 0x0000000000007941 */ /* 0x000fea0003800200 */
.L_x_29419:
[----:B------:R-:W-:Y:S01]  /*3840*/  I2FP.F32.U32 R73, R72 ;  /* 0x0000004800497245 */ /* 0x000fe20000201000 */
[----:B-----5:R-:W-:Y:S01]  /*3850*/  HADD2.F32 R83, -RZ, R76.H0_H0 ;  /* 0x2000004cff537230 */ /* 0x020fe20000004100 */
[----:B------:R-:W-:Y:S01]  /*3860*/  MOV R183, UR11 ;  /* 0x0000000b00b77c02 */ /* 0x000fe20008000f00 */
[----:B------:R-:W-:Y:S01]  /*3870*/  IMAD.U32 R184, RZ, RZ, UR12 ;  /* 0x0000000cffb87e24 */ /* 0x000fe2000f8e00ff */
[----:B------:R-:W-:Y:S01]  /*3880*/  ISETP.NE.AND P0, PT, R74, 0x1, PT ;  /* 0x000000014a00780c */ /* 0x000fe20003f05270 */
[----:B------:R-:W-:Y:S01]  /*3890*/  FFMA.FTZ R72, R73, R182, 1.1641532182693481445e-10 ;  /* 0x2f00000049487423 */ /* 0x000fe200000100b6 */
[----:B------:R-:W-:Y:S01]  /*38a0*/  LOP3.LUT R194, R194, 0xfffffff7, RZ, 0xc0, !PT ;  /* 0xfffffff7c2c27812 */ /* 0x000fe200078ec0ff */
[----:B------:R-:W-:Y:S01]  /*38b0*/  BSSY.RECONVERGENT B0, `(.L_x_29424) ;  /* 0x0000047000007945 */ /* 0x000fe20003800200 */
        /* <DEDUP_REMOVED lines=14> */
.L_x_29426:
        /* <DEDUP_REMOVED lines=13> */
.L_x_29428:
[----:B------:R-:W-:Y:S05]  /*3a70*/  BSYNC.RECONVERGENT B1 ;  /* 0x0000000000017941 */ /* 0x000fea0003800200 */
.L_x_29427:
        /* <DEDUP_REMOVED lines=39> */
[----:B------:R-:W-:Y:S01]  /*3cf0*/  MOV R72, R82 ;  /* 0x0000005200487202 */ /* 0x000fe20000000f00 */
[----:B------:R-:W-:Y:S01]  /*3d00*/  IMAD.MOV.U32 R82, RZ, RZ, R74 ;  /* 0x000000ffff527224 */ /* 0x000fe200078e004a */
[----:B------:R-:W-:-:S07]  /*3d10*/  LOP3.LUT R192, R164, R192, R75, 0x96, !PT ;  /* 0x000000c0a4c07212 */ /* 0x000fce00078e964b */
.L_x_29425:
[----:B------:R-:W-:Y:S05]  /*3d20*/  BSYNC.RECONVERGENT B0 ;  /* 0x0000000000007941 */ /* 0x000fea0003800200 */
.L_x_29424:
        /* <DEDUP_REMOVED lines=8> */
[----:B------:R-:W-:Y:S01]  /*3db0*/  FSEL R72, R83, RZ, P3 ;  /* 0x000000ff53487208 */ /* 0x000fe20001800000 */
[----:B------:R-:W-:Y:S01]  /*3dc0*/  HFMA2 R83, -RZ, RZ, 0, 1.1920928955078125e-07 ;  /* 0x00000002ff537431 */ /* 0x000fe200000001ff */
        /* <DEDUP_REMOVED lines=13> */
.L_x_29431:
        /* <DEDUP_REMOVED lines=13> */
.L_x_29433:
[----:B------:R-:W-:Y:S05]  /*3f70*/  BSYNC.RECONVERGENT B1 ;  /* 0x0000000000017941 */ /* 0x000fea0003800200 */
.L_x_29432:
        /* <DEDUP_REMOVED lines=42> */
.L_x_29430:
[----:B------:R-:W-:Y:S05]  /*4220*/  BSYNC.RECONVERGENT B0 ;  /* 0x0000000000007941 */ /* 0x000fea0003800200 */
.L_x_29429:
        /* <DEDUP_REMOVED lines=20> */
.L_x_29436:
        /* <DEDUP_REMOVED lines=13> */
.L_x_29438:
[----:B------:R-:W-:Y:S05]  /*4440*/  BSYNC.RECONVERGENT B1 ;  /* 0x0000000000017941 */ /* 0x000fea0003800200 */
.L_x_29437:
        /* <DEDUP_REMOVED lines=41> */
[----:B------:R-:W-:-:S07]  /*46e0*/  LOP3.LUT R192, R164, R192, R85, 0x96, !PT ;  /* 0x000000c0a4c07212 */ /* 0x000fce00078e9655 */
.L_x_29435:
[----:B------:R-:W-:Y:S05]  /*46f0*/  BSYNC.RECONVERGENT B0 ;  /* 0x0000000000007941 */ /* 0x000fea0003800200 */
.L_x_29434:
        /* <DEDUP_REMOVED lines=23> */
.L_x_29441:
        /* <DEDUP_REMOVED lines=13> */
.L_x_29443:
[----:B------:R-:W-:Y:S05]  /*4940*/  BSYNC.RECONVERGENT B1 ;  /* 0x0000000000017941 */ /* 0x000fea0003800200 */
.L_x_29442:
        /* <DEDUP_REMOVED lines=42> */
.L_x_29440:
[----:B------:R-:W-:Y:S05]  /*4bf0*/  BSYNC.RECONVERGENT B0 ;  /* 0x0000000000007941 */ /* 0x000fea0003800200 */
.L_x_29439:
        /* <DEDUP_REMOVED lines=20> */
.L_x_29446:
        /* <DEDUP_REMOVED lines=13> */
.L_x_29448:
[----:B------:R-:W-:Y:S05]  /*4e10*/  BSYNC.RECONVERGENT B1 ;  /* 0x0000000000017941 */ /* 0x000fea0003800200 */
.L_x_29447:
        /* <DEDUP_REMOVED lines=41> */
[----:B------:R-:W-:-:S07]  /*50b0*/  HFMA2 R84, -RZ, RZ, 0, 0 ;  /* 0x00000000ff547431 */ /* 0x000fce00000001ff */
.L_x_29445:
[----:B------:R-:W-:Y:S05]  /*50c0*/  BSYNC.RECONVERGENT B0 ;  /* 0x0000000000007941 */ /* 0x000fea0003800200 */
.L_x_29444:
        /* <DEDUP_REMOVED lines=23> */
.L_x_29451:
        /* <DEDUP_REMOVED lines=13> */
.L_x_29453:
[----:B------:R-:W-:Y:S05]  /*5310*/  BSYNC.RECONVERGENT B1 ;  /* 0x0000000000017941 */ /* 0x000fea0003800200 */
.L_x_29452:
        /* <DEDUP_REMOVED lines=42> */
.L_x_29450:
[----:B------:R-:W-:Y:S05]  /*55c0*/  BSYNC.RECONVERGENT B0 ;  /* 0x0000000000007941 */ /* 0x000fea0003800200 */
.L_x_29449:
        /* <DEDUP_REMOVED lines=18> */
.L_x_29456:
        /* <DEDUP_REMOVED lines=13> */
.L_x_29458:
[----:B------:R-:W-:Y:S05]  /*57c0*/  BSYNC.RECONVERGENT B1 ;  /* 0x0000000000017941 */ /* 0x000fea0003800200 */
.L_x_29457:
        /* <DEDUP_REMOVED lines=42> */
.L_x_29455:
[----:B------:R-:W-:Y:S05]  /*5a70*/  BSYNC.RECONVERGENT B0 ;  /* 0x0000000000007941 */ /* 0x000fea0003800200 */
.L_x_29454:
        /* <DEDUP_REMOVED lines=8> */
[----:B------:R-:W-:Y:S01]  /*5b00*/  HFMA2 R83, -RZ, RZ, 0, 1.1920928955078125e-07 ;  /* 0x00000002ff537431 */ /* 0x000fe200000001ff */
        /* <DEDUP_REMOVED lines=14> */
.L_x_29461:
        /* <DEDUP_REMOVED lines=13> */
.L_x_29463:
[----:B------:R-:W-:Y:S05]  /*5cc0*/  BSYNC.RECONVERGENT B1 ;  /* 0x0000000000017941 */ /* 0x000fea0003800200 */
.L_x_29462:
        /* <DEDUP_REMOVED lines=42> */
.L_x_29460:
[----:B------:R-:W-:Y:S05]  /*5f70*/  BSYNC.RECONVERGENT B0 ;  /* 0x0000000000007941 */ /* 0x000fea0003800200 */
.L_x_29459:
[----:B------:R-:W-:Y:S01]  /*5f80*/  ISETP.NE.AND P0, PT, R83, 0x1, PT ;  /* 0x000000015300780c */ /* 0x000fe20003f05270 */
[----:B------:R-:W-:Y:S01]  /*5f90*/  BSSY.RECONVERGENT B0, `(.L_x_29464) ;  /* 0x0000049000007945 */ /* 0x000fe20003800200 */
[----:B------:R-:W-:Y:S01]  /*5fa0*/  I2FP.F32.U32 R77, R76 ;  /* 0x0000004c004d7245 */ /* 0x000fe20000201000 */
[----:B------:R-:W-:-:S04]  /*5fb0*/  IMAD.MOV.U32 R84, RZ, RZ, 0x2 ;  /* 0x00000002ff547424 */ /* 0x000fc800078e00ff */
[----:B------:R-:W-:Y:S01]  /*5fc0*/  FFMA.FTZ R76, R77, R182, 1.1641532182693481445e-10 ;  /* 0x2f0000004d4c7423 */ /* 0x000fe200000100b6 */
[----:B------:R-:W-:-:S04]  /*5fd0*/  HADD2.F32 R77, -RZ, R78.H0_H0 ;  /* 0x2000004eff4d7230 */ /* 0x000fc80000004100 */
        /* <DEDUP_REMOVED lines=12> */
.L_x_29466:
        /* <DEDUP_REMOVED lines=13> */
.L_x_29468:
[----:B------:R-:W-:Y:S05]  /*6170*/  BSYNC.RECONVERGENT B1 ;  /* 0x0000000000017941 */ /* 0x000fea0003800200 */
.L_x_29467:
        /* <DEDUP_REMOVED lines=42> */
.L_x_29465:
[----:B------:R-:W-:Y:S05]  /*6420*/  BSYNC.RECONVERGENT B0 ;  /* 0x0000000000007941 */ /* 0x000fea0003800200 */
.L_x_29464:
[----:B------:R-:W-:Y:S01]  /*6430*/  I2FP.F32.U32 R77, R76 ;  /* 0x0000004c004d7245 */ /* 0x000fe20000201000 */
[----:B------:R-:W-:Y:S01]  /*6440*/  HADD2.F32 R83, -RZ, R162.H0_H0 ;  /* 0x200000a2ff537230 */ /* 0x000fe20000004100 */
[----:B------:R-:W-:Y:S01]  /*6450*/  BSSY.RECONVERGENT B0, `(.L_x_29469) ;  /* 0x000004d000007945 */ /* 0x000fe20003800200 */
[----:B------:R-:W-:Y:S02]  /*6460*/  IMAD.MOV.U32 R85, RZ, RZ, 0x2 ;  /* 0x00000002ff557424 */ /* 0x000fe400078e00ff */
[----:B------:R-:W-:Y:S01]  /*6470*/  FFMA.FTZ R76, R77, R182, 1.1641532182693481445e-10 ;  /* 0x2f0000004d4c7423 */ /* 0x000fe200000100b6 */
[----:B------:R-:W-:Y:S01]  /*6480*/  FMUL.FTZ R83, R83, R184 ;  /* 0x000000b853537220 */ /* 0x000fe20000410000 */
[----:B------:R-:W-:-:S03]  /*6490*/  MOV R77, R190 ;  /* 0x000000be004d7202 */ /* 0x000fc60000000f00 */
        /* <DEDUP_REMOVED lines=16> */
.L_x_29471:
        /* <DEDUP_REMOVED lines=13> */
.L_x_29473:
[----:B------:R-:W-:Y:S05]  /*6670*/  BSYNC.RECONVERGENT B1 ;  /* 0x0000000000017941 */ /* 0x000fea0003800200 */
.L_x_29472:
        /* <DEDUP_REMOVED lines=42> */
.L_x_29470:
[----:B------:R-:W-:Y:S05]  /*6920*/  BSYNC.RECONVERGENT B0 ;  /* 0x0000000000007941 */ /* 0x000fea0003800200 */
.L_x_29469:
        /* <DEDUP_REMOVED lines=18> */
.L_x_29476:
        /* <DEDUP_REMOVED lines=13> */
.L_x_29478:
[----:B------:R-:W-:Y:S05]  /*6b20*/  BSYNC.RECONVERGENT B1 ;  /* 0x0000000000017941 */ /* 0x000fea0003800200 */
.L_x_29477:
        /* <DEDUP_REMOVED lines=42> */
.L_x_29475:
[----:B------:R-:W-:Y:S05]  /*6dd0*/  BSYNC.RECONVERGENT B0 ;  /* 0x0000000000007941 */ /* 0x000fea0003800200 */
.L_x_29474:
        /* <DEDUP_REMOVED lines=23> */
.L_x_29481:
        /* <DEDUP_REMOVED lines=13> */
.L_x_29483:
[----:B------:R-:W-:Y:S05]  /*7020*/  BSYNC.RECONVERGENT B1 ;  /* 0x0000000000017941 */ /* 0x000fea0003800200 */
.L_x_29482:
        /* <DEDUP_REMOVED lines=42> */
.L_x_29480:
[----:B------:R-:W-:Y:S05]  /*72d0*/  BSYNC.RECONVERGENT B0 ;  /* 0x0000000000007941 */ /* 0x000fea0003800200 */
.L_x_29479:
        /* <DEDUP_REMOVED lines=18> */
.L_x_29486:
        /* <DEDUP_REMOVED lines=13> */
.L_x_29488:
[----:B------:R-:W-:Y:S05]  /*74d0*/  BSYNC.RECONVERGENT B1 ;  /* 0x0000000000017941 */ /* 0x000fea0003800200 */
.L_x_29487:
        /* <DEDUP_REMOVED lines=42> */
.L_x_29485:
[----:B------:R-:W-:Y:S05]  /*7780*/  BSYNC.RECONVERGENT B0 ;  /* 0x0000000000007941 */ /* 0x000fea0003800200 */
.L_x_29484:
[----:B------:R-:W-:Y:S01]  /*7790*/  I2FP.F32.U32 R83, R83 ;  /* 0x0000005300537245 */ /* 0x000fe20000201000 */
[----:B------:R-:W-:Y:S01]  /*77a0*/  HADD2.F32 R85, -RZ, R163.H0_H0 ;  /* 0x200000a3ff557230 */ /* 0x000fe20000004100 */
        /* <DEDUP_REMOVED lines=21> */
.L_x_29491:
        /* <DEDUP_REMOVED lines=13> */
.L_x_29493:
[----:B------:R-:W-:Y:S05]  /*79d0*/  BSYNC.RECONVERGENT B1 ;  /* 0x0000000000017941 */ /* 0x000fea0003800200 */
.L_x_29492:
        /* <DEDUP_REMOVED lines=42> */
.L_x_29490:
[----:B------:R-:W-:Y:S05]  /*7c80*/  BSYNC.RECONVERGENT B0 ;  /* 0x0000000000007941 */ /* 0x000fea0003800200 */
.L_x_29489:
        /* <DEDUP_REMOVED lines=18> */
.L_x_29496:
        /* <DEDUP_REMOVED lines=15> */
.L_x_29498:
[----:B------:R-:W-:Y:S05]  /*7ea0*/  BSYNC.RECONVERGENT B1 ;  /* 0x0000000000017941 */ /* 0x000fea0003800200 */
.L_x_29497:
        /* <DEDUP_REMOVED lines=42> */
.L_x_29495:
[----:B------:R-:W-:Y:S05]  /*8150*/  BSYNC.RECONVERGENT B0 ;  /* 0x0000000000007941 */ /* 0x000fea0003800200 */
.L_x_29494:
        /* <DEDUP_REMOVED lines=10> */
.L_x_29418:
[----:B------:R-:W0:Y:S01]  /*8200*/  LDC.64 R136, c[0x0][0x3a8] ;  /* 0x0000ea00ff887b82 */ /* 0x000e220000000a00 */
[----:B------:R-:W-:Y:S01]  /*8210*/  SEL R87, RZ, 0x100, !P0 ;  /* 0x00000100ff577807 */ /* 0x000fe20004000000 */
[----:B------:R-:W-:Y:S01]  /*8220*/  VIADD R177, R169, 0x20 ;  /* 0x00000020a9b17836 */ /* 0x000fe20000000000 */
[----:B------:R-:W-:Y:S02]  /*8230*/  ISETP.NE.U32.AND P0, PT, R80, RZ, PT ;  /* 0x000000ff5000720c */ /* 0x000fe40003f05070 */
[----:B------:R-:W-:Y:S01]  /*8240*/  SEL R85, RZ, 0x1000000, !P5 ;  /* 0x01000000ff557807 */ /* 0x000fe20006800000 */
[----:B------:R-:W-:Y:S01]  /*8250*/  IMAD.WIDE.U32 R88, R177, 0x10, R128 ;  /* 0x00000010b1587825 */ /* 0x000fe200078e0080 */
        /* <DEDUP_REMOVED lines=16> */
[----:B------:R-:W-:Y:S02]  /*8360*/  LOP3.LUT R87, R87, R86, RZ, 0xfc, !PT ;  /* 0x0000005657577212 */ /* 0x000fe400078efcff */
[----:B------:R-:W-:Y:S01]  /*8370*/  LOP3.LUT R86, R83, R84, RZ, 0xfc, !PT ;  /* 0x0000005453567212 */ /* 0x000fe200078efcff */
[----:B-1----:R-:W-:Y:S01]  /*8380*/  IMAD.WIDE.U32 R84, R169, 0x8, R138 ;  /* 0x00000008a9547825 */ /* 0x002fe200078e008a */
[----:B------:R0:W-:Y:S04]  /*8390*/  STG.E.128 desc[UR6][R80.64], R72 ;  /* 0x0000004850007986 */ /* 0x0001e8000c101d06 */
[----:B------:R0:W-:Y:S01]  /*83a0*/  STG.E.128 desc[UR6][R80.64+0x10], R76 ;  /* 0x0000104c50007986 */ /* 0x0001e2000c101d06 */
[----:B--2---:R-:W-:-:S03]  /*83b0*/  @P1 IMAD.WIDE.U32 R92, R177, 0x20, R92 ;  /* 0x00000020b15c1825 */ /* 0x004fc600078e005c */
[----:B------:R0:W-:Y:S01]  /*83c0*/  STG.E.64 desc[UR6][R84.64], R86 ;  /* 0x0000005654007986 */ /* 0x0001e2000c101b06 */
[----:B---3--:R-:W-:Y:S01]  /*83d0*/  @P0 IMAD.WIDE.U32 R90, R177, 0x10, R90 ;  /* 0x00000010b15a0825 */ /* 0x008fe200078e005a */
        /* <DEDUP_REMOVED lines=21> */
.L_x_29499:
        /* <DEDUP_REMOVED lines=21> */
.L_x_29503:
        /* <DEDUP_REMOVED lines=13> */
.L_x_29505:
[----:B------:R-:W-:Y:S05]  /*8750*/  BSYNC.RECONVERGENT B1 ;  /* 0x0000000000017941 */ /* 0x000fea0003800200 */
.L_x_29504:
        /* <DEDUP_REMOVED lines=41> */
.L_x_29502:
[----:B------:R-:W-:Y:S05]  /*89f0*/  BSYNC.RECONVERGENT B0 ;  /* 0x0000000000007941 */ /* 0x000fea0003800200 */
.L_x_29501:
[----:B------:R-:W-:Y:S01]  /*8a00*/  I2FP.F32.U32 R81, R80 ;  /* 0x0000005000517245 */ /* 0x000fe20000201000 */
[----:B------:R-:W-:Y:S01]  /*8a10*/  BSSY.RECONVERGENT B0, `(.L_x_29506) ;  /* 0x000004b000007945 */ /* 0x000fe20003800200 */
[----:B------:R-:W-:Y:S01]  /*8a20*/  ISETP.NE.AND P2, PT, R83, 0x1, PT ;  /* 0x000000015300780c */ /* 0x000fe20003f45270 */
[----:B------:R-:W-:Y:S01]  /*8a30*/  IMAD.MOV.U32 R82, RZ, RZ, 0x2 ;  /* 0x00000002ff527424 */ /* 0x000fe200078e00ff */
[----:B------:R-:W-:Y:S01]  /*8a40*/  LOP3.LUT R194, R194, 0xffffffef, RZ, 0xc0, !PT ;  /* 0xffffffefc2c27812 */ /* 0x000fe200078ec0ff */
[----:B------:R-:W-:Y:S01]  /*8a50*/  FFMA.FTZ R80, R81, R182, 1.1641532182693481445e-10 ;  /* 0x2f00000051507423 */ /* 0x000fe200000100b6 */
[----:B-----5:R-:W-:-:S04]  /*8a60*/  HADD2.F32 R81, -RZ, R84.H0_H0 ;  /* 0x20000054ff517230 */ /* 0x020fc80000004100 */
        /* <DEDUP_REMOVED lines=13> */
.L_x_29508:
        /* <DEDUP_REMOVED lines=13> */
.L_x_29510:
[----:B------:R-:W-:Y:S05]  /*8c10*/  BSYNC.RECONVERGENT B1 ;  /* 0x0000000000017941 */ /* 0x000fea0003800200 */
.L_x_29509:
        /* <DEDUP_REMOVED lines=42> */
.L_x_29507:
[----:B------:R-:W-:Y:S05]  /*8ec0*/  BSYNC.RECONVERGENT B0 ;  /* 0x0000000000007941 */ /* 0x000fea0003800200 */
.L_x_29506:
[----:B------:R-:W-:Y:S01]  /*8ed0*/  I2FP.F32.U32 R81, R80 ;  /* 0x0000005000517245 */ /* 0x000fe20000201000 */
[----:B------:R-:W-:Y:S01]  /*8ee0*/  HADD2.F32 R83, -RZ, R160.H0_H0 ;  /* 0x200000a0ff537230 */ /* 0x000fe20000004100 */
        /* <DEDUP_REMOVED lines=21> */
.L_x_29513:
        /* <DEDUP_REMOVED lines=13> */
.L_x_29515:
[----:B------:R-:W-:Y:S05]  /*9110*/  BSYNC.RECONVERGENT B1 ;  /* 0x0000000000017941 */ /* 0x000fea0003800200 */
.L_x_29514:
        /* <DEDUP_REMOVED lines=42> */
.L_x_29512:
[----:B------:R-:W-:Y:S05]  /*93c0*/  BSYNC.RECONVERGENT B0 ;  /* 0x0000000000007941 */ /* 0x000fea0003800200 */
.L_x_29511:
        /* <DEDUP_REMOVED lines=20> */
.L_x_29518:
        /* <DEDUP_REMOVED lines=13> */
.L_x_29520:
[----:B------:R-:W-:Y:S05]  /*95e0*/  BSYNC.RECONVERGENT B1 ;  /* 0x0000000000017941 */ /* 0x000fea0003800200 */
.L_x_29519:
        /* <DEDUP_REMOVED lines=42> */
.L_x_29517:
[----:B------:R-:W-:Y:S05]  /*9890*/  BSYNC.RECONVERGENT B0 ;  /* 0x0000000000007941 */ /* 0x000fea0003800200 */
.L_x_29516:
        /* <DEDUP_REMOVED lines=23> */
.L_x_29523:
        /* <DEDUP_REMOVED lines=13> */
.L_x_29525:
[----:B------:R-:W-:Y:S05]  /*9ae0*/  BSYNC.RECONVERGENT B1 ;  /* 0x0000000000017941 */ /* 0x000fea0003800200 */
.L_x_29524:
        /* <DEDUP_REMOVED lines=42> */
.L_x_29522:
[----:B------:R-:W-:Y:S05]  /*9d90*/  BSYNC.RECONVERGENT B0 ;  /* 0x0000000000007941 */ /* 0x000fea0003800200 */
.L_x_29521:
[----:B------:R-:W-:Y:S01]  /*9da0*/  I2FP.F32.U32 R83, R82 ;  /* 0x0000005200537245 */ /* 0x000fe20000201000 */
[----:B------:R-:W-:Y:S01]  /*9db0*/  BSSY.RECONVERGENT B0, `(.L_x_29526) ;  /* 0x000004b000007945 */ /* 0x000fe20003800200 */
[----:B------:R-:W-:Y:S01]  /*9dc0*/  ISETP.NE.AND P2, PT, R90, 0x1, PT ;  /* 0x000000015a00780c */ /* 0x000fe20003f45270 */
[----:B------:R-:W-:Y:S01]  /*9dd0*/  IMAD.MOV.U32 R91, RZ, RZ, 0x2 ;  /* 0x00000002ff5b7424 */ /* 0x000fe200078e00ff */
[----:B------:R-:W-:Y:S01]  /*9de0*/  LOP3.LUT R194, R194, 0xfffffffb, RZ, 0xc0, !PT ;  /* 0xfffffffbc2c27812 */ /* 0x000fe200078ec0ff */
[----:B------:R-:W-:Y:S01]  /*9df0*/  FFMA.FTZ R82, R83, R182, 1.1641532182693481445e-10 ;  /* 0x2f00000053527423 */ /* 0x000fe200000100b6 */
[----:B------:R-:W-:-:S04]  /*9e00*/  HADD2.F32 R83, -RZ, R85.H0_H0 ;  /* 0x20000055ff537230 */ /* 0x000fc80000004100 */
        /* <DEDUP_REMOVED lines=13> */
.L_x_29528:
        /* <DEDUP_REMOVED lines=13> */
.L_x_29530:
[----:B------:R-:W-:Y:S05]  /*9fb0*/  BSYNC.RECONVERGENT B1 ;  /* 0x0000000000017941 */ /* 0x000fea0003800200 */
.L_x_29529:
        /* <DEDUP_REMOVED lines=42> */
.L_x_29527:
[----:B------:R-:W-:Y:S05]  /*a260*/  BSYNC.RECONVERGENT B0 ;  /* 0x0000000000007941 */ /* 0x000fea0003800200 */
.L_x_29526:
[----:B------:R-:W-:Y:S01]  /*a270*/  I2FP.F32.U32 R83, R82 ;  /* 0x0000005200537245 */ /* 0x000fe20000201000 */
[----:B------:R-:W-:Y:S01]  /*a280*/  HADD2.F32 R89, -RZ, R161.H0_H0 ;  /* 0x200000a1ff597230 */ /* 0x000fe20000004100 */
        /* <DEDUP_REMOVED lines=21> */
.L_x_29533:
        /* <DEDUP_REMOVED lines=13> */
.L_x_29535:
[----:B------:R-:W-:Y:S05]  /*a4b0*/  BSYNC.RECONVERGENT B1 ;  /* 0x0000000000017941 */ /* 0x000fea0003800200 */
.L_x_29534:
        /* <DEDUP_REMOVED lines=42> */
.L_x_29532:
[----:B------:R-:W-:Y:S05]  /*a760*/  BSYNC.RECONVERGENT B0 ;  /* 0x0000000000007941 */ /* 0x000fea0003800200 */
.L_x_29531:
        /* <DEDUP_REMOVED lines=20> */
.L_x_29538:
        /* <DEDUP_REMOVED lines=13> */
.L_x_29540:
[----:B------:R-:W-:Y:S05]  /*a980*/  BSYNC.RECONVERGENT B1 ;  /* 0x0000000000017941 */ /* 0x000fea0003800200 */
.L_x_29539:
        /* <DEDUP_REMOVED lines=42> */
.L_x_29537:
[----:B------:R-:W-:Y:S05]  /*ac30*/  BSYNC.RECONVERGENT B0 ;  /* 0x0000000000007941 */ /* 0x000fea0003800200 */
.L_x_29536:
        /* <DEDUP_REMOVED lines=23> */
.L_x_29543:
        /* <DEDUP_REMOVED lines=13> */
.L_x_29545:
[----:B------:R-:W-:Y:S05]  /*ae80*/  BSYNC.RECONVERGENT B1 ;  /* 0x0000000000017941 */ /* 0x000fea0003800200 */
.L_x_29544:
        /* <DEDUP_REMOVED lines=42> */
.L_x_29542:
[----:B------:R-:W-:Y:S05]  /*b130*/  BSYNC.RECONVERGENT B0 ;  /* 0x0000000000007941 */ /* 0x000fea0003800200 */
.L_x_29541:
[----:B------:R-:W-:Y:S01]  /*b140*/  ISETP.NE.AND P3, PT, R90, 0x1, PT ;  /* 0x000000015a00780c */ /* 0x000fe20003f65270 */
[----:B------:R-:W-:Y:S01]  /*b150*/  BSSY.RECONVERGENT B0, `(.L_x_29546) ;  /* 0x0000049000007945 */ /* 0x000fe20003800200 */
[----:B------:R-:W-:Y:S01]  /*b160*/  I2FP.F32.U32 R85, R84 ;  /* 0x0000005400557245 */ /* 0x000fe20000201000 */
[----:B------:R-:W-:-:S04]  /*b170*/  HFMA2 R92, -RZ, RZ, 0, 1.1920928955078125e-07 ;  /* 0x00000002ff5c7431 */ /* 0x000fc800000001ff */
        /* <DEDUP_REMOVED lines=14> */
.L_x_29548:
        /* <DEDUP_REMOVED lines=13> */
.L_x_29550:
[----:B------:R-:W-:Y:S05]  /*b330*/  BSYNC.RECONVERGENT B1 ;  /* 0x0000000000017941 */ /* 0x000fea0003800200 */
.L_x_29549:
        /* <DEDUP_REMOVED lines=42> */
.L_x_29547:
[----:B------:R-:W-:Y:S05]  /*b5e0*/  BSYNC.RECONVERGENT B0 ;  /* 0x0000000000007941 */ /* 0x000fea0003800200 */
.L_x_29546:
[----:B------:R-:W-:Y:S01]  /*b5f0*/  I2FP.F32.U32 R85, R84 ;  /* 0x0000005400557245 */ /* 0x000fe20000201000 */
[----:B------:R-:W-:Y:S01]  /*b600*/  HADD2.F32 R91, -RZ, R162.H0_H0 ;  /* 0x200000a2ff5b7230 */ /* 0x000fe20000004100 */
        /* <DEDUP_REMOVED lines=21> */
.L_x_29553:
        /* <DEDUP_REMOVED lines=13> */
.L_x_29555:
[----:B------:R-:W-:Y:S05]  /*b830*/  BSYNC.RECONVERGENT B1 ;  /* 0x0000000000017941 */ /* 0x000fea0003800200 */
.L_x_29554:
        /* <DEDUP_REMOVED lines=42> */
.L_x_29552:
[----:B------:R-:W-:Y:S05]  /*bae0*/  BSYNC.RECONVERGENT B0 ;  /* 0x0000000000007941 */ /* 0x000fea0003800200 */
.L_x_29551:
        /* <DEDUP_REMOVED lines=18> */
.L_x_29558:
        /* <DEDUP_REMOVED lines=13> */
.L_x_29560:
[----:B------:R-:W-:Y:S05]  /*bce0*/  BSYNC.RECONVERGENT B1 ;  /* 0x0000000000017941 */ /* 0x000fea0003800200 */
.L_x_29559:
        /* <DEDUP_REMOVED lines=42> */
.L_x_29557:
[----:B------:R-:W-:Y:S05]  /*bf90*/  BSYNC.RECONVERGENT B0 ;  /* 0x0000000000007941 */ /* 0x000fea0003800200 */
.L_x_29556:
        /* <DEDUP_REMOVED lines=23> */
.L_x_29563:
        /* <DEDUP_REMOVED lines=13> */
.L_x_29565:
[----:B------:R-:W-:Y:S05]  /*c1e0*/  BSYNC.RECONVERGENT B1 ;  /* 0x0000000000017941 */ /* 0x000fea0003800200 */
.L_x_29564:
        /* <DEDUP_REMOVED lines=42> */
.L_x_29562:
[----:B------:R-:W-:Y:S05]  /*c490*/  BSYNC.RECONVERGENT B0 ;  /* 0x0000000000007941 */ /* 0x000fea0003800200 */
.L_x_29561:
        /* <DEDUP_REMOVED lines=18> */
.L_x_29568:
        /* <DEDUP_REMOVED lines=13> */
.L_x_29570:
[----:B------:R-:W-:Y:S05]  /*c690*/  BSYNC.RECONVERGENT B1 ;  /* 0x0000000000017941 */ /* 0x000fea0003800200 */
.L_x_29569:
        /* <DEDUP_REMOVED lines=42> */
.L_x_29567:
[----:B------:R-:W-:Y:S05]  /*c940*/  BSYNC.RECONVERGENT B0 ;  /* 0x0000000000007941 */ /* 0x000fea0003800200 */
.L_x_29566:
[----:B------:R-:W-:Y:S01]  /*c950*/  I2FP.F32.U32 R89, R89 ;  /* 0x0000005900597245 */ /* 0x000fe20000201000 */
[----:B------:R-:W-:Y:S01]  /*c960*/  HADD2.F32 R91, -RZ, R163.H0_H0 ;  /* 0x200000a3ff5b7230 */ /* 0x000fe20000004100 */
        /* <DEDUP_REMOVED lines=21> */
.L_x_29573:
        /* <DEDUP_REMOVED lines=13> */
.L_x_29575:
[----:B------:R-:W-:Y:S05]  /*cb90*/  BSYNC.RECONVERGENT B1 ;  /* 0x0000000000017941 */ /* 0x000fea0003800200 */
.L_x_29574:
        /* <DEDUP_REMOVED lines=42> */
.L_x_29572:
[----:B------:R-:W-:Y:S05]  /*ce40*/  BSYNC.RECONVERGENT B0 ;  /* 0x0000000000007941 */ /* 0x000fea0003800200 */
.L_x_29571:
        /* <DEDUP_REMOVED lines=18> */
.L_x_29578:
        /* <DEDUP_REMOVED lines=15> */
.L_x_29580:
[----:B------:R-:W-:Y:S05]  /*d060*/  BSYNC.RECONVERGENT B1 ;  /* 0x0000000000017941 */ /* 0x000fea0003800200 */
.L_x_29579:
        /* <DEDUP_REMOVED lines=42> */
.L_x_29577:
[----:B------:R-:W-:Y:S05]  /*d310*/  BSYNC.RECONVERGENT B0 ;  /* 0x0000000000007941 */ /* 0x000fea0003800200 */
.L_x_29576:
        /* <DEDUP_REMOVED lines=11> */
.L_x_29500:
        /* <DEDUP_REMOVED lines=16> */
.L_x_29584:
        /* <DEDUP_REMOVED lines=13> */
.L_x_29586:
[----:B------:R-:W-:Y:S05]  /*d5a0*/  BSYNC.RECONVERGENT B1 ;  /* 0x0000000000017941 */ /* 0x000fea0003800200 */
.L_x_29585:
        /* <DEDUP_REMOVED lines=41> */
.L_x_29583:
[----:B------:R-:W-:Y:S05]  /*d840*/  BSYNC.RECONVERGENT B0 ;  /* 0x0000000000007941 */ /* 0x000fea0003800200 */
.L_x_29582:
        /* <DEDUP_REMOVED lines=19> */
.L_x_29589:
        /* <DEDUP_REMOVED lines=13> */
.L_x_29591:
[----:B------:R-:W-:Y:S05]  /*da50*/  BSYNC.RECONVERGENT B1 ;  /* 0x0000000000017941 */ /* 0x000fea0003800200 */
.L_x_29590:
        /* <DEDUP_REMOVED lines=42> */
.L_x_29588:
[----:B------:R-:W-:Y:S05]  /*dd00*/  BSYNC.RECONVERGENT B0 ;  /* 0x0000000000007941 */ /* 0x000fea0003800200 */
.L_x_29587:
[----:B------:R-:W-:Y:S01]  /*dd10*/  I2FP.F32.U32 R83, R80 ;  /* 0x0000005000537245 */ /* 0x000fe20000201000 */
[----:B------:R-:W-:Y:S01]  /*dd20*/  BSSY.RECONVERGENT B0, `(.L_x_29592) ;  /* 0x000004a000007945 */ /* 0x000fe20003800200 */
[----:B------:R-:W-:Y:S02]  /*dd30*/  ISETP.NE.AND P2, PT, R82, 0x1, PT ;  /* 0x000000015200780c */ /* 0x000fe40003f45270 */
[----:B------:R-:W-:Y:S01]  /*dd40*/  LOP3.LUT R194, R194, 0xfffffff7, RZ, 0xc0, !PT ;  /* 0xfffffff7c2c27812 */ /* 0x000fe200078ec0ff */
[----:B------:R-:W-:Y:S01]  /*dd50*/  FFMA.FTZ R80, R83, R182, 1.1641532182693481445e-10 ;  /* 0x2f00000053507423 */ /* 0x000fe200000100b6 */
[----:B------:R-:W-:Y:S02]  /*dd60*/  HADD2.F32 R83, -RZ, R84.H1_H1 ;  /* 0x30000054ff537230 */ /* 0x000fe40000004100 */
[----:B------:R-:W-:Y:S02]  /*dd70*/  IMAD.MOV.U32 R84, RZ, RZ, 0x2 ;  /* 0x00000002ff547424 */ /* 0x000fe400078e00ff */
        /* <DEDUP_REMOVED lines=12> */
.L_x_29594:
        /* <DEDUP_REMOVED lines=13> */
.L_x_29596:
[----:B------:R-:W-:Y:S05]  /*df10*/  BSYNC.RECONVERGENT B1 ;  /* 0x0000000000017941 */ /* 0x000fea0003800200 */
.L_x_29595:
        /* <DEDUP_REMOVED lines=42> */
.L_x_29593:
[----:B------:R-:W-:Y:S05]  /*e1c0*/  BSYNC.RECONVERGENT B0 ;  /* 0x0000000000007941 */ /* 0x000fea0003800200 */
.L_x_29592:
        /* <DEDUP_REMOVED lines=19> */
.L_x_29599:
        /* <DEDUP_REMOVED lines=13> */
.L_x_29601:
[----:B------:R-:W-:Y:S05]  /*e3d0*/  BSYNC.RECONVERGENT B1 ;  /* 0x0000000000017941 */ /* 0x000fea0003800200 */
.L_x_29600:
        /* <DEDUP_REMOVED lines=42> */
.L_x_29598:
[----:B------:R-:W-:Y:S05]  /*e680*/  BSYNC.RECONVERGENT B0 ;  /* 0x0000000000007941 */ /* 0x000fea0003800200 */
.L_x_29597:
        /* <DEDUP_REMOVED lines=19> */
.L_x_29604:
        /* <DEDUP_REMOVED lines=13> */
.L_x_29606:
[----:B------:R-:W-:Y:S05]  /*e890*/  BSYNC.RECONVERGENT B1 ;  /* 0x0000000000017941 */ /* 0x000fea0003800200 */
.L_x_29605:
        /* <DEDUP_REMOVED lines=42> */
.L_x_29603:
[----:B------:R-:W-:Y:S05]  /*eb40*/  BSYNC.RECONVERGENT B0 ;  /* 0x0000000000007941 */ /* 0x000fea0003800200 */
.L_x_29602:
        /* <DEDUP_REMOVED lines=17> */
.L_x_29609:
        /* <DEDUP_REMOVED lines=13> */
.L_x_29611:
[----:B------:R-:W-:Y:S05]  /*ed30*/  BSYNC.RECONVERGENT B1 ;  /* 0x0000000000017941 */ /* 0x000fea0003800200 */
.L_x_29610:
        /* <DEDUP_REMOVED lines=42> */
.L_x_29608:
[----:B------:R-:W-:Y:S05]  /*efe0*/  BSYNC.RECONVERGENT B0 ;  /* 0x0000000000007941 */ /* 0x000fea0003800200 */
.L_x_29607:
[----:B------:R-:W-:Y:S01]  /*eff0*/  ISETP.NE.AND P4, PT, R90, 0x1, PT ;  /* 0x000000015a00780c */ /* 0x000fe20003f85270 */
[----:B------:R-:W-:Y:S01]  /*f000*/  BSSY.RECONVERGENT B0, `(.L_x_29612) ;  /* 0x0000048000007945 */ /* 0x000fe20003800200 */
[----:B------:R-:W-:Y:S01]  /*f010*/  I2FP.F32.U32 R93, R80 ;  /* 0x00000050005d7245 */ /* 0x000fe20000201000 */
[----:B------:R-:W-:Y:S02]  /*f020*/  HFMA2 R84, -RZ, RZ, 0, 1.1920928955078125e-07 ;  /* 0x00000002ff547431 */ /* 0x000fe400000001ff */
[----:B------:R-:W-:Y:S02]  /*f030*/  IMAD.MOV.U32 R82, RZ, RZ, R190 ;  /* 0x000000ffff527224 */ /* 0x000fe400078e00be */
[----:B------:R-:W-:Y:S01]  /*f040*/  FFMA.FTZ R80, R93, R182, 1.1641532182693481445e-10 ;  /* 0x2f0000005d507423 */ /* 0x000fe200000100b6 */
[----:B------:R-:W-:-:S04]  /*f050*/  HADD2.F32 R93, -RZ, R86.H1_H1 ;  /* 0x30000056ff5d7230 */ /* 0x000fc80000004100 */
        /* <DEDUP_REMOVED lines=10> */
.L_x_29614:
        /* <DEDUP_REMOVED lines=13> */
.L_x_29616:
[----:B------:R-:W-:Y:S05]  /*f1d0*/  BSYNC.RECONVERGENT B1 ;  /* 0x0000000000017941 */ /* 0x000fea0003800200 */
.L_x_29615:
        /* <DEDUP_REMOVED lines=42> */
.L_x_29613:
[----:B------:R-:W-:Y:S05]  /*f480*/  BSYNC.RECONVERGENT B0 ;  /* 0x0000000000007941 */ /* 0x000fea0003800200 */
.L_x_29612:
        /* <DEDUP_REMOVED lines=17> */
.L_x_29619:
        /* <DEDUP_REMOVED lines=13> */
.L_x_29621:
[----:B------:R-:W-:Y:S05]  /*f670*/  BSYNC.RECONVERGENT B1 ;  /* 0x0000000000017941 */ /* 0x000fea0003800200 */
.L_x_29620:
        /* <DEDUP_REMOVED lines=42> */
.L_x_29618:
[----:B------:R-:W-:Y:S05]  /*f920*/  BSYNC.RECONVERGENT B0 ;  /* 0x0000000000007941 */ /* 0x000fea0003800200 */
.L_x_29617:
[----:B------:R-:W-:Y:S01]  /*f930*/  HADD2.F32 R95, -RZ, R87.H1_H1 ;  /* 0x30000057ff5f7230 */ /* 0x000fe20000004100 */
[----:B------:R-:W-:Y:S01]  /*f940*/  P2R R84, PR, RZ, 0x2 ;  /* 0x00000002ff547803 */ /* 0x000fe20000000000 */
[----:B------:R-:W-:Y:S01]  /*f950*/  FMUL.FTZ R81, R81, R184 ;  /* 0x000000b851517220 */ /* 0x000fe20000410000 */
[----:B------:R-:W-:Y:S01]  /*f960*/  I2FP.F32.U32 R87, R82 ;  /* 0x0000005200577245 */ /* 0x000fe20000201000 */
[-C--:B------:R-:W-:Y:S01]  /*f970*/  FMUL.FTZ R83, R83, R184.reuse ;  /* 0x000000b853537220 */ /* 0x080fe20000410000 */
[C---:B------:R-:W-:Y:S01]  /*f980*/  LOP3.LUT P1, RZ, R194.reuse, 0x10, RZ, 0xc0, !PT ;  /* 0x00000010c2ff7812 */ /* 0x040fe2000782c0ff */
[-C--:B------:R-:W-:Y:S01]  /*f990*/  FMUL.FTZ R82, R85, R184.reuse ;  /* 0x000000b855527220 */ /* 0x080fe20000410000 */
[----:B------:R-:W-:Y:S01]  /*f9a0*/  P2R R92, PR, RZ, 0x1 ;  /* 0x00000001ff5c7803 */ /* 0x000fe20000000000 */
[----:B------:R-:W-:Y:S01]  /*f9b0*/  FMUL.FTZ R89, R89, R184 ;  /* 0x000000b859597220 */ /* 0x000fe20000410000 */
[C---:B------:R-:W-:Y:S01]  /*f9c0*/  LOP3.LUT P0, RZ, R194.reuse, 0x8, RZ, 0xc0, !PT ;  /* 0x00000008c2ff7812 */ /* 0x040fe2000780c0ff */
[----:B------:R-:W-:Y:S01]  /*f9d0*/  FFMA.FTZ R90, R87, R182, 1.1641532182693481445e-10 ;  /* 0x2f000000575a7423 */ /* 0x000fe200000100b6 */
[C---:B------:R-:W-:Y:S01]  /*f9e0*/  LOP3.LUT P6, RZ, R194.reuse, 0x2, RZ, 0xc0, !PT ;  /* 0x00000002c2ff7812 */ /* 0x040fe200078cc0ff */
        /* <DEDUP_REMOVED lines=8> */
[----:B------:R-:W-:Y:S02]  /*fa70*/  FSEL R83, R82, RZ, P6 ;  /* 0x000000ff52537208 */ /* 0x000fe40003000000 */
[----:B------:R-:W-:Y:S02]  /*fa80*/  FSEL R82, R89, RZ, P5 ;  /* 0x000000ff59527208 */ /* 0x000fe40002800000 */
[----:B------:R-:W-:Y:S02]  /*fa90*/  FSETP.GTU.FTZ.AND P5, PT, R90, R183, PT ;  /* 0x000000b75a00720b */ /* 0x000fe40003fbc000 */
[----:B------:R-:W-:Y:S02]  /*faa0*/  FSEL R86, R86, RZ, P4 ;  /* 0x000000ff56567208 */ /* 0x000fe40002000000 */
        /* <DEDUP_REMOVED lines=10> */
[----:B------:R-:W-:Y:S01]  /*fb50*/  @P1 FADD.FTZ R85, R69, R85 ;  /* 0x0000005545551221 */ /* 0x000fe20000010000 */
[----:B------:R-:W-:Y:S01]  /*fb60*/  @P1 FADD.FTZ R86, R70, R86 ;  /* 0x0000005646561221 */ /* 0x000fe20000010000 */
[----:B------:R-:W-:-:S09]  /*fb70*/  @P1 FADD.FTZ R87, R71, R87 ;  /* 0x0000005747571221 */ /* 0x000fd20000010000 */
.L_x_29581:
        /* <DEDUP_REMOVED lines=17> */
[----:B------:R-:W-:Y:S01]  /*fc90*/  SEL R100, RZ, 0x1, !P2 ;  /* 0x00000001ff647807 */ /* 0x000fe20005000000 */
[----:B0-----:R-:W-:Y:S01]  /*fca0*/  @P0 IMAD.WIDE.U32 R96, R179, 0x10, R96 ;  /* 0x00000010b3600825 */ /* 0x001fe200078e0060 */
[----:B------:R-:W-:Y:S01]  /*fcb0*/  SEL R92, RZ, 0x1, !P6 ;  /* 0x00000001ff5c7807 */ /* 0x000fe20007000000 */
[----:B------:R0:W-:Y:S01]  /*fcc0*/  STG.E.128 desc[UR6][R90.64], R80 ;  /* 0x000000505a007986 */ /* 0x0001e2000c101d06 */
[----:B------:R-:W-:Y:S02]  /*fcd0*/  LOP3.LUT R101, R101, R100, RZ, 0xfc, !PT ;  /* 0x0000006465657212 */ /* 0x000fe400078efcff */
[----:B------:R-:W-:Y:S01]  /*fce0*/  LOP3.LUT R100, R89, R92, RZ, 0xfc, !PT ;  /* 0x0000005c59647212 */ /* 0x000fe200078efcff */
[----:B------:R-:W-:Y:S01]  /*fcf0*/  IMAD.WIDE.U32 R92, R177, 0x8, R138 ;  /* 0x00000008b15c7825 */ /* 0x000fe200078e008a */
[----:B------:R0:W-:Y:S03]  /*fd00*/  STG.E.128 desc[UR6][R90.64+0x10], R84 ;  /* 0x000010545a007986 */ /* 0x0001e6000c101d06 */
[----:B-1----:R-:W-:Y:S01]  /*fd10*/  @P1 IMAD.WIDE.U32 R98, R179, 0x20, R98 ;  /* 0x00000020b3621825 */ /* 0x002fe200078e0062 */
        /* <DEDUP_REMOVED lines=16> */
[----:B------:R-:W-:Y:S02]  /*fe20*/  LOP3.LUT R89, R93, R89, R91, 0xfe, !PT ;  /* 0x000000595d597212 */ /* 0x000fe400078efe5b */
[----:B------:R-:W-:Y:S01]  /*fe30*/  LOP3.LUT R105, R100, R90, R92, 0xfe, !PT ;  /* 0x0000005a64697212 */ /* 0x000fe200078efe5c */
[----:B0-----:R-:W-:Y:S01]  /*fe40*/  IMAD.WIDE.U32 R90, R177, 0x8, R102 ;  /* 0x00000008b15a7825 */ /* 0x001fe200078e0066 */
[----:B------:R-:W-:Y:S02]  /*fe50*/  LOP3.LUT R93, R89, R101, RZ, 0xfc, !PT ;  /* 0x00000065595d7212 */ /* 0x000fe400078efcff */
[----:B------:R-:W-:-:S05]  /*fe60*/  LOP3.LUT R92, R105, 0xff, R166, 0xf8, !PT ;  /* 0x000000ff695c7812 */ /* 0x000fca00078ef8a6 */
[----:B------:R1:W-:Y:S02]  /*fe70*/  STG.E.64 desc[UR6][R90.64], R92 ;  /* 0x0000005c5a007986 */ /* 0x0003e4000c101b06 */
.L_x_29622:
        /* <DEDUP_REMOVED lines=21> */
.L_x_29626:
        /* <DEDUP_REMOVED lines=13> */
.L_x_29628:
[----:B------:R-:W-:Y:S05]  /*100a0*/  BSYNC.RECONVERGENT B1 ;  /* 0x0000000000017941 */ /* 0x000fea0003800200 */
.L_x_29627:
        /* <DEDUP_REMOVED lines=40> */
[----:B------:R-:W-:-:S07]  /*10330*/  LOP3.LUT R192, R164, R192, R97, 0x96, !PT ;  /* 0x000000c0a4c07212 */ /* 0x000fce00078e9661 */
.L_x_29625:
[----:B------:R-:W-:Y:S05]  /*10340*/  BSYNC.RECONVERGENT B0 ;  /* 0x0000000000007941 */ /* 0x000fea0003800200 */
.L_x_29624:
        /* <DEDUP_REMOVED lines=20> */
.L_x_29631:
        /* <DEDUP_REMOVED lines=13> */
.L_x_29633:
[----:B------:R-:W-:Y:S05]  /*10560*/  BSYNC.RECONVERGENT B1 ;  /* 0x0000000000017941 */ /* 0x000fea0003800200 */
.L_x_29632:
        /* <DEDUP_REMOVED lines=42> */
.L_x_29630:
[----:B------:R-:W-:Y:S05]  /*10810*/  BSYNC.RECONVERGENT B0 ;  /* 0x0000000000007941 */ /* 0x000fea0003800200 */
.L_x_29629:
        /* <DEDUP_REMOVED lines=23> */
.L_x_29636:
        /* <DEDUP_REMOVED lines=13> */
.L_x_29638:
[----:B------:R-:W-:Y:S05]  /*10a60*/  BSYNC.RECONVERGENT B1 ;  /* 0x0000000000017941 */ /* 0x000fea0003800200 */
.L_x_29637:
        /* <DEDUP_REMOVED lines=42> */
.L_x_29635:
[----:B------:R-:W-:Y:S05]  /*10d10*/  BSYNC.RECONVERGENT B0 ;  /* 0x0000000000007941 */ /* 0x000fea0003800200 */
.L_x_29634:
        /* <DEDUP_REMOVED lines=20> */
.L_x_29641:
        /* <DEDUP_REMOVED lines=13> */
.L_x_29643:
[----:B------:R-:W-:Y:S05]  /*10f30*/  BSYNC.RECONVERGENT B1 ;  /* 0x0000000000017941 */ /* 0x000fea0003800200 */
.L_x_29642:
        /* <DEDUP_REMOVED lines=42> */
.L_x_29640:
[----:B------:R-:W-:Y:S05]  /*111e0*/  BSYNC.RECONVERGENT B0 ;  /* 0x0000000000007941 */ /* 0x000fea0003800200 */
.L_x_29639:
        /* <DEDUP_REMOVED lines=23> */
.L_x_29646:
        /* <DEDUP_REMOVED lines=13> */
.L_x_29648:
[----:B------:R-:W-:Y:S05]  /*11430*/  BSYNC.RECONVERGENT B1 ;  /* 0x0000000000017941 */ /* 0x000fea0003800200 */
.L_x_29647:
        /* <DEDUP_REMOVED lines=42> */
.L_x_29645:
[----:B------:R-:W-:Y:S05]  /*116e0*/  BSYNC.RECONVERGENT B0 ;  /* 0x0000000000007941 */ /* 0x000fea0003800200 */
.L_x_29644:
        /* <DEDUP_REMOVED lines=20> */
.L_x_29651:
        /* <DEDUP_REMOVED lines=13> */
.L_x_29653:
[----:B------:R-:W-:Y:S05]  /*11900*/  BSYNC.RECONVERGENT B1 ;  /* 0x0000000000017941 */ /* 0x000fea0003800200 */
.L_x_29652:
        /* <DEDUP_REMOVED lines=42> */
.L_x_29650:
[----:B------:R-:W-:Y:S05]  /*11bb0*/  BSYNC.RECONVERGENT B0 ;  /* 0x0000000000007941 */ /* 0x000fea0003800200 */
.L_x_29649:
        /* <DEDUP_REMOVED lines=23> */
.L_x_29656:
        /* <DEDUP_REMOVED lines=13> */
.L_x_29658:
[----:B------:R-:W-:Y:S05]  /*11e00*/  BSYNC.RECONVERGENT B1 ;  /* 0x0000000000017941 */ /* 0x000fea0003800200 */
.L_x_29657:
        /* <DEDUP_REMOVED lines=42> */
.L_x_29655:
[----:B------:R-:W-:Y:S05]  /*120b0*/  BSYNC.RECONVERGENT B0 ;  /* 0x0000000000007941 */ /* 0x000fea0003800200 */
.L_x_29654:
        /* <DEDUP_REMOVED lines=20> */
.L_x_29661:
        /* <DEDUP_REMOVED lines=13> */
.L_x_29663:
[----:B------:R-:W-:Y:S05]  /*122d0*/  BSYNC.RECONVERGENT B1 ;  /* 0x0000000000017941 */ /* 0x000fea0003800200 */
.L_x_29662:
        /* <DEDUP_REMOVED lines=42> */
.L_x_29660:
[----:B------:R-:W-:Y:S05]  /*12580*/  BSYNC.RECONVERGENT B0 ;  /* 0x0000000000007941 */ /* 0x000fea0003800200 */
.L_x_29659:
        /* <DEDUP_REMOVED lines=23> */
.L_x_29666:
        /* <DEDUP_REMOVED lines=13> */
.L_x_29668:
[----:B------:R-:W-:Y:S05]  /*127d0*/  BSYNC.RECONVERGENT B1 ;  /* 0x0000000000017941 */ /* 0x000fea0003800200 */
.L_x_29667:
        /* <DEDUP_REMOVED lines=42> */
.L_x_29665:
[----:B------:R-:W-:Y:S05]  /*12a80*/  BSYNC.RECONVERGENT B0 ;  /* 0x0000000000007941 */ /* 0x000fea0003800200 */
.L_x_29664:
        /* <DEDUP_REMOVED lines=18> */
.L_x_29671:
        /* <DEDUP_REMOVED lines=13> */
.L_x_29673:
[----:B------:R-:W-:Y:S05]  /*12c80*/  BSYNC.RECONVERGENT B1 ;  /* 0x0000000000017941 */ /* 0x000fea0003800200 */
.L_x_29672:
        /* <DEDUP_REMOVED lines=42> */
.L_x_29670:
[----:B------:R-:W-:Y:S05]  /*12f30*/  BSYNC.RECONVERGENT B0 ;  /* 0x0000000000007941 */ /* 0x000fea0003800200 */
.L_x_29669:
        /* <DEDUP_REMOVED lines=23> */
.L_x_29676:
        /* <DEDUP_REMOVED lines=13> */
.L_x_29678:
[----:B------:R-:W-:Y:S05]  /*13180*/  BSYNC.RECONVERGENT B1 ;  /* 0x0000000000017941 */ /* 0x000fea0003800200 */
.L_x_29677:
        /* <DEDUP_REMOVED lines=42> */
.L_x_29675:
[----:B------:R-:W-:Y:S05]  /*13430*/  BSYNC.RECONVERGENT B0 ;  /* 0x0000000000007941 */ /* 0x000fea0003800200 */
.L_x_29674:
        /* <DEDUP_REMOVED lines=18> */
.L_x_29681:
        /* <DEDUP_REMOVED lines=13> */
.L_x_29683:
[----:B------:R-:W-:Y:S05]  /*13630*/  BSYNC.RECONVERGENT B1 ;  /* 0x0000000000017941 */ /* 0x000fea0003800200 */
.L_x_29682:
        /* <DEDUP_REMOVED lines=42> */
.L_x_29680:
[----:B------:R-:W-:Y:S05]  /*138e0*/  BSYNC.RECONVERGENT B0 ;  /* 0x0000000000007941 */ /* 0x000fea0003800200 */
.L_x_29679:
        /* <DEDUP_REMOVED lines=23> */
.L_x_29686:
        /* <DEDUP_REMOVED lines=13> */
.L_x_29688:
[----:B------:R-:W-:Y:S05]  /*13b30*/  BSYNC.RECONVERGENT B1 ;  /* 0x0000000000017941 */ /* 0x000fea0003800200 */
.L_x_29687:
        /* <DEDUP_REMOVED lines=42> */
.L_x_29685:
[----:B------:R-:W-:Y:S05]  /*13de0*/  BSYNC.RECONVERGENT B0 ;  /* 0x0000000000007941 */ /* 0x000fea0003800200 */
.L_x_29684:
        /* <DEDUP_REMOVED lines=18> */
.L_x_29691:
        /* <DEDUP_REMOVED lines=13> */
.L_x_29693:
[----:B------:R-:W-:Y:S05]  /*13fe0*/  BSYNC.RECONVERGENT B1 ;  /* 0x0000000000017941 */ /* 0x000fea0003800200 */
.L_x_29692:
        /* <DEDUP_REMOVED lines=42> */
.L_x_29690:
[----:B------:R-:W-:Y:S05]  /*14290*/  BSYNC.RECONVERGENT B0 ;  /* 0x0000000000007941 */ /* 0x000fea0003800200 */
.L_x_29689:
        /* <DEDUP_REMOVED lines=23> */
.L_x_29696:
        /* <DEDUP_REMOVED lines=13> */
.L_x_29698:
[----:B------:R-:W-:Y:S05]  /*144e0*/  BSYNC.RECONVERGENT B1 ;  /* 0x0000000000017941 */ /* 0x000fea0003800200 */
.L_x_29697:
        /* <DEDUP_REMOVED lines=42> */
.L_x_29695:
[----:B------:R-:W-:Y:S05]  /*14790*/  BSYNC.RECONVERGENT B0 ;  /* 0x0000000000007941 */ /* 0x000fea0003800200 */
.L_x_29694:
        /* <DEDUP_REMOVED lines=18> */
.L_x_29701:
        /* <DEDUP_REMOVED lines=15> */
.L_x_29703:
[----:B------:R-:W-:Y:S05]  /*149b0*/  BSYNC.RECONVERGENT B1 ;  /* 0x0000000000017941 */ /* 0x000fea0003800200 */
.L_x_29702:
        /* <DEDUP_REMOVED lines=42> */
.L_x_29700:
[----:B------:R-:W-:Y:S05]  /*14c60*/  BSYNC.RECONVERGENT B0 ;  /* 0x0000000000007941 */ /* 0x000fea0003800200 */
.L_x_29699:
        /* <DEDUP_REMOVED lines=11> */
.L_x_29623:
        /* <DEDUP_REMOVED lines=16> */
.L_x_29707:
        /* <DEDUP_REMOVED lines=13> */
.L_x_29709:
[----:B------:R-:W-:Y:S05]  /*14ef0*/  BSYNC.RECONVERGENT B1 ;  /* 0x0000000000017941 */ /* 0x000fea0003800200 */
.L_x_29708:
        /* <DEDUP_REMOVED lines=41> */
.L_x_29706:
[----:B------:R-:W-:Y:S05]  /*15190*/  BSYNC.RECONVERGENT B0 ;  /* 0x0000000000007941 */ /* 0x000fea0003800200 */
.L_x_29705:
        /* <DEDUP_REMOVED lines=19> */
.L_x_29712:
        /* <DEDUP_REMOVED lines=13> */
.L_x_29714:
[----:B------:R-:W-:Y:S05]  /*153a0*/  BSYNC.RECONVERGENT B1 ;  /* 0x0000000000017941 */ /* 0x000fea0003800200 */
.L_x_29713:
        /* <DEDUP_REMOVED lines=42> */
.L_x_29711:
[----:B------:R-:W-:Y:S05]  /*15650*/  BSYNC.RECONVERGENT B0 ;  /* 0x0000000000007941 */ /* 0x000fea0003800200 */
.L_x_29710:
        /* <DEDUP_REMOVED lines=19> */
.L_x_29717:
        /* <DEDUP_REMOVED lines=13> */
.L_x_29719:
[----:B------:R-:W-:Y:S05]  /*15860*/  BSYNC.RECONVERGENT B1 ;  /* 0x0000000000017941 */ /* 0x000fea0003800200 */
.L_x_29718:
        /* <DEDUP_REMOVED lines=42> */
.L_x_29716:
[----:B------:R-:W-:Y:S05]  /*15b10*/  BSYNC.RECONVERGENT B0 ;  /* 0x0000000000007941 */ /* 0x000fea0003800200 */
.L_x_29715:
        /* <DEDUP_REMOVED lines=19> */
.L_x_29722:
        /* <DEDUP_REMOVED lines=13> */
.L_x_29724:
[----:B------:R-:W-:Y:S05]  /*15d20*/  BSYNC.RECONVERGENT B1 ;  /* 0x0000000000017941 */ /* 0x000fea0003800200 */
.L_x_29723:
        /* <DEDUP_REMOVED lines=42> */
.L_x_29721:
[----:B------:R-:W-:Y:S05]  /*15fd0*/  BSYNC.RECONVERGENT B0 ;  /* 0x0000000000007941 */ /* 0x000fea0003800200 */
.L_x_29720:
        /* <DEDUP_REMOVED lines=19> */
.L_x_29727:
        /* <DEDUP_REMOVED lines=13> */
.L_x_29729:
[----:B------:R-:W-:Y:S05]  /*161e0*/  BSYNC.RECONVERGENT B1 ;  /* 0x0000000000017941 */ /* 0x000fea0003800200 */
.L_x_29728:
        /* <DEDUP_REMOVED lines=42> */
.L_x_29726:
[----:B------:R-:W-:Y:S05]  /*16490*/  BSYNC.RECONVERGENT B0 ;  /* 0x0000000000007941 */ /* 0x000fea0003800200 */
.L_x_29725:
        /* <DEDUP_REMOVED lines=17> */
.L_x_29732:
        /* <DEDUP_REMOVED lines=13> */
.L_x_29734:
[----:B------:R-:W-:Y:S05]  /*16680*/  BSYNC.RECONVERGENT B1 ;  /* 0x0000000000017941 */ /* 0x000fea0003800200 */
.L_x_29733:
        /* <DEDUP_REMOVED lines=42> */
.L_x_29731:
[----:B------:R-:W-:Y:S05]  /*16930*/  BSYNC.RECONVERGENT B0 ;  /* 0x0000000000007941 */ /* 0x000fea0003800200 */
.L_x_29730:
[----:B------:R-:W-:Y:S01]  /*16940*/  ISETP.NE.AND P4, PT, R92, 0x1, PT ;  /* 0x000000015c00780c */ /* 0x000fe20003f85270 */
[----:B------:R-:W-:Y:S01]  /*16950*/  BSSY.RECONVERGENT B0, `(.L_x_29735) ;  /* 0x0000048000007945 */ /* 0x000fe20003800200 */
[----:B------:R-:W-:Y:S01]  /*16960*/  I2FP.F32.U32 R101, R88 ;  /* 0x0000005800657245 */ /* 0x000fe20000201000 */
[----:B------:R-:W-:-:S04]  /*16970*/  IMAD.MOV.U32 R90, RZ, RZ, R190 ;  /* 0x000000ffff5a7224 */ /* 0x000fc800078e00be */
[----:B------:R-:W-:Y:S01]  /*16980*/  FFMA.FTZ R88, R101, R182, 1.1641532182693481445e-10 ;  /* 0x2f00000065587423 */ /* 0x000fe200000100b6 */
[----:B------:R-:W-:Y:S02]  /*16990*/  HADD2.F32 R101, -RZ, R94.H1_H1 ;  /* 0x3000005eff657230 */ /* 0x000fe40000004100 */
[----:B------:R-:W-:Y:S02]  /*169a0*/  HFMA2 R94, -RZ, RZ, 0, 1.1920928955078125e-07 ;  /* 0x00000002ff5e7431 */ /* 0x000fe400000001ff */
        /* <DEDUP_REMOVED lines=10> */
.L_x_29737:
        /* <DEDUP_REMOVED lines=13> */
.L_x_29739:
[----:B------:R-:W-:Y:S05]  /*16b20*/  BSYNC.RECONVERGENT B1 ;  /* 0x0000000000017941 */ /* 0x000fea0003800200 */
.L_x_29738:
        /* <DEDUP_REMOVED lines=42> */
.L_x_29736:
[----:B------:R-:W-:Y:S05]  /*16dd0*/  BSYNC.RECONVERGENT B0 ;  /* 0x0000000000007941 */ /* 0x000fea0003800200 */
.L_x_29735:
        /* <DEDUP_REMOVED lines=17> */
.L_x_29742:
        /* <DEDUP_REMOVED lines=13> */
.L_x_29744:
[----:B------:R-:W-:Y:S05]  /*16fc0*/  BSYNC.RECONVERGENT B1 ;  /* 0x0000000000017941 */ /* 0x000fea0003800200 */
.L_x_29743:
        /* <DEDUP_REMOVED lines=42> */
.L_x_29741:
[----:B------:R-:W-:Y:S05]  /*17270*/  BSYNC.RECONVERGENT B0 ;  /* 0x0000000000007941 */ /* 0x000fea0003800200 */
.L_x_29740:
        /* <DEDUP_REMOVED lines=37> */
.L_x_29704:
        /* <DEDUP_REMOVED lines=48> */
.L_x_29745:
        /* <DEDUP_REMOVED lines=21> */
.L_x_29749:
        /* <DEDUP_REMOVED lines=13> */
.L_x_29751:
[----:B------:R-:W-:Y:S05]  /*179f0*/  BSYNC.RECONVERGENT B1 ;  /* 0x0000000000017941 */ /* 0x000fea0003800200 */
.L_x_29750:
        /* <DEDUP_REMOVED lines=41> */
.L_x_29748:
[----:B------:R-:W-:Y:S05]  /*17c90*/  BSYNC.RECONVERGENT B0 ;  /* 0x0000000000007941 */ /* 0x000fea0003800200 */
.L_x_29747:
        /* <DEDUP_REMOVED lines=20> */
.L_x_29754:
        /* <DEDUP_REMOVED lines=13> */
.L_x_29756:
[----:B------:R-:W-:Y:S05]  /*17eb0*/  BSYNC.RECONVERGENT B1 ;  /* 0x0000000000017941 */ /* 0x000fea0003800200 */
.L_x_29755:
        /* <DEDUP_REMOVED lines=42> */
.L_x_29753:
[----:B------:R-:W-:Y:S05]  /*18160*/  BSYNC.RECONVERGENT B0 ;  /* 0x0000000000007941 */ /* 0x000fea0003800200 */
.L_x_29752:
        /* <DEDUP_REMOVED lines=23> */
.L_x_29759:
        /* <DEDUP_REMOVED lines=13> */
.L_x_29761:
[----:B------:R-:W-:Y:S05]  /*183b0*/  BSYNC.RECONVERGENT B1 ;  /* 0x0000000000017941 */ /* 0x000fea0003800200 */
.L_x_29760:
        /* <DEDUP_REMOVED lines=42> */
.L_x_29758:
[----:B------:R-:W-:Y:S05]  /*18660*/  BSYNC.RECONVERGENT B0 ;  /* 0x0000000000007941 */ /* 0x000fea0003800200 */
.L_x_29757:
        /* <DEDUP_REMOVED lines=20> */
.L_x_29764:
        /* <DEDUP_REMOVED lines=13> */
.L_x_29766:
[----:B------:R-:W-:Y:S05]  /*18880*/  BSYNC.RECONVERGENT B1 ;  /* 0x0000000000017941 */ /* 0x000fea0003800200 */
.L_x_29765:
        /* <DEDUP_REMOVED lines=42> */
.L_x_29763:
[----:B------:R-:W-:Y:S05]  /*18b30*/  BSYNC.RECONVERGENT B0 ;  /* 0x0000000000007941 */ /* 0x000fea0003800200 */
.L_x_29762:
        /* <DEDUP_REMOVED lines=23> */
.L_x_29769:
        /* <DEDUP_REMOVED lines=13> */
.L_x_29771:
[----:B------:R-:W-:Y:S05]  /*18d80*/  BSYNC.RECONVERGENT B1 ;  /* 0x0000000000017941 */ /* 0x000fea0003800200 */
.L_x_29770:
        /* <DEDUP_REMOVED lines=42> */
.L_x_29768:
[----:B------:R-:W-:Y:S05]  /*19030*/  BSYNC.RECONVERGENT B0 ;  /* 0x0000000000007941 */ /* 0x000fea0003800200 */
.L_x_29767:
        /* <DEDUP_REMOVED lines=20> */
.L_x_29774:
        /* <DEDUP_REMOVED lines=13> */
.L_x_29776:
[----:B------:R-:W-:Y:S05]  /*19250*/  BSYNC.RECONVERGENT B1 ;  /* 0x0000000000017941 */ /* 0x000fea0003800200 */
.L_x_29775:
        /* <DEDUP_REMOVED lines=42> */
.L_x_29773:
[----:B------:R-:W-:Y:S05]  /*19500*/  BSYNC.RECONVERGENT B0 ;  /* 0x0000000000007941 */ /* 0x000fea0003800200 */
.L_x_29772:
        /* <DEDUP_REMOVED lines=23> */
.L_x_29779:
        /* <DEDUP_REMOVED lines=13> */
.L_x_29781:
[----:B------:R-:W-:Y:S05]  /*19750*/  BSYNC.RECONVERGENT B1 ;  /* 0x0000000000017941 */ /* 0x000fea0003800200 */
.L_x_29780:
        /* <DEDUP_REMOVED lines=42> */
.L_x_29778:
[----:B------:R-:W-:Y:S05]  /*19a00*/  BSYNC.RECONVERGENT B0 ;  /* 0x0000000000007941 */ /* 0x000fea0003800200 */
.L_x_29777:
        /* <DEDUP_REMOVED lines=20> */
.L_x_29784:
        /* <DEDUP_REMOVED lines=13> */
.L_x_29786:
[----:B------:R-:W-:Y:S05]  /*19c20*/  BSYNC.RECONVERGENT B1 ;  /* 0x0000000000017941 */ /* 0x000fea0003800200 */
.L_x_29785:
        /* <DEDUP_REMOVED lines=42> */
.L_x_29783:
[----:B------:R-:W-:Y:S05]  /*19ed0*/  BSYNC.RECONVERGENT B0 ;  /* 0x0000000000007941 */ /* 0x000fea0003800200 */
.L_x_29782:
        /* <DEDUP_REMOVED lines=23> */
.L_x_29789:
        /* <DEDUP_REMOVED lines=13> */
.L_x_29791:
[----:B------:R-:W-:Y:S05]  /*1a120*/  BSYNC.RECONVERGENT B1 ;  /* 0x0000000000017941 */ /* 0x000fea0003800200 */
.L_x_29790:
        /* <DEDUP_REMOVED lines=42> */
.L_x_29788:
[----:B------:R-:W-:Y:S05]  /*1a3d0*/  BSYNC.RECONVERGENT B0 ;  /* 0x0000000000007941 */ /* 0x000fea0003800200 */
.L_x_29787:
        /* <DEDUP_REMOVED lines=18> */
.L_x_29794:
        /* <DEDUP_REMOVED lines=13> */
.L_x_29796:
[----:B------:R-:W-:Y:S05]  /*1a5d0*/  BSYNC.RECONVERGENT B1 ;  /* 0x0000000000017941 */ /* 0x000fea0003800200 */
.L_x_29795:
        /* <DEDUP_REMOVED lines=42> */
.L_x_29793:
[----:B------:R-:W-:Y:S05]  /*1a880*/  BSYNC.RECONVERGENT B0 ;  /* 0x0000000000007941 */ /* 0x000fea0003800200 */
.L_x_29792:
        /* <DEDUP_REMOVED lines=23> */
.L_x_29799:
        /* <DEDUP_REMOVED lines=13> */
.L_x_29801:
[----:B------:R-:W-:Y:S05]  /*1aad0*/  BSYNC.RECONVERGENT B1 ;  /* 0x0000000000017941 */ /* 0x000fea0003800200 */
.L_x_29800:
        /* <DEDUP_REMOVED lines=42> */
.L_x_29798:
[----:B------:R-:W-:Y:S05]  /*1ad80*/  BSYNC.RECONVERGENT B0 ;  /* 0x0000000000007941 */ /* 0x000fea0003800200 */
.L_x_29797:
        /* <DEDUP_REMOVED lines=18> */
.L_x_29804:
        /* <DEDUP_REMOVED lines=13> */
.L_x_29806:
[----:B------:R-:W-:Y:S05]  /*1af80*/  BSYNC.RECONVERGENT B1 ;  /* 0x0000000000017941 */ /* 0x000fea0003800200 */
.L_x_29805:
        /* <DEDUP_REMOVED lines=42> */
.L_x_29803:
[----:B------:R-:W-:Y:S05]  /*1b230*/  BSYNC.RECONVERGENT B0 ;  /* 0x0000000000007941 */ /* 0x000fea0003800200 */
.L_x_29802:
        /* <DEDUP_REMOVED lines=23> */
.L_x_29809:
        /* <DEDUP_REMOVED lines=13> */
.L_x_29811:
[----:B------:R-:W-:Y:S05]  /*1b480*/  BSYNC.RECONVERGENT B1 ;  /* 0x0000000000017941 */ /* 0x000fea0003800200 */
.L_x_29810:
        /* <DEDUP_REMOVED lines=42> */
.L_x_29808:
[----:B------:R-:W-:Y:S05]  /*1b730*/  BSYNC.RECONVERGENT B0 ;  /* 0x0000000000007941 */ /* 0x000fea0003800200 */
.L_x_29807:
        /* <DEDUP_REMOVED lines=18> */
.L_x_29814:
        /* <DEDUP_REMOVED lines=13> */
.L_x_29816:
[----:B------:R-:W-:Y:S05]  /*1b930*/  BSYNC.RECONVERGENT B1 ;  /* 0x0000000000017941 */ /* 0x000fea0003800200 */
.L_x_29815:
        /* <DEDUP_REMOVED lines=42> */
.L_x_29813:
[----:B------:R-:W-:Y:S05]  /*1bbe0*/  BSYNC.RECONVERGENT B0 ;  /* 0x0000000000007941 */ /* 0x000fea0003800200 */
.L_x_29812:
        /* <DEDUP_REMOVED lines=23> */
.L_x_29819:
        /* <DEDUP_REMOVED lines=13> */
.L_x_29821:
[----:B------:R-:W-:Y:S05]  /*1be30*/  BSYNC.RECONVERGENT B1 ;  /* 0x0000000000017941 */ /* 0x000fea0003800200 */
.L_x_29820:
        /* <DEDUP_REMOVED lines=42> */
.L_x_29818:
[----:B------:R-:W-:Y:S05]  /*1c0e0*/  BSYNC.RECONVERGENT B0 ;  /* 0x0000000000007941 */ /* 0x000fea0003800200 */
.L_x_29817:
        /* <DEDUP_REMOVED lines=18> */
.L_x_29824:
        /* <DEDUP_REMOVED lines=15> */
.L_x_29826:
[----:B------:R-:W-:Y:S05]  /*1c300*/  BSYNC.RECONVERGENT B1 ;  /* 0x0000000000017941 */ /* 0x000fea0003800200 */
.L_x_29825:
        /* <DEDUP_REMOVED lines=42> */
.L_x_29823:
[----:B------:R-:W-:Y:S05]  /*1c5b0*/  BSYNC.RECONVERGENT B0 ;  /* 0x0000000000007941 */ /* 0x000fea0003800200 */
.L_x_29822:
        /* <DEDUP_REMOVED lines=11> */
.L_x_29746:
        /* <DEDUP_REMOVED lines=16> */
.L_x_29830:
        /* <DEDUP_REMOVED lines=13> */
.L_x_29832:
[----:B------:R-:W-:Y:S05]  /*1c840*/  BSYNC.RECONVERGENT B1 ;  /* 0x0000000000017941 */ /* 0x000fea0003800200 */
.L_x_29831:
        /* <DEDUP_REMOVED lines=41> */
.L_x_29829:
[----:B------:R-:W-:Y:S05]  /*1cae0*/  BSYNC.RECONVERGENT B0 ;  /* 0x0000000000007941 */ /* 0x000fea0003800200 */
.L_x_29828:
        /* <DEDUP_REMOVED lines=19> */
.L_x_29835:
        /* <DEDUP_REMOVED lines=13> */
.L_x_29837:
[----:B------:R-:W-:Y:S05]  /*1ccf0*/  BSYNC.RECONVERGENT B1 ;  /* 0x0000000000017941 */ /* 0x000fea0003800200 */
.L_x_29836:
        /* <DEDUP_REMOVED lines=42> */
.L_x_29834:
[----:B------:R-:W-:Y:S05]  /*1cfa0*/  BSYNC.RECONVERGENT B0 ;  /* 0x0000000000007941 */ /* 0x000fea0003800200 */
.L_x_29833:
        /* <DEDUP_REMOVED lines=19> */
.L_x_29840:
        /* <DEDUP_REMOVED lines=13> */
.L_x_29842:
[----:B------:R-:W-:Y:S05]  /*1d1b0*/  BSYNC.RECONVERGENT B1 ;  /* 0x0000000000017941 */ /* 0x000fea0003800200 */
.L_x_29841:
        /* <DEDUP_REMOVED lines=42> */
.L_x_29839:
[----:B------:R-:W-:Y:S05]  /*1d460*/  BSYNC.RECONVERGENT B0 ;  /* 0x0000000000007941 */ /* 0x000fea0003800200 */
.L_x_29838:
        /* <DEDUP_REMOVED lines=19> */
.L_x_29845:
        /* <DEDUP_REMOVED lines=13> */
.L_x_29847:
[----:B------:R-:W-:Y:S05]  /*1d670*/  BSYNC.RECONVERGENT B1 ;  /* 0x0000000000017941 */ /* 0x000fea0003800200 */
.L_x_29846:
        /* <DEDUP_REMOVED lines=42> */
.L_x_29844:
[----:B------:R-:W-:Y:S05]  /*1d920*/  BSYNC.RECONVERGENT B0 ;  /* 0x0000000000007941 */ /* 0x000fea0003800200 */
.L_x_29843:
        /* <DEDUP_REMOVED lines=19> */
.L_x_29850:
        /* <DEDUP_REMOVED lines=13> */
.L_x_29852:
[----:B------:R-:W-:Y:S05]  /*1db30*/  BSYNC.RECONVERGENT B1 ;  /* 0x0000000000017941 */ /* 0x000fea0003800200 */
.L_x_29851:
        /* <DEDUP_REMOVED lines=42> */
.L_x_29849:
[----:B------:R-:W-:Y:S05]  /*1dde0*/  BSYNC.RECONVERGENT B0 ;  /* 0x0000000000007941 */ /* 0x000fea0003800200 */
.L_x_29848:
        /* <DEDUP_REMOVED lines=17> */
.L_x_29855:
        /* <DEDUP_REMOVED lines=13> */
.L_x_29857:
[----:B------:R-:W-:Y:S05]  /*1dfd0*/  BSYNC.RECONVERGENT B1 ;  /* 0x0000000000017941 */ /* 0x000fea0003800200 */
.L_x_29856:
        /* <DEDUP_REMOVED lines=42> */
.L_x_29854:
[----:B------:R-:W-:Y:S05]  /*1e280*/  BSYNC.RECONVERGENT B0 ;  /* 0x0000000000007941 */ /* 0x000fea0003800200 */
.L_x_29853:
        /* <DEDUP_REMOVED lines=17> */
.L_x_29860:
        /* <DEDUP_REMOVED lines=13> */
.L_x_29862:
[----:B------:R-:W-:Y:S05]  /*1e470*/  BSYNC.RECONVERGENT B1 ;  /* 0x0000000000017941 */ /* 0x000fea0003800200 */
.L_x_29861:
        /* <DEDUP_REMOVED lines=42> */
.L_x_29859:
[----:B------:R-:W-:Y:S05]  /*1e720*/  BSYNC.RECONVERGENT B0 ;  /* 0x0000000000007941 */ /* 0x000fea0003800200 */
.L_x_29858:
        /* <DEDUP_REMOVED lines=17> */
.L_x_29865:
        /* <DEDUP_REMOVED lines=13> */
.L_x_29867:
[----:B------:R-:W-:Y:S05]  /*1e910*/  BSYNC.RECONVERGENT B1 ;  /* 0x0000000000017941 */ /* 0x000fea0003800200 */
.L_x_29866:
        /* <DEDUP_REMOVED lines=42> */
.L_x_29864:
[----:B------:R-:W-:Y:S05]  /*1ebc0*/  BSYNC.RECONVERGENT B0 ;  /* 0x0000000000007941 */ /* 0x000fea0003800200 */
.L_x_29863:
        /* <DEDUP_REMOVED lines=37> */
.L_x_29827:
[----:B------:R-:W-:Y:S01]  /*1ee20*/  SEL R111, RZ, 0x1000000, !P5 ;  /* 0x01000000ff6f7807 */ /* 0x000fe20006800000 */
[----:B------:R-:W-:Y:S01]  /*1ee30*/  IMAD.WIDE.U32 R114, R181, 0x8, R138 ;  /* 0x00000008b5727825 */ /* 0x000fe200078e008a */
[----:B------:R-:W-:Y:S01]  /*1ee40*/  SEL R110, RZ, 0x10000, !P4 ;  /* 0x00010000ff6e7807 */ /* 0x000fe20006000000 */
[----:B------:R-:W0:Y:S01]  /*1ee50*/  @P0 LDC.64 R106, c[0x0][0x398] ;  /* 0x0000e600ff6a0b82 */ /* 0x000e220000000a00 */
[----:B------:R-:W-:Y:S01]  /*1ee60*/  SEL R117, RZ, 0x100, !P3 ;  /* 0x00000100ff757807 */ /* 0x000fe20005800000 */
[----:B------:R-:W-:Y:S01]  /*1ee70*/  VIADD R185, R169, 0x80 ;  /* 0x00000080a9b97836 */ /* 0x000fe20000000000 */
        /* <DEDUP_REMOVED lines=12> */
[----:B------:R-:W-:Y:S01]  /*1ef40*/  SEL R108, RZ, 0x1, !P6 ;  /* 0x00000001ff6c7807 */ /* 0x000fe20007000000 */
[----:B------:R2:W-:Y:S01]  /*1ef50*/  STG.E.128 desc[UR6][R110.64], R96 ;  /* 0x000000606e007986 */ /* 0x0005e2000c101d06 */
[----:B------:R-:W-:Y:S01]  /*1ef60*/  LOP3.LUT R117, R117, R116, RZ, 0xfc, !PT ;  /* 0x0000007475757212 */ /* 0x000fe200078efcff */
[----:B0-----:R-:W-:Y:S01]  /*1ef70*/  @P0 IMAD.WIDE.U32 R106, R185, 0x10, R106 ;  /* 0x00000010b96a0825 */ /* 0x001fe200078e006a */
        /* <DEDUP_REMOVED lines=26> */
.L_x_29868:
[----:B------:R1:W5:Y:S04]  /*1f120*/  @P0 LDG.E.128 R160, desc[UR6][R106.64] ;  /* 0x000000066aa00981 */ /* 0x000368000c1e1d00 */
[----:B------:R1:W5:Y:S04]  /*1f130*/  @P1 LDG.E.128 R64, desc[UR6][R112.64] ;  /* 0x0000000670401981 */ /* 0x000368000c1e1d00 */
[----:B------:R1:W5:Y:S04]  /*1f140*/  @P1 LDG.E.128 R68, desc[UR6][R112.64+0x10] ;  /* 0x0000100670441981 */ /* 0x000368000c1e1d00 */
[----:B0-2---:R-:W5:Y:S01]  /*1f150*/  LDG.E.128 R108, desc[UR6][R108.64] ;  /* 0x000000066c6c7981 */ /* 0x005f62000c1e1d00 */
[----:B------:R-:W-:Y:S05]  /*1f160*/  @!P0 BRA `(.L_x_29869) ;  /* 0x0000004c00948947 */ /* 0x000fea0003800000 */
        /* <DEDUP_REMOVED lines=16> */
.L_x_29872:
        /* <DEDUP_REMOVED lines=13> */
.L_x_29874:
[----:B------:R-:W-:Y:S05]  /*1f340*/  BSYNC.RECONVERGENT B1 ;  /* 0x0000000000017941 */ /* 0x000fea0003800200 */
.L_x_29873:
        /* <DEDUP_REMOVED lines=41> */
.L_x_29871:
[----:B------:R-:W-:Y:S05]  /*1f5e0*/  BSYNC.RECONVERGENT B0 ;  /* 0x0000000000007941 */ /* 0x000fea0003800200 */
.L_x_29870:
        /* <DEDUP_REMOVED lines=20> */
.L_x_29877:
        /* <DEDUP_REMOVED lines=13> */
.L_x_29879:
[----:B------:R-:W-:Y:S05]  /*1f800*/  BSYNC.RECONVERGENT B1 ;  /* 0x0000000000017941 */ /* 0x000fea0003800200 */
.L_x_29878:
        /* <DEDUP_REMOVED lines=42> */
.L_x_29876:
[----:B------:R-:W-:Y:S05]  /*1fab0*/  BSYNC.RECONVERGENT B0 ;  /* 0x0000000000007941 */ /* 0x000fea0003800200 */
.L_x_29875:
        /* <DEDUP_REMOVED lines=23> */
.L_x_29882:
        /* <DEDUP_REMOVED lines=13> */
.L_x_29884:
[----:B------:R-:W-:Y:S05]  /*1fd00*/  BSYNC.RECONVERGENT B1 ;  /* 0x0000000000017941 */ /* 0x000fea0003800200 */
.L_x_29883:
        /* <DEDUP_REMOVED lines=42> */
.L_x_29881:
[----:B------:R-:W-:Y:S05]  /*1ffb0*/  BSYNC.RECONVERGENT B0 ;  /* 0x0000000000007941 */ /* 0x000fea0003800200 */
.L_x_29880:
        /* <DEDUP_REMOVED lines=20> */
.L_x_29887:
        /* <DEDUP_REMOVED lines=13> */
.L_x_29889:
[----:B------:R-:W-:Y:S05]  /*201d0*/  BSYNC.RECONVERGENT B1 ;  /* 0x0000000000017941 */ /* 0x000fea0003800200 */
.L_x_29888:
        /* <DEDUP_REMOVED lines=42> */
.L_x_29886:
[----:B------:R-:W-:Y:S05]  /*20480*/  BSYNC.RECONVERGENT B0 ;  /* 0x0000000000007941 */ /* 0x000fea0003800200 */
.L_x_29885:
        /* <DEDUP_REMOVED lines=23> */
.L_x_29892:
        /* <DEDUP_REMOVED lines=13> */
.L_x_29894:
[----:B------:R-:W-:Y:S05]  /*206d0*/  BSYNC.RECONVERGENT B1 ;  /* 0x0000000000017941 */ /* 0x000fea0003800200 */
.L_x_29893:
        /* <DEDUP_REMOVED lines=42> */
.L_x_29891:
[----:B------:R-:W-:Y:S05]  /*20980*/  BSYNC.RECONVERGENT B0 ;  /* 0x0000000000007941 */ /* 0x000fea0003800200 */
.L_x_29890:
        /* <DEDUP_REMOVED lines=20> */
.L_x_29897:
        /* <DEDUP_REMOVED lines=13> */
.L_x_29899:
[----:B------:R-:W-:Y:S05]  /*20ba0*/  BSYNC.RECONVERGENT B1 ;  /* 0x0000000000017941 */ /* 0x000fea0003800200 */
.L_x_29898:
        /* <DEDUP_REMOVED lines=42> */
.L_x_29896:
[----:B------:R-:W-:Y:S05]  /*20e50*/  BSYNC.RECONVERGENT B0 ;  /* 0x0000000000007941 */ /* 0x000fea0003800200 */
.L_x_29895:
        /* <DEDUP_REMOVED lines=23> */
.L_x_29902:
        /* <DEDUP_REMOVED lines=13> */
.L_x_29904:
[----:B------:R-:W-:Y:S05]  /*210a0*/  BSYNC.RECONVERGENT B1 ;  /* 0x0000000000017941 */ /* 0x000fea0003800200 */
.L_x_29903:
        /* <DEDUP_REMOVED lines=42> */
.L_x_29901:
[----:B------:R-:W-:Y:S05]  /*21350*/  BSYNC.RECONVERGENT B0 ;  /* 0x0000000000007941 */ /* 0x000fea0003800200 */
.L_x_29900:
        /* <DEDUP_REMOVED lines=20> */
.L_x_29907:
        /* <DEDUP_REMOVED lines=13> */
.L_x_29909:
[----:B------:R-:W-:Y:S05]  /*21570*/  BSYNC.RECONVERGENT B1 ;  /* 0x0000000000017941 */ /* 0x000fea0003800200 */
.L_x_29908:
        /* <DEDUP_REMOVED lines=42> */
.L_x_29906:
[----:B------:R-:W-:Y:S05]  /*21820*/  BSYNC.RECONVERGENT B0 ;  /* 0x0000000000007941 */ /* 0x000fea0003800200 */
.L_x_29905:
        /* <DEDUP_REMOVED lines=23> */
.L_x_29912:
        /* <DEDUP_REMOVED lines=13> */
.L_x_29914:
[----:B------:R-:W-:Y:S05]  /*21a70*/  BSYNC.RECONVERGENT B1 ;  /* 0x0000000000017941 */ /* 0x000fea0003800200 */
.L_x_29913:
        /* <DEDUP_REMOVED lines=42> */
.L_x_29911:
[----:B------:R-:W-:Y:S05]  /*21d20*/  BSYNC.RECONVERGENT B0 ;  /* 0x0000000000007941 */ /* 0x000fea0003800200 */
.L_x_29910:
        /* <DEDUP_REMOVED lines=18> */
.L_x_29917:
        /* <DEDUP_REMOVED lines=13> */
.L_x_29919:
[----:B------:R-:W-:Y:S05]  /*21f20*/  BSYNC.RECONVERGENT B1 ;  /* 0x0000000000017941 */ /* 0x000fea0003800200 */
.L_x_29918:
        /* <DEDUP_REMOVED lines=42> */
.L_x_29916:
[----:B------:R-:W-:Y:S05]  /*221d0*/  BSYNC.RECONVERGENT B0 ;  /* 0x0000000000007941 */ /* 0x000fea0003800200 */
.L_x_29915:
        /* <DEDUP_REMOVED lines=23> */
.L_x_29922:
        /* <DEDUP_REMOVED lines=13> */
.L_x_29924:
[----:B------:R-:W-:Y:S05]  /*22420*/  BSYNC.RECONVERGENT B1 ;  /* 0x0000000000017941 */ /* 0x000fea0003800200 */
.L_x_29923:
        /* <DEDUP_REMOVED lines=42> */
.L_x_29921:
[----:B------:R-:W-:Y:S05]  /*226d0*/  BSYNC.RECONVERGENT B0 ;  /* 0x0000000000007941 */ /* 0x000fea0003800200 */
.L_x_29920:
        /* <DEDUP_REMOVED lines=18> */
.L_x_29927:
        /* <DEDUP_REMOVED lines=13> */
.L_x_29929:
[----:B------:R-:W-:Y:S05]  /*228d0*/  BSYNC.RECONVERGENT B1 ;  /* 0x0000000000017941 */ /* 0x000fea0003800200 */
.L_x_29928:
        /* <DEDUP_REMOVED lines=42> */
.L_x_29926:
[----:B------:R-:W-:Y:S05]  /*22b80*/  BSYNC.RECONVERGENT B0 ;  /* 0x0000000000007941 */ /* 0x000fea0003800200 */
.L_x_29925:
        /* <DEDUP_REMOVED lines=23> */
.L_x_29932:
        /* <DEDUP_REMOVED lines=13> */
.L_x_29934:
[----:B------:R-:W-:Y:S05]  /*22dd0*/  BSYNC.RECONVERGENT B1 ;  /* 0x0000000000017941 */ /* 0x000fea0003800200 */
.L_x_29933:
        /* <DEDUP_REMOVED lines=42> */
.L_x_29931:
[----:B------:R-:W-:Y:S05]  /*23080*/  BSYNC.RECONVERGENT B0 ;  /* 0x0000000000007941 */ /* 0x000fea0003800200 */
.L_x_29930:
        /* <DEDUP_REMOVED lines=18> */
.L_x_29937:
        /* <DEDUP_REMOVED lines=13> */
.L_x_29939:
[----:B------:R-:W-:Y:S05]  /*23280*/  BSYNC.RECONVERGENT B1 ;  /* 0x0000000000017941 */ /* 0x000fea0003800200 */
.L_x_29938:
        /* <DEDUP_REMOVED lines=42> */
.L_x_29936:
[----:B------:R-:W-:Y:S05]  /*23530*/  BSYNC.RECONVERGENT B0 ;  /* 0x0000000000007941 */ /* 0x000fea0003800200 */
.L_x_29935:
        /* <DEDUP_REMOVED lines=23> */
.L_x_29942:
        /* <DEDUP_REMOVED lines=13> */
.L_x_29944:
[----:B------:R-:W-:Y:S05]  /*23780*/  BSYNC.RECONVERGENT B1 ;  /* 0x0000000000017941 */ /* 0x000fea0003800200 */
.L_x_29943:
        /* <DEDUP_REMOVED lines=42> */
.L_x_29941:
[----:B------:R-:W-:Y:S05]  /*23a30*/  BSYNC.RECONVERGENT B0 ;  /* 0x0000000000007941 */ /* 0x000fea0003800200 */
.L_x_29940:
        /* <DEDUP_REMOVED lines=18> */
.L_x_29947:
        /* <DEDUP_REMOVED lines=15> */
.L_x_29949:
[----:B------:R-:W-:Y:S05]  /*23c50*/  BSYNC.RECONVERGENT B1 ;  /* 0x0000000000017941 */ /* 0x000fea0003800200 */
.L_x_29948:
        /* <DEDUP_REMOVED lines=42> */
.L_x_29946:
[----:B------:R-:W-:Y:S05]  /*23f00*/  BSYNC.RECONVERGENT B0 ;  /* 0x0000000000007941 */ /* 0x000fea0003800200 */
.L_x_29945:
        /* <DEDUP_REMOVED lines=11> */
.L_x_29869:
        /* <DEDUP_REMOVED lines=16> */
.L_x_29953:
        /* <DEDUP_REMOVED lines=13> */
.L_x_29955:
[----:B------:R-:W-:Y:S05]  /*24190*/  BSYNC.RECONVERGENT B1 ;  /* 0x0000000000017941 */ /* 0x000fea0003800200 */
.L_x_29954:
        /* <DEDUP_REMOVED lines=41> */
.L_x_29952:
[----:B------:R-:W-:Y:S05]  /*24430*/  BSYNC.RECONVERGENT B0 ;  /* 0x0000000000007941 */ /* 0x000fea0003800200 */
.L_x_29951:
        /* <DEDUP_REMOVED lines=19> */
.L_x_29958:
        /* <DEDUP_REMOVED lines=13> */
.L_x_29960:
[----:B------:R-:W-:Y:S05]  /*24640*/  BSYNC.RECONVERGENT B1 ;  /* 0x0000000000017941 */ /* 0x000fea0003800200 */
.L_x_29959:
        /* <DEDUP_REMOVED lines=42> */
.L_x_29957:
[----:B------:R-:W-:Y:S05]  /*248f0*/  BSYNC.RECONVERGENT B0 ;  /* 0x0000000000007941 */ /* 0x000fea0003800200 */
.L_x_29956:
        /* <DEDUP_REMOVED lines=19> */
.L_x_29963:
        /* <DEDUP_REMOVED lines=13> */
.L_x_29965:
[----:B------:R-:W-:Y:S05]  /*24b00*/  BSYNC.RECONVERGENT B1 ;  /* 0x0000000000017941 */ /* 0x000fea0003800200 */
.L_x_29964:
        /* <DEDUP_REMOVED lines=42> */
.L_x_29962:
[----:B------:R-:W-:Y:S05]  /*24db0*/  BSYNC.RECONVERGENT B0 ;  /* 0x0000000000007941 */ /* 0x000fea0003800200 */
.L_x_29961:
        /* <DEDUP_REMOVED lines=19> */
.L_x_29968:
        /* <DEDUP_REMOVED lines=13> */
.L_x_29970:
[----:B------:R-:W-:Y:S05]  /*24fc0*/  BSYNC.RECONVERGENT B1 ;  /* 0x0000000000017941 */ /* 0x000fea0003800200 */
.L_x_29969:
        /* <DEDUP_REMOVED lines=42> */
.L_x_29967:
[----:B------:R-:W-:Y:S05]  /*25270*/  BSYNC.RECONVERGENT B0 ;  /* 0x0000000000007941 */ /* 0x000fea0003800200 */
.L_x_29966:
        /* <DEDUP_REMOVED lines=19> */
.L_x_29973:
        /* <DEDUP_REMOVED lines=13> */
.L_x_29975:
[----:B------:R-:W-:Y:S05]  /*25480*/  BSYNC.RECONVERGENT B1 ;  /* 0x0000000000017941 */ /* 0x000fea0003800200 */
.L_x_29974:
        /* <DEDUP_REMOVED lines=42> */
.L_x_29972:
[----:B------:R-:W-:Y:S05]  /*25730*/  BSYNC.RECONVERGENT B0 ;  /* 0x0000000000007941 */ /* 0x000fea0003800200 */
.L_x_29971:
        /* <DEDUP_REMOVED lines=17> */
.L_x_29978:
        /* <DEDUP_REMOVED lines=13> */
.L_x_29980:
[----:B------:R-:W-:Y:S05]  /*25920*/  BSYNC.RECONVERGENT B1 ;  /* 0x0000000000017941 */ /* 0x000fea0003800200 */
.L_x_29979:
        /* <DEDUP_REMOVED lines=42> */
.L_x_29977:
[----:B------:R-:W-:Y:S05]  /*25bd0*/  BSYNC.RECONVERGENT B0 ;  /* 0x0000000000007941 */ /* 0x000fea0003800200 */
.L_x_29976:
        /* <DEDUP_REMOVED lines=17> */
.L_x_29983:
        /* <DEDUP_REMOVED lines=13> */
.L_x_29985:
[----:B------:R-:W-:Y:S05]  /*25dc0*/  BSYNC.RECONVERGENT B1 ;  /* 0x0000000000017941 */ /* 0x000fea0003800200 */
.L_x_29984:
        /* <DEDUP_REMOVED lines=42> */
.L_x_29982:
[----:B------:R-:W-:Y:S05]  /*26070*/  BSYNC.RECONVERGENT B0 ;  /* 0x0000000000007941 */ /* 0x000fea0003800200 */
.L_x_29981:
        /* <DEDUP_REMOVED lines=17> */
.L_x_29988:
        /* <DEDUP_REMOVED lines=13> */
.L_x_29990:
[----:B------:R-:W-:Y:S05]  /*26260*/  BSYNC.RECONVERGENT B1 ;  /* 0x0000000000017941 */ /* 0x000fea0003800200 */
.L_x_29989:
        /* <DEDUP_REMOVED lines=42> */
.L_x_29987:
[----:B------:R-:W-:Y:S05]  /*26510*/  BSYNC.RECONVERGENT B0 ;  /* 0x0000000000007941 */ /* 0x000fea0003800200 */
.L_x_29986:
        /* <DEDUP_REMOVED lines=37> */
.L_x_29950:
        /* <DEDUP_REMOVED lines=48> */
.L_x_29991:
        /* <DEDUP_REMOVED lines=21> */
.L_x_29995:
        /* <DEDUP_REMOVED lines=13> */
.L_x_29997:
[----:B------:R-:W-:Y:S05]  /*26c90*/  BSYNC.RECONVERGENT B1 ;  /* 0x0000000000017941 */ /* 0x000fea0003800200 */
.L_x_29996:
        /* <DEDUP_REMOVED lines=42> */
.L_x_29994:
[----:B------:R-:W-:Y:S05]  /*26f40*/  BSYNC.RECONVERGENT B0 ;  /* 0x0000000000007941 */ /* 0x000fea0003800200 */
.L_x_29993:
        /* <DEDUP_REMOVED lines=20> */
.L_x_30000:
        /* <DEDUP_REMOVED lines=13> */
.L_x_30002:
[----:B------:R-:W-:Y:S05]  /*27160*/  BSYNC.RECONVERGENT B1 ;  /* 0x0000000000017941 */ /* 0x000fea0003800200 */
.L_x_30001:
        /* <DEDUP_REMOVED lines=42> */
.L_x_29999:
[----:B------:R-:W-:Y:S05]  /*27410*/  BSYNC.RECONVERGENT B0 ;  /* 0x0000000000007941 */ /* 0x000fea0003800200 */
.L_x_29998:
        /* <DEDUP_REMOVED lines=23> */
.L_x_30005:
        /* <DEDUP_REMOVED lines=13> */
.L_x_30007:
[----:B------:R-:W-:Y:S05]  /*27660*/  BSYNC.RECONVERGENT B1 ;  /* 0x0000000000017941 */ /* 0x000fea0003800200 */
.L_x_30006:
        /* <DEDUP_REMOVED lines=39> */
[----:B------:R-:W-:-:S03]  /*278e0*/  LOP3.LUT R191, R176, R114, R191, 0x96, !PT ;  /* 0x00000072b0bf7212 */ /* 0x000fc600078e96bf */
[----:B------:R-:W-:Y:S01]  /*278f0*/  IMAD.MOV.U32 R120, RZ, RZ, R122 ;  /* 0x000000ffff787224 */ /* 0x000fe200078e007a */
[----:B------:R-:W-:-:S07]  /*27900*/  LOP3.LUT R192, R164, R192, R123, 0x96, !PT ;  /* 0x000000c0a4c07212 */ /* 0x000fce00078e967b */
.L_x_30004:
[----:B------:R-:W-:Y:S05]  /*27910*/  BSYNC.RECONVERGENT B0 ;  /* 0x0000000000007941 */ /* 0x000fea0003800200 */
.L_x_30003:
        /* <DEDUP_REMOVED lines=20> */
.L_x_30010:
        /* <DEDUP_REMOVED lines=13> */
.L_x_30012:
[----:B------:R-:W-:Y:S05]  /*27b30*/  BSYNC.RECONVERGENT B1 ;  /* 0x0000000000017941 */ /* 0x000fea0003800200 */
.L_x_30011:
        /* <DEDUP_REMOVED lines=42> */
.L_x_30009:
[----:B------:R-:W-:Y:S05]  /*27de0*/  BSYNC.RECONVERGENT B0 ;  /* 0x0000000000007941 */ /* 0x000fea0003800200 */
.L_x_30008:
        /* <DEDUP_REMOVED lines=23> */
.L_x_30015:
        /* <DEDUP_REMOVED lines=13> */
.L_x_30017:
[----:B------:R-:W-:Y:S05]  /*28030*/  BSYNC.RECONVERGENT B1 ;  /* 0x0000000000017941 */ /* 0x000fea0003800200 */
.L_x_30016:
        /* <DEDUP_REMOVED lines=42> */
.L_x_30014:
[----:B------:R-:W-:Y:S05]  /*282e0*/  BSYNC.RECONVERGENT B0 ;  /* 0x0000000000007941 */ /* 0x000fea0003800200 */
.L_x_30013:
        /* <DEDUP_REMOVED lines=20> */
.L_x_30020:
        /* <DEDUP_REMOVED lines=13> */
.L_x_30022:
[----:B------:R-:W-:Y:S05]  /*28500*/  BSYNC.RECONVERGENT B1 ;  /* 0x0000000000017941 */ /* 0x000fea0003800200 */
.L_x_30021:
        /* <DEDUP_REMOVED lines=42> */
.L_x_30019:
[----:B------:R-:W-:Y:S05]  /*287b0*/  BSYNC.RECONVERGENT B0 ;  /* 0x0000000000007941 */ /* 0x000fea0003800200 */
.L_x_30018:
        /* <DEDUP_REMOVED lines=23> */
.L_x_30025:
        /* <DEDUP_REMOVED lines=13> */
.L_x_30027:
[----:B------:R-:W-:Y:S05]  /*28a00*/  BSYNC.RECONVERGENT B1 ;  /* 0x0000000000017941 */ /* 0x000fea0003800200 */
.L_x_30026:
        /* <DEDUP_REMOVED lines=42> */
.L_x_30024:
[----:B------:R-:W-:Y:S05]  /*28cb0*/  BSYNC.RECONVERGENT B0 ;  /* 0x0000000000007941 */ /* 0x000fea0003800200 */
.L_x_30023:
        /* <DEDUP_REMOVED lines=20> */
.L_x_30030:
        /* <DEDUP_REMOVED lines=13> */
.L_x_30032:
[----:B------:R-:W-:Y:S05]  /*28ed0*/  BSYNC.RECONVERGENT B1 ;  /* 0x0000000000017941 */ /* 0x000fea0003800200 */
.L_x_30031:
        /* <DEDUP_REMOVED lines=42> */
.L_x_30029:
[----:B------:R-:W-:Y:S05]  /*29180*/  BSYNC.RECONVERGENT B0 ;  /* 0x0000000000007941 */ /* 0x000fea0003800200 */
.L_x_30028:
        /* <DEDUP_REMOVED lines=23> */
.L_x_30035:
        /* <DEDUP_REMOVED lines=13> */
.L_x_30037:
[----:B------:R-:W-:Y:S05]  /*293d0*/  BSYNC.RECONVERGENT B1 ;  /* 0x0000000000017941 */ /* 0x000fea0003800200 */
.L_x_30036:
        /* <DEDUP_REMOVED lines=42> */
.L_x_30034:
[----:B------:R-:W-:Y:S05]  /*29680*/  BSYNC.RECONVERGENT B0 ;  /* 0x0000000000007941 */ /* 0x000fea0003800200 */
.L_x_30033:
        /* <DEDUP_REMOVED lines=18> */
.L_x_30040:
        /* <DEDUP_REMOVED lines=13> */
.L_x_30042:
[----:B------:R-:W-:Y:S05]  /*29880*/  BSYNC.RECONVERGENT B1 ;  /* 0x0000000000017941 */ /* 0x000fea0003800200 */
.L_x_30041:
        /* <DEDUP_REMOVED lines=42> */
.L_x_30039:
[----:B------:R-:W-:Y:S05]  /*29b30*/  BSYNC.RECONVERGENT B0 ;  /* 0x0000000000007941 */ /* 0x000fea0003800200 */
.L_x_30038:
        /* <DEDUP_REMOVED lines=23> */
.L_x_30045:
        /* <DEDUP_REMOVED lines=13> */
.L_x_30047:
[----:B------:R-:W-:Y:S05]  /*29d80*/  BSYNC.RECONVERGENT B1 ;  /* 0x0000000000017941 */ /* 0x000fea0003800200 */
.L_x_30046:
        /* <DEDUP_REMOVED lines=42> */
.L_x_30044:
[----:B------:R-:W-:Y:S05]  /*2a030*/  BSYNC.RECONVERGENT B0 ;  /* 0x0000000000007941 */ /* 0x000fea0003800200 */
.L_x_30043:
        /* <DEDUP_REMOVED lines=18> */
.L_x_30050:
        /* <DEDUP_REMOVED lines=13> */
.L_x_30052:
[----:B------:R-:W-:Y:S05]  /*2a230*/  BSYNC.RECONVERGENT B1 ;  /* 0x0000000000017941 */ /* 0x000fea0003800200 */
.L_x_30051:
        /* <DEDUP_REMOVED lines=42> */
.L_x_30049:
[----:B------:R-:W-:Y:S05]  /*2a4e0*/  BSYNC.RECONVERGENT B0 ;  /* 0x0000000000007941 */ /* 0x000fea0003800200 */
.L_x_30048:
        /* <DEDUP_REMOVED lines=23> */
.L_x_30055:
        /* <DEDUP_REMOVED lines=13> */
.L_x_30057:
[----:B------:R-:W-:Y:S05]  /*2a730*/  BSYNC.RECONVERGENT B1 ;  /* 0x0000000000017941 */ /* 0x000fea0003800200 */
.L_x_30056:
        /* <DEDUP_REMOVED lines=42> */
.L_x_30054:
[----:B------:R-:W-:Y:S05]  /*2a9e0*/  BSYNC.RECONVERGENT B0 ;  /* 0x0000000000007941 */ /* 0x000fea0003800200 */
.L_x_30053:
        /* <DEDUP_REMOVED lines=18> */
.L_x_30060:
        /* <DEDUP_REMOVED lines=13> */
.L_x_30062:
[----:B------:R-:W-:Y:S05]  /*2abe0*/  BSYNC.RECONVERGENT B1 ;  /* 0x0000000000017941 */ /* 0x000fea0003800200 */
.L_x_30061:
        /* <DEDUP_REMOVED lines=42> */
.L_x_30059:
[----:B------:R-:W-:Y:S05]  /*2ae90*/  BSYNC.RECONVERGENT B0 ;  /* 0x0000000000007941 */ /* 0x000fea0003800200 */
.L_x_30058:
        /* <DEDUP_REMOVED lines=23> */
.L_x_30065:
        /* <DEDUP_REMOVED lines=13> */
.L_x_30067:
[----:B------:R-:W-:Y:S05]  /*2b0e0*/  BSYNC.RECONVERGENT B1 ;  /* 0x0000000000017941 */ /* 0x000fea0003800200 */
.L_x_30066:
        /* <DEDUP_REMOVED lines=42> */
.L_x_30064:
[----:B------:R-:W-:Y:S05]  /*2b390*/  BSYNC.RECONVERGENT B0 ;  /* 0x0000000000007941 */ /* 0x000fea0003800200 */
.L_x_30063:
        /* <DEDUP_REMOVED lines=18> */
.L_x_30070:
        /* <DEDUP_REMOVED lines=15> */
.L_x_30072:
[----:B------:R-:W-:Y:S05]  /*2b5b0*/  BSYNC.RECONVERGENT B1 ;  /* 0x0000000000017941 */ /* 0x000fea0003800200 */
.L_x_30071:
        /* <DEDUP_REMOVED lines=42> */
.L_x_30069:
[----:B------:R-:W-:Y:S05]  /*2b860*/  BSYNC.RECONVERGENT B0 ;  /* 0x0000000000007941 */ /* 0x000fea0003800200 */
.L_x_30068:
        /* <DEDUP_REMOVED lines=11> */
.L_x_29992:
        /* <DEDUP_REMOVED lines=16> */
.L_x_30076:
        /* <DEDUP_REMOVED lines=13> */
.L_x_30078:
[----:B------:R-:W-:Y:S05]  /*2baf0*/  BSYNC.RECONVERGENT B1 ;  /* 0x0000000000017941 */ /* 0x000fea0003800200 */
.L_x_30077:
        /* <DEDUP_REMOVED lines=41> */
.L_x_30075:
[----:B------:R-:W-:Y:S05]  /*2bd90*/  BSYNC.RECONVERGENT B0 ;  /* 0x0000000000007941 */ /* 0x000fea0003800200 */
.L_x_30074:
[----:B------:R-:W-:Y:S01]  /*2bda0*/  I2FP.F32.U32 R113, R113 ;  /* 0x0000007100717245 */ /* 0x000fe20000201000 */
[----:B------:R-:W-:Y:S01]  /*2bdb0*/  BSSY.RECONVERGENT B0, `(.L_x_30079) ;  /* 0x000004a000007945 */ /* 0x000fe20003800200 */
[----:B------:R-:W-:Y:S01]  /*2bdc0*/  ISETP.NE.AND P2, PT, R114, 0x1, PT ;  /* 0x000000017200780c */ /* 0x000fe20003f45270 */
[----:B------:R-:W-:Y:S01]  /*2bdd0*/  IMAD.MOV.U32 R121, RZ, RZ, 0x2 ;  /* 0x00000002ff797424 */ /* 0x000fe200078e00ff */
[----:B------:R-:W-:Y:S01]  /*2bde0*/  LOP3.LUT R194, R194, 0xffffffef, RZ, 0xc0, !PT ;  /* 0xffffffefc2c27812 */ /* 0x000fe200078ec0ff */
[----:B------:R-:W-:Y:S01]  /*2bdf0*/  FFMA.FTZ R112, R113, R182, 1.1641532182693481445e-10 ;  /* 0x2f00000071707423 */ /* 0x000fe200000100b6 */
[----:B-----5:R-:W-:-:S04]  /*2be00*/  HADD2.F32 R113, -RZ, R116.H0_H0 ;  /* 0x20000074ff717230 */ /* 0x020fc80000004100 */
        /* <DEDUP_REMOVED lines=12> */
.L_x_30081:
        /* <DEDUP_REMOVED lines=13> */
.L_x_30083:
[----:B------:R-:W-:Y:S05]  /*2bfa0*/  BSYNC.RECONVERGENT B1 ;  /* 0x0000000000017941 */ /* 0x000fea0003800200 */
.L_x_30082:
        /* <DEDUP_REMOVED lines=42> */
.L_x_30080:
[----:B------:R-:W-:Y:S05]  /*2c250*/  BSYNC.RECONVERGENT B0 ;  /* 0x0000000000007941 */ /* 0x000fea0003800200 */
.L_x_30079:
        /* <DEDUP_REMOVED lines=19> */
.L_x_30086:
        /* <DEDUP_REMOVED lines=13> */
.L_x_30088:
[----:B------:R-:W-:Y:S05]  /*2c460*/  BSYNC.RECONVERGENT B1 ;  /* 0x0000000000017941 */ /* 0x000fea0003800200 */
.L_x_30087:
        /* <DEDUP_REMOVED lines=42> */
.L_x_30085:
[----:B------:R-:W-:Y:S05]  /*2c710*/  BSYNC.RECONVERGENT B0 ;  /* 0x0000000000007941 */ /* 0x000fea0003800200 */
.L_x_30084:
        /* <DEDUP_REMOVED lines=19> */
.L_x_30091:
        /* <DEDUP_REMOVED lines=13> */
.L_x_30093:
[----:B------:R-:W-:Y:S05]  /*2c920*/  BSYNC.RECONVERGENT B1 ;  /* 0x0000000000017941 */ /* 0x000fea0003800200 */
.L_x_30092:
        /* <DEDUP_REMOVED lines=42> */
.L_x_30090:
[----:B------:R-:W-:Y:S05]  /*2cbd0*/  BSYNC.RECONVERGENT B0 ;  /* 0x0000000000007941 */ /* 0x000fea0003800200 */
.L_x_30089:
        /* <DEDUP_REMOVED lines=19> */
.L_x_30096:
        /* <DEDUP_REMOVED lines=13> */
.L_x_30098:
[----:B------:R-:W-:Y:S05]  /*2cde0*/  BSYNC.RECONVERGENT B1 ;  /* 0x0000000000017941 */ /* 0x000fea0003800200 */
.L_x_30097:
        /* <DEDUP_REMOVED lines=42> */
.L_x_30095:
[----:B------:R-:W-:Y:S05]  /*2d090*/  BSYNC.RECONVERGENT B0 ;  /* 0x0000000000007941 */ /* 0x000fea0003800200 */
.L_x_30094:
[----:B------:R-:W-:Y:S01]  /*2d0a0*/  ISETP.NE.AND P3, PT, R114, 0x1, PT ;  /* 0x000000017200780c */ /* 0x000fe20003f65270 */
[----:B------:R-:W-:Y:S01]  /*2d0b0*/  BSSY.RECONVERGENT B0, `(.L_x_30099) ;  /* 0x0000048000007945 */ /* 0x000fe20003800200 */
[----:B------:R-:W-:Y:S01]  /*2d0c0*/  I2FP.F32.U32 R123, R112 ;  /* 0x00000070007b7245 */ /* 0x000fe20000201000 */
[----:B------:R-:W-:-:S04]  /*2d0d0*/  HFMA2 R116, -RZ, RZ, 0, 1.1920928955078125e-07 ;  /* 0x00000002ff747431 */ /* 0x000fc800000001ff */
[----:B------:R-:W-:Y:S01]  /*2d0e0*/  FFMA.FTZ R112, R123, R182, 1.1641532182693481445e-10 ;  /* 0x2f0000007b707423 */ /* 0x000fe200000100b6 */
[----:B------:R-:W-:-:S04]  /*2d0f0*/  HADD2.F32 R123, -RZ, R118.H0_H0 ;  /* 0x20000076ff7b7230 */ /* 0x000fc80000004100 */
        /* <DEDUP_REMOVED lines=11> */
.L_x_30101:
        /* <DEDUP_REMOVED lines=13> */
.L_x_30103:
[----:B------:R-:W-:Y:S05]  /*2d280*/  BSYNC.RECONVERGENT B1 ;  /* 0x0000000000017941 */ /* 0x000fea0003800200 */
.L_x_30102:
        /* <DEDUP_REMOVED lines=42> */
.L_x_30100:
[----:B------:R-:W-:Y:S05]  /*2d530*/  BSYNC.RECONVERGENT B0 ;  /* 0x0000000000007941 */ /* 0x000fea0003800200 */
.L_x_30099:
        /* <DEDUP_REMOVED lines=17> */
.L_x_30106:
        /* <DEDUP_REMOVED lines=13> */
.L_x_30108:
[----:B------:R-:W-:Y:S05]  /*2d720*/  BSYNC.RECONVERGENT B1 ;  /* 0x0000000000017941 */ /* 0x000fea0003800200 */
.L_x_30107:
        /* <DEDUP_REMOVED lines=42> */
.L_x_30105:
[----:B------:R-:W-:Y:S05]  /*2d9d0*/  BSYNC.RECONVERGENT B0 ;  /* 0x0000000000007941 */ /* 0x000fea0003800200 */
.L_x_30104:
        /* <DEDUP_REMOVED lines=17> */
.L_x_30111:
        /* <DEDUP_REMOVED lines=13> */
.L_x_30113:
[----:B------:R-:W-:Y:S05]  /*2dbc0*/  BSYNC.RECONVERGENT B1 ;  /* 0x0000000000017941 */ /* 0x000fea0003800200 */
.L_x_30112:
        /* <DEDUP_REMOVED lines=42> */
.L_x_30110:
[----:B------:R-:W-:Y:S05]  /*2de70*/  BSYNC.RECONVERGENT B0 ;  /* 0x0000000000007941 */ /* 0x000fea0003800200 */
.L_x_30109:
        /* <DEDUP_REMOVED lines=37> */
.L_x_30073:
        /* <DEDUP_REMOVED lines=11> */
[----:B------:R-:W-:Y:S01]  /*2e180*/  SEL R124, RZ, 0x10000, !P4 ;  /* 0x00010000ff7c7807 */ /* 0x000fe20006000000 */
[----:B------:R1:W-:Y:S01]  /*2e190*/  STG.E.128 desc[UR6][R132.64+0x10], R116 ;  /* 0x0000107484007986 */ /* 0x0003e2000c101d06 */
[----:B------:R-:W-:-:S02]  /*2e1a0*/  SEL R125, RZ, 0x1000000, !P3 ;  /* 0x01000000ff7d7807 */ /* 0x000fc40005800000 */
[----:B------:R-:W-:Y:S02]  /*2e1b0*/  SEL R121, RZ, 0x100, !P5 ;  /* 0x00000100ff797807 */ /* 0x000fe40006800000 */
[----:B------:R-:W-:Y:S02]  /*2e1c0*/  LOP3.LUT P6, RZ, R194, 0x10, RZ, 0xc0, !PT ;  /* 0x00000010c2ff7812 */ /* 0x000fe400078cc0ff */
[----:B------:R-:W-:Y:S02]  /*2e1d0*/  LOP3.LUT R197, R197, R131, R130, 0xfe, !PT ;  /* 0x00000083c5c57212 */ /* 0x000fe400078efe82 */
[----:B------:R-:W-:Y:S02]  /*2e1e0*/  LOP3.LUT R121, R121, R125, R124, 0xfe, !PT ;  /* 0x0000007d79797212 */ /* 0x000fe400078efe7c */
[----:B------:R-:W-:Y:S02]  /*2e1f0*/  SEL R196, RZ, 0x1, !P2 ;  /* 0x00000001ffc47807 */ /* 0x000fe40005000000 */
        /* <DEDUP_REMOVED lines=29> */
.L_x_30114:
[----:B------:R1:W5:Y:S04]  /*2e3d0*/  @P0 LDG.E.128 R160, desc[UR6][R130.64] ;  /* 0x0000000682a00981 */ /* 0x000368000c1e1d00 */
[----:B------:R1:W5:Y:S04]  /*2e3e0*/  @P1 LDG.E.128 R64, desc[UR6][R122.64] ;  /* 0x000000067a401981 */ /* 0x000368000c1e1d00 */
[----:B------:R1:W5:Y:S04]  /*2e3f0*/  @P1 LDG.E.128 R68, desc[UR6][R122.64+0x10] ;  /* 0x000010067a441981 */ /* 0x000368000c1e1d00 */
[----:B0-----:R-:W5:Y:S01]  /*2e400*/  LDG.E.128 R124, desc[UR6][R124.64] ;  /* 0x000000067c7c7981 */ /* 0x001f62000c1e1d00 */
[----:B------:R-:W-:Y:S05]  /*2e410*/  @!P0 BRA `(.L_x_30115) ;  /* 0x0000004c00988947 */ /* 0x000fea0003800000 */
        /* <DEDUP_REMOVED lines=16> */
.L_x_30118:
        /* <DEDUP_REMOVED lines=13> */
.L_x_30120:
[----:B------:R-:W-:Y:S05]  /*2e5f0*/  BSYNC.RECONVERGENT B1 ;  /* 0x0000000000017941 */ /* 0x000fea0003800200 */
.L_x_30119:
        /* <DEDUP_REMOVED lines=40> */
[----:B------:R-:W-:Y:S01]  /*2e880*/  HFMA2 R122, -RZ, RZ, 0, 0 ;  /* 0x00000000ff7a7431 */ /* 0x000fe200000001ff */
[----:B------:R-:W-:-:S07]  /*2e890*/  LOP3.LUT R192, R164, R192, R123, 0x96, !PT ;  /* 0x000000c0a4c07212 */ /* 0x000fce00078e967b */
.L_x_30117:
[----:B------:R-:W-:Y:S05]  /*2e8a0*/  BSYNC.RECONVERGENT B0 ;  /* 0x0000000000007941 */ /* 0x000fea0003800200 */
.L_x_30116:
        /* <DEDUP_REMOVED lines=20> */
.L_x_30123:
        /* <DEDUP_REMOVED lines=13> */
.L_x_30125:
[----:B------:R-:W-:Y:S05]  /*2eac0*/  BSYNC.RECONVERGENT B1 ;  /* 0x0000000000017941 */ /* 0x000fea0003800200 */
.L_x_30124:
        /* <DEDUP_REMOVED lines=42> */
.L_x_30122:
[----:B------:R-:W-:Y:S05]  /*2ed70*/  BSYNC.RECONVERGENT B0 ;  /* 0x0000000000007941 */ /* 0x000fea0003800200 */
.L_x_30121:
        /* <DEDUP_REMOVED lines=23> */
.L_x_30128:
        /* <DEDUP_REMOVED lines=13> */
.L_x_30130:
[----:B------:R-:W-:Y:S05]  /*2efc0*/  BSYNC.RECONVERGENT B1 ;  /* 0x0000000000017941 */ /* 0x000fea0003800200 */
.L_x_30129:
        /* <DEDUP_REMOVED lines=42> */
.L_x_30127:
[----:B------:R-:W-:Y:S05]  /*2f270*/  BSYNC.RECONVERGENT B0 ;  /* 0x0000000000007941 */ /* 0x000fea0003800200 */
.L_x_30126:
        /* <DEDUP_REMOVED lines=20> */
.L_x_30133:
        /* <DEDUP_REMOVED lines=13> */
.L_x_30135:
[----:B------:R-:W-:Y:S05]  /*2f490*/  BSYNC.RECONVERGENT B1 ;  /* 0x0000000000017941 */ /* 0x000fea0003800200 */
.L_x_30134:
        /* <DEDUP_REMOVED lines=42> */
.L_x_30132:
[----:B------:R-:W-:Y:S05]  /*2f740*/  BSYNC.RECONVERGENT B0 ;  /* 0x0000000000007941 */ /* 0x000fea0003800200 */
.L_x_30131:
        /* <DEDUP_REMOVED lines=23> */
.L_x_30138:
        /* <DEDUP_REMOVED lines=13> */
.L_x_30140:
[----:B------:R-:W-:Y:S05]  /*2f990*/  BSYNC.RECONVERGENT B1 ;  /* 0x0000000000017941 */ /* 0x000fea0003800200 */
.L_x_30139:
        /* <DEDUP_REMOVED lines=42> */
.L_x_30137:
[----:B------:R-:W-:Y:S05]  /*2fc40*/  BSYNC.RECONVERGENT B0 ;  /* 0x0000000000007941 */ /* 0x000fea0003800200 */
.L_x_30136:
        /* <DEDUP_REMOVED lines=20> */
.L_x_30143:
        /* <DEDUP_REMOVED lines=13> */
.L_x_30145:
[----:B------:R-:W-:Y:S05]  /*2fe60*/  BSYNC.RECONVERGENT B1 ;  /* 0x0000000000017941 */ /* 0x000fea0003800200 */
.L_x_30144:
        /* <DEDUP_REMOVED lines=42> */
.L_x_30142:
[----:B------:R-:W-:Y:S05]  /*30110*/  BSYNC.RECONVERGENT B0 ;  /* 0x0000000000007941 */ /* 0x000fea0003800200 */
.L_x_30141:
        /* <DEDUP_REMOVED lines=23> */
.L_x_30148:
        /* <DEDUP_REMOVED lines=13> */
.L_x_30150:
[----:B------:R-:W-:Y:S05]  /*30360*/  BSYNC.RECONVERGENT B1 ;  /* 0x0000000000017941 */ /* 0x000fea0003800200 */
.L_x_30149:
        /* <DEDUP_REMOVED lines=42> */
.L_x_30147:
[----:B------:R-:W-:Y:S05]  /*30610*/  BSYNC.RECONVERGENT B0 ;  /* 0x0000000000007941 */ /* 0x000fea0003800200 */
.L_x_30146:
        /* <DEDUP_REMOVED lines=20> */
.L_x_30153:
        /* <DEDUP_REMOVED lines=13> */
.L_x_30155:
[----:B------:R-:W-:Y:S05]  /*30830*/  BSYNC.RECONVERGENT B1 ;  /* 0x0000000000017941 */ /* 0x000fea0003800200 */
.L_x_30154:
        /* <DEDUP_REMOVED lines=42> */
.L_x_30152:
[----:B------:R-:W-:Y:S05]  /*30ae0*/  BSYNC.RECONVERGENT B0 ;  /* 0x0000000000007941 */ /* 0x000fea0003800200 */
.L_x_30151:
        /* <DEDUP_REMOVED lines=23> */
.L_x_30158:
        /* <DEDUP_REMOVED lines=13> */
.L_x_30160:
[----:B------:R-:W-:Y:S05]  /*30d30*/  BSYNC.RECONVERGENT B1 ;  /* 0x0000000000017941 */ /* 0x000fea0003800200 */
.L_x_30159:
        /* <DEDUP_REMOVED lines=42> */
.L_x_30157:
[----:B------:R-:W-:Y:S05]  /*30fe0*/  BSYNC.RECONVERGENT B0 ;  /* 0x0000000000007941 */ /* 0x000fea0003800200 */
.L_x_30156:
[----:B------:R-:W-:Y:S01]  /*30ff0*/  ISETP.NE.AND P3, PT, R132, 0x1, PT ;  /* 0x000000018400780c */ /* 0x000fe20003f65270 */
[----:B------:R-:W-:Y:S01]  /*31000*/  BSSY.RECONVERGENT B0, `(.L_x_30161) ;  /* 0x0000049000007945 */ /* 0x000fe20003800200 */
[----:B------:R-:W-:Y:S01]  /*31010*/  I2FP.F32.U32 R125, R124 ;  /* 0x0000007c007d7245 */ /* 0x000fe20000201000 */
[----:B------:R-:W-:-:S04]  /*31020*/  IMAD.MOV.U32 R134, RZ, RZ, 0x2 ;  /* 0x00000002ff867424 */ /* 0x000fc800078e00ff */
[----:B------:R-:W-:Y:S01]  /*31030*/  FFMA.FTZ R124, R125, R182, 1.1641532182693481445e-10 ;  /* 0x2f0000007d7c7423 */ /* 0x000fe200000100b6 */
[----:B------:R-:W-:-:S04]  /*31040*/  HADD2.F32 R125, -RZ, R126.H0_H0 ;  /* 0x2000007eff7d7230 */ /* 0x000fc80000004100 */
        /* <DEDUP_REMOVED lines=12> */
.L_x_30163:
        /* <DEDUP_REMOVED lines=13> */
.L_x_30165:
[----:B------:R-:W-:Y:S05]  /*311e0*/  BSYNC.RECONVERGENT B1 ;  /* 0x0000000000017941 */ /* 0x000fea0003800200 */
.L_x_30164:
        /* <DEDUP_REMOVED lines=42> */
.L_x_30162:
[----:B------:R-:W-:Y:S05]  /*31490*/  BSYNC.RECONVERGENT B0 ;  /* 0x0000000000007941 */ /* 0x000fea0003800200 */
.L_x_30161:
        /* <DEDUP_REMOVED lines=23> */
.L_x_30168:
        /* <DEDUP_REMOVED lines=13> */
.L_x_30170:
[----:B------:R-:W-:Y:S05]  /*316e0*/  BSYNC.RECONVERGENT B1 ;  /* 0x0000000000017941 */ /* 0x000fea0003800200 */
.L_x_30169:
        /* <DEDUP_REMOVED lines=42> */
.L_x_30167:
[----:B------:R-:W-:Y:S05]  /*31990*/  BSYNC.RECONVERGENT B0 ;  /* 0x0000000000007941 */ /* 0x000fea0003800200 */
.L_x_30166:
        /* <DEDUP_REMOVED lines=18> */
.L_x_30173:
        /* <DEDUP_REMOVED lines=13> */
.L_x_30175:
[----:B------:R-:W-:Y:S05]  /*31b90*/  BSYNC.RECONVERGENT B1 ;  /* 0x0000000000017941 */ /* 0x000fea0003800200 */
.L_x_30174:
        /* <DEDUP_REMOVED lines=42> */
.L_x_30172:
[----:B------:R-:W-:Y:S05]  /*31e40*/  BSYNC.RECONVERGENT B0 ;  /* 0x0000000000007941 */ /* 0x000fea0003800200 */
.L_x_30171:
        /* <DEDUP_REMOVED lines=23> */
.L_x_30178:
        /* <DEDUP_REMOVED lines=13> */
.L_x_30180:
[----:B------:R-:W-:Y:S05]  /*32090*/  BSYNC.RECONVERGENT B1 ;  /* 0x0000000000017941 */ /* 0x000fea0003800200 */
.L_x_30179:
        /* <DEDUP_REMOVED lines=42> */
.L_x_30177:
[----:B------:R-:W-:Y:S05]  /*32340*/  BSYNC.RECONVERGENT B0 ;  /* 0x0000000000007941 */ /* 0x000fea0003800200 */
.L_x_30176:
        /* <DEDUP_REMOVED lines=18> */
.L_x_30183:
        /* <DEDUP_REMOVED lines=13> */
.L_x_30185:
[----:B------:R-:W-:Y:S05]  /*32540*/  BSYNC.RECONVERGENT B1 ;  /* 0x0000000000017941 */ /* 0x000fea0003800200 */
.L_x_30184:
        /* <DEDUP_REMOVED lines=42> */
.L_x_30182:
[----:B------:R-:W-:Y:S05]  /*327f0*/  BSYNC.RECONVERGENT B0 ;  /* 0x0000000000007941 */ /* 0x000fea0003800200 */
.L_x_30181:
[----:B------:R-:W-:Y:S01]  /*32800*/  I2FP.F32.U32 R131, R131 ;  /* 0x0000008300837245 */ /* 0x000fe20000201000 */
[----:B------:R-:W-:Y:S01]  /*32810*/  HADD2.F32 R133, -RZ, R163.H0_H0 ;  /* 0x200000a3ff857230 */ /* 0x000fe20000004100 */
[----:B------:R-:W-:Y:S01]  /*32820*/  FSEL R126, R126, RZ, P4 ;  /* 0x000000ff7e7e7208 */ /* 0x000fe20002000000 */
        /* <DEDUP_REMOVED lines=20> */
.L_x_30188:
        /* <DEDUP_REMOVED lines=13> */
.L_x_30190:
[----:B------:R-:W-:Y:S05]  /*32a40*/  BSYNC.RECONVERGENT B1 ;  /* 0x0000000000017941 */ /* 0x000fea0003800200 */
.L_x_30189:
        /* <DEDUP_REMOVED lines=42> */
.L_x_30187:
[----:B------:R-:W-:Y:S05]  /*32cf0*/  BSYNC.RECONVERGENT B0 ;  /* 0x0000000000007941 */ /* 0x000fea0003800200 */
.L_x_30186:
        /* <DEDUP_REMOVED lines=18> */
.L_x_30193:
        /* <DEDUP_REMOVED lines=15> */
.L_x_30195:
[----:B------:R-:W-:Y:S05]  /*32f10*/  BSYNC.RECONVERGENT B1 ;  /* 0x0000000000017941 */ /* 0x000fea0003800200 */
.L_x_30194:
        /* <DEDUP_REMOVED lines=42> */
.L_x_30192:
[----:B------:R-:W-:Y:S05]  /*331c0*/  BSYNC.RECONVERGENT B0 ;  /* 0x0000000000007941 */ /* 0x000fea0003800200 */
.L_x_30191:
        /* <DEDUP_REMOVED lines=11> */
.L_x_30115:
        /* <DEDUP_REMOVED lines=16> */
.L_x_30199:
        /* <DEDUP_REMOVED lines=13> */
.L_x_30201:
[----:B------:R-:W-:Y:S05]  /*33450*/  BSYNC.RECONVERGENT B1 ;  /* 0x0000000000017941 */ /* 0x000fea0003800200 */
.L_x_30200:
        /* <DEDUP_REMOVED lines=41> */
.L_x_30198:
[----:B------:R-:W-:Y:S05]  /*336f0*/  BSYNC.RECONVERGENT B0 ;  /* 0x0000000000007941 */ /* 0x000fea0003800200 */
.L_x_30197:
        /* <DEDUP_REMOVED lines=19> */
.L_x_30204:
        /* <DEDUP_REMOVED lines=13> */
.L_x_30206:
[----:B------:R-:W-:Y:S05]  /*33900*/  BSYNC.RECONVERGENT B1 ;  /* 0x0000000000017941 */ /* 0x000fea0003800200 */
.L_x_30205:
[----:B------:R-:W-:Y:S01]  /*33910*/  IMAD.WIDE.U32 R132, R140, -0x326172a9, RZ ;  /* 0xcd9e8d578c847825 */ /* 0x000fe200078e00ff */
[----:B------:R-:W-:-:S03]  /*33920*/  LOP3.LUT R190, R167, R123, R3, 0x96, !PT ;  /* 0x0000007ba7be7212 */ /* 0x000fc600078e9603 */
[----:B------:R-:W-:Y:S01]  /*33930*/  HFMA2 R131, -RZ, RZ, 0, 0 ;  /* 0x00000000ff837431 */ /* 0x000fe200000001ff */
        /* <DEDUP_REMOVED lines=39> */
.L_x_30203:
[----:B------:R-:W-:Y:S05]  /*33bb0*/  BSYNC.RECONVERGENT B0 ;  /* 0x0000000000007941 */ /* 0x000fea0003800200 */
.L_x_30202:
        /* <DEDUP_REMOVED lines=19> */
.L_x_30209:
        /* <DEDUP_REMOVED lines=13> */
.L_x_30211:
[----:B------:R-:W-:Y:S05]  /*33dc0*/  BSYNC.RECONVERGENT B1 ;  /* 0x0000000000017941 */ /* 0x000fea0003800200 */
.L_x_30210:
        /* <DEDUP_REMOVED lines=42> */
.L_x_30208:
[----:B------:R-:W-:Y:S05]  /*34070*/  BSYNC.RECONVERGENT B0 ;  /* 0x0000000000007941 */ /* 0x000fea0003800200 */
.L_x_30207:
[----:B------:R-:W-:Y:S01]  /*34080*/  I2FP.F32.U32 R131, R120 ;  /* 0x0000007800837245 */ /* 0x000fe20000201000 */
[----:B------:R-:W-:Y:S01]  /*34090*/  BSSY.RECONVERGENT B0, `(.L_x_30212) ;  /* 0x000004a000007945 */ /* 0x000fe20003800200 */
[----:B------:R-:W-:Y:S01]  /*340a0*/  ISETP.NE.AND P2, PT, R122, 0x1, PT ;  /* 0x000000017a00780c */ /* 0x000fe20003f45270 */
[----:B------:R-:W-:Y:S01]  /*340b0*/  IMAD.MOV.U32 R124, RZ, RZ, 0x2 ;  /* 0x00000002ff7c7424 */ /* 0x000fe200078e00ff */
[----:B------:R-:W-:Y:S01]  /*340c0*/  LOP3.LUT R194, R194, 0xfffffffb, RZ, 0xc0, !PT ;  /* 0xfffffffbc2c27812 */ /* 0x000fe200078ec0ff */
[----:B------:R-:W-:Y:S01]  /*340d0*/  FFMA.FTZ R120, R131, R182, 1.1641532182693481445e-10 ;  /* 0x2f00000083787423 */ /* 0x000fe200000100b6 */
[----:B------:R-:W-:-:S04]  /*340e0*/  HADD2.F32 R131, -RZ, R125.H0_H0 ;  /* 0x2000007dff837230 */ /* 0x000fc80000004100 */
        /* <DEDUP_REMOVED lines=12> */
.L_x_30214:
        /* <DEDUP_REMOVED lines=13> */
.L_x_30216:
[----:B------:R-:W-:Y:S05]  /*34280*/  BSYNC.RECONVERGENT B1 ;  /* 0x0000000000017941 */ /* 0x000fea0003800200 */
.L_x_30215:
        /* <DEDUP_REMOVED lines=42> */
.L_x_30213:
[----:B------:R-:W-:Y:S05]  /*34530*/  BSYNC.RECONVERGENT B0 ;  /* 0x0000000000007941 */ /* 0x000fea0003800200 */
.L_x_30212:
[----:B------:R-:W-:Y:S01]  /*34540*/  I2FP.F32.U32 R133, R120 ;  /* 0x0000007800857245 */ /* 0x000fe20000201000 */
[----:B------:R-:W-:Y:S01]  /*34550*/  BSSY.RECONVERGENT B0, `(.L_x_30217) ;  /* 0x000004a000007945 */ /* 0x000fe20003800200 */
[----:B------:R-:W-:Y:S01]  /*34560*/  ISETP.NE.AND P2, PT, R124, 0x1, PT ;  /* 0x000000017c00780c */ /* 0x000fe20003f45270 */
[----:B------:R-:W-:Y:S01]  /*34570*/  HADD2.F32 R125, -RZ, R125.H1_H1 ;  /* 0x3000007dff7d7230 */ /* 0x000fe20000004100 */
        /* <DEDUP_REMOVED lines=15> */
.L_x_30219:
        /* <DEDUP_REMOVED lines=13> */
.L_x_30221:
[----:B------:R-:W-:Y:S05]  /*34740*/  BSYNC.RECONVERGENT B1 ;  /* 0x0000000000017941 */ /* 0x000fea0003800200 */
.L_x_30220:
        /* <DEDUP_REMOVED lines=42> */
.L_x_30218:
[----:B------:R-:W-:Y:S05]  /*349f0*/  BSYNC.RECONVERGENT B0 ;  /* 0x0000000000007941 */ /* 0x000fea0003800200 */
.L_x_30217:
        /* <DEDUP_REMOVED lines=17> */
.L_x_30224:
        /* <DEDUP_REMOVED lines=13> */
.L_x_30226:
[----:B------:R-:W-:Y:S05]  /*34be0*/  BSYNC.RECONVERGENT B1 ;  /* 0x0000000000017941 */ /* 0x000fea0003800200 */
.L_x_30225:
        /* <DEDUP_REMOVED lines=43> */
.L_x_30223:
[----:B------:R-:W-:Y:S05]  /*34ea0*/  BSYNC.RECONVERGENT B0 ;  /* 0x0000000000007941 */ /* 0x000fea0003800200 */
.L_x_30222:
        /* <DEDUP_REMOVED lines=17> */
.L_x_30229:
        /* <DEDUP_REMOVED lines=13> */
.L_x_30231:
[----:B------:R-:W-:Y:S05]  /*35090*/  BSYNC.RECONVERGENT B1 ;  /* 0x0000000000017941 */ /* 0x000fea0003800200 */
.L_x_30230:
        /* <DEDUP_REMOVED lines=42> */
.L_x_30228:
[----:B------:R-:W-:Y:S05]  /*35340*/  BSYNC.RECONVERGENT B0 ;  /* 0x0000000000007941 */ /* 0x000fea0003800200 */
.L_x_30227:
[----:B------:R-:W-:Y:S01]  /*35350*/  ISETP.NE.AND P5, PT, R126, 0x1, PT ;  /* 0x000000017e00780c */ /* 0x000fe20003fa5270 */
[----:B------:R-:W-:Y:S01]  /*35360*/  BSSY.RECONVERGENT B0, `(.L_x_30232) ;  /* 0x0000048000007945 */ /* 0x000fe20003800200 */
[----:B------:R-:W-:Y:S01]  /*35370*/  I2FP.F32.U32 R193, R122 ;  /* 0x0000007a00c17245 */ /* 0x000fe20000201000 */
[----:B------:R-:W-:Y:S02]  /*35380*/  HADD2.F32 R195, -RZ, R127.H0_H0 ;  /* 0x2000007fffc37230 */ /* 0x000fe40000004100 */
[----:B------:R-:W-:Y:S02]  /*35390*/  IMAD.MOV.U32 R122, RZ, RZ, R190 ;  /* 0x000000ffff7a7224 */ /* 0x000fe400078e00be */
        /* <DEDUP_REMOVED lines=12> */
.L_x_30234:
        /* <DEDUP_REMOVED lines=13> */
.L_x_30236:
[----:B------:R-:W-:Y:S05]  /*35530*/  BSYNC.RECONVERGENT B1 ;  /* 0x0000000000017941 */ /* 0x000fea0003800200 */
.L_x_30235:
        /* <DEDUP_REMOVED lines=42> */
.L_x_30233:
[----:B------:R-:W-:Y:S05]  /*357e0*/  BSYNC.RECONVERGENT B0 ;  /* 0x0000000000007941 */ /* 0x000fea0003800200 */
.L_x_30232:
        /* <DEDUP_REMOVED lines=37> */
.L_x_30196:
        /* <DEDUP_REMOVED lines=48> */
.L_x_30237:
        /* <DEDUP_REMOVED lines=8> */
[----:B-1----:R-:W-:Y:S01]  /*35dc0*/  IMAD.MOV.U32 R128, RZ, RZ, R190 ;  /* 0x000000ffff807224 */ /* 0x002fe200078e00be */
        /* <DEDUP_REMOVED lines=12> */
.L_x_30241:
        /* <DEDUP_REMOVED lines=13> */
.L_x_30243:
[----:B------:R-:W-:Y:S05]  /*35f60*/  BSYNC.RECONVERGENT B1 ;  /* 0x0000000000017941 */ /* 0x000fea0003800200 */
.L_x_30242:
        /* <DEDUP_REMOVED lines=42> */
.L_x_30240:
[----:B------:R-:W-:Y:S05]  /*36210*/  BSYNC.RECONVERGENT B0 ;  /* 0x0000000000007941 */ /* 0x000fea0003800200 */
.L_x_30239:
        /* <DEDUP_REMOVED lines=20> */
.L_x_30246:
        /* <DEDUP_REMOVED lines=13> */
.L_x_30248:
[----:B------:R-:W-:Y:S05]  /*36430*/  BSYNC.RECONVERGENT B1 ;  /* 0x0000000000017941 */ /* 0x000fea0003800200 */
.L_x_30247:
        /* <DEDUP_REMOVED lines=42> */
.L_x_30245:
[----:B------:R-:W-:Y:S05]  /*366e0*/  BSYNC.RECONVERGENT B0 ;  /* 0x0000000000007941 */ /* 0x000fea0003800200 */
.L_x_30244:
        /* <DEDUP_REMOVED lines=23> */
.L_x_30251:
        /* <DEDUP_REMOVED lines=13> */
.L_x_30253:
[----:B------:R-:W-:Y:S05]  /*36930*/  BSYNC.RECONVERGENT B1 ;  /* 0x0000000000017941 */ /* 0x000fea0003800200 */
.L_x_30252:
        /* <DEDUP_REMOVED lines=42> */
.L_x_30250:
[----:B------:R-:W-:Y:S05]  /*36be0*/  BSYNC.RECONVERGENT B0 ;  /* 0x0000000000007941 */ /* 0x000fea0003800200 */
.L_x_30249:
        /* <DEDUP_REMOVED lines=20> */
.L_x_30256:
        /* <DEDUP_REMOVED lines=13> */
.L_x_30258:
[----:B------:R-:W-:Y:S05]  /*36e00*/  BSYNC.RECONVERGENT B1 ;  /* 0x0000000000017941 */ /* 0x000fea0003800200 */
.L_x_30257:
        /* <DEDUP_REMOVED lines=42> */
.L_x_30255:
[----:B------:R-:W-:Y:S05]  /*370b0*/  BSYNC.RECONVERGENT B0 ;  /* 0x0000000000007941 */ /* 0x000fea0003800200 */
.L_x_30254:
        /* <DEDUP_REMOVED lines=23> */
.L_x_30261:
        /* <DEDUP_REMOVED lines=13> */
.L_x_30263:
[----:B------:R-:W-:Y:S05]  /*37300*/  BSYNC.RECONVERGENT B1 ;  /* 0x0000000000017941 */ /* 0x000fea0003800200 */
.L_x_30262:
        /* <DEDUP_REMOVED lines=42> */
.L_x_30260:
[----:B------:R-:W-:Y:S05]  /*375b0*/  BSYNC.RECONVERGENT B0 ;  /* 0x0000000000007941 */ /* 0x000fea0003800200 */
.L_x_30259:
        /* <DEDUP_REMOVED lines=20> */
.L_x_30266:
        /* <DEDUP_REMOVED lines=13> */
.L_x_30268:
[----:B------:R-:W-:Y:S05]  /*377d0*/  BSYNC.RECONVERGENT B1 ;  /* 0x0000000000017941 */ /* 0x000fea0003800200 */
.L_x_30267:
        /* <DEDUP_REMOVED lines=42> */
.L_x_30265:
[----:B------:R-:W-:Y:S05]  /*37a80*/  BSYNC.RECONVERGENT B0 ;  /* 0x0000000000007941 */ /* 0x000fea0003800200 */
.L_x_30264:
        /* <DEDUP_REMOVED lines=23> */
.L_x_30271:
        /* <DEDUP_REMOVED lines=13> */
.L_x_30273:
[----:B------:R-:W-:Y:S05]  /*37cd0*/  BSYNC.RECONVERGENT B1 ;  /* 0x0000000000017941 */ /* 0x000fea0003800200 */
.L_x_30272:
        /* <DEDUP_REMOVED lines=42> */
.L_x_30270:
[----:B------:R-:W-:Y:S05]  /*37f80*/  BSYNC.RECONVERGENT B0 ;  /* 0x0000000000007941 */ /* 0x000fea0003800200 */
.L_x_30269:
        /* <DEDUP_REMOVED lines=20> */
.L_x_30276:
        /* <DEDUP_REMOVED lines=13> */
.L_x_30278:
[----:B------:R-:W-:Y:S05]  /*381a0*/  BSYNC.RECONVERGENT B1 ;  /* 0x0000000000017941 */ /* 0x000fea0003800200 */
.L_x_30277:
        /* <DEDUP_REMOVED lines=42> */
.L_x_30275:
[----:B------:R-:W-:Y:S05]  /*38450*/  BSYNC.RECONVERGENT B0 ;  /* 0x0000000000007941 */ /* 0x000fea0003800200 */
.L_x_30274:
        /* <DEDUP_REMOVED lines=23> */
.L_x_30281:
        /* <DEDUP_REMOVED lines=13> */
.L_x_30283:
[----:B------:R-:W-:Y:S05]  /*386a0*/  BSYNC.RECONVERGENT B1 ;  /* 0x0000000000017941 */ /* 0x000fea0003800200 */
.L_x_30282:
        /* <DEDUP_REMOVED lines=42> */
.L_x_30280:
[----:B------:R-:W-:Y:S05]  /*38950*/  BSYNC.RECONVERGENT B0 ;  /* 0x0000000000007941 */ /* 0x000fea0003800200 */
.L_x_30279:
        /* <DEDUP_REMOVED lines=18> */
.L_x_30286:
        /* <DEDUP_REMOVED lines=13> */
.L_x_30288:
[----:B------:R-:W-:Y:S05]  /*38b50*/  BSYNC.RECONVERGENT B1 ;  /* 0x0000000000017941 */ /* 0x000fea0003800200 */
.L_x_30287:
        /* <DEDUP_REMOVED lines=42> */
.L_x_30285:
[----:B------:R-:W-:Y:S05]  /*38e00*/  BSYNC.RECONVERGENT B0 ;  /* 0x0000000000007941 */ /* 0x000fea0003800200 */
.L_x_30284:
        /* <DEDUP_REMOVED lines=23> */
.L_x_30291:
        /* <DEDUP_REMOVED lines=13> */
.L_x_30293:
[----:B------:R-:W-:Y:S05]  /*39050*/  BSYNC.RECONVERGENT B1 ;  /* 0x0000000000017941 */ /* 0x000fea0003800200 */
.L_x_30292:
        /* <DEDUP_REMOVED lines=42> */
.L_x_30290:
[----:B------:R-:W-:Y:S05]  /*39300*/  BSYNC.RECONVERGENT B0 ;  /* 0x0000000000007941 */ /* 0x000fea0003800200 */
.L_x_30289:
        /* <DEDUP_REMOVED lines=18> */
.L_x_30296:
        /* <DEDUP_REMOVED lines=13> */
.L_x_30298:
[----:B------:R-:W-:Y:S05]  /*39500*/  BSYNC.RECONVERGENT B1 ;  /* 0x0000000000017941 */ /* 0x000fea0003800200 */
.L_x_30297:
        /* <DEDUP_REMOVED lines=43> */
.L_x_30295:
[----:B------:R-:W-:Y:S05]  /*397c0*/  BSYNC.RECONVERGENT B0 ;  /* 0x0000000000007941 */ /* 0x000fea0003800200 */
.L_x_30294:
        /* <DEDUP_REMOVED lines=23> */
.L_x_30301:
        /* <DEDUP_REMOVED lines=13> */
.L_x_30303:
[----:B------:R-:W-:Y:S05]  /*39a10*/  BSYNC.RECONVERGENT B1 ;  /* 0x0000000000017941 */ /* 0x000fea0003800200 */
.L_x_30302:
        /* <DEDUP_REMOVED lines=43> */
.L_x_30300:
[----:B------:R-:W-:Y:S05]  /*39cd0*/  BSYNC.RECONVERGENT B0 ;  /* 0x0000000000007941 */ /* 0x000fea0003800200 */
.L_x_30299:
        /* <DEDUP_REMOVED lines=18> */
.L_x_30306:
        /* <DEDUP_REMOVED lines=13> */
.L_x_30308:
[----:B------:R-:W-:Y:S05]  /*39ed0*/  BSYNC.RECONVERGENT B1 ;  /* 0x0000000000017941 */ /* 0x000fea0003800200 */
.L_x_30307:
        /* <DEDUP_REMOVED lines=43> */
.L_x_30305:
[----:B------:R-:W-:Y:S05]  /*3a190*/  BSYNC.RECONVERGENT B0 ;  /* 0x0000000000007941 */ /* 0x000fea0003800200 */
.L_x_30304:
        /* <DEDUP_REMOVED lines=23> */
.L_x_30311:
        /* <DEDUP_REMOVED lines=13> */
.L_x_30313:
[----:B------:R-:W-:Y:S05]  /*3a3e0*/  BSYNC.RECONVERGENT B1 ;  /* 0x0000000000017941 */ /* 0x000fea0003800200 */
.L_x_30312:
        /* <DEDUP_REMOVED lines=42> */
.L_x_30310:
[----:B------:R-:W-:Y:S05]  /*3a690*/  BSYNC.RECONVERGENT B0 ;  /* 0x0000000000007941 */ /* 0x000fea0003800200 */
.L_x_30309:
        /* <DEDUP_REMOVED lines=18> */
.L_x_30316:
        /* <DEDUP_REMOVED lines=15> */
.L_x_30318:
[----:B------:R-:W-:Y:S05]  /*3a8b0*/  BSYNC.RECONVERGENT B1 ;  /* 0x0000000000017941 */ /* 0x000fea0003800200 */
.L_x_30317:
        /* <DEDUP_REMOVED lines=42> */
.L_x_30315:
[----:B------:R-:W-:Y:S05]  /*3ab60*/  BSYNC.RECONVERGENT B0 ;  /* 0x0000000000007941 */ /* 0x000fea0003800200 */
.L_x_30314:
        /* <DEDUP_REMOVED lines=11> */
.L_x_30238:
        /* <DEDUP_REMOVED lines=16> */
.L_x_30322:
        /* <DEDUP_REMOVED lines=13> */
.L_x_30324:
[----:B------:R-:W-:Y:S05]  /*3adf0*/  BSYNC.RECONVERGENT B1 ;  /* 0x0000000000017941 */ /* 0x000fea0003800200 */
.L_x_30323:
        /* <DEDUP_REMOVED lines=41> */
[----:B------:R-:W-:Y:S02]  /*3b090*/  LOP3.LUT R192, R164, R192, R129, 0x96, !PT ;  /* 0x000000c0a4c07212 */ /* 0x000fe400078e9681 */
[----:B------:R-:W-:-:S07]  /*3b0a0*/  MOV R128, R130 ;  /* 0x0000008200807202 */ /* 0x000fce0000000f00 */
.L_x_30321:
[----:B------:R-:W-:Y:S05]  /*3b0b0*/  BSYNC.RECONVERGENT B0 ;  /* 0x0000000000007941 */ /* 0x000fea0003800200 */
.L_x_30320:
[----:B------:R-:W-:Y:S01]  /*3b0c0*/  I2FP.F32.U32 R129, R128 ;  /* 0x0000008000817245 */ /* 0x000fe20000201000 */
[----:B------:R-:W-:Y:S01]  /*3b0d0*/  BSSY.RECONVERGENT B0, `(.L_x_30325) ;  /* 0x000004a000007945 */ /* 0x000fe20003800200 */
[----:B------:R-:W-:Y:S01]  /*3b0e0*/  ISETP.NE.AND P2, PT, R131, 0x1, PT ;  /* 0x000000018300780c */ /* 0x000fe20003f45270 */
[----:B------:R-:W-:Y:S01]  /*3b0f0*/  HFMA2 R130, -RZ, RZ, 0, 1.1920928955078125e-07 ;  /* 0x00000002ff827431 */ /* 0x000fe200000001ff */
[----:B------:R-:W-:Y:S01]  /*3b100*/  LOP3.LUT R194, R194, 0xffffffef, RZ, 0xc0, !PT ;  /* 0xffffffefc2c27812 */ /* 0x000fe200078ec0ff */
[----:B------:R-:W-:Y:S01]  /*3b110*/  FFMA.FTZ R128, R129, R182, 1.1641532182693481445e-10 ;  /* 0x2f00000081807423 */ /* 0x000fe200000100b6 */
[----:B-----5:R-:W-:Y:S02]  /*3b120*/  HADD2.F32 R197, -RZ, R132.H0_H0 ;  /* 0x20000084ffc57230 */ /* 0x020fe40000004100 */
        /* <DEDUP_REMOVED lines=12> */
.L_x_30327:
        /* <DEDUP_REMOVED lines=13> */
.L_x_30329:
[----:B------:R-:W-:Y:S05]  /*3b2c0*/  BSYNC.RECONVERGENT B1 ;  /* 0x0000000000017941 */ /* 0x000fea0003800200 */
.L_x_30328:
        /* <DEDUP_REMOVED lines=42> */
.L_x_30326:
[----:B------:R-:W-:Y:S05]  /*3b570*/  BSYNC.RECONVERGENT B0 ;  /* 0x0000000000007941 */ /* 0x000fea0003800200 */
.L_x_30325:
        /* <DEDUP_REMOVED lines=19> */
.L_x_30332:
        /* <DEDUP_REMOVED lines=13> */
.L_x_30334:
[----:B------:R-:W-:Y:S05]  /*3b780*/  BSYNC.RECONVERGENT B1 ;  /* 0x0000000000017941 */ /* 0x000fea0003800200 */
.L_x_30333:
        /* <DEDUP_REMOVED lines=43> */
.L_x_30331:
[----:B------:R-:W-:Y:S05]  /*3ba40*/  BSYNC.RECONVERGENT B0 ;  /* 0x0000000000007941 */ /* 0x000fea0003800200 */
.L_x_30330:
        /* <DEDUP_REMOVED lines=19> */
.L_x_30337:
        /* <DEDUP_REMOVED lines=13> */
.L_x_30339:
[----:B------:R-:W-:Y:S05]  /*3bc50*/  BSYNC.RECONVERGENT B1 ;  /* 0x0000000000017941 */ /* 0x000fea0003800200 */
.L_x_30338:
        /* <DEDUP_REMOVED lines=43> */
.L_x_30336:
[----:B------:R-:W-:Y:S05]  /*3bf10*/  BSYNC.RECONVERGENT B0 ;  /* 0x0000000000007941 */ /* 0x000fea0003800200 */
.L_x_30335:
        /* <DEDUP_REMOVED lines=19> */
.L_x_30342:
        /* <DEDUP_REMOVED lines=13> */
.L_x_30344:
[----:B------:R-:W-:Y:S05]  /*3c120*/  BSYNC.RECONVERGENT B1 ;  /* 0x0000000000017941 */ /* 0x000fea0003800200 */
.L_x_30343:
        /* <DEDUP_REMOVED lines=42> */
.L_x_30341:
[----:B------:R-:W-:Y:S05]  /*3c3d0*/  BSYNC.RECONVERGENT B0 ;  /* 0x0000000000007941 */ /* 0x000fea0003800200 */
.L_x_30340:
        /* <DEDUP_REMOVED lines=17> */
.L_x_30347:
        /* <DEDUP_REMOVED lines=13> */
.L_x_30349:
[----:B------:R-:W-:Y:S05]  /*3c5c0*/  BSYNC.RECONVERGENT B1 ;  /* 0x0000000000017941 */ /* 0x000fea0003800200 */
.L_x_30348:
        /* <DEDUP_REMOVED lines=42> */
.L_x_30346:
[----:B------:R-:W-:Y:S05]  /*3c870*/  BSYNC.RECONVERGENT B0 ;  /* 0x0000000000007941 */ /* 0x000fea0003800200 */
.L_x_30345:
        /* <DEDUP_REMOVED lines=17> */
.L_x_30352:
        /* <DEDUP_REMOVED lines=13> */
.L_x_30354:
[----:B------:R-:W-:Y:S05]  /*3ca60*/  BSYNC.RECONVERGENT B1 ;  /* 0x0000000000017941 */ /* 0x000fea0003800200 */
.L_x_30353:
        /* <DEDUP_REMOVED lines=40> */
[----:B------:R-:W-:Y:S01]  /*3ccf0*/  IMAD.MOV.U32 R131, RZ, RZ, RZ ;  /* 0x000000ffff837224 */ /* 0x000fe200078e00ff */
[----:B------:R-:W-:-:S07]  /*3cd00*/  MOV R186, R130 ;  /* 0x0000008200ba7202 */ /* 0x000fce0000000f00 */
.L_x_30351:
[----:B------:R-:W-:Y:S05]  /*3cd10*/  BSYNC.RECONVERGENT B0 ;  /* 0x0000000000007941 */ /* 0x000fea0003800200 */
.L_x_30350:
        /* <DEDUP_REMOVED lines=17> */
.L_x_30357:
        /* <DEDUP_REMOVED lines=13> */
.L_x_30359:
[----:B------:R-:W-:Y:S05]  /*3cf00*/  BSYNC.RECONVERGENT B1 ;  /* 0x0000000000017941 */ /* 0x000fea0003800200 */
.L_x_30358:
        /* <DEDUP_REMOVED lines=42> */
.L_x_30356:
[----:B------:R-:W-:Y:S05]  /*3d1b0*/  BSYNC.RECONVERGENT B0 ;  /* 0x0000000000007941 */ /* 0x000fea0003800200 */
.L_x_30355:
[----:B------:R-:W-:Y:S01]  /*3d1c0*/  P2R R0, PR, RZ, 0x2 ;  /* 0x00000002ff007803 */ /* 0x000fe20000000000 */
[-C--:B------:R-:W-:Y:S01]  /*3d1d0*/  FMUL.FTZ R197, R197, R184.reuse ;  /* 0x000000b8c5c57220 */ /* 0x080fe20000410000 */
[----:B------:R-:W-:Y:S01]  /*3d1e0*/  I2FP.F32.U32 R129, R129 ;  /* 0x0000008100817245 */ /* 0x000fe20000201000 */
[----:B------:R-:W-:Y:S01]  /*3d1f0*/  HADD2.F32 R135, -RZ, R135.H1_H1 ;  /* 0x30000087ff877230 */ /* 0x000fe20000004100 */
[C---:B------:R-:W-:Y:S01]  /*3d200*/  LOP3.LUT P1, RZ, R194.reuse, 0x10, RZ, 0xc0, !PT ;  /* 0x00000010c2ff7812 */ /* 0x040fe2000782c0ff */
        /* <DEDUP_REMOVED lines=32> */
.L_x_30319:
        /* <DEDUP_REMOVED lines=13> */
[----:B------:R-:W-:Y:S01]  /*3d4e0*/  LOP3.LUT P1, RZ, R194, 0x10, RZ, 0xc0, !PT ;  /* 0x00000010c2ff7812 */ /* 0x000fe2000782c0ff */
[----:B------:R1:W-:Y:S01]  /*3d4f0*/  STG.E.128 desc[UR6][R136.64], R128 ;  /* 0x0000008088007986 */ /* 0x0003e2000c101d06 */
[----:B------:R-:W-:Y:S01]  /*3d500*/  SEL R178, RZ, 0x1000000, !P4 ;  /* 0x01000000ffb27807 */ /* 0x000fe20006000000 */
[----:B------:R-:W-:Y:S01]  /*3d510*/  FADD.FTZ R0, R183, R76 ;  /* 0x0000004cb7007221 */ /* 0x000fe20000010000 */
[----:B------:R-:W-:Y:S01]  /*3d520*/  SEL R197, RZ, 0x10000, !P5 ;  /* 0x00010000ffc57807 */ /* 0x000fe20006800000 */
[----:B------:R1:W-:Y:S01]  /*3d530*/  STG.E.128 desc[UR6][R136.64+0x10], R132 ;  /* 0x0000108488007986 */ /* 0x0003e2000c101d06 */
[----:B------:R-:W-:Y:S01]  /*3d540*/  SEL R176, RZ, 0x100, !P6 ;  /* 0x00000100ffb07807 */ /* 0x000fe20007000000 */
[----:B------:R-:W-:-:S03]  /*3d550*/  FADD.FTZ R183, R0, R77 ;  /* 0x0000004d00b77221 */ /* 0x000fc60000010000 */
[----:B------:R-:W-:Y:S01]  /*3d560*/  LOP3.LUT R176, R176, R178, R197, 0xfe, !PT ;  /* 0x000000b2b0b07212 */ /* 0x000fe200078efec5 */
        /* <DEDUP_REMOVED lines=51> */
[----:B------:R-:W-:Y:S02]  /*3d8a0*/  LOP3.LUT R183, R180, R182, R199, 0xfe, !PT ;  /* 0x000000b6b4b77212 */ /* 0x000fe400078efec7 */
[----:B------:R-:W-:Y:S01]  /*3d8b0*/  SEL R182, RZ, 0x1, !P2 ;  /* 0x00000001ffb67807 */ /* 0x000fe20005000000 */
[----:B------:R-:W-:Y:S01]  /*3d8c0*/  FADD.FTZ R197, R0, R129 ;  /* 0x0000008100c57221 */ /* 0x000fe20000010000 */
[----:B------:R-:W-:Y:S02]  /*3d8d0*/  SEL R199, RZ, 0x1, !P1 ;  /* 0x00000001ffc77807 */ /* 0x000fe40004800000 */
[----:B------:R-:W-:Y:S01]  /*3d8e0*/  LOP3.LUT R183, R183, R182, RZ, 0xfc, !PT ;  /* 0x000000b6b7b77212 */ /* 0x000fe200078efcff */
[----:B------:R-:W-:Y:S01]  /*3d8f0*/  FADD.FTZ R0, R197, R130 ;  /* 0x00000082c5007221 */ /* 0x000fe20000010000 */
[----:B------:R-:W-:Y:S02]  /*3d900*/  LOP3.LUT R182, R176, R199, RZ, 0xfc, !PT ;  /* 0x000000c7b0b67212 */ /* 0x000fe400078efcff */
[----:B0-----:R-:W-:Y:S01]  /*3d910*/  LOP3.LUT P1, RZ, R184, 0x1f, RZ, 0xc0, !PT ;  /* 0x0000001fb8ff7812 */ /* 0x001fe2000782c0ff */
[----:B------:R-:W-:-:S02]  /*3d920*/  FADD.FTZ R197, R0, R131 ;  /* 0x0000008300c57221 */ /* 0x000fc40000010000 */
[----:B------:R1:W-:Y:S02]  /*3d930*/  STG.E.64 desc[UR6][R138.64], R182 ;  /* 0x000000b68a007986 */ /* 0x0003e4000c101b06 */
[----:B------:R-:W-:-:S04]  /*3d940*/  FADD.FTZ R0, R197, R132 ;  /* 0x00000084c5007221 */ /* 0x000fc80000010000 */
[----:B------:R-:W-:-:S04]  /*3d950*/  FADD.FTZ R197, R0, R133 ;  /* 0x0000008500c57221 */ /* 0x000fc80000010000 */
[----:B------:R-:W-:Y:S01]  /*3d960*/  FADD.FTZ R0, R197, R134 ;  /* 0x00000086c5007221 */ /* 0x000fe20000010000 */
        /* <DEDUP_REMOVED lines=21> */
.L_x_30360:
        /* <DEDUP_REMOVED lines=152> */
.L_x_30374:
[----:B------:R-:W-:Y:S01]  /*3e440*/  FMUL.FTZ R138, R136, R136 ;  /* 0x00000088888a7220 */ /* 0x000fe20000410000 */
[----:B------:R-:W-:Y:S01]  /*3e450*/  ISETP.NE.AND P2, PT, RZ, UR5, PT ;  /* 0x00000005ff007c0c */ /* 0x000fe2000bf45270 */
[----:B-1----:R-:W-:Y:S01]  /*3e460*/  FADD.FTZ R0, R176, R197 ;  /* 0x000000c5b0007221 */ /* 0x002fe20000010000 */
[----:B0-----:R-:W-:Y:S02]  /*3e470*/  HADD2.F32 R176, -RZ, R26.H0_H0 ;  /* 0x2000001affb07230 */ /* 0x001fe40000004100 */
        /* <DEDUP_REMOVED lines=8> */
[C---:B------:R-:W-:Y:S01]  /*3e500*/  FADD.FTZ R227, -R137.reuse, R83 ;  /* 0x0000005389e37221 */ /* 0x040fe20000010100 */
[C---:B------:R-:W-:Y:S01]  /*3e510*/  FADD.FTZ R72, -R137.reuse, R76 ;  /* 0x0000004c89487221 */ /* 0x040fe20000010100 */
[----:B------:R-:W0:Y:S01]  /*3e520*/  MUFU.RSQ R0, R0 ;  /* 0x0000000000007308 */ /* 0x000e220000001400 */
[----:B------:R-:W-:Y:S02]  /*3e530*/  HADD2.F32 R79, -RZ, R156.H0_H0 ;  /* 0x2000009cff4f7230 */ /* 0x000fe40000004100 */
[C---:B------:R-:W-:Y:S01]  /*3e540*/  FADD.FTZ R139, -R137.reuse, R73 ;  /* 0x00000049898b7221 */ /* 0x040fe20000010100 */
[----:B------:R-:W-:Y:S02]  /*3e550*/  HADD2.F32 R83, -RZ, R32.H0_H0 ;  /* 0x20000020ff537230 */ /* 0x000fe40000004100 */
[C---:B------:R-:W-:Y:S01]  /*3e560*/  FADD.FTZ R209, -R137.reuse, R74 ;  /* 0x0000004a89d17221 */ /* 0x040fe20000010100 */
[C---:B------:R-:W-:Y:S01]  /*3e570*/  FADD.FTZ R233, -R137.reuse, R75 ;  /* 0x0000004b89e97221 */ /* 0x040fe20000010100 */
[C---:B------:R-:W-:Y:S01]  /*3e580*/  FADD.FTZ R211, -R137.reuse, R78 ;  /* 0x0000004e89d37221 */ /* 0x040fe20000010100 */
[C---:B------:R-:W-:Y:S01]  /*3e590*/  FADD.FTZ R205, -R137.reuse, R82 ;  /* 0x0000005289cd7221 */ /* 0x040fe20000010100 */
[C---:B------:R-:W-:Y:S01]  /*3e5a0*/  FADD.FTZ R207, -R137.reuse, R86 ;  /* 0x0000005689cf7221 */ /* 0x040fe20000010100 */
[C---:B------:R-:W-:Y:S01]  /*3e5b0*/  FADD.FTZ R201, -R137.reuse, R90 ;  /* 0x0000005a89c97221 */ /* 0x040fe20000010100 */
[----:B------:R-:W-:Y:S01]  /*3e5c0*/  FADD.FTZ R249, -R137, R92 ;  /* 0x0000005c89f97221 */ /* 0x000fe20000010100 */
[----:B------:R-:W-:-:S02]  /*3e5d0*/  HADD2.F32 R74, -RZ, R156.H1_H1 ;  /* 0x3000009cff4a7230 */ /* 0x000fc40000004100 */
[C---:B------:R-:W-:Y:S01]  /*3e5e0*/  FADD.FTZ R221, -R137.reuse, R103 ;  /* 0x0000006789dd7221 */ /* 0x040fe20000010100 */
[----:B------:R-:W-:Y:S02]  /*3e5f0*/  HADD2.F32 R78, -RZ, R32.H1_H1 ;  /* 0x30000020ff4e7230 */ /* 0x000fe40000004100 */
[C---:B------:R-:W-:Y:S01]  /*3e600*/  FADD.FTZ R217, -R137.reuse, R111 ;  /* 0x0000006f89d97221 */ /* 0x040fe20000010100 */
[----:B------:R-:W-:Y:S02]  /*3e610*/  HADD2.F32 R82, -RZ, R157.H0_H0 ;  /* 0x2000009dff527230 */ /* 0x000fe40000004100 */
[----:B------:R-:W-:Y:S01]  /*3e620*/  FADD.FTZ R183, -R137, R77 ;  /* 0x0000004d89b77221 */ /* 0x000fe20000010100 */
[C---:B0-----:R-:W-:Y:S01]  /*3e630*/  FMUL.FTZ R76, R0.reuse, R138 ;  /* 0x0000008a004c7220 */ /* 0x041fe20000410000 */
[----:B------:R-:W-:Y:S02]  /*3e640*/  HADD2.F32 R86, -RZ, R33.H0_H0 ;  /* 0x20000021ff567230 */ /* 0x000fe40000004100 */
[----:B------:R-:W-:Y:S01]  /*3e650*/  FMUL.FTZ R233, R0, R233 ;  /* 0x000000e900e97220 */ /* 0x000fe20000410000 */
[----:B------:R-:W-:-:S02]  /*3e660*/  HADD2.F32 R90, -RZ, R157.H1_H1 ;  /* 0x3000009dff5a7230 */ /* 0x000fc40000004100 */
[----:B------:R-:W-:Y:S01]  /*3e670*/  FFMA.FTZ R76, R76, R79, R83 ;  /* 0x0000004f4c4c7223 */ /* 0x000fe20000010053 */
[----:B------:R-:W-:Y:S02]  /*3e680*/  HADD2.F32 R92, -RZ, R33.H1_H1 ;  /* 0x30000021ff5c7230 */ /* 0x000fe40000004100 */
[C---:B------:R-:W-:Y:S01]  /*3e690*/  FMUL.FTZ R79, R0.reuse, R139 ;  /* 0x0000008b004f7220 */ /* 0x040fe20000410000 */
[----:B------:R-:W-:Y:S02]  /*3e6a0*/  HADD2.F32 R103, -RZ, R158.H0_H0 ;  /* 0x2000009eff677230 */ /* 0x000fe40000004100 */
[C---:B------:R-:W-:Y:S01]  /*3e6b0*/  FMUL.FTZ R83, R0.reuse, R209 ;  /* 0x000000d100537220 */ /* 0x040fe20000410000 */
[----:B------:R-:W-:Y:S02]  /*3e6c0*/  HADD2.F32 R111, -RZ, R34.H0_H0 ;  /* 0x20000022ff6f7230 */ /* 0x000fe40000004100 */
[----:B------:R-:W-:Y:S01]  /*3e6d0*/  FMUL.FTZ R72, R0, R72 ;  /* 0x0000004800487220 */ /* 0x000fe20000410000 */
[----:B------:R-:W-:Y:S01]  /*3e6e0*/  FADD.FTZ R80, -R137, R80 ;  /* 0x0000005089507221 */ /* 0x000fe20000010100 */
[----:B------:R-:W-:Y:S01]  /*3e6f0*/  FFMA.FTZ R79, R79, R74, R78 ;  /* 0x0000004a4f4f7223 */ /* 0x000fe2000001004e */
        /* <DEDUP_REMOVED lines=13> */
[----:B------:R-:W-:-:S02]  /*3e7d0*/  HADD2.F32 R82, -RZ, R159.H1_H1 ;  /* 0x3000009fff527230 */ /* 0x000fc40000004100 */
[C---:B------:R-:W-:Y:S01]  /*3e7e0*/  FADD.FTZ R84, -R137.reuse, R84 ;  /* 0x0000005489547221 */ /* 0x040fe20000010100 */
[----:B------:R-:W-:Y:S02]  /*3e7f0*/  HADD2.F32 R86, -RZ, R35.H1_H1 ;  /* 0x30000023ff567230 */ /* 0x000fe40000004100 */
        /* <DEDUP_REMOVED lines=38> */
[C---:B------:R-:W-:Y:S01]  /*3ea60*/  FMUL.FTZ R139, R0.reuse, R231 ;  /* 0x000000e7008b7220 */ /* 0x040fe20000410000 */
[----:B------:R-:W-:Y:S02]  /*3ea70*/  HADD2.F32 R74, -RZ, R34.H1_H1 ;  /* 0x30000022ff4a7230 */ /* 0x000fe40000004100 */
[C---:B------:R-:W-:Y:S01]  /*3ea80*/  FMUL.FTZ R137, R0.reuse, R183 ;  /* 0x000000b700897220 */ /* 0x040fe20000410000 */
[----:B------:R-:W-:Y:S02]  /*3ea90*/  HADD2.F32 R113, -RZ, R4.H0_H0 ;  /* 0x20000004ff717230 */ /* 0x000fe40000004100 */
[C---:B------:R-:W-:Y:S01]  /*3eaa0*/  FMUL.FTZ R80, R0.reuse, R80 ;  /* 0x0000005000507220 */ /* 0x040fe20000410000 */
[----:B------:R-:W-:Y:S02]  /*3eab0*/  HADD2.F32 R115, -RZ, R36.H0_H0 ;  /* 0x20000024ff737230 */ /* 0x000fe40000004100 */
[----:B------:R-:W-:Y:S01]  /*3eac0*/  FMUL.FTZ R94, R0, R211 ;  /* 0x000000d3005e7220 */ /* 0x000fe20000410000 */
[----:B------:R-:W-:-:S02]  /*3ead0*/  HADD2.F32 R103, -RZ, R159.H0_H0 ;  /* 0x2000009fff677230 */ /* 0x000fc40000004100 */
[----:B------:R-:W-:Y:S01]  /*3eae0*/  FFMA.FTZ R139, R139, R82, R86 ;  /* 0x000000528b8b7223 */ /* 0x000fe20000010056 */
[----:B------:R-:W-:Y:S02]  /*3eaf0*/  HADD2.F32 R111, -RZ, R35.H0_H0 ;  /* 0x20000023ff6f7230 */ /* 0x000fe40000004100 */
[----:B------:R-:W-:Y:S01]  /*3eb00*/  FFMA.FTZ R137, R137, R72, R74 ;  /* 0x0000004889897223 */ /* 0x000fe2000001004a */
[----:B------:R-:W-:Y:S01]  /*3eb10*/  FFMA.FTZ R82, R80, R113, R115 ;  /* 0x0000007150527223 */ /* 0x000fe20000010073 */
[----:B------:R-:W-:Y:S02]  /*3eb20*/  HADD2.F32 R72, -RZ, R4.H1_H1 ;  /* 0x30000004ff487230 */ /* 0x000fe40000004100 */
[----:B------:R-:W-:Y:S01]  /*3eb30*/  FMUL.FTZ R96, R0, R205 ;  /* 0x000000cd00607220 */ /* 0x000fe20000410000 */
[----:B------:R-:W-:Y:S01]  /*3eb40*/  FFMA.FTZ R94, R94, R103, R111 ;  /* 0x000000675e5e7223 */ /* 0x000fe2000001006f */
[----:B------:R-:W-:Y:S02]  /*3eb50*/  HADD2.F32 R74, -RZ, R36.H1_H1 ;  /* 0x30000024ff4a7230 */ /* 0x000fe40000004100 */
[----:B------:R-:W-:Y:S01]  /*3eb60*/  FMUL.FTZ R75, R0, R75 ;  /* 0x0000004b004b7220 */ /* 0x000fe20000410000 */
[----:B------:R-:W-:-:S02]  /*3eb70*/  HADD2.F32 R80, -RZ, R5.H1_H1 ;  /* 0x30000005ff507230 */ /* 0x000fc40000004100 */
[C---:B------:R-:W-:Y:S01]  /*3eb80*/  FMUL.FTZ R205, R0.reuse, R227 ;  /* 0x000000e300cd7220 */ /* 0x040fe20000410000 */
[----:B------:R-:W-:Y:S02]  /*3eb90*/  HADD2.F32 R86, -RZ, R37.H1_H1 ;  /* 0x30000025ff567230 */ /* 0x000fe40000004100 */
[----:B------:R-:W-:Y:S01]  /*3eba0*/  FMUL.FTZ R84, R0, R84 ;  /* 0x0000005400547220 */ /* 0x000fe20000410000 */
[----:B------:R-:W-:Y:S02]  /*3ebb0*/  HADD2.F32 R113, -RZ, R6.H0_H0 ;  /* 0x20000006ff717230 */ /* 0x000fe40000004100 */
[----:B------:R-:W-:Y:S01]  /*3ebc0*/  FFMA.FTZ R183, R75, R72, R74 ;  /* 0x000000484bb77223 */ /* 0x000fe2000001004a */
[----:B------:R-:W-:Y:S02]  /*3ebd0*/  HADD2.F32 R115, -RZ, R38.H0_H0 ;  /* 0x20000026ff737230 */ /* 0x000fe40000004100 */
[----:B------:R-:W-:Y:S01]  /*3ebe0*/  FFMA.FTZ R205, R205, R80, R86 ;  /* 0x00000050cdcd7223 */ /* 0x000fe20000010056 */
[----:B------:R-:W-:-:S02]  /*3ebf0*/  HADD2.F32 R103, -RZ, R5.H0_H0 ;  /* 0x20000005ff677230 */ /* 0x000fc40000004100 */
[----:B------:R-:W-:Y:S01]  /*3ec00*/  FMUL.FTZ R85, R0, R85 ;  /* 0x0000005500557220 */ /* 0x000fe20000410000 */
[----:B------:R-:W-:Y:S02]  /*3ec10*/  HADD2.F32 R111, -RZ, R37.H0_H0 ;  /* 0x20000025ff6f7230 */ /* 0x000fe40000004100 */
[----:B------:R-:W-:Y:S01]  /*3ec20*/  FFMA.FTZ R98, R84, R113, R115 ;  /* 0x0000007154627223 */ /* 0x000fe20000010073 */
[----:B------:R-:W-:Y:S02]  /*3ec30*/  HADD2.F32 R72, -RZ, R6.H1_H1 ;  /* 0x30000006ff487230 */ /* 0x000fe40000004100 */
[----:B------:R-:W-:Y:S01]  /*3ec40*/  FMUL.FTZ R209, R0, R229 ;  /* 0x000000e500d17220 */ /* 0x000fe20000410000 */
[----:B------:R-:W-:Y:S02]  /*3ec50*/  HADD2.F32 R74, -RZ, R38.H1_H1 ;  /* 0x30000026ff4a7230 */ /* 0x000fe40000004100 */
[----:B------:R-:W-:Y:S01]  /*3ec60*/  FFMA.FTZ R96, R96, R103, R111 ;  /* 0x0000006760607223 */ /* 0x000fe2000001006f */
        /* <DEDUP_REMOVED lines=56> */
[----:B------:R-:W-:-:S02]  /*3eff0*/  HADD2.F32 R86, -RZ, R14.H0_H0 ;  /* 0x2000000eff567230 */ /* 0x000fc40000004100 */
[----:B------:R-:W-:Y:S01]  /*3f000*/  FMUL.FTZ R103, R0, R245 ;  /* 0x000000f500677220 */ /* 0x000fe20000410000 */
[----:B------:R-:W-:Y:S02]  /*3f010*/  HADD2.F32 R102, -RZ, R46.H0_H0 ;  /* 0x2000002eff667230 */ /* 0x000fe40000004100 */
[----:B------:R-:W-:Y:S01]  /*3f020*/  FFMA.FTZ R90, R90, R75, R85 ;  /* 0x0000004b5a5a7223 */ /* 0x000fe20000010055 */
[----:B------:R-:W-:Y:S02]  /*3f030*/  HADD2.F32 R114, -RZ, R14.H1_H1 ;  /* 0x3000000eff727230 */ /* 0x000fe40000004100 */
[C---:B------:R-:W-:Y:S01]  /*3f040*/  FMUL.FTZ R101, R0.reuse, R101 ;  /* 0x0000006500657220 */ /* 0x040fe20000410000 */
[----:B------:R-:W-:Y:S02]  /*3f050*/  HADD2.F32 R72, -RZ, R46.H1_H1 ;  /* 0x3000002eff487230 */ /* 0x000fe40000004100 */
[----:B------:R-:W-:Y:S01]  /*3f060*/  FMUL.FTZ R199, R0, R221 ;  /* 0x000000dd00c77220 */ /* 0x000fe20000410000 */
[----:B------:R-:W-:-:S02]  /*3f070*/  HADD2.F32 R74, -RZ, R15.H1_H1 ;  /* 0x3000000fff4a7230 */ /* 0x000fc40000004100 */
[----:B------:R-:W-:Y:S01]  /*3f080*/  FFMA.FTZ R103, R103, R86, R102 ;  /* 0x0000005667677223 */ /* 0x000fe20000010066 */
[----:B------:R-:W-:Y:S02]  /*3f090*/  HADD2.F32 R80, -RZ, R47.H1_H1 ;  /* 0x3000002fff507230 */ /* 0x000fe40000004100 */
[----:B------:R-:W-:Y:S01]  /*3f0a0*/  FFMA.FTZ R114, R101, R114, R72 ;  /* 0x0000007265727223 */ /* 0x000fe20000010048 */
        /* <DEDUP_REMOVED lines=15> */
[----:B------:R-:W-:Y:S01]  /*3f1a0*/  FMUL.FTZ R115, R0, R241 ;  /* 0x000000f100737220 */ /* 0x000fe20000410000 */
        /* <DEDUP_REMOVED lines=68> */
[----:B------:R-:W-:Y:S01]  /*3f5f0*/  FFMA.FTZ R138, R75, R176, R178 ;  /* 0x000000b04b8a7223 */ /* 0x000fe200000100b2 */
[----:B------:R-:W-:-:S02]  /*3f600*/  HADD2.F32 R72, -RZ, R26.H1_H1 ;  /* 0x3000001aff487230 */ /* 0x000fc40000004100 */
[C---:B------:R-:W-:Y:S01]  /*3f610*/  FMUL.FTZ R75, R0.reuse, R127 ;  /* 0x0000007f004b7220 */ /* 0x040fe20000410000 */
[----:B------:R-:W-:Y:S01]  /*3f620*/  FFMA.FTZ R121, R73, R80, R84 ;  /* 0x0000005049797223 */ /* 0x000fe20000010054 */
[----:B------:R-:W-:Y:S02]  /*3f630*/  HADD2.F32 R74, -RZ, R58.H1_H1 ;  /* 0x3000003aff4a7230 */ /* 0x000fe40000004100 */
[C---:B------:R-:W-:Y:S01]  /*3f640*/  FMUL.FTZ R125, R0.reuse, R125 ;  /* 0x0000007d007d7220 */ /* 0x040fe20000410000 */
[----:B------:R-:W-:Y:S02]  /*3f650*/  HADD2.F32 R80, -RZ, R27.H0_H0 ;  /* 0x2000001bff507230 */ /* 0x000fe40000004100 */
[C---:B------:R-:W-:Y:S01]  /*3f660*/  FMUL.FTZ R73, R0.reuse, R123 ;  /* 0x0000007b00497220 */ /* 0x040fe20000410000 */
[----:B------:R-:W-:Y:S02]  /*3f670*/  HADD2.F32 R84, -RZ, R59.H0_H0 ;  /* 0x2000003bff547230 */ /* 0x000fe40000004100 */
[----:B------:R-:W-:Y:S01]  /*3f680*/  FMUL.FTZ R85, R0, R128 ;  /* 0x0000008000557220 */ /* 0x000fe20000410000 */
[----:B------:R-:W-:-:S02]  /*3f690*/  HADD2.F32 R86, -RZ, R27.H1_H1 ;  /* 0x3000001bff567230 */ /* 0x000fc40000004100 */
[----:B------:R-:W-:Y:S01]  /*3f6a0*/  FFMA.FTZ R123, R125, R72, R74 ;  /* 0x000000487d7b7223 */ /* 0x000fe2000001004a */
[----:B------:R-:W-:Y:S02]  /*3f6b0*/  HADD2.F32 R176, -RZ, R59.H1_H1 ;  /* 0x3000003bffb07230 */ /* 0x000fe40000004100 */
[----:B------:R-:W-:Y:S01]  /*3f6c0*/  FFMA.FTZ R127, R73, R80, R84 ;  /* 0x00000050497f7223 */ /* 0x000fe20000010054 */
[----:B------:R-:W-:Y:S02]  /*3f6d0*/  HADD2.F32 R80, -RZ, R60.H1_H1 ;  /* 0x3000003cff507230 */ /* 0x000fe40000004100 */
[----:B------:R-:W-:Y:S01]  /*3f6e0*/  FMUL.FTZ R129, R0, R129 ;  /* 0x0000008100817220 */ /* 0x000fe20000410000 */
[--C-:B------:R-:W-:Y:S02]  /*3f6f0*/  HADD2.F32 R178, -RZ, R28.reuse.H0_H0 ;  /* 0x2000001cffb27230 */ /* 0x100fe40000004100 */
[----:B------:R-:W-:Y:S01]  /*3f700*/  FFMA.FTZ R128, R75, R86, R176 ;  /* 0x000000564b807223 */ /* 0x000fe200000100b0 */
[----:B------:R-:W-:Y:S01]  /*3f710*/  HADD2.F32 R176, -RZ, R28.H1_H1 ;  /* 0x3000001cffb07230 */ /* 0x000fe20000004100 */
[----:B------:R-:W0:Y:S01]  /*3f720*/  @!P1 LDC.64 R74, c[0x0][0x3c0] ;  /* 0x0000f000ff4a9b82 */ /* 0x000e220000000a00 */
[----:B------:R-:W-:-:S02]  /*3f730*/  HADD2.F32 R84, -RZ, R29.H0_H0 ;  /* 0x2000001dff547230 */ /* 0x000fc40000004100 */
[C---:B------:R-:W-:Y:S01]  /*3f740*/  FMUL.FTZ R81, R0.reuse, R81 ;  /* 0x0000005100517220 */ /* 0x040fe20000410000 */
[----:B------:R-:W-:Y:S02]  /*3f750*/  HADD2.F32 R86, -RZ, R61.H0_H0 ;  /* 0x2000003dff567230 */ /* 0x000fe40000004100 */
[----:B------:R-:W-:Y:S01]  /*3f760*/  FFMA.FTZ R176, R129, R176, R80 ;  /* 0x000000b081b07223 */ /* 0x000fe20000010050 */
[----:B------:R-:W-:Y:S01]  /*3f770*/  FFMA.FTZ R125, R85, R178, R180 ;  /* 0x000000b2557d7223 */ /* 0x000fe200000100b4 */
[----:B------:R-:W-:Y:S02]  /*3f780*/  HADD2.F32 R178, -RZ, R29.H1_H1 ;  /* 0x3000001dffb27230 */ /* 0x000fe40000004100 */
[----:B------:R-:W-:Y:S01]  /*3f790*/  FMUL.FTZ R131, R0, R131 ;  /* 0x0000008300837220 */ /* 0x000fe20000410000 */
[----:B------:R-:W1:Y:S01]  /*3f7a0*/  @!P1 LDC.64 R72, c[0x0][0x3c8] ;  /* 0x0000f200ff489b82 */ /* 0x000e620000000a00 */
[----:B------:R-:W-:Y:S01]  /*3f7b0*/  FFMA.FTZ R129, R81, R84, R86 ;  /* 0x0000005451817223 */ /* 0x000fe20000010056 */
[----:B------:R-:W-:-:S02]  /*3f7c0*/  HADD2.F32 R180, -RZ, R61.H1_H1 ;  /* 0x3000003dffb47230 */ /* 0x000fc40000004100 */
[C---:B------:R-:W-:Y:S01]  /*3f7d0*/  FMUL.FTZ R87, R0.reuse, R87 ;  /* 0x0000005700577220 */ /* 0x040fe20000410000 */
[----:B------:R-:W-:Y:S02]  /*3f7e0*/  HADD2.F32 R182, -RZ, R30.H0_H0 ;  /* 0x2000001effb67230 */ /* 0x000fe40000004100 */
[C---:B------:R-:W-:Y:S01]  /*3f7f0*/  FMUL.FTZ R77, R0.reuse, R77 ;  /* 0x0000004d004d7220 */ /* 0x040fe20000410000 */
[----:B------:R-:W-:Y:S02]  /*3f800*/  HADD2.F32 R184, -RZ, R62.H0_H0 ;  /* 0x2000003effb87230 */ /* 0x000fe40000004100 */
[----:B------:R-:W-:Y:S01]  /*3f810*/  FFMA.FTZ R178, R131, R178, R180 ;  /* 0x000000b283b27223 */ /* 0x000fe200000100b4 */
[----:B------:R-:W2:Y:S01]  /*3f820*/  LDC.64 R84, c[0x0][0x428] ;  /* 0x00010a00ff547b82 */ /* 0x000ea20000000a00 */
[----:B------:R-:W-:Y:S02]  /*3f830*/  HADD2.F32 R196, -RZ, R63.H0_H0 ;  /* 0x2000003fffc47230 */ /* 0x000fe40000004100 */
[----:B------:R-:W-:Y:S01]  /*3f840*/  FMUL.FTZ R133, R0, R133 ;  /* 0x0000008500857220 */ /* 0x000fe20000410000 */
[----:B------:R-:W-:Y:S01]  /*3f850*/  FFMA.FTZ R131, R87, R182, R184 ;  /* 0x000000b657837223 */ /* 0x000fe200000100b8 */
[----:B------:R-:W-:-:S02]  /*3f860*/  HADD2.F32 R184, -RZ, R31.H0_H0 ;  /* 0x2000001fffb87230 */ /* 0x000fc40000004100 */
[----:B------:R-:W-:Y:S01]  /*3f870*/  FMUL.FTZ R135, R0, R135 ;  /* 0x0000008700877220 */ /* 0x000fe20000410000 */
[----:B------:R-:W-:Y:S02]  /*3f880*/  HADD2.F32 R180, -RZ, R30.H1_H1 ;  /* 0x3000001effb47230 */ /* 0x000fe40000004100 */
[----:B0-----:R-:W-:-:S04]  /*3f890*/  @!P1 IMAD.WIDE R80, R142, 0x4, R74 ;  /* 0x000000048e509825 */ /* 0x001fc800078e024a */
[----:B------:R-:W-:Y:S01]  /*3f8a0*/  FFMA.FTZ R184, R77, R184, R196 ;  /* 0x000000b84db87223 */ /* 0x000fe200000100c4 */
[----:B------:R-:W-:Y:S02]  /*3f8b0*/  F2FP.F16.F32.PACK_AB R75, R139, R94 ;  /* 0x0000005e8b4b723e */ /* 0x000fe400000000ff */
[----:B------:R-:W-:Y:S01]  /*3f8c0*/  F2FP.F16.F32.PACK_AB R74, R137, R92 ;  /* 0x0000005c894a723e */ /* 0x000fe200000000ff */
[----:B------:R0:W-:Y:S01]  /*3f8d0*/  @!P1 STG.E desc[UR6][R80.64], R136 ;  /* 0x0000008850009986 */ /* 0x0001e2000c101906 */
[----:B------:R-:W-:Y:S01]  /*3f8e0*/  F2FP.F16.F32.PACK_AB R77, R205, R96 ;  /* 0x00000060cd4d723e */ /* 0x000fe200000000ff */
[----:B------:R-:W-:Y:S02]  /*3f8f0*/  HADD2.F32 R182, -RZ, R62.H1_H1 ;  /* 0x3000003effb67230 */ /* 0x000fe40000004100 */
[----:B-1----:R-:W-:Y:S01]  /*3f900*/  @!P1 IMAD.WIDE R86, R142, 0x4, R72 ;  /* 0x000000048e569825 */ /* 0x002fe200078e0248 */
[----:B------:R-:W-:Y:S02]  /*3f910*/  F2FP.F16.F32.PACK_AB R72, R79, R76 ;  /* 0x0000004c4f48723e */ /* 0x000fe400000000ff */
[----:B------:R-:W-:Y:S01]  /*3f920*/  F2FP.F16.F32.PACK_AB R73, R78, R83 ;  /* 0x000000534e49723e */ /* 0x000fe200000000ff */
[----:B------:R-:W-:Y:S01]  /*3f930*/  HADD2.F32 R198, -RZ, R31.H1_H1 ;  /* 0x3000001fffc67230 */ /* 0x000fe20000004100 */
[----:B------:R-:W-:Y:S01]  /*3f940*/  F2FP.F16.F32.PACK_AB R76, R183, R82 ;  /* 0x00000052b74c723e */ /* 0x000fe200000000ff */
[----:B------:R1:W-:Y:S01]  /*3f950*/  @!P1 STG.E desc[UR6][R86.64], R0 ;  /* 0x0000000056009986 */ /* 0x0003e2000c101906 */
[----:B------:R-:W-:Y:S01]  /*3f960*/  F2FP.F16.F32.PACK_AB R79, R209, R104 ;  /* 0x00000068d14f723e */ /* 0x000fe200000000ff */
[----:B--2---:R-:W-:Y:S01]  /*3f970*/  IMAD.WIDE.U32 R104, R169, 0x10, R84 ;  /* 0x00000010a9687825 */ /* 0x004fe200078e0054 */
[----:B------:R-:W-:-:S03]  /*3f980*/  F2FP.F16.F32.PACK_AB R78, R207, R98 ;  /* 0x00000062cf4e723e */ /* 0x000fc600000000ff */
[----:B------:R-:W-:Y:S01]  /*3f990*/  FFMA.FTZ R180, R133, R180, R182 ;  /* 0x000000b485b47223 */ /* 0x000fe200000100b6 */
[----:B------:R-:W-:Y:S01]  /*3f9a0*/  F2FP.F16.F32.PACK_AB R82, R93, R108 ;  /* 0x0000006c5d52723e */ /* 0x000fe200000000ff */
[--C-:B------:R-:W-:Y:S01]  /*3f9b0*/  IMAD.WIDE.U32 R108, R179, 0x10, R84.reuse ;  /* 0x00000010b36c7825 */ /* 0x100fe200078e0054 */
[----:B0-----:R-:W-:Y:S01]  /*3f9c0*/  F2FP.F16.F32.PACK_AB R81, R211, R106 ;  /* 0x0000006ad351723e */ /* 0x001fe200000000ff */
[----:B------:R0:W-:Y:S01]  /*3f9d0*/  STG.E.128 desc[UR6][R104.64], R72 ;  /* 0x0000004868007986 */ /* 0x0001e2000c101d06 */
[----:B------:R-:W-:Y:S01]  /*3f9e0*/  F2FP.F16.F32.PACK_AB R80, R201, R100 ;  /* 0x00000064c950723e */ /* 0x000fe200000000ff */
[--C-:B------:R-:W-:Y:S01]  /*3f9f0*/  IMAD.WIDE.U32 R106, R177, 0x10, R84.reuse ;  /* 0x00000010b16a7825 */ /* 0x100fe200078e0054 */
[----:B------:R-:W-:Y:S02]  /*3fa00*/  F2FP.F16.F32.PACK_AB R83, R203, R116 ;  /* 0x00000074cb53723e */ /* 0x000fe400000000ff */
[----:B-1----:R-:W-:Y:S01]  /*3fa10*/  F2FP.F16.F32.PACK_AB R86, R114, R103 ;  /* 0x000000677256723e */ /* 0x002fe200000000ff */
[--C-:B------:R-:W-:Y:S01]  /*3fa20*/  IMAD.WIDE.U32 R92, R181, 0x10, R84.reuse ;  /* 0x00000010b55c7825 */ /* 0x100fe200078e0054 */
[----:B------:R-:W-:Y:S01]  /*3fa30*/  F2FP.F16.F32.PACK_AB R87, R199, R118 ;  /* 0x00000076c757723e */ /* 0x000fe200000000ff */
[----:B------:R1:W-:Y:S02]  /*3fa40*/  STG.E.128 desc[UR6][R106.64], R76 ;  /* 0x0000004c6a007986 */ /* 0x0003e4000c101d06 */
[----:B------:R-:W-:-:S02]  /*3fa50*/  IMAD.WIDE.U32 R94, R185, 0x10, R84 ;  /* 0x00000010b95e7825 */ /* 0x000fc400078e0054 */
[----:B------:R2:W-:Y:S02]  /*3fa60*/  STG.E.128 desc[UR6][R108.64], R80 ;  /* 0x000000506c007986 */ /* 0x0005e4000c101d06 */
[----:B------:R-:W-:-:S04]  /*3fa70*/  IMAD.WIDE.U32 R96, R187, 0x10, R84 ;  /* 0x00000010bb607825 */ /* 0x000fc800078e0054 */
[--C-:B------:R-:W-:Y:S01]  /*3fa80*/  IMAD.WIDE.U32 R98, R189, 0x10, R84.reuse ;  /* 0x00000010bd627825 */ /* 0x100fe200078e0054 */
[----:B0-----:R-:W-:Y:S02]  /*3fa90*/  F2FP.F16.F32.PACK_AB R75, R217, R134 ;  /* 0x00000086d94b723e */ /* 0x001fe400000000ff */
[----:B------:R-:W-:Y:S01]  /*3faa0*/  F2FP.F16.F32.PACK_AB R74, R117, R132 ;  /* 0x00000084754a723e */ /* 0x000fe200000000ff */
[----:B------:R-:W-:Y:S01]  /*3fab0*/  IMAD.WIDE.U32 R100, R195, 0x10, R84 ;  /* 0x00000010c3647825 */ /* 0x000fe200078e0054 */
[----:B------:R-:W-:Y:S02]  /*3fac0*/  F2FP.F16.F32.PACK_AB R84, R89, R88 ;  /* 0x000000585954723e */ /* 0x000fe400000000ff */
[----:B------:R-:W-:Y:S01]  /*3fad0*/  F2FP.F16.F32.PACK_AB R88, R111, R102 ;  /* 0x000000666f58723e */ /* 0x000fe200000000ff */
[----:B------:R-:W-:Y:S01]  /*3fae0*/  HADD2.F32 R200, -RZ, R63.H1_H1 ;  /* 0x3000003fffc87230 */ /* 0x000fe20000004100 */
[----:B------:R-:W0:Y:S01]  /*3faf0*/  LDC.64 R102, c[0x0][0x380] ;  /* 0x0000e000ff667b82 */ /* 0x000e220000000a00 */
[----:B------:R-:W-:-:S02]  /*3fb00*/  F2FP.F16.F32.PACK_AB R85, R90, R91 ;  /* 0x0000005b5a55723e */ /* 0x000fc400000000ff */
[----:B------:R-:W-:Y:S01]  /*3fb10*/  F2FP.F16.F32.PACK_AB R91, R197, R126 ;  /* 0x0000007ec55b723e */ /* 0x000fe200000000ff */
[----:B------:R-:W-:Y:S01]  /*3fb20*/  FFMA.FTZ R135, R135, R198, R200 ;  /* 0x000000c687877223 */ /* 0x000fe200000100c8 */
[----:B------:R-:W-:Y:S01]  /*3fb30*/  F2FP.F16.F32.PACK_AB R90, R122, R115 ;  /* 0x000000737a5a723e */ /* 0x000fe200000000ff */
[----:B------:R3:W-:Y:S01]  /*3fb40*/  STG.E.128 desc[UR6][R92.64], R84 ;  /* 0x000000545c007986 */ /* 0x0007e2000c101d06 */
[----:B------:R-:W-:Y:S02]  /*3fb50*/  F2FP.F16.F32.PACK_AB R89, R112, R113 ;  /* 0x000000717059723e */ /* 0x000fe400000000ff */
[----:B------:R-:W-:Y:S02]  /*3fb60*/  F2FP.F16.F32.PACK_AB R73, R215, R130 ;  /* 0x00000082d749723e */ /* 0x000fe400000000ff */
[----:B------:R-:W-:Y:S01]  /*3fb70*/  F2FP.F16.F32.PACK_AB R72, R213, R110 ;  /* 0x0000006ed548723e */ /* 0x000fe200000000ff */
[----:B------:R3:W-:Y:S01]  /*3fb80*/  STG.E.128 desc[UR6][R94.64], R88 ;  /* 0x000000585e007986 */ /* 0x0007e2000c101d06 */
[----:B-1----:R-:W-:-:S02]  /*3fb90*/  F2FP.F16.F32.PACK_AB R79, R128, R127 ;  /* 0x0000007f804f723e */ /* 0x002fc400000000ff */
[----:B------:R-:W-:Y:S01]  /*3fba0*/  F2FP.F16.F32.PACK_AB R78, R123, R138 ;  /* 0x0000008a7b4e723e */ /* 0x000fe200000000ff */
[----:B------:R3:W-:Y:S01]  /*3fbb0*/  STG.E.128 desc[UR6][R96.64], R72 ;  /* 0x0000004860007986 */ /* 0x0007e2000c101d06 */
[----:B------:R-:W-:Y:S02]  /*3fbc0*/  F2FP.F16.F32.PACK_AB R77, R124, R121 ;  /* 0x000000797c4d723e */ /* 0x000fe400000000ff */
[----:B------:R-:W-:Y:S02]  /*3fbd0*/  F2FP.F16.F32.PACK_AB R76, R119, R120 ;  /* 0x00000078774c723e */ /* 0x000fe400000000ff */
[----:B--2---:R-:W-:Y:S02]  /*3fbe0*/  F2FP.F16.F32.PACK_AB R83, R135, R184 ;  /* 0x000000b88753723e */ /* 0x004fe400000000ff */
[----:B------:R-:W-:Y:S01]  /*3fbf0*/  F2FP.F16.F32.PACK_AB R82, R180, R131 ;  /* 0x00000083b452723e */ /* 0x000fe200000000ff */
[----:B------:R3:W-:Y:S01]  /*3fc00*/  STG.E.128 desc[UR6][R98.64], R76 ;  /* 0x0000004c62007986 */ /* 0x0007e2000c101d06 */
[----:B------:R-:W-:Y:S01]  /*3fc10*/  F2FP.F16.F32.PACK_AB R81, R178, R129 ;  /* 0x00000081b251723e */ /* 0x000fe200000000ff */
[----:B0-----:R-:W-:Y:S01]  /*3fc20*/  IMAD R142, R102, 0x4, R142 ;  /* 0x00000004668e7824 */ /* 0x001fe200078e028e */
[----:B------:R-:W-:-:S04]  /*3fc30*/  F2FP.F16.F32.PACK_AB R80, R176, R125 ;  /* 0x0000007db050723e */ /* 0x000fc800000000ff */
[----:B------:R-:W-:Y:S01]  /*3fc40*/  ISETP.GE.AND P1, PT, R142, R103, PT ;  /* 0x000000678e00720c */ /* 0x000fe20003f26270 */
[----:B------:R3:W-:-:S12]  /*3fc50*/  STG.E.128 desc[UR6][R100.64], R80 ;  /* 0x0000005064007986 */ /* 0x0007d8000c101d06 */
[----:B------:R-:W-:Y:S05]  /*3fc60*/  @!P1 BRA `(.L_x_30362) ;  /* 0xfffffc0c008c9947 */ /* 0x000fea000383ffff */
[----:B------:R-:W-:Y:S05]  /*3fc70*/  EXIT ;  /* 0x000000000000794d */ /* 0x000fea0003800000 */
.L_x_30361:
[----:B------:R-:W-:Y:S01]  /*3fc80*/  HFMA2 R201, -RZ, RZ, 0, 1.847743988037109375e-06 ;  /* 0x0000001fffc97431 */ /* 0x000fe200000001ff */
[----:B------:R-:W-:Y:S01]  /*3fc90*/  BSSY B0, `(.L_x_30363) ;  /* 0x0000007000007945 */ /* 0x000fe20003800000 */
[----:B------:R-:W-:Y:S01]  /*3fca0*/  MOV R199, R0 ;  /* 0x0000000000c77202 */ /* 0x000fe20000000f00 */
[----:B-1----:R-:W-:Y:S02]  /*3fcb0*/  IMAD.MOV.U32 R182, RZ, RZ, 0x1 ;  /* 0x00000001ffb67424 */ /* 0x002fe400078e00ff */
[----:B------:R-:W-:-:S07]  /*3fcc0*/  IMAD.MOV.U32 R180, RZ, RZ, -0x1 ;  /* 0xffffffffffb47424 */ /* 0x000fce00078e00ff */
[----:B0-----:R-:W-:Y:S05]  /*3fcd0*/  WARPSYNC.COLLECTIVE R180, `(.L_x_30364) ;  /* 0x00000000b4087348 */ /* 0x001fea0003c00000 */
[----:B------:R1:W2:Y:S02]  /*3fce0*/  SHFL.BFLY P2, R197, R199, R182, R201 ;  /* 0x0c0000b6c7c57389 */ /* 0x0002a400000400c9 */
[----:B012---:R-:W-:Y:S05]  /*3fcf0*/  ENDCOLLECTIVE ;  /* 0x000000000000791b */ /* 0x007fea0003800000 */
.L_x_30364:
[----:B------:R-:W-:Y:S05]  /*3fd00*/  BSYNC B0 ;  /* 0x0000000000007941 */ /* 0x000fea0003800000 */
.L_x_30363:
        /* <DEDUP_REMOVED lines=9> */
.L_x_30365:
[----:B------:R-:W-:Y:S02]  /*3fda0*/  IMAD.MOV.U32 R182, RZ, RZ, 0x4 ;  /* 0x00000004ffb67424 */ /* 0x000fe400078e00ff */
[----:B------:R-:W-:-:S04]  /*3fdb0*/  IMAD.MOV.U32 R137, RZ, RZ, R197 ;  /* 0x000000ffff897224 */ /* 0x000fc800078e00c5 */
[----:B------:R-:W-:-:S05]  /*3fdc0*/  FADD.FTZ R139, R138, R137 ;  /* 0x000000898a8b7221 */ /* 0x000fca0000010000 */
[----:B------:R-:W-:-:S07]  /*3fdd0*/  MOV R199, R139 ;  /* 0x0000008b00c77202 */ /* 0x000fce0000000f00 */
[----:B------:R-:W-:Y:S05]  /*3fde0*/  WARPSYNC.COLLECTIVE R180, `(.L_x_30366) ;  /* 0x00000000b4087348 */ /* 0x000fea0003c00000 */
[----:B------:R0:W1:Y:S02]  /*3fdf0*/  SHFL.BFLY P2, R197, R199, R182, R201 ;  /* 0x0c0000b6c7c57389 */ /* 0x00006400000400c9 */
[----:B01----:R-:W-:Y:S05]  /*3fe00*/  ENDCOLLECTIVE ;  /* 0x000000000000791b */ /* 0x003fea0003800000 */
.L_x_30366:
[----:B------:R-:W-:Y:S01]  /*3fe10*/  HFMA2 R182, -RZ, RZ, 0, 4.76837158203125e-07 ;  /* 0x00000008ffb67431 */ /* 0x000fe200000001ff */
[----:B------:R-:W-:-:S05]  /*3fe20*/  MOV R136, R197 ;  /* 0x000000c500887202 */ /* 0x000fca0000000f00 */
[----:B------:R-:W-:-:S04]  /*3fe30*/  FADD.FTZ R176, R139, R136 ;  /* 0x000000888bb07221 */ /* 0x000fc80000010000 */
[----:B------:R-:W-:-:S07]  /*3fe40*/  IMAD.MOV.U32 R199, RZ, RZ, R176 ;  /* 0x000000ffffc77224 */ /* 0x000fce00078e00b0 */
[----:B------:R-:W-:Y:S05]  /*3fe50*/  WARPSYNC.COLLECTIVE R180, `(.L_x_30367) ;  /* 0x00000000b4087348 */ /* 0x000fea0003c00000 */
[----:B------:R0:W1:Y:S02]  /*3fe60*/  SHFL.BFLY P2, R197, R199, R182, R201 ;  /* 0x0c0000b6c7c57389 */ /* 0x00006400000400c9 */
[----:B01----:R-:W-:Y:S05]  /*3fe70*/  ENDCOLLECTIVE ;  /* 0x000000000000791b */ /* 0x003fea0003800000 */
.L_x_30367:
        /* <DEDUP_REMOVED lines=8> */
.L_x_30368:
        /* <DEDUP_REMOVED lines=136> */
.L_x_30369:
[----:B------:R-:W-:Y:S02]  /*40780*/  IMAD.MOV.U32 R182, RZ, RZ, 0x2 ;  /* 0x00000002ffb67424 */ /* 0x000fe400078e00ff */
[----:B------:R-:W-:-:S04]  /*40790*/  IMAD.MOV.U32 R139, RZ, RZ, R197 ;  /* 0x000000ffff8b7224 */ /* 0x000fc800078e00c5 */
[----:B------:R-:W-:-:S05]  /*407a0*/  FADD.FTZ R139, R0, R139 ;  /* 0x0000008b008b7221 */ /* 0x000fca0000010000 */
[----:B------:R-:W-:-:S07]  /*407b0*/  MOV R199, R139 ;  /* 0x0000008b00c77202 */ /* 0x000fce0000000f00 */
[----:B------:R-:W-:Y:S05]  /*407c0*/  WARPSYNC.COLLECTIVE R180, `(.L_x_30370) ;  /* 0x00000000b4087348 */ /* 0x000fea0003c00000 */
[----:B------:R0:W1:Y:S02]  /*407d0*/  SHFL.BFLY P2, R197, R199, R182, R201 ;  /* 0x0c0000b6c7c57389 */ /* 0x00006400000400c9 */
[----:B01----:R-:W-:Y:S05]  /*407e0*/  ENDCOLLECTIVE ;  /* 0x000000000000791b */ /* 0x003fea0003800000 */
.L_x_30370:
[----:B------:R-:W-:Y:S01]  /*407f0*/  HFMA2 R182, -RZ, RZ, 0, 2.384185791015625e-07 ;  /* 0x00000004ffb67431 */ /* 0x000fe200000001ff */
[----:B------:R-:W-:-:S05]  /*40800*/  MOV R138, R197 ;  /* 0x000000c5008a7202 */ /* 0x000fca0000000f00 */
[----:B------:R-:W-:-:S04]  /*40810*/  FADD.FTZ R138, R139, R138 ;  /* 0x0000008a8b8a7221 */ /* 0x000fc80000010000 */
[----:B------:R-:W-:-:S07]  /*40820*/  IMAD.MOV.U32 R199, RZ, RZ, R138 ;  /* 0x000000ffffc77224 */ /* 0x000fce00078e008a */
[----:B------:R-:W-:Y:S05]  /*40830*/  WARPSYNC.COLLECTIVE R180, `(.L_x_30371) ;  /* 0x00000000b4087348 */ /* 0x000fea0003c00000 */
[----:B------:R0:W1:Y:S02]  /*40840*/  SHFL.BFLY P2, R197, R199, R182, R201 ;  /* 0x0c0000b6c7c57389 */ /* 0x00006400000400c9 */
[----:B01----:R-:W-:Y:S05]  /*40850*/  ENDCOLLECTIVE ;  /* 0x000000000000791b */ /* 0x003fea0003800000 */
.L_x_30371:
[----:B------:R-:W-:Y:S02]  /*40860*/  IMAD.MOV.U32 R182, RZ, RZ, 0x8 ;  /* 0x00000008ffb67424 */ /* 0x000fe400078e00ff */
[----:B------:R-:W-:-:S04]  /*40870*/  IMAD.MOV.U32 R183, RZ, RZ, R197 ;  /* 0x000000ffffb77224 */ /* 0x000fc800078e00c5 */
[----:B------:R-:W-:-:S05]  /*40880*/  FADD.FTZ R183, R138, R183 ;  /* 0x000000b78ab77221 */ /* 0x000fca0000010000 */
[----:B------:R-:W-:-:S07]  /*40890*/  MOV R199, R183 ;  /* 0x000000b700c77202 */ /* 0x000fce0000000f00 */
[----:B------:R-:W-:Y:S05]  /*408a0*/  WARPSYNC.COLLECTIVE R180, `(.L_x_30372) ;  /* 0x00000000b4087348 */ /* 0x000fea0003c00000 */
[----:B------:R0:W1:Y:S02]  /*408b0*/  SHFL.BFLY P2, R197, R199, R182, R201 ;  /* 0x0c0000b6c7c57389 */ /* 0x00006400000400c9 */
[----:B01----:R-:W-:Y:S05]  /*408c0*/  ENDCOLLECTIVE ;  /* 0x000000000000791b */ /* 0x003fea0003800000 */
.L_x_30372:
[----:B------:R-:W-:Y:S01]  /*408d0*/  HFMA2 R182, -RZ, RZ, 0, 9.5367431640625e-07 ;  /* 0x00000010ffb67431 */ /* 0x000fe200000001ff */
[----:B------:R-:W-:-:S05]  /*408e0*/  MOV R176, R197 ;  /* 0x000000c500b07202 */ /* 0x000fca0000000f00 */
[----:B------:R-:W-:-:S04]  /*408f0*/  FADD.FTZ R176, R183, R176 ;  /* 0x000000b0b7b07221 */ /* 0x000fc80000010000 */
[----:B------:R-:W-:-:S07]  /*40900*/  IMAD.MOV.U32 R199, RZ, RZ, R176 ;  /* 0x000000ffffc77224 */ /* 0x000fce00078e00b0 */
[----:B------:R-:W-:Y:S05]  /*40910*/  WARPSYNC.COLLECTIVE R180, `(.L_x_30373) ;  /* 0x00000000b4087348 */ /* 0x000fea0003c00000 */
[----:B------:R0:W1:Y:S02]  /*40920*/  SHFL.BFLY P2, R197, R199, R182, R201 ;  /* 0x0c0000b6c7c57389 */ /* 0x00006400000400c9 */
[----:B01----:R-:W-:Y:S05]  /*40930*/  ENDCOLLECTIVE ;  /* 0x000000000000791b */ /* 0x003fea0003800000 */
.L_x_30373:
[----:B------:R-:W-:Y:S05]  /*40940*/  BRA `(.L_x_30374) ;  /* 0xffffffd800bc7947 */ /* 0x000fea000383ffff */
.L_x_30375:
        /* <DEDUP_REMOVED lines=11> */
.L_x_43907:


//--------------------- .text._ZN10layer_norm31ln_parallel_residual_fwd_kernelINS_13Kernel_traitsIf6__halffS2_fjLj2048ELj1ELj4ELj1ELj16ENS_18Kernel_traits_baseILj2048EfS2_fS2_fjLj128EEEEELb0ELb0ELb0EEEvNS_9FwdParamsE --------------------------
	.section	.text._ZN10layer_norm31ln_parallel_residual_fwd_kernelINS_13Kernel_traitsIf6__halffS2_fjLj2048ELj1ELj4ELj1ELj16ENS_18Kernel_traits_baseILj2048EfS2_fS2_fjLj128EEEEELb0ELb0ELb0EEEvNS_9FwdParamsE,"ax",@progbits
	.align	128
        .global         _ZN10layer_norm31ln_parallel_residual_fwd_kernelINS_13Kernel_traitsIf6__halffS2_fjLj2048ELj1ELj4ELj1ELj16ENS_18Kernel_traits_baseILj2048EfS2_fS2_fjLj128EEEEELb0ELb0ELb0EEEvNS_9FwdParamsE
        .type           _ZN10layer_norm31ln_parallel_residual_fwd_kernelINS_13Kernel_traitsIf6__halffS2_fjLj2048ELj1ELj4ELj1ELj16ENS_18Kernel_traits_baseILj2048EfS2_fS2_fjLj128EEEEELb0ELb0ELb0EEEvNS_9FwdParamsE,@function
        .size           _ZN10layer_norm31ln_parallel_residual_fwd_kernelINS_13Kernel_traitsIf6__halffS2_fjLj2048ELj1ELj4ELj1ELj16ENS_18Kernel_traits_baseILj2048EfS2_fS2_fjLj128EEEEELb0ELb0ELb0EEEvNS_9FwdParamsE,(.L_x_43908 - _ZN10layer_norm31ln_parallel_residual_fwd_kernelINS_13Kernel_traitsIf6__halffS2_fjLj2048ELj1ELj4ELj1ELj16ENS_18Kernel_traits_baseILj2048EfS2_fS2_fjLj128EEEEELb0ELb0ELb0EEEvNS_9FwdParamsE)
        .other          _ZN10layer_norm31ln_parallel_residual_fwd_kernelINS_13Kernel_traitsIf6__halffS2_fjLj2048ELj1ELj4ELj1ELj16ENS_18Kernel_traits_baseILj2048EfS2_fS2_fjLj128EEEEELb0ELb0ELb0EEEvNS_9FwdParamsE,@"STO_CUDA_ENTRY STV_DEFAULT"
_ZN10layer_norm31ln_parallel_residual_fwd_kernelINS_13Kernel_traitsIf6__halffS2_fjLj2048ELj1ELj4ELj1ELj16ENS_18Kernel_traits_baseILj2048EfS2_fS2_fjLj128EEEEELb0ELb0ELb0EEEvNS_9FwdParamsE:
.text._ZN10layer_norm31ln_parallel_residual_fwd_kernelINS_13Kernel_traitsIf6__halffS2_fjLj2048ELj1ELj4ELj1ELj16ENS_18Kernel_traits_baseILj2048EfS2_fS2_fjLj128EEEEELb0ELb0ELb0EEEvNS_9FwdParamsE:
        /* <DEDUP_REMOVED lines=57> */
[----:B------:R-:W-:Y:S01]  /*0390*/  ISETP.GE.U32.AND P2, PT, R0, 0x80, PT ;  /* 0x000000800000780c */ /* 0x000fe20003f46070 */
[----:B0-----:R-:W0:Y:S02]  /*03a0*/  LDC.64 R6, c[0x0][0x3d8] ;  /* 0x0000f600ff067b82 */ /* 0x001e240000000a00 */
[----:B------:R-:W4:Y:S01]  /*03b0*/  @P0 LDG.E.128 R28, desc[UR6][R14.64+0x10] ;  /* 0x000010060e1c0981 */ /* 0x000f22000c1e1d00 */
[----:B------:R-:W-:-:S05]  /*03c0*/  @P0 IADD3 R3, PT, PT, R3, 0x20, RZ ;  /* 0x0000002003030810 */ /* 0x000fca0007ffe0ff */
[----:B------:R-:W0:Y:S01]  /*03d0*/  LDC.64 R12, c[0x0][0x3d0] ;  /* 0x0000f400ff0c7b82 */ /* 0x000e220000000a00 */
[----:B------:R2:W4:Y:S04]  /*03e0*/  @P0 LDG.E.128 R32, desc[UR6][R14.64] ;  /* 0x000000060e200981 */ /* 0x000528000c1e1d00 */
[----:B--2---:R2:W-:Y:S01]  /*03f0*/  @P5 STL.64 [R1+0x160], R20 ;  /* 0x0001601401005387 */ /* 0x0045e20000100a00 */
[C---:B------:R-:W-:Y:S01]  /*0400*/  @P1 IMAD.WIDE.U32 R16, R3.reuse, 0x20, R16 ;  /* 0x0000002003101825 */ /* 0x040fe200078e0010 */
[C---:B------:R-:W-:Y:S01]  /*0410*/  ISETP.GE.U32.AND P3, PT, R0.reuse, 0xc0, PT ;  /* 0x000000c00000780c */ /* 0x040fe20003f66070 */
[----:B------:R-:W0:Y:S01]  /*0420*/  LDC.64 R14, c[0x0][0x3d8] ;  /* 0x0000f600ff0e7b82 */ /* 0x000e220000000a00 */
[----:B------:R1:W-:Y:S04]  /*0430*/  @P5 STL.64 [R1+0x168], R22 ;  /* 0x0001681601005387 */ /* 0x0003e80000100a00 */
[----:B---3--:R3:W-:Y:S04]  /*0440*/  @P0 STL.64 [R1+0x120], R24 ;  /* 0x0001201801000387 */ /* 0x0087e80000100a00 */
[----:B------:R3:W-:Y:S01]  /*0450*/  @P0 STL.64 [R1+0x128], R26 ;  /* 0x0001281a01000387 */ /* 0x0007e20000100a00 */
[----:B--2---:R-:W2:Y:S03]  /*0460*/  LDC.64 R20, c[0x0][0x3d0] ;  /* 0x0000f400ff147b82 */ /* 0x004ea60000000a00 */
[----:B------:R-:W2:Y:S04]  /*0470*/  LDL.64 R88, [R1+0xf0] ;  /* 0x0000f00001587983 */ /* 0x000ea80000100a00 */
[----:B------:R-:W2:Y:S01]  /*0480*/  LDL.64 R90, [R1+0xf8] ;  /* 0x0000f800015a7983 */ /* 0x000ea20000100a00 */
[----:B-1----:R-:W1:Y:S03]  /*0490*/  LDC.64 R22, c[0x0][0x3d8] ;  /* 0x0000f600ff167b82 */ /* 0x002e660000000a00 */
[----:B------:R-:W2:Y:S04]  /*04a0*/  LDL.64 R84, [R1+0xe0] ;  /* 0x0000e00001547983 */ /* 0x000ea80000100a00 */
[----:B------:R-:W2:Y:S01]  /*04b0*/  LDL.64 R86, [R1+0xe8] ;  /* 0x0000e80001567983 */ /* 0x000ea20000100a00 */
[----:B---3--:R-:W3:Y:S03]  /*04c0*/  LDC.64 R24, c[0x0][0x3d0] ;  /* 0x0000f400ff187b82 */ /* 0x008ee60000000a00 */
[----:B------:R-:W3:Y:S04]  /*04d0*/  LDL.64 R80, [R1+0xd0] ;  /* 0x0000d00001507983 */ /* 0x000ee80000100a00 */
[----:B------:R-:W3:Y:S01]  /*04e0*/  LDL.64 R82, [R1+0xd8] ;  /* 0x0000d80001527983 */ /* 0x000ee20000100a00 */
[----:B------:R-:W0:Y:S03]  /*04f0*/  LDC.64 R26, c[0x0][0x3d0] ;  /* 0x0000f400ff1a7b82 */ /* 0x000e260000000a00 */
[----:B------:R-:W3:Y:S04]  /*0500*/  LDL.64 R76, [R1+0xc0] ;  /* 0x0000c000014c7983 */ /* 0x000ee80000100a00 */
        /* <DEDUP_REMOVED lines=37> */
[----:B------:R-:W-:Y:S01]  /*0760*/  ISETP.GE.U32.AND P0, PT, R0, 0xa0, PT ;  /* 0x000000a00000780c */ /* 0x000fe20003f06070 */
[C---:B------:R-:W-:Y:S01]  /*0770*/  @P1 IMAD.WIDE.U32 R18, R3.reuse, 0x20, R18 ;  /* 0x0000002003121825 */ /* 0x040fe200078e0012 */
[----:B------:R-:W-:-:S05]  /*0780*/  @P1 IADD3 R3, PT, PT, R3, 0x20, RZ ;  /* 0x0000002003031810 */ /* 0x000fca0007ffe0ff */
[----:B--2---:R-:W-:-:S04]  /*0790*/  @P2 IMAD.WIDE.U32 R20, R3, 0x20, R20 ;  /* 0x0000002003142825 */ /* 0x004fc800078e0014 */
[C---:B------:R-:W-:Y:S01]  /*07a0*/  @P2 IMAD.WIDE.U32 R22, R3.reuse, 0x20, R22 ;  /* 0x0000002003162825 */ /* 0x040fe200078e0016 */
[----:B------:R-:W-:-:S05]  /*07b0*/  @P2 IADD3 R3, PT, PT, R3, 0x20, RZ ;  /* 0x0000002003032810 */ /* 0x000fca0007ffe0ff */
[----:B---3--:R-:W-:-:S04]  /*07c0*/  @P0 IMAD.WIDE.U32 R24, R3, 0x20, R24 ;  /* 0x0000002003180825 */ /* 0x008fc800078e0018 */
[C---:B------:R-:W-:Y:S01]  /*07d0*/  @P0 IMAD.WIDE.U32 R4, R3.reuse, 0x20, R4 ;  /* 0x0000002003040825 */ /* 0x040fe200078e0004 */
[----:B------:R-:W-:-:S05]  /*07e0*/  @P0 IADD3 R3, PT, PT, R3, 0x20, RZ ;  /* 0x0000002003030810 */ /* 0x000fca0007ffe0ff */
        /* <DEDUP_REMOVED lines=190> */
.L_x_30378:
        /* <DEDUP_REMOVED lines=57> */
[----:B---3--:R-:W-:-:S03]  /*1760*/  MOV R188, R185 ;  /* 0x000000b900bc7202 */ /* 0x008fc60000000f00 */
[----:B------:R3:W5:Y:S01]  /*1770*/  @P5 LD.E.128 R116, desc[UR6][R4.64+0x10] ;  /* 0x0000100604745980 */ /* 0x000762000c101d00 */
[----:B----4-:R-:W-:Y:S02]  /*1780*/  MOV R189, R184 ;  /* 0x000000b800bd7202 */ /* 0x010fe40000000f00 */
[----:B--2---:R-:W-:Y:S02]  /*1790*/  MOV R190, R183 ;  /* 0x000000b700be7202 */ /* 0x004fe40000000f00 */
[----:B------:R-:W-:Y:S02]  /*17a0*/  MOV R191, R182 ;  /* 0x000000b600bf7202 */ /* 0x000fe40000000f00 */
[----:B------:R-:W-:Y:S01]  /*17b0*/  MOV R185, R181 ;  /* 0x000000b500b97202 */ /* 0x000fe20000000f00 */
[----:B------:R-:W-:Y:S01]  /*17c0*/  @P0 IMAD.WIDE.U32 R14, R3, 0x20, R14 ;  /* 0x00000020030e0825 */ /* 0x000fe200078e000e */
[----:B---3--:R-:W2:Y:S02]  /*17d0*/  @P2 LDC.64 R4, c[0x0][0x440] ;  /* 0x00011000ff042b82 */ /* 0x008ea40000000a00 */
[----:B------:R3:W4:Y:S01]  /*17e0*/  @P5 LDG.E.128 R188, desc[UR6][R6.64+0x10] ;  /* 0x0000100606bc5981 */ /* 0x000722000c1e1d00 */
[----:B------:R-:W-:-:S02]  /*17f0*/  MOV R184, R180 ;  /* 0x000000b400b87202 */ /* 0x000fc40000000f00 */
[----:B------:R-:W-:Y:S02]  /*1800*/  MOV R183, R179 ;  /* 0x000000b300b77202 */ /* 0x000fe40000000f00 */
[----:B------:R-:W-:Y:S02]  /*1810*/  MOV R182, R178 ;  /* 0x000000b200b67202 */ /* 0x000fe40000000f00 */
[----:B------:R-:W-:Y:S02]  /*1820*/  MOV R181, R177 ;  /* 0x000000b100b57202 */ /* 0x000fe40000000f00 */
[----:B------:R-:W-:Y:S01]  /*1830*/  MOV R180, R176 ;  /* 0x000000b000b47202 */ /* 0x000fe20000000f00 */
[----:B------:R-:W-:Y:S01]  /*1840*/  @P0 IMAD.WIDE.U32 R16, R3, 0x20, R16 ;  /* 0x0000002003100825 */ /* 0x000fe200078e0010 */
[----:B------:R-:W-:Y:S01]  /*1850*/  MOV R179, R175 ;  /* 0x000000af00b37202 */ /* 0x000fe20000000f00 */
[----:B---3--:R-:W3:Y:S01]  /*1860*/  LDC.64 R6, c[0x0][0x3d0] ;  /* 0x0000f400ff067b82 */ /* 0x008ee20000000a00 */
[----:B------:R-:W-:-:S02]  /*1870*/  MOV R178, R174 ;  /* 0x000000ae00b27202 */ /* 0x000fc40000000f00 */
[----:B------:R-:W-:Y:S02]  /*1880*/  MOV R177, R173 ;  /* 0x000000ad00b17202 */ /* 0x000fe40000000f00 */
[----:B------:R-:W-:Y:S02]  /*1890*/  MOV R176, R172 ;  /* 0x000000ac00b07202 */ /* 0x000fe40000000f00 */
[----:B------:R-:W-:Y:S02]  /*18a0*/  MOV R175, R171 ;  /* 0x000000ab00af7202 */ /* 0x000fe40000000f00 */
[----:B------:R-:W-:Y:S02]  /*18b0*/  MOV R174, R170 ;  /* 0x000000aa00ae7202 */ /* 0x000fe40000000f00 */
[----:B------:R-:W-:Y:S02]  /*18c0*/  MOV R173, R167 ;  /* 0x000000a700ad7202 */ /* 0x000fe40000000f00 */
[----:B------:R-:W-:Y:S01]  /*18d0*/  MOV R172, R166 ;  /* 0x000000a600ac7202 */ /* 0x000fe20000000f00 */
[----:B------:R-:W2:Y:S01]  /*18e0*/  LDL R167, [R1+0x114] ;  /* 0x0001140001a77983 */ /* 0x000ea20000100800 */
[----:B------:R-:W-:-:S02]  /*18f0*/  MOV R171, R165 ;  /* 0x000000a500ab7202 */ /* 0x000fc40000000f00 */
[----:B------:R-:W-:Y:S01]  /*1900*/  MOV R170, R164 ;  /* 0x000000a400aa7202 */ /* 0x000fe20000000f00 */
[----:B------:R-:W3:Y:S04]  /*1910*/  LDL R166, [R1+0x118] ;  /* 0x0001180001a67983 */ /* 0x000ee80000100800 */
[----:B------:R-:W3:Y:S04]  /*1920*/  LDL R165, [R1+0x11c] ;  /* 0x00011c0001a57983 */ /* 0x000ee80000100800 */
[----:B------:R-:W3:Y:S04]  /*1930*/  LDL R164, [R1+0x110] ;  /* 0x0001100001a47983 */ /* 0x000ee80000100800 */
[----:B----4-:R4:W-:Y:S04]  /*1940*/  @P5 STL.64 [R1+0x160], R188 ;  /* 0x000160bc01005387 */ /* 0x0109e80000100a00 */
[----:B------:R1:W-:Y:S01]  /*1950*/  @P5 STL.64 [R1+0x168], R190 ;  /* 0x000168be01005387 */ /* 0x0003e20000100a00 */
[----:B----4-:R-:W-:-:S02]  /*1960*/  MOV R188, R185 ;  /* 0x000000b900bc7202 */ /* 0x010fc40000000f00 */
[----:B------:R-:W-:Y:S02]  /*1970*/  MOV R189, R184 ;  /* 0x000000b800bd7202 */ /* 0x000fe40000000f00 */
        /* <DEDUP_REMOVED lines=16> */
[----:B---3--:R-:W-:Y:S01]  /*1a80*/  MOV R172, R166 ;  /* 0x000000a600ac7202 */ /* 0x008fe20000000f00 */
        /* <DEDUP_REMOVED lines=29> */
[----:B--2---:R-:W-:-:S02]  /*1c60*/  MOV R173, R167 ;  /* 0x000000a700ad7202 */ /* 0x004fc40000000f00 */
[----:B---3--:R-:W-:Y:S01]  /*1c70*/  MOV R172, R166 ;  /* 0x000000a600ac7202 */ /* 0x008fe20000000f00 */
[----:B------:R-:W2:Y:S01]  /*1c80*/  LDL R167, [R1+0xf4] ;  /* 0x0000f40001a77983 */ /* 0x000ea20000100800 */
[----:B------:R-:W-:Y:S01]  /*1c90*/  MOV R171, R165 ;  /* 0x000000a500ab7202 */ /* 0x000fe20000000f00 */
[----:B0-----:R-:W0:Y:S01]  /*1ca0*/  LDC.64 R18, c[0x0][0x3d0] ;  /* 0x0000f400ff127b82 */ /* 0x001e220000000a00 */
        /* <DEDUP_REMOVED lines=43> */
[----:B-1----:R-:W1:Y:S01]  /*1f60*/  LDC.64 R14, c[0x0][0x3d0] ;  /* 0x0000f400ff0e7b82 */ /* 0x002e620000000a00 */
        /* <DEDUP_REMOVED lines=8> */
[----:B---3--:R-:W-:Y:S02]  /*1ff0*/  MOV R172, R166 ;  /* 0x000000a600ac7202 */ /* 0x008fe40000000f00 */
        /* <DEDUP_REMOVED lines=18> */
[----:B0-----:R-:W-:Y:S02]  /*2120*/  MOV R190, R183 ;  /* 0x000000b700be7202 */ /* 0x001fe40000000f00 */
        /* <DEDUP_REMOVED lines=23> */
[----:B---3--:R-:W-:Y:S01]  /*22a0*/  MOV R162, R158 ;  /* 0x0000009e00a27202 */ /* 0x008fe20000000f00 */
[----:B------:R-:W2:Y:S01]  /*22b0*/  LDL R159, [R1+0xc] ;  /* 0x00000c00019f7983 */ /* 0x000ea20000100800 */
[----:B------:R-:W-:Y:S02]  /*22c0*/  MOV R161, R157 ;  /* 0x0000009d00a17202 */ /* 0x000fe40000000f00 */
[----:B------:R-:W-:Y:S01]  /*22d0*/  MOV R160, R156 ;  /* 0x0000009c00a07202 */ /* 0x000fe20000000f00 */
[----:B------:R-:W2:Y:S04]  /*22e0*/  LDL R157, [R1+0x4] ;  /* 0x00000400019d7983 */ /* 0x000ea80000100800 */
[----:B------:R-:W2:Y:S04]  /*22f0*/  LDL R158, [R1+0x8] ;  /* 0x00000800019e7983 */ /* 0x000ea80000100800 */
[----:B------:R-:W2:Y:S04]  /*2300*/  LDL R156, [R1] ;  /* 0x00000000019c7983 */ /* 0x000ea80000100800 */
[----:B----4-:R0:W-:Y:S04]  /*2310*/  @P0 STL.64 [R1+0x110], R188 ;  /* 0x000110bc01000387 */ /* 0x0101e80000100a00 */
[----:B------:R3:W-:Y:S01]  /*2320*/  @P0 STL.64 [R1+0x118], R190 ;  /* 0x000118be01000387 */ /* 0x0007e20000100a00 */
[----:B0-----:R-:W-:-:S02]  /*2330*/  MOV R188, R185 ;  /* 0x000000b900bc7202 */ /* 0x001fc40000000f00 */
[----:B------:R-:W-:Y:S02]  /*2340*/  MOV R189, R184 ;  /* 0x000000b800bd7202 */ /* 0x000fe40000000f00 */
[----:B---3--:R-:W-:Y:S02]  /*2350*/  MOV R190, R183 ;  /* 0x000000b700be7202 */ /* 0x008fe40000000f00 */
[----:B------:R-:W-:-:S06]  /*2360*/  MOV R191, R182 ;  /* 0x000000b600bf7202 */ /* 0x000fcc0000000f00 */
[----:B------:R0:W3:Y:S01]  /*2370*/  @P0 LDG.E.128 R188, desc[UR6][R16.64+0x10] ;  /* 0x0000100610bc0981 */ /* 0x0000e2000c1e1d00 */
[----:B------:R-:W-:Y:S02]  /*2380*/  MOV R185, R181 ;  /* 0x000000b500b97202 */ /* 0x000fe40000000f00 */
[----:B------:R-:W-:Y:S02]  /*2390*/  MOV R184, R180 ;  /* 0x000000b400b87202 */ /* 0x000fe40000000f00 */
[----:B------:R-:W-:Y:S02]  /*23a0*/  MOV R183, R179 ;  /* 0x000000b300b77202 */ /* 0x000fe40000000f00 */
[----:B------:R-:W-:Y:S02]  /*23b0*/  MOV R182, R178 ;  /* 0x000000b200b67202 */ /* 0x000fe40000000f00 */
[----:B------:R-:W-:Y:S01]  /*23c0*/  MOV R181, R177 ;  /* 0x000000b100b57202 */ /* 0x000fe20000000f00 */
[----:B0-----:R-:W0:Y:S01]  /*23d0*/  @P3 LDC.64 R16, c[0x0][0x440] ;  /* 0x00011000ff103b82 */ /* 0x001e220000000a00 */
[----:B------:R-:W-:-:S02]  /*23e0*/  MOV R180, R176 ;  /* 0x000000b000b47202 */ /* 0x000fc40000000f00 */
[----:B------:R-:W-:Y:S02]  /*23f0*/  MOV R179, R175 ;  /* 0x000000af00b37202 */ /* 0x000fe40000000f00 */
[----:B------:R-:W-:Y:S02]  /*2400*/  MOV R178, R174 ;  /* 0x000000ae00b27202 */ /* 0x000fe40000000f00 */
[----:B------:R-:W-:Y:S02]  /*2410*/  MOV R177, R167 ;  /* 0x000000a700b17202 */ /* 0x000fe40000000f00 */
[----:B------:R-:W-:Y:S02]  /*2420*/  MOV R176, R166 ;  /* 0x000000a600b07202 */ /* 0x000fe40000000f00 */
[----:B------:R-:W-:Y:S02]  /*2430*/  MOV R175, R165 ;  /* 0x000000a500af7202 */ /* 0x000fe40000000f00 */
[----:B------:R-:W-:-:S02]  /*2440*/  MOV R174, R164 ;  /* 0x000000a400ae7202 */ /* 0x000fc40000000f00 */
[----:B------:R-:W-:Y:S02]  /*2450*/  @P0 IADD3 R3, PT, PT, R3, 0x20, RZ ;  /* 0x0000002003030810 */ /* 0x000fe40007ffe0ff */
[----:B------:R-:W-:Y:S02]  /*2460*/  MOV R167, R163 ;  /* 0x000000a300a77202 */ /* 0x000fe40000000f00 */
[----:B------:R-:W-:Y:S01]  /*2470*/  MOV R166, R162 ;  /* 0x000000a200a67202 */ /* 0x000fe20000000f00 */
[----:B------:R-:W4:Y:S01]  /*2480*/  LDL R163, [R1+0x1c] ;  /* 0x00001c0001a37983 */ /* 0x000f220000100800 */
[----:B------:R-:W-:Y:S02]  /*2490*/  MOV R165, R161 ;  /* 0x000000a100a57202 */ /* 0x000fe40000000f00 */
[----:B------:R-:W-:Y:S01]  /*24a0*/  MOV R164, R160 ;  /* 0x000000a000a47202 */ /* 0x000fe20000000f00 */
[----:B------:R-:W4:Y:S04]  /*24b0*/  LDL R161, [R1+0x14] ;  /* 0x0000140001a17983 */ /* 0x000f280000100800 */
[----:B------:R-:W4:Y:S04]  /*24c0*/  LDL R162, [R1+0x18] ;  /* 0x0000180001a27983 */ /* 0x000f280000100800 */
[----:B------:R-:W4:Y:S01]  /*24d0*/  LDL R160, [R1+0x10] ;  /* 0x0000100001a07983 */ /* 0x000f220000100800 */
[----:B------:R-:W-:-:S03]  /*24e0*/  @P1 IMAD.WIDE.U32 R20, R3, 0x20, R20 ;  /* 0x0000002003141825 */ /* 0x000fc600078e0014 */
[----:B---3--:R3:W-:Y:S04]  /*24f0*/  @P0 STL.64 [R1+0x100], R188 ;  /* 0x000100bc01000387 */ /* 0x0087e80000100a00 */
[----:B------:R1:W-:Y:S01]  /*2500*/  @P0 STL.64 [R1+0x108], R190 ;  /* 0x000108be01000387 */ /* 0x0003e20000100a00 */
[----:B---3--:R-:W-:Y:S02]  /*2510*/  MOV R188, R185 ;  /* 0x000000b900bc7202 */ /* 0x008fe40000000f00 */
        /* <DEDUP_REMOVED lines=14> */
[----:B------:R-:W4:Y:S01]  /*2600*/  LDL R167, [R1+0x2c] ;  /* 0x00002c0001a77983 */ /* 0x000f220000100800 */
[----:B------:R-:W-:Y:S02]  /*2610*/  MOV R174, R165 ;  /* 0x000000a500ae7202 */ /* 0x000fe40000000f00 */
[----:B------:R-:W-:Y:S01]  /*2620*/  MOV R177, R164 ;  /* 0x000000a400b17202 */ /* 0x000fe20000000f00 */
[----:B------:R-:W4:Y:S04]  /*2630*/  LDL R165, [R1+0x24] ;  /* 0x0000240001a57983 */ /* 0x000f280000100800 */
[----:B------:R-:W4:Y:S04]  /*2640*/  LDL R166, [R1+0x28] ;  /* 0x0000280001a67983 */ /* 0x000f280000100800 */
[----:B------:R-:W4:Y:S04]  /*2650*/  LDL R164, [R1+0x20] ;  /* 0x0000200001a47983 */ /* 0x000f280000100800 */
[----:B---3--:R1:W-:Y:S04]  /*2660*/  @P1 STL.64 [R1+0xf0], R188 ;  /* 0x0000f0bc01001387 */ /* 0x0083e80000100a00 */
[----:B------:R3:W-:Y:S01]  /*2670*/  @P1 STL.64 [R1+0xf8], R190 ;  /* 0x0000f8be01001387 */ /* 0x0007e20000100a00 */
[----:B-1----:R-:W-:-:S02]  /*2680*/  MOV R188, R185 ;  /* 0x000000b900bc7202 */ /* 0x002fc40000000f00 */
[----:B------:R-:W-:Y:S02]  /*2690*/  MOV R189, R184 ;  /* 0x000000b800bd7202 */ /* 0x000fe40000000f00 */
[----:B---3--:R-:W-:Y:S02]  /*26a0*/  MOV R190, R183 ;  /* 0x000000b700be7202 */ /* 0x008fe40000000f00 */
[----:B------:R-:W-:-:S06]  /*26b0*/  MOV R191, R182 ;  /* 0x000000b600bf7202 */ /* 0x000fcc0000000f00 */
[----:B------:R1:W3:Y:S01]  /*26c0*/  @P1 LDG.E.128 R188, desc[UR6][R20.64+0x10] ;  /* 0x0000100614bc1981 */ /* 0x0002e2000c1e1d00 */
[----:B------:R-:W-:Y:S02]  /*26d0*/  MOV R183, R179 ;  /* 0x000000b300b77202 */ /* 0x000fe40000000f00 */
[----:B------:R-:W-:Y:S02]  /*26e0*/  MOV R182, R178 ;  /* 0x000000b200b67202 */ /* 0x000fe40000000f00 */
[----:B------:R-:W-:Y:S02]  /*26f0*/  MOV R179, R175 ;  /* 0x000000af00b37202 */ /* 0x000fe40000000f00 */
[----:B------:R-:W-:Y:S01]  /*2700*/  MOV R178, R174 ;  /* 0x000000ae00b27202 */ /* 0x000fe20000000f00 */
[----:B------:R-:W2:Y:S01]  /*2710*/  LDL R175, [R1+0x58] ;  /* 0x0000580001af7983 */ /* 0x000ea20000100800 */
[----:B------:R-:W-:Y:S01]  /*2720*/  MOV R185, R181 ;  /* 0x000000b500b97202 */ /* 0x000fe20000000f00 */
[----:B------:R-:W-:Y:S01]  /*2730*/  @P1 IMAD.WIDE.U32 R22, R3, 0x20, R22 ;  /* 0x0000002003161825 */ /* 0x000fe200078e0016 */
[----:B------:R-:W-:Y:S01]  /*2740*/  MOV R184, R180 ;  /* 0x000000b400b87202 */ /* 0x000fe20000000f00 */
[----:B------:R-:W4:Y:S01]  /*2750*/  LDL R174, [R1+0x5c] ;  /* 0x00005c0001ae7983 */ /* 0x000f220000100800 */
[----:B------:R-:W-:Y:S01]  /*2760*/  MOV R181, R177 ;  /* 0x000000b100b57202 */ /* 0x000fe20000000f00 */
[----:B-1----:R-:W1:Y:S01]  /*2770*/  LDC.64 R20, c[0x0][0x3d8] ;  /* 0x0000f600ff147b82 */ /* 0x002e620000000a00 */
[----:B------:R-:W-:Y:S01]  /*2780*/  MOV R180, R176 ;  /* 0x000000b000b47202 */ /* 0x000fe20000000f00 */
[----:B------:R-:W4:Y:S04]  /*2790*/  LDL R177, [R1+0x54] ;  /* 0x0000540001b17983 */ /* 0x000f280000100800 */
[----:B------:R-:W4:Y:S04]  /*27a0*/  LDL R176, [R1+0x50] ;  /* 0x0000500001b07983 */ /* 0x000f280000100800 */
[----:B---3--:R3:W-:Y:S04]  /*27b0*/  @P1 STL.64 [R1+0xe0], R188 ;  /* 0x0000e0bc01001387 */ /* 0x0087e80000100a00 */
[----:B------:R0:W-:Y:S01]  /*27c0*/  @P1 STL.64 [R1+0xe8], R190 ;  /* 0x0000e8be01001387 */ /* 0x0001e20000100a00 */
[----:B---3--:R-:W-:-:S02]  /*27d0*/  MOV R188, R185 ;  /* 0x000000b900bc7202 */ /* 0x008fc40000000f00 */
[----:B------:R-:W-:Y:S02]  /*27e0*/  MOV R189, R184 ;  /* 0x000000b800bd7202 */ /* 0x000fe40000000f00 */
[----:B0-----:R-:W-:Y:S02]  /*27f0*/  MOV R190, R183 ;  /* 0x000000b700be7202 */ /* 0x001fe40000000f00 */
[----:B------:R-:W-:-:S06]  /*2800*/  MOV R191, R182 ;  /* 0x000000b600bf7202 */ /* 0x000fcc0000000f00 */
[----:B------:R-:W3:Y:S01]  /*2810*/  @P1 LDG.E.128 R188, desc[UR6][R22.64] ;  /* 0x0000000616bc1981 */ /* 0x000ee2000c1e1d00 */
[----:B------:R-:W-:Y:S02]  /*2820*/  MOV R185, R181 ;  /* 0x000000b500b97202 */ /* 0x000fe40000000f00 */
[----:B------:R-:W-:Y:S01]  /*2830*/  MOV R184, R180 ;  /* 0x000000b400b87202 */ /* 0x000fe20000000f00 */
[----:B------:R-:W3:Y:S01]  /*2840*/  LDL R181, [R1+0xa0] ;  /* 0x0000a00001b57983 */ /* 0x000ee20000100800 */
[----:B------:R-:W-:Y:S02]  /*2850*/  MOV R183, R179 ;  /* 0x000000b300b77202 */ /* 0x000fe40000000f00 */
[----:B------:R-:W-:Y:S01]  /*2860*/  MOV R182, R178 ;  /* 0x000000b200b67202 */ /* 0x000fe20000000f00 */
[----:B------:R-:W3:Y:S01]  /*2870*/  LDL R180, [R1+0xa4] ;  /* 0x0000a40001b47983 */ /* 0x000ee20000100800 */
[----:B--2---:R-:W-:Y:S02]  /*2880*/  MOV R178, R175 ;  /* 0x000000af00b27202 */ /* 0x004fe40000000f00 */
[----:B----4-:R-:W-:Y:S01]  /*2890*/  MOV R179, R174 ;  /* 0x000000ae00b37202 */ /* 0x010fe20000000f00 */
[----:B------:R-:W2:Y:S04]  /*28a0*/  LDL R175, [R1+0xa8] ;  /* 0x0000a80001af7983 */ /* 0x000ea80000100800 */
[----:B------:R-:W4:Y:S04]  /*28b0*/  LDL R174, [R1+0xac] ;  /* 0x0000ac0001ae7983 */ /* 0x000f280000100800 */
[----:B---3--:R0:W-:Y:S04]  /*28c0*/  @P1 STL.64 [R1+0xd0], R188 ;  /* 0x0000d0bc01001387 */ /* 0x0081e80000100a00 */
        /* <DEDUP_REMOVED lines=8> */
[----:B--2---:R-:W-:Y:S02]  /*2950*/  MOV R183, R175 ;  /* 0x000000af00b77202 */ /* 0x004fe40000000f00 */
[----:B----4-:R-:W-:Y:S02]  /*2960*/  MOV R182, R174 ;  /* 0x000000ae00b67202 */ /* 0x010fe40000000f00 */
[----:B------:R-:W-:Y:S01]  /*2970*/  MOV R181, R173 ;  /* 0x000000ad00b57202 */ /* 0x000fe20000000f00 */
[----:B------:R-:W-:Y:S01]  /*2980*/  @P1 IMAD.WIDE.U32 R24, R3, 0x20, R24 ;  /* 0x0000002003181825 */ /* 0x000fe200078e0018 */
[----:B------:R-:W-:Y:S01]  /*2990*/  MOV R180, R172 ;  /* 0x000000ac00b47202 */ /* 0x000fe20000000f00 */
[----:B0-----:R-:W0:Y:S01]  /*29a0*/  LDC.64 R22, c[0x0][0x3d0] ;  /* 0x0000f400ff167b82 */ /* 0x001e220000000a00 */
[----:B------:R-:W-:-:S02]  /*29b0*/  MOV R175, R171 ;  /* 0x000000ab00af7202 */ /* 0x000fc40000000f00 */
[----:B------:R-:W-:Y:S01]  /*29c0*/  MOV R174, R170 ;  /* 0x000000aa00ae7202 */ /* 0x000fe20000000f00 */
[----:B------:R-:W2:Y:S01]  /*29d0*/  LDL R171, [R1+0x98] ;  /* 0x0000980001ab7983 */ /* 0x000ea20000100800 */
[----:B------:R-:W-:Y:S02]  /*29e0*/  MOV R173, R169 ;  /* 0x000000a900ad7202 */ /* 0x000fe40000000f00 */
[----:B------:R-:W-:Y:S01]  /*29f0*/  MOV R172, R168 ;  /* 0x000000a800ac7202 */ /* 0x000fe20000000f00 */
[----:B------:R-:W4:Y:S04]  /*2a00*/  LDL R170, [R1+0x9c] ;  /* 0x00009c0001aa7983 */ /* 0x000f280000100800 */
[----:B------:R-:W4:Y:S04]  /*2a10*/  LDL R169, [R1+0x80] ;  /* 0x0000800001a97983 */ /* 0x000f280000100800 */
[----:B------:R-:W4:Y:S01]  /*2a20*/  LDL R168, [R1+0x84] ;  /* 0x0000840001a87983 */ /* 0x000f220000100800 */
        /* <DEDUP_REMOVED lines=9> */
[----:B------:R-:W-:Y:S02]  /*2ac0*/  MOV R203, R174 ;  /* 0x000000ae00cb7202 */ /* 0x000fe40000000f00 */
[----:B------:R-:W-:Y:S01]  /*2ad0*/  MOV R192, R173 ;  /* 0x000000ad00c07202 */ /* 0x000fe20000000f00 */
[----:B-1----:R-:W1:Y:S01]  /*2ae0*/  LDC.64 R24, c[0x0][0x3d8] ;  /* 0x0000f600ff187b82 */ /* 0x002e620000000a00 */
[----:B------:R-:W-:Y:S01]  /*2af0*/  MOV R193, R172 ;  /* 0x000000ac00c17202 */ /* 0x000fe20000000f00 */
[----:B---3--:R-:W-:Y:S04]  /*2b00*/  @P1 STL.64 [R1+0xc0], R188 ;  /* 0x0000c0bc01001387 */ /* 0x008fe80000100a00 */
[----:B------:R3:W-:Y:S04]  /*2b10*/  @P1 STL.64 [R1+0xc8], R190 ;  /* 0x0000c8be01001387 */ /* 0x0007e80000100a00 */
[----:B------:R-:W4:Y:S04]  /*2b20*/  LDL R184, [R1+0x70] ;  /* 0x0000700001b87983 */ /* 0x000f280000100800 */
[----:B------:R-:W4:Y:S04]  /*2b30*/  LDL R185, [R1+0x74] ;  /* 0x0000740001b97983 */ /* 0x000f280000100800 */
[----:B---3--:R-:W3:Y:S04]  /*2b40*/  LDL R190, [R1+0x88] ;  /* 0x0000880001be7983 */ /* 0x008ee80000100800 */
[----:B------:R-:W3:Y:S01]  /*2b50*/  LDL R191, [R1+0x8c] ;  /* 0x00008c0001bf7983 */ /* 0x000ee20000100800 */
[----:B--2---:R-:W-:-:S02]  /*2b60*/  MOV R194, R171 ;  /* 0x000000ab00c27202 */ /* 0x004fc40000000f00 */
[----:B----4-:R-:W-:Y:S01]  /*2b70*/  MOV R195, R170 ;  /* 0x000000aa00c37202 */ /* 0x010fe20000000f00 */
[----:B------:R-:W2:Y:S01]  /*2b80*/  LDL R171, [R1+0x3c] ;  /* 0x00003c0001ab7983 */ /* 0x000ea20000100800 */
[----:B------:R-:W-:Y:S02]  /*2b90*/  MOV R188, R169 ;  /* 0x000000a900bc7202 */ /* 0x000fe40000000f00 */
[----:B------:R-:W-:Y:S01]  /*2ba0*/  MOV R189, R168 ;  /* 0x000000a800bd7202 */ /* 0x000fe20000000f00 */
[----:B------:R-:W2:Y:S04]  /*2bb0*/  LDL R169, [R1+0x34] ;  /* 0x0000340001a97983 */ /* 0x000ea80000100800 */
[----:B------:R-:W2:Y:S04]  /*2bc0*/  LDL R168, [R1+0x30] ;  /* 0x0000300001a87983 */ /* 0x000ea80000100800 */
[----:B------:R-:W2:Y:S04]  /*2bd0*/  LDL R170, [R1+0x38] ;  /* 0x0000380001aa7983 */ /* 0x000ea80000100800 */
        /* <DEDUP_REMOVED lines=10> */
[----:B------:R-:W-:-:S02]  /*2c80*/  @P1 IADD3 R3, PT, PT, R3, 0x20, RZ ;  /* 0x0000002003031810 */ /* 0x000fc40007ffe0ff */
[----:B------:R-:W-:-:S03]  /*2c90*/  ISETP.GE.U32.AND P0, PT, R0, 0xc0, PT ;  /* 0x000000c00000780c */ /* 0x000fc60003f06070 */
[----:B------:R-:W-:-:S04]  /*2ca0*/  @P2 IMAD.WIDE.U32 R6, R3, 0x20, R6 ;  /* 0x0000002003062825 */ /* 0x000fc800078e0006 */
[C---:B------:R-:W-:Y:S01]  /*2cb0*/  @P2 IMAD.WIDE.U32 R12, R3.reuse, 0x20, R12 ;  /* 0x00000020030c2825 */ /* 0x040fe200078e000c */
[----:B------:R-:W4:Y:S03]  /*2cc0*/  @P2 LDG.E.128 R200, desc[UR6][R6.64] ;  /* 0x0000000606c82981 */ /* 0x000f26000c1e1d00 */
[C---:B------:R-:W-:Y:S01]  /*2cd0*/  @P2 IMAD.WIDE.U32 R4, R3.reuse, 0x20, R4 ;  /* 0x0000002003042825 */ /* 0x040fe200078e0004 */
[----:B------:R-:W-:Y:S01]  /*2ce0*/  @P2 IADD3 R3, PT, PT, R3, 0x20, RZ ;  /* 0x0000002003032810 */ /* 0x000fe20007ffe0ff */
[----:B------:R-:W4:Y:S01]  /*2cf0*/  @P2 LDG.E.128 R196, desc[UR6][R6.64+0x10] ;  /* 0x0000100606c42981 */ /* 0x000f22000c1e1d00 */
[----:B------:R-:W0:Y:S03]  /*2d00*/  @P0 LDC.64 R28, c[0x0][0x440] ;  /* 0x00011000ff1c0b82 */ /* 0x000e260000000a00 */
[C---:B------:R-:W-:Y:S01]  /*2d10*/  @P3 IMAD.WIDE.U32 R14, R3.reuse, 0x20, R14 ;  /* 0x00000020030e3825 */ /* 0x040fe200078e000e */
[----:B------:R-:W4:Y:S03]  /*2d20*/  @P2 LDG.E.128 R192, desc[UR6][R12.64] ;  /* 0x000000060cc02981 */ /* 0x000f26000c1e1d00 */
[C---:B------:R-:W-:Y:S01]  /*2d30*/  @P3 IMAD.WIDE.U32 R26, R3.reuse, 0x20, R26 ;  /* 0x00000020031a3825 */ /* 0x040fe200078e001a */
[----:B------:R-:W5:Y:S03]  /*2d40*/  @P2 LD.E.128 R96, desc[UR6][R4.64] ;  /* 0x0000000604602980 */ /* 0x000f66000c101d00 */
[C---:B------:R-:W-:Y:S01]  /*2d50*/  @P3 IMAD.WIDE.U32 R16, R3.reuse, 0x20, R16 ;  /* 0x0000002003103825 */ /* 0x040fe200078e0010 */
[----:B------:R-:W-:Y:S01]  /*2d60*/  @P3 IADD3 R3, PT, PT, R3, 0x20, RZ ;  /* 0x0000002003033810 */ /* 0x000fe20007ffe0ff */
[----:B------:R-:W4:Y:S04]  /*2d70*/  @P3 LDG.E.128 R176, desc[UR6][R26.64] ;  /* 0x000000061ab03981 */ /* 0x000f28000c1e1d00 */
[C---:B------:R-:W-:Y:S01]  /*2d80*/  @P0 IMAD.WIDE.U32 R20, R3.reuse, 0x20, R20 ;  /* 0x0000002003140825 */ /* 0x040fe200078e0014 */
[----:B------:R-:W5:Y:S03]  /*2d90*/  @P2 LD.E.128 R92, desc[UR6][R4.64+0x10] ;  /* 0x00001006045c2980 */ /* 0x000f66000c101d00 */
[----:B------:R-:W-:Y:S01]  /*2da0*/  @P0 IMAD.WIDE.U32 R18, R3, 0x20, R18 ;  /* 0x0000002003120825 */ /* 0x000fe200078e0012 */
[----:B------:R-:W4:Y:S04]  /*2db0*/  @P0 LDG.E.128 R156, desc[UR6][R20.64+0x10] ;  /* 0x00001006149c0981 */ /* 0x000f28000c1e1d00 */
[----:B------:R-:W4:Y:S04]  /*2dc0*/  @P0 LDG.E.128 R160, desc[UR6][R20.64] ;  /* 0x0000000614a00981 */ /* 0x000f28000c1e1d00 */
[----:B------:R-:W4:Y:S01]  /*2dd0*/  @P0 LDG.E.128 R164, desc[UR6][R18.64+0x10] ;  /* 0x0000100612a40981 */ /* 0x000f22000c1e1d00 */
[----:B------:R-:W-:-:S03]  /*2de0*/  ISETP.GE.U32.AND P1, PT, R0, 0xe0, PT ;  /* 0x000000e00000780c */ /* 0x000fc60003f26070 */
[----:B---3--:R-:W3:Y:S10]  /*2df0*/  @P2 LDG.E.128 R188, desc[UR6][R12.64+0x10] ;  /* 0x000010060cbc2981 */ /* 0x008ef4000c1e1d00 */
[----:B------:R-:W1:Y:S01]  /*2e00*/  @P1 LDC.64 R30, c[0x0][0x440] ;  /* 0x00011000ff1e1b82 */ /* 0x000e620000000a00 */
[----:B------:R-:W-:-:S02]  /*2e10*/  CS2R R34, SRZ ;  /* 0x0000000000227805 */ /* 0x000fc4000001ff00 */
[----:B------:R-:W-:Y:S01]  /*2e20*/  CS2R R32, SRZ ;  /* 0x0000000000207805 */ /* 0x000fe2000001ff00 */
[----:B------:R-:W5:Y:S01]  /*2e30*/  @P3 LD.E.128 R88, desc[UR6][R16.64] ;  /* 0x0000000610583980 */ /* 0x000f62000c101d00 */
[----:B------:R-:W-:Y:S02]  /*2e40*/  CS2R R38, SRZ ;  /* 0x0000000000267805 */ /* 0x000fe4000001ff00 */
[----:B------:R-:W-:Y:S02]  /*2e50*/  CS2R R36, SRZ ;  /* 0x0000000000247805 */ /* 0x000fe4000001ff00 */
[----:B------:R-:W-:Y:S01]  /*2e60*/  CS2R R42, SRZ ;  /* 0x00000000002a7805 */ /* 0x000fe2000001ff00 */
[----:B------:R-:W5:Y:S04]  /*2e70*/  @P3 LD.E.128 R84, desc[UR6][R16.64+0x10] ;  /* 0x0000100610543980 */ /* 0x000f68000c101d00 */
[----:B--2---:R-:W2:Y:S04]  /*2e80*/  @P0 LDG.E.128 R168, desc[UR6][R18.64] ;  /* 0x0000000612a80981 */ /* 0x004ea8000c1e1d00 */
[----:B----4-:R-:W4:Y:S04]  /*2e90*/  @P3 LDG.E.128 R184, desc[UR6][R14.64] ;  /* 0x000000060eb83981 */ /* 0x010f28000c1e1d00 */
[----:B------:R1:W4:Y:S04]  /*2ea0*/  @P3 LDG.E.128 R180, desc[UR6][R14.64+0x10] ;  /* 0x000010060eb43981 */ /* 0x000328000c1e1d00 */
[----:B------:R1:W4:Y:S04]  /*2eb0*/  @P3 LDG.E.128 R172, desc[UR6][R26.64+0x10] ;  /* 0x000010061aac3981 */ /* 0x000328000c1e1d00 */
[----:B------:R0:W-:Y:S04]  /*2ec0*/  @P2 STL.64 [R1+0xb0], R200 ;  /* 0x0000b0c801002387 */ /* 0x0001e80000100a00 */
[----:B------:R0:W-:Y:S04]  /*2ed0*/  @P2 STL.64 [R1+0xb8], R202 ;  /* 0x0000b8ca01002387 */ /* 0x0001e80000100a00 */
[----:B------:R0:W-:Y:S04]  /*2ee0*/  @P2 STL.64 [R1+0xa0], R196 ;  /* 0x0000a0c401002387 */ /* 0x0001e80000100a00 */
[----:B------:R1:W-:Y:S04]  /*2ef0*/  @P2 STL.64 [R1+0xa8], R198 ;  /* 0x0000a8c601002387 */ /* 0x0003e80000100a00 */
[----:B------:R1:W-:Y:S04]  /*2f00*/  @P2 STL.64 [R1+0x90], R192 ;  /* 0x000090c001002387 */ /* 0x0003e80000100a00 */
[----:B------:R1:W-:Y:S01]  /*2f10*/  @P2 STL.64 [R1+0x98], R194 ;  /* 0x000098c201002387 */ /* 0x0003e20000100a00 */
[C---:B0-----:R-:W-:Y:S01]  /*2f20*/  @P0 IMAD.WIDE.U32 R28, R3.reuse, 0x20, R28 ;  /* 0x00000020031c0825 */ /* 0x041fe200078e001c */
[----:B------:R-:W-:-:S04]  /*2f30*/  @P0 IADD3 R3, PT, PT, R3, 0x20, RZ ;  /* 0x0000002003030810 */ /* 0x000fc80007ffe0ff */
[----:B------:R-:W5:Y:S04]  /*2f40*/  @P0 LD.E.128 R80, desc[UR6][R28.64] ;  /* 0x000000061c500980 */ /* 0x000f68000c101d00 */
[----:B------:R0:W5:Y:S01]  /*2f50*/  @P0 LD.E.128 R76, desc[UR6][R28.64+0x10] ;  /* 0x000010061c4c0980 */ /* 0x000162000c101d00 */
[----:B------:R-:W-:-:S04]  /*2f60*/  @P1 IMAD.WIDE.U32 R22, R3, 0x20, R22 ;  /* 0x0000002003161825 */ /* 0x000fc800078e0016 */
        /* <DEDUP_REMOVED lines=12> */
[----:B0-----:R-:W-:Y:S02]  /*3030*/  CS2R R28, SRZ ;  /* 0x00000000001c7805 */ /* 0x001fe4000001ff00 */
[----:B-1----:R-:W-:Y:S02]  /*3040*/  CS2R R22, SRZ ;  /* 0x0000000000167805 */ /* 0x002fe4000001ff00 */
[----:B------:R-:W-:Y:S01]  /*3050*/  CS2R R40, SRZ ;  /* 0x0000000000287805 */ /* 0x000fe2000001ff00 */
[----:B------:R-:W5:Y:S01]  /*3060*/  @P1 LD.E.128 R72, desc[UR6][R30.64] ;  /* 0x000000061e481980 */ /* 0x000f62000c101d00 */
[----:B------:R-:W-:-:S02]  /*3070*/  CS2R R46, SRZ ;  /* 0x00000000002e7805 */ /* 0x000fc4000001ff00 */
[----:B------:R-:W-:Y:S02]  /*3080*/  CS2R R44, SRZ ;  /* 0x00000000002c7805 */ /* 0x000fe4000001ff00 */
[----:B------:R-:W-:Y:S01]  /*3090*/  CS2R R50, SRZ ;  /* 0x0000000000327805 */ /* 0x000fe2000001ff00 */
[----:B------:R0:W5:Y:S01]  /*30a0*/  @P1 LD.E.128 R68, desc[UR6][R30.64+0x10] ;  /* 0x000010061e441980 */ /* 0x000162000c101d00 */
        /* <DEDUP_REMOVED lines=11> */
[----:B------:R-:W-:Y:S01]  /*3160*/  @P1 IADD3 R3, PT, PT, R3, 0x20, RZ ;  /* 0x0000002003031810 */ /* 0x000fe20007ffe0ff */
[----:B---3--:R0:W-:Y:S04]  /*3170*/  @P2 STL.64 [R1+0x80], R188 ;  /* 0x000080bc01002387 */ /* 0x0081e80000100a00 */
[----:B------:R0:W-:Y:S04]  /*3180*/  @P2 STL.64 [R1+0x88], R190 ;  /* 0x000088be01002387 */ /* 0x0001e80000100a00 */
[----:B------:R0:W-:Y:S04]  /*3190*/  @P0 STL.64 [R1], R156 ;  /* 0x0000009c01000387 */ /* 0x0001e80000100a00 */
[----:B------:R0:W-:Y:S04]  /*31a0*/  @P0 STL.64 [R1+0x8], R158 ;  /* 0x0000089e01000387 */ /* 0x0001e80000100a00 */
[----:B------:R0:W-:Y:S04]  /*31b0*/  @P0 STL.64 [R1+0x10], R160 ;  /* 0x000010a001000387 */ /* 0x0001e80000100a00 */
[----:B------:R0:W-:Y:S04]  /*31c0*/  @P0 STL.64 [R1+0x18], R162 ;  /* 0x000018a201000387 */ /* 0x0001e80000100a00 */
[----:B------:R0:W-:Y:S04]  /*31d0*/  @P0 STL.64 [R1+0x20], R164 ;  /* 0x000020a401000387 */ /* 0x0001e80000100a00 */
[----:B------:R0:W-:Y:S04]  /*31e0*/  @P0 STL.64 [R1+0x28], R166 ;  /* 0x000028a601000387 */ /* 0x0001e80000100a00 */
[----:B--2---:R0:W-:Y:S04]  /*31f0*/  @P0 STL.64 [R1+0x30], R168 ;  /* 0x000030a801000387 */ /* 0x0041e80000100a00 */
        /* <DEDUP_REMOVED lines=56> */
.L_x_30377:
        /* <DEDUP_REMOVED lines=50> */
[----:B---3--:R-:W-:-:S02]  /*38a0*/  MOV R188, R185 ;  /* 0x000000b900bc7202 */ /* 0x008fc40000000f00 */
[----:B----4-:R-:W-:Y:S02]  /*38b0*/  MOV R189, R184 ;  /* 0x000000b800bd7202 */ /* 0x010fe40000000f00 */
[----:B--2---:R-:W-:Y:S02]  /*38c0*/  MOV R190, R183 ;  /* 0x000000b700be7202 */ /* 0x004fe40000000f00 */
[----:B------:R-:W-:-:S06]  /*38d0*/  MOV R191, R182 ;  /* 0x000000b600bf7202 */ /* 0x000fcc0000000f00 */
[----:B------:R2:W3:Y:S01]  /*38e0*/  @P5 LDG.E.128 R188, desc[UR6][R6.64+0x10] ;  /* 0x0000100606bc5981 */ /* 0x0004e2000c1e1d00 */
[----:B------:R-:W-:Y:S02]  /*38f0*/  MOV R185, R181 ;  /* 0x000000b500b97202 */ /* 0x000fe40000000f00 */
[----:B------:R-:W-:Y:S02]  /*3900*/  MOV R184, R180 ;  /* 0x000000b400b87202 */ /* 0x000fe40000000f00 */
[----:B------:R-:W-:Y:S02]  /*3910*/  MOV R183, R179 ;  /* 0x000000b300b77202 */ /* 0x000fe40000000f00 */
[----:B------:R-:W-:Y:S02]  /*3920*/  MOV R182, R178 ;  /* 0x000000b200b67202 */ /* 0x000fe40000000f00 */
[----:B------:R-:W-:Y:S01]  /*3930*/  MOV R181, R177 ;  /* 0x000000b100b57202 */ /* 0x000fe20000000f00 */
[----:B-1----:R-:W-:Y:S01]  /*3940*/  @P5 IMAD.WIDE.U32 R124, R3, 0x20, R124 ;  /* 0x00000020037c5825 */ /* 0x002fe200078e007c */
[----:B------:R-:W-:Y:S01]  /*3950*/  MOV R180, R176 ;  /* 0x000000b000b47202 */ /* 0x000fe20000000f00 */
[----:B--2---:R-:W1:Y:S01]  /*3960*/  @P0 LDC.64 R6, c[0x0][0x438] ;  /* 0x00010e00ff060b82 */ /* 0x004e620000000a00 */
        /* <DEDUP_REMOVED lines=48> */
[C---:B------:R-:W-:Y:S01]  /*3c70*/  @P5 IMAD.WIDE.U32 R4, R3.reuse, 0x20, R4 ;  /* 0x0000002003045825 */ /* 0x040fe200078e0004 */
[----:B------:R-:W-:Y:S01]  /*3c80*/  MOV R181, R177 ;  /* 0x000000b100b57202 */ /* 0x000fe20000000f00 */
[----:B0-----:R-:W0:Y:S01]  /*3c90*/  LDC.64 R124, c[0x0][0x3d0] ;  /* 0x0000f400ff7c7b82 */ /* 0x001e220000000a00 */
[----:B------:R-:W-:Y:S01]  /*3ca0*/  MOV R180, R176 ;  /* 0x000000b000b47202 */ /* 0x000fe20000000f00 */
[----:B------:R-:W-:Y:S01]  /*3cb0*/  @P5 IMAD.WIDE.U32 R126, R3, 0x20, R126 ;  /* 0x00000020037e5825 */ /* 0x000fe200078e007e */
[----:B------:R-:W-:Y:S01]  /*3cc0*/  MOV R179, R175 ;  /* 0x000000af00b37202 */ /* 0x000fe20000000f00 */
[----:B------:R-:W5:Y:S01]  /*3cd0*/  @P5 LD.E.128 R64, desc[UR6][R4.64] ;  /* 0x0000000604405980 */ /* 0x000f62000c101d00 */
[----:B------:R-:W-:-:S02]  /*3ce0*/  MOV R178, R174 ;  /* 0x000000ae00b27202 */ /* 0x000fc40000000f00 */
[----:B--2---:R-:W-:Y:S01]  /*3cf0*/  MOV R177, R173 ;  /* 0x000000ad00b17202 */ /* 0x004fe20000000f00 */
[----:B------:R2:W5:Y:S01]  /*3d00*/  @P5 LD.E.128 R60, desc[UR6][R4.64+0x10] ;  /* 0x00001006043c5980 */ /* 0x000562000c101d00 */
[----:B----4-:R-:W-:Y:S02]  /*3d10*/  MOV R176, R172 ;  /* 0x000000ac00b07202 */ /* 0x010fe40000000f00 */
[----:B------:R-:W-:Y:S01]  /*3d20*/  MOV R175, R171 ;  /* 0x000000ab00af7202 */ /* 0x000fe20000000f00 */
[----:B------:R-:W5:Y:S01]  /*3d30*/  @P5 LD.E.128 R120, desc[UR6][R126.64] ;  /* 0x000000067e785980 */ /* 0x000f62000c101d00 */
[----:B------:R-:W-:Y:S02]  /*3d40*/  MOV R174, R170 ;  /* 0x000000aa00ae7202 */ /* 0x000fe40000000f00 */
[----:B------:R-:W-:Y:S01]  /*3d50*/  MOV R173, R165 ;  /* 0x000000a500ad7202 */ /* 0x000fe20000000f00 */
[----:B------:R-:W5:Y:S01]  /*3d60*/  @P5 LD.E.128 R116, desc[UR6][R126.64+0x10] ;  /* 0x000010067e745980 */ /* 0x000f62000c101d00 */
[----:B------:R-:W-:Y:S01]  /*3d70*/  MOV R172, R164 ;  /* 0x000000a400ac7202 */ /* 0x000fe20000000f00 */
[----:B--2---:R-:W2:Y:S01]  /*3d80*/  @P0 LDC.64 R4, c[0x0][0x440] ;  /* 0x00011000ff040b82 */ /* 0x004ea20000000a00 */
[----:B------:R-:W-:Y:S01]  /*3d90*/  MOV R171, R163 ;  /* 0x000000a300ab7202 */ /* 0x000fe20000000f00 */
[----:B------:R-:W4:Y:S01]  /*3da0*/  LDL R165, [R1+0xa4] ;  /* 0x0000a40001a57983 */ /* 0x000f220000100800 */
[----:B------:R-:W-:-:S02]  /*3db0*/  MOV R170, R162 ;  /* 0x000000a200aa7202 */ /* 0x000fc40000000f00 */
[----:B------:R-:W-:Y:S01]  /*3dc0*/  @P5 LOP3.LUT R3, R3, 0x20, RZ, 0xfc, !PT ;  /* 0x0000002003035812 */ /* 0x000fe200078efcff */
        /* <DEDUP_REMOVED lines=43> */
[----:B------:R-:W-:Y:S02]  /*4080*/  MOV R178, R174 ;  /* 0x000000ae00b27202 */ /* 0x000fe40000000f00 */
[----:B--2---:R-:W-:Y:S02]  /*4090*/  MOV R177, R173 ;  /* 0x000000ad00b17202 */ /* 0x004fe40000000f00 */
[----:B----4-:R-:W-:Y:S02]  /*40a0*/  MOV R176, R172 ;  /* 0x000000ac00b07202 */ /* 0x010fe40000000f00 */
        /* <DEDUP_REMOVED lines=39> */
[----:B------:R-:W3:Y:S01]  /*4320*/  @P0 LDG.E.128 R188, desc[UR6][R130.64+0x10] ;  /* 0x0000100682bc0981 */ /* 0x000ee2000c1e1d00 */
[----:B------:R-:W-:Y:S02]  /*4330*/  ISETP.GE.U32.AND P1, PT, R0, 0x60, PT ;  /* 0x000000600000780c */ /* 0x000fe40003f26070 */
[----:B------:R-:W-:Y:S02]  /*4340*/  MOV R185, R181 ;  /* 0x000000b500b97202 */ /* 0x000fe40000000f00 */
[----:B------:R-:W-:Y:S02]  /*4350*/  MOV R184, R180 ;  /* 0x000000b400b87202 */ /* 0x000fe40000000f00 */
[----:B------:R-:W-:Y:S02]  /*4360*/  MOV R183, R179 ;  /* 0x000000b300b77202 */ /* 0x000fe40000000f00 */
[----:B------:R-:W-:Y:S01]  /*4370*/  MOV R182, R178 ;  /* 0x000000b200b67202 */ /* 0x000fe20000000f00 */
[----:B------:R-:W-:Y:S01]  /*4380*/  @P0 IMAD.WIDE.U32 R6, R3, 0x20, R6 ;  /* 0x0000002003060825 */ /* 0x000fe200078e0006 */
[----:B------:R-:W-:-:S02]  /*4390*/  MOV R181, R177 ;  /* 0x000000b100b57202 */ /* 0x000fc40000000f00 */
[----:B------:R-:W-:Y:S01]  /*43a0*/  MOV R180, R176 ;  /* 0x000000b000b47202 */ /* 0x000fe20000000f00 */
[----:B------:R-:W-:Y:S01]  /*43b0*/  @P0 IMAD.WIDE.U32 R4, R3, 0x20, R4 ;  /* 0x0000002003040825 */ /* 0x000fe200078e0004 */
[----:B------:R-:W-:Y:S01]  /*43c0*/  MOV R179, R175 ;  /* 0x000000af00b37202 */ /* 0x000fe20000000f00 */
[----:B------:R-:W5:Y:S01]  /*43d0*/  @P0 LD.E.128 R56, desc[UR6][R6.64] ;  /* 0x0000000606380980 */ /* 0x000f62000c101d00 */
[----:B------:R-:W-:Y:S01]  /*43e0*/  MOV R178, R174 ;  /* 0x000000ae00b27202 */ /* 0x000fe20000000f00 */
[----:B------:R-:W0:Y:S01]  /*43f0*/  @P1 LDC.64 R126, c[0x0][0x438] ;  /* 0x00010e00ff7e1b82 */ /* 0x000e220000000a00 */
[----:B--2---:R-:W-:Y:S01]  /*4400*/  MOV R177, R173 ;  /* 0x000000ad00b17202 */ /* 0x004fe20000000f00 */
[----:B------:R2:W5:Y:S01]  /*4410*/  @P0 LD.E.128 R52, desc[UR6][R6.64+0x10] ;  /* 0x0000100606340980 */ /* 0x000562000c101d00 */
[----:B----4-:R-:W-:Y:S02]  /*4420*/  MOV R176, R172 ;  /* 0x000000ac00b07202 */ /* 0x010fe40000000f00 */
[----:B------:R-:W-:Y:S01]  /*4430*/  MOV R175, R171 ;  /* 0x000000ab00af7202 */ /* 0x000fe20000000f00 */
[----:B------:R-:W5:Y:S01]  /*4440*/  @P0 LD.E.128 R112, desc[UR6][R4.64] ;  /* 0x0000000604700980 */ /* 0x000f62000c101d00 */
[----:B------:R-:W-:-:S02]  /*4450*/  MOV R174, R170 ;  /* 0x000000aa00ae7202 */ /* 0x000fc40000000f00 */
[----:B------:R-:W-:Y:S01]  /*4460*/  MOV R173, R159 ;  /* 0x0000009f00ad7202 */ /* 0x000fe20000000f00 */
[----:B------:R4:W5:Y:S01]  /*4470*/  @P0 LD.E.128 R108, desc[UR6][R4.64+0x10] ;  /* 0x00001006046c0980 */ /* 0x000962000c101d00 */
[----:B------:R-:W-:Y:S01]  /*4480*/  MOV R172, R158 ;  /* 0x0000009e00ac7202 */ /* 0x000fe20000000f00 */
[----:B--2---:R-:W2:Y:S01]  /*4490*/  @P1 LDC.64 R6, c[0x0][0x440] ;  /* 0x00011000ff061b82 */ /* 0x004ea20000000a00 */
[----:B------:R-:W-:Y:S01]  /*44a0*/  MOV R171, R157 ;  /* 0x0000009d00ab7202 */ /* 0x000fe20000000f00 */
[----:B------:R-:W2:Y:S01]  /*44b0*/  LDL R159, [R1+0x40] ;  /* 0x00004000019f7983 */ /* 0x000ea20000100800 */
[----:B------:R-:W-:Y:S02]  /*44c0*/  MOV R170, R156 ;  /* 0x0000009c00aa7202 */ /* 0x000fe40000000f00 */
[----:B------:R-:W-:Y:S01]  /*44d0*/  @P0 IADD3 R3, PT, PT, R3, 0x20, RZ ;  /* 0x0000002003030810 */ /* 0x000fe20007ffe0ff */
[----:B------:R-:W2:Y:S02]  /*44e0*/  LDL R157, [R1+0x48] ;  /* 0x00004800019d7983 */ /* 0x000ea40000100800 */
[----:B----4-:R-:W4:Y:S02]  /*44f0*/  LDC.64 R4, c[0x0][0x3d0] ;  /* 0x0000f400ff047b82 */ /* 0x010f240000000a00 */
        /* <DEDUP_REMOVED lines=52> */
[----:B------:R-:W2:Y:S04]  /*4840*/  LDL R164, [R1+0x20] ;  /* 0x0000200001a47983 */ /* 0x000ea80000100800 */
[----:B------:R-:W4:Y:S04]  /*4850*/  LDL R162, [R1+0x2c] ;  /* 0x00002c0001a27983 */ /* 0x000f280000100800 */
[----:B------:R-:W2:Y:S04]  /*4860*/  LDL R163, [R1+0x28] ;  /* 0x0000280001a37983 */ /* 0x000ea80000100800 */
        /* <DEDUP_REMOVED lines=20> */
[----:B------:R-:W2:Y:S04]  /*49b0*/  LDL R172, [R1+0x98] ;  /* 0x0000980001ac7983 */ /* 0x000ea80000100800 */
[----:B------:R-:W2:Y:S04]  /*49c0*/  LDL R171, [R1+0x9c] ;  /* 0x00009c0001ab7983 */ /* 0x000ea80000100800 */
[----:B------:R-:W2:Y:S04]  /*49d0*/  LDL R170, [R1+0x90] ;  /* 0x0000900001aa7983 */ /* 0x000ea80000100800 */
[----:B---3--:R0:W-:Y:S04]  /*49e0*/  @P1 STL.64 [R1+0xd0], R188 ;  /* 0x0000d0bc01001387 */ /* 0x0081e80000100a00 */
[----:B------:R3:W-:Y:S01]  /*49f0*/  @P1 STL.64 [R1+0xd8], R190 ;  /* 0x0000d8be01001387 */ /* 0x0007e20000100a00 */
[----:B0-----:R-:W-:-:S02]  /*4a00*/  MOV R188, R185 ;  /* 0x000000b900bc7202 */ /* 0x001fc40000000f00 */
[----:B------:R-:W-:Y:S02]  /*4a10*/  MOV R189, R184 ;  /* 0x000000b800bd7202 */ /* 0x000fe40000000f00 */
[----:B---3--:R-:W-:Y:S02]  /*4a20*/  MOV R190, R183 ;  /* 0x000000b700be7202 */ /* 0x008fe40000000f00 */
[----:B------:R-:W-:-:S06]  /*4a30*/  MOV R191, R182 ;  /* 0x000000b600bf7202 */ /* 0x000fcc0000000f00 */
[----:B------:R0:W3:Y:S01]  /*4a40*/  @P1 LDG.E.128 R188, desc[UR6][R128.64+0x10] ;  /* 0x0000100680bc1981 */ /* 0x0000e2000c1e1d00 */
[----:B------:R-:W-:Y:S02]  /*4a50*/  ISETP.GE.U32.AND P0, PT, R0, 0x80, PT ;  /* 0x000000800000780c */ /* 0x000fe40003f06070 */
        /* <DEDUP_REMOVED lines=12> */
[----:B----4-:R-:W-:Y:S01]  /*4b20*/  MOV R177, R173 ;  /* 0x000000ad00b17202 */ /* 0x010fe20000000f00 */
[----:B------:R4:W5:Y:S01]  /*4b30*/  @P1 LD.E.128 R44, desc[UR6][R126.64+0x10] ;  /* 0x000010067e2c1980 */ /* 0x000962000c101d00 */
[----:B--2---:R-:W-:Y:S01]  /*4b40*/  MOV R176, R172 ;  /* 0x000000ac00b07202 */ /* 0x004fe20000000f00 */
[----:B------:R-:W2:Y:S01]  /*4b50*/  @P0 LDC.64 R130, c[0x0][0x438] ;  /* 0x00010e00ff820b82 */ /* 0x000ea20000000a00 */
[----:B------:R-:W-:Y:S01]  /*4b60*/  MOV R175, R171 ;  /* 0x000000ab00af7202 */ /* 0x000fe20000000f00 */
[----:B------:R-:W5:Y:S01]  /*4b70*/  @P1 LD.E.128 R104, desc[UR6][R6.64] ;  /* 0x0000000606681980 */ /* 0x000f62000c101d00 */
[----:B------:R-:W-:Y:S02]  /*4b80*/  MOV R174, R170 ;  /* 0x000000aa00ae7202 */ /* 0x000fe40000000f00 */
[----:B------:R-:W-:Y:S01]  /*4b90*/  MOV R173, R169 ;  /* 0x000000a900ad7202 */ /* 0x000fe20000000f00 */
[----:B------:R1:W5:Y:S01]  /*4ba0*/  @P1 LD.E.128 R100, desc[UR6][R6.64+0x10] ;  /* 0x0000100606641980 */ /* 0x000362000c101d00 */
[----:B------:R-:W-:Y:S01]  /*4bb0*/  MOV R172, R168 ;  /* 0x000000a800ac7202 */ /* 0x000fe20000000f00 */
[----:B----4-:R-:W4:Y:S01]  /*4bc0*/  @P0 LDC.64 R126, c[0x0][0x440] ;  /* 0x00011000ff7e0b82 */ /* 0x010f220000000a00 */
[----:B------:R-:W-:Y:S01]  /*4bd0*/  MOV R171, R167 ;  /* 0x000000a700ab7202 */ /* 0x000fe20000000f00 */
[----:B------:R-:W2:Y:S01]  /*4be0*/  LDL R169, [R1+0x64] ;  /* 0x0000640001a97983 */ /* 0x000ea20000100800 */
[----:B------:R-:W-:-:S02]  /*4bf0*/  MOV R170, R166 ;  /* 0x000000a600aa7202 */ /* 0x000fc40000000f00 */
[----:B------:R-:W-:Y:S01]  /*4c00*/  @P1 IADD3 R3, PT, PT, R3, 0x20, RZ ;  /* 0x0000002003031810 */ /* 0x000fe20007ffe0ff */
[----:B------:R-:W4:Y:S02]  /*4c10*/  LDL R168, [R1+0x68] ;  /* 0x0000680001a87983 */ /* 0x000f240000100800 */
[----:B-1----:R-:W1:Y:S02]  /*4c20*/  LDC.64 R6, c[0x0][0x3d8] ;  /* 0x0000f600ff067b82 */ /* 0x002e640000000a00 */
[----:B------:R-:W4:Y:S04]  /*4c30*/  LDL R167, [R1+0x6c] ;  /* 0x00006c0001a77983 */ /* 0x000f280000100800 */
[----:B------:R-:W4:Y:S01]  /*4c40*/  LDL R166, [R1+0x60] ;  /* 0x0000600001a67983 */ /* 0x000f220000100800 */
[----:B------:R-:W-:-:S03]  /*4c50*/  @P0 IMAD.WIDE.U32 R4, R3, 0x20, R4 ;  /* 0x0000002003040825 */ /* 0x000fc600078e0004 */
[----:B---3--:R3:W-:Y:S04]  /*4c60*/  @P1 STL.64 [R1+0xc0], R188 ;  /* 0x0000c0bc01001387 */ /* 0x0087e80000100a00 */
[----:B------:R0:W-:Y:S01]  /*4c70*/  @P1 STL.64 [R1+0xc8], R190 ;  /* 0x0000c8be01001387 */ /* 0x0001e20000100a00 */
[----:B---3--:R-:W-:Y:S02]  /*4c80*/  MOV R188, R185 ;  /* 0x000000b900bc7202 */ /* 0x008fe40000000f00 */
        /* <DEDUP_REMOVED lines=44> */
[----:B----4-:R-:W-:Y:S02]  /*4f50*/  MOV R172, R168 ;  /* 0x000000a800ac7202 */ /* 0x010fe40000000f00 */
[----:B------:R-:W-:Y:S02]  /*4f60*/  MOV R171, R167 ;  /* 0x000000a700ab7202 */ /* 0x000fe40000000f00 */
[----:B------:R-:W-:Y:S02]  /*4f70*/  MOV R170, R166 ;  /* 0x000000a600aa7202 */ /* 0x000fe40000000f00 */
[----:B------:R-:W-:Y:S02]  /*4f80*/  MOV R169, R159 ;  /* 0x0000009f00a97202 */ /* 0x000fe40000000f00 */
[----:B------:R-:W-:Y:S01]  /*4f90*/  MOV R168, R158 ;  /* 0x0000009e00a87202 */ /* 0x000fe20000000f00 */
[----:B------:R-:W2:Y:S01]  /*4fa0*/  LDL R159, [R1+0x50] ;  /* 0x00005000019f7983 */ /* 0x000ea20000100800 */
[----:B------:R-:W-:-:S02]  /*4fb0*/  MOV R167, R157 ;  /* 0x0000009d00a77202 */ /* 0x000fc40000000f00 */
[----:B------:R-:W-:Y:S01]  /*4fc0*/  MOV R166, R156 ;  /* 0x0000009c00a67202 */ /* 0x000fe20000000f00 */
[----:B------:R-:W4:Y:S04]  /*4fd0*/  LDL R158, [R1+0x54] ;  /* 0x00005400019e7983 */ /* 0x000f280000100800 */
[----:B------:R-:W4:Y:S04]  /*4fe0*/  LDL R157, [R1+0x58] ;  /* 0x00005800019d7983 */ /* 0x000f280000100800 */
[----:B------:R-:W4:Y:S01]  /*4ff0*/  LDL R156, [R1+0x5c] ;  /* 0x00005c00019c7983 */ /* 0x000f220000100800 */
[----:B------:R-:W-:-:S03]  /*5000*/  @P0 IMAD.WIDE.U32 R124, R3, 0x20, R124 ;  /* 0x00000020037c0825 */ /* 0x000fc600078e007c */
[----:B---3--:R0:W-:Y:S04]  /*5010*/  @P0 STL.64 [R1+0xa0], R188 ;  /* 0x0000a0bc01000387 */ /* 0x0081e80000100a00 */
[----:B------:R3:W-:Y:S01]  /*5020*/  @P0 STL.64 [R1+0xa8], R190 ;  /* 0x0000a8be01000387 */ /* 0x0007e20000100a00 */
[----:B0-----:R-:W-:Y:S02]  /*5030*/  MOV R188, R185 ;  /* 0x000000b900bc7202 */ /* 0x001fe40000000f00 */
        /* <DEDUP_REMOVED lines=21> */
[----:B----4-:R-:W-:Y:S01]  /*5190*/  MOV R168, R158 ;  /* 0x0000009e00a87202 */ /* 0x010fe20000000f00 */
[----:B------:R-:W2:Y:S01]  /*51a0*/  LDL R159, [R1+0xc] ;  /* 0x00000c00019f7983 */ /* 0x000ea20000100800 */
[----:B------:R-:W-:-:S02]  /*51b0*/  MOV R167, R157 ;  /* 0x0000009d00a77202 */ /* 0x000fc40000000f00 */
[----:B------:R-:W-:Y:S01]  /*51c0*/  MOV R166, R156 ;  /* 0x0000009c00a67202 */ /* 0x000fe20000000f00 */
[----:B------:R-:W2:Y:S04]  /*51d0*/  LDL R157, [R1+0x4] ;  /* 0x00000400019d7983 */ /* 0x000ea80000100800 */
[----:B------:R-:W2:Y:S04]  /*51e0*/  LDL R156, [R1] ;  /* 0x00000000019c7983 */ /* 0x000ea80000100800 */
[----:B------:R-:W2:Y:S04]  /*51f0*/  LDL R158, [R1+0x8] ;  /* 0x00000800019e7983 */ /* 0x000ea80000100800 */
[----:B---3--:R0:W-:Y:S04]  /*5200*/  @P0 STL.64 [R1+0x90], R188 ;  /* 0x000090bc01000387 */ /* 0x0081e80000100a00 */
[----:B------:R3:W-:Y:S01]  /*5210*/  @P0 STL.64 [R1+0x98], R190 ;  /* 0x000098be01000387 */ /* 0x0007e20000100a00 */
[----:B0-----:R-:W-:-:S02]  /*5220*/  MOV R188, R185 ;  /* 0x000000b900bc7202 */ /* 0x001fc40000000f00 */
[----:B------:R-:W-:Y:S02]  /*5230*/  MOV R189, R184 ;  /* 0x000000b800bd7202 */ /* 0x000fe40000000f00 */
[----:B---3--:R-:W-:Y:S02]  /*5240*/  MOV R190, R183 ;  /* 0x000000b700be7202 */ /* 0x008fe40000000f00 */
[----:B------:R-:W-:Y:S02]  /*5250*/  MOV R183, R178 ;  /* 0x000000b200b77202 */ /* 0x000fe40000000f00 */
[----:B------:R-:W-:Y:S02]  /*5260*/  MOV R191, R182 ;  /* 0x000000b600bf7202 */ /* 0x000fe40000000f00 */
[----:B------:R-:W-:Y:S02]  /*5270*/  MOV R178, R174 ;  /* 0x000000ae00b27202 */ /* 0x000fe40000000f00 */
[----:B------:R-:W-:-:S02]  /*5280*/  MOV R174, R171 ;  /* 0x000000ab00ae7202 */ /* 0x000fc40000000f00 */
[----:B------:R-:W-:Y:S01]  /*5290*/  MOV R182, R179 ;  /* 0x000000b300b67202 */ /* 0x000fe20000000f00 */
[----:B------:R0:W3:Y:S01]  /*52a0*/  @P0 LDG.E.128 R188, desc[UR6][R124.64+0x10] ;  /* 0x000010067cbc0981 */ /* 0x0000e2000c1e1d00 */
[----:B------:R-:W-:Y:S02]  /*52b0*/  MOV R171, R167 ;  /* 0x000000a700ab7202 */ /* 0x000fe40000000f00 */
[----:B------:R-:W-:Y:S02]  /*52c0*/  MOV R179, R175 ;  /* 0x000000af00b37202 */ /* 0x000fe40000000f00 */
[----:B------:R-:W-:Y:S02]  /*52d0*/  MOV R167, R162 ;  /* 0x000000a200a77202 */ /* 0x000fe40000000f00 */
[----:B------:R-:W-:Y:S01]  /*52e0*/  MOV R175, R170 ;  /* 0x000000aa00af7202 */ /* 0x000fe20000000f00 */
[----:B------:R-:W4:Y:S01]  /*52f0*/  LDL R162, [R1+0x3c] ;  /* 0x00003c0001a27983 */ /* 0x000f220000100800 */
[----:B------:R-:W-:Y:S01]  /*5300*/  MOV R170, R166 ;  /* 0x000000a600aa7202 */ /* 0x000fe20000000f00 */
[C---:B------:R-:W-:Y:S01]  /*5310*/  @P0 IMAD.WIDE.U32 R130, R3.reuse, 0x20, R130 ;  /* 0x0000002003820825 */ /* 0x040fe200078e0082 */
[----:B------:R-:W-:Y:S01]  /*5320*/  MOV R166, R163 ;  /* 0x000000a300a67202 */ /* 0x000fe20000000f00 */
[----:B0-----:R-:W0:Y:S01]  /*5330*/  LDC.64 R124, c[0x0][0x3d0] ;  /* 0x0000f400ff7c7b82 */ /* 0x001e220000000a00 */
[----:B------:R-:W2:Y:S01]  /*5340*/  LDL R163, [R1+0x38] ;  /* 0x0000380001a37983 */ /* 0x000ea20000100800 */
[----:B------:R-:W-:Y:S01]  /*5350*/  ISETP.GE.U32.AND P1, PT, R0, 0xa0, PT ;  /* 0x000000a00000780c */ /* 0x000fe20003f26070 */
[C---:B------:R-:W-:Y:S01]  /*5360*/  @P0 IMAD.WIDE.U32 R126, R3.reuse, 0x20, R126 ;  /* 0x00000020037e0825 */ /* 0x040fe200078e007e */
[----:B------:R-:W-:Y:S01]  /*5370*/  @P0 IADD3 R3, PT, PT, R3, 0x20, RZ ;  /* 0x0000002003030810 */ /* 0x000fe20007ffe0ff */
[----:B------:R-:W5:Y:S01]  /*5380*/  @P0 LD.E.128 R40, desc[UR6][R130.64] ;  /* 0x0000000682280980 */ /* 0x000f62000c101d00 */
[----:B------:R-:W-:-:S02]  /*5390*/  MOV R184, R177 ;  /* 0x000000b100b87202 */ /* 0x000fc40000000f00 */
[----:B------:R-:W-:Y:S01]  /*53a0*/  MOV R185, R176 ;  /* 0x000000b000b97202 */ /* 0x000fe20000000f00 */
[----:B------:R1:W5:Y:S01]  /*53b0*/  @P0 LD.E.128 R36, desc[UR6][R130.64+0x10] ;  /* 0x0000100682240980 */ /* 0x000362000c101d00 */
[----:B------:R-:W-:Y:S02]  /*53c0*/  MOV R186, R179 ;  /* 0x000000b300ba7202 */ /* 0x000fe40000000f00 */
[----:B------:R-:W-:Y:S01]  /*53d0*/  MOV R187, R178 ;  /* 0x000000b200bb7202 */ /* 0x000fe20000000f00 */
[----:B------:R-:W5:Y:S01]  /*53e0*/  @P0 LD.E.128 R96, desc[UR6][R126.64] ;  /* 0x000000067e600980 */ /* 0x000f62000c101d00 */
[----:B------:R-:W-:Y:S01]  /*53f0*/  MOV R176, R169 ;  /* 0x000000a900b07202 */ /* 0x000fe20000000f00 */
[C---:B-1----:R-:W-:Y:S01]  /*5400*/  @P1 IMAD.WIDE.U32 R6, R3.reuse, 0x20, R6 ;  /* 0x0000002003061825 */ /* 0x042fe200078e0006 */
[----:B------:R-:W-:Y:S01]  /*5410*/  MOV R177, R168 ;  /* 0x000000a800b17202 */ /* 0x000fe20000000f00 */
[----:B------:R-:W1:Y:S01]  /*5420*/  @P1 LDC.64 R4, c[0x0][0x438] ;  /* 0x00010e00ff041b82 */ /* 0x000e620000000a00 */
[----:B------:R-:W-:Y:S01]  /*5430*/  MOV R178, R171 ;  /* 0x000000ab00b27202 */ /* 0x000fe20000000f00 */
[----:B------:R-:W5:Y:S01]  /*5440*/  @P0 LD.E.128 R92, desc[UR6][R126.64+0x10] ;  /* 0x000010067e5c0980 */ /* 0x000f62000c101d00 */
[----:B------:R-:W-:Y:S01]  /*5450*/  MOV R179, R170 ;  /* 0x000000aa00b37202 */ /* 0x000fe20000000f00 */
[----:B------:R-:W-:-:S02]  /*5460*/  @P1 IMAD.WIDE.U32 R128, R3, 0x20, R128 ;  /* 0x0000002003801825 */ /* 0x000fc400078e0080 */
[----:B------:R-:W3:Y:S02]  /*5470*/  @P1 LDG.E.128 R172, desc[UR6][R6.64+0x10] ;  /* 0x0000100606ac1981 */ /* 0x000ee4000c1e1d00 */
[----:B------:R-:W0:Y:S02]  /*5480*/  @P1 LDC.64 R130, c[0x0][0x440] ;  /* 0x00011000ff821b82 */ /* 0x000e240000000a00 */
[----:B------:R-:W3:Y:S04]  /*5490*/  @P1 LDG.E.128 R176, desc[UR6][R6.64] ;  /* 0x0000000606b01981 */ /* 0x000ee8000c1e1d00 */
[----:B------:R-:W3:Y:S04]  /*54a0*/  @P1 LDG.E.128 R180, desc[UR6][R128.64+0x10] ;  /* 0x0000100680b41981 */ /* 0x000ee8000c1e1d00 */
[----:B------:R1:W3:Y:S01]  /*54b0*/  @P1 LDG.E.128 R184, desc[UR6][R128.64] ;  /* 0x0000000680b81981 */ /* 0x0002e2000c1e1d00 */
[----:B------:R-:W-:-:S02]  /*54c0*/  MOV R168, R161 ;  /* 0x000000a100a87202 */ /* 0x000fc40000000f00 */
[----:B------:R-:W-:Y:S01]  /*54d0*/  MOV R169, R160 ;  /* 0x000000a000a97202 */ /* 0x000fe20000000f00 */
[----:B------:R-:W3:Y:S04]  /*54e0*/  LDL R161, [R1+0x14] ;  /* 0x0000140001a17983 */ /* 0x000ee80000100800 */
[----:B------:R-:W3:Y:S01]  /*54f0*/  LDL R160, [R1+0x10] ;  /* 0x0000100001a07983 */ /* 0x000ee20000100800 */
[----:B-1----:R-:W1:Y:S01]  /*5500*/  LDC.64 R128, c[0x0][0x3d8] ;  /* 0x0000f600ff807b82 */ /* 0x002e620000000a00 */
[----:B----4-:R-:W-:Y:S02]  /*5510*/  MOV R171, R162 ;  /* 0x000000a200ab7202 */ /* 0x010fe40000000f00 */
[----:B------:R-:W4:Y:S01]  /*5520*/  LDL R162, [R1+0x18] ;  /* 0x0000180001a27983 */ /* 0x000f220000100800 */
[----:B--2---:R-:W-:-:S03]  /*5530*/  MOV R170, R163 ;  /* 0x000000a300aa7202 */ /* 0x004fc60000000f00 */
[----:B---3--:R2:W-:Y:S04]  /*5540*/  @P0 STL.64 [R1+0x80], R188 ;  /* 0x000080bc01000387 */ /* 0x0085e80000100a00 */
[----:B------:R2:W-:Y:S04]  /*5550*/  @P0 STL.64 [R1+0x88], R190 ;  /* 0x000088be01000387 */ /* 0x0005e80000100a00 */
[----:B------:R-:W4:Y:S01]  /*5560*/  LDL R163, [R1+0x1c] ;  /* 0x00001c0001a37983 */ /* 0x000f220000100800 */
[----:B------:R-:W-:Y:S01]  /*5570*/  @P1 IMAD.WIDE.U32 R4, R3, 0x20, R4 ;  /* 0x0000002003041825 */ /* 0x000fe200078e0004 */
[----:B------:R-:W-:-:S03]  /*5580*/  ISETP.GE.U32.AND P0, PT, R0, 0xc0, PT ;  /* 0x000000c00000780c */ /* 0x000fc60003f06070 */
[C---:B0-----:R-:W-:Y:S01]  /*5590*/  @P1 IMAD.WIDE.U32 R130, R3.reuse, 0x20, R130 ;  /* 0x0000002003821825 */ /* 0x041fe200078e0082 */
[----:B------:R-:W5:Y:S04]  /*55a0*/  @P1 LD.E.128 R32, desc[UR6][R4.64] ;  /* 0x0000000604201980 */ /* 0x000f68000c101d00 */
[----:B------:R2:W-:Y:S05]  /*55b0*/  @P1 STL.64 [R1+0x40], R172 ;  /* 0x000040ac01001387 */ /* 0x0005ea0000100a00 */
[----:B------:R-:W0:Y:S01]  /*55c0*/  @P0 LDC.64 R126, c[0x0][0x438] ;  /* 0x00010e00ff7e0b82 */ /* 0x000e220000000a00 */
[----:B------:R2:W-:Y:S04]  /*55d0*/  @P1 STL.64 [R1+0x48], R174 ;  /* 0x000048ae01001387 */ /* 0x0005e80000100a00 */
[----:B------:R2:W-:Y:S03]  /*55e0*/  @P1 STL.64 [R1+0x50], R176 ;  /* 0x000050b001001387 */ /* 0x0005e60000100a00 */
[----:B------:R-:W3:Y:S01]  /*55f0*/  @P0 LDC.64 R132, c[0x0][0x440] ;  /* 0x00011000ff840b82 */ /* 0x000ee20000000a00 */
[----:B------:R2:W-:Y:S01]  /*5600*/  @P1 STL.64 [R1+0x58], R178 ;  /* 0x000058b201001387 */ /* 0x0005e20000100a00 */
[----:B------:R-:W-:-:S03]  /*5610*/  @P1 IADD3 R3, PT, PT, R3, 0x20, RZ ;  /* 0x0000002003031810 */ /* 0x000fc60007ffe0ff */
        /* <DEDUP_REMOVED lines=65> */
.L_x_30380:
        /* <DEDUP_REMOVED lines=105> */
[----:B--2---:R-:W-:Y:S02]  /*60c0*/  MOV R175, R159 ;  /* 0x0000009f00af7202 */ /* 0x004fe40000000f00 */
[----:B---3--:R-:W-:Y:S01]  /*60d0*/  MOV R174, R158 ;  /* 0x0000009e00ae7202 */ /* 0x008fe20000000f00 */
        /* <DEDUP_REMOVED lines=28> */
[----:B------:R-:W2:Y:S01]  /*62a0*/  LDL R169, [R1+0xf0] ;  /* 0x0000f00001a97983 */ /* 0x000ea20000100800 */
[----:B------:R-:W-:Y:S01]  /*62b0*/  MOV R171, R167 ;  /* 0x000000a700ab7202 */ /* 0x000fe20000000f00 */
[----:B0-----:R-:W0:Y:S01]  /*62c0*/  @P3 LDC.64 R72, c[0x0][0x438] ;  /* 0x00010e00ff483b82 */ /* 0x001e220000000a00 */
        /* <DEDUP_REMOVED lines=90> */
[----:B0-----:R-:W-:-:S02]  /*6870*/  MOV R188, R185 ;  /* 0x000000b900bc7202 */ /* 0x001fc40000000f00 */
        /* <DEDUP_REMOVED lines=13> */
[----:B--2---:R-:W-:Y:S02]  /*6950*/  MOV R177, R167 ;  /* 0x000000a700b17202 */ /* 0x004fe40000000f00 */
[----:B---3--:R-:W-:Y:S02]  /*6960*/  MOV R176, R166 ;  /* 0x000000a600b07202 */ /* 0x008fe40000000f00 */
[----:B------:R-:W-:Y:S02]  /*6970*/  MOV R175, R165 ;  /* 0x000000a500af7202 */ /* 0x000fe40000000f00 */
[----:B------:R-:W-:-:S02]  /*6980*/  MOV R174, R164 ;  /* 0x000000a400ae7202 */ /* 0x000fc40000000f00 */
[----:B------:R-:W-:Y:S02]  /*6990*/  @P0 IADD3 R3, PT, PT, R3, 0x20, RZ ;  /* 0x0000002003030810 */ /* 0x000fe40007ffe0ff */
[----:B------:R-:W-:Y:S02]  /*69a0*/  MOV R167, R161 ;  /* 0x000000a100a77202 */ /* 0x000fe40000000f00 */
[----:B------:R-:W-:Y:S01]  /*69b0*/  MOV R166, R160 ;  /* 0x000000a000a67202 */ /* 0x000fe20000000f00 */
[----:B------:R-:W2:Y:S01]  /*69c0*/  LDL R161, [R1+0x60] ;  /* 0x0000600001a17983 */ /* 0x000ea20000100800 */
[----:B------:R-:W-:Y:S02]  /*69d0*/  MOV R165, R159 ;  /* 0x0000009f00a57202 */ /* 0x000fe40000000f00 */
[----:B------:R-:W-:Y:S01]  /*69e0*/  MOV R164, R158 ;  /* 0x0000009e00a47202 */ /* 0x000fe20000000f00 */
[----:B------:R-:W3:Y:S04]  /*69f0*/  LDL R160, [R1+0x64] ;  /* 0x0000640001a07983 */ /* 0x000ee80000100800 */
[----:B------:R-:W3:Y:S04]  /*6a00*/  LDL R159, [R1+0x68] ;  /* 0x00006800019f7983 */ /* 0x000ee80000100800 */
[----:B------:R-:W3:Y:S01]  /*6a10*/  LDL R158, [R1+0x6c] ;  /* 0x00006c00019e7983 */ /* 0x000ee20000100800 */
[----:B------:R-:W-:-:S03]  /*6a20*/  @P1 IMAD.WIDE.U32 R76, R3, 0x20, R76 ;  /* 0x00000020034c1825 */ /* 0x000fc600078e004c */
[----:B----4-:R4:W-:Y:S04]  /*6a30*/  @P0 STL.64 [R1+0x100], R188 ;  /* 0x000100bc01000387 */ /* 0x0109e80000100a00 */
[----:B------:R1:W-:Y:S01]  /*6a40*/  @P0 STL.64 [R1+0x108], R190 ;  /* 0x000108be01000387 */ /* 0x0003e20000100a00 */
[----:B----4-:R-:W-:Y:S02]  /*6a50*/  MOV R188, R185 ;  /* 0x000000b900bc7202 */ /* 0x010fe40000000f00 */
        /* <DEDUP_REMOVED lines=91> */
[----:B------:R-:W2:Y:S04]  /*7010*/  LDL R168, [R1+0x94] ;  /* 0x0000940001a87983 */ /* 0x000ea80000100800 */
[----:B------:R-:W2:Y:S04]  /*7020*/  LDL R163, [R1+0x98] ;  /* 0x0000980001a37983 */ /* 0x000ea80000100800 */
[----:B------:R-:W2:Y:S01]  /*7030*/  LDL R162, [R1+0x9c] ;  /* 0x00009c0001a27983 */ /* 0x000ea20000100800 */
[C---:B------:R-:W-:Y:S01]  /*7040*/  @P1 IMAD.WIDE.U32 R78, R3.reuse, 0x20, R78 ;  /* 0x00000020034e1825 */ /* 0x040fe200078e004e */
[----:B------:R-:W-:-:S02]  /*7050*/  @P1 IADD3 R3, PT, PT, R3, 0x20, RZ ;  /* 0x0000002003031810 */ /* 0x000fc40007ffe0ff */
[----:B------:R-:W-:Y:S02]  /*7060*/  ISETP.GE.U32.AND P0, PT, R0, 0xc0, PT ;  /* 0x000000c00000780c */ /* 0x000fe40003f06070 */
[----:B------:R-:W5:Y:S01]  /*7070*/  @P1 LD.E.128 R48, desc[UR6][R78.64] ;  /* 0x000000064e301980 */ /* 0x000f62000c101d00 */
[----:B------:R-:W-:-:S03]  /*7080*/  @P2 IMAD.WIDE.U32 R4, R3, 0x20, R4 ;  /* 0x0000002003042825 */ /* 0x000fc600078e0004 */
[----:B------:R1:W5:Y:S04]  /*7090*/  @P1 LD.E.128 R44, desc[UR6][R78.64+0x10] ;  /* 0x000010064e2c1980 */ /* 0x000368000c101d00 */
[----:B---3--:R3:W-:Y:S01]  /*70a0*/  @P1 STL.64 [R1+0xc0], R188 ;  /* 0x0000c0bc01001387 */ /* 0x0087e20000100a00 */
[C---:B------:R-:W-:Y:S02]  /*70b0*/  @P2 IMAD.WIDE.U32 R6, R3.reuse, 0x20, R6 ;  /* 0x0000002003062825 */ /* 0x040fe400078e0006 */
[----:B------:R-:W0:Y:S01]  /*70c0*/  @P0 LDC.64 R76, c[0x0][0x438] ;  /* 0x00010e00ff4c0b82 */ /* 0x000e220000000a00 */
[----:B------:R3:W-:Y:S01]  /*70d0*/  @P1 STL.64 [R1+0xc8], R190 ;  /* 0x0000c8be01001387 */ /* 0x0007e20000100a00 */
[----:B------:R-:W-:-:S03]  /*70e0*/  @P2 IMAD.WIDE.U32 R68, R3, 0x20, R68 ;  /* 0x0000002003442825 */ /* 0x000fc600078e0044 */
[----:B------:R-:W5:Y:S03]  /*70f0*/  @P2 LD.E.128 R40, desc[UR6][R6.64] ;  /* 0x0000000606282980 */ /* 0x000f66000c101d00 */
[----:B-1----:R-:W1:Y:S01]  /*7100*/  LDC.64 R78, c[0x0][0x3d0] ;  /* 0x0000f400ff4e7b82 */ /* 0x002e620000000a00 */
[----:B---3--:R-:W-:Y:S01]  /*7110*/  MOV R188, R185 ;  /* 0x000000b900bc7202 */ /* 0x008fe20000000f00 */
[----:B------:R-:W5:Y:S01]  /*7120*/  @P2 LD.E.128 R36, desc[UR6][R6.64+0x10] ;  /* 0x0000100606242980 */ /* 0x000f62000c101d00 */
[----:B------:R-:W-:Y:S02]  /*7130*/  MOV R189, R184 ;  /* 0x000000b800bd7202 */ /* 0x000fe40000000f00 */
[----:B------:R-:W-:Y:S02]  /*7140*/  MOV R190, R183 ;  /* 0x000000b700be7202 */ /* 0x000fe40000000f00 */
[----:B------:R-:W-:-:S02]  /*7150*/  MOV R191, R182 ;  /* 0x000000b600bf7202 */ /* 0x000fc40000000f00 */
[----:B------:R-:W-:-:S04]  /*7160*/  MOV R185, R181 ;  /* 0x000000b500b97202 */ /* 0x000fc80000000f00 */
        /* <DEDUP_REMOVED lines=10> */
[----:B----4-:R-:W-:Y:S02]  /*7210*/  MOV R173, R169 ;  /* 0x000000a900ad7202 */ /* 0x010fe40000000f00 */
[----:B--2---:R-:W-:Y:S01]  /*7220*/  MOV R172, R168 ;  /* 0x000000a800ac7202 */ /* 0x004fe20000000f00 */
        /* <DEDUP_REMOVED lines=13> */
[----:B------:R-:W-:Y:S02]  /*7300*/  MOV R184, R180 ;  /* 0x000000b400b87202 */ /* 0x000fe40000000f00 */
        /* <DEDUP_REMOVED lines=8> */
[----:B----4-:R-:W-:-:S02]  /*7390*/  MOV R172, R168 ;  /* 0x000000a800ac7202 */ /* 0x010fc40000000f00 */
        /* <DEDUP_REMOVED lines=12> */
[----:B------:R-:W-:-:S02]  /*7460*/  MOV R192, R181 ;  /* 0x000000b500c07202 */ /* 0x000fc40000000f00 */
[----:B------:R-:W-:Y:S02]  /*7470*/  MOV R193, R180 ;  /* 0x000000b400c17202 */ /* 0x000fe40000000f00 */
[----:B------:R-:W-:Y:S02]  /*7480*/  MOV R194, R175 ;  /* 0x000000af00c27202 */ /* 0x000fe40000000f00 */
[----:B------:R-:W-:Y:S02]  /*7490*/  MOV R195, R174 ;  /* 0x000000ae00c37202 */ /* 0x000fe40000000f00 */
[----:B------:R-:W-:Y:S02]  /*74a0*/  MOV R180, R169 ;  /* 0x000000a900b47202 */ /* 0x000fe40000000f00 */
[----:B------:R-:W-:Y:S02]  /*74b0*/  MOV R181, R168 ;  /* 0x000000a800b57202 */ /* 0x000fe40000000f00 */
[----:B------:R-:W-:Y:S01]  /*74c0*/  MOV R186, R171 ;  /* 0x000000ab00ba7202 */ /* 0x000fe20000000f00 */
[----:B------:R-:W4:Y:S01]  /*74d0*/  @P2 LDG.E.128 R192, desc[UR6][R68.64] ;  /* 0x0000000644c02981 */ /* 0x000f22000c1e1d00 */
[----:B------:R-:W-:-:S03]  /*74e0*/  MOV R187, R170 ;  /* 0x000000aa00bb7202 */ /* 0x000fc60000000f00 */
[----:B---3--:R0:W-:Y:S04]  /*74f0*/  @P2 STL.64 [R1+0xa0], R188 ;  /* 0x0000a0bc01002387 */ /* 0x0081e80000100a00 */
[----:B------:R3:W-:Y:S04]  /*7500*/  @P2 STL.64 [R1+0xa8], R190 ;  /* 0x0000a8be01002387 */ /* 0x0007e80000100a00 */
[----:B------:R-:W4:Y:S01]  /*7510*/  LDL R170, [R1+0x38] ;  /* 0x0000380001aa7983 */ /* 0x000f220000100800 */
[----:B0-----:R-:W-:-:S03]  /*7520*/  MOV R188, R185 ;  /* 0x000000b900bc7202 */ /* 0x001fc60000000f00 */
[----:B------:R-:W4:Y:S01]  /*7530*/  LDL R171, [R1+0x3c] ;  /* 0x00003c0001ab7983 */ /* 0x000f220000100800 */
[----:B------:R-:W-:Y:S02]  /*7540*/  MOV R189, R184 ;  /* 0x000000b800bd7202 */ /* 0x000fe40000000f00 */
[----:B---3--:R-:W-:Y:S02]  /*7550*/  MOV R190, R183 ;  /* 0x000000b700be7202 */ /* 0x008fe40000000f00 */
[----:B------:R-:W-:Y:S02]  /*7560*/  MOV R191, R182 ;  /* 0x000000b600bf7202 */ /* 0x000fe40000000f00 */
[----:B------:R-:W-:Y:S02]  /*7570*/  MOV R184, R173 ;  /* 0x000000ad00b87202 */ /* 0x000fe40000000f00 */
[----:B------:R-:W-:Y:S02]  /*7580*/  MOV R185, R172 ;  /* 0x000000ac00b97202 */ /* 0x000fe40000000f00 */
[----:B--2---:R-:W-:Y:S01]  /*7590*/  MOV R174, R159 ;  /* 0x0000009f00ae7202 */ /* 0x004fe20000000f00 */
[----:B------:R0:W2:Y:S01]  /*75a0*/  @P2 LDG.E.128 R188, desc[UR6][R68.64+0x10] ;  /* 0x0000100644bc2981 */ /* 0x0000a2000c1e1d00 */
[----:B----4-:R-:W-:-:S03]  /*75b0*/  MOV R175, R158 ;  /* 0x0000009e00af7202 */ /* 0x010fc60000000f00 */
[----:B------:R-:W3:Y:S01]  /*75c0*/  LDL R159, [R1+0xc] ;  /* 0x00000c00019f7983 */ /* 0x000ee20000100800 */
[----:B------:R-:W-:-:S03]  /*75d0*/  MOV R168, R157 ;  /* 0x0000009d00a87202 */ /* 0x000fc60000000f00 */
[----:B------:R-:W3:Y:S01]  /*75e0*/  LDL R158, [R1+0x8] ;  /* 0x00000800019e7983 */ /* 0x000ee20000100800 */
[----:B------:R-:W-:-:S03]  /*75f0*/  MOV R169, R156 ;  /* 0x0000009c00a97202 */ /* 0x000fc60000000f00 */
[----:B------:R-:W3:Y:S01]  /*7600*/  LDL R157, [R1+0x4] ;  /* 0x00000400019d7983 */ /* 0x000ee20000100800 */
[----:B------:R-:W-:-:S03]  /*7610*/  MOV R182, R163 ;  /* 0x000000a300b67202 */ /* 0x000fc60000000f00 */
[----:B------:R-:W3:Y:S01]  /*7620*/  LDL R156, [R1] ;  /* 0x00000000019c7983 */ /* 0x000ee20000100800 */
[----:B------:R-:W-:Y:S02]  /*7630*/  MOV R183, R162 ;  /* 0x000000a200b77202 */ /* 0x000fe40000000f00 */
[----:B------:R-:W-:Y:S01]  /*7640*/  MOV R172, R161 ;  /* 0x000000a100ac7202 */ /* 0x000fe20000000f00 */
[----:B------:R-:W4:Y:S01]  /*7650*/  LDL R162, [R1+0x18] ;  /* 0x0000180001a27983 */ /* 0x000f220000100800 */
[----:B------:R-:W-:-:S03]  /*7660*/  MOV R173, R160 ;  /* 0x000000a000ad7202 */ /* 0x000fc60000000f00 */
[----:B------:R-:W4:Y:S04]  /*7670*/  LDL R160, [R1+0x10] ;  /* 0x0000100001a07983 */ /* 0x000f280000100800 */
[----:B------:R-:W4:Y:S04]  /*7680*/  LDL R161, [R1+0x14] ;  /* 0x0000140001a17983 */ /* 0x000f280000100800 */
[----:B------:R-:W4:Y:S01]  /*7690*/  LDL R163, [R1+0x1c] ;  /* 0x00001c0001a37983 */ /* 0x000f220000100800 */
[----:B------:R-:W-:-:S05]  /*76a0*/  @P2 IADD3 R3, PT, PT, R3, 0x20, RZ ;  /* 0x0000002003032810 */ /* 0x000fca0007ffe0ff */
[----:B------:R-:W-:-:S04]  /*76b0*/  @P3 IMAD.WIDE.U32 R70, R3, 0x20, R70 ;  /* 0x0000002003463825 */ /* 0x000fc800078e0046 */
[C---:B------:R-:W-:Y:S01]  /*76c0*/  @P3 IMAD.WIDE.U32 R72, R3.reuse, 0x20, R72 ;  /* 0x0000002003483825 */ /* 0x040fe200078e0048 */
[----:B------:R-:W2:Y:S03]  /*76d0*/  @P3 LDG.E.128 R184, desc[UR6][R70.64] ;  /* 0x0000000646b83981 */ /* 0x000ea6000c1e1d00 */
[C---:B------:R-:W-:Y:S01]  /*76e0*/  @P3 IMAD.WIDE.U32 R82, R3.reuse, 0x20, R82 ;  /* 0x0000002003523825 */ /* 0x040fe200078e0052 */
[----:B------:R-:W-:Y:S01]  /*76f0*/  @P3 IADD3 R3, PT, PT, R3, 0x20, RZ ;  /* 0x0000002003033810 */ /* 0x000fe20007ffe0ff */
[----:B------:R1:W2:Y:S04]  /*7700*/  @P3 LDG.E.128 R180, desc[UR6][R70.64+0x10] ;  /* 0x0000100646b43981 */ /* 0x0002a8000c1e1d00 */
[C---:B------:R-:W-:Y:S01]  /*7710*/  @P0 IMAD.WIDE.U32 R84, R3.reuse, 0x20, R84 ;  /* 0x0000002003540825 */ /* 0x040fe200078e0054 */
[----:B------:R-:W2:Y:S03]  /*7720*/  @P3 LDG.E.128 R176, desc[UR6][R82.64] ;  /* 0x0000000652b03981 */ /* 0x000ea6000c1e1d00 */
[C---:B------:R-:W-:Y:S01]  /*7730*/  @P0 IMAD.WIDE.U32 R74, R3.reuse, 0x20, R74 ;  /* 0x00000020034a0825 */ /* 0x040fe200078e004a */
[----:B------:R-:W2:Y:S04]  /*7740*/  @P3 LDG.E.128 R172, desc[UR6][R82.64+0x10] ;  /* 0x0000100652ac3981 */ /* 0x000ea8000c1e1d00 */
[----:B------:R-:W2:Y:S01]  /*7750*/  @P0 LDG.E.128 R164, desc[UR6][R74.64+0x10] ;  /* 0x000010064aa40981 */ /* 0x000ea2000c1e1d00 */
[----:B------:R-:W-:Y:S01]  /*7760*/  ISETP.GE.U32.AND P1, PT, R0, 0xe0, PT ;  /* 0x000000e00000780c */ /* 0x000fe20003f26070 */
[----:B------:R-:W-:Y:S01]  /*7770*/  @P0 IMAD.WIDE.U32 R76, R3, 0x20, R76 ;  /* 0x00000020034c0825 */ /* 0x000fe200078e004c */
[----:B0-----:R-:W-:Y:S01]  /*7780*/  CS2R R68, SRZ ;  /* 0x0000000000447805 */ /* 0x001fe2000001ff00 */
[----:B------:R-:W5:Y:S01]  /*7790*/  @P3 LD.E.128 R32, desc[UR6][R72.64] ;  /* 0x0000000648203980 */ /* 0x000f62000c101d00 */
[----:B------:R-:W-:-:S02]  /*77a0*/  CS2R R90, SRZ ;  /* 0x00000000005a7805 */ /* 0x000fc4000001ff00 */
[----:B------:R-:W-:Y:S02]  /*77b0*/  CS2R R88, SRZ ;  /* 0x0000000000587805 */ /* 0x000fe4000001ff00 */
[----:B------:R-:W-:Y:S01]  /*77c0*/  CS2R R94, SRZ ;  /* 0x00000000005e7805 */ /* 0x000fe2000001ff00 */
[----:B------:R-:W5:Y:S04]  /*77d0*/  @P3 LD.E.128 R28, desc[UR6][R72.64+0x10] ;  /* 0x00001006481c3980 */ /* 0x000f68000c101d00 */
[----:B------:R-:W0:Y:S01]  /*77e0*/  @P1 LDC.64 R80, c[0x0][0x438] ;  /* 0x00010e00ff501b82 */ /* 0x000e220000000a00 */
[----:B------:R0:W2:Y:S04]  /*77f0*/  @P0 LDG.E.128 R168, desc[UR6][R74.64] ;  /* 0x000000064aa80981 */ /* 0x0000a8000c1e1d00 */
[----:B---3--:R-:W3:Y:S04]  /*7800*/  @P0 LDG.E.128 R156, desc[UR6][R84.64+0x10] ;  /* 0x00001006549c0981 */ /* 0x008ee8000c1e1d00 */
[----:B----4-:R-:W4:Y:S01]  /*7810*/  @P0 LDG.E.128 R160, desc[UR6][R84.64] ;  /* 0x0000000654a00981 */ /* 0x010f22000c1e1d00 */
[----:B------:R-:W-:-:S03]  /*7820*/  @P0 IADD3 R3, PT, PT, R3, 0x20, RZ ;  /* 0x0000002003030810 */ /* 0x000fc60007ffe0ff */
[----:B------:R-:W5:Y:S04]  /*7830*/  @P0 LD.E.128 R24, desc[UR6][R76.64] ;  /* 0x000000064c180980 */ /* 0x000f68000c101d00 */
[----:B------:R0:W5:Y:S01]  /*7840*/  @P0 LD.E.128 R20, desc[UR6][R76.64+0x10] ;  /* 0x000010064c140980 */ /* 0x000162000c101d00 */
[----:B-1----:R-:W-:-:S04]  /*7850*/  @P1 IMAD.WIDE.U32 R78, R3, 0x20, R78 ;  /* 0x00000020034e1825 */ /* 0x002fc800078e004e */
[C---:B0-----:R-:W-:Y:S01]  /*7860*/  @P1 IMAD.WIDE.U32 R80, R3.reuse, 0x20, R80 ;  /* 0x0000002003501825 */ /* 0x041fe200078e0050 */
[----:B------:R-:W5:Y:S03]  /*7870*/  @P1 LDG.E.128 R244, desc[UR6][R78.64] ;  /* 0x000000064ef41981 */ /* 0x000f66000c1e1d00 */
[----:B------:R-:W-:Y:S01]  /*7880*/  @P1 IMAD.WIDE.U32 R86, R3, 0x20, R86 ;  /* 0x0000002003561825 */ /* 0x000fe200078e0056 */
[----:B------:R0:W5:Y:S01]  /*7890*/  @P1 LDG.E.128 R240, desc[UR6][R78.64+0x10] ;  /* 0x000010064ef01981 */ /* 0x000162000c1e1d00 */
[----:B------:R-:W-:Y:S02]  /*78a0*/  CS2R R70, SRZ ;  /* 0x0000000000467805 */ /* 0x000fe4000001ff00 */
[----:B------:R-:W-:Y:S02]  /*78b0*/  CS2R R74, SRZ ;  /* 0x00000000004a7805 */ /* 0x000fe4000001ff00 */
[----:B------:R-:W-:Y:S01]  /*78c0*/  CS2R R72, SRZ ;  /* 0x0000000000487805 */ /* 0x000fe2000001ff00 */
        /* <DEDUP_REMOVED lines=26> */
[----:B---3--:R0:W-:Y:S04]  /*7a70*/  @P0 STL.64 [R1], R156 ;  /* 0x0000009c01000387 */ /* 0x0081e80000100a00 */
[----:B------:R0:W-:Y:S04]  /*7a80*/  @P2 STL.64 [R1+0x90], R192 ;  /* 0x000090c001002387 */ /* 0x0001e80000100a00 */
[----:B------:R0:W-:Y:S04]  /*7a90*/  @P2 STL.64 [R1+0x98], R194 ;  /* 0x000098c201002387 */ /* 0x0001e80000100a00 */
[----:B------:R0:W-:Y:S04]  /*7aa0*/  @P0 STL.64 [R1+0x8], R158 ;  /* 0x0000089e01000387 */ /* 0x0001e80000100a00 */
[----:B----4-:R0:W-:Y:S04]  /*7ab0*/  @P0 STL.64 [R1+0x10], R160 ;  /* 0x000010a001000387 */ /* 0x0101e80000100a00 */
        /* <DEDUP_REMOVED lines=61> */
.L_x_30379:
[----:B------:R-:W-:Y:S05]  /*7e90*/  BSYNC.RECONVERGENT B0 ;  /* 0x0000000000007941 */ /* 0x000fea0003800200 */
.L_x_30376:
        /* <DEDUP_REMOVED lines=12> */
.L_x_30446:
        /* <DEDUP_REMOVED lines=38> */
.L_x_30384:
        /* <DEDUP_REMOVED lines=17> */
.L_x_30383:
        /* <DEDUP_REMOVED lines=8> */
[----:B------:R-:W-:Y:S02]  /*8350*/  HADD2.F32 R2, -RZ, R173.H0_H0 ;  /* 0x200000adff027230 */ /* 0x000fe40000004100 */
[----:B------:R-:W-:Y:S01]  /*8360*/  FADD.FTZ R169, R4, R7 ;  /* 0x0000000704a97221 */ /* 0x000fe20000010000 */
[----:B------:R-:W-:-:S05]  /*8370*/  HADD2.F32 R4, -RZ, R157.H0_H0 ;  /* 0x2000009dff047230 */ /* 0x000fca0000004100 */
[----:B------:R-:W-:Y:S01]  /*8380*/  FADD.FTZ R170, R2, R4 ;  /* 0x0000000402aa7221 */ /* 0x000fe20000010000 */
[----:B------:R-:W-:Y:S02]  /*8390*/  HADD2.F32 R2, -RZ, R173.H1_H1 ;  /* 0x300000adff027230 */ /* 0x000fe40000004100 */
[----:B------:R-:W-:-:S05]  /*83a0*/  HADD2.F32 R4, -RZ, R157.H1_H1 ;  /* 0x3000009dff047230 */ /* 0x000fca0000004100 */
[----:B------:R-:W-:Y:S01]  /*83b0*/  FADD.FTZ R171, R2, R4 ;  /* 0x0000000402ab7221 */ /* 0x000fe20000010000 */
[----:B------:R-:W-:Y:S02]  /*83c0*/  HADD2.F32 R2, -RZ, R174.H0_H0 ;  /* 0x200000aeff027230 */ /* 0x000fe40000004100 */
        /* <DEDUP_REMOVED lines=11> */
[----:B------:R-:W-:Y:S06]  /*8480*/  BRA `(.L_x_30385) ;  /* 0x0000000000807947 */ /* 0x000fec0003800000 */
.L_x_30386:
[--C-:B-----5:R-:W-:Y:S02]  /*8490*/  HADD2.F32 R2, -RZ, R172.reuse.H0_H0 ;  /* 0x200000acff027230 */ /* 0x120fe40000004100 */
[----:B------:R-:W-:Y:S02]  /*84a0*/  HADD2.F32 R4, -RZ, R172.H1_H1 ;  /* 0x300000acff047230 */ /* 0x000fe40000004100 */
[--C-:B------:R-:W-:Y:S02]  /*84b0*/  HADD2.F32 R168, -RZ, R156.reuse.H0_H0 ;  /* 0x2000009cffa87230 */ /* 0x100fe40000004100 */
[----:B------:R-:W-:Y:S02]  /*84c0*/  HADD2.F32 R7, -RZ, R156.H1_H1 ;  /* 0x3000009cff077230 */ /* 0x000fe40000004100 */
        /* <DEDUP_REMOVED lines=8> */
[----:B------:R-:W-:Y:S01]  /*8550*/  FADD.FTZ R170, R2, R4 ;  /* 0x0000000402aa7221 */ /* 0x000fe20000010000 */
[----:B------:R-:W-:Y:S02]  /*8560*/  HADD2.F32 R2, -RZ, R173.H1_H1 ;  /* 0x300000adff027230 */ /* 0x000fe40000004100 */
[----:B------:R-:W-:-:S02]  /*8570*/  HADD2.F32 R4, -RZ, R157.H1_H1 ;  /* 0x3000009dff047230 */ /* 0x000fc40000004100 */
[----:B------:R-:W-:-:S03]  /*8580*/  FADD.FTZ R170, R162, R170 ;  /* 0x000000aaa2aa7221 */ /* 0x000fc60000010000 */
[----:B------:R-:W-:Y:S01]  /*8590*/  FADD.FTZ R171, R2, R4 ;  /* 0x0000000402ab7221 */ /* 0x000fe20000010000 */
[----:B------:R-:W-:Y:S02]  /*85a0*/  HADD2.F32 R2, -RZ, R174.H0_H0 ;  /* 0x200000aeff027230 */ /* 0x000fe40000004100 */
[----:B------:R-:W-:Y:S02]  /*85b0*/  HADD2.F32 R4, -RZ, R158.H1_H1 ;  /* 0x3000009eff047230 */ /* 0x000fe40000004100 */
[----:B------:R-:W-:Y:S01]  /*85c0*/  FADD.FTZ R171, R163, R171 ;  /* 0x000000aba3ab7221 */ /* 0x000fe20000010000 */
[----:B------:R-:W-:Y:S01]  /*85d0*/  FADD.FTZ R7, R2, R7 ;  /* 0x0000000702077221 */ /* 0x000fe20000010000 */
[----:B------:R-:W-:-:S05]  /*85e0*/  HADD2.F32 R2, -RZ, R174.H1_H1 ;  /* 0x300000aeff027230 */ /* 0x000fca0000004100 */
[----:B------:R-:W-:Y:S01]  /*85f0*/  FADD.FTZ R173, R2, R4 ;  /* 0x0000000402ad7221 */ /* 0x000fe20000010000 */
[----:B------:R-:W-:Y:S02]  /*8600*/  HADD2.F32 R2, -RZ, R175.H0_H0 ;  /* 0x200000afff027230 */ /* 0x000fe40000004100 */
[----:B------:R-:W-:Y:S02]  /*8610*/  HADD2.F32 R4, -RZ, R159.H0_H0 ;  /* 0x2000009fff047230 */ /* 0x000fe40000004100 */
[----:B------:R-:W-:-:S03]  /*8620*/  FADD.FTZ R173, R165, R173 ;  /* 0x000000ada5ad7221 */ /* 0x000fc60000010000 */
[----:B------:R-:W-:Y:S01]  /*8630*/  FADD.FTZ R2, R2, R4 ;  /* 0x0000000402027221 */ /* 0x000fe20000010000 */
[----:B------:R-:W-:-:S03]  /*8640*/  HADD2.F32 R4, -RZ, R175.H1_H1 ;  /* 0x300000afff047230 */ /* 0x000fc60000004100 */
[----:B------:R-:W-:Y:S02]  /*8650*/  FADD.FTZ R174, R166, R2 ;  /* 0x00000002a6ae7221 */ /* 0x000fe40000010000 */
[----:B------:R-:W-:Y:S01]  /*8660*/  FADD.FTZ R4, R4, R172 ;  /* 0x000000ac04047221 */ /* 0x000fe20000010000 */
[----:B------:R-:W-:-:S03]  /*8670*/  FADD.FTZ R172, R164, R7 ;  /* 0x00000007a4ac7221 */ /* 0x000fc60000010000 */
[----:B------:R-:W-:-:S07]  /*8680*/  FADD.FTZ R175, R167, R4 ;  /* 0x00000004a7af7221 */ /* 0x000fce0000010000 */
.L_x_30385:
[----:B------:R-:W0:Y:S01]  /*8690*/  LDC.64 R232, c[0x0][0x3a8] ;  /* 0x0000ea00ffe87b82 */ /* 0x000e220000000a00 */
[C---:B------:R-:W-:Y:S01]  /*86a0*/  IADD3 R2, PT, PT, R5.reuse, 0x20, RZ ;  /* 0x0000002005027810 */ /* 0x040fe20007ffe0ff */
[----:B0-----:R-:W-:-:S05]  /*86b0*/  IMAD.WIDE.U32 R232, R5, 0x20, R232 ;  /* 0x0000002005e87825 */ /* 0x001fca00078e00e8 */
[----:B------:R0:W-:Y:S04]  /*86c0*/  STG.E.128 desc[UR6][R232.64], R168 ;  /* 0x000000a8e8007986 */ /* 0x0001e8000c101d06 */
[----:B------:R0:W-:Y:S02]  /*86d0*/  STG.E.128 desc[UR6][R232.64+0x10], R172 ;  /* 0x000010ace8007986 */ /* 0x0001e4000c101d06 */
.L_x_30382:
[----:B--234-:R-:W-:Y:S05]  /*86e0*/  BSYNC.RECONVERGENT B0 ;  /* 0x0000000000007941 */ /* 0x01cfea0003800200 */
.L_x_30381:
        /* <DEDUP_REMOVED lines=21> */
[--C-:B-----5:R-:W-:Y:S02]  /*8840*/  HADD2.F32 R7, -RZ, R180.reuse.H0_H0 ;  /* 0x200000b4ff077230 */ /* 0x120fe40000004100 */
[----:B------:R-:W-:Y:S02]  /*8850*/  HADD2.F32 R4, -RZ, R180.H1_H1 ;  /* 0x300000b4ff047230 */ /* 0x000fe40000004100 */
[--C-:B-1----:R-:W-:Y:S02]  /*8860*/  HADD2.F32 R176, -RZ, R156.reuse.H0_H0 ;  /* 0x2000009cffb07230 */ /* 0x102fe40000004100 */
[----:B------:R-:W-:-:S03]  /*8870*/  HADD2.F32 R177, -RZ, R156.H1_H1 ;  /* 0x3000009cffb17230 */ /* 0x000fc60000004100 */
[----:B------:R-:W-:Y:S01]  /*8880*/  FADD.FTZ R176, R176, R7 ;  /* 0x00000007b0b07221 */ /* 0x000fe20000010000 */
[----:B------:R-:W-:Y:S02]  /*8890*/  HADD2.F32 R7, -RZ, R157.H0_H0 ;  /* 0x2000009dff077230 */ /* 0x000fe40000004100 */
[----:B------:R-:W-:Y:S01]  /*88a0*/  FADD.FTZ R177, R177, R4 ;  /* 0x00000004b1b17221 */ /* 0x000fe20000010000 */
[--C-:B------:R-:W-:Y:S02]  /*88b0*/  HADD2.F32 R4, -RZ, R181.reuse.H0_H0 ;  /* 0x200000b5ff047230 */ /* 0x100fe40000004100 */
[----:B------:R-:W-:Y:S01]  /*88c0*/  FADD.FTZ R176, R160, R176 ;  /* 0x000000b0a0b07221 */ /* 0x000fe20000010000 */
[----:B------:R-:W-:Y:S02]  /*88d0*/  FADD.FTZ R177, R161, R177 ;  /* 0x000000b1a1b17221 */ /* 0x000fe40000010000 */
[----:B------:R-:W-:Y:S01]  /*88e0*/  FADD.FTZ R178, R7, R4 ;  /* 0x0000000407b27221 */ /* 0x000fe20000010000 */
[----:B------:R-:W-:-:S02]  /*88f0*/  HADD2.F32 R4, -RZ, R181.H1_H1 ;  /* 0x300000b5ff047230 */ /* 0x000fc40000004100 */
[----:B------:R-:W-:Y:S02]  /*8900*/  HADD2.F32 R7, -RZ, R157.H1_H1 ;  /* 0x3000009dff077230 */ /* 0x000fe40000004100 */
[----:B------:R-:W-:-:S03]  /*8910*/  FADD.FTZ R178, R162, R178 ;  /* 0x000000b2a2b27221 */ /* 0x000fc60000010000 */
[----:B------:R-:W-:Y:S01]  /*8920*/  FADD.FTZ R179, R7, R4 ;  /* 0x0000000407b37221 */ /* 0x000fe20000010000 */
[----:B------:R-:W-:Y:S02]  /*8930*/  HADD2.F32 R4, -RZ, R182.H0_H0 ;  /* 0x200000b6ff047230 */ /* 0x000fe40000004100 */
[----:B------:R-:W-:Y:S02]  /*8940*/  HADD2.F32 R7, -RZ, R158.H0_H0 ;  /* 0x2000009eff077230 */ /* 0x000fe40000004100 */
[----:B------:R-:W-:-:S03]  /*8950*/  FADD.FTZ R179, R163, R179 ;  /* 0x000000b3a3b37221 */ /* 0x000fc60000010000 */
[----:B------:R-:W-:Y:S01]  /*8960*/  FADD.FTZ R180, R7, R4 ;  /* 0x0000000407b47221 */ /* 0x000fe20000010000 */
[----:B------:R-:W-:Y:S02]  /*8970*/  HADD2.F32 R4, -RZ, R182.H1_H1 ;  /* 0x300000b6ff047230 */ /* 0x000fe40000004100 */
[----:B------:R-:W-:Y:S02]  /*8980*/  HADD2.F32 R7, -RZ, R158.H1_H1 ;  /* 0x3000009eff077230 */ /* 0x000fe40000004100 */
[----:B------:R-:W-:Y:S01]  /*8990*/  FADD.FTZ R180, R164, R180 ;  /* 0x000000b4a4b47221 */ /* 0x000fe20000010000 */
[----:B------:R-:W-:Y:S02]  /*89a0*/  HADD2.F32 R182, -RZ, R159.H1_H1 ;  /* 0x3000009fffb67230 */ /* 0x000fe40000004100 */
[----:B------:R-:W-:Y:S01]  /*89b0*/  FADD.FTZ R181, R7, R4 ;  /* 0x0000000407b57221 */ /* 0x000fe20000010000 */
[----:B------:R-:W-:Y:S02]  /*89c0*/  HADD2.F32 R4, -RZ, R183.H0_H0 ;  /* 0x200000b7ff047230 */ /* 0x000fe40000004100 */
[----:B------:R-:W-:-:S02]  /*89d0*/  HADD2.F32 R7, -RZ, R159.H0_H0 ;  /* 0x2000009fff077230 */ /* 0x000fc40000004100 */
[----:B------:R-:W-:-:S03]  /*89e0*/  FADD.FTZ R181, R165, R181 ;  /* 0x000000b5a5b57221 */ /* 0x000fc60000010000 */
[----:B------:R-:W-:Y:S01]  /*89f0*/  FADD.FTZ R4, R7, R4 ;  /* 0x0000000407047221 */ /* 0x000fe20000010000 */
[----:B------:R-:W-:-:S05]  /*8a00*/  HADD2.F32 R7, -RZ, R183.H1_H1 ;  /* 0x300000b7ff077230 */ /* 0x000fca0000004100 */
[----:B------:R-:W-:Y:S01]  /*8a10*/  FADD.FTZ R7, R182, R7 ;  /* 0x00000007b6077221 */ /* 0x000fe20000010000 */
[----:B------:R-:W-:-:S03]  /*8a20*/  FADD.FTZ R182, R166, R4 ;  /* 0x00000004a6b67221 */ /* 0x000fc60000010000 */
[----:B------:R-:W-:Y:S01]  /*8a30*/  FADD.FTZ R183, R167, R7 ;  /* 0x00000007a7b77221 */ /* 0x000fe20000010000 */
[----:B------:R-:W-:Y:S06]  /*8a40*/  BRA `(.L_x_30391) ;  /* 0x0000000000cc7947 */ /* 0x000fec0003800000 */
.L_x_30390:
[--C-:B-----5:R-:W-:Y:S02]  /*8a50*/  HADD2.F32 R7, -RZ, R180.reuse.H0_H0 ;  /* 0x200000b4ff077230 */ /* 0x120fe40000004100 */
[----:B------:R-:W-:Y:S02]  /*8a60*/  HADD2.F32 R4, -RZ, R180.H1_H1 ;  /* 0x300000b4ff047230 */ /* 0x000fe40000004100 */
[--C-:B-1----:R-:W-:Y:S02]  /*8a70*/  HADD2.F32 R176, -RZ, R156.reuse.H0_H0 ;  /* 0x2000009cffb07230 */ /* 0x102fe40000004100 */
        /* <DEDUP_REMOVED lines=22> */
.L_x_30389:
        /* <DEDUP_REMOVED lines=18> */
.L_x_30392:
        /* <DEDUP_REMOVED lines=8> */
.L_x_30391:
[----:B0-----:R-:W0:Y:S02]  /*8d80*/  LDC.64 R232, c[0x0][0x3a8] ;  /* 0x0000ea00ffe87b82 */ /* 0x001e240000000a00 */
[C---:B0-----:R-:W-:Y:S01]  /*8d90*/  IMAD.WIDE.U32 R232, R2.reuse, 0x20, R232 ;  /* 0x0000002002e87825 */ /* 0x041fe200078e00e8 */
[----:B------:R-:W-:-:S04]  /*8da0*/  IADD3 R2, PT, PT, R2, 0x20, RZ ;  /* 0x0000002002027810 */ /* 0x000fc80007ffe0ff */
[----:B------:R1:W-:Y:S04]  /*8db0*/  STG.E.128 desc[UR6][R232.64], R176 ;  /* 0x000000b0e8007986 */ /* 0x0003e8000c101d06 */
[----:B------:R1:W-:Y:S02]  /*8dc0*/  STG.E.128 desc[UR6][R232.64+0x10], R180 ;  /* 0x000010b4e8007986 */ /* 0x0003e4000c101d06 */
.L_x_30388:
[----:B------:R-:W-:Y:S05]  /*8dd0*/  BSYNC.RECONVERGENT B0 ;  /* 0x0000000000007941 */ /* 0x000fea0003800200 */
.L_x_30387:
        /* <DEDUP_REMOVED lines=21> */
[--C-:B-----5:R-:W-:Y:S02]  /*8f30*/  HADD2.F32 R7, -RZ, R188.reuse.H0_H0 ;  /* 0x200000bcff077230 */ /* 0x120fe40000004100 */
[----:B------:R-:W-:Y:S02]  /*8f40*/  HADD2.F32 R4, -RZ, R188.H1_H1 ;  /* 0x300000bcff047230 */ /* 0x000fe40000004100 */
[--C-:B--2---:R-:W-:Y:S02]  /*8f50*/  HADD2.F32 R184, -RZ, R156.reuse.H0_H0 ;  /* 0x2000009cffb87230 */ /* 0x104fe40000004100 */
        /* <DEDUP_REMOVED lines=30> */
.L_x_30396:
[--C-:B-----5:R-:W-:Y:S02]  /*9140*/  HADD2.F32 R7, -RZ, R188.reuse.H0_H0 ;  /* 0x200000bcff077230 */ /* 0x120fe40000004100 */
[----:B------:R-:W-:Y:S02]  /*9150*/  HADD2.F32 R4, -RZ, R188.H1_H1 ;  /* 0x300000bcff047230 */ /* 0x000fe40000004100 */
[--C-:B--2---:R-:W-:Y:S02]  /*9160*/  HADD2.F32 R184, -RZ, R156.reuse.H0_H0 ;  /* 0x2000009cffb87230 */ /* 0x104fe40000004100 */
        /* <DEDUP_REMOVED lines=22> */
.L_x_30395:
        /* <DEDUP_REMOVED lines=18> */
.L_x_30398:
        /* <DEDUP_REMOVED lines=8> */
.L_x_30397:
[----:B01----:R-:W0:Y:S02]  /*9470*/  LDC.64 R232, c[0x0][0x3a8] ;  /* 0x0000ea00ffe87b82 */ /* 0x003e240000000a00 */
[C---:B0-----:R-:W-:Y:S01]  /*9480*/  IMAD.WIDE.U32 R232, R2.reuse, 0x20, R232 ;  /* 0x0000002002e87825 */ /* 0x041fe200078e00e8 */
[----:B------:R-:W-:-:S04]  /*9490*/  IADD3 R2, PT, PT, R2, 0x20, RZ ;  /* 0x0000002002027810 */ /* 0x000fc80007ffe0ff */
[----:B------:R2:W-:Y:S04]  /*94a0*/  STG.E.128 desc[UR6][R232.64], R184 ;  /* 0x000000b8e8007986 */ /* 0x0005e8000c101d06 */
[----:B------:R2:W-:Y:S02]  /*94b0*/  STG.E.128 desc[UR6][R232.64+0x10], R188 ;  /* 0x000010bce8007986 */ /* 0x0005e4000c101d06 */
.L_x_30394:
[----:B------:R-:W-:Y:S05]  /*94c0*/  BSYNC.RECONVERGENT B0 ;  /* 0x0000000000007941 */ /* 0x000fea0003800200 */
.L_x_30393:
        /* <DEDUP_REMOVED lines=21> */
[--C-:B-----5:R-:W-:Y:S02]  /*9620*/  HADD2.F32 R7, -RZ, R196.reuse.H0_H0 ;  /* 0x200000c4ff077230 */ /* 0x120fe40000004100 */
[----:B------:R-:W-:Y:S02]  /*9630*/  HADD2.F32 R4, -RZ, R196.H1_H1 ;  /* 0x300000c4ff047230 */ /* 0x000fe40000004100 */
[--C-:B---3--:R-:W-:Y:S02]  /*9640*/  HADD2.F32 R192, -RZ, R156.reuse.H0_H0 ;  /* 0x2000009cffc07230 */ /* 0x108fe40000004100 */
        /* <DEDUP_REMOVED lines=30> */
.L_x_30402:
[--C-:B-----5:R-:W-:Y:S02]  /*9830*/  HADD2.F32 R7, -RZ, R196.reuse.H0_H0 ;  /* 0x200000c4ff077230 */ /* 0x120fe40000004100 */
[----:B------:R-:W-:Y:S02]  /*9840*/  HADD2.F32 R4, -RZ, R196.H1_H1 ;  /* 0x300000c4ff047230 */ /* 0x000fe40000004100 */
[--C-:B---3--:R-:W-:Y:S02]  /*9850*/  HADD2.F32 R192, -RZ, R156.reuse.H0_H0 ;  /* 0x2000009cffc07230 */ /* 0x108fe40000004100 */
        /* <DEDUP_REMOVED lines=22> */
.L_x_30401:
        /* <DEDUP_REMOVED lines=18> */
.L_x_30404:
        /* <DEDUP_REMOVED lines=8> */
.L_x_30403:
[----:B012---:R-:W0:Y:S02]  /*9b60*/  LDC.64 R232, c[0x0][0x3a8] ;  /* 0x0000ea00ffe87b82 */ /* 0x007e240000000a00 */
[C---:B0-----:R-:W-:Y:S01]  /*9b70*/  IMAD.WIDE.U32 R232, R2.reuse, 0x20, R232 ;  /* 0x0000002002e87825 */ /* 0x041fe200078e00e8 */
[----:B------:R-:W-:-:S04]  /*9b80*/  IADD3 R2, PT, PT, R2, 0x20, RZ ;  /* 0x0000002002027810 */ /* 0x000fc80007ffe0ff */
[----:B------:R3:W-:Y:S04]  /*9b90*/  STG.E.128 desc[UR6][R232.64], R192 ;  /* 0x000000c0e8007986 */ /* 0x0007e8000c101d06 */
[----:B------:R3:W-:Y:S02]  /*9ba0*/  STG.E.128 desc[UR6][R232.64+0x10], R196 ;  /* 0x000010c4e8007986 */ /* 0x0007e4000c101d06 */
.L_x_30400:
[----:B------:R-:W-:Y:S05]  /*9bb0*/  BSYNC.RECONVERGENT B0 ;  /* 0x0000000000007941 */ /* 0x000fea0003800200 */
.L_x_30399:
        /* <DEDUP_REMOVED lines=21> */
[--C-:B-----5:R-:W-:Y:S02]  /*9d10*/  HADD2.F32 R7, -RZ, R204.reuse.H0_H0 ;  /* 0x200000ccff077230 */ /* 0x120fe40000004100 */
[----:B------:R-:W-:Y:S02]  /*9d20*/  HADD2.F32 R4, -RZ, R204.H1_H1 ;  /* 0x300000ccff047230 */ /* 0x000fe40000004100 */
[--C-:B0-----:R-:W-:Y:S02]  /*9d30*/  HADD2.F32 R200, -RZ, R156.reuse.H0_H0 ;  /* 0x2000009cffc87230 */ /* 0x101fe40000004100 */
        /* <DEDUP_REMOVED lines=30> */
.L_x_30408:
[--C-:B-----5:R-:W-:Y:S02]  /*9f20*/  HADD2.F32 R7, -RZ, R204.reuse.H0_H0 ;  /* 0x200000ccff077230 */ /* 0x120fe40000004100 */
[----:B------:R-:W-:Y:S02]  /*9f30*/  HADD2.F32 R4, -RZ, R204.H1_H1 ;  /* 0x300000ccff047230 */ /* 0x000fe40000004100 */
[--C-:B0-----:R-:W-:Y:S02]  /*9f40*/  HADD2.F32 R200, -RZ, R156.reuse.H0_H0 ;  /* 0x2000009cffc87230 */ /* 0x101fe40000004100 */
        /* <DEDUP_REMOVED lines=22> */
.L_x_30407:
        /* <DEDUP_REMOVED lines=18> */
.L_x_30410:
        /* <DEDUP_REMOVED lines=8> */
.L_x_30409:
[----:B-123--:R-:W0:Y:S02]  /*a250*/  LDC.64 R232, c[0x0][0x3a8] ;  /* 0x0000ea00ffe87b82 */ /* 0x00ee240000000a00 */
[C---:B0-----:R-:W-:Y:S01]  /*a260*/  IMAD.WIDE.U32 R232, R2.reuse, 0x20, R232 ;  /* 0x0000002002e87825 */ /* 0x041fe200078e00e8 */
[----:B------:R-:W-:-:S04]  /*a270*/  IADD3 R2, PT, PT, R2, 0x20, RZ ;  /* 0x0000002002027810 */ /* 0x000fc80007ffe0ff */
[----:B------:R4:W-:Y:S04]  /*a280*/  STG.E.128 desc[UR6][R232.64], R200 ;  /* 0x000000c8e8007986 */ /* 0x0009e8000c101d06 */
[----:B------:R4:W-:Y:S02]  /*a290*/  STG.E.128 desc[UR6][R232.64+0x10], R204 ;  /* 0x000010cce8007986 */ /* 0x0009e4000c101d06 */
.L_x_30406:
[----:B------:R-:W-:Y:S05]  /*a2a0*/  BSYNC.RECONVERGENT B0 ;  /* 0x0000000000007941 */ /* 0x000fea0003800200 */
.L_x_30405:
        /* <DEDUP_REMOVED lines=54> */
.L_x_30414:
        /* <DEDUP_REMOVED lines=25> */
.L_x_30413:
        /* <DEDUP_REMOVED lines=18> */
.L_x_30416:
        /* <DEDUP_REMOVED lines=8> */
.L_x_30415:
[----:B--234-:R-:W0:Y:S02]  /*a940*/  LDC.64 R232, c[0x0][0x3a8] ;  /* 0x0000ea00ffe87b82 */ /* 0x01ce240000000a00 */
[C---:B0-----:R-:W-:Y:S01]  /*a950*/  IMAD.WIDE.U32 R232, R2.reuse, 0x20, R232 ;  /* 0x0000002002e87825 */ /* 0x041fe200078e00e8 */
[----:B------:R-:W-:-:S04]  /*a960*/  IADD3 R2, PT, PT, R2, 0x20, RZ ;  /* 0x0000002002027810 */ /* 0x000fc80007ffe0ff */
[----:B------:R0:W-:Y:S04]  /*a970*/  STG.E.128 desc[UR6][R232.64], R208 ;  /* 0x000000d0e8007986 */ /* 0x0001e8000c101d06 */
[----:B------:R0:W-:Y:S02]  /*a980*/  STG.E.128 desc[UR6][R232.64+0x10], R212 ;  /* 0x000010d4e8007986 */ /* 0x0001e4000c101d06 */
.L_x_30412:
[----:B------:R-:W-:Y:S05]  /*a990*/  BSYNC.RECONVERGENT B0 ;  /* 0x0000000000007941 */ /* 0x000fea0003800200 */
.L_x_30411:
        /* <DEDUP_REMOVED lines=54> */
.L_x_30420:
        /* <DEDUP_REMOVED lines=25> */
.L_x_30419:
        /* <DEDUP_REMOVED lines=18> */
.L_x_30422:
        /* <DEDUP_REMOVED lines=8> */
.L_x_30421:
[----:B--234-:R-:W0:Y:S02]  /*b030*/  LDC.64 R232, c[0x0][0x3a8] ;  /* 0x0000ea00ffe87b82 */ /* 0x01ce240000000a00 */
[C---:B0-----:R-:W-:Y:S01]  /*b040*/  IMAD.WIDE.U32 R232, R2.reuse, 0x20, R232 ;  /* 0x0000002002e87825 */ /* 0x041fe200078e00e8 */
[----:B------:R-:W-:-:S04]  /*b050*/  IADD3 R2, PT, PT, R2, 0x20, RZ ;  /* 0x0000002002027810 */ /* 0x000fc80007ffe0ff */
[----:B------:R0:W-:Y:S04]  /*b060*/  STG.E.128 desc[UR6][R232.64], R216 ;  /* 0x000000d8e8007986 */ /* 0x0001e8000c101d06 */
[----:B------:R0:W-:Y:S02]  /*b070*/  STG.E.128 desc[UR6][R232.64+0x10], R220 ;  /* 0x000010dce8007986 */ /* 0x0001e4000c101d06 */
.L_x_30418:
[----:B------:R-:W-:Y:S05]  /*b080*/  BSYNC.RECONVERGENT B0 ;  /* 0x0000000000007941 */ /* 0x000fea0003800200 */
.L_x_30417:
        /* <DEDUP_REMOVED lines=54> */
.L_x_30426:
        /* <DEDUP_REMOVED lines=25> */
.L_x_30425:
        /* <DEDUP_REMOVED lines=18> */
.L_x_30428:
        /* <DEDUP_REMOVED lines=8> */
.L_x_30427:
[----:B--234-:R-:W0:Y:S02]  /*b720*/  LDC.64 R232, c[0x0][0x3a8] ;  /* 0x0000ea00ffe87b82 */ /* 0x01ce240000000a00 */
[----:B0-----:R-:W-:-:S05]  /*b730*/  IMAD.WIDE.U32 R232, R2, 0x20, R232 ;  /* 0x0000002002e87825 */ /* 0x001fca00078e00e8 */
[----:B------:R0:W-:Y:S04]  /*b740*/  STG.E.128 desc[UR6][R232.64], R224 ;  /* 0x000000e0e8007986 */ /* 0x0001e8000c101d06 */
[----:B------:R0:W-:Y:S02]  /*b750*/  STG.E.128 desc[UR6][R232.64+0x10], R228 ;  /* 0x000010e4e8007986 */ /* 0x0001e4000c101d06 */
.L_x_30424:
[----:B------:R-:W-:Y:S05]  /*b760*/  BSYNC.RECONVERGENT B0 ;  /* 0x0000000000007941 */ /* 0x000fea0003800200 */
.L_x_30423:
        /* <DEDUP_REMOVED lines=235> */
.L_x_30458:
        /* <DEDUP_REMOVED lines=37> */
[----:B------:R-:W-:Y:S01]  /*c870*/  F2FP.F16.F32.PACK_AB R232, R234, R232 ;  /* 0x000000e8eae8723e */ /* 0x000fe200000000ff */
[--C-:B------:R-:W-:Y:S01]  /*c880*/  FADD.FTZ R234, R173, -R2.reuse ;  /* 0x80000002adea7221 */ /* 0x100fe20000010000 */
[----:B------:R-:W-:-:S03]  /*c890*/  FADD.FTZ R235, R174, -R2 ;  /* 0x80000002aeeb7221 */ /* 0x000fc60000010000 */
[----:B------:R-:W-:-:S04]  /*c8a0*/  FMUL.FTZ R250, R4, R234 ;  /* 0x000000ea04fa7220 */ /* 0x000fc80000410000 */
[----:B------:R-:W-:Y:S01]  /*c8b0*/  FFMA.FTZ R248, R250, R251, R61 ;  /* 0x000000fbfaf87223 */ /* 0x000fe2000001003d */
[----:B------:R-:W-:Y:S02]  /*c8c0*/  FMUL.FTZ R251, R4, R235 ;  /* 0x000000eb04fb7220 */ /* 0x000fe40000410000 */
[----:B------:R-:W3:Y:S01]  /*c8d0*/  LDL R235, [R1+0x168] ;  /* 0x0001680001eb7983 */ /* 0x000ee20000100800 */
[----:B------:R-:W-:Y:S01]  /*c8e0*/  F2FP.F16.F32.PACK_AB R233, R233, R7 ;  /* 0x00000007e9e9723e */ /* 0x000fe200000000ff */
[--C-:B------:R-:W-:Y:S01]  /*c8f0*/  FADD.FTZ R7, R172, -R2.reuse ;  /* 0x80000002ac077221 */ /* 0x100fe20000010000 */
[----:B------:R-:W-:-:S03]  /*c900*/  FADD.FTZ R234, R175, -R2 ;  /* 0x80000002afea7221 */ /* 0x000fc60000010000 */
[C---:B------:R-:W-:Y:S01]  /*c910*/  FMUL.FTZ R7, R4.reuse, R7 ;  /* 0x0000000704077220 */ /* 0x040fe20000410000 */
[----:B------:R-:W-:-:S03]  /*c920*/  FMUL.FTZ R252, R4, R234 ;  /* 0x000000ea04fc7220 */ /* 0x000fc60000410000 */
[----:B------:R-:W-:-:S05]  /*c930*/  FFMA.FTZ R249, R7, R249, R60 ;  /* 0x000000f907f97223 */ /* 0x000fca000001003c */
[----:B------:R-:W-:Y:S01]  /*c940*/  F2FP.F16.F32.PACK_AB R234, R248, R249 ;  /* 0x000000f9f8ea723e */ /* 0x000fe200000000ff */
[----:B---3--:R-:W-:Y:S01]  /*c950*/  FFMA.FTZ R248, R251, R235, R62 ;  /* 0x000000ebfbf87223 */ /* 0x008fe2000001003e */
[----:B--2---:R-:W-:Y:S02]  /*c960*/  FFMA.FTZ R235, R252, R0, R63 ;  /* 0x00000000fceb7223 */ /* 0x004fe4000001003f */
[----:B------:R-:W2:Y:S03]  /*c970*/  LDL R0, [R1+0x140] ;  /* 0x0001400001007983 */ /* 0x000ea60000100800 */
[----:B------:R-:W-:Y:S02]  /*c980*/  F2FP.F16.F32.PACK_AB R235, R235, R248 ;  /* 0x000000f8ebeb723e */ /* 0x000fe400000000ff */
        /* <DEDUP_REMOVED lines=11> */
[----:B------:R-:W-:Y:S02]  /*ca40*/  F2FP.F16.F32.PACK_AB R235, R232, R235 ;  /* 0x000000ebe8eb723e */ /* 0x000fe400000000ff */
        /* <DEDUP_REMOVED lines=8> */
[----:B------:R-:W-:Y:S01]  /*cad0*/  F2FP.F16.F32.PACK_AB R234, R234, R7 ;  /* 0x00000007eaea723e */ /* 0x000fe200000000ff */
        /* <DEDUP_REMOVED lines=9> */
[----:B------:R-:W-:-:S04]  /*cb70*/  F2FP.F16.F32.PACK_AB R232, R249, R232 ;  /* 0x000000e8f9e8723e */ /* 0x000fc800000000ff */
[----:B------:R-:W-:Y:S01]  /*cb80*/  F2FP.F16.F32.PACK_AB R233, R248, R233 ;  /* 0x000000e9f8e9723e */ /* 0x000fe200000000ff */
[----:B0-----:R-:W-:-:S05]  /*cb90*/  IMAD.WIDE.U32 R248, R5, 0x10, R250 ;  /* 0x0000001005f87825 */ /* 0x001fca00078e00fa */
[----:B------:R1:W-:Y:S01]  /*cba0*/  STG.E.128 desc[UR6][R248.64], R232 ;  /* 0x000000e8f8007986 */ /* 0x0003e2000c101d06 */
[----:B------:R-:W-:-:S07]  /*cbb0*/  IADD3 R5, PT, PT, R5, 0x20, RZ ;  /* 0x0000002005057810 */ /* 0x000fce0007ffe0ff */
.L_x_30431:
[----:B------:R-:W-:Y:S05]  /*cbc0*/  BSYNC.RECONVERGENT B0 ;  /* 0x0000000000007941 */ /* 0x000fea0003800200 */
.L_x_30430:
        /* <DEDUP_REMOVED lines=26> */
[----:B------:R-:W-:Y:S01]  /*cd70*/  F2FP.F16.F32.PACK_AB R232, R234, R232 ;  /* 0x000000e8eae8723e */ /* 0x000fe200000000ff */
[--C-:B------:R-:W-:Y:S01]  /*cd80*/  FADD.FTZ R234, R181, -R2.reuse ;  /* 0x80000002b5ea7221 */ /* 0x100fe20000010000 */
[----:B------:R-:W-:Y:S01]  /*cd90*/  F2FP.F16.F32.PACK_AB R233, R233, R7 ;  /* 0x00000007e9e9723e */ /* 0x000fe200000000ff */
[----:B------:R-:W-:-:S02]  /*cda0*/  FADD.FTZ R7, R180, -R2 ;  /* 0x80000002b4077221 */ /* 0x000fc40000010000 */
[C---:B------:R-:W-:Y:S02]  /*cdb0*/  FMUL.FTZ R250, R4.reuse, R234 ;  /* 0x000000ea04fa7220 */ /* 0x040fe40000410000 */
[----:B------:R-:W-:Y:S01]  /*cdc0*/  FMUL.FTZ R7, R4, R7 ;  /* 0x0000000704077220 */ /* 0x000fe20000410000 */
[----:B------:R-:W-:Y:S01]  /*cdd0*/  FADD.FTZ R234, R183, -R2 ;  /* 0x80000002b7ea7221 */ /* 0x000fe20000010000 */
[----:B------:R-:W-:Y:S02]  /*cde0*/  FFMA.FTZ R248, R250, R248, R53 ;  /* 0x000000f8faf87223 */ /* 0x000fe40000010035 */
[----:B------:R-:W-:Y:S01]  /*cdf0*/  FFMA.FTZ R249, R7, R249, R52 ;  /* 0x000000f907f97223 */ /* 0x000fe20000010034 */
[----:B------:R-:W-:-:S04]  /*ce00*/  FMUL.FTZ R252, R4, R234 ;  /* 0x000000ea04fc7220 */ /* 0x000fc80000410000 */
[----:B------:R-:W-:Y:S01]  /*ce10*/  F2FP.F16.F32.PACK_AB R234, R248, R249 ;  /* 0x000000f9f8ea723e */ /* 0x000fe200000000ff */
[----:B--2---:R-:W-:Y:S01]  /*ce20*/  FFMA.FTZ R248, R251, R235, R54 ;  /* 0x000000ebfbf87223 */ /* 0x004fe20000010036 */
[----:B---3--:R-:W-:Y:S02]  /*ce30*/  FFMA.FTZ R235, R252, R0, R55 ;  /* 0x00000000fceb7223 */ /* 0x008fe40000010037 */
        /* <DEDUP_REMOVED lines=37> */
.L_x_30433:
[----:B------:R-:W-:Y:S05]  /*d090*/  BSYNC.RECONVERGENT B0 ;  /* 0x0000000000007941 */ /* 0x000fea0003800200 */
.L_x_30432:
        /* <DEDUP_REMOVED lines=71> */
[----:B------:R-:W-:-:S04]  /*d510*/  F2FP.F16.F32.PACK_AB R232, R249, R232 ;  /* 0x000000e8f9e8723e */ /* 0x000fc800000000ff */
[----:B------:R-:W-:Y:S01]  /*d520*/  F2FP.F16.F32.PACK_AB R233, R248, R233 ;  /* 0x000000e9f8e9723e */ /* 0x000fe200000000ff */
[----:B-1----:R-:W-:-:S05]  /*d530*/  IMAD.WIDE.U32 R248, R5, 0x10, R250 ;  /* 0x0000001005f87825 */ /* 0x002fca00078e00fa */
[----:B------:R0:W-:Y:S01]  /*d540*/  STG.E.128 desc[UR6][R248.64], R232 ;  /* 0x000000e8f8007986 */ /* 0x0001e2000c101d06 */
[----:B------:R-:W-:-:S07]  /*d550*/  IADD3 R5, PT, PT, R5, 0x20, RZ ;  /* 0x0000002005057810 */ /* 0x000fce0007ffe0ff */
.L_x_30435:
[----:B------:R-:W-:Y:S05]  /*d560*/  BSYNC.RECONVERGENT B0 ;  /* 0x0000000000007941 */ /* 0x000fea0003800200 */
.L_x_30434:
        /* <DEDUP_REMOVED lines=76> */
.L_x_30437:
[----:B------:R-:W-:Y:S05]  /*da30*/  BSYNC.RECONVERGENT B0 ;  /* 0x0000000000007941 */ /* 0x000fea0003800200 */
.L_x_30436:
        /* <DEDUP_REMOVED lines=76> */
.L_x_30439:
[----:B------:R-:W-:Y:S05]  /*df00*/  BSYNC.RECONVERGENT B0 ;  /* 0x0000000000007941 */ /* 0x000fea0003800200 */
.L_x_30438:
        /* <DEDUP_REMOVED lines=39> */
[----:B------:R-:W2:Y:S03]  /*e180*/  LDL R0, [R1] ;  /* 0x0000000001007983 */ /* 0x000ea60000100800 */
        /* <DEDUP_REMOVED lines=36> */
.L_x_30441:
[----:B------:R-:W-:Y:S05]  /*e3d0*/  BSYNC.RECONVERGENT B0 ;  /* 0x0000000000007941 */ /* 0x000fea0003800200 */
.L_x_30440:
        /* <DEDUP_REMOVED lines=16> */
[----:B------:R-:W-:Y:S01]  /*e4e0*/  F2FP.F16.F32.PACK_AB R232, R234, R232 ;  /* 0x000000e8eae8723e */ /* 0x000fe200000000ff */
[--C-:B------:R-:W-:Y:S02]  /*e4f0*/  FADD.FTZ R234, R221, -R2.reuse ;  /* 0x80000002ddea7221 */ /* 0x100fe40000010000 */
[----:B------:R-:W-:Y:S01]  /*e500*/  F2FP.F16.F32.PACK_AB R233, R233, R7 ;  /* 0x00000007e9e9723e */ /* 0x000fe200000000ff */
        /* <DEDUP_REMOVED lines=23> */
[----:B------:R-:W-:Y:S01]  /*e680*/  F2FP.F16.F32.PACK_AB R234, R234, R7 ;  /* 0x00000007eaea723e */ /* 0x000fe200000000ff */
[----:B------:R-:W-:-:S02]  /*e690*/  FMUL.FTZ R248, R4, R248 ;  /* 0x000000f804f87220 */ /* 0x000fc40000410000 */
[----:B------:R-:W-:Y:S01]  /*e6a0*/  F2FP.F16.F32.PACK_AB R235, R232, R235 ;  /* 0x000000ebe8eb723e */ /* 0x000fe200000000ff */
        /* <DEDUP_REMOVED lines=8> */
[----:B------:R-:W-:Y:S02]  /*e730*/  F2FP.F16.F32.PACK_AB R232, R249, R232 ;  /* 0x000000e8f9e8723e */ /* 0x000fe400000000ff */
[----:B------:R-:W-:Y:S01]  /*e740*/  F2FP.F16.F32.PACK_AB R233, R248, R233 ;  /* 0x000000e9f8e9723e */ /* 0x000fe200000000ff */
[C---:B0-----:R-:W-:Y:S01]  /*e750*/  IMAD.WIDE.U32 R248, R5.reuse, 0x10, R250 ;  /* 0x0000001005f87825 */ /* 0x041fe200078e00fa */
[----:B------:R-:W-:-:S04]  /*e760*/  IADD3 R5, PT, PT, R5, 0x20, RZ ;  /* 0x0000002005057810 */ /* 0x000fc80007ffe0ff */
[----:B------:R3:W-:Y:S03]  /*e770*/  STG.E.128 desc[UR6][R248.64], R232 ;  /* 0x000000e8f8007986 */ /* 0x0007e6000c101d06 */
.L_x_30443:
[----:B------:R-:W-:Y:S05]  /*e780*/  BSYNC.RECONVERGENT B0 ;  /* 0x0000000000007941 */ /* 0x000fea0003800200 */
.L_x_30442:
        /* <DEDUP_REMOVED lines=26> */
[----:B------:R-:W-:Y:S01]  /*e930*/  F2FP.F16.F32.PACK_AB R233, R234, R233 ;  /* 0x000000e9eae9723e */ /* 0x000fe200000000ff */
[----:B------:R-:W-:Y:S01]  /*e940*/  FFMA.FTZ R234, R250, R136, R140 ;  /* 0x00000088faea7223 */ /* 0x000fe2000001008c */
[----:B------:R-:W-:Y:S01]  /*e950*/  F2FP.F16.F32.PACK_AB R232, R235, R232 ;  /* 0x000000e8ebe8723e */ /* 0x000fe200000000ff */
[----:B------:R-:W-:-:S05]  /*e960*/  FFMA.FTZ R235, R251, R137, R141 ;  /* 0x00000089fbeb7223 */ /* 0x000fca000001008d */
[----:B------:R-:W-:Y:S01]  /*e970*/  F2FP.F16.F32.PACK_AB R234, R235, R234 ;  /* 0x000000eaebea723e */ /* 0x000fe200000000ff */
[C---:B------:R-:W-:Y:S01]  /*e980*/  FFMA.FTZ R235, R4.reuse, R139, R143 ;  /* 0x0000008b04eb7223 */ /* 0x040fe2000001008f */
[----:B------:R-:W-:-:S04]  /*e990*/  FFMA.FTZ R4, R4, R131, R151 ;  /* 0x0000008304047223 */ /* 0x000fc80000010097 */
[----:B------:R-:W-:Y:S02]  /*e9a0*/  F2FP.F16.F32.PACK_AB R235, R235, R248 ;  /* 0x000000f8ebeb723e */ /* 0x000fe400000000ff */
[----:B------:R-:W0:Y:S02]  /*e9b0*/  LDC.64 R248, c[0x0][0x428] ;  /* 0x00010a00fff87b82 */ /* 0x000e240000000a00 */
[----:B0-----:R-:W-:-:S05]  /*e9c0*/  IMAD.WIDE.U32 R248, R5, 0x10, R248 ;  /* 0x0000001005f87825 */ /* 0x001fca00078e00f8 */
[----:B------:R0:W-:Y:S02]  /*e9d0*/  STG.E.128 desc[UR6][R248.64], R232 ;  /* 0x000000e8f8007986 */ /* 0x0001e4000c101d06 */
[----:B0-----:R-:W-:Y:S01]  /*e9e0*/  FFMA.FTZ R235, R252, R130, R150 ;  /* 0x00000082fceb7223 */ /* 0x001fe20000010096 */
[----:B------:R-:W-:-:S04]  /*e9f0*/  FFMA.FTZ R248, R0, R125, R153 ;  /* 0x0000007d00f87223 */ /* 0x000fc80000010099 */
[----:B------:R-:W-:Y:S01]  /*ea00*/  F2FP.F16.F32.PACK_AB R235, R4, R235 ;  /* 0x000000eb04eb723e */ /* 0x000fe200000000ff */
        /* <DEDUP_REMOVED lines=8> */
[----:B------:R-:W-:-:S02]  /*ea90*/  F2FP.F16.F32.PACK_AB R234, R232, R234 ;  /* 0x000000eae8ea723e */ /* 0x000fc400000000ff */
[----:B------:R-:W-:Y:S02]  /*eaa0*/  F2FP.F16.F32.PACK_AB R232, R248, R4 ;  /* 0x00000004f8e8723e */ /* 0x000fe400000000ff */
[----:B------:R-:W-:Y:S01]  /*eab0*/  F2FP.F16.F32.PACK_AB R233, R2, R7 ;  /* 0x0000000702e9723e */ /* 0x000fe200000000ff */
[----:B0-----:R-:W-:-:S05]  /*eac0*/  IMAD.WIDE.U32 R4, R5, 0x10, R250 ;  /* 0x0000001005047825 */ /* 0x001fca00078e00fa */
[----:B------:R4:W-:Y:S02]  /*ead0*/  STG.E.128 desc[UR6][R4.64], R232 ;  /* 0x000000e804007986 */ /* 0x0009e4000c101d06 */
.L_x_30445:
[----:B------:R-:W-:Y:S05]  /*eae0*/  BSYNC.RECONVERGENT B0 ;  /* 0x0000000000007941 */ /* 0x000fea0003800200 */
.L_x_30444:
[----:B0---4-:R-:W0:Y:S02]  /*eaf0*/  LDC.64 R4, c[0x0][0x380] ;  /* 0x0000e000ff047b82 */ /* 0x011e240000000a00 */
[----:B0-----:R-:W-:-:S04]  /*eb00*/  LEA R6, R4, R6, 0x2 ;  /* 0x0000000604067211 */ /* 0x001fc800078e10ff */
[----:B------:R-:W-:-:S13]  /*eb10*/  ISETP.GE.AND P0, PT, R6, R5, PT ;  /* 0x000000050600720c */ /* 0x000fda0003f06270 */
[----:B------:R-:W-:Y:S05]  /*eb20*/  @!P0 BRA `(.L_x_30446) ;  /* 0xffffff94000c8947 */ /* 0x000fea000383ffff */
[----:B------:R-:W-:Y:S05]  /*eb30*/  EXIT ;  /* 0x000000000000794d */ /* 0x000fea0003800000 */
.L_x_30429:
[----:B0-234-:R-:W-:Y:S01]  /*eb40*/  HFMA2 R232, -RZ, RZ, 0, 5.9604644775390625e-08 ;  /* 0x00000001ffe87431 */ /* 0x01dfe200000001ff */
[----:B------:R-:W-:Y:S01]  /*eb50*/  BSSY B0, `(.L_x_30447) ;  /* 0x0000007000007945 */ /* 0x000fe20003800000 */
[----:B------:R-:W-:Y:S02]  /*eb60*/  MOV R235, R7 ;  /* 0x0000000700eb7202 */ /* 0x000fe40000000f00 */
[----:B------:R-:W-:Y:S02]  /*eb70*/  MOV R4, 0x1f ;  /* 0x0000001f00047802 */ /* 0x000fe40000000f00 */
[----:B------:R-:W-:-:S07]  /*eb80*/  MOV R2, 0xffffffff ;  /* 0xffffffff00027802 */ /* 0x000fce0000000f00 */
[----:B-----5:R-:W-:Y:S05]  /*eb90*/  WARPSYNC.COLLECTIVE R2, `(.L_x_30448) ;  /* 0x0000000002087348 */ /* 0x020fea0003c00000 */
[----:B------:R0:W1:Y:S02]  /*eba0*/  SHFL.BFLY P6, R2, R235, R232, R4 ;  /* 0x0c0000e8eb027389 */ /* 0x00006400000c0004 */
[----:B01---5:R-:W-:Y:S05]  /*ebb0*/  ENDCOLLECTIVE ;  /* 0x000000000000791b */ /* 0x023fea0003800000 */
.L_x_30448:
[----:B------:R-:W-:Y:S05]  /*ebc0*/  BSYNC B0 ;  /* 0x0000000000007941 */ /* 0x000fea0003800000 */
.L_x_30447:
        /* <DEDUP_REMOVED lines=9> */
.L_x_30449:
[----:B------:R-:W-:Y:S02]  /*ec60*/  HFMA2 R232, -RZ, RZ, 0, 2.384185791015625e-07 ;  /* 0x00000004ffe87431 */ /* 0x000fe400000001ff */
[----:B------:R-:W-:Y:S01]  /*ec70*/  FADD.FTZ R7, R7, R2 ;  /* 0x0000000207077221 */ /* 0x000fe20000010000 */
[----:B------:R-:W-:-:S04]  /*ec80*/  MOV R2, 0xffffffff ;  /* 0xffffffff00027802 */ /* 0x000fc80000000f00 */
[----:B------:R-:W-:-:S07]  /*ec90*/  MOV R235, R7 ;  /* 0x0000000700eb7202 */ /* 0x000fce0000000f00 */
[----:B------:R-:W-:Y:S05]  /*eca0*/  WARPSYNC.COLLECTIVE R2, `(.L_x_30450) ;  /* 0x0000000002087348 */ /* 0x000fea0003c00000 */
[----:B------:R0:W1:Y:S02]  /*ecb0*/  SHFL.BFLY P6, R2, R235, R232, R4 ;  /* 0x0c0000e8eb027389 */ /* 0x00006400000c0004 */
[----:B01----:R-:W-:Y:S05]  /*ecc0*/  ENDCOLLECTIVE ;  /* 0x000000000000791b */ /* 0x003fea0003800000 */
.L_x_30450:
[----:B------:R-:W-:Y:S02]  /*ecd0*/  HFMA2 R232, -RZ, RZ, 0, 4.76837158203125e-07 ;  /* 0x00000008ffe87431 */ /* 0x000fe400000001ff */
[----:B------:R-:W-:Y:S01]  /*ece0*/  FADD.FTZ R7, R7, R2 ;  /* 0x0000000207077221 */ /* 0x000fe20000010000 */
[----:B------:R-:W-:-:S04]  /*ecf0*/  MOV R2, 0xffffffff ;  /* 0xffffffff00027802 */ /* 0x000fc80000000f00 */
[----:B------:R-:W-:-:S07]  /*ed00*/  MOV R235, R7 ;  /* 0x0000000700eb7202 */ /* 0x000fce0000000f00 */
[----:B------:R-:W-:Y:S05]  /*ed10*/  WARPSYNC.COLLECTIVE R2, `(.L_x_30451) ;  /* 0x0000000002087348 */ /* 0x000fea0003c00000 */
[----:B------:R0:W1:Y:S02]  /*ed20*/  SHFL.BFLY P6, R2, R235, R232, R4 ;  /* 0x0c0000e8eb027389 */ /* 0x00006400000c0004 */
[----:B01----:R-:W-:Y:S05]  /*ed30*/  ENDCOLLECTIVE ;  /* 0x000000000000791b */ /* 0x003fea0003800000 */
.L_x_30451:
[----:B------:R-:W-:Y:S02]  /*ed40*/  HFMA2 R232, -RZ, RZ, 0, 9.5367431640625e-07 ;  /* 0x00000010ffe87431 */ /* 0x000fe400000001ff */
[----:B------:R-:W-:Y:S01]  /*ed50*/  FADD.FTZ R7, R7, R2 ;  /* 0x0000000207077221 */ /* 0x000fe20000010000 */
[----:B------:R-:W-:-:S04]  /*ed60*/  MOV R2, 0xffffffff ;  /* 0xffffffff00027802 */ /* 0x000fc80000000f00 */
[----:B------:R-:W-:-:S07]  /*ed70*/  MOV R235, R7 ;  /* 0x0000000700eb7202 */ /* 0x000fce0000000f00 */
[----:B------:R-:W-:Y:S05]  /*ed80*/  WARPSYNC.COLLECTIVE R2, `(.L_x_30452) ;  /* 0x0000000002087348 */ /* 0x000fea0003c00000 */
[----:B------:R0:W1:Y:S02]  /*ed90*/  SHFL.BFLY P6, R2, R235, R232, R4 ;  /* 0x0c0000e8eb027389 */ /* 0x00006400000c0004 */
[----:B01----:R-:W-:Y:S05]  /*eda0*/  ENDCOLLECTIVE ;  /* 0x000000000000791b */ /* 0x003fea0003800000 */
.L_x_30452:
        /* <DEDUP_REMOVED lines=140> */
.L_x_30453:
[----:B------:R-:W-:Y:S02]  /*f670*/  HFMA2 R232, -RZ, RZ, 0, 1.1920928955078125e-07 ;  /* 0x00000002ffe87431 */ /* 0x000fe400000001ff */
[----:B------:R-:W-:Y:S01]  /*f680*/  FADD.FTZ R233, R233, R2 ;  /* 0x00000002e9e97221 */ /* 0x000fe20000010000 */
[----:B------:R-:W-:-:S04]  /*f690*/  MOV R2, 0xffffffff ;  /* 0xffffffff00027802 */ /* 0x000fc80000000f00 */
[----:B------:R-:W-:-:S07]  /*f6a0*/  MOV R235, R233 ;  /* 0x000000e900eb7202 */ /* 0x000fce0000000f00 */
[----:B------:R-:W-:Y:S05]  /*f6b0*/  WARPSYNC.COLLECTIVE R2, `(.L_x_30454) ;  /* 0x0000000002087348 */ /* 0x000fea0003c00000 */
[----:B------:R0:W1:Y:S02]  /*f6c0*/  SHFL.BFLY P6, R2, R235, R232, R4 ;  /* 0x0c0000e8eb027389 */ /* 0x00006400000c0004 */
[----:B01----:R-:W-:Y:S05]  /*f6d0*/  ENDCOLLECTIVE ;  /* 0x000000000000791b */ /* 0x003fea0003800000 */
.L_x_30454:
[----:B------:R-:W-:Y:S02]  /*f6e0*/  HFMA2 R232, -RZ, RZ, 0, 2.384185791015625e-07 ;  /* 0x00000004ffe87431 */ /* 0x000fe400000001ff */
[----:B------:R-:W-:Y:S01]  /*f6f0*/  FADD.FTZ R233, R233, R2 ;  /* 0x00000002e9e97221 */ /* 0x000fe20000010000 */
[----:B------:R-:W-:-:S04]  /*f700*/  MOV R2, 0xffffffff ;  /* 0xffffffff00027802 */ /* 0x000fc80000000f00 */
[----:B------:R-:W-:-:S07]  /*f710*/  MOV R235, R233 ;  /* 0x000000e900eb7202 */ /* 0x000fce0000000f00 */
[----:B------:R-:W-:Y:S05]  /*f720*/  WARPSYNC.COLLECTIVE R2, `(.L_x_30455) ;  /* 0x0000000002087348 */ /* 0x000fea0003c00000 */
[----:B------:R0:W1:Y:S02]  /*f730*/  SHFL.BFLY P6, R2, R235, R232, R4 ;  /* 0x0c0000e8eb027389 */ /* 0x00006400000c0004 */
[----:B01----:R-:W-:Y:S05]  /*f740*/  ENDCOLLECTIVE ;  /* 0x000000000000791b */ /* 0x003fea0003800000 */
.L_x_30455:
[----:B------:R-:W-:Y:S02]  /*f750*/  HFMA2 R232, -RZ, RZ, 0, 4.76837158203125e-07 ;  /* 0x00000008ffe87431 */ /* 0x000fe400000001ff */
[----:B------:R-:W-:Y:S01]  /*f760*/  FADD.FTZ R233, R233, R2 ;  /* 0x00000002e9e97221 */ /* 0x000fe20000010000 */
[----:B------:R-:W-:-:S04]  /*f770*/  MOV R2, 0xffffffff ;  /* 0xffffffff00027802 */ /* 0x000fc80000000f00 */
[----:B------:R-:W-:-:S07]  /*f780*/  MOV R235, R233 ;  /* 0x000000e900eb7202 */ /* 0x000fce0000000f00 */
[----:B------:R-:W-:Y:S05]  /*f790*/  WARPSYNC.COLLECTIVE R2, `(.L_x_30456) ;  /* 0x0000000002087348 */ /* 0x000fea0003c00000 */
[----:B------:R0:W1:Y:S02]  /*f7a0*/  SHFL.BFLY P6, R2, R235, R232, R4 ;  /* 0x0c0000e8eb027389 */ /* 0x00006400000c0004 */
[----:B01----:R-:W-:Y:S05]  /*f7b0*/  ENDCOLLECTIVE ;  /* 0x000000000000791b */ /* 0x003fea0003800000 */
.L_x_30456:
[----:B------:R-:W-:Y:S02]  /*f7c0*/  HFMA2 R232, -RZ, RZ, 0, 9.5367431640625e-07 ;  /* 0x00000010ffe87431 */ /* 0x000fe400000001ff */
[----:B------:R-:W-:Y:S01]  /*f7d0*/  FADD.FTZ R233, R233, R2 ;  /* 0x00000002e9e97221 */ /* 0x000fe20000010000 */
[----:B------:R-:W-:-:S04]  /*f7e0*/  MOV R2, 0xffffffff ;  /* 0xffffffff00027802 */ /* 0x000fc80000000f00 */
[----:B------:R-:W-:-:S07]  /*f7f0*/  MOV R235, R233 ;  /* 0x000000e900eb7202 */ /* 0x000fce0000000f00 */
[----:B------:R-:W-:Y:S05]  /*f800*/  WARPSYNC.COLLECTIVE R2, `(.L_x_30457) ;  /* 0x0000000002087348 */ /* 0x000fea0003c00000 */
[----:B------:R0:W1:Y:S02]  /*f810*/  SHFL.BFLY P6, R2, R235, R232, R4 ;  /* 0x0c0000e8eb027389 */ /* 0x00006400000c0004 */
[----:B01----:R-:W-:Y:S05]  /*f820*/  ENDCOLLECTIVE ;  /* 0x000000000000791b */ /* 0x003fea0003800000 */
.L_x_30457:
[----:B------:R-:W-:Y:S05]  /*f830*/  BRA `(.L_x_30458) ;  /* 0xffffffcc00787947 */ /* 0x000fea000383ffff */
.L_x_30459:
        /* <DEDUP_REMOVED lines=12> */
.L_x_43908:


//--------------------- .text._ZN10layer_norm31ln_parallel_residual_fwd_kernelINS_13Kernel_traitsIf6__halffS2_fjLj2048ELj1ELj4ELj1ELj16ENS_18Kernel_traits_baseILj2048EfS2_fS2_fjLj128EEEEELb0ELb0ELb1EEEvNS_9FwdParamsE --------------------------
	.section	.text._ZN10layer_norm31ln_parallel_residual_fwd_kernelINS_13Kernel_traitsIf6__halffS2_fjLj2048ELj1ELj4ELj1ELj16ENS_18Kernel_traits_baseILj2048EfS2_fS2_fjLj128EEEEELb0ELb0ELb1EEEvNS_9FwdParamsE,"ax",@progbits
	.align	128
        .global         _ZN10layer_norm31ln_parallel_residual_fwd_kernelINS_13Kernel_traitsIf6__halffS2_fjLj2048ELj1ELj4ELj1ELj16ENS_18Kernel_traits_baseILj2048EfS2_fS2_fjLj128EEEEELb0ELb0ELb1EEEvNS_9FwdParamsE
        .type           _ZN10layer_norm31ln_parallel_residual_fwd_kernelINS_13Kernel_traitsIf6__halffS2_fjLj2048ELj1ELj4ELj1ELj16ENS_18Kernel_traits_baseILj2048EfS2_fS2_fjLj128EEEEELb0ELb0ELb1EEEvNS_9FwdParamsE,@function
        .size           _ZN10layer_norm31ln_parallel_residual_fwd_kernelINS_13Kernel_traitsIf6__halffS2_fjLj2048ELj1ELj4ELj1ELj16ENS_18Kernel_traits_baseILj2048EfS2_fS2_fjLj128EEEEELb0ELb0ELb1EEEvNS_9FwdParamsE,(.L_x_43909 - _ZN10layer_norm31ln_parallel_residual_fwd_kernelINS_13Kernel_traitsIf6__halffS2_fjLj2048ELj1ELj4ELj1ELj16ENS_18Kernel_traits_baseILj2048EfS2_fS2_fjLj128EEEEELb0ELb0ELb1EEEvNS_9FwdParamsE)
        .other          _ZN10layer_norm31ln_parallel_residual_fwd_kernelINS_13Kernel_traitsIf6__halffS2_fjLj2048ELj1ELj4ELj1ELj16ENS_18Kernel_traits_baseILj2048EfS2_fS2_fjLj128EEEEELb0ELb0ELb1EEEvNS_9FwdParamsE,@"STO_CUDA_ENTRY STV_DEFAULT"
_ZN10layer_norm31ln_parallel_residual_fwd_kernelINS_13Kernel_traitsIf6__halffS2_fjLj2048ELj1ELj4ELj1ELj16ENS_18Kernel_traits_baseILj2048EfS2_fS2_fjLj128EEEEELb0ELb0ELb1EEEvNS_9FwdParamsE:
.text._ZN10layer_norm31ln_parallel_residual_fwd_kernelINS_13Kernel_traitsIf6__halffS2_fjLj2048ELj1ELj4ELj1ELj16ENS_18Kernel_traits_baseILj2048EfS2_fS2_fjLj128EEEEELb0ELb0ELb1EEEvNS_9FwdParamsE:
        /* <DEDUP_REMOVED lines=160> */
.L_x_30461:
        /* <DEDUP_REMOVED lines=69> */
.L_x_30460:
        /* <DEDUP_REMOVED lines=126> */
.L_x_30463:
        /* <DEDUP_REMOVED lines=132> */
.L_x_30462:
        /* <DEDUP_REMOVED lines=17> */
.L_x_30497:
[----:B------:R-:W3:Y:S01]  /*1f80*/  LDL R0, [R1+0x4] ;  /* 0x0000040001007983 */ /* 0x000ee20000100800 */
[----:B--2---:R-:W-:Y:S01]  /*1f90*/  ISETP.NE.U32.AND P0, PT, RZ, UR4, PT ;  /* 0x00000004ff007c0c */ /* 0x004fe2000bf05070 */
[----:B0-----:R-:W0:Y:S01]  /*1fa0*/  @P1 LDC.64 R182, c[0x0][0x398] ;  /* 0x0000e600ffb61b82 */ /* 0x001e220000000a00 */
[----:B-1----:R-:W1:Y:S02]  /*1fb0*/  S2R R3, SR_TID.X ;  /* 0x0000000000037919 */ /* 0x002e640000002100 */
[----:B------:R-:W-:-:S05]  /*1fc0*/  ISETP.NE.AND.EX P0, PT, RZ, UR5, PT, P0 ;  /* 0x00000005ff007c0c */ /* 0x000fca000bf05300 */
[----:B------:R-:W2:Y:S08]  /*1fd0*/  LDC.64 R216, c[0x0][0x390] ;  /* 0x0000e400ffd87b82 */ /* 0x000eb00000000a00 */
[----:B------:R-:W4:Y:S01]  /*1fe0*/  @P0 LDC.64 R180, c[0x0][0x3a0] ;  /* 0x0000e800ffb40b82 */ /* 0x000f220000000a00 */
[----:B-1----:R-:W-:Y:S01]  /*1ff0*/  LOP3.LUT R3, R3, 0x1f, RZ, 0xc0, !PT ;  /* 0x0000001f03037812 */ /* 0x002fe200078ec0ff */
[----:B---3--:R-:W-:-:S05]  /*2000*/  IMAD R0, R0, UR8, RZ ;  /* 0x0000000800007c24 */ /* 0x008fca000f8e02ff */
[----:B------:R-:W-:-:S04]  /*2010*/  SHF.R.S32.HI R2, RZ, 0x1f, R0 ;  /* 0x0000001fff027819 */ /* 0x000fc80000011400 */
[----:B------:R-:W-:-:S04]  /*2020*/  LEA.HI R2, R2, R0, RZ, 0x3 ;  /* 0x0000000002027211 */ /* 0x000fc800078f18ff */
[----:B------:R-:W-:-:S05]  /*2030*/  LEA.HI.SX32 R2, R2, R3, 0x1d ;  /* 0x0000000302027211 */ /* 0x000fca00078feaff */
[----:B----4-:R-:W-:-:S04]  /*2040*/  @P0 IMAD.WIDE.U32 R180, R2, 0x20, R180 ;  /* 0x0000002002b40825 */ /* 0x010fc800078e00b4 */
[C---:B0-----:R-:W-:Y:S01]  /*2050*/  @P1 IMAD.WIDE.U32 R182, R2.reuse, 0x10, R182 ;  /* 0x0000001002b61825 */ /* 0x041fe200078e00b6 */
[----:B-----5:R-:W5:Y:S04]  /*2060*/  @P0 LDG.E.128 R172, desc[UR6][R180.64] ;  /* 0x00000006b4ac0981 */ /* 0x020f68000c1e1d00 */
[----:B------:R2:W5:Y:S04]  /*2070*/  @P0 LDG.E.128 R176, desc[UR6][R180.64+0x10] ;  /* 0x00001006b4b00981 */ /* 0x000568000c1e1d00 */
[----:B------:R0:W5:Y:S01]  /*2080*/  @P1 LDG.E.128 R168, desc[UR6][R182.64] ;  /* 0x00000006b6a81981 */ /* 0x000162000c1e1d00 */
[----:B--2---:R-:W-:-:S05]  /*2090*/  IMAD.WIDE.U32 R180, R2, 0x10, R216 ;  /* 0x0000001002b47825 */ /* 0x004fca00078e00d8 */
        /* <DEDUP_REMOVED lines=16> */
.L_x_30465:
        /* <DEDUP_REMOVED lines=17> */
.L_x_30464:
[----:B------:R-:W-:-:S04]  /*22b0*/  UISETP.NE.U32.AND UP0, UPT, UR4, URZ, UPT ;  /* 0x000000ff0400728c */ /* 0x000fc8000bf05070 */
[----:B------:R-:W-:-:S09]  /*22c0*/  UISETP.NE.AND.EX UP0, UPT, UR5, URZ, UPT, UP0 ;  /* 0x000000ff0500728c */ /* 0x000fd2000bf05300 */
[----:B------:R-:W-:Y:S05]  /*22d0*/  BRA.U UP0, `(.L_x_30467) ;  /* 0x0000000100647547 */ /* 0x000fea000b800000 */
[----:B-----5:R-:W-:Y:S02]  /*22e0*/  HADD2.F32 R0, -RZ, R188.H0_H0 ;  /* 0x200000bcff007230 */ /* 0x020fe40000004100 */
        /* <DEDUP_REMOVED lines=24> */
.L_x_30467:
[----:B-----5:R-:W-:Y:S02]  /*2470*/  HADD2.F32 R0, -RZ, R188.H0_H0 ;  /* 0x200000bcff007230 */ /* 0x020fe40000004100 */
[----:B------:R-:W-:Y:S02]  /*2480*/  HADD2.F32 R3, -RZ, R168.H0_H0 ;  /* 0x200000a8ff037230 */ /* 0x000fe40000004100 */
[----:B------:R-:W-:-:S03]  /*2490*/  HADD2.F32 R186, -RZ, R171.H1_H1 ;  /* 0x300000abffba7230 */ /* 0x000fc60000004100 */
[----:B------:R-:W-:Y:S01]  /*24a0*/  FADD.FTZ R184, R0, R3 ;  /* 0x0000000300b87221 */ /* 0x000fe20000010000 */
[----:B------:R-:W-:Y:S02]  /*24b0*/  HADD2.F32 R0, -RZ, R188.H1_H1 ;  /* 0x300000bcff007230 */ /* 0x000fe40000004100 */
        /* <DEDUP_REMOVED lines=23> */
[----:B------:R-:W-:-:S03]  /*2630*/  HADD2.F32 R3, -RZ, R191.H1_H1 ;  /* 0x300000bfff037230 */ /* 0x000fc60000004100 */
[----:B------:R-:W-:Y:S02]  /*2640*/  FADD.FTZ R190, R178, R0 ;  /* 0x00000000b2be7221 */ /* 0x000fe40000010000 */
[----:B------:R-:W-:-:S04]  /*2650*/  FADD.FTZ R3, R3, R186 ;  /* 0x000000ba03037221 */ /* 0x000fc80000010000 */
[----:B------:R-:W-:-:S07]  /*2660*/  FADD.FTZ R191, R179, R3 ;  /* 0x00000003b3bf7221 */ /* 0x000fce0000010000 */
.L_x_30466:
        /* <DEDUP_REMOVED lines=15> */
[----:B------:R0:W5:Y:S04]  /*2760*/  @P1 LDG.E.128 R168, desc[UR6][R182.64] ;  /* 0x00000006b6a81981 */ /* 0x000168000c1e1d00 */
[----:B------:R0:W5:Y:S01]  /*2770*/  LDG.E.128 R232, desc[UR6][R180.64] ;  /* 0x00000006b4e87981 */ /* 0x000162000c1e1d00 */
[----:B------:R-:W-:Y:S05]  /*2780*/  @!P1 BRA `(.L_x_30468) ;  /* 0x0000000000ec9947 */ /* 0x000fea0003800000 */
[----:B------:R-:W-:Y:S05]  /*2790*/  @!P0 BRA `(.L_x_30469) ;  /* 0x0000000000848947 */ /* 0x000fea0003800000 */
[----:B-----5:R-:W-:Y:S02]  /*27a0*/  HADD2.F32 R0, -RZ, R232.H0_H0 ;  /* 0x200000e8ff007230 */ /* 0x020fe40000004100 */
[----:B------:R-:W-:Y:S02]  /*27b0*/  HADD2.F32 R3, -RZ, R168.H0_H0 ;  /* 0x200000a8ff037230 */ /* 0x000fe40000004100 */
[----:B------:R-:W-:-:S03]  /*27c0*/  HADD2.F32 R186, -RZ, R171.H1_H1 ;  /* 0x300000abffba7230 */ /* 0x000fc60000004100 */
[----:B0-----:R-:W-:Y:S01]  /*27d0*/  FADD.FTZ R184, R3, R0 ;  /* 0x0000000003b87221 */ /* 0x001fe20000010000 */
        /* <DEDUP_REMOVED lines=27> */
[----:B------:R-:W-:Y:S01]  /*2990*/  FADD.FTZ R235, R179, R3 ;  /* 0x00000003b3eb7221 */ /* 0x000fe20000010000 */
[----:B------:R-:W-:Y:S06]  /*29a0*/  BRA `(.L_x_30470) ;  /* 0x0000000000cc7947 */ /* 0x000fec0003800000 */
.L_x_30469:
        /* <DEDUP_REMOVED lines=25> */
.L_x_30468:
        /* <DEDUP_REMOVED lines=18> */
.L_x_30471:
        /* <DEDUP_REMOVED lines=8> */
.L_x_30470:
[----:B0-----:R-:W0:Y:S01]  /*2ce0*/  @P0 LDC.64 R180, c[0x0][0x3a0] ;  /* 0x0000e800ffb40b82 */ /* 0x001e220000000a00 */
        /* <DEDUP_REMOVED lines=10> */
[----:B0-----:R-:W-:-:S05]  /*2d90*/  IMAD.WIDE.U32 R180, R0, 0x10, R216 ;  /* 0x0000001000b47825 */ /* 0x001fca00078e00d8 */
[----:B------:R1:W5:Y:S01]  /*2da0*/  LDG.E.128 R224, desc[UR6][R180.64] ;  /* 0x00000006b4e07981 */ /* 0x000362000c1e1d00 */
[----:B------:R-:W-:Y:S05]  /*2db0*/  @!P1 BRA `(.L_x_30472) ;  /* 0x0000000000ec9947 */ /* 0x000fea0003800000 */
[----:B------:R-:W-:Y:S05]  /*2dc0*/  @!P0 BRA `(.L_x_30473) ;  /* 0x0000000000848947 */ /* 0x000fea0003800000 */
[----:B-----5:R-:W-:Y:S02]  /*2dd0*/  HADD2.F32 R3, -RZ, R224.H0_H0 ;  /* 0x200000e0ff037230 */ /* 0x020fe40000004100 */
[----:B-1----:R-:W-:Y:S02]  /*2de0*/  HADD2.F32 R180, -RZ, R168.H0_H0 ;  /* 0x200000a8ffb47230 */ /* 0x002fe40000004100 */
[----:B------:R-:W-:Y:S02]  /*2df0*/  HADD2.F32 R183, -RZ, R169.H0_H0 ;  /* 0x200000a9ffb77230 */ /* 0x000fe40000004100 */
[----:B------:R-:W-:Y:S02]  /*2e00*/  HADD2.F32 R181, -RZ, R170.H0_H0 ;  /* 0x200000aaffb57230 */ /* 0x000fe40000004100 */
[----:B------:R-:W-:Y:S01]  /*2e10*/  FADD.FTZ R186, R180, R3 ;  /* 0x00000003b4ba7221 */ /* 0x000fe20000010000 */
[----:B------:R-:W-:Y:S02]  /*2e20*/  HADD2.F32 R3, -RZ, R224.H1_H1 ;  /* 0x300000e0ff037230 */ /* 0x000fe40000004100 */
[----:B------:R-:W-:-:S02]  /*2e30*/  HADD2.F32 R180, -RZ, R168.H1_H1 ;  /* 0x300000a8ffb47230 */ /* 0x000fc40000004100 */
[----:B------:R-:W-:Y:S01]  /*2e40*/  FADD.FTZ R228, R172, R186 ;  /* 0x000000baace47221 */ /* 0x000fe20000010000 */
[----:B------:R-:W-:Y:S02]  /*2e50*/  HADD2.F32 R182, -RZ, R170.H1_H1 ;  /* 0x300000aaffb67230 */ /* 0x000fe40000004100 */
[----:B------:R-:W-:Y:S02]  /*2e60*/  HADD2.F32 R187, -RZ, R171.H1_H1 ;  /* 0x300000abffbb7230 */ /* 0x000fe40000004100 */
[----:B------:R-:W-:Y:S01]  /*2e70*/  FADD.FTZ R185, R180, R3 ;  /* 0x00000003b4b97221 */ /* 0x000fe20000010000 */
[----:B------:R-:W-:Y:S02]  /*2e80*/  HADD2.F32 R3, -RZ, R225.H0_H0 ;  /* 0x200000e1ff037230 */ /* 0x000fe40000004100 */
[----:B------:R-:W-:Y:S02]  /*2e90*/  HADD2.F32 R180, -RZ, R169.H1_H1 ;  /* 0x300000a9ffb47230 */ /* 0x000fe40000004100 */
[----:B------:R-:W-:Y:S01]  /*2ea0*/  FADD.FTZ R229, R173, R185 ;  /* 0x000000b9ade57221 */ /* 0x000fe20000010000 */
[----:B------:R-:W-:Y:S01]  /*2eb0*/  FADD.FTZ R183, R183, R3 ;  /* 0x00000003b7b77221 */ /* 0x000fe20000010000 */
[----:B------:R-:W-:-:S03]  /*2ec0*/  HADD2.F32 R3, -RZ, R225.H1_H1 ;  /* 0x300000e1ff037230 */ /* 0x000fc60000004100 */
[----:B------:R-:W-:Y:S02]  /*2ed0*/  FADD.FTZ R230, R174, R183 ;  /* 0x000000b7aee67221 */ /* 0x000fe40000010000 */
[----:B------:R-:W-:Y:S01]  /*2ee0*/  FADD.FTZ R184, R180, R3 ;  /* 0x00000003b4b87221 */ /* 0x000fe20000010000 */
[--C-:B------:R-:W-:Y:S02]  /*2ef0*/  HADD2.F32 R3, -RZ, R226.reuse.H0_H0 ;  /* 0x200000e2ff037230 */ /* 0x100fe40000004100 */
[----:B------:R-:W-:Y:S02]  /*2f00*/  HADD2.F32 R180, -RZ, R171.H0_H0 ;  /* 0x200000abffb47230 */ /* 0x000fe40000004100 */
[----:B------:R-:W-:Y:S01]  /*2f10*/  FADD.FTZ R231, R175, R184 ;  /* 0x000000b8afe77221 */ /* 0x000fe20000010000 */
[----:B------:R-:W-:Y:S01]  /*2f20*/  FADD.FTZ R181, R181, R3 ;  /* 0x00000003b5b57221 */ /* 0x000fe20000010000 */
[----:B------:R-:W-:-:S03]  /*2f30*/  HADD2.F32 R3, -RZ, R226.H1_H1 ;  /* 0x300000e2ff037230 */ /* 0x000fc60000004100 */
[----:B------:R-:W-:Y:S02]  /*2f40*/  FADD.FTZ R224, R176, R181 ;  /* 0x000000b5b0e07221 */ /* 0x000fe40000010000 */
[----:B------:R-:W-:Y:S01]  /*2f50*/  FADD.FTZ R182, R182, R3 ;  /* 0x00000003b6b67221 */ /* 0x000fe20000010000 */
[----:B------:R-:W-:-:S03]  /*2f60*/  HADD2.F32 R3, -RZ, R227.H0_H0 ;  /* 0x200000e3ff037230 */ /* 0x000fc60000004100 */
[----:B------:R-:W-:Y:S02]  /*2f70*/  FADD.FTZ R225, R177, R182 ;  /* 0x000000b6b1e17221 */ /* 0x000fe40000010000 */
[----:B------:R-:W-:Y:S01]  /*2f80*/  FADD.FTZ R3, R180, R3 ;  /* 0x00000003b4037221 */ /* 0x000fe20000010000 */
[----:B------:R-:W-:-:S03]  /*2f90*/  HADD2.F32 R180, -RZ, R227.H1_H1 ;  /* 0x300000e3ffb47230 */ /* 0x000fc60000004100 */
[----:B------:R-:W-:Y:S02]  /*2fa0*/  FADD.FTZ R226, R178, R3 ;  /* 0x00000003b2e27221 */ /* 0x000fe40000010000 */
[----:B------:R-:W-:-:S04]  /*2fb0*/  FADD.FTZ R180, R187, R180 ;  /* 0x000000b4bbb47221 */ /* 0x000fc80000010000 */
[----:B------:R-:W-:Y:S01]  /*2fc0*/  FADD.FTZ R227, R179, R180 ;  /* 0x000000b4b3e37221 */ /* 0x000fe20000010000 */
[----:B------:R-:W-:Y:S06]  /*2fd0*/  BRA `(.L_x_30474) ;  /* 0x0000000000cc7947 */ /* 0x000fec0003800000 */
.L_x_30473:
[----:B-----5:R-:W-:Y:S02]  /*2fe0*/  HADD2.F32 R3, -RZ, R224.H0_H0 ;  /* 0x200000e0ff037230 */ /* 0x020fe40000004100 */
[----:B-1----:R-:W-:-:S05]  /*2ff0*/  HADD2.F32 R180, -RZ, R168.H0_H0 ;  /* 0x200000a8ffb47230 */ /* 0x002fca0000004100 */
        /* <DEDUP_REMOVED lines=23> */
.L_x_30472:
        /* <DEDUP_REMOVED lines=18> */
.L_x_30475:
        /* <DEDUP_REMOVED lines=8> */
.L_x_30474:
[----:B-1----:R-:W0:Y:S01]  /*3310*/  @P1 LDC.64 R180, c[0x0][0x398] ;  /* 0x0000e600ffb41b82 */ /* 0x002e220000000a00 */
        /* <DEDUP_REMOVED lines=47> */
.L_x_30477:
        /* <DEDUP_REMOVED lines=25> */
.L_x_30476:
        /* <DEDUP_REMOVED lines=18> */
.L_x_30479:
        /* <DEDUP_REMOVED lines=8> */
.L_x_30478:
[----:B-1----:R-:W0:Y:S01]  /*3940*/  @P0 LDC.64 R180, c[0x0][0x3a0] ;  /* 0x0000e800ffb40b82 */ /* 0x002e220000000a00 */
        /* <DEDUP_REMOVED lines=16> */
[----:B------:R-:W-:Y:S02]  /*3a50*/  HADD2.F32 R180, -RZ, R200.H1_H1 ;  /* 0x300000c8ffb47230 */ /* 0x000fe40000004100 */
[----:B------:R-:W-:Y:S02]  /*3a60*/  HADD2.F32 R181, -RZ, R168.H1_H1 ;  /* 0x300000a8ffb57230 */ /* 0x000fe40000004100 */
[----:B------:R-:W-:Y:S01]  /*3a70*/  FADD.FTZ R186, R182, R3 ;  /* 0x00000003b6ba7221 */ /* 0x000fe20000010000 */
[----:B------:R-:W-:Y:S02]  /*3a80*/  HADD2.F32 R3, -RZ, R201.H0_H0 ;  /* 0x200000c9ff037230 */ /* 0x000fe40000004100 */
        /* <DEDUP_REMOVED lines=10> */
[--C-:B------:R-:W-:Y:S02]  /*3b30*/  HADD2.F32 R187, -RZ, R171.reuse.H1_H1 ;  /* 0x300000abffbb7230 */ /* 0x100fe40000004100 */
        /* <DEDUP_REMOVED lines=16> */
.L_x_30481:
[--C-:B-----5:R-:W-:Y:S02]  /*3c40*/  HADD2.F32 R3, -RZ, R200.reuse.H0_H0 ;  /* 0x200000c8ff037230 */ /* 0x120fe40000004100 */
[----:B-1----:R-:W-:Y:S02]  /*3c50*/  HADD2.F32 R180, -RZ, R200.H1_H1 ;  /* 0x300000c8ffb47230 */ /* 0x002fe40000004100 */
        /* <DEDUP_REMOVED lines=23> */
.L_x_30480:
        /* <DEDUP_REMOVED lines=18> */
.L_x_30483:
        /* <DEDUP_REMOVED lines=8> */
.L_x_30482:
        /* <DEDUP_REMOVED lines=48> */
.L_x_30485:
        /* <DEDUP_REMOVED lines=25> */
.L_x_30484:
        /* <DEDUP_REMOVED lines=18> */
.L_x_30487:
        /* <DEDUP_REMOVED lines=8> */
.L_x_30486:
[----:B-1----:R-:W0:Y:S01]  /*45a0*/  @P0 LDC.64 R180, c[0x0][0x3a0] ;  /* 0x0000e800ffb40b82 */ /* 0x002e220000000a00 */
        /* <DEDUP_REMOVED lines=10> */
[----:B0-----:R-:W-:-:S05]  /*4650*/  IMAD.WIDE.U32 R180, R246, 0x10, R216 ;  /* 0x00000010f6b47825 */ /* 0x001fca00078e00d8 */
[----:B--2---:R1:W5:Y:S01]  /*4660*/  LDG.E.128 R184, desc[UR6][R180.64] ;  /* 0x00000006b4b87981 */ /* 0x004362000c1e1d00 */
        /* <DEDUP_REMOVED lines=27> */
[----:B------:R-:W-:-:S05]  /*4820*/  HADD2.F32 R3, -RZ, R187.H0_H0 ;  /* 0x200000bbff037230 */ /* 0x000fca0000004100 */
[----:B------:R-:W-:Y:S01]  /*4830*/  FADD.FTZ R3, R180, R3 ;  /* 0x00000003b4037221 */ /* 0x000fe20000010000 */
[----:B------:R-:W-:-:S03]  /*4840*/  HADD2.F32 R180, -RZ, R187.H1_H1 ;  /* 0x300000bbffb47230 */ /* 0x000fc60000004100 */
[----:B------:R-:W-:Y:S02]  /*4850*/  FADD.FTZ R186, R178, R3 ;  /* 0x00000003b2ba7221 */ /* 0x000fe40000010000 */
[----:B------:R-:W-:Y:S01]  /*4860*/  FADD.FTZ R180, R185, R180 ;  /* 0x000000b4b9b47221 */ /* 0x000fe20000010000 */
[----:B------:R-:W-:-:S03]  /*4870*/  FADD.FTZ R185, R177, R182 ;  /* 0x000000b6b1b97221 */ /* 0x000fc60000010000 */
[----:B------:R-:W-:Y:S01]  /*4880*/  FADD.FTZ R187, R179, R180 ;  /* 0x000000b4b3bb7221 */ /* 0x000fe20000010000 */
[----:B------:R-:W-:Y:S06]  /*4890*/  BRA `(.L_x_30490) ;  /* 0x0000000000cc7947 */ /* 0x000fec0003800000 */
.L_x_30489:
        /* <DEDUP_REMOVED lines=25> */
.L_x_30488:
[----:B------:R-:W-:Y:S05]  /*4a30*/  @!P0 BRA `(.L_x_30491) ;  /* 0x0000000000448947 */ /* 0x000fea0003800000 */
[--C-:B-----5:R-:W-:Y:S02]  /*4a40*/  HADD2.F32 R196, -RZ, R184.reuse.H0_H0 ;  /* 0x200000b8ffc47230 */ /* 0x120fe40000004100 */
[--C-:B-1----:R-:W-:Y:S02]  /*4a50*/  HADD2.F32 R183, -RZ, R185.reuse.H0_H0 ;  /* 0x200000b9ffb77230 */ /* 0x102fe40000004100 */
[----:B------:R-:W-:Y:S02]  /*4a60*/  HADD2.F32 R184, -RZ, R184.H1_H1 ;  /* 0x300000b8ffb87230 */ /* 0x000fe40000004100 */
        /* <DEDUP_REMOVED lines=14> */
.L_x_30491:
        /* <DEDUP_REMOVED lines=8> */
.L_x_30490:
[----:B-1----:R-:W0:Y:S01]  /*4bd0*/  @P1 LDC.64 R182, c[0x0][0x398] ;  /* 0x0000e600ffb61b82 */ /* 0x002e220000000a00 */
        /* <DEDUP_REMOVED lines=15> */
[--C-:B-1---5:R-:W-:Y:S02]  /*4cd0*/  HADD2.F32 R180, -RZ, R216.reuse.H0_H0 ;  /* 0x200000d8ffb47230 */ /* 0x122fe40000004100 */
[----:B------:R-:W-:Y:S02]  /*4ce0*/  HADD2.F32 R3, -RZ, R216.H1_H1 ;  /* 0x300000d8ff037230 */ /* 0x000fe40000004100 */
[--C-:B------:R-:W-:Y:S02]  /*4cf0*/  HADD2.F32 R182, -RZ, R168.reuse.H0_H0 ;  /* 0x200000a8ffb67230 */ /* 0x100fe40000004100 */
[----:B------:R-:W-:Y:S02]  /*4d00*/  HADD2.F32 R181, -RZ, R168.H1_H1 ;  /* 0x300000a8ffb57230 */ /* 0x000fe40000004100 */
[--C-:B------:R-:W-:Y:S02]  /*4d10*/  HADD2.F32 R183, -RZ, R169.reuse.H1_H1 ;  /* 0x300000a9ffb77230 */ /* 0x100fe40000004100 */
[----:B------:R-:W-:Y:S01]  /*4d20*/  FADD.FTZ R180, R182, R180 ;  /* 0x000000b4b6b47221 */ /* 0x000fe20000010000 */
[----:B------:R-:W-:-:S02]  /*4d30*/  HADD2.F32 R182, -RZ, R169.H0_H0 ;  /* 0x200000a9ffb67230 */ /* 0x000fc40000004100 */
[----:B------:R-:W-:Y:S01]  /*4d40*/  FADD.FTZ R181, R181, R3 ;  /* 0x00000003b5b57221 */ /* 0x000fe20000010000 */
[--C-:B------:R-:W-:Y:S02]  /*4d50*/  HADD2.F32 R3, -RZ, R217.reuse.H0_H0 ;  /* 0x200000d9ff037230 */ /* 0x100fe40000004100 */
[----:B------:R-:W-:Y:S01]  /*4d60*/  FADD.FTZ R180, R172, R180 ;  /* 0x000000b4acb47221 */ /* 0x000fe20000010000 */
[--C-:B------:R-:W-:Y:S02]  /*4d70*/  HADD2.F32 R216, -RZ, R170.reuse.H0_H0 ;  /* 0x200000aaffd87230 */ /* 0x100fe40000004100 */
[----:B------:R-:W-:Y:S01]  /*4d80*/  FADD.FTZ R181, R173, R181 ;  /* 0x000000b5adb57221 */ /* 0x000fe20000010000 */
[----:B------:R-:W-:Y:S01]  /*4d90*/  FADD.FTZ R182, R182, R3 ;  /* 0x00000003b6b67221 */ /* 0x000fe20000010000 */
[----:B------:R-:W-:Y:S02]  /*4da0*/  HADD2.F32 R3, -RZ, R217.H1_H1 ;  /* 0x300000d9ff037230 */ /* 0x000fe40000004100 */
[----:B------:R-:W-:-:S02]  /*4db0*/  HADD2.F32 R217, -RZ, R170.H1_H1 ;  /* 0x300000aaffd97230 */ /* 0x000fc40000004100 */
[----:B------:R-:W-:Y:S01]  /*4dc0*/  FADD.FTZ R182, R174, R182 ;  /* 0x000000b6aeb67221 */ /* 0x000fe20000010000 */
[----:B------:R-:W-:Y:S01]  /*4dd0*/  FADD.FTZ R183, R183, R3 ;  /* 0x00000003b7b77221 */ /* 0x000fe20000010000 */
[----:B------:R-:W-:-:S03]  /*4de0*/  HADD2.F32 R3, -RZ, R218.H0_H0 ;  /* 0x200000daff037230 */ /* 0x000fc60000004100 */
[----:B------:R-:W-:Y:S02]  /*4df0*/  FADD.FTZ R183, R175, R183 ;  /* 0x000000b7afb77221 */ /* 0x000fe40000010000 */
[----:B------:R-:W-:Y:S01]  /*4e00*/  FADD.FTZ R216, R216, R3 ;  /* 0x00000003d8d87221 */ /* 0x000fe20000010000 */
[----:B------:R-:W-:Y:S02]  /*4e10*/  HADD2.F32 R3, -RZ, R218.H1_H1 ;  /* 0x300000daff037230 */ /* 0x000fe40000004100 */
[----:B------:R-:W-:Y:S02]  /*4e20*/  HADD2.F32 R218, -RZ, R171.H0_H0 ;  /* 0x200000abffda7230 */ /* 0x000fe40000004100 */
[----:B------:R-:W-:Y:S01]  /*4e30*/  FADD.FTZ R216, R176, R216 ;  /* 0x000000d8b0d87221 */ /* 0x000fe20000010000 */
[----:B------:R-:W-:Y:S01]  /*4e40*/  FADD.FTZ R217, R217, R3 ;  /* 0x00000003d9d97221 */ /* 0x000fe20000010000 */
[--C-:B------:R-:W-:Y:S02]  /*4e50*/  HADD2.F32 R3, -RZ, R219.reuse.H0_H0 ;  /* 0x200000dbff037230 */ /* 0x100fe40000004100 */
[----:B------:R-:W-:-:S02]  /*4e60*/  HADD2.F32 R219, -RZ, R219.H1_H1 ;  /* 0x300000dbffdb7230 */ /* 0x000fc40000004100 */
[----:B------:R-:W-:Y:S01]  /*4e70*/  FADD.FTZ R217, R177, R217 ;  /* 0x000000d9b1d97221 */ /* 0x000fe20000010000 */
[----:B------:R-:W-:Y:S01]  /*4e80*/  FADD.FTZ R3, R218, R3 ;  /* 0x00000003da037221 */ /* 0x000fe20000010000 */
[----:B------:R-:W-:-:S05]  /*4e90*/  HADD2.F32 R218, -RZ, R171.H1_H1 ;  /* 0x300000abffda7230 */ /* 0x000fca0000004100 */
[----:B------:R-:W-:Y:S01]  /*4ea0*/  FADD.FTZ R219, R218, R219 ;  /* 0x000000dbdadb7221 */ /* 0x000fe20000010000 */
[----:B------:R-:W-:-:S03]  /*4eb0*/  FADD.FTZ R218, R178, R3 ;  /* 0x00000003b2da7221 */ /* 0x000fc60000010000 */
[----:B------:R-:W-:Y:S01]  /*4ec0*/  FADD.FTZ R219, R179, R219 ;  /* 0x000000dbb3db7221 */ /* 0x000fe20000010000 */
[----:B------:R-:W-:Y:S06]  /*4ed0*/  BRA `(.L_x_30494) ;  /* 0x0000000000cc7947 */ /* 0x000fec0003800000 */
.L_x_30493:
        /* <DEDUP_REMOVED lines=8> */
[----:B------:R-:W-:Y:S02]  /*4f60*/  HADD2.F32 R3, -RZ, R217.H0_H0 ;  /* 0x200000d9ff037230 */ /* 0x000fe40000004100 */
[----:B------:R-:W-:-:S03]  /*4f70*/  HADD2.F32 R216, -RZ, R170.H0_H0 ;  /* 0x200000aaffd87230 */ /* 0x000fc60000004100 */
[----:B------:R-:W-:Y:S01]  /*4f80*/  FADD.FTZ R182, R182, R3 ;  /* 0x00000003b6b67221 */ /* 0x000fe20000010000 */
[----:B------:R-:W-:Y:S02]  /*4f90*/  HADD2.F32 R3, -RZ, R217.H1_H1 ;  /* 0x300000d9ff037230 */ /* 0x000fe40000004100 */
[----:B------:R-:W-:-:S03]  /*4fa0*/  HADD2.F32 R217, -RZ, R170.H1_H1 ;  /* 0x300000aaffd97230 */ /* 0x000fc60000004100 */
[----:B------:R-:W-:Y:S01]  /*4fb0*/  FADD.FTZ R183, R183, R3 ;  /* 0x00000003b7b77221 */ /* 0x000fe20000010000 */
[----:B------:R-:W-:-:S05]  /*4fc0*/  HADD2.F32 R3, -RZ, R218.H0_H0 ;  /* 0x200000daff037230 */ /* 0x000fca0000004100 */
[----:B------:R-:W-:Y:S01]  /*4fd0*/  FADD.FTZ R216, R216, R3 ;  /* 0x00000003d8d87221 */ /* 0x000fe20000010000 */
[----:B------:R-:W-:Y:S02]  /*4fe0*/  HADD2.F32 R3, -RZ, R218.H1_H1 ;  /* 0x300000daff037230 */ /* 0x000fe40000004100 */
[----:B------:R-:W-:-:S03]  /*4ff0*/  HADD2.F32 R218, -RZ, R171.H0_H0 ;  /* 0x200000abffda7230 */ /* 0x000fc60000004100 */
[----:B------:R-:W-:Y:S01]  /*5000*/  FADD.FTZ R217, R217, R3 ;  /* 0x00000003d9d97221 */ /* 0x000fe20000010000 */
[----:B------:R-:W-:-:S05]  /*5010*/  HADD2.F32 R3, -RZ, R219.H0_H0 ;  /* 0x200000dbff037230 */ /* 0x000fca0000004100 */
[----:B------:R-:W-:Y:S01]  /*5020*/  FADD.FTZ R218, R218, R3 ;  /* 0x00000003dada7221 */ /* 0x000fe20000010000 */
[----:B------:R-:W-:Y:S02]  /*5030*/  HADD2.F32 R3, -RZ, R219.H1_H1 ;  /* 0x300000dbff037230 */ /* 0x000fe40000004100 */
[----:B------:R-:W-:-:S05]  /*5040*/  HADD2.F32 R219, -RZ, R171.H1_H1 ;  /* 0x300000abffdb7230 */ /* 0x000fca0000004100 */
[----:B------:R-:W-:Y:S01]  /*5050*/  FADD.FTZ R219, R219, R3 ;  /* 0x00000003dbdb7221 */ /* 0x000fe20000010000 */
[----:B------:R-:W-:Y:S06]  /*5060*/  BRA `(.L_x_30494) ;  /* 0x0000000000687947 */ /* 0x000fec0003800000 */
.L_x_30492:
        /* <DEDUP_REMOVED lines=18> */
.L_x_30495:
        /* <DEDUP_REMOVED lines=8> */
.L_x_30494:
        /* <DEDUP_REMOVED lines=220> */
.L_x_30509:
        /* <DEDUP_REMOVED lines=56> */
[----:B------:R-:W-:Y:S02]  /*6350*/  F2FP.F16.F32.PACK_AB R240, R240, R241 ;  /* 0x000000f1f0f0723e */ /* 0x000fe400000000ff */
[----:B------:R-:W-:Y:S01]  /*6360*/  F2FP.F16.F32.PACK_AB R241, R242, R243 ;  /* 0x000000f3f2f1723e */ /* 0x000fe200000000ff */
        /* <DEDUP_REMOVED lines=19> */
[----:B------:R-:W-:Y:S02]  /*64a0*/  F2FP.F16.F32.PACK_AB R242, R188, R189 ;  /* 0x000000bdbcf2723e */ /* 0x000fe400000000ff */
[----:B------:R-:W1:Y:S02]  /*64b0*/  LDC.64 R188, c[0x0][0x428] ;  /* 0x00010a00ffbc7b82 */ /* 0x000e640000000a00 */
[----:B------:R-:W-:-:S02]  /*64c0*/  F2FP.F16.F32.PACK_AB R243, R243, R174 ;  /* 0x000000aef3f3723e */ /* 0x000fc400000000ff */
        /* <DEDUP_REMOVED lines=12> */
[----:B------:R-:W-:Y:S01]  /*6590*/  F2FP.F16.F32.PACK_AB R191, R188, R191 ;  /* 0x000000bfbcbf723e */ /* 0x000fe200000000ff */
        /* <DEDUP_REMOVED lines=10> */
[----:B------:R-:W-:-:S02]  /*6640*/  F2FP.F16.F32.PACK_AB R190, R190, R240 ;  /* 0x000000f0bebe723e */ /* 0x000fc400000000ff */
[----:B------:R-:W-:Y:S01]  /*6650*/  F2FP.F16.F32.PACK_AB R188, R242, R188 ;  /* 0x000000bcf2bc723e */ /* 0x000fe200000000ff */
[----:B------:R-:W3:Y:S01]  /*6660*/  LDL R169, [R1+0x9c] ;  /* 0x00009c0001a97983 */ /* 0x000ee20000100800 */
[----:B------:R-:W-:-:S03]  /*6670*/  F2FP.F16.F32.PACK_AB R189, R241, R189 ;  /* 0x000000bdf1bd723e */ /* 0x000fc600000000ff */
        /* <DEDUP_REMOVED lines=26> */
[----:B------:R-:W-:Y:S01]  /*6820*/  F2FP.F16.F32.PACK_AB R189, R190, R189 ;  /* 0x000000bdbebd723e */ /* 0x000fe200000000ff */
[C---:B------:R-:W-:Y:S01]  /*6830*/  FADD.FTZ R190, -R244.reuse, R232 ;  /* 0x000000e8f4be7221 */ /* 0x040fe20000010100 */
[----:B------:R0:W5:Y:S01]  /*6840*/  LDL.LU R170, [R1+0x180] ;  /* 0x0001800001aa7983 */ /* 0x0001620000300800 */
[----:B------:R-:W-:Y:S01]  /*6850*/  F2FP.F16.F32.PACK_AB R188, R191, R188 ;  /* 0x000000bcbfbc723e */ /* 0x000fe200000000ff */
        /* <DEDUP_REMOVED lines=19> */
[----:B------:R-:W-:Y:S02]  /*6990*/  F2FP.F16.F32.PACK_AB R190, R233, R190 ;  /* 0x000000bee9be723e */ /* 0x000fe400000000ff */
[----:B------:R-:W-:Y:S01]  /*69a0*/  F2FP.F16.F32.PACK_AB R191, R232, R191 ;  /* 0x000000bfe8bf723e */ /* 0x000fe200000000ff */
        /* <DEDUP_REMOVED lines=10> */
[----:B------:R-:W-:Y:S01]  /*6a50*/  F2FP.F16.F32.PACK_AB R191, R188, R191 ;  /* 0x000000bfbcbf723e */ /* 0x000fe200000000ff */
[----:B------:R-:W-:Y:S02]  /*6a60*/  FFMA.FTZ R188, R235, R53, R153 ;  /* 0x00000035ebbc7223 */ /* 0x000fe40000010099 */
[----:B------:R-:W2:Y:S03]  /*6a70*/  LDL R235, [R1+0xd0] ;  /* 0x0000d00001eb7983 */ /* 0x000ea60000100800 */
[----:B------:R-:W-:Y:S01]  /*6a80*/  F2FP.F16.F32.PACK_AB R190, R188, R190 ;  /* 0x000000bebcbe723e */ /* 0x000fe200000000ff */
[----:B---3--:R-:W-:Y:S01]  /*6a90*/  FFMA.FTZ R2, R2, R232, R156 ;  /* 0x000000e802027223 */ /* 0x008fe2000001009c */
[----:B------:R-:W-:-:S02]  /*6aa0*/  FFMA.FTZ R232, R238, R252, R159 ;  /* 0x000000fceee87223 */ /* 0x000fc4000001009f */
[----:B------:R-:W3:Y:S01]  /*6ab0*/  LDL R238, [R1+0xc8] ;  /* 0x0000c80001ee7983 */ /* 0x000ee20000100800 */
[----:B----4-:R-:W-:Y:S01]  /*6ac0*/  FFMA.FTZ R189, R237, R233, R158 ;  /* 0x000000e9edbd7223 */ /* 0x010fe2000001009e */
[----:B------:R-:W-:Y:S02]  /*6ad0*/  FFMA.FTZ R233, R236, R241, R157 ;  /* 0x000000f1ece97223 */ /* 0x000fe4000001009d */
[----:B------:R-:W1:Y:S01]  /*6ae0*/  LDC.64 R240, c[0x0][0x430] ;  /* 0x00010c00fff07b82 */ /* 0x000e620000000a00 */
[----:B------:R-:W4:Y:S01]  /*6af0*/  LDL R237, [R1+0xcc] ;  /* 0x0000cc0001ed7983 */ /* 0x000f220000100800 */
[----:B------:R-:W-:Y:S02]  /*6b00*/  F2FP.F16.F32.PACK_AB R189, R232, R189 ;  /* 0x000000bde8bd723e */ /* 0x000fe400000000ff */
[----:B------:R-:W-:Y:S01]  /*6b10*/  F2FP.F16.F32.PACK_AB R188, R233, R2 ;  /* 0x00000002e9bc723e */ /* 0x000fe200000000ff */
        /* <DEDUP_REMOVED lines=18> */
[----:B------:R-:W-:-:S03]  /*6c40*/  F2FP.F16.F32.PACK_AB R188, R191, R188 ;  /* 0x000000bcbfbc723e */ /* 0x000fc600000000ff */
[----:B------:R-:W-:Y:S01]  /*6c50*/  F2FP.F16.F32.PACK_AB R189, R190, R189 ;  /* 0x000000bdbebd723e */ /* 0x000fe200000000ff */
        /* <DEDUP_REMOVED lines=12> */
[----:B------:R-:W-:Y:S01]  /*6d20*/  F2FP.F16.F32.PACK_AB R191, R224, R191 ;  /* 0x000000bfe0bf723e */ /* 0x000fe200000000ff */
[----:B---3--:R-:W-:Y:S02]  /*6d30*/  FFMA.FTZ R190, R227, R8, R238 ;  /* 0x00000008e3be7223 */ /* 0x008fe400000100ee */
[----:B------:R-:W1:Y:S01]  /*6d40*/  LDC.64 R238, c[0x0][0x428] ;  /* 0x00010a00ffee7b82 */ /* 0x000e620000000a00 */
[----:B----4-:R-:W-:-:S05]  /*6d50*/  FFMA.FTZ R225, R226, R9, R237 ;  /* 0x00000009e2e17223 */ /* 0x010fca00000100ed */
[----:B------:R-:W-:Y:S01]  /*6d60*/  F2FP.F16.F32.PACK_AB R190, R225, R190 ;  /* 0x000000bee1be723e */ /* 0x000fe200000000ff */
        /* <DEDUP_REMOVED lines=14> */
[----:B------:R-:W-:Y:S01]  /*6e50*/  F2FP.F16.F32.PACK_AB R191, R188, R191 ;  /* 0x000000bfbcbf723e */ /* 0x000fe200000000ff */
[----:B------:R-:W-:Y:S01]  /*6e60*/  FFMA.FTZ R189, R230, R58, R150 ;  /* 0x0000003ae6bd7223 */ /* 0x000fe20000010096 */
[----:B------:R-:W-:Y:S01]  /*6e70*/  FFMA.FTZ R190, R227, R60, R144 ;  /* 0x0000003ce3be7223 */ /* 0x000fe20000010090 */
[----:B------:R-:W-:Y:S01]  /*6e80*/  FFMA.FTZ R224, R229, R59, R151 ;  /* 0x0000003be5e07223 */ /* 0x000fe20000010097 */
[----:B------:R-:W-:Y:S01]  /*6e90*/  FFMA.FTZ R188, R2, R56, R148 ;  /* 0x0000003802bc7223 */ /* 0x000fe20000010094 */
[C---:B------:R-:W-:Y:S01]  /*6ea0*/  FADD.FTZ R230, -R244.reuse, R186 ;  /* 0x000000baf4e67221 */ /* 0x040fe20000010100 */
[----:B------:R-:W-:Y:S01]  /*6eb0*/  FADD.FTZ R229, -R244, R187 ;  /* 0x000000bbf4e57221 */ /* 0x000fe20000010100 */
[----:B------:R-:W-:Y:S01]  /*6ec0*/  F2FP.F16.F32.PACK_AB R190, R226, R190 ;  /* 0x000000bee2be723e */ /* 0x000fe200000000ff */
[----:B------:R-:W-:Y:S01]  /*6ed0*/  IMAD.WIDE.U32 R186, R0, 0x10, R240 ;  /* 0x0000001000ba7825 */ /* 0x000fe200078e00f0 */
[----:B------:R-:W-:-:S02]  /*6ee0*/  F2FP.F16.F32.PACK_AB R189, R224, R189 ;  /* 0x000000bde0bd723e */ /* 0x000fc400000000ff */
[----:B------:R-:W-:Y:S01]  /*6ef0*/  F2FP.F16.F32.PACK_AB R188, R192, R188 ;  /* 0x000000bcc0bc723e */ /* 0x000fe200000000ff */
        /* <DEDUP_REMOVED lines=26> */
[----:B------:R-:W-:Y:S01]  /*70a0*/  F2FP.F16.F32.PACK_AB R194, R194, R191 ;  /* 0x000000bfc2c2723e */ /* 0x000fe200000000ff */
        /* <DEDUP_REMOVED lines=22> */
[----:B------:R-:W-:Y:S01]  /*7210*/  FFMA.FTZ R187, R187, R66, R142 ;  /* 0x00000042bbbb7223 */ /* 0x000fe2000001008e */
[----:B------:R-:W-:Y:S01]  /*7220*/  FFMA.FTZ R188, R188, R67, R143 ;  /* 0x00000043bcbc7223 */ /* 0x000fe2000001008f */
[C---:B------:R-:W-:Y:S01]  /*7230*/  FFMA.FTZ R195, R191.reuse, R18, R243 ;  /* 0x00000012bfc37223 */ /* 0x040fe200000100f3 */
[----:B------:R-:W2:Y:S01]  /*7240*/  LDL R244, [R1+0x110] ;  /* 0x0001100001f47983 */ /* 0x000ea20000100800 */
[----:B------:R-:W-:Y:S01]  /*7250*/  FFMA.FTZ R191, R191, R70, R138 ;  /* 0x00000046bfbf7223 */ /* 0x000fe2000001008a */
[----:B------:R-:W-:-:S02]  /*7260*/  F2FP.F16.F32.PACK_AB R190, R190, R189 ;  /* 0x000000bdbebe723e */ /* 0x000fc400000000ff */
[----:B------:R-:W-:Y:S01]  /*7270*/  F2FP.F16.F32.PACK_AB R189, R188, R187 ;  /* 0x000000bbbcbd723e */ /* 0x000fe200000000ff */
        /* <DEDUP_REMOVED lines=29> */
[----:B------:R-:W-:Y:S01]  /*7450*/  F2FP.F16.F32.PACK_AB R192, R196, R192 ;  /* 0x000000c0c4c0723e */ /* 0x000fe200000000ff */
[----:B------:R-:W-:-:S04]  /*7460*/  FMUL.FTZ R196, R3, R222 ;  /* 0x000000de03c47220 */ /* 0x000fc80000410000 */
[C---:B------:R-:W-:Y:S01]  /*7470*/  FFMA.FTZ R197, R196.reuse, R19, R242 ;  /* 0x00000013c4c57223 */ /* 0x040fe200000100f2 */
[----:B------:R-:W-:Y:S01]  /*7480*/  FFMA.FTZ R196, R196, R71, R139 ;  /* 0x00000047c4c47223 */ /* 0x000fe2000001008b */
[----:B------:R-:W3:Y:S01]  /*7490*/  LDL R242, [R1+0x114] ;  /* 0x0001140001f27983 */ /* 0x000ee20000100800 */
[----:B------:R-:W-:Y:S01]  /*74a0*/  FFMA.FTZ R185, R185, R64, R140 ;  /* 0x00000040b9b97223 */ /* 0x000fe2000001008c */
[----:B------:R-:W-:Y:S01]  /*74b0*/  FFMA.FTZ R186, R186, R65, R141 ;  /* 0x00000041baba7223 */ /* 0x000fe2000001008d */
[----:B------:R-:W-:Y:S02]  /*74c0*/  F2FP.F16.F32.PACK_AB R195, R197, R195 ;  /* 0x000000c3c5c3723e */ /* 0x000fe400000000ff */
[----:B------:R-:W-:Y:S01]  /*74d0*/  F2FP.F16.F32.PACK_AB R191, R196, R191 ;  /* 0x000000bfc4bf723e */ /* 0x000fe200000000ff */
[----:B------:R-:W-:Y:S01]  /*74e0*/  IMAD.WIDE.U32 R196, R249, 0x10, R238 ;  /* 0x00000010f9c47825 */ /* 0x000fe200078e00ee */
[----:B------:R-:W-:Y:S01]  /*74f0*/  F2FP.F16.F32.PACK_AB R188, R186, R185 ;  /* 0x000000b9babc723e */ /* 0x000fe200000000ff */
        /* <DEDUP_REMOVED lines=31> */
[----:B------:R-:W-:Y:S01]  /*76f0*/  F2FP.F16.F32.PACK_AB R195, R196, R195 ;  /* 0x000000c3c4c3723e */ /* 0x000fe200000000ff */
[----:B------:R-:W2:Y:S01]  /*7700*/  LDL R235, [R1+0x158] ;  /* 0x0001580001eb7983 */ /* 0x000ea20000100800 */
[----:B------:R-:W-:Y:S01]  /*7710*/  F2FP.F16.F32.PACK_AB R194, R197, R194 ;  /* 0x000000c2c5c2723e */ /* 0x000fe200000000ff */
[----:B------:R-:W-:Y:S01]  /*7720*/  FFMA.FTZ R191, R233, R26, R244 ;  /* 0x0000001ae9bf7223 */ /* 0x000fe200000100f4 */
[----:B------:R-:W-:Y:S01]  /*7730*/  FFMA.FTZ R208, R222, R22, R251 ;  /* 0x00000016ded07223 */ /* 0x000fe200000100fb */
[----:B------:R-:W-:Y:S01]  /*7740*/  FFMA.FTZ R190, R231, R24, R245 ;  /* 0x00000018e7be7223 */ /* 0x000fe200000100f5 */
[----:B------:R-:W-:-:S03]  /*7750*/  FFMA.FTZ R199, R232, R25, R243 ;  /* 0x00000019e8c77223 */ /* 0x000fc600000100f3 */
[----:B------:R-:W-:Y:S01]  /*7760*/  F2FP.F16.F32.PACK_AB R189, R209, R208 ;  /* 0x000000d0d1bd723e */ /* 0x000fe200000000ff */
[----:B------:R-:W2:Y:S01]  /*7770*/  LDL R243, [R1+0x138] ;  /* 0x0001380001f37983 */ /* 0x000ea20000100800 */
[----:B------:R-:W-:Y:S01]  /*7780*/  FFMA.FTZ R211, R216, R21, R252 ;  /* 0x00000015d8d37223 */ /* 0x000fe200000100fc */
[----:B------:R-:W-:Y:S01]  /*7790*/  F2FP.F16.F32.PACK_AB R190, R199, R190 ;  /* 0x000000bec7be723e */ /* 0x000fe200000000ff */
[----:B------:R-:W-:Y:S01]  /*77a0*/  IMAD.WIDE.U32 R222, R248, 0x10, R240 ;  /* 0x00000010f8de7825 */ /* 0x000fe200078e00f0 */
[----:B------:R-:W-:-:S03]  /*77b0*/  F2FP.F16.F32.PACK_AB R193, R198, R193 ;  /* 0x000000c1c6c1723e */ /* 0x000fc600000000ff */
        /* <DEDUP_REMOVED lines=9> */
[----:B------:R-:W-:Y:S01]  /*7850*/  F2FP.F16.F32.PACK_AB R198, R209, R198 ;  /* 0x000000c6d1c6723e */ /* 0x000fe200000000ff */
[----:B------:R-:W-:Y:S01]  /*7860*/  IMAD.WIDE.U32 R218, R248, 0x10, R238 ;  /* 0x00000010f8da7825 */ /* 0x000fe200078e00ee */
[----:B------:R-:W2:Y:S01]  /*7870*/  LDL R230, [R1+0x16c] ;  /* 0x00016c0001e67983 */ /* 0x000ea20000100800 */
[----:B------:R-:W-:Y:S02]  /*7880*/  F2FP.F16.F32.PACK_AB R199, R208, R199 ;  /* 0x000000c7d0c7723e */ /* 0x000fe400000000ff */
[----:B---3--:R-:W-:Y:S02]  /*7890*/  FFMA.FTZ R192, R234, R27, R242 ;  /* 0x0000001beac07223 */ /* 0x008fe400000100f2 */
[----:B------:R-:W3:Y:S03]  /*78a0*/  LDL R242, [R1+0x13c] ;  /* 0x00013c0001f27983 */ /* 0x000ee60000100800 */
[----:B------:R-:W-:Y:S01]  /*78b0*/  F2FP.F16.F32.PACK_AB R191, R192, R191 ;  /* 0x000000bfc0bf723e */ /* 0x000fe200000000ff */
[C---:B------:R-:W-:Y:S01]  /*78c0*/  FFMA.FTZ R192, R214.reuse, R72, R132 ;  /* 0x00000048d6c07223 */ /* 0x040fe20000010084 */
[----:B------:R-:W3:Y:S01]  /*78d0*/  LDL R234, [R1+0x15c] ;  /* 0x00015c0001ea7983 */ /* 0x000ee20000100800 */
[----:B----4-:R-:W-:Y:S01]  /*78e0*/  FFMA.FTZ R210, R214, R20, R249 ;  /* 0x00000014d6d27223 */ /* 0x010fe200000100f9 */
[----:B------:R-:W-:-:S02]  /*78f0*/  IMAD.WIDE.U32 R214, R246, 0x10, R240 ;  /* 0x00000010f6d67825 */ /* 0x000fc400078e00f0 */
[----:B------:R-:W-:Y:S02]  /*7900*/  F2FP.F16.F32.PACK_AB R192, R212, R192 ;  /* 0x000000c0d4c0723e */ /* 0x000fe400000000ff */
[----:B------:R-:W-:Y:S01]  /*7910*/  IMAD.WIDE.U32 R212, R247, 0x10, R240 ;  /* 0x00000010f7d47825 */ /* 0x000fe200078e00f0 */
[----:B------:R-:W-:-:S03]  /*7920*/  F2FP.F16.F32.PACK_AB R188, R211, R210 ;  /* 0x000000d2d3bc723e */ /* 0x000fc600000000ff */
[----:B------:R-:W-:Y:S01]  /*7930*/  FFMA.FTZ R197, R207, R30, R221 ;  /* 0x0000001ecfc57223 */ /* 0x000fe200000100dd */
[----:B------:R-:W-:Y:S01]  /*7940*/  FFMA.FTZ R211, R206, R29, R229 ;  /* 0x0000001dced37223 */ /* 0x000fe200000100e5 */
[----:B------:R-:W-:-:S04]  /*7950*/  FFMA.FTZ R210, R224, R31, R220 ;  /* 0x0000001fe0d27223 */ /* 0x000fc800000100dc */
[----:B------:R-:W-:Y:S01]  /*7960*/  F2FP.F16.F32.PACK_AB R196, R211, R196 ;  /* 0x000000c4d3c4723e */ /* 0x000fe200000000ff */
[----:B------:R-:W-:-:S04]  /*7970*/  IMAD.WIDE.U32 R220, R247, 0x10, R238 ;  /* 0x00000010f7dc7825 */ /* 0x000fc800078e00ee */
[----:B--2---:R-:W-:-:S04]  /*7980*/  IMAD.WIDE.U32 R216, R250, 0x10, R240 ;  /* 0x00000010fad87825 */ /* 0x004fc800078e00f0 */
[--C-:B------:R-:W-:Y:S01]  /*7990*/  IMAD.WIDE.U32 R208, R250, 0x10, R238.reuse ;  /* 0x00000010fad07825 */ /* 0x100fe200078e00ee */
[----:B------:R-:W2:Y:S04]  /*79a0*/  LDL R241, [R1+0x148] ;  /* 0x0001480001f17983 */ /* 0x000ea80000100800 */
[----:B------:R-:W4:Y:S01]  /*79b0*/  LDL R240, [R1+0x150] ;  /* 0x0001500001f07983 */ /* 0x000f220000100800 */
[----:B------:R-:W-:Y:S01]  /*79c0*/  F2FP.F16.F32.PACK_AB R197, R210, R197 ;  /* 0x000000c5d2c5723e */ /* 0x000fe200000000ff */
        /* <DEDUP_REMOVED lines=16> */
[----:B------:R-:W-:Y:S01]  /*7ad0*/  F2FP.F16.F32.PACK_AB R188, R192, R188 ;  /* 0x000000bcc0bc723e */ /* 0x000fe200000000ff */
[----:B------:R-:W-:Y:S01]  /*7ae0*/  FFMA.FTZ R198, R201, R92, R112 ;  /* 0x0000005cc9c67223 */ /* 0x000fe20000010070 */
[----:B------:R-:W-:Y:S01]  /*7af0*/  F2FP.F16.F32.PACK_AB R191, R195, R191 ;  /* 0x000000bfc3bf723e */ /* 0x000fe200000000ff */
[----:B------:R-:W-:Y:S01]  /*7b00*/  FFMA.FTZ R199, R203, R94, R114 ;  /* 0x0000005ecbc77223 */ /* 0x000fe20000010072 */
[----:B------:R-:W-:Y:S01]  /*7b10*/  F2FP.F16.F32.PACK_AB R190, R196, R190 ;  /* 0x000000bec4be723e */ /* 0x000fe200000000ff */
[C---:B------:R-:W-:Y:S01]  /*7b20*/  FFMA.FTZ R196, R204.reuse, R43, R236 ;  /* 0x0000002bccc47223 */ /* 0x040fe200000100ec */
[----:B------:R-:W-:Y:S01]  /*7b30*/  F2FP.F16.F32.PACK_AB R189, R197, R189 ;  /* 0x000000bdc5bd723e */ /* 0x000fe200000000ff */
[----:B------:R-:W-:Y:S01]  /*7b40*/  FFMA.FTZ R197, R204, R95, R115 ;  /* 0x0000005fccc57223 */ /* 0x000fe20000010073 */
[----:B------:R-:W-:-:S04]  /*7b50*/  FFMA.FTZ R193, R185, R36, R243 ;  /* 0x00000024b9c17223 */ /* 0x000fc800000100f3 */
[----:B------:R-:W-:Y:S01]  /*7b60*/  F2FP.F16.F32.PACK_AB R199, R197, R199 ;  /* 0x000000c7c5c7723e */ /* 0x000fe200000000ff */
[----:B------:R-:W-:Y:S01]  /*7b70*/  FFMA.FTZ R197, R187, R90, R118 ;  /* 0x0000005abbc57223 */ /* 0x000fe20000010076 */
[----:B---3--:R-:W-:-:S05]  /*7b80*/  FFMA.FTZ R194, R186, R37, R242 ;  /* 0x00000025bac27223 */ /* 0x008fca00000100f2 */
[----:B------:R-:W-:Y:S01]  /*7b90*/  F2FP.F16.F32.PACK_AB R192, R194, R193 ;  /* 0x000000c1c2c0723e */ /* 0x000fe200000000ff */
[----:B--2---:R-:W-:Y:S01]  /*7ba0*/  FFMA.FTZ R194, R201, R40, R241 ;  /* 0x00000028c9c27223 */ /* 0x004fe200000100f1 */
[C---:B------:R-:W-:Y:S01]  /*7bb0*/  FFMA.FTZ R201, R202.reuse, R41, R237 ;  /* 0x00000029cac97223 */ /* 0x040fe200000100ed */
[----:B------:R-:W-:Y:S01]  /*7bc0*/  FFMA.FTZ R202, R202, R93, R113 ;  /* 0x0000005dcaca7223 */ /* 0x000fe20000010071 */
[----:B----4-:R-:W-:-:S03]  /*7bd0*/  FFMA.FTZ R195, R203, R42, R240 ;  /* 0x0000002acbc37223 */ /* 0x010fc600000100f0 */
[----:B------:R-:W-:Y:S01]  /*7be0*/  F2FP.F16.F32.PACK_AB R194, R201, R194 ;  /* 0x000000c2c9c2723e */ /* 0x000fe200000000ff */
[----:B------:R-:W-:Y:S01]  /*7bf0*/  FFMA.FTZ R201, R180, R46, R233 ;  /* 0x0000002eb4c97223 */ /* 0x000fe200000100e9 */
[----:B------:R-:W-:Y:S01]  /*7c00*/  F2FP.F16.F32.PACK_AB R198, R202, R198 ;  /* 0x000000c6cac6723e */ /* 0x000fe200000000ff */
[----:B------:R-:W-:Y:S01]  /*7c10*/  FFMA.FTZ R193, R187, R38, R239 ;  /* 0x00000026bbc17223 */ /* 0x000fe200000100ef */
[----:B------:R-:W-:Y:S01]  /*7c20*/  F2FP.F16.F32.PACK_AB R195, R196, R195 ;  /* 0x000000c3c4c3723e */ /* 0x000fe200000000ff */
[----:B------:R-:W-:Y:S01]  /*7c30*/  FFMA.FTZ R196, R186, R89, R117 ;  /* 0x00000059bac47223 */ /* 0x000fe20000010075 */
[----:B------:R-:W-:Y:S01]  /*7c40*/  FFMA.FTZ R202, R181, R47, R232 ;  /* 0x0000002fb5ca7223 */ /* 0x000fe200000100e8 */
[----:B------:R-:W-:Y:S01]  /*7c50*/  FFMA.FTZ R186, R182, R48, R231 ;  /* 0x00000030b6ba7223 */ /* 0x000fe200000100e7 */
[----:B------:R-:W-:-:S03]  /*7c60*/  FFMA.FTZ R187, R183, R49, R230 ;  /* 0x00000031b7bb7223 */ /* 0x000fc600000100e6 */
[----:B------:R-:W-:Y:S02]  /*7c70*/  F2FP.F16.F32.PACK_AB R201, R202, R201 ;  /* 0x000000c9cac9723e */ /* 0x000fe400000000ff */
[----:B------:R-:W-:Y:S02]  /*7c80*/  F2FP.F16.F32.PACK_AB R202, R187, R186 ;  /* 0x000000babbca723e */ /* 0x000fe400000000ff */
        /* <DEDUP_REMOVED lines=9> */
[----:B------:R-:W-:Y:S01]  /*7d20*/  F2FP.F16.F32.PACK_AB R193, R203, R193 ;  /* 0x000000c1cbc1723e */ /* 0x000fe200000000ff */
[----:B------:R-:W-:Y:S01]  /*7d30*/  FFMA.FTZ R203, R2, R45, R234 ;  /* 0x0000002d02cb7223 */ /* 0x000fe200000100ea */
        /* <DEDUP_REMOVED lines=14> */
[----:B------:R-:W-:Y:S01]  /*7e20*/  F2FP.F16.F32.PACK_AB R181, R181, R180 ;  /* 0x000000b4b5b5723e */ /* 0x000fe200000000ff */
[----:B------:R0:W-:Y:S01]  /*7e30*/  STG.E.128 desc[UR6][R212.64], R188 ;  /* 0x000000bcd4007986 */ /* 0x0001e2000c101d06 */
[----:B------:R-:W-:Y:S02]  /*7e40*/  F2FP.F16.F32.PACK_AB R183, R3, R184 ;  /* 0x000000b803b7723e */ /* 0x000fe400000000ff */
[----:B------:R-:W-:Y:S02]  /*7e50*/  F2FP.F16.F32.PACK_AB R182, R204, R182 ;  /* 0x000000b6ccb6723e */ /* 0x000fe400000000ff */
[----:B------:R-:W-:Y:S01]  /*7e60*/  F2FP.F16.F32.PACK_AB R180, R2, R0 ;  /* 0x0000000002b4723e */ /* 0x000fe200000000ff */
[----:B------:R0:W-:Y:S04]  /*7e70*/  STG.E.128 desc[UR6][R210.64], R192 ;  /* 0x000000c0d2007986 */ /* 0x0001e8000c101d06 */
[----:B------:R0:W-:Y:S04]  /*7e80*/  STG.E.128 desc[UR6][R214.64], R196 ;  /* 0x000000c4d6007986 */ /* 0x0001e8000c101d06 */
[----:B------:R0:W-:Y:S04]  /*7e90*/  STG.E.128 desc[UR6][R208.64], R200 ;  /* 0x000000c8d0007986 */ /* 0x0001e8000c101d06 */
[----:B------:R0:W-:Y:S01]  /*7ea0*/  STG.E.128 desc[UR6][R216.64], R180 ;  /* 0x000000b4d8007986 */ /* 0x0001e2000c101d06 */
[----:B------:R-:W-:Y:S05]  /*7eb0*/  @!P0 BRA `(.L_x_30497) ;  /* 0xffffffa000308947 */ /* 0x000fea000383ffff */
[----:B------:R-:W-:Y:S05]  /*7ec0*/  EXIT ;  /* 0x000000000000794d */ /* 0x000fea0003800000 */
.L_x_30496:
[----:B------:R-:W-:Y:S01]  /*7ed0*/  HFMA2 R244, -RZ, RZ, 0, 5.9604644775390625e-08 ;  /* 0x00000001fff47431 */ /* 0x000fe200000001ff */
[----:B------:R-:W-:Y:S01]  /*7ee0*/  BSSY B0, `(.L_x_30498) ;  /* 0x0000006000007945 */ /* 0x000fe20003800000 */
[----:B------:R-:W-:Y:S02]  /*7ef0*/  MOV R251, 0x1f ;  /* 0x0000001f00fb7802 */ /* 0x000fe40000000f00 */
[----:B------:R-:W-:-:S07]  /*7f00*/  MOV R252, 0xffffffff ;  /* 0xffffffff00fc7802 */ /* 0x000fce0000000f00 */
[----:B------:R-:W-:Y:S05]  /*7f10*/  WARPSYNC.COLLECTIVE R252, `(.L_x_30499) ;  /* 0x00000000fc087348 */ /* 0x000fea0003c00000 */
[----:B------:R0:W1:Y:S02]  /*7f20*/  SHFL.BFLY P2, R244, R3, R244, R251 ;  /* 0x0c0000f403f47389 */ /* 0x00006400000400fb */
[----:B01----:R-:W-:Y:S05]  /*7f30*/  ENDCOLLECTIVE ;  /* 0x000000000000791b */ /* 0x003fea0003800000 */
.L_x_30499:
[----:B------:R-:W-:Y:S05]  /*7f40*/  BSYNC B0 ;  /* 0x0000000000007941 */ /* 0x000fea0003800000 */
.L_x_30498:
        /* <DEDUP_REMOVED lines=8> */
.L_x_30500:
[----:B------:R-:W-:Y:S01]  /*7fd0*/  FADD.FTZ R3, R3, R244 ;  /* 0x000000f403037221 */ /* 0x000fe20000010000 */
[----:B------:R-:W-:-:S07]  /*7fe0*/  HFMA2 R244, -RZ, RZ, 0, 2.384185791015625e-07 ;  /* 0x00000004fff47431 */ /* 0x000fce00000001ff */
[----:B------:R-:W-:Y:S05]  /*7ff0*/  WARPSYNC.COLLECTIVE R252, `(.L_x_30501) ;  /* 0x00000000fc087348 */ /* 0x000fea0003c00000 */
[----:B------:R0:W1:Y:S02]  /*8000*/  SHFL.BFLY P2, R244, R3, R244, R251 ;  /* 0x0c0000f403f47389 */ /* 0x00006400000400fb */
[----:B01----:R-:W-:Y:S05]  /*8010*/  ENDCOLLECTIVE ;  /* 0x000000000000791b */ /* 0x003fea0003800000 */
.L_x_30501:
[----:B------:R-:W-:Y:S01]  /*8020*/  FADD.FTZ R3, R3, R244 ;  /* 0x000000f403037221 */ /* 0x000fe20000010000 */
[----:B------:R-:W-:-:S07]  /*8030*/  MOV R244, 0x8 ;  /* 0x0000000800f47802 */ /* 0x000fce0000000f00 */
[----:B------:R-:W-:Y:S05]  /*8040*/  WARPSYNC.COLLECTIVE R252, `(.L_x_30502) ;  /* 0x00000000fc087348 */ /* 0x000fea0003c00000 */
[----:B------:R0:W1:Y:S02]  /*8050*/  SHFL.BFLY P2, R244, R3, R244, R251 ;  /* 0x0c0000f403f47389 */ /* 0x00006400000400fb */
[----:B01----:R-:W-:Y:S05]  /*8060*/  ENDCOLLECTIVE ;  /* 0x000000000000791b */ /* 0x003fea0003800000 */
.L_x_30502:
[----:B------:R-:W-:Y:S01]  /*8070*/  FADD.FTZ R3, R3, R244 ;  /* 0x000000f403037221 */ /* 0x000fe20000010000 */
[----:B------:R-:W-:-:S07]  /*8080*/  HFMA2 R244, -RZ, RZ, 0, 9.5367431640625e-07 ;  /* 0x00000010fff47431 */ /* 0x000fce00000001ff */
[----:B------:R-:W-:Y:S05]  /*8090*/  WARPSYNC.COLLECTIVE R252, `(.L_x_30503) ;  /* 0x00000000fc087348 */ /* 0x000fea0003c00000 */
[----:B------:R0:W1:Y:S02]  /*80a0*/  SHFL.BFLY P2, R244, R3, R244, R251 ;  /* 0x0c0000f403f47389 */ /* 0x00006400000400fb */
[----:B01----:R-:W-:Y:S05]  /*80b0*/  ENDCOLLECTIVE ;  /* 0x000000000000791b */ /* 0x003fea0003800000 */
.L_x_30503:
        /* <DEDUP_REMOVED lines=134> */
.L_x_30504:
[----:B------:R-:W-:Y:S01]  /*8920*/  FADD.FTZ R3, R3, R244 ;  /* 0x000000f403037221 */ /* 0x000fe20000010000 */
[----:B------:R-:W-:-:S07]  /*8930*/  HFMA2 R244, -RZ, RZ, 0, 1.1920928955078125e-07 ;  /* 0x00000002fff47431 */ /* 0x000fce00000001ff */
[----:B------:R-:W-:Y:S05]  /*8940*/  WARPSYNC.COLLECTIVE R252, `(.L_x_30505) ;  /* 0x00000000fc087348 */ /* 0x000fea0003c00000 */
[----:B------:R0:W1:Y:S02]  /*8950*/  SHFL.BFLY P2, R244, R3, R244, R251 ;  /* 0x0c0000f403f47389 */ /* 0x00006400000400fb */
[----:B01----:R-:W-:Y:S05]  /*8960*/  ENDCOLLECTIVE ;  /* 0x000000000000791b */ /* 0x003fea0003800000 */
.L_x_30505:
[----:B------:R-:W-:Y:S01]  /*8970*/  FADD.FTZ R3, R3, R244 ;  /* 0x000000f403037221 */ /* 0x000fe20000010000 */
[----:B------:R-:W-:-:S07]  /*8980*/  MOV R244, 0x4 ;  /* 0x0000000400f47802 */ /* 0x000fce0000000f00 */
[----:B------:R-:W-:Y:S05]  /*8990*/  WARPSYNC.COLLECTIVE R252, `(.L_x_30506) ;  /* 0x00000000fc087348 */ /* 0x000fea0003c00000 */
[----:B------:R0:W1:Y:S02]  /*89a0*/  SHFL.BFLY P2, R244, R3, R244, R251 ;  /* 0x0c0000f403f47389 */ /* 0x00006400000400fb */
[----:B01----:R-:W-:Y:S05]  /*89b0*/  ENDCOLLECTIVE ;  /* 0x000000000000791b */ /* 0x003fea0003800000 */
.L_x_30506:
[----:B------:R-:W-:Y:S01]  /*89c0*/  FADD.FTZ R3, R3, R244 ;  /* 0x000000f403037221 */ /* 0x000fe20000010000 */
[----:B------:R-:W-:-:S07]  /*89d0*/  HFMA2 R244, -RZ, RZ, 0, 4.76837158203125e-07 ;  /* 0x00000008fff47431 */ /* 0x000fce00000001ff */
[----:B------:R-:W-:Y:S05]  /*89e0*/  WARPSYNC.COLLECTIVE R252, `(.L_x_30507) ;  /* 0x00000000fc087348 */ /* 0x000fea0003c00000 */
[----:B------:R0:W1:Y:S02]  /*89f0*/  SHFL.BFLY P2, R244, R3, R244, R251 ;  /* 0x0c0000f403f47389 */ /* 0x00006400000400fb */
[----:B01----:R-:W-:Y:S05]  /*8a00*/  ENDCOLLECTIVE ;  /* 0x000000000000791b */ /* 0x003fea0003800000 */
.L_x_30507:
[----:B------:R-:W-:Y:S01]  /*8a10*/  FADD.FTZ R3, R3, R244 ;  /* 0x000000f403037221 */ /* 0x000fe20000010000 */
[----:B------:R-:W-:-:S07]  /*8a20*/  MOV R244, 0x10 ;  /* 0x0000001000f47802 */ /* 0x000fce0000000f00 */
[----:B------:R-:W-:Y:S05]  /*8a30*/  WARPSYNC.COLLECTIVE R252, `(.L_x_30508) ;  /* 0x00000000fc087348 */ /* 0x000fea0003c00000 */
[----:B------:R0:W1:Y:S02]  /*8a40*/  SHFL.BFLY P2, R244, R3, R244, R251 ;  /* 0x0c0000f403f47389 */ /* 0x00006400000400fb */
[----:B01----:R-:W-:Y:S05]  /*8a50*/  ENDCOLLECTIVE ;  /* 0x000000000000791b */ /* 0x003fea0003800000 */
.L_x_30508:
[----:B------:R-:W-:Y:S05]  /*8a60*/  BRA `(.L_x_30509) ;  /* 0xffffffd400587947 */ /* 0x000fea000383ffff */
.L_x_30510:
        /* <DEDUP_REMOVED lines=9> */
.L_x_43909:


//--------------------- .text._ZN10layer_norm31ln_parallel_residual_fwd_kernelINS_13Kernel_traitsIf6__halffS2_fjLj2048ELj1ELj4ELj1ELj16ENS_18Kernel_traits_baseILj2048EfS2_fS2_fjLj128EEEEELb0ELb1ELb0EEEvNS_9FwdParamsE --------------------------
	.section	.text._ZN10layer_norm31ln_parallel_residual_fwd_kernelINS_13Kernel_traitsIf6__halffS2_fjLj2048ELj1ELj4ELj1ELj16ENS_18Kernel_traits_baseILj2048EfS2_fS2_fjLj128EEEEELb0ELb1ELb0EEEvNS_9FwdParamsE,"ax",@progbits
	.align	128
        .global         _ZN10layer_norm31ln_parallel_residual_fwd_kernelINS_13Kernel_traitsIf6__halffS2_fjLj2048ELj1ELj4ELj1ELj16ENS_18Kernel_traits_baseILj2048EfS2_fS2_fjLj128EEEEELb0ELb1ELb0EEEvNS_9FwdParamsE
        .type           _ZN10layer_norm31ln_parallel_residual_fwd_kernelINS_13Kernel_traitsIf6__halffS2_fjLj2048ELj1ELj4ELj1ELj16ENS_18Kernel_traits_baseILj2048EfS2_fS2_fjLj128EEEEELb0ELb1ELb0EEEvNS_9FwdParamsE,@function
        .size           _ZN10layer_norm31ln_parallel_residual_fwd_kernelINS_13Kernel_traitsIf6__halffS2_fjLj2048ELj1ELj4ELj1ELj16ENS_18Kernel_traits_baseILj2048EfS2_fS2_fjLj128EEEEELb0ELb1ELb0EEEvNS_9FwdParamsE,(.L_x_43910 - _ZN10layer_norm31ln_parallel_residual_fwd_kernelINS_13Kernel_traitsIf6__halffS2_fjLj2048ELj1ELj4ELj1ELj16ENS_18Kernel_traits_baseILj2048EfS2_fS2_fjLj128EEEEELb0ELb1ELb0EEEvNS_9FwdParamsE)
        .other          _ZN10layer_norm31ln_parallel_residual_fwd_kernelINS_13Kernel_traitsIf6__halffS2_fjLj2048ELj1ELj4ELj1ELj16ENS_18Kernel_traits_baseILj2048EfS2_fS2_fjLj128EEEEELb0ELb1ELb0EEEvNS_9FwdParamsE,@"STO_CUDA_ENTRY STV_DEFAULT"
_ZN10layer_norm31ln_parallel_residual_fwd_kernelINS_13Kernel_traitsIf6__halffS2_fjLj2048ELj1ELj4ELj1ELj16ENS_18Kernel_traits_baseILj2048EfS2_fS2_fjLj128EEEEELb0ELb1ELb0EEEvNS_9FwdParamsE:
.text._ZN10layer_norm31ln_parallel_residual_fwd_kernelINS_13Kernel_traitsIf6__halffS2_fjLj2048ELj1ELj4ELj1ELj16ENS_18Kernel_traits_baseILj2048EfS2_fS2_fjLj128EEEEELb0ELb1ELb0EEEvNS_9FwdParamsE:
        /* <DEDUP_REMOVED lines=100> */
.L_x_30512:
        /* <DEDUP_REMOVED lines=79> */
.L_x_30513:
[----:B------:R-:W-:Y:S05]  /*0b30*/  BSYNC.RECONVERGENT B0 ;  /* 0x0000000000007941 */ /* 0x000fea0003800200 */
.L_x_30511:
        /* <DEDUP_REMOVED lines=8> */
.L_x_30579:
[----:B------:R-:W-:Y:S01]  /*0bc0*/  IMAD R0, R204, UR13, RZ ;  /* 0x0000000dcc007c24 */ /* 0x000fe2000f8e02ff */
[----:B------:R-:W-:Y:S04]  /*0bd0*/  BSSY.RECONVERGENT B0, `(.L_x_30514) ;  /* 0x0000075000007945 */ /* 0x000fe80003800200 */
[----:B------:R-:W-:-:S04]  /*0be0*/  SHF.R.S32.HI R205, RZ, 0x1f, R0 ;  /* 0x0000001fffcd7819 */ /* 0x000fc80000011400 */
[----:B------:R-:W-:-:S04]  /*0bf0*/  LEA.HI R205, R205, R0, RZ, 0x3 ;  /* 0x00000000cdcd7211 */ /* 0x000fc800078f18ff */
[----:B------:R-:W-:-:S04]  /*0c00*/  LEA.HI.SX32 R205, R205, R2, 0x1d ;  /* 0x00000002cdcd7211 */ /* 0x000fc800078feaff */
[----:B------:R-:W-:Y:S01]  /*0c10*/  MOV R0, R205 ;  /* 0x000000cd00007202 */ /* 0x000fe20000000f00 */
[----:B--234-:R-:W-:Y:S06]  /*0c20*/  @!P5 BRA `(.L_x_30515) ;  /* 0x0000000400bcd947 */ /* 0x01cfec0003800000 */
        /* <DEDUP_REMOVED lines=29> */
.L_x_30517:
        /* <DEDUP_REMOVED lines=17> */
.L_x_30516:
        /* <DEDUP_REMOVED lines=28> */
.L_x_30519:
        /* <DEDUP_REMOVED lines=8> */
[----:B------:R-:W-:Y:S02]  /*1150*/  HADD2.F32 R214, -RZ, R15.H1_H1 ;  /* 0x3000000fffd67230 */ /* 0x000fe40000004100 */
[----:B------:R-:W-:Y:S01]  /*1160*/  FADD.FTZ R13, R0, R13 ;  /* 0x0000000d000d7221 */ /* 0x000fe20000010000 */
[--C-:B------:R-:W-:Y:S02]  /*1170*/  HADD2.F32 R206, -RZ, R14.reuse.H0_H0 ;  /* 0x2000000effce7230 */ /* 0x100fe40000004100 */
[--C-:B------:R-:W-:Y:S02]  /*1180*/  HADD2.F32 R15, -RZ, R209.reuse.H1_H1 ;  /* 0x300000d1ff0f7230 */ /* 0x100fe40000004100 */
[----:B------:R-:W-:Y:S02]  /*1190*/  HADD2.F32 R14, -RZ, R14.H1_H1 ;  /* 0x3000000eff0e7230 */ /* 0x000fe40000004100 */
[----:B------:R-:W-:-:S02]  /*11a0*/  HADD2.F32 R19, -RZ, R209.H0_H0 ;  /* 0x200000d1ff137230 */ /* 0x000fc40000004100 */
[----:B------:R-:W-:Y:S01]  /*11b0*/  FADD.FTZ R0, R18, R15 ;  /* 0x0000000f12007221 */ /* 0x000fe20000010000 */
[--C-:B------:R-:W-:Y:S02]  /*11c0*/  HADD2.F32 R17, -RZ, R210.reuse.H0_H0 ;  /* 0x200000d2ff117230 */ /* 0x100fe40000004100 */
[----:B------:R-:W-:Y:S02]  /*11d0*/  HADD2.F32 R207, -RZ, R210.H1_H1 ;  /* 0x300000d2ffcf7230 */ /* 0x000fe40000004100 */
        /* <DEDUP_REMOVED lines=15> */
.L_x_30518:
[----:B------:R-:W0:Y:S01]  /*12d0*/  LDC.64 R206, c[0x0][0x3a8] ;  /* 0x0000ea00ffce7b82 */ /* 0x000e220000000a00 */
[C---:B------:R-:W-:Y:S01]  /*12e0*/  IADD3 R0, PT, PT, R205.reuse, 0x20, RZ ;  /* 0x00000020cd007810 */ /* 0x040fe20007ffe0ff */
[----:B0-----:R-:W-:-:S05]  /*12f0*/  IMAD.WIDE.U32 R206, R205, 0x20, R206 ;  /* 0x00000020cdce7825 */ /* 0x001fca00078e00ce */
[----:B------:R0:W-:Y:S04]  /*1300*/  STG.E.128 desc[UR6][R206.64], R16 ;  /* 0x00000010ce007986 */ /* 0x0001e8000c101d06 */
[----:B------:R0:W-:Y:S02]  /*1310*/  STG.E.128 desc[UR6][R206.64+0x10], R12 ;  /* 0x0000100cce007986 */ /* 0x0001e4000c101d06 */
.L_x_30515:
[----:B------:R-:W-:Y:S05]  /*1320*/  BSYNC.RECONVERGENT B0 ;  /* 0x0000000000007941 */ /* 0x000fea0003800200 */
.L_x_30514:
        /* <DEDUP_REMOVED lines=28> */
[--C-:B0-----:R-:W-:Y:S02]  /*14f0*/  HADD2.F32 R206, -RZ, R202.reuse.H0_H0 ;  /* 0x200000caffce7230 */ /* 0x101fe40000004100 */
[----:B------:R-:W-:Y:S01]  /*1500*/  FADD.FTZ R11, R215, R10 ;  /* 0x0000000ad70b7221 */ /* 0x000fe20000010000 */
[----:B------:R-:W-:Y:S02]  /*1510*/  HADD2.F32 R207, -RZ, R202.H1_H1 ;  /* 0x300000caffcf7230 */ /* 0x000fe40000004100 */
[----:B------:R-:W-:Y:S01]  /*1520*/  FADD.FTZ R9, R9, R8 ;  /* 0x0000000809097221 */ /* 0x000fe20000010000 */
[----:B------:R-:W-:Y:S02]  /*1530*/  HADD2.F32 R201, -RZ, R201.H1_H1 ;  /* 0x300000c9ffc97230 */ /* 0x000fe40000004100 */
[--C-:B------:R-:W-:Y:S02]  /*1540*/  HADD2.F32 R212, -RZ, R203.reuse.H0_H0 ;  /* 0x200000cbffd47230 */ /* 0x100fe40000004100 */
        /* <DEDUP_REMOVED lines=20> */
.L_x_30523:
[--C-:B-1---5:R-:W-:Y:S02]  /*1690*/  HADD2.F32 R10, -RZ, R201.reuse.H0_H0 ;  /* 0x200000c9ff0a7230 */ /* 0x122fe40000004100 */
[----:B0-----:R-:W-:Y:S02]  /*16a0*/  HADD2.F32 R206, -RZ, R201.H1_H1 ;  /* 0x300000c9ffce7230 */ /* 0x001fe40000004100 */
[----:B------:R-:W-:Y:S02]  /*16b0*/  HADD2.F32 R201, -RZ, R209.H0_H0 ;  /* 0x200000d1ffc97230 */ /* 0x000fe40000004100 */
[----:B------:R-:W-:Y:S02]  /*16c0*/  HADD2.F32 R8, -RZ, R200.H0_H0 ;  /* 0x200000c8ff087230 */ /* 0x000fe40000004100 */
[----:B------:R-:W-:Y:S02]  /*16d0*/  HADD2.F32 R9, -RZ, R208.H0_H0 ;  /* 0x200000d0ff097230 */ /* 0x000fe40000004100 */
[----:B------:R-:W-:Y:S01]  /*16e0*/  FADD.FTZ R10, R201, R10 ;  /* 0x0000000ac90a7221 */ /* 0x000fe20000010000 */
[----:B------:R-:W-:-:S02]  /*16f0*/  HADD2.F32 R200, -RZ, R200.H1_H1 ;  /* 0x300000c8ffc87230 */ /* 0x000fc40000004100 */
[----:B------:R-:W-:Y:S02]  /*1700*/  HADD2.F32 R11, -RZ, R208.H1_H1 ;  /* 0x300000d0ff0b7230 */ /* 0x000fe40000004100 */
[----:B------:R-:W-:Y:S01]  /*1710*/  FADD.FTZ R8, R9, R8 ;  /* 0x0000000809087221 */ /* 0x000fe20000010000 */
[--C-:B------:R-:W-:Y:S02]  /*1720*/  HADD2.F32 R207, -RZ, R202.reuse.H0_H0 ;  /* 0x200000caffcf7230 */ /* 0x100fe40000004100 */
[----:B------:R-:W-:Y:S02]  /*1730*/  HADD2.F32 R202, -RZ, R202.H1_H1 ;  /* 0x300000caffca7230 */ /* 0x000fe40000004100 */
[----:B------:R-:W-:Y:S01]  /*1740*/  FADD.FTZ R9, R11, R200 ;  /* 0x000000c80b097221 */ /* 0x000fe20000010000 */
[--C-:B------:R-:W-:Y:S02]  /*1750*/  HADD2.F32 R212, -RZ, R203.reuse.H0_H0 ;  /* 0x200000cbffd47230 */ /* 0x100fe40000004100 */
[----:B------:R-:W-:-:S02]  /*1760*/  HADD2.F32 R213, -RZ, R203.H1_H1 ;  /* 0x300000cbffd57230 */ /* 0x000fc40000004100 */
[--C-:B------:R-:W-:Y:S02]  /*1770*/  HADD2.F32 R201, -RZ, R210.reuse.H1_H1 ;  /* 0x300000d2ffc97230 */ /* 0x100fe40000004100 */
[----:B------:R-:W-:Y:S02]  /*1780*/  HADD2.F32 R203, -RZ, R211.H0_H0 ;  /* 0x200000d3ffcb7230 */ /* 0x000fe40000004100 */
[----:B------:R-:W-:Y:S02]  /*1790*/  HADD2.F32 R11, -RZ, R209.H1_H1 ;  /* 0x300000d1ff0b7230 */ /* 0x000fe40000004100 */
[----:B------:R-:W-:Y:S01]  /*17a0*/  FADD.FTZ R201, R201, R202 ;  /* 0x000000cac9c97221 */ /* 0x000fe20000010000 */
[----:B------:R-:W-:Y:S02]  /*17b0*/  HADD2.F32 R200, -RZ, R210.H0_H0 ;  /* 0x200000d2ffc87230 */ /* 0x000fe40000004100 */
[----:B------:R-:W-:Y:S01]  /*17c0*/  FADD.FTZ R202, R203, R212 ;  /* 0x000000d4cbca7221 */ /* 0x000fe20000010000 */
[----:B------:R-:W-:-:S02]  /*17d0*/  HADD2.F32 R214, -RZ, R211.H1_H1 ;  /* 0x300000d3ffd67230 */ /* 0x000fc40000004100 */
[----:B------:R-:W-:Y:S01]  /*17e0*/  FADD.FTZ R11, R11, R206 ;  /* 0x000000ce0b0b7221 */ /* 0x000fe20000010000 */
[----:B------:R-:W-:Y:S02]  /*17f0*/  FADD.FTZ R200, R200, R207 ;  /* 0x000000cfc8c87221 */ /* 0x000fe40000010000 */
[----:B------:R-:W-:Y:S01]  /*1800*/  FADD.FTZ R203, R214, R213 ;  /* 0x000000d5d6cb7221 */ /* 0x000fe20000010000 */
[----:B------:R-:W-:Y:S06]  /*1810*/  BRA `(.L_x_30524) ;  /* 0x0000000000687947 */ /* 0x000fec0003800000 */
.L_x_30522:
[----:B------:R-:W-:Y:S05]  /*1820*/  @!P1 BRA `(.L_x_30525) ;  /* 0x0000000000449947 */ /* 0x000fea0003800000 */
[--C-:B-1---5:R-:W-:Y:S02]  /*1830*/  HADD2.F32 R9, -RZ, R200.reuse.H0_H0 ;  /* 0x200000c8ff097230 */ /* 0x122fe40000004100 */
[----:B------:R-:W-:Y:S02]  /*1840*/  HADD2.F32 R200, -RZ, R200.H1_H1 ;  /* 0x300000c8ffc87230 */ /* 0x000fe40000004100 */
[--C-:B------:R-:W-:Y:S02]  /*1850*/  HADD2.F32 R11, -RZ, R201.reuse.H0_H0 ;  /* 0x200000c9ff0b7230 */ /* 0x100fe40000004100 */
[----:B------:R-:W-:Y:S01]  /*1860*/  FADD.FTZ R8, R24, R9 ;  /* 0x0000000918087221 */ /* 0x000fe20000010000 */
        /* <DEDUP_REMOVED lines=13> */
.L_x_30525:
        /* <DEDUP_REMOVED lines=8> */
.L_x_30524:
[----:B0-----:R-:W0:Y:S02]  /*19c0*/  LDC.64 R206, c[0x0][0x3a8] ;  /* 0x0000ea00ffce7b82 */ /* 0x001e240000000a00 */
[C---:B0-----:R-:W-:Y:S01]  /*19d0*/  IMAD.WIDE.U32 R206, R0.reuse, 0x20, R206 ;  /* 0x0000002000ce7825 */ /* 0x041fe200078e00ce */
[----:B------:R-:W-:-:S04]  /*19e0*/  IADD3 R0, PT, PT, R0, 0x20, RZ ;  /* 0x0000002000007810 */ /* 0x000fc80007ffe0ff */
[----:B------:R1:W-:Y:S04]  /*19f0*/  STG.E.128 desc[UR6][R206.64], R8 ;  /* 0x00000008ce007986 */ /* 0x0003e8000c101d06 */
[----:B------:R1:W-:Y:S02]  /*1a00*/  STG.E.128 desc[UR6][R206.64+0x10], R200 ;  /* 0x000010c8ce007986 */ /* 0x0003e4000c101d06 */
.L_x_30521:
[----:B------:R-:W-:Y:S05]  /*1a10*/  BSYNC.RECONVERGENT B0 ;  /* 0x0000000000007941 */ /* 0x000fea0003800200 */
.L_x_30520:
        /* <DEDUP_REMOVED lines=54> */
.L_x_30529:
        /* <DEDUP_REMOVED lines=25> */
.L_x_30528:
        /* <DEDUP_REMOVED lines=18> */
.L_x_30531:
        /* <DEDUP_REMOVED lines=8> */
.L_x_30530:
[----:B------:R-:W0:Y:S02]  /*20b0*/  LDC.64 R206, c[0x0][0x3a8] ;  /* 0x0000ea00ffce7b82 */ /* 0x000e240000000a00 */
[C---:B0-----:R-:W-:Y:S01]  /*20c0*/  IMAD.WIDE.U32 R206, R0.reuse, 0x20, R206 ;  /* 0x0000002000ce7825 */ /* 0x041fe200078e00ce */
[----:B------:R-:W-:-:S04]  /*20d0*/  IADD3 R0, PT, PT, R0, 0x20, RZ ;  /* 0x0000002000007810 */ /* 0x000fc80007ffe0ff */
[----:B------:R2:W-:Y:S04]  /*20e0*/  STG.E.128 desc[UR6][R206.64], R4 ;  /* 0x00000004ce007986 */ /* 0x0005e8000c101d06 */
[----:B------:R2:W-:Y:S02]  /*20f0*/  STG.E.128 desc[UR6][R206.64+0x10], R196 ;  /* 0x000010c4ce007986 */ /* 0x0005e4000c101d06 */
.L_x_30527:
[----:B------:R-:W-:Y:S05]  /*2100*/  BSYNC.RECONVERGENT B0 ;  /* 0x0000000000007941 */ /* 0x000fea0003800200 */
.L_x_30526:
        /* <DEDUP_REMOVED lines=54> */
.L_x_30535:
        /* <DEDUP_REMOVED lines=25> */
.L_x_30534:
        /* <DEDUP_REMOVED lines=18> */
.L_x_30537:
        /* <DEDUP_REMOVED lines=8> */
.L_x_30536:
[----:B------:R-:W0:Y:S02]  /*27a0*/  LDC.64 R206, c[0x0][0x3a8] ;  /* 0x0000ea00ffce7b82 */ /* 0x000e240000000a00 */
[C---:B0-----:R-:W-:Y:S01]  /*27b0*/  IMAD.WIDE.U32 R206, R0.reuse, 0x20, R206 ;  /* 0x0000002000ce7825 */ /* 0x041fe200078e00ce */
[----:B------:R-:W-:-:S04]  /*27c0*/  IADD3 R0, PT, PT, R0, 0x20, RZ ;  /* 0x0000002000007810 */ /* 0x000fc80007ffe0ff */
[----:B------:R3:W-:Y:S04]  /*27d0*/  STG.E.128 desc[UR6][R206.64], R156 ;  /* 0x0000009cce007986 */ /* 0x0007e8000c101d06 */
[----:B------:R3:W-:Y:S02]  /*27e0*/  STG.E.128 desc[UR6][R206.64+0x10], R192 ;  /* 0x000010c0ce007986 */ /* 0x0007e4000c101d06 */
.L_x_30533:
[----:B------:R-:W-:Y:S05]  /*27f0*/  BSYNC.RECONVERGENT B0 ;  /* 0x0000000000007941 */ /* 0x000fea0003800200 */
.L_x_30532:
        /* <DEDUP_REMOVED lines=54> */
.L_x_30541:
        /* <DEDUP_REMOVED lines=25> */
.L_x_30540:
        /* <DEDUP_REMOVED lines=18> */
.L_x_30543:
        /* <DEDUP_REMOVED lines=8> */
.L_x_30542:
[----:B------:R-:W0:Y:S02]  /*2e90*/  LDC.64 R206, c[0x0][0x3a8] ;  /* 0x0000ea00ffce7b82 */ /* 0x000e240000000a00 */
[C---:B0-----:R-:W-:Y:S01]  /*2ea0*/  IMAD.WIDE.U32 R206, R0.reuse, 0x20, R206 ;  /* 0x0000002000ce7825 */ /* 0x041fe200078e00ce */
[----:B------:R-:W-:-:S04]  /*2eb0*/  IADD3 R0, PT, PT, R0, 0x20, RZ ;  /* 0x0000002000007810 */ /* 0x000fc80007ffe0ff */
[----:B------:R4:W-:Y:S04]  /*2ec0*/  STG.E.128 desc[UR6][R206.64], R160 ;  /* 0x000000a0ce007986 */ /* 0x0009e8000c101d06 */
[----:B------:R4:W-:Y:S02]  /*2ed0*/  STG.E.128 desc[UR6][R206.64+0x10], R164 ;  /* 0x000010a4ce007986 */ /* 0x0009e4000c101d06 */
.L_x_30539:
[----:B------:R-:W-:Y:S05]  /*2ee0*/  BSYNC.RECONVERGENT B0 ;  /* 0x0000000000007941 */ /* 0x000fea0003800200 */
.L_x_30538:
        /* <DEDUP_REMOVED lines=54> */
.L_x_30547:
        /* <DEDUP_REMOVED lines=25> */
.L_x_30546:
        /* <DEDUP_REMOVED lines=18> */
.L_x_30549:
        /* <DEDUP_REMOVED lines=8> */
.L_x_30548:
[----:B------:R-:W0:Y:S02]  /*3580*/  LDC.64 R206, c[0x0][0x3a8] ;  /* 0x0000ea00ffce7b82 */ /* 0x000e240000000a00 */
[C---:B0-----:R-:W-:Y:S01]  /*3590*/  IMAD.WIDE.U32 R206, R0.reuse, 0x20, R206 ;  /* 0x0000002000ce7825 */ /* 0x041fe200078e00ce */
[----:B------:R-:W-:-:S04]  /*35a0*/  IADD3 R0, PT, PT, R0, 0x20, RZ ;  /* 0x0000002000007810 */ /* 0x000fc80007ffe0ff */
[----:B------:R0:W-:Y:S04]  /*35b0*/  STG.E.128 desc[UR6][R206.64], R168 ;  /* 0x000000a8ce007986 */ /* 0x0001e8000c101d06 */
[----:B------:R0:W-:Y:S02]  /*35c0*/  STG.E.128 desc[UR6][R206.64+0x10], R172 ;  /* 0x000010acce007986 */ /* 0x0001e4000c101d06 */
.L_x_30545:
[----:B------:R-:W-:Y:S05]  /*35d0*/  BSYNC.RECONVERGENT B0 ;  /* 0x0000000000007941 */ /* 0x000fea0003800200 */
.L_x_30544:
        /* <DEDUP_REMOVED lines=54> */
.L_x_30553:
        /* <DEDUP_REMOVED lines=25> */
.L_x_30552:
        /* <DEDUP_REMOVED lines=18> */
.L_x_30555:
        /* <DEDUP_REMOVED lines=8> */
.L_x_30554:
[----:B------:R-:W0:Y:S02]  /*3c70*/  LDC.64 R206, c[0x0][0x3a8] ;  /* 0x0000ea00ffce7b82 */ /* 0x000e240000000a00 */
[C---:B0-----:R-:W-:Y:S01]  /*3c80*/  IMAD.WIDE.U32 R206, R0.reuse, 0x20, R206 ;  /* 0x0000002000ce7825 */ /* 0x041fe200078e00ce */
[----:B------:R-:W-:-:S04]  /*3c90*/  IADD3 R0, PT, PT, R0, 0x20, RZ ;  /* 0x0000002000007810 */ /* 0x000fc80007ffe0ff */
[----:B------:R0:W-:Y:S04]  /*3ca0*/  STG.E.128 desc[UR6][R206.64], R176 ;  /* 0x000000b0ce007986 */ /* 0x0001e8000c101d06 */
[----:B------:R0:W-:Y:S02]  /*3cb0*/  STG.E.128 desc[UR6][R206.64+0x10], R180 ;  /* 0x000010b4ce007986 */ /* 0x0001e4000c101d06 */
.L_x_30551:
[----:B------:R-:W-:Y:S05]  /*3cc0*/  BSYNC.RECONVERGENT B0 ;  /* 0x0000000000007941 */ /* 0x000fea0003800200 */
.L_x_30550:
        /* <DEDUP_REMOVED lines=28> */
[--C-:B---34-:R-:W-:Y:S02]  /*3e90*/  HADD2.F32 R206, -RZ, R190.reuse.H0_H0 ;  /* 0x200000beffce7230 */ /* 0x118fe40000004100 */
        /* <DEDUP_REMOVED lines=25> */
.L_x_30559:
[--C-:B0----5:R-:W-:Y:S02]  /*4030*/  HADD2.F32 R186, -RZ, R189.reuse.H0_H0 ;  /* 0x200000bdffba7230 */ /* 0x121fe40000004100 */
[----:B---34-:R-:W-:Y:S02]  /*4040*/  HADD2.F32 R206, -RZ, R189.H1_H1 ;  /* 0x300000bdffce7230 */ /* 0x018fe40000004100 */
        /* <DEDUP_REMOVED lines=23> */
.L_x_30558:
[----:B------:R-:W-:Y:S05]  /*41c0*/  @!P1 BRA `(.L_x_30561) ;  /* 0x0000000000449947 */ /* 0x000fea0003800000 */
[--C-:B0----5:R-:W-:Y:S02]  /*41d0*/  HADD2.F32 R185, -RZ, R188.reuse.H0_H0 ;  /* 0x200000bcffb97230 */ /* 0x121fe40000004100 */
[----:B------:R-:W-:Y:S02]  /*41e0*/  HADD2.F32 R188, -RZ, R188.H1_H1 ;  /* 0x300000bcffbc7230 */ /* 0x000fe40000004100 */
[--C-:B------:R-:W-:Y:S02]  /*41f0*/  HADD2.F32 R187, -RZ, R189.reuse.H0_H0 ;  /* 0x200000bdffbb7230 */ /* 0x100fe40000004100 */
[----:B------:R-:W-:Y:S01]  /*4200*/  FADD.FTZ R184, R24, R185 ;  /* 0x000000b918b87221 */ /* 0x000fe20000010000 */
        /* <DEDUP_REMOVED lines=13> */
.L_x_30561:
        /* <DEDUP_REMOVED lines=8> */
.L_x_30560:
[----:B---34-:R-:W0:Y:S02]  /*4360*/  LDC.64 R206, c[0x0][0x3a8] ;  /* 0x0000ea00ffce7b82 */ /* 0x018e240000000a00 */
[----:B0-----:R-:W-:-:S05]  /*4370*/  IMAD.WIDE.U32 R206, R0, 0x20, R206 ;  /* 0x0000002000ce7825 */ /* 0x001fca00078e00ce */
[----:B------:R0:W-:Y:S04]  /*4380*/  STG.E.128 desc[UR6][R206.64], R184 ;  /* 0x000000b8ce007986 */ /* 0x0001e8000c101d06 */
[----:B------:R0:W-:Y:S02]  /*4390*/  STG.E.128 desc[UR6][R206.64+0x10], R188 ;  /* 0x000010bcce007986 */ /* 0x0001e4000c101d06 */
.L_x_30557:
[----:B------:R-:W-:Y:S05]  /*43a0*/  BSYNC.RECONVERGENT B0 ;  /* 0x0000000000007941 */ /* 0x000fea0003800200 */
.L_x_30556:
        /* <DEDUP_REMOVED lines=114> */
[----:B------:R-:W-:-:S05]  /*4ad0*/  FFMA.FTZ R0, R215, R215, R0 ;  /* 0x000000d7d7007223 */ /* 0x000fca0000010000 */
        /* <DEDUP_REMOVED lines=120> */
.L_x_30591:
        /* <DEDUP_REMOVED lines=17> */
[----:B------:R-:W0:Y:S01]  /*5370*/  LDC.64 R216, c[0x0][0x428] ;  /* 0x00010a00ffd87b82 */ /* 0x000e220000000a00 */
[--C-:B-1----:R-:W-:Y:S01]  /*5380*/  FADD.FTZ R215, R18, -R0.reuse ;  /* 0x8000000012d77221 */ /* 0x102fe20000010000 */
        /* <DEDUP_REMOVED lines=30> */
.L_x_30564:
[----:B------:R-:W-:Y:S05]  /*5570*/  BSYNC.RECONVERGENT B0 ;  /* 0x0000000000007941 */ /* 0x000fea0003800200 */
.L_x_30563:
[----:B------:R-:W-:Y:S01]  /*5580*/  ISETP.GE.U32.AND P0, PT, R3, 0x40, PT ;  /* 0x000000400300780c */ /* 0x000fe20003f06070 */
[----:B------:R-:W-:-:S12]  /*5590*/  BSSY.RECONVERGENT B0, `(.L_x_30565) ;  /* 0x0000022000007945 */ /* 0x000fd80003800200 */
[----:B------:R-:W-:Y:S05]  /*55a0*/  @!P0 BRA `(.L_x_30566) ;  /* 0x0000000000808947 */ /* 0x000fea0003800000 */
[----:B0-----:R-:W0:Y:S01]  /*55b0*/  LDC.64 R216, c[0x0][0x428] ;  /* 0x00010a00ffd87b82 */ /* 0x001e220000000a00 */
        /* <DEDUP_REMOVED lines=31> */
.L_x_30566:
[----:B------:R-:W-:Y:S05]  /*57b0*/  BSYNC.RECONVERGENT B0 ;  /* 0x0000000000007941 */ /* 0x000fea0003800200 */
.L_x_30565:
[----:B------:R-:W-:Y:S01]  /*57c0*/  ISETP.GE.U32.AND P0, PT, R3, 0x60, PT ;  /* 0x000000600300780c */ /* 0x000fe20003f06070 */
[----:B------:R-:W-:-:S12]  /*57d0*/  BSSY.RECONVERGENT B0, `(.L_x_30567) ;  /* 0x0000022000007945 */ /* 0x000fd80003800200 */
[----:B------:R-:W-:Y:S05]  /*57e0*/  @!P0 BRA `(.L_x_30568) ;  /* 0x0000000000808947 */ /* 0x000fea0003800000 */
[----:B0-2---:R-:W0:Y:S01]  /*57f0*/  LDC.64 R216, c[0x0][0x428] ;  /* 0x00010a00ffd87b82 */ /* 0x005e220000000a00 */
        /* <DEDUP_REMOVED lines=31> */
.L_x_30568:
[----:B------:R-:W-:Y:S05]  /*59f0*/  BSYNC.RECONVERGENT B0 ;  /* 0x0000000000007941 */ /* 0x000fea0003800200 */
.L_x_30567:
[----:B------:R-:W-:Y:S01]  /*5a00*/  ISETP.GE.U32.AND P0, PT, R3, 0x80, PT ;  /* 0x000000800300780c */ /* 0x000fe20003f06070 */
[----:B------:R-:W-:-:S12]  /*5a10*/  BSSY.RECONVERGENT B0, `(.L_x_30569) ;  /* 0x0000022000007945 */ /* 0x000fd80003800200 */
[----:B------:R-:W-:Y:S05]  /*5a20*/  @!P0 BRA `(.L_x_30570) ;  /* 0x0000000000808947 */ /* 0x000fea0003800000 */
[----:B0-23--:R-:W0:Y:S01]  /*5a30*/  LDC.64 R216, c[0x0][0x428] ;  /* 0x00010a00ffd87b82 */ /* 0x00de220000000a00 */
        /* <DEDUP_REMOVED lines=31> */
.L_x_30570:
[----:B------:R-:W-:Y:S05]  /*5c30*/  BSYNC.RECONVERGENT B0 ;  /* 0x0000000000007941 */ /* 0x000fea0003800200 */
.L_x_30569:
[----:B------:R-:W-:Y:S01]  /*5c40*/  ISETP.GE.U32.AND P0, PT, R3, 0xa0, PT ;  /* 0x000000a00300780c */ /* 0x000fe20003f06070 */
[----:B------:R-:W-:-:S12]  /*5c50*/  BSSY.RECONVERGENT B0, `(.L_x_30571) ;  /* 0x0000022000007945 */ /* 0x000fd80003800200 */
[----:B------:R-:W-:Y:S05]  /*5c60*/  @!P0 BRA `(.L_x_30572) ;  /* 0x0000000000808947 */ /* 0x000fea0003800000 */
[----:B0-234-:R-:W0:Y:S01]  /*5c70*/  LDC.64 R216, c[0x0][0x428] ;  /* 0x00010a00ffd87b82 */ /* 0x01de220000000a00 */
        /* <DEDUP_REMOVED lines=31> */
.L_x_30572:
[----:B------:R-:W-:Y:S05]  /*5e70*/  BSYNC.RECONVERGENT B0 ;  /* 0x0000000000007941 */ /* 0x000fea0003800200 */
.L_x_30571:
        /* <DEDUP_REMOVED lines=35> */
.L_x_30574:
[----:B------:R-:W-:Y:S05]  /*60b0*/  BSYNC.RECONVERGENT B0 ;  /* 0x0000000000007941 */ /* 0x000fea0003800200 */
.L_x_30573:
        /* <DEDUP_REMOVED lines=35> */
.L_x_30576:
[----:B------:R-:W-:Y:S05]  /*62f0*/  BSYNC.RECONVERGENT B0 ;  /* 0x0000000000007941 */ /* 0x000fea0003800200 */
.L_x_30575:
        /* <DEDUP_REMOVED lines=34> */
.L_x_30578:
[----:B------:R-:W-:Y:S05]  /*6520*/  BSYNC.RECONVERGENT B0 ;  /* 0x0000000000007941 */ /* 0x000fea0003800200 */
.L_x_30577:
[----:B01----:R-:W0:Y:S02]  /*6530*/  LDC.64 R206, c[0x0][0x380] ;  /* 0x0000e000ffce7b82 */ /* 0x003e240000000a00 */
[----:B0-----:R-:W-:-:S04]  /*6540*/  LEA R204, R206, R204, 0x2 ;  /* 0x000000cccecc7211 */ /* 0x001fc800078e10ff */
[----:B------:R-:W-:-:S13]  /*6550*/  ISETP.GE.AND P0, PT, R204, R207, PT ;  /* 0x000000cfcc00720c */ /* 0x000fda0003f06270 */
[----:B------:R-:W-:Y:S05]  /*6560*/  @!P0 BRA `(.L_x_30579) ;  /* 0xffffffa400948947 */ /* 0x000fea000383ffff */
[----:B------:R-:W-:Y:S05]  /*6570*/  EXIT ;  /* 0x000000000000794d */ /* 0x000fea0003800000 */
.L_x_30562:
        /* <DEDUP_REMOVED lines=8> */
.L_x_30581:
[----:B------:R-:W-:Y:S05]  /*6600*/  BSYNC B0 ;  /* 0x0000000000007941 */ /* 0x000fea0003800000 */
.L_x_30580:
        /* <DEDUP_REMOVED lines=10> */
.L_x_30582:
[----:B------:R-:W-:Y:S01]  /*66b0*/  HFMA2 R221, -RZ, RZ, 0, 2.384185791015625e-07 ;  /* 0x00000004ffdd7431 */ /* 0x000fe200000001ff */
[----:B------:R-:W-:-:S05]  /*66c0*/  MOV R213, R217 ;  /* 0x000000d900d57202 */ /* 0x000fca0000000f00 */
[----:B------:R-:W-:-:S05]  /*66d0*/  FADD.FTZ R213, R212, R213 ;  /* 0x000000d5d4d57221 */ /* 0x000fca0000010000 */
[----:B------:R-:W-:-:S07]  /*66e0*/  MOV R220, R213 ;  /* 0x000000d500dc7202 */ /* 0x000fce0000000f00 */
[----:B------:R-:W-:Y:S05]  /*66f0*/  WARPSYNC.COLLECTIVE R219, `(.L_x_30583) ;  /* 0x00000000db087348 */ /* 0x000fea0003c00000 */
[----:B------:R0:W1:Y:S02]  /*6700*/  SHFL.BFLY P6, R217, R220, R221, R222 ;  /* 0x0c0000dddcd97389 */ /* 0x00006400000c00de */
[----:B01----:R-:W-:Y:S05]  /*6710*/  ENDCOLLECTIVE ;  /* 0x000000000000791b */ /* 0x003fea0003800000 */
.L_x_30583:
[----:B------:R-:W-:Y:S01]  /*6720*/  HFMA2 R221, -RZ, RZ, 0, 4.76837158203125e-07 ;  /* 0x00000008ffdd7431 */ /* 0x000fe200000001ff */
[----:B------:R-:W-:-:S05]  /*6730*/  MOV R0, R217 ;  /* 0x000000d900007202 */ /* 0x000fca0000000f00 */
[----:B------:R-:W-:-:S05]  /*6740*/  FADD.FTZ R214, R213, R0 ;  /* 0x00000000d5d67221 */ /* 0x000fca0000010000 */
[----:B------:R-:W-:-:S07]  /*6750*/  MOV R220, R214 ;  /* 0x000000d600dc7202 */ /* 0x000fce0000000f00 */
[----:B------:R-:W-:Y:S05]  /*6760*/  WARPSYNC.COLLECTIVE R219, `(.L_x_30584) ;  /* 0x00000000db087348 */ /* 0x000fea0003c00000 */
[----:B------:R0:W1:Y:S02]  /*6770*/  SHFL.BFLY P6, R217, R220, R221, R222 ;  /* 0x0c0000dddcd97389 */ /* 0x00006400000c00de */
[----:B01----:R-:W-:Y:S05]  /*6780*/  ENDCOLLECTIVE ;  /* 0x000000000000791b */ /* 0x003fea0003800000 */
.L_x_30584:
[----:B------:R-:W-:Y:S01]  /*6790*/  HFMA2 R221, -RZ, RZ, 0, 9.5367431640625e-07 ;  /* 0x00000010ffdd7431 */ /* 0x000fe200000001ff */
[----:B------:R-:W-:-:S05]  /*67a0*/  MOV R215, R217 ;  /* 0x000000d900d77202 */ /* 0x000fca0000000f00 */
[----:B------:R-:W-:-:S05]  /*67b0*/  FADD.FTZ R215, R214, R215 ;  /* 0x000000d7d6d77221 */ /* 0x000fca0000010000 */
[----:B------:R-:W-:-:S07]  /*67c0*/  MOV R220, R215 ;  /* 0x000000d700dc7202 */ /* 0x000fce0000000f00 */
[----:B------:R-:W-:Y:S05]  /*67d0*/  WARPSYNC.COLLECTIVE R219, `(.L_x_30585) ;  /* 0x00000000db087348 */ /* 0x000fea0003c00000 */
[----:B------:R0:W1:Y:S02]  /*67e0*/  SHFL.BFLY P6, R217, R220, R221, R222 ;  /* 0x0c0000dddcd97389 */ /* 0x00006400000c00de */
[----:B01----:R-:W-:Y:S05]  /*67f0*/  ENDCOLLECTIVE ;  /* 0x000000000000791b */ /* 0x003fea0003800000 */
.L_x_30585:
        /* <DEDUP_REMOVED lines=139> */
.L_x_30586:
[----:B------:R-:W-:Y:S01]  /*70b0*/  HFMA2 R221, -RZ, RZ, 0, 1.1920928955078125e-07 ;  /* 0x00000002ffdd7431 */ /* 0x000fe200000001ff */
[----:B------:R-:W-:-:S05]  /*70c0*/  MOV R213, R217 ;  /* 0x000000d900d57202 */ /* 0x000fca0000000f00 */
[----:B------:R-:W-:-:S05]  /*70d0*/  FADD.FTZ R213, R0, R213 ;  /* 0x000000d500d57221 */ /* 0x000fca0000010000 */
[----:B------:R-:W-:-:S07]  /*70e0*/  MOV R220, R213 ;  /* 0x000000d500dc7202 */ /* 0x000fce0000000f00 */
[----:B------:R-:W-:Y:S05]  /*70f0*/  WARPSYNC.COLLECTIVE R219, `(.L_x_30587) ;  /* 0x00000000db087348 */ /* 0x000fea0003c00000 */
[----:B------:R0:W1:Y:S02]  /*7100*/  SHFL.BFLY P6, R217, R220, R221, R222 ;  /* 0x0c0000dddcd97389 */ /* 0x00006400000c00de */
[----:B01----:R-:W-:Y:S05]  /*7110*/  ENDCOLLECTIVE ;  /* 0x000000000000791b */ /* 0x003fea0003800000 */
.L_x_30587:
[----:B------:R-:W-:Y:S01]  /*7120*/  HFMA2 R221, -RZ, RZ, 0, 2.384185791015625e-07 ;  /* 0x00000004ffdd7431 */ /* 0x000fe200000001ff */
[----:B------:R-:W-:-:S05]  /*7130*/  MOV R212, R217 ;  /* 0x000000d900d47202 */ /* 0x000fca0000000f00 */
[----:B------:R-:W-:-:S05]  /*7140*/  FADD.FTZ R212, R213, R212 ;  /* 0x000000d4d5d47221 */ /* 0x000fca0000010000 */
[----:B------:R-:W-:-:S07]  /*7150*/  MOV R220, R212 ;  /* 0x000000d400dc7202 */ /* 0x000fce0000000f00 */
[----:B------:R-:W-:Y:S05]  /*7160*/  WARPSYNC.COLLECTIVE R219, `(.L_x_30588) ;  /* 0x00000000db087348 */ /* 0x000fea0003c00000 */
[----:B------:R0:W1:Y:S02]  /*7170*/  SHFL.BFLY P6, R217, R220, R221, R222 ;  /* 0x0c0000dddcd97389 */ /* 0x00006400000c00de */
[----:B01----:R-:W-:Y:S05]  /*7180*/  ENDCOLLECTIVE ;  /* 0x000000000000791b */ /* 0x003fea0003800000 */
.L_x_30588:
[----:B------:R-:W-:Y:S01]  /*7190*/  HFMA2 R221, -RZ, RZ, 0, 4.76837158203125e-07 ;  /* 0x00000008ffdd7431 */ /* 0x000fe200000001ff */
[----:B------:R-:W-:-:S05]  /*71a0*/  MOV R215, R217 ;  /* 0x000000d900d77202 */ /* 0x000fca0000000f00 */
[----:B------:R-:W-:-:S05]  /*71b0*/  FADD.FTZ R215, R212, R215 ;  /* 0x000000d7d4d77221 */ /* 0x000fca0000010000 */
[----:B------:R-:W-:-:S07]  /*71c0*/  MOV R220, R215 ;  /* 0x000000d700dc7202 */ /* 0x000fce0000000f00 */
[----:B------:R-:W-:Y:S05]  /*71d0*/  WARPSYNC.COLLECTIVE R219, `(.L_x_30589) ;  /* 0x00000000db087348 */ /* 0x000fea0003c00000 */
[----:B------:R0:W1:Y:S02]  /*71e0*/  SHFL.BFLY P6, R217, R220, R221, R222 ;  /* 0x0c0000dddcd97389 */ /* 0x00006400000c00de */
[----:B01----:R-:W-:Y:S05]  /*71f0*/  ENDCOLLECTIVE ;  /* 0x000000000000791b */ /* 0x003fea0003800000 */
.L_x_30589:
[----:B------:R-:W-:Y:S01]  /*7200*/  HFMA2 R221, -RZ, RZ, 0, 9.5367431640625e-07 ;  /* 0x00000010ffdd7431 */ /* 0x000fe200000001ff */
[----:B------:R-:W-:-:S05]  /*7210*/  MOV R214, R217 ;  /* 0x000000d900d67202 */ /* 0x000fca0000000f00 */
[----:B------:R-:W-:-:S05]  /*7220*/  FADD.FTZ R214, R215, R214 ;  /* 0x000000d6d7d67221 */ /* 0x000fca0000010000 */
[----:B------:R-:W-:-:S07]  /*7230*/  MOV R220, R214 ;  /* 0x000000d600dc7202 */ /* 0x000fce0000000f00 */
[----:B------:R-:W-:Y:S05]  /*7240*/  WARPSYNC.COLLECTIVE R219, `(.L_x_30590) ;  /* 0x00000000db087348 */ /* 0x000fea0003c00000 */
[----:B------:R0:W1:Y:S02]  /*7250*/  SHFL.BFLY P6, R217, R220, R221, R222 ;  /* 0x0c0000dddcd97389 */ /* 0x00006400000c00de */
[----:B01----:R-:W-:Y:S05]  /*7260*/  ENDCOLLECTIVE ;  /* 0x000000000000791b */ /* 0x003fea0003800000 */
.L_x_30590:
[----:B------:R-:W-:Y:S05]  /*7270*/  BRA `(.L_x_30591) ;  /* 0xffffffdc00f87947 */ /* 0x000fea000383ffff */
.L_x_30592:
        /* <DEDUP_REMOVED lines=16> */
.L_x_43910:


//--------------------- .text._ZN10layer_norm31ln_parallel_residual_fwd_kernelINS_13Kernel_traitsIf6__halffS2_fjLj2048ELj1ELj4ELj1ELj16ENS_18Kernel_traits_baseILj2048EfS2_fS2_fjLj128EEEEELb0ELb1ELb1EEEvNS_9FwdParamsE --------------------------
	.section	.text._ZN10layer_norm31ln_parallel_residual_fwd_kernelINS_13Kernel_traitsIf6__halffS2_fjLj2048ELj1ELj4ELj1ELj16ENS_18Kernel_traits_baseILj2048EfS2_fS2_fjLj128EEEEELb0ELb1ELb1EEEvNS_9FwdParamsE,"ax",@progbits
	.align	128
        .global         _ZN10layer_norm31ln_parallel_residual_fwd_kernelINS_13Kernel_traitsIf6__halffS2_fjLj2048ELj1ELj4ELj1ELj16ENS_18Kernel_traits_baseILj2048EfS2_fS2_fjLj128EEEEELb0ELb1ELb1EEEvNS_9FwdParamsE
        .type           _ZN10layer_norm31ln_parallel_residual_fwd_kernelINS_13Kernel_traitsIf6__halffS2_fjLj2048ELj1ELj4ELj1ELj16ENS_18Kernel_traits_baseILj2048EfS2_fS2_fjLj128EEEEELb0ELb1ELb1EEEvNS_9FwdParamsE,@function
        .size           _ZN10layer_norm31ln_parallel_residual_fwd_kernelINS_13Kernel_traitsIf6__halffS2_fjLj2048ELj1ELj4ELj1ELj16ENS_18Kernel_traits_baseILj2048EfS2_fS2_fjLj128EEEEELb0ELb1ELb1EEEvNS_9FwdParamsE,(.L_x_43911 - _ZN10layer_norm31ln_parallel_residual_fwd_kernelINS_13Kernel_traitsIf6__halffS2_fjLj2048ELj1ELj4ELj1ELj16ENS_18Kernel_traits_baseILj2048EfS2_fS2_fjLj128EEEEELb0ELb1ELb1EEEvNS_9FwdParamsE)
        .other          _ZN10layer_norm31ln_parallel_residual_fwd_kernelINS_13Kernel_traitsIf6__halffS2_fjLj2048ELj1ELj4ELj1ELj16ENS_18Kernel_traits_baseILj2048EfS2_fS2_fjLj128EEEEELb0ELb1ELb1EEEvNS_9FwdParamsE,@"STO_CUDA_ENTRY STV_DEFAULT"
_ZN10layer_norm31ln_parallel_residual_fwd_kernelINS_13Kernel_traitsIf6__halffS2_fjLj2048ELj1ELj4ELj1ELj16ENS_18Kernel_traits_baseILj2048EfS2_fS2_fjLj128EEEEELb0ELb1ELb1EEEvNS_9FwdParamsE:
.text._ZN10layer_norm31ln_parallel_residual_fwd_kernelINS_13Kernel_traitsIf6__halffS2_fjLj2048ELj1ELj4ELj1ELj16ENS_18Kernel_traits_baseILj2048EfS2_fS2_fjLj128EEEEELb0ELb1ELb1EEEvNS_9FwdParamsE:
        /* <DEDUP_REMOVED lines=49> */
.L_x_30593:
        /* <DEDUP_REMOVED lines=50> */
.L_x_30594:
        /* <DEDUP_REMOVED lines=12> */
.L_x_30628:
        /* <DEDUP_REMOVED lines=31> */
.L_x_30596:
        /* <DEDUP_REMOVED lines=17> */
.L_x_30595:
        /* <DEDUP_REMOVED lines=28> */
.L_x_30598:
        /* <DEDUP_REMOVED lines=32> */
.L_x_30597:
        /* <DEDUP_REMOVED lines=28> */
[--C-:B------:R-:W-:Y:S02]  /*0f70*/  HADD2.F32 R8, -RZ, R15.reuse.H0_H0 ;  /* 0x2000000fff087230 */ /* 0x100fe40000004100 */
[----:B------:R-:W-:Y:S01]  /*0f80*/  FADD.FTZ R9, R11, R4 ;  /* 0x000000040b097221 */ /* 0x000fe20000010000 */
[----:B------:R-:W-:Y:S02]  /*0f90*/  HADD2.F32 R16, -RZ, R15.H1_H1 ;  /* 0x3000000fff107230 */ /* 0x000fe40000004100 */
[----:B------:R-:W-:Y:S02]  /*0fa0*/  HADD2.F32 R14, -RZ, R14.H1_H1 ;  /* 0x3000000eff0e7230 */ /* 0x000fe40000004100 */
[----:B------:R-:W-:Y:S01]  /*0fb0*/  FADD.FTZ R18, R34, R9 ;  /* 0x0000000922127221 */ /* 0x000fe20000010000 */
[----:B------:R-:W-:-:S02]  /*0fc0*/  HADD2.F32 R15, -RZ, R38.H1_H1 ;  /* 0x30000026ff0f7230 */ /* 0x000fc40000004100 */
[----:B------:R-:W-:Y:S02]  /*0fd0*/  HADD2.F32 R17, -RZ, R39.H0_H0 ;  /* 0x20000027ff117230 */ /* 0x000fe40000004100 */
[----:B------:R-:W-:Y:S02]  /*0fe0*/  HADD2.F32 R13, -RZ, R13.H1_H1 ;  /* 0x3000000dff0d7230 */ /* 0x000fe40000004100 */
[----:B------:R-:W-:Y:S01]  /*0ff0*/  FADD.FTZ R14, R15, R14 ;  /* 0x0000000e0f0e7221 */ /* 0x000fe20000010000 */
[----:B------:R-:W-:Y:S02]  /*1000*/  HADD2.F32 R2, -RZ, R37.H1_H1 ;  /* 0x30000025ff027230 */ /* 0x000fe40000004100 */
[----:B------:R-:W-:Y:S01]  /*1010*/  FADD.FTZ R15, R17, R8 ;  /* 0x00000008110f7221 */ /* 0x000fe20000010000 */
[----:B------:R-:W-:Y:S02]  /*1020*/  HADD2.F32 R11, -RZ, R38.H0_H0 ;  /* 0x20000026ff0b7230 */ /* 0x000fe40000004100 */
        /* <DEDUP_REMOVED lines=12> */
.L_x_30600:
        /* <DEDUP_REMOVED lines=25> */
.L_x_30599:
        /* <DEDUP_REMOVED lines=18> */
.L_x_30602:
        /* <DEDUP_REMOVED lines=8> */
.L_x_30601:
        /* <DEDUP_REMOVED lines=26> */
[--C-:B------:R-:W-:Y:S02]  /*15c0*/  HADD2.F32 R8, -RZ, R175.reuse.H0_H0 ;  /* 0x200000afff087230 */ /* 0x100fe40000004100 */
        /* <DEDUP_REMOVED lines=21> */
.L_x_30604:
[--C-:B-1---5:R-:W-:Y:S02]  /*1720*/  HADD2.F32 R168, -RZ, R172.reuse.H0_H0 ;  /* 0x200000acffa87230 */ /* 0x122fe40000004100 */
[----:B------:R-:W-:Y:S02]  /*1730*/  HADD2.F32 R169, -RZ, R172.H1_H1 ;  /* 0x300000acffa97230 */ /* 0x000fe40000004100 */
[----:B------:R-:W-:Y:S02]  /*1740*/  HADD2.F32 R170, -RZ, R173.H0_H0 ;  /* 0x200000adffaa7230 */ /* 0x000fe40000004100 */
[--C-:B------:R-:W-:Y:S02]  /*1750*/  HADD2.F32 R7, -RZ, R36.reuse.H0_H0 ;  /* 0x20000024ff077230 */ /* 0x100fe40000004100 */
        /* <DEDUP_REMOVED lines=21> */
.L_x_30603:
        /* <DEDUP_REMOVED lines=18> */
.L_x_30606:
        /* <DEDUP_REMOVED lines=8> */
.L_x_30605:
        /* <DEDUP_REMOVED lines=17> */
[--C-:B-1----:R-:W-:Y:S02]  /*1b60*/  HADD2.F32 R7, -RZ, R36.reuse.H0_H0 ;  /* 0x20000024ff077230 */ /* 0x102fe40000004100 */
        /* <DEDUP_REMOVED lines=28> */
[----:B------:R-:W-:Y:S01]  /*1d30*/  FADD.FTZ R183, R31, R4 ;  /* 0x000000041fb77221 */ /* 0x000fe20000010000 */
[----:B------:R-:W-:Y:S06]  /*1d40*/  BRA `(.L_x_30609) ;  /* 0x0000000000cc7947 */ /* 0x000fec0003800000 */
.L_x_30608:
        /* <DEDUP_REMOVED lines=25> */
.L_x_30607:
        /* <DEDUP_REMOVED lines=18> */
.L_x_30610:
        /* <DEDUP_REMOVED lines=8> */
.L_x_30609:
        /* <DEDUP_REMOVED lines=31> */
[----:B------:R-:W-:Y:S02]  /*2270*/  HADD2.F32 R187, -RZ, R38.H0_H0 ;  /* 0x20000026ffbb7230 */ /* 0x000fe40000004100 */
        /* <DEDUP_REMOVED lines=16> */
.L_x_30612:
        /* <DEDUP_REMOVED lines=25> */
.L_x_30611:
        /* <DEDUP_REMOVED lines=18> */
.L_x_30614:
        /* <DEDUP_REMOVED lines=8> */
.L_x_30613:
        /* <DEDUP_REMOVED lines=24> */
[--C-:B------:R-:W-:Y:S02]  /*2830*/  HADD2.F32 R192, -RZ, R199.reuse.H0_H0 ;  /* 0x200000c7ffc07230 */ /* 0x100fe40000004100 */
[----:B------:R-:W-:Y:S01]  /*2840*/  FADD.FTZ R195, R201, R6 ;  /* 0x00000006c9c37221 */ /* 0x000fe20000010000 */
[----:B------:R-:W-:Y:S02]  /*2850*/  HADD2.F32 R193, -RZ, R199.H1_H1 ;  /* 0x300000c7ffc17230 */ /* 0x000fe40000004100 */
[----:B------:R-:W-:Y:S02]  /*2860*/  HADD2.F32 R2, -RZ, R37.H1_H1 ;  /* 0x30000025ff027230 */ /* 0x000fe40000004100 */
[----:B------:R-:W-:Y:S01]  /*2870*/  FADD.FTZ R194, R34, R195 ;  /* 0x000000c322c27221 */ /* 0x000fe20000010000 */
[----:B------:R-:W-:-:S02]  /*2880*/  HADD2.F32 R8, -RZ, R198.H0_H0 ;  /* 0x200000c6ff087230 */ /* 0x000fc40000004100 */
[----:B------:R-:W-:Y:S02]  /*2890*/  HADD2.F32 R199, -RZ, R38.H0_H0 ;  /* 0x20000026ffc77230 */ /* 0x000fe40000004100 */
        /* <DEDUP_REMOVED lines=17> */
.L_x_30616:
[----:B-1---5:R-:W-:Y:S02]  /*29b0*/  HADD2.F32 R193, -RZ, R196.H1_H1 ;  /* 0x300000c4ffc17230 */ /* 0x022fe40000004100 */
[----:B------:R-:W-:Y:S02]  /*29c0*/  HADD2.F32 R2, -RZ, R36.H1_H1 ;  /* 0x30000024ff027230 */ /* 0x000fe40000004100 */
[----:B------:R-:W-:Y:S02]  /*29d0*/  HADD2.F32 R192, -RZ, R196.H0_H0 ;  /* 0x200000c4ffc07230 */ /* 0x000fe40000004100 */
[----:B------:R-:W-:Y:S02]  /*29e0*/  HADD2.F32 R7, -RZ, R36.H0_H0 ;  /* 0x20000024ff077230 */ /* 0x000fe40000004100 */
[----:B------:R-:W-:Y:S01]  /*29f0*/  FADD.FTZ R193, R2, R193 ;  /* 0x000000c102c17221 */ /* 0x000fe20000010000 */
[----:B------:R-:W-:Y:S02]  /*2a00*/  HADD2.F32 R194, -RZ, R197.H0_H0 ;  /* 0x200000c5ffc27230 */ /* 0x000fe40000004100 */
[----:B------:R-:W-:-:S02]  /*2a10*/  HADD2.F32 R195, -RZ, R37.H0_H0 ;  /* 0x20000025ffc37230 */ /* 0x000fc40000004100 */
[----:B------:R-:W-:Y:S01]  /*2a20*/  FADD.FTZ R192, R7, R192 ;  /* 0x000000c007c07221 */ /* 0x000fe20000010000 */
[----:B------:R-:W-:Y:S02]  /*2a30*/  HADD2.F32 R197, -RZ, R197.H1_H1 ;  /* 0x300000c5ffc57230 */ /* 0x000fe40000004100 */
[----:B------:R-:W-:Y:S02]  /*2a40*/  HADD2.F32 R196, -RZ, R198.H0_H0 ;  /* 0x200000c6ffc47230 */ /* 0x000fe40000004100 */
[----:B------:R-:W-:Y:S01]  /*2a50*/  FADD.FTZ R194, R195, R194 ;  /* 0x000000c2c3c27221 */ /* 0x000fe20000010000 */
[--C-:B------:R-:W-:Y:S02]  /*2a60*/  HADD2.F32 R6, -RZ, R199.reuse.H0_H0 ;  /* 0x200000c7ff067230 */ /* 0x100fe40000004100 */
[----:B------:R-:W-:Y:S02]  /*2a70*/  HADD2.F32 R8, -RZ, R199.H1_H1 ;  /* 0x300000c7ff087230 */ /* 0x000fe40000004100 */
[----:B------:R-:W-:-:S02]  /*2a80*/  HADD2.F32 R2, -RZ, R37.H1_H1 ;  /* 0x30000025ff027230 */ /* 0x000fc40000004100 */
[----:B------:R-:W-:Y:S02]  /*2a90*/  HADD2.F32 R198, -RZ, R198.H1_H1 ;  /* 0x300000c6ffc67230 */ /* 0x000fe40000004100 */
[--C-:B------:R-:W-:Y:S02]  /*2aa0*/  HADD2.F32 R199, -RZ, R38.reuse.H1_H1 ;  /* 0x30000026ffc77230 */ /* 0x100fe40000004100 */
        /* <DEDUP_REMOVED lines=9> */
.L_x_30615:
        /* <DEDUP_REMOVED lines=18> */
.L_x_30618:
        /* <DEDUP_REMOVED lines=8> */
.L_x_30617:
        /* <DEDUP_REMOVED lines=28> */
[----:B------:R-:W-:-:S02]  /*2ea0*/  HADD2.F32 R8, -RZ, R206.H0_H0 ;  /* 0x200000ceff087230 */ /* 0x000fc40000004100 */
[----:B------:R-:W-:Y:S02]  /*2eb0*/  HADD2.F32 R207, -RZ, R38.H0_H0 ;  /* 0x20000026ffcf7230 */ /* 0x000fe40000004100 */
        /* <DEDUP_REMOVED lines=18> */
.L_x_30620:
        /* <DEDUP_REMOVED lines=25> */
.L_x_30619:
        /* <DEDUP_REMOVED lines=18> */
.L_x_30622:
        /* <DEDUP_REMOVED lines=8> */
.L_x_30621:
        /* <DEDUP_REMOVED lines=16> */
[----:B------:R-:W-:Y:S02]  /*3410*/  HADD2.F32 R209, -RZ, R36.H0_H0 ;  /* 0x20000024ffd17230 */ /* 0x000fe40000004100 */
[----:B------:R-:W-:Y:S02]  /*3420*/  HADD2.F32 R212, -RZ, R212.H1_H1 ;  /* 0x300000d4ffd47230 */ /* 0x000fe40000004100 */
[----:B-1----:R-:W-:Y:S02]  /*3430*/  HADD2.F32 R211, -RZ, R36.H1_H1 ;  /* 0x30000024ffd37230 */ /* 0x002fe40000004100 */
        /* <DEDUP_REMOVED lines=29> */
.L_x_30624:
        /* <DEDUP_REMOVED lines=25> */
.L_x_30623:
        /* <DEDUP_REMOVED lines=18> */
.L_x_30626:
        /* <DEDUP_REMOVED lines=8> */
.L_x_30625:
        /* <DEDUP_REMOVED lines=220> */
.L_x_30640:
        /* <DEDUP_REMOVED lines=53> */
[----:B------:R-:W-:Y:S01]  /*4a50*/  F2FP.F16.F32.PACK_AB R175, R22, R21 ;  /* 0x0000001516af723e */ /* 0x000fe200000000ff */
[----:B------:R-:W-:Y:S01]  /*4a60*/  FADD.FTZ R17, -R6, R17 ;  /* 0x0000001106117221 */ /* 0x000fe20000010100 */
[----:B------:R-:W-:Y:S01]  /*4a70*/  F2FP.F16.F32.PACK_AB R174, R20, R27 ;  /* 0x0000001b14ae723e */ /* 0x000fe200000000ff */
        /* <DEDUP_REMOVED lines=25> */
[----:B------:R-:W-:Y:S01]  /*4c10*/  F2FP.F16.F32.PACK_AB R173, R26, R25 ;  /* 0x000000191aad723e */ /* 0x000fe200000000ff */
[----:B------:R-:W-:Y:S01]  /*4c20*/  FADD.FTZ R185, -R6, R185 ;  /* 0x000000b906b97221 */ /* 0x000fe20000010100 */
[----:B------:R-:W-:Y:S01]  /*4c30*/  F2FP.F16.F32.PACK_AB R172, R27, R172 ;  /* 0x000000ac1bac723e */ /* 0x000fe200000000ff */
[----:B------:R-:W-:Y:S01]  /*4c40*/  FFMA.FTZ R17, R17, R158, R94 ;  /* 0x0000009e11117223 */ /* 0x000fe2000001005e */
[----:B------:R-:W-:Y:S01]  /*4c50*/  FFMA.FTZ R16, R16, R159, R95 ;  /* 0x0000009f10107223 */ /* 0x000fe2000001005f */
[----:B------:R-:W-:Y:S01]  /*4c60*/  F2FP.F16.F32.PACK_AB R27, R14, R13 ;  /* 0x0000000d0e1b723e */ /* 0x000fe200000000ff */
[----:B------:R-:W-:Y:S01]  /*4c70*/  FADD.FTZ R186, -R6, R186 ;  /* 0x000000ba06ba7221 */ /* 0x000fe20000010100 */
[----:B------:R-:W-:Y:S01]  /*4c80*/  F2FP.F16.F32.PACK_AB R26, R12, R19 ;  /* 0x000000130c1a723e */ /* 0x000fe200000000ff */
        /* <DEDUP_REMOVED lines=12> */
[----:B------:R-:W-:Y:S01]  /*4d50*/  F2FP.F16.F32.PACK_AB R25, R16, R17 ;  /* 0x000000111019723e */ /* 0x000fe200000000ff */
[C---:B------:R-:W-:Y:S01]  /*4d60*/  FADD.FTZ R191, -R6.reuse, R191 ;  /* 0x000000bf06bf7221 */ /* 0x040fe20000010100 */
[C---:B------:R-:W-:Y:S01]  /*4d70*/  FADD.FTZ R204, -R6.reuse, R204 ;  /* 0x000000cc06cc7221 */ /* 0x040fe20000010100 */
[----:B------:R-:W-:Y:S01]  /*4d80*/  FADD.FTZ R224, -R6, R205 ;  /* 0x000000cd06e07221 */ /* 0x000fe20000010100 */
[----:B-1----:R-:W-:-:S04]  /*4d90*/  @!P0 IMAD.WIDE R182, R3, 0x4, R182 ;  /* 0x0000000403b68825 */ /* 0x002fc800078e02b6 */
[----:B------:R-:W-:Y:S01]  /*4da0*/  FMUL.FTZ R186, R223, R187 ;  /* 0x000000bbdfba7220 */ /* 0x000fe20000410000 */
[----:B------:R-:W-:Y:S01]  /*4db0*/  FFMA.FTZ R17, R18, R149, R85 ;  /* 0x0000009512117223 */ /* 0x000fe20000010055 */
[----:B------:R-:W-:Y:S01]  /*4dc0*/  F2FP.F16.F32.PACK_AB R14, R19, R14 ;  /* 0x0000000e130e723e */ /* 0x000fe200000000ff */
[----:B------:R-:W-:Y:S01]  /*4dd0*/  FADD.FTZ R192, -R6, R192 ;  /* 0x000000c006c07221 */ /* 0x000fe20000010100 */
[----:B------:R-:W-:Y:S01]  /*4de0*/  FMUL.FTZ R187, R223, R188 ;  /* 0x000000bcdfbb7220 */ /* 0x000fe20000410000 */
[----:B0-----:R-:W-:-:S04]  /*4df0*/  IMAD.WIDE.U32 R18, R10, 0x10, R20 ;  /* 0x000000100a127825 */ /* 0x001fc800078e0014 */
[----:B------:R-:W-:Y:S01]  /*4e00*/  FADD.FTZ R193, -R6, R193 ;  /* 0x000000c106c17221 */ /* 0x000fe20000010100 */
[----:B------:R-:W-:Y:S01]  /*4e10*/  FMUL.FTZ R188, R223, R189 ;  /* 0x000000bddfbc7220 */ /* 0x000fe20000410000 */
[----:B------:R-:W-:Y:S01]  /*4e20*/  FFMA.FTZ R12, R15, R148, R84 ;  /* 0x000000940f0c7223 */ /* 0x000fe20000010054 */
[----:B------:R-:W-:Y:S01]  /*4e30*/  F2FP.F16.F32.PACK_AB R24, R8, R23 ;  /* 0x000000170818723e */ /* 0x000fe200000000ff */
        /* <DEDUP_REMOVED lines=20> */
[----:B------:R-:W-:Y:S01]  /*4f80*/  F2FP.F16.F32.PACK_AB R15, R180, R15 ;  /* 0x0000000fb40f723e */ /* 0x000fe200000000ff */
[----:B------:R-:W-:Y:S01]  /*4f90*/  FADD.FTZ R176, -R6, R176 ;  /* 0x000000b006b07221 */ /* 0x000fe20000010100 */
[----:B------:R2:W-:Y:S01]  /*4fa0*/  STG.E.128 desc[UR6][R170.64], R24 ;  /* 0x00000018aa007986 */ /* 0x0005e2000c101d06 */
[----:B------:R-:W-:Y:S01]  /*4fb0*/  F2FP.F16.F32.PACK_AB R13, R168, R13 ;  /* 0x0000000da80d723e */ /* 0x000fe200000000ff */
[----:B------:R-:W-:Y:S01]  /*4fc0*/  FMUL.FTZ R195, R223, R196 ;  /* 0x000000c4dfc37220 */ /* 0x000fe20000410000 */
[----:B------:R-:W-:Y:S01]  /*4fd0*/  F2FP.F16.F32.PACK_AB R12, R17, R12 ;  /* 0x0000000c110c723e */ /* 0x000fe200000000ff */
        /* <DEDUP_REMOVED lines=20> */
[----:B------:R-:W-:Y:S01]  /*5120*/  F2FP.F16.F32.PACK_AB R26, R171, R26 ;  /* 0x0000001aab1a723e */ /* 0x000fe200000000ff */
        /* <DEDUP_REMOVED lines=21> */
[----:B------:R-:W-:Y:S01]  /*5280*/  F2FP.F16.F32.PACK_AB R14, R19, R14 ;  /* 0x0000000e130e723e */ /* 0x000fe200000000ff */
        /* <DEDUP_REMOVED lines=53> */
[----:B------:R-:W-:Y:S02]  /*55e0*/  F2FP.F16.F32.PACK_AB R5, R178, R5 ;  /* 0x00000005b205723e */ /* 0x000fe400000000ff */
[----:B------:R-:W-:Y:S02]  /*55f0*/  F2FP.F16.F32.PACK_AB R11, R190, R189 ;  /* 0x000000bdbe0b723e */ /* 0x000fe400000000ff */
[----:B------:R-:W-:Y:S01]  /*5600*/  F2FP.F16.F32.PACK_AB R10, R15, R10 ;  /* 0x0000000a0f0a723e */ /* 0x000fe200000000ff */
[----:B------:R0:W-:Y:S01]  /*5610*/  STG.E.128 desc[UR6][R16.64], R4 ;  /* 0x0000000410007986 */ /* 0x0001e2000c101d06 */
[----:B------:R-:W-:Y:S02]  /*5620*/  F2FP.F16.F32.PACK_AB R9, R186, R9 ;  /* 0x00000009ba09723e */ /* 0x000fe400000000ff */
[----:B------:R-:W-:Y:S02]  /*5630*/  F2FP.F16.F32.PACK_AB R15, R198, R197 ;  /* 0x000000c5c60f723e */ /* 0x000fe400000000ff */
[----:B------:R-:W-:Y:S01]  /*5640*/  F2FP.F16.F32.PACK_AB R13, R194, R13 ;  /* 0x0000000dc20d723e */ /* 0x000fe200000000ff */
[----:B------:R0:W-:Y:S01]  /*5650*/  STG.E.128 desc[UR6][R22.64], R8 ;  /* 0x0000000816007986 */ /* 0x0001e2000c101d06 */
[----:B------:R-:W-:-:S02]  /*5660*/  F2FP.F16.F32.PACK_AB R27, R226, R27 ;  /* 0x0000001be21b723e */ /* 0x000fc400000000ff */
[----:B------:R-:W-:Y:S01]  /*5670*/  F2FP.F16.F32.PACK_AB R25, R222, R25 ;  /* 0x00000019de19723e */ /* 0x000fe200000000ff */
[----:B------:R0:W-:Y:S01]  /*5680*/  STG.E.128 desc[UR6][R168.64], R12 ;  /* 0x0000000ca8007986 */ /* 0x0001e2000c101d06 */
[----:B------:R-:W-:Y:S02]  /*5690*/  F2FP.F16.F32.PACK_AB R24, R19, R24 ;  /* 0x000000181318723e */ /* 0x000fe400000000ff */
[----:B------:R-:W-:Y:S02]  /*56a0*/  F2FP.F16.F32.PACK_AB R175, R202, R225 ;  /* 0x000000e1caaf723e */ /* 0x000fe400000000ff */
[----:B------:R-:W-:Y:S01]  /*56b0*/  F2FP.F16.F32.PACK_AB R174, R2, R221 ;  /* 0x000000dd02ae723e */ /* 0x000fe200000000ff */
[----:B------:R0:W-:Y:S01]  /*56c0*/  STG.E.128 desc[UR6][R180.64], R24 ;  /* 0x00000018b4007986 */ /* 0x0001e2000c101d06 */
[----:B------:R-:W-:Y:S02]  /*56d0*/  F2FP.F16.F32.PACK_AB R173, R230, R219 ;  /* 0x000000dbe6ad723e */ /* 0x000fe400000000ff */
[----:B------:R-:W-:-:S02]  /*56e0*/  F2FP.F16.F32.PACK_AB R172, R228, R215 ;  /* 0x000000d7e4ac723e */ /* 0x000fc400000000ff */
[----:B-1----:R-:W-:-:S03]  /*56f0*/  LEA R3, R170, R3, 0x2 ;  /* 0x00000003aa037211 */ /* 0x002fc600078e10ff */
[----:B------:R0:W-:Y:S01]  /*5700*/  STG.E.128 desc[UR6][R20.64], R172 ;  /* 0x000000ac14007986 */ /* 0x0001e2000c101d06 */
[----:B------:R-:W-:-:S13]  /*5710*/  ISETP.GE.AND P0, PT, R3, R171, PT ;  /* 0x000000ab0300720c */ /* 0x000fda0003f06270 */
[----:B------:R-:W-:Y:S05]  /*5720*/  @!P0 BRA `(.L_x_30628) ;  /* 0xffffffac00f08947 */ /* 0x000fea000383ffff */
[----:B------:R-:W-:Y:S05]  /*5730*/  EXIT ;  /* 0x000000000000794d */ /* 0x000fea0003800000 */
.L_x_30627:
        /* <DEDUP_REMOVED lines=8> */
.L_x_30630:
[----:B------:R-:W-:Y:S05]  /*57c0*/  BSYNC B0 ;  /* 0x0000000000007941 */ /* 0x000fea0003800000 */
.L_x_30629:
        /* <DEDUP_REMOVED lines=9> */
.L_x_30631:
[----:B------:R-:W-:Y:S01]  /*5860*/  HFMA2 R224, -RZ, RZ, 0, 2.384185791015625e-07 ;  /* 0x00000004ffe07431 */ /* 0x000fe200000001ff */
[----:B------:R-:W-:-:S05]  /*5870*/  MOV R6, R223 ;  /* 0x000000df00067202 */ /* 0x000fca0000000f00 */
[----:B------:R-:W-:-:S05]  /*5880*/  FADD.FTZ R218, R219, R6 ;  /* 0x00000006dbda7221 */ /* 0x000fca0000010000 */
[----:B------:R-:W-:-:S07]  /*5890*/  MOV R225, R218 ;  /* 0x000000da00e17202 */ /* 0x000fce0000000f00 */
[----:B------:R-:W-:Y:S05]  /*58a0*/  WARPSYNC.COLLECTIVE R222, `(.L_x_30632) ;  /* 0x00000000de087348 */ /* 0x000fea0003c00000 */
[----:B------:R0:W1:Y:S02]  /*58b0*/  SHFL.BFLY P2, R223, R225, R224, R227 ;  /* 0x0c0000e0e1df7389 */ /* 0x00006400000400e3 */
[----:B01----:R-:W-:Y:S05]  /*58c0*/  ENDCOLLECTIVE ;  /* 0x000000000000791b */ /* 0x003fea0003800000 */
.L_x_30632:
[----:B------:R-:W-:Y:S01]  /*58d0*/  HFMA2 R224, -RZ, RZ, 0, 4.76837158203125e-07 ;  /* 0x00000008ffe07431 */ /* 0x000fe200000001ff */
[----:B------:R-:W-:-:S05]  /*58e0*/  MOV R221, R223 ;  /* 0x000000df00dd7202 */ /* 0x000fca0000000f00 */
[----:B------:R-:W-:-:S05]  /*58f0*/  FADD.FTZ R221, R218, R221 ;  /* 0x000000dddadd7221 */ /* 0x000fca0000010000 */
[----:B------:R-:W-:-:S07]  /*5900*/  MOV R225, R221 ;  /* 0x000000dd00e17202 */ /* 0x000fce0000000f00 */
[----:B------:R-:W-:Y:S05]  /*5910*/  WARPSYNC.COLLECTIVE R222, `(.L_x_30633) ;  /* 0x00000000de087348 */ /* 0x000fea0003c00000 */
[----:B------:R0:W1:Y:S02]  /*5920*/  SHFL.BFLY P2, R223, R225, R224, R227 ;  /* 0x0c0000e0e1df7389 */ /* 0x00006400000400e3 */
[----:B01----:R-:W-:Y:S05]  /*5930*/  ENDCOLLECTIVE ;  /* 0x000000000000791b */ /* 0x003fea0003800000 */
.L_x_30633:
        /* <DEDUP_REMOVED lines=8> */
.L_x_30634:
        /* <DEDUP_REMOVED lines=135> */
.L_x_30635:
[----:B------:R-:W-:Y:S01]  /*6230*/  HFMA2 R224, -RZ, RZ, 0, 1.1920928955078125e-07 ;  /* 0x00000002ffe07431 */ /* 0x000fe200000001ff */
[----:B------:R-:W-:-:S05]  /*6240*/  MOV R219, R223 ;  /* 0x000000df00db7202 */ /* 0x000fca0000000f00 */
[----:B------:R-:W-:-:S05]  /*6250*/  FADD.FTZ R219, R2, R219 ;  /* 0x000000db02db7221 */ /* 0x000fca0000010000 */
[----:B------:R-:W-:-:S07]  /*6260*/  MOV R225, R219 ;  /* 0x000000db00e17202 */ /* 0x000fce0000000f00 */
[----:B------:R-:W-:Y:S05]  /*6270*/  WARPSYNC.COLLECTIVE R222, `(.L_x_30636) ;  /* 0x00000000de087348 */ /* 0x000fea0003c00000 */
[----:B------:R0:W1:Y:S02]  /*6280*/  SHFL.BFLY P2, R223, R225, R224, R227 ;  /* 0x0c0000e0e1df7389 */ /* 0x00006400000400e3 */
[----:B01----:R-:W-:Y:S05]  /*6290*/  ENDCOLLECTIVE ;  /* 0x000000000000791b */ /* 0x003fea0003800000 */
.L_x_30636:
[----:B------:R-:W-:Y:S01]  /*62a0*/  HFMA2 R224, -RZ, RZ, 0, 2.384185791015625e-07 ;  /* 0x00000004ffe07431 */ /* 0x000fe200000001ff */
[----:B------:R-:W-:-:S05]  /*62b0*/  MOV R218, R223 ;  /* 0x000000df00da7202 */ /* 0x000fca0000000f00 */
[----:B------:R-:W-:-:S05]  /*62c0*/  FADD.FTZ R218, R219, R218 ;  /* 0x000000dadbda7221 */ /* 0x000fca0000010000 */
[----:B------:R-:W-:-:S07]  /*62d0*/  MOV R225, R218 ;  /* 0x000000da00e17202 */ /* 0x000fce0000000f00 */
[----:B------:R-:W-:Y:S05]  /*62e0*/  WARPSYNC.COLLECTIVE R222, `(.L_x_30637) ;  /* 0x00000000de087348 */ /* 0x000fea0003c00000 */
[----:B------:R0:W1:Y:S02]  /*62f0*/  SHFL.BFLY P2, R223, R225, R224, R227 ;  /* 0x0c0000e0e1df7389 */ /* 0x00006400000400e3 */
[----:B01----:R-:W-:Y:S05]  /*6300*/  ENDCOLLECTIVE ;  /* 0x000000000000791b */ /* 0x003fea0003800000 */
.L_x_30637:
[----:B------:R-:W-:Y:S01]  /*6310*/  HFMA2 R224, -RZ, RZ, 0, 4.76837158203125e-07 ;  /* 0x00000008ffe07431 */ /* 0x000fe200000001ff */
[----:B------:R-:W-:-:S05]  /*6320*/  MOV R221, R223 ;  /* 0x000000df00dd7202 */ /* 0x000fca0000000f00 */
[----:B------:R-:W-:-:S05]  /*6330*/  FADD.FTZ R221, R218, R221 ;  /* 0x000000dddadd7221 */ /* 0x000fca0000010000 */
[----:B------:R-:W-:-:S07]  /*6340*/  MOV R225, R221 ;  /* 0x000000dd00e17202 */ /* 0x000fce0000000f00 */
[----:B------:R-:W-:Y:S05]  /*6350*/  WARPSYNC.COLLECTIVE R222, `(.L_x_30638) ;  /* 0x00000000de087348 */ /* 0x000fea0003c00000 */
[----:B------:R0:W1:Y:S02]  /*6360*/  SHFL.BFLY P2, R223, R225, R224, R227 ;  /* 0x0c0000e0e1df7389 */ /* 0x00006400000400e3 */
[----:B01----:R-:W-:Y:S05]  /*6370*/  ENDCOLLECTIVE ;  /* 0x000000000000791b */ /* 0x003fea0003800000 */
.L_x_30638:
[----:B------:R-:W-:Y:S01]  /*6380*/  HFMA2 R224, -RZ, RZ, 0, 9.5367431640625e-07 ;  /* 0x00000010ffe07431 */ /* 0x000fe200000001ff */
[----:B------:R-:W-:-:S05]  /*6390*/  MOV R220, R223 ;  /* 0x000000df00dc7202 */ /* 0x000fca0000000f00 */
[----:B------:R-:W-:-:S05]  /*63a0*/  FADD.FTZ R220, R221, R220 ;  /* 0x000000dcdddc7221 */ /* 0x000fca0000010000 */
[----:B------:R-:W-:-:S07]  /*63b0*/  MOV R225, R220 ;  /* 0x000000dc00e17202 */ /* 0x000fce0000000f00 */
[----:B------:R-:W-:Y:S05]  /*63c0*/  WARPSYNC.COLLECTIVE R222, `(.L_x_30639) ;  /* 0x00000000de087348 */ /* 0x000fea0003c00000 */
[----:B------:R0:W1:Y:S02]  /*63d0*/  SHFL.BFLY P2, R223, R225, R224, R227 ;  /* 0x0c0000e0e1df7389 */ /* 0x00006400000400e3 */
[----:B01----:R-:W-:Y:S05]  /*63e0*/  ENDCOLLECTIVE ;  /* 0x000000000000791b */ /* 0x003fea0003800000 */
.L_x_30639:
[----:B------:R-:W-:Y:S05]  /*63f0*/  BRA `(.L_x_30640) ;  /* 0xffffffe000c07947 */ /* 0x000fea000383ffff */
.L_x_30641:
        /* <DEDUP_REMOVED lines=16> */
.L_x_43911:


//--------------------- .text._ZN10layer_norm31ln_parallel_residual_fwd_kernelINS_13Kernel_traitsIf6__halffS2_fjLj2048ELj1ELj4ELj1ELj16ENS_18Kernel_traits_baseILj2048EfS2_fS2_fjLj128EEEEELb1ELb0ELb0EEEvNS_9FwdParamsE --------------------------
	.section	.text._ZN10layer_norm31ln_parallel_residual_fwd_kernelINS_13Kernel_traitsIf6__halffS2_fjLj2048ELj1ELj4ELj1ELj16ENS_18Kernel_traits_baseILj2048EfS2_fS2_fjLj128EEEEELb1ELb0ELb0EEEvNS_9FwdParamsE,"ax",@progbits
	.align	128
        .global         _ZN10layer_norm31ln_parallel_residual_fwd_kernelINS_13Kernel_traitsIf6__halffS2_fjLj2048ELj1ELj4ELj1ELj16ENS_18Kernel_traits_baseILj2048EfS2_fS2_fjLj128EEEEELb1ELb0ELb0EEEvNS_9FwdParamsE
        .type           _ZN10layer_norm31ln_parallel_residual_fwd_kernelINS_13Kernel_traitsIf6__halffS2_fjLj2048ELj1ELj4ELj1ELj16ENS_18Kernel_traits_baseILj2048EfS2_fS2_fjLj128EEEEELb1ELb0ELb0EEEvNS_9FwdParamsE,@function
        .size           _ZN10layer_norm31ln_parallel_residual_fwd_kernelINS_13Kernel_traitsIf6__halffS2_fjLj2048ELj1ELj4ELj1ELj16ENS_18Kernel_traits_baseILj2048EfS2_fS2_fjLj128EEEEELb1ELb0ELb0EEEvNS_9FwdParamsE,(.L_x_43912 - _ZN10layer_norm31ln_parallel_residual_fwd_kernelINS_13Kernel_traitsIf6__halffS2_fjLj2048ELj1ELj4ELj1ELj16ENS_18Kernel_traits_baseILj2048EfS2_fS2_fjLj128EEEEELb1ELb0ELb0EEEvNS_9FwdParamsE)
        .other          _ZN10layer_norm31ln_parallel_residual_fwd_kernelINS_13Kernel_traitsIf6__halffS2_fjLj2048ELj1ELj4ELj1ELj16ENS_18Kernel_traits_baseILj2048EfS2_fS2_fjLj128EEEEELb1ELb0ELb0EEEvNS_9FwdParamsE,@"STO_CUDA_ENTRY STV_DEFAULT"
_ZN10layer_norm31ln_parallel_residual_fwd_kernelINS_13Kernel_traitsIf6__halffS2_fjLj2048ELj1ELj4ELj1ELj16ENS_18Kernel_traits_baseILj2048EfS2_fS2_fjLj128EEEEELb1ELb0ELb0EEEvNS_9FwdParamsE:
.text._ZN10layer_norm31ln_parallel_residual_fwd_kernelINS_13Kernel_traitsIf6__halffS2_fjLj2048ELj1ELj4ELj1ELj16ENS_18Kernel_traits_baseILj2048EfS2_fS2_fjLj128EEEEELb1ELb0ELb0EEEvNS_9FwdParamsE:
        /* <DEDUP_REMOVED lines=355> */
.L_x_30644:
        /* <DEDUP_REMOVED lines=659> */
.L_x_30643:
        /* <DEDUP_REMOVED lines=715> */
.L_x_30646:
        /* <DEDUP_REMOVED lines=580> */
.L_x_30645:
[----:B------:R-:W-:Y:S05]  /*9050*/  BSYNC.RECONVERGENT B0 ;  /* 0x0000000000007941 */ /* 0x000fea0003800200 */
.L_x_30642:
        /* <DEDUP_REMOVED lines=97> */
.L_x_31663:
        /* <DEDUP_REMOVED lines=41> */
.L_x_30652:
        /* <DEDUP_REMOVED lines=13> */
.L_x_30654:
[----:B------:R-:W-:Y:S05]  /*99d0*/  BSYNC.RECONVERGENT B2 ;  /* 0x0000000000027941 */ /* 0x000fea0003800200 */
.L_x_30653:
        /* <DEDUP_REMOVED lines=61> */
.L_x_30651:
[----:B------:R-:W-:Y:S05]  /*9db0*/  BSYNC.RECONVERGENT B1 ;  /* 0x0000000000017941 */ /* 0x000fea0003800200 */
.L_x_30650:
        /* <DEDUP_REMOVED lines=21> */
.L_x_30657:
        /* <DEDUP_REMOVED lines=13> */
.L_x_30659:
[----:B------:R-:W-:Y:S05]  /*9fe0*/  BSYNC.RECONVERGENT B2 ;  /* 0x0000000000027941 */ /* 0x000fea0003800200 */
.L_x_30658:
        /* <DEDUP_REMOVED lines=61> */
.L_x_30656:
[----:B------:R-:W-:Y:S05]  /*a3c0*/  BSYNC.RECONVERGENT B1 ;  /* 0x0000000000017941 */ /* 0x000fea0003800200 */
.L_x_30655:
        /* <DEDUP_REMOVED lines=8> */
[----:B------:R-:W-:-:S12]  /*a450*/  HADD2.F32 R124, -RZ, R128.H1_H1 ;  /* 0x30000080ff7c7230 */ /* 0x000fd80000004100 */
        /* <DEDUP_REMOVED lines=10> */
.L_x_30662:
        /* <DEDUP_REMOVED lines=13> */
.L_x_30664:
[----:B------:R-:W-:Y:S05]  /*a5d0*/  BSYNC.RECONVERGENT B2 ;  /* 0x0000000000027941 */ /* 0x000fea0003800200 */
.L_x_30663:
        /* <DEDUP_REMOVED lines=59> */
[----:B------:R-:W-:Y:S01]  /*a990*/  LOP3.LUT R8, R4, R188, R127, 0x96, !PT ;  /* 0x000000bc04087212 */ /* 0x000fe200078e967f */
[----:B------:R-:W-:-:S07]  /*a9a0*/  IMAD.MOV.U32 R4, RZ, RZ, R6 ;  /* 0x000000ffff047224 */ /* 0x000fce00078e0006 */
.L_x_30661:
[----:B------:R-:W-:Y:S05]  /*a9b0*/  BSYNC.RECONVERGENT B1 ;  /* 0x0000000000017941 */ /* 0x000fea0003800200 */
.L_x_30660:
        /* <DEDUP_REMOVED lines=19> */
.L_x_30667:
        /* <DEDUP_REMOVED lines=13> */
.L_x_30669:
[----:B------:R-:W-:Y:S05]  /*abc0*/  BSYNC.RECONVERGENT B2 ;  /* 0x0000000000027941 */ /* 0x000fea0003800200 */
.L_x_30668:
        /* <DEDUP_REMOVED lines=61> */
.L_x_30666:
[----:B------:R-:W-:Y:S05]  /*afa0*/  BSYNC.RECONVERGENT B1 ;  /* 0x0000000000017941 */ /* 0x000fea0003800200 */
.L_x_30665:
[----:B------:R-:W-:Y:S01]  /*afb0*/  I2FP.F32.U32 R6, R6 ;  /* 0x0000000600067245 */ /* 0x000fe20000201000 */
[----:B------:R-:W-:Y:S01]  /*afc0*/  BSSY.RECONVERGENT B1, `(.L_x_30670) ;  /* 0x000005d000017945 */ /* 0x000fe20003800200 */
[----:B------:R-:W-:Y:S01]  /*afd0*/  LOP3.LUT R10, R10, 0xfffffffd, RZ, 0xc0, !PT ;  /* 0xfffffffd0a0a7812 */ /* 0x000fe200078ec0ff */
[----:B------:R-:W-:Y:S02]  /*afe0*/  HADD2.F32 R126, -RZ, R129.H1_H1 ;  /* 0x30000081ff7e7230 */ /* 0x000fe40000004100 */
        /* <DEDUP_REMOVED lines=15> */
.L_x_30672:
        /* <DEDUP_REMOVED lines=13> */
.L_x_30674:
[----:B------:R-:W-:Y:S05]  /*b1b0*/  BSYNC.RECONVERGENT B2 ;  /* 0x0000000000027941 */ /* 0x000fea0003800200 */
.L_x_30673:
        /* <DEDUP_REMOVED lines=61> */
.L_x_30671:
[----:B------:R-:W-:Y:S05]  /*b590*/  BSYNC.RECONVERGENT B1 ;  /* 0x0000000000017941 */ /* 0x000fea0003800200 */
.L_x_30670:
        /* <DEDUP_REMOVED lines=17> */
.L_x_30677:
        /* <DEDUP_REMOVED lines=13> */
.L_x_30679:
[----:B------:R-:W-:Y:S05]  /*b780*/  BSYNC.RECONVERGENT B2 ;  /* 0x0000000000027941 */ /* 0x000fea0003800200 */
.L_x_30678:
        /* <DEDUP_REMOVED lines=61> */
.L_x_30676:
[----:B------:R-:W-:Y:S05]  /*bb60*/  BSYNC.RECONVERGENT B1 ;  /* 0x0000000000017941 */ /* 0x000fea0003800200 */
.L_x_30675:
[----:B------:R-:W-:Y:S01]  /*bb70*/  ISETP.NE.AND P4, PT, R129, 0x1, PT ;  /* 0x000000018100780c */ /* 0x000fe20003f85270 */
[----:B------:R-:W-:Y:S01]  /*bb80*/  BSSY.RECONVERGENT B1, `(.L_x_30680) ;  /* 0x000005b000017945 */ /* 0x000fe20003800200 */
[----:B------:R-:W-:Y:S01]  /*bb90*/  I2FP.F32.U32 R6, R6 ;  /* 0x0000000600067245 */ /* 0x000fe20000201000 */
[----:B------:R-:W-:Y:S02]  /*bba0*/  HFMA2 R128, -RZ, RZ, 0, 1.1920928955078125e-07 ;  /* 0x00000002ff807431 */ /* 0x000fe400000001ff */
[----:B------:R-:W-:Y:S02]  /*bbb0*/  HADD2.F32 R130, -RZ, R130.H1_H1 ;  /* 0x30000082ff827230 */ /* 0x000fe40000004100 */
        /* <DEDUP_REMOVED lines=12> */
.L_x_30682:
        /* <DEDUP_REMOVED lines=13> */
.L_x_30684:
[----:B------:R-:W-:Y:S05]  /*bd50*/  BSYNC.RECONVERGENT B2 ;  /* 0x0000000000027941 */ /* 0x000fea0003800200 */
.L_x_30683:
        /* <DEDUP_REMOVED lines=61> */
.L_x_30681:
[----:B------:R-:W-:Y:S05]  /*c130*/  BSYNC.RECONVERGENT B1 ;  /* 0x0000000000017941 */ /* 0x000fea0003800200 */
.L_x_30680:
[----:B------:R-:W-:Y:S01]  /*c140*/  ISETP.NE.AND P5, PT, R128, 0x1, PT ;  /* 0x000000018000780c */ /* 0x000fe20003fa5270 */
[----:B------:R-:W-:Y:S01]  /*c150*/  BSSY.RECONVERGENT B1, `(.L_x_30685) ;  /* 0x000005b000017945 */ /* 0x000fe20003800200 */
[----:B------:R-:W-:Y:S01]  /*c160*/  I2FP.F32.U32 R6, R6 ;  /* 0x0000000600067245 */ /* 0x000fe20000201000 */
[----:B------:R-:W-:Y:S01]  /*c170*/  HADD2.F32 R190, -RZ, R131.H0_H0 ;  /* 0x20000083ffbe7230 */ /* 0x000fe20000004100 */
[----:B------:R-:W-:-:S03]  /*c180*/  MOV R129, R4 ;  /* 0x0000000400817202 */ /* 0x000fc60000000f00 */
        /* <DEDUP_REMOVED lines=12> */
.L_x_30687:
        /* <DEDUP_REMOVED lines=13> */
.L_x_30689:
[----:B------:R-:W-:Y:S05]  /*c320*/  BSYNC.RECONVERGENT B2 ;  /* 0x0000000000027941 */ /* 0x000fea0003800200 */
.L_x_30688:
        /* <DEDUP_REMOVED lines=61> */
.L_x_30686:
[----:B------:R-:W-:Y:S05]  /*c700*/  BSYNC.RECONVERGENT B1 ;  /* 0x0000000000017941 */ /* 0x000fea0003800200 */
.L_x_30685:
        /* <DEDUP_REMOVED lines=11> */
[----:B------:R-:W-:Y:S01]  /*c7c0*/  HADD2.F32 R128, -RZ, R131.H1_H1 ;  /* 0x30000083ff807230 */ /* 0x000fe20000004100 */
        /* <DEDUP_REMOVED lines=31> */
.L_x_30649:
        /* <DEDUP_REMOVED lines=16> */
.L_x_30693:
        /* <DEDUP_REMOVED lines=13> */
.L_x_30695:
[----:B------:R-:W-:Y:S05]  /*cb90*/  BSYNC.RECONVERGENT B2 ;  /* 0x0000000000027941 */ /* 0x000fea0003800200 */
.L_x_30694:
        /* <DEDUP_REMOVED lines=61> */
.L_x_30692:
[----:B------:R-:W-:Y:S05]  /*cf70*/  BSYNC.RECONVERGENT B1 ;  /* 0x0000000000017941 */ /* 0x000fea0003800200 */
.L_x_30691:
        /* <DEDUP_REMOVED lines=8> */
[----:B------:R-:W-:-:S05]  /*d000*/  FFMA.FTZ R6, R6, R200, 1.1641532182693481445e-10 ;  /* 0x2f00000006067423 */ /* 0x000fca00000100c8 */
[----:B0-----:R-:W-:Y:S01]  /*d010*/  FSETP.LE.FTZ.AND P4, PT, R6, R3, PT ;  /* 0x000000030600720b */ /* 0x001fe20003f93000 */
[----:B-----5:R-:W-:-:S05]  /*d020*/  HADD2.F32 R6, -RZ, R128.H0_H0 ;  /* 0x20000080ff067230 */ /* 0x020fca0000004100 */
[----:B-1----:R-:W-:Y:S01]  /*d030*/  FMUL.FTZ R13, R22, R6 ;  /* 0x00000006160d7220 */ /* 0x002fe20000410000 */
[----:B------:R-:W-:-:S06]  /*d040*/  IMAD.MOV.U32 R6, RZ, RZ, R4 ;  /* 0x000000ffff067224 */ /* 0x000fcc00078e0004 */
        /* <DEDUP_REMOVED lines=10> */
.L_x_30698:
        /* <DEDUP_REMOVED lines=13> */
.L_x_30700:
[----:B------:R-:W-:Y:S05]  /*d1c0*/  BSYNC.RECONVERGENT B2 ;  /* 0x0000000000027941 */ /* 0x000fea0003800200 */
.L_x_30699:
        /* <DEDUP_REMOVED lines=61> */
.L_x_30697:
[----:B------:R-:W-:Y:S05]  /*d5a0*/  BSYNC.RECONVERGENT B1 ;  /* 0x0000000000017941 */ /* 0x000fea0003800200 */
.L_x_30696:
[----:B------:R-:W-:Y:S01]  /*d5b0*/  I2FP.F32.U32 R6, R6 ;  /* 0x0000000600067245 */ /* 0x000fe20000201000 */
[----:B------:R-:W-:Y:S01]  /*d5c0*/  BSSY.RECONVERGENT B1, `(.L_x_30701) ;  /* 0x0000062000017945 */ /* 0x000fe20003800200 */
[----:B------:R-:W-:Y:S01]  /*d5d0*/  ISETP.NE.AND P3, PT, R15, 0x1, PT ;  /* 0x000000010f00780c */ /* 0x000fe20003f65270 */
[----:B------:R-:W-:Y:S01]  /*d5e0*/  HFMA2 R14, -RZ, RZ, 0, 1.1920928955078125e-07 ;  /* 0x00000002ff0e7431 */ /* 0x000fe200000001ff */
[----:B------:R-:W-:Y:S01]  /*d5f0*/  FSEL R13, R13, RZ, P4 ;  /* 0x000000ff0d0d7208 */ /* 0x000fe20002000000 */
[----:B------:R-:W-:-:S05]  /*d600*/  FFMA.FTZ R6, R6, R200, 1.1641532182693481445e-10 ;  /* 0x2f00000006067423 */ /* 0x000fca00000100c8 */
[----:B------:R-:W-:Y:S01]  /*d610*/  FSETP.GTU.FTZ.AND P2, PT, R6, R3, PT ;  /* 0x000000030600720b */ /* 0x000fe20003f5c000 */
[----:B------:R-:W-:-:S05]  /*d620*/  HADD2.F32 R6, -RZ, R112.H0_H0 ;  /* 0x20000070ff067230 */ /* 0x000fca0000004100 */
        /* <DEDUP_REMOVED lines=16> */
.L_x_30703:
        /* <DEDUP_REMOVED lines=13> */
.L_x_30705:
[----:B------:R-:W-:Y:S05]  /*d800*/  BSYNC.RECONVERGENT B2 ;  /* 0x0000000000027941 */ /* 0x000fea0003800200 */
.L_x_30704:
        /* <DEDUP_REMOVED lines=61> */
.L_x_30702:
[----:B------:R-:W-:Y:S05]  /*dbe0*/  BSYNC.RECONVERGENT B1 ;  /* 0x0000000000017941 */ /* 0x000fea0003800200 */
.L_x_30701:
[----:B------:R-:W-:Y:S01]  /*dbf0*/  I2FP.F32.U32 R6, R6 ;  /* 0x0000000600067245 */ /* 0x000fe20000201000 */
[----:B------:R-:W-:Y:S01]  /*dc00*/  BSSY.RECONVERGENT B1, `(.L_x_30706) ;  /* 0x000005e000017945 */ /* 0x000fe20003800200 */
[----:B------:R-:W-:Y:S01]  /*dc10*/  ISETP.NE.AND P2, PT, R14, 0x1, PT ;  /* 0x000000010e00780c */ /* 0x000fe20003f45270 */
[----:B------:R-:W-:Y:S01]  /*dc20*/  IMAD.MOV.U32 R15, RZ, RZ, 0x2 ;  /* 0x00000002ff0f7424 */ /* 0x000fe200078e00ff */
[----:B------:R-:W-:Y:S01]  /*dc30*/  LOP3.LUT R10, R10, 0xfffffff7, RZ, 0xc0, !PT ;  /* 0xfffffff70a0a7812 */ /* 0x000fe200078ec0ff */
[----:B------:R-:W-:-:S05]  /*dc40*/  FFMA.FTZ R6, R6, R200, 1.1641532182693481445e-10 ;  /* 0x2f00000006067423 */ /* 0x000fca00000100c8 */
[----:B------:R-:W-:Y:S01]  /*dc50*/  FSETP.LE.FTZ.AND P4, PT, R6, R3, PT ;  /* 0x000000030600720b */ /* 0x000fe20003f93000 */
[----:B------:R-:W-:-:S05]  /*dc60*/  HADD2.F32 R6, -RZ, R128.H1_H1 ;  /* 0x30000080ff067230 */ /* 0x000fca0000004100 */
[----:B------:R-:W-:Y:S01]  /*dc70*/  FMUL.FTZ R18, R22, R6 ;  /* 0x0000000616127220 */ /* 0x000fe20000410000 */
[----:B------:R-:W-:-:S06]  /*dc80*/  MOV R6, R4 ;  /* 0x0000000400067202 */ /* 0x000fcc0000000f00 */
        /* <DEDUP_REMOVED lines=10> */
.L_x_30708:
        /* <DEDUP_REMOVED lines=13> */
.L_x_30710:
[----:B------:R-:W-:Y:S05]  /*de00*/  BSYNC.RECONVERGENT B2 ;  /* 0x0000000000027941 */ /* 0x000fea0003800200 */
.L_x_30709:
        /* <DEDUP_REMOVED lines=61> */
.L_x_30707:
[----:B------:R-:W-:Y:S05]  /*e1e0*/  BSYNC.RECONVERGENT B1 ;  /* 0x0000000000017941 */ /* 0x000fea0003800200 */
.L_x_30706:
[----:B------:R-:W-:Y:S01]  /*e1f0*/  I2FP.F32.U32 R6, R6 ;  /* 0x0000000600067245 */ /* 0x000fe20000201000 */
[----:B------:R-:W-:Y:S01]  /*e200*/  BSSY.RECONVERGENT B1, `(.L_x_30711) ;  /* 0x0000062000017945 */ /* 0x000fe20003800200 */
[----:B------:R-:W-:Y:S01]  /*e210*/  ISETP.NE.AND P3, PT, R15, 0x1, PT ;  /* 0x000000010f00780c */ /* 0x000fe20003f65270 */
[----:B------:R-:W-:Y:S01]  /*e220*/  IMAD.MOV.U32 R16, RZ, RZ, 0x2 ;  /* 0x00000002ff107424 */ /* 0x000fe200078e00ff */
[----:B------:R-:W-:Y:S01]  /*e230*/  FSEL R14, R18, RZ, P4 ;  /* 0x000000ff120e7208 */ /* 0x000fe20002000000 */
[----:B------:R-:W-:-:S05]  /*e240*/  FFMA.FTZ R6, R6, R200, 1.1641532182693481445e-10 ;  /* 0x2f00000006067423 */ /* 0x000fca00000100c8 */
[----:B------:R-:W-:Y:S01]  /*e250*/  FSETP.GTU.FTZ.AND P2, PT, R6, R3, PT ;  /* 0x000000030600720b */ /* 0x000fe20003f5c000 */
[----:B------:R-:W-:-:S05]  /*e260*/  HADD2.F32 R6, -RZ, R112.H1_H1 ;  /* 0x30000070ff067230 */ /* 0x000fca0000004100 */
        /* <DEDUP_REMOVED lines=16> */
.L_x_30713:
        /* <DEDUP_REMOVED lines=13> */
.L_x_30715:
[----:B------:R-:W-:Y:S05]  /*e440*/  BSYNC.RECONVERGENT B2 ;  /* 0x0000000000027941 */ /* 0x000fea0003800200 */
.L_x_30714:
        /* <DEDUP_REMOVED lines=61> */
.L_x_30712:
[----:B------:R-:W-:Y:S05]  /*e820*/  BSYNC.RECONVERGENT B1 ;  /* 0x0000000000017941 */ /* 0x000fea0003800200 */
.L_x_30711:
        /* <DEDUP_REMOVED lines=8> */
[----:B------:R-:W-:-:S05]  /*e8b0*/  HADD2.F32 R6, -RZ, R129.H0_H0 ;  /* 0x20000081ff067230 */ /* 0x000fca0000004100 */
[----:B------:R-:W-:-:S07]  /*e8c0*/  FMUL.FTZ R6, R22, R6 ;  /* 0x0000000616067220 */ /* 0x000fce0000410000 */
        /* <DEDUP_REMOVED lines=10> */
.L_x_30718:
        /* <DEDUP_REMOVED lines=13> */
.L_x_30720:
[----:B------:R-:W-:Y:S05]  /*ea40*/  BSYNC.RECONVERGENT B2 ;  /* 0x0000000000027941 */ /* 0x000fea0003800200 */
.L_x_30719:
        /* <DEDUP_REMOVED lines=61> */
.L_x_30717:
[----:B------:R-:W-:Y:S05]  /*ee20*/  BSYNC.RECONVERGENT B1 ;  /* 0x0000000000017941 */ /* 0x000fea0003800200 */
.L_x_30716:
[----:B------:R-:W-:Y:S01]  /*ee30*/  I2FP.F32.U32 R15, R15 ;  /* 0x0000000f000f7245 */ /* 0x000fe20000201000 */
[----:B------:R-:W-:Y:S01]  /*ee40*/  BSSY.RECONVERGENT B1, `(.L_x_30721) ;  /* 0x0000062000017945 */ /* 0x000fe20003800200 */
[----:B------:R-:W-:Y:S01]  /*ee50*/  FSEL R6, R6, RZ, P4 ;  /* 0x000000ff06067208 */ /* 0x000fe20002000000 */
[----:B------:R-:W-:Y:S02]  /*ee60*/  IMAD.MOV.U32 R16, RZ, RZ, 0x2 ;  /* 0x00000002ff107424 */ /* 0x000fe400078e00ff */
[----:B------:R-:W-:-:S05]  /*ee70*/  FFMA.FTZ R15, R15, R200, 1.1641532182693481445e-10 ;  /* 0x2f0000000f0f7423 */ /* 0x000fca00000100c8 */
[----:B------:R-:W-:Y:S01]  /*ee80*/  FSETP.GTU.FTZ.AND P2, PT, R15, R3, PT ;  /* 0x000000030f00720b */ /* 0x000fe20003f5c000 */
[----:B------:R-:W-:-:S05]  /*ee90*/  HADD2.F32 R15, -RZ, R113.H0_H0 ;  /* 0x20000071ff0f7230 */ /* 0x000fca0000004100 */
        /* <DEDUP_REMOVED lines=17> */
.L_x_30723:
        /* <DEDUP_REMOVED lines=13> */
.L_x_30725:
[----:B------:R-:W-:Y:S05]  /*f080*/  BSYNC.RECONVERGENT B2 ;  /* 0x0000000000027941 */ /* 0x000fea0003800200 */
.L_x_30724:
        /* <DEDUP_REMOVED lines=61> */
.L_x_30722:
[----:B------:R-:W-:Y:S05]  /*f460*/  BSYNC.RECONVERGENT B1 ;  /* 0x0000000000017941 */ /* 0x000fea0003800200 */
.L_x_30721:
        /* <DEDUP_REMOVED lines=20> */
.L_x_30728:
        /* <DEDUP_REMOVED lines=13> */
.L_x_30730:
[----:B------:R-:W-:Y:S05]  /*f680*/  BSYNC.RECONVERGENT B2 ;  /* 0x0000000000027941 */ /* 0x000fea0003800200 */
.L_x_30729:
        /* <DEDUP_REMOVED lines=61> */
.L_x_30727:
[----:B------:R-:W-:Y:S05]  /*fa60*/  BSYNC.RECONVERGENT B1 ;  /* 0x0000000000017941 */ /* 0x000fea0003800200 */
.L_x_30726:
[----:B------:R-:W-:Y:S01]  /*fa70*/  I2FP.F32.U32 R6, R6 ;  /* 0x0000000600067245 */ /* 0x000fe20000201000 */
[----:B------:R-:W-:Y:S01]  /*fa80*/  BSSY.RECONVERGENT B1, `(.L_x_30731) ;  /* 0x0000062000017945 */ /* 0x000fe20003800200 */
[----:B------:R-:W-:Y:S01]  /*fa90*/  FSEL R16, R127, RZ, P4 ;  /* 0x000000ff7f107208 */ /* 0x000fe20002000000 */
[----:B------:R-:W-:Y:S02]  /*faa0*/  HFMA2 R18, -RZ, RZ, 0, 1.1920928955078125e-07 ;  /* 0x00000002ff127431 */ /* 0x000fe400000001ff */
[----:B------:R-:W-:-:S05]  /*fab0*/  FFMA.FTZ R6, R6, R200, 1.1641532182693481445e-10 ;  /* 0x2f00000006067423 */ /* 0x000fca00000100c8 */
[----:B------:R-:W-:Y:S01]  /*fac0*/  FSETP.GTU.FTZ.AND P2, PT, R6, R3, PT ;  /* 0x000000030600720b */ /* 0x000fe20003f5c000 */
[----:B------:R-:W-:-:S05]  /*fad0*/  HADD2.F32 R6, -RZ, R113.H1_H1 ;  /* 0x30000071ff067230 */ /* 0x000fca0000004100 */
        /* <DEDUP_REMOVED lines=17> */
.L_x_30733:
        /* <DEDUP_REMOVED lines=13> */
.L_x_30735:
[----:B------:R-:W-:Y:S05]  /*fcc0*/  BSYNC.RECONVERGENT B2 ;  /* 0x0000000000027941 */ /* 0x000fea0003800200 */
.L_x_30734:
        /* <DEDUP_REMOVED lines=61> */
.L_x_30732:
[----:B------:R-:W-:Y:S05]  /*100a0*/  BSYNC.RECONVERGENT B1 ;  /* 0x0000000000017941 */ /* 0x000fea0003800200 */
.L_x_30731:
[----:B------:R-:W-:Y:S01]  /*100b0*/  I2FP.F32.U32 R6, R6 ;  /* 0x0000000600067245 */ /* 0x000fe20000201000 */
[----:B------:R-:W-:Y:S01]  /*100c0*/  BSSY.RECONVERGENT B1, `(.L_x_30736) ;  /* 0x000005c000017945 */ /* 0x000fe20003800200 */
[----:B------:R-:W-:Y:S01]  /*100d0*/  ISETP.NE.AND P3, PT, R18, 0x1, PT ;  /* 0x000000011200780c */ /* 0x000fe20003f65270 */
[----:B------:R-:W-:Y:S01]  /*100e0*/  IMAD.MOV.U32 R19, RZ, RZ, 0x2 ;  /* 0x00000002ff137424 */ /* 0x000fe200078e00ff */
[----:B------:R-:W-:Y:S01]  /*100f0*/  MOV R17, R4 ;  /* 0x0000000400117202 */ /* 0x000fe20000000f00 */
[----:B------:R-:W-:-:S05]  /*10100*/  FFMA.FTZ R6, R6, R200, 1.1641532182693481445e-10 ;  /* 0x2f00000006067423 */ /* 0x000fca00000100c8 */
[----:B------:R-:W-:Y:S01]  /*10110*/  FSETP.LE.FTZ.AND P2, PT, R6, R3, PT ;  /* 0x000000030600720b */ /* 0x000fe20003f53000 */
[----:B------:R-:W-:-:S05]  /*10120*/  HADD2.F32 R6, -RZ, R130.H0_H0 ;  /* 0x20000082ff067230 */ /* 0x000fca0000004100 */
[----:B------:R-:W-:Y:S01]  /*10130*/  FMUL.FTZ R6, R22, R6 ;  /* 0x0000000616067220 */ /* 0x000fe20000410000 */
        /* <DEDUP_REMOVED lines=9> */
.L_x_30738:
        /* <DEDUP_REMOVED lines=13> */
.L_x_30740:
[----:B------:R-:W-:Y:S05]  /*102a0*/  BSYNC.RECONVERGENT B2 ;  /* 0x0000000000027941 */ /* 0x000fea0003800200 */
.L_x_30739:
        /* <DEDUP_REMOVED lines=61> */
.L_x_30737:
[----:B------:R-:W-:Y:S05]  /*10680*/  BSYNC.RECONVERGENT B1 ;  /* 0x0000000000017941 */ /* 0x000fea0003800200 */
.L_x_30736:
        /* <DEDUP_REMOVED lines=24> */
.L_x_30743:
        /* <DEDUP_REMOVED lines=13> */
.L_x_30745:
[----:B------:R-:W-:Y:S05]  /*108e0*/  BSYNC.RECONVERGENT B2 ;  /* 0x0000000000027941 */ /* 0x000fea0003800200 */
.L_x_30744:
        /* <DEDUP_REMOVED lines=61> */
.L_x_30742:
[----:B------:R-:W-:Y:S05]  /*10cc0*/  BSYNC.RECONVERGENT B1 ;  /* 0x0000000000017941 */ /* 0x000fea0003800200 */
.L_x_30741:
[----:B------:R-:W-:Y:S01]  /*10cd0*/  I2FP.F32.U32 R6, R6 ;  /* 0x0000000600067245 */ /* 0x000fe20000201000 */
[----:B------:R-:W-:Y:S01]  /*10ce0*/  BSSY.RECONVERGENT B1, `(.L_x_30746) ;  /* 0x000005c000017945 */ /* 0x000fe20003800200 */
[----:B------:R-:W-:Y:S01]  /*10cf0*/  ISETP.NE.AND P4, PT, R18, 0x1, PT ;  /* 0x000000011200780c */ /* 0x000fe20003f85270 */
[----:B------:R-:W-:Y:S02]  /*10d00*/  HFMA2 R19, -RZ, RZ, 0, 1.1920928955078125e-07 ;  /* 0x00000002ff137431 */ /* 0x000fe400000001ff */
[----:B------:R-:W-:-:S05]  /*10d10*/  FFMA.FTZ R6, R6, R200, 1.1641532182693481445e-10 ;  /* 0x2f00000006067423 */ /* 0x000fca00000100c8 */
[----:B------:R-:W-:Y:S01]  /*10d20*/  FSETP.LE.FTZ.AND P3, PT, R6, R3, PT ;  /* 0x000000030600720b */ /* 0x000fe20003f73000 */
[----:B------:R-:W-:-:S05]  /*10d30*/  HADD2.F32 R6, -RZ, R130.H1_H1 ;  /* 0x30000082ff067230 */ /* 0x000fca0000004100 */
        /* <DEDUP_REMOVED lines=11> */
.L_x_30748:
        /* <DEDUP_REMOVED lines=13> */
.L_x_30750:
[----:B------:R-:W-:Y:S05]  /*10ec0*/  BSYNC.RECONVERGENT B2 ;  /* 0x0000000000027941 */ /* 0x000fea0003800200 */
.L_x_30749:
        /* <DEDUP_REMOVED lines=61> */
.L_x_30747:
[----:B------:R-:W-:Y:S05]  /*112a0*/  BSYNC.RECONVERGENT B1 ;  /* 0x0000000000017941 */ /* 0x000fea0003800200 */
.L_x_30746:
[----:B------:R-:W-:Y:S01]  /*112b0*/  I2FP.F32.U32 R6, R6 ;  /* 0x0000000600067245 */ /* 0x000fe20000201000 */
[----:B------:R-:W-:Y:S01]  /*112c0*/  BSSY.RECONVERGENT B1, `(.L_x_30751) ;  /* 0x0000062000017945 */ /* 0x000fe20003800200 */
[----:B------:R-:W-:Y:S01]  /*112d0*/  FSEL R18, R129, RZ, P3 ;  /* 0x000000ff81127208 */ /* 0x000fe20001800000 */
[----:B------:R-:W-:Y:S02]  /*112e0*/  IMAD.MOV.U32 R130, RZ, RZ, 0x2 ;  /* 0x00000002ff827424 */ /* 0x000fe400078e00ff */
        /* <DEDUP_REMOVED lines=20> */
.L_x_30753:
        /* <DEDUP_REMOVED lines=13> */
.L_x_30755:
[----:B------:R-:W-:Y:S05]  /*11500*/  BSYNC.RECONVERGENT B2 ;  /* 0x0000000000027941 */ /* 0x000fea0003800200 */
.L_x_30754:
        /* <DEDUP_REMOVED lines=61> */
.L_x_30752:
[----:B------:R-:W-:Y:S05]  /*118e0*/  BSYNC.RECONVERGENT B1 ;  /* 0x0000000000017941 */ /* 0x000fea0003800200 */
.L_x_30751:
[----:B------:R-:W-:Y:S01]  /*118f0*/  I2FP.F32.U32 R6, R6 ;  /* 0x0000000600067245 */ /* 0x000fe20000201000 */
[----:B------:R-:W-:Y:S01]  /*11900*/  BSSY.RECONVERGENT B1, `(.L_x_30756) ;  /* 0x000005c000017945 */ /* 0x000fe20003800200 */
[----:B------:R-:W-:Y:S01]  /*11910*/  ISETP.NE.AND P5, PT, R130, 0x1, PT ;  /* 0x000000018200780c */ /* 0x000fe20003fa5270 */
[----:B------:R-:W-:Y:S02]  /*11920*/  IMAD.MOV.U32 R189, RZ, RZ, 0x2 ;  /* 0x00000002ffbd7424 */ /* 0x000fe400078e00ff */
[----:B------:R-:W-:Y:S01]  /*11930*/  FFMA.FTZ R6, R6, R200, 1.1641532182693481445e-10 ;  /* 0x2f00000006067423 */ /* 0x000fe200000100c8 */
[----:B------:R-:W-:-:S04]  /*11940*/  IMAD.MOV.U32 R19, RZ, RZ, R4 ;  /* 0x000000ffff137224 */ /* 0x000fc800078e0004 */
[----:B------:R-:W-:Y:S01]  /*11950*/  FSETP.LE.FTZ.AND P4, PT, R6, R3, PT ;  /* 0x000000030600720b */ /* 0x000fe20003f93000 */
[----:B------:R-:W-:-:S05]  /*11960*/  HADD2.F32 R6, -RZ, R131.H0_H0 ;  /* 0x20000083ff067230 */ /* 0x000fca0000004100 */
        /* <DEDUP_REMOVED lines=10> */
.L_x_30758:
        /* <DEDUP_REMOVED lines=13> */
.L_x_30760:
[----:B------:R-:W-:Y:S05]  /*11ae0*/  BSYNC.RECONVERGENT B2 ;  /* 0x0000000000027941 */ /* 0x000fea0003800200 */
.L_x_30759:
        /* <DEDUP_REMOVED lines=61> */
.L_x_30757:
[----:B------:R-:W-:Y:S05]  /*11ec0*/  BSYNC.RECONVERGENT B1 ;  /* 0x0000000000017941 */ /* 0x000fea0003800200 */
.L_x_30756:
[----:B------:R-:W-:Y:S01]  /*11ed0*/  I2FP.F32.U32 R19, R19 ;  /* 0x0000001300137245 */ /* 0x000fe20000201000 */
[----:B------:R-:W-:Y:S01]  /*11ee0*/  BSSY.RECONVERGENT B1, `(.L_x_30761) ;  /* 0x0000062000017945 */ /* 0x000fe20003800200 */
[----:B------:R-:W-:Y:S01]  /*11ef0*/  FSEL R6, R6, RZ, P4 ;  /* 0x000000ff06067208 */ /* 0x000fe20002000000 */
[----:B------:R-:W-:Y:S02]  /*11f00*/  HFMA2 R188, -RZ, RZ, 0, 1.1920928955078125e-07 ;  /* 0x00000002ffbc7431 */ /* 0x000fe400000001ff */
        /* <DEDUP_REMOVED lines=20> */
.L_x_30763:
        /* <DEDUP_REMOVED lines=13> */
.L_x_30765:
[----:B------:R-:W-:Y:S05]  /*12120*/  BSYNC.RECONVERGENT B2 ;  /* 0x0000000000027941 */ /* 0x000fea0003800200 */
.L_x_30764:
        /* <DEDUP_REMOVED lines=61> */
.L_x_30762:
[----:B------:R-:W-:Y:S05]  /*12500*/  BSYNC.RECONVERGENT B1 ;  /* 0x0000000000017941 */ /* 0x000fea0003800200 */
.L_x_30761:
[----:B------:R-:W-:Y:S01]  /*12510*/  I2FP.F32.U32 R6, R6 ;  /* 0x0000000600067245 */ /* 0x000fe20000201000 */
[----:B------:R-:W-:Y:S01]  /*12520*/  BSSY.RECONVERGENT B1, `(.L_x_30766) ;  /* 0x000005f000017945 */ /* 0x000fe20003800200 */
[----:B------:R-:W-:Y:S02]  /*12530*/  ISETP.NE.AND P6, PT, R188, 0x1, PT ;  /* 0x00000001bc00780c */ /* 0x000fe40003fc5270 */
[----:B------:R-:W-:Y:S01]  /*12540*/  MOV R189, R4 ;  /* 0x0000000400bd7202 */ /* 0x000fe20000000f00 */
[----:B------:R-:W-:-:S05]  /*12550*/  FFMA.FTZ R6, R6, R200, 1.1641532182693481445e-10 ;  /* 0x2f00000006067423 */ /* 0x000fca00000100c8 */
[----:B------:R-:W-:Y:S01]  /*12560*/  FSETP.LE.FTZ.AND P5, PT, R6, R3, PT ;  /* 0x000000030600720b */ /* 0x000fe20003fb3000 */
[----:B------:R-:W-:-:S05]  /*12570*/  HADD2.F32 R6, -RZ, R131.H1_H1 ;  /* 0x30000083ff067230 */ /* 0x000fca0000004100 */
        /* <DEDUP_REMOVED lines=11> */
.L_x_30768:
        /* <DEDUP_REMOVED lines=16> */
.L_x_30770:
[----:B------:R-:W-:Y:S05]  /*12730*/  BSYNC.RECONVERGENT B2 ;  /* 0x0000000000027941 */ /* 0x000fea0003800200 */
.L_x_30769:
        /* <DEDUP_REMOVED lines=61> */
.L_x_30767:
[----:B------:R-:W-:Y:S05]  /*12b10*/  BSYNC.RECONVERGENT B1 ;  /* 0x0000000000017941 */ /* 0x000fea0003800200 */
.L_x_30766:
[----:B------:R-:W-:Y:S02]  /*12b20*/  I2FP.F32.U32 R188, R189 ;  /* 0x000000bd00bc7245 */ /* 0x000fe40000201000 */
[----:B------:R-:W-:-:S03]  /*12b30*/  FSEL R131, R131, RZ, P5 ;  /* 0x000000ff83837208 */ /* 0x000fc60002800000 */
[----:B------:R-:W-:-:S05]  /*12b40*/  FFMA.FTZ R188, R188, R200, 1.1641532182693481445e-10 ;  /* 0x2f000000bcbc7423 */ /* 0x000fca00000100c8 */
[----:B------:R-:W-:Y:S01]  /*12b50*/  FSETP.GTU.FTZ.AND P6, PT, R188, R3, PT ;  /* 0x00000003bc00720b */ /* 0x000fe20003fdc000 */
[----:B------:R-:W-:-:S05]  /*12b60*/  HADD2.F32 R3, -RZ, R115.H1_H1 ;  /* 0x30000073ff037230 */ /* 0x000fca0000004100 */
[----:B------:R-:W-:-:S05]  /*12b70*/  FMUL.FTZ R3, R3, R22 ;  /* 0x0000001603037220 */ /* 0x000fca0000410000 */
[----:B------:R-:W-:Y:S02]  /*12b80*/  FSEL R22, R3, RZ, !P6 ;  /* 0x000000ff03167208 */ /* 0x000fe40007000000 */
[----:B------:R-:W-:-:S03]  /*12b90*/  SEL R3, RZ, 0x1, P6 ;  /* 0x00000001ff037807 */ /* 0x000fc60003000000 */
[----:B------:R-:W-:Y:S01]  /*12ba0*/  FADD.FTZ R131, R22, R131 ;  /* 0x0000008316837221 */ /* 0x000fe20000010000 */
[----:B------:R-:W-:-:S03]  /*12bb0*/  PRMT R22, R3, 0x7610, R22 ;  /* 0x0000761003167816 */ /* 0x000fc60000000016 */
[----:B------:R-:W-:-:S07]  /*12bc0*/  @P1 FADD.FTZ R131, R123, R131 ;  /* 0x000000837b831221 */ /* 0x000fce0000010000 */
.L_x_30690:
        /* <DEDUP_REMOVED lines=44> */
.L_x_30771:
[----:B------:R-:W-:Y:S01]  /*12e90*/  IMAD.MOV.U32 R3, RZ, RZ, R23 ;  /* 0x000000ffff037224 */ /* 0x000fe200078e0017 */
[----:B------:R-:W-:-:S07]  /*12ea0*/  IADD3 R23, PT, PT, R0, 0x20, RZ ;  /* 0x0000002000177810 */ /* 0x000fce0007ffe0ff */
.L_x_30648:
[----:B------:R-:W-:Y:S05]  /*12eb0*/  BSYNC.RECONVERGENT B0 ;  /* 0x0000000000007941 */ /* 0x000fea0003800200 */
.L_x_30647:
        /* <DEDUP_REMOVED lines=36> */
.L_x_30777:
        /* <DEDUP_REMOVED lines=13> */
.L_x_30779:
[----:B------:R-:W-:Y:S05]  /*131d0*/  BSYNC.RECONVERGENT B2 ;  /* 0x0000000000027941 */ /* 0x000fea0003800200 */
.L_x_30778:
        /* <DEDUP_REMOVED lines=58> */
[----:B------:R-:W-:-:S03]  /*13580*/  IMAD.MOV.U32 R14, RZ, RZ, R3 ;  /* 0x000000ffff0e7224 */ /* 0x000fc600078e0003 */
[----:B------:R-:W-:Y:S01]  /*13590*/  LOP3.LUT R8, R4, R16, R15, 0x96, !PT ;  /* 0x0000001004087212 */ /* 0x000fe200078e960f */
[----:B------:R-:W-:-:S07]  /*135a0*/  IMAD.MOV.U32 R4, RZ, RZ, R6 ;  /* 0x000000ffff047224 */ /* 0x000fce00078e0006 */
.L_x_30776:
[----:B------:R-:W-:Y:S05]  /*135b0*/  BSYNC.RECONVERGENT B1 ;  /* 0x0000000000017941 */ /* 0x000fea0003800200 */
.L_x_30775:
        /* <DEDUP_REMOVED lines=11> */
[----:B-----5:R-:W-:-:S05]  /*13670*/  HADD2.F32 R6, -RZ, R136.H0_H0 ;  /* 0x20000088ff067230 */ /* 0x020fca0000004100 */
[----:B-1----:R-:W-:-:S07]  /*13680*/  FMUL.FTZ R6, R6, R3 ;  /* 0x0000000306067220 */ /* 0x002fce0000410000 */
        /* <DEDUP_REMOVED lines=10> */
.L_x_30782:
        /* <DEDUP_REMOVED lines=13> */
.L_x_30784:
[----:B------:R-:W-:Y:S05]  /*13800*/  BSYNC.RECONVERGENT B2 ;  /* 0x0000000000027941 */ /* 0x000fea0003800200 */
.L_x_30783:
        /* <DEDUP_REMOVED lines=61> */
.L_x_30781:
[----:B------:R-:W-:Y:S05]  /*13be0*/  BSYNC.RECONVERGENT B1 ;  /* 0x0000000000017941 */ /* 0x000fea0003800200 */
.L_x_30780:
        /* <DEDUP_REMOVED lines=10> */
[----:B--2---:R-:W-:Y:S01]  /*13c90*/  FADD.FTZ R132, R13, R6 ;  /* 0x000000060d847221 */ /* 0x004fe20000010000 */
        /* <DEDUP_REMOVED lines=13> */
.L_x_30787:
        /* <DEDUP_REMOVED lines=13> */
.L_x_30789:
[----:B------:R-:W-:Y:S05]  /*13e40*/  BSYNC.RECONVERGENT B2 ;  /* 0x0000000000027941 */ /* 0x000fea0003800200 */
.L_x_30788:
        /* <DEDUP_REMOVED lines=61> */
.L_x_30786:
[----:B------:R-:W-:Y:S05]  /*14220*/  BSYNC.RECONVERGENT B1 ;  /* 0x0000000000017941 */ /* 0x000fea0003800200 */
.L_x_30785:
        /* <DEDUP_REMOVED lines=8> */
[----:B------:R-:W-:-:S05]  /*142b0*/  HADD2.F32 R6, -RZ, R136.H1_H1 ;  /* 0x30000088ff067230 */ /* 0x000fca0000004100 */
[----:B------:R-:W-:-:S07]  /*142c0*/  FMUL.FTZ R6, R6, R3 ;  /* 0x0000000306067220 */ /* 0x000fce0000410000 */
        /* <DEDUP_REMOVED lines=10> */
.L_x_30792:
        /* <DEDUP_REMOVED lines=13> */
.L_x_30794:
[----:B------:R-:W-:Y:S05]  /*14440*/  BSYNC.RECONVERGENT B2 ;  /* 0x0000000000027941 */ /* 0x000fea0003800200 */
.L_x_30793:
        /* <DEDUP_REMOVED lines=61> */
.L_x_30791:
[----:B------:R-:W-:Y:S05]  /*14820*/  BSYNC.RECONVERGENT B1 ;  /* 0x0000000000017941 */ /* 0x000fea0003800200 */
.L_x_30790:
        /* <DEDUP_REMOVED lines=24> */
.L_x_30797:
        /* <DEDUP_REMOVED lines=13> */
.L_x_30799:
[----:B------:R-:W-:Y:S05]  /*14a80*/  BSYNC.RECONVERGENT B2 ;  /* 0x0000000000027941 */ /* 0x000fea0003800200 */
.L_x_30798:
        /* <DEDUP_REMOVED lines=61> */
.L_x_30796:
[----:B------:R-:W-:Y:S05]  /*14e60*/  BSYNC.RECONVERGENT B1 ;  /* 0x0000000000017941 */ /* 0x000fea0003800200 */
.L_x_30795:
[----:B------:R-:W-:Y:S01]  /*14e70*/  I2FP.F32.U32 R6, R6 ;  /* 0x0000000600067245 */ /* 0x000fe20000201000 */
[----:B------:R-:W-:Y:S01]  /*14e80*/  BSSY.RECONVERGENT B1, `(.L_x_30800) ;  /* 0x000005e000017945 */ /* 0x000fe20003800200 */
[----:B------:R-:W-:Y:S01]  /*14e90*/  ISETP.NE.AND P2, PT, R16, 0x1, PT ;  /* 0x000000011000780c */ /* 0x000fe20003f45270 */
[----:B------:R-:W-:Y:S01]  /*14ea0*/  HFMA2 R17, -RZ, RZ, 0, 1.1920928955078125e-07 ;  /* 0x00000002ff117431 */ /* 0x000fe200000001ff */
[----:B------:R-:W-:Y:S01]  /*14eb0*/  LOP3.LUT R10, R10, 0xfffffffb, RZ, 0xc0, !PT ;  /* 0xfffffffb0a0a7812 */ /* 0x000fe200078ec0ff */
[----:B------:R-:W-:-:S05]  /*14ec0*/  FFMA.FTZ R6, R6, R200, 1.1641532182693481445e-10 ;  /* 0x2f00000006067423 */ /* 0x000fca00000100c8 */
[----:B------:R-:W-:Y:S01]  /*14ed0*/  FSETP.LE.FTZ.AND P4, PT, R6, R189, PT ;  /* 0x000000bd0600720b */ /* 0x000fe20003f93000 */
[----:B------:R-:W-:-:S05]  /*14ee0*/  HADD2.F32 R6, -RZ, R137.H0_H0 ;  /* 0x20000089ff067230 */ /* 0x000fca0000004100 */
[----:B------:R-:W-:Y:S01]  /*14ef0*/  FMUL.FTZ R15, R6, R3 ;  /* 0x00000003060f7220 */ /* 0x000fe20000410000 */
[----:B------:R-:W-:-:S06]  /*14f00*/  IMAD.MOV.U32 R6, RZ, RZ, R4 ;  /* 0x000000ffff067224 */ /* 0x000fcc00078e0004 */
        /* <DEDUP_REMOVED lines=10> */
.L_x_30802:
        /* <DEDUP_REMOVED lines=13> */
.L_x_30804:
[----:B------:R-:W-:Y:S05]  /*15080*/  BSYNC.RECONVERGENT B2 ;  /* 0x0000000000027941 */ /* 0x000fea0003800200 */
.L_x_30803:
        /* <DEDUP_REMOVED lines=61> */
.L_x_30801:
[----:B------:R-:W-:Y:S05]  /*15460*/  BSYNC.RECONVERGENT B1 ;  /* 0x0000000000017941 */ /* 0x000fea0003800200 */
.L_x_30800:
        /* <DEDUP_REMOVED lines=24> */
.L_x_30807:
        /* <DEDUP_REMOVED lines=13> */
.L_x_30809:
[----:B------:R-:W-:Y:S05]  /*156c0*/  BSYNC.RECONVERGENT B2 ;  /* 0x0000000000027941 */ /* 0x000fea0003800200 */
.L_x_30808:
        /* <DEDUP_REMOVED lines=61> */
.L_x_30806:
[----:B------:R-:W-:Y:S05]  /*15aa0*/  BSYNC.RECONVERGENT B1 ;  /* 0x0000000000017941 */ /* 0x000fea0003800200 */
.L_x_30805:
        /* <DEDUP_REMOVED lines=20> */
.L_x_30812:
        /* <DEDUP_REMOVED lines=13> */
.L_x_30814:
[----:B------:R-:W-:Y:S05]  /*15cc0*/  BSYNC.RECONVERGENT B2 ;  /* 0x0000000000027941 */ /* 0x000fea0003800200 */
.L_x_30813:
        /* <DEDUP_REMOVED lines=61> */
.L_x_30811:
[----:B------:R-:W-:Y:S05]  /*160a0*/  BSYNC.RECONVERGENT B1 ;  /* 0x0000000000017941 */ /* 0x000fea0003800200 */
.L_x_30810:
        /* <DEDUP_REMOVED lines=24> */
.L_x_30817:
        /* <DEDUP_REMOVED lines=13> */
.L_x_30819:
[----:B------:R-:W-:Y:S05]  /*16300*/  BSYNC.RECONVERGENT B2 ;  /* 0x0000000000027941 */ /* 0x000fea0003800200 */
.L_x_30818:
        /* <DEDUP_REMOVED lines=61> */
.L_x_30816:
[----:B------:R-:W-:Y:S05]  /*166e0*/  BSYNC.RECONVERGENT B1 ;  /* 0x0000000000017941 */ /* 0x000fea0003800200 */
.L_x_30815:
[----:B------:R-:W-:Y:S01]  /*166f0*/  I2FP.F32.U32 R6, R6 ;  /* 0x0000000600067245 */ /* 0x000fe20000201000 */
[----:B------:R-:W-:Y:S01]  /*16700*/  BSSY.RECONVERGENT B1, `(.L_x_30820) ;  /* 0x000005c000017945 */ /* 0x000fe20003800200 */
[----:B------:R-:W-:Y:S01]  /*16710*/  ISETP.NE.AND P3, PT, R18, 0x1, PT ;  /* 0x000000011200780c */ /* 0x000fe20003f65270 */
[----:B------:R-:W-:Y:S02]  /*16720*/  IMAD.MOV.U32 R19, RZ, RZ, 0x2 ;  /* 0x00000002ff137424 */ /* 0x000fe400078e00ff */
[----:B------:R-:W-:-:S05]  /*16730*/  FFMA.FTZ R6, R6, R200, 1.1641532182693481445e-10 ;  /* 0x2f00000006067423 */ /* 0x000fca00000100c8 */
[----:B------:R-:W-:Y:S01]  /*16740*/  FSETP.LE.FTZ.AND P2, PT, R6, R189, PT ;  /* 0x000000bd0600720b */ /* 0x000fe20003f53000 */
[----:B------:R-:W-:-:S05]  /*16750*/  HADD2.F32 R6, -RZ, R138.H0_H0 ;  /* 0x2000008aff067230 */ /* 0x000fca0000004100 */
        /* <DEDUP_REMOVED lines=11> */
.L_x_30822:
        /* <DEDUP_REMOVED lines=13> */
.L_x_30824:
[----:B------:R-:W-:Y:S05]  /*168e0*/  BSYNC.RECONVERGENT B2 ;  /* 0x0000000000027941 */ /* 0x000fea0003800200 */
.L_x_30823:
        /* <DEDUP_REMOVED lines=61> */
.L_x_30821:
[----:B------:R-:W-:Y:S05]  /*16cc0*/  BSYNC.RECONVERGENT B1 ;  /* 0x0000000000017941 */ /* 0x000fea0003800200 */
.L_x_30820:
        /* <DEDUP_REMOVED lines=24> */
.L_x_30827:
        /* <DEDUP_REMOVED lines=13> */
.L_x_30829:
[----:B------:R-:W-:Y:S05]  /*16f20*/  BSYNC.RECONVERGENT B2 ;  /* 0x0000000000027941 */ /* 0x000fea0003800200 */
.L_x_30828:
        /* <DEDUP_REMOVED lines=61> */
.L_x_30826:
[----:B------:R-:W-:Y:S05]  /*17300*/  BSYNC.RECONVERGENT B1 ;  /* 0x0000000000017941 */ /* 0x000fea0003800200 */
.L_x_30825:
        /* <DEDUP_REMOVED lines=18> */
.L_x_30832:
        /* <DEDUP_REMOVED lines=13> */
.L_x_30834:
[----:B------:R-:W-:Y:S05]  /*17500*/  BSYNC.RECONVERGENT B2 ;  /* 0x0000000000027941 */ /* 0x000fea0003800200 */
.L_x_30833:
        /* <DEDUP_REMOVED lines=61> */
.L_x_30831:
[----:B------:R-:W-:Y:S05]  /*178e0*/  BSYNC.RECONVERGENT B1 ;  /* 0x0000000000017941 */ /* 0x000fea0003800200 */
.L_x_30830:
        /* <DEDUP_REMOVED lines=24> */
.L_x_30837:
        /* <DEDUP_REMOVED lines=13> */
.L_x_30839:
[----:B------:R-:W-:Y:S05]  /*17b40*/  BSYNC.RECONVERGENT B2 ;  /* 0x0000000000027941 */ /* 0x000fea0003800200 */
.L_x_30838:
        /* <DEDUP_REMOVED lines=61> */
.L_x_30836:
[----:B------:R-:W-:Y:S05]  /*17f20*/  BSYNC.RECONVERGENT B1 ;  /* 0x0000000000017941 */ /* 0x000fea0003800200 */
.L_x_30835:
        /* <DEDUP_REMOVED lines=18> */
.L_x_30842:
        /* <DEDUP_REMOVED lines=13> */
.L_x_30844:
[----:B------:R-:W-:Y:S05]  /*18120*/  BSYNC.RECONVERGENT B2 ;  /* 0x0000000000027941 */ /* 0x000fea0003800200 */
.L_x_30843:
[----:B------:R-:W-:Y:S01]  /*18130*/  LOP3.LUT R4, R2, R229, R21, 0x96, !PT ;  /* 0x000000e502047212 */ /* 0x000fe200078e9615 */
[----:B------:R-:W-:Y:S01]  /*18140*/  IMAD.WIDE.U32 R190, R9, -0x326172a9, RZ ;  /* 0xcd9e8d5709be7825 */ /* 0x000fe200078e00ff */
[----:B------:R-:W-:-:S03]  /*18150*/  MOV R19, R188 ;  /* 0x000000bc00137202 */ /* 0x000fc60000000f00 */
        /* <DEDUP_REMOVED lines=57> */
[----:B------:R-:W-:-:S07]  /*184f0*/  IMAD.MOV.U32 R4, RZ, RZ, R202 ;  /* 0x000000ffff047224 */ /* 0x000fce00078e00ca */
.L_x_30841:
[----:B------:R-:W-:Y:S05]  /*18500*/  BSYNC.RECONVERGENT B1 ;  /* 0x0000000000017941 */ /* 0x000fea0003800200 */
.L_x_30840:
        /* <DEDUP_REMOVED lines=24> */
.L_x_30847:
        /* <DEDUP_REMOVED lines=13> */
.L_x_30849:
[----:B------:R-:W-:Y:S05]  /*18760*/  BSYNC.RECONVERGENT B2 ;  /* 0x0000000000027941 */ /* 0x000fea0003800200 */
.L_x_30848:
        /* <DEDUP_REMOVED lines=61> */
.L_x_30846:
[----:B------:R-:W-:Y:S05]  /*18b40*/  BSYNC.RECONVERGENT B1 ;  /* 0x0000000000017941 */ /* 0x000fea0003800200 */
.L_x_30845:
[----:B------:R-:W-:Y:S01]  /*18b50*/  I2FP.F32.U32 R6, R6 ;  /* 0x0000000600067245 */ /* 0x000fe20000201000 */
[----:B------:R-:W-:Y:S01]  /*18b60*/  BSSY.RECONVERGENT B1, `(.L_x_30850) ;  /* 0x000005f000017945 */ /* 0x000fe20003800200 */
[----:B------:R-:W-:-:S03]  /*18b70*/  ISETP.NE.AND P6, PT, R190, 0x1, PT ;  /* 0x00000001be00780c */ /* 0x000fc60003fc5270 */
[----:B------:R-:W-:-:S05]  /*18b80*/  FFMA.FTZ R6, R6, R200, 1.1641532182693481445e-10 ;  /* 0x2f00000006067423 */ /* 0x000fca00000100c8 */
[----:B------:R-:W-:Y:S01]  /*18b90*/  FSETP.LE.FTZ.AND P5, PT, R6, R189, PT ;  /* 0x000000bd0600720b */ /* 0x000fe20003fb3000 */
[----:B------:R-:W-:Y:S01]  /*18ba0*/  HADD2.F32 R6, -RZ, R139.H1_H1 ;  /* 0x3000008bff067230 */ /* 0x000fe20000004100 */
[----:B------:R-:W-:-:S04]  /*18bb0*/  MOV R139, R4 ;  /* 0x00000004008b7202 */ /* 0x000fc80000000f00 */
        /* <DEDUP_REMOVED lines=11> */
.L_x_30852:
        /* <DEDUP_REMOVED lines=16> */
.L_x_30854:
[----:B------:R-:W-:Y:S05]  /*18d70*/  BSYNC.RECONVERGENT B2 ;  /* 0x0000000000027941 */ /* 0x000fea0003800200 */
.L_x_30853:
        /* <DEDUP_REMOVED lines=61> */
.L_x_30851:
[----:B------:R-:W-:Y:S05]  /*19150*/  BSYNC.RECONVERGENT B1 ;  /* 0x0000000000017941 */ /* 0x000fea0003800200 */
.L_x_30850:
        /* <DEDUP_REMOVED lines=8> */
[--C-:B------:R-:W-:Y:S01]  /*191e0*/  FADD.FTZ R139, R139, R22.reuse ;  /* 0x000000168b8b7221 */ /* 0x100fe20000010000 */
[----:B------:R-:W-:-:S03]  /*191f0*/  PRMT R22, R3, 0x7610, R22 ;  /* 0x0000761003167816 */ /* 0x000fc60000000016 */
[----:B------:R-:W-:Y:S01]  /*19200*/  @P1 FADD.FTZ R139, R123, R139 ;  /* 0x0000008b7b8b1221 */ /* 0x000fe20000010000 */
[----:B------:R-:W-:Y:S06]  /*19210*/  BRA `(.L_x_30855) ;  /* 0x00000030006c7947 */ /* 0x000fec0003800000 */
.L_x_30774:
        /* <DEDUP_REMOVED lines=16> */
.L_x_30858:
        /* <DEDUP_REMOVED lines=13> */
.L_x_30860:
[----:B------:R-:W-:Y:S05]  /*193f0*/  BSYNC.RECONVERGENT B2 ;  /* 0x0000000000027941 */ /* 0x000fea0003800200 */
.L_x_30859:
        /* <DEDUP_REMOVED lines=61> */
.L_x_30857:
[----:B------:R-:W-:Y:S05]  /*197d0*/  BSYNC.RECONVERGENT B1 ;  /* 0x0000000000017941 */ /* 0x000fea0003800200 */
.L_x_30856:
        /* <DEDUP_REMOVED lines=21> */
.L_x_30863:
        /* <DEDUP_REMOVED lines=13> */
.L_x_30865:
[----:B------:R-:W-:Y:S05]  /*19a00*/  BSYNC.RECONVERGENT B2 ;  /* 0x0000000000027941 */ /* 0x000fea0003800200 */
.L_x_30864:
        /* <DEDUP_REMOVED lines=61> */
.L_x_30862:
[----:B------:R-:W-:Y:S05]  /*19de0*/  BSYNC.RECONVERGENT B1 ;  /* 0x0000000000017941 */ /* 0x000fea0003800200 */
.L_x_30861:
        /* <DEDUP_REMOVED lines=19> */
.L_x_30868:
        /* <DEDUP_REMOVED lines=13> */
.L_x_30870:
[----:B------:R-:W-:Y:S05]  /*19ff0*/  BSYNC.RECONVERGENT B2 ;  /* 0x0000000000027941 */ /* 0x000fea0003800200 */
.L_x_30869:
        /* <DEDUP_REMOVED lines=61> */
.L_x_30867:
[----:B------:R-:W-:Y:S05]  /*1a3d0*/  BSYNC.RECONVERGENT B1 ;  /* 0x0000000000017941 */ /* 0x000fea0003800200 */
.L_x_30866:
[----:B------:R-:W-:Y:S01]  /*1a3e0*/  I2FP.F32.U32 R6, R133 ;  /* 0x0000008500067245 */ /* 0x000fe20000201000 */
[----:B------:R-:W-:Y:S01]  /*1a3f0*/  BSSY.RECONVERGENT B1, `(.L_x_30871) ;  /* 0x000005d000017945 */ /* 0x000fe20003800200 */
[----:B------:R-:W-:Y:S01]  /*1a400*/  LOP3.LUT R10, R10, 0xfffffffb, RZ, 0xc0, !PT ;  /* 0xfffffffb0a0a7812 */ /* 0x000fe200078ec0ff */
[----:B------:R-:W-:Y:S02]  /*1a410*/  HADD2.F32 R133, -RZ, R137.H0_H0 ;  /* 0x20000089ff857230 */ /* 0x000fe40000004100 */
        /* <DEDUP_REMOVED lines=15> */
.L_x_30873:
        /* <DEDUP_REMOVED lines=13> */
.L_x_30875:
[----:B------:R-:W-:Y:S05]  /*1a5e0*/  BSYNC.RECONVERGENT B2 ;  /* 0x0000000000027941 */ /* 0x000fea0003800200 */
.L_x_30874:
        /* <DEDUP_REMOVED lines=61> */
.L_x_30872:
[----:B------:R-:W-:Y:S05]  /*1a9c0*/  BSYNC.RECONVERGENT B1 ;  /* 0x0000000000017941 */ /* 0x000fea0003800200 */
.L_x_30871:
[----:B------:R-:W-:Y:S01]  /*1a9d0*/  I2FP.F32.U32 R6, R6 ;  /* 0x0000000600067245 */ /* 0x000fe20000201000 */
[----:B------:R-:W-:Y:S01]  /*1a9e0*/  BSSY.RECONVERGENT B1, `(.L_x_30876) ;  /* 0x000005d000017945 */ /* 0x000fe20003800200 */
[----:B------:R-:W-:Y:S01]  /*1a9f0*/  LOP3.LUT R10, R10, 0xfffffffd, RZ, 0xc0, !PT ;  /* 0xfffffffd0a0a7812 */ /* 0x000fe200078ec0ff */
[----:B------:R-:W-:Y:S02]  /*1aa00*/  HADD2.F32 R134, -RZ, R137.H1_H1 ;  /* 0x30000089ff867230 */ /* 0x000fe40000004100 */
[----:B------:R-:W-:Y:S01]  /*1aa10*/  FFMA.FTZ R6, R6, R200, 1.1641532182693481445e-10 ;  /* 0x2f00000006067423 */ /* 0x000fe200000100c8 */
[----:B------:R-:W-:-:S04]  /*1aa20*/  IMAD.MOV.U32 R137, RZ, RZ, 0x2 ;  /* 0x00000002ff897424 */ /* 0x000fc800078e00ff */
        /* <DEDUP_REMOVED lines=13> */
.L_x_30878:
        /* <DEDUP_REMOVED lines=13> */
.L_x_30880:
[----:B------:R-:W-:Y:S05]  /*1abd0*/  BSYNC.RECONVERGENT B2 ;  /* 0x0000000000027941 */ /* 0x000fea0003800200 */
.L_x_30879:
        /* <DEDUP_REMOVED lines=61> */
.L_x_30877:
[----:B------:R-:W-:Y:S05]  /*1afb0*/  BSYNC.RECONVERGENT B1 ;  /* 0x0000000000017941 */ /* 0x000fea0003800200 */
.L_x_30876:
[----:B------:R-:W-:Y:S01]  /*1afc0*/  ISETP.NE.AND P3, PT, R137, 0x1, PT ;  /* 0x000000018900780c */ /* 0x000fe20003f65270 */
[----:B------:R-:W-:Y:S01]  /*1afd0*/  BSSY.RECONVERGENT B1, `(.L_x_30881) ;  /* 0x000005b000017945 */ /* 0x000fe20003800200 */
[----:B------:R-:W-:Y:S01]  /*1afe0*/  I2FP.F32.U32 R6, R6 ;  /* 0x0000000600067245 */ /* 0x000fe20000201000 */
[----:B------:R-:W-:Y:S02]  /*1aff0*/  HFMA2 R136, -RZ, RZ, 0, 1.1920928955078125e-07 ;  /* 0x00000002ff887431 */ /* 0x000fe400000001ff */
[----:B------:R-:W-:Y:S02]  /*1b000*/  HADD2.F32 R135, -RZ, R138.H0_H0 ;  /* 0x2000008aff877230 */ /* 0x000fe40000004100 */
        /* <DEDUP_REMOVED lines=12> */
.L_x_30883:
        /* <DEDUP_REMOVED lines=13> */
.L_x_30885:
[----:B------:R-:W-:Y:S05]  /*1b1a0*/  BSYNC.RECONVERGENT B2 ;  /* 0x0000000000027941 */ /* 0x000fea0003800200 */
.L_x_30884:
        /* <DEDUP_REMOVED lines=61> */
.L_x_30882:
[----:B------:R-:W-:Y:S05]  /*1b580*/  BSYNC.RECONVERGENT B1 ;  /* 0x0000000000017941 */ /* 0x000fea0003800200 */
.L_x_30881:
        /* <DEDUP_REMOVED lines=17> */
.L_x_30888:
        /* <DEDUP_REMOVED lines=13> */
.L_x_30890:
[----:B------:R-:W-:Y:S05]  /*1b770*/  BSYNC.RECONVERGENT B2 ;  /* 0x0000000000027941 */ /* 0x000fea0003800200 */
.L_x_30889:
        /* <DEDUP_REMOVED lines=61> */
.L_x_30887:
[----:B------:R-:W-:Y:S05]  /*1bb50*/  BSYNC.RECONVERGENT B1 ;  /* 0x0000000000017941 */ /* 0x000fea0003800200 */
.L_x_30886:
[----:B------:R-:W-:Y:S01]  /*1bb60*/  ISETP.NE.AND P5, PT, R190, 0x1, PT ;  /* 0x00000001be00780c */ /* 0x000fe20003fa5270 */
[----:B------:R-:W-:Y:S01]  /*1bb70*/  BSSY.RECONVERGENT B1, `(.L_x_30891) ;  /* 0x000005b000017945 */ /* 0x000fe20003800200 */
[----:B------:R-:W-:Y:S01]  /*1bb80*/  I2FP.F32.U32 R6, R6 ;  /* 0x0000000600067245 */ /* 0x000fe20000201000 */
[----:B------:R-:W-:Y:S02]  /*1bb90*/  HADD2.F32 R136, -RZ, R139.H0_H0 ;  /* 0x2000008bff887230 */ /* 0x000fe40000004100 */
[----:B------:R-:W-:Y:S02]  /*1bba0*/  IMAD.MOV.U32 R137, RZ, RZ, R4 ;  /* 0x000000ffff897224 */ /* 0x000fe400078e0004 */
        /* <DEDUP_REMOVED lines=12> */
.L_x_30893:
        /* <DEDUP_REMOVED lines=13> */
.L_x_30895:
[----:B------:R-:W-:Y:S05]  /*1bd40*/  BSYNC.RECONVERGENT B2 ;  /* 0x0000000000027941 */ /* 0x000fea0003800200 */
.L_x_30894:
        /* <DEDUP_REMOVED lines=61> */
.L_x_30892:
[----:B------:R-:W-:Y:S05]  /*1c120*/  BSYNC.RECONVERGENT B1 ;  /* 0x0000000000017941 */ /* 0x000fea0003800200 */
.L_x_30891:
[----:B------:R-:W-:Y:S01]  /*1c130*/  LOP3.LUT R10, R10, 0xffff7fff, RZ, 0xc0, !PT ;  /* 0xffff7fff0a0a7812 */ /* 0x000fe200078ec0ff */
[----:B------:R-:W-:Y:S01]  /*1c140*/  FMUL.FTZ R190, R132, UR10 ;  /* 0x0000000a84be7c20 */ /* 0x000fe20008410000 */
[----:B------:R-:W-:Y:S01]  /*1c150*/  I2FP.F32.U32 R137, R137 ;  /* 0x0000008900897245 */ /* 0x000fe20000201000 */
[----:B------:R-:W-:Y:S01]  /*1c160*/  FMUL.FTZ R136, R136, UR10 ;  /* 0x0000000a88887c20 */ /* 0x000fe20008410000 */
[----:B------:R-:W-:Y:S01]  /*1c170*/  @P2 LOP3.LUT R10, R10, 0x8000, RZ, 0xfc, !PT ;  /* 0x000080000a0a2812 */ /* 0x000fe200078efcff */
[----:B------:R-:W-:Y:S02]  /*1c180*/  FMUL.FTZ R135, R135, UR10 ;  /* 0x0000000a87877c20 */ /* 0x000fe40008410000 */
        /* <DEDUP_REMOVED lines=11> */
[----:B------:R-:W-:Y:S01]  /*1c240*/  LOP3.LUT R10, R10, 0xffffdfff, RZ, 0xc0, !PT ;  /* 0xffffdfff0a0a7812 */ /* 0x000fe200078ec0ff */
[----:B------:R-:W-:Y:S01]  /*1c250*/  FMUL.FTZ R3, R137, UR10 ;  /* 0x0000000a89037c20 */ /* 0x000fe20008410000 */
        /* <DEDUP_REMOVED lines=23> */
.L_x_30855:
        /* <DEDUP_REMOVED lines=44> */
.L_x_30896:
[----:B------:R-:W-:Y:S02]  /*1c690*/  IMAD.MOV.U32 R3, RZ, RZ, R188 ;  /* 0x000000ffff037224 */ /* 0x000fe400078e00bc */
[----:B------:R-:W-:-:S07]  /*1c6a0*/  VIADD R23, R23, 0x20 ;  /* 0x0000002017177836 */ /* 0x000fce0000000000 */
.L_x_30773:
[----:B------:R-:W-:Y:S05]  /*1c6b0*/  BSYNC.RECONVERGENT B0 ;  /* 0x0000000000007941 */ /* 0x000fea0003800200 */
.L_x_30772:
        /* <DEDUP_REMOVED lines=36> */
.L_x_30902:
        /* <DEDUP_REMOVED lines=13> */
.L_x_30904:
[----:B------:R-:W-:Y:S05]  /*1c9d0*/  BSYNC.RECONVERGENT B2 ;  /* 0x0000000000027941 */ /* 0x000fea0003800200 */
.L_x_30903:
        /* <DEDUP_REMOVED lines=61> */
.L_x_30901:
[----:B------:R-:W-:Y:S05]  /*1cdb0*/  BSYNC.RECONVERGENT B1 ;  /* 0x0000000000017941 */ /* 0x000fea0003800200 */
.L_x_30900:
        /* <DEDUP_REMOVED lines=23> */
.L_x_30907:
        /* <DEDUP_REMOVED lines=13> */
.L_x_30909:
[----:B------:R-:W-:Y:S05]  /*1d000*/  BSYNC.RECONVERGENT B2 ;  /* 0x0000000000027941 */ /* 0x000fea0003800200 */
.L_x_30908:
        /* <DEDUP_REMOVED lines=61> */
.L_x_30906:
[----:B------:R-:W-:Y:S05]  /*1d3e0*/  BSYNC.RECONVERGENT B1 ;  /* 0x0000000000017941 */ /* 0x000fea0003800200 */
.L_x_30905:
        /* <DEDUP_REMOVED lines=9> */
[----:B--2---:R-:W-:Y:S01]  /*1d480*/  FADD.FTZ R140, R13, R6 ;  /* 0x000000060d8c7221 */ /* 0x004fe20000010000 */
        /* <DEDUP_REMOVED lines=14> */
.L_x_30912:
        /* <DEDUP_REMOVED lines=13> */
.L_x_30914:
[----:B------:R-:W-:Y:S05]  /*1d640*/  BSYNC.RECONVERGENT B2 ;  /* 0x0000000000027941 */ /* 0x000fea0003800200 */
.L_x_30913:
        /* <DEDUP_REMOVED lines=61> */
.L_x_30911:
[----:B------:R-:W-:Y:S05]  /*1da20*/  BSYNC.RECONVERGENT B1 ;  /* 0x0000000000017941 */ /* 0x000fea0003800200 */
.L_x_30910:
        /* <DEDUP_REMOVED lines=20> */
.L_x_30917:
        /* <DEDUP_REMOVED lines=13> */
.L_x_30919:
[----:B------:R-:W-:Y:S05]  /*1dc40*/  BSYNC.RECONVERGENT B2 ;  /* 0x0000000000027941 */ /* 0x000fea0003800200 */
.L_x_30918:
        /* <DEDUP_REMOVED lines=61> */
.L_x_30916:
[----:B------:R-:W-:Y:S05]  /*1e020*/  BSYNC.RECONVERGENT B1 ;  /* 0x0000000000017941 */ /* 0x000fea0003800200 */
.L_x_30915:
        /* <DEDUP_REMOVED lines=24> */
.L_x_30922:
        /* <DEDUP_REMOVED lines=13> */
.L_x_30924:
[----:B------:R-:W-:Y:S05]  /*1e280*/  BSYNC.RECONVERGENT B2 ;  /* 0x0000000000027941 */ /* 0x000fea0003800200 */
.L_x_30923:
        /* <DEDUP_REMOVED lines=61> */
.L_x_30921:
[----:B------:R-:W-:Y:S05]  /*1e660*/  BSYNC.RECONVERGENT B1 ;  /* 0x0000000000017941 */ /* 0x000fea0003800200 */
.L_x_30920:
[----:B------:R-:W-:Y:S01]  /*1e670*/  I2FP.F32.U32 R6, R6 ;  /* 0x0000000600067245 */ /* 0x000fe20000201000 */
[----:B------:R-:W-:Y:S01]  /*1e680*/  BSSY.RECONVERGENT B1, `(.L_x_30925) ;  /* 0x000005e000017945 */ /* 0x000fe20003800200 */
[----:B------:R-:W-:Y:S01]  /*1e690*/  ISETP.NE.AND P2, PT, R16, 0x1, PT ;  /* 0x000000011000780c */ /* 0x000fe20003f45270 */
[----:B------:R-:W-:Y:S01]  /*1e6a0*/  IMAD.MOV.U32 R17, RZ, RZ, 0x2 ;  /* 0x00000002ff117424 */ /* 0x000fe200078e00ff */
[----:B------:R-:W-:Y:S01]  /*1e6b0*/  LOP3.LUT R10, R10, 0xfffffffb, RZ, 0xc0, !PT ;  /* 0xfffffffb0a0a7812 */ /* 0x000fe200078ec0ff */
[----:B------:R-:W-:-:S05]  /*1e6c0*/  FFMA.FTZ R6, R6, R200, 1.1641532182693481445e-10 ;  /* 0x2f00000006067423 */ /* 0x000fca00000100c8 */
[----:B------:R-:W-:Y:S01]  /*1e6d0*/  FSETP.LE.FTZ.AND P4, PT, R6, R189, PT ;  /* 0x000000bd0600720b */ /* 0x000fe20003f93000 */
[----:B------:R-:W-:-:S05]  /*1e6e0*/  HADD2.F32 R6, -RZ, R145.H0_H0 ;  /* 0x20000091ff067230 */ /* 0x000fca0000004100 */
        /* <DEDUP_REMOVED lines=12> */
.L_x_30927:
        /* <DEDUP_REMOVED lines=13> */
.L_x_30929:
[----:B------:R-:W-:Y:S05]  /*1e880*/  BSYNC.RECONVERGENT B2 ;  /* 0x0000000000027941 */ /* 0x000fea0003800200 */
.L_x_30928:
        /* <DEDUP_REMOVED lines=61> */
.L_x_30926:
[----:B------:R-:W-:Y:S05]  /*1ec60*/  BSYNC.RECONVERGENT B1 ;  /* 0x0000000000017941 */ /* 0x000fea0003800200 */
.L_x_30925:
        /* <DEDUP_REMOVED lines=24> */
.L_x_30932:
        /* <DEDUP_REMOVED lines=13> */
.L_x_30934:
[----:B------:R-:W-:Y:S05]  /*1eec0*/  BSYNC.RECONVERGENT B2 ;  /* 0x0000000000027941 */ /* 0x000fea0003800200 */
.L_x_30933:
        /* <DEDUP_REMOVED lines=61> */
.L_x_30931:
[----:B------:R-:W-:Y:S05]  /*1f2a0*/  BSYNC.RECONVERGENT B1 ;  /* 0x0000000000017941 */ /* 0x000fea0003800200 */
.L_x_30930:
        /* <DEDUP_REMOVED lines=20> */
.L_x_30937:
        /* <DEDUP_REMOVED lines=13> */
.L_x_30939:
[----:B------:R-:W-:Y:S05]  /*1f4c0*/  BSYNC.RECONVERGENT B2 ;  /* 0x0000000000027941 */ /* 0x000fea0003800200 */
.L_x_30938:
        /* <DEDUP_REMOVED lines=61> */
.L_x_30936:
[----:B------:R-:W-:Y:S05]  /*1f8a0*/  BSYNC.RECONVERGENT B1 ;  /* 0x0000000000017941 */ /* 0x000fea0003800200 */
.L_x_30935:
        /* <DEDUP_REMOVED lines=24> */
.L_x_30942:
        /* <DEDUP_REMOVED lines=13> */
.L_x_30944:
[----:B------:R-:W-:Y:S05]  /*1fb00*/  BSYNC.RECONVERGENT B2 ;  /* 0x0000000000027941 */ /* 0x000fea0003800200 */
.L_x_30943:
        /* <DEDUP_REMOVED lines=61> */
.L_x_30941:
[----:B------:R-:W-:Y:S05]  /*1fee0*/  BSYNC.RECONVERGENT B1 ;  /* 0x0000000000017941 */ /* 0x000fea0003800200 */
.L_x_30940:
        /* <DEDUP_REMOVED lines=18> */
.L_x_30947:
        /* <DEDUP_REMOVED lines=13> */
.L_x_30949:
[----:B------:R-:W-:Y:S05]  /*200e0*/  BSYNC.RECONVERGENT B2 ;  /* 0x0000000000027941 */ /* 0x000fea0003800200 */
.L_x_30948:
        /* <DEDUP_REMOVED lines=61> */
.L_x_30946:
[----:B------:R-:W-:Y:S05]  /*204c0*/  BSYNC.RECONVERGENT B1 ;  /* 0x0000000000017941 */ /* 0x000fea0003800200 */
.L_x_30945:
        /* <DEDUP_REMOVED lines=24> */
.L_x_30952:
        /* <DEDUP_REMOVED lines=13> */
.L_x_30954:
[----:B------:R-:W-:Y:S05]  /*20720*/  BSYNC.RECONVERGENT B2 ;  /* 0x0000000000027941 */ /* 0x000fea0003800200 */
.L_x_30953:
        /* <DEDUP_REMOVED lines=61> */
.L_x_30951:
[----:B------:R-:W-:Y:S05]  /*20b00*/  BSYNC.RECONVERGENT B1 ;  /* 0x0000000000017941 */ /* 0x000fea0003800200 */
.L_x_30950:
[----:B------:R-:W-:Y:S01]  /*20b10*/  I2FP.F32.U32 R6, R6 ;  /* 0x0000000600067245 */ /* 0x000fe20000201000 */
[----:B------:R-:W-:Y:S01]  /*20b20*/  BSSY.RECONVERGENT B1, `(.L_x_30955) ;  /* 0x000005c000017945 */ /* 0x000fe20003800200 */
[----:B------:R-:W-:Y:S01]  /*20b30*/  ISETP.NE.AND P4, PT, R18, 0x1, PT ;  /* 0x000000011200780c */ /* 0x000fe20003f85270 */
[----:B------:R-:W-:Y:S02]  /*20b40*/  IMAD.MOV.U32 R19, RZ, RZ, 0x2 ;  /* 0x00000002ff137424 */ /* 0x000fe400078e00ff */
[----:B------:R-:W-:-:S05]  /*20b50*/  FFMA.FTZ R6, R6, R200, 1.1641532182693481445e-10 ;  /* 0x2f00000006067423 */ /* 0x000fca00000100c8 */
[----:B------:R-:W-:Y:S01]  /*20b60*/  FSETP.LE.FTZ.AND P3, PT, R6, R189, PT ;  /* 0x000000bd0600720b */ /* 0x000fe20003f73000 */
[----:B------:R-:W-:-:S05]  /*20b70*/  HADD2.F32 R6, -RZ, R146.H1_H1 ;  /* 0x30000092ff067230 */ /* 0x000fca0000004100 */
        /* <DEDUP_REMOVED lines=11> */
.L_x_30957:
        /* <DEDUP_REMOVED lines=13> */
.L_x_30959:
[----:B------:R-:W-:Y:S05]  /*20d00*/  BSYNC.RECONVERGENT B2 ;  /* 0x0000000000027941 */ /* 0x000fea0003800200 */
.L_x_30958:
        /* <DEDUP_REMOVED lines=61> */
.L_x_30956:
[----:B------:R-:W-:Y:S05]  /*210e0*/  BSYNC.RECONVERGENT B1 ;  /* 0x0000000000017941 */ /* 0x000fea0003800200 */
.L_x_30955:
        /* <DEDUP_REMOVED lines=24> */
.L_x_30962:
        /* <DEDUP_REMOVED lines=13> */
.L_x_30964:
[----:B------:R-:W-:Y:S05]  /*21340*/  BSYNC.RECONVERGENT B2 ;  /* 0x0000000000027941 */ /* 0x000fea0003800200 */
.L_x_30963:
        /* <DEDUP_REMOVED lines=61> */
.L_x_30961:
[----:B------:R-:W-:Y:S05]  /*21720*/  BSYNC.RECONVERGENT B1 ;  /* 0x0000000000017941 */ /* 0x000fea0003800200 */
.L_x_30960:
[----:B------:R-:W-:Y:S01]  /*21730*/  I2FP.F32.U32 R6, R6 ;  /* 0x0000000600067245 */ /* 0x000fe20000201000 */
[----:B------:R-:W-:Y:S01]  /*21740*/  BSSY.RECONVERGENT B1, `(.L_x_30965) ;  /* 0x000005c000017945 */ /* 0x000fe20003800200 */
[----:B------:R-:W-:Y:S01]  /*21750*/  ISETP.NE.AND P5, PT, R146, 0x1, PT ;  /* 0x000000019200780c */ /* 0x000fe20003fa5270 */
[----:B------:R-:W-:Y:S02]  /*21760*/  HFMA2 R22, -RZ, RZ, 0, 1.1920928955078125e-07 ;  /* 0x00000002ff167431 */ /* 0x000fe400000001ff */
[----:B------:R-:W-:Y:S02]  /*21770*/  IMAD.MOV.U32 R19, RZ, RZ, R4 ;  /* 0x000000ffff137224 */ /* 0x000fe400078e0004 */
        /* <DEDUP_REMOVED lines=13> */
.L_x_30967:
        /* <DEDUP_REMOVED lines=13> */
.L_x_30969:
[----:B------:R-:W-:Y:S05]  /*21920*/  BSYNC.RECONVERGENT B2 ;  /* 0x0000000000027941 */ /* 0x000fea0003800200 */
.L_x_30968:
        /* <DEDUP_REMOVED lines=8> */
[----:B------:R-:W-:Y:S02]  /*219b0*/  VIADD R4, R21, 0xbb67ae85 ;  /* 0xbb67ae8515047836 */ /* 0x000fe40000000000 */
[----:B------:R-:W-:-:S03]  /*219c0*/  IMAD.MOV.U32 R22, RZ, RZ, RZ ;  /* 0x000000ffff167224 */ /* 0x000fc600078e00ff */
        /* <DEDUP_REMOVED lines=50> */
[----:B------:R-:W-:-:S07]  /*21cf0*/  MOV R188, R190 ;  /* 0x000000be00bc7202 */ /* 0x000fce0000000f00 */
.L_x_30966:
[----:B------:R-:W-:Y:S05]  /*21d00*/  BSYNC.RECONVERGENT B1 ;  /* 0x0000000000017941 */ /* 0x000fea0003800200 */
.L_x_30965:
        /* <DEDUP_REMOVED lines=24> */
.L_x_30972:
        /* <DEDUP_REMOVED lines=13> */
.L_x_30974:
[----:B------:R-:W-:Y:S05]  /*21f60*/  BSYNC.RECONVERGENT B2 ;  /* 0x0000000000027941 */ /* 0x000fea0003800200 */
.L_x_30973:
        /* <DEDUP_REMOVED lines=61> */
.L_x_30971:
[----:B------:R-:W-:Y:S05]  /*22340*/  BSYNC.RECONVERGENT B1 ;  /* 0x0000000000017941 */ /* 0x000fea0003800200 */
.L_x_30970:
[----:B------:R-:W-:Y:S01]  /*22350*/  I2FP.F32.U32 R6, R6 ;  /* 0x0000000600067245 */ /* 0x000fe20000201000 */
[----:B------:R-:W-:Y:S01]  /*22360*/  BSSY.RECONVERGENT B1, `(.L_x_30975) ;  /* 0x000005f000017945 */ /* 0x000fe20003800200 */
[----:B------:R-:W-:-:S03]  /*22370*/  ISETP.NE.AND P6, PT, R190, 0x1, PT ;  /* 0x00000001be00780c */ /* 0x000fc60003fc5270 */
[----:B------:R-:W-:-:S05]  /*22380*/  FFMA.FTZ R6, R6, R200, 1.1641532182693481445e-10 ;  /* 0x2f00000006067423 */ /* 0x000fca00000100c8 */
[----:B------:R-:W-:Y:S01]  /*22390*/  FSETP.LE.FTZ.AND P5, PT, R6, R189, PT ;  /* 0x000000bd0600720b */ /* 0x000fe20003fb3000 */
[----:B------:R-:W-:Y:S02]  /*223a0*/  HADD2.F32 R6, -RZ, R147.H1_H1 ;  /* 0x30000093ff067230 */ /* 0x000fe40000004100 */
[----:B------:R-:W-:-:S03]  /*223b0*/  IMAD.MOV.U32 R147, RZ, RZ, R4 ;  /* 0x000000ffff937224 */ /* 0x000fc600078e0004 */
        /* <DEDUP_REMOVED lines=11> */
.L_x_30977:
        /* <DEDUP_REMOVED lines=16> */
.L_x_30979:
[----:B------:R-:W-:Y:S05]  /*22570*/  BSYNC.RECONVERGENT B2 ;  /* 0x0000000000027941 */ /* 0x000fea0003800200 */
.L_x_30978:
        /* <DEDUP_REMOVED lines=61> */
.L_x_30976:
[----:B------:R-:W-:Y:S05]  /*22950*/  BSYNC.RECONVERGENT B1 ;  /* 0x0000000000017941 */ /* 0x000fea0003800200 */
.L_x_30975:
        /* <DEDUP_REMOVED lines=12> */
.L_x_30899:
        /* <DEDUP_REMOVED lines=16> */
.L_x_30983:
        /* <DEDUP_REMOVED lines=13> */
.L_x_30985:
[----:B------:R-:W-:Y:S05]  /*22bf0*/  BSYNC.RECONVERGENT B2 ;  /* 0x0000000000027941 */ /* 0x000fea0003800200 */
.L_x_30984:
        /* <DEDUP_REMOVED lines=61> */
.L_x_30982:
[----:B------:R-:W-:Y:S05]  /*22fd0*/  BSYNC.RECONVERGENT B1 ;  /* 0x0000000000017941 */ /* 0x000fea0003800200 */
.L_x_30981:
        /* <DEDUP_REMOVED lines=21> */
.L_x_30988:
        /* <DEDUP_REMOVED lines=13> */
.L_x_30990:
[----:B------:R-:W-:Y:S05]  /*23200*/  BSYNC.RECONVERGENT B2 ;  /* 0x0000000000027941 */ /* 0x000fea0003800200 */
.L_x_30989:
        /* <DEDUP_REMOVED lines=61> */
.L_x_30987:
[----:B------:R-:W-:Y:S05]  /*235e0*/  BSYNC.RECONVERGENT B1 ;  /* 0x0000000000017941 */ /* 0x000fea0003800200 */
.L_x_30986:
[----:B------:R-:W-:Y:S01]  /*235f0*/  I2FP.F32.U32 R140, R141 ;  /* 0x0000008d008c7245 */ /* 0x000fe20000201000 */
[----:B------:R-:W-:Y:S01]  /*23600*/  BSSY.RECONVERGENT B1, `(.L_x_30991) ;  /* 0x000005d000017945 */ /* 0x000fe20003800200 */
[----:B------:R-:W-:Y:S01]  /*23610*/  LOP3.LUT R10, R10, 0xfffffff7, RZ, 0xc0, !PT ;  /* 0xfffffff70a0a7812 */ /* 0x000fe200078ec0ff */
[----:B------:R-:W-:Y:S01]  /*23620*/  IMAD.MOV.U32 R142, RZ, RZ, 0x2 ;  /* 0x00000002ff8e7424 */ /* 0x000fe200078e00ff */
[----:B------:R-:W-:Y:S01]  /*23630*/  MOV R141, R4 ;  /* 0x00000004008d7202 */ /* 0x000fe20000000f00 */
[----:B------:R-:W-:-:S05]  /*23640*/  FFMA.FTZ R140, R140, R200, 1.1641532182693481445e-10 ;  /* 0x2f0000008c8c7423 */ /* 0x000fca00000100c8 */
[----:B------:R-:W-:Y:S01]  /*23650*/  FSETP.LE.FTZ.AND P2, PT, R140, R189, PT ;  /* 0x000000bd8c00720b */ /* 0x000fe20003f53000 */
[----:B------:R-:W-:-:S12]  /*23660*/  HADD2.F32 R140, -RZ, R144.H1_H1 ;  /* 0x30000090ff8c7230 */ /* 0x000fd80000004100 */
        /* <DEDUP_REMOVED lines=11> */
.L_x_30993:
        /* <DEDUP_REMOVED lines=13> */
.L_x_30995:
[----:B------:R-:W-:Y:S05]  /*237f0*/  BSYNC.RECONVERGENT B2 ;  /* 0x0000000000027941 */ /* 0x000fea0003800200 */
.L_x_30994:
        /* <DEDUP_REMOVED lines=61> */
.L_x_30992:
[----:B------:R-:W-:Y:S05]  /*23bd0*/  BSYNC.RECONVERGENT B1 ;  /* 0x0000000000017941 */ /* 0x000fea0003800200 */
.L_x_30991:
[----:B------:R-:W-:Y:S01]  /*23be0*/  I2FP.F32.U32 R6, R141 ;  /* 0x0000008d00067245 */ /* 0x000fe20000201000 */
[----:B------:R-:W-:Y:S01]  /*23bf0*/  BSSY.RECONVERGENT B1, `(.L_x_30996) ;  /* 0x000005d000017945 */ /* 0x000fe20003800200 */
[----:B------:R-:W-:Y:S01]  /*23c00*/  LOP3.LUT R10, R10, 0xfffffffb, RZ, 0xc0, !PT ;  /* 0xfffffffb0a0a7812 */ /* 0x000fe200078ec0ff */
[----:B------:R-:W-:Y:S02]  /*23c10*/  HADD2.F32 R141, -RZ, R145.H0_H0 ;  /* 0x20000091ff8d7230 */ /* 0x000fe40000004100 */
        /* <DEDUP_REMOVED lines=15> */
.L_x_30998:
        /* <DEDUP_REMOVED lines=13> */
.L_x_31000:
[----:B------:R-:W-:Y:S05]  /*23de0*/  BSYNC.RECONVERGENT B2 ;  /* 0x0000000000027941 */ /* 0x000fea0003800200 */
.L_x_30999:
        /* <DEDUP_REMOVED lines=61> */
.L_x_30997:
[----:B------:R-:W-:Y:S05]  /*241c0*/  BSYNC.RECONVERGENT B1 ;  /* 0x0000000000017941 */ /* 0x000fea0003800200 */
.L_x_30996:
[----:B------:R-:W-:Y:S01]  /*241d0*/  I2FP.F32.U32 R6, R6 ;  /* 0x0000000600067245 */ /* 0x000fe20000201000 */
[----:B------:R-:W-:Y:S01]  /*241e0*/  HADD2.F32 R142, -RZ, R145.H1_H1 ;  /* 0x30000091ff8e7230 */ /* 0x000fe20000004100 */
[----:B------:R-:W-:Y:S01]  /*241f0*/  LOP3.LUT R10, R10, 0xfffffffd, RZ, 0xc0, !PT ;  /* 0xfffffffd0a0a7812 */ /* 0x000fe200078ec0ff */
[----:B------:R-:W-:Y:S01]  /*24200*/  BSSY.RECONVERGENT B1, `(.L_x_31001) ;  /* 0x000005b000017945 */ /* 0x000fe20003800200 */
[----:B------:R-:W-:Y:S02]  /*24210*/  HFMA2 R145, -RZ, RZ, 0, 1.1920928955078125e-07 ;  /* 0x00000002ff917431 */ /* 0x000fe400000001ff */
        /* <DEDUP_REMOVED lines=14> */
.L_x_31003:
        /* <DEDUP_REMOVED lines=13> */
.L_x_31005:
[----:B------:R-:W-:Y:S05]  /*243d0*/  BSYNC.RECONVERGENT B2 ;  /* 0x0000000000027941 */ /* 0x000fea0003800200 */
.L_x_31004:
        /* <DEDUP_REMOVED lines=61> */
.L_x_31002:
[----:B------:R-:W-:Y:S05]  /*247b0*/  BSYNC.RECONVERGENT B1 ;  /* 0x0000000000017941 */ /* 0x000fea0003800200 */
.L_x_31001:
        /* <DEDUP_REMOVED lines=17> */
.L_x_31008:
        /* <DEDUP_REMOVED lines=13> */
.L_x_31010:
[----:B------:R-:W-:Y:S05]  /*249a0*/  BSYNC.RECONVERGENT B2 ;  /* 0x0000000000027941 */ /* 0x000fea0003800200 */
.L_x_31009:
        /* <DEDUP_REMOVED lines=61> */
.L_x_31007:
[----:B------:R-:W-:Y:S05]  /*24d80*/  BSYNC.RECONVERGENT B1 ;  /* 0x0000000000017941 */ /* 0x000fea0003800200 */
.L_x_31006:
        /* <DEDUP_REMOVED lines=17> */
.L_x_31013:
        /* <DEDUP_REMOVED lines=13> */
.L_x_31015:
[----:B------:R-:W-:Y:S05]  /*24f70*/  BSYNC.RECONVERGENT B2 ;  /* 0x0000000000027941 */ /* 0x000fea0003800200 */
.L_x_31014:
        /* <DEDUP_REMOVED lines=61> */
.L_x_31012:
[----:B------:R-:W-:Y:S05]  /*25350*/  BSYNC.RECONVERGENT B1 ;  /* 0x0000000000017941 */ /* 0x000fea0003800200 */
.L_x_31011:
[----:B------:R-:W-:Y:S01]  /*25360*/  ISETP.NE.AND P5, PT, R190, 0x1, PT ;  /* 0x00000001be00780c */ /* 0x000fe20003fa5270 */
[----:B------:R-:W-:Y:S01]  /*25370*/  BSSY.RECONVERGENT B1, `(.L_x_31016) ;  /* 0x000005b000017945 */ /* 0x000fe20003800200 */
[----:B------:R-:W-:Y:S01]  /*25380*/  I2FP.F32.U32 R6, R6 ;  /* 0x0000000600067245 */ /* 0x000fe20000201000 */
[----:B------:R-:W-:Y:S02]  /*25390*/  HADD2.F32 R144, -RZ, R147.H0_H0 ;  /* 0x20000093ff907230 */ /* 0x000fe40000004100 */
        /* <DEDUP_REMOVED lines=13> */
.L_x_31018:
        /* <DEDUP_REMOVED lines=13> */
.L_x_31020:
[----:B------:R-:W-:Y:S05]  /*25540*/  BSYNC.RECONVERGENT B2 ;  /* 0x0000000000027941 */ /* 0x000fea0003800200 */
.L_x_31019:
        /* <DEDUP_REMOVED lines=61> */
.L_x_31017:
[----:B------:R-:W-:Y:S05]  /*25920*/  BSYNC.RECONVERGENT B1 ;  /* 0x0000000000017941 */ /* 0x000fea0003800200 */
.L_x_31016:
        /* <DEDUP_REMOVED lines=42> */
.L_x_30980:
        /* <DEDUP_REMOVED lines=44> */
.L_x_31021:
[----:B------:R-:W-:Y:S01]  /*25e90*/  MOV R3, R188 ;  /* 0x000000bc00037202 */ /* 0x000fe20000000f00 */
[----:B------:R-:W-:-:S07]  /*25ea0*/  VIADD R23, R23, 0x20 ;  /* 0x0000002017177836 */ /* 0x000fce0000000000 */
.L_x_30898:
[----:B------:R-:W-:Y:S05]  /*25eb0*/  BSYNC.RECONVERGENT B0 ;  /* 0x0000000000007941 */ /* 0x000fea0003800200 */
.L_x_30897:
        /* <DEDUP_REMOVED lines=36> */
.L_x_31027:
        /* <DEDUP_REMOVED lines=13> */
.L_x_31029:
[----:B------:R-:W-:Y:S05]  /*261d0*/  BSYNC.RECONVERGENT B2 ;  /* 0x0000000000027941 */ /* 0x000fea0003800200 */
.L_x_31028:
        /* <DEDUP_REMOVED lines=58> */
[----:B------:R-:W-:Y:S01]  /*26580*/  IMAD.MOV.U32 R14, RZ, RZ, R3 ;  /* 0x000000ffff0e7224 */ /* 0x000fe200078e0003 */
[----:B------:R-:W-:Y:S02]  /*26590*/  LOP3.LUT R8, R4, R16, R15, 0x96, !PT ;  /* 0x0000001004087212 */ /* 0x000fe400078e960f */
[----:B------:R-:W-:-:S07]  /*265a0*/  MOV R4, R6 ;  /* 0x0000000600047202 */ /* 0x000fce0000000f00 */
.L_x_31026:
[----:B------:R-:W-:Y:S05]  /*265b0*/  BSYNC.RECONVERGENT B1 ;  /* 0x0000000000017941 */ /* 0x000fea0003800200 */
.L_x_31025:
        /* <DEDUP_REMOVED lines=9> */
[----:B------:R-:W-:Y:S02]  /*26650*/  MOV R16, R4 ;  /* 0x0000000400107202 */ /* 0x000fe40000000f00 */
        /* <DEDUP_REMOVED lines=13> */
.L_x_31032:
        /* <DEDUP_REMOVED lines=13> */
.L_x_31034:
[----:B------:R-:W-:Y:S05]  /*26800*/  BSYNC.RECONVERGENT B2 ;  /* 0x0000000000027941 */ /* 0x000fea0003800200 */
.L_x_31033:
        /* <DEDUP_REMOVED lines=61> */
.L_x_31031:
[----:B------:R-:W-:Y:S05]  /*26be0*/  BSYNC.RECONVERGENT B1 ;  /* 0x0000000000017941 */ /* 0x000fea0003800200 */
.L_x_31030:
        /* <DEDUP_REMOVED lines=24> */
.L_x_31037:
        /* <DEDUP_REMOVED lines=13> */
.L_x_31039:
[----:B------:R-:W-:Y:S05]  /*26e40*/  BSYNC.RECONVERGENT B2 ;  /* 0x0000000000027941 */ /* 0x000fea0003800200 */
.L_x_31038:
        /* <DEDUP_REMOVED lines=61> */
.L_x_31036:
[----:B------:R-:W-:Y:S05]  /*27220*/  BSYNC.RECONVERGENT B1 ;  /* 0x0000000000017941 */ /* 0x000fea0003800200 */
.L_x_31035:
        /* <DEDUP_REMOVED lines=20> */
.L_x_31042:
        /* <DEDUP_REMOVED lines=13> */
.L_x_31044:
[----:B------:R-:W-:Y:S05]  /*27440*/  BSYNC.RECONVERGENT B2 ;  /* 0x0000000000027941 */ /* 0x000fea0003800200 */
.L_x_31043:
        /* <DEDUP_REMOVED lines=61> */
.L_x_31041:
[----:B------:R-:W-:Y:S05]  /*27820*/  BSYNC.RECONVERGENT B1 ;  /* 0x0000000000017941 */ /* 0x000fea0003800200 */
.L_x_31040:
        /* <DEDUP_REMOVED lines=24> */
.L_x_31047:
        /* <DEDUP_REMOVED lines=13> */
.L_x_31049:
[----:B------:R-:W-:Y:S05]  /*27a80*/  BSYNC.RECONVERGENT B2 ;  /* 0x0000000000027941 */ /* 0x000fea0003800200 */
.L_x_31048:
        /* <DEDUP_REMOVED lines=61> */
.L_x_31046:
[----:B------:R-:W-:Y:S05]  /*27e60*/  BSYNC.RECONVERGENT B1 ;  /* 0x0000000000017941 */ /* 0x000fea0003800200 */
.L_x_31045:
        /* <DEDUP_REMOVED lines=20> */
.L_x_31052:
        /* <DEDUP_REMOVED lines=13> */
.L_x_31054:
[----:B------:R-:W-:Y:S05]  /*28080*/  BSYNC.RECONVERGENT B2 ;  /* 0x0000000000027941 */ /* 0x000fea0003800200 */
.L_x_31053:
        /* <DEDUP_REMOVED lines=61> */
.L_x_31051:
[----:B------:R-:W-:Y:S05]  /*28460*/  BSYNC.RECONVERGENT B1 ;  /* 0x0000000000017941 */ /* 0x000fea0003800200 */
.L_x_31050:
        /* <DEDUP_REMOVED lines=24> */
.L_x_31057:
        /* <DEDUP_REMOVED lines=13> */
.L_x_31059:
[----:B------:R-:W-:Y:S05]  /*286c0*/  BSYNC.RECONVERGENT B2 ;  /* 0x0000000000027941 */ /* 0x000fea0003800200 */
.L_x_31058:
        /* <DEDUP_REMOVED lines=61> */
.L_x_31056:
[----:B------:R-:W-:Y:S05]  /*28aa0*/  BSYNC.RECONVERGENT B1 ;  /* 0x0000000000017941 */ /* 0x000fea0003800200 */
.L_x_31055:
        /* <DEDUP_REMOVED lines=20> */
.L_x_31062:
        /* <DEDUP_REMOVED lines=13> */
.L_x_31064:
[----:B------:R-:W-:Y:S05]  /*28cc0*/  BSYNC.RECONVERGENT B2 ;  /* 0x0000000000027941 */ /* 0x000fea0003800200 */
.L_x_31063:
        /* <DEDUP_REMOVED lines=61> */
.L_x_31061:
[----:B------:R-:W-:Y:S05]  /*290a0*/  BSYNC.RECONVERGENT B1 ;  /* 0x0000000000017941 */ /* 0x000fea0003800200 */
.L_x_31060:
        /* <DEDUP_REMOVED lines=24> */
.L_x_31067:
        /* <DEDUP_REMOVED lines=13> */
.L_x_31069:
[----:B------:R-:W-:Y:S05]  /*29300*/  BSYNC.RECONVERGENT B2 ;  /* 0x0000000000027941 */ /* 0x000fea0003800200 */
.L_x_31068:
        /* <DEDUP_REMOVED lines=61> */
.L_x_31066:
[----:B------:R-:W-:Y:S05]  /*296e0*/  BSYNC.RECONVERGENT B1 ;  /* 0x0000000000017941 */ /* 0x000fea0003800200 */
.L_x_31065:
        /* <DEDUP_REMOVED lines=18> */
.L_x_31072:
        /* <DEDUP_REMOVED lines=13> */
.L_x_31074:
[----:B------:R-:W-:Y:S05]  /*298e0*/  BSYNC.RECONVERGENT B2 ;  /* 0x0000000000027941 */ /* 0x000fea0003800200 */
.L_x_31073:
        /* <DEDUP_REMOVED lines=61> */
.L_x_31071:
[----:B------:R-:W-:Y:S05]  /*29cc0*/  BSYNC.RECONVERGENT B1 ;  /* 0x0000000000017941 */ /* 0x000fea0003800200 */
.L_x_31070:
        /* <DEDUP_REMOVED lines=24> */
.L_x_31077:
        /* <DEDUP_REMOVED lines=13> */
.L_x_31079:
[----:B------:R-:W-:Y:S05]  /*29f20*/  BSYNC.RECONVERGENT B2 ;  /* 0x0000000000027941 */ /* 0x000fea0003800200 */
.L_x_31078:
        /* <DEDUP_REMOVED lines=61> */
.L_x_31076:
[----:B------:R-:W-:Y:S05]  /*2a300*/  BSYNC.RECONVERGENT B1 ;  /* 0x0000000000017941 */ /* 0x000fea0003800200 */
.L_x_31075:
        /* <DEDUP_REMOVED lines=18> */
.L_x_31082:
        /* <DEDUP_REMOVED lines=13> */
.L_x_31084:
[----:B------:R-:W-:Y:S05]  /*2a500*/  BSYNC.RECONVERGENT B2 ;  /* 0x0000000000027941 */ /* 0x000fea0003800200 */
.L_x_31083:
        /* <DEDUP_REMOVED lines=61> */
.L_x_31081:
[----:B------:R-:W-:Y:S05]  /*2a8e0*/  BSYNC.RECONVERGENT B1 ;  /* 0x0000000000017941 */ /* 0x000fea0003800200 */
.L_x_31080:
        /* <DEDUP_REMOVED lines=24> */
.L_x_31087:
        /* <DEDUP_REMOVED lines=13> */
.L_x_31089:
[----:B------:R-:W-:Y:S05]  /*2ab40*/  BSYNC.RECONVERGENT B2 ;  /* 0x0000000000027941 */ /* 0x000fea0003800200 */
.L_x_31088:
        /* <DEDUP_REMOVED lines=61> */
.L_x_31086:
[----:B------:R-:W-:Y:S05]  /*2af20*/  BSYNC.RECONVERGENT B1 ;  /* 0x0000000000017941 */ /* 0x000fea0003800200 */
.L_x_31085:
        /* <DEDUP_REMOVED lines=18> */
.L_x_31092:
        /* <DEDUP_REMOVED lines=13> */
.L_x_31094:
[----:B------:R-:W-:Y:S05]  /*2b120*/  BSYNC.RECONVERGENT B2 ;  /* 0x0000000000027941 */ /* 0x000fea0003800200 */
.L_x_31093:
        /* <DEDUP_REMOVED lines=59> */
[----:B------:R-:W-:Y:S02]  /*2b4e0*/  LOP3.LUT R8, R4, R228, R191, 0x96, !PT ;  /* 0x000000e404087212 */ /* 0x000fe400078e96bf */
[----:B------:R-:W-:-:S07]  /*2b4f0*/  MOV R4, R202 ;  /* 0x000000ca00047202 */ /* 0x000fce0000000f00 */
.L_x_31091:
[----:B------:R-:W-:Y:S05]  /*2b500*/  BSYNC.RECONVERGENT B1 ;  /* 0x0000000000017941 */ /* 0x000fea0003800200 */
.L_x_31090:
        /* <DEDUP_REMOVED lines=24> */
.L_x_31097:
        /* <DEDUP_REMOVED lines=13> */
.L_x_31099:
[----:B------:R-:W-:Y:S05]  /*2b760*/  BSYNC.RECONVERGENT B2 ;  /* 0x0000000000027941 */ /* 0x000fea0003800200 */
.L_x_31098:
        /* <DEDUP_REMOVED lines=61> */
.L_x_31096:
[----:B------:R-:W-:Y:S05]  /*2bb40*/  BSYNC.RECONVERGENT B1 ;  /* 0x0000000000017941 */ /* 0x000fea0003800200 */
.L_x_31095:
        /* <DEDUP_REMOVED lines=18> */
.L_x_31102:
        /* <DEDUP_REMOVED lines=16> */
.L_x_31104:
[----:B------:R-:W-:Y:S05]  /*2bd70*/  BSYNC.RECONVERGENT B2 ;  /* 0x0000000000027941 */ /* 0x000fea0003800200 */
.L_x_31103:
        /* <DEDUP_REMOVED lines=61> */
.L_x_31101:
[----:B------:R-:W-:Y:S05]  /*2c150*/  BSYNC.RECONVERGENT B1 ;  /* 0x0000000000017941 */ /* 0x000fea0003800200 */
.L_x_31100:
        /* <DEDUP_REMOVED lines=12> */
.L_x_31024:
[----:B------:R-:W-:Y:S01]  /*2c220*/  ISETP.NE.AND P2, PT, R6, 0x1, PT ;  /* 0x000000010600780c */ /* 0x000fe20003f45270 */
[----:B------:R-:W-:Y:S01]  /*2c230*/  BSSY.RECONVERGENT B1, `(.L_x_31106) ;  /* 0x000005a000017945 */ /* 0x000fe20003800200 */
[----:B--2---:R-:W-:Y:S02]  /*2c240*/  HFMA2 R148, -RZ, RZ, 0, 1.1920928955078125e-07 ;  /* 0x00000002ff947431 */ /* 0x004fe400000001ff */
[----:B------:R-:W-:Y:S01]  /*2c250*/  IMAD.MOV.U32 R149, RZ, RZ, R4 ;  /* 0x000000ffff957224 */ /* 0x000fe200078e0004 */
[----:B01----:R-:W-:-:S08]  /*2c260*/  MOV R188, R3 ;  /* 0x0000000300bc7202 */ /* 0x003fd00000000f00 */
[----:B------:R-:W-:Y:S05]  /*2c270*/  @!P2 BRA `(.L_x_31107) ;  /* 0x000000040054a947 */ /* 0x000fea0003800000 */
[----:B------:R-:W-:-:S13]  /*2c280*/  ISETP.NE.AND P2, PT, R6, 0x3, PT ;  /* 0x000000030600780c */ /* 0x000fda0003f45270 */
[----:B------:R-:W-:Y:S05]  /*2c290*/  @!P2 BRA `(.L_x_31108) ;  /* 0x000000000020a947 */ /* 0x000fea0003800000 */
[----:B------:R-:W-:-:S13]  /*2c2a0*/  ISETP.NE.AND P2, PT, R6, 0x2, PT ;  /* 0x000000020600780c */ /* 0x000fda0003f45270 */
[----:B------:R-:W-:Y:S01]  /*2c2b0*/  @!P2 IMAD.MOV.U32 R148, RZ, RZ, 0x3 ;  /* 0x00000003ff94a424 */ /* 0x000fe200078e00ff */
[-C--:B------:R-:W-:Y:S01]  /*2c2c0*/  @!P2 MOV R188, R3.reuse ;  /* 0x0000000300bca202 */ /* 0x080fe20000000f00 */
[----:B------:R-:W-:Y:S01]  /*2c2d0*/  @!P2 IMAD.MOV.U32 R149, RZ, RZ, R8 ;  /* 0x000000ffff95a224 */ /* 0x000fe200078e0008 */
[----:B------:R-:W-:Y:S01]  /*2c2e0*/  @P2 IADD3 R148, PT, PT, R6, 0x1, RZ ;  /* 0x0000000106942810 */ /* 0x000fe20007ffe0ff */
[----:B------:R-:W-:Y:S01]  /*2c2f0*/  @P2 IMAD.MOV.U32 R149, RZ, RZ, R7 ;  /* 0x000000ffff952224 */ /* 0x000fe200078e0007 */
[----:B------:R-:W-:Y:S01]  /*2c300*/  @P2 MOV R188, R3 ;  /* 0x0000000300bc2202 */ /* 0x000fe20000000f00 */
[----:B------:R-:W-:Y:S06]  /*2c310*/  BRA `(.L_x_31107) ;  /* 0x00000004002c7947 */ /* 0x000fec0003800000 */
.L_x_31108:
        /* <DEDUP_REMOVED lines=13> */
.L_x_31110:
[----:B------:R-:W-:Y:S05]  /*2c3f0*/  BSYNC.RECONVERGENT B2 ;  /* 0x0000000000027941 */ /* 0x000fea0003800200 */
.L_x_31109:
        /* <DEDUP_REMOVED lines=61> */
.L_x_31107:
[----:B------:R-:W-:Y:S05]  /*2c7d0*/  BSYNC.RECONVERGENT B1 ;  /* 0x0000000000017941 */ /* 0x000fea0003800200 */
.L_x_31106:
[----:B------:R-:W0:Y:S01]  /*2c7e0*/  LDC R189, c[0x0][0x404] ;  /* 0x00010100ffbd7b82 */ /* 0x000e220000000800 */
[----:B------:R-:W-:Y:S01]  /*2c7f0*/  HFMA2 R200, -RZ, RZ, 0.1171875, 0 ;  /* 0x2f800000ffc87431 */ /* 0x000fe200000001ff */
[----:B------:R-:W-:Y:S01]  /*2c800*/  I2FP.F32.U32 R3, R149 ;  /* 0x0000009500037245 */ /* 0x000fe20000201000 */
[----:B------:R-:W-:Y:S01]  /*2c810*/  BSSY.RECONVERGENT B1, `(.L_x_31111) ;  /* 0x000005d000017945 */ /* 0x000fe20003800200 */
[----:B------:R-:W-:Y:S01]  /*2c820*/  LOP3.LUT R10, R10, 0xffffffef, RZ, 0xc0, !PT ;  /* 0xffffffef0a0a7812 */ /* 0x000fe200078ec0ff */
[----:B------:R-:W-:Y:S01]  /*2c830*/  IMAD.MOV.U32 R6, RZ, RZ, 0x2 ;  /* 0x00000002ff067424 */ /* 0x000fe200078e00ff */
[----:B------:R-:W-:Y:S01]  /*2c840*/  MOV R149, R4 ;  /* 0x0000000400957202 */ /* 0x000fe20000000f00 */
[----:B------:R-:W-:-:S05]  /*2c850*/  FFMA.FTZ R3, R3, R200, 1.1641532182693481445e-10 ;  /* 0x2f00000003037423 */ /* 0x000fca00000100c8 */
[----:B0-----:R-:W-:Y:S01]  /*2c860*/  FSETP.LE.FTZ.AND P2, PT, R3, R189, PT ;  /* 0x000000bd0300720b */ /* 0x001fe20003f53000 */
[----:B-----5:R-:W-:-:S12]  /*2c870*/  HADD2.F32 R3, -RZ, R152.H0_H0 ;  /* 0x20000098ff037230 */ /* 0x020fd80000004100 */
        /* <DEDUP_REMOVED lines=11> */
.L_x_31113:
        /* <DEDUP_REMOVED lines=13> */
.L_x_31115:
[----:B------:R-:W-:Y:S05]  /*2ca00*/  BSYNC.RECONVERGENT B2 ;  /* 0x0000000000027941 */ /* 0x000fea0003800200 */
.L_x_31114:
        /* <DEDUP_REMOVED lines=61> */
.L_x_31112:
[----:B------:R-:W-:Y:S05]  /*2cde0*/  BSYNC.RECONVERGENT B1 ;  /* 0x0000000000017941 */ /* 0x000fea0003800200 */
.L_x_31111:
[----:B------:R-:W-:Y:S01]  /*2cdf0*/  I2FP.F32.U32 R148, R149 ;  /* 0x0000009500947245 */ /* 0x000fe20000201000 */
[----:B------:R-:W-:Y:S01]  /*2ce00*/  BSSY.RECONVERGENT B1, `(.L_x_31116) ;  /* 0x000005d000017945 */ /* 0x000fe20003800200 */
[----:B------:R-:W-:Y:S01]  /*2ce10*/  LOP3.LUT R10, R10, 0xfffffff7, RZ, 0xc0, !PT ;  /* 0xfffffff70a0a7812 */ /* 0x000fe200078ec0ff */
[----:B------:R-:W-:Y:S02]  /*2ce20*/  HFMA2 R150, -RZ, RZ, 0, 1.1920928955078125e-07 ;  /* 0x00000002ff967431 */ /* 0x000fe400000001ff */
[----:B------:R-:W-:Y:S02]  /*2ce30*/  IMAD.MOV.U32 R149, RZ, RZ, R4 ;  /* 0x000000ffff957224 */ /* 0x000fe400078e0004 */
        /* <DEDUP_REMOVED lines=14> */
.L_x_31118:
        /* <DEDUP_REMOVED lines=13> */
.L_x_31120:
[----:B------:R-:W-:Y:S05]  /*2cff0*/  BSYNC.RECONVERGENT B2 ;  /* 0x0000000000027941 */ /* 0x000fea0003800200 */
.L_x_31119:
        /* <DEDUP_REMOVED lines=57> */
[----:B------:R-:W-:Y:S02]  /*2d390*/  IMAD.MOV.U32 R188, RZ, RZ, R150 ;  /* 0x000000ffffbc7224 */ /* 0x000fe400078e0096 */
[----:B------:R-:W-:Y:S01]  /*2d3a0*/  HFMA2 R150, -RZ, RZ, 0, 0 ;  /* 0x00000000ff967431 */ /* 0x000fe200000001ff */
[----:B------:R-:W-:Y:S01]  /*2d3b0*/  LOP3.LUT R8, R4, R190, R151, 0x96, !PT ;  /* 0x000000be04087212 */ /* 0x000fe200078e9697 */
[----:B------:R-:W-:-:S07]  /*2d3c0*/  IMAD.MOV.U32 R4, RZ, RZ, R6 ;  /* 0x000000ffff047224 */ /* 0x000fce00078e0006 */
.L_x_31117:
[----:B------:R-:W-:Y:S05]  /*2d3d0*/  BSYNC.RECONVERGENT B1 ;  /* 0x0000000000017941 */ /* 0x000fea0003800200 */
.L_x_31116:
        /* <DEDUP_REMOVED lines=19> */
.L_x_31123:
        /* <DEDUP_REMOVED lines=13> */
.L_x_31125:
[----:B------:R-:W-:Y:S05]  /*2d5e0*/  BSYNC.RECONVERGENT B2 ;  /* 0x0000000000027941 */ /* 0x000fea0003800200 */
.L_x_31124:
        /* <DEDUP_REMOVED lines=61> */
.L_x_31122:
[----:B------:R-:W-:Y:S05]  /*2d9c0*/  BSYNC.RECONVERGENT B1 ;  /* 0x0000000000017941 */ /* 0x000fea0003800200 */
.L_x_31121:
        /* <DEDUP_REMOVED lines=19> */
.L_x_31128:
        /* <DEDUP_REMOVED lines=13> */
.L_x_31130:
[----:B------:R-:W-:Y:S05]  /*2dbd0*/  BSYNC.RECONVERGENT B2 ;  /* 0x0000000000027941 */ /* 0x000fea0003800200 */
.L_x_31129:
        /* <DEDUP_REMOVED lines=61> */
.L_x_31127:
[----:B------:R-:W-:Y:S05]  /*2dfb0*/  BSYNC.RECONVERGENT B1 ;  /* 0x0000000000017941 */ /* 0x000fea0003800200 */
.L_x_31126:
        /* <DEDUP_REMOVED lines=17> */
.L_x_31133:
        /* <DEDUP_REMOVED lines=13> */
.L_x_31135:
[----:B------:R-:W-:Y:S05]  /*2e1a0*/  BSYNC.RECONVERGENT B2 ;  /* 0x0000000000027941 */ /* 0x000fea0003800200 */
.L_x_31134:
        /* <DEDUP_REMOVED lines=61> */
.L_x_31132:
[----:B------:R-:W-:Y:S05]  /*2e580*/  BSYNC.RECONVERGENT B1 ;  /* 0x0000000000017941 */ /* 0x000fea0003800200 */
.L_x_31131:
        /* <DEDUP_REMOVED lines=17> */
.L_x_31138:
        /* <DEDUP_REMOVED lines=13> */
.L_x_31140:
[----:B------:R-:W-:Y:S05]  /*2e770*/  BSYNC.RECONVERGENT B2 ;  /* 0x0000000000027941 */ /* 0x000fea0003800200 */
.L_x_31139:
        /* <DEDUP_REMOVED lines=61> */
.L_x_31137:
[----:B------:R-:W-:Y:S05]  /*2eb50*/  BSYNC.RECONVERGENT B1 ;  /* 0x0000000000017941 */ /* 0x000fea0003800200 */
.L_x_31136:
        /* <DEDUP_REMOVED lines=17> */
.L_x_31143:
        /* <DEDUP_REMOVED lines=13> */
.L_x_31145:
[----:B------:R-:W-:Y:S05]  /*2ed40*/  BSYNC.RECONVERGENT B2 ;  /* 0x0000000000027941 */ /* 0x000fea0003800200 */
.L_x_31144:
        /* <DEDUP_REMOVED lines=61> */
.L_x_31142:
[----:B------:R-:W-:Y:S05]  /*2f120*/  BSYNC.RECONVERGENT B1 ;  /* 0x0000000000017941 */ /* 0x000fea0003800200 */
.L_x_31141:
        /* <DEDUP_REMOVED lines=42> */
.L_x_31105:
        /* <DEDUP_REMOVED lines=44> */
.L_x_31146:
[----:B------:R-:W-:Y:S01]  /*2f690*/  IMAD.MOV.U32 R3, RZ, RZ, R188 ;  /* 0x000000ffff037224 */ /* 0x000fe200078e00bc */
[----:B------:R-:W-:-:S07]  /*2f6a0*/  IADD3 R23, PT, PT, R23, 0x20, RZ ;  /* 0x0000002017177810 */ /* 0x000fce0007ffe0ff */
.L_x_31023:
[----:B------:R-:W-:Y:S05]  /*2f6b0*/  BSYNC.RECONVERGENT B0 ;  /* 0x0000000000007941 */ /* 0x000fea0003800200 */
.L_x_31022:
        /* <DEDUP_REMOVED lines=36> */
.L_x_31152:
        /* <DEDUP_REMOVED lines=13> */
.L_x_31154:
[----:B------:R-:W-:Y:S05]  /*2f9d0*/  BSYNC.RECONVERGENT B2 ;  /* 0x0000000000027941 */ /* 0x000fea0003800200 */
.L_x_31153:
        /* <DEDUP_REMOVED lines=61> */
.L_x_31151:
[----:B------:R-:W-:Y:S05]  /*2fdb0*/  BSYNC.RECONVERGENT B1 ;  /* 0x0000000000017941 */ /* 0x000fea0003800200 */
.L_x_31150:
        /* <DEDUP_REMOVED lines=23> */
.L_x_31157:
        /* <DEDUP_REMOVED lines=13> */
.L_x_31159:
[----:B------:R-:W-:Y:S05]  /*30000*/  BSYNC.RECONVERGENT B2 ;  /* 0x0000000000027941 */ /* 0x000fea0003800200 */
.L_x_31158:
        /* <DEDUP_REMOVED lines=61> */
.L_x_31156:
[----:B------:R-:W-:Y:S05]  /*303e0*/  BSYNC.RECONVERGENT B1 ;  /* 0x0000000000017941 */ /* 0x000fea0003800200 */
.L_x_31155:
        /* <DEDUP_REMOVED lines=24> */
.L_x_31162:
        /* <DEDUP_REMOVED lines=13> */
.L_x_31164:
[----:B------:R-:W-:Y:S05]  /*30640*/  BSYNC.RECONVERGENT B2 ;  /* 0x0000000000027941 */ /* 0x000fea0003800200 */
.L_x_31163:
        /* <DEDUP_REMOVED lines=61> */
.L_x_31161:
[----:B------:R-:W-:Y:S05]  /*30a20*/  BSYNC.RECONVERGENT B1 ;  /* 0x0000000000017941 */ /* 0x000fea0003800200 */
.L_x_31160:
        /* <DEDUP_REMOVED lines=20> */
.L_x_31167:
        /* <DEDUP_REMOVED lines=13> */
.L_x_31169:
[----:B------:R-:W-:Y:S05]  /*30c40*/  BSYNC.RECONVERGENT B2 ;  /* 0x0000000000027941 */ /* 0x000fea0003800200 */
.L_x_31168:
        /* <DEDUP_REMOVED lines=61> */
.L_x_31166:
[----:B------:R-:W-:Y:S05]  /*31020*/  BSYNC.RECONVERGENT B1 ;  /* 0x0000000000017941 */ /* 0x000fea0003800200 */
.L_x_31165:
        /* <DEDUP_REMOVED lines=24> */
.L_x_31172:
        /* <DEDUP_REMOVED lines=13> */
.L_x_31174:
[----:B------:R-:W-:Y:S05]  /*31280*/  BSYNC.RECONVERGENT B2 ;  /* 0x0000000000027941 */ /* 0x000fea0003800200 */
.L_x_31173:
        /* <DEDUP_REMOVED lines=61> */
.L_x_31171:
[----:B------:R-:W-:Y:S05]  /*31660*/  BSYNC.RECONVERGENT B1 ;  /* 0x0000000000017941 */ /* 0x000fea0003800200 */
.L_x_31170:
        /* <DEDUP_REMOVED lines=20> */
.L_x_31177:
        /* <DEDUP_REMOVED lines=13> */
.L_x_31179:
[----:B------:R-:W-:Y:S05]  /*31880*/  BSYNC.RECONVERGENT B2 ;  /* 0x0000000000027941 */ /* 0x000fea0003800200 */
.L_x_31178:
        /* <DEDUP_REMOVED lines=61> */
.L_x_31176:
[----:B------:R-:W-:Y:S05]  /*31c60*/  BSYNC.RECONVERGENT B1 ;  /* 0x0000000000017941 */ /* 0x000fea0003800200 */
.L_x_31175:
        /* <DEDUP_REMOVED lines=24> */
.L_x_31182:
        /* <DEDUP_REMOVED lines=13> */
.L_x_31184:
[----:B------:R-:W-:Y:S05]  /*31ec0*/  BSYNC.RECONVERGENT B2 ;  /* 0x0000000000027941 */ /* 0x000fea0003800200 */
.L_x_31183:
        /* <DEDUP_REMOVED lines=61> */
.L_x_31181:
[----:B------:R-:W-:Y:S05]  /*322a0*/  BSYNC.RECONVERGENT B1 ;  /* 0x0000000000017941 */ /* 0x000fea0003800200 */
.L_x_31180:
        /* <DEDUP_REMOVED lines=20> */
.L_x_31187:
        /* <DEDUP_REMOVED lines=13> */
.L_x_31189:
[----:B------:R-:W-:Y:S05]  /*324c0*/  BSYNC.RECONVERGENT B2 ;  /* 0x0000000000027941 */ /* 0x000fea0003800200 */
.L_x_31188:
        /* <DEDUP_REMOVED lines=61> */
.L_x_31186:
[----:B------:R-:W-:Y:S05]  /*328a0*/  BSYNC.RECONVERGENT B1 ;  /* 0x0000000000017941 */ /* 0x000fea0003800200 */
.L_x_31185:
        /* <DEDUP_REMOVED lines=24> */
.L_x_31192:
        /* <DEDUP_REMOVED lines=13> */
.L_x_31194:
[----:B------:R-:W-:Y:S05]  /*32b00*/  BSYNC.RECONVERGENT B2 ;  /* 0x0000000000027941 */ /* 0x000fea0003800200 */
.L_x_31193:
        /* <DEDUP_REMOVED lines=61> */
.L_x_31191:
[----:B------:R-:W-:Y:S05]  /*32ee0*/  BSYNC.RECONVERGENT B1 ;  /* 0x0000000000017941 */ /* 0x000fea0003800200 */
.L_x_31190:
[----:B------:R-:W-:Y:S01]  /*32ef0*/  I2FP.F32.U32 R6, R6 ;  /* 0x0000000600067245 */ /* 0x000fe20000201000 */
[----:B------:R-:W-:Y:S01]  /*32f00*/  BSSY.RECONVERGENT B1, `(.L_x_31195) ;  /* 0x000005c000017945 */ /* 0x000fe20003800200 */
[----:B------:R-:W-:Y:S01]  /*32f10*/  ISETP.NE.AND P3, PT, R18, 0x1, PT ;  /* 0x000000011200780c */ /* 0x000fe20003f65270 */
[----:B------:R-:W-:Y:S02]  /*32f20*/  HFMA2 R19, -RZ, RZ, 0, 1.1920928955078125e-07 ;  /* 0x00000002ff137431 */ /* 0x000fe400000001ff */
        /* <DEDUP_REMOVED lines=14> */
.L_x_31197:
        /* <DEDUP_REMOVED lines=13> */
.L_x_31199:
[----:B------:R-:W-:Y:S05]  /*330e0*/  BSYNC.RECONVERGENT B2 ;  /* 0x0000000000027941 */ /* 0x000fea0003800200 */
.L_x_31198:
        /* <DEDUP_REMOVED lines=61> */
.L_x_31196:
[----:B------:R-:W-:Y:S05]  /*334c0*/  BSYNC.RECONVERGENT B1 ;  /* 0x0000000000017941 */ /* 0x000fea0003800200 */
.L_x_31195:
        /* <DEDUP_REMOVED lines=24> */
.L_x_31202:
        /* <DEDUP_REMOVED lines=13> */
.L_x_31204:
[----:B------:R-:W-:Y:S05]  /*33720*/  BSYNC.RECONVERGENT B2 ;  /* 0x0000000000027941 */ /* 0x000fea0003800200 */
.L_x_31203:
        /* <DEDUP_REMOVED lines=61> */
.L_x_31201:
[----:B------:R-:W-:Y:S05]  /*33b00*/  BSYNC.RECONVERGENT B1 ;  /* 0x0000000000017941 */ /* 0x000fea0003800200 */
.L_x_31200:
        /* <DEDUP_REMOVED lines=18> */
.L_x_31207:
        /* <DEDUP_REMOVED lines=13> */
.L_x_31209:
[----:B------:R-:W-:Y:S05]  /*33d00*/  BSYNC.RECONVERGENT B2 ;  /* 0x0000000000027941 */ /* 0x000fea0003800200 */
.L_x_31208:
        /* <DEDUP_REMOVED lines=61> */
.L_x_31206:
[----:B------:R-:W-:Y:S05]  /*340e0*/  BSYNC.RECONVERGENT B1 ;  /* 0x0000000000017941 */ /* 0x000fea0003800200 */
.L_x_31205:
        /* <DEDUP_REMOVED lines=24> */
.L_x_31212:
        /* <DEDUP_REMOVED lines=13> */
.L_x_31214:
[----:B------:R-:W-:Y:S05]  /*34340*/  BSYNC.RECONVERGENT B2 ;  /* 0x0000000000027941 */ /* 0x000fea0003800200 */
.L_x_31213:
        /* <DEDUP_REMOVED lines=61> */
.L_x_31211:
[----:B------:R-:W-:Y:S05]  /*34720*/  BSYNC.RECONVERGENT B1 ;  /* 0x0000000000017941 */ /* 0x000fea0003800200 */
.L_x_31210:
        /* <DEDUP_REMOVED lines=18> */
.L_x_31217:
        /* <DEDUP_REMOVED lines=13> */
.L_x_31219:
[----:B------:R-:W-:Y:S05]  /*34920*/  BSYNC.RECONVERGENT B2 ;  /* 0x0000000000027941 */ /* 0x000fea0003800200 */
.L_x_31218:
[----:B------:R-:W-:Y:S01]  /*34930*/  LOP3.LUT R4, R2, R229, R21, 0x96, !PT ;  /* 0x000000e502047212 */ /* 0x000fe200078e9615 */
[----:B------:R-:W-:-:S04]  /*34940*/  IMAD.WIDE.U32 R190, R9, -0x326172a9, RZ ;  /* 0xcd9e8d5709be7825 */ /* 0x000fc800078e00ff */
[----:B------:R-:W-:Y:S01]  /*34950*/  HFMA2 R22, -RZ, RZ, 0, 0 ;  /* 0x00000000ff167431 */ /* 0x000fe200000001ff */
[----:B------:R-:W-:Y:S01]  /*34960*/  MOV R19, R188 ;  /* 0x000000bc00137202 */ /* 0x000fe20000000f00 */
        /* <DEDUP_REMOVED lines=56> */
[----:B------:R-:W-:-:S07]  /*34cf0*/  IMAD.MOV.U32 R4, RZ, RZ, R202 ;  /* 0x000000ffff047224 */ /* 0x000fce00078e00ca */
.L_x_31216:
[----:B------:R-:W-:Y:S05]  /*34d00*/  BSYNC.RECONVERGENT B1 ;  /* 0x0000000000017941 */ /* 0x000fea0003800200 */
.L_x_31215:
        /* <DEDUP_REMOVED lines=24> */
.L_x_31222:
        /* <DEDUP_REMOVED lines=13> */
.L_x_31224:
[----:B------:R-:W-:Y:S05]  /*34f60*/  BSYNC.RECONVERGENT B2 ;  /* 0x0000000000027941 */ /* 0x000fea0003800200 */
.L_x_31223:
        /* <DEDUP_REMOVED lines=61> */
.L_x_31221:
[----:B------:R-:W-:Y:S05]  /*35340*/  BSYNC.RECONVERGENT B1 ;  /* 0x0000000000017941 */ /* 0x000fea0003800200 */
.L_x_31220:
        /* <DEDUP_REMOVED lines=8> */
[----:B------:R-:W-:Y:S01]  /*353d0*/  HFMA2 R6, -RZ, RZ, 0, 1.1920928955078125e-07 ;  /* 0x00000002ff067431 */ /* 0x000fe200000001ff */
        /* <DEDUP_REMOVED lines=9> */
.L_x_31227:
        /* <DEDUP_REMOVED lines=16> */
.L_x_31229:
[----:B------:R-:W-:Y:S05]  /*35570*/  BSYNC.RECONVERGENT B2 ;  /* 0x0000000000027941 */ /* 0x000fea0003800200 */
.L_x_31228:
        /* <DEDUP_REMOVED lines=61> */
.L_x_31226:
[----:B------:R-:W-:Y:S05]  /*35950*/  BSYNC.RECONVERGENT B1 ;  /* 0x0000000000017941 */ /* 0x000fea0003800200 */
.L_x_31225:
        /* <DEDUP_REMOVED lines=12> */
.L_x_31149:
        /* <DEDUP_REMOVED lines=16> */
.L_x_31233:
        /* <DEDUP_REMOVED lines=13> */
.L_x_31235:
[----:B------:R-:W-:Y:S05]  /*35bf0*/  BSYNC.RECONVERGENT B2 ;  /* 0x0000000000027941 */ /* 0x000fea0003800200 */
.L_x_31234:
        /* <DEDUP_REMOVED lines=61> */
.L_x_31232:
[----:B------:R-:W-:Y:S05]  /*35fd0*/  BSYNC.RECONVERGENT B1 ;  /* 0x0000000000017941 */ /* 0x000fea0003800200 */
.L_x_31231:
        /* <DEDUP_REMOVED lines=21> */
.L_x_31238:
        /* <DEDUP_REMOVED lines=13> */
.L_x_31240:
[----:B------:R-:W-:Y:S05]  /*36200*/  BSYNC.RECONVERGENT B2 ;  /* 0x0000000000027941 */ /* 0x000fea0003800200 */
.L_x_31239:
        /* <DEDUP_REMOVED lines=61> */
.L_x_31237:
[----:B------:R-:W-:Y:S05]  /*365e0*/  BSYNC.RECONVERGENT B1 ;  /* 0x0000000000017941 */ /* 0x000fea0003800200 */
.L_x_31236:
        /* <DEDUP_REMOVED lines=19> */
.L_x_31243:
        /* <DEDUP_REMOVED lines=13> */
.L_x_31245:
[----:B------:R-:W-:Y:S05]  /*367f0*/  BSYNC.RECONVERGENT B2 ;  /* 0x0000000000027941 */ /* 0x000fea0003800200 */
.L_x_31244:
        /* <DEDUP_REMOVED lines=61> */
.L_x_31242:
[----:B------:R-:W-:Y:S05]  /*36bd0*/  BSYNC.RECONVERGENT B1 ;  /* 0x0000000000017941 */ /* 0x000fea0003800200 */
.L_x_31241:
[----:B------:R-:W-:Y:S01]  /*36be0*/  I2FP.F32.U32 R6, R6 ;  /* 0x0000000600067245 */ /* 0x000fe20000201000 */
[----:B------:R-:W-:Y:S01]  /*36bf0*/  BSSY.RECONVERGENT B1, `(.L_x_31246) ;  /* 0x000005d000017945 */ /* 0x000fe20003800200 */
[----:B------:R-:W-:Y:S01]  /*36c00*/  LOP3.LUT R10, R10, 0xfffffffb, RZ, 0xc0, !PT ;  /* 0xfffffffb0a0a7812 */ /* 0x000fe200078ec0ff */
[----:B------:R-:W-:Y:S02]  /*36c10*/  HFMA2 R159, -RZ, RZ, 0, 1.1920928955078125e-07 ;  /* 0x00000002ff9f7431 */ /* 0x000fe400000001ff */
[----:B------:R-:W-:Y:S02]  /*36c20*/  HADD2.F32 R157, -RZ, R161.H0_H0 ;  /* 0x200000a1ff9d7230 */ /* 0x000fe40000004100 */
        /* <DEDUP_REMOVED lines=14> */
.L_x_31248:
        /* <DEDUP_REMOVED lines=13> */
.L_x_31250:
[----:B------:R-:W-:Y:S05]  /*36de0*/  BSYNC.RECONVERGENT B2 ;  /* 0x0000000000027941 */ /* 0x000fea0003800200 */
.L_x_31249:
        /* <DEDUP_REMOVED lines=61> */
.L_x_31247:
[----:B------:R-:W-:Y:S05]  /*371c0*/  BSYNC.RECONVERGENT B1 ;  /* 0x0000000000017941 */ /* 0x000fea0003800200 */
.L_x_31246:
        /* <DEDUP_REMOVED lines=19> */
.L_x_31253:
        /* <DEDUP_REMOVED lines=13> */
.L_x_31255:
[----:B------:R-:W-:Y:S05]  /*373d0*/  BSYNC.RECONVERGENT B2 ;  /* 0x0000000000027941 */ /* 0x000fea0003800200 */
.L_x_31254:
        /* <DEDUP_REMOVED lines=61> */
.L_x_31252:
[----:B------:R-:W-:Y:S05]  /*377b0*/  BSYNC.RECONVERGENT B1 ;  /* 0x0000000000017941 */ /* 0x000fea0003800200 */
.L_x_31251:
        /* <DEDUP_REMOVED lines=17> */
.L_x_31258:
        /* <DEDUP_REMOVED lines=13> */
.L_x_31260:
[----:B------:R-:W-:Y:S05]  /*379a0*/  BSYNC.RECONVERGENT B2 ;  /* 0x0000000000027941 */ /* 0x000fea0003800200 */
.L_x_31259:
        /* <DEDUP_REMOVED lines=61> */
.L_x_31257:
[----:B------:R-:W-:Y:S05]  /*37d80*/  BSYNC.RECONVERGENT B1 ;  /* 0x0000000000017941 */ /* 0x000fea0003800200 */
.L_x_31256:
        /* <DEDUP_REMOVED lines=17> */
.L_x_31263:
        /* <DEDUP_REMOVED lines=13> */
.L_x_31265:
[----:B------:R-:W-:Y:S05]  /*37f70*/  BSYNC.RECONVERGENT B2 ;  /* 0x0000000000027941 */ /* 0x000fea0003800200 */
.L_x_31264:
        /* <DEDUP_REMOVED lines=61> */
.L_x_31262:
[----:B------:R-:W-:Y:S05]  /*38350*/  BSYNC.RECONVERGENT B1 ;  /* 0x0000000000017941 */ /* 0x000fea0003800200 */
.L_x_31261:
        /* <DEDUP_REMOVED lines=17> */
.L_x_31268:
        /* <DEDUP_REMOVED lines=13> */
.L_x_31270:
[----:B------:R-:W-:Y:S05]  /*38540*/  BSYNC.RECONVERGENT B2 ;  /* 0x0000000000027941 */ /* 0x000fea0003800200 */
.L_x_31269:
        /* <DEDUP_REMOVED lines=61> */
.L_x_31267:
[----:B------:R-:W-:Y:S05]  /*38920*/  BSYNC.RECONVERGENT B1 ;  /* 0x0000000000017941 */ /* 0x000fea0003800200 */
.L_x_31266:
        /* <DEDUP_REMOVED lines=42> */
.L_x_31230:
        /* <DEDUP_REMOVED lines=44> */
.L_x_31271:
[----:B------:R-:W-:Y:S01]  /*38e90*/  MOV R3, R188 ;  /* 0x000000bc00037202 */ /* 0x000fe20000000f00 */
[----:B------:R-:W-:-:S07]  /*38ea0*/  VIADD R23, R23, 0x20 ;  /* 0x0000002017177836 */ /* 0x000fce0000000000 */
.L_x_31148:
[----:B------:R-:W-:Y:S05]  /*38eb0*/  BSYNC.RECONVERGENT B0 ;  /* 0x0000000000007941 */ /* 0x000fea0003800200 */
.L_x_31147:
        /* <DEDUP_REMOVED lines=36> */
.L_x_31277:
        /* <DEDUP_REMOVED lines=13> */
.L_x_31279:
[----:B------:R-:W-:Y:S05]  /*391d0*/  BSYNC.RECONVERGENT B2 ;  /* 0x0000000000027941 */ /* 0x000fea0003800200 */
.L_x_31278:
        /* <DEDUP_REMOVED lines=57> */
[----:B------:R-:W-:Y:S01]  /*39570*/  IMAD.MOV.U32 R188, RZ, RZ, R14 ;  /* 0x000000ffffbc7224 */ /* 0x000fe200078e000e */
[----:B------:R-:W-:Y:S02]  /*39580*/  MOV R14, R3 ;  /* 0x00000003000e7202 */ /* 0x000fe40000000f00 */
[----:B------:R-:W-:Y:S02]  /*39590*/  LOP3.LUT R8, R4, R16, R15, 0x96, !PT ;  /* 0x0000001004087212 */ /* 0x000fe400078e960f */
[----:B------:R-:W-:-:S07]  /*395a0*/  MOV R4, R6 ;  /* 0x0000000600047202 */ /* 0x000fce0000000f00 */
.L_x_31276:
[----:B------:R-:W-:Y:S05]  /*395b0*/  BSYNC.RECONVERGENT B1 ;  /* 0x0000000000017941 */ /* 0x000fea0003800200 */
.L_x_31275:
        /* <DEDUP_REMOVED lines=9> */
[----:B------:R-:W-:Y:S01]  /*39650*/  MOV R16, R4 ;  /* 0x0000000400107202 */ /* 0x000fe20000000f00 */
        /* <DEDUP_REMOVED lines=13> */
.L_x_31282:
        /* <DEDUP_REMOVED lines=13> */
.L_x_31284:
[----:B------:R-:W-:Y:S05]  /*39800*/  BSYNC.RECONVERGENT B2 ;  /* 0x0000000000027941 */ /* 0x000fea0003800200 */
.L_x_31283:
        /* <DEDUP_REMOVED lines=61> */
.L_x_31281:
[----:B------:R-:W-:Y:S05]  /*39be0*/  BSYNC.RECONVERGENT B1 ;  /* 0x0000000000017941 */ /* 0x000fea0003800200 */
.L_x_31280:
        /* <DEDUP_REMOVED lines=24> */
.L_x_31287:
        /* <DEDUP_REMOVED lines=13> */
.L_x_31289:
[----:B------:R-:W-:Y:S05]  /*39e40*/  BSYNC.RECONVERGENT B2 ;  /* 0x0000000000027941 */ /* 0x000fea0003800200 */
.L_x_31288:
        /* <DEDUP_REMOVED lines=61> */
.L_x_31286:
[----:B------:R-:W-:Y:S05]  /*3a220*/  BSYNC.RECONVERGENT B1 ;  /* 0x0000000000017941 */ /* 0x000fea0003800200 */
.L_x_31285:
        /* <DEDUP_REMOVED lines=20> */
.L_x_31292:
        /* <DEDUP_REMOVED lines=13> */
.L_x_31294:
[----:B------:R-:W-:Y:S05]  /*3a440*/  BSYNC.RECONVERGENT B2 ;  /* 0x0000000000027941 */ /* 0x000fea0003800200 */
.L_x_31293:
        /* <DEDUP_REMOVED lines=61> */
.L_x_31291:
[----:B------:R-:W-:Y:S05]  /*3a820*/  BSYNC.RECONVERGENT B1 ;  /* 0x0000000000017941 */ /* 0x000fea0003800200 */
.L_x_31290:
        /* <DEDUP_REMOVED lines=24> */
.L_x_31297:
        /* <DEDUP_REMOVED lines=13> */
.L_x_31299:
[----:B------:R-:W-:Y:S05]  /*3aa80*/  BSYNC.RECONVERGENT B2 ;  /* 0x0000000000027941 */ /* 0x000fea0003800200 */
.L_x_31298:
        /* <DEDUP_REMOVED lines=61> */
.L_x_31296:
[----:B------:R-:W-:Y:S05]  /*3ae60*/  BSYNC.RECONVERGENT B1 ;  /* 0x0000000000017941 */ /* 0x000fea0003800200 */
.L_x_31295:
        /* <DEDUP_REMOVED lines=20> */
.L_x_31302:
        /* <DEDUP_REMOVED lines=13> */
.L_x_31304:
[----:B------:R-:W-:Y:S05]  /*3b080*/  BSYNC.RECONVERGENT B2 ;  /* 0x0000000000027941 */ /* 0x000fea0003800200 */
.L_x_31303:
        /* <DEDUP_REMOVED lines=61> */
.L_x_31301:
[----:B------:R-:W-:Y:S05]  /*3b460*/  BSYNC.RECONVERGENT B1 ;  /* 0x0000000000017941 */ /* 0x000fea0003800200 */
.L_x_31300:
        /* <DEDUP_REMOVED lines=24> */
.L_x_31307:
        /* <DEDUP_REMOVED lines=13> */
.L_x_31309:
[----:B------:R-:W-:Y:S05]  /*3b6c0*/  BSYNC.RECONVERGENT B2 ;  /* 0x0000000000027941 */ /* 0x000fea0003800200 */
.L_x_31308:
        /* <DEDUP_REMOVED lines=61> */
.L_x_31306:
[----:B------:R-:W-:Y:S05]  /*3baa0*/  BSYNC.RECONVERGENT B1 ;  /* 0x0000000000017941 */ /* 0x000fea0003800200 */
.L_x_31305:
        /* <DEDUP_REMOVED lines=20> */
.L_x_31312:
        /* <DEDUP_REMOVED lines=13> */
.L_x_31314:
[----:B------:R-:W-:Y:S05]  /*3bcc0*/  BSYNC.RECONVERGENT B2 ;  /* 0x0000000000027941 */ /* 0x000fea0003800200 */
.L_x_31313:
        /* <DEDUP_REMOVED lines=61> */
.L_x_31311:
[----:B------:R-:W-:Y:S05]  /*3c0a0*/  BSYNC.RECONVERGENT B1 ;  /* 0x0000000000017941 */ /* 0x000fea0003800200 */
.L_x_31310:
        /* <DEDUP_REMOVED lines=24> */
.L_x_31317:
        /* <DEDUP_REMOVED lines=13> */
.L_x_31319:
[----:B------:R-:W-:Y:S05]  /*3c300*/  BSYNC.RECONVERGENT B2 ;  /* 0x0000000000027941 */ /* 0x000fea0003800200 */
.L_x_31318:
        /* <DEDUP_REMOVED lines=61> */
.L_x_31316:
[----:B------:R-:W-:Y:S05]  /*3c6e0*/  BSYNC.RECONVERGENT B1 ;  /* 0x0000000000017941 */ /* 0x000fea0003800200 */
.L_x_31315:
        /* <DEDUP_REMOVED lines=18> */
.L_x_31322:
        /* <DEDUP_REMOVED lines=13> */
.L_x_31324:
[----:B------:R-:W-:Y:S05]  /*3c8e0*/  BSYNC.RECONVERGENT B2 ;  /* 0x0000000000027941 */ /* 0x000fea0003800200 */
.L_x_31323:
        /* <DEDUP_REMOVED lines=61> */
.L_x_31321:
[----:B------:R-:W-:Y:S05]  /*3ccc0*/  BSYNC.RECONVERGENT B1 ;  /* 0x0000000000017941 */ /* 0x000fea0003800200 */
.L_x_31320:
        /* <DEDUP_REMOVED lines=24> */
.L_x_31327:
        /* <DEDUP_REMOVED lines=13> */
.L_x_31329:
[----:B------:R-:W-:Y:S05]  /*3cf20*/  BSYNC.RECONVERGENT B2 ;  /* 0x0000000000027941 */ /* 0x000fea0003800200 */
.L_x_31328:
        /* <DEDUP_REMOVED lines=61> */
.L_x_31326:
[----:B------:R-:W-:Y:S05]  /*3d300*/  BSYNC.RECONVERGENT B1 ;  /* 0x0000000000017941 */ /* 0x000fea0003800200 */
.L_x_31325:
        /* <DEDUP_REMOVED lines=18> */
.L_x_31332:
        /* <DEDUP_REMOVED lines=13> */
.L_x_31334:
[----:B------:R-:W-:Y:S05]  /*3d500*/  BSYNC.RECONVERGENT B2 ;  /* 0x0000000000027941 */ /* 0x000fea0003800200 */
.L_x_31333:
        /* <DEDUP_REMOVED lines=61> */
.L_x_31331:
[----:B------:R-:W-:Y:S05]  /*3d8e0*/  BSYNC.RECONVERGENT B1 ;  /* 0x0000000000017941 */ /* 0x000fea0003800200 */
.L_x_31330:
        /* <DEDUP_REMOVED lines=24> */
.L_x_31337:
        /* <DEDUP_REMOVED lines=13> */
.L_x_31339:
[----:B------:R-:W-:Y:S05]  /*3db40*/  BSYNC.RECONVERGENT B2 ;  /* 0x0000000000027941 */ /* 0x000fea0003800200 */
.L_x_31338:
        /* <DEDUP_REMOVED lines=61> */
.L_x_31336:
[----:B------:R-:W-:Y:S05]  /*3df20*/  BSYNC.RECONVERGENT B1 ;  /* 0x0000000000017941 */ /* 0x000fea0003800200 */
.L_x_31335:
        /* <DEDUP_REMOVED lines=18> */
.L_x_31342:
        /* <DEDUP_REMOVED lines=13> */
.L_x_31344:
[----:B------:R-:W-:Y:S05]  /*3e120*/  BSYNC.RECONVERGENT B2 ;  /* 0x0000000000027941 */ /* 0x000fea0003800200 */
.L_x_31343:
        /* <DEDUP_REMOVED lines=61> */
.L_x_31341:
[----:B------:R-:W-:Y:S05]  /*3e500*/  BSYNC.RECONVERGENT B1 ;  /* 0x0000000000017941 */ /* 0x000fea0003800200 */
.L_x_31340:
        /* <DEDUP_REMOVED lines=24> */
.L_x_31347:
        /* <DEDUP_REMOVED lines=13> */
.L_x_31349:
[----:B------:R-:W-:Y:S05]  /*3e760*/  BSYNC.RECONVERGENT B2 ;  /* 0x0000000000027941 */ /* 0x000fea0003800200 */
.L_x_31348:
        /* <DEDUP_REMOVED lines=61> */
.L_x_31346:
[----:B------:R-:W-:Y:S05]  /*3eb40*/  BSYNC.RECONVERGENT B1 ;  /* 0x0000000000017941 */ /* 0x000fea0003800200 */
.L_x_31345:
        /* <DEDUP_REMOVED lines=18> */
.L_x_31352:
        /* <DEDUP_REMOVED lines=16> */
.L_x_31354:
[----:B------:R-:W-:Y:S05]  /*3ed70*/  BSYNC.RECONVERGENT B2 ;  /* 0x0000000000027941 */ /* 0x000fea0003800200 */
.L_x_31353:
        /* <DEDUP_REMOVED lines=61> */
.L_x_31351:
[----:B------:R-:W-:Y:S05]  /*3f150*/  BSYNC.RECONVERGENT B1 ;  /* 0x0000000000017941 */ /* 0x000fea0003800200 */
.L_x_31350:
        /* <DEDUP_REMOVED lines=12> */
.L_x_31274:
        /* <DEDUP_REMOVED lines=16> */
.L_x_31358:
        /* <DEDUP_REMOVED lines=13> */
.L_x_31360:
[----:B------:R-:W-:Y:S05]  /*3f3f0*/  BSYNC.RECONVERGENT B2 ;  /* 0x0000000000027941 */ /* 0x000fea0003800200 */
.L_x_31359:
        /* <DEDUP_REMOVED lines=61> */
.L_x_31357:
[----:B------:R-:W-:Y:S05]  /*3f7d0*/  BSYNC.RECONVERGENT B1 ;  /* 0x0000000000017941 */ /* 0x000fea0003800200 */
.L_x_31356:
        /* <DEDUP_REMOVED lines=21> */
.L_x_31363:
        /* <DEDUP_REMOVED lines=13> */
.L_x_31365:
[----:B------:R-:W-:Y:S05]  /*3fa00*/  BSYNC.RECONVERGENT B2 ;  /* 0x0000000000027941 */ /* 0x000fea0003800200 */
.L_x_31364:
        /* <DEDUP_REMOVED lines=61> */
.L_x_31362:
[----:B------:R-:W-:Y:S05]  /*3fde0*/  BSYNC.RECONVERGENT B1 ;  /* 0x0000000000017941 */ /* 0x000fea0003800200 */
.L_x_31361:
[----:B------:R-:W-:Y:S01]  /*3fdf0*/  I2FP.F32.U32 R6, R6 ;  /* 0x0000000600067245 */ /* 0x000fe20000201000 */
[----:B------:R-:W-:Y:S01]  /*3fe00*/  BSSY.RECONVERGENT B1, `(.L_x_31366) ;  /* 0x000005d000017945 */ /* 0x000fe20003800200 */
[----:B------:R-:W-:Y:S01]  /*3fe10*/  LOP3.LUT R10, R10, 0xfffffff7, RZ, 0xc0, !PT ;  /* 0xfffffff70a0a7812 */ /* 0x000fe200078ec0ff */
[----:B------:R-:W-:Y:S02]  /*3fe20*/  HFMA2 R166, -RZ, RZ, 0, 1.1920928955078125e-07 ;  /* 0x00000002ffa67431 */ /* 0x000fe400000001ff */
[----:B------:R-:W-:Y:S02]  /*3fe30*/  HADD2.F32 R164, -RZ, R168.H1_H1 ;  /* 0x300000a8ffa47230 */ /* 0x000fe40000004100 */
        /* <DEDUP_REMOVED lines=14> */
.L_x_31368:
        /* <DEDUP_REMOVED lines=13> */
.L_x_31370:
[----:B------:R-:W-:Y:S05]  /*3fff0*/  BSYNC.RECONVERGENT B2 ;  /* 0x0000000000027941 */ /* 0x000fea0003800200 */
.L_x_31369:
        /* <DEDUP_REMOVED lines=61> */
.L_x_31367:
[----:B------:R-:W-:Y:S05]  /*403d0*/  BSYNC.RECONVERGENT B1 ;  /* 0x0000000000017941 */ /* 0x000fea0003800200 */
.L_x_31366:
        /* <DEDUP_REMOVED lines=19> */
.L_x_31373:
        /* <DEDUP_REMOVED lines=13> */
.L_x_31375:
[----:B------:R-:W-:Y:S05]  /*405e0*/  BSYNC.RECONVERGENT B2 ;  /* 0x0000000000027941 */ /* 0x000fea0003800200 */
.L_x_31374:
        /* <DEDUP_REMOVED lines=61> */
.L_x_31372:
[----:B------:R-:W-:Y:S05]  /*409c0*/  BSYNC.RECONVERGENT B1 ;  /* 0x0000000000017941 */ /* 0x000fea0003800200 */
.L_x_31371:
        /* <DEDUP_REMOVED lines=19> */
.L_x_31378:
        /* <DEDUP_REMOVED lines=13> */
.L_x_31380:
[----:B------:R-:W-:Y:S05]  /*40bd0*/  BSYNC.RECONVERGENT B2 ;  /* 0x0000000000027941 */ /* 0x000fea0003800200 */
.L_x_31379:
        /* <DEDUP_REMOVED lines=61> */
.L_x_31377:
[----:B------:R-:W-:Y:S05]  /*40fb0*/  BSYNC.RECONVERGENT B1 ;  /* 0x0000000000017941 */ /* 0x000fea0003800200 */
.L_x_31376:
        /* <DEDUP_REMOVED lines=17> */
.L_x_31383:
        /* <DEDUP_REMOVED lines=13> */
.L_x_31385:
[----:B------:R-:W-:Y:S05]  /*411a0*/  BSYNC.RECONVERGENT B2 ;  /* 0x0000000000027941 */ /* 0x000fea0003800200 */
.L_x_31384:
        /* <DEDUP_REMOVED lines=61> */
.L_x_31382:
[----:B------:R-:W-:Y:S05]  /*41580*/  BSYNC.RECONVERGENT B1 ;  /* 0x0000000000017941 */ /* 0x000fea0003800200 */
.L_x_31381:
        /* <DEDUP_REMOVED lines=17> */
.L_x_31388:
        /* <DEDUP_REMOVED lines=13> */
.L_x_31390:
[----:B------:R-:W-:Y:S05]  /*41770*/  BSYNC.RECONVERGENT B2 ;  /* 0x0000000000027941 */ /* 0x000fea0003800200 */
.L_x_31389:
        /* <DEDUP_REMOVED lines=61> */
.L_x_31387:
[----:B------:R-:W-:Y:S05]  /*41b50*/  BSYNC.RECONVERGENT B1 ;  /* 0x0000000000017941 */ /* 0x000fea0003800200 */
.L_x_31386:
        /* <DEDUP_REMOVED lines=17> */
.L_x_31393:
        /* <DEDUP_REMOVED lines=13> */
.L_x_31395:
[----:B------:R-:W-:Y:S05]  /*41d40*/  BSYNC.RECONVERGENT B2 ;  /* 0x0000000000027941 */ /* 0x000fea0003800200 */
.L_x_31394:
        /* <DEDUP_REMOVED lines=61> */
.L_x_31392:
[----:B------:R-:W-:Y:S05]  /*42120*/  BSYNC.RECONVERGENT B1 ;  /* 0x0000000000017941 */ /* 0x000fea0003800200 */
.L_x_31391:
        /* <DEDUP_REMOVED lines=42> */
.L_x_31355:
        /* <DEDUP_REMOVED lines=44> */
.L_x_31396:
[----:B------:R-:W-:Y:S01]  /*42690*/  IMAD.MOV.U32 R3, RZ, RZ, R188 ;  /* 0x000000ffff037224 */ /* 0x000fe200078e00bc */
[----:B------:R-:W-:-:S07]  /*426a0*/  IADD3 R23, PT, PT, R23, 0x20, RZ ;  /* 0x0000002017177810 */ /* 0x000fce0007ffe0ff */
.L_x_31273:
[----:B------:R-:W-:Y:S05]  /*426b0*/  BSYNC.RECONVERGENT B0 ;  /* 0x0000000000007941 */ /* 0x000fea0003800200 */
.L_x_31272:
        /* <DEDUP_REMOVED lines=36> */
.L_x_31402:
        /* <DEDUP_REMOVED lines=13> */
.L_x_31404:
[----:B------:R-:W-:Y:S05]  /*429d0*/  BSYNC.RECONVERGENT B2 ;  /* 0x0000000000027941 */ /* 0x000fea0003800200 */
.L_x_31403:
        /* <DEDUP_REMOVED lines=61> */
.L_x_31401:
[----:B------:R-:W-:Y:S05]  /*42db0*/  BSYNC.RECONVERGENT B1 ;  /* 0x0000000000017941 */ /* 0x000fea0003800200 */
.L_x_31400:
        /* <DEDUP_REMOVED lines=23> */
.L_x_31407:
        /* <DEDUP_REMOVED lines=13> */
.L_x_31409:
[----:B------:R-:W-:Y:S05]  /*43000*/  BSYNC.RECONVERGENT B2 ;  /* 0x0000000000027941 */ /* 0x000fea0003800200 */
.L_x_31408:
        /* <DEDUP_REMOVED lines=61> */
.L_x_31406:
[----:B------:R-:W-:Y:S05]  /*433e0*/  BSYNC.RECONVERGENT B1 ;  /* 0x0000000000017941 */ /* 0x000fea0003800200 */
.L_x_31405:
        /* <DEDUP_REMOVED lines=24> */
.L_x_31412:
        /* <DEDUP_REMOVED lines=13> */
.L_x_31414:
[----:B------:R-:W-:Y:S05]  /*43640*/  BSYNC.RECONVERGENT B2 ;  /* 0x0000000000027941 */ /* 0x000fea0003800200 */
.L_x_31413:
        /* <DEDUP_REMOVED lines=61> */
.L_x_31411:
[----:B------:R-:W-:Y:S05]  /*43a20*/  BSYNC.RECONVERGENT B1 ;  /* 0x0000000000017941 */ /* 0x000fea0003800200 */
.L_x_31410:
        /* <DEDUP_REMOVED lines=20> */
.L_x_31417:
        /* <DEDUP_REMOVED lines=13> */
.L_x_31419:
[----:B------:R-:W-:Y:S05]  /*43c40*/  BSYNC.RECONVERGENT B2 ;  /* 0x0000000000027941 */ /* 0x000fea0003800200 */
.L_x_31418:
        /* <DEDUP_REMOVED lines=61> */
.L_x_31416:
[----:B------:R-:W-:Y:S05]  /*44020*/  BSYNC.RECONVERGENT B1 ;  /* 0x0000000000017941 */ /* 0x000fea0003800200 */
.L_x_31415:
        /* <DEDUP_REMOVED lines=24> */
.L_x_31422:
        /* <DEDUP_REMOVED lines=13> */
.L_x_31424:
[----:B------:R-:W-:Y:S05]  /*44280*/  BSYNC.RECONVERGENT B2 ;  /* 0x0000000000027941 */ /* 0x000fea0003800200 */
.L_x_31423:
        /* <DEDUP_REMOVED lines=61> */
.L_x_31421:
[----:B------:R-:W-:Y:S05]  /*44660*/  BSYNC.RECONVERGENT B1 ;  /* 0x0000000000017941 */ /* 0x000fea0003800200 */
.L_x_31420:
        /* <DEDUP_REMOVED lines=20> */
.L_x_31427:
        /* <DEDUP_REMOVED lines=13> */
.L_x_31429:
[----:B------:R-:W-:Y:S05]  /*44880*/  BSYNC.RECONVERGENT B2 ;  /* 0x0000000000027941 */ /* 0x000fea0003800200 */
.L_x_31428:
        /* <DEDUP_REMOVED lines=61> */
.L_x_31426:
[----:B------:R-:W-:Y:S05]  /*44c60*/  BSYNC.RECONVERGENT B1 ;  /* 0x0000000000017941 */ /* 0x000fea0003800200 */
.L_x_31425:
        /* <DEDUP_REMOVED lines=24> */
.L_x_31432:
        /* <DEDUP_REMOVED lines=13> */
.L_x_31434:
[----:B------:R-:W-:Y:S05]  /*44ec0*/  BSYNC.RECONVERGENT B2 ;  /* 0x0000000000027941 */ /* 0x000fea0003800200 */
.L_x_31433:
        /* <DEDUP_REMOVED lines=61> */
.L_x_31431:
[----:B------:R-:W-:Y:S05]  /*452a0*/  BSYNC.RECONVERGENT B1 ;  /* 0x0000000000017941 */ /* 0x000fea0003800200 */
.L_x_31430:
        /* <DEDUP_REMOVED lines=20> */
.L_x_31437:
        /* <DEDUP_REMOVED lines=13> */
.L_x_31439:
[----:B------:R-:W-:Y:S05]  /*454c0*/  BSYNC.RECONVERGENT B2 ;  /* 0x0000000000027941 */ /* 0x000fea0003800200 */
.L_x_31438:
        /* <DEDUP_REMOVED lines=61> */
.L_x_31436:
[----:B------:R-:W-:Y:S05]  /*458a0*/  BSYNC.RECONVERGENT B1 ;  /* 0x0000000000017941 */ /* 0x000fea0003800200 */
.L_x_31435:
        /* <DEDUP_REMOVED lines=24> */
.L_x_31442:
        /* <DEDUP_REMOVED lines=13> */
.L_x_31444:
[----:B------:R-:W-:Y:S05]  /*45b00*/  BSYNC.RECONVERGENT B2 ;  /* 0x0000000000027941 */ /* 0x000fea0003800200 */
.L_x_31443:
        /* <DEDUP_REMOVED lines=61> */
.L_x_31441:
[----:B------:R-:W-:Y:S05]  /*45ee0*/  BSYNC.RECONVERGENT B1 ;  /* 0x0000000000017941 */ /* 0x000fea0003800200 */
.L_x_31440:
        /* <DEDUP_REMOVED lines=18> */
.L_x_31447:
        /* <DEDUP_REMOVED lines=13> */
.L_x_31449:
[----:B------:R-:W-:Y:S05]  /*460e0*/  BSYNC.RECONVERGENT B2 ;  /* 0x0000000000027941 */ /* 0x000fea0003800200 */
.L_x_31448:
        /* <DEDUP_REMOVED lines=61> */
.L_x_31446:
[----:B------:R-:W-:Y:S05]  /*464c0*/  BSYNC.RECONVERGENT B1 ;  /* 0x0000000000017941 */ /* 0x000fea0003800200 */
.L_x_31445:
        /* <DEDUP_REMOVED lines=24> */
.L_x_31452:
        /* <DEDUP_REMOVED lines=13> */
.L_x_31454:
[----:B------:R-:W-:Y:S05]  /*46720*/  BSYNC.RECONVERGENT B2 ;  /* 0x0000000000027941 */ /* 0x000fea0003800200 */
.L_x_31453:
        /* <DEDUP_REMOVED lines=61> */
.L_x_31451:
[----:B------:R-:W-:Y:S05]  /*46b00*/  BSYNC.RECONVERGENT B1 ;  /* 0x0000000000017941 */ /* 0x000fea0003800200 */
.L_x_31450:
        /* <DEDUP_REMOVED lines=18> */
.L_x_31457:
        /* <DEDUP_REMOVED lines=13> */
.L_x_31459:
[----:B------:R-:W-:Y:S05]  /*46d00*/  BSYNC.RECONVERGENT B2 ;  /* 0x0000000000027941 */ /* 0x000fea0003800200 */
.L_x_31458:
        /* <DEDUP_REMOVED lines=61> */
.L_x_31456:
[----:B------:R-:W-:Y:S05]  /*470e0*/  BSYNC.RECONVERGENT B1 ;  /* 0x0000000000017941 */ /* 0x000fea0003800200 */
.L_x_31455:
        /* <DEDUP_REMOVED lines=24> */
.L_x_31462:
        /* <DEDUP_REMOVED lines=13> */
.L_x_31464:
[----:B------:R-:W-:Y:S05]  /*47340*/  BSYNC.RECONVERGENT B2 ;  /* 0x0000000000027941 */ /* 0x000fea0003800200 */
.L_x_31463:
        /* <DEDUP_REMOVED lines=61> */
.L_x_31461:
[----:B------:R-:W-:Y:S05]  /*47720*/  BSYNC.RECONVERGENT B1 ;  /* 0x0000000000017941 */ /* 0x000fea0003800200 */
.L_x_31460:
        /* <DEDUP_REMOVED lines=18> */
.L_x_31467:
        /* <DEDUP_REMOVED lines=13> */
.L_x_31469:
[----:B------:R-:W-:Y:S05]  /*47920*/  BSYNC.RECONVERGENT B2 ;  /* 0x0000000000027941 */ /* 0x000fea0003800200 */
.L_x_31468:
        /* <DEDUP_REMOVED lines=61> */
.L_x_31466:
[----:B------:R-:W-:Y:S05]  /*47d00*/  BSYNC.RECONVERGENT B1 ;  /* 0x0000000000017941 */ /* 0x000fea0003800200 */
.L_x_31465:
        /* <DEDUP_REMOVED lines=24> */
.L_x_31472:
        /* <DEDUP_REMOVED lines=13> */
.L_x_31474:
[----:B------:R-:W-:Y:S05]  /*47f60*/  BSYNC.RECONVERGENT B2 ;  /* 0x0000000000027941 */ /* 0x000fea0003800200 */
.L_x_31473:
        /* <DEDUP_REMOVED lines=61> */
.L_x_31471:
[----:B------:R-:W-:Y:S05]  /*48340*/  BSYNC.RECONVERGENT B1 ;  /* 0x0000000000017941 */ /* 0x000fea0003800200 */
.L_x_31470:
        /* <DEDUP_REMOVED lines=18> */
.L_x_31477:
        /* <DEDUP_REMOVED lines=16> */
.L_x_31479:
[----:B------:R-:W-:Y:S05]  /*48570*/  BSYNC.RECONVERGENT B2 ;  /* 0x0000000000027941 */ /* 0x000fea0003800200 */
.L_x_31478:
        /* <DEDUP_REMOVED lines=61> */
.L_x_31476:
[----:B------:R-:W-:Y:S05]  /*48950*/  BSYNC.RECONVERGENT B1 ;  /* 0x0000000000017941 */ /* 0x000fea0003800200 */
.L_x_31475:
        /* <DEDUP_REMOVED lines=12> */
.L_x_31399:
        /* <DEDUP_REMOVED lines=16> */
.L_x_31483:
        /* <DEDUP_REMOVED lines=13> */
.L_x_31485:
[----:B------:R-:W-:Y:S05]  /*48bf0*/  BSYNC.RECONVERGENT B2 ;  /* 0x0000000000027941 */ /* 0x000fea0003800200 */
.L_x_31484:
        /* <DEDUP_REMOVED lines=61> */
.L_x_31482:
[----:B------:R-:W-:Y:S05]  /*48fd0*/  BSYNC.RECONVERGENT B1 ;  /* 0x0000000000017941 */ /* 0x000fea0003800200 */
.L_x_31481:
        /* <DEDUP_REMOVED lines=21> */
.L_x_31488:
        /* <DEDUP_REMOVED lines=13> */
.L_x_31490:
[----:B------:R-:W-:Y:S05]  /*49200*/  BSYNC.RECONVERGENT B2 ;  /* 0x0000000000027941 */ /* 0x000fea0003800200 */
.L_x_31489:
        /* <DEDUP_REMOVED lines=61> */
.L_x_31487:
[----:B------:R-:W-:Y:S05]  /*495e0*/  BSYNC.RECONVERGENT B1 ;  /* 0x0000000000017941 */ /* 0x000fea0003800200 */
.L_x_31486:
        /* <DEDUP_REMOVED lines=19> */
.L_x_31493:
        /* <DEDUP_REMOVED lines=13> */
.L_x_31495:
[----:B------:R-:W-:Y:S05]  /*497f0*/  BSYNC.RECONVERGENT B2 ;  /* 0x0000000000027941 */ /* 0x000fea0003800200 */
.L_x_31494:
        /* <DEDUP_REMOVED lines=61> */
.L_x_31492:
[----:B------:R-:W-:Y:S05]  /*49bd0*/  BSYNC.RECONVERGENT B1 ;  /* 0x0000000000017941 */ /* 0x000fea0003800200 */
.L_x_31491:
        /* <DEDUP_REMOVED lines=19> */
.L_x_31498:
        /* <DEDUP_REMOVED lines=13> */
.L_x_31500:
[----:B------:R-:W-:Y:S05]  /*49de0*/  BSYNC.RECONVERGENT B2 ;  /* 0x0000000000027941 */ /* 0x000fea0003800200 */
.L_x_31499:
        /* <DEDUP_REMOVED lines=61> */
.L_x_31497:
[----:B------:R-:W-:Y:S05]  /*4a1c0*/  BSYNC.RECONVERGENT B1 ;  /* 0x0000000000017941 */ /* 0x000fea0003800200 */
.L_x_31496:
        /* <DEDUP_REMOVED lines=19> */
.L_x_31503:
        /* <DEDUP_REMOVED lines=13> */
.L_x_31505:
[----:B------:R-:W-:Y:S05]  /*4a3d0*/  BSYNC.RECONVERGENT B2 ;  /* 0x0000000000027941 */ /* 0x000fea0003800200 */
.L_x_31504:
        /* <DEDUP_REMOVED lines=61> */
.L_x_31502:
[----:B------:R-:W-:Y:S05]  /*4a7b0*/  BSYNC.RECONVERGENT B1 ;  /* 0x0000000000017941 */ /* 0x000fea0003800200 */
.L_x_31501:
        /* <DEDUP_REMOVED lines=17> */
.L_x_31508:
        /* <DEDUP_REMOVED lines=13> */
.L_x_31510:
[----:B------:R-:W-:Y:S05]  /*4a9a0*/  BSYNC.RECONVERGENT B2 ;  /* 0x0000000000027941 */ /* 0x000fea0003800200 */
.L_x_31509:
        /* <DEDUP_REMOVED lines=61> */
.L_x_31507:
[----:B------:R-:W-:Y:S05]  /*4ad80*/  BSYNC.RECONVERGENT B1 ;  /* 0x0000000000017941 */ /* 0x000fea0003800200 */
.L_x_31506:
        /* <DEDUP_REMOVED lines=17> */
.L_x_31513:
        /* <DEDUP_REMOVED lines=13> */
.L_x_31515:
[----:B------:R-:W-:Y:S05]  /*4af70*/  BSYNC.RECONVERGENT B2 ;  /* 0x0000000000027941 */ /* 0x000fea0003800200 */
.L_x_31514:
        /* <DEDUP_REMOVED lines=61> */
.L_x_31512:
[----:B------:R-:W-:Y:S05]  /*4b350*/  BSYNC.RECONVERGENT B1 ;  /* 0x0000000000017941 */ /* 0x000fea0003800200 */
.L_x_31511:
        /* <DEDUP_REMOVED lines=17> */
.L_x_31518:
        /* <DEDUP_REMOVED lines=13> */
.L_x_31520:
[----:B------:R-:W-:Y:S05]  /*4b540*/  BSYNC.RECONVERGENT B2 ;  /* 0x0000000000027941 */ /* 0x000fea0003800200 */
.L_x_31519:
        /* <DEDUP_REMOVED lines=61> */
.L_x_31517:
[----:B------:R-:W-:Y:S05]  /*4b920*/  BSYNC.RECONVERGENT B1 ;  /* 0x0000000000017941 */ /* 0x000fea0003800200 */
.L_x_31516:
        /* <DEDUP_REMOVED lines=42> */
.L_x_31480:
        /* <DEDUP_REMOVED lines=44> */
.L_x_31521:
[----:B------:R-:W-:Y:S01]  /*4be90*/  MOV R3, R188 ;  /* 0x000000bc00037202 */ /* 0x000fe20000000f00 */
[----:B------:R-:W-:-:S07]  /*4bea0*/  VIADD R23, R23, 0x20 ;  /* 0x0000002017177836 */ /* 0x000fce0000000000 */
.L_x_31398:
[----:B------:R-:W-:Y:S05]  /*4beb0*/  BSYNC.RECONVERGENT B0 ;  /* 0x0000000000007941 */ /* 0x000fea0003800200 */
.L_x_31397:
        /* <DEDUP_REMOVED lines=36> */
.L_x_31527:
        /* <DEDUP_REMOVED lines=13> */
.L_x_31529:
[----:B------:R-:W-:Y:S05]  /*4c1d0*/  BSYNC.RECONVERGENT B2 ;  /* 0x0000000000027941 */ /* 0x000fea0003800200 */
.L_x_31528:
        /* <DEDUP_REMOVED lines=61> */
.L_x_31526:
[----:B------:R-:W-:Y:S05]  /*4c5b0*/  BSYNC.RECONVERGENT B1 ;  /* 0x0000000000017941 */ /* 0x000fea0003800200 */
.L_x_31525:
        /* <DEDUP_REMOVED lines=23> */
.L_x_31532:
        /* <DEDUP_REMOVED lines=13> */
.L_x_31534:
[----:B------:R-:W-:Y:S05]  /*4c800*/  BSYNC.RECONVERGENT B2 ;  /* 0x0000000000027941 */ /* 0x000fea0003800200 */
.L_x_31533:
        /* <DEDUP_REMOVED lines=61> */
.L_x_31531:
[----:B------:R-:W-:Y:S05]  /*4cbe0*/  BSYNC.RECONVERGENT B1 ;  /* 0x0000000000017941 */ /* 0x000fea0003800200 */
.L_x_31530:
        /* <DEDUP_REMOVED lines=24> */
.L_x_31537:
        /* <DEDUP_REMOVED lines=13> */
.L_x_31539:
[----:B------:R-:W-:Y:S05]  /*4ce40*/  BSYNC.RECONVERGENT B2 ;  /* 0x0000000000027941 */ /* 0x000fea0003800200 */
.L_x_31538:
        /* <DEDUP_REMOVED lines=61> */
.L_x_31536:
[----:B------:R-:W-:Y:S05]  /*4d220*/  BSYNC.RECONVERGENT B1 ;  /* 0x0000000000017941 */ /* 0x000fea0003800200 */
.L_x_31535:
        /* <DEDUP_REMOVED lines=20> */
.L_x_31542:
        /* <DEDUP_REMOVED lines=13> */
.L_x_31544:
[----:B------:R-:W-:Y:S05]  /*4d440*/  BSYNC.RECONVERGENT B2 ;  /* 0x0000000000027941 */ /* 0x000fea0003800200 */
.L_x_31543:
        /* <DEDUP_REMOVED lines=61> */
.L_x_31541:
[----:B------:R-:W-:Y:S05]  /*4d820*/  BSYNC.RECONVERGENT B1 ;  /* 0x0000000000017941 */ /* 0x000fea0003800200 */
.L_x_31540:
        /* <DEDUP_REMOVED lines=24> */
.L_x_31547:
        /* <DEDUP_REMOVED lines=13> */
.L_x_31549:
[----:B------:R-:W-:Y:S05]  /*4da80*/  BSYNC.RECONVERGENT B2 ;  /* 0x0000000000027941 */ /* 0x000fea0003800200 */
.L_x_31548:
        /* <DEDUP_REMOVED lines=61> */
.L_x_31546:
[----:B------:R-:W-:Y:S05]  /*4de60*/  BSYNC.RECONVERGENT B1 ;  /* 0x0000000000017941 */ /* 0x000fea0003800200 */
.L_x_31545:
        /* <DEDUP_REMOVED lines=20> */
.L_x_31552:
        /* <DEDUP_REMOVED lines=13> */
.L_x_31554:
[----:B------:R-:W-:Y:S05]  /*4e080*/  BSYNC.RECONVERGENT B2 ;  /* 0x0000000000027941 */ /* 0x000fea0003800200 */
.L_x_31553:
        /* <DEDUP_REMOVED lines=61> */
.L_x_31551:
[----:B------:R-:W-:Y:S05]  /*4e460*/  BSYNC.RECONVERGENT B1 ;  /* 0x0000000000017941 */ /* 0x000fea0003800200 */
.L_x_31550:
        /* <DEDUP_REMOVED lines=24> */
.L_x_31557:
        /* <DEDUP_REMOVED lines=13> */
.L_x_31559:
[----:B------:R-:W-:Y:S05]  /*4e6c0*/  BSYNC.RECONVERGENT B2 ;  /* 0x0000000000027941 */ /* 0x000fea0003800200 */
.L_x_31558:
        /* <DEDUP_REMOVED lines=61> */
.L_x_31556:
[----:B------:R-:W-:Y:S05]  /*4eaa0*/  BSYNC.RECONVERGENT B1 ;  /* 0x0000000000017941 */ /* 0x000fea0003800200 */
.L_x_31555:
        /* <DEDUP_REMOVED lines=20> */
.L_x_31562:
        /* <DEDUP_REMOVED lines=13> */
.L_x_31564:
[----:B------:R-:W-:Y:S05]  /*4ecc0*/  BSYNC.RECONVERGENT B2 ;  /* 0x0000000000027941 */ /* 0x000fea0003800200 */
.L_x_31563:
        /* <DEDUP_REMOVED lines=61> */
.L_x_31561:
[----:B------:R-:W-:Y:S05]  /*4f0a0*/  BSYNC.RECONVERGENT B1 ;  /* 0x0000000000017941 */ /* 0x000fea0003800200 */
.L_x_31560:
        /* <DEDUP_REMOVED lines=24> */
.L_x_31567:
        /* <DEDUP_REMOVED lines=13> */
.L_x_31569:
[----:B------:R-:W-:Y:S05]  /*4f300*/  BSYNC.RECONVERGENT B2 ;  /* 0x0000000000027941 */ /* 0x000fea0003800200 */
.L_x_31568:
        /* <DEDUP_REMOVED lines=61> */
.L_x_31566:
[----:B------:R-:W-:Y:S05]  /*4f6e0*/  BSYNC.RECONVERGENT B1 ;  /* 0x0000000000017941 */ /* 0x000fea0003800200 */
.L_x_31565:
        /* <DEDUP_REMOVED lines=18> */
.L_x_31572:
        /* <DEDUP_REMOVED lines=13> */
.L_x_31574:
[----:B------:R-:W-:Y:S05]  /*4f8e0*/  BSYNC.RECONVERGENT B2 ;  /* 0x0000000000027941 */ /* 0x000fea0003800200 */
.L_x_31573:
        /* <DEDUP_REMOVED lines=61> */
.L_x_31571:
[----:B------:R-:W-:Y:S05]  /*4fcc0*/  BSYNC.RECONVERGENT B1 ;  /* 0x0000000000017941 */ /* 0x000fea0003800200 */
.L_x_31570:
        /* <DEDUP_REMOVED lines=24> */
.L_x_31577:
        /* <DEDUP_REMOVED lines=13> */
.L_x_31579:
[----:B------:R-:W-:Y:S05]  /*4ff20*/  BSYNC.RECONVERGENT B2 ;  /* 0x0000000000027941 */ /* 0x000fea0003800200 */
.L_x_31578:
        /* <DEDUP_REMOVED lines=61> */
.L_x_31576:
[----:B------:R-:W-:Y:S05]  /*50300*/  BSYNC.RECONVERGENT B1 ;  /* 0x0000000000017941 */ /* 0x000fea0003800200 */
.L_x_31575:
        /* <DEDUP_REMOVED lines=18> */
.L_x_31582:
        /* <DEDUP_REMOVED lines=13> */
.L_x_31584:
[----:B------:R-:W-:Y:S05]  /*50500*/  BSYNC.RECONVERGENT B2 ;  /* 0x0000000000027941 */ /* 0x000fea0003800200 */
.L_x_31583:
        /* <DEDUP_REMOVED lines=61> */
.L_x_31581:
[----:B------:R-:W-:Y:S05]  /*508e0*/  BSYNC.RECONVERGENT B1 ;  /* 0x0000000000017941 */ /* 0x000fea0003800200 */
.L_x_31580:
        /* <DEDUP_REMOVED lines=24> */
.L_x_31587:
        /* <DEDUP_REMOVED lines=13> */
.L_x_31589:
[----:B------:R-:W-:Y:S05]  /*50b40*/  BSYNC.RECONVERGENT B2 ;  /* 0x0000000000027941 */ /* 0x000fea0003800200 */
.L_x_31588:
        /* <DEDUP_REMOVED lines=61> */
.L_x_31586:
[----:B------:R-:W-:Y:S05]  /*50f20*/  BSYNC.RECONVERGENT B1 ;  /* 0x0000000000017941 */ /* 0x000fea0003800200 */
.L_x_31585:
        /* <DEDUP_REMOVED lines=18> */
.L_x_31592:
        /* <DEDUP_REMOVED lines=13> */
.L_x_31594:
[----:B------:R-:W-:Y:S05]  /*51120*/  BSYNC.RECONVERGENT B2 ;  /* 0x0000000000027941 */ /* 0x000fea0003800200 */
.L_x_31593:
        /* <DEDUP_REMOVED lines=61> */
.L_x_31591:
[----:B------:R-:W-:Y:S05]  /*51500*/  BSYNC.RECONVERGENT B1 ;  /* 0x0000000000017941 */ /* 0x000fea0003800200 */
.L_x_31590:
        /* <DEDUP_REMOVED lines=24> */
.L_x_31597:
        /* <DEDUP_REMOVED lines=13> */
.L_x_31599:
[----:B------:R-:W-:Y:S05]  /*51760*/  BSYNC.RECONVERGENT B2 ;  /* 0x0000000000027941 */ /* 0x000fea0003800200 */
.L_x_31598:
        /* <DEDUP_REMOVED lines=61> */
.L_x_31596:
[----:B------:R-:W-:Y:S05]  /*51b40*/  BSYNC.RECONVERGENT B1 ;  /* 0x0000000000017941 */ /* 0x000fea0003800200 */
.L_x_31595:
        /* <DEDUP_REMOVED lines=18> */
.L_x_31602:
        /* <DEDUP_REMOVED lines=16> */
.L_x_31604:
[----:B------:R-:W-:Y:S05]  /*51d70*/  BSYNC.RECONVERGENT B2 ;  /* 0x0000000000027941 */ /* 0x000fea0003800200 */
.L_x_31603:
        /* <DEDUP_REMOVED lines=61> */
.L_x_31601:
[----:B------:R-:W-:Y:S05]  /*52150*/  BSYNC.RECONVERGENT B1 ;  /* 0x0000000000017941 */ /* 0x000fea0003800200 */
.L_x_31600:
        /* <DEDUP_REMOVED lines=12> */
.L_x_31524:
        /* <DEDUP_REMOVED lines=16> */
.L_x_31608:
        /* <DEDUP_REMOVED lines=13> */
.L_x_31610:
[----:B------:R-:W-:Y:S05]  /*523f0*/  BSYNC.RECONVERGENT B2 ;  /* 0x0000000000027941 */ /* 0x000fea0003800200 */
.L_x_31609:
        /* <DEDUP_REMOVED lines=61> */
.L_x_31607:
[----:B------:R-:W-:Y:S05]  /*527d0*/  BSYNC.RECONVERGENT B1 ;  /* 0x0000000000017941 */ /* 0x000fea0003800200 */
.L_x_31606:
        /* <DEDUP_REMOVED lines=21> */
.L_x_31613:
        /* <DEDUP_REMOVED lines=13> */
.L_x_31615:
[----:B------:R-:W-:Y:S05]  /*52a00*/  BSYNC.RECONVERGENT B2 ;  /* 0x0000000000027941 */ /* 0x000fea0003800200 */
.L_x_31614:
        /* <DEDUP_REMOVED lines=61> */
.L_x_31612:
[----:B------:R-:W-:Y:S05]  /*52de0*/  BSYNC.RECONVERGENT B1 ;  /* 0x0000000000017941 */ /* 0x000fea0003800200 */
.L_x_31611:
        /* <DEDUP_REMOVED lines=19> */
.L_x_31618:
        /* <DEDUP_REMOVED lines=13> */
.L_x_31620:
[----:B------:R-:W-:Y:S05]  /*52ff0*/  BSYNC.RECONVERGENT B2 ;  /* 0x0000000000027941 */ /* 0x000fea0003800200 */
.L_x_31619:
        /* <DEDUP_REMOVED lines=61> */
.L_x_31617:
[----:B------:R-:W-:Y:S05]  /*533d0*/  BSYNC.RECONVERGENT B1 ;  /* 0x0000000000017941 */ /* 0x000fea0003800200 */
.L_x_31616:
        /* <DEDUP_REMOVED lines=19> */
.L_x_31623:
        /* <DEDUP_REMOVED lines=13> */
.L_x_31625:
[----:B------:R-:W-:Y:S05]  /*535e0*/  BSYNC.RECONVERGENT B2 ;  /* 0x0000000000027941 */ /* 0x000fea0003800200 */
.L_x_31624:
        /* <DEDUP_REMOVED lines=61> */
.L_x_31622:
[----:B------:R-:W-:Y:S05]  /*539c0*/  BSYNC.RECONVERGENT B1 ;  /* 0x0000000000017941 */ /* 0x000fea0003800200 */
.L_x_31621:
        /* <DEDUP_REMOVED lines=19> */
.L_x_31628:
        /* <DEDUP_REMOVED lines=13> */
.L_x_31630:
[----:B------:R-:W-:Y:S05]  /*53bd0*/  BSYNC.RECONVERGENT B2 ;  /* 0x0000000000027941 */ /* 0x000fea0003800200 */
.L_x_31629:
        /* <DEDUP_REMOVED lines=61> */
.L_x_31627:
[----:B------:R-:W-:Y:S05]  /*53fb0*/  BSYNC.RECONVERGENT B1 ;  /* 0x0000000000017941 */ /* 0x000fea0003800200 */
.L_x_31626:
        /* <DEDUP_REMOVED lines=17> */
.L_x_31633:
        /* <DEDUP_REMOVED lines=13> */
.L_x_31635:
[----:B------:R-:W-:Y:S05]  /*541a0*/  BSYNC.RECONVERGENT B2 ;  /* 0x0000000000027941 */ /* 0x000fea0003800200 */
.L_x_31634:
        /* <DEDUP_REMOVED lines=61> */
.L_x_31632:
[----:B------:R-:W-:Y:S05]  /*54580*/  BSYNC.RECONVERGENT B1 ;  /* 0x0000000000017941 */ /* 0x000fea0003800200 */
.L_x_31631:
        /* <DEDUP_REMOVED lines=17> */
.L_x_31638:
        /* <DEDUP_REMOVED lines=13> */
.L_x_31640:
[----:B------:R-:W-:Y:S05]  /*54770*/  BSYNC.RECONVERGENT B2 ;  /* 0x0000000000027941 */ /* 0x000fea0003800200 */
.L_x_31639:
        /* <DEDUP_REMOVED lines=61> */
.L_x_31637:
[----:B------:R-:W-:Y:S05]  /*54b50*/  BSYNC.RECONVERGENT B1 ;  /* 0x0000000000017941 */ /* 0x000fea0003800200 */
.L_x_31636:
        /* <DEDUP_REMOVED lines=17> */
.L_x_31643:
        /* <DEDUP_REMOVED lines=13> */
.L_x_31645:
[----:B------:R-:W-:Y:S05]  /*54d40*/  BSYNC.RECONVERGENT B2 ;  /* 0x0000000000027941 */ /* 0x000fea0003800200 */
.L_x_31644:
        /* <DEDUP_REMOVED lines=61> */
.L_x_31642:
[----:B------:R-:W-:Y:S05]  /*55120*/  BSYNC.RECONVERGENT B1 ;  /* 0x0000000000017941 */ /* 0x000fea0003800200 */
.L_x_31641:
        /* <DEDUP_REMOVED lines=42> */
.L_x_31605:
        /* <DEDUP_REMOVED lines=45> */
.L_x_31523:
[----:B------:R-:W-:Y:S05]  /*556a0*/  BSYNC.RECONVERGENT B0 ;  /* 0x0000000000007941 */ /* 0x000fea0003800200 */
.L_x_31522:
        /* <DEDUP_REMOVED lines=235> */
.L_x_31675:
        /* <DEDUP_REMOVED lines=36> */
[----:B------:R-:W-:Y:S01]  /*567a0*/  F2FP.F16.F32.PACK_AB R188, R191, R188 ;  /* 0x000000bcbfbc723e */ /* 0x000fe200000000ff */
[----:B------:R-:W-:Y:S01]  /*567b0*/  FADD.FTZ R191, R128, -R200 ;  /* 0x800000c880bf7221 */ /* 0x000fe20000010000 */
[----:B-----5:R-:W-:-:S03]  /*567c0*/  FFMA.FTZ R190, R228, R248, R55 ;  /* 0x000000f8e4be7223 */ /* 0x020fc60000010037 */
[----:B------:R-:W-:Y:S02]  /*567d0*/  FMUL.FTZ R248, R23, R191 ;  /* 0x000000bf17f87220 */ /* 0x000fe40000410000 */
[----:B------:R-:W-:Y:S01]  /*567e0*/  F2FP.F16.F32.PACK_AB R189, R190, R189 ;  /* 0x000000bdbebd723e */ /* 0x000fe200000000ff */
        /* <DEDUP_REMOVED lines=8> */
[----:B------:R-:W-:Y:S01]  /*56870*/  F2FP.F16.F32.PACK_AB R190, R191, R190 ;  /* 0x000000bebfbe723e */ /* 0x000fe200000000ff */
        /* <DEDUP_REMOVED lines=16> */
[----:B------:R-:W-:Y:S01]  /*56980*/  F2FP.F16.F32.PACK_AB R191, R188, R191 ;  /* 0x000000bfbcbf723e */ /* 0x000fe200000000ff */
[----:B----4-:R-:W-:Y:S01]  /*56990*/  FFMA.FTZ R189, R231, R189, R110 ;  /* 0x000000bde7bd7223 */ /* 0x010fe2000001006e */
[----:B-----5:R-:W-:Y:S01]  /*569a0*/  FFMA.FTZ R190, R248, R190, R104 ;  /* 0x000000bef8be7223 */ /* 0x020fe20000010068 */
[----:B------:R-:W-:Y:S01]  /*569b0*/  FFMA.FTZ R202, R249, R202, R105 ;  /* 0x000000caf9ca7223 */ /* 0x000fe20000010069 */
[----:B------:R-:W-:-:S04]  /*569c0*/  FFMA.FTZ R203, R228, R203, R111 ;  /* 0x000000cbe4cb7223 */ /* 0x000fc8000001006f */
[----:B------:R-:W-:Y:S02]  /*569d0*/  F2FP.F16.F32.PACK_AB R190, R202, R190 ;  /* 0x000000becabe723e */ /* 0x000fe400000000ff */
[----:B------:R-:W-:Y:S01]  /*569e0*/  F2FP.F16.F32.PACK_AB R189, R203, R189 ;  /* 0x000000bdcbbd723e */ /* 0x000fe200000000ff */
[----:B--2---:R-:W-:Y:S01]  /*569f0*/  FFMA.FTZ R229, R229, R250, R109 ;  /* 0x000000fae5e57223 */ /* 0x004fe2000001006d */
[----:B---3--:R-:W-:Y:S02]  /*56a00*/  FFMA.FTZ R188, R230, R251, R108 ;  /* 0x000000fbe6bc7223 */ /* 0x008fe4000001006c */
[----:B------:R-:W0:Y:S03]  /*56a10*/  LDC.64 R250, c[0x0][0x430] ;  /* 0x00010c00fffa7b82 */ /* 0x000e260000000a00 */
[----:B------:R-:W-:Y:S01]  /*56a20*/  F2FP.F16.F32.PACK_AB R188, R229, R188 ;  /* 0x000000bce5bc723e */ /* 0x000fe200000000ff */
[----:B0-----:R-:W-:-:S05]  /*56a30*/  IMAD.WIDE.U32 R202, R0, 0x10, R250 ;  /* 0x0000001000ca7825 */ /* 0x001fca00078e00fa */
[----:B------:R2:W-:Y:S01]  /*56a40*/  STG.E.128 desc[UR6][R202.64], R188 ;  /* 0x000000bcca007986 */ /* 0x0005e2000c101d06 */
[----:B------:R-:W-:-:S07]  /*56a50*/  IADD3 R0, PT, PT, R0, 0x20, RZ ;  /* 0x0000002000007810 */ /* 0x000fce0007ffe0ff */
.L_x_31648:
[----:B------:R-:W-:Y:S05]  /*56a60*/  BSYNC.RECONVERGENT B0 ;  /* 0x0000000000007941 */ /* 0x000fea0003800200 */
.L_x_31647:
        /* <DEDUP_REMOVED lines=20> */
[----:B------:R-:W-:Y:S01]  /*56bb0*/  F2FP.F16.F32.PACK_AB R188, R191, R188 ;  /* 0x000000bcbfbc723e */ /* 0x000fe200000000ff */
[--C-:B------:R-:W-:Y:S01]  /*56bc0*/  FADD.FTZ R191, R136, -R200.reuse ;  /* 0x800000c888bf7221 */ /* 0x100fe20000010000 */
[--C-:B------:R-:W-:Y:S01]  /*56bd0*/  FADD.FTZ R203, R138, -R200.reuse ;  /* 0x800000c88acb7221 */ /* 0x100fe20000010000 */
[----:B-----5:R-:W-:Y:S01]  /*56be0*/  FFMA.FTZ R190, R228, R202, R47 ;  /* 0x000000cae4be7223 */ /* 0x020fe2000001002f */
[----:B------:R-:W-:Y:S01]  /*56bf0*/  FADD.FTZ R202, R139, -R200 ;  /* 0x800000c88bca7221 */ /* 0x000fe20000010000 */
[----:B------:R-:W-:-:S03]  /*56c00*/  FMUL.FTZ R248, R23, R191 ;  /* 0x000000bf17f87220 */ /* 0x000fc60000410000 */
        /* <DEDUP_REMOVED lines=39> */
[----:B------:R-:W-:-:S07]  /*56e80*/  VIADD R0, R0, 0x20 ;  /* 0x0000002000007836 */ /* 0x000fce0000000000 */
.L_x_31650:
[----:B------:R-:W-:Y:S05]  /*56e90*/  BSYNC.RECONVERGENT B0 ;  /* 0x0000000000007941 */ /* 0x000fea0003800200 */
.L_x_31649:
        /* <DEDUP_REMOVED lines=66> */
.L_x_31652:
[----:B------:R-:W-:Y:S05]  /*572c0*/  BSYNC.RECONVERGENT B0 ;  /* 0x0000000000007941 */ /* 0x000fea0003800200 */
.L_x_31651:
        /* <DEDUP_REMOVED lines=20> */
[----:B------:R-:W-:Y:S01]  /*57410*/  F2FP.F16.F32.PACK_AB R188, R191, R188 ;  /* 0x000000bcbfbc723e */ /* 0x000fe200000000ff */
[--C-:B------:R-:W-:Y:S01]  /*57420*/  FADD.FTZ R191, R152, -R200.reuse ;  /* 0x800000c898bf7221 */ /* 0x100fe20000010000 */
[--C-:B------:R-:W-:Y:S01]  /*57430*/  FADD.FTZ R203, R154, -R200.reuse ;  /* 0x800000c89acb7221 */ /* 0x100fe20000010000 */
[----:B----4-:R-:W-:Y:S01]  /*57440*/  FFMA.FTZ R190, R228, R202, R31 ;  /* 0x000000cae4be7223 */ /* 0x010fe2000001001f */
        /* <DEDUP_REMOVED lines=42> */
.L_x_31654:
[----:B------:R-:W-:Y:S05]  /*576f0*/  BSYNC.RECONVERGENT B0 ;  /* 0x0000000000007941 */ /* 0x000fea0003800200 */
.L_x_31653:
        /* <DEDUP_REMOVED lines=66> */
.L_x_31656:
[----:B------:R-:W-:Y:S05]  /*57b20*/  BSYNC.RECONVERGENT B0 ;  /* 0x0000000000007941 */ /* 0x000fea0003800200 */
.L_x_31655:
        /* <DEDUP_REMOVED lines=66> */
.L_x_31658:
[----:B------:R-:W-:Y:S05]  /*57f50*/  BSYNC.RECONVERGENT B0 ;  /* 0x0000000000007941 */ /* 0x000fea0003800200 */
.L_x_31657:
        /* <DEDUP_REMOVED lines=66> */
.L_x_31660:
[----:B------:R-:W-:Y:S05]  /*58380*/  BSYNC.RECONVERGENT B0 ;  /* 0x0000000000007941 */ /* 0x000fea0003800200 */
.L_x_31659:
        /* <DEDUP_REMOVED lines=48> */
[----:B------:R-:W-:Y:S01]  /*58690*/  F2FP.F16.F32.PACK_AB R191, R23, R191 ;  /* 0x000000bf17bf723e */ /* 0x000fe200000000ff */
[----:B------:R-:W-:Y:S01]  /*586a0*/  FFMA.FTZ R23, R200, R244, R220 ;  /* 0x000000f4c8177223 */ /* 0x000fe200000100dc */
[----:B------:R-:W-:Y:S01]  /*586b0*/  FFMA.FTZ R189, R229, R246, R222 ;  /* 0x000000f6e5bd7223 */ /* 0x000fe200000100de */
[----:B------:R-:W-:Y:S01]  /*586c0*/  FFMA.FTZ R200, R230, R247, R223 ;  /* 0x000000f7e6c87223 */ /* 0x000fe200000100df */
[----:B------:R-:W-:-:S02]  /*586d0*/  F2FP.F16.F32.PACK_AB R190, R188, R190 ;  /* 0x000000bebcbe723e */ /* 0x000fc400000000ff */
[----:B------:R-:W-:Y:S01]  /*586e0*/  F2FP.F16.F32.PACK_AB R188, R202, R23 ;  /* 0x00000017cabc723e */ /* 0x000fe200000000ff */
[----:B0-----:R-:W-:Y:S01]  /*586f0*/  IMAD.WIDE.U32 R202, R0, 0x10, R250 ;  /* 0x0000001000ca7825 */ /* 0x001fe200078e00fa */
[----:B------:R-:W-:-:S05]  /*58700*/  F2FP.F16.F32.PACK_AB R189, R200, R189 ;  /* 0x000000bdc8bd723e */ /* 0x000fca00000000ff */
[----:B------:R0:W-:Y:S02]  /*58710*/  STG.E.128 desc[UR6][R202.64], R188 ;  /* 0x000000bcca007986 */ /* 0x0001e4000c101d06 */
.L_x_31662:
[----:B------:R-:W-:Y:S05]  /*58720*/  BSYNC.RECONVERGENT B0 ;  /* 0x0000000000007941 */ /* 0x000fea0003800200 */
.L_x_31661:
[----:B01234-:R-:W0:Y:S02]  /*58730*/  LDC.64 R188, c[0x0][0x380] ;  /* 0x0000e000ffbc7b82 */ /* 0x01fe240000000a00 */
[----:B0-----:R-:W-:-:S05]  /*58740*/  IMAD R201, R188, 0x4, R201 ;  /* 0x00000004bcc97824 */ /* 0x001fca00078e02c9 */
[----:B------:R-:W-:-:S13]  /*58750*/  ISETP.GE.AND P0, PT, R201, R189, PT ;  /* 0x000000bdc900720c */ /* 0x000fda0003f06270 */
[----:B------:R-:W-:Y:S05]  /*58760*/  @!P0 BRA `(.L_x_31663) ;  /* 0xfffffb0c00c08947 */ /* 0x000fea000383ffff */
[----:B------:R-:W-:Y:S05]  /*58770*/  EXIT ;  /* 0x000000000000794d */ /* 0x000fea0003800000 */
.L_x_31646:
        /* <DEDUP_REMOVED lines=8> */
.L_x_31665:
[----:B------:R-:W-:Y:S05]  /*58800*/  BSYNC B0 ;  /* 0x0000000000007941 */ /* 0x000fea0003800000 */
.L_x_31664:
        /* <DEDUP_REMOVED lines=9> */
.L_x_31666:
[----:B------:R-:W-:Y:S01]  /*588a0*/  FADD.FTZ R190, R190, R23 ;  /* 0x00000017bebe7221 */ /* 0x000fe20000010000 */
[----:B------:R-:W-:-:S04]  /*588b0*/  IMAD.MOV.U32 R23, RZ, RZ, 0x4 ;  /* 0x00000004ff177424 */ /* 0x000fc800078e00ff */
[----:B------:R-:W-:-:S07]  /*588c0*/  MOV R200, R190 ;  /* 0x000000be00c87202 */ /* 0x000fce0000000f00 */
[----:B------:R-:W-:Y:S05]  /*588d0*/  WARPSYNC.COLLECTIVE R189, `(.L_x_31667) ;  /* 0x00000000bd087348 */ /* 0x000fea0003c00000 */
[----:B------:R0:W1:Y:S02]  /*588e0*/  SHFL.BFLY P6, R23, R200, R23, R188 ;  /* 0x0c000017c8177389 */ /* 0x00006400000c00bc */
[----:B01----:R-:W-:Y:S05]  /*588f0*/  ENDCOLLECTIVE ;  /* 0x000000000000791b */ /* 0x003fea0003800000 */
.L_x_31667:
[----:B------:R-:W-:Y:S01]  /*58900*/  FADD.FTZ R190, R190, R23 ;  /* 0x00000017bebe7221 */ /* 0x000fe20000010000 */
[----:B------:R-:W-:-:S04]  /*58910*/  IMAD.MOV.U32 R23, RZ, RZ, 0x8 ;  /* 0x00000008ff177424 */ /* 0x000fc800078e00ff */
[----:B------:R-:W-:-:S07]  /*58920*/  MOV R200, R190 ;  /* 0x000000be00c87202 */ /* 0x000fce0000000f00 */
[----:B------:R-:W-:Y:S05]  /*58930*/  WARPSYNC.COLLECTIVE R189, `(.L_x_31668) ;  /* 0x00000000bd087348 */ /* 0x000fea0003c00000 */
[----:B------:R0:W1:Y:S02]  /*58940*/  SHFL.BFLY P6, R23, R200, R23, R188 ;  /* 0x0c000017c8177389 */ /* 0x00006400000c00bc */
[----:B01----:R-:W-:Y:S05]  /*58950*/  ENDCOLLECTIVE ;  /* 0x000000000000791b */ /* 0x003fea0003800000 */
.L_x_31668:
[----:B------:R-:W-:Y:S01]  /*58960*/  FADD.FTZ R190, R190, R23 ;  /* 0x00000017bebe7221 */ /* 0x000fe20000010000 */
[----:B------:R-:W-:-:S04]  /*58970*/  IMAD.MOV.U32 R23, RZ, RZ, 0x10 ;  /* 0x00000010ff177424 */ /* 0x000fc800078e00ff */
[----:B------:R-:W-:-:S07]  /*58980*/  MOV R200, R190 ;  /* 0x000000be00c87202 */ /* 0x000fce0000000f00 */
[----:B------:R-:W-:Y:S05]  /*58990*/  WARPSYNC.COLLECTIVE R189, `(.L_x_31669) ;  /* 0x00000000bd087348 */ /* 0x000fea0003c00000 */
[----:B------:R0:W1:Y:S02]  /*589a0*/  SHFL.BFLY P6, R23, R200, R23, R188 ;  /* 0x0c000017c8177389 */ /* 0x00006400000c00bc */
[----:B01----:R-:W-:Y:S05]  /*589b0*/  ENDCOLLECTIVE ;  /* 0x000000000000791b */ /* 0x003fea0003800000 */
.L_x_31669:
        /* <DEDUP_REMOVED lines=139> */
.L_x_31670:
[----:B------:R-:W-:Y:S01]  /*59270*/  FADD.FTZ R190, R190, R23 ;  /* 0x00000017bebe7221 */ /* 0x000fe20000010000 */
[----:B------:R-:W-:-:S03]  /*59280*/  MOV R23, 0x2 ;  /* 0x0000000200177802 */ /* 0x000fc60000000f00 */
[----:B------:R-:W-:-:S07]  /*59290*/  IMAD.MOV.U32 R200, RZ, RZ, R190 ;  /* 0x000000ffffc87224 */ /* 0x000fce00078e00be */
[----:B------:R-:W-:Y:S05]  /*592a0*/  WARPSYNC.COLLECTIVE R189, `(.L_x_31671) ;  /* 0x00000000bd087348 */ /* 0x000fea0003c00000 */
[----:B------:R0:W1:Y:S02]  /*592b0*/  SHFL.BFLY P6, R23, R200, R23, R188 ;  /* 0x0c000017c8177389 */ /* 0x00006400000c00bc */
[----:B01----:R-:W-:Y:S05]  /*592c0*/  ENDCOLLECTIVE ;  /* 0x000000000000791b */ /* 0x003fea0003800000 */
.L_x_31671:
[----:B------:R-:W-:Y:S01]  /*592d0*/  FADD.FTZ R190, R190, R23 ;  /* 0x00000017bebe7221 */ /* 0x000fe20000010000 */
[----:B------:R-:W-:-:S03]  /*592e0*/  HFMA2 R23, -RZ, RZ, 0, 2.384185791015625e-07 ;  /* 0x00000004ff177431 */ /* 0x000fc600000001ff */
[----:B------:R-:W-:-:S07]  /*592f0*/  IMAD.MOV.U32 R200, RZ, RZ, R190 ;  /* 0x000000ffffc87224 */ /* 0x000fce00078e00be */
[----:B------:R-:W-:Y:S05]  /*59300*/  WARPSYNC.COLLECTIVE R189, `(.L_x_31672) ;  /* 0x00000000bd087348 */ /* 0x000fea0003c00000 */
[----:B------:R0:W1:Y:S02]  /*59310*/  SHFL.BFLY P6, R23, R200, R23, R188 ;  /* 0x0c000017c8177389 */ /* 0x00006400000c00bc */
[----:B01----:R-:W-:Y:S05]  /*59320*/  ENDCOLLECTIVE ;  /* 0x000000000000791b */ /* 0x003fea0003800000 */
.L_x_31672:
[----:B------:R-:W-:Y:S01]  /*59330*/  FADD.FTZ R190, R190, R23 ;  /* 0x00000017bebe7221 */ /* 0x000fe20000010000 */
[----:B------:R-:W-:-:S03]  /*59340*/  MOV R23, 0x8 ;  /* 0x0000000800177802 */ /* 0x000fc60000000f00 */
[----:B------:R-:W-:-:S07]  /*59350*/  IMAD.MOV.U32 R200, RZ, RZ, R190 ;  /* 0x000000ffffc87224 */ /* 0x000fce00078e00be */
[----:B------:R-:W-:Y:S05]  /*59360*/  WARPSYNC.COLLECTIVE R189, `(.L_x_31673) ;  /* 0x00000000bd087348 */ /* 0x000fea0003c00000 */
[----:B------:R0:W1:Y:S02]  /*59370*/  SHFL.BFLY P6, R23, R200, R23, R188 ;  /* 0x0c000017c8177389 */ /* 0x00006400000c00bc */
[----:B01----:R-:W-:Y:S05]  /*59380*/  ENDCOLLECTIVE ;  /* 0x000000000000791b */ /* 0x003fea0003800000 */
.L_x_31673:
[----:B------:R-:W-:Y:S01]  /*59390*/  FADD.FTZ R190, R190, R23 ;  /* 0x00000017bebe7221 */ /* 0x000fe20000010000 */
[----:B------:R-:W-:-:S03]  /*593a0*/  HFMA2 R23, -RZ, RZ, 0, 9.5367431640625e-07 ;  /* 0x00000010ff177431 */ /* 0x000fc600000001ff */
[----:B------:R-:W-:-:S07]  /*593b0*/  IMAD.MOV.U32 R200, RZ, RZ, R190 ;  /* 0x000000ffffc87224 */ /* 0x000fce00078e00be */
[----:B------:R-:W-:Y:S05]  /*593c0*/  WARPSYNC.COLLECTIVE R189, `(.L_x_31674) ;  /* 0x00000000bd087348 */ /* 0x000fea0003c00000 */
[----:B------:R0:W1:Y:S02]  /*593d0*/  SHFL.BFLY P6, R23, R200, R23, R188 ;  /* 0x0c000017c8177389 */ /* 0x00006400000c00bc */
[----:B01----:R-:W-:Y:S05]  /*593e0*/  ENDCOLLECTIVE ;  /* 0x000000000000791b */ /* 0x003fea0003800000 */
.L_x_31674:
[----:B------:R-:W-:Y:S05]  /*593f0*/  BRA `(.L_x_31675) ;  /* 0xffffffd000587947 */ /* 0x000fea000383ffff */
.L_x_31676:
        /* <DEDUP_REMOVED lines=16> */
.L_x_43912:


//--------------------- .text._ZN10layer_norm31ln_parallel_residual_fwd_kernelINS_13Kernel_traitsIf6__halffS2_fjLj2048ELj1ELj4ELj1ELj16ENS_18Kernel_traits_baseILj2048EfS2_fS2_fjLj128EEEEELb1ELb0ELb1EEEvNS_9FwdParamsE --------------------------
	.section	.text._ZN10layer_norm31ln_parallel_residual_fwd_kernelINS_13Kernel_traitsIf6__halffS2_fjLj2048ELj1ELj4ELj1ELj16ENS_18Kernel_traits_baseILj2048EfS2_fS2_fjLj128EEEEELb1ELb0ELb1EEEvNS_9FwdParamsE,"ax",@progbits
	.align	128
        .global         _ZN10layer_norm31ln_parallel_residual_fwd_kernelINS_13Kernel_traitsIf6__halffS2_fjLj2048ELj1ELj4ELj1ELj16ENS_18Kernel_traits_baseILj2048EfS2_fS2_fjLj128EEEEELb1ELb0ELb1EEEvNS_9FwdParamsE
        .type           _ZN10layer_norm31ln_parallel_residual_fwd_kernelINS_13Kernel_traitsIf6__halffS2_fjLj2048ELj1ELj4ELj1ELj16ENS_18Kernel_traits_baseILj2048EfS2_fS2_fjLj128EEEEELb1ELb0ELb1EEEvNS_9FwdParamsE,@function
        .size           _ZN10layer_norm31ln_parallel_residual_fwd_kernelINS_13Kernel_traitsIf6__halffS2_fjLj2048ELj1ELj4ELj1ELj16ENS_18Kernel_traits_baseILj2048EfS2_fS2_fjLj128EEEEELb1ELb0ELb1EEEvNS_9FwdParamsE,(.L_x_43913 - _ZN10layer_norm31ln_parallel_residual_fwd_kernelINS_13Kernel_traitsIf6__halffS2_fjLj2048ELj1ELj4ELj1ELj16ENS_18Kernel_traits_baseILj2048EfS2_fS2_fjLj128EEEEELb1ELb0ELb1EEEvNS_9FwdParamsE)
        .other          _ZN10layer_norm31ln_parallel_residual_fwd_kernelINS_13Kernel_traitsIf6__halffS2_fjLj2048ELj1ELj4ELj1ELj16ENS_18Kernel_traits_baseILj2048EfS2_fS2_fjLj128EEEEELb1ELb0ELb1EEEvNS_9FwdParamsE,@"STO_CUDA_ENTRY STV_DEFAULT"
_ZN10layer_norm31ln_parallel_residual_fwd_kernelINS_13Kernel_traitsIf6__halffS2_fjLj2048ELj1ELj4ELj1ELj16ENS_18Kernel_traits_baseILj2048EfS2_fS2_fjLj128EEEEELb1ELb0ELb1EEEvNS_9FwdParamsE:
.text._ZN10layer_norm31ln_parallel_residual_fwd_kernelINS_13Kernel_traitsIf6__halffS2_fjLj2048ELj1ELj4ELj1ELj16ENS_18Kernel_traits_baseILj2048EfS2_fS2_fjLj128EEEEELb1ELb0ELb1EEEvNS_9FwdParamsE:
        /* <DEDUP_REMOVED lines=197> */
.L_x_31678:
        /* <DEDUP_REMOVED lines=83> */
.L_x_31677:
        /* <DEDUP_REMOVED lines=8> */
[----:B------:R-:W-:Y:S02]  /*1200*/  IADD3 R2, P3, PT, R0, UR6, RZ ;  /* 0x0000000600027c10 */ /* 0x000fe4000ff7e0ff */
[----:B------:R-:W-:-:S03]  /*1210*/  IADD3.X R9, PT, PT, RZ, UR15, RZ, P1, !PT ;  /* 0x0000000fff097c10 */ /* 0x000fc60008ffe4ff */
[----:B------:R-:W-:Y:S01]  /*1220*/  IMAD.X R3, RZ, RZ, UR7, P3 ;  /* 0x00000007ff037e24 */ /* 0x000fe200098e06ff */
[C---:B0-----:R-:W-:Y:S01]  /*1230*/  IADD3 R4, P0, PT, R0.reuse, UR16, RZ ;  /* 0x0000001000047c10 */ /* 0x041fe2000ff1e0ff */
[----:B------:R-:W2:Y:S01]  /*1240*/  LDG.E.128 R96, desc[UR8][R8.64] ;  /* 0x0000000808607981 */ /* 0x000ea2000c1e1d00 */
[----:B------:R-:W-:-:S03]  /*1250*/  IADD3 R10, P2, PT, R0, UR18, RZ ;  /* 0x00000012000a7c10 */ /* 0x000fc6000ff5e0ff */
[----:B------:R-:W-:Y:S01]  /*1260*/  IMAD.X R5, RZ, RZ, UR17, P0 ;  /* 0x00000011ff057e24 */ /* 0x000fe200080e06ff */
[----:B------:R-:W3:Y:S01]  /*1270*/  LDG.E.128 R84, desc[UR8][R8.64+0x10] ;  /* 0x0000100808547981 */ /* 0x000ee2000c1e1d00 */
[----:B------:R-:W-:-:S03]  /*1280*/  IMAD.X R11, RZ, RZ, UR19, P2 ;  /* 0x00000013ff0b7e24 */ /* 0x000fc600090e06ff */
        /* <DEDUP_REMOVED lines=123> */
.L_x_31680:
        /* <DEDUP_REMOVED lines=124> */
[----:B-1----:R-:W-:-:S02]  /*2200*/  CS2R R98, SRZ ;  /* 0x0000000000627805 */ /* 0x002fc4000001ff00 */
        /* <DEDUP_REMOVED lines=21> */
.L_x_31679:
[----:B------:R-:W2:Y:S01]  /*2360*/  S2UR UR7, SR_CTAID.X ;  /* 0x00000000000779c3 */ /* 0x000ea20000002500 */
[----:B------:R-:W3:Y:S01]  /*2370*/  LDCU UR12, c[0x0][0x384] ;  /* 0x00007080ff0c77ac */ /* 0x000ee20008000800 */
[----:B-1----:R-:W-:Y:S01]  /*2380*/  SHF.R.U32.HI R4, RZ, 0x5, R6 ;  /* 0x00000005ff047819 */ /* 0x002fe20000011606 */
[----:B--2---:R-:W-:-:S06]  /*2390*/  USHF.L.U32 UR6, UR7, 0x2, URZ ;  /* 0x0000000207067899 */ /* 0x004fcc00080006ff */
[----:B------:R-:W-:-:S04]  /*23a0*/  LOP3.LUT R4, R4, UR6, RZ, 0xfc, !PT ;  /* 0x0000000604047c12 */ /* 0x000fc8000f8efcff */
[----:B---3--:R-:W-:-:S13]  /*23b0*/  ISETP.GE.AND P0, PT, R4, UR12, PT ;  /* 0x0000000c04007c0c */ /* 0x008fda000bf06270 */
[----:B------:R-:W-:Y:S05]  /*23c0*/  @P0 EXIT ;  /* 0x000000000000094d */ /* 0x000fea0003800000 */
[----:B------:R-:W1:Y:S01]  /*23d0*/  LDC R0, c[0x0][0x360] ;  /* 0x0000d800ff007b82 */ /* 0x000e620000000800 */
[----:B0-----:R-:W-:Y:S01]  /*23e0*/  IMAD.HI.U32 R2, R7, -0x2daee0ad, RZ ;  /* 0xd2511f5307027827 */ /* 0x001fe200078e00ff */
[----:B------:R-:W-:Y:S01]  /*23f0*/  MOV R3, UR10 ;  /* 0x0000000a00037c02 */ /* 0x000fe20008000f00 */
[----:B------:R-:W-:Y:S01]  /*2400*/  UIADD3 UR6, UPT, UPT, UR10, -0x61c88647, URZ ;  /* 0x9e3779b90a067890 */ /* 0x000fe2000fffe0ff */
[----:B------:R-:W0:Y:S02]  /*2410*/  LDCU.64 UR12, c[0x0][0x398] ;  /* 0x00007300ff0c77ac */ /* 0x000e240008000a00 */
[----:B------:R-:W-:Y:S01]  /*2420*/  LOP3.LUT R2, R2, UR11, RZ, 0x3c, !PT ;  /* 0x0000000b02027c12 */ /* 0x000fe2000f8e3cff */
[----:B------:R-:W-:Y:S01]  /*2430*/  IMAD.MOV.U32 R226, RZ, RZ, R4 ;  /* 0x000000ffffe27224 */ /* 0x000fe200078e0004 */
[----:B------:R-:W-:Y:S02]  /*2440*/  UIADD3 UR16, UPT, UPT, UR11, -0x695add53, URZ ;  /* 0x96a522ad0b107890 */ /* 0x000fe4000fffe0ff */
[----:B------:R-:W-:-:S02]  /*2450*/  UIADD3 UR17, UPT, UPT, UR10, -0x700cb87f, URZ ;  /* 0x8ff347810a117890 */ /* 0x000fc4000fffe0ff */
[----:B------:R-:W-:Y:S01]  /*2460*/  ULOP3.LUT UR4, UR4, 0x3, URZ, 0xc0, !UPT ;  /* 0x0000000304047892 */ /* 0x000fe2000f8ec0ff */
[----:B------:R-:W2:Y:S05]  /*2470*/  LDCU UR14, c[0x0][0x388] ;  /* 0x00007100ff0e77ac */ /* 0x000eaa0008000800 */
[----:B------:R-:W-:Y:S01]  /*2480*/  IMAD.U32 R217, RZ, RZ, UR4 ;  /* 0x00000004ffd97e24 */ /* 0x000fe2000f8e00ff */
[----:B------:R-:W3:Y:S01]  /*2490*/  LDCU.U8 UR15, c[0x0][0x410] ;  /* 0x00008200ff0f77ac */ /* 0x000ee20008000000 */
[----:B-1----:R-:W-:Y:S01]  /*24a0*/  IMAD R6, R0, UR7, R6 ;  /* 0x0000000700067c24 */ /* 0x002fe2000f8e0206 */
[----:B------:R-:W-:Y:S02]  /*24b0*/  UIADD3 UR7, UPT, UPT, UR11, -0x24c28bd8, URZ ;  /* 0xdb3d74280b077890 */ /* 0x000fe4000fffe0ff */
[----:B0-----:R-:W-:Y:S01]  /*24c0*/  UISETP.NE.U32.AND UP0, UPT, UR12, URZ, UPT ;  /* 0x000000ff0c00728c */ /* 0x001fe2000bf05070 */
        /* <DEDUP_REMOVED lines=71> */
[----:B------:R-:W0:Y:S03]  /*2940*/  LDCU.64 UR6, c[0x0][0x3a0] ;  /* 0x00007400ff0677ac */ /* 0x000e260008000a00 */
[C---:B------:R-:W-:Y:S01]  /*2950*/  IMAD R4, R2.reuse, -0x326172a9, RZ ;  /* 0xcd9e8d5702047824 */ /* 0x040fe200078e02ff */
[----:B------:R-:W-:Y:S01]  /*2960*/  LOP3.LUT R5, R5, UR16, R8, 0x96, !PT ;  /* 0x0000001005057c12 */ /* 0x000fe2000f8e9608 */
[----:B------:R-:W-:Y:S01]  /*2970*/  IMAD.HI.U32 R8, R2, -0x326172a9, RZ ;  /* 0xcd9e8d5702087827 */ /* 0x000fe200078e00ff */
[----:B------:R-:W0:Y:S03]  /*2980*/  LDCU UR16, c[0x0][0x448] ;  /* 0x00008900ff1077ac */ /* 0x000e260008000800 */
[----:B------:R-:W-:Y:S01]  /*2990*/  IMAD R215, R0, -0x2daee0ad, RZ ;  /* 0xd2511f5300d77824 */ /* 0x000fe200078e02ff */
[----:B------:R-:W-:Y:S01]  /*29a0*/  LOP3.LUT R3, R3, UR17, R8, 0x96, !PT ;  /* 0x0000001103037c12 */ /* 0x000fe2000f8e9608 */
[----:B------:R-:W-:Y:S01]  /*29b0*/  IMAD.MOV.U32 R2, RZ, RZ, RZ ;  /* 0x000000ffff027224 */ /* 0x000fe200078e00ff */
[----:B-123--:R-:W-:-:S07]  /*29c0*/  MOV R0, UR5 ;  /* 0x0000000500007c02 */ /* 0x00efce0008000f00 */
.L_x_32666:
[----:B0-----:R-:W-:Y:S01]  /*29d0*/  ISETP.NE.U32.AND P1, PT, RZ, UR6, PT ;  /* 0x00000006ff007c0c */ /* 0x001fe2000bf25070 */
[----:B-1--4-:R-:W0:Y:S01]  /*29e0*/  @P0 LDC.64 R18, c[0x0][0x398] ;  /* 0x0000e600ff120b82 */ /* 0x012e220000000a00 */
        /* <DEDUP_REMOVED lines=9> */
[----:B-----5:R-:W5:Y:S01]  /*2a80*/  @P0 LDG.E.128 R80, desc[UR8][R18.64] ;  /* 0x0000000812500981 */ /* 0x020f62000c1e1d00 */
[----:B--2---:R-:W-:-:S05]  /*2a90*/  @P1 IMAD.WIDE.U32 R16, R218, 0x20, R16 ;  /* 0x00000020da101825 */ /* 0x004fca00078e0010 */
[----:B------:R-:W5:Y:S04]  /*2aa0*/  @P1 LDG.E.128 R76, desc[UR8][R16.64] ;  /* 0x00000008104c1981 */ /* 0x000f68000c1e1d00 */
        /* <DEDUP_REMOVED lines=23> */
.L_x_31684:
        /* <DEDUP_REMOVED lines=12> */
.L_x_31686:
[----:B------:R-:W-:Y:S05]  /*2ce0*/  BSYNC.RECONVERGENT B1 ;  /* 0x0000000000017941 */ /* 0x000fea0003800200 */
.L_x_31685:
        /* <DEDUP_REMOVED lines=61> */
.L_x_31683:
[----:B------:R-:W-:Y:S05]  /*30c0*/  BSYNC.RECONVERGENT B0 ;  /* 0x0000000000007941 */ /* 0x000fea0003800200 */
.L_x_31682:
        /* <DEDUP_REMOVED lines=20> */
.L_x_31689:
        /* <DEDUP_REMOVED lines=12> */
.L_x_31691:
[----:B------:R-:W-:Y:S05]  /*32d0*/  BSYNC.RECONVERGENT B1 ;  /* 0x0000000000017941 */ /* 0x000fea0003800200 */
.L_x_31690:
        /* <DEDUP_REMOVED lines=57> */
[----:B------:R-:W-:Y:S02]  /*3670*/  IMAD.MOV.U32 R22, RZ, RZ, R24 ;  /* 0x000000ffff167224 */ /* 0x000fe400078e0018 */
[----:B------:R-:W-:-:S05]  /*3680*/  IMAD.WIDE.U32 R24, R3, -0x326172a9, RZ ;  /* 0xcd9e8d5703187825 */ /* 0x000fca00078e00ff */
[----:B------:R-:W-:Y:S01]  /*3690*/  LOP3.LUT R3, R4, UR4, R25, 0x96, !PT ;  /* 0x0000000404037c12 */ /* 0x000fe2000f8e9619 */
[----:B------:R-:W-:Y:S02]  /*36a0*/  IMAD.MOV.U32 R4, RZ, RZ, R24 ;  /* 0x000000ffff047224 */ /* 0x000fe400078e0018 */
[----:B------:R-:W-:-:S07]  /*36b0*/  HFMA2 R24, -RZ, RZ, 0, 0 ;  /* 0x00000000ff187431 */ /* 0x000fce00000001ff */
.L_x_31688:
[----:B------:R-:W-:Y:S05]  /*36c0*/  BSYNC.RECONVERGENT B0 ;  /* 0x0000000000007941 */ /* 0x000fea0003800200 */
.L_x_31687:
        /* <DEDUP_REMOVED lines=19> */
.L_x_31694:
        /* <DEDUP_REMOVED lines=12> */
.L_x_31696:
[----:B------:R-:W-:Y:S05]  /*38c0*/  BSYNC.RECONVERGENT B1 ;  /* 0x0000000000017941 */ /* 0x000fea0003800200 */
.L_x_31695:
        /* <DEDUP_REMOVED lines=56> */
[----:B------:R-:W-:Y:S01]  /*3c50*/  IMAD.MOV.U32 R26, RZ, RZ, R22 ;  /* 0x000000ffff1a7224 */ /* 0x000fe200078e0016 */
[----:B------:R-:W-:Y:S01]  /*3c60*/  MOV R22, R24 ;  /* 0x0000001800167202 */ /* 0x000fe20000000f00 */
[----:B------:R-:W-:Y:S01]  /*3c70*/  UIADD3 UR4, UPT, UPT, UR10, -0x700cb87f, URZ ;  /* 0x8ff347810a047890 */ /* 0x000fe2000fffe0ff */
[----:B------:R-:W-:-:S05]  /*3c80*/  IMAD.WIDE.U32 R24, R3, -0x326172a9, RZ ;  /* 0xcd9e8d5703187825 */ /* 0x000fca00078e00ff */
[----:B------:R-:W-:Y:S01]  /*3c90*/  LOP3.LUT R3, R4, UR4, R25, 0x96, !PT ;  /* 0x0000000404037c12 */ /* 0x000fe2000f8e9619 */
[----:B------:R-:W-:-:S07]  /*3ca0*/  IMAD.MOV.U32 R4, RZ, RZ, R24 ;  /* 0x000000ffff047224 */ /* 0x000fce00078e0018 */
.L_x_31693:
[----:B------:R-:W-:Y:S05]  /*3cb0*/  BSYNC.RECONVERGENT B0 ;  /* 0x0000000000007941 */ /* 0x000fea0003800200 */
.L_x_31692:
[----:B------:R-:W-:Y:S01]  /*3cc0*/  ISETP.NE.AND P2, PT, R27, 0x1, PT ;  /* 0x000000011b00780c */ /* 0x000fe20003f45270 */
[----:B------:R-:W-:Y:S01]  /*3cd0*/  BSSY.RECONVERGENT B0, `(.L_x_31697) ;  /* 0x000005b000007945 */ /* 0x000fe20003800200 */
[----:B------:R-:W-:Y:S01]  /*3ce0*/  I2FP.F32.U32 R24, R26 ;  /* 0x0000001a00187245 */ /* 0x000fe20000201000 */
[----:B------:R-:W-:Y:S02]  /*3cf0*/  HFMA2 R26, -RZ, RZ, 0, 1.1920928955078125e-07 ;  /* 0x00000002ff1a7431 */ /* 0x000fe400000001ff */
[----:B------:R-:W-:Y:S02]  /*3d00*/  IMAD.MOV.U32 R25, RZ, RZ, R4 ;  /* 0x000000ffff197224 */ /* 0x000fe400078e0004 */
[----:B------:R-:W-:-:S05]  /*3d10*/  FFMA.FTZ R24, R24, R219, 1.1641532182693481445e-10 ;  /* 0x2f00000018187423 */ /* 0x000fca00000100db */
[----:B------:R-:W-:Y:S01]  /*3d20*/  FSETP.LE.FTZ.AND P0, PT, R24, R220, PT ;  /* 0x000000dc1800720b */ /* 0x000fe20003f13000 */
[----:B------:R-:W-:Y:S01]  /*3d30*/  HADD2.F32 R24, -RZ, R17.H0_H0 ;  /* 0x20000011ff187230 */ /* 0x000fe20000004100 */
        /* <DEDUP_REMOVED lines=9> */
.L_x_31699:
        /* <DEDUP_REMOVED lines=12> */
.L_x_31701:
[----:B------:R-:W-:Y:S05]  /*3e90*/  BSYNC.RECONVERGENT B1 ;  /* 0x0000000000017941 */ /* 0x000fea0003800200 */
.L_x_31700:
        /* <DEDUP_REMOVED lines=62> */
.L_x_31698:
[----:B------:R-:W-:Y:S05]  /*4280*/  BSYNC.RECONVERGENT B0 ;  /* 0x0000000000007941 */ /* 0x000fea0003800200 */
.L_x_31697:
        /* <DEDUP_REMOVED lines=17> */
.L_x_31704:
        /* <DEDUP_REMOVED lines=12> */
.L_x_31706:
[----:B------:R-:W-:Y:S05]  /*4460*/  BSYNC.RECONVERGENT B1 ;  /* 0x0000000000017941 */ /* 0x000fea0003800200 */
.L_x_31705:
        /* <DEDUP_REMOVED lines=60> */
[----:B------:R-:W-:Y:S02]  /*4830*/  HFMA2 R27, -RZ, RZ, 0, 0 ;  /* 0x00000000ff1b7431 */ /* 0x000fe400000001ff */
[----:B------:R-:W-:-:S07]  /*4840*/  IMAD.MOV.U32 R4, RZ, RZ, R26 ;  /* 0x000000ffff047224 */ /* 0x000fce00078e001a */
.L_x_31703:
[----:B------:R-:W-:Y:S05]  /*4850*/  BSYNC.RECONVERGENT B0 ;  /* 0x0000000000007941 */ /* 0x000fea0003800200 */
.L_x_31702:
        /* <DEDUP_REMOVED lines=19> */
.L_x_31709:
        /* <DEDUP_REMOVED lines=12> */
.L_x_31711:
[----:B------:R-:W-:Y:S05]  /*4a50*/  BSYNC.RECONVERGENT B1 ;  /* 0x0000000000017941 */ /* 0x000fea0003800200 */
.L_x_31710:
        /* <DEDUP_REMOVED lines=60> */
[----:B------:R-:W-:Y:S02]  /*4e20*/  IMAD.MOV.U32 R4, RZ, RZ, R26 ;  /* 0x000000ffff047224 */ /* 0x000fe400078e001a */
[----:B------:R-:W-:-:S07]  /*4e30*/  IMAD.MOV.U32 R26, RZ, RZ, RZ ;  /* 0x000000ffff1a7224 */ /* 0x000fce00078e00ff */
.L_x_31708:
[----:B------:R-:W-:Y:S05]  /*4e40*/  BSYNC.RECONVERGENT B0 ;  /* 0x0000000000007941 */ /* 0x000fea0003800200 */
.L_x_31707:
        /* <DEDUP_REMOVED lines=17> */
.L_x_31714:
        /* <DEDUP_REMOVED lines=12> */
.L_x_31716:
[----:B------:R-:W-:Y:S05]  /*5020*/  BSYNC.RECONVERGENT B1 ;  /* 0x0000000000017941 */ /* 0x000fea0003800200 */
.L_x_31715:
        /* <DEDUP_REMOVED lines=62> */
.L_x_31713:
[----:B------:R-:W-:Y:S05]  /*5410*/  BSYNC.RECONVERGENT B0 ;  /* 0x0000000000007941 */ /* 0x000fea0003800200 */
.L_x_31712:
[----:B------:R-:W-:Y:S01]  /*5420*/  ISETP.NE.AND P5, PT, R29, 0x1, PT ;  /* 0x000000011d00780c */ /* 0x000fe20003fa5270 */
[----:B------:R-:W-:Y:S01]  /*5430*/  BSSY.RECONVERGENT B0, `(.L_x_31717) ;  /* 0x000005b000007945 */ /* 0x000fe20003800200 */
[----:B------:R-:W-:Y:S01]  /*5440*/  I2FP.F32.U32 R26, R28 ;  /* 0x0000001c001a7245 */ /* 0x000fe20000201000 */
[----:B------:R-:W-:Y:S01]  /*5450*/  IMAD.MOV.U32 R27, RZ, RZ, 0x2 ;  /* 0x00000002ff1b7424 */ /* 0x000fe200078e00ff */
[----:B------:R-:W-:-:S03]  /*5460*/  MOV R30, R4 ;  /* 0x00000004001e7202 */ /* 0x000fc60000000f00 */
        /* <DEDUP_REMOVED lines=12> */
.L_x_31719:
        /* <DEDUP_REMOVED lines=12> */
.L_x_31721:
[----:B------:R-:W-:Y:S05]  /*55f0*/  BSYNC.RECONVERGENT B1 ;  /* 0x0000000000017941 */ /* 0x000fea0003800200 */
.L_x_31720:
        /* <DEDUP_REMOVED lines=39> */
[----:B------:R-:W-:Y:S01]  /*5870*/  HFMA2 R27, -RZ, RZ, 0, 0 ;  /* 0x00000000ff1b7431 */ /* 0x000fe200000001ff */
        /* <DEDUP_REMOVED lines=21> */
[----:B------:R-:W-:-:S07]  /*59d0*/  IMAD.MOV.U32 R4, RZ, RZ, R28 ;  /* 0x000000ffff047224 */ /* 0x000fce00078e001c */
.L_x_31718:
[----:B------:R-:W-:Y:S05]  /*59e0*/  BSYNC.RECONVERGENT B0 ;  /* 0x0000000000007941 */ /* 0x000fea0003800200 */
.L_x_31717:
[----:B------:R-:W-:Y:S01]  /*59f0*/  LOP3.LUT R8, R8, 0xffffffbf, RZ, 0xc0, !PT ;  /* 0xffffffbf08087812 */ /* 0x000fe200078ec0ff */
[----:B------:R-:W-:Y:S01]  /*5a00*/  IMAD.U32 R221, RZ, RZ, UR13 ;  /* 0x0000000dffdd7e24 */ /* 0x000fe2000f8e00ff */
[----:B------:R-:W-:Y:S01]  /*5a10*/  I2FP.F32.U32 R28, R30 ;  /* 0x0000001e001c7245 */ /* 0x000fe20000201000 */
[----:B------:R-:W-:Y:S01]  /*5a20*/  HADD2.F32 R19, -RZ, R19.H1_H1 ;  /* 0x30000013ff137230 */ /* 0x000fe20000004100 */
        /* <DEDUP_REMOVED lines=36> */
.L_x_31681:
        /* <DEDUP_REMOVED lines=16> */
.L_x_31725:
        /* <DEDUP_REMOVED lines=12> */
.L_x_31727:
[----:B------:R-:W-:Y:S05]  /*5e30*/  BSYNC.RECONVERGENT B1 ;  /* 0x0000000000017941 */ /* 0x000fea0003800200 */
.L_x_31726:
        /* <DEDUP_REMOVED lines=62> */
.L_x_31724:
[----:B------:R-:W-:Y:S05]  /*6220*/  BSYNC.RECONVERGENT B0 ;  /* 0x0000000000007941 */ /* 0x000fea0003800200 */
.L_x_31723:
        /* <DEDUP_REMOVED lines=10> */
[----:B-----5:R-:W-:-:S05]  /*62d0*/  HADD2.F32 R9, -RZ, R16.H0_H0 ;  /* 0x20000010ff097230 */ /* 0x020fca0000004100 */
        /* <DEDUP_REMOVED lines=11> */
.L_x_31730:
        /* <DEDUP_REMOVED lines=12> */
.L_x_31732:
[----:B------:R-:W-:Y:S05]  /*6450*/  BSYNC.RECONVERGENT B1 ;  /* 0x0000000000017941 */ /* 0x000fea0003800200 */
.L_x_31731:
        /* <DEDUP_REMOVED lines=60> */
[----:B------:R-:W-:Y:S01]  /*6820*/  MOV R4, R10 ;  /* 0x0000000a00047202 */ /* 0x000fe20000000f00 */
[----:B------:R-:W-:-:S07]  /*6830*/  IMAD.MOV.U32 R10, RZ, RZ, RZ ;  /* 0x000000ffff0a7224 */ /* 0x000fce00078e00ff */
.L_x_31729:
[----:B------:R-:W-:Y:S05]  /*6840*/  BSYNC.RECONVERGENT B0 ;  /* 0x0000000000007941 */ /* 0x000fea0003800200 */
.L_x_31728:
        /* <DEDUP_REMOVED lines=8> */
[----:B------:R-:W-:-:S05]  /*68d0*/  HADD2.F32 R11, -RZ, R80.H0_H0 ;  /* 0x20000050ff0b7230 */ /* 0x000fca0000004100 */
        /* <DEDUP_REMOVED lines=14> */
.L_x_31735:
        /* <DEDUP_REMOVED lines=12> */
.L_x_31737:
[----:B------:R-:W-:Y:S05]  /*6a80*/  BSYNC.RECONVERGENT B1 ;  /* 0x0000000000017941 */ /* 0x000fea0003800200 */
.L_x_31736:
        /* <DEDUP_REMOVED lines=62> */
.L_x_31734:
[----:B------:R-:W-:Y:S05]  /*6e70*/  BSYNC.RECONVERGENT B0 ;  /* 0x0000000000007941 */ /* 0x000fea0003800200 */
.L_x_31733:
        /* <DEDUP_REMOVED lines=20> */
.L_x_31740:
        /* <DEDUP_REMOVED lines=12> */
.L_x_31742:
[----:B------:R-:W-:Y:S05]  /*7080*/  BSYNC.RECONVERGENT B1 ;  /* 0x0000000000017941 */ /* 0x000fea0003800200 */
.L_x_31741:
        /* <DEDUP_REMOVED lines=60> */
[----:B------:R-:W-:Y:S02]  /*7450*/  IMAD.MOV.U32 R4, RZ, RZ, R12 ;  /* 0x000000ffff047224 */ /* 0x000fe400078e000c */
[----:B------:R-:W-:-:S07]  /*7460*/  IMAD.MOV.U32 R12, RZ, RZ, RZ ;  /* 0x000000ffff0c7224 */ /* 0x000fce00078e00ff */
.L_x_31739:
[----:B------:R-:W-:Y:S05]  /*7470*/  BSYNC.RECONVERGENT B0 ;  /* 0x0000000000007941 */ /* 0x000fea0003800200 */
.L_x_31738:
[----:B------:R-:W-:Y:S01]  /*7480*/  I2FP.F32.U32 R11, R11 ;  /* 0x0000000b000b7245 */ /* 0x000fe20000201000 */
[----:B------:R-:W-:Y:S01]  /*7490*/  BSSY.RECONVERGENT B0, `(.L_x_31743) ;  /* 0x0000061000007945 */ /* 0x000fe20003800200 */
[----:B------:R-:W-:Y:S01]  /*74a0*/  ISETP.NE.AND P2, PT, R12, 0x1, PT ;  /* 0x000000010c00780c */ /* 0x000fe20003f45270 */
[----:B------:R-:W-:Y:S01]  /*74b0*/  HFMA2 R13, -RZ, RZ, 0, 1.1920928955078125e-07 ;  /* 0x00000002ff0d7431 */ /* 0x000fe200000001ff */
[----:B------:R-:W-:Y:S01]  /*74c0*/  FSEL R10, R10, RZ, P3 ;  /* 0x000000ff0a0a7208 */ /* 0x000fe20001800000 */
[----:B------:R-:W-:-:S05]  /*74d0*/  FFMA.FTZ R11, R11, R219, 1.1641532182693481445e-10 ;  /* 0x2f0000000b0b7423 */ /* 0x000fca00000100db */
[----:B------:R-:W-:Y:S01]  /*74e0*/  FSETP.GTU.FTZ.AND P0, PT, R11, R220, PT ;  /* 0x000000dc0b00720b */ /* 0x000fe20003f1c000 */
[----:B------:R-:W-:-:S05]  /*74f0*/  HADD2.F32 R11, -RZ, R80.H1_H1 ;  /* 0x30000050ff0b7230 */ /* 0x000fca0000004100 */
        /* <DEDUP_REMOVED lines=15> */
.L_x_31745:
        /* <DEDUP_REMOVED lines=12> */
.L_x_31747:
[----:B------:R-:W-:Y:S05]  /*76b0*/  BSYNC.RECONVERGENT B1 ;  /* 0x0000000000017941 */ /* 0x000fea0003800200 */
.L_x_31746:
        /* <DEDUP_REMOVED lines=62> */
.L_x_31744:
[----:B------:R-:W-:Y:S05]  /*7aa0*/  BSYNC.RECONVERGENT B0 ;  /* 0x0000000000007941 */ /* 0x000fea0003800200 */
.L_x_31743:
        /* <DEDUP_REMOVED lines=18> */
.L_x_31750:
        /* <DEDUP_REMOVED lines=12> */
.L_x_31752:
[----:B------:R-:W-:Y:S05]  /*7c90*/  BSYNC.RECONVERGENT B1 ;  /* 0x0000000000017941 */ /* 0x000fea0003800200 */
.L_x_31751:
        /* <DEDUP_REMOVED lines=62> */
.L_x_31749:
[----:B------:R-:W-:Y:S05]  /*8080*/  BSYNC.RECONVERGENT B0 ;  /* 0x0000000000007941 */ /* 0x000fea0003800200 */
.L_x_31748:
[----:B------:R-:W-:Y:S01]  /*8090*/  I2FP.F32.U32 R13, R14 ;  /* 0x0000000e000d7245 */ /* 0x000fe20000201000 */
[----:B------:R-:W-:Y:S01]  /*80a0*/  BSSY.RECONVERGENT B0, `(.L_x_31753) ;  /* 0x0000061000007945 */ /* 0x000fe20003800200 */
[----:B------:R-:W-:Y:S01]  /*80b0*/  ISETP.NE.AND P3, PT, R12, 0x1, PT ;  /* 0x000000010c00780c */ /* 0x000fe20003f65270 */
[----:B------:R-:W-:Y:S01]  /*80c0*/  IMAD.MOV.U32 R15, RZ, RZ, 0x2 ;  /* 0x00000002ff0f7424 */ /* 0x000fe200078e00ff */
[----:B------:R-:W-:Y:S01]  /*80d0*/  FSEL R11, R11, RZ, P0 ;  /* 0x000000ff0b0b7208 */ /* 0x000fe20000000000 */
[----:B------:R-:W-:Y:S01]  /*80e0*/  FFMA.FTZ R13, R13, R219, 1.1641532182693481445e-10 ;  /* 0x2f0000000d0d7423 */ /* 0x000fe200000100db */
[----:B------:R-:W-:-:S04]  /*80f0*/  IMAD.MOV.U32 R14, RZ, RZ, R4 ;  /* 0x000000ffff0e7224 */ /* 0x000fc800078e0004 */
        /* <DEDUP_REMOVED lines=16> */
.L_x_31755:
        /* <DEDUP_REMOVED lines=12> */
.L_x_31757:
[----:B------:R-:W-:Y:S05]  /*82c0*/  BSYNC.RECONVERGENT B1 ;  /* 0x0000000000017941 */ /* 0x000fea0003800200 */
.L_x_31756:
        /* <DEDUP_REMOVED lines=62> */
.L_x_31754:
[----:B------:R-:W-:Y:S05]  /*86b0*/  BSYNC.RECONVERGENT B0 ;  /* 0x0000000000007941 */ /* 0x000fea0003800200 */
.L_x_31753:
[----:B------:R-:W-:Y:S01]  /*86c0*/  I2FP.F32.U32 R12, R14 ;  /* 0x0000000e000c7245 */ /* 0x000fe20000201000 */
[----:B------:R-:W-:Y:S01]  /*86d0*/  BSSY.RECONVERGENT B0, `(.L_x_31758) ;  /* 0x000005c000007945 */ /* 0x000fe20003800200 */
[----:B------:R-:W-:Y:S01]  /*86e0*/  ISETP.NE.AND P3, PT, R15, 0x1, PT ;  /* 0x000000010f00780c */ /* 0x000fe20003f65270 */
[----:B------:R-:W-:Y:S02]  /*86f0*/  HFMA2 R14, -RZ, RZ, 0, 1.1920928955078125e-07 ;  /* 0x00000002ff0e7431 */ /* 0x000fe400000001ff */
[----:B------:R-:W-:Y:S02]  /*8700*/  IMAD.MOV.U32 R13, RZ, RZ, R4 ;  /* 0x000000ffff0d7224 */ /* 0x000fe400078e0004 */
[----:B------:R-:W-:-:S05]  /*8710*/  FFMA.FTZ R12, R12, R219, 1.1641532182693481445e-10 ;  /* 0x2f0000000c0c7423 */ /* 0x000fca00000100db */
[----:B------:R-:W-:Y:S01]  /*8720*/  FSETP.LE.FTZ.AND P2, PT, R12, R220, PT ;  /* 0x000000dc0c00720b */ /* 0x000fe20003f53000 */
[----:B------:R-:W-:-:S05]  /*8730*/  HADD2.F32 R12, -RZ, R17.H1_H1 ;  /* 0x30000011ff0c7230 */ /* 0x000fca0000004100 */
        /* <DEDUP_REMOVED lines=10> */
.L_x_31760:
        /* <DEDUP_REMOVED lines=12> */
.L_x_31762:
[----:B------:R-:W-:Y:S05]  /*88a0*/  BSYNC.RECONVERGENT B1 ;  /* 0x0000000000017941 */ /* 0x000fea0003800200 */
.L_x_31761:
        /* <DEDUP_REMOVED lines=62> */
.L_x_31759:
[----:B------:R-:W-:Y:S05]  /*8c90*/  BSYNC.RECONVERGENT B0 ;  /* 0x0000000000007941 */ /* 0x000fea0003800200 */
.L_x_31758:
        /* <DEDUP_REMOVED lines=23> */
.L_x_31765:
        /* <DEDUP_REMOVED lines=12> */
.L_x_31767:
[----:B------:R-:W-:Y:S05]  /*8ed0*/  BSYNC.RECONVERGENT B1 ;  /* 0x0000000000017941 */ /* 0x000fea0003800200 */
.L_x_31766:
        /* <DEDUP_REMOVED lines=62> */
.L_x_31764:
[----:B------:R-:W-:Y:S05]  /*92c0*/  BSYNC.RECONVERGENT B0 ;  /* 0x0000000000007941 */ /* 0x000fea0003800200 */
.L_x_31763:
        /* <DEDUP_REMOVED lines=20> */
.L_x_31770:
        /* <DEDUP_REMOVED lines=12> */
.L_x_31772:
[----:B------:R-:W-:Y:S05]  /*94d0*/  BSYNC.RECONVERGENT B1 ;  /* 0x0000000000017941 */ /* 0x000fea0003800200 */
.L_x_31771:
        /* <DEDUP_REMOVED lines=62> */
.L_x_31769:
[----:B------:R-:W-:Y:S05]  /*98c0*/  BSYNC.RECONVERGENT B0 ;  /* 0x0000000000007941 */ /* 0x000fea0003800200 */
.L_x_31768:
[----:B------:R-:W-:Y:S01]  /*98d0*/  I2FP.F32.U32 R15, R16 ;  /* 0x00000010000f7245 */ /* 0x000fe20000201000 */
[----:B------:R-:W-:Y:S01]  /*98e0*/  BSSY.RECONVERGENT B0, `(.L_x_31773) ;  /* 0x0000061000007945 */ /* 0x000fe20003800200 */
[----:B------:R-:W-:Y:S01]  /*98f0*/  FSEL R13, R13, RZ, P5 ;  /* 0x000000ff0d0d7208 */ /* 0x000fe20002800000 */
        /* <DEDUP_REMOVED lines=20> */
.L_x_31775:
        /* <DEDUP_REMOVED lines=12> */
.L_x_31777:
[----:B------:R-:W-:Y:S05]  /*9b00*/  BSYNC.RECONVERGENT B1 ;  /* 0x0000000000017941 */ /* 0x000fea0003800200 */
.L_x_31776:
        /* <DEDUP_REMOVED lines=62> */
.L_x_31774:
[----:B------:R-:W-:Y:S05]  /*9ef0*/  BSYNC.RECONVERGENT B0 ;  /* 0x0000000000007941 */ /* 0x000fea0003800200 */
.L_x_31773:
[----:B------:R-:W-:Y:S01]  /*9f00*/  I2FP.F32.U32 R14, R16 ;  /* 0x00000010000e7245 */ /* 0x000fe20000201000 */
[----:B------:R-:W-:Y:S01]  /*9f10*/  BSSY.RECONVERGENT B0, `(.L_x_31778) ;  /* 0x000005c000007945 */ /* 0x000fe20003800200 */
[----:B------:R-:W-:Y:S01]  /*9f20*/  ISETP.NE.AND P4, PT, R17, 0x1, PT ;  /* 0x000000011100780c */ /* 0x000fe20003f85270 */
[----:B------:R-:W-:Y:S01]  /*9f30*/  IMAD.MOV.U32 R16, RZ, RZ, 0x2 ;  /* 0x00000002ff107424 */ /* 0x000fe200078e00ff */
[----:B------:R-:W-:Y:S01]  /*9f40*/  MOV R15, R4 ;  /* 0x00000004000f7202 */ /* 0x000fe20000000f00 */
        /* <DEDUP_REMOVED lines=13> */
.L_x_31780:
        /* <DEDUP_REMOVED lines=12> */
.L_x_31782:
[----:B------:R-:W-:Y:S05]  /*a0e0*/  BSYNC.RECONVERGENT B1 ;  /* 0x0000000000017941 */ /* 0x000fea0003800200 */
.L_x_31781:
        /* <DEDUP_REMOVED lines=62> */
.L_x_31779:
[----:B------:R-:W-:Y:S05]  /*a4d0*/  BSYNC.RECONVERGENT B0 ;  /* 0x0000000000007941 */ /* 0x000fea0003800200 */
.L_x_31778:
        /* <DEDUP_REMOVED lines=23> */
.L_x_31785:
        /* <DEDUP_REMOVED lines=12> */
.L_x_31787:
[----:B------:R-:W-:Y:S05]  /*a710*/  BSYNC.RECONVERGENT B1 ;  /* 0x0000000000017941 */ /* 0x000fea0003800200 */
.L_x_31786:
        /* <DEDUP_REMOVED lines=62> */
.L_x_31784:
[----:B------:R-:W-:Y:S05]  /*ab00*/  BSYNC.RECONVERGENT B0 ;  /* 0x0000000000007941 */ /* 0x000fea0003800200 */
.L_x_31783:
        /* <DEDUP_REMOVED lines=18> */
.L_x_31790:
        /* <DEDUP_REMOVED lines=12> */
.L_x_31792:
[----:B------:R-:W-:Y:S05]  /*acf0*/  BSYNC.RECONVERGENT B1 ;  /* 0x0000000000017941 */ /* 0x000fea0003800200 */
.L_x_31791:
        /* <DEDUP_REMOVED lines=62> */
.L_x_31789:
[----:B------:R-:W-:Y:S05]  /*b0e0*/  BSYNC.RECONVERGENT B0 ;  /* 0x0000000000007941 */ /* 0x000fea0003800200 */
.L_x_31788:
[----:B------:R-:W-:Y:S01]  /*b0f0*/  I2FP.F32.U32 R17, R18 ;  /* 0x0000001200117245 */ /* 0x000fe20000201000 */
[----:B------:R-:W-:Y:S01]  /*b100*/  BSSY.RECONVERGENT B0, `(.L_x_31793) ;  /* 0x0000061000007945 */ /* 0x000fe20003800200 */
[----:B------:R-:W-:Y:S01]  /*b110*/  FSEL R15, R15, RZ, P4 ;  /* 0x000000ff0f0f7208 */ /* 0x000fe20002000000 */
        /* <DEDUP_REMOVED lines=20> */
.L_x_31795:
        /* <DEDUP_REMOVED lines=12> */
.L_x_31797:
[----:B------:R-:W-:Y:S05]  /*b320*/  BSYNC.RECONVERGENT B1 ;  /* 0x0000000000017941 */ /* 0x000fea0003800200 */
.L_x_31796:
        /* <DEDUP_REMOVED lines=61> */
[----:B------:R-:W-:-:S07]  /*b700*/  IMAD.MOV.U32 R4, RZ, RZ, R16 ;  /* 0x000000ffff047224 */ /* 0x000fce00078e0010 */
.L_x_31794:
[----:B------:R-:W-:Y:S05]  /*b710*/  BSYNC.RECONVERGENT B0 ;  /* 0x0000000000007941 */ /* 0x000fea0003800200 */
.L_x_31793:
[----:B------:R-:W-:Y:S01]  /*b720*/  I2FP.F32.U32 R16, R18 ;  /* 0x0000001200107245 */ /* 0x000fe20000201000 */
[----:B------:R-:W-:Y:S01]  /*b730*/  BSSY.RECONVERGENT B0, `(.L_x_31798) ;  /* 0x000005f000007945 */ /* 0x000fe20003800200 */
[----:B------:R-:W-:Y:S01]  /*b740*/  ISETP.NE.AND P6, PT, R23, 0x1, PT ;  /* 0x000000011700780c */ /* 0x000fe20003fc5270 */
[----:B------:R-:W-:Y:S02]  /*b750*/  IMAD.MOV.U32 R27, RZ, RZ, 0x2 ;  /* 0x00000002ff1b7424 */ /* 0x000fe400078e00ff */
[----:B------:R-:W-:Y:S01]  /*b760*/  FFMA.FTZ R16, R16, R219, 1.1641532182693481445e-10 ;  /* 0x2f00000010107423 */ /* 0x000fe200000100db */
[----:B------:R-:W-:-:S04]  /*b770*/  IMAD.MOV.U32 R17, RZ, RZ, R4 ;  /* 0x000000ffff117224 */ /* 0x000fc800078e0004 */
[----:B------:R-:W-:Y:S01]  /*b780*/  FSETP.LE.FTZ.AND P5, PT, R16, R220, PT ;  /* 0x000000dc1000720b */ /* 0x000fe20003fb3000 */
[----:B------:R-:W-:-:S05]  /*b790*/  HADD2.F32 R16, -RZ, R19.H1_H1 ;  /* 0x30000013ff107230 */ /* 0x000fca0000004100 */
        /* <DEDUP_REMOVED lines=10> */
.L_x_31800:
        /* <DEDUP_REMOVED lines=15> */
.L_x_31802:
[----:B------:R-:W-:Y:S05]  /*b930*/  BSYNC.RECONVERGENT B1 ;  /* 0x0000000000017941 */ /* 0x000fea0003800200 */
.L_x_31801:
        /* <DEDUP_REMOVED lines=61> */
[----:B------:R-:W-:-:S07]  /*bd10*/  IMAD.MOV.U32 R4, RZ, RZ, R18 ;  /* 0x000000ffff047224 */ /* 0x000fce00078e0012 */
.L_x_31799:
[----:B------:R-:W-:Y:S05]  /*bd20*/  BSYNC.RECONVERGENT B0 ;  /* 0x0000000000007941 */ /* 0x000fea0003800200 */
.L_x_31798:
[----:B------:R-:W-:Y:S02]  /*bd30*/  I2FP.F32.U32 R17, R17 ;  /* 0x0000001100117245 */ /* 0x000fe40000201000 */
[----:B------:R-:W-:-:S03]  /*bd40*/  FSEL R16, R16, RZ, P5 ;  /* 0x000000ff10107208 */ /* 0x000fc60002800000 */
        /* <DEDUP_REMOVED lines=8> */
[----:B------:R-:W-:-:S07]  /*bdd0*/  PRMT R208, R16, 0x7610, R208 ;  /* 0x0000761010d07816 */ /* 0x000fce00000000d0 */
.L_x_31722:
        /* <DEDUP_REMOVED lines=45> */
.L_x_31803:
        /* <DEDUP_REMOVED lines=27> */
.L_x_31807:
        /* <DEDUP_REMOVED lines=12> */
.L_x_31809:
[----:B------:R-:W-:Y:S05]  /*c320*/  BSYNC.RECONVERGENT B1 ;  /* 0x0000000000017941 */ /* 0x000fea0003800200 */
.L_x_31808:
        /* <DEDUP_REMOVED lines=62> */
.L_x_31806:
[----:B------:R-:W-:Y:S05]  /*c710*/  BSYNC.RECONVERGENT B0 ;  /* 0x0000000000007941 */ /* 0x000fea0003800200 */
.L_x_31805:
        /* <DEDUP_REMOVED lines=20> */
.L_x_31812:
        /* <DEDUP_REMOVED lines=12> */
.L_x_31814:
[----:B------:R-:W-:Y:S05]  /*c920*/  BSYNC.RECONVERGENT B1 ;  /* 0x0000000000017941 */ /* 0x000fea0003800200 */
.L_x_31813:
        /* <DEDUP_REMOVED lines=62> */
.L_x_31811:
[----:B------:R-:W-:Y:S05]  /*cd10*/  BSYNC.RECONVERGENT B0 ;  /* 0x0000000000007941 */ /* 0x000fea0003800200 */
.L_x_31810:
        /* <DEDUP_REMOVED lines=23> */
.L_x_31817:
        /* <DEDUP_REMOVED lines=12> */
.L_x_31819:
[----:B------:R-:W-:Y:S05]  /*cf50*/  BSYNC.RECONVERGENT B1 ;  /* 0x0000000000017941 */ /* 0x000fea0003800200 */
.L_x_31818:
        /* <DEDUP_REMOVED lines=62> */
.L_x_31816:
[----:B------:R-:W-:Y:S05]  /*d340*/  BSYNC.RECONVERGENT B0 ;  /* 0x0000000000007941 */ /* 0x000fea0003800200 */
.L_x_31815:
        /* <DEDUP_REMOVED lines=20> */
.L_x_31822:
        /* <DEDUP_REMOVED lines=12> */
.L_x_31824:
[----:B------:R-:W-:Y:S05]  /*d550*/  BSYNC.RECONVERGENT B1 ;  /* 0x0000000000017941 */ /* 0x000fea0003800200 */
.L_x_31823:
        /* <DEDUP_REMOVED lines=62> */
.L_x_31821:
[----:B------:R-:W-:Y:S05]  /*d940*/  BSYNC.RECONVERGENT B0 ;  /* 0x0000000000007941 */ /* 0x000fea0003800200 */
.L_x_31820:
        /* <DEDUP_REMOVED lines=23> */
.L_x_31827:
        /* <DEDUP_REMOVED lines=12> */
.L_x_31829:
[----:B------:R-:W-:Y:S05]  /*db80*/  BSYNC.RECONVERGENT B1 ;  /* 0x0000000000017941 */ /* 0x000fea0003800200 */
.L_x_31828:
        /* <DEDUP_REMOVED lines=62> */
.L_x_31826:
[----:B------:R-:W-:Y:S05]  /*df70*/  BSYNC.RECONVERGENT B0 ;  /* 0x0000000000007941 */ /* 0x000fea0003800200 */
.L_x_31825:
        /* <DEDUP_REMOVED lines=20> */
.L_x_31832:
        /* <DEDUP_REMOVED lines=12> */
.L_x_31834:
[----:B------:R-:W-:Y:S05]  /*e180*/  BSYNC.RECONVERGENT B1 ;  /* 0x0000000000017941 */ /* 0x000fea0003800200 */
.L_x_31833:
        /* <DEDUP_REMOVED lines=62> */
.L_x_31831:
[----:B------:R-:W-:Y:S05]  /*e570*/  BSYNC.RECONVERGENT B0 ;  /* 0x0000000000007941 */ /* 0x000fea0003800200 */
.L_x_31830:
        /* <DEDUP_REMOVED lines=23> */
.L_x_31837:
        /* <DEDUP_REMOVED lines=12> */
.L_x_31839:
[----:B------:R-:W-:Y:S05]  /*e7b0*/  BSYNC.RECONVERGENT B1 ;  /* 0x0000000000017941 */ /* 0x000fea0003800200 */
.L_x_31838:
        /* <DEDUP_REMOVED lines=62> */
.L_x_31836:
[----:B------:R-:W-:Y:S05]  /*eba0*/  BSYNC.RECONVERGENT B0 ;  /* 0x0000000000007941 */ /* 0x000fea0003800200 */
.L_x_31835:
        /* <DEDUP_REMOVED lines=20> */
.L_x_31842:
        /* <DEDUP_REMOVED lines=12> */
.L_x_31844:
[----:B------:R-:W-:Y:S05]  /*edb0*/  BSYNC.RECONVERGENT B1 ;  /* 0x0000000000017941 */ /* 0x000fea0003800200 */
.L_x_31843:
        /* <DEDUP_REMOVED lines=62> */
.L_x_31841:
[----:B------:R-:W-:Y:S05]  /*f1a0*/  BSYNC.RECONVERGENT B0 ;  /* 0x0000000000007941 */ /* 0x000fea0003800200 */
.L_x_31840:
        /* <DEDUP_REMOVED lines=23> */
.L_x_31847:
        /* <DEDUP_REMOVED lines=12> */
.L_x_31849:
[----:B------:R-:W-:Y:S05]  /*f3e0*/  BSYNC.RECONVERGENT B1 ;  /* 0x0000000000017941 */ /* 0x000fea0003800200 */
.L_x_31848:
        /* <DEDUP_REMOVED lines=62> */
.L_x_31846:
[----:B------:R-:W-:Y:S05]  /*f7d0*/  BSYNC.RECONVERGENT B0 ;  /* 0x0000000000007941 */ /* 0x000fea0003800200 */
.L_x_31845:
        /* <DEDUP_REMOVED lines=18> */
.L_x_31852:
        /* <DEDUP_REMOVED lines=12> */
.L_x_31854:
[----:B------:R-:W-:Y:S05]  /*f9c0*/  BSYNC.RECONVERGENT B1 ;  /* 0x0000000000017941 */ /* 0x000fea0003800200 */
.L_x_31853:
        /* <DEDUP_REMOVED lines=62> */
.L_x_31851:
[----:B------:R-:W-:Y:S05]  /*fdb0*/  BSYNC.RECONVERGENT B0 ;  /* 0x0000000000007941 */ /* 0x000fea0003800200 */
.L_x_31850:
[----:B------:R-:W-:Y:S01]  /*fdc0*/  I2FP.F32.U32 R15, R16 ;  /* 0x00000010000f7245 */ /* 0x000fe20000201000 */
[----:B------:R-:W-:Y:S01]  /*fdd0*/  BSSY.RECONVERGENT B0, `(.L_x_31855) ;  /* 0x0000061000007945 */ /* 0x000fe20003800200 */
[----:B------:R-:W-:Y:S01]  /*fde0*/  FSEL R13, R13, RZ, P2 ;  /* 0x000000ff0d0d7208 */ /* 0x000fe20001000000 */
[----:B------:R-:W-:Y:S02]  /*fdf0*/  IMAD.MOV.U32 R17, RZ, RZ, 0x2 ;  /* 0x00000002ff117424 */ /* 0x000fe400078e00ff */
[----:B------:R-:W-:Y:S01]  /*fe00*/  FFMA.FTZ R15, R15, R219, 1.1641532182693481445e-10 ;  /* 0x2f0000000f0f7423 */ /* 0x000fe200000100db */
[----:B------:R-:W-:-:S04]  /*fe10*/  IMAD.MOV.U32 R16, RZ, RZ, R4 ;  /* 0x000000ffff107224 */ /* 0x000fc800078e0004 */
        /* <DEDUP_REMOVED lines=17> */
.L_x_31857:
        /* <DEDUP_REMOVED lines=12> */
.L_x_31859:
[----:B------:R-:W-:Y:S05]  /*fff0*/  BSYNC.RECONVERGENT B1 ;  /* 0x0000000000017941 */ /* 0x000fea0003800200 */
.L_x_31858:
        /* <DEDUP_REMOVED lines=62> */
.L_x_31856:
[----:B------:R-:W-:Y:S05]  /*103e0*/  BSYNC.RECONVERGENT B0 ;  /* 0x0000000000007941 */ /* 0x000fea0003800200 */
.L_x_31855:
        /* <DEDUP_REMOVED lines=18> */
.L_x_31862:
        /* <DEDUP_REMOVED lines=12> */
.L_x_31864:
[----:B------:R-:W-:Y:S05]  /*105d0*/  BSYNC.RECONVERGENT B1 ;  /* 0x0000000000017941 */ /* 0x000fea0003800200 */
.L_x_31863:
        /* <DEDUP_REMOVED lines=62> */
.L_x_31861:
[----:B------:R-:W-:Y:S05]  /*109c0*/  BSYNC.RECONVERGENT B0 ;  /* 0x0000000000007941 */ /* 0x000fea0003800200 */
.L_x_31860:
        /* <DEDUP_REMOVED lines=23> */
.L_x_31867:
        /* <DEDUP_REMOVED lines=12> */
.L_x_31869:
[----:B------:R-:W-:Y:S05]  /*10c00*/  BSYNC.RECONVERGENT B1 ;  /* 0x0000000000017941 */ /* 0x000fea0003800200 */
.L_x_31868:
        /* <DEDUP_REMOVED lines=62> */
.L_x_31866:
[----:B------:R-:W-:Y:S05]  /*10ff0*/  BSYNC.RECONVERGENT B0 ;  /* 0x0000000000007941 */ /* 0x000fea0003800200 */
.L_x_31865:
        /* <DEDUP_REMOVED lines=18> */
.L_x_31872:
        /* <DEDUP_REMOVED lines=12> */
.L_x_31874:
[----:B------:R-:W-:Y:S05]  /*111e0*/  BSYNC.RECONVERGENT B1 ;  /* 0x0000000000017941 */ /* 0x000fea0003800200 */
.L_x_31873:
        /* <DEDUP_REMOVED lines=62> */
.L_x_31871:
[----:B------:R-:W-:Y:S05]  /*115d0*/  BSYNC.RECONVERGENT B0 ;  /* 0x0000000000007941 */ /* 0x000fea0003800200 */
.L_x_31870:
        /* <DEDUP_REMOVED lines=23> */
.L_x_31877:
        /* <DEDUP_REMOVED lines=12> */
.L_x_31879:
[----:B------:R-:W-:Y:S05]  /*11810*/  BSYNC.RECONVERGENT B1 ;  /* 0x0000000000017941 */ /* 0x000fea0003800200 */
.L_x_31878:
        /* <DEDUP_REMOVED lines=62> */
.L_x_31876:
[----:B------:R-:W-:Y:S05]  /*11c00*/  BSYNC.RECONVERGENT B0 ;  /* 0x0000000000007941 */ /* 0x000fea0003800200 */
.L_x_31875:
        /* <DEDUP_REMOVED lines=18> */
.L_x_31882:
        /* <DEDUP_REMOVED lines=15> */
.L_x_31884:
[----:B------:R-:W-:Y:S05]  /*11e20*/  BSYNC.RECONVERGENT B1 ;  /* 0x0000000000017941 */ /* 0x000fea0003800200 */
.L_x_31883:
        /* <DEDUP_REMOVED lines=62> */
.L_x_31881:
[----:B------:R-:W-:Y:S05]  /*12210*/  BSYNC.RECONVERGENT B0 ;  /* 0x0000000000007941 */ /* 0x000fea0003800200 */
.L_x_31880:
        /* <DEDUP_REMOVED lines=11> */
[----:B------:R-:W-:Y:S06]  /*122d0*/  BRA `(.L_x_31885) ;  /* 0x0000003000607947 */ /* 0x000fec0003800000 */
.L_x_31804:
        /* <DEDUP_REMOVED lines=16> */
.L_x_31888:
        /* <DEDUP_REMOVED lines=12> */
.L_x_31890:
[----:B------:R-:W-:Y:S05]  /*124a0*/  BSYNC.RECONVERGENT B1 ;  /* 0x0000000000017941 */ /* 0x000fea0003800200 */
.L_x_31889:
        /* <DEDUP_REMOVED lines=39> */
[----:B------:R-:W-:Y:S01]  /*12720*/  IMAD.MOV.U32 R23, RZ, RZ, RZ ;  /* 0x000000ffff177224 */ /* 0x000fe200078e00ff */
        /* <DEDUP_REMOVED lines=20> */
[----:B------:R-:W-:-:S07]  /*12870*/  IMAD.MOV.U32 R4, RZ, RZ, R24 ;  /* 0x000000ffff047224 */ /* 0x000fce00078e0018 */
.L_x_31887:
[----:B------:R-:W-:Y:S05]  /*12880*/  BSYNC.RECONVERGENT B0 ;  /* 0x0000000000007941 */ /* 0x000fea0003800200 */
.L_x_31886:
        /* <DEDUP_REMOVED lines=19> */
.L_x_31893:
        /* <DEDUP_REMOVED lines=12> */
.L_x_31895:
[----:B------:R-:W-:Y:S05]  /*12a80*/  BSYNC.RECONVERGENT B1 ;  /* 0x0000000000017941 */ /* 0x000fea0003800200 */
.L_x_31894:
        /* <DEDUP_REMOVED lines=62> */
.L_x_31892:
[----:B------:R-:W-:Y:S05]  /*12e70*/  BSYNC.RECONVERGENT B0 ;  /* 0x0000000000007941 */ /* 0x000fea0003800200 */
.L_x_31891:
        /* <DEDUP_REMOVED lines=19> */
.L_x_31898:
        /* <DEDUP_REMOVED lines=12> */
.L_x_31900:
[----:B------:R-:W-:Y:S05]  /*13070*/  BSYNC.RECONVERGENT B1 ;  /* 0x0000000000017941 */ /* 0x000fea0003800200 */
.L_x_31899:
        /* <DEDUP_REMOVED lines=62> */
.L_x_31897:
[----:B------:R-:W-:Y:S05]  /*13460*/  BSYNC.RECONVERGENT B0 ;  /* 0x0000000000007941 */ /* 0x000fea0003800200 */
.L_x_31896:
        /* <DEDUP_REMOVED lines=19> */
.L_x_31903:
        /* <DEDUP_REMOVED lines=12> */
.L_x_31905:
[----:B------:R-:W-:Y:S05]  /*13660*/  BSYNC.RECONVERGENT B1 ;  /* 0x0000000000017941 */ /* 0x000fea0003800200 */
.L_x_31904:
        /* <DEDUP_REMOVED lines=62> */
.L_x_31902:
[----:B------:R-:W-:Y:S05]  /*13a50*/  BSYNC.RECONVERGENT B0 ;  /* 0x0000000000007941 */ /* 0x000fea0003800200 */
.L_x_31901:
        /* <DEDUP_REMOVED lines=19> */
.L_x_31908:
        /* <DEDUP_REMOVED lines=12> */
.L_x_31910:
[----:B------:R-:W-:Y:S05]  /*13c50*/  BSYNC.RECONVERGENT B1 ;  /* 0x0000000000017941 */ /* 0x000fea0003800200 */
.L_x_31909:
        /* <DEDUP_REMOVED lines=62> */
.L_x_31907:
[----:B------:R-:W-:Y:S05]  /*14040*/  BSYNC.RECONVERGENT B0 ;  /* 0x0000000000007941 */ /* 0x000fea0003800200 */
.L_x_31906:
        /* <DEDUP_REMOVED lines=17> */
.L_x_31913:
        /* <DEDUP_REMOVED lines=12> */
.L_x_31915:
[----:B------:R-:W-:Y:S05]  /*14220*/  BSYNC.RECONVERGENT B1 ;  /* 0x0000000000017941 */ /* 0x000fea0003800200 */
.L_x_31914:
        /* <DEDUP_REMOVED lines=62> */
.L_x_31912:
[----:B------:R-:W-:Y:S05]  /*14610*/  BSYNC.RECONVERGENT B0 ;  /* 0x0000000000007941 */ /* 0x000fea0003800200 */
.L_x_31911:
        /* <DEDUP_REMOVED lines=17> */
.L_x_31918:
        /* <DEDUP_REMOVED lines=12> */
.L_x_31920:
[----:B------:R-:W-:Y:S05]  /*147f0*/  BSYNC.RECONVERGENT B1 ;  /* 0x0000000000017941 */ /* 0x000fea0003800200 */
.L_x_31919:
        /* <DEDUP_REMOVED lines=62> */
.L_x_31917:
[----:B------:R-:W-:Y:S05]  /*14be0*/  BSYNC.RECONVERGENT B0 ;  /* 0x0000000000007941 */ /* 0x000fea0003800200 */
.L_x_31916:
        /* <DEDUP_REMOVED lines=17> */
.L_x_31923:
        /* <DEDUP_REMOVED lines=12> */
.L_x_31925:
[----:B------:R-:W-:Y:S05]  /*14dc0*/  BSYNC.RECONVERGENT B1 ;  /* 0x0000000000017941 */ /* 0x000fea0003800200 */
.L_x_31924:
        /* <DEDUP_REMOVED lines=62> */
.L_x_31922:
[----:B------:R-:W-:Y:S05]  /*151b0*/  BSYNC.RECONVERGENT B0 ;  /* 0x0000000000007941 */ /* 0x000fea0003800200 */
.L_x_31921:
[----:B------:R-:W-:Y:S01]  /*151c0*/  LOP3.LUT R8, R8, 0xffffff7f, RZ, 0xc0, !PT ;  /* 0xffffff7f08087812 */ /* 0x000fe200078ec0ff */
[-C--:B------:R-:W-:Y:S01]  /*151d0*/  FMUL.FTZ R21, R21, R221.reuse ;  /* 0x000000dd15157220 */ /* 0x080fe20000410000 */
[----:B------:R-:W-:Y:S01]  /*151e0*/  I2FP.F32.U32 R26, R28 ;  /* 0x0000001c001a7245 */ /* 0x000fe20000201000 */
[-C--:B------:R-:W-:Y:S01]  /*151f0*/  FMUL.FTZ R27, R18, R221.reuse ;  /* 0x000000dd121b7220 */ /* 0x080fe20000410000 */
[----:B------:R-:W-:Y:S01]  /*15200*/  @P2 LOP3.LUT R8, R8, 0x80, RZ, 0xfc, !PT ;  /* 0x0000008008082812 */ /* 0x000fe200078efcff */
[-C--:B------:R-:W-:Y:S01]  /*15210*/  FMUL.FTZ R25, R25, R221.reuse ;  /* 0x000000dd19197220 */ /* 0x080fe20000410000 */
[----:B------:R-:W-:Y:S01]  /*15220*/  FMUL.FTZ R18, R24, R221 ;  /* 0x000000dd18127220 */ /* 0x000fe20000410000 */
[----:B------:R-:W-:Y:S01]  /*15230*/  FFMA.FTZ R26, R26, R219, 1.1641532182693481445e-10 ;  /* 0x2f0000001a1a7423 */ /* 0x000fe200000100db */
[C---:B------:R-:W-:Y:S01]  /*15240*/  LOP3.LUT P2, RZ, R8.reuse, 0x10, RZ, 0xc0, !PT ;  /* 0x0000001008ff7812 */ /* 0x040fe2000784c0ff */
[----:B------:R-:W-:Y:S01]  /*15250*/  FMUL.FTZ R17, R17, R221 ;  /* 0x000000dd11117220 */ /* 0x000fe20000410000 */
[----:B------:R-:W-:-:S02]  /*15260*/  LOP3.LUT R8, R8, 0xffffffbf, RZ, 0xc0, !PT ;  /* 0xffffffbf08087812 */ /* 0x000fc400078ec0ff */
[----:B------:R-:W-:Y:S01]  /*15270*/  FSETP.GTU.FTZ.AND P5, PT, R26, R220, PT ;  /* 0x000000dc1a00720b */ /* 0x000fe20003fbc000 */
[----:B------:R-:W-:Y:S01]  /*15280*/  HADD2.F32 R26, -RZ, R19.H1_H1 ;  /* 0x30000013ff1a7230 */ /* 0x000fe20000004100 */
[----:B------:R-:W-:Y:S01]  /*15290*/  @P1 LOP3.LUT R8, R8, 0x40, RZ, 0xfc, !PT ;  /* 0x0000004008081812 */ /* 0x000fe200078efcff */
[-C--:B------:R-:W-:Y:S01]  /*152a0*/  FMUL.FTZ R19, R23, R221.reuse ;  /* 0x000000dd17137220 */ /* 0x080fe20000410000 */
[-C--:B------:R-:W-:Y:S01]  /*152b0*/  FMUL.FTZ R23, R16, R221.reuse ;  /* 0x000000dd10177220 */ /* 0x080fe20000410000 */
[----:B------:R-:W-:Y:S01]  /*152c0*/  FSEL R60, R21, RZ, P2 ;  /* 0x000000ff153c7208 */ /* 0x000fe20001000000 */
[----:B------:R-:W-:Y:S01]  /*152d0*/  FMUL.FTZ R16, R26, R221 ;  /* 0x000000dd1a107220 */ /* 0x000fe20000410000 */
[C---:B------:R-:W-:Y:S02]  /*152e0*/  LOP3.LUT P1, RZ, R8.reuse, 0x8, RZ, 0xc0, !PT ;  /* 0x0000000808ff7812 */ /* 0x040fe4000782c0ff */
        /* <DEDUP_REMOVED lines=23> */
.L_x_31885:
        /* <DEDUP_REMOVED lines=42> */
.L_x_31926:
        /* <DEDUP_REMOVED lines=27> */
.L_x_31930:
        /* <DEDUP_REMOVED lines=12> */
.L_x_31932:
[----:B------:R-:W-:Y:S05]  /*15970*/  BSYNC.RECONVERGENT B1 ;  /* 0x0000000000017941 */ /* 0x000fea0003800200 */
.L_x_31931:
        /* <DEDUP_REMOVED lines=61> */
[----:B------:R-:W-:-:S07]  /*15d50*/  IMAD.MOV.U32 R11, RZ, RZ, RZ ;  /* 0x000000ffff0b7224 */ /* 0x000fce00078e00ff */
.L_x_31929:
[----:B------:R-:W-:Y:S05]  /*15d60*/  BSYNC.RECONVERGENT B0 ;  /* 0x0000000000007941 */ /* 0x000fea0003800200 */
.L_x_31928:
        /* <DEDUP_REMOVED lines=20> */
.L_x_31935:
        /* <DEDUP_REMOVED lines=12> */
.L_x_31937:
[----:B------:R-:W-:Y:S05]  /*15f70*/  BSYNC.RECONVERGENT B1 ;  /* 0x0000000000017941 */ /* 0x000fea0003800200 */
.L_x_31936:
        /* <DEDUP_REMOVED lines=62> */
.L_x_31934:
[----:B------:R-:W-:Y:S05]  /*16360*/  BSYNC.RECONVERGENT B0 ;  /* 0x0000000000007941 */ /* 0x000fea0003800200 */
.L_x_31933:
        /* <DEDUP_REMOVED lines=23> */
.L_x_31940:
        /* <DEDUP_REMOVED lines=12> */
.L_x_31942:
[----:B------:R-:W-:Y:S05]  /*165a0*/  BSYNC.RECONVERGENT B1 ;  /* 0x0000000000017941 */ /* 0x000fea0003800200 */
.L_x_31941:
        /* <DEDUP_REMOVED lines=62> */
.L_x_31939:
[----:B------:R-:W-:Y:S05]  /*16990*/  BSYNC.RECONVERGENT B0 ;  /* 0x0000000000007941 */ /* 0x000fea0003800200 */
.L_x_31938:
        /* <DEDUP_REMOVED lines=20> */
.L_x_31945:
        /* <DEDUP_REMOVED lines=12> */
.L_x_31947:
[----:B------:R-:W-:Y:S05]  /*16ba0*/  BSYNC.RECONVERGENT B1 ;  /* 0x0000000000017941 */ /* 0x000fea0003800200 */
.L_x_31946:
        /* <DEDUP_REMOVED lines=62> */
.L_x_31944:
[----:B------:R-:W-:Y:S05]  /*16f90*/  BSYNC.RECONVERGENT B0 ;  /* 0x0000000000007941 */ /* 0x000fea0003800200 */
.L_x_31943:
        /* <DEDUP_REMOVED lines=23> */
.L_x_31950:
        /* <DEDUP_REMOVED lines=12> */
.L_x_31952:
[----:B------:R-:W-:Y:S05]  /*171d0*/  BSYNC.RECONVERGENT B1 ;  /* 0x0000000000017941 */ /* 0x000fea0003800200 */
.L_x_31951:
        /* <DEDUP_REMOVED lines=62> */
.L_x_31949:
[----:B------:R-:W-:Y:S05]  /*175c0*/  BSYNC.RECONVERGENT B0 ;  /* 0x0000000000007941 */ /* 0x000fea0003800200 */
.L_x_31948:
        /* <DEDUP_REMOVED lines=20> */
.L_x_31955:
        /* <DEDUP_REMOVED lines=12> */
.L_x_31957:
[----:B------:R-:W-:Y:S05]  /*177d0*/  BSYNC.RECONVERGENT B1 ;  /* 0x0000000000017941 */ /* 0x000fea0003800200 */
.L_x_31956:
        /* <DEDUP_REMOVED lines=62> */
.L_x_31954:
[----:B------:R-:W-:Y:S05]  /*17bc0*/  BSYNC.RECONVERGENT B0 ;  /* 0x0000000000007941 */ /* 0x000fea0003800200 */
.L_x_31953:
        /* <DEDUP_REMOVED lines=23> */
.L_x_31960:
        /* <DEDUP_REMOVED lines=12> */
.L_x_31962:
[----:B------:R-:W-:Y:S05]  /*17e00*/  BSYNC.RECONVERGENT B1 ;  /* 0x0000000000017941 */ /* 0x000fea0003800200 */
.L_x_31961:
        /* <DEDUP_REMOVED lines=62> */
.L_x_31959:
[----:B------:R-:W-:Y:S05]  /*181f0*/  BSYNC.RECONVERGENT B0 ;  /* 0x0000000000007941 */ /* 0x000fea0003800200 */
.L_x_31958:
        /* <DEDUP_REMOVED lines=20> */
.L_x_31965:
        /* <DEDUP_REMOVED lines=12> */
.L_x_31967:
[----:B------:R-:W-:Y:S05]  /*18400*/  BSYNC.RECONVERGENT B1 ;  /* 0x0000000000017941 */ /* 0x000fea0003800200 */
.L_x_31966:
        /* <DEDUP_REMOVED lines=62> */
.L_x_31964:
[----:B------:R-:W-:Y:S05]  /*187f0*/  BSYNC.RECONVERGENT B0 ;  /* 0x0000000000007941 */ /* 0x000fea0003800200 */
.L_x_31963:
        /* <DEDUP_REMOVED lines=23> */
.L_x_31970:
        /* <DEDUP_REMOVED lines=12> */
.L_x_31972:
[----:B------:R-:W-:Y:S05]  /*18a30*/  BSYNC.RECONVERGENT B1 ;  /* 0x0000000000017941 */ /* 0x000fea0003800200 */
.L_x_31971:
        /* <DEDUP_REMOVED lines=62> */
.L_x_31969:
[----:B------:R-:W-:Y:S05]  /*18e20*/  BSYNC.RECONVERGENT B0 ;  /* 0x0000000000007941 */ /* 0x000fea0003800200 */
.L_x_31968:
        /* <DEDUP_REMOVED lines=18> */
.L_x_31975:
        /* <DEDUP_REMOVED lines=12> */
.L_x_31977:
[----:B------:R-:W-:Y:S05]  /*19010*/  BSYNC.RECONVERGENT B1 ;  /* 0x0000000000017941 */ /* 0x000fea0003800200 */
.L_x_31976:
        /* <DEDUP_REMOVED lines=62> */
.L_x_31974:
[----:B------:R-:W-:Y:S05]  /*19400*/  BSYNC.RECONVERGENT B0 ;  /* 0x0000000000007941 */ /* 0x000fea0003800200 */
.L_x_31973:
        /* <DEDUP_REMOVED lines=23> */
.L_x_31980:
        /* <DEDUP_REMOVED lines=12> */
.L_x_31982:
[----:B------:R-:W-:Y:S05]  /*19640*/  BSYNC.RECONVERGENT B1 ;  /* 0x0000000000017941 */ /* 0x000fea0003800200 */
.L_x_31981:
        /* <DEDUP_REMOVED lines=62> */
.L_x_31979:
[----:B------:R-:W-:Y:S05]  /*19a30*/  BSYNC.RECONVERGENT B0 ;  /* 0x0000000000007941 */ /* 0x000fea0003800200 */
.L_x_31978:
        /* <DEDUP_REMOVED lines=18> */
.L_x_31985:
        /* <DEDUP_REMOVED lines=12> */
.L_x_31987:
[----:B------:R-:W-:Y:S05]  /*19c20*/  BSYNC.RECONVERGENT B1 ;  /* 0x0000000000017941 */ /* 0x000fea0003800200 */
.L_x_31986:
        /* <DEDUP_REMOVED lines=62> */
.L_x_31984:
[----:B------:R-:W-:Y:S05]  /*1a010*/  BSYNC.RECONVERGENT B0 ;  /* 0x0000000000007941 */ /* 0x000fea0003800200 */
.L_x_31983:
        /* <DEDUP_REMOVED lines=23> */
.L_x_31990:
        /* <DEDUP_REMOVED lines=12> */
.L_x_31992:
[----:B------:R-:W-:Y:S05]  /*1a250*/  BSYNC.RECONVERGENT B1 ;  /* 0x0000000000017941 */ /* 0x000fea0003800200 */
.L_x_31991:
        /* <DEDUP_REMOVED lines=62> */
.L_x_31989:
[----:B------:R-:W-:Y:S05]  /*1a640*/  BSYNC.RECONVERGENT B0 ;  /* 0x0000000000007941 */ /* 0x000fea0003800200 */
.L_x_31988:
        /* <DEDUP_REMOVED lines=18> */
.L_x_31995:
        /* <DEDUP_REMOVED lines=12> */
.L_x_31997:
[----:B------:R-:W-:Y:S05]  /*1a830*/  BSYNC.RECONVERGENT B1 ;  /* 0x0000000000017941 */ /* 0x000fea0003800200 */
.L_x_31996:
        /* <DEDUP_REMOVED lines=62> */
.L_x_31994:
[----:B------:R-:W-:Y:S05]  /*1ac20*/  BSYNC.RECONVERGENT B0 ;  /* 0x0000000000007941 */ /* 0x000fea0003800200 */
.L_x_31993:
        /* <DEDUP_REMOVED lines=23> */
.L_x_32000:
        /* <DEDUP_REMOVED lines=12> */
.L_x_32002:
[----:B------:R-:W-:Y:S05]  /*1ae60*/  BSYNC.RECONVERGENT B1 ;  /* 0x0000000000017941 */ /* 0x000fea0003800200 */
.L_x_32001:
        /* <DEDUP_REMOVED lines=62> */
.L_x_31999:
[----:B------:R-:W-:Y:S05]  /*1b250*/  BSYNC.RECONVERGENT B0 ;  /* 0x0000000000007941 */ /* 0x000fea0003800200 */
.L_x_31998:
        /* <DEDUP_REMOVED lines=18> */
.L_x_32005:
        /* <DEDUP_REMOVED lines=15> */
.L_x_32007:
[----:B------:R-:W-:Y:S05]  /*1b470*/  BSYNC.RECONVERGENT B1 ;  /* 0x0000000000017941 */ /* 0x000fea0003800200 */
.L_x_32006:
        /* <DEDUP_REMOVED lines=62> */
.L_x_32004:
[----:B------:R-:W-:Y:S05]  /*1b860*/  BSYNC.RECONVERGENT B0 ;  /* 0x0000000000007941 */ /* 0x000fea0003800200 */
.L_x_32003:
        /* <DEDUP_REMOVED lines=12> */
.L_x_31927:
        /* <DEDUP_REMOVED lines=16> */
.L_x_32011:
        /* <DEDUP_REMOVED lines=12> */
.L_x_32013:
[----:B------:R-:W-:Y:S05]  /*1baf0*/  BSYNC.RECONVERGENT B1 ;  /* 0x0000000000017941 */ /* 0x000fea0003800200 */
.L_x_32012:
        /* <DEDUP_REMOVED lines=62> */
.L_x_32010:
[----:B------:R-:W-:Y:S05]  /*1bee0*/  BSYNC.RECONVERGENT B0 ;  /* 0x0000000000007941 */ /* 0x000fea0003800200 */
.L_x_32009:
        /* <DEDUP_REMOVED lines=19> */
.L_x_32016:
        /* <DEDUP_REMOVED lines=12> */
.L_x_32018:
[----:B------:R-:W-:Y:S05]  /*1c0e0*/  BSYNC.RECONVERGENT B1 ;  /* 0x0000000000017941 */ /* 0x000fea0003800200 */
.L_x_32017:
        /* <DEDUP_REMOVED lines=62> */
.L_x_32015:
[----:B------:R-:W-:Y:S05]  /*1c4d0*/  BSYNC.RECONVERGENT B0 ;  /* 0x0000000000007941 */ /* 0x000fea0003800200 */
.L_x_32014:
        /* <DEDUP_REMOVED lines=19> */
.L_x_32021:
        /* <DEDUP_REMOVED lines=12> */
.L_x_32023:
[----:B------:R-:W-:Y:S05]  /*1c6d0*/  BSYNC.RECONVERGENT B1 ;  /* 0x0000000000017941 */ /* 0x000fea0003800200 */
.L_x_32022:
        /* <DEDUP_REMOVED lines=62> */
.L_x_32020:
[----:B------:R-:W-:Y:S05]  /*1cac0*/  BSYNC.RECONVERGENT B0 ;  /* 0x0000000000007941 */ /* 0x000fea0003800200 */
.L_x_32019:
        /* <DEDUP_REMOVED lines=8> */
[----:B------:R-:W-:-:S12]  /*1cb50*/  HADD2.F32 R22, -RZ, R17.H0_H0 ;  /* 0x20000011ff167230 */ /* 0x000fd80000004100 */
        /* <DEDUP_REMOVED lines=10> */
.L_x_32026:
        /* <DEDUP_REMOVED lines=12> */
.L_x_32028:
[----:B------:R-:W-:Y:S05]  /*1ccc0*/  BSYNC.RECONVERGENT B1 ;  /* 0x0000000000017941 */ /* 0x000fea0003800200 */
.L_x_32027:
        /* <DEDUP_REMOVED lines=62> */
.L_x_32025:
[----:B------:R-:W-:Y:S05]  /*1d0b0*/  BSYNC.RECONVERGENT B0 ;  /* 0x0000000000007941 */ /* 0x000fea0003800200 */
.L_x_32024:
        /* <DEDUP_REMOVED lines=19> */
.L_x_32031:
        /* <DEDUP_REMOVED lines=12> */
.L_x_32033:
[----:B------:R-:W-:Y:S05]  /*1d2b0*/  BSYNC.RECONVERGENT B1 ;  /* 0x0000000000017941 */ /* 0x000fea0003800200 */
.L_x_32032:
        /* <DEDUP_REMOVED lines=62> */
.L_x_32030:
[----:B------:R-:W-:Y:S05]  /*1d6a0*/  BSYNC.RECONVERGENT B0 ;  /* 0x0000000000007941 */ /* 0x000fea0003800200 */
.L_x_32029:
        /* <DEDUP_REMOVED lines=17> */
.L_x_32036:
        /* <DEDUP_REMOVED lines=12> */
.L_x_32038:
[----:B------:R-:W-:Y:S05]  /*1d880*/  BSYNC.RECONVERGENT B1 ;  /* 0x0000000000017941 */ /* 0x000fea0003800200 */
.L_x_32037:
        /* <DEDUP_REMOVED lines=62> */
.L_x_32035:
[----:B------:R-:W-:Y:S05]  /*1dc70*/  BSYNC.RECONVERGENT B0 ;  /* 0x0000000000007941 */ /* 0x000fea0003800200 */
.L_x_32034:
        /* <DEDUP_REMOVED lines=17> */
.L_x_32041:
        /* <DEDUP_REMOVED lines=12> */
.L_x_32043:
[----:B------:R-:W-:Y:S05]  /*1de50*/  BSYNC.RECONVERGENT B1 ;  /* 0x0000000000017941 */ /* 0x000fea0003800200 */
.L_x_32042:
        /* <DEDUP_REMOVED lines=62> */
.L_x_32040:
[----:B------:R-:W-:Y:S05]  /*1e240*/  BSYNC.RECONVERGENT B0 ;  /* 0x0000000000007941 */ /* 0x000fea0003800200 */
.L_x_32039:
[----:B------:R-:W-:Y:S01]  /*1e250*/  ISETP.NE.AND P5, PT, R27, 0x1, PT ;  /* 0x000000011b00780c */ /* 0x000fe20003fa5270 */
[----:B------:R-:W-:Y:S01]  /*1e260*/  BSSY.RECONVERGENT B0, `(.L_x_32044) ;  /* 0x000005b000007945 */ /* 0x000fe20003800200 */
[----:B------:R-:W-:Y:S01]  /*1e270*/  I2FP.F32.U32 R24, R26 ;  /* 0x0000001a00187245 */ /* 0x000fe20000201000 */
[----:B------:R-:W-:Y:S02]  /*1e280*/  IMAD.MOV.U32 R25, RZ, RZ, 0x2 ;  /* 0x00000002ff197424 */ /* 0x000fe400078e00ff */
        /* <DEDUP_REMOVED lines=13> */
.L_x_32046:
        /* <DEDUP_REMOVED lines=12> */
.L_x_32048:
[----:B------:R-:W-:Y:S05]  /*1e420*/  BSYNC.RECONVERGENT B1 ;  /* 0x0000000000017941 */ /* 0x000fea0003800200 */
.L_x_32047:
        /* <DEDUP_REMOVED lines=62> */
.L_x_32045:
[----:B------:R-:W-:Y:S05]  /*1e810*/  BSYNC.RECONVERGENT B0 ;  /* 0x0000000000007941 */ /* 0x000fea0003800200 */
.L_x_32044:
        /* <DEDUP_REMOVED lines=8> */
[C---:B------:R-:W-:Y:S02]  /*1e8a0*/  LOP3.LUT P2, RZ, R8.reuse, 0x10, RZ, 0xc0, !PT ;  /* 0x0000001008ff7812 */ /* 0x040fe4000784c0ff */
[----:B------:R-:W-:-:S02]  /*1e8b0*/  LOP3.LUT R8, R8, 0xffffffbf, RZ, 0xc0, !PT ;  /* 0xffffffbf08087812 */ /* 0x000fc400078ec0ff */
[----:B------:R-:W-:Y:S01]  /*1e8c0*/  FSETP.GTU.FTZ.AND P5, PT, R26, R220, PT ;  /* 0x000000dc1a00720b */ /* 0x000fe20003fbc000 */
[----:B------:R-:W-:Y:S01]  /*1e8d0*/  HADD2.F32 R26, -RZ, R19.H1_H1 ;  /* 0x30000013ff1a7230 */ /* 0x000fe20000004100 */
[----:B------:R-:W-:Y:S01]  /*1e8e0*/  @P1 LOP3.LUT R8, R8, 0x40, RZ, 0xfc, !PT ;  /* 0x0000004008081812 */ /* 0x000fe200078efcff */
[-C--:B------:R-:W-:Y:S01]  /*1e8f0*/  FMUL.FTZ R19, R17, R221.reuse ;  /* 0x000000dd11137220 */ /* 0x080fe20000410000 */
[-C--:B------:R-:W-:Y:S01]  /*1e900*/  FMUL.FTZ R17, R22, R221.reuse ;  /* 0x000000dd16117220 */ /* 0x080fe20000410000 */
[-C--:B------:R-:W-:Y:S01]  /*1e910*/  FMUL.FTZ R22, R16, R221.reuse ;  /* 0x000000dd10167220 */ /* 0x080fe20000410000 */
[----:B------:R-:W-:Y:S01]  /*1e920*/  LOP3.LUT P1, RZ, R8, 0x8, RZ, 0xc0, !PT ;  /* 0x0000000808ff7812 */ /* 0x000fe2000782c0ff */
[----:B------:R-:W-:Y:S01]  /*1e930*/  FMUL.FTZ R16, R26, R221 ;  /* 0x000000dd1a107220 */ /* 0x000fe20000410000 */
        /* <DEDUP_REMOVED lines=24> */
.L_x_32008:
        /* <DEDUP_REMOVED lines=42> */
.L_x_32049:
        /* <DEDUP_REMOVED lines=27> */
.L_x_32053:
        /* <DEDUP_REMOVED lines=12> */
.L_x_32055:
[----:B------:R-:W-:Y:S05]  /*1efd0*/  BSYNC.RECONVERGENT B1 ;  /* 0x0000000000017941 */ /* 0x000fea0003800200 */
.L_x_32054:
        /* <DEDUP_REMOVED lines=62> */
.L_x_32052:
[----:B------:R-:W-:Y:S05]  /*1f3c0*/  BSYNC.RECONVERGENT B0 ;  /* 0x0000000000007941 */ /* 0x000fea0003800200 */
.L_x_32051:
        /* <DEDUP_REMOVED lines=20> */
.L_x_32058:
        /* <DEDUP_REMOVED lines=12> */
.L_x_32060:
[----:B------:R-:W-:Y:S05]  /*1f5d0*/  BSYNC.RECONVERGENT B1 ;  /* 0x0000000000017941 */ /* 0x000fea0003800200 */
.L_x_32059:
        /* <DEDUP_REMOVED lines=62> */
.L_x_32057:
[----:B------:R-:W-:Y:S05]  /*1f9c0*/  BSYNC.RECONVERGENT B0 ;  /* 0x0000000000007941 */ /* 0x000fea0003800200 */
.L_x_32056:
        /* <DEDUP_REMOVED lines=23> */
.L_x_32063:
        /* <DEDUP_REMOVED lines=12> */
.L_x_32065:
[----:B------:R-:W-:Y:S05]  /*1fc00*/  BSYNC.RECONVERGENT B1 ;  /* 0x0000000000017941 */ /* 0x000fea0003800200 */
.L_x_32064:
        /* <DEDUP_REMOVED lines=62> */
.L_x_32062:
[----:B------:R-:W-:Y:S05]  /*1fff0*/  BSYNC.RECONVERGENT B0 ;  /* 0x0000000000007941 */ /* 0x000fea0003800200 */
.L_x_32061:
        /* <DEDUP_REMOVED lines=20> */
.L_x_32068:
        /* <DEDUP_REMOVED lines=12> */
.L_x_32070:
[----:B------:R-:W-:Y:S05]  /*20200*/  BSYNC.RECONVERGENT B1 ;  /* 0x0000000000017941 */ /* 0x000fea0003800200 */
.L_x_32069:
        /* <DEDUP_REMOVED lines=62> */
.L_x_32067:
[----:B------:R-:W-:Y:S05]  /*205f0*/  BSYNC.RECONVERGENT B0 ;  /* 0x0000000000007941 */ /* 0x000fea0003800200 */
.L_x_32066:
        /* <DEDUP_REMOVED lines=23> */
.L_x_32073:
        /* <DEDUP_REMOVED lines=12> */
.L_x_32075:
[----:B------:R-:W-:Y:S05]  /*20830*/  BSYNC.RECONVERGENT B1 ;  /* 0x0000000000017941 */ /* 0x000fea0003800200 */
.L_x_32074:
        /* <DEDUP_REMOVED lines=62> */
.L_x_32072:
[----:B------:R-:W-:Y:S05]  /*20c20*/  BSYNC.RECONVERGENT B0 ;  /* 0x0000000000007941 */ /* 0x000fea0003800200 */
.L_x_32071:
        /* <DEDUP_REMOVED lines=20> */
.L_x_32078:
        /* <DEDUP_REMOVED lines=12> */
.L_x_32080:
[----:B------:R-:W-:Y:S05]  /*20e30*/  BSYNC.RECONVERGENT B1 ;  /* 0x0000000000017941 */ /* 0x000fea0003800200 */
.L_x_32079:
        /* <DEDUP_REMOVED lines=62> */
.L_x_32077:
[----:B------:R-:W-:Y:S05]  /*21220*/  BSYNC.RECONVERGENT B0 ;  /* 0x0000000000007941 */ /* 0x000fea0003800200 */
.L_x_32076:
        /* <DEDUP_REMOVED lines=23> */
.L_x_32083:
        /* <DEDUP_REMOVED lines=12> */
.L_x_32085:
[----:B------:R-:W-:Y:S05]  /*21460*/  BSYNC.RECONVERGENT B1 ;  /* 0x0000000000017941 */ /* 0x000fea0003800200 */
.L_x_32084:
        /* <DEDUP_REMOVED lines=62> */
.L_x_32082:
[----:B------:R-:W-:Y:S05]  /*21850*/  BSYNC.RECONVERGENT B0 ;  /* 0x0000000000007941 */ /* 0x000fea0003800200 */
.L_x_32081:
        /* <DEDUP_REMOVED lines=20> */
.L_x_32088:
        /* <DEDUP_REMOVED lines=12> */
.L_x_32090:
[----:B------:R-:W-:Y:S05]  /*21a60*/  BSYNC.RECONVERGENT B1 ;  /* 0x0000000000017941 */ /* 0x000fea0003800200 */
.L_x_32089:
        /* <DEDUP_REMOVED lines=62> */
.L_x_32087:
[----:B------:R-:W-:Y:S05]  /*21e50*/  BSYNC.RECONVERGENT B0 ;  /* 0x0000000000007941 */ /* 0x000fea0003800200 */
.L_x_32086:
        /* <DEDUP_REMOVED lines=23> */
.L_x_32093:
        /* <DEDUP_REMOVED lines=12> */
.L_x_32095:
[----:B------:R-:W-:Y:S05]  /*22090*/  BSYNC.RECONVERGENT B1 ;  /* 0x0000000000017941 */ /* 0x000fea0003800200 */
.L_x_32094:
        /* <DEDUP_REMOVED lines=62> */
.L_x_32092:
[----:B------:R-:W-:Y:S05]  /*22480*/  BSYNC.RECONVERGENT B0 ;  /* 0x0000000000007941 */ /* 0x000fea0003800200 */
.L_x_32091:
        /* <DEDUP_REMOVED lines=18> */
.L_x_32098:
        /* <DEDUP_REMOVED lines=12> */
.L_x_32100:
[----:B------:R-:W-:Y:S05]  /*22670*/  BSYNC.RECONVERGENT B1 ;  /* 0x0000000000017941 */ /* 0x000fea0003800200 */
.L_x_32099:
        /* <DEDUP_REMOVED lines=62> */
.L_x_32097:
[----:B------:R-:W-:Y:S05]  /*22a60*/  BSYNC.RECONVERGENT B0 ;  /* 0x0000000000007941 */ /* 0x000fea0003800200 */
.L_x_32096:
        /* <DEDUP_REMOVED lines=23> */
.L_x_32103:
        /* <DEDUP_REMOVED lines=12> */
.L_x_32105:
[----:B------:R-:W-:Y:S05]  /*22ca0*/  BSYNC.RECONVERGENT B1 ;  /* 0x0000000000017941 */ /* 0x000fea0003800200 */
.L_x_32104:
        /* <DEDUP_REMOVED lines=62> */
.L_x_32102:
[----:B------:R-:W-:Y:S05]  /*23090*/  BSYNC.RECONVERGENT B0 ;  /* 0x0000000000007941 */ /* 0x000fea0003800200 */
.L_x_32101:
        /* <DEDUP_REMOVED lines=18> */
.L_x_32108:
        /* <DEDUP_REMOVED lines=12> */
.L_x_32110:
[----:B------:R-:W-:Y:S05]  /*23280*/  BSYNC.RECONVERGENT B1 ;  /* 0x0000000000017941 */ /* 0x000fea0003800200 */
.L_x_32109:
        /* <DEDUP_REMOVED lines=62> */
.L_x_32107:
[----:B------:R-:W-:Y:S05]  /*23670*/  BSYNC.RECONVERGENT B0 ;  /* 0x0000000000007941 */ /* 0x000fea0003800200 */
.L_x_32106:
        /* <DEDUP_REMOVED lines=23> */
.L_x_32113:
        /* <DEDUP_REMOVED lines=12> */
.L_x_32115:
[----:B------:R-:W-:Y:S05]  /*238b0*/  BSYNC.RECONVERGENT B1 ;  /* 0x0000000000017941 */ /* 0x000fea0003800200 */
.L_x_32114:
        /* <DEDUP_REMOVED lines=62> */
.L_x_32112:
[----:B------:R-:W-:Y:S05]  /*23ca0*/  BSYNC.RECONVERGENT B0 ;  /* 0x0000000000007941 */ /* 0x000fea0003800200 */
.L_x_32111:
        /* <DEDUP_REMOVED lines=18> */
.L_x_32118:
        /* <DEDUP_REMOVED lines=12> */
.L_x_32120:
[----:B------:R-:W-:Y:S05]  /*23e90*/  BSYNC.RECONVERGENT B1 ;  /* 0x0000000000017941 */ /* 0x000fea0003800200 */
.L_x_32119:
        /* <DEDUP_REMOVED lines=62> */
.L_x_32117:
[----:B------:R-:W-:Y:S05]  /*24280*/  BSYNC.RECONVERGENT B0 ;  /* 0x0000000000007941 */ /* 0x000fea0003800200 */
.L_x_32116:
        /* <DEDUP_REMOVED lines=23> */
.L_x_32123:
        /* <DEDUP_REMOVED lines=12> */
.L_x_32125:
[----:B------:R-:W-:Y:S05]  /*244c0*/  BSYNC.RECONVERGENT B1 ;  /* 0x0000000000017941 */ /* 0x000fea0003800200 */
.L_x_32124:
        /* <DEDUP_REMOVED lines=62> */
.L_x_32122:
[----:B------:R-:W-:Y:S05]  /*248b0*/  BSYNC.RECONVERGENT B0 ;  /* 0x0000000000007941 */ /* 0x000fea0003800200 */
.L_x_32121:
        /* <DEDUP_REMOVED lines=18> */
.L_x_32128:
        /* <DEDUP_REMOVED lines=15> */
.L_x_32130:
[----:B------:R-:W-:Y:S05]  /*24ad0*/  BSYNC.RECONVERGENT B1 ;  /* 0x0000000000017941 */ /* 0x000fea0003800200 */
.L_x_32129:
        /* <DEDUP_REMOVED lines=62> */
.L_x_32127:
[----:B------:R-:W-:Y:S05]  /*24ec0*/  BSYNC.RECONVERGENT B0 ;  /* 0x0000000000007941 */ /* 0x000fea0003800200 */
.L_x_32126:
        /* <DEDUP_REMOVED lines=12> */
.L_x_32050:
        /* <DEDUP_REMOVED lines=16> */
.L_x_32134:
        /* <DEDUP_REMOVED lines=12> */
.L_x_32136:
[----:B------:R-:W-:Y:S05]  /*25150*/  BSYNC.RECONVERGENT B1 ;  /* 0x0000000000017941 */ /* 0x000fea0003800200 */
.L_x_32135:
        /* <DEDUP_REMOVED lines=62> */
.L_x_32133:
[----:B------:R-:W-:Y:S05]  /*25540*/  BSYNC.RECONVERGENT B0 ;  /* 0x0000000000007941 */ /* 0x000fea0003800200 */
.L_x_32132:
        /* <DEDUP_REMOVED lines=19> */
.L_x_32139:
        /* <DEDUP_REMOVED lines=12> */
.L_x_32141:
[----:B------:R-:W-:Y:S05]  /*25740*/  BSYNC.RECONVERGENT B1 ;  /* 0x0000000000017941 */ /* 0x000fea0003800200 */
.L_x_32140:
        /* <DEDUP_REMOVED lines=62> */
.L_x_32138:
[----:B------:R-:W-:Y:S05]  /*25b30*/  BSYNC.RECONVERGENT B0 ;  /* 0x0000000000007941 */ /* 0x000fea0003800200 */
.L_x_32137:
        /* <DEDUP_REMOVED lines=19> */
.L_x_32144:
        /* <DEDUP_REMOVED lines=12> */
.L_x_32146:
[----:B------:R-:W-:Y:S05]  /*25d30*/  BSYNC.RECONVERGENT B1 ;  /* 0x0000000000017941 */ /* 0x000fea0003800200 */
.L_x_32145:
        /* <DEDUP_REMOVED lines=62> */
.L_x_32143:
[----:B------:R-:W-:Y:S05]  /*26120*/  BSYNC.RECONVERGENT B0 ;  /* 0x0000000000007941 */ /* 0x000fea0003800200 */
.L_x_32142:
[----:B------:R-:W-:Y:S01]  /*26130*/  I2FP.F32.U32 R22, R24 ;  /* 0x0000001800167245 */ /* 0x000fe20000201000 */
[----:B------:R-:W-:Y:S01]  /*26140*/  BSSY.RECONVERGENT B0, `(.L_x_32147) ;  /* 0x000005d000007945 */ /* 0x000fe20003800200 */
[----:B------:R-:W-:Y:S01]  /*26150*/  ISETP.NE.AND P2, PT, R25, 0x1, PT ;  /* 0x000000011900780c */ /* 0x000fe20003f45270 */
[----:B------:R-:W-:Y:S01]  /*26160*/  HADD2.F32 R23, -RZ, R17.H0_H0 ;  /* 0x20000011ff177230 */ /* 0x000fe20000004100 */
        /* <DEDUP_REMOVED lines=15> */
.L_x_32149:
        /* <DEDUP_REMOVED lines=12> */
.L_x_32151:
[----:B------:R-:W-:Y:S05]  /*26320*/  BSYNC.RECONVERGENT B1 ;  /* 0x0000000000017941 */ /* 0x000fea0003800200 */
.L_x_32150:
        /* <DEDUP_REMOVED lines=62> */
.L_x_32148:
[----:B------:R-:W-:Y:S05]  /*26710*/  BSYNC.RECONVERGENT B0 ;  /* 0x0000000000007941 */ /* 0x000fea0003800200 */
.L_x_32147:
        /* <DEDUP_REMOVED lines=19> */
.L_x_32154:
        /* <DEDUP_REMOVED lines=12> */
.L_x_32156:
[----:B------:R-:W-:Y:S05]  /*26910*/  BSYNC.RECONVERGENT B1 ;  /* 0x0000000000017941 */ /* 0x000fea0003800200 */
.L_x_32155:
        /* <DEDUP_REMOVED lines=62> */
.L_x_32153:
[----:B------:R-:W-:Y:S05]  /*26d00*/  BSYNC.RECONVERGENT B0 ;  /* 0x0000000000007941 */ /* 0x000fea0003800200 */
.L_x_32152:
        /* <DEDUP_REMOVED lines=17> */
.L_x_32159:
        /* <DEDUP_REMOVED lines=12> */
.L_x_32161:
[----:B------:R-:W-:Y:S05]  /*26ee0*/  BSYNC.RECONVERGENT B1 ;  /* 0x0000000000017941 */ /* 0x000fea0003800200 */
.L_x_32160:
        /* <DEDUP_REMOVED lines=62> */
.L_x_32158:
[----:B------:R-:W-:Y:S05]  /*272d0*/  BSYNC.RECONVERGENT B0 ;  /* 0x0000000000007941 */ /* 0x000fea0003800200 */
.L_x_32157:
        /* <DEDUP_REMOVED lines=17> */
.L_x_32164:
        /* <DEDUP_REMOVED lines=12> */
.L_x_32166:
[----:B------:R-:W-:Y:S05]  /*274b0*/  BSYNC.RECONVERGENT B1 ;  /* 0x0000000000017941 */ /* 0x000fea0003800200 */
.L_x_32165:
        /* <DEDUP_REMOVED lines=62> */
.L_x_32163:
[----:B------:R-:W-:Y:S05]  /*278a0*/  BSYNC.RECONVERGENT B0 ;  /* 0x0000000000007941 */ /* 0x000fea0003800200 */
.L_x_32162:
        /* <DEDUP_REMOVED lines=17> */
.L_x_32169:
        /* <DEDUP_REMOVED lines=12> */
.L_x_32171:
[----:B------:R-:W-:Y:S05]  /*27a80*/  BSYNC.RECONVERGENT B1 ;  /* 0x0000000000017941 */ /* 0x000fea0003800200 */
.L_x_32170:
        /* <DEDUP_REMOVED lines=62> */
.L_x_32168:
[----:B------:R-:W-:Y:S05]  /*27e70*/  BSYNC.RECONVERGENT B0 ;  /* 0x0000000000007941 */ /* 0x000fea0003800200 */
.L_x_32167:
        /* <DEDUP_REMOVED lines=42> */
.L_x_32131:
        /* <DEDUP_REMOVED lines=42> */
.L_x_32172:
        /* <DEDUP_REMOVED lines=27> */
.L_x_32176:
        /* <DEDUP_REMOVED lines=12> */
.L_x_32178:
[----:B------:R-:W-:Y:S05]  /*28630*/  BSYNC.RECONVERGENT B1 ;  /* 0x0000000000017941 */ /* 0x000fea0003800200 */
.L_x_32177:
        /* <DEDUP_REMOVED lines=62> */
.L_x_32175:
[----:B------:R-:W-:Y:S05]  /*28a20*/  BSYNC.RECONVERGENT B0 ;  /* 0x0000000000007941 */ /* 0x000fea0003800200 */
.L_x_32174:
        /* <DEDUP_REMOVED lines=20> */
.L_x_32181:
        /* <DEDUP_REMOVED lines=12> */
.L_x_32183:
[----:B------:R-:W-:Y:S05]  /*28c30*/  BSYNC.RECONVERGENT B1 ;  /* 0x0000000000017941 */ /* 0x000fea0003800200 */
.L_x_32182:
        /* <DEDUP_REMOVED lines=62> */
.L_x_32180:
[----:B------:R-:W-:Y:S05]  /*29020*/  BSYNC.RECONVERGENT B0 ;  /* 0x0000000000007941 */ /* 0x000fea0003800200 */
.L_x_32179:
        /* <DEDUP_REMOVED lines=23> */
.L_x_32186:
        /* <DEDUP_REMOVED lines=12> */
.L_x_32188:
[----:B------:R-:W-:Y:S05]  /*29260*/  BSYNC.RECONVERGENT B1 ;  /* 0x0000000000017941 */ /* 0x000fea0003800200 */
.L_x_32187:
        /* <DEDUP_REMOVED lines=62> */
.L_x_32185:
[----:B------:R-:W-:Y:S05]  /*29650*/  BSYNC.RECONVERGENT B0 ;  /* 0x0000000000007941 */ /* 0x000fea0003800200 */
.L_x_32184:
        /* <DEDUP_REMOVED lines=20> */
.L_x_32191:
        /* <DEDUP_REMOVED lines=12> */
.L_x_32193:
[----:B------:R-:W-:Y:S05]  /*29860*/  BSYNC.RECONVERGENT B1 ;  /* 0x0000000000017941 */ /* 0x000fea0003800200 */
.L_x_32192:
        /* <DEDUP_REMOVED lines=62> */
.L_x_32190:
[----:B------:R-:W-:Y:S05]  /*29c50*/  BSYNC.RECONVERGENT B0 ;  /* 0x0000000000007941 */ /* 0x000fea0003800200 */
.L_x_32189:
        /* <DEDUP_REMOVED lines=23> */
.L_x_32196:
        /* <DEDUP_REMOVED lines=12> */
.L_x_32198:
[----:B------:R-:W-:Y:S05]  /*29e90*/  BSYNC.RECONVERGENT B1 ;  /* 0x0000000000017941 */ /* 0x000fea0003800200 */
.L_x_32197:
        /* <DEDUP_REMOVED lines=62> */
.L_x_32195:
[----:B------:R-:W-:Y:S05]  /*2a280*/  BSYNC.RECONVERGENT B0 ;  /* 0x0000000000007941 */ /* 0x000fea0003800200 */
.L_x_32194:
        /* <DEDUP_REMOVED lines=20> */
.L_x_32201:
        /* <DEDUP_REMOVED lines=12> */
.L_x_32203:
[----:B------:R-:W-:Y:S05]  /*2a490*/  BSYNC.RECONVERGENT B1 ;  /* 0x0000000000017941 */ /* 0x000fea0003800200 */
.L_x_32202:
        /* <DEDUP_REMOVED lines=62> */
.L_x_32200:
[----:B------:R-:W-:Y:S05]  /*2a880*/  BSYNC.RECONVERGENT B0 ;  /* 0x0000000000007941 */ /* 0x000fea0003800200 */
.L_x_32199:
        /* <DEDUP_REMOVED lines=23> */
.L_x_32206:
        /* <DEDUP_REMOVED lines=12> */
.L_x_32208:
[----:B------:R-:W-:Y:S05]  /*2aac0*/  BSYNC.RECONVERGENT B1 ;  /* 0x0000000000017941 */ /* 0x000fea0003800200 */
.L_x_32207:
        /* <DEDUP_REMOVED lines=62> */
.L_x_32205:
[----:B------:R-:W-:Y:S05]  /*2aeb0*/  BSYNC.RECONVERGENT B0 ;  /* 0x0000000000007941 */ /* 0x000fea0003800200 */
.L_x_32204:
        /* <DEDUP_REMOVED lines=20> */
.L_x_32211:
        /* <DEDUP_REMOVED lines=12> */
.L_x_32213:
[----:B------:R-:W-:Y:S05]  /*2b0c0*/  BSYNC.RECONVERGENT B1 ;  /* 0x0000000000017941 */ /* 0x000fea0003800200 */
.L_x_32212:
        /* <DEDUP_REMOVED lines=62> */
.L_x_32210:
[----:B------:R-:W-:Y:S05]  /*2b4b0*/  BSYNC.RECONVERGENT B0 ;  /* 0x0000000000007941 */ /* 0x000fea0003800200 */
.L_x_32209:
        /* <DEDUP_REMOVED lines=23> */
.L_x_32216:
        /* <DEDUP_REMOVED lines=12> */
.L_x_32218:
[----:B------:R-:W-:Y:S05]  /*2b6f0*/  BSYNC.RECONVERGENT B1 ;  /* 0x0000000000017941 */ /* 0x000fea0003800200 */
.L_x_32217:
        /* <DEDUP_REMOVED lines=62> */
.L_x_32215:
[----:B------:R-:W-:Y:S05]  /*2bae0*/  BSYNC.RECONVERGENT B0 ;  /* 0x0000000000007941 */ /* 0x000fea0003800200 */
.L_x_32214:
        /* <DEDUP_REMOVED lines=18> */
.L_x_32221:
        /* <DEDUP_REMOVED lines=12> */
.L_x_32223:
[----:B------:R-:W-:Y:S05]  /*2bcd0*/  BSYNC.RECONVERGENT B1 ;  /* 0x0000000000017941 */ /* 0x000fea0003800200 */
.L_x_32222:
        /* <DEDUP_REMOVED lines=62> */
.L_x_32220:
[----:B------:R-:W-:Y:S05]  /*2c0c0*/  BSYNC.RECONVERGENT B0 ;  /* 0x0000000000007941 */ /* 0x000fea0003800200 */
.L_x_32219:
        /* <DEDUP_REMOVED lines=23> */
.L_x_32226:
        /* <DEDUP_REMOVED lines=12> */
.L_x_32228:
[----:B------:R-:W-:Y:S05]  /*2c300*/  BSYNC.RECONVERGENT B1 ;  /* 0x0000000000017941 */ /* 0x000fea0003800200 */
.L_x_32227:
        /* <DEDUP_REMOVED lines=62> */
.L_x_32225:
[----:B------:R-:W-:Y:S05]  /*2c6f0*/  BSYNC.RECONVERGENT B0 ;  /* 0x0000000000007941 */ /* 0x000fea0003800200 */
.L_x_32224:
        /* <DEDUP_REMOVED lines=18> */
.L_x_32231:
        /* <DEDUP_REMOVED lines=12> */
.L_x_32233:
[----:B------:R-:W-:Y:S05]  /*2c8e0*/  BSYNC.RECONVERGENT B1 ;  /* 0x0000000000017941 */ /* 0x000fea0003800200 */
.L_x_32232:
        /* <DEDUP_REMOVED lines=62> */
.L_x_32230:
[----:B------:R-:W-:Y:S05]  /*2ccd0*/  BSYNC.RECONVERGENT B0 ;  /* 0x0000000000007941 */ /* 0x000fea0003800200 */
.L_x_32229:
        /* <DEDUP_REMOVED lines=23> */
.L_x_32236:
        /* <DEDUP_REMOVED lines=12> */
.L_x_32238:
[----:B------:R-:W-:Y:S05]  /*2cf10*/  BSYNC.RECONVERGENT B1 ;  /* 0x0000000000017941 */ /* 0x000fea0003800200 */
.L_x_32237:
        /* <DEDUP_REMOVED lines=62> */
.L_x_32235:
[----:B------:R-:W-:Y:S05]  /*2d300*/  BSYNC.RECONVERGENT B0 ;  /* 0x0000000000007941 */ /* 0x000fea0003800200 */
.L_x_32234:
        /* <DEDUP_REMOVED lines=18> */
.L_x_32241:
        /* <DEDUP_REMOVED lines=12> */
.L_x_32243:
[----:B------:R-:W-:Y:S05]  /*2d4f0*/  BSYNC.RECONVERGENT B1 ;  /* 0x0000000000017941 */ /* 0x000fea0003800200 */
.L_x_32242:
        /* <DEDUP_REMOVED lines=62> */
.L_x_32240:
[----:B------:R-:W-:Y:S05]  /*2d8e0*/  BSYNC.RECONVERGENT B0 ;  /* 0x0000000000007941 */ /* 0x000fea0003800200 */
.L_x_32239:
        /* <DEDUP_REMOVED lines=23> */
.L_x_32246:
        /* <DEDUP_REMOVED lines=12> */
.L_x_32248:
[----:B------:R-:W-:Y:S05]  /*2db20*/  BSYNC.RECONVERGENT B1 ;  /* 0x0000000000017941 */ /* 0x000fea0003800200 */
.L_x_32247:
        /* <DEDUP_REMOVED lines=62> */
.L_x_32245:
[----:B------:R-:W-:Y:S05]  /*2df10*/  BSYNC.RECONVERGENT B0 ;  /* 0x0000000000007941 */ /* 0x000fea0003800200 */
.L_x_32244:
        /* <DEDUP_REMOVED lines=18> */
.L_x_32251:
        /* <DEDUP_REMOVED lines=15> */
.L_x_32253:
[----:B------:R-:W-:Y:S05]  /*2e130*/  BSYNC.RECONVERGENT B1 ;  /* 0x0000000000017941 */ /* 0x000fea0003800200 */
.L_x_32252:
        /* <DEDUP_REMOVED lines=62> */
.L_x_32250:
[----:B------:R-:W-:Y:S05]  /*2e520*/  BSYNC.RECONVERGENT B0 ;  /* 0x0000000000007941 */ /* 0x000fea0003800200 */
.L_x_32249:
        /* <DEDUP_REMOVED lines=12> */
.L_x_32173:
        /* <DEDUP_REMOVED lines=16> */
.L_x_32257:
        /* <DEDUP_REMOVED lines=12> */
.L_x_32259:
[----:B------:R-:W-:Y:S05]  /*2e7b0*/  BSYNC.RECONVERGENT B1 ;  /* 0x0000000000017941 */ /* 0x000fea0003800200 */
.L_x_32258:
        /* <DEDUP_REMOVED lines=58> */
[----:B------:R-:W-:-:S04]  /*2eb60*/  MOV R24, R20 ;  /* 0x0000001400187202 */ /* 0x000fc80000000f00 */
[----:B------:R-:W-:Y:S01]  /*2eb70*/  LOP3.LUT R3, R4, UR4, R23, 0x96, !PT ;  /* 0x0000000404037c12 */ /* 0x000fe2000f8e9617 */
[----:B------:R-:W-:Y:S02]  /*2eb80*/  IMAD.MOV.U32 R4, RZ, RZ, R22 ;  /* 0x000000ffff047224 */ /* 0x000fe400078e0016 */
[----:B------:R-:W-:-:S07]  /*2eb90*/  IMAD.MOV.U32 R23, RZ, RZ, RZ ;  /* 0x000000ffff177224 */ /* 0x000fce00078e00ff */
.L_x_32256:
[----:B------:R-:W-:Y:S05]  /*2eba0*/  BSYNC.RECONVERGENT B0 ;  /* 0x0000000000007941 */ /* 0x000fea0003800200 */
.L_x_32255:
        /* <DEDUP_REMOVED lines=19> */
.L_x_32262:
        /* <DEDUP_REMOVED lines=12> */
.L_x_32264:
[----:B------:R-:W-:Y:S05]  /*2eda0*/  BSYNC.RECONVERGENT B1 ;  /* 0x0000000000017941 */ /* 0x000fea0003800200 */
.L_x_32263:
        /* <DEDUP_REMOVED lines=62> */
.L_x_32261:
[----:B------:R-:W-:Y:S05]  /*2f190*/  BSYNC.RECONVERGENT B0 ;  /* 0x0000000000007941 */ /* 0x000fea0003800200 */
.L_x_32260:
        /* <DEDUP_REMOVED lines=19> */
.L_x_32267:
        /* <DEDUP_REMOVED lines=12> */
.L_x_32269:
[----:B------:R-:W-:Y:S05]  /*2f390*/  BSYNC.RECONVERGENT B1 ;  /* 0x0000000000017941 */ /* 0x000fea0003800200 */
.L_x_32268:
        /* <DEDUP_REMOVED lines=62> */
.L_x_32266:
[----:B------:R-:W-:Y:S05]  /*2f780*/  BSYNC.RECONVERGENT B0 ;  /* 0x0000000000007941 */ /* 0x000fea0003800200 */
.L_x_32265:
        /* <DEDUP_REMOVED lines=19> */
.L_x_32272:
        /* <DEDUP_REMOVED lines=12> */
.L_x_32274:
[----:B------:R-:W-:Y:S05]  /*2f980*/  BSYNC.RECONVERGENT B1 ;  /* 0x0000000000017941 */ /* 0x000fea0003800200 */
.L_x_32273:
        /* <DEDUP_REMOVED lines=62> */
.L_x_32271:
[----:B------:R-:W-:Y:S05]  /*2fd70*/  BSYNC.RECONVERGENT B0 ;  /* 0x0000000000007941 */ /* 0x000fea0003800200 */
.L_x_32270:
[----:B------:R-:W-:Y:S01]  /*2fd80*/  I2FP.F32.U32 R23, R23 ;  /* 0x0000001700177245 */ /* 0x000fe20000201000 */
[----:B------:R-:W-:Y:S01]  /*2fd90*/  BSSY.RECONVERGENT B0, `(.L_x_32275) ;  /* 0x000005d000007945 */ /* 0x000fe20003800200 */
[----:B------:R-:W-:Y:S01]  /*2fda0*/  ISETP.NE.AND P2, PT, R24, 0x1, PT ;  /* 0x000000011800780c */ /* 0x000fe20003f45270 */
[----:B------:R-:W-:Y:S01]  /*2fdb0*/  IMAD.MOV.U32 R25, RZ, RZ, 0x2 ;  /* 0x00000002ff197424 */ /* 0x000fe200078e00ff */
[----:B------:R-:W-:Y:S01]  /*2fdc0*/  LOP3.LUT R8, R8, 0xfffffffd, RZ, 0xc0, !PT ;  /* 0xfffffffd08087812 */ /* 0x000fe200078ec0ff */
[----:B------:R-:W-:-:S05]  /*2fdd0*/  FFMA.FTZ R23, R23, R219, 1.1641532182693481445e-10 ;  /* 0x2f00000017177423 */ /* 0x000fca00000100db */
[----:B------:R-:W-:Y:S01]  /*2fde0*/  FSETP.LE.FTZ.AND P3, PT, R23, R220, PT ;  /* 0x000000dc1700720b */ /* 0x000fe20003f73000 */
[----:B------:R-:W-:Y:S01]  /*2fdf0*/  HADD2.F32 R23, -RZ, R17.H1_H1 ;  /* 0x30000011ff177230 */ /* 0x000fe20000004100 */
        /* <DEDUP_REMOVED lines=11> */
.L_x_32277:
        /* <DEDUP_REMOVED lines=12> */
.L_x_32279:
[----:B------:R-:W-:Y:S05]  /*2ff70*/  BSYNC.RECONVERGENT B1 ;  /* 0x0000000000017941 */ /* 0x000fea0003800200 */
.L_x_32278:
        /* <DEDUP_REMOVED lines=62> */
.L_x_32276:
[----:B------:R-:W-:Y:S05]  /*30360*/  BSYNC.RECONVERGENT B0 ;  /* 0x0000000000007941 */ /* 0x000fea0003800200 */
.L_x_32275:
        /* <DEDUP_REMOVED lines=17> */
.L_x_32282:
        /* <DEDUP_REMOVED lines=12> */
.L_x_32284:
[----:B------:R-:W-:Y:S05]  /*30540*/  BSYNC.RECONVERGENT B1 ;  /* 0x0000000000017941 */ /* 0x000fea0003800200 */
.L_x_32283:
        /* <DEDUP_REMOVED lines=62> */
.L_x_32281:
[----:B------:R-:W-:Y:S05]  /*30930*/  BSYNC.RECONVERGENT B0 ;  /* 0x0000000000007941 */ /* 0x000fea0003800200 */
.L_x_32280:
        /* <DEDUP_REMOVED lines=17> */
.L_x_32287:
        /* <DEDUP_REMOVED lines=12> */
.L_x_32289:
[----:B------:R-:W-:Y:S05]  /*30b10*/  BSYNC.RECONVERGENT B1 ;  /* 0x0000000000017941 */ /* 0x000fea0003800200 */
.L_x_32288:
        /* <DEDUP_REMOVED lines=62> */
.L_x_32286:
[----:B------:R-:W-:Y:S05]  /*30f00*/  BSYNC.RECONVERGENT B0 ;  /* 0x0000000000007941 */ /* 0x000fea0003800200 */
.L_x_32285:
        /* <DEDUP_REMOVED lines=17> */
.L_x_32292:
        /* <DEDUP_REMOVED lines=12> */
.L_x_32294:
[----:B------:R-:W-:Y:S05]  /*310e0*/  BSYNC.RECONVERGENT B1 ;  /* 0x0000000000017941 */ /* 0x000fea0003800200 */
.L_x_32293:
        /* <DEDUP_REMOVED lines=62> */
.L_x_32291:
[----:B------:R-:W-:Y:S05]  /*314d0*/  BSYNC.RECONVERGENT B0 ;  /* 0x0000000000007941 */ /* 0x000fea0003800200 */
.L_x_32290:
        /* <DEDUP_REMOVED lines=42> */
.L_x_32254:
        /* <DEDUP_REMOVED lines=42> */
.L_x_32295:
        /* <DEDUP_REMOVED lines=27> */
.L_x_32299:
        /* <DEDUP_REMOVED lines=12> */
.L_x_32301:
[----:B------:R-:W-:Y:S05]  /*31c90*/  BSYNC.RECONVERGENT B1 ;  /* 0x0000000000017941 */ /* 0x000fea0003800200 */
.L_x_32300:
        /* <DEDUP_REMOVED lines=62> */
.L_x_32298:
[----:B------:R-:W-:Y:S05]  /*32080*/  BSYNC.RECONVERGENT B0 ;  /* 0x0000000000007941 */ /* 0x000fea0003800200 */
.L_x_32297:
        /* <DEDUP_REMOVED lines=20> */
.L_x_32304:
        /* <DEDUP_REMOVED lines=12> */
.L_x_32306:
[----:B------:R-:W-:Y:S05]  /*32290*/  BSYNC.RECONVERGENT B1 ;  /* 0x0000000000017941 */ /* 0x000fea0003800200 */
.L_x_32305:
        /* <DEDUP_REMOVED lines=62> */
.L_x_32303:
[----:B------:R-:W-:Y:S05]  /*32680*/  BSYNC.RECONVERGENT B0 ;  /* 0x0000000000007941 */ /* 0x000fea0003800200 */
.L_x_32302:
        /* <DEDUP_REMOVED lines=23> */
.L_x_32309:
        /* <DEDUP_REMOVED lines=12> */
.L_x_32311:
[----:B------:R-:W-:Y:S05]  /*328c0*/  BSYNC.RECONVERGENT B1 ;  /* 0x0000000000017941 */ /* 0x000fea0003800200 */
.L_x_32310:
        /* <DEDUP_REMOVED lines=62> */
.L_x_32308:
[----:B------:R-:W-:Y:S05]  /*32cb0*/  BSYNC.RECONVERGENT B0 ;  /* 0x0000000000007941 */ /* 0x000fea0003800200 */
.L_x_32307:
        /* <DEDUP_REMOVED lines=20> */
.L_x_32314:
        /* <DEDUP_REMOVED lines=12> */
.L_x_32316:
[----:B------:R-:W-:Y:S05]  /*32ec0*/  BSYNC.RECONVERGENT B1 ;  /* 0x0000000000017941 */ /* 0x000fea0003800200 */
.L_x_32315:
        /* <DEDUP_REMOVED lines=62> */
.L_x_32313:
[----:B------:R-:W-:Y:S05]  /*332b0*/  BSYNC.RECONVERGENT B0 ;  /* 0x0000000000007941 */ /* 0x000fea0003800200 */
.L_x_32312:
        /* <DEDUP_REMOVED lines=23> */
.L_x_32319:
        /* <DEDUP_REMOVED lines=12> */
.L_x_32321:
[----:B------:R-:W-:Y:S05]  /*334f0*/  BSYNC.RECONVERGENT B1 ;  /* 0x0000000000017941 */ /* 0x000fea0003800200 */
.L_x_32320:
        /* <DEDUP_REMOVED lines=62> */
.L_x_32318:
[----:B------:R-:W-:Y:S05]  /*338e0*/  BSYNC.RECONVERGENT B0 ;  /* 0x0000000000007941 */ /* 0x000fea0003800200 */
.L_x_32317:
        /* <DEDUP_REMOVED lines=20> */
.L_x_32324:
        /* <DEDUP_REMOVED lines=12> */
.L_x_32326:
[----:B------:R-:W-:Y:S05]  /*33af0*/  BSYNC.RECONVERGENT B1 ;  /* 0x0000000000017941 */ /* 0x000fea0003800200 */
.L_x_32325:
        /* <DEDUP_REMOVED lines=62> */
.L_x_32323:
[----:B------:R-:W-:Y:S05]  /*33ee0*/  BSYNC.RECONVERGENT B0 ;  /* 0x0000000000007941 */ /* 0x000fea0003800200 */
.L_x_32322:
        /* <DEDUP_REMOVED lines=23> */
.L_x_32329:
        /* <DEDUP_REMOVED lines=12> */
.L_x_32331:
[----:B------:R-:W-:Y:S05]  /*34120*/  BSYNC.RECONVERGENT B1 ;  /* 0x0000000000017941 */ /* 0x000fea0003800200 */
.L_x_32330:
        /* <DEDUP_REMOVED lines=62> */
.L_x_32328:
[----:B------:R-:W-:Y:S05]  /*34510*/  BSYNC.RECONVERGENT B0 ;  /* 0x0000000000007941 */ /* 0x000fea0003800200 */
.L_x_32327:
        /* <DEDUP_REMOVED lines=20> */
.L_x_32334:
        /* <DEDUP_REMOVED lines=12> */
.L_x_32336:
[----:B------:R-:W-:Y:S05]  /*34720*/  BSYNC.RECONVERGENT B1 ;  /* 0x0000000000017941 */ /* 0x000fea0003800200 */
.L_x_32335:
        /* <DEDUP_REMOVED lines=62> */
.L_x_32333:
[----:B------:R-:W-:Y:S05]  /*34b10*/  BSYNC.RECONVERGENT B0 ;  /* 0x0000000000007941 */ /* 0x000fea0003800200 */
.L_x_32332:
        /* <DEDUP_REMOVED lines=23> */
.L_x_32339:
        /* <DEDUP_REMOVED lines=12> */
.L_x_32341:
[----:B------:R-:W-:Y:S05]  /*34d50*/  BSYNC.RECONVERGENT B1 ;  /* 0x0000000000017941 */ /* 0x000fea0003800200 */
.L_x_32340:
        /* <DEDUP_REMOVED lines=62> */
.L_x_32338:
[----:B------:R-:W-:Y:S05]  /*35140*/  BSYNC.RECONVERGENT B0 ;  /* 0x0000000000007941 */ /* 0x000fea0003800200 */
.L_x_32337:
        /* <DEDUP_REMOVED lines=18> */
.L_x_32344:
        /* <DEDUP_REMOVED lines=12> */
.L_x_32346:
[----:B------:R-:W-:Y:S05]  /*35330*/  BSYNC.RECONVERGENT B1 ;  /* 0x0000000000017941 */ /* 0x000fea0003800200 */
.L_x_32345:
        /* <DEDUP_REMOVED lines=62> */
.L_x_32343:
[----:B------:R-:W-:Y:S05]  /*35720*/  BSYNC.RECONVERGENT B0 ;  /* 0x0000000000007941 */ /* 0x000fea0003800200 */
.L_x_32342:
        /* <DEDUP_REMOVED lines=23> */
.L_x_32349:
        /* <DEDUP_REMOVED lines=12> */
.L_x_32351:
[----:B------:R-:W-:Y:S05]  /*35960*/  BSYNC.RECONVERGENT B1 ;  /* 0x0000000000017941 */ /* 0x000fea0003800200 */
.L_x_32350:
        /* <DEDUP_REMOVED lines=62> */
.L_x_32348:
[----:B------:R-:W-:Y:S05]  /*35d50*/  BSYNC.RECONVERGENT B0 ;  /* 0x0000000000007941 */ /* 0x000fea0003800200 */
.L_x_32347:
        /* <DEDUP_REMOVED lines=18> */
.L_x_32354:
        /* <DEDUP_REMOVED lines=12> */
.L_x_32356:
[----:B------:R-:W-:Y:S05]  /*35f40*/  BSYNC.RECONVERGENT B1 ;  /* 0x0000000000017941 */ /* 0x000fea0003800200 */
.L_x_32355:
        /* <DEDUP_REMOVED lines=62> */
.L_x_32353:
[----:B------:R-:W-:Y:S05]  /*36330*/  BSYNC.RECONVERGENT B0 ;  /* 0x0000000000007941 */ /* 0x000fea0003800200 */
.L_x_32352:
        /* <DEDUP_REMOVED lines=23> */
.L_x_32359:
        /* <DEDUP_REMOVED lines=12> */
.L_x_32361:
[----:B------:R-:W-:Y:S05]  /*36570*/  BSYNC.RECONVERGENT B1 ;  /* 0x0000000000017941 */ /* 0x000fea0003800200 */
.L_x_32360:
        /* <DEDUP_REMOVED lines=62> */
.L_x_32358:
[----:B------:R-:W-:Y:S05]  /*36960*/  BSYNC.RECONVERGENT B0 ;  /* 0x0000000000007941 */ /* 0x000fea0003800200 */
.L_x_32357:
        /* <DEDUP_REMOVED lines=18> */
.L_x_32364:
        /* <DEDUP_REMOVED lines=12> */
.L_x_32366:
[----:B------:R-:W-:Y:S05]  /*36b50*/  BSYNC.RECONVERGENT B1 ;  /* 0x0000000000017941 */ /* 0x000fea0003800200 */
.L_x_32365:
        /* <DEDUP_REMOVED lines=62> */
.L_x_32363:
[----:B------:R-:W-:Y:S05]  /*36f40*/  BSYNC.RECONVERGENT B0 ;  /* 0x0000000000007941 */ /* 0x000fea0003800200 */
.L_x_32362:
        /* <DEDUP_REMOVED lines=23> */
.L_x_32369:
        /* <DEDUP_REMOVED lines=12> */
.L_x_32371:
[----:B------:R-:W-:Y:S05]  /*37180*/  BSYNC.RECONVERGENT B1 ;  /* 0x0000000000017941 */ /* 0x000fea0003800200 */
.L_x_32370:
        /* <DEDUP_REMOVED lines=59> */
[----:B------:R-:W-:Y:S01]  /*37540*/  IMAD.MOV.U32 R22, RZ, RZ, RZ ;  /* 0x000000ffff167224 */ /* 0x000fe200078e00ff */
[----:B------:R-:W-:Y:S01]  /*37550*/  LOP3.LUT R3, R4, UR4, R17, 0x96, !PT ;  /* 0x0000000404037c12 */ /* 0x000fe2000f8e9611 */
[----:B------:R-:W-:-:S07]  /*37560*/  IMAD.MOV.U32 R4, RZ, RZ, R16 ;  /* 0x000000ffff047224 */ /* 0x000fce00078e0010 */
.L_x_32368:
[----:B------:R-:W-:Y:S05]  /*37570*/  BSYNC.RECONVERGENT B0 ;  /* 0x0000000000007941 */ /* 0x000fea0003800200 */
.L_x_32367:
        /* <DEDUP_REMOVED lines=18> */
.L_x_32374:
        /* <DEDUP_REMOVED lines=15> */
.L_x_32376:
[----:B------:R-:W-:Y:S05]  /*37790*/  BSYNC.RECONVERGENT B1 ;  /* 0x0000000000017941 */ /* 0x000fea0003800200 */
.L_x_32375:
        /* <DEDUP_REMOVED lines=62> */
.L_x_32373:
[----:B------:R-:W-:Y:S05]  /*37b80*/  BSYNC.RECONVERGENT B0 ;  /* 0x0000000000007941 */ /* 0x000fea0003800200 */
.L_x_32372:
        /* <DEDUP_REMOVED lines=12> */
.L_x_32296:
        /* <DEDUP_REMOVED lines=16> */
.L_x_32380:
        /* <DEDUP_REMOVED lines=12> */
.L_x_32382:
[----:B------:R-:W-:Y:S05]  /*37e10*/  BSYNC.RECONVERGENT B1 ;  /* 0x0000000000017941 */ /* 0x000fea0003800200 */
.L_x_32381:
        /* <DEDUP_REMOVED lines=58> */
[----:B------:R-:W-:Y:S01]  /*381c0*/  HFMA2 R24, -RZ, RZ, 0, 0 ;  /* 0x00000000ff187431 */ /* 0x000fe200000001ff */
[----:B------:R-:W-:Y:S01]  /*381d0*/  LOP3.LUT R3, R4, UR4, R23, 0x96, !PT ;  /* 0x0000000404037c12 */ /* 0x000fe2000f8e9617 */
[----:B------:R-:W-:Y:S02]  /*381e0*/  IMAD.MOV.U32 R4, RZ, RZ, R22 ;  /* 0x000000ffff047224 */ /* 0x000fe400078e0016 */
[----:B------:R-:W-:-:S07]  /*381f0*/  IMAD.MOV.U32 R22, RZ, RZ, R21 ;  /* 0x000000ffff167224 */ /* 0x000fce00078e0015 */
.L_x_32379:
[----:B------:R-:W-:Y:S05]  /*38200*/  BSYNC.RECONVERGENT B0 ;  /* 0x0000000000007941 */ /* 0x000fea0003800200 */
.L_x_32378:
[----:B------:R-:W-:Y:S01]  /*38210*/  I2FP.F32.U32 R21, R22 ;  /* 0x0000001600157245 */ /* 0x000fe20000201000 */
[----:B------:R-:W-:Y:S01]  /*38220*/  BSSY.RECONVERGENT B0, `(.L_x_32383) ;  /* 0x000005d000007945 */ /* 0x000fe20003800200 */
[----:B------:R-:W-:Y:S01]  /*38230*/  ISETP.NE.AND P2, PT, R24, 0x1, PT ;  /* 0x000000011800780c */ /* 0x000fe20003f45270 */
[----:B-----5:R-:W-:Y:S01]  /*38240*/  HADD2.F32 R22, -RZ, R16.H0_H0 ;  /* 0x20000010ff167230 */ /* 0x020fe20000004100 */
        /* <DEDUP_REMOVED lines=15> */
.L_x_32385:
        /* <DEDUP_REMOVED lines=12> */
.L_x_32387:
[----:B------:R-:W-:Y:S05]  /*38400*/  BSYNC.RECONVERGENT B1 ;  /* 0x0000000000017941 */ /* 0x000fea0003800200 */
.L_x_32386:
        /* <DEDUP_REMOVED lines=62> */
.L_x_32384:
[----:B------:R-:W-:Y:S05]  /*387f0*/  BSYNC.RECONVERGENT B0 ;  /* 0x0000000000007941 */ /* 0x000fea0003800200 */
.L_x_32383:
        /* <DEDUP_REMOVED lines=19> */
.L_x_32390:
        /* <DEDUP_REMOVED lines=12> */
.L_x_32392:
[----:B------:R-:W-:Y:S05]  /*389f0*/  BSYNC.RECONVERGENT B1 ;  /* 0x0000000000017941 */ /* 0x000fea0003800200 */
.L_x_32391:
        /* <DEDUP_REMOVED lines=62> */
.L_x_32389:
[----:B------:R-:W-:Y:S05]  /*38de0*/  BSYNC.RECONVERGENT B0 ;  /* 0x0000000000007941 */ /* 0x000fea0003800200 */
.L_x_32388:
        /* <DEDUP_REMOVED lines=19> */
.L_x_32395:
        /* <DEDUP_REMOVED lines=12> */
.L_x_32397:
[----:B------:R-:W-:Y:S05]  /*38fe0*/  BSYNC.RECONVERGENT B1 ;  /* 0x0000000000017941 */ /* 0x000fea0003800200 */
.L_x_32396:
        /* <DEDUP_REMOVED lines=62> */
.L_x_32394:
[----:B------:R-:W-:Y:S05]  /*393d0*/  BSYNC.RECONVERGENT B0 ;  /* 0x0000000000007941 */ /* 0x000fea0003800200 */
.L_x_32393:
        /* <DEDUP_REMOVED lines=19> */
.L_x_32400:
        /* <DEDUP_REMOVED lines=12> */
.L_x_32402:
[----:B------:R-:W-:Y:S05]  /*395d0*/  BSYNC.RECONVERGENT B1 ;  /* 0x0000000000017941 */ /* 0x000fea0003800200 */
.L_x_32401:
        /* <DEDUP_REMOVED lines=62> */
.L_x_32399:
[----:B------:R-:W-:Y:S05]  /*399c0*/  BSYNC.RECONVERGENT B0 ;  /* 0x0000000000007941 */ /* 0x000fea0003800200 */
.L_x_32398:
        /* <DEDUP_REMOVED lines=17> */
.L_x_32405:
        /* <DEDUP_REMOVED lines=12> */
.L_x_32407:
[----:B------:R-:W-:Y:S05]  /*39ba0*/  BSYNC.RECONVERGENT B1 ;  /* 0x0000000000017941 */ /* 0x000fea0003800200 */
.L_x_32406:
        /* <DEDUP_REMOVED lines=62> */
.L_x_32404:
[----:B------:R-:W-:Y:S05]  /*39f90*/  BSYNC.RECONVERGENT B0 ;  /* 0x0000000000007941 */ /* 0x000fea0003800200 */
.L_x_32403:
        /* <DEDUP_REMOVED lines=17> */
.L_x_32410:
        /* <DEDUP_REMOVED lines=12> */
.L_x_32412:
[----:B------:R-:W-:Y:S05]  /*3a170*/  BSYNC.RECONVERGENT B1 ;  /* 0x0000000000017941 */ /* 0x000fea0003800200 */
.L_x_32411:
        /* <DEDUP_REMOVED lines=62> */
.L_x_32409:
[----:B------:R-:W-:Y:S05]  /*3a560*/  BSYNC.RECONVERGENT B0 ;  /* 0x0000000000007941 */ /* 0x000fea0003800200 */
.L_x_32408:
        /* <DEDUP_REMOVED lines=17> */
.L_x_32415:
        /* <DEDUP_REMOVED lines=12> */
.L_x_32417:
[----:B------:R-:W-:Y:S05]  /*3a740*/  BSYNC.RECONVERGENT B1 ;  /* 0x0000000000017941 */ /* 0x000fea0003800200 */
.L_x_32416:
        /* <DEDUP_REMOVED lines=62> */
.L_x_32414:
[----:B------:R-:W-:Y:S05]  /*3ab30*/  BSYNC.RECONVERGENT B0 ;  /* 0x0000000000007941 */ /* 0x000fea0003800200 */
.L_x_32413:
        /* <DEDUP_REMOVED lines=42> */
.L_x_32377:
        /* <DEDUP_REMOVED lines=42> */
.L_x_32418:
        /* <DEDUP_REMOVED lines=27> */
.L_x_32422:
        /* <DEDUP_REMOVED lines=12> */
.L_x_32424:
[----:B------:R-:W-:Y:S05]  /*3b2f0*/  BSYNC.RECONVERGENT B1 ;  /* 0x0000000000017941 */ /* 0x000fea0003800200 */
.L_x_32423:
        /* <DEDUP_REMOVED lines=62> */
.L_x_32421:
[----:B------:R-:W-:Y:S05]  /*3b6e0*/  BSYNC.RECONVERGENT B0 ;  /* 0x0000000000007941 */ /* 0x000fea0003800200 */
.L_x_32420:
        /* <DEDUP_REMOVED lines=20> */
.L_x_32427:
        /* <DEDUP_REMOVED lines=12> */
.L_x_32429:
[----:B------:R-:W-:Y:S05]  /*3b8f0*/  BSYNC.RECONVERGENT B1 ;  /* 0x0000000000017941 */ /* 0x000fea0003800200 */
.L_x_32428:
        /* <DEDUP_REMOVED lines=62> */
.L_x_32426:
[----:B------:R-:W-:Y:S05]  /*3bce0*/  BSYNC.RECONVERGENT B0 ;  /* 0x0000000000007941 */ /* 0x000fea0003800200 */
.L_x_32425:
        /* <DEDUP_REMOVED lines=23> */
.L_x_32432:
        /* <DEDUP_REMOVED lines=12> */
.L_x_32434:
[----:B------:R-:W-:Y:S05]  /*3bf20*/  BSYNC.RECONVERGENT B1 ;  /* 0x0000000000017941 */ /* 0x000fea0003800200 */
.L_x_32433:
        /* <DEDUP_REMOVED lines=62> */
.L_x_32431:
[----:B------:R-:W-:Y:S05]  /*3c310*/  BSYNC.RECONVERGENT B0 ;  /* 0x0000000000007941 */ /* 0x000fea0003800200 */
.L_x_32430:
        /* <DEDUP_REMOVED lines=20> */
.L_x_32437:
        /* <DEDUP_REMOVED lines=12> */
.L_x_32439:
[----:B------:R-:W-:Y:S05]  /*3c520*/  BSYNC.RECONVERGENT B1 ;  /* 0x0000000000017941 */ /* 0x000fea0003800200 */
.L_x_32438:
        /* <DEDUP_REMOVED lines=62> */
.L_x_32436:
[----:B------:R-:W-:Y:S05]  /*3c910*/  BSYNC.RECONVERGENT B0 ;  /* 0x0000000000007941 */ /* 0x000fea0003800200 */
.L_x_32435:
        /* <DEDUP_REMOVED lines=23> */
.L_x_32442:
        /* <DEDUP_REMOVED lines=12> */
.L_x_32444:
[----:B------:R-:W-:Y:S05]  /*3cb50*/  BSYNC.RECONVERGENT B1 ;  /* 0x0000000000017941 */ /* 0x000fea0003800200 */
.L_x_32443:
        /* <DEDUP_REMOVED lines=62> */
.L_x_32441:
[----:B------:R-:W-:Y:S05]  /*3cf40*/  BSYNC.RECONVERGENT B0 ;  /* 0x0000000000007941 */ /* 0x000fea0003800200 */
.L_x_32440:
        /* <DEDUP_REMOVED lines=20> */
.L_x_32447:
        /* <DEDUP_REMOVED lines=12> */
.L_x_32449:
[----:B------:R-:W-:Y:S05]  /*3d150*/  BSYNC.RECONVERGENT B1 ;  /* 0x0000000000017941 */ /* 0x000fea0003800200 */
.L_x_32448:
        /* <DEDUP_REMOVED lines=62> */
.L_x_32446:
[----:B------:R-:W-:Y:S05]  /*3d540*/  BSYNC.RECONVERGENT B0 ;  /* 0x0000000000007941 */ /* 0x000fea0003800200 */
.L_x_32445:
        /* <DEDUP_REMOVED lines=23> */
.L_x_32452:
        /* <DEDUP_REMOVED lines=12> */
.L_x_32454:
[----:B------:R-:W-:Y:S05]  /*3d780*/  BSYNC.RECONVERGENT B1 ;  /* 0x0000000000017941 */ /* 0x000fea0003800200 */
.L_x_32453:
        /* <DEDUP_REMOVED lines=62> */
.L_x_32451:
[----:B------:R-:W-:Y:S05]  /*3db70*/  BSYNC.RECONVERGENT B0 ;  /* 0x0000000000007941 */ /* 0x000fea0003800200 */
.L_x_32450:
        /* <DEDUP_REMOVED lines=20> */
.L_x_32457:
        /* <DEDUP_REMOVED lines=12> */
.L_x_32459:
[----:B------:R-:W-:Y:S05]  /*3dd80*/  BSYNC.RECONVERGENT B1 ;  /* 0x0000000000017941 */ /* 0x000fea0003800200 */
.L_x_32458:
        /* <DEDUP_REMOVED lines=62> */
.L_x_32456:
[----:B------:R-:W-:Y:S05]  /*3e170*/  BSYNC.RECONVERGENT B0 ;  /* 0x0000000000007941 */ /* 0x000fea0003800200 */
.L_x_32455:
        /* <DEDUP_REMOVED lines=23> */
.L_x_32462:
        /* <DEDUP_REMOVED lines=12> */
.L_x_32464:
[----:B------:R-:W-:Y:S05]  /*3e3b0*/  BSYNC.RECONVERGENT B1 ;  /* 0x0000000000017941 */ /* 0x000fea0003800200 */
.L_x_32463:
        /* <DEDUP_REMOVED lines=62> */
.L_x_32461:
[----:B------:R-:W-:Y:S05]  /*3e7a0*/  BSYNC.RECONVERGENT B0 ;  /* 0x0000000000007941 */ /* 0x000fea0003800200 */
.L_x_32460:
        /* <DEDUP_REMOVED lines=18> */
.L_x_32467:
        /* <DEDUP_REMOVED lines=12> */
.L_x_32469:
[----:B------:R-:W-:Y:S05]  /*3e990*/  BSYNC.RECONVERGENT B1 ;  /* 0x0000000000017941 */ /* 0x000fea0003800200 */
.L_x_32468:
        /* <DEDUP_REMOVED lines=62> */
.L_x_32466:
[----:B------:R-:W-:Y:S05]  /*3ed80*/  BSYNC.RECONVERGENT B0 ;  /* 0x0000000000007941 */ /* 0x000fea0003800200 */
.L_x_32465:
        /* <DEDUP_REMOVED lines=23> */
.L_x_32472:
        /* <DEDUP_REMOVED lines=12> */
.L_x_32474:
[----:B------:R-:W-:Y:S05]  /*3efc0*/  BSYNC.RECONVERGENT B1 ;  /* 0x0000000000017941 */ /* 0x000fea0003800200 */
.L_x_32473:
        /* <DEDUP_REMOVED lines=62> */
.L_x_32471:
[----:B------:R-:W-:Y:S05]  /*3f3b0*/  BSYNC.RECONVERGENT B0 ;  /* 0x0000000000007941 */ /* 0x000fea0003800200 */
.L_x_32470:
[----:B------:R-:W-:Y:S01]  /*3f3c0*/  I2FP.F32.U32 R14, R17 ;  /* 0x00000011000e7245 */ /* 0x000fe20000201000 */
[----:B------:R-:W-:Y:S01]  /*3f3d0*/  BSSY.RECONVERGENT B0, `(.L_x_32475) ;  /* 0x000005c000007945 */ /* 0x000fe20003800200 */
[----:B------:R-:W-:Y:S01]  /*3f3e0*/  ISETP.NE.AND P4, PT, R200, 0x1, PT ;  /* 0x00000001c800780c */ /* 0x000fe20003f85270 */
[----:B------:R-:W-:Y:S02]  /*3f3f0*/  IMAD.MOV.U32 R15, RZ, RZ, R4 ;  /* 0x000000ffff0f7224 */ /* 0x000fe400078e0004 */
[----:B------:R-:W-:-:S05]  /*3f400*/  FFMA.FTZ R14, R14, R219, 1.1641532182693481445e-10 ;  /* 0x2f0000000e0e7423 */ /* 0x000fca00000100db */
[----:B------:R-:W-:Y:S01]  /*3f410*/  FSETP.LE.FTZ.AND P3, PT, R14, R220, PT ;  /* 0x000000dc0e00720b */ /* 0x000fe20003f73000 */
[----:B------:R-:W-:Y:S02]  /*3f420*/  HADD2.F32 R14, -RZ, R18.H1_H1 ;  /* 0x30000012ff0e7230 */ /* 0x000fe40000004100 */
[----:B------:R-:W-:-:S03]  /*3f430*/  HFMA2 R18, -RZ, RZ, 0, 1.1920928955078125e-07 ;  /* 0x00000002ff127431 */ /* 0x000fc600000001ff */
        /* <DEDUP_REMOVED lines=10> */
.L_x_32477:
        /* <DEDUP_REMOVED lines=12> */
.L_x_32479:
[----:B------:R-:W-:Y:S05]  /*3f5a0*/  BSYNC.RECONVERGENT B1 ;  /* 0x0000000000017941 */ /* 0x000fea0003800200 */
.L_x_32478:
        /* <DEDUP_REMOVED lines=62> */
.L_x_32476:
[----:B------:R-:W-:Y:S05]  /*3f990*/  BSYNC.RECONVERGENT B0 ;  /* 0x0000000000007941 */ /* 0x000fea0003800200 */
.L_x_32475:
        /* <DEDUP_REMOVED lines=23> */
.L_x_32482:
        /* <DEDUP_REMOVED lines=12> */
.L_x_32484:
[----:B------:R-:W-:Y:S05]  /*3fbd0*/  BSYNC.RECONVERGENT B1 ;  /* 0x0000000000017941 */ /* 0x000fea0003800200 */
.L_x_32483:
        /* <DEDUP_REMOVED lines=62> */
.L_x_32481:
[----:B------:R-:W-:Y:S05]  /*3ffc0*/  BSYNC.RECONVERGENT B0 ;  /* 0x0000000000007941 */ /* 0x000fea0003800200 */
.L_x_32480:
        /* <DEDUP_REMOVED lines=18> */
.L_x_32487:
        /* <DEDUP_REMOVED lines=12> */
.L_x_32489:
[----:B------:R-:W-:Y:S05]  /*401b0*/  BSYNC.RECONVERGENT B1 ;  /* 0x0000000000017941 */ /* 0x000fea0003800200 */
.L_x_32488:
        /* <DEDUP_REMOVED lines=62> */
.L_x_32486:
[----:B------:R-:W-:Y:S05]  /*405a0*/  BSYNC.RECONVERGENT B0 ;  /* 0x0000000000007941 */ /* 0x000fea0003800200 */
.L_x_32485:
        /* <DEDUP_REMOVED lines=23> */
.L_x_32492:
        /* <DEDUP_REMOVED lines=12> */
.L_x_32494:
[----:B------:R-:W-:Y:S05]  /*407e0*/  BSYNC.RECONVERGENT B1 ;  /* 0x0000000000017941 */ /* 0x000fea0003800200 */
.L_x_32493:
        /* <DEDUP_REMOVED lines=62> */
.L_x_32491:
[----:B------:R-:W-:Y:S05]  /*40bd0*/  BSYNC.RECONVERGENT B0 ;  /* 0x0000000000007941 */ /* 0x000fea0003800200 */
.L_x_32490:
        /* <DEDUP_REMOVED lines=18> */
.L_x_32497:
        /* <DEDUP_REMOVED lines=15> */
.L_x_32499:
[----:B------:R-:W-:Y:S05]  /*40df0*/  BSYNC.RECONVERGENT B1 ;  /* 0x0000000000017941 */ /* 0x000fea0003800200 */
.L_x_32498:
        /* <DEDUP_REMOVED lines=62> */
.L_x_32496:
[----:B------:R-:W-:Y:S05]  /*411e0*/  BSYNC.RECONVERGENT B0 ;  /* 0x0000000000007941 */ /* 0x000fea0003800200 */
.L_x_32495:
        /* <DEDUP_REMOVED lines=12> */
.L_x_32419:
        /* <DEDUP_REMOVED lines=16> */
.L_x_32503:
        /* <DEDUP_REMOVED lines=12> */
.L_x_32505:
[----:B------:R-:W-:Y:S05]  /*41470*/  BSYNC.RECONVERGENT B1 ;  /* 0x0000000000017941 */ /* 0x000fea0003800200 */
.L_x_32504:
        /* <DEDUP_REMOVED lines=60> */
[----:B------:R-:W-:Y:S01]  /*41840*/  MOV R4, R22 ;  /* 0x0000001600047202 */ /* 0x000fe20000000f00 */
[----:B------:R-:W-:-:S07]  /*41850*/  IMAD.MOV.U32 R22, RZ, RZ, R20 ;  /* 0x000000ffff167224 */ /* 0x000fce00078e0014 */
.L_x_32502:
[----:B------:R-:W-:Y:S05]  /*41860*/  BSYNC.RECONVERGENT B0 ;  /* 0x0000000000007941 */ /* 0x000fea0003800200 */
.L_x_32501:
[----:B------:R-:W-:Y:S01]  /*41870*/  I2FP.F32.U32 R20, R22 ;  /* 0x0000001600147245 */ /* 0x000fe20000201000 */
[----:B------:R-:W-:Y:S01]  /*41880*/  BSSY.RECONVERGENT B0, `(.L_x_32506) ;  /* 0x000005d000007945 */ /* 0x000fe20003800200 */
[----:B------:R-:W-:Y:S01]  /*41890*/  ISETP.NE.AND P2, PT, R200, 0x1, PT ;  /* 0x00000001c800780c */ /* 0x000fe20003f45270 */
[----:B-----5:R-:W-:Y:S01]  /*418a0*/  HADD2.F32 R23, -RZ, R16.H0_H0 ;  /* 0x20000010ff177230 */ /* 0x020fe20000004100 */
        /* <DEDUP_REMOVED lines=15> */
.L_x_32508:
        /* <DEDUP_REMOVED lines=12> */
.L_x_32510:
[----:B------:R-:W-:Y:S05]  /*41a60*/  BSYNC.RECONVERGENT B1 ;  /* 0x0000000000017941 */ /* 0x000fea0003800200 */
.L_x_32509:
        /* <DEDUP_REMOVED lines=62> */
.L_x_32507:
[----:B------:R-:W-:Y:S05]  /*41e50*/  BSYNC.RECONVERGENT B0 ;  /* 0x0000000000007941 */ /* 0x000fea0003800200 */
.L_x_32506:
        /* <DEDUP_REMOVED lines=19> */
.L_x_32513:
        /* <DEDUP_REMOVED lines=12> */
.L_x_32515:
[----:B------:R-:W-:Y:S05]  /*42050*/  BSYNC.RECONVERGENT B1 ;  /* 0x0000000000017941 */ /* 0x000fea0003800200 */
.L_x_32514:
        /* <DEDUP_REMOVED lines=62> */
.L_x_32512:
[----:B------:R-:W-:Y:S05]  /*42440*/  BSYNC.RECONVERGENT B0 ;  /* 0x0000000000007941 */ /* 0x000fea0003800200 */
.L_x_32511:
        /* <DEDUP_REMOVED lines=19> */
.L_x_32518:
        /* <DEDUP_REMOVED lines=12> */
.L_x_32520:
[----:B------:R-:W-:Y:S05]  /*42640*/  BSYNC.RECONVERGENT B1 ;  /* 0x0000000000017941 */ /* 0x000fea0003800200 */
.L_x_32519:
        /* <DEDUP_REMOVED lines=62> */
.L_x_32517:
[----:B------:R-:W-:Y:S05]  /*42a30*/  BSYNC.RECONVERGENT B0 ;  /* 0x0000000000007941 */ /* 0x000fea0003800200 */
.L_x_32516:
[----:B------:R-:W-:Y:S01]  /*42a40*/  I2FP.F32.U32 R21, R21 ;  /* 0x0000001500157245 */ /* 0x000fe20000201000 */
[----:B------:R-:W-:Y:S01]  /*42a50*/  BSSY.RECONVERGENT B0, `(.L_x_32521) ;  /* 0x000005d000007945 */ /* 0x000fe20003800200 */
[----:B------:R-:W-:Y:S01]  /*42a60*/  ISETP.NE.AND P2, PT, R22, 0x1, PT ;  /* 0x000000011600780c */ /* 0x000fe20003f45270 */
[----:B------:R-:W-:Y:S01]  /*42a70*/  HFMA2 R200, -RZ, RZ, 0, 1.1920928955078125e-07 ;  /* 0x00000002ffc87431 */ /* 0x000fe200000001ff */
[----:B------:R-:W-:Y:S01]  /*42a80*/  LOP3.LUT R8, R8, 0xfffffffd, RZ, 0xc0, !PT ;  /* 0xfffffffd08087812 */ /* 0x000fe200078ec0ff */
[----:B------:R-:W-:-:S05]  /*42a90*/  FFMA.FTZ R21, R21, R219, 1.1641532182693481445e-10 ;  /* 0x2f00000015157423 */ /* 0x000fca00000100db */
[----:B------:R-:W-:Y:S01]  /*42aa0*/  FSETP.LE.FTZ.AND P3, PT, R21, R220, PT ;  /* 0x000000dc1500720b */ /* 0x000fe20003f73000 */
[----:B------:R-:W-:Y:S02]  /*42ab0*/  HADD2.F32 R21, -RZ, R17.H1_H1 ;  /* 0x30000011ff157230 */ /* 0x000fe40000004100 */
[----:B------:R-:W-:-:S10]  /*42ac0*/  IMAD.MOV.U32 R17, RZ, RZ, R4 ;  /* 0x000000ffff117224 */ /* 0x000fd400078e0004 */
        /* <DEDUP_REMOVED lines=10> */
.L_x_32523:
        /* <DEDUP_REMOVED lines=12> */
.L_x_32525:
[----:B------:R-:W-:Y:S05]  /*42c30*/  BSYNC.RECONVERGENT B1 ;  /* 0x0000000000017941 */ /* 0x000fea0003800200 */
.L_x_32524:
        /* <DEDUP_REMOVED lines=62> */
.L_x_32522:
[----:B------:R-:W-:Y:S05]  /*43020*/  BSYNC.RECONVERGENT B0 ;  /* 0x0000000000007941 */ /* 0x000fea0003800200 */
.L_x_32521:
        /* <DEDUP_REMOVED lines=17> */
.L_x_32528:
        /* <DEDUP_REMOVED lines=12> */
.L_x_32530:
[----:B------:R-:W-:Y:S05]  /*43200*/  BSYNC.RECONVERGENT B1 ;  /* 0x0000000000017941 */ /* 0x000fea0003800200 */
.L_x_32529:
        /* <DEDUP_REMOVED lines=62> */
.L_x_32527:
[----:B------:R-:W-:Y:S05]  /*435f0*/  BSYNC.RECONVERGENT B0 ;  /* 0x0000000000007941 */ /* 0x000fea0003800200 */
.L_x_32526:
        /* <DEDUP_REMOVED lines=17> */
.L_x_32533:
        /* <DEDUP_REMOVED lines=12> */
.L_x_32535:
[----:B------:R-:W-:Y:S05]  /*437d0*/  BSYNC.RECONVERGENT B1 ;  /* 0x0000000000017941 */ /* 0x000fea0003800200 */
.L_x_32534:
        /* <DEDUP_REMOVED lines=62> */
.L_x_32532:
[----:B------:R-:W-:Y:S05]  /*43bc0*/  BSYNC.RECONVERGENT B0 ;  /* 0x0000000000007941 */ /* 0x000fea0003800200 */
.L_x_32531:
        /* <DEDUP_REMOVED lines=17> */
.L_x_32538:
        /* <DEDUP_REMOVED lines=12> */
.L_x_32540:
[----:B------:R-:W-:Y:S05]  /*43da0*/  BSYNC.RECONVERGENT B1 ;  /* 0x0000000000017941 */ /* 0x000fea0003800200 */
.L_x_32539:
        /* <DEDUP_REMOVED lines=60> */
[----:B------:R-:W-:Y:S02]  /*44170*/  LOP3.LUT R3, R4, UR4, R201, 0x96, !PT ;  /* 0x0000000404037c12 */ /* 0x000fe4000f8e96c9 */
[----:B------:R-:W-:-:S07]  /*44180*/  MOV R4, R200 ;  /* 0x000000c800047202 */ /* 0x000fce0000000f00 */
.L_x_32537:
[----:B------:R-:W-:Y:S05]  /*44190*/  BSYNC.RECONVERGENT B0 ;  /* 0x0000000000007941 */ /* 0x000fea0003800200 */
.L_x_32536:
[----:B------:R-:W-:Y:S01]  /*441a0*/  LOP3.LUT R8, R8, 0xffffff7f, RZ, 0xc0, !PT ;  /* 0xffffff7f08087812 */ /* 0x000fe200078ec0ff */
[-C--:B------:R-:W-:Y:S01]  /*441b0*/  FMUL.FTZ R16, R16, R221.reuse ;  /* 0x000000dd10107220 */ /* 0x080fe20000410000 */
[----:B------:R-:W-:Y:S01]  /*441c0*/  I2FP.F32.U32 R200, R204 ;  /* 0x000000cc00c87245 */ /* 0x000fe20000201000 */
[-C--:B------:R-:W-:Y:S01]  /*441d0*/  FMUL.FTZ R23, R23, R221.reuse ;  /* 0x000000dd17177220 */ /* 0x080fe20000410000 */
[----:B------:R-:W-:Y:S01]  /*441e0*/  @P2 LOP3.LUT R8, R8, 0x80, RZ, 0xfc, !PT ;  /* 0x0000008008082812 */ /* 0x000fe200078efcff */
[----:B------:R-:W-:Y:S02]  /*441f0*/  HADD2.F32 R201, -RZ, R19.H1_H1 ;  /* 0x30000013ffc97230 */ /* 0x000fe40000004100 */
        /* <DEDUP_REMOVED lines=10> */
[----:B------:R-:W-:Y:S01]  /*442a0*/  FSEL R20, R23, RZ, P2 ;  /* 0x000000ff17147208 */ /* 0x000fe20001000000 */
[----:B------:R-:W-:Y:S01]  /*442b0*/  FMUL.FTZ R201, R201, R221 ;  /* 0x000000ddc9c97220 */ /* 0x000fe20000410000 */
        /* <DEDUP_REMOVED lines=24> */
.L_x_32500:
        /* <DEDUP_REMOVED lines=9> */
[----:B------:R-:W-:Y:S02]  /*444d0*/  LOP3.LUT P6, RZ, R8, 0x10, RZ, 0xc0, !PT ;  /* 0x0000001008ff7812 */ /* 0x000fe400078cc0ff */
[----:B0-----:R-:W-:Y:S02]  /*444e0*/  LOP3.LUT R201, R206, R204, R205, 0xfe, !PT ;  /* 0x000000cccec97212 */ /* 0x001fe400078efecd */
        /* <DEDUP_REMOVED lines=31> */
.L_x_32541:
        /* <DEDUP_REMOVED lines=27> */
.L_x_32545:
        /* <DEDUP_REMOVED lines=12> */
.L_x_32547:
[----:B------:R-:W-:Y:S05]  /*44950*/  BSYNC.RECONVERGENT B1 ;  /* 0x0000000000017941 */ /* 0x000fea0003800200 */
.L_x_32546:
        /* <DEDUP_REMOVED lines=62> */
.L_x_32544:
[----:B------:R-:W-:Y:S05]  /*44d40*/  BSYNC.RECONVERGENT B0 ;  /* 0x0000000000007941 */ /* 0x000fea0003800200 */
.L_x_32543:
        /* <DEDUP_REMOVED lines=20> */
.L_x_32550:
        /* <DEDUP_REMOVED lines=12> */
.L_x_32552:
[----:B------:R-:W-:Y:S05]  /*44f50*/  BSYNC.RECONVERGENT B1 ;  /* 0x0000000000017941 */ /* 0x000fea0003800200 */
.L_x_32551:
        /* <DEDUP_REMOVED lines=61> */
[----:B------:R-:W-:-:S07]  /*45330*/  HFMA2 R10, -RZ, RZ, 0, 0 ;  /* 0x00000000ff0a7431 */ /* 0x000fce00000001ff */
.L_x_32549:
[----:B------:R-:W-:Y:S05]  /*45340*/  BSYNC.RECONVERGENT B0 ;  /* 0x0000000000007941 */ /* 0x000fea0003800200 */
.L_x_32548:
        /* <DEDUP_REMOVED lines=23> */
.L_x_32555:
        /* <DEDUP_REMOVED lines=12> */
.L_x_32557:
[----:B------:R-:W-:Y:S05]  /*45580*/  BSYNC.RECONVERGENT B1 ;  /* 0x0000000000017941 */ /* 0x000fea0003800200 */
.L_x_32556:
        /* <DEDUP_REMOVED lines=62> */
.L_x_32554:
[----:B------:R-:W-:Y:S05]  /*45970*/  BSYNC.RECONVERGENT B0 ;  /* 0x0000000000007941 */ /* 0x000fea0003800200 */
.L_x_32553:
        /* <DEDUP_REMOVED lines=20> */
.L_x_32560:
        /* <DEDUP_REMOVED lines=12> */
.L_x_32562:
[----:B------:R-:W-:Y:S05]  /*45b80*/  BSYNC.RECONVERGENT B1 ;  /* 0x0000000000017941 */ /* 0x000fea0003800200 */
.L_x_32561:
        /* <DEDUP_REMOVED lines=62> */
.L_x_32559:
[----:B------:R-:W-:Y:S05]  /*45f70*/  BSYNC.RECONVERGENT B0 ;  /* 0x0000000000007941 */ /* 0x000fea0003800200 */
.L_x_32558:
        /* <DEDUP_REMOVED lines=23> */
.L_x_32565:
        /* <DEDUP_REMOVED lines=12> */
.L_x_32567:
[----:B------:R-:W-:Y:S05]  /*461b0*/  BSYNC.RECONVERGENT B1 ;  /* 0x0000000000017941 */ /* 0x000fea0003800200 */
.L_x_32566:
        /* <DEDUP_REMOVED lines=62> */
.L_x_32564:
[----:B------:R-:W-:Y:S05]  /*465a0*/  BSYNC.RECONVERGENT B0 ;  /* 0x0000000000007941 */ /* 0x000fea0003800200 */
.L_x_32563:
        /* <DEDUP_REMOVED lines=20> */
.L_x_32570:
        /* <DEDUP_REMOVED lines=12> */
.L_x_32572:
[----:B------:R-:W-:Y:S05]  /*467b0*/  BSYNC.RECONVERGENT B1 ;  /* 0x0000000000017941 */ /* 0x000fea0003800200 */
.L_x_32571:
        /* <DEDUP_REMOVED lines=62> */
.L_x_32569:
[----:B------:R-:W-:Y:S05]  /*46ba0*/  BSYNC.RECONVERGENT B0 ;  /* 0x0000000000007941 */ /* 0x000fea0003800200 */
.L_x_32568:
        /* <DEDUP_REMOVED lines=23> */
.L_x_32575:
        /* <DEDUP_REMOVED lines=12> */
.L_x_32577:
[----:B------:R-:W-:Y:S05]  /*46de0*/  BSYNC.RECONVERGENT B1 ;  /* 0x0000000000017941 */ /* 0x000fea0003800200 */
.L_x_32576:
        /* <DEDUP_REMOVED lines=62> */
.L_x_32574:
[----:B------:R-:W-:Y:S05]  /*471d0*/  BSYNC.RECONVERGENT B0 ;  /* 0x0000000000007941 */ /* 0x000fea0003800200 */
.L_x_32573:
        /* <DEDUP_REMOVED lines=20> */
.L_x_32580:
        /* <DEDUP_REMOVED lines=12> */
.L_x_32582:
[----:B------:R-:W-:Y:S05]  /*473e0*/  BSYNC.RECONVERGENT B1 ;  /* 0x0000000000017941 */ /* 0x000fea0003800200 */
.L_x_32581:
        /* <DEDUP_REMOVED lines=62> */
.L_x_32579:
[----:B------:R-:W-:Y:S05]  /*477d0*/  BSYNC.RECONVERGENT B0 ;  /* 0x0000000000007941 */ /* 0x000fea0003800200 */
.L_x_32578:
        /* <DEDUP_REMOVED lines=23> */
.L_x_32585:
        /* <DEDUP_REMOVED lines=12> */
.L_x_32587:
[----:B------:R-:W-:Y:S05]  /*47a10*/  BSYNC.RECONVERGENT B1 ;  /* 0x0000000000017941 */ /* 0x000fea0003800200 */
.L_x_32586:
        /* <DEDUP_REMOVED lines=62> */
.L_x_32584:
[----:B------:R-:W-:Y:S05]  /*47e00*/  BSYNC.RECONVERGENT B0 ;  /* 0x0000000000007941 */ /* 0x000fea0003800200 */
.L_x_32583:
        /* <DEDUP_REMOVED lines=18> */
.L_x_32590:
        /* <DEDUP_REMOVED lines=12> */
.L_x_32592:
[----:B------:R-:W-:Y:S05]  /*47ff0*/  BSYNC.RECONVERGENT B1 ;  /* 0x0000000000017941 */ /* 0x000fea0003800200 */
.L_x_32591:
        /* <DEDUP_REMOVED lines=62> */
.L_x_32589:
[----:B------:R-:W-:Y:S05]  /*483e0*/  BSYNC.RECONVERGENT B0 ;  /* 0x0000000000007941 */ /* 0x000fea0003800200 */
.L_x_32588:
        /* <DEDUP_REMOVED lines=23> */
.L_x_32595:
        /* <DEDUP_REMOVED lines=12> */
.L_x_32597:
[----:B------:R-:W-:Y:S05]  /*48620*/  BSYNC.RECONVERGENT B1 ;  /* 0x0000000000017941 */ /* 0x000fea0003800200 */
.L_x_32596:
        /* <DEDUP_REMOVED lines=62> */
.L_x_32594:
[----:B------:R-:W-:Y:S05]  /*48a10*/  BSYNC.RECONVERGENT B0 ;  /* 0x0000000000007941 */ /* 0x000fea0003800200 */
.L_x_32593:
        /* <DEDUP_REMOVED lines=18> */
.L_x_32600:
        /* <DEDUP_REMOVED lines=12> */
.L_x_32602:
[----:B------:R-:W-:Y:S05]  /*48c00*/  BSYNC.RECONVERGENT B1 ;  /* 0x0000000000017941 */ /* 0x000fea0003800200 */
.L_x_32601:
        /* <DEDUP_REMOVED lines=62> */
.L_x_32599:
[----:B------:R-:W-:Y:S05]  /*48ff0*/  BSYNC.RECONVERGENT B0 ;  /* 0x0000000000007941 */ /* 0x000fea0003800200 */
.L_x_32598:
        /* <DEDUP_REMOVED lines=23> */
.L_x_32605:
        /* <DEDUP_REMOVED lines=12> */
.L_x_32607:
[----:B------:R-:W-:Y:S05]  /*49230*/  BSYNC.RECONVERGENT B1 ;  /* 0x0000000000017941 */ /* 0x000fea0003800200 */
.L_x_32606:
        /* <DEDUP_REMOVED lines=62> */
.L_x_32604:
[----:B------:R-:W-:Y:S05]  /*49620*/  BSYNC.RECONVERGENT B0 ;  /* 0x0000000000007941 */ /* 0x000fea0003800200 */
.L_x_32603:
        /* <DEDUP_REMOVED lines=18> */
.L_x_32610:
        /* <DEDUP_REMOVED lines=12> */
.L_x_32612:
[----:B------:R-:W-:Y:S05]  /*49810*/  BSYNC.RECONVERGENT B1 ;  /* 0x0000000000017941 */ /* 0x000fea0003800200 */
.L_x_32611:
        /* <DEDUP_REMOVED lines=62> */
.L_x_32609:
[----:B------:R-:W-:Y:S05]  /*49c00*/  BSYNC.RECONVERGENT B0 ;  /* 0x0000000000007941 */ /* 0x000fea0003800200 */
.L_x_32608:
        /* <DEDUP_REMOVED lines=23> */
.L_x_32615:
        /* <DEDUP_REMOVED lines=12> */
.L_x_32617:
[----:B------:R-:W-:Y:S05]  /*49e40*/  BSYNC.RECONVERGENT B1 ;  /* 0x0000000000017941 */ /* 0x000fea0003800200 */
.L_x_32616:
        /* <DEDUP_REMOVED lines=62> */
.L_x_32614:
[----:B------:R-:W-:Y:S05]  /*4a230*/  BSYNC.RECONVERGENT B0 ;  /* 0x0000000000007941 */ /* 0x000fea0003800200 */
.L_x_32613:
[----:B------:R-:W-:Y:S01]  /*4a240*/  ISETP.NE.AND P6, PT, R222, 0x1, PT ;  /* 0x00000001de00780c */ /* 0x000fe20003fc5270 */
[----:B------:R-:W-:Y:S01]  /*4a250*/  HADD2.F32 R207, -RZ, R207.H1_H1 ;  /* 0x300000cfffcf7230 */ /* 0x000fe20000004100 */
[----:B------:R-:W-:Y:S01]  /*4a260*/  I2FP.F32.U32 R208, R208 ;  /* 0x000000d000d07245 */ /* 0x000fe20000201000 */
[----:B------:R-:W-:Y:S01]  /*4a270*/  BSSY.RECONVERGENT B0, `(.L_x_32618) ;  /* 0x000005d000007945 */ /* 0x000fe20003800200 */
[----:B------:R-:W-:Y:S02]  /*4a280*/  HFMA2 R217, -RZ, RZ, 0, 1.1920928955078125e-07 ;  /* 0x00000002ffd97431 */ /* 0x000fe400000001ff */
        /* <DEDUP_REMOVED lines=13> */
.L_x_32620:
        /* <DEDUP_REMOVED lines=15> */
.L_x_32622:
[----:B------:R-:W-:Y:S05]  /*4a450*/  BSYNC.RECONVERGENT B1 ;  /* 0x0000000000017941 */ /* 0x000fea0003800200 */
.L_x_32621:
[----:B------:R-:W-:Y:S01]  /*4a460*/  IMAD.WIDE.U32 R4, R7, -0x2daee0ad, RZ ;  /* 0xd2511f5307047825 */ /* 0x000fe200078e00ff */
[----:B------:R-:W-:-:S03]  /*4a470*/  UIADD3 UR4, UPT, UPT, UR10, -0x61c88647, URZ ;  /* 0x9e3779b90a047890 */ /* 0x000fc6000fffe0ff */
        /* <DEDUP_REMOVED lines=60> */
.L_x_32619:
[----:B------:R-:W-:Y:S05]  /*4a840*/  BSYNC.RECONVERGENT B0 ;  /* 0x0000000000007941 */ /* 0x000fea0003800200 */
.L_x_32618:
        /* <DEDUP_REMOVED lines=8> */
[----:B------:R-:W-:-:S04]  /*4a8d0*/  FADD.FTZ R207, R219, R207 ;  /* 0x000000cfdbcf7221 */ /* 0x000fc80000010000 */
[----:B------:R-:W-:Y:S01]  /*4a8e0*/  @P1 FADD.FTZ R207, R75, R207 ;  /* 0x000000cf4bcf1221 */ /* 0x000fe20000010000 */
[----:B------:R-:W-:Y:S06]  /*4a8f0*/  BRA `(.L_x_32623) ;  /* 0x0000003000587947 */ /* 0x000fec0003800000 */
.L_x_32542:
        /* <DEDUP_REMOVED lines=16> */
.L_x_32626:
        /* <DEDUP_REMOVED lines=12> */
.L_x_32628:
[----:B------:R-:W-:Y:S05]  /*4aac0*/  BSYNC.RECONVERGENT B1 ;  /* 0x0000000000017941 */ /* 0x000fea0003800200 */
.L_x_32627:
        /* <DEDUP_REMOVED lines=61> */
[----:B------:R-:W-:-:S07]  /*4aea0*/  HFMA2 R200, -RZ, RZ, 0, 0 ;  /* 0x00000000ffc87431 */ /* 0x000fce00000001ff */
.L_x_32625:
[----:B------:R-:W-:Y:S05]  /*4aeb0*/  BSYNC.RECONVERGENT B0 ;  /* 0x0000000000007941 */ /* 0x000fea0003800200 */
.L_x_32624:
[----:B------:R-:W-:Y:S01]  /*4aec0*/  I2FP.F32.U32 R201, R201 ;  /* 0x000000c900c97245 */ /* 0x000fe20000201000 */
[----:B------:R-:W-:Y:S01]  /*4aed0*/  BSSY.RECONVERGENT B0, `(.L_x_32629) ;  /* 0x000005d000007945 */ /* 0x000fe20003800200 */
[----:B------:R-:W-:Y:S01]  /*4aee0*/  ISETP.NE.AND P2, PT, R200, 0x1, PT ;  /* 0x00000001c800780c */ /* 0x000fe20003f45270 */
[----:B-----5:R-:W-:Y:S01]  /*4aef0*/  HADD2.F32 R227, -RZ, R204.H0_H0 ;  /* 0x200000ccffe37230 */ /* 0x020fe20000004100 */
[----:B------:R-:W-:Y:S01]  /*4af00*/  LOP3.LUT R8, R8, 0xffffffef, RZ, 0xc0, !PT ;  /* 0xffffffef08087812 */ /* 0x000fe200078ec0ff */
[----:B------:R-:W-:Y:S01]  /*4af10*/  FFMA.FTZ R201, R201, R219, 1.1641532182693481445e-10 ;  /* 0x2f000000c9c97423 */ /* 0x000fe200000100db */
[----:B------:R-:W-:-:S04]  /*4af20*/  MOV R202, R4 ;  /* 0x0000000400ca7202 */ /* 0x000fc80000000f00 */
        /* <DEDUP_REMOVED lines=12> */
.L_x_32631:
        /* <DEDUP_REMOVED lines=12> */
.L_x_32633:
[----:B------:R-:W-:Y:S05]  /*4b0b0*/  BSYNC.RECONVERGENT B1 ;  /* 0x0000000000017941 */ /* 0x000fea0003800200 */
.L_x_32632:
        /* <DEDUP_REMOVED lines=60> */
[----:B------:R-:W-:Y:S01]  /*4b480*/  IMAD.MOV.U32 R201, RZ, RZ, RZ ;  /* 0x000000ffffc97224 */ /* 0x000fe200078e00ff */
[----:B------:R-:W-:-:S07]  /*4b490*/  MOV R4, R200 ;  /* 0x000000c800047202 */ /* 0x000fce0000000f00 */
.L_x_32630:
[----:B------:R-:W-:Y:S05]  /*4b4a0*/  BSYNC.RECONVERGENT B0 ;  /* 0x0000000000007941 */ /* 0x000fea0003800200 */
.L_x_32629:
        /* <DEDUP_REMOVED lines=19> */
.L_x_32636:
        /* <DEDUP_REMOVED lines=12> */
.L_x_32638:
[----:B------:R-:W-:Y:S05]  /*4b6a0*/  BSYNC.RECONVERGENT B1 ;  /* 0x0000000000017941 */ /* 0x000fea0003800200 */
.L_x_32637:
        /* <DEDUP_REMOVED lines=62> */
.L_x_32635:
[----:B------:R-:W-:Y:S05]  /*4ba90*/  BSYNC.RECONVERGENT B0 ;  /* 0x0000000000007941 */ /* 0x000fea0003800200 */
.L_x_32634:
[----:B------:R-:W-:Y:S01]  /*4baa0*/  I2FP.F32.U32 R201, R202 ;  /* 0x000000ca00c97245 */ /* 0x000fe20000201000 */
[----:B------:R-:W-:Y:S01]  /*4bab0*/  BSSY.RECONVERGENT B0, `(.L_x_32639) ;  /* 0x000005d000007945 */ /* 0x000fe20003800200 */
[----:B------:R-:W-:Y:S01]  /*4bac0*/  ISETP.NE.AND P2, PT, R200, 0x1, PT ;  /* 0x00000001c800780c */ /* 0x000fe20003f45270 */
[----:B------:R-:W-:Y:S01]  /*4bad0*/  HADD2.F32 R224, -RZ, R205.H0_H0 ;  /* 0x200000cdffe07230 */ /* 0x000fe20000004100 */
        /* <DEDUP_REMOVED lines=15> */
.L_x_32641:
        /* <DEDUP_REMOVED lines=12> */
.L_x_32643:
[----:B------:R-:W-:Y:S05]  /*4bc90*/  BSYNC.RECONVERGENT B1 ;  /* 0x0000000000017941 */ /* 0x000fea0003800200 */
.L_x_32642:
        /* <DEDUP_REMOVED lines=62> */
.L_x_32640:
[----:B------:R-:W-:Y:S05]  /*4c080*/  BSYNC.RECONVERGENT B0 ;  /* 0x0000000000007941 */ /* 0x000fea0003800200 */
.L_x_32639:
        /* <DEDUP_REMOVED lines=19> */
.L_x_32646:
        /* <DEDUP_REMOVED lines=12> */
.L_x_32648:
[----:B------:R-:W-:Y:S05]  /*4c280*/  BSYNC.RECONVERGENT B1 ;  /* 0x0000000000017941 */ /* 0x000fea0003800200 */
.L_x_32647:
        /* <DEDUP_REMOVED lines=62> */
.L_x_32645:
[----:B------:R-:W-:Y:S05]  /*4c670*/  BSYNC.RECONVERGENT B0 ;  /* 0x0000000000007941 */ /* 0x000fea0003800200 */
.L_x_32644:
        /* <DEDUP_REMOVED lines=17> */
.L_x_32651:
        /* <DEDUP_REMOVED lines=12> */
.L_x_32653:
[----:B------:R-:W-:Y:S05]  /*4c850*/  BSYNC.RECONVERGENT B1 ;  /* 0x0000000000017941 */ /* 0x000fea0003800200 */
.L_x_32652:
        /* <DEDUP_REMOVED lines=62> */
.L_x_32650:
[----:B------:R-:W-:Y:S05]  /*4cc40*/  BSYNC.RECONVERGENT B0 ;  /* 0x0000000000007941 */ /* 0x000fea0003800200 */
.L_x_32649:
        /* <DEDUP_REMOVED lines=17> */
.L_x_32656:
        /* <DEDUP_REMOVED lines=12> */
.L_x_32658:
[----:B------:R-:W-:Y:S05]  /*4ce20*/  BSYNC.RECONVERGENT B1 ;  /* 0x0000000000017941 */ /* 0x000fea0003800200 */
.L_x_32657:
        /* <DEDUP_REMOVED lines=62> */
.L_x_32655:
[----:B------:R-:W-:Y:S05]  /*4d210*/  BSYNC.RECONVERGENT B0 ;  /* 0x0000000000007941 */ /* 0x000fea0003800200 */
.L_x_32654:
        /* <DEDUP_REMOVED lines=17> */
.L_x_32661:
        /* <DEDUP_REMOVED lines=12> */
.L_x_32663:
[----:B------:R-:W-:Y:S05]  /*4d3f0*/  BSYNC.RECONVERGENT B1 ;  /* 0x0000000000017941 */ /* 0x000fea0003800200 */
.L_x_32662:
        /* <DEDUP_REMOVED lines=62> */
.L_x_32660:
[----:B------:R-:W-:Y:S05]  /*4d7e0*/  BSYNC.RECONVERGENT B0 ;  /* 0x0000000000007941 */ /* 0x000fea0003800200 */
.L_x_32659:
        /* <DEDUP_REMOVED lines=9> */
[----:B------:R-:W-:Y:S01]  /*4d880*/  HADD2.F32 R202, -RZ, R207.H1_H1 ;  /* 0x300000cfffca7230 */ /* 0x000fe20000004100 */
[----:B------:R-:W-:Y:S01]  /*4d890*/  LOP3.LUT R8, R8, 0xffffffdf, RZ, 0xc0, !PT ;  /* 0xffffffdf08087812 */ /* 0x000fe200078ec0ff */
[-C--:B------:R-:W-:Y:S01]  /*4d8a0*/  FMUL.FTZ R207, R223, R221.reuse ;  /* 0x000000dddfcf7220 */ /* 0x080fe20000410000 */
[----:B------:R-:W-:Y:S01]  /*4d8b0*/  FSEL R206, R200, RZ, P4 ;  /* 0x000000ffc8ce7208 */ /* 0x000fe20002000000 */
[-C--:B------:R-:W-:Y:S01]  /*4d8c0*/  FMUL.FTZ R201, R201, R221.reuse ;  /* 0x000000ddc9c97220 */ /* 0x080fe20000410000 */
[----:B------:R-:W-:Y:S01]  /*4d8d0*/  @P0 LOP3.LUT R8, R8, 0x20, RZ, 0xfc, !PT ;  /* 0x0000002008080812 */ /* 0x000fe200078efcff */
[-C--:B------:R-:W-:Y:S01]  /*4d8e0*/  FMUL.FTZ R223, R225, R221.reuse ;  /* 0x000000dde1df7220 */ /* 0x080fe20000410000 */
[----:B------:R-:W-:Y:S01]  /*4d8f0*/  FSEL R200, R222, RZ, P1 ;  /* 0x000000ffdec87208 */ /* 0x000fe20000800000 */
[----:B------:R-:W-:Y:S01]  /*4d900*/  FMUL.FTZ R221, R202, R221 ;  /* 0x000000ddcadd7220 */ /* 0x000fe20000410000 */
[----:B------:R-:W-:-:S02]  /*4d910*/  LOP3.LUT P6, RZ, R8, 0x4, RZ, 0xc0, !PT ;  /* 0x0000000408ff7812 */ /* 0x000fc400078cc0ff */
[C---:B------:R-:W-:Y:S02]  /*4d920*/  LOP3.LUT P5, RZ, R8.reuse, 0x2, RZ, 0xc0, !PT ;  /* 0x0000000208ff7812 */ /* 0x040fe400078ac0ff */
[----:B------:R-:W-:Y:S02]  /*4d930*/  LOP3.LUT P1, RZ, R8, 0x40, RZ, 0xc0, !PT ;  /* 0x0000004008ff7812 */ /* 0x000fe4000782c0ff */
[----:B------:R-:W-:Y:S02]  /*4d940*/  FSEL R202, R204, RZ, P6 ;  /* 0x000000ffccca7208 */ /* 0x000fe40003000000 */
[----:B------:R-:W-:Y:S02]  /*4d950*/  FSEL R204, R203, RZ, P2 ;  /* 0x000000ffcbcc7208 */ /* 0x000fe40001000000 */
[----:B------:R-:W-:Y:S02]  /*4d960*/  FSEL R203, R207, RZ, P5 ;  /* 0x000000ffcfcb7208 */ /* 0x000fe40002800000 */
[----:B------:R-:W-:-:S02]  /*4d970*/  LOP3.LUT P0, RZ, R8, 0x8, RZ, 0xc0, !PT ;  /* 0x0000000808ff7812 */ /* 0x000fc4000780c0ff */
[----:B------:R-:W-:Y:S02]  /*4d980*/  FSETP.GTU.FTZ.AND P5, PT, R219, R220, PT ;  /* 0x000000dcdb00720b */ /* 0x000fe40003fbc000 */
        /* <DEDUP_REMOVED lines=13> */
.L_x_32623:
[----:B------:R-:W-:Y:S01]  /*4da60*/  IMAD.WIDE.U32 R220, R216, 0x20, R234 ;  /* 0x00000020d8dc7825 */ /* 0x000fe200078e00ea */
[----:B------:R-:W0:Y:S01]  /*4da70*/  LDC.64 R224, c[0x0][0x3b0] ;  /* 0x0000ec00ffe07b82 */ /* 0x000e220000000a00 */
[----:B------:R-:W-:Y:S02]  /*4da80*/  SEL R219, RZ, 0x1000000, !P5 ;  /* 0x01000000ffdb7807 */ /* 0x000fe40006800000 */
[C---:B------:R-:W-:Y:S01]  /*4da90*/  LOP3.LUT P6, RZ, R8.reuse, 0x8, RZ, 0xc0, !PT ;  /* 0x0000000808ff7812 */ /* 0x040fe200078cc0ff */
[----:B------:R-:W-:Y:S01]  /*4daa0*/  STG.E.128 desc[UR8][R220.64], R200 ;  /* 0x000000c8dc007986 */ /* 0x000fe2000c101d08 */
[C---:B------:R-:W-:Y:S02]  /*4dab0*/  LOP3.LUT P5, RZ, R8.reuse, 0x4, RZ, 0xc0, !PT ;  /* 0x0000000408ff7812 */ /* 0x040fe400078ac0ff */
[----:B------:R-:W-:Y:S01]  /*4dac0*/  SEL R222, RZ, 0x100, !P6 ;  /* 0x00000100ffde7807 */ /* 0x000fe20007000000 */
[----:B------:R1:W-:Y:S01]  /*4dad0*/  STG.E.128 desc[UR8][R220.64+0x10], R204 ;  /* 0x000010ccdc007986 */ /* 0x0003e2000c101d08 */
[----:B------:R-:W-:-:S02]  /*4dae0*/  LOP3.LUT P1, RZ, R8, 0x10, RZ, 0xc0, !PT ;  /* 0x0000001008ff7812 */ /* 0x000fc4000782c0ff */
[----:B-1----:R-:W-:Y:S02]  /*4daf0*/  SEL R220, RZ, 0x10000, !P4 ;  /* 0x00010000ffdc7807 */ /* 0x002fe40006000000 */
[----:B------:R-:W-:Y:S02]  /*4db00*/  SEL R221, RZ, 0x100, !P3 ;  /* 0x00000100ffdd7807 */ /* 0x000fe40005800000 */
[----:B------:R-:W-:Y:S02]  /*4db10*/  LOP3.LUT P4, RZ, R8, 0x2, RZ, 0xc0, !PT ;  /* 0x0000000208ff7812 */ /* 0x000fe4000788c0ff */
[----:B------:R-:W-:Y:S02]  /*4db20*/  LOP3.LUT R219, R221, R219, R220, 0xfe, !PT ;  /* 0x000000dbdddb7212 */ /* 0x000fe400078efedc */
[----:B------:R-:W-:-:S04]  /*4db30*/  SEL R220, RZ, 0x1, !P2 ;  /* 0x00000001ffdc7807 */ /* 0x000fc80005000000 */
[----:B------:R-:W-:Y:S02]  /*4db40*/  LOP3.LUT R221, R219, R220, RZ, 0xfc, !PT ;  /* 0x000000dcdbdd7212 */ /* 0x000fe400078efcff */
[----:B------:R-:W-:Y:S02]  /*4db50*/  SEL R219, RZ, 0x1000000, !P4 ;  /* 0x01000000ffdb7807 */ /* 0x000fe40006000000 */
[----:B------:R-:W-:-:S04]  /*4db60*/  SEL R220, RZ, 0x10000, !P5 ;  /* 0x00010000ffdc7807 */ /* 0x000fc80006800000 */
[----:B------:R-:W-:Y:S01]  /*4db70*/  LOP3.LUT R219, R222, R219, R220, 0xfe, !PT ;  /* 0x000000dbdedb7212 */ /* 0x000fe200078efedc */
[----:B0-----:R-:W-:Y:S01]  /*4db80*/  IMAD.WIDE.U32 R222, R216, 0x8, R224 ;  /* 0x00000008d8de7825 */ /* 0x001fe200078e00e0 */
        /* <DEDUP_REMOVED lines=24> */
.L_x_32664:
[----:B------:R-:W-:Y:S01]  /*4dd10*/  FADD.FTZ R219, RZ, R64 ;  /* 0x00000040ffdb7221 */ /* 0x000fe20000010000 */
[----:B01----:R-:W0:Y:S01]  /*4dd20*/  S2R R220, SR_TID.X ;  /* 0x0000000000dc7919 */ /* 0x003e220000002100 */
        /* <DEDUP_REMOVED lines=215> */
.L_x_32678:
[----:B-1----:R-:W-:Y:S01]  /*4eaa0*/  FADD.FTZ R219, R222, R219 ;  /* 0x000000dbdedb7221 */ /* 0x002fe20000010000 */
[----:B0-----:R-:W-:Y:S01]  /*4eab0*/  FMUL.FTZ R222, R225, R225 ;  /* 0x000000e1e1de7220 */ /* 0x001fe20000410000 */
[----:B------:R-:W0:Y:S01]  /*4eac0*/  @!P1 LDC.64 R220, c[0x0][0x3c0] ;  /* 0x0000f000ffdc9b82 */ /* 0x000e220000000a00 */
[----:B------:R-:W-:Y:S01]  /*4ead0*/  ISETP.NE.AND P2, PT, RZ, UR15, PT ;  /* 0x0000000fff007c0c */ /* 0x000fe2000bf45270 */
[----:B------:R-:W-:Y:S01]  /*4eae0*/  FFMA.FTZ R219, R219, R223, UR16 ;  /* 0x00000010dbdb7e23 */ /* 0x000fe200080100df */
[----:B------:R1:W-:Y:S02]  /*4eaf0*/  STL [R1+0x1ec], R4 ;  /* 0x0001ec0401007387 */ /* 0x0003e40000100800 */
[----:B------:R-:W-:-:S03]  /*4eb00*/  FSEL R224, R222, RZ, P2 ;  /* 0x000000ffdee07208 */ /* 0x000fc60001000000 */
[----:B------:R-:W2:Y:S02]  /*4eb10*/  @!P1 LDC.64 R222, c[0x0][0x3c8] ;  /* 0x0000f200ffde9b82 */ /* 0x000ea40000000a00 */
[----:B------:R-:W-:Y:S01]  /*4eb20*/  FADD.FTZ R219, R219, R224 ;  /* 0x000000e0dbdb7221 */ /* 0x000fe20000010000 */
[----:B-1----:R-:W3:Y:S05]  /*4eb30*/  LDL R4, [R1+0xe0] ;  /* 0x0000e00001047983 */ /* 0x002eea0000100800 */
[----:B------:R-:W1:Y:S01]  /*4eb40*/  MUFU.RSQ R219, R219 ;  /* 0x000000db00db7308 */ /* 0x000e620000001400 */
[----:B------:R4:W-:Y:S04]  /*4eb50*/  STL [R1+0x1e8], R3 ;  /* 0x0001e80301007387 */ /* 0x0009e80000100800 */
[----:B------:R-:W3:Y:S01]  /*4eb60*/  LDL R227, [R1+0xdc] ;  /* 0x0000dc0001e37983 */ /* 0x000ee20000100800 */
[----:B0-----:R-:W-:-:S03]  /*4eb70*/  @!P1 IMAD.WIDE R220, R226, 0x4, R220 ;  /* 0x00000004e2dc9825 */ /* 0x001fc600078e02dc */
[----:B------:R-:W3:Y:S04]  /*4eb80*/  LDL R252, [R1+0xc4] ;  /* 0x0000c40001fc7983 */ /* 0x000ee80000100800 */
[----:B------:R2:W-:Y:S04]  /*4eb90*/  @!P1 STG.E desc[UR8][R220.64], R225 ;  /* 0x000000e1dc009986 */ /* 0x0005e8000c101908 */
[----:B----4-:R-:W4:Y:S04]  /*4eba0*/  LDL R3, [R1+0xe4] ;  /* 0x0000e40001037983 */ /* 0x010f280000100800 */
[----:B------:R-:W4:Y:S01]  /*4ebb0*/  LDL R235, [R1+0xf8] ;  /* 0x0000f80001eb7983 */ /* 0x000f220000100800 */
[----:B--2---:R-:W-:-:S03]  /*4ebc0*/  @!P1 IMAD.WIDE R220, R226, 0x4, R222 ;  /* 0x00000004e2dc9825 */ /* 0x004fc600078e02de */
[----:B------:R-:W2:Y:S04]  /*4ebd0*/  LDL R234, [R1+0xc8] ;  /* 0x0000c80001ea7983 */ /* 0x000ea80000100800 */
[----:B-1----:R0:W-:Y:S04]  /*4ebe0*/  @!P1 STG.E desc[UR8][R220.64], R219 ;  /* 0x000000dbdc009986 */ /* 0x0021e8000c101908 */
[----:B------:R-:W2:Y:S04]  /*4ebf0*/  LDL R233, [R1+0xfc] ;  /* 0x0000fc0001e97983 */ /* 0x000ea80000100800 */
[----:B------:R-:W2:Y:S01]  /*4ec00*/  LDL R232, [R1+0xcc] ;  /* 0x0000cc0001e87983 */ /* 0x000ea20000100800 */
[----:B0-----:R-:W-:-:S03]  /*4ec10*/  FSEL R220, R225, RZ, !P2 ;  /* 0x000000ffe1dc7208 */ /* 0x001fc60005000000 */
[----:B------:R0:W-:Y:S02]  /*4ec20*/  STL [R1+0x1e4], R2 ;  /* 0x0001e40201007387 */ /* 0x0001e40000100800 */
[C---:B------:R-:W-:Y:S01]  /*4ec30*/  FADD.FTZ R65, -R220.reuse, R65 ;  /* 0x00000041dc417221 */ /* 0x040fe20000010100 */
[----:B------:R-:W-:-:S03]  /*4ec40*/  FADD.FTZ R66, -R220, R66 ;  /* 0x00000042dc427221 */ /* 0x000fc60000010100 */
[C---:B------:R-:W-:Y:S01]  /*4ec50*/  FMUL.FTZ R222, R219.reuse, R65 ;  /* 0x00000041dbde7220 */ /* 0x040fe20000410000 */
[----:B------:R-:W-:Y:S01]  /*4ec60*/  FMUL.FTZ R224, R219, R66 ;  /* 0x00000042dbe07220 */ /* 0x000fe20000410000 */
[----:B0-----:R-:W2:Y:S04]  /*4ec70*/  LDL R2, [R1+0xf4] ;  /* 0x0000f40001027983 */ /* 0x001ea80000100800 */
[----:B------:R0:W-:Y:S04]  /*4ec80*/  STL [R1+0x1e0], R0 ;  /* 0x0001e00001007387 */ /* 0x0001e80000100800 */
[----:B------:R-:W3:Y:S04]  /*4ec90*/  LDL R65, [R1+0xd8] ;  /* 0x0000d80001417983 */ /* 0x000ee80000100800 */
[----:B------:R-:W3:Y:S01]  /*4eca0*/  LDL R66, [R1+0xe8] ;  /* 0x0000e80001427983 */ /* 0x000ee20000100800 */
[----:B------:R-:W-:-:S03]  /*4ecb0*/  FADD.FTZ R64, -R220, R64 ;  /* 0x00000040dc407221 */ /* 0x000fc60000010100 */
[----:B------:R-:W4:Y:S01]  /*4ecc0*/  LDL R225, [R1+0xec] ;  /* 0x0000ec0001e17983 */ /* 0x000f220000100800 */
[----:B------:R-:W-:Y:S01]  /*4ecd0*/  FADD.FTZ R67, -R220, R67 ;  /* 0x00000043dc437221 */ /* 0x000fe20000010100 */
[C---:B------:R-:W-:Y:S02]  /*4ece0*/  FMUL.FTZ R223, R219.reuse, R64 ;  /* 0x00000040dbdf7220 */ /* 0x040fe40000410000 */
[----:B------:R-:W2:Y:S01]  /*4ecf0*/  LDL R64, [R1+0xd0] ;  /* 0x0000d00001407983 */ /* 0x000ea20000100800 */
[----:B------:R-:W-:-:S03]  /*4ed00*/  FMUL.FTZ R221, R219, R67 ;  /* 0x00000043dbdd7220 */ /* 0x000fc60000410000 */
[----:B------:R-:W2:Y:S04]  /*4ed10*/  LDL R67, [R1+0xd4] ;  /* 0x0000d40001437983 */ /* 0x000ea80000100800 */
[----:B0-----:R-:W2:Y:S01]  /*4ed20*/  LDL R0, [R1+0xc0] ;  /* 0x0000c00001007983 */ /* 0x001ea20000100800 */
[----:B---3--:R-:W-:Y:S01]  /*4ed30*/  FFMA.FTZ R65, R224, R65, R66 ;  /* 0x00000041e0417223 */ /* 0x008fe20000010042 */
[----:B----4-:R-:W-:-:S05]  /*4ed40*/  FFMA.FTZ R66, R221, R227, R225 ;  /* 0x000000e3dd427223 */ /* 0x010fca00000100e1 */
[----:B------:R-:W-:Y:S01]  /*4ed50*/  F2FP.F16.F32.PACK_AB R65, R66, R65 ;  /* 0x000000414241723e */ /* 0x000fe200000000ff */
[----:B------:R-:W-:Y:S01]  /*4ed60*/  FADD.FTZ R66, -R220, R68 ;  /* 0x00000044dc427221 */ /* 0x000fe20000010100 */
[----:B--2---:R-:W-:Y:S01]  /*4ed70*/  FFMA.FTZ R64, R223, R64, R4 ;  /* 0x00000040df407223 */ /* 0x004fe20000010004 */
[----:B------:R-:W-:Y:S01]  /*4ed80*/  FFMA.FTZ R67, R222, R67, R3 ;  /* 0x00000043de437223 */ /* 0x000fe20000010003 */
[----:B------:R1:W5:Y:S01]  /*4ed90*/  LDL.LU R4, [R1+0x1ec] ;  /* 0x0001ec0001047983 */ /* 0x0003620000300800 */
[C---:B------:R-:W-:Y:S01]  /*4eda0*/  FADD.FTZ R68, -R220.reuse, R70 ;  /* 0x00000046dc447221 */ /* 0x040fe20000010100 */
[----:B------:R-:W-:Y:S02]  /*4edb0*/  FMUL.FTZ R70, R219, R66 ;  /* 0x00000042db467220 */ /* 0x000fe40000410000 */
[----:B------:R1:W5:Y:S04]  /*4edc0*/  LDL.LU R3, [R1+0x1e8] ;  /* 0x0001e80001037983 */ /* 0x0003680000300800 */
[----:B------:R-:W2:Y:S01]  /*4edd0*/  LDL R66, [R1+0xf0] ;  /* 0x0000f00001427983 */ /* 0x000ea20000100800 */
[----:B------:R-:W-:Y:S01]  /*4ede0*/  F2FP.F16.F32.PACK_AB R64, R67, R64 ;  /* 0x000000404340723e */ /* 0x000fe200000000ff */
        /* <DEDUP_REMOVED lines=9> */
[----:B------:R-:W-:Y:S01]  /*4ee80*/  F2FP.F16.F32.PACK_AB R67, R68, R67 ;  /* 0x000000434443723e */ /* 0x000fe200000000ff */
[----:B------:R-:W3:Y:S01]  /*4ee90*/  LDL R252, [R1+0x98] ;  /* 0x0000980001fc7983 */ /* 0x000ee20000100800 */
[----:B------:R-:W4:Y:S03]  /*4eea0*/  LDC.64 R234, c[0x0][0x430] ;  /* 0x00010c00ffea7b82 */ /* 0x000f260000000a00 */
[----:B------:R-:W3:Y:S01]  /*4eeb0*/  LDL R2, [R1+0x10c] ;  /* 0x00010c0001027983 */ /* 0x000ee20000100800 */
[----:B--2---:R-:W-:-:S03]  /*4eec0*/  FFMA.FTZ R66, R70, R0, R66 ;  /* 0x0000000046427223 */ /* 0x004fc60000010042 */
[----:B------:R-:W2:Y:S02]  /*4eed0*/  LDL R0, [R1+0x9c] ;  /* 0x00009c0001007983 */ /* 0x000ea40000100800 */
[----:B------:R-:W-:Y:S01]  /*4eee0*/  F2FP.F16.F32.PACK_AB R66, R69, R66 ;  /* 0x000000424542723e */ /* 0x000fe200000000ff */
        /* <DEDUP_REMOVED lines=12> */
[----:B------:R-:W-:Y:S02]  /*4efb0*/  F2FP.F16.F32.PACK_AB R67, R64, R67 ;  /* 0x000000434043723e */ /* 0x000fe400000000ff */
        /* <DEDUP_REMOVED lines=14> */
[----:B------:R-:W-:-:S02]  /*4f0a0*/  F2FP.F16.F32.PACK_AB R65, R68, R65 ;  /* 0x000000414441723e */ /* 0x000fc400000000ff */
[----:B------:R-:W-:Y:S01]  /*4f0b0*/  F2FP.F16.F32.PACK_AB R64, R69, R64 ;  /* 0x000000404540723e */ /* 0x000fe200000000ff */
[----:B------:R-:W-:Y:S01]  /*4f0c0*/  IMAD.WIDE.U32 R68, R218, 0x10, R234 ;  /* 0x00000010da447825 */ /* 0x000fe200078e00ea */
[----:B------:R-:W-:-:S03]  /*4f0d0*/  F2FP.F16.F32.PACK_AB R66, R71, R66 ;  /* 0x000000424742723e */ /* 0x000fc600000000ff */
        /* <DEDUP_REMOVED lines=13> */
[C---:B------:R-:W-:Y:S01]  /*4f1b0*/  FMUL.FTZ R64, R219.reuse, R60 ;  /* 0x0000003cdb407220 */ /* 0x040fe20000410000 */
[----:B------:R-:W4:Y:S03]  /*4f1c0*/  LDL R2, [R1+0x110] ;  /* 0x0001100001027983 */ /* 0x000f260000100800 */
[----:B------:R-:W-:Y:S01]  /*4f1d0*/  F2FP.F16.F32.PACK_AB R61, R62, R61 ;  /* 0x0000003d3e3d723e */ /* 0x000fe200000000ff */
        /* <DEDUP_REMOVED lines=32> */
[----:B------:R-:W-:Y:S01]  /*4f3e0*/  F2FP.F16.F32.PACK_AB R62, R63, R62 ;  /* 0x0000003e3f3e723e */ /* 0x000fe200000000ff */
[----:B------:R-:W2:Y:S01]  /*4f3f0*/  LDL R227, [R1+0x40] ;  /* 0x0000400001e37983 */ /* 0x000ea20000100800 */
[----:B------:R-:W-:Y:S01]  /*4f400*/  F2FP.F16.F32.PACK_AB R63, R57, R56 ;  /* 0x00000038393f723e */ /* 0x000fe200000000ff */
        /* <DEDUP_REMOVED lines=9> */
[----:B------:R-:W-:Y:S01]  /*4f4a0*/  F2FP.F16.F32.PACK_AB R59, R59, R56 ;  /* 0x000000383b3b723e */ /* 0x000fe200000000ff */
[----:B------:R-:W-:Y:S01]  /*4f4b0*/  FFMA.FTZ R56, R64, R223, R92 ;  /* 0x000000df40387223 */ /* 0x000fe2000001005c */
[----:B------:R-:W-:Y:S01]  /*4f4c0*/  F2FP.F16.F32.PACK_AB R58, R60, R58 ;  /* 0x0000003a3c3a723e */ /* 0x000fe200000000ff */
[----:B------:R-:W2:Y:S01]  /*4f4d0*/  LDL R65, [R1+0x130] ;  /* 0x0001300001417983 */ /* 0x000ea20000100800 */
[----:B------:R-:W-:Y:S01]  /*4f4e0*/  F2FP.F16.F32.PACK_AB R57, R61, R57 ;  /* 0x000000393d39723e */ /* 0x000fe200000000ff */
[----:B------:R-:W-:Y:S01]  /*4f4f0*/  IMAD.WIDE.U32 R60, R214, 0x10, R234 ;  /* 0x00000010d63c7825 */ /* 0x000fe200078e00ea */
[----:B------:R-:W-:Y:S01]  /*4f500*/  F2FP.F16.F32.PACK_AB R56, R62, R56 ;  /* 0x000000383e38723e */ /* 0x000fe200000000ff */
        /* <DEDUP_REMOVED lines=27> */
[----:B------:R-:W-:-:S04]  /*4f6c0*/  FADD.FTZ R51, -R220, R51 ;  /* 0x00000033dc337221 */ /* 0x000fc80000010100 */
        /* <DEDUP_REMOVED lines=20> */
[----:B--2---:R-:W-:Y:S01]  /*4f810*/  FFMA.FTZ R52, R58, R52, R55 ;  /* 0x000000343a347223 */ /* 0x004fe20000010037 */
[----:B---3--:R-:W-:Y:S01]  /*4f820*/  FFMA.FTZ R55, R57, R53, R54 ;  /* 0x0000003539377223 */ /* 0x008fe20000010036 */
[----:B------:R-:W-:Y:S01]  /*4f830*/  FFMA.FTZ R54, R56, R62, R214 ;  /* 0x0000003e38367223 */ /* 0x000fe200000100d6 */
[----:B------:R-:W-:Y:S01]  /*4f840*/  FMUL.FTZ R45, R219, R45 ;  /* 0x0000002ddb2d7220 */ /* 0x000fe20000410000 */
[----:B------:R-:W2:Y:S01]  /*4f850*/  LDL R214, [R1+0xc] ;  /* 0x00000c0001d67983 */ /* 0x000ea20000100800 */
[----:B----4-:R-:W-:Y:S01]  /*4f860*/  FFMA.FTZ R53, R59, R61, R60 ;  /* 0x0000003d3b357223 */ /* 0x010fe2000001003c */
[----:B------:R-:W-:-:S04]  /*4f870*/  FMUL.FTZ R60, R219, R49 ;  /* 0x00000031db3c7220 */ /* 0x000fc80000410000 */
[----:B------:R-:W-:Y:S01]  /*4f880*/  F2FP.F16.F32.PACK_AB R53, R54, R53 ;  /* 0x000000353635723e */ /* 0x000fe200000000ff */
[----:B------:R-:W-:Y:S01]  /*4f890*/  FADD.FTZ R54, -R220, R50 ;  /* 0x00000032dc367221 */ /* 0x000fe20000010100 */
[----:B------:R-:W-:Y:S01]  /*4f8a0*/  FMUL.FTZ R50, R219, R48 ;  /* 0x00000030db327220 */ /* 0x000fe20000410000 */
[----:B------:R-:W-:Y:S02]  /*4f8b0*/  F2FP.F16.F32.PACK_AB R52, R55, R52 ;  /* 0x000000343734723e */ /* 0x000fe400000000ff */
[----:B------:R-:W-:Y:S01]  /*4f8c0*/  FMUL.FTZ R61, R219, R54 ;  /* 0x00000036db3d7220 */ /* 0x000fe20000410000 */
[----:B------:R-:W-:Y:S01]  /*4f8d0*/  FFMA.FTZ R54, R50, R227, R65 ;  /* 0x000000e332367223 */ /* 0x000fe20000010041 */
[----:B------:R-:W-:Y:S01]  /*4f8e0*/  FFMA.FTZ R55, R60, R224, R225 ;  /* 0x000000e03c377223 */ /* 0x000fe200000100e1 */
[----:B------:R-:W-:Y:S01]  /*4f8f0*/  FFMA.FTZ R49, R51, R218, R221 ;  /* 0x000000da33317223 */ /* 0x000fe200000100dd */
[----:B------:R-:W-:Y:S01]  /*4f900*/  FFMA.FTZ R48, R61, R222, R223 ;  /* 0x000000de3d307223 */ /* 0x000fe200000100df */
[----:B------:R-:W3:Y:S02]  /*4f910*/  LDL R227, [R1+0x150] ;  /* 0x0001500001e37983 */ /* 0x000ee40000100800 */
[----:B------:R-:W-:-:S02]  /*4f920*/  F2FP.F16.F32.PACK_AB R54, R55, R54 ;  /* 0x000000363736723e */ /* 0x000fc400000000ff */
[----:B------:R-:W-:Y:S01]  /*4f930*/  F2FP.F16.F32.PACK_AB R55, R49, R48 ;  /* 0x000000303137723e */ /* 0x000fe200000000ff */
[----:B------:R-:W-:-:S04]  /*4f940*/  IMAD.WIDE.U32 R48, R209, 0x10, R232 ;  /* 0x00000010d1307825 */ /* 0x000fc800078e00e8 */
[----:B------:R-:W-:Y:S01]  /*4f950*/  FFMA.FTZ R51, R51, R70, R107 ;  /* 0x0000004633337223 */ /* 0x000fe2000001006b */
[----:B------:R-:W3:Y:S04]  /*4f960*/  LDL R225, [R1] ;  /* 0x0000000001e17983 */ /* 0x000ee80000100800 */
[----:B------:R0:W-:Y:S01]  /*4f970*/  STG.E.128 desc[UR8][R48.64], R52 ;  /* 0x0000003430007986 */ /* 0x0001e2000c101d08 */
[----:B------:R-:W-:-:S03]  /*4f980*/  FFMA.FTZ R50, R50, R67, R104 ;  /* 0x0000004332327223 */ /* 0x000fc60000010068 */
[----:B------:R-:W4:Y:S04]  /*4f990*/  LDL R224, [R1+0x154] ;  /* 0x0001540001e07983 */ /* 0x000f280000100800 */
[----:B------:R-:W4:Y:S04]  /*4f9a0*/  LDL R223, [R1+0x4] ;  /* 0x0000040001df7983 */ /* 0x000f280000100800 */
[----:B------:R-:W2:Y:S04]  /*4f9b0*/  LDL R222, [R1+0x158] ;  /* 0x0001580001de7983 */ /* 0x000ea80000100800 */
[----:B------:R-:W2:Y:S01]  /*4f9c0*/  LDL R221, [R1+0x8] ;  /* 0x0000080001dd7983 */ /* 0x000ea20000100800 */
[----:B0-----:R-:W-:Y:S01]  /*4f9d0*/  FFMA.FTZ R48, R61, R71, R106 ;  /* 0x000000473d307223 */ /* 0x001fe2000001006a */
[----:B------:R-:W-:-:S02]  /*4f9e0*/  FFMA.FTZ R54, R57, R63, R101 ;  /* 0x0000003f39367223 */ /* 0x000fc40000010065 */
[----:B------:R-:W2:Y:S02]  /*4f9f0*/  LDL R218, [R1+0x15c] ;  /* 0x00015c0001da7983 */ /* 0x000ea40000100800 */
[----:B------:R-:W-:Y:S01]  /*4fa00*/  F2FP.F16.F32.PACK_AB R51, R51, R48 ;  /* 0x000000303333723e */ /* 0x000fe200000000ff */
[----:B------:R-:W-:Y:S01]  /*4fa10*/  FFMA.FTZ R48, R58, R69, R100 ;  /* 0x000000453a307223 */ /* 0x000fe20000010064 */
[----:B------:R-:W-:Y:S01]  /*4fa20*/  FFMA.FTZ R49, R59, R68, R102 ;  /* 0x000000443b317223 */ /* 0x000fe20000010066 */
[----:B------:R-:W-:Y:S01]  /*4fa30*/  FFMA.FTZ R52, R60, R66, R105 ;  /* 0x000000423c347223 */ /* 0x000fe20000010069 */
[----:B------:R-:W-:Y:S02]  /*4fa40*/  FFMA.FTZ R53, R56, R64, R103 ;  /* 0x0000004038357223 */ /* 0x000fe40000010067 */
[----:B------:R-:W-:Y:S01]  /*4fa50*/  F2FP.F16.F32.PACK_AB R48, R54, R48 ;  /* 0x000000303630723e */ /* 0x000fe200000000ff */
[C---:B------:R-:W-:Y:S01]  /*4fa60*/  FADD.FTZ R54, -R220.reuse, R30 ;  /* 0x0000001edc367221 */ /* 0x040fe20000010100 */
[C---:B------:R-:W-:Y:S01]  /*4fa70*/  FADD.FTZ R56, -R220.reuse, R29 ;  /* 0x0000001ddc387221 */ /* 0x040fe20000010100 */
[C---:B------:R-:W-:Y:S01]  /*4fa80*/  FADD.FTZ R30, -R220.reuse, R26 ;  /* 0x0000001adc1e7221 */ /* 0x040fe20000010100 */
[C---:B------:R-:W-:Y:S01]  /*4fa90*/  FADD.FTZ R29, -R220.reuse, R18 ;  /* 0x00000012dc1d7221 */ /* 0x040fe20000010100 */
[----:B------:R-:W-:Y:S01]  /*4faa0*/  FADD.FTZ R26, -R220, R19 ;  /* 0x00000013dc1a7221 */ /* 0x000fe20000010100 */
[----:B------:R-:W-:Y:S01]  /*4fab0*/  F2FP.F16.F32.PACK_AB R50, R52, R50 ;  /* 0x000000323432723e */ /* 0x000fe200000000ff */
[----:B------:R-:W-:Y:S01]  /*4fac0*/  IMAD.WIDE.U32 R18, R209, 0x10, R234 ;  /* 0x00000010d1127825 */ /* 0x000fe200078e00ea */
[----:B------:R-:W-:-:S03]  /*4fad0*/  F2FP.F16.F32.PACK_AB R49, R53, R49 ;  /* 0x000000313531723e */ /* 0x000fc600000000ff */
        /* <DEDUP_REMOVED lines=16> */
[----:B------:R0:W-:Y:S04]  /*4fbe0*/  STG.E.128 desc[UR8][R18.64], R48 ;  /* 0x0000003012007986 */ /* 0x0001e8000c101d08 */
[----:B------:R-:W3:Y:S01]  /*4fbf0*/  LDL R220, [R1+0x14] ;  /* 0x0000140001dc7983 */ /* 0x000ee20000100800 */
[C---:B------:R-:W-:Y:S01]  /*4fc00*/  FMUL.FTZ R202, R219.reuse, R41 ;  /* 0x00000029dbca7220 */ /* 0x040fe20000410000 */
[C---:B------:R-:W-:Y:S01]  /*4fc10*/  FMUL.FTZ R203, R219.reuse, R42 ;  /* 0x0000002adbcb7220 */ /* 0x040fe20000410000 */
[C---:B------:R-:W-:Y:S01]  /*4fc20*/  FMUL.FTZ R41, R219.reuse, R37 ;  /* 0x00000025db297220 */ /* 0x040fe20000410000 */
[C---:B------:R-:W-:Y:S01]  /*4fc30*/  FMUL.FTZ R42, R219.reuse, R38 ;  /* 0x00000026db2a7220 */ /* 0x040fe20000410000 */
[----:B------:R-:W2:Y:S04]  /*4fc40*/  LDL R209, [R1+0x1c] ;  /* 0x00001c0001d17983 */ /* 0x000ea80000100800 */
[----:B------:R-:W2:Y:S04]  /*4fc50*/  LDL R205, [R1+0x14c] ;  /* 0x00014c0001cd7983 */ /* 0x000ea80000100800 */
[----:B------:R-:W3:Y:S04]  /*4fc60*/  LDL R37, [R1+0x10] ;  /* 0x0000100001257983 */ /* 0x000ee80000100800 */
[----:B0-----:R-:W3:Y:S04]  /*4fc70*/  LDL R18, [R1+0x144] ;  /* 0x0001440001127983 */ /* 0x001ee80000100800 */
[----:B------:R-:W3:Y:S04]  /*4fc80*/  LDL R38, [R1+0x140] ;  /* 0x0001400001267983 */ /* 0x000ee80000100800 */
[----:B------:R-:W3:Y:S04]  /*4fc90*/  LDL R206, [R1+0x18] ;  /* 0x0000180001ce7983 */ /* 0x000ee80000100800 */
[----:B------:R-:W3:Y:S01]  /*4fca0*/  LDL R207, [R1+0x148] ;  /* 0x0001480001cf7983 */ /* 0x000ee20000100800 */
        /* <DEDUP_REMOVED lines=17> */
[C---:B------:R-:W-:Y:S01]  /*4fdc0*/  FMUL.FTZ R67, R219.reuse, R52 ;  /* 0x00000034db437220 */ /* 0x040fe20000410000 */
[C---:B------:R-:W-:Y:S01]  /*4fdd0*/  FMUL.FTZ R40, R219.reuse, R36 ;  /* 0x00000024db287220 */ /* 0x040fe20000410000 */
        /* <DEDUP_REMOVED lines=10> */
[----:B------:R-:W3:Y:S04]  /*4fe80*/  LDL R68, [R1+0x188] ;  /* 0x0001880001447983 */ /* 0x000ee80000100800 */
[----:B------:R-:W3:Y:S04]  /*4fe90*/  LDL R69, [R1+0x184] ;  /* 0x0001840001457983 */ /* 0x000ee80000100800 */
[----:B------:R-:W3:Y:S04]  /*4fea0*/  LDL R57, [R1+0x18c] ;  /* 0x00018c0001397983 */ /* 0x000ee80000100800 */
[----:B------:R-:W3:Y:S04]  /*4feb0*/  LDL R56, [R1+0x190] ;  /* 0x0001900001387983 */ /* 0x000ee80000100800 */
[----:B------:R-:W3:Y:S04]  /*4fec0*/  LDL R55, [R1+0x194] ;  /* 0x0001940001377983 */ /* 0x000ee80000100800 */
[----:B------:R-:W3:Y:S04]  /*4fed0*/  LDL R54, [R1+0x198] ;  /* 0x0001980001367983 */ /* 0x000ee80000100800 */
[----:B------:R-:W3:Y:S01]  /*4fee0*/  LDL R53, [R1+0x19c] ;  /* 0x00019c0001357983 */ /* 0x000ee20000100800 */
[----:B----4-:R-:W-:Y:S01]  /*4fef0*/  FFMA.FTZ R20, R202, R223, R224 ;  /* 0x000000dfca147223 */ /* 0x010fe200000100e0 */
[----:B--2---:R-:W-:-:S02]  /*4ff00*/  FFMA.FTZ R21, R49, R209, R205 ;  /* 0x000000d131157223 */ /* 0x004fc400000100cd */
[----:B------:R-:W2:Y:S04]  /*4ff10*/  LDL R209, [R1+0x160] ;  /* 0x0001600001d17983 */ /* 0x000ea80000100800 */
[----:B------:R-:W4:Y:S01]  /*4ff20*/  LDL R205, [R1+0x170] ;  /* 0x0001700001cd7983 */ /* 0x000f220000100800 */
[----:B---3--:R-:W-:Y:S01]  /*4ff30*/  FFMA.FTZ R22, R45, R220, R18 ;  /* 0x000000dc2d167223 */ /* 0x008fe20000010012 */
[----:B------:R-:W-:Y:S01]  /*4ff40*/  FFMA.FTZ R18, R200, R225, R227 ;  /* 0x000000e1c8127223 */ /* 0x000fe200000100e3 */
[----:B------:R-:W-:-:S04]  /*4ff50*/  FFMA.FTZ R16, R19, R37, R38 ;  /* 0x0000002513107223 */ /* 0x000fc80000010026 */
[----:B------:R-:W-:Y:S01]  /*4ff60*/  F2FP.F16.F32.PACK_AB R18, R20, R18 ;  /* 0x000000121412723e */ /* 0x000fe200000000ff */
[----:B------:R-:W-:Y:S01]  /*4ff70*/  FFMA.FTZ R20, R19, R248, R108 ;  /* 0x000000f813147223 */ /* 0x000fe2000001006c */
[----:B------:R-:W-:Y:S02]  /*4ff80*/  FFMA.FTZ R19, R203, R221, R222 ;  /* 0x000000ddcb137223 */ /* 0x000fe400000100de */
[----:B------:R-:W3:Y:S01]  /*4ff90*/  LDL R203, [R1+0x178] ;  /* 0x0001780001cb7983 */ /* 0x000ee20000100800 */
[----:B------:R-:W-:-:S03]  /*4ffa0*/  FFMA.FTZ R17, R46, R206, R207 ;  /* 0x000000ce2e117223 */ /* 0x000fc600000100cf */
[----:B------:R-:W3:Y:S01]  /*4ffb0*/  LDL R207, [R1+0x168] ;  /* 0x0001680001cf7983 */ /* 0x000ee20000100800 */
[----:B------:R-:W-:Y:S01]  /*4ffc0*/  F2FP.F16.F32.PACK_AB R16, R22, R16 ;  /* 0x000000101610723e */ /* 0x000fe200000000ff */
[C---:B------:R-:W-:Y:S01]  /*4ffd0*/  FMUL.FTZ R38, R219.reuse, R71 ;  /* 0x00000047db267220 */ /* 0x040fe20000410000 */
[----:B------:R-:W-:Y:S01]  /*4ffe0*/  FFMA.FTZ R22, R200, R244, R112 ;  /* 0x000000f4c8167223 */ /* 0x000fe20000010070 */
[----:B------:R-:W3:Y:S04]  /*4fff0*/  LDL R71, [R1+0x17c] ;  /* 0x00017c0001477983 */ /* 0x000ee80000100800 */
[----:B------:R-:W3:Y:S01]  /*50000*/  LDL R200, [R1+0x174] ;  /* 0x0001740001c87983 */ /* 0x000ee20000100800 */
[----:B------:R-:W-:-:S03]  /*50010*/  FMUL.FTZ R37, R219, R70 ;  /* 0x00000046db257220 */ /* 0x000fc60000410000 */
[----:B------:R-:W3:Y:S04]  /*50020*/  LDL R206, [R1+0x16c] ;  /* 0x00016c0001ce7983 */ /* 0x000ee80000100800 */
[----:B------:R-:W3:Y:S01]  /*50030*/  LDL R70, [R1+0x180] ;  /* 0x0001800001467983 */ /* 0x000ee20000100800 */
[C---:B------:R-:W-:Y:S01]  /*50040*/  FMUL.FTZ R47, R219.reuse, R33 ;  /* 0x00000021db2f7220 */ /* 0x040fe20000410000 */
[C---:B------:R-:W-:Y:S01]  /*50050*/  FMUL.FTZ R64, R219.reuse, R28 ;  /* 0x0000001cdb407220 */ /* 0x040fe20000410000 */
[C---:B------:R-:W-:Y:S01]  /*50060*/  FMUL.FTZ R33, R219.reuse, R24 ;  /* 0x00000018db217220 */ /* 0x040fe20000410000 */
[C---:B------:R-:W-:Y:S01]  /*50070*/  FMUL.FTZ R51, R219.reuse, R25 ;  /* 0x00000019db337220 */ /* 0x040fe20000410000 */
[C---:B------:R-:W-:Y:S01]  /*50080*/  FMUL.FTZ R59, R219.reuse, R26 ;  /* 0x0000001adb3b7220 */ /* 0x040fe20000410000 */
[----:B------:R-:W-:Y:S01]  /*50090*/  FMUL.FTZ R28, R219, R27 ;  /* 0x0000001bdb1c7220 */ /* 0x000fe20000410000 */
[----:B------:R-:W-:Y:S01]  /*500a0*/  F2FP.F16.F32.PACK_AB R17, R21, R17 ;  /* 0x000000111511723e */ /* 0x000fe200000000ff */
[----:B------:R-:W-:Y:S01]  /*500b0*/  FFMA.FTZ R21, R46, R250, R110 ;  /* 0x000000fa2e157223 */ /* 0x000fe2000001006e */
[C---:B------:R-:W-:Y:S01]  /*500c0*/  FFMA.FTZ R24, R204.reuse, R214, R218 ;  /* 0x000000d6cc187223 */ /* 0x040fe200000100da */
[----:B------:R-:W-:Y:S01]  /*500d0*/  FFMA.FTZ R25, R204, R247, R115 ;  /* 0x000000f7cc197223 */ /* 0x000fe20000010073 */
[----:B------:R-:W-:Y:S01]  /*500e0*/  FFMA.FTZ R26, R202, R245, R113 ;  /* 0x000000f5ca1a7223 */ /* 0x000fe20000010071 */
[----:B------:R-:W-:Y:S01]  /*500f0*/  FFMA.FTZ R27, R49, R251, R111 ;  /* 0x000000fb311b7223 */ /* 0x000fe2000001006f */
[----:B------:R-:W-:Y:S01]  /*50100*/  FFMA.FTZ R45, R45, R249, R109 ;  /* 0x000000f92d2d7223 */ /* 0x000fe2000001006d */
[----:B------:R-:W-:Y:S01]  /*50110*/  F2FP.F16.F32.PACK_AB R19, R24, R19 ;  /* 0x000000131813723e */ /* 0x000fe200000000ff */
[----:B------:R-:W3:Y:S01]  /*50120*/  LDL R214, [R1+0x1a0] ;  /* 0x0001a00001d67983 */ /* 0x000ee20000100800 */
[----:B------:R-:W-:Y:S01]  /*50130*/  F2FP.F16.F32.PACK_AB R23, R25, R23 ;  /* 0x000000171917723e */ /* 0x000fe200000000ff */
[----:B------:R-:W-:Y:S01]  /*50140*/  IMAD.WIDE.U32 R24, R210, 0x10, R232 ;  /* 0x00000010d2187825 */ /* 0x000fe200078e00e8 */
[----:B------:R-:W-:Y:S01]  /*50150*/  F2FP.F16.F32.PACK_AB R22, R26, R22 ;  /* 0x000000161a16723e */ /* 0x000fe200000000ff */
[----:B------:R-:W3:Y:S01]  /*50160*/  LDL R204, [R1+0x1b4] ;  /* 0x0001b40001cc7983 */ /* 0x000ee20000100800 */
[----:B------:R-:W-:Y:S01]  /*50170*/  F2FP.F16.F32.PACK_AB R21, R27, R21 ;  /* 0x000000151b15723e */ /* 0x000fe200000000ff */
[----:B------:R-:W-:-:S02]  /*50180*/  IMAD.WIDE.U32 R26, R210, 0x10, R234 ;  /* 0x00000010d21a7825 */ /* 0x000fc400078e00ea */
[----:B------:R-:W3:Y:S01]  /*50190*/  LDL R210, [R1+0x1a4] ;  /* 0x0001a40001d27983 */ /* 0x000ee20000100800 */
[----:B------:R-:W-:-:S03]  /*501a0*/  F2FP.F16.F32.PACK_AB R20, R45, R20 ;  /* 0x000000142d14723e */ /* 0x000fc600000000ff */
[----:B------:R0:W-:Y:S04]  /*501b0*/  STG.E.128 desc[UR8][R24.64], R16 ;  /* 0x0000001018007986 */ /* 0x0001e8000c101d08 */
[----:B------:R1:W-:Y:S01]  /*501c0*/  STG.E.128 desc[UR8][R26.64], R20 ;  /* 0x000000141a007986 */ /* 0x0003e2000c101d08 */
[----:B------:R-:W-:-:S03]  /*501d0*/  FFMA.FTZ R52, R41, R241, R52 ;  /* 0x000000f129347223 */ /* 0x000fc60000010034 */
[----:B------:R-:W3:Y:S01]  /*501e0*/  LDL R202, [R1+0x1c0] ;  /* 0x0001c00001ca7983 */ /* 0x000ee20000100800 */
[----:B0-----:R-:W-:Y:S01]  /*501f0*/  FFMA.FTZ R24, R201, R175, R123 ;  /* 0x000000afc9187223 */ /* 0x001fe2000001007b */
[----:B------:R-:W-:Y:S01]  /*50200*/  FFMA.FTZ R25, R47, R173, R121 ;  /* 0x000000ad2f197223 */ /* 0x000fe20000010079 */
[----:B-1----:R-:W-:Y:S01]  /*50210*/  FFMA.FTZ R21, R42, R230, R118 ;  /* 0x000000e62a157223 */ /* 0x002fe20000010076 */
[----:B------:R-:W-:Y:S01]  /*50220*/  FFMA.FTZ R22, R44, R172, R120 ;  /* 0x000000ac2c167223 */ /* 0x000fe20000010078 */
[----:B------:R-:W-:Y:S01]  /*50230*/  FFMA.FTZ R23, R48, R174, R122 ;  /* 0x000000ae30177223 */ /* 0x000fe2000001007a */
[----:B------:R-:W-:-:S03]  /*50240*/  FFMA.FTZ R26, R43, R231, R119 ;  /* 0x000000e72b1a7223 */ /* 0x000fc60000010077 */
[----:B------:R-:W-:Y:S01]  /*50250*/  F2FP.F16.F32.PACK_AB R22, R25, R22 ;  /* 0x000000161916723e */ /* 0x000fe200000000ff */
[----:B------:R-:W-:Y:S01]  /*50260*/  FFMA.FTZ R25, R62, R198, R68 ;  /* 0x000000c63e197223 */ /* 0x000fe20000010044 */
[----:B------:R-:W-:Y:S01]  /*50270*/  F2FP.F16.F32.PACK_AB R23, R24, R23 ;  /* 0x000000171817723e */ /* 0x000fe200000000ff */
[----:B------:R-:W3:Y:S01]  /*50280*/  LDL R68, [R1+0x1d8] ;  /* 0x0001d80001447983 */ /* 0x000ee20000100800 */
[----:B------:R-:W-:Y:S01]  /*50290*/  F2FP.F16.F32.PACK_AB R21, R26, R21 ;  /* 0x000000151a15723e */ /* 0x000fe200000000ff */
[----:B------:R-:W-:Y:S01]  /*502a0*/  FFMA.FTZ R26, R64, R192, R56 ;  /* 0x000000c0401a7223 */ /* 0x000fe20000010038 */
[----:B--2---:R-:W-:Y:S02]  /*502b0*/  FFMA.FTZ R49, R40, R240, R209 ;  /* 0x000000f028317223 */ /* 0x004fe400000100d1 */
[----:B------:R-:W2:Y:S01]  /*502c0*/  LDL R209, [R1+0x1b0] ;  /* 0x0001b00001d17983 */ /* 0x000ea20000100800 */
[----:B----4-:R-:W-:Y:S01]  /*502d0*/  FFMA.FTZ R18, R44, R236, R205 ;  /* 0x000000ec2c127223 */ /* 0x010fe200000100cd */
[----:B---3--:R-:W-:Y:S01]  /*502e0*/  FFMA.FTZ R19, R48, R238, R203 ;  /* 0x000000ee30137223 */ /* 0x008fe200000100cb */
[----:B------:R-:W-:Y:S01]  /*502f0*/  FFMA.FTZ R45, R42, R242, R207 ;  /* 0x000000f22a2d7223 */ /* 0x000fe200000100cf */
[----:B------:R-:W3:Y:S04]  /*50300*/  LDL R203, [R1+0x1bc] ;  /* 0x0001bc0001cb7983 */ /* 0x000ee80000100800 */
[----:B------:R-:W4:Y:S01]  /*50310*/  LDL R207, [R1+0x1b8] ;  /* 0x0001b80001cf7983 */ /* 0x000f220000100800 */
[----:B------:R-:W-:Y:S01]  /*50320*/  FFMA.FTZ R20, R201, R239, R71 ;  /* 0x000000efc9147223 */ /* 0x000fe20000010047 */
[----:B------:R-:W-:-:S02]  /*50330*/  FFMA.FTZ R27, R47, R237, R200 ;  /* 0x000000ed2f1b7223 */ /* 0x000fc400000100c8 */
[----:B------:R-:W4:Y:S04]  /*50340*/  LDL R71, [R1+0x1cc] ;  /* 0x0001cc0001477983 */ /* 0x000f280000100800 */
[----:B------:R-:W4:Y:S01]  /*50350*/  LDL R200, [R1+0x1c8] ;  /* 0x0001c80001c87983 */ /* 0x000f220000100800 */
[----:B------:R-:W-:Y:S01]  /*50360*/  FFMA.FTZ R46, R43, R243, R206 ;  /* 0x000000f32b2e7223 */ /* 0x000fe200000100ce */
[----:B------:R-:W-:Y:S01]  /*50370*/  F2FP.F16.F32.PACK_AB R19, R20, R19 ;  /* 0x000000131413723e */ /* 0x000fe200000000ff */
[----:B------:R-:W-:Y:S01]  /*50380*/  FFMA.FTZ R20, R40, R228, R116 ;  /* 0x000000e428147223 */ /* 0x000fe20000010074 */
[----:B------:R-:W-:Y:S01]  /*50390*/  F2FP.F16.F32.PACK_AB R18, R27, R18 ;  /* 0x000000121b12723e */ /* 0x000fe200000000ff */
[----:B------:R-:W-:Y:S01]  /*503a0*/  FFMA.FTZ R44, R41, R229, R117 ;  /* 0x000000e5292c7223 */ /* 0x000fe20000010075 */
[----:B------:R-:W4:Y:S01]  /*503b0*/  LDL R206, [R1+0x1a8] ;  /* 0x0001a80001ce7983 */ /* 0x000f220000100800 */
[----:B------:R-:W-:Y:S01]  /*503c0*/  FFMA.FTZ R24, R60, R196, R70 ;  /* 0x000000c43c187223 */ /* 0x000fe20000010046 */
[----:B------:R-:W-:Y:S01]  /*503d0*/  FFMA.FTZ R43, R61, R197, R69 ;  /* 0x000000c53d2b7223 */ /* 0x000fe20000010045 */
[----:B------:R-:W-:Y:S01]  /*503e0*/  FFMA.FTZ R42, R63, R199, R57 ;  /* 0x000000c73f2a7223 */ /* 0x000fe20000010039 */
[----:B------:R-:W4:Y:S01]  /*503f0*/  LDL R205, [R1+0x1ac] ;  /* 0x0001ac0001cd7983 */ /* 0x000f220000100800 */
[----:B------:R-:W-:Y:S01]  /*50400*/  FFMA.FTZ R41, R65, R193, R55 ;  /* 0x000000c141297223 */ /* 0x000fe20000010037 */
[----:B------:R-:W-:Y:S01]  /*50410*/  FFMA.FTZ R27, R66, R194, R54 ;  /* 0x000000c2421b7223 */ /* 0x000fe20000010036 */
[----:B------:R-:W-:Y:S01]  /*50420*/  FFMA.FTZ R40, R67, R195, R53 ;  /* 0x000000c343287223 */ /* 0x000fe20000010035 */
[----:B------:R-:W-:Y:S01]  /*50430*/  F2FP.F16.F32.PACK_AB R16, R52, R49 ;  /* 0x000000313410723e */ /* 0x000fe200000000ff */
[----:B------:R-:W4:Y:S01]  /*50440*/  LDL R70, [R1+0x1d0] ;  /* 0x0001d00001467983 */ /* 0x000f220000100800 */
[----:B------:R-:W-:Y:S01]  /*50450*/  F2FP.F16.F32.PACK_AB R17, R46, R45 ;  /* 0x0000002d2e11723e */ /* 0x000fe200000000ff */
[----:B------:R-:W-:Y:S01]  /*50460*/  IMAD.WIDE.U32 R52, R211, 0x10, R232 ;  /* 0x00000010d3347825 */ /* 0x000fe200078e00e8 */
        /* <DEDUP_REMOVED lines=23> */
[----:B------:R-:W-:-:S02]  /*505e0*/  F2FP.F16.F32.PACK_AB R20, R22, R21 ;  /* 0x000000151614723e */ /* 0x000fc400000000ff */
[----:B------:R-:W-:Y:S02]  /*505f0*/  F2FP.F16.F32.PACK_AB R19, R23, R19 ;  /* 0x000000131713723e */ /* 0x000fe400000000ff */
[----:B------:R-:W-:Y:S01]  /*50600*/  F2FP.F16.F32.PACK_AB R18, R24, R18 ;  /* 0x000000121812723e */ /* 0x000fe200000000ff */
[----:B------:R-:W-:Y:S01]  /*50610*/  FFMA.FTZ R17, R62, R170, R126 ;  /* 0x000000aa3e117223 */ /* 0x000fe2000001007e */
[----:B------:R-:W-:Y:S01]  /*50620*/  FFMA.FTZ R25, R63, R171, R127 ;  /* 0x000000ab3f197223 */ /* 0x000fe2000001007f */
[----:B------:R-:W-:Y:S01]  /*50630*/  FFMA.FTZ R33, R33, R161, R133 ;  /* 0x000000a121217223 */ /* 0x000fe20000010085 */
[----:B------:R-:W-:-:S03]  /*50640*/  FFMA.FTZ R27, R58, R158, R138 ;  /* 0x0000009e3a1b7223 */ /* 0x000fc6000001008a */
[----:B------:R-:W-:Y:S01]  /*50650*/  F2FP.F16.F32.PACK_AB R17, R25, R17 ;  /* 0x000000111911723e */ /* 0x000fe200000000ff */
[----:B------:R-:W-:Y:S01]  /*50660*/  FFMA.FTZ R25, R59, R159, R139 ;  /* 0x0000009f3b197223 */ /* 0x000fe2000001008b */
[----:B------:R-:W-:-:S04]  /*50670*/  FFMA.FTZ R53, R39, R163, R135 ;  /* 0x000000a327357223 */ /* 0x000fc80000010087 */
[----:B------:R-:W-:Y:S01]  /*50680*/  F2FP.F16.F32.PACK_AB R27, R25, R27 ;  /* 0x0000001b191b723e */ /* 0x000fe200000000ff */
[----:B------:R-:W-:Y:S01]  /*50690*/  FFMA.FTZ R25, R34, R162, R134 ;  /* 0x000000a222197223 */ /* 0x000fe20000010086 */
[----:B------:R-:W0:Y:S01]  /*506a0*/  S2R R252, SR_TID.X ;  /* 0x0000000000fc7919 */ /* 0x000e220000002100 */
[----:B------:R-:W-:-:S03]  /*506b0*/  IMAD.WIDE.U32 R44, R212, 0x10, R234 ;  /* 0x00000010d42c7825 */ /* 0x000fc600078e00ea */
[----:B------:R-:W-:Y:S01]  /*506c0*/  F2FP.F16.F32.PACK_AB R25, R53, R25 ;  /* 0x000000193519723e */ /* 0x000fe200000000ff */
[----:B------:R-:W-:Y:S01]  /*506d0*/  FFMA.FTZ R53, R31, R155, R143 ;  /* 0x0000009b1f357223 */ /* 0x000fe2000001008f */
[C---:B------:R-:W-:Y:S01]  /*506e0*/  IMAD.WIDE.U32 R40, R213.reuse, 0x10, R232 ;  /* 0x00000010d5287825 */ /* 0x040fe200078e00e8 */
[----:B------:R1:W-:Y:S03]  /*506f0*/  STG.E.128 desc[UR8][R44.64], R16 ;  /* 0x000000102c007986 */ /* 0x0003e6000c101d08 */
[----:B------:R-:W-:-:S04]  /*50700*/  IMAD.WIDE.U32 R46, R213, 0x10, R234 ;  /* 0x00000010d52e7825 */ /* 0x000fc800078e00ea */
[----:B------:R-:W-:-:S04]  /*50710*/  IMAD.WIDE.U32 R42, R216, 0x10, R232 ;  /* 0x00000010d82a7825 */ /* 0x000fc800078e00e8 */
[----:B------:R-:W-:Y:S01]  /*50720*/  IMAD.WIDE.U32 R48, R216, 0x10, R234 ;  /* 0x00000010d8307825 */ /* 0x000fe200078e00ea */
[----:B0-----:R-:W-:-:S03]  /*50730*/  LOP3.LUT R252, R252, 0x1f, RZ, 0xc0, !PT ;  /* 0x0000001ffcfc7812 */ /* 0x001fc600078ec0ff */
[----:B--2---:R-:W-:Y:S01]  /*50740*/  FFMA.FTZ R22, R50, R184, R209 ;  /* 0x000000b832167223 */ /* 0x004fe200000100d1 */
[C---:B------:R-:W-:Y:S01]  /*50750*/  FFMA.FTZ R50, R51.reuse, R185, R204 ;  /* 0x000000b933327223 */ /* 0x040fe200000100cc */
[----:B------:R-:W-:-:S04]  /*50760*/  FFMA.FTZ R51, R51, R157, R137 ;  /* 0x0000009d33337223 */ /* 0x000fc80000010089 */
[----:B------:R-:W-:Y:S02]  /*50770*/  F2FP.F16.F32.PACK_AB R22, R50, R22 ;  /* 0x000000163216723e */ /* 0x000fe400000000ff */
[----:B------:R-:W-:Y:S01]  /*50780*/  F2FP.F16.F32.PACK_AB R26, R51, R26 ;  /* 0x0000001a331a723e */ /* 0x000fe200000000ff */
[----:B---3--:R-:W-:Y:S01]  /*50790*/  FFMA.FTZ R24, R59, R187, R203 ;  /* 0x000000bb3b187223 */ /* 0x008fe200000100cb */
[----:B----4-:R-:W-:-:S05]  /*507a0*/  FFMA.FTZ R23, R58, R186, R207 ;  /* 0x000000ba3a177223 */ /* 0x010fca00000100cf */
[----:B------:R-:W-:Y:S01]  /*507b0*/  F2FP.F16.F32.PACK_AB R23, R24, R23 ;  /* 0x000000171817723e */ /* 0x000fe200000000ff */
[----:B------:R-:W-:Y:S01]  /*507c0*/  FFMA.FTZ R24, R32, R160, R132 ;  /* 0x000000a020187223 */ /* 0x000fe20000010084 */
[----:B------:R-:W-:Y:S01]  /*507d0*/  FFMA.FTZ R51, R31, R183, R71 ;  /* 0x000000b71f337223 */ /* 0x000fe20000010047 */
[----:B------:R-:W-:-:S03]  /*507e0*/  FFMA.FTZ R50, R30, R182, R200 ;  /* 0x000000b61e327223 */ /* 0x000fc600000100c8 */
[----:B------:R-:W-:Y:S02]  /*507f0*/  F2FP.F16.F32.PACK_AB R24, R33, R24 ;  /* 0x000000182118723e */ /* 0x000fe400000000ff */
[----:B------:R-:W-:Y:S01]  /*50800*/  F2FP.F16.F32.PACK_AB R33, R51, R50 ;  /* 0x000000323321723e */ /* 0x000fe200000000ff */
[----:B------:R-:W-:Y:S01]  /*50810*/  FFMA.FTZ R21, R34, R190, R206 ;  /* 0x000000be22157223 */ /* 0x000fe200000100ce */
[----:B------:R-:W0:Y:S01]  /*50820*/  LDC.64 R50, c[0x0][0x380] ;  /* 0x0000e000ff327b82 */ /* 0x000e220000000a00 */
        /* <DEDUP_REMOVED lines=8> */
[----:B------:R-:W-:Y:S01]  /*508b0*/  FFMA.FTZ R30, R35, R148, R144 ;  /* 0x00000094231e7223 */ /* 0x000fe20000010090 */
[C---:B------:R-:W-:Y:S01]  /*508c0*/  FFMA.FTZ R35, R37.reuse, R178, R68 ;  /* 0x000000b225237223 */ /* 0x040fe20000010044 */
[----:B------:R-:W-:Y:S01]  /*508d0*/  F2FP.F16.F32.PACK_AB R32, R52, R32 ;  /* 0x000000203420723e */ /* 0x000fe200000000ff */
[----:B------:R-:W-:Y:S01]  /*508e0*/  FFMA.FTZ R28, R28, R152, R140 ;  /* 0x000000981c1c7223 */ /* 0x000fe2000001008c */
[----:B------:R-:W-:Y:S01]  /*508f0*/  FFMA.FTZ R37, R37, R150, R146 ;  /* 0x0000009625257223 */ /* 0x000fe20000010092 */
[----:B------:R-:W-:Y:S01]  /*50900*/  FFMA.FTZ R36, R36, R149, R145 ;  /* 0x0000009524247223 */ /* 0x000fe20000010091 */
[----:B------:R1:W-:Y:S04]  /*50910*/  STG.E.128 desc[UR8][R40.64], R20 ;  /* 0x0000001428007986 */ /* 0x0003e8000c101d08 */
[----:B------:R-:W-:Y:S01]  /*50920*/  F2FP.F16.F32.PACK_AB R30, R36, R30 ;  /* 0x0000001e241e723e */ /* 0x000fe200000000ff */
[----:B------:R1:W-:Y:S01]  /*50930*/  STG.E.128 desc[UR8][R46.64], R24 ;  /* 0x000000182e007986 */ /* 0x0003e2000c101d08 */
[----:B0-----:R-:W-:-:S02]  /*50940*/  IMAD R226, R50, 0x4, R226 ;  /* 0x0000000432e27824 */ /* 0x001fc400078e02e2 */
[C---:B------:R-:W-:Y:S01]  /*50950*/  FFMA.FTZ R52, R38.reuse, R179, R54 ;  /* 0x000000b326347223 */ /* 0x040fe20000010036 */
[----:B------:R-:W-:Y:S01]  /*50960*/  FFMA.FTZ R38, R38, R151, R147 ;  /* 0x0000009726267223 */ /* 0x000fe20000010093 */
[----:B------:R-:W-:Y:S01]  /*50970*/  FFMA.FTZ R54, R29, R153, R141 ;  /* 0x000000991d367223 */ /* 0x000fe2000001008d */
[----:B------:R-:W-:Y:S02]  /*50980*/  F2FP.F16.F32.PACK_AB R29, R53, R39 ;  /* 0x00000027351d723e */ /* 0x000fe400000000ff */
[----:B------:R-:W-:Y:S02]  /*50990*/  F2FP.F16.F32.PACK_AB R35, R52, R35 ;  /* 0x000000233423723e */ /* 0x000fe400000000ff */
[----:B------:R-:W-:Y:S02]  /*509a0*/  F2FP.F16.F32.PACK_AB R31, R38, R37 ;  /* 0x00000025261f723e */ /* 0x000fe400000000ff */
[----:B------:R-:W-:Y:S01]  /*509b0*/  F2FP.F16.F32.PACK_AB R28, R54, R28 ;  /* 0x0000001c361c723e */ /* 0x000fe200000000ff */
[----:B------:R1:W-:Y:S04]  /*509c0*/  STG.E.128 desc[UR8][R42.64], R32 ;  /* 0x000000202a007986 */ /* 0x0003e8000c101d08 */
[----:B------:R1:W-:Y:S01]  /*509d0*/  STG.E.128 desc[UR8][R48.64], R28 ;  /* 0x0000001c30007986 */ /* 0x0003e2000c101d08 */
[----:B------:R-:W-:-:S13]  /*509e0*/  ISETP.GE.AND P1, PT, R226, R51, PT ;  /* 0x00000033e200720c */ /* 0x000fda0003f26270 */
[----:B------:R-:W-:Y:S05]  /*509f0*/  @!P1 BRA `(.L_x_32666) ;  /* 0xfffffb1c00f49947 */ /* 0x000fea000383ffff */
[----:B------:R-:W-:Y:S05]  /*50a00*/  EXIT ;  /* 0x000000000000794d */ /* 0x000fea0003800000 */
.L_x_32665:
        /* <DEDUP_REMOVED lines=8> */
.L_x_32668:
[----:B------:R-:W-:Y:S05]  /*50a90*/  BSYNC B0 ;  /* 0x0000000000007941 */ /* 0x000fea0003800000 */
.L_x_32667:
        /* <DEDUP_REMOVED lines=9> */
.L_x_32669:
[----:B------:R-:W-:Y:S01]  /*50b30*/  FADD.FTZ R222, R222, R219 ;  /* 0x000000dbdede7221 */ /* 0x000fe20000010000 */
[----:B------:R-:W-:-:S04]  /*50b40*/  IMAD.MOV.U32 R219, RZ, RZ, 0x4 ;  /* 0x00000004ffdb7424 */ /* 0x000fc800078e00ff */
[----:B------:R-:W-:-:S07]  /*50b50*/  MOV R224, R222 ;  /* 0x000000de00e07202 */ /* 0x000fce0000000f00 */
[----:B------:R-:W-:Y:S05]  /*50b60*/  WARPSYNC.COLLECTIVE R221, `(.L_x_32670) ;  /* 0x00000000dd087348 */ /* 0x000fea0003c00000 */
[----:B------:R0:W1:Y:S02]  /*50b70*/  SHFL.BFLY P2, R219, R224, R219, R220 ;  /* 0x0c0000dbe0db7389 */ /* 0x00006400000400dc */
[----:B01----:R-:W-:Y:S05]  /*50b80*/  ENDCOLLECTIVE ;  /* 0x000000000000791b */ /* 0x003fea0003800000 */
.L_x_32670:
[----:B------:R-:W-:Y:S01]  /*50b90*/  FADD.FTZ R222, R222, R219 ;  /* 0x000000dbdede7221 */ /* 0x000fe20000010000 */
[----:B------:R-:W-:-:S04]  /*50ba0*/  IMAD.MOV.U32 R219, RZ, RZ, 0x8 ;  /* 0x00000008ffdb7424 */ /* 0x000fc800078e00ff */
[----:B------:R-:W-:-:S07]  /*50bb0*/  MOV R224, R222 ;  /* 0x000000de00e07202 */ /* 0x000fce0000000f00 */
[----:B------:R-:W-:Y:S05]  /*50bc0*/  WARPSYNC.COLLECTIVE R221, `(.L_x_32671) ;  /* 0x00000000dd087348 */ /* 0x000fea0003c00000 */
[----:B------:R0:W1:Y:S02]  /*50bd0*/  SHFL.BFLY P2, R219, R224, R219, R220 ;  /* 0x0c0000dbe0db7389 */ /* 0x00006400000400dc */
[----:B01----:R-:W-:Y:S05]  /*50be0*/  ENDCOLLECTIVE ;  /* 0x000000000000791b */ /* 0x003fea0003800000 */
.L_x_32671:
[----:B------:R-:W-:Y:S01]  /*50bf0*/  FADD.FTZ R222, R222, R219 ;  /* 0x000000dbdede7221 */ /* 0x000fe20000010000 */
[----:B------:R-:W-:-:S04]  /*50c00*/  IMAD.MOV.U32 R219, RZ, RZ, 0x10 ;  /* 0x00000010ffdb7424 */ /* 0x000fc800078e00ff */
[----:B------:R-:W-:-:S07]  /*50c10*/  MOV R224, R222 ;  /* 0x000000de00e07202 */ /* 0x000fce0000000f00 */
[----:B------:R-:W-:Y:S05]  /*50c20*/  WARPSYNC.COLLECTIVE R221, `(.L_x_32672) ;  /* 0x00000000dd087348 */ /* 0x000fea0003c00000 */
[----:B------:R0:W1:Y:S02]  /*50c30*/  SHFL.BFLY P2, R219, R224, R219, R220 ;  /* 0x0c0000dbe0db7389 */ /* 0x00006400000400dc */
[----:B01----:R-:W-:Y:S05]  /*50c40*/  ENDCOLLECTIVE ;  /* 0x000000000000791b */ /* 0x003fea0003800000 */
.L_x_32672:
        /* <DEDUP_REMOVED lines=136> */
.L_x_32673:
[----:B------:R-:W-:Y:S01]  /*514d0*/  FADD.FTZ R222, R222, R219 ;  /* 0x000000dbdede7221 */ /* 0x000fe20000010000 */
[----:B------:R-:W-:-:S03]  /*514e0*/  MOV R219, 0x2 ;  /* 0x0000000200db7802 */ /* 0x000fc60000000f00 */
[----:B------:R-:W-:-:S07]  /*514f0*/  IMAD.MOV.U32 R224, RZ, RZ, R222 ;  /* 0x000000ffffe07224 */ /* 0x000fce00078e00de */
[----:B------:R-:W-:Y:S05]  /*51500*/  WARPSYNC.COLLECTIVE R221, `(.L_x_32674) ;  /* 0x00000000dd087348 */ /* 0x000fea0003c00000 */
[----:B------:R0:W1:Y:S02]  /*51510*/  SHFL.BFLY P2, R219, R224, R219, R220 ;  /* 0x0c0000dbe0db7389 */ /* 0x00006400000400dc */
[----:B01----:R-:W-:Y:S05]  /*51520*/  ENDCOLLECTIVE ;  /* 0x000000000000791b */ /* 0x003fea0003800000 */
.L_x_32674:
[----:B------:R-:W-:Y:S01]  /*51530*/  FADD.FTZ R222, R222, R219 ;  /* 0x000000dbdede7221 */ /* 0x000fe20000010000 */
[----:B------:R-:W-:-:S03]  /*51540*/  HFMA2 R219, -RZ, RZ, 0, 2.384185791015625e-07 ;  /* 0x00000004ffdb7431 */ /* 0x000fc600000001ff */
[----:B------:R-:W-:-:S07]  /*51550*/  IMAD.MOV.U32 R224, RZ, RZ, R222 ;  /* 0x000000ffffe07224 */ /* 0x000fce00078e00de */
[----:B------:R-:W-:Y:S05]  /*51560*/  WARPSYNC.COLLECTIVE R221, `(.L_x_32675) ;  /* 0x00000000dd087348 */ /* 0x000fea0003c00000 */
[----:B------:R0:W1:Y:S02]  /*51570*/  SHFL.BFLY P2, R219, R224, R219, R220 ;  /* 0x0c0000dbe0db7389 */ /* 0x00006400000400dc */
[----:B01----:R-:W-:Y:S05]  /*51580*/  ENDCOLLECTIVE ;  /* 0x000000000000791b */ /* 0x003fea0003800000 */
.L_x_32675:
[----:B------:R-:W-:Y:S01]  /*51590*/  FADD.FTZ R222, R222, R219 ;  /* 0x000000dbdede7221 */ /* 0x000fe20000010000 */
[----:B------:R-:W-:-:S03]  /*515a0*/  MOV R219, 0x8 ;  /* 0x0000000800db7802 */ /* 0x000fc60000000f00 */
[----:B------:R-:W-:-:S07]  /*515b0*/  IMAD.MOV.U32 R224, RZ, RZ, R222 ;  /* 0x000000ffffe07224 */ /* 0x000fce00078e00de */
[----:B------:R-:W-:Y:S05]  /*515c0*/  WARPSYNC.COLLECTIVE R221, `(.L_x_32676) ;  /* 0x00000000dd087348 */ /* 0x000fea0003c00000 */
[----:B------:R0:W1:Y:S02]  /*515d0*/  SHFL.BFLY P2, R219, R224, R219, R220 ;  /* 0x0c0000dbe0db7389 */ /* 0x00006400000400dc */
[----:B01----:R-:W-:Y:S05]  /*515e0*/  ENDCOLLECTIVE ;  /* 0x000000000000791b */ /* 0x003fea0003800000 */
.L_x_32676:
[----:B------:R-:W-:Y:S01]  /*515f0*/  FADD.FTZ R222, R222, R219 ;  /* 0x000000dbdede7221 */ /* 0x000fe20000010000 */
[----:B------:R-:W-:-:S03]  /*51600*/  HFMA2 R219, -RZ, RZ, 0, 9.5367431640625e-07 ;  /* 0x00000010ffdb7431 */ /* 0x000fc600000001ff */
[----:B------:R-:W-:-:S07]  /*51610*/  IMAD.MOV.U32 R224, RZ, RZ, R222 ;  /* 0x000000ffffe07224 */ /* 0x000fce00078e00de */
[----:B------:R-:W-:Y:S05]  /*51620*/  WARPSYNC.COLLECTIVE R221, `(.L_x_32677) ;  /* 0x00000000dd087348 */ /* 0x000fea0003c00000 */
[----:B------:R0:W1:Y:S02]  /*51630*/  SHFL.BFLY P2, R219, R224, R219, R220 ;  /* 0x0c0000dbe0db7389 */ /* 0x00006400000400dc */
[----:B01----:R-:W-:Y:S05]  /*51640*/  ENDCOLLECTIVE ;  /* 0x000000000000791b */ /* 0x003fea0003800000 */
.L_x_32677:
[----:B------:R-:W-:Y:S05]  /*51650*/  BRA `(.L_x_32678) ;  /* 0xffffffd400107947 */ /* 0x000fea000383ffff */
.L_x_32679:
        /* <DEDUP_REMOVED lines=10> */
.L_x_43913:


//--------------------- .text._ZN10layer_norm31ln_parallel_residual_fwd_kernelINS_13Kernel_traitsIf6__halffS2_fjLj2048ELj1ELj4ELj1ELj16ENS_18Kernel_traits_baseILj2048EfS2_fS2_fjLj128EEEEELb1ELb1ELb0EEEvNS_9FwdParamsE --------------------------
	.section	.text._ZN10layer_norm31ln_parallel_residual_fwd_kernelINS_13Kernel_traitsIf6__halffS2_fjLj2048ELj1ELj4ELj1ELj16ENS_18Kernel_traits_baseILj2048EfS2_fS2_fjLj128EEEEELb1ELb1ELb0EEEvNS_9FwdParamsE,"ax",@progbits
	.align	128
        .global         _ZN10layer_norm31ln_parallel_residual_fwd_kernelINS_13Kernel_traitsIf6__halffS2_fjLj2048ELj1ELj4ELj1ELj16ENS_18Kernel_traits_baseILj2048EfS2_fS2_fjLj128EEEEELb1ELb1ELb0EEEvNS_9FwdParamsE
        .type           _ZN10layer_norm31ln_parallel_residual_fwd_kernelINS_13Kernel_traitsIf6__halffS2_fjLj2048ELj1ELj4ELj1ELj16ENS_18Kernel_traits_baseILj2048EfS2_fS2_fjLj128EEEEELb1ELb1ELb0EEEvNS_9FwdParamsE,@function
        .size           _ZN10layer_norm31ln_parallel_residual_fwd_kernelINS_13Kernel_traitsIf6__halffS2_fjLj2048ELj1ELj4ELj1ELj16ENS_18Kernel_traits_baseILj2048EfS2_fS2_fjLj128EEEEELb1ELb1ELb0EEEvNS_9FwdParamsE,(.L_x_43914 - _ZN10layer_norm31ln_parallel_residual_fwd_kernelINS_13Kernel_traitsIf6__halffS2_fjLj2048ELj1ELj4ELj1ELj16ENS_18Kernel_traits_baseILj2048EfS2_fS2_fjLj128EEEEELb1ELb1ELb0EEEvNS_9FwdParamsE)
        .other          _ZN10layer_norm31ln_parallel_residual_fwd_kernelINS_13Kernel_traitsIf6__halffS2_fjLj2048ELj1ELj4ELj1ELj16ENS_18Kernel_traits_baseILj2048EfS2_fS2_fjLj128EEEEELb1ELb1ELb0EEEvNS_9FwdParamsE,@"STO_CUDA_ENTRY STV_DEFAULT"
_ZN10layer_norm31ln_parallel_residual_fwd_kernelINS_13Kernel_traitsIf6__halffS2_fjLj2048ELj1ELj4ELj1ELj16ENS_18Kernel_traits_baseILj2048EfS2_fS2_fjLj128EEEEELb1ELb1ELb0EEEvNS_9FwdParamsE:
.text._ZN10layer_norm31ln_parallel_residual_fwd_kernelINS_13Kernel_traitsIf6__halffS2_fjLj2048ELj1ELj4ELj1ELj16ENS_18Kernel_traits_baseILj2048EfS2_fS2_fjLj128EEEEELb1ELb1ELb0EEEvNS_9FwdParamsE:
        /* <DEDUP_REMOVED lines=20> */
[----:B------:R-:W-:Y:S02]  /*0140*/  SHF.R.S32.HI R0, RZ, 0x1f, R9 ;  /* 0x0000001fff007819 */ /* 0x000fe40000011409 */
[----:B------:R-:W-:Y:S02]  /*0150*/  MOV R141, R228 ;  /* 0x000000e4008d7202 */ /* 0x000fe40000000f00 */
[----:B------:R-:W3:Y:S01]  /*0160*/  LDC R226, c[0x0][0x360] ;  /* 0x0000d800ffe27b82 */ /* 0x000ee20000000800 */
[----:B------:R-:W-:Y:S02]  /*0170*/  LEA.HI R0, R0, R9, RZ, 0x3 ;  /* 0x0000000900007211 */ /* 0x000fe400078f18ff */
        /* <DEDUP_REMOVED lines=8> */
[----:B0-----:R-:W-:-:S05]  /*0200*/  @P0 IADD3 R220, P1, PT, R4, R7, RZ ;  /* 0x0000000704dc0210 */ /* 0x001fca0007f3e0ff */
[----:B------:R-:W-:-:S04]  /*0210*/  @P0 IMAD.X R221, RZ, RZ, R5, P1 ;  /* 0x000000ffffdd0224 */ /* 0x000fc800008e0605 */
[----:B------:R-:W-:Y:S01]  /*0220*/  UIADD3 UR12, UPT, UPT, UR4, -0x61c88647, URZ ;  /* 0x9e3779b9040c7890 */ /* 0x000fe2000fffe0ff */
[--C-:B------:R-:W-:Y:S01]  /*0230*/  SHF.R.U64 R225, R220, 0x2, R221.reuse ;  /* 0x00000002dce17819 */ /* 0x100fe200000012dd */
[----:B------:R-:W-:Y:S01]  /*0240*/  UIADD3 UR13, UPT, UPT, UR5, -0x4498517b, URZ ;  /* 0xbb67ae85050d7890 */ /* 0x000fe2000fffe0ff */
[----:B------:R-:W-:Y:S01]  /*0250*/  SHF.R.U32.HI R10, RZ, 0x2, R221 ;  /* 0x00000002ff0a7819 */ /* 0x000fe200000116dd */
        /* <DEDUP_REMOVED lines=100> */
.L_x_32681:
        /* <DEDUP_REMOVED lines=46> */
[----:B------:R-:W-:Y:S02]  /*0b80*/  @P1 IADD3 R141, PT, PT, R141, 0x20, RZ ;  /* 0x000000208d8d1810 */ /* 0x000fe40007ffe0ff */
[----:B------:R-:W5:Y:S01]  /*0b90*/  @P2 LDG.E.128 R80, desc[UR6][R22.64+0x10] ;  /* 0x0000100616502981 */ /* 0x000f62000c1e1d00 */
[----:B------:R-:W-:Y:S02]  /*0ba0*/  CS2R R90, SRZ ;  /* 0x00000000005a7805 */ /* 0x000fe4000001ff00 */
[----:B------:R-:W-:Y:S02]  /*0bb0*/  CS2R R88, SRZ ;  /* 0x0000000000587805 */ /* 0x000fe4000001ff00 */
[----:B------:R-:W-:Y:S01]  /*0bc0*/  CS2R R86, SRZ ;  /* 0x0000000000567805 */ /* 0x000fe2000001ff00 */
[----:B------:R-:W5:Y:S01]  /*0bd0*/  @P1 LDG.E.128 R92, desc[UR6][R24.64] ;  /* 0x00000006185c1981 */ /* 0x000f62000c1e1d00 */
[----:B0-----:R-:W-:Y:S01]  /*0be0*/  @P0 IMAD.WIDE.U32 R26, R141, 0x20, R26 ;  /* 0x000000208d1a0825 */ /* 0x001fe200078e001a */
[----:B------:R-:W-:-:S02]  /*0bf0*/  CS2R R84, SRZ ;  /* 0x0000000000547805 */ /* 0x000fc4000001ff00 */
[----:B------:R-:W5:Y:S01]  /*0c00*/  @P1 LDG.E.128 R96, desc[UR6][R24.64+0x10] ;  /* 0x0000100618601981 */ /* 0x000f62000c1e1d00 */
[----:B------:R-:W-:Y:S01]  /*0c10*/  @P0 VIADD R141, R141, 0x20 ;  /* 0x000000208d8d0836 */ /* 0x000fe20000000000 */
[----:B------:R-:W-:Y:S02]  /*0c20*/  CS2R R74, SRZ ;  /* 0x00000000004a7805 */ /* 0x000fe4000001ff00 */
        /* <DEDUP_REMOVED lines=24> */
.L_x_32682:
[----:B------:R-:W-:Y:S05]  /*0db0*/  BSYNC.RECONVERGENT B0 ;  /* 0x0000000000007941 */ /* 0x000fea0003800200 */
.L_x_32680:
        /* <DEDUP_REMOVED lines=72> */
.L_x_33700:
        /* <DEDUP_REMOVED lines=41> */
.L_x_32689:
        /* <DEDUP_REMOVED lines=13> */
.L_x_32691:
[----:B------:R-:W-:Y:S05]  /*15a0*/  BSYNC.RECONVERGENT B3 ;  /* 0x0000000000037941 */ /* 0x000fea0003800200 */
.L_x_32690:
        /* <DEDUP_REMOVED lines=45> */
.L_x_32688:
[----:B------:R-:W-:Y:S05]  /*1880*/  BSYNC.RECONVERGENT B2 ;  /* 0x0000000000027941 */ /* 0x000fea0003800200 */
.L_x_32687:
        /* <DEDUP_REMOVED lines=21> */
.L_x_32694:
        /* <DEDUP_REMOVED lines=13> */
.L_x_32696:
[----:B------:R-:W-:Y:S05]  /*1ab0*/  BSYNC.RECONVERGENT B3 ;  /* 0x0000000000037941 */ /* 0x000fea0003800200 */
.L_x_32695:
        /* <DEDUP_REMOVED lines=45> */
.L_x_32693:
[----:B------:R-:W-:Y:S05]  /*1d90*/  BSYNC.RECONVERGENT B2 ;  /* 0x0000000000027941 */ /* 0x000fea0003800200 */
.L_x_32692:
        /* <DEDUP_REMOVED lines=19> */
.L_x_32699:
        /* <DEDUP_REMOVED lines=13> */
.L_x_32701:
[----:B------:R-:W-:Y:S05]  /*1fa0*/  BSYNC.RECONVERGENT B3 ;  /* 0x0000000000037941 */ /* 0x000fea0003800200 */
.L_x_32700:
        /* <DEDUP_REMOVED lines=45> */
.L_x_32698:
[----:B------:R-:W-:Y:S05]  /*2280*/  BSYNC.RECONVERGENT B2 ;  /* 0x0000000000027941 */ /* 0x000fea0003800200 */
.L_x_32697:
        /* <DEDUP_REMOVED lines=19> */
.L_x_32704:
        /* <DEDUP_REMOVED lines=13> */
.L_x_32706:
[----:B------:R-:W-:Y:S05]  /*2490*/  BSYNC.RECONVERGENT B3 ;  /* 0x0000000000037941 */ /* 0x000fea0003800200 */
.L_x_32705:
        /* <DEDUP_REMOVED lines=45> */
.L_x_32703:
[----:B------:R-:W-:Y:S05]  /*2770*/  BSYNC.RECONVERGENT B2 ;  /* 0x0000000000027941 */ /* 0x000fea0003800200 */
.L_x_32702:
        /* <DEDUP_REMOVED lines=19> */
.L_x_32709:
        /* <DEDUP_REMOVED lines=13> */
.L_x_32711:
[----:B------:R-:W-:Y:S05]  /*2980*/  BSYNC.RECONVERGENT B3 ;  /* 0x0000000000037941 */ /* 0x000fea0003800200 */
.L_x_32710:
        /* <DEDUP_REMOVED lines=45> */
.L_x_32708:
[----:B------:R-:W-:Y:S05]  /*2c60*/  BSYNC.RECONVERGENT B2 ;  /* 0x0000000000027941 */ /* 0x000fea0003800200 */
.L_x_32707:
        /* <DEDUP_REMOVED lines=17> */
.L_x_32714:
        /* <DEDUP_REMOVED lines=13> */
.L_x_32716:
[----:B------:R-:W-:Y:S05]  /*2e50*/  BSYNC.RECONVERGENT B3 ;  /* 0x0000000000037941 */ /* 0x000fea0003800200 */
.L_x_32715:
        /* <DEDUP_REMOVED lines=45> */
.L_x_32713:
[----:B------:R-:W-:Y:S05]  /*3130*/  BSYNC.RECONVERGENT B2 ;  /* 0x0000000000027941 */ /* 0x000fea0003800200 */
.L_x_32712:
        /* <DEDUP_REMOVED lines=17> */
.L_x_32719:
        /* <DEDUP_REMOVED lines=13> */
.L_x_32721:
[----:B------:R-:W-:Y:S05]  /*3320*/  BSYNC.RECONVERGENT B3 ;  /* 0x0000000000037941 */ /* 0x000fea0003800200 */
.L_x_32720:
        /* <DEDUP_REMOVED lines=45> */
.L_x_32718:
[----:B------:R-:W-:Y:S05]  /*3600*/  BSYNC.RECONVERGENT B2 ;  /* 0x0000000000027941 */ /* 0x000fea0003800200 */
.L_x_32717:
        /* <DEDUP_REMOVED lines=17> */
.L_x_32724:
        /* <DEDUP_REMOVED lines=13> */
.L_x_32726:
[----:B------:R-:W-:Y:S05]  /*37f0*/  BSYNC.RECONVERGENT B3 ;  /* 0x0000000000037941 */ /* 0x000fea0003800200 */
.L_x_32725:
        /* <DEDUP_REMOVED lines=45> */
.L_x_32723:
[----:B------:R-:W-:Y:S05]  /*3ad0*/  BSYNC.RECONVERGENT B2 ;  /* 0x0000000000027941 */ /* 0x000fea0003800200 */
.L_x_32722:
        /* <DEDUP_REMOVED lines=38> */
.L_x_32686:
        /* <DEDUP_REMOVED lines=16> */
.L_x_32730:
        /* <DEDUP_REMOVED lines=13> */
.L_x_32732:
[----:B------:R-:W-:Y:S05]  /*3f10*/  BSYNC.RECONVERGENT B3 ;  /* 0x0000000000037941 */ /* 0x000fea0003800200 */
.L_x_32731:
        /* <DEDUP_REMOVED lines=44> */
.L_x_32729:
[----:B------:R-:W-:Y:S05]  /*41e0*/  BSYNC.RECONVERGENT B2 ;  /* 0x0000000000027941 */ /* 0x000fea0003800200 */
.L_x_32728:
        /* <DEDUP_REMOVED lines=23> */
.L_x_32735:
        /* <DEDUP_REMOVED lines=13> */
.L_x_32737:
[----:B------:R-:W-:Y:S05]  /*4430*/  BSYNC.RECONVERGENT B3 ;  /* 0x0000000000037941 */ /* 0x000fea0003800200 */
.L_x_32736:
        /* <DEDUP_REMOVED lines=45> */
.L_x_32734:
[----:B------:R-:W-:Y:S05]  /*4710*/  BSYNC.RECONVERGENT B2 ;  /* 0x0000000000027941 */ /* 0x000fea0003800200 */
.L_x_32733:
[----:B------:R-:W-:Y:S01]  /*4720*/  I2FP.F32.U32 R4, R3 ;  /* 0x0000000300047245 */ /* 0x000fe20000201000 */
[----:B------:R-:W-:Y:S01]  /*4730*/  HADD2.F32 R6, -RZ, R140.H0_H0 ;  /* 0x2000008cff067230 */ /* 0x000fe20000004100 */
        /* <DEDUP_REMOVED lines=21> */
.L_x_32740:
        /* <DEDUP_REMOVED lines=13> */
.L_x_32742:
[----:B------:R-:W-:Y:S05]  /*4960*/  BSYNC.RECONVERGENT B3 ;  /* 0x0000000000037941 */ /* 0x000fea0003800200 */
.L_x_32741:
        /* <DEDUP_REMOVED lines=45> */
.L_x_32739:
[----:B------:R-:W-:Y:S05]  /*4c40*/  BSYNC.RECONVERGENT B2 ;  /* 0x0000000000027941 */ /* 0x000fea0003800200 */
.L_x_32738:
        /* <DEDUP_REMOVED lines=20> */
.L_x_32745:
        /* <DEDUP_REMOVED lines=13> */
.L_x_32747:
[----:B------:R-:W-:Y:S05]  /*4e60*/  BSYNC.RECONVERGENT B3 ;  /* 0x0000000000037941 */ /* 0x000fea0003800200 */
.L_x_32746:
        /* <DEDUP_REMOVED lines=45> */
.L_x_32744:
[----:B------:R-:W-:Y:S05]  /*5140*/  BSYNC.RECONVERGENT B2 ;  /* 0x0000000000027941 */ /* 0x000fea0003800200 */
.L_x_32743:
[----:B------:R-:W-:Y:S01]  /*5150*/  I2FP.F32.U32 R4, R3 ;  /* 0x0000000300047245 */ /* 0x000fe20000201000 */
[----:B------:R-:W-:Y:S01]  /*5160*/  HADD2.F32 R6, -RZ, R140.H1_H1 ;  /* 0x3000008cff067230 */ /* 0x000fe20000004100 */
[----:B------:R-:W-:Y:S01]  /*5170*/  ISETP.NE.AND P3, PT, R5, 0x1, PT ;  /* 0x000000010500780c */ /* 0x000fe20003f65270 */
[----:B------:R-:W-:Y:S01]  /*5180*/  BSSY.RECONVERGENT B2, `(.L_x_32748) ;  /* 0x000004f000027945 */ /* 0x000fe20003800200 */
[----:B------:R-:W-:Y:S01]  /*5190*/  FSEL R153, R2, RZ, P4 ;  /* 0x000000ff02997208 */ /* 0x000fe20002000000 */
[----:B------:R-:W-:Y:S01]  /*51a0*/  FFMA.FTZ R3, R4, R231, 1.1641532182693481445e-10 ;  /* 0x2f00000004037423 */ /* 0x000fe200000100e7 */
[----:B------:R-:W-:Y:S01]  /*51b0*/  FMUL.FTZ R6, R6, R217 ;  /* 0x000000d906067220 */ /* 0x000fe20000410000 */
[----:B------:R-:W-:Y:S01]  /*51c0*/  IMAD.MOV.U32 R4, RZ, RZ, 0x2 ;  /* 0x00000002ff047424 */ /* 0x000fe200078e00ff */
[----:B------:R-:W-:Y:S02]  /*51d0*/  MOV R2, R222 ;  /* 0x000000de00027202 */ /* 0x000fe40000000f00 */
        /* <DEDUP_REMOVED lines=14> */
.L_x_32750:
        /* <DEDUP_REMOVED lines=13> */
.L_x_32752:
[----:B------:R-:W-:Y:S05]  /*5390*/  BSYNC.RECONVERGENT B3 ;  /* 0x0000000000037941 */ /* 0x000fea0003800200 */
.L_x_32751:
        /* <DEDUP_REMOVED lines=45> */
.L_x_32749:
[----:B------:R-:W-:Y:S05]  /*5670*/  BSYNC.RECONVERGENT B2 ;  /* 0x0000000000027941 */ /* 0x000fea0003800200 */
.L_x_32748:
        /* <DEDUP_REMOVED lines=20> */
.L_x_32755:
        /* <DEDUP_REMOVED lines=13> */
.L_x_32757:
[----:B------:R-:W-:Y:S05]  /*5890*/  BSYNC.RECONVERGENT B3 ;  /* 0x0000000000037941 */ /* 0x000fea0003800200 */
.L_x_32756:
        /* <DEDUP_REMOVED lines=45> */
.L_x_32754:
[----:B------:R-:W-:Y:S05]  /*5b70*/  BSYNC.RECONVERGENT B2 ;  /* 0x0000000000027941 */ /* 0x000fea0003800200 */
.L_x_32753:
[----:B------:R-:W-:Y:S01]  /*5b80*/  I2FP.F32.U32 R4, R3 ;  /* 0x0000000300047245 */ /* 0x000fe20000201000 */
[----:B------:R-:W-:Y:S01]  /*5b90*/  HADD2.F32 R6, -RZ, R141.H0_H0 ;  /* 0x2000008dff067230 */ /* 0x000fe20000004100 */
[----:B------:R-:W-:Y:S03]  /*5ba0*/  BSSY.RECONVERGENT B2, `(.L_x_32758) ;  /* 0x0000050000027945 */ /* 0x000fe60003800200 */
[----:B------:R-:W-:Y:S01]  /*5bb0*/  FFMA.FTZ R3, R4, R231, 1.1641532182693481445e-10 ;  /* 0x2f00000004037423 */ /* 0x000fe200000100e7 */
[----:B------:R-:W-:Y:S01]  /*5bc0*/  FMUL.FTZ R6, R6, R217 ;  /* 0x000000d906067220 */ /* 0x000fe20000410000 */
[----:B------:R-:W-:-:S03]  /*5bd0*/  IMAD.MOV.U32 R4, RZ, RZ, 0x2 ;  /* 0x00000002ff047424 */ /* 0x000fc600078e00ff */
        /* <DEDUP_REMOVED lines=17> */
.L_x_32760:
        /* <DEDUP_REMOVED lines=13> */
.L_x_32762:
[----:B------:R-:W-:Y:S05]  /*5dc0*/  BSYNC.RECONVERGENT B3 ;  /* 0x0000000000037941 */ /* 0x000fea0003800200 */
.L_x_32761:
        /* <DEDUP_REMOVED lines=45> */
.L_x_32759:
[----:B------:R-:W-:Y:S05]  /*60a0*/  BSYNC.RECONVERGENT B2 ;  /* 0x0000000000027941 */ /* 0x000fea0003800200 */
.L_x_32758:
[----:B------:R-:W-:Y:S01]  /*60b0*/  I2FP.F32.U32 R2, R2 ;  /* 0x0000000200027245 */ /* 0x000fe20000201000 */
[----:B------:R-:W-:Y:S01]  /*60c0*/  BSSY.RECONVERGENT B2, `(.L_x_32763) ;  /* 0x000004e000027945 */ /* 0x000fe20003800200 */
[----:B------:R-:W-:Y:S02]  /*60d0*/  ISETP.NE.AND P2, PT, R4, 0x1, PT ;  /* 0x000000010400780c */ /* 0x000fe40003f45270 */
[----:B------:R-:W-:Y:S01]  /*60e0*/  LOP3.LUT R229, R229, 0xfffffffd, RZ, 0xc0, !PT ;  /* 0xfffffffde5e57812 */ /* 0x000fe200078ec0ff */
[----:B------:R-:W-:Y:S01]  /*60f0*/  FFMA.FTZ R3, R2, R231, 1.1641532182693481445e-10 ;  /* 0x2f00000002037423 */ /* 0x000fe200000100e7 */
[----:B------:R-:W-:Y:S02]  /*6100*/  HADD2.F32 R2, -RZ, R157.H1_H1 ;  /* 0x3000009dff027230 */ /* 0x000fe40000004100 */
[----:B------:R-:W-:Y:S02]  /*6110*/  IMAD.MOV.U32 R157, RZ, RZ, 0x2 ;  /* 0x00000002ff9d7424 */ /* 0x000fe400078e00ff */
        /* <DEDUP_REMOVED lines=13> */
.L_x_32765:
        /* <DEDUP_REMOVED lines=13> */
.L_x_32767:
[----:B------:R-:W-:Y:S05]  /*62c0*/  BSYNC.RECONVERGENT B3 ;  /* 0x0000000000037941 */ /* 0x000fea0003800200 */
.L_x_32766:
        /* <DEDUP_REMOVED lines=45> */
.L_x_32764:
[----:B------:R-:W-:Y:S05]  /*65a0*/  BSYNC.RECONVERGENT B2 ;  /* 0x0000000000027941 */ /* 0x000fea0003800200 */
.L_x_32763:
        /* <DEDUP_REMOVED lines=23> */
.L_x_32770:
        /* <DEDUP_REMOVED lines=13> */
.L_x_32772:
[----:B------:R-:W-:Y:S05]  /*67f0*/  BSYNC.RECONVERGENT B3 ;  /* 0x0000000000037941 */ /* 0x000fea0003800200 */
.L_x_32771:
        /* <DEDUP_REMOVED lines=45> */
.L_x_32769:
[----:B------:R-:W-:Y:S05]  /*6ad0*/  BSYNC.RECONVERGENT B2 ;  /* 0x0000000000027941 */ /* 0x000fea0003800200 */
.L_x_32768:
        /* <DEDUP_REMOVED lines=18> */
.L_x_32775:
        /* <DEDUP_REMOVED lines=13> */
.L_x_32777:
[----:B------:R-:W-:Y:S05]  /*6cd0*/  BSYNC.RECONVERGENT B3 ;  /* 0x0000000000037941 */ /* 0x000fea0003800200 */
.L_x_32776:
        /* <DEDUP_REMOVED lines=45> */
.L_x_32774:
[----:B------:R-:W-:Y:S05]  /*6fb0*/  BSYNC.RECONVERGENT B2 ;  /* 0x0000000000027941 */ /* 0x000fea0003800200 */
.L_x_32773:
        /* <DEDUP_REMOVED lines=23> */
.L_x_32780:
        /* <DEDUP_REMOVED lines=13> */
.L_x_32782:
[----:B------:R-:W-:Y:S05]  /*7200*/  BSYNC.RECONVERGENT B3 ;  /* 0x0000000000037941 */ /* 0x000fea0003800200 */
.L_x_32781:
        /* <DEDUP_REMOVED lines=45> */
.L_x_32779:
[----:B------:R-:W-:Y:S05]  /*74e0*/  BSYNC.RECONVERGENT B2 ;  /* 0x0000000000027941 */ /* 0x000fea0003800200 */
.L_x_32778:
        /* <DEDUP_REMOVED lines=18> */
.L_x_32785:
        /* <DEDUP_REMOVED lines=13> */
.L_x_32787:
[----:B------:R-:W-:Y:S05]  /*76e0*/  BSYNC.RECONVERGENT B3 ;  /* 0x0000000000037941 */ /* 0x000fea0003800200 */
.L_x_32786:
        /* <DEDUP_REMOVED lines=46> */
.L_x_32784:
[----:B------:R-:W-:Y:S05]  /*79d0*/  BSYNC.RECONVERGENT B2 ;  /* 0x0000000000027941 */ /* 0x000fea0003800200 */
.L_x_32783:
        /* <DEDUP_REMOVED lines=23> */
.L_x_32790:
        /* <DEDUP_REMOVED lines=13> */
.L_x_32792:
[----:B------:R-:W-:Y:S05]  /*7c20*/  BSYNC.RECONVERGENT B3 ;  /* 0x0000000000037941 */ /* 0x000fea0003800200 */
.L_x_32791:
        /* <DEDUP_REMOVED lines=45> */
.L_x_32789:
[----:B------:R-:W-:Y:S05]  /*7f00*/  BSYNC.RECONVERGENT B2 ;  /* 0x0000000000027941 */ /* 0x000fea0003800200 */
.L_x_32788:
        /* <DEDUP_REMOVED lines=18> */
.L_x_32795:
        /* <DEDUP_REMOVED lines=13> */
.L_x_32797:
[----:B------:R-:W-:Y:S05]  /*8100*/  BSYNC.RECONVERGENT B3 ;  /* 0x0000000000037941 */ /* 0x000fea0003800200 */
.L_x_32796:
        /* <DEDUP_REMOVED lines=45> */
.L_x_32794:
[----:B------:R-:W-:Y:S05]  /*83e0*/  BSYNC.RECONVERGENT B2 ;  /* 0x0000000000027941 */ /* 0x000fea0003800200 */
.L_x_32793:
        /* <DEDUP_REMOVED lines=24> */
.L_x_32800:
        /* <DEDUP_REMOVED lines=13> */
.L_x_32802:
[----:B------:R-:W-:Y:S05]  /*8640*/  BSYNC.RECONVERGENT B3 ;  /* 0x0000000000037941 */ /* 0x000fea0003800200 */
.L_x_32801:
        /* <DEDUP_REMOVED lines=45> */
.L_x_32799:
[----:B------:R-:W-:Y:S05]  /*8920*/  BSYNC.RECONVERGENT B2 ;  /* 0x0000000000027941 */ /* 0x000fea0003800200 */
.L_x_32798:
        /* <DEDUP_REMOVED lines=18> */
.L_x_32805:
        /* <DEDUP_REMOVED lines=15> */
.L_x_32807:
[----:B------:R-:W-:Y:S05]  /*8b40*/  BSYNC.RECONVERGENT B3 ;  /* 0x0000000000037941 */ /* 0x000fea0003800200 */
.L_x_32806:
        /* <DEDUP_REMOVED lines=45> */
.L_x_32804:
[----:B------:R-:W-:Y:S05]  /*8e20*/  BSYNC.RECONVERGENT B2 ;  /* 0x0000000000027941 */ /* 0x000fea0003800200 */
.L_x_32803:
        /* <DEDUP_REMOVED lines=10> */
.L_x_32727:
        /* <DEDUP_REMOVED lines=24> */
[----:B0-----:R-:W-:Y:S02]  /*9050*/  SHF.L.U32 R218, R2, 0x10, RZ ;  /* 0x0000001002da7819 */ /* 0x001fe400000006ff */
        /* <DEDUP_REMOVED lines=19> */
.L_x_32808:
[----:B------:R-:W-:Y:S02]  /*9190*/  IMAD.MOV.U32 R221, RZ, RZ, R216 ;  /* 0x000000ffffdd7224 */ /* 0x000fe400078e00d8 */
[----:B------:R-:W-:-:S07]  /*91a0*/  VIADD R216, R230, 0x20 ;  /* 0x00000020e6d87836 */ /* 0x000fce0000000000 */
.L_x_32685:
[----:B------:R-:W-:Y:S05]  /*91b0*/  BSYNC.RECONVERGENT B1 ;  /* 0x0000000000017941 */ /* 0x000fea0003800200 */
.L_x_32684:
        /* <DEDUP_REMOVED lines=36> */
.L_x_32814:
        /* <DEDUP_REMOVED lines=13> */
.L_x_32816:
[----:B------:R-:W-:Y:S05]  /*94d0*/  BSYNC.RECONVERGENT B3 ;  /* 0x0000000000037941 */ /* 0x000fea0003800200 */
.L_x_32815:
        /* <DEDUP_REMOVED lines=44> */
.L_x_32813:
[----:B------:R-:W-:Y:S05]  /*97a0*/  BSYNC.RECONVERGENT B2 ;  /* 0x0000000000027941 */ /* 0x000fea0003800200 */
.L_x_32812:
        /* <DEDUP_REMOVED lines=9> */
[----:B-----5:R-:W-:-:S04]  /*9840*/  HADD2.F32 R2, -RZ, R164.H0_H0 ;  /* 0x200000a4ff027230 */ /* 0x020fc80000004100 */
        /* <DEDUP_REMOVED lines=13> */
.L_x_32819:
        /* <DEDUP_REMOVED lines=13> */
.L_x_32821:
[----:B------:R-:W-:Y:S05]  /*99f0*/  BSYNC.RECONVERGENT B3 ;  /* 0x0000000000037941 */ /* 0x000fea0003800200 */
.L_x_32820:
        /* <DEDUP_REMOVED lines=45> */
.L_x_32818:
[----:B------:R-:W-:Y:S05]  /*9cd0*/  BSYNC.RECONVERGENT B2 ;  /* 0x0000000000027941 */ /* 0x000fea0003800200 */
.L_x_32817:
[----:B------:R-:W-:Y:S01]  /*9ce0*/  I2FP.F32.U32 R4, R3 ;  /* 0x0000000300047245 */ /* 0x000fe20000201000 */
[----:B------:R-:W-:Y:S01]  /*9cf0*/  HADD2.F32 R6, -RZ, R140.H0_H0 ;  /* 0x2000008cff067230 */ /* 0x000fe20000004100 */
        /* <DEDUP_REMOVED lines=21> */
.L_x_32824:
        /* <DEDUP_REMOVED lines=13> */
.L_x_32826:
[----:B------:R-:W-:Y:S05]  /*9f20*/  BSYNC.RECONVERGENT B3 ;  /* 0x0000000000037941 */ /* 0x000fea0003800200 */
.L_x_32825:
        /* <DEDUP_REMOVED lines=45> */
.L_x_32823:
[----:B------:R-:W-:Y:S05]  /*a200*/  BSYNC.RECONVERGENT B2 ;  /* 0x0000000000027941 */ /* 0x000fea0003800200 */
.L_x_32822:
        /* <DEDUP_REMOVED lines=20> */
.L_x_32829:
        /* <DEDUP_REMOVED lines=13> */
.L_x_32831:
[----:B------:R-:W-:Y:S05]  /*a420*/  BSYNC.RECONVERGENT B3 ;  /* 0x0000000000037941 */ /* 0x000fea0003800200 */
.L_x_32830:
        /* <DEDUP_REMOVED lines=45> */
.L_x_32828:
[----:B------:R-:W-:Y:S05]  /*a700*/  BSYNC.RECONVERGENT B2 ;  /* 0x0000000000027941 */ /* 0x000fea0003800200 */
.L_x_32827:
[----:B------:R-:W-:Y:S01]  /*a710*/  I2FP.F32.U32 R4, R3 ;  /* 0x0000000300047245 */ /* 0x000fe20000201000 */
[----:B------:R-:W-:Y:S01]  /*a720*/  HADD2.F32 R6, -RZ, R140.H1_H1 ;  /* 0x3000008cff067230 */ /* 0x000fe20000004100 */
[----:B------:R-:W-:Y:S01]  /*a730*/  FSEL R2, R2, RZ, P4 ;  /* 0x000000ff02027208 */ /* 0x000fe20002000000 */
[----:B------:R-:W-:Y:S02]  /*a740*/  BSSY.RECONVERGENT B2, `(.L_x_32832) ;  /* 0x000004f000027945 */ /* 0x000fe40003800200 */
        /* <DEDUP_REMOVED lines=19> */
.L_x_32834:
        /* <DEDUP_REMOVED lines=13> */
.L_x_32836:
[----:B------:R-:W-:Y:S05]  /*a950*/  BSYNC.RECONVERGENT B3 ;  /* 0x0000000000037941 */ /* 0x000fea0003800200 */
.L_x_32835:
        /* <DEDUP_REMOVED lines=45> */
.L_x_32833:
[----:B------:R-:W-:Y:S05]  /*ac30*/  BSYNC.RECONVERGENT B2 ;  /* 0x0000000000027941 */ /* 0x000fea0003800200 */
.L_x_32832:
        /* <DEDUP_REMOVED lines=20> */
.L_x_32839:
        /* <DEDUP_REMOVED lines=13> */
.L_x_32841:
[----:B------:R-:W-:Y:S05]  /*ae50*/  BSYNC.RECONVERGENT B3 ;  /* 0x0000000000037941 */ /* 0x000fea0003800200 */
.L_x_32840:
        /* <DEDUP_REMOVED lines=45> */
.L_x_32838:
[----:B------:R-:W-:Y:S05]  /*b130*/  BSYNC.RECONVERGENT B2 ;  /* 0x0000000000027941 */ /* 0x000fea0003800200 */
.L_x_32837:
[----:B------:R-:W-:Y:S01]  /*b140*/  I2FP.F32.U32 R4, R3 ;  /* 0x0000000300047245 */ /* 0x000fe20000201000 */
[----:B------:R-:W-:Y:S01]  /*b150*/  HADD2.F32 R6, -RZ, R141.H0_H0 ;  /* 0x2000008dff067230 */ /* 0x000fe20000004100 */
        /* <DEDUP_REMOVED lines=21> */
.L_x_32844:
        /* <DEDUP_REMOVED lines=13> */
.L_x_32846:
[----:B------:R-:W-:Y:S05]  /*b380*/  BSYNC.RECONVERGENT B3 ;  /* 0x0000000000037941 */ /* 0x000fea0003800200 */
.L_x_32845:
        /* <DEDUP_REMOVED lines=45> */
.L_x_32843:
[----:B------:R-:W-:Y:S05]  /*b660*/  BSYNC.RECONVERGENT B2 ;  /* 0x0000000000027941 */ /* 0x000fea0003800200 */
.L_x_32842:
        /* <DEDUP_REMOVED lines=20> */
.L_x_32849:
        /* <DEDUP_REMOVED lines=13> */
.L_x_32851:
[----:B------:R-:W-:Y:S05]  /*b880*/  BSYNC.RECONVERGENT B3 ;  /* 0x0000000000037941 */ /* 0x000fea0003800200 */
.L_x_32850:
        /* <DEDUP_REMOVED lines=45> */
.L_x_32848:
[----:B------:R-:W-:Y:S05]  /*bb60*/  BSYNC.RECONVERGENT B2 ;  /* 0x0000000000027941 */ /* 0x000fea0003800200 */
.L_x_32847:
[----:B------:R-:W-:Y:S01]  /*bb70*/  I2FP.F32.U32 R4, R5 ;  /* 0x0000000500047245 */ /* 0x000fe20000201000 */
[----:B------:R-:W-:Y:S01]  /*bb80*/  HADD2.F32 R164, -RZ, R141.H1_H1 ;  /* 0x3000008dffa47230 */ /* 0x000fe20000004100 */
        /* <DEDUP_REMOVED lines=21> */
.L_x_32854:
        /* <DEDUP_REMOVED lines=13> */
.L_x_32856:
[----:B------:R-:W-:Y:S05]  /*bdb0*/  BSYNC.RECONVERGENT B3 ;  /* 0x0000000000037941 */ /* 0x000fea0003800200 */
.L_x_32855:
        /* <DEDUP_REMOVED lines=45> */
.L_x_32853:
[----:B------:R-:W-:Y:S05]  /*c090*/  BSYNC.RECONVERGENT B2 ;  /* 0x0000000000027941 */ /* 0x000fea0003800200 */
.L_x_32852:
        /* <DEDUP_REMOVED lines=18> */
.L_x_32859:
        /* <DEDUP_REMOVED lines=13> */
.L_x_32861:
[----:B------:R-:W-:Y:S05]  /*c290*/  BSYNC.RECONVERGENT B3 ;  /* 0x0000000000037941 */ /* 0x000fea0003800200 */
.L_x_32860:
        /* <DEDUP_REMOVED lines=45> */
.L_x_32858:
[----:B------:R-:W-:Y:S05]  /*c570*/  BSYNC.RECONVERGENT B2 ;  /* 0x0000000000027941 */ /* 0x000fea0003800200 */
.L_x_32857:
        /* <DEDUP_REMOVED lines=24> */
.L_x_32864:
        /* <DEDUP_REMOVED lines=13> */
.L_x_32866:
[----:B------:R-:W-:Y:S05]  /*c7d0*/  BSYNC.RECONVERGENT B3 ;  /* 0x0000000000037941 */ /* 0x000fea0003800200 */
.L_x_32865:
        /* <DEDUP_REMOVED lines=45> */
.L_x_32863:
[----:B------:R-:W-:Y:S05]  /*cab0*/  BSYNC.RECONVERGENT B2 ;  /* 0x0000000000027941 */ /* 0x000fea0003800200 */
.L_x_32862:
        /* <DEDUP_REMOVED lines=18> */
.L_x_32869:
        /* <DEDUP_REMOVED lines=13> */
.L_x_32871:
[----:B------:R-:W-:Y:S05]  /*ccb0*/  BSYNC.RECONVERGENT B3 ;  /* 0x0000000000037941 */ /* 0x000fea0003800200 */
.L_x_32870:
        /* <DEDUP_REMOVED lines=45> */
.L_x_32868:
[----:B------:R-:W-:Y:S05]  /*cf90*/  BSYNC.RECONVERGENT B2 ;  /* 0x0000000000027941 */ /* 0x000fea0003800200 */
.L_x_32867:
        /* <DEDUP_REMOVED lines=23> */
.L_x_32874:
        /* <DEDUP_REMOVED lines=13> */
.L_x_32876:
[----:B------:R-:W-:Y:S05]  /*d1e0*/  BSYNC.RECONVERGENT B3 ;  /* 0x0000000000037941 */ /* 0x000fea0003800200 */
.L_x_32875:
        /* <DEDUP_REMOVED lines=45> */
.L_x_32873:
[----:B------:R-:W-:Y:S05]  /*d4c0*/  BSYNC.RECONVERGENT B2 ;  /* 0x0000000000027941 */ /* 0x000fea0003800200 */
.L_x_32872:
        /* <DEDUP_REMOVED lines=18> */
.L_x_32879:
        /* <DEDUP_REMOVED lines=13> */
.L_x_32881:
[----:B------:R-:W-:Y:S05]  /*d6c0*/  BSYNC.RECONVERGENT B3 ;  /* 0x0000000000037941 */ /* 0x000fea0003800200 */
.L_x_32880:
        /* <DEDUP_REMOVED lines=45> */
.L_x_32878:
[----:B------:R-:W-:Y:S05]  /*d9a0*/  BSYNC.RECONVERGENT B2 ;  /* 0x0000000000027941 */ /* 0x000fea0003800200 */
.L_x_32877:
        /* <DEDUP_REMOVED lines=24> */
.L_x_32884:
        /* <DEDUP_REMOVED lines=13> */
.L_x_32886:
[----:B------:R-:W-:Y:S05]  /*dc00*/  BSYNC.RECONVERGENT B3 ;  /* 0x0000000000037941 */ /* 0x000fea0003800200 */
.L_x_32885:
        /* <DEDUP_REMOVED lines=45> */
.L_x_32883:
[----:B------:R-:W-:Y:S05]  /*dee0*/  BSYNC.RECONVERGENT B2 ;  /* 0x0000000000027941 */ /* 0x000fea0003800200 */
.L_x_32882:
        /* <DEDUP_REMOVED lines=18> */
.L_x_32889:
        /* <DEDUP_REMOVED lines=15> */
.L_x_32891:
[----:B------:R-:W-:Y:S05]  /*e100*/  BSYNC.RECONVERGENT B3 ;  /* 0x0000000000037941 */ /* 0x000fea0003800200 */
.L_x_32890:
        /* <DEDUP_REMOVED lines=45> */
.L_x_32888:
[----:B------:R-:W-:Y:S05]  /*e3e0*/  BSYNC.RECONVERGENT B2 ;  /* 0x0000000000027941 */ /* 0x000fea0003800200 */
.L_x_32887:
        /* <DEDUP_REMOVED lines=11> */
.L_x_32811:
        /* <DEDUP_REMOVED lines=16> */
.L_x_32895:
        /* <DEDUP_REMOVED lines=13> */
.L_x_32897:
[----:B------:R-:W-:Y:S05]  /*e670*/  BSYNC.RECONVERGENT B3 ;  /* 0x0000000000037941 */ /* 0x000fea0003800200 */
.L_x_32896:
        /* <DEDUP_REMOVED lines=45> */
.L_x_32894:
[----:B------:R-:W-:Y:S05]  /*e950*/  BSYNC.RECONVERGENT B2 ;  /* 0x0000000000027941 */ /* 0x000fea0003800200 */
.L_x_32893:
        /* <DEDUP_REMOVED lines=21> */
.L_x_32900:
        /* <DEDUP_REMOVED lines=13> */
.L_x_32902:
[----:B------:R-:W-:Y:S05]  /*eb80*/  BSYNC.RECONVERGENT B3 ;  /* 0x0000000000037941 */ /* 0x000fea0003800200 */
.L_x_32901:
        /* <DEDUP_REMOVED lines=45> */
.L_x_32899:
[----:B------:R-:W-:Y:S05]  /*ee60*/  BSYNC.RECONVERGENT B2 ;  /* 0x0000000000027941 */ /* 0x000fea0003800200 */
.L_x_32898:
        /* <DEDUP_REMOVED lines=19> */
.L_x_32905:
        /* <DEDUP_REMOVED lines=13> */
.L_x_32907:
[----:B------:R-:W-:Y:S05]  /*f070*/  BSYNC.RECONVERGENT B3 ;  /* 0x0000000000037941 */ /* 0x000fea0003800200 */
.L_x_32906:
        /* <DEDUP_REMOVED lines=45> */
.L_x_32904:
[----:B------:R-:W-:Y:S05]  /*f350*/  BSYNC.RECONVERGENT B2 ;  /* 0x0000000000027941 */ /* 0x000fea0003800200 */
.L_x_32903:
        /* <DEDUP_REMOVED lines=19> */
.L_x_32910:
        /* <DEDUP_REMOVED lines=13> */
.L_x_32912:
[----:B------:R-:W-:Y:S05]  /*f560*/  BSYNC.RECONVERGENT B3 ;  /* 0x0000000000037941 */ /* 0x000fea0003800200 */
.L_x_32911:
        /* <DEDUP_REMOVED lines=45> */
.L_x_32909:
[----:B------:R-:W-:Y:S05]  /*f840*/  BSYNC.RECONVERGENT B2 ;  /* 0x0000000000027941 */ /* 0x000fea0003800200 */
.L_x_32908:
        /* <DEDUP_REMOVED lines=19> */
.L_x_32915:
        /* <DEDUP_REMOVED lines=13> */
.L_x_32917:
[----:B------:R-:W-:Y:S05]  /*fa50*/  BSYNC.RECONVERGENT B3 ;  /* 0x0000000000037941 */ /* 0x000fea0003800200 */
.L_x_32916:
        /* <DEDUP_REMOVED lines=45> */
.L_x_32914:
[----:B------:R-:W-:Y:S05]  /*fd30*/  BSYNC.RECONVERGENT B2 ;  /* 0x0000000000027941 */ /* 0x000fea0003800200 */
.L_x_32913:
        /* <DEDUP_REMOVED lines=17> */
.L_x_32920:
        /* <DEDUP_REMOVED lines=13> */
.L_x_32922:
[----:B------:R-:W-:Y:S05]  /*ff20*/  BSYNC.RECONVERGENT B3 ;  /* 0x0000000000037941 */ /* 0x000fea0003800200 */
.L_x_32921:
        /* <DEDUP_REMOVED lines=45> */
.L_x_32919:
[----:B------:R-:W-:Y:S05]  /*10200*/  BSYNC.RECONVERGENT B2 ;  /* 0x0000000000027941 */ /* 0x000fea0003800200 */
.L_x_32918:
        /* <DEDUP_REMOVED lines=17> */
.L_x_32925:
        /* <DEDUP_REMOVED lines=13> */
.L_x_32927:
[----:B------:R-:W-:Y:S05]  /*103f0*/  BSYNC.RECONVERGENT B3 ;  /* 0x0000000000037941 */ /* 0x000fea0003800200 */
.L_x_32926:
        /* <DEDUP_REMOVED lines=45> */
.L_x_32924:
[----:B------:R-:W-:Y:S05]  /*106d0*/  BSYNC.RECONVERGENT B2 ;  /* 0x0000000000027941 */ /* 0x000fea0003800200 */
.L_x_32923:
        /* <DEDUP_REMOVED lines=17> */
.L_x_32930:
        /* <DEDUP_REMOVED lines=13> */
.L_x_32932:
[----:B------:R-:W-:Y:S05]  /*108c0*/  BSYNC.RECONVERGENT B3 ;  /* 0x0000000000037941 */ /* 0x000fea0003800200 */
.L_x_32931:
        /* <DEDUP_REMOVED lines=45> */
.L_x_32929:
[----:B------:R-:W-:Y:S05]  /*10ba0*/  BSYNC.RECONVERGENT B2 ;  /* 0x0000000000027941 */ /* 0x000fea0003800200 */
.L_x_32928:
        /* <DEDUP_REMOVED lines=37> */
.L_x_32892:
        /* <DEDUP_REMOVED lines=44> */
.L_x_32933:
[----:B------:R-:W-:Y:S01]  /*110c0*/  IMAD.MOV.U32 R221, RZ, RZ, R218 ;  /* 0x000000ffffdd7224 */ /* 0x000fe200078e00da */
[----:B------:R-:W-:-:S07]  /*110d0*/  IADD3 R216, PT, PT, R216, 0x20, RZ ;  /* 0x00000020d8d87810 */ /* 0x000fce0007ffe0ff */
.L_x_32810:
[----:B------:R-:W-:Y:S05]  /*110e0*/  BSYNC.RECONVERGENT B1 ;  /* 0x0000000000017941 */ /* 0x000fea0003800200 */
.L_x_32809:
        /* <DEDUP_REMOVED lines=36> */
.L_x_32939:
        /* <DEDUP_REMOVED lines=13> */
.L_x_32941:
[----:B------:R-:W-:Y:S05]  /*11400*/  BSYNC.RECONVERGENT B3 ;  /* 0x0000000000037941 */ /* 0x000fea0003800200 */
.L_x_32940:
        /* <DEDUP_REMOVED lines=44> */
.L_x_32938:
[----:B------:R-:W-:Y:S05]  /*116d0*/  BSYNC.RECONVERGENT B2 ;  /* 0x0000000000027941 */ /* 0x000fea0003800200 */
.L_x_32937:
        /* <DEDUP_REMOVED lines=23> */
.L_x_32944:
        /* <DEDUP_REMOVED lines=13> */
.L_x_32946:
[----:B------:R-:W-:Y:S05]  /*11920*/  BSYNC.RECONVERGENT B3 ;  /* 0x0000000000037941 */ /* 0x000fea0003800200 */
.L_x_32945:
        /* <DEDUP_REMOVED lines=45> */
.L_x_32943:
[----:B------:R-:W-:Y:S05]  /*11c00*/  BSYNC.RECONVERGENT B2 ;  /* 0x0000000000027941 */ /* 0x000fea0003800200 */
.L_x_32942:
[----:B------:R-:W-:Y:S01]  /*11c10*/  I2FP.F32.U32 R4, R3 ;  /* 0x0000000300047245 */ /* 0x000fe20000201000 */
[----:B------:R-:W-:Y:S01]  /*11c20*/  HADD2.F32 R6, -RZ, R140.H0_H0 ;  /* 0x2000008cff067230 */ /* 0x000fe20000004100 */
        /* <DEDUP_REMOVED lines=21> */
.L_x_32949:
        /* <DEDUP_REMOVED lines=13> */
.L_x_32951:
[----:B------:R-:W-:Y:S05]  /*11e50*/  BSYNC.RECONVERGENT B3 ;  /* 0x0000000000037941 */ /* 0x000fea0003800200 */
.L_x_32950:
        /* <DEDUP_REMOVED lines=45> */
.L_x_32948:
[----:B------:R-:W-:Y:S05]  /*12130*/  BSYNC.RECONVERGENT B2 ;  /* 0x0000000000027941 */ /* 0x000fea0003800200 */
.L_x_32947:
        /* <DEDUP_REMOVED lines=20> */
.L_x_32954:
        /* <DEDUP_REMOVED lines=13> */
.L_x_32956:
[----:B------:R-:W-:Y:S05]  /*12350*/  BSYNC.RECONVERGENT B3 ;  /* 0x0000000000037941 */ /* 0x000fea0003800200 */
.L_x_32955:
        /* <DEDUP_REMOVED lines=45> */
.L_x_32953:
[----:B------:R-:W-:Y:S05]  /*12630*/  BSYNC.RECONVERGENT B2 ;  /* 0x0000000000027941 */ /* 0x000fea0003800200 */
.L_x_32952:
[----:B------:R-:W-:Y:S01]  /*12640*/  I2FP.F32.U32 R4, R3 ;  /* 0x0000000300047245 */ /* 0x000fe20000201000 */
[----:B------:R-:W-:Y:S01]  /*12650*/  HADD2.F32 R6, -RZ, R140.H1_H1 ;  /* 0x3000008cff067230 */ /* 0x000fe20000004100 */
[----:B------:R-:W-:Y:S01]  /*12660*/  FSEL R2, R2, RZ, P4 ;  /* 0x000000ff02027208 */ /* 0x000fe20002000000 */
[----:B------:R-:W-:Y:S02]  /*12670*/  BSSY.RECONVERGENT B2, `(.L_x_32957) ;  /* 0x000004f000027945 */ /* 0x000fe40003800200 */
[----:B------:R-:W-:Y:S01]  /*12680*/  FFMA.FTZ R3, R4, R219, 1.1641532182693481445e-10 ;  /* 0x2f00000004037423 */ /* 0x000fe200000100db */
[----:B------:R-:W-:-:S04]  /*12690*/  FMUL.FTZ R6, R6, R217 ;  /* 0x000000d906067220 */ /* 0x000fc80000410000 */
[----:B------:R-:W-:Y:S02]  /*126a0*/  FSETP.GTU.FTZ.AND P2, PT, R3, R0, PT ;  /* 0x000000000300720b */ /* 0x000fe40003f5c000 */
[----:B------:R-:W-:Y:S02]  /*126b0*/  MOV R3, R222 ;  /* 0x000000de00037202 */ /* 0x000fe40000000f00 */
        /* <DEDUP_REMOVED lines=15> */
.L_x_32959:
        /* <DEDUP_REMOVED lines=13> */
.L_x_32961:
[----:B------:R-:W-:Y:S05]  /*12880*/  BSYNC.RECONVERGENT B3 ;  /* 0x0000000000037941 */ /* 0x000fea0003800200 */
.L_x_32960:
        /* <DEDUP_REMOVED lines=45> */
.L_x_32958:
[----:B------:R-:W-:Y:S05]  /*12b60*/  BSYNC.RECONVERGENT B2 ;  /* 0x0000000000027941 */ /* 0x000fea0003800200 */
.L_x_32957:
        /* <DEDUP_REMOVED lines=20> */
.L_x_32964:
        /* <DEDUP_REMOVED lines=13> */
.L_x_32966:
[----:B------:R-:W-:Y:S05]  /*12d80*/  BSYNC.RECONVERGENT B3 ;  /* 0x0000000000037941 */ /* 0x000fea0003800200 */
.L_x_32965:
        /* <DEDUP_REMOVED lines=45> */
.L_x_32963:
[----:B------:R-:W-:Y:S05]  /*13060*/  BSYNC.RECONVERGENT B2 ;  /* 0x0000000000027941 */ /* 0x000fea0003800200 */
.L_x_32962:
[----:B------:R-:W-:Y:S01]  /*13070*/  I2FP.F32.U32 R4, R5 ;  /* 0x0000000500047245 */ /* 0x000fe20000201000 */
[----:B------:R-:W-:Y:S01]  /*13080*/  HADD2.F32 R6, -RZ, R141.H0_H0 ;  /* 0x2000008dff067230 */ /* 0x000fe20000004100 */
[----:B------:R-:W-:Y:S01]  /*13090*/  BSSY.RECONVERGENT B2, `(.L_x_32967) ;  /* 0x0000050000027945 */ /* 0x000fe20003800200 */
[----:B------:R-:W-:Y:S02]  /*130a0*/  IMAD.MOV.U32 R172, RZ, RZ, 0x2 ;  /* 0x00000002ffac7424 */ /* 0x000fe400078e00ff */
        /* <DEDUP_REMOVED lines=19> */
.L_x_32969:
        /* <DEDUP_REMOVED lines=13> */
.L_x_32971:
[----:B------:R-:W-:Y:S05]  /*132b0*/  BSYNC.RECONVERGENT B3 ;  /* 0x0000000000037941 */ /* 0x000fea0003800200 */
.L_x_32970:
        /* <DEDUP_REMOVED lines=45> */
.L_x_32968:
[----:B------:R-:W-:Y:S05]  /*13590*/  BSYNC.RECONVERGENT B2 ;  /* 0x0000000000027941 */ /* 0x000fea0003800200 */
.L_x_32967:
        /* <DEDUP_REMOVED lines=20> */
.L_x_32974:
        /* <DEDUP_REMOVED lines=13> */
.L_x_32976:
[----:B------:R-:W-:Y:S05]  /*137b0*/  BSYNC.RECONVERGENT B3 ;  /* 0x0000000000037941 */ /* 0x000fea0003800200 */
.L_x_32975:
        /* <DEDUP_REMOVED lines=45> */
.L_x_32973:
[----:B------:R-:W-:Y:S05]  /*13a90*/  BSYNC.RECONVERGENT B2 ;  /* 0x0000000000027941 */ /* 0x000fea0003800200 */
.L_x_32972:
[----:B------:R-:W-:Y:S01]  /*13aa0*/  I2FP.F32.U32 R4, R5 ;  /* 0x0000000500047245 */ /* 0x000fe20000201000 */
[----:B------:R-:W-:Y:S01]  /*13ab0*/  HADD2.F32 R172, -RZ, R141.H1_H1 ;  /* 0x3000008dffac7230 */ /* 0x000fe20000004100 */
[----:B------:R-:W-:Y:S01]  /*13ac0*/  FSEL R2, R2, RZ, P4 ;  /* 0x000000ff02027208 */ /* 0x000fe20002000000 */
[----:B------:R-:W-:Y:S02]  /*13ad0*/  BSSY.RECONVERGENT B2, `(.L_x_32977) ;  /* 0x000004f000027945 */ /* 0x000fe40003800200 */
        /* <DEDUP_REMOVED lines=19> */
.L_x_32979:
        /* <DEDUP_REMOVED lines=13> */
.L_x_32981:
[----:B------:R-:W-:Y:S05]  /*13ce0*/  BSYNC.RECONVERGENT B3 ;  /* 0x0000000000037941 */ /* 0x000fea0003800200 */
.L_x_32980:
        /* <DEDUP_REMOVED lines=45> */
.L_x_32978:
[----:B------:R-:W-:Y:S05]  /*13fc0*/  BSYNC.RECONVERGENT B2 ;  /* 0x0000000000027941 */ /* 0x000fea0003800200 */
.L_x_32977:
        /* <DEDUP_REMOVED lines=18> */
.L_x_32984:
        /* <DEDUP_REMOVED lines=13> */
.L_x_32986:
[----:B------:R-:W-:Y:S05]  /*141c0*/  BSYNC.RECONVERGENT B3 ;  /* 0x0000000000037941 */ /* 0x000fea0003800200 */
.L_x_32985:
        /* <DEDUP_REMOVED lines=45> */
.L_x_32983:
[----:B------:R-:W-:Y:S05]  /*144a0*/  BSYNC.RECONVERGENT B2 ;  /* 0x0000000000027941 */ /* 0x000fea0003800200 */
.L_x_32982:
        /* <DEDUP_REMOVED lines=24> */
.L_x_32989:
        /* <DEDUP_REMOVED lines=13> */
.L_x_32991:
[----:B------:R-:W-:Y:S05]  /*14700*/  BSYNC.RECONVERGENT B3 ;  /* 0x0000000000037941 */ /* 0x000fea0003800200 */
.L_x_32990:
        /* <DEDUP_REMOVED lines=45> */
.L_x_32988:
[----:B------:R-:W-:Y:S05]  /*149e0*/  BSYNC.RECONVERGENT B2 ;  /* 0x0000000000027941 */ /* 0x000fea0003800200 */
.L_x_32987:
        /* <DEDUP_REMOVED lines=18> */
.L_x_32994:
        /* <DEDUP_REMOVED lines=13> */
.L_x_32996:
[----:B------:R-:W-:Y:S05]  /*14be0*/  BSYNC.RECONVERGENT B3 ;  /* 0x0000000000037941 */ /* 0x000fea0003800200 */
.L_x_32995:
        /* <DEDUP_REMOVED lines=45> */
.L_x_32993:
[----:B------:R-:W-:Y:S05]  /*14ec0*/  BSYNC.RECONVERGENT B2 ;  /* 0x0000000000027941 */ /* 0x000fea0003800200 */
.L_x_32992:
        /* <DEDUP_REMOVED lines=23> */
.L_x_32999:
        /* <DEDUP_REMOVED lines=13> */
.L_x_33001:
[----:B------:R-:W-:Y:S05]  /*15110*/  BSYNC.RECONVERGENT B3 ;  /* 0x0000000000037941 */ /* 0x000fea0003800200 */
.L_x_33000:
        /* <DEDUP_REMOVED lines=45> */
.L_x_32998:
[----:B------:R-:W-:Y:S05]  /*153f0*/  BSYNC.RECONVERGENT B2 ;  /* 0x0000000000027941 */ /* 0x000fea0003800200 */
.L_x_32997:
[----:B------:R-:W-:Y:S01]  /*15400*/  ISETP.NE.AND P5, PT, R220, 0x1, PT ;  /* 0x00000001dc00780c */ /* 0x000fe20003fa5270 */
[----:B------:R-:W-:Y:S01]  /*15410*/  HADD2.F32 R174, -RZ, R175.H0_H0 ;  /* 0x200000afffae7230 */ /* 0x000fe20000004100 */
        /* <DEDUP_REMOVED lines=16> */
.L_x_33004:
        /* <DEDUP_REMOVED lines=13> */
.L_x_33006:
[----:B------:R-:W-:Y:S05]  /*155f0*/  BSYNC.RECONVERGENT B3 ;  /* 0x0000000000037941 */ /* 0x000fea0003800200 */
.L_x_33005:
        /* <DEDUP_REMOVED lines=45> */
.L_x_33003:
[----:B------:R-:W-:Y:S05]  /*158d0*/  BSYNC.RECONVERGENT B2 ;  /* 0x0000000000027941 */ /* 0x000fea0003800200 */
.L_x_33002:
        /* <DEDUP_REMOVED lines=24> */
.L_x_33009:
        /* <DEDUP_REMOVED lines=13> */
.L_x_33011:
[----:B------:R-:W-:Y:S05]  /*15b30*/  BSYNC.RECONVERGENT B3 ;  /* 0x0000000000037941 */ /* 0x000fea0003800200 */
.L_x_33010:
        /* <DEDUP_REMOVED lines=45> */
.L_x_33008:
[----:B------:R-:W-:Y:S05]  /*15e10*/  BSYNC.RECONVERGENT B2 ;  /* 0x0000000000027941 */ /* 0x000fea0003800200 */
.L_x_33007:
        /* <DEDUP_REMOVED lines=18> */
.L_x_33014:
        /* <DEDUP_REMOVED lines=15> */
.L_x_33016:
[----:B------:R-:W-:Y:S05]  /*16030*/  BSYNC.RECONVERGENT B3 ;  /* 0x0000000000037941 */ /* 0x000fea0003800200 */
.L_x_33015:
        /* <DEDUP_REMOVED lines=45> */
.L_x_33013:
[----:B------:R-:W-:Y:S05]  /*16310*/  BSYNC.RECONVERGENT B2 ;  /* 0x0000000000027941 */ /* 0x000fea0003800200 */
.L_x_33012:
        /* <DEDUP_REMOVED lines=11> */
.L_x_32936:
        /* <DEDUP_REMOVED lines=16> */
.L_x_33020:
        /* <DEDUP_REMOVED lines=13> */
.L_x_33022:
[----:B------:R-:W-:Y:S05]  /*165a0*/  BSYNC.RECONVERGENT B3 ;  /* 0x0000000000037941 */ /* 0x000fea0003800200 */
.L_x_33021:
        /* <DEDUP_REMOVED lines=45> */
.L_x_33019:
[----:B------:R-:W-:Y:S05]  /*16880*/  BSYNC.RECONVERGENT B2 ;  /* 0x0000000000027941 */ /* 0x000fea0003800200 */
.L_x_33018:
        /* <DEDUP_REMOVED lines=21> */
.L_x_33025:
        /* <DEDUP_REMOVED lines=13> */
.L_x_33027:
[----:B------:R-:W-:Y:S05]  /*16ab0*/  BSYNC.RECONVERGENT B3 ;  /* 0x0000000000037941 */ /* 0x000fea0003800200 */
.L_x_33026:
        /* <DEDUP_REMOVED lines=45> */
.L_x_33024:
[----:B------:R-:W-:Y:S05]  /*16d90*/  BSYNC.RECONVERGENT B2 ;  /* 0x0000000000027941 */ /* 0x000fea0003800200 */
.L_x_33023:
        /* <DEDUP_REMOVED lines=19> */
.L_x_33030:
        /* <DEDUP_REMOVED lines=13> */
.L_x_33032:
[----:B------:R-:W-:Y:S05]  /*16fa0*/  BSYNC.RECONVERGENT B3 ;  /* 0x0000000000037941 */ /* 0x000fea0003800200 */
.L_x_33031:
        /* <DEDUP_REMOVED lines=45> */
.L_x_33029:
[----:B------:R-:W-:Y:S05]  /*17280*/  BSYNC.RECONVERGENT B2 ;  /* 0x0000000000027941 */ /* 0x000fea0003800200 */
.L_x_33028:
        /* <DEDUP_REMOVED lines=19> */
.L_x_33035:
        /* <DEDUP_REMOVED lines=13> */
.L_x_33037:
[----:B------:R-:W-:Y:S05]  /*17490*/  BSYNC.RECONVERGENT B3 ;  /* 0x0000000000037941 */ /* 0x000fea0003800200 */
.L_x_33036:
        /* <DEDUP_REMOVED lines=45> */
.L_x_33034:
[----:B------:R-:W-:Y:S05]  /*17770*/  BSYNC.RECONVERGENT B2 ;  /* 0x0000000000027941 */ /* 0x000fea0003800200 */
.L_x_33033:
        /* <DEDUP_REMOVED lines=19> */
.L_x_33040:
        /* <DEDUP_REMOVED lines=13> */
.L_x_33042:
[----:B------:R-:W-:Y:S05]  /*17980*/  BSYNC.RECONVERGENT B3 ;  /* 0x0000000000037941 */ /* 0x000fea0003800200 */
.L_x_33041:
        /* <DEDUP_REMOVED lines=45> */
.L_x_33039:
[----:B------:R-:W-:Y:S05]  /*17c60*/  BSYNC.RECONVERGENT B2 ;  /* 0x0000000000027941 */ /* 0x000fea0003800200 */
.L_x_33038:
        /* <DEDUP_REMOVED lines=17> */
.L_x_33045:
        /* <DEDUP_REMOVED lines=13> */
.L_x_33047:
[----:B------:R-:W-:Y:S05]  /*17e50*/  BSYNC.RECONVERGENT B3 ;  /* 0x0000000000037941 */ /* 0x000fea0003800200 */
.L_x_33046:
        /* <DEDUP_REMOVED lines=45> */
.L_x_33044:
[----:B------:R-:W-:Y:S05]  /*18130*/  BSYNC.RECONVERGENT B2 ;  /* 0x0000000000027941 */ /* 0x000fea0003800200 */
.L_x_33043:
        /* <DEDUP_REMOVED lines=17> */
.L_x_33050:
        /* <DEDUP_REMOVED lines=13> */
.L_x_33052:
[----:B------:R-:W-:Y:S05]  /*18320*/  BSYNC.RECONVERGENT B3 ;  /* 0x0000000000037941 */ /* 0x000fea0003800200 */
.L_x_33051:
        /* <DEDUP_REMOVED lines=45> */
.L_x_33049:
[----:B------:R-:W-:Y:S05]  /*18600*/  BSYNC.RECONVERGENT B2 ;  /* 0x0000000000027941 */ /* 0x000fea0003800200 */
.L_x_33048:
        /* <DEDUP_REMOVED lines=17> */
.L_x_33055:
        /* <DEDUP_REMOVED lines=13> */
.L_x_33057:
[----:B------:R-:W-:Y:S05]  /*187f0*/  BSYNC.RECONVERGENT B3 ;  /* 0x0000000000037941 */ /* 0x000fea0003800200 */
.L_x_33056:
        /* <DEDUP_REMOVED lines=45> */
.L_x_33054:
[----:B------:R-:W-:Y:S05]  /*18ad0*/  BSYNC.RECONVERGENT B2 ;  /* 0x0000000000027941 */ /* 0x000fea0003800200 */
.L_x_33053:
        /* <DEDUP_REMOVED lines=37> */
.L_x_33017:
        /* <DEDUP_REMOVED lines=44> */
.L_x_33058:
[----:B------:R-:W-:Y:S01]  /*18ff0*/  MOV R221, R218 ;  /* 0x000000da00dd7202 */ /* 0x000fe20000000f00 */
[----:B------:R-:W-:-:S07]  /*19000*/  VIADD R216, R216, 0x20 ;  /* 0x00000020d8d87836 */ /* 0x000fce0000000000 */
.L_x_32935:
[----:B------:R-:W-:Y:S05]  /*19010*/  BSYNC.RECONVERGENT B1 ;  /* 0x0000000000017941 */ /* 0x000fea0003800200 */
.L_x_32934:
        /* <DEDUP_REMOVED lines=36> */
.L_x_33064:
        /* <DEDUP_REMOVED lines=13> */
.L_x_33066:
[----:B------:R-:W-:Y:S05]  /*19330*/  BSYNC.RECONVERGENT B3 ;  /* 0x0000000000037941 */ /* 0x000fea0003800200 */
.L_x_33065:
        /* <DEDUP_REMOVED lines=44> */
.L_x_33063:
[----:B------:R-:W-:Y:S05]  /*19600*/  BSYNC.RECONVERGENT B2 ;  /* 0x0000000000027941 */ /* 0x000fea0003800200 */
.L_x_33062:
        /* <DEDUP_REMOVED lines=10> */
[----:B0-----:R-:W-:Y:S01]  /*196b0*/  FSETP.LE.FTZ.AND P4, PT, R3, R0, PT ;  /* 0x000000000300720b */ /* 0x001fe20003f93000 */
[----:B------:R-:W-:-:S02]  /*196c0*/  IMAD.MOV.U32 R3, RZ, RZ, R222 ;  /* 0x000000ffff037224 */ /* 0x000fc400078e00de */
        /* <DEDUP_REMOVED lines=11> */
.L_x_33069:
        /* <DEDUP_REMOVED lines=13> */
.L_x_33071:
[----:B------:R-:W-:Y:S05]  /*19850*/  BSYNC.RECONVERGENT B3 ;  /* 0x0000000000037941 */ /* 0x000fea0003800200 */
.L_x_33070:
        /* <DEDUP_REMOVED lines=45> */
.L_x_33068:
[----:B------:R-:W-:Y:S05]  /*19b30*/  BSYNC.RECONVERGENT B2 ;  /* 0x0000000000027941 */ /* 0x000fea0003800200 */
.L_x_33067:
        /* <DEDUP_REMOVED lines=23> */
.L_x_33074:
        /* <DEDUP_REMOVED lines=13> */
.L_x_33076:
[----:B------:R-:W-:Y:S05]  /*19d80*/  BSYNC.RECONVERGENT B3 ;  /* 0x0000000000037941 */ /* 0x000fea0003800200 */
.L_x_33075:
        /* <DEDUP_REMOVED lines=45> */
.L_x_33073:
[----:B------:R-:W-:Y:S05]  /*1a060*/  BSYNC.RECONVERGENT B2 ;  /* 0x0000000000027941 */ /* 0x000fea0003800200 */
.L_x_33072:
        /* <DEDUP_REMOVED lines=20> */
.L_x_33079:
        /* <DEDUP_REMOVED lines=13> */
.L_x_33081:
[----:B------:R-:W-:Y:S05]  /*1a280*/  BSYNC.RECONVERGENT B3 ;  /* 0x0000000000037941 */ /* 0x000fea0003800200 */
.L_x_33080:
        /* <DEDUP_REMOVED lines=45> */
.L_x_33078:
[----:B------:R-:W-:Y:S05]  /*1a560*/  BSYNC.RECONVERGENT B2 ;  /* 0x0000000000027941 */ /* 0x000fea0003800200 */
.L_x_33077:
[----:B------:R-:W-:Y:S01]  /*1a570*/  I2FP.F32.U32 R4, R5 ;  /* 0x0000000500047245 */ /* 0x000fe20000201000 */
[----:B------:R-:W-:Y:S01]  /*1a580*/  HADD2.F32 R6, -RZ, R140.H1_H1 ;  /* 0x3000008cff067230 */ /* 0x000fe20000004100 */
        /* <DEDUP_REMOVED lines=21> */
.L_x_33084:
        /* <DEDUP_REMOVED lines=13> */
.L_x_33086:
[----:B------:R-:W-:Y:S05]  /*1a7b0*/  BSYNC.RECONVERGENT B3 ;  /* 0x0000000000037941 */ /* 0x000fea0003800200 */
.L_x_33085:
        /* <DEDUP_REMOVED lines=45> */
.L_x_33083:
[----:B------:R-:W-:Y:S05]  /*1aa90*/  BSYNC.RECONVERGENT B2 ;  /* 0x0000000000027941 */ /* 0x000fea0003800200 */
.L_x_33082:
        /* <DEDUP_REMOVED lines=20> */
.L_x_33089:
        /* <DEDUP_REMOVED lines=13> */
.L_x_33091:
[----:B------:R-:W-:Y:S05]  /*1acb0*/  BSYNC.RECONVERGENT B3 ;  /* 0x0000000000037941 */ /* 0x000fea0003800200 */
.L_x_33090:
        /* <DEDUP_REMOVED lines=45> */
.L_x_33088:
[----:B------:R-:W-:Y:S05]  /*1af90*/  BSYNC.RECONVERGENT B2 ;  /* 0x0000000000027941 */ /* 0x000fea0003800200 */
.L_x_33087:
        /* <DEDUP_REMOVED lines=23> */
.L_x_33094:
        /* <DEDUP_REMOVED lines=13> */
.L_x_33096:
[----:B------:R-:W-:Y:S05]  /*1b1e0*/  BSYNC.RECONVERGENT B3 ;  /* 0x0000000000037941 */ /* 0x000fea0003800200 */
.L_x_33095:
        /* <DEDUP_REMOVED lines=45> */
.L_x_33093:
[----:B------:R-:W-:Y:S05]  /*1b4c0*/  BSYNC.RECONVERGENT B2 ;  /* 0x0000000000027941 */ /* 0x000fea0003800200 */
.L_x_33092:
        /* <DEDUP_REMOVED lines=20> */
.L_x_33099:
        /* <DEDUP_REMOVED lines=13> */
.L_x_33101:
[----:B------:R-:W-:Y:S05]  /*1b6e0*/  BSYNC.RECONVERGENT B3 ;  /* 0x0000000000037941 */ /* 0x000fea0003800200 */
.L_x_33100:
        /* <DEDUP_REMOVED lines=45> */
.L_x_33098:
[----:B------:R-:W-:Y:S05]  /*1b9c0*/  BSYNC.RECONVERGENT B2 ;  /* 0x0000000000027941 */ /* 0x000fea0003800200 */
.L_x_33097:
        /* <DEDUP_REMOVED lines=23> */
.L_x_33104:
        /* <DEDUP_REMOVED lines=13> */
.L_x_33106:
[----:B------:R-:W-:Y:S05]  /*1bc10*/  BSYNC.RECONVERGENT B3 ;  /* 0x0000000000037941 */ /* 0x000fea0003800200 */
.L_x_33105:
        /* <DEDUP_REMOVED lines=45> */
.L_x_33103:
[----:B------:R-:W-:Y:S05]  /*1bef0*/  BSYNC.RECONVERGENT B2 ;  /* 0x0000000000027941 */ /* 0x000fea0003800200 */
.L_x_33102:
        /* <DEDUP_REMOVED lines=18> */
.L_x_33109:
        /* <DEDUP_REMOVED lines=13> */
.L_x_33111:
[----:B------:R-:W-:Y:S05]  /*1c0f0*/  BSYNC.RECONVERGENT B3 ;  /* 0x0000000000037941 */ /* 0x000fea0003800200 */
.L_x_33110:
        /* <DEDUP_REMOVED lines=45> */
.L_x_33108:
[----:B------:R-:W-:Y:S05]  /*1c3d0*/  BSYNC.RECONVERGENT B2 ;  /* 0x0000000000027941 */ /* 0x000fea0003800200 */
.L_x_33107:
        /* <DEDUP_REMOVED lines=24> */
.L_x_33114:
        /* <DEDUP_REMOVED lines=13> */
.L_x_33116:
[----:B------:R-:W-:Y:S05]  /*1c630*/  BSYNC.RECONVERGENT B3 ;  /* 0x0000000000037941 */ /* 0x000fea0003800200 */
.L_x_33115:
        /* <DEDUP_REMOVED lines=45> */
.L_x_33113:
[----:B------:R-:W-:Y:S05]  /*1c910*/  BSYNC.RECONVERGENT B2 ;  /* 0x0000000000027941 */ /* 0x000fea0003800200 */
.L_x_33112:
        /* <DEDUP_REMOVED lines=18> */
.L_x_33119:
        /* <DEDUP_REMOVED lines=13> */
.L_x_33121:
[----:B------:R-:W-:Y:S05]  /*1cb10*/  BSYNC.RECONVERGENT B3 ;  /* 0x0000000000037941 */ /* 0x000fea0003800200 */
.L_x_33120:
        /* <DEDUP_REMOVED lines=45> */
.L_x_33118:
[----:B------:R-:W-:Y:S05]  /*1cdf0*/  BSYNC.RECONVERGENT B2 ;  /* 0x0000000000027941 */ /* 0x000fea0003800200 */
.L_x_33117:
        /* <DEDUP_REMOVED lines=23> */
.L_x_33124:
        /* <DEDUP_REMOVED lines=13> */
.L_x_33126:
[----:B------:R-:W-:Y:S05]  /*1d040*/  BSYNC.RECONVERGENT B3 ;  /* 0x0000000000037941 */ /* 0x000fea0003800200 */
.L_x_33125:
        /* <DEDUP_REMOVED lines=45> */
.L_x_33123:
[----:B------:R-:W-:Y:S05]  /*1d320*/  BSYNC.RECONVERGENT B2 ;  /* 0x0000000000027941 */ /* 0x000fea0003800200 */
.L_x_33122:
        /* <DEDUP_REMOVED lines=18> */
.L_x_33129:
        /* <DEDUP_REMOVED lines=13> */
.L_x_33131:
[----:B------:R-:W-:Y:S05]  /*1d520*/  BSYNC.RECONVERGENT B3 ;  /* 0x0000000000037941 */ /* 0x000fea0003800200 */
.L_x_33130:
        /* <DEDUP_REMOVED lines=45> */
.L_x_33128:
[----:B------:R-:W-:Y:S05]  /*1d800*/  BSYNC.RECONVERGENT B2 ;  /* 0x0000000000027941 */ /* 0x000fea0003800200 */
.L_x_33127:
        /* <DEDUP_REMOVED lines=24> */
.L_x_33134:
        /* <DEDUP_REMOVED lines=13> */
.L_x_33136:
[----:B------:R-:W-:Y:S05]  /*1da60*/  BSYNC.RECONVERGENT B3 ;  /* 0x0000000000037941 */ /* 0x000fea0003800200 */
.L_x_33135:
        /* <DEDUP_REMOVED lines=45> */
.L_x_33133:
[----:B------:R-:W-:Y:S05]  /*1dd40*/  BSYNC.RECONVERGENT B2 ;  /* 0x0000000000027941 */ /* 0x000fea0003800200 */
.L_x_33132:
        /* <DEDUP_REMOVED lines=18> */
.L_x_33139:
        /* <DEDUP_REMOVED lines=15> */
.L_x_33141:
[----:B------:R-:W-:Y:S05]  /*1df60*/  BSYNC.RECONVERGENT B3 ;  /* 0x0000000000037941 */ /* 0x000fea0003800200 */
.L_x_33140:
        /* <DEDUP_REMOVED lines=45> */
.L_x_33138:
[----:B------:R-:W-:Y:S05]  /*1e240*/  BSYNC.RECONVERGENT B2 ;  /* 0x0000000000027941 */ /* 0x000fea0003800200 */
.L_x_33137:
        /* <DEDUP_REMOVED lines=11> */
.L_x_33061:
        /* <DEDUP_REMOVED lines=16> */
.L_x_33145:
        /* <DEDUP_REMOVED lines=13> */
.L_x_33147:
[----:B------:R-:W-:Y:S05]  /*1e4d0*/  BSYNC.RECONVERGENT B3 ;  /* 0x0000000000037941 */ /* 0x000fea0003800200 */
.L_x_33146:
        /* <DEDUP_REMOVED lines=45> */
.L_x_33144:
[----:B------:R-:W-:Y:S05]  /*1e7b0*/  BSYNC.RECONVERGENT B2 ;  /* 0x0000000000027941 */ /* 0x000fea0003800200 */
.L_x_33143:
        /* <DEDUP_REMOVED lines=21> */
.L_x_33150:
        /* <DEDUP_REMOVED lines=13> */
.L_x_33152:
[----:B------:R-:W-:Y:S05]  /*1e9e0*/  BSYNC.RECONVERGENT B3 ;  /* 0x0000000000037941 */ /* 0x000fea0003800200 */
.L_x_33151:
        /* <DEDUP_REMOVED lines=45> */
.L_x_33149:
[----:B------:R-:W-:Y:S05]  /*1ecc0*/  BSYNC.RECONVERGENT B2 ;  /* 0x0000000000027941 */ /* 0x000fea0003800200 */
.L_x_33148:
        /* <DEDUP_REMOVED lines=19> */
.L_x_33155:
        /* <DEDUP_REMOVED lines=13> */
.L_x_33157:
[----:B------:R-:W-:Y:S05]  /*1eed0*/  BSYNC.RECONVERGENT B3 ;  /* 0x0000000000037941 */ /* 0x000fea0003800200 */
.L_x_33156:
        /* <DEDUP_REMOVED lines=45> */
.L_x_33154:
[----:B------:R-:W-:Y:S05]  /*1f1b0*/  BSYNC.RECONVERGENT B2 ;  /* 0x0000000000027941 */ /* 0x000fea0003800200 */
.L_x_33153:
        /* <DEDUP_REMOVED lines=19> */
.L_x_33160:
        /* <DEDUP_REMOVED lines=13> */
.L_x_33162:
[----:B------:R-:W-:Y:S05]  /*1f3c0*/  BSYNC.RECONVERGENT B3 ;  /* 0x0000000000037941 */ /* 0x000fea0003800200 */
.L_x_33161:
        /* <DEDUP_REMOVED lines=45> */
.L_x_33159:
[----:B------:R-:W-:Y:S05]  /*1f6a0*/  BSYNC.RECONVERGENT B2 ;  /* 0x0000000000027941 */ /* 0x000fea0003800200 */
.L_x_33158:
        /* <DEDUP_REMOVED lines=19> */
.L_x_33165:
        /* <DEDUP_REMOVED lines=13> */
.L_x_33167:
[----:B------:R-:W-:Y:S05]  /*1f8b0*/  BSYNC.RECONVERGENT B3 ;  /* 0x0000000000037941 */ /* 0x000fea0003800200 */
.L_x_33166:
        /* <DEDUP_REMOVED lines=45> */
.L_x_33164:
[----:B------:R-:W-:Y:S05]  /*1fb90*/  BSYNC.RECONVERGENT B2 ;  /* 0x0000000000027941 */ /* 0x000fea0003800200 */
.L_x_33163:
        /* <DEDUP_REMOVED lines=17> */
.L_x_33170:
        /* <DEDUP_REMOVED lines=13> */
.L_x_33172:
[----:B------:R-:W-:Y:S05]  /*1fd80*/  BSYNC.RECONVERGENT B3 ;  /* 0x0000000000037941 */ /* 0x000fea0003800200 */
.L_x_33171:
        /* <DEDUP_REMOVED lines=45> */
.L_x_33169:
[----:B------:R-:W-:Y:S05]  /*20060*/  BSYNC.RECONVERGENT B2 ;  /* 0x0000000000027941 */ /* 0x000fea0003800200 */
.L_x_33168:
        /* <DEDUP_REMOVED lines=17> */
.L_x_33175:
        /* <DEDUP_REMOVED lines=13> */
.L_x_33177:
[----:B------:R-:W-:Y:S05]  /*20250*/  BSYNC.RECONVERGENT B3 ;  /* 0x0000000000037941 */ /* 0x000fea0003800200 */
.L_x_33176:
        /* <DEDUP_REMOVED lines=45> */
.L_x_33174:
[----:B------:R-:W-:Y:S05]  /*20530*/  BSYNC.RECONVERGENT B2 ;  /* 0x0000000000027941 */ /* 0x000fea0003800200 */
.L_x_33173:
        /* <DEDUP_REMOVED lines=17> */
.L_x_33180:
        /* <DEDUP_REMOVED lines=13> */
.L_x_33182:
[----:B------:R-:W-:Y:S05]  /*20720*/  BSYNC.RECONVERGENT B3 ;  /* 0x0000000000037941 */ /* 0x000fea0003800200 */
.L_x_33181:
        /* <DEDUP_REMOVED lines=45> */
.L_x_33179:
[----:B------:R-:W-:Y:S05]  /*20a00*/  BSYNC.RECONVERGENT B2 ;  /* 0x0000000000027941 */ /* 0x000fea0003800200 */
.L_x_33178:
        /* <DEDUP_REMOVED lines=37> */
.L_x_33142:
        /* <DEDUP_REMOVED lines=44> */
.L_x_33183:
[----:B------:R-:W-:Y:S02]  /*20f20*/  IMAD.MOV.U32 R221, RZ, RZ, R218 ;  /* 0x000000ffffdd7224 */ /* 0x000fe400078e00da */
[----:B------:R-:W-:-:S07]  /*20f30*/  VIADD R216, R216, 0x20 ;  /* 0x00000020d8d87836 */ /* 0x000fce0000000000 */
.L_x_33060:
[----:B------:R-:W-:Y:S05]  /*20f40*/  BSYNC.RECONVERGENT B1 ;  /* 0x0000000000017941 */ /* 0x000fea0003800200 */
.L_x_33059:
        /* <DEDUP_REMOVED lines=36> */
.L_x_33189:
        /* <DEDUP_REMOVED lines=13> */
.L_x_33191:
[----:B------:R-:W-:Y:S05]  /*21260*/  BSYNC.RECONVERGENT B3 ;  /* 0x0000000000037941 */ /* 0x000fea0003800200 */
.L_x_33190:
        /* <DEDUP_REMOVED lines=44> */
.L_x_33188:
[----:B------:R-:W-:Y:S05]  /*21530*/  BSYNC.RECONVERGENT B2 ;  /* 0x0000000000027941 */ /* 0x000fea0003800200 */
.L_x_33187:
        /* <DEDUP_REMOVED lines=23> */
.L_x_33194:
        /* <DEDUP_REMOVED lines=13> */
.L_x_33196:
[----:B------:R-:W-:Y:S05]  /*21780*/  BSYNC.RECONVERGENT B3 ;  /* 0x0000000000037941 */ /* 0x000fea0003800200 */
.L_x_33195:
        /* <DEDUP_REMOVED lines=45> */
.L_x_33193:
[----:B------:R-:W-:Y:S05]  /*21a60*/  BSYNC.RECONVERGENT B2 ;  /* 0x0000000000027941 */ /* 0x000fea0003800200 */
.L_x_33192:
        /* <DEDUP_REMOVED lines=23> */
.L_x_33199:
        /* <DEDUP_REMOVED lines=13> */
.L_x_33201:
[----:B------:R-:W-:Y:S05]  /*21cb0*/  BSYNC.RECONVERGENT B3 ;  /* 0x0000000000037941 */ /* 0x000fea0003800200 */
.L_x_33200:
        /* <DEDUP_REMOVED lines=45> */
.L_x_33198:
[----:B------:R-:W-:Y:S05]  /*21f90*/  BSYNC.RECONVERGENT B2 ;  /* 0x0000000000027941 */ /* 0x000fea0003800200 */
.L_x_33197:
        /* <DEDUP_REMOVED lines=20> */
.L_x_33204:
        /* <DEDUP_REMOVED lines=13> */
.L_x_33206:
[----:B------:R-:W-:Y:S05]  /*221b0*/  BSYNC.RECONVERGENT B3 ;  /* 0x0000000000037941 */ /* 0x000fea0003800200 */
.L_x_33205:
        /* <DEDUP_REMOVED lines=45> */
.L_x_33203:
[----:B------:R-:W-:Y:S05]  /*22490*/  BSYNC.RECONVERGENT B2 ;  /* 0x0000000000027941 */ /* 0x000fea0003800200 */
.L_x_33202:
        /* <DEDUP_REMOVED lines=23> */
.L_x_33209:
        /* <DEDUP_REMOVED lines=13> */
.L_x_33211:
[----:B------:R-:W-:Y:S05]  /*226e0*/  BSYNC.RECONVERGENT B3 ;  /* 0x0000000000037941 */ /* 0x000fea0003800200 */
.L_x_33210:
        /* <DEDUP_REMOVED lines=45> */
.L_x_33208:
[----:B------:R-:W-:Y:S05]  /*229c0*/  BSYNC.RECONVERGENT B2 ;  /* 0x0000000000027941 */ /* 0x000fea0003800200 */
.L_x_33207:
        /* <DEDUP_REMOVED lines=20> */
.L_x_33214:
        /* <DEDUP_REMOVED lines=13> */
.L_x_33216:
[----:B------:R-:W-:Y:S05]  /*22be0*/  BSYNC.RECONVERGENT B3 ;  /* 0x0000000000037941 */ /* 0x000fea0003800200 */
.L_x_33215:
        /* <DEDUP_REMOVED lines=45> */
.L_x_33213:
[----:B------:R-:W-:Y:S05]  /*22ec0*/  BSYNC.RECONVERGENT B2 ;  /* 0x0000000000027941 */ /* 0x000fea0003800200 */
.L_x_33212:
        /* <DEDUP_REMOVED lines=23> */
.L_x_33219:
        /* <DEDUP_REMOVED lines=13> */
.L_x_33221:
[----:B------:R-:W-:Y:S05]  /*23110*/  BSYNC.RECONVERGENT B3 ;  /* 0x0000000000037941 */ /* 0x000fea0003800200 */
.L_x_33220:
        /* <DEDUP_REMOVED lines=45> */
.L_x_33218:
[----:B------:R-:W-:Y:S05]  /*233f0*/  BSYNC.RECONVERGENT B2 ;  /* 0x0000000000027941 */ /* 0x000fea0003800200 */
.L_x_33217:
        /* <DEDUP_REMOVED lines=20> */
.L_x_33224:
        /* <DEDUP_REMOVED lines=13> */
.L_x_33226:
[----:B------:R-:W-:Y:S05]  /*23610*/  BSYNC.RECONVERGENT B3 ;  /* 0x0000000000037941 */ /* 0x000fea0003800200 */
.L_x_33225:
        /* <DEDUP_REMOVED lines=45> */
.L_x_33223:
[----:B------:R-:W-:Y:S05]  /*238f0*/  BSYNC.RECONVERGENT B2 ;  /* 0x0000000000027941 */ /* 0x000fea0003800200 */
.L_x_33222:
        /* <DEDUP_REMOVED lines=23> */
.L_x_33229:
        /* <DEDUP_REMOVED lines=13> */
.L_x_33231:
[----:B------:R-:W-:Y:S05]  /*23b40*/  BSYNC.RECONVERGENT B3 ;  /* 0x0000000000037941 */ /* 0x000fea0003800200 */
.L_x_33230:
        /* <DEDUP_REMOVED lines=45> */
.L_x_33228:
[----:B------:R-:W-:Y:S05]  /*23e20*/  BSYNC.RECONVERGENT B2 ;  /* 0x0000000000027941 */ /* 0x000fea0003800200 */
.L_x_33227:
        /* <DEDUP_REMOVED lines=18> */
.L_x_33234:
        /* <DEDUP_REMOVED lines=13> */
.L_x_33236:
[----:B------:R-:W-:Y:S05]  /*24020*/  BSYNC.RECONVERGENT B3 ;  /* 0x0000000000037941 */ /* 0x000fea0003800200 */
.L_x_33235:
        /* <DEDUP_REMOVED lines=45> */
.L_x_33233:
[----:B------:R-:W-:Y:S05]  /*24300*/  BSYNC.RECONVERGENT B2 ;  /* 0x0000000000027941 */ /* 0x000fea0003800200 */
.L_x_33232:
        /* <DEDUP_REMOVED lines=24> */
.L_x_33239:
        /* <DEDUP_REMOVED lines=13> */
.L_x_33241:
[----:B------:R-:W-:Y:S05]  /*24560*/  BSYNC.RECONVERGENT B3 ;  /* 0x0000000000037941 */ /* 0x000fea0003800200 */
.L_x_33240:
        /* <DEDUP_REMOVED lines=45> */
.L_x_33238:
[----:B------:R-:W-:Y:S05]  /*24840*/  BSYNC.RECONVERGENT B2 ;  /* 0x0000000000027941 */ /* 0x000fea0003800200 */
.L_x_33237:
        /* <DEDUP_REMOVED lines=18> */
.L_x_33244:
        /* <DEDUP_REMOVED lines=13> */
.L_x_33246:
[----:B------:R-:W-:Y:S05]  /*24a40*/  BSYNC.RECONVERGENT B3 ;  /* 0x0000000000037941 */ /* 0x000fea0003800200 */
.L_x_33245:
        /* <DEDUP_REMOVED lines=45> */
.L_x_33243:
[----:B------:R-:W-:Y:S05]  /*24d20*/  BSYNC.RECONVERGENT B2 ;  /* 0x0000000000027941 */ /* 0x000fea0003800200 */
.L_x_33242:
        /* <DEDUP_REMOVED lines=23> */
.L_x_33249:
        /* <DEDUP_REMOVED lines=13> */
.L_x_33251:
[----:B------:R-:W-:Y:S05]  /*24f70*/  BSYNC.RECONVERGENT B3 ;  /* 0x0000000000037941 */ /* 0x000fea0003800200 */
.L_x_33250:
        /* <DEDUP_REMOVED lines=45> */
.L_x_33248:
[----:B------:R-:W-:Y:S05]  /*25250*/  BSYNC.RECONVERGENT B2 ;  /* 0x0000000000027941 */ /* 0x000fea0003800200 */
.L_x_33247:
        /* <DEDUP_REMOVED lines=18> */
.L_x_33254:
        /* <DEDUP_REMOVED lines=13> */
.L_x_33256:
[----:B------:R-:W-:Y:S05]  /*25450*/  BSYNC.RECONVERGENT B3 ;  /* 0x0000000000037941 */ /* 0x000fea0003800200 */
.L_x_33255:
        /* <DEDUP_REMOVED lines=45> */
.L_x_33253:
[----:B------:R-:W-:Y:S05]  /*25730*/  BSYNC.RECONVERGENT B2 ;  /* 0x0000000000027941 */ /* 0x000fea0003800200 */
.L_x_33252:
        /* <DEDUP_REMOVED lines=24> */
.L_x_33259:
        /* <DEDUP_REMOVED lines=13> */
.L_x_33261:
[----:B------:R-:W-:Y:S05]  /*25990*/  BSYNC.RECONVERGENT B3 ;  /* 0x0000000000037941 */ /* 0x000fea0003800200 */
.L_x_33260:
        /* <DEDUP_REMOVED lines=45> */
.L_x_33258:
[----:B------:R-:W-:Y:S05]  /*25c70*/  BSYNC.RECONVERGENT B2 ;  /* 0x0000000000027941 */ /* 0x000fea0003800200 */
.L_x_33257:
        /* <DEDUP_REMOVED lines=18> */
.L_x_33264:
        /* <DEDUP_REMOVED lines=15> */
.L_x_33266:
[----:B------:R-:W-:Y:S05]  /*25e90*/  BSYNC.RECONVERGENT B3 ;  /* 0x0000000000037941 */ /* 0x000fea0003800200 */
.L_x_33265:
        /* <DEDUP_REMOVED lines=45> */
.L_x_33263:
[----:B------:R-:W-:Y:S05]  /*26170*/  BSYNC.RECONVERGENT B2 ;  /* 0x0000000000027941 */ /* 0x000fea0003800200 */
.L_x_33262:
        /* <DEDUP_REMOVED lines=11> */
.L_x_33186:
        /* <DEDUP_REMOVED lines=16> */
.L_x_33270:
        /* <DEDUP_REMOVED lines=13> */
.L_x_33272:
[----:B------:R-:W-:Y:S05]  /*26400*/  BSYNC.RECONVERGENT B3 ;  /* 0x0000000000037941 */ /* 0x000fea0003800200 */
.L_x_33271:
        /* <DEDUP_REMOVED lines=45> */
.L_x_33269:
[----:B------:R-:W-:Y:S05]  /*266e0*/  BSYNC.RECONVERGENT B2 ;  /* 0x0000000000027941 */ /* 0x000fea0003800200 */
.L_x_33268:
        /* <DEDUP_REMOVED lines=8> */
[----:B-----5:R-:W-:Y:S02]  /*26770*/  HADD2.F32 R184, -RZ, R188.H0_H0 ;  /* 0x200000bcffb87230 */ /* 0x020fe40000004100 */
        /* <DEDUP_REMOVED lines=12> */
.L_x_33275:
        /* <DEDUP_REMOVED lines=13> */
.L_x_33277:
[----:B------:R-:W-:Y:S05]  /*26910*/  BSYNC.RECONVERGENT B3 ;  /* 0x0000000000037941 */ /* 0x000fea0003800200 */
.L_x_33276:
        /* <DEDUP_REMOVED lines=45> */
.L_x_33274:
[----:B------:R-:W-:Y:S05]  /*26bf0*/  BSYNC.RECONVERGENT B2 ;  /* 0x0000000000027941 */ /* 0x000fea0003800200 */
.L_x_33273:
        /* <DEDUP_REMOVED lines=19> */
.L_x_33280:
        /* <DEDUP_REMOVED lines=13> */
.L_x_33282:
[----:B------:R-:W-:Y:S05]  /*26e00*/  BSYNC.RECONVERGENT B3 ;  /* 0x0000000000037941 */ /* 0x000fea0003800200 */
.L_x_33281:
        /* <DEDUP_REMOVED lines=45> */
.L_x_33279:
[----:B------:R-:W-:Y:S05]  /*270e0*/  BSYNC.RECONVERGENT B2 ;  /* 0x0000000000027941 */ /* 0x000fea0003800200 */
.L_x_33278:
        /* <DEDUP_REMOVED lines=19> */
.L_x_33285:
        /* <DEDUP_REMOVED lines=13> */
.L_x_33287:
[----:B------:R-:W-:Y:S05]  /*272f0*/  BSYNC.RECONVERGENT B3 ;  /* 0x0000000000037941 */ /* 0x000fea0003800200 */
.L_x_33286:
        /* <DEDUP_REMOVED lines=45> */
.L_x_33284:
[----:B------:R-:W-:Y:S05]  /*275d0*/  BSYNC.RECONVERGENT B2 ;  /* 0x0000000000027941 */ /* 0x000fea0003800200 */
.L_x_33283:
        /* <DEDUP_REMOVED lines=19> */
.L_x_33290:
        /* <DEDUP_REMOVED lines=13> */
.L_x_33292:
[----:B------:R-:W-:Y:S05]  /*277e0*/  BSYNC.RECONVERGENT B3 ;  /* 0x0000000000037941 */ /* 0x000fea0003800200 */
.L_x_33291:
        /* <DEDUP_REMOVED lines=45> */
.L_x_33289:
[----:B------:R-:W-:Y:S05]  /*27ac0*/  BSYNC.RECONVERGENT B2 ;  /* 0x0000000000027941 */ /* 0x000fea0003800200 */
.L_x_33288:
        /* <DEDUP_REMOVED lines=17> */
.L_x_33295:
        /* <DEDUP_REMOVED lines=13> */
.L_x_33297:
[----:B------:R-:W-:Y:S05]  /*27cb0*/  BSYNC.RECONVERGENT B3 ;  /* 0x0000000000037941 */ /* 0x000fea0003800200 */
.L_x_33296:
        /* <DEDUP_REMOVED lines=45> */
.L_x_33294:
[----:B------:R-:W-:Y:S05]  /*27f90*/  BSYNC.RECONVERGENT B2 ;  /* 0x0000000000027941 */ /* 0x000fea0003800200 */
.L_x_33293:
        /* <DEDUP_REMOVED lines=17> */
.L_x_33300:
        /* <DEDUP_REMOVED lines=13> */
.L_x_33302:
[----:B------:R-:W-:Y:S05]  /*28180*/  BSYNC.RECONVERGENT B3 ;  /* 0x0000000000037941 */ /* 0x000fea0003800200 */
.L_x_33301:
        /* <DEDUP_REMOVED lines=45> */
.L_x_33299:
[----:B------:R-:W-:Y:S05]  /*28460*/  BSYNC.RECONVERGENT B2 ;  /* 0x0000000000027941 */ /* 0x000fea0003800200 */
.L_x_33298:
        /* <DEDUP_REMOVED lines=17> */
.L_x_33305:
        /* <DEDUP_REMOVED lines=13> */
.L_x_33307:
[----:B------:R-:W-:Y:S05]  /*28650*/  BSYNC.RECONVERGENT B3 ;  /* 0x0000000000037941 */ /* 0x000fea0003800200 */
.L_x_33306:
        /* <DEDUP_REMOVED lines=45> */
.L_x_33304:
[----:B------:R-:W-:Y:S05]  /*28930*/  BSYNC.RECONVERGENT B2 ;  /* 0x0000000000027941 */ /* 0x000fea0003800200 */
.L_x_33303:
        /* <DEDUP_REMOVED lines=37> */
.L_x_33267:
        /* <DEDUP_REMOVED lines=44> */
.L_x_33308:
[----:B------:R-:W-:Y:S01]  /*28e50*/  IMAD.MOV.U32 R221, RZ, RZ, R218 ;  /* 0x000000ffffdd7224 */ /* 0x000fe200078e00da */
[----:B------:R-:W-:-:S07]  /*28e60*/  IADD3 R216, PT, PT, R216, 0x20, RZ ;  /* 0x00000020d8d87810 */ /* 0x000fce0007ffe0ff */
.L_x_33185:
[----:B------:R-:W-:Y:S05]  /*28e70*/  BSYNC.RECONVERGENT B1 ;  /* 0x0000000000017941 */ /* 0x000fea0003800200 */
.L_x_33184:
        /* <DEDUP_REMOVED lines=36> */
.L_x_33314:
        /* <DEDUP_REMOVED lines=13> */
.L_x_33316:
[----:B------:R-:W-:Y:S05]  /*29190*/  BSYNC.RECONVERGENT B3 ;  /* 0x0000000000037941 */ /* 0x000fea0003800200 */
.L_x_33315:
        /* <DEDUP_REMOVED lines=44> */
.L_x_33313:
[----:B------:R-:W-:Y:S05]  /*29460*/  BSYNC.RECONVERGENT B2 ;  /* 0x0000000000027941 */ /* 0x000fea0003800200 */
.L_x_33312:
        /* <DEDUP_REMOVED lines=23> */
.L_x_33319:
        /* <DEDUP_REMOVED lines=13> */
.L_x_33321:
[----:B------:R-:W-:Y:S05]  /*296b0*/  BSYNC.RECONVERGENT B3 ;  /* 0x0000000000037941 */ /* 0x000fea0003800200 */
.L_x_33320:
        /* <DEDUP_REMOVED lines=45> */
.L_x_33318:
[----:B------:R-:W-:Y:S05]  /*29990*/  BSYNC.RECONVERGENT B2 ;  /* 0x0000000000027941 */ /* 0x000fea0003800200 */
.L_x_33317:
        /* <DEDUP_REMOVED lines=23> */
.L_x_33324:
        /* <DEDUP_REMOVED lines=13> */
.L_x_33326:
[----:B------:R-:W-:Y:S05]  /*29be0*/  BSYNC.RECONVERGENT B3 ;  /* 0x0000000000037941 */ /* 0x000fea0003800200 */
.L_x_33325:
        /* <DEDUP_REMOVED lines=45> */
.L_x_33323:
[----:B------:R-:W-:Y:S05]  /*29ec0*/  BSYNC.RECONVERGENT B2 ;  /* 0x0000000000027941 */ /* 0x000fea0003800200 */
.L_x_33322:
        /* <DEDUP_REMOVED lines=20> */
.L_x_33329:
        /* <DEDUP_REMOVED lines=13> */
.L_x_33331:
[----:B------:R-:W-:Y:S05]  /*2a0e0*/  BSYNC.RECONVERGENT B3 ;  /* 0x0000000000037941 */ /* 0x000fea0003800200 */
.L_x_33330:
        /* <DEDUP_REMOVED lines=45> */
.L_x_33328:
[----:B------:R-:W-:Y:S05]  /*2a3c0*/  BSYNC.RECONVERGENT B2 ;  /* 0x0000000000027941 */ /* 0x000fea0003800200 */
.L_x_33327:
        /* <DEDUP_REMOVED lines=23> */
.L_x_33334:
        /* <DEDUP_REMOVED lines=13> */
.L_x_33336:
[----:B------:R-:W-:Y:S05]  /*2a610*/  BSYNC.RECONVERGENT B3 ;  /* 0x0000000000037941 */ /* 0x000fea0003800200 */
.L_x_33335:
        /* <DEDUP_REMOVED lines=45> */
.L_x_33333:
[----:B------:R-:W-:Y:S05]  /*2a8f0*/  BSYNC.RECONVERGENT B2 ;  /* 0x0000000000027941 */ /* 0x000fea0003800200 */
.L_x_33332:
        /* <DEDUP_REMOVED lines=20> */
.L_x_33339:
        /* <DEDUP_REMOVED lines=13> */
.L_x_33341:
[----:B------:R-:W-:Y:S05]  /*2ab10*/  BSYNC.RECONVERGENT B3 ;  /* 0x0000000000037941 */ /* 0x000fea0003800200 */
.L_x_33340:
        /* <DEDUP_REMOVED lines=45> */
.L_x_33338:
[----:B------:R-:W-:Y:S05]  /*2adf0*/  BSYNC.RECONVERGENT B2 ;  /* 0x0000000000027941 */ /* 0x000fea0003800200 */
.L_x_33337:
        /* <DEDUP_REMOVED lines=23> */
.L_x_33344:
        /* <DEDUP_REMOVED lines=13> */
.L_x_33346:
[----:B------:R-:W-:Y:S05]  /*2b040*/  BSYNC.RECONVERGENT B3 ;  /* 0x0000000000037941 */ /* 0x000fea0003800200 */
.L_x_33345:
        /* <DEDUP_REMOVED lines=45> */
.L_x_33343:
[----:B------:R-:W-:Y:S05]  /*2b320*/  BSYNC.RECONVERGENT B2 ;  /* 0x0000000000027941 */ /* 0x000fea0003800200 */
.L_x_33342:
        /* <DEDUP_REMOVED lines=20> */
.L_x_33349:
        /* <DEDUP_REMOVED lines=13> */
.L_x_33351:
[----:B------:R-:W-:Y:S05]  /*2b540*/  BSYNC.RECONVERGENT B3 ;  /* 0x0000000000037941 */ /* 0x000fea0003800200 */
.L_x_33350:
        /* <DEDUP_REMOVED lines=45> */
.L_x_33348:
[----:B------:R-:W-:Y:S05]  /*2b820*/  BSYNC.RECONVERGENT B2 ;  /* 0x0000000000027941 */ /* 0x000fea0003800200 */
.L_x_33347:
        /* <DEDUP_REMOVED lines=23> */
.L_x_33354:
        /* <DEDUP_REMOVED lines=13> */
.L_x_33356:
[----:B------:R-:W-:Y:S05]  /*2ba70*/  BSYNC.RECONVERGENT B3 ;  /* 0x0000000000037941 */ /* 0x000fea0003800200 */
.L_x_33355:
        /* <DEDUP_REMOVED lines=45> */
.L_x_33353:
[----:B------:R-:W-:Y:S05]  /*2bd50*/  BSYNC.RECONVERGENT B2 ;  /* 0x0000000000027941 */ /* 0x000fea0003800200 */
.L_x_33352:
        /* <DEDUP_REMOVED lines=18> */
.L_x_33359:
        /* <DEDUP_REMOVED lines=13> */
.L_x_33361:
[----:B------:R-:W-:Y:S05]  /*2bf50*/  BSYNC.RECONVERGENT B3 ;  /* 0x0000000000037941 */ /* 0x000fea0003800200 */
.L_x_33360:
        /* <DEDUP_REMOVED lines=45> */
.L_x_33358:
[----:B------:R-:W-:Y:S05]  /*2c230*/  BSYNC.RECONVERGENT B2 ;  /* 0x0000000000027941 */ /* 0x000fea0003800200 */
.L_x_33357:
        /* <DEDUP_REMOVED lines=24> */
.L_x_33364:
        /* <DEDUP_REMOVED lines=13> */
.L_x_33366:
[----:B------:R-:W-:Y:S05]  /*2c490*/  BSYNC.RECONVERGENT B3 ;  /* 0x0000000000037941 */ /* 0x000fea0003800200 */
.L_x_33365:
        /* <DEDUP_REMOVED lines=45> */
.L_x_33363:
[----:B------:R-:W-:Y:S05]  /*2c770*/  BSYNC.RECONVERGENT B2 ;  /* 0x0000000000027941 */ /* 0x000fea0003800200 */
.L_x_33362:
        /* <DEDUP_REMOVED lines=18> */
.L_x_33369:
        /* <DEDUP_REMOVED lines=13> */
.L_x_33371:
[----:B------:R-:W-:Y:S05]  /*2c970*/  BSYNC.RECONVERGENT B3 ;  /* 0x0000000000037941 */ /* 0x000fea0003800200 */
.L_x_33370:
        /* <DEDUP_REMOVED lines=45> */
.L_x_33368:
[----:B------:R-:W-:Y:S05]  /*2cc50*/  BSYNC.RECONVERGENT B2 ;  /* 0x0000000000027941 */ /* 0x000fea0003800200 */
.L_x_33367:
        /* <DEDUP_REMOVED lines=23> */
.L_x_33374:
        /* <DEDUP_REMOVED lines=13> */
.L_x_33376:
[----:B------:R-:W-:Y:S05]  /*2cea0*/  BSYNC.RECONVERGENT B3 ;  /* 0x0000000000037941 */ /* 0x000fea0003800200 */
.L_x_33375:
        /* <DEDUP_REMOVED lines=45> */
.L_x_33373:
[----:B------:R-:W-:Y:S05]  /*2d180*/  BSYNC.RECONVERGENT B2 ;  /* 0x0000000000027941 */ /* 0x000fea0003800200 */
.L_x_33372:
        /* <DEDUP_REMOVED lines=18> */
.L_x_33379:
        /* <DEDUP_REMOVED lines=13> */
.L_x_33381:
[----:B------:R-:W-:Y:S05]  /*2d380*/  BSYNC.RECONVERGENT B3 ;  /* 0x0000000000037941 */ /* 0x000fea0003800200 */
.L_x_33380:
        /* <DEDUP_REMOVED lines=45> */
.L_x_33378:
[----:B------:R-:W-:Y:S05]  /*2d660*/  BSYNC.RECONVERGENT B2 ;  /* 0x0000000000027941 */ /* 0x000fea0003800200 */
.L_x_33377:
        /* <DEDUP_REMOVED lines=24> */
.L_x_33384:
        /* <DEDUP_REMOVED lines=13> */
.L_x_33386:
[----:B------:R-:W-:Y:S05]  /*2d8c0*/  BSYNC.RECONVERGENT B3 ;  /* 0x0000000000037941 */ /* 0x000fea0003800200 */
.L_x_33385:
        /* <DEDUP_REMOVED lines=45> */
.L_x_33383:
[----:B------:R-:W-:Y:S05]  /*2dba0*/  BSYNC.RECONVERGENT B2 ;  /* 0x0000000000027941 */ /* 0x000fea0003800200 */
.L_x_33382:
        /* <DEDUP_REMOVED lines=18> */
.L_x_33389:
        /* <DEDUP_REMOVED lines=15> */
.L_x_33391:
[----:B------:R-:W-:Y:S05]  /*2ddc0*/  BSYNC.RECONVERGENT B3 ;  /* 0x0000000000037941 */ /* 0x000fea0003800200 */
.L_x_33390:
        /* <DEDUP_REMOVED lines=45> */
.L_x_33388:
[----:B------:R-:W-:Y:S05]  /*2e0a0*/  BSYNC.RECONVERGENT B2 ;  /* 0x0000000000027941 */ /* 0x000fea0003800200 */
.L_x_33387:
        /* <DEDUP_REMOVED lines=11> */
.L_x_33311:
        /* <DEDUP_REMOVED lines=16> */
.L_x_33395:
        /* <DEDUP_REMOVED lines=13> */
.L_x_33397:
[----:B------:R-:W-:Y:S05]  /*2e330*/  BSYNC.RECONVERGENT B3 ;  /* 0x0000000000037941 */ /* 0x000fea0003800200 */
.L_x_33396:
        /* <DEDUP_REMOVED lines=45> */
.L_x_33394:
[----:B------:R-:W-:Y:S05]  /*2e610*/  BSYNC.RECONVERGENT B2 ;  /* 0x0000000000027941 */ /* 0x000fea0003800200 */
.L_x_33393:
        /* <DEDUP_REMOVED lines=21> */
.L_x_33400:
        /* <DEDUP_REMOVED lines=13> */
.L_x_33402:
[----:B------:R-:W-:Y:S05]  /*2e840*/  BSYNC.RECONVERGENT B3 ;  /* 0x0000000000037941 */ /* 0x000fea0003800200 */
.L_x_33401:
        /* <DEDUP_REMOVED lines=45> */
.L_x_33399:
[----:B------:R-:W-:Y:S05]  /*2eb20*/  BSYNC.RECONVERGENT B2 ;  /* 0x0000000000027941 */ /* 0x000fea0003800200 */
.L_x_33398:
        /* <DEDUP_REMOVED lines=19> */
.L_x_33405:
        /* <DEDUP_REMOVED lines=13> */
.L_x_33407:
[----:B------:R-:W-:Y:S05]  /*2ed30*/  BSYNC.RECONVERGENT B3 ;  /* 0x0000000000037941 */ /* 0x000fea0003800200 */
.L_x_33406:
        /* <DEDUP_REMOVED lines=45> */
.L_x_33404:
[----:B------:R-:W-:Y:S05]  /*2f010*/  BSYNC.RECONVERGENT B2 ;  /* 0x0000000000027941 */ /* 0x000fea0003800200 */
.L_x_33403:
        /* <DEDUP_REMOVED lines=19> */
.L_x_33410:
        /* <DEDUP_REMOVED lines=13> */
.L_x_33412:
[----:B------:R-:W-:Y:S05]  /*2f220*/  BSYNC.RECONVERGENT B3 ;  /* 0x0000000000037941 */ /* 0x000fea0003800200 */
.L_x_33411:
        /* <DEDUP_REMOVED lines=45> */
.L_x_33409:
[----:B------:R-:W-:Y:S05]  /*2f500*/  BSYNC.RECONVERGENT B2 ;  /* 0x0000000000027941 */ /* 0x000fea0003800200 */
.L_x_33408:
        /* <DEDUP_REMOVED lines=19> */
.L_x_33415:
        /* <DEDUP_REMOVED lines=13> */
.L_x_33417:
[----:B------:R-:W-:Y:S05]  /*2f710*/  BSYNC.RECONVERGENT B3 ;  /* 0x0000000000037941 */ /* 0x000fea0003800200 */
.L_x_33416:
        /* <DEDUP_REMOVED lines=45> */
.L_x_33414:
[----:B------:R-:W-:Y:S05]  /*2f9f0*/  BSYNC.RECONVERGENT B2 ;  /* 0x0000000000027941 */ /* 0x000fea0003800200 */
.L_x_33413:
        /* <DEDUP_REMOVED lines=17> */
.L_x_33420:
        /* <DEDUP_REMOVED lines=13> */
.L_x_33422:
[----:B------:R-:W-:Y:S05]  /*2fbe0*/  BSYNC.RECONVERGENT B3 ;  /* 0x0000000000037941 */ /* 0x000fea0003800200 */
.L_x_33421:
        /* <DEDUP_REMOVED lines=45> */
.L_x_33419:
[----:B------:R-:W-:Y:S05]  /*2fec0*/  BSYNC.RECONVERGENT B2 ;  /* 0x0000000000027941 */ /* 0x000fea0003800200 */
.L_x_33418:
        /* <DEDUP_REMOVED lines=17> */
.L_x_33425:
        /* <DEDUP_REMOVED lines=13> */
.L_x_33427:
[----:B------:R-:W-:Y:S05]  /*300b0*/  BSYNC.RECONVERGENT B3 ;  /* 0x0000000000037941 */ /* 0x000fea0003800200 */
.L_x_33426:
        /* <DEDUP_REMOVED lines=45> */
.L_x_33424:
[----:B------:R-:W-:Y:S05]  /*30390*/  BSYNC.RECONVERGENT B2 ;  /* 0x0000000000027941 */ /* 0x000fea0003800200 */
.L_x_33423:
        /* <DEDUP_REMOVED lines=17> */
.L_x_33430:
        /* <DEDUP_REMOVED lines=13> */
.L_x_33432:
[----:B------:R-:W-:Y:S05]  /*30580*/  BSYNC.RECONVERGENT B3 ;  /* 0x0000000000037941 */ /* 0x000fea0003800200 */
.L_x_33431:
        /* <DEDUP_REMOVED lines=45> */
.L_x_33429:
[----:B------:R-:W-:Y:S05]  /*30860*/  BSYNC.RECONVERGENT B2 ;  /* 0x0000000000027941 */ /* 0x000fea0003800200 */
.L_x_33428:
        /* <DEDUP_REMOVED lines=37> */
.L_x_33392:
        /* <DEDUP_REMOVED lines=44> */
.L_x_33433:
[----:B------:R-:W-:Y:S01]  /*30d80*/  MOV R221, R218 ;  /* 0x000000da00dd7202 */ /* 0x000fe20000000f00 */
[----:B------:R-:W-:-:S07]  /*30d90*/  VIADD R216, R216, 0x20 ;  /* 0x00000020d8d87836 */ /* 0x000fce0000000000 */
.L_x_33310:
[----:B------:R-:W-:Y:S05]  /*30da0*/  BSYNC.RECONVERGENT B1 ;  /* 0x0000000000017941 */ /* 0x000fea0003800200 */
.L_x_33309:
        /* <DEDUP_REMOVED lines=36> */
.L_x_33439:
        /* <DEDUP_REMOVED lines=13> */
.L_x_33441:
[----:B------:R-:W-:Y:S05]  /*310c0*/  BSYNC.RECONVERGENT B3 ;  /* 0x0000000000037941 */ /* 0x000fea0003800200 */
.L_x_33440:
        /* <DEDUP_REMOVED lines=44> */
.L_x_33438:
[----:B------:R-:W-:Y:S05]  /*31390*/  BSYNC.RECONVERGENT B2 ;  /* 0x0000000000027941 */ /* 0x000fea0003800200 */
.L_x_33437:
        /* <DEDUP_REMOVED lines=23> */
.L_x_33444:
        /* <DEDUP_REMOVED lines=13> */
.L_x_33446:
[----:B------:R-:W-:Y:S05]  /*315e0*/  BSYNC.RECONVERGENT B3 ;  /* 0x0000000000037941 */ /* 0x000fea0003800200 */
.L_x_33445:
        /* <DEDUP_REMOVED lines=45> */
.L_x_33443:
[----:B------:R-:W-:Y:S05]  /*318c0*/  BSYNC.RECONVERGENT B2 ;  /* 0x0000000000027941 */ /* 0x000fea0003800200 */
.L_x_33442:
        /* <DEDUP_REMOVED lines=23> */
.L_x_33449:
        /* <DEDUP_REMOVED lines=13> */
.L_x_33451:
[----:B------:R-:W-:Y:S05]  /*31b10*/  BSYNC.RECONVERGENT B3 ;  /* 0x0000000000037941 */ /* 0x000fea0003800200 */
.L_x_33450:
        /* <DEDUP_REMOVED lines=45> */
.L_x_33448:
[----:B------:R-:W-:Y:S05]  /*31df0*/  BSYNC.RECONVERGENT B2 ;  /* 0x0000000000027941 */ /* 0x000fea0003800200 */
.L_x_33447:
        /* <DEDUP_REMOVED lines=20> */
.L_x_33454:
        /* <DEDUP_REMOVED lines=13> */
.L_x_33456:
[----:B------:R-:W-:Y:S05]  /*32010*/  BSYNC.RECONVERGENT B3 ;  /* 0x0000000000037941 */ /* 0x000fea0003800200 */
.L_x_33455:
        /* <DEDUP_REMOVED lines=45> */
.L_x_33453:
[----:B------:R-:W-:Y:S05]  /*322f0*/  BSYNC.RECONVERGENT B2 ;  /* 0x0000000000027941 */ /* 0x000fea0003800200 */
.L_x_33452:
        /* <DEDUP_REMOVED lines=23> */
.L_x_33459:
        /* <DEDUP_REMOVED lines=13> */
.L_x_33461:
[----:B------:R-:W-:Y:S05]  /*32540*/  BSYNC.RECONVERGENT B3 ;  /* 0x0000000000037941 */ /* 0x000fea0003800200 */
.L_x_33460:
        /* <DEDUP_REMOVED lines=45> */
.L_x_33458:
[----:B------:R-:W-:Y:S05]  /*32820*/  BSYNC.RECONVERGENT B2 ;  /* 0x0000000000027941 */ /* 0x000fea0003800200 */
.L_x_33457:
        /* <DEDUP_REMOVED lines=20> */
.L_x_33464:
        /* <DEDUP_REMOVED lines=13> */
.L_x_33466:
[----:B------:R-:W-:Y:S05]  /*32a40*/  BSYNC.RECONVERGENT B3 ;  /* 0x0000000000037941 */ /* 0x000fea0003800200 */
.L_x_33465:
        /* <DEDUP_REMOVED lines=45> */
.L_x_33463:
[----:B------:R-:W-:Y:S05]  /*32d20*/  BSYNC.RECONVERGENT B2 ;  /* 0x0000000000027941 */ /* 0x000fea0003800200 */
.L_x_33462:
        /* <DEDUP_REMOVED lines=23> */
.L_x_33469:
        /* <DEDUP_REMOVED lines=13> */
.L_x_33471:
[----:B------:R-:W-:Y:S05]  /*32f70*/  BSYNC.RECONVERGENT B3 ;  /* 0x0000000000037941 */ /* 0x000fea0003800200 */
.L_x_33470:
        /* <DEDUP_REMOVED lines=45> */
.L_x_33468:
[----:B------:R-:W-:Y:S05]  /*33250*/  BSYNC.RECONVERGENT B2 ;  /* 0x0000000000027941 */ /* 0x000fea0003800200 */
.L_x_33467:
        /* <DEDUP_REMOVED lines=20> */
.L_x_33474:
        /* <DEDUP_REMOVED lines=13> */
.L_x_33476:
[----:B------:R-:W-:Y:S05]  /*33470*/  BSYNC.RECONVERGENT B3 ;  /* 0x0000000000037941 */ /* 0x000fea0003800200 */
.L_x_33475:
        /* <DEDUP_REMOVED lines=45> */
.L_x_33473:
[----:B------:R-:W-:Y:S05]  /*33750*/  BSYNC.RECONVERGENT B2 ;  /* 0x0000000000027941 */ /* 0x000fea0003800200 */
.L_x_33472:
        /* <DEDUP_REMOVED lines=23> */
.L_x_33479:
        /* <DEDUP_REMOVED lines=13> */
.L_x_33481:
[----:B------:R-:W-:Y:S05]  /*339a0*/  BSYNC.RECONVERGENT B3 ;  /* 0x0000000000037941 */ /* 0x000fea0003800200 */
.L_x_33480:
        /* <DEDUP_REMOVED lines=45> */
.L_x_33478:
[----:B------:R-:W-:Y:S05]  /*33c80*/  BSYNC.RECONVERGENT B2 ;  /* 0x0000000000027941 */ /* 0x000fea0003800200 */
.L_x_33477:
        /* <DEDUP_REMOVED lines=18> */
.L_x_33484:
        /* <DEDUP_REMOVED lines=13> */
.L_x_33486:
[----:B------:R-:W-:Y:S05]  /*33e80*/  BSYNC.RECONVERGENT B3 ;  /* 0x0000000000037941 */ /* 0x000fea0003800200 */
.L_x_33485:
        /* <DEDUP_REMOVED lines=45> */
.L_x_33483:
[----:B------:R-:W-:Y:S05]  /*34160*/  BSYNC.RECONVERGENT B2 ;  /* 0x0000000000027941 */ /* 0x000fea0003800200 */
.L_x_33482:
        /* <DEDUP_REMOVED lines=24> */
.L_x_33489:
        /* <DEDUP_REMOVED lines=13> */
.L_x_33491:
[----:B------:R-:W-:Y:S05]  /*343c0*/  BSYNC.RECONVERGENT B3 ;  /* 0x0000000000037941 */ /* 0x000fea0003800200 */
.L_x_33490:
        /* <DEDUP_REMOVED lines=45> */
.L_x_33488:
[----:B------:R-:W-:Y:S05]  /*346a0*/  BSYNC.RECONVERGENT B2 ;  /* 0x0000000000027941 */ /* 0x000fea0003800200 */
.L_x_33487:
        /* <DEDUP_REMOVED lines=18> */
.L_x_33494:
        /* <DEDUP_REMOVED lines=13> */
.L_x_33496:
[----:B------:R-:W-:Y:S05]  /*348a0*/  BSYNC.RECONVERGENT B3 ;  /* 0x0000000000037941 */ /* 0x000fea0003800200 */
.L_x_33495:
        /* <DEDUP_REMOVED lines=45> */
.L_x_33493:
[----:B------:R-:W-:Y:S05]  /*34b80*/  BSYNC.RECONVERGENT B2 ;  /* 0x0000000000027941 */ /* 0x000fea0003800200 */
.L_x_33492:
        /* <DEDUP_REMOVED lines=23> */
.L_x_33499:
        /* <DEDUP_REMOVED lines=13> */
.L_x_33501:
[----:B------:R-:W-:Y:S05]  /*34dd0*/  BSYNC.RECONVERGENT B3 ;  /* 0x0000000000037941 */ /* 0x000fea0003800200 */
.L_x_33500:
        /* <DEDUP_REMOVED lines=45> */
.L_x_33498:
[----:B------:R-:W-:Y:S05]  /*350b0*/  BSYNC.RECONVERGENT B2 ;  /* 0x0000000000027941 */ /* 0x000fea0003800200 */
.L_x_33497:
        /* <DEDUP_REMOVED lines=18> */
.L_x_33504:
        /* <DEDUP_REMOVED lines=13> */
.L_x_33506:
[----:B------:R-:W-:Y:S05]  /*352b0*/  BSYNC.RECONVERGENT B3 ;  /* 0x0000000000037941 */ /* 0x000fea0003800200 */
.L_x_33505:
        /* <DEDUP_REMOVED lines=45> */
.L_x_33503:
[----:B------:R-:W-:Y:S05]  /*35590*/  BSYNC.RECONVERGENT B2 ;  /* 0x0000000000027941 */ /* 0x000fea0003800200 */
.L_x_33502:
        /* <DEDUP_REMOVED lines=24> */
.L_x_33509:
        /* <DEDUP_REMOVED lines=13> */
.L_x_33511:
[----:B------:R-:W-:Y:S05]  /*357f0*/  BSYNC.RECONVERGENT B3 ;  /* 0x0000000000037941 */ /* 0x000fea0003800200 */
.L_x_33510:
        /* <DEDUP_REMOVED lines=45> */
.L_x_33508:
[----:B------:R-:W-:Y:S05]  /*35ad0*/  BSYNC.RECONVERGENT B2 ;  /* 0x0000000000027941 */ /* 0x000fea0003800200 */
.L_x_33507:
        /* <DEDUP_REMOVED lines=18> */
.L_x_33514:
        /* <DEDUP_REMOVED lines=15> */
.L_x_33516:
[----:B------:R-:W-:Y:S05]  /*35cf0*/  BSYNC.RECONVERGENT B3 ;  /* 0x0000000000037941 */ /* 0x000fea0003800200 */
.L_x_33515:
        /* <DEDUP_REMOVED lines=45> */
.L_x_33513:
[----:B------:R-:W-:Y:S05]  /*35fd0*/  BSYNC.RECONVERGENT B2 ;  /* 0x0000000000027941 */ /* 0x000fea0003800200 */
.L_x_33512:
        /* <DEDUP_REMOVED lines=11> */
.L_x_33436:
        /* <DEDUP_REMOVED lines=16> */
.L_x_33520:
        /* <DEDUP_REMOVED lines=13> */
.L_x_33522:
[----:B------:R-:W-:Y:S05]  /*36260*/  BSYNC.RECONVERGENT B3 ;  /* 0x0000000000037941 */ /* 0x000fea0003800200 */
.L_x_33521:
        /* <DEDUP_REMOVED lines=45> */
.L_x_33519:
[----:B------:R-:W-:Y:S05]  /*36540*/  BSYNC.RECONVERGENT B2 ;  /* 0x0000000000027941 */ /* 0x000fea0003800200 */
.L_x_33518:
        /* <DEDUP_REMOVED lines=21> */
.L_x_33525:
        /* <DEDUP_REMOVED lines=13> */
.L_x_33527:
[----:B------:R-:W-:Y:S05]  /*36770*/  BSYNC.RECONVERGENT B3 ;  /* 0x0000000000037941 */ /* 0x000fea0003800200 */
.L_x_33526:
        /* <DEDUP_REMOVED lines=45> */
.L_x_33524:
[----:B------:R-:W-:Y:S05]  /*36a50*/  BSYNC.RECONVERGENT B2 ;  /* 0x0000000000027941 */ /* 0x000fea0003800200 */
.L_x_33523:
        /* <DEDUP_REMOVED lines=19> */
.L_x_33530:
        /* <DEDUP_REMOVED lines=13> */
.L_x_33532:
[----:B------:R-:W-:Y:S05]  /*36c60*/  BSYNC.RECONVERGENT B3 ;  /* 0x0000000000037941 */ /* 0x000fea0003800200 */
.L_x_33531:
        /* <DEDUP_REMOVED lines=45> */
.L_x_33529:
[----:B------:R-:W-:Y:S05]  /*36f40*/  BSYNC.RECONVERGENT B2 ;  /* 0x0000000000027941 */ /* 0x000fea0003800200 */
.L_x_33528:
        /* <DEDUP_REMOVED lines=19> */
.L_x_33535:
        /* <DEDUP_REMOVED lines=13> */
.L_x_33537:
[----:B------:R-:W-:Y:S05]  /*37150*/  BSYNC.RECONVERGENT B3 ;  /* 0x0000000000037941 */ /* 0x000fea0003800200 */
.L_x_33536:
        /* <DEDUP_REMOVED lines=45> */
.L_x_33534:
[----:B------:R-:W-:Y:S05]  /*37430*/  BSYNC.RECONVERGENT B2 ;  /* 0x0000000000027941 */ /* 0x000fea0003800200 */
.L_x_33533:
        /* <DEDUP_REMOVED lines=19> */
.L_x_33540:
        /* <DEDUP_REMOVED lines=13> */
.L_x_33542:
[----:B------:R-:W-:Y:S05]  /*37640*/  BSYNC.RECONVERGENT B3 ;  /* 0x0000000000037941 */ /* 0x000fea0003800200 */
.L_x_33541:
        /* <DEDUP_REMOVED lines=45> */
.L_x_33539:
[----:B------:R-:W-:Y:S05]  /*37920*/  BSYNC.RECONVERGENT B2 ;  /* 0x0000000000027941 */ /* 0x000fea0003800200 */
.L_x_33538:
        /* <DEDUP_REMOVED lines=17> */
.L_x_33545:
        /* <DEDUP_REMOVED lines=13> */
.L_x_33547:
[----:B------:R-:W-:Y:S05]  /*37b10*/  BSYNC.RECONVERGENT B3 ;  /* 0x0000000000037941 */ /* 0x000fea0003800200 */
.L_x_33546:
        /* <DEDUP_REMOVED lines=45> */
.L_x_33544:
[----:B------:R-:W-:Y:S05]  /*37df0*/  BSYNC.RECONVERGENT B2 ;  /* 0x0000000000027941 */ /* 0x000fea0003800200 */
.L_x_33543:
        /* <DEDUP_REMOVED lines=17> */
.L_x_33550:
        /* <DEDUP_REMOVED lines=13> */
.L_x_33552:
[----:B------:R-:W-:Y:S05]  /*37fe0*/  BSYNC.RECONVERGENT B3 ;  /* 0x0000000000037941 */ /* 0x000fea0003800200 */
.L_x_33551:
        /* <DEDUP_REMOVED lines=45> */
.L_x_33549:
[----:B------:R-:W-:Y:S05]  /*382c0*/  BSYNC.RECONVERGENT B2 ;  /* 0x0000000000027941 */ /* 0x000fea0003800200 */
.L_x_33548:
        /* <DEDUP_REMOVED lines=17> */
.L_x_33555:
        /* <DEDUP_REMOVED lines=13> */
.L_x_33557:
[----:B------:R-:W-:Y:S05]  /*384b0*/  BSYNC.RECONVERGENT B3 ;  /* 0x0000000000037941 */ /* 0x000fea0003800200 */
.L_x_33556:
        /* <DEDUP_REMOVED lines=45> */
.L_x_33554:
[----:B------:R-:W-:Y:S05]  /*38790*/  BSYNC.RECONVERGENT B2 ;  /* 0x0000000000027941 */ /* 0x000fea0003800200 */
.L_x_33553:
        /* <DEDUP_REMOVED lines=37> */
.L_x_33517:
        /* <DEDUP_REMOVED lines=44> */
.L_x_33558:
[----:B------:R-:W-:Y:S02]  /*38cb0*/  IMAD.MOV.U32 R221, RZ, RZ, R218 ;  /* 0x000000ffffdd7224 */ /* 0x000fe400078e00da */
[----:B------:R-:W-:-:S07]  /*38cc0*/  VIADD R216, R216, 0x20 ;  /* 0x00000020d8d87836 */ /* 0x000fce0000000000 */
.L_x_33435:
[----:B------:R-:W-:Y:S05]  /*38cd0*/  BSYNC.RECONVERGENT B1 ;  /* 0x0000000000017941 */ /* 0x000fea0003800200 */
.L_x_33434:
        /* <DEDUP_REMOVED lines=36> */
.L_x_33564:
        /* <DEDUP_REMOVED lines=13> */
.L_x_33566:
[----:B------:R-:W-:Y:S05]  /*38ff0*/  BSYNC.RECONVERGENT B3 ;  /* 0x0000000000037941 */ /* 0x000fea0003800200 */
.L_x_33565:
        /* <DEDUP_REMOVED lines=44> */
.L_x_33563:
[----:B------:R-:W-:Y:S05]  /*392c0*/  BSYNC.RECONVERGENT B2 ;  /* 0x0000000000027941 */ /* 0x000fea0003800200 */
.L_x_33562:
        /* <DEDUP_REMOVED lines=23> */
.L_x_33569:
        /* <DEDUP_REMOVED lines=13> */
.L_x_33571:
[----:B------:R-:W-:Y:S05]  /*39510*/  BSYNC.RECONVERGENT B3 ;  /* 0x0000000000037941 */ /* 0x000fea0003800200 */
.L_x_33570:
        /* <DEDUP_REMOVED lines=45> */
.L_x_33568:
[----:B------:R-:W-:Y:S05]  /*397f0*/  BSYNC.RECONVERGENT B2 ;  /* 0x0000000000027941 */ /* 0x000fea0003800200 */
.L_x_33567:
        /* <DEDUP_REMOVED lines=23> */
.L_x_33574:
        /* <DEDUP_REMOVED lines=13> */
.L_x_33576:
[----:B------:R-:W-:Y:S05]  /*39a40*/  BSYNC.RECONVERGENT B3 ;  /* 0x0000000000037941 */ /* 0x000fea0003800200 */
.L_x_33575:
        /* <DEDUP_REMOVED lines=45> */
.L_x_33573:
[----:B------:R-:W-:Y:S05]  /*39d20*/  BSYNC.RECONVERGENT B2 ;  /* 0x0000000000027941 */ /* 0x000fea0003800200 */
.L_x_33572:
        /* <DEDUP_REMOVED lines=20> */
.L_x_33579:
        /* <DEDUP_REMOVED lines=13> */
.L_x_33581:
[----:B------:R-:W-:Y:S05]  /*39f40*/  BSYNC.RECONVERGENT B3 ;  /* 0x0000000000037941 */ /* 0x000fea0003800200 */
.L_x_33580:
        /* <DEDUP_REMOVED lines=45> */
.L_x_33578:
[----:B------:R-:W-:Y:S05]  /*3a220*/  BSYNC.RECONVERGENT B2 ;  /* 0x0000000000027941 */ /* 0x000fea0003800200 */
.L_x_33577:
        /* <DEDUP_REMOVED lines=23> */
.L_x_33584:
        /* <DEDUP_REMOVED lines=13> */
.L_x_33586:
[----:B------:R-:W-:Y:S05]  /*3a470*/  BSYNC.RECONVERGENT B3 ;  /* 0x0000000000037941 */ /* 0x000fea0003800200 */
.L_x_33585:
        /* <DEDUP_REMOVED lines=45> */
.L_x_33583:
[----:B------:R-:W-:Y:S05]  /*3a750*/  BSYNC.RECONVERGENT B2 ;  /* 0x0000000000027941 */ /* 0x000fea0003800200 */
.L_x_33582:
        /* <DEDUP_REMOVED lines=20> */
.L_x_33589:
        /* <DEDUP_REMOVED lines=13> */
.L_x_33591:
[----:B------:R-:W-:Y:S05]  /*3a970*/  BSYNC.RECONVERGENT B3 ;  /* 0x0000000000037941 */ /* 0x000fea0003800200 */
.L_x_33590:
        /* <DEDUP_REMOVED lines=45> */
.L_x_33588:
[----:B------:R-:W-:Y:S05]  /*3ac50*/  BSYNC.RECONVERGENT B2 ;  /* 0x0000000000027941 */ /* 0x000fea0003800200 */
.L_x_33587:
        /* <DEDUP_REMOVED lines=23> */
.L_x_33594:
        /* <DEDUP_REMOVED lines=13> */
.L_x_33596:
[----:B------:R-:W-:Y:S05]  /*3aea0*/  BSYNC.RECONVERGENT B3 ;  /* 0x0000000000037941 */ /* 0x000fea0003800200 */
.L_x_33595:
        /* <DEDUP_REMOVED lines=45> */
.L_x_33593:
[----:B------:R-:W-:Y:S05]  /*3b180*/  BSYNC.RECONVERGENT B2 ;  /* 0x0000000000027941 */ /* 0x000fea0003800200 */
.L_x_33592:
        /* <DEDUP_REMOVED lines=20> */
.L_x_33599:
        /* <DEDUP_REMOVED lines=13> */
.L_x_33601:
[----:B------:R-:W-:Y:S05]  /*3b3a0*/  BSYNC.RECONVERGENT B3 ;  /* 0x0000000000037941 */ /* 0x000fea0003800200 */
.L_x_33600:
        /* <DEDUP_REMOVED lines=45> */
.L_x_33598:
[----:B------:R-:W-:Y:S05]  /*3b680*/  BSYNC.RECONVERGENT B2 ;  /* 0x0000000000027941 */ /* 0x000fea0003800200 */
.L_x_33597:
        /* <DEDUP_REMOVED lines=23> */
.L_x_33604:
        /* <DEDUP_REMOVED lines=13> */
.L_x_33606:
[----:B------:R-:W-:Y:S05]  /*3b8d0*/  BSYNC.RECONVERGENT B3 ;  /* 0x0000000000037941 */ /* 0x000fea0003800200 */
.L_x_33605:
        /* <DEDUP_REMOVED lines=45> */
.L_x_33603:
[----:B------:R-:W-:Y:S05]  /*3bbb0*/  BSYNC.RECONVERGENT B2 ;  /* 0x0000000000027941 */ /* 0x000fea0003800200 */
.L_x_33602:
        /* <DEDUP_REMOVED lines=18> */
.L_x_33609:
        /* <DEDUP_REMOVED lines=13> */
.L_x_33611:
[----:B------:R-:W-:Y:S05]  /*3bdb0*/  BSYNC.RECONVERGENT B3 ;  /* 0x0000000000037941 */ /* 0x000fea0003800200 */
.L_x_33610:
        /* <DEDUP_REMOVED lines=45> */
.L_x_33608:
[----:B------:R-:W-:Y:S05]  /*3c090*/  BSYNC.RECONVERGENT B2 ;  /* 0x0000000000027941 */ /* 0x000fea0003800200 */
.L_x_33607:
        /* <DEDUP_REMOVED lines=24> */
.L_x_33614:
        /* <DEDUP_REMOVED lines=13> */
.L_x_33616:
[----:B------:R-:W-:Y:S05]  /*3c2f0*/  BSYNC.RECONVERGENT B3 ;  /* 0x0000000000037941 */ /* 0x000fea0003800200 */
.L_x_33615:
        /* <DEDUP_REMOVED lines=45> */
.L_x_33613:
[----:B------:R-:W-:Y:S05]  /*3c5d0*/  BSYNC.RECONVERGENT B2 ;  /* 0x0000000000027941 */ /* 0x000fea0003800200 */
.L_x_33612:
        /* <DEDUP_REMOVED lines=18> */
.L_x_33619:
        /* <DEDUP_REMOVED lines=13> */
.L_x_33621:
[----:B------:R-:W-:Y:S05]  /*3c7d0*/  BSYNC.RECONVERGENT B3 ;  /* 0x0000000000037941 */ /* 0x000fea0003800200 */
.L_x_33620:
        /* <DEDUP_REMOVED lines=45> */
.L_x_33618:
[----:B------:R-:W-:Y:S05]  /*3cab0*/  BSYNC.RECONVERGENT B2 ;  /* 0x0000000000027941 */ /* 0x000fea0003800200 */
.L_x_33617:
        /* <DEDUP_REMOVED lines=23> */
.L_x_33624:
        /* <DEDUP_REMOVED lines=13> */
.L_x_33626:
[----:B------:R-:W-:Y:S05]  /*3cd00*/  BSYNC.RECONVERGENT B3 ;  /* 0x0000000000037941 */ /* 0x000fea0003800200 */
.L_x_33625:
        /* <DEDUP_REMOVED lines=45> */
.L_x_33623:
[----:B------:R-:W-:Y:S05]  /*3cfe0*/  BSYNC.RECONVERGENT B2 ;  /* 0x0000000000027941 */ /* 0x000fea0003800200 */
.L_x_33622:
        /* <DEDUP_REMOVED lines=18> */
.L_x_33629:
        /* <DEDUP_REMOVED lines=13> */
.L_x_33631:
[----:B------:R-:W-:Y:S05]  /*3d1e0*/  BSYNC.RECONVERGENT B3 ;  /* 0x0000000000037941 */ /* 0x000fea0003800200 */
.L_x_33630:
        /* <DEDUP_REMOVED lines=45> */
.L_x_33628:
[----:B------:R-:W-:Y:S05]  /*3d4c0*/  BSYNC.RECONVERGENT B2 ;  /* 0x0000000000027941 */ /* 0x000fea0003800200 */
.L_x_33627:
        /* <DEDUP_REMOVED lines=24> */
.L_x_33634:
        /* <DEDUP_REMOVED lines=13> */
.L_x_33636:
[----:B------:R-:W-:Y:S05]  /*3d720*/  BSYNC.RECONVERGENT B3 ;  /* 0x0000000000037941 */ /* 0x000fea0003800200 */
.L_x_33635:
        /* <DEDUP_REMOVED lines=45> */
.L_x_33633:
[----:B------:R-:W-:Y:S05]  /*3da00*/  BSYNC.RECONVERGENT B2 ;  /* 0x0000000000027941 */ /* 0x000fea0003800200 */
.L_x_33632:
        /* <DEDUP_REMOVED lines=18> */
.L_x_33639:
        /* <DEDUP_REMOVED lines=15> */
.L_x_33641:
[----:B------:R-:W-:Y:S05]  /*3dc20*/  BSYNC.RECONVERGENT B3 ;  /* 0x0000000000037941 */ /* 0x000fea0003800200 */
.L_x_33640:
        /* <DEDUP_REMOVED lines=45> */
.L_x_33638:
[----:B------:R-:W-:Y:S05]  /*3df00*/  BSYNC.RECONVERGENT B2 ;  /* 0x0000000000027941 */ /* 0x000fea0003800200 */
.L_x_33637:
        /* <DEDUP_REMOVED lines=11> */
.L_x_33561:
        /* <DEDUP_REMOVED lines=16> */
.L_x_33645:
        /* <DEDUP_REMOVED lines=13> */
.L_x_33647:
[----:B------:R-:W-:Y:S05]  /*3e190*/  BSYNC.RECONVERGENT B3 ;  /* 0x0000000000037941 */ /* 0x000fea0003800200 */
.L_x_33646:
        /* <DEDUP_REMOVED lines=44> */
[----:B------:R-:W-:-:S07]  /*3e460*/  IMAD.MOV.U32 R208, RZ, RZ, R221 ;  /* 0x000000ffffd07224 */ /* 0x000fce00078e00dd */
.L_x_33644:
[----:B------:R-:W-:Y:S05]  /*3e470*/  BSYNC.RECONVERGENT B2 ;  /* 0x0000000000027941 */ /* 0x000fea0003800200 */
.L_x_33643:
        /* <DEDUP_REMOVED lines=21> */
.L_x_33650:
        /* <DEDUP_REMOVED lines=13> */
.L_x_33652:
[----:B------:R-:W-:Y:S05]  /*3e6a0*/  BSYNC.RECONVERGENT B3 ;  /* 0x0000000000037941 */ /* 0x000fea0003800200 */
.L_x_33651:
        /* <DEDUP_REMOVED lines=45> */
.L_x_33649:
[----:B------:R-:W-:Y:S05]  /*3e980*/  BSYNC.RECONVERGENT B2 ;  /* 0x0000000000027941 */ /* 0x000fea0003800200 */
.L_x_33648:
        /* <DEDUP_REMOVED lines=19> */
.L_x_33655:
        /* <DEDUP_REMOVED lines=13> */
.L_x_33657:
[----:B------:R-:W-:Y:S05]  /*3eb90*/  BSYNC.RECONVERGENT B3 ;  /* 0x0000000000037941 */ /* 0x000fea0003800200 */
.L_x_33656:
        /* <DEDUP_REMOVED lines=45> */
.L_x_33654:
[----:B------:R-:W-:Y:S05]  /*3ee70*/  BSYNC.RECONVERGENT B2 ;  /* 0x0000000000027941 */ /* 0x000fea0003800200 */
.L_x_33653:
        /* <DEDUP_REMOVED lines=19> */
.L_x_33660:
        /* <DEDUP_REMOVED lines=13> */
.L_x_33662:
[----:B------:R-:W-:Y:S05]  /*3f080*/  BSYNC.RECONVERGENT B3 ;  /* 0x0000000000037941 */ /* 0x000fea0003800200 */
.L_x_33661:
        /* <DEDUP_REMOVED lines=45> */
.L_x_33659:
[----:B------:R-:W-:Y:S05]  /*3f360*/  BSYNC.RECONVERGENT B2 ;  /* 0x0000000000027941 */ /* 0x000fea0003800200 */
.L_x_33658:
        /* <DEDUP_REMOVED lines=19> */
.L_x_33665:
        /* <DEDUP_REMOVED lines=13> */
.L_x_33667:
[----:B------:R-:W-:Y:S05]  /*3f570*/  BSYNC.RECONVERGENT B3 ;  /* 0x0000000000037941 */ /* 0x000fea0003800200 */
.L_x_33666:
        /* <DEDUP_REMOVED lines=45> */
.L_x_33664:
[----:B------:R-:W-:Y:S05]  /*3f850*/  BSYNC.RECONVERGENT B2 ;  /* 0x0000000000027941 */ /* 0x000fea0003800200 */
.L_x_33663:
        /* <DEDUP_REMOVED lines=17> */
.L_x_33670:
        /* <DEDUP_REMOVED lines=13> */
.L_x_33672:
[----:B------:R-:W-:Y:S05]  /*3fa40*/  BSYNC.RECONVERGENT B3 ;  /* 0x0000000000037941 */ /* 0x000fea0003800200 */
.L_x_33671:
        /* <DEDUP_REMOVED lines=45> */
.L_x_33669:
[----:B------:R-:W-:Y:S05]  /*3fd20*/  BSYNC.RECONVERGENT B2 ;  /* 0x0000000000027941 */ /* 0x000fea0003800200 */
.L_x_33668:
        /* <DEDUP_REMOVED lines=17> */
.L_x_33675:
        /* <DEDUP_REMOVED lines=13> */
.L_x_33677:
[----:B------:R-:W-:Y:S05]  /*3ff10*/  BSYNC.RECONVERGENT B3 ;  /* 0x0000000000037941 */ /* 0x000fea0003800200 */
.L_x_33676:
        /* <DEDUP_REMOVED lines=45> */
.L_x_33674:
[----:B------:R-:W-:Y:S05]  /*401f0*/  BSYNC.RECONVERGENT B2 ;  /* 0x0000000000027941 */ /* 0x000fea0003800200 */
.L_x_33673:
        /* <DEDUP_REMOVED lines=17> */
.L_x_33680:
        /* <DEDUP_REMOVED lines=13> */
.L_x_33682:
[----:B------:R-:W-:Y:S05]  /*403e0*/  BSYNC.RECONVERGENT B3 ;  /* 0x0000000000037941 */ /* 0x000fea0003800200 */
.L_x_33681:
        /* <DEDUP_REMOVED lines=45> */
.L_x_33679:
[----:B------:R-:W-:Y:S05]  /*406c0*/  BSYNC.RECONVERGENT B2 ;  /* 0x0000000000027941 */ /* 0x000fea0003800200 */
.L_x_33678:
        /* <DEDUP_REMOVED lines=37> */
.L_x_33642:
        /* <DEDUP_REMOVED lines=45> */
.L_x_33560:
[----:B------:R-:W-:Y:S05]  /*40bf0*/  BSYNC.RECONVERGENT B1 ;  /* 0x0000000000017941 */ /* 0x000fea0003800200 */
.L_x_33559:
        /* <DEDUP_REMOVED lines=235> */
.L_x_33712:
        /* <DEDUP_REMOVED lines=31> */
[----:B------:R-:W-:Y:S01]  /*41ca0*/  F2FP.F16.F32.PACK_AB R216, R217, R216 ;  /* 0x000000d8d9d8723e */ /* 0x000fe200000000ff */
        /* <DEDUP_REMOVED lines=13> */
[----:B------:R-:W-:Y:S02]  /*41d80*/  F2FP.F16.F32.PACK_AB R217, R218, R217 ;  /* 0x000000d9dad9723e */ /* 0x000fe400000000ff */
[----:B------:R-:W-:Y:S02]  /*41d90*/  F2FP.F16.F32.PACK_AB R218, R236, R233 ;  /* 0x000000e9ecda723e */ /* 0x000fe400000000ff */
[----:B------:R-:W-:-:S05]  /*41da0*/  F2FP.F16.F32.PACK_AB R219, R238, R219 ;  /* 0x000000dbeedb723e */ /* 0x000fca00000000ff */
[----:B------:R2:W-:Y:S02]  /*41db0*/  STG.E.128 desc[UR6][R234.64], R216 ;  /* 0x000000d8ea007986 */ /* 0x0005e4000c101d06 */
.L_x_33685:
[----:B------:R-:W-:Y:S05]  /*41dc0*/  BSYNC.RECONVERGENT B1 ;  /* 0x0000000000017941 */ /* 0x000fea0003800200 */
.L_x_33684:
        /* <DEDUP_REMOVED lines=30> */
[----:B------:R-:W-:Y:S01]  /*41fb0*/  F2FP.F16.F32.PACK_AB R217, R218, R217 ;  /* 0x000000d9dad9723e */ /* 0x000fe200000000ff */
[----:B------:R-:W-:Y:S01]  /*41fc0*/  VIADD R230, R230, 0x20 ;  /* 0x00000020e6e67836 */ /* 0x000fe20000000000 */
[----:B------:R-:W-:Y:S02]  /*41fd0*/  F2FP.F16.F32.PACK_AB R219, R238, R219 ;  /* 0x000000dbeedb723e */ /* 0x000fe400000000ff */
[----:B------:R-:W-:-:S05]  /*41fe0*/  F2FP.F16.F32.PACK_AB R218, R236, R233 ;  /* 0x000000e9ecda723e */ /* 0x000fca00000000ff */
[----:B------:R3:W-:Y:S02]  /*41ff0*/  STG.E.128 desc[UR6][R234.64], R216 ;  /* 0x000000d8ea007986 */ /* 0x0007e4000c101d06 */
.L_x_33687:
[----:B------:R-:W-:Y:S05]  /*42000*/  BSYNC.RECONVERGENT B1 ;  /* 0x0000000000017941 */ /* 0x000fea0003800200 */
.L_x_33686:
        /* <DEDUP_REMOVED lines=35> */
.L_x_33689:
[----:B------:R-:W-:Y:S05]  /*42240*/  BSYNC.RECONVERGENT B1 ;  /* 0x0000000000017941 */ /* 0x000fea0003800200 */
.L_x_33688:
        /* <DEDUP_REMOVED lines=35> */
.L_x_33691:
[----:B------:R-:W-:Y:S05]  /*42480*/  BSYNC.RECONVERGENT B1 ;  /* 0x0000000000017941 */ /* 0x000fea0003800200 */
.L_x_33690:
        /* <DEDUP_REMOVED lines=35> */
.L_x_33693:
[----:B------:R-:W-:Y:S05]  /*426c0*/  BSYNC.RECONVERGENT B1 ;  /* 0x0000000000017941 */ /* 0x000fea0003800200 */
.L_x_33692:
        /* <DEDUP_REMOVED lines=35> */
.L_x_33695:
[----:B------:R-:W-:Y:S05]  /*42900*/  BSYNC.RECONVERGENT B1 ;  /* 0x0000000000017941 */ /* 0x000fea0003800200 */
.L_x_33694:
        /* <DEDUP_REMOVED lines=35> */
.L_x_33697:
[----:B------:R-:W-:Y:S05]  /*42b40*/  BSYNC.RECONVERGENT B1 ;  /* 0x0000000000017941 */ /* 0x000fea0003800200 */
.L_x_33696:
        /* <DEDUP_REMOVED lines=34> */
.L_x_33699:
[----:B------:R-:W-:Y:S05]  /*42d70*/  BSYNC.RECONVERGENT B1 ;  /* 0x0000000000017941 */ /* 0x000fea0003800200 */
.L_x_33698:
[----:B01234-:R-:W0:Y:S02]  /*42d80*/  LDC.64 R216, c[0x0][0x380] ;  /* 0x0000e000ffd87b82 */ /* 0x01fe240000000a00 */
[----:B0-----:R-:W-:-:S05]  /*42d90*/  IMAD R227, R216, 0x4, R227 ;  /* 0x00000004d8e37824 */ /* 0x001fca00078e02e3 */
[----:B------:R-:W-:-:S13]  /*42da0*/  ISETP.GE.AND P0, PT, R227, R217, PT ;  /* 0x000000d9e300720c */ /* 0x000fda0003f06270 */
[----:B------:R-:W-:Y:S05]  /*42db0*/  @!P0 BRA `(.L_x_33700) ;  /* 0xfffffbe400208947 */ /* 0x000fea000383ffff */
[----:B------:R-:W-:Y:S05]  /*42dc0*/  BSYNC B0 ;  /* 0x0000000000007941 */ /* 0x000fea0003800000 */
.L_x_32683:
[----:B------:R-:W-:Y:S05]  /*42dd0*/  EXIT ;  /* 0x000000000000794d */ /* 0x000fea0003800000 */
.L_x_33683:
        /* <DEDUP_REMOVED lines=8> */
.L_x_33702:
[----:B------:R-:W-:Y:S05]  /*42e60*/  BSYNC B1 ;  /* 0x0000000000017941 */ /* 0x000fea0003800000 */
.L_x_33701:
        /* <DEDUP_REMOVED lines=10> */
.L_x_33703:
[----:B------:R-:W-:Y:S02]  /*42f10*/  IMAD.MOV.U32 R238, RZ, RZ, 0x4 ;  /* 0x00000004ffee7424 */ /* 0x000fe400078e00ff */
[----:B------:R-:W-:-:S04]  /*42f20*/  IMAD.MOV.U32 R219, RZ, RZ, R237 ;  /* 0x000000ffffdb7224 */ /* 0x000fc800078e00ed */
[----:B------:R-:W-:-:S05]  /*42f30*/  FADD.FTZ R219, R218, R219 ;  /* 0x000000dbdadb7221 */ /* 0x000fca0000010000 */
[----:B------:R-:W-:-:S07]  /*42f40*/  MOV R239, R219 ;  /* 0x000000db00ef7202 */ /* 0x000fce0000000f00 */
[----:B------:R-:W-:Y:S05]  /*42f50*/  WARPSYNC.COLLECTIVE R236, `(.L_x_33704) ;  /* 0x00000000ec087348 */ /* 0x000fea0003c00000 */
[----:B------:R0:W1:Y:S02]  /*42f60*/  SHFL.BFLY P6, R237, R239, R238, R241 ;  /* 0x0c0000eeefed7389 */ /* 0x00006400000c00f1 */
[----:B01----:R-:W-:Y:S05]  /*42f70*/  ENDCOLLECTIVE ;  /* 0x000000000000791b */ /* 0x003fea0003800000 */
.L_x_33704:
[----:B------:R-:W-:Y:S01]  /*42f80*/  HFMA2 R238, -RZ, RZ, 0, 4.76837158203125e-07 ;  /* 0x00000008ffee7431 */ /* 0x000fe200000001ff */
[----:B------:R-:W-:-:S05]  /*42f90*/  MOV R216, R237 ;  /* 0x000000ed00d87202 */ /* 0x000fca0000000f00 */
[----:B------:R-:W-:-:S04]  /*42fa0*/  FADD.FTZ R231, R219, R216 ;  /* 0x000000d8dbe77221 */ /* 0x000fc80000010000 */
[----:B------:R-:W-:-:S07]  /*42fb0*/  IMAD.MOV.U32 R239, RZ, RZ, R231 ;  /* 0x000000ffffef7224 */ /* 0x000fce00078e00e7 */
[----:B------:R-:W-:Y:S05]  /*42fc0*/  WARPSYNC.COLLECTIVE R236, `(.L_x_33705) ;  /* 0x00000000ec087348 */ /* 0x000fea0003c00000 */
[----:B------:R0:W1:Y:S02]  /*42fd0*/  SHFL.BFLY P6, R237, R239, R238, R241 ;  /* 0x0c0000eeefed7389 */ /* 0x00006400000c00f1 */
[----:B01----:R-:W-:Y:S05]  /*42fe0*/  ENDCOLLECTIVE ;  /* 0x000000000000791b */ /* 0x003fea0003800000 */
.L_x_33705:
[----:B------:R-:W-:Y:S02]  /*42ff0*/  IMAD.MOV.U32 R238, RZ, RZ, 0x10 ;  /* 0x00000010ffee7424 */ /* 0x000fe400078e00ff */
[----:B------:R-:W-:-:S04]  /*43000*/  IMAD.MOV.U32 R216, RZ, RZ, R237 ;  /* 0x000000ffffd87224 */ /* 0x000fc800078e00ed */
[----:B------:R-:W-:-:S05]  /*43010*/  FADD.FTZ R234, R231, R216 ;  /* 0x000000d8e7ea7221 */ /* 0x000fca0000010000 */
[----:B------:R-:W-:-:S07]  /*43020*/  MOV R239, R234 ;  /* 0x000000ea00ef7202 */ /* 0x000fce0000000f00 */
[----:B------:R-:W-:Y:S05]  /*43030*/  WARPSYNC.COLLECTIVE R236, `(.L_x_33706) ;  /* 0x00000000ec087348 */ /* 0x000fea0003c00000 */
[----:B------:R0:W1:Y:S02]  /*43040*/  SHFL.BFLY P6, R237, R239, R238, R241 ;  /* 0x0c0000eeefed7389 */ /* 0x00006400000c00f1 */
[----:B01----:R-:W-:Y:S05]  /*43050*/  ENDCOLLECTIVE ;  /* 0x000000000000791b */ /* 0x003fea0003800000 */
.L_x_33706:
        /* <DEDUP_REMOVED lines=139> */
.L_x_33707:
[----:B------:R-:W-:Y:S02]  /*43910*/  IMAD.MOV.U32 R238, RZ, RZ, 0x2 ;  /* 0x00000002ffee7424 */ /* 0x000fe400078e00ff */
[----:B------:R-:W-:-:S04]  /*43920*/  IMAD.MOV.U32 R217, RZ, RZ, R237 ;  /* 0x000000ffffd97224 */ /* 0x000fc800078e00ed */
[----:B------:R-:W-:-:S05]  /*43930*/  FADD.FTZ R217, R216, R217 ;  /* 0x000000d9d8d97221 */ /* 0x000fca0000010000 */
[----:B------:R-:W-:-:S07]  /*43940*/  MOV R239, R217 ;  /* 0x000000d900ef7202 */ /* 0x000fce0000000f00 */
[----:B------:R-:W-:Y:S05]  /*43950*/  WARPSYNC.COLLECTIVE R236, `(.L_x_33708) ;  /* 0x00000000ec087348 */ /* 0x000fea0003c00000 */
[----:B------:R0:W1:Y:S02]  /*43960*/  SHFL.BFLY P6, R237, R239, R238, R241 ;  /* 0x0c0000eeefed7389 */ /* 0x00006400000c00f1 */
[----:B01----:R-:W-:Y:S05]  /*43970*/  ENDCOLLECTIVE ;  /* 0x000000000000791b */ /* 0x003fea0003800000 */
.L_x_33708:
[----:B------:R-:W-:Y:S01]  /*43980*/  HFMA2 R238, -RZ, RZ, 0, 2.384185791015625e-07 ;  /* 0x00000004ffee7431 */ /* 0x000fe200000001ff */
[----:B------:R-:W-:-:S05]  /*43990*/  MOV R218, R237 ;  /* 0x000000ed00da7202 */ /* 0x000fca0000000f00 */
[----:B------:R-:W-:-:S04]  /*439a0*/  FADD.FTZ R218, R217, R218 ;  /* 0x000000dad9da7221 */ /* 0x000fc80000010000 */
[----:B------:R-:W-:-:S07]  /*439b0*/  IMAD.MOV.U32 R239, RZ, RZ, R218 ;  /* 0x000000ffffef7224 */ /* 0x000fce00078e00da */
[----:B------:R-:W-:Y:S05]  /*439c0*/  WARPSYNC.COLLECTIVE R236, `(.L_x_33709) ;  /* 0x00000000ec087348 */ /* 0x000fea0003c00000 */
[----:B------:R0:W1:Y:S02]  /*439d0*/  SHFL.BFLY P6, R237, R239, R238, R241 ;  /* 0x0c0000eeefed7389 */ /* 0x00006400000c00f1 */
[----:B01----:R-:W-:Y:S05]  /*439e0*/  ENDCOLLECTIVE ;  /* 0x000000000000791b */ /* 0x003fea0003800000 */
.L_x_33709:
[----:B------:R-:W-:Y:S02]  /*439f0*/  IMAD.MOV.U32 R238, RZ, RZ, 0x8 ;  /* 0x00000008ffee7424 */ /* 0x000fe400078e00ff */
[----:B------:R-:W-:-:S04]  /*43a00*/  IMAD.MOV.U32 R219, RZ, RZ, R237 ;  /* 0x000000ffffdb7224 */ /* 0x000fc800078e00ed */
[----:B------:R-:W-:-:S05]  /*43a10*/  FADD.FTZ R219, R218, R219 ;  /* 0x000000dbdadb7221 */ /* 0x000fca0000010000 */
[----:B------:R-:W-:-:S07]  /*43a20*/  MOV R239, R219 ;  /* 0x000000db00ef7202 */ /* 0x000fce0000000f00 */
[----:B------:R-:W-:Y:S05]  /*43a30*/  WARPSYNC.COLLECTIVE R236, `(.L_x_33710) ;  /* 0x00000000ec087348 */ /* 0x000fea0003c00000 */
[----:B------:R0:W1:Y:S02]  /*43a40*/  SHFL.BFLY P6, R237, R239, R238, R241 ;  /* 0x0c0000eeefed7389 */ /* 0x00006400000c00f1 */
[----:B01----:R-:W-:Y:S05]  /*43a50*/  ENDCOLLECTIVE ;  /* 0x000000000000791b */ /* 0x003fea0003800000 */
.L_x_33710:
[----:B------:R-:W-:Y:S01]  /*43a60*/  HFMA2 R238, -RZ, RZ, 0, 9.5367431640625e-07 ;  /* 0x00000010ffee7431 */ /* 0x000fe200000001ff */
[----:B------:R-:W-:-:S05]  /*43a70*/  MOV R234, R237 ;  /* 0x000000ed00ea7202 */ /* 0x000fca0000000f00 */
[----:B------:R-:W-:-:S04]  /*43a80*/  FADD.FTZ R234, R219, R234 ;  /* 0x000000eadbea7221 */ /* 0x000fc80000010000 */
[----:B------:R-:W-:-:S07]  /*43a90*/  IMAD.MOV.U32 R239, RZ, RZ, R234 ;  /* 0x000000ffffef7224 */ /* 0x000fce00078e00ea */
[----:B------:R-:W-:Y:S05]  /*43aa0*/  WARPSYNC.COLLECTIVE R236, `(.L_x_33711) ;  /* 0x00000000ec087348 */ /* 0x000fea0003c00000 */
[----:B------:R0:W1:Y:S02]  /*43ab0*/  SHFL.BFLY P6, R237, R239, R238, R241 ;  /* 0x0c0000eeefed7389 */ /* 0x00006400000c00f1 */
[----:B01----:R-:W-:Y:S05]  /*43ac0*/  ENDCOLLECTIVE ;  /* 0x000000000000791b */ /* 0x003fea0003800000 */
.L_x_33711:
[----:B------:R-:W-:Y:S05]  /*43ad0*/  BRA `(.L_x_33712) ;  /* 0xffffffdc00f47947 */ /* 0x000fea000383ffff */
.L_x_33713:
        /* <DEDUP_REMOVED lines=10> */
.L_x_43914:


//--------------------- .text._ZN10layer_norm31ln_parallel_residual_fwd_kernelINS_13Kernel_traitsIf6__halffS2_fjLj2048ELj1ELj4ELj1ELj16ENS_18Kernel_traits_baseILj2048EfS2_fS2_fjLj128EEEEELb1ELb1ELb1EEEvNS_9FwdParamsE --------------------------
	.section	.text._ZN10layer_norm31ln_parallel_residual_fwd_kernelINS_13Kernel_traitsIf6__halffS2_fjLj2048ELj1ELj4ELj1ELj16ENS_18Kernel_traits_baseILj2048EfS2_fS2_fjLj128EEEEELb1ELb1ELb1EEEvNS_9FwdParamsE,"ax",@progbits
	.align	128
        .global         _ZN10layer_norm31ln_parallel_residual_fwd_kernelINS_13Kernel_traitsIf6__halffS2_fjLj2048ELj1ELj4ELj1ELj16ENS_18Kernel_traits_baseILj2048EfS2_fS2_fjLj128EEEEELb1ELb1ELb1EEEvNS_9FwdParamsE
        .type           _ZN10layer_norm31ln_parallel_residual_fwd_kernelINS_13Kernel_traitsIf6__halffS2_fjLj2048ELj1ELj4ELj1ELj16ENS_18Kernel_traits_baseILj2048EfS2_fS2_fjLj128EEEEELb1ELb1ELb1EEEvNS_9FwdParamsE,@function
        .size           _ZN10layer_norm31ln_parallel_residual_fwd_kernelINS_13Kernel_traitsIf6__halffS2_fjLj2048ELj1ELj4ELj1ELj16ENS_18Kernel_traits_baseILj2048EfS2_fS2_fjLj128EEEEELb1ELb1ELb1EEEvNS_9FwdParamsE,(.L_x_43915 - _ZN10layer_norm31ln_parallel_residual_fwd_kernelINS_13Kernel_traitsIf6__halffS2_fjLj2048ELj1ELj4ELj1ELj16ENS_18Kernel_traits_baseILj2048EfS2_fS2_fjLj128EEEEELb1ELb1ELb1EEEvNS_9FwdParamsE)
        .other          _ZN10layer_norm31ln_parallel_residual_fwd_kernelINS_13Kernel_traitsIf6__halffS2_fjLj2048ELj1ELj4ELj1ELj16ENS_18Kernel_traits_baseILj2048EfS2_fS2_fjLj128EEEEELb1ELb1ELb1EEEvNS_9FwdParamsE,@"STO_CUDA_ENTRY STV_DEFAULT"
_ZN10layer_norm31ln_parallel_residual_fwd_kernelINS_13Kernel_traitsIf6__halffS2_fjLj2048ELj1ELj4ELj1ELj16ENS_18Kernel_traits_baseILj2048EfS2_fS2_fjLj128EEEEELb1ELb1ELb1EEEvNS_9FwdParamsE:
.text._ZN10layer_norm31ln_parallel_residual_fwd_kernelINS_13Kernel_traitsIf6__halffS2_fjLj2048ELj1ELj4ELj1ELj16ENS_18Kernel_traits_baseILj2048EfS2_fS2_fjLj128EEEEELb1ELb1ELb1EEEvNS_9FwdParamsE:
        /* <DEDUP_REMOVED lines=87> */
.L_x_33714:
        /* <DEDUP_REMOVED lines=50> */
.L_x_33715:
        /* <DEDUP_REMOVED lines=76> */
.L_x_34702:
[----:B------:R-:W-:Y:S01]  /*0d50*/  ISETP.NE.U32.AND P1, PT, RZ, UR10, PT ;  /* 0x0000000aff007c0c */ /* 0x000fe2000bf25070 */
[----:B-1----:R-:W0:Y:S01]  /*0d60*/  LDC.64 R216, c[0x0][0x390] ;  /* 0x0000e400ffd87b82 */ /* 0x002e220000000a00 */
        /* <DEDUP_REMOVED lines=17> */
[----:B------:R-:W-:Y:S02]  /*0e80*/  IMAD.U32 R227, RZ, RZ, UR7 ;  /* 0x00000007ffe37e24 */ /* 0x000fe4000f8e00ff */
[----:B------:R-:W-:Y:S01]  /*0e90*/  IMAD.U32 R226, RZ, RZ, UR7 ;  /* 0x00000007ffe27e24 */ /* 0x000fe2000f8e00ff */
[----:B------:R-:W-:Y:S01]  /*0ea0*/  MOV R229, 0x2f800000 ;  /* 0x2f80000000e57802 */ /* 0x000fe20000000f00 */
[----:B------:R-:W-:Y:S02]  /*0eb0*/  VIADD R227, R227, 0x96a522ad ;  /* 0x96a522ade3e37836 */ /* 0x000fe40000000000 */
[----:B------:R-:W-:-:S06]  /*0ec0*/  VIADD R226, R226, 0xa9066899 ;  /* 0xa9066899e2e27836 */ /* 0x000fcc0000000000 */
        /* <DEDUP_REMOVED lines=17> */
.L_x_33720:
        /* <DEDUP_REMOVED lines=13> */
.L_x_33722:
[----:B------:R-:W-:Y:S05]  /*10b0*/  BSYNC.RECONVERGENT B2 ;  /* 0x0000000000027941 */ /* 0x000fea0003800200 */
.L_x_33721:
        /* <DEDUP_REMOVED lines=43> */
.L_x_33719:
[----:B------:R-:W-:Y:S05]  /*1370*/  BSYNC.RECONVERGENT B1 ;  /* 0x0000000000017941 */ /* 0x000fea0003800200 */
.L_x_33718:
[----:B------:R-:W-:Y:S01]  /*1380*/  ISETP.NE.AND P0, PT, R25, 0x1, PT ;  /* 0x000000011900780c */ /* 0x000fe20003f05270 */
[----:B------:R-:W-:Y:S01]  /*1390*/  IMAD.U32 R228, RZ, RZ, UR30 ;  /* 0x0000001effe47e24 */ /* 0x000fe2000f8e00ff */
[----:B------:R-:W-:Y:S01]  /*13a0*/  I2FP.F32.U32 R0, R0 ;  /* 0x0000000000007245 */ /* 0x000fe20000201000 */
[----:B------:R-:W-:Y:S01]  /*13b0*/  BSSY.RECONVERGENT B1, `(.L_x_33723) ;  /* 0x0000049000017945 */ /* 0x000fe20003800200 */
[----:B------:R-:W-:Y:S02]  /*13c0*/  HFMA2 R26, -RZ, RZ, 0, 1.1920928955078125e-07 ;  /* 0x00000002ff1a7431 */ /* 0x000fe400000001ff */
[----:B------:R-:W-:Y:S02]  /*13d0*/  IMAD.MOV.U32 R24, RZ, RZ, R12 ;  /* 0x000000ffff187224 */ /* 0x000fe400078e000c */
[----:B------:R-:W-:Y:S01]  /*13e0*/  FFMA.FTZ R23, R0, R229, 1.1641532182693481445e-10 ;  /* 0x2f00000000177423 */ /* 0x000fe200000100e5 */
[----:B-----5:R-:W-:-:S04]  /*13f0*/  HADD2.F32 R0, -RZ, R16.H0_H0 ;  /* 0x20000010ff007230 */ /* 0x020fc80000004100 */
        /* <DEDUP_REMOVED lines=11> */
.L_x_33725:
        /* <DEDUP_REMOVED lines=13> */
.L_x_33727:
[----:B------:R-:W-:Y:S05]  /*1580*/  BSYNC.RECONVERGENT B2 ;  /* 0x0000000000027941 */ /* 0x000fea0003800200 */
.L_x_33726:
        /* <DEDUP_REMOVED lines=43> */
.L_x_33724:
[----:B------:R-:W-:Y:S05]  /*1840*/  BSYNC.RECONVERGENT B1 ;  /* 0x0000000000017941 */ /* 0x000fea0003800200 */
.L_x_33723:
[----:B------:R-:W-:Y:S01]  /*1850*/  ISETP.NE.AND P0, PT, R26, 0x1, PT ;  /* 0x000000011a00780c */ /* 0x000fe20003f05270 */
[----:B------:R-:W-:Y:S01]  /*1860*/  BSSY.RECONVERGENT B1, `(.L_x_33728) ;  /* 0x000004a000017945 */ /* 0x000fe20003800200 */
[----:B------:R-:W-:Y:S01]  /*1870*/  I2FP.F32.U32 R24, R24 ;  /* 0x0000001800187245 */ /* 0x000fe20000201000 */
[----:B------:R-:W-:Y:S02]  /*1880*/  HADD2.F32 R16, -RZ, R16.H1_H1 ;  /* 0x30000010ff107230 */ /* 0x000fe40000004100 */
        /* <DEDUP_REMOVED lines=14> */
.L_x_33730:
        /* <DEDUP_REMOVED lines=13> */
.L_x_33732:
[----:B------:R-:W-:Y:S05]  /*1a40*/  BSYNC.RECONVERGENT B2 ;  /* 0x0000000000027941 */ /* 0x000fea0003800200 */
.L_x_33731:
        /* <DEDUP_REMOVED lines=43> */
.L_x_33729:
[----:B------:R-:W-:Y:S05]  /*1d00*/  BSYNC.RECONVERGENT B1 ;  /* 0x0000000000017941 */ /* 0x000fea0003800200 */
.L_x_33728:
[----:B------:R-:W-:Y:S01]  /*1d10*/  ISETP.NE.AND P0, PT, R27, 0x1, PT ;  /* 0x000000011b00780c */ /* 0x000fe20003f05270 */
[----:B------:R-:W-:Y:S01]  /*1d20*/  BSSY.RECONVERGENT B1, `(.L_x_33733) ;  /* 0x000004a000017945 */ /* 0x000fe20003800200 */
[----:B------:R-:W-:Y:S01]  /*1d30*/  I2FP.F32.U32 R24, R24 ;  /* 0x0000001800187245 */ /* 0x000fe20000201000 */
[----:B------:R-:W-:Y:S02]  /*1d40*/  IMAD.MOV.U32 R28, RZ, RZ, 0x2 ;  /* 0x00000002ff1c7424 */ /* 0x000fe400078e00ff */
[----:B------:R-:W-:Y:S02]  /*1d50*/  IMAD.MOV.U32 R26, RZ, RZ, R12 ;  /* 0x000000ffff1a7224 */ /* 0x000fe400078e000c */
[----:B------:R-:W-:Y:S01]  /*1d60*/  FFMA.FTZ R25, R24, R229, 1.1641532182693481445e-10 ;  /* 0x2f00000018197423 */ /* 0x000fe200000100e5 */
[----:B------:R-:W-:-:S04]  /*1d70*/  HADD2.F32 R24, -RZ, R17.H0_H0 ;  /* 0x20000011ff187230 */ /* 0x000fc80000004100 */
        /* <DEDUP_REMOVED lines=11> */
.L_x_33735:
        /* <DEDUP_REMOVED lines=13> */
.L_x_33737:
[----:B------:R-:W-:Y:S05]  /*1f00*/  BSYNC.RECONVERGENT B2 ;  /* 0x0000000000027941 */ /* 0x000fea0003800200 */
.L_x_33736:
        /* <DEDUP_REMOVED lines=43> */
.L_x_33734:
[----:B------:R-:W-:Y:S05]  /*21c0*/  BSYNC.RECONVERGENT B1 ;  /* 0x0000000000017941 */ /* 0x000fea0003800200 */
.L_x_33733:
[----:B------:R-:W-:Y:S01]  /*21d0*/  ISETP.NE.AND P0, PT, R28, 0x1, PT ;  /* 0x000000011c00780c */ /* 0x000fe20003f05270 */
[----:B------:R-:W-:Y:S01]  /*21e0*/  BSSY.RECONVERGENT B1, `(.L_x_33738) ;  /* 0x0000049000017945 */ /* 0x000fe20003800200 */
[----:B------:R-:W-:-:S05]  /*21f0*/  I2FP.F32.U32 R26, R26 ;  /* 0x0000001a001a7245 */ /* 0x000fca0000201000 */
[----:B------:R-:W-:Y:S01]  /*2200*/  FFMA.FTZ R27, R26, R229, 1.1641532182693481445e-10 ;  /* 0x2f0000001a1b7423 */ /* 0x000fe200000100e5 */
[----:B------:R-:W-:Y:S02]  /*2210*/  HADD2.F32 R26, -RZ, R17.H1_H1 ;  /* 0x30000011ff1a7230 */ /* 0x000fe40000004100 */
[----:B------:R-:W-:Y:S02]  /*2220*/  IMAD.MOV.U32 R17, RZ, RZ, R12 ;  /* 0x000000ffff117224 */ /* 0x000fe400078e000c */
        /* <DEDUP_REMOVED lines=11> */
.L_x_33740:
        /* <DEDUP_REMOVED lines=13> */
.L_x_33742:
[----:B------:R-:W-:Y:S05]  /*23b0*/  BSYNC.RECONVERGENT B2 ;  /* 0x0000000000027941 */ /* 0x000fea0003800200 */
.L_x_33741:
        /* <DEDUP_REMOVED lines=43> */
.L_x_33739:
[----:B------:R-:W-:Y:S05]  /*2670*/  BSYNC.RECONVERGENT B1 ;  /* 0x0000000000017941 */ /* 0x000fea0003800200 */
.L_x_33738:
        /* <DEDUP_REMOVED lines=17> */
.L_x_33745:
        /* <DEDUP_REMOVED lines=13> */
.L_x_33747:
[----:B------:R-:W-:Y:S05]  /*2860*/  BSYNC.RECONVERGENT B2 ;  /* 0x0000000000027941 */ /* 0x000fea0003800200 */
.L_x_33746:
        /* <DEDUP_REMOVED lines=43> */
.L_x_33744:
[----:B------:R-:W-:Y:S05]  /*2b20*/  BSYNC.RECONVERGENT B1 ;  /* 0x0000000000017941 */ /* 0x000fea0003800200 */
.L_x_33743:
        /* <DEDUP_REMOVED lines=17> */
.L_x_33750:
        /* <DEDUP_REMOVED lines=13> */
.L_x_33752:
[----:B------:R-:W-:Y:S05]  /*2d10*/  BSYNC.RECONVERGENT B2 ;  /* 0x0000000000027941 */ /* 0x000fea0003800200 */
.L_x_33751:
        /* <DEDUP_REMOVED lines=43> */
.L_x_33749:
[----:B------:R-:W-:Y:S05]  /*2fd0*/  BSYNC.RECONVERGENT B1 ;  /* 0x0000000000017941 */ /* 0x000fea0003800200 */
.L_x_33748:
        /* <DEDUP_REMOVED lines=17> */
.L_x_33755:
        /* <DEDUP_REMOVED lines=13> */
.L_x_33757:
[----:B------:R-:W-:Y:S05]  /*31c0*/  BSYNC.RECONVERGENT B2 ;  /* 0x0000000000027941 */ /* 0x000fea0003800200 */
.L_x_33756:
        /* <DEDUP_REMOVED lines=43> */
.L_x_33754:
[----:B------:R-:W-:Y:S05]  /*3480*/  BSYNC.RECONVERGENT B1 ;  /* 0x0000000000017941 */ /* 0x000fea0003800200 */
.L_x_33753:
[----:B------:R-:W-:Y:S01]  /*3490*/  IMAD.U32 R225, RZ, RZ, UR31 ;  /* 0x0000001fffe17e24 */ /* 0x000fe2000f8e00ff */
[----:B------:R-:W-:Y:S01]  /*34a0*/  P2R R29, PR, RZ, 0x2 ;  /* 0x00000002ff1d7803 */ /* 0x000fe20000000000 */
[----:B------:R-:W-:Y:S01]  /*34b0*/  HADD2.F32 R34, -RZ, R19.H1_H1 ;  /* 0x30000013ff227230 */ /* 0x000fe20000004100 */
        /* <DEDUP_REMOVED lines=33> */
.L_x_33717:
        /* <DEDUP_REMOVED lines=16> */
.L_x_33761:
        /* <DEDUP_REMOVED lines=13> */
.L_x_33763:
[----:B------:R-:W-:Y:S05]  /*38a0*/  BSYNC.RECONVERGENT B2 ;  /* 0x0000000000027941 */ /* 0x000fea0003800200 */
.L_x_33762:
        /* <DEDUP_REMOVED lines=41> */
[----:B------:R-:W-:-:S07]  /*3b40*/  HFMA2 R2, -RZ, RZ, 0, 0 ;  /* 0x00000000ff027431 */ /* 0x000fce00000001ff */
.L_x_33760:
[----:B------:R-:W-:Y:S05]  /*3b50*/  BSYNC.RECONVERGENT B1 ;  /* 0x0000000000017941 */ /* 0x000fea0003800200 */
.L_x_33759:
        /* <DEDUP_REMOVED lines=21> */
.L_x_33766:
        /* <DEDUP_REMOVED lines=13> */
.L_x_33768:
[----:B------:R-:W-:Y:S05]  /*3d80*/  BSYNC.RECONVERGENT B2 ;  /* 0x0000000000027941 */ /* 0x000fea0003800200 */
.L_x_33767:
        /* <DEDUP_REMOVED lines=43> */
.L_x_33765:
[----:B------:R-:W-:Y:S05]  /*4040*/  BSYNC.RECONVERGENT B1 ;  /* 0x0000000000017941 */ /* 0x000fea0003800200 */
.L_x_33764:
        /* <DEDUP_REMOVED lines=23> */
.L_x_33771:
        /* <DEDUP_REMOVED lines=13> */
.L_x_33773:
[----:B------:R-:W-:Y:S05]  /*4290*/  BSYNC.RECONVERGENT B2 ;  /* 0x0000000000027941 */ /* 0x000fea0003800200 */
.L_x_33772:
        /* <DEDUP_REMOVED lines=43> */
.L_x_33770:
[----:B------:R-:W-:Y:S05]  /*4550*/  BSYNC.RECONVERGENT B1 ;  /* 0x0000000000017941 */ /* 0x000fea0003800200 */
.L_x_33769:
        /* <DEDUP_REMOVED lines=19> */
.L_x_33776:
        /* <DEDUP_REMOVED lines=13> */
.L_x_33778:
[----:B------:R-:W-:Y:S05]  /*4760*/  BSYNC.RECONVERGENT B2 ;  /* 0x0000000000027941 */ /* 0x000fea0003800200 */
.L_x_33777:
        /* <DEDUP_REMOVED lines=43> */
.L_x_33775:
[----:B------:R-:W-:Y:S05]  /*4a20*/  BSYNC.RECONVERGENT B1 ;  /* 0x0000000000017941 */ /* 0x000fea0003800200 */
.L_x_33774:
[----:B------:R-:W-:Y:S01]  /*4a30*/  I2FP.F32.U32 R0, R0 ;  /* 0x0000000000007245 */ /* 0x000fe20000201000 */
[----:B------:R-:W-:Y:S01]  /*4a40*/  HADD2.F32 R2, -RZ, R84.H1_H1 ;  /* 0x30000054ff027230 */ /* 0x000fe20000004100 */
[----:B------:R-:W-:Y:S01]  /*4a50*/  ISETP.NE.AND P2, PT, R4, 0x1, PT ;  /* 0x000000010400780c */ /* 0x000fe20003f45270 */
[----:B------:R-:W-:Y:S01]  /*4a60*/  BSSY.RECONVERGENT B1, `(.L_x_33779) ;  /* 0x000004d000017945 */ /* 0x000fe20003800200 */
[----:B------:R-:W-:Y:S01]  /*4a70*/  FSEL R69, R69, RZ, P3 ;  /* 0x000000ff45457208 */ /* 0x000fe20001800000 */
[----:B------:R-:W-:Y:S01]  /*4a80*/  FFMA.FTZ R3, R0, R229, 1.1641532182693481445e-10 ;  /* 0x2f00000000037423 */ /* 0x000fe200000100e5 */
[----:B------:R-:W-:Y:S01]  /*4a90*/  FMUL.FTZ R2, R2, R225 ;  /* 0x000000e102027220 */ /* 0x000fe20000410000 */
[----:B------:R-:W-:-:S03]  /*4aa0*/  IMAD.MOV.U32 R0, RZ, RZ, R12 ;  /* 0x000000ffff007224 */ /* 0x000fc600078e000c */
[----:B------:R-:W-:-:S04]  /*4ab0*/  FSETP.GTU.FTZ.AND P0, PT, R3, R228, PT ;  /* 0x000000e40300720b */ /* 0x000fc80003f1c000 */
        /* <DEDUP_REMOVED lines=14> */
.L_x_33781:
        /* <DEDUP_REMOVED lines=13> */
.L_x_33783:
[----:B------:R-:W-:Y:S05]  /*4c70*/  BSYNC.RECONVERGENT B2 ;  /* 0x0000000000027941 */ /* 0x000fea0003800200 */
.L_x_33782:
        /* <DEDUP_REMOVED lines=43> */
.L_x_33780:
[----:B------:R-:W-:Y:S05]  /*4f30*/  BSYNC.RECONVERGENT B1 ;  /* 0x0000000000017941 */ /* 0x000fea0003800200 */
.L_x_33779:
        /* <DEDUP_REMOVED lines=19> */
.L_x_33786:
        /* <DEDUP_REMOVED lines=13> */
.L_x_33788:
[----:B------:R-:W-:Y:S05]  /*5140*/  BSYNC.RECONVERGENT B2 ;  /* 0x0000000000027941 */ /* 0x000fea0003800200 */
.L_x_33787:
        /* <DEDUP_REMOVED lines=42> */
[----:B------:R-:W-:-:S07]  /*53f0*/  LOP3.LUT R15, R227, R2, R7, 0x96, !PT ;  /* 0x00000002e30f7212 */ /* 0x000fce00078e9607 */
.L_x_33785:
[----:B------:R-:W-:Y:S05]  /*5400*/  BSYNC.RECONVERGENT B1 ;  /* 0x0000000000017941 */ /* 0x000fea0003800200 */
.L_x_33784:
        /* <DEDUP_REMOVED lines=23> */
.L_x_33791:
        /* <DEDUP_REMOVED lines=13> */
.L_x_33793:
[----:B------:R-:W-:Y:S05]  /*5650*/  BSYNC.RECONVERGENT B2 ;  /* 0x0000000000027941 */ /* 0x000fea0003800200 */
.L_x_33792:
        /* <DEDUP_REMOVED lines=43> */
.L_x_33790:
[----:B------:R-:W-:Y:S05]  /*5910*/  BSYNC.RECONVERGENT B1 ;  /* 0x0000000000017941 */ /* 0x000fea0003800200 */
.L_x_33789:
        /* <DEDUP_REMOVED lines=18> */
.L_x_33796:
        /* <DEDUP_REMOVED lines=13> */
.L_x_33798:
[----:B------:R-:W-:Y:S05]  /*5b10*/  BSYNC.RECONVERGENT B2 ;  /* 0x0000000000027941 */ /* 0x000fea0003800200 */
.L_x_33797:
        /* <DEDUP_REMOVED lines=43> */
.L_x_33795:
[----:B------:R-:W-:Y:S05]  /*5dd0*/  BSYNC.RECONVERGENT B1 ;  /* 0x0000000000017941 */ /* 0x000fea0003800200 */
.L_x_33794:
[----:B------:R-:W-:Y:S01]  /*5de0*/  I2FP.F32.U32 R0, R0 ;  /* 0x0000000000007245 */ /* 0x000fe20000201000 */
[----:B------:R-:W-:Y:S01]  /*5df0*/  HADD2.F32 R2, -RZ, R85.H1_H1 ;  /* 0x30000055ff027230 */ /* 0x000fe20000004100 */
[----:B------:R-:W-:Y:S01]  /*5e00*/  ISETP.NE.AND P3, PT, R4, 0x1, PT ;  /* 0x000000010400780c */ /* 0x000fe20003f65270 */
[----:B------:R-:W-:Y:S01]  /*5e10*/  BSSY.RECONVERGENT B1, `(.L_x_33799) ;  /* 0x000004d000017945 */ /* 0x000fe20003800200 */
[----:B------:R-:W-:Y:S01]  /*5e20*/  FSEL R71, R71, RZ, P2 ;  /* 0x000000ff47477208 */ /* 0x000fe20001000000 */
[----:B------:R-:W-:Y:S01]  /*5e30*/  FFMA.FTZ R3, R0, R229, 1.1641532182693481445e-10 ;  /* 0x2f00000000037423 */ /* 0x000fe200000100e5 */
[----:B------:R-:W-:Y:S01]  /*5e40*/  FMUL.FTZ R2, R2, R225 ;  /* 0x000000e102027220 */ /* 0x000fe20000410000 */
[----:B------:R-:W-:-:S03]  /*5e50*/  MOV R0, R12 ;  /* 0x0000000c00007202 */ /* 0x000fc60000000f00 */
        /* <DEDUP_REMOVED lines=15> */
.L_x_33801:
        /* <DEDUP_REMOVED lines=13> */
.L_x_33803:
[----:B------:R-:W-:Y:S05]  /*6020*/  BSYNC.RECONVERGENT B2 ;  /* 0x0000000000027941 */ /* 0x000fea0003800200 */
.L_x_33802:
        /* <DEDUP_REMOVED lines=43> */
.L_x_33800:
[----:B------:R-:W-:Y:S05]  /*62e0*/  BSYNC.RECONVERGENT B1 ;  /* 0x0000000000017941 */ /* 0x000fea0003800200 */
.L_x_33799:
        /* <DEDUP_REMOVED lines=18> */
.L_x_33806:
        /* <DEDUP_REMOVED lines=13> */
.L_x_33808:
[----:B------:R-:W-:Y:S05]  /*64e0*/  BSYNC.RECONVERGENT B2 ;  /* 0x0000000000027941 */ /* 0x000fea0003800200 */
.L_x_33807:
        /* <DEDUP_REMOVED lines=43> */
.L_x_33805:
[----:B------:R-:W-:Y:S05]  /*67a0*/  BSYNC.RECONVERGENT B1 ;  /* 0x0000000000017941 */ /* 0x000fea0003800200 */
.L_x_33804:
        /* <DEDUP_REMOVED lines=23> */
.L_x_33811:
        /* <DEDUP_REMOVED lines=13> */
.L_x_33813:
[----:B------:R-:W-:Y:S05]  /*69f0*/  BSYNC.RECONVERGENT B2 ;  /* 0x0000000000027941 */ /* 0x000fea0003800200 */
.L_x_33812:
        /* <DEDUP_REMOVED lines=43> */
.L_x_33810:
[----:B------:R-:W-:Y:S05]  /*6cb0*/  BSYNC.RECONVERGENT B1 ;  /* 0x0000000000017941 */ /* 0x000fea0003800200 */
.L_x_33809:
        /* <DEDUP_REMOVED lines=18> */
.L_x_33816:
        /* <DEDUP_REMOVED lines=13> */
.L_x_33818:
[----:B------:R-:W-:Y:S05]  /*6eb0*/  BSYNC.RECONVERGENT B2 ;  /* 0x0000000000027941 */ /* 0x000fea0003800200 */
.L_x_33817:
        /* <DEDUP_REMOVED lines=43> */
.L_x_33815:
[----:B------:R-:W-:Y:S05]  /*7170*/  BSYNC.RECONVERGENT B1 ;  /* 0x0000000000017941 */ /* 0x000fea0003800200 */
.L_x_33814:
[----:B------:R-:W-:Y:S01]  /*7180*/  I2FP.F32.U32 R0, R0 ;  /* 0x0000000000007245 */ /* 0x000fe20000201000 */
[----:B------:R-:W-:Y:S01]  /*7190*/  HADD2.F32 R2, -RZ, R86.H1_H1 ;  /* 0x30000056ff027230 */ /* 0x000fe20000004100 */
        /* <DEDUP_REMOVED lines=21> */
.L_x_33821:
        /* <DEDUP_REMOVED lines=13> */
.L_x_33823:
[----:B------:R-:W-:Y:S05]  /*73c0*/  BSYNC.RECONVERGENT B2 ;  /* 0x0000000000027941 */ /* 0x000fea0003800200 */
.L_x_33822:
        /* <DEDUP_REMOVED lines=43> */
.L_x_33820:
[----:B------:R-:W-:Y:S05]  /*7680*/  BSYNC.RECONVERGENT B1 ;  /* 0x0000000000017941 */ /* 0x000fea0003800200 */
.L_x_33819:
        /* <DEDUP_REMOVED lines=18> */
.L_x_33826:
        /* <DEDUP_REMOVED lines=13> */
.L_x_33828:
[----:B------:R-:W-:Y:S05]  /*7880*/  BSYNC.RECONVERGENT B2 ;  /* 0x0000000000027941 */ /* 0x000fea0003800200 */
.L_x_33827:
        /* <DEDUP_REMOVED lines=43> */
.L_x_33825:
[----:B------:R-:W-:Y:S05]  /*7b40*/  BSYNC.RECONVERGENT B1 ;  /* 0x0000000000017941 */ /* 0x000fea0003800200 */
.L_x_33824:
        /* <DEDUP_REMOVED lines=23> */
.L_x_33831:
        /* <DEDUP_REMOVED lines=13> */
.L_x_33833:
[----:B------:R-:W-:Y:S05]  /*7d90*/  BSYNC.RECONVERGENT B2 ;  /* 0x0000000000027941 */ /* 0x000fea0003800200 */
.L_x_33832:
        /* <DEDUP_REMOVED lines=43> */
.L_x_33830:
[----:B------:R-:W-:Y:S05]  /*8050*/  BSYNC.RECONVERGENT B1 ;  /* 0x0000000000017941 */ /* 0x000fea0003800200 */
.L_x_33829:
        /* <DEDUP_REMOVED lines=18> */
.L_x_33836:
        /* <DEDUP_REMOVED lines=15> */
.L_x_33838:
[----:B------:R-:W-:Y:S05]  /*8270*/  BSYNC.RECONVERGENT B2 ;  /* 0x0000000000027941 */ /* 0x000fea0003800200 */
.L_x_33837:
        /* <DEDUP_REMOVED lines=43> */
.L_x_33835:
[----:B------:R-:W-:Y:S05]  /*8530*/  BSYNC.RECONVERGENT B1 ;  /* 0x0000000000017941 */ /* 0x000fea0003800200 */
.L_x_33834:
        /* <DEDUP_REMOVED lines=9> */
[----:B------:R-:W-:-:S07]  /*85d0*/  @P1 FADD.FTZ R75, R79, R75 ;  /* 0x0000004b4f4b1221 */ /* 0x000fce0000010000 */
.L_x_33758:
        /* <DEDUP_REMOVED lines=51> */
.L_x_33839:
        /* <DEDUP_REMOVED lines=21> */
.L_x_33843:
        /* <DEDUP_REMOVED lines=13> */
.L_x_33845:
[----:B------:R-:W-:Y:S05]  /*8b30*/  BSYNC.RECONVERGENT B2 ;  /* 0x0000000000027941 */ /* 0x000fea0003800200 */
.L_x_33844:
        /* <DEDUP_REMOVED lines=42> */
.L_x_33842:
[----:B------:R-:W-:Y:S05]  /*8de0*/  BSYNC.RECONVERGENT B1 ;  /* 0x0000000000017941 */ /* 0x000fea0003800200 */
.L_x_33841:
[----:B------:R-:W-:Y:S01]  /*8df0*/  ISETP.NE.AND P2, PT, R4, 0x1, PT ;  /* 0x000000010400780c */ /* 0x000fe20003f45270 */
[----:B------:R-:W-:Y:S01]  /*8e00*/  BSSY.RECONVERGENT B1, `(.L_x_33846) ;  /* 0x000004b000017945 */ /* 0x000fe20003800200 */
[----:B------:R-:W-:Y:S01]  /*8e10*/  I2FP.F32.U32 R2, R2 ;  /* 0x0000000200027245 */ /* 0x000fe20000201000 */
[----:B------:R-:W-:-:S04]  /*8e20*/  HFMA2 R5, -RZ, RZ, 0, 1.1920928955078125e-07 ;  /* 0x00000002ff057431 */ /* 0x000fc800000001ff */
[----:B------:R-:W-:Y:S01]  /*8e30*/  FFMA.FTZ R3, R2, R229, 1.1641532182693481445e-10 ;  /* 0x2f00000002037423 */ /* 0x000fe200000100e5 */
[----:B-----5:R-:W-:-:S04]  /*8e40*/  HADD2.F32 R2, -RZ, R16.H0_H0 ;  /* 0x20000010ff027230 */ /* 0x020fc80000004100 */
        /* <DEDUP_REMOVED lines=13> */
.L_x_33848:
        /* <DEDUP_REMOVED lines=13> */
.L_x_33850:
[----:B------:R-:W-:Y:S05]  /*8ff0*/  BSYNC.RECONVERGENT B2 ;  /* 0x0000000000027941 */ /* 0x000fea0003800200 */
.L_x_33849:
        /* <DEDUP_REMOVED lines=43> */
.L_x_33847:
[----:B------:R-:W-:Y:S05]  /*92b0*/  BSYNC.RECONVERGENT B1 ;  /* 0x0000000000017941 */ /* 0x000fea0003800200 */
.L_x_33846:
        /* <DEDUP_REMOVED lines=23> */
.L_x_33853:
        /* <DEDUP_REMOVED lines=13> */
.L_x_33855:
[----:B------:R-:W-:Y:S05]  /*9500*/  BSYNC.RECONVERGENT B2 ;  /* 0x0000000000027941 */ /* 0x000fea0003800200 */
.L_x_33854:
        /* <DEDUP_REMOVED lines=40> */
[----:B------:R-:W-:Y:S01]  /*9790*/  LOP3.LUT R15, R227, R2, R7, 0x96, !PT ;  /* 0x00000002e30f7212 */ /* 0x000fe200078e9607 */
[----:B------:R-:W-:Y:S02]  /*97a0*/  IMAD.MOV.U32 R2, RZ, RZ, R24 ;  /* 0x000000ffff027224 */ /* 0x000fe400078e0018 */
[----:B------:R-:W-:-:S07]  /*97b0*/  IMAD.MOV.U32 R24, RZ, RZ, R6 ;  /* 0x000000ffff187224 */ /* 0x000fce00078e0006 */
.L_x_33852:
[----:B------:R-:W-:Y:S05]  /*97c0*/  BSYNC.RECONVERGENT B1 ;  /* 0x0000000000017941 */ /* 0x000fea0003800200 */
.L_x_33851:
        /* <DEDUP_REMOVED lines=19> */
.L_x_33858:
        /* <DEDUP_REMOVED lines=13> */
.L_x_33860:
[----:B------:R-:W-:Y:S05]  /*99d0*/  BSYNC.RECONVERGENT B2 ;  /* 0x0000000000027941 */ /* 0x000fea0003800200 */
.L_x_33859:
        /* <DEDUP_REMOVED lines=43> */
.L_x_33857:
[----:B------:R-:W-:Y:S05]  /*9c90*/  BSYNC.RECONVERGENT B1 ;  /* 0x0000000000017941 */ /* 0x000fea0003800200 */
.L_x_33856:
[----:B------:R-:W-:Y:S01]  /*9ca0*/  I2FP.F32.U32 R2, R2 ;  /* 0x0000000200027245 */ /* 0x000fe20000201000 */
[----:B------:R-:W-:Y:S01]  /*9cb0*/  HADD2.F32 R4, -RZ, R84.H1_H1 ;  /* 0x30000054ff047230 */ /* 0x000fe20000004100 */
        /* <DEDUP_REMOVED lines=21> */
.L_x_33863:
        /* <DEDUP_REMOVED lines=13> */
.L_x_33865:
[----:B------:R-:W-:Y:S05]  /*9ee0*/  BSYNC.RECONVERGENT B2 ;  /* 0x0000000000027941 */ /* 0x000fea0003800200 */
.L_x_33864:
        /* <DEDUP_REMOVED lines=43> */
.L_x_33862:
[----:B------:R-:W-:Y:S05]  /*a1a0*/  BSYNC.RECONVERGENT B1 ;  /* 0x0000000000017941 */ /* 0x000fea0003800200 */
.L_x_33861:
        /* <DEDUP_REMOVED lines=19> */
.L_x_33868:
        /* <DEDUP_REMOVED lines=13> */
.L_x_33870:
[----:B------:R-:W-:Y:S05]  /*a3b0*/  BSYNC.RECONVERGENT B2 ;  /* 0x0000000000027941 */ /* 0x000fea0003800200 */
.L_x_33869:
        /* <DEDUP_REMOVED lines=39> */
[----:B------:R-:W-:Y:S02]  /*a630*/  LOP3.LUT R14, R4, UR27, R23, 0x96, !PT ;  /* 0x0000001b040e7c12 */ /* 0x000fe4000f8e9617 */
[----:B------:R-:W-:Y:S01]  /*a640*/  MOV R12, R22 ;  /* 0x00000016000c7202 */ /* 0x000fe20000000f00 */
[----:B------:R-:W-:Y:S01]  /*a650*/  IMAD.MOV.U32 R24, RZ, RZ, R6 ;  /* 0x000000ffff187224 */ /* 0x000fe200078e0006 */
[----:B------:R-:W-:-:S07]  /*a660*/  LOP3.LUT R15, R227, R2, R7, 0x96, !PT ;  /* 0x00000002e30f7212 */ /* 0x000fce00078e9607 */
.L_x_33867:
[----:B------:R-:W-:Y:S05]  /*a670*/  BSYNC.RECONVERGENT B1 ;  /* 0x0000000000017941 */ /* 0x000fea0003800200 */
.L_x_33866:
        /* <DEDUP_REMOVED lines=23> */
.L_x_33873:
        /* <DEDUP_REMOVED lines=13> */
.L_x_33875:
[----:B------:R-:W-:Y:S05]  /*a8c0*/  BSYNC.RECONVERGENT B2 ;  /* 0x0000000000027941 */ /* 0x000fea0003800200 */
.L_x_33874:
        /* <DEDUP_REMOVED lines=43> */
.L_x_33872:
[----:B------:R-:W-:Y:S05]  /*ab80*/  BSYNC.RECONVERGENT B1 ;  /* 0x0000000000017941 */ /* 0x000fea0003800200 */
.L_x_33871:
[----:B------:R-:W-:Y:S01]  /*ab90*/  ISETP.NE.AND P2, PT, R4, 0x1, PT ;  /* 0x000000010400780c */ /* 0x000fe20003f45270 */
[----:B------:R-:W-:Y:S01]  /*aba0*/  BSSY.RECONVERGENT B1, `(.L_x_33876) ;  /* 0x000004b000017945 */ /* 0x000fe20003800200 */
[----:B------:R-:W-:Y:S01]  /*abb0*/  I2FP.F32.U32 R2, R2 ;  /* 0x0000000200027245 */ /* 0x000fe20000201000 */
[----:B------:R-:W-:-:S04]  /*abc0*/  HFMA2 R5, -RZ, RZ, 0, 1.1920928955078125e-07 ;  /* 0x00000002ff057431 */ /* 0x000fc800000001ff */
[----:B------:R-:W-:Y:S01]  /*abd0*/  FFMA.FTZ R3, R2, R229, 1.1641532182693481445e-10 ;  /* 0x2f00000002037423 */ /* 0x000fe200000100e5 */
[----:B------:R-:W-:-:S04]  /*abe0*/  HADD2.F32 R2, -RZ, R17.H1_H1 ;  /* 0x30000011ff027230 */ /* 0x000fc80000004100 */
        /* <DEDUP_REMOVED lines=13> */
.L_x_33878:
        /* <DEDUP_REMOVED lines=13> */
.L_x_33880:
[----:B------:R-:W-:Y:S05]  /*ad90*/  BSYNC.RECONVERGENT B2 ;  /* 0x0000000000027941 */ /* 0x000fea0003800200 */
.L_x_33879:
        /* <DEDUP_REMOVED lines=43> */
.L_x_33877:
[----:B------:R-:W-:Y:S05]  /*b050*/  BSYNC.RECONVERGENT B1 ;  /* 0x0000000000017941 */ /* 0x000fea0003800200 */
.L_x_33876:
        /* <DEDUP_REMOVED lines=23> */
.L_x_33883:
        /* <DEDUP_REMOVED lines=13> */
.L_x_33885:
[----:B------:R-:W-:Y:S05]  /*b2a0*/  BSYNC.RECONVERGENT B2 ;  /* 0x0000000000027941 */ /* 0x000fea0003800200 */
.L_x_33884:
        /* <DEDUP_REMOVED lines=43> */
.L_x_33882:
[----:B------:R-:W-:Y:S05]  /*b560*/  BSYNC.RECONVERGENT B1 ;  /* 0x0000000000017941 */ /* 0x000fea0003800200 */
.L_x_33881:
        /* <DEDUP_REMOVED lines=18> */
.L_x_33888:
        /* <DEDUP_REMOVED lines=13> */
.L_x_33890:
[----:B------:R-:W-:Y:S05]  /*b760*/  BSYNC.RECONVERGENT B2 ;  /* 0x0000000000027941 */ /* 0x000fea0003800200 */
.L_x_33889:
        /* <DEDUP_REMOVED lines=43> */
.L_x_33887:
[----:B------:R-:W-:Y:S05]  /*ba20*/  BSYNC.RECONVERGENT B1 ;  /* 0x0000000000017941 */ /* 0x000fea0003800200 */
.L_x_33886:
[----:B------:R-:W-:Y:S01]  /*ba30*/  I2FP.F32.U32 R4, R3 ;  /* 0x0000000300047245 */ /* 0x000fe20000201000 */
[----:B------:R-:W-:Y:S01]  /*ba40*/  HADD2.F32 R16, -RZ, R86.H0_H0 ;  /* 0x20000056ff107230 */ /* 0x000fe20000004100 */
        /* <DEDUP_REMOVED lines=21> */
.L_x_33893:
        /* <DEDUP_REMOVED lines=13> */
.L_x_33895:
[----:B------:R-:W-:Y:S05]  /*bc70*/  BSYNC.RECONVERGENT B2 ;  /* 0x0000000000027941 */ /* 0x000fea0003800200 */
.L_x_33894:
        /* <DEDUP_REMOVED lines=43> */
.L_x_33892:
[----:B------:R-:W-:Y:S05]  /*bf30*/  BSYNC.RECONVERGENT B1 ;  /* 0x0000000000017941 */ /* 0x000fea0003800200 */
.L_x_33891:
        /* <DEDUP_REMOVED lines=18> */
.L_x_33898:
        /* <DEDUP_REMOVED lines=13> */
.L_x_33900:
[----:B------:R-:W-:Y:S05]  /*c130*/  BSYNC.RECONVERGENT B2 ;  /* 0x0000000000027941 */ /* 0x000fea0003800200 */
.L_x_33899:
        /* <DEDUP_REMOVED lines=43> */
.L_x_33897:
[----:B------:R-:W-:Y:S05]  /*c3f0*/  BSYNC.RECONVERGENT B1 ;  /* 0x0000000000017941 */ /* 0x000fea0003800200 */
.L_x_33896:
        /* <DEDUP_REMOVED lines=23> */
.L_x_33903:
        /* <DEDUP_REMOVED lines=13> */
.L_x_33905:
[----:B------:R-:W-:Y:S05]  /*c640*/  BSYNC.RECONVERGENT B2 ;  /* 0x0000000000027941 */ /* 0x000fea0003800200 */
.L_x_33904:
        /* <DEDUP_REMOVED lines=43> */
.L_x_33902:
[----:B------:R-:W-:Y:S05]  /*c900*/  BSYNC.RECONVERGENT B1 ;  /* 0x0000000000017941 */ /* 0x000fea0003800200 */
.L_x_33901:
        /* <DEDUP_REMOVED lines=18> */
.L_x_33908:
        /* <DEDUP_REMOVED lines=13> */
.L_x_33910:
[----:B------:R-:W-:Y:S05]  /*cb00*/  BSYNC.RECONVERGENT B2 ;  /* 0x0000000000027941 */ /* 0x000fea0003800200 */
.L_x_33909:
        /* <DEDUP_REMOVED lines=43> */
.L_x_33907:
[----:B------:R-:W-:Y:S05]  /*cdc0*/  BSYNC.RECONVERGENT B1 ;  /* 0x0000000000017941 */ /* 0x000fea0003800200 */
.L_x_33906:
[----:B------:R-:W-:Y:S01]  /*cdd0*/  I2FP.F32.U32 R16, R17 ;  /* 0x0000001100107245 */ /* 0x000fe20000201000 */
[----:B------:R-:W-:Y:S01]  /*cde0*/  HADD2.F32 R18, -RZ, R87.H0_H0 ;  /* 0x20000057ff127230 */ /* 0x000fe20000004100 */
        /* <DEDUP_REMOVED lines=21> */
.L_x_33913:
        /* <DEDUP_REMOVED lines=13> */
.L_x_33915:
[----:B------:R-:W-:Y:S05]  /*d010*/  BSYNC.RECONVERGENT B2 ;  /* 0x0000000000027941 */ /* 0x000fea0003800200 */
.L_x_33914:
        /* <DEDUP_REMOVED lines=43> */
.L_x_33912:
[----:B------:R-:W-:Y:S05]  /*d2d0*/  BSYNC.RECONVERGENT B1 ;  /* 0x0000000000017941 */ /* 0x000fea0003800200 */
.L_x_33911:
        /* <DEDUP_REMOVED lines=18> */
.L_x_33918:
        /* <DEDUP_REMOVED lines=15> */
.L_x_33920:
[----:B------:R-:W-:Y:S05]  /*d4f0*/  BSYNC.RECONVERGENT B2 ;  /* 0x0000000000027941 */ /* 0x000fea0003800200 */
.L_x_33919:
        /* <DEDUP_REMOVED lines=43> */
.L_x_33917:
[----:B------:R-:W-:Y:S05]  /*d7b0*/  BSYNC.RECONVERGENT B1 ;  /* 0x0000000000017941 */ /* 0x000fea0003800200 */
.L_x_33916:
        /* <DEDUP_REMOVED lines=8> */
[--C-:B------:R-:W-:Y:S01]  /*d840*/  FADD.FTZ R63, R63, R2.reuse ;  /* 0x000000023f3f7221 */ /* 0x100fe20000010000 */
[----:B------:R-:W-:-:S03]  /*d850*/  PRMT R2, R16, 0x7610, R2 ;  /* 0x0000761010027816 */ /* 0x000fc60000000002 */
[----:B------:R-:W-:Y:S01]  /*d860*/  @P1 FADD.FTZ R63, R79, R63 ;  /* 0x0000003f4f3f1221 */ /* 0x000fe20000010000 */
[----:B------:R-:W-:Y:S06]  /*d870*/  BRA `(.L_x_33921) ;  /* 0x0000002400fc7947 */ /* 0x000fec0003800000 */
.L_x_33840:
        /* <DEDUP_REMOVED lines=16> */
.L_x_33924:
        /* <DEDUP_REMOVED lines=13> */
.L_x_33926:
[----:B------:R-:W-:Y:S05]  /*da50*/  BSYNC.RECONVERGENT B2 ;  /* 0x0000000000027941 */ /* 0x000fea0003800200 */
.L_x_33925:
        /* <DEDUP_REMOVED lines=42> */
.L_x_33923:
[----:B------:R-:W-:Y:S05]  /*dd00*/  BSYNC.RECONVERGENT B1 ;  /* 0x0000000000017941 */ /* 0x000fea0003800200 */
.L_x_33922:
[----:B------:R-:W-:Y:S01]  /*dd10*/  ISETP.NE.AND P2, PT, R23, 0x1, PT ;  /* 0x000000011700780c */ /* 0x000fe20003f45270 */
[----:B------:R-:W-:Y:S01]  /*dd20*/  BSSY.RECONVERGENT B1, `(.L_x_33927) ;  /* 0x000004a000017945 */ /* 0x000fe20003800200 */
[----:B------:R-:W-:Y:S01]  /*dd30*/  I2FP.F32.U32 R20, R20 ;  /* 0x0000001400147245 */ /* 0x000fe20000201000 */
[----:B------:R-:W-:Y:S02]  /*dd40*/  IMAD.MOV.U32 R26, RZ, RZ, 0x2 ;  /* 0x00000002ff1a7424 */ /* 0x000fe400078e00ff */
        /* <DEDUP_REMOVED lines=14> */
.L_x_33929:
        /* <DEDUP_REMOVED lines=13> */
.L_x_33931:
[----:B------:R-:W-:Y:S05]  /*df00*/  BSYNC.RECONVERGENT B2 ;  /* 0x0000000000027941 */ /* 0x000fea0003800200 */
.L_x_33930:
        /* <DEDUP_REMOVED lines=43> */
.L_x_33928:
[----:B------:R-:W-:Y:S05]  /*e1c0*/  BSYNC.RECONVERGENT B1 ;  /* 0x0000000000017941 */ /* 0x000fea0003800200 */
.L_x_33927:
[----:B------:R-:W-:Y:S01]  /*e1d0*/  ISETP.NE.AND P2, PT, R26, 0x1, PT ;  /* 0x000000011a00780c */ /* 0x000fe20003f45270 */
[----:B------:R-:W-:Y:S01]  /*e1e0*/  BSSY.RECONVERGENT B1, `(.L_x_33932) ;  /* 0x000004a000017945 */ /* 0x000fe20003800200 */
[----:B------:R-:W-:Y:S01]  /*e1f0*/  I2FP.F32.U32 R22, R22 ;  /* 0x0000001600167245 */ /* 0x000fe20000201000 */
[----:B------:R-:W-:Y:S02]  /*e200*/  HFMA2 R28, -RZ, RZ, 0, 1.1920928955078125e-07 ;  /* 0x00000002ff1c7431 */ /* 0x000fe400000001ff */
[----:B------:R-:W-:Y:S02]  /*e210*/  HADD2.F32 R16, -RZ, R16.H1_H1 ;  /* 0x30000010ff107230 */ /* 0x000fe40000004100 */
        /* <DEDUP_REMOVED lines=13> */
.L_x_33934:
        /* <DEDUP_REMOVED lines=13> */
.L_x_33936:
[----:B------:R-:W-:Y:S05]  /*e3c0*/  BSYNC.RECONVERGENT B2 ;  /* 0x0000000000027941 */ /* 0x000fea0003800200 */
.L_x_33935:
        /* <DEDUP_REMOVED lines=43> */
.L_x_33933:
[----:B------:R-:W-:Y:S05]  /*e680*/  BSYNC.RECONVERGENT B1 ;  /* 0x0000000000017941 */ /* 0x000fea0003800200 */
.L_x_33932:
[----:B------:R-:W-:Y:S01]  /*e690*/  ISETP.NE.AND P2, PT, R28, 0x1, PT ;  /* 0x000000011c00780c */ /* 0x000fe20003f45270 */
[----:B------:R-:W-:Y:S01]  /*e6a0*/  BSSY.RECONVERGENT B1, `(.L_x_33937) ;  /* 0x000004a000017945 */ /* 0x000fe20003800200 */
[----:B------:R-:W-:Y:S01]  /*e6b0*/  I2FP.F32.U32 R22, R22 ;  /* 0x0000001600167245 */ /* 0x000fe20000201000 */
[----:B------:R-:W-:-:S04]  /*e6c0*/  IMAD.MOV.U32 R30, RZ, RZ, 0x2 ;  /* 0x00000002ff1e7424 */ /* 0x000fc800078e00ff */
[----:B------:R-:W-:Y:S01]  /*e6d0*/  FFMA.FTZ R23, R22, R229, 1.1641532182693481445e-10 ;  /* 0x2f00000016177423 */ /* 0x000fe200000100e5 */
[----:B------:R-:W-:-:S04]  /*e6e0*/  HADD2.F32 R22, -RZ, R17.H0_H0 ;  /* 0x20000011ff167230 */ /* 0x000fc80000004100 */
        /* <DEDUP_REMOVED lines=12> */
.L_x_33939:
        /* <DEDUP_REMOVED lines=13> */
.L_x_33941:
[----:B------:R-:W-:Y:S05]  /*e880*/  BSYNC.RECONVERGENT B2 ;  /* 0x0000000000027941 */ /* 0x000fea0003800200 */
.L_x_33940:
        /* <DEDUP_REMOVED lines=43> */
.L_x_33938:
[----:B------:R-:W-:Y:S05]  /*eb40*/  BSYNC.RECONVERGENT B1 ;  /* 0x0000000000017941 */ /* 0x000fea0003800200 */
.L_x_33937:
[----:B------:R-:W-:Y:S01]  /*eb50*/  ISETP.NE.AND P2, PT, R30, 0x1, PT ;  /* 0x000000011e00780c */ /* 0x000fe20003f45270 */
[----:B------:R-:W-:Y:S01]  /*eb60*/  BSSY.RECONVERGENT B1, `(.L_x_33942) ;  /* 0x000004a000017945 */ /* 0x000fe20003800200 */
[----:B------:R-:W-:-:S05]  /*eb70*/  I2FP.F32.U32 R26, R23 ;  /* 0x00000017001a7245 */ /* 0x000fca0000201000 */
[----:B------:R-:W-:Y:S01]  /*eb80*/  FFMA.FTZ R23, R26, R229, 1.1641532182693481445e-10 ;  /* 0x2f0000001a177423 */ /* 0x000fe200000100e5 */
[----:B------:R-:W-:Y:S02]  /*eb90*/  HADD2.F32 R26, -RZ, R17.H1_H1 ;  /* 0x30000011ff1a7230 */ /* 0x000fe40000004100 */
[----:B------:R-:W-:Y:S02]  /*eba0*/  IMAD.MOV.U32 R17, RZ, RZ, R12 ;  /* 0x000000ffff117224 */ /* 0x000fe400078e000c */
        /* <DEDUP_REMOVED lines=12> */
.L_x_33944:
        /* <DEDUP_REMOVED lines=13> */
.L_x_33946:
[----:B------:R-:W-:Y:S05]  /*ed40*/  BSYNC.RECONVERGENT B2 ;  /* 0x0000000000027941 */ /* 0x000fea0003800200 */
.L_x_33945:
        /* <DEDUP_REMOVED lines=43> */
.L_x_33943:
[----:B------:R-:W-:Y:S05]  /*f000*/  BSYNC.RECONVERGENT B1 ;  /* 0x0000000000017941 */ /* 0x000fea0003800200 */
.L_x_33942:
        /* <DEDUP_REMOVED lines=17> */
.L_x_33949:
        /* <DEDUP_REMOVED lines=13> */
.L_x_33951:
[----:B------:R-:W-:Y:S05]  /*f1f0*/  BSYNC.RECONVERGENT B2 ;  /* 0x0000000000027941 */ /* 0x000fea0003800200 */
.L_x_33950:
        /* <DEDUP_REMOVED lines=43> */
.L_x_33948:
[----:B------:R-:W-:Y:S05]  /*f4b0*/  BSYNC.RECONVERGENT B1 ;  /* 0x0000000000017941 */ /* 0x000fea0003800200 */
.L_x_33947:
        /* <DEDUP_REMOVED lines=17> */
.L_x_33954:
        /* <DEDUP_REMOVED lines=13> */
.L_x_33956:
[----:B------:R-:W-:Y:S05]  /*f6a0*/  BSYNC.RECONVERGENT B2 ;  /* 0x0000000000027941 */ /* 0x000fea0003800200 */
.L_x_33955:
        /* <DEDUP_REMOVED lines=43> */
.L_x_33953:
[----:B------:R-:W-:Y:S05]  /*f960*/  BSYNC.RECONVERGENT B1 ;  /* 0x0000000000017941 */ /* 0x000fea0003800200 */
.L_x_33952:
[----:B------:R-:W-:Y:S01]  /*f970*/  ISETP.NE.AND P5, PT, R33, 0x1, PT ;  /* 0x000000012100780c */ /* 0x000fe20003fa5270 */
[----:B------:R-:W-:Y:S01]  /*f980*/  BSSY.RECONVERGENT B1, `(.L_x_33957) ;  /* 0x0000049000017945 */ /* 0x000fe20003800200 */
[----:B------:R-:W-:Y:S01]  /*f990*/  I2FP.F32.U32 R30, R23 ;  /* 0x00000017001e7245 */ /* 0x000fe20000201000 */
[----:B------:R-:W-:Y:S02]  /*f9a0*/  IMAD.MOV.U32 R32, RZ, RZ, 0x2 ;  /* 0x00000002ff207424 */ /* 0x000fe400078e00ff */
        /* <DEDUP_REMOVED lines=13> */
.L_x_33959:
        /* <DEDUP_REMOVED lines=13> */
.L_x_33961:
[----:B------:R-:W-:Y:S05]  /*fb50*/  BSYNC.RECONVERGENT B2 ;  /* 0x0000000000027941 */ /* 0x000fea0003800200 */
.L_x_33960:
        /* <DEDUP_REMOVED lines=43> */
.L_x_33958:
[----:B------:R-:W-:Y:S05]  /*fe10*/  BSYNC.RECONVERGENT B1 ;  /* 0x0000000000017941 */ /* 0x000fea0003800200 */
.L_x_33957:
[----:B------:R-:W-:Y:S01]  /*fe20*/  P2R R31, PR, RZ, 0x2 ;  /* 0x00000002ff1f7803 */ /* 0x000fe20000000000 */
[----:B------:R-:W-:Y:S01]  /*fe30*/  FMUL.FTZ R20, R20, R225 ;  /* 0x000000e114147220 */ /* 0x000fe20000410000 */
[----:B------:R-:W-:Y:S01]  /*fe40*/  I2FP.F32.U32 R34, R23 ;  /* 0x0000001700227245 */ /* 0x000fe20000201000 */
[----:B------:R-:W-:Y:S01]  /*fe50*/  HADD2.F32 R36, -RZ, R19.H1_H1 ;  /* 0x30000013ff247230 */ /* 0x000fe20000004100 */
        /* <DEDUP_REMOVED lines=33> */
.L_x_33921:
[----:B------:R-:W-:Y:S01]  /*10070*/  SEL R23, RZ, 0x1000000, !P5 ;  /* 0x01000000ff177807 */ /* 0x000fe20006800000 */
[----:B------:R-:W0:Y:S01]  /*10080*/  @P1 LDC.64 R16, c[0x0][0x3a0] ;  /* 0x0000e800ff101b82 */ /* 0x000e220000000a00 */
[----:B------:R-:W-:Y:S02]  /*10090*/  SEL R26, RZ, 0x10000, !P4 ;  /* 0x00010000ff1a7807 */ /* 0x000fe40006000000 */
[----:B------:R-:W-:Y:S02]  /*100a0*/  SEL R31, RZ, 0x100, !P3 ;  /* 0x00000100ff1f7807 */ /* 0x000fe40005800000 */
[----:B------:R-:W-:Y:S02]  /*100b0*/  ISETP.NE.AND P5, PT, R25, RZ, PT ;  /* 0x000000ff1900720c */ /* 0x000fe40003fa5270 */
[----:B------:R-:W-:Y:S02]  /*100c0*/  ISETP.NE.AND P4, PT, R27, RZ, PT ;  /* 0x000000ff1b00720c */ /* 0x000fe40003f85270 */
[----:B------:R-:W-:Y:S01]  /*100d0*/  ISETP.NE.AND P3, PT, R29, RZ, PT ;  /* 0x000000ff1d00720c */ /* 0x000fe20003f65270 */
[----:B------:R-:W-:Y:S01]  /*100e0*/  IMAD.WIDE.U32 R28, R0, 0x8, R238 ;  /* 0x00000008001c7825 */ /* 0x000fe200078e00ee */
[----:B------:R-:W-:-:S02]  /*100f0*/  SEL R19, RZ, 0x10000, !P4 ;  /* 0x00010000ff137807 */ /* 0x000fc40006000000 */
[----:B------:R-:W-:Y:S02]  /*10100*/  SEL R22, RZ, 0x1000000, !P3 ;  /* 0x01000000ff167807 */ /* 0x000fe40005800000 */
[----:B------:R-:W-:Y:S02]  /*10110*/  SEL R18, RZ, 0x100, !P5 ;  /* 0x00000100ff127807 */ /* 0x000fe40006800000 */
[----:B------:R-:W-:Y:S02]  /*10120*/  ISETP.NE.AND P6, PT, R21, RZ, PT ;  /* 0x000000ff1500720c */ /* 0x000fe40003fc5270 */
[----:B------:R-:W-:Y:S01]  /*10130*/  LOP3.LUT R31, R31, R23, R26, 0xfe, !PT ;  /* 0x000000171f1f7212 */ /* 0x000fe200078efe1a */
[----:B------:R-:W-:Y:S01]  /*10140*/  IMAD.WIDE.U32 R26, R0, 0x20, R240 ;  /* 0x00000020001a7825 */ /* 0x000fe200078e00f0 */
[----:B------:R-:W-:Y:S01]  /*10150*/  LOP3.LUT R18, R18, R22, R19, 0xfe, !PT ;  /* 0x0000001612127212 */ /* 0x000fe200078efe13 */
[----:B------:R-:W1:Y:S01]  /*10160*/  @P0 LDC.64 R20, c[0x0][0x398] ;  /* 0x0000e600ff140b82 */ /* 0x000e620000000a00 */
[----:B------:R-:W-:-:S02]  /*10170*/  SEL R30, RZ, 0x1, !P2 ;  /* 0x00000001ff1e7807 */ /* 0x000fc40005000000 */
[----:B------:R-:W-:Y:S01]  /*10180*/  SEL R19, RZ, 0x1, !P6 ;  /* 0x00000001ff137807 */ /* 0x000fe20007000000 */
[----:B------:R2:W-:Y:S01]  /*10190*/  STG.E.128 desc[UR8][R26.64], R64 ;  /* 0x000000401a007986 */ /* 0x0005e2000c101d08 */
[----:B------:R-:W-:Y:S02]  /*101a0*/  LOP3.LUT R31, R31, R30, RZ, 0xfc, !PT ;  /* 0x0000001e1f1f7212 */ /* 0x000fe400078efcff */
        /* <DEDUP_REMOVED lines=28> */
.L_x_33962:
        /* <DEDUP_REMOVED lines=21> */
.L_x_33966:
        /* <DEDUP_REMOVED lines=13> */
.L_x_33968:
[----:B------:R-:W-:Y:S05]  /*10590*/  BSYNC.RECONVERGENT B2 ;  /* 0x0000000000027941 */ /* 0x000fea0003800200 */
.L_x_33967:
        /* <DEDUP_REMOVED lines=42> */
.L_x_33965:
[----:B------:R-:W-:Y:S05]  /*10840*/  BSYNC.RECONVERGENT B1 ;  /* 0x0000000000017941 */ /* 0x000fea0003800200 */
.L_x_33964:
        /* <DEDUP_REMOVED lines=19> */
.L_x_33971:
        /* <DEDUP_REMOVED lines=13> */
.L_x_33973:
[----:B------:R-:W-:Y:S05]  /*10a50*/  BSYNC.RECONVERGENT B2 ;  /* 0x0000000000027941 */ /* 0x000fea0003800200 */
.L_x_33972:
        /* <DEDUP_REMOVED lines=43> */
.L_x_33970:
[----:B------:R-:W-:Y:S05]  /*10d10*/  BSYNC.RECONVERGENT B1 ;  /* 0x0000000000017941 */ /* 0x000fea0003800200 */
.L_x_33969:
        /* <DEDUP_REMOVED lines=23> */
.L_x_33976:
        /* <DEDUP_REMOVED lines=13> */
.L_x_33978:
[----:B------:R-:W-:Y:S05]  /*10f60*/  BSYNC.RECONVERGENT B2 ;  /* 0x0000000000027941 */ /* 0x000fea0003800200 */
.L_x_33977:
        /* <DEDUP_REMOVED lines=43> */
.L_x_33975:
[----:B------:R-:W-:Y:S05]  /*11220*/  BSYNC.RECONVERGENT B1 ;  /* 0x0000000000017941 */ /* 0x000fea0003800200 */
.L_x_33974:
[----:B------:R-:W-:Y:S01]  /*11230*/  ISETP.NE.AND P2, PT, R4, 0x1, PT ;  /* 0x000000010400780c */ /* 0x000fe20003f45270 */
[----:B------:R-:W-:Y:S01]  /*11240*/  BSSY.RECONVERGENT B1, `(.L_x_33979) ;  /* 0x000004b000017945 */ /* 0x000fe20003800200 */
[----:B------:R-:W-:Y:S01]  /*11250*/  I2FP.F32.U32 R2, R2 ;  /* 0x0000000200027245 */ /* 0x000fe20000201000 */
[----:B------:R-:W-:-:S04]  /*11260*/  IMAD.MOV.U32 R5, RZ, RZ, 0x2 ;  /* 0x00000002ff057424 */ /* 0x000fc800078e00ff */
        /* <DEDUP_REMOVED lines=15> */
.L_x_33981:
        /* <DEDUP_REMOVED lines=13> */
.L_x_33983:
[----:B------:R-:W-:Y:S05]  /*11430*/  BSYNC.RECONVERGENT B2 ;  /* 0x0000000000027941 */ /* 0x000fea0003800200 */
.L_x_33982:
        /* <DEDUP_REMOVED lines=43> */
.L_x_33980:
[----:B------:R-:W-:Y:S05]  /*116f0*/  BSYNC.RECONVERGENT B1 ;  /* 0x0000000000017941 */ /* 0x000fea0003800200 */
.L_x_33979:
        /* <DEDUP_REMOVED lines=23> */
.L_x_33986:
        /* <DEDUP_REMOVED lines=13> */
.L_x_33988:
[----:B------:R-:W-:Y:S05]  /*11940*/  BSYNC.RECONVERGENT B2 ;  /* 0x0000000000027941 */ /* 0x000fea0003800200 */
.L_x_33987:
        /* <DEDUP_REMOVED lines=43> */
.L_x_33985:
[----:B------:R-:W-:Y:S05]  /*11c00*/  BSYNC.RECONVERGENT B1 ;  /* 0x0000000000017941 */ /* 0x000fea0003800200 */
.L_x_33984:
        /* <DEDUP_REMOVED lines=19> */
.L_x_33991:
        /* <DEDUP_REMOVED lines=13> */
.L_x_33993:
[----:B------:R-:W-:Y:S05]  /*11e10*/  BSYNC.RECONVERGENT B2 ;  /* 0x0000000000027941 */ /* 0x000fea0003800200 */
.L_x_33992:
        /* <DEDUP_REMOVED lines=43> */
.L_x_33990:
[----:B------:R-:W-:Y:S05]  /*120d0*/  BSYNC.RECONVERGENT B1 ;  /* 0x0000000000017941 */ /* 0x000fea0003800200 */
.L_x_33989:
        /* <DEDUP_REMOVED lines=23> */
.L_x_33996:
        /* <DEDUP_REMOVED lines=13> */
.L_x_33998:
[----:B------:R-:W-:Y:S05]  /*12320*/  BSYNC.RECONVERGENT B2 ;  /* 0x0000000000027941 */ /* 0x000fea0003800200 */
.L_x_33997:
        /* <DEDUP_REMOVED lines=43> */
.L_x_33995:
[----:B------:R-:W-:Y:S05]  /*125e0*/  BSYNC.RECONVERGENT B1 ;  /* 0x0000000000017941 */ /* 0x000fea0003800200 */
.L_x_33994:
        /* <DEDUP_REMOVED lines=19> */
.L_x_34001:
        /* <DEDUP_REMOVED lines=13> */
.L_x_34003:
[----:B------:R-:W-:Y:S05]  /*127f0*/  BSYNC.RECONVERGENT B2 ;  /* 0x0000000000027941 */ /* 0x000fea0003800200 */
.L_x_34002:
        /* <DEDUP_REMOVED lines=43> */
.L_x_34000:
[----:B------:R-:W-:Y:S05]  /*12ab0*/  BSYNC.RECONVERGENT B1 ;  /* 0x0000000000017941 */ /* 0x000fea0003800200 */
.L_x_33999:
        /* <DEDUP_REMOVED lines=23> */
.L_x_34006:
        /* <DEDUP_REMOVED lines=13> */
.L_x_34008:
[----:B------:R-:W-:Y:S05]  /*12d00*/  BSYNC.RECONVERGENT B2 ;  /* 0x0000000000027941 */ /* 0x000fea0003800200 */
.L_x_34007:
        /* <DEDUP_REMOVED lines=43> */
.L_x_34005:
[----:B------:R-:W-:Y:S05]  /*12fc0*/  BSYNC.RECONVERGENT B1 ;  /* 0x0000000000017941 */ /* 0x000fea0003800200 */
.L_x_34004:
        /* <DEDUP_REMOVED lines=18> */
.L_x_34011:
        /* <DEDUP_REMOVED lines=13> */
.L_x_34013:
[----:B------:R-:W-:Y:S05]  /*131c0*/  BSYNC.RECONVERGENT B2 ;  /* 0x0000000000027941 */ /* 0x000fea0003800200 */
.L_x_34012:
        /* <DEDUP_REMOVED lines=43> */
.L_x_34010:
[----:B------:R-:W-:Y:S05]  /*13480*/  BSYNC.RECONVERGENT B1 ;  /* 0x0000000000017941 */ /* 0x000fea0003800200 */
.L_x_34009:
        /* <DEDUP_REMOVED lines=23> */
.L_x_34016:
        /* <DEDUP_REMOVED lines=13> */
.L_x_34018:
[----:B------:R-:W-:Y:S05]  /*136d0*/  BSYNC.RECONVERGENT B2 ;  /* 0x0000000000027941 */ /* 0x000fea0003800200 */
.L_x_34017:
        /* <DEDUP_REMOVED lines=43> */
.L_x_34015:
[----:B------:R-:W-:Y:S05]  /*13990*/  BSYNC.RECONVERGENT B1 ;  /* 0x0000000000017941 */ /* 0x000fea0003800200 */
.L_x_34014:
        /* <DEDUP_REMOVED lines=18> */
.L_x_34021:
        /* <DEDUP_REMOVED lines=13> */
.L_x_34023:
[----:B------:R-:W-:Y:S05]  /*13b90*/  BSYNC.RECONVERGENT B2 ;  /* 0x0000000000027941 */ /* 0x000fea0003800200 */
.L_x_34022:
        /* <DEDUP_REMOVED lines=43> */
.L_x_34020:
[----:B------:R-:W-:Y:S05]  /*13e50*/  BSYNC.RECONVERGENT B1 ;  /* 0x0000000000017941 */ /* 0x000fea0003800200 */
.L_x_34019:
        /* <DEDUP_REMOVED lines=23> */
.L_x_34026:
        /* <DEDUP_REMOVED lines=13> */
.L_x_34028:
[----:B------:R-:W-:Y:S05]  /*140a0*/  BSYNC.RECONVERGENT B2 ;  /* 0x0000000000027941 */ /* 0x000fea0003800200 */
.L_x_34027:
        /* <DEDUP_REMOVED lines=43> */
.L_x_34025:
[----:B------:R-:W-:Y:S05]  /*14360*/  BSYNC.RECONVERGENT B1 ;  /* 0x0000000000017941 */ /* 0x000fea0003800200 */
.L_x_34024:
        /* <DEDUP_REMOVED lines=18> */
.L_x_34031:
        /* <DEDUP_REMOVED lines=13> */
.L_x_34033:
[----:B------:R-:W-:Y:S05]  /*14560*/  BSYNC.RECONVERGENT B2 ;  /* 0x0000000000027941 */ /* 0x000fea0003800200 */
.L_x_34032:
        /* <DEDUP_REMOVED lines=43> */
.L_x_34030:
[----:B------:R-:W-:Y:S05]  /*14820*/  BSYNC.RECONVERGENT B1 ;  /* 0x0000000000017941 */ /* 0x000fea0003800200 */
.L_x_34029:
        /* <DEDUP_REMOVED lines=23> */
.L_x_34036:
        /* <DEDUP_REMOVED lines=13> */
.L_x_34038:
[----:B------:R-:W-:Y:S05]  /*14a70*/  BSYNC.RECONVERGENT B2 ;  /* 0x0000000000027941 */ /* 0x000fea0003800200 */
.L_x_34037:
        /* <DEDUP_REMOVED lines=43> */
.L_x_34035:
[----:B------:R-:W-:Y:S05]  /*14d30*/  BSYNC.RECONVERGENT B1 ;  /* 0x0000000000017941 */ /* 0x000fea0003800200 */
.L_x_34034:
        /* <DEDUP_REMOVED lines=18> */
.L_x_34041:
        /* <DEDUP_REMOVED lines=15> */
.L_x_34043:
[----:B------:R-:W-:Y:S05]  /*14f50*/  BSYNC.RECONVERGENT B2 ;  /* 0x0000000000027941 */ /* 0x000fea0003800200 */
.L_x_34042:
        /* <DEDUP_REMOVED lines=43> */
.L_x_34040:
[----:B------:R-:W-:Y:S05]  /*15210*/  BSYNC.RECONVERGENT B1 ;  /* 0x0000000000017941 */ /* 0x000fea0003800200 */
.L_x_34039:
        /* <DEDUP_REMOVED lines=12> */
.L_x_33963:
        /* <DEDUP_REMOVED lines=16> */
.L_x_34047:
        /* <DEDUP_REMOVED lines=13> */
.L_x_34049:
[----:B------:R-:W-:Y:S05]  /*154b0*/  BSYNC.RECONVERGENT B2 ;  /* 0x0000000000027941 */ /* 0x000fea0003800200 */
.L_x_34048:
        /* <DEDUP_REMOVED lines=43> */
.L_x_34046:
[----:B------:R-:W-:Y:S05]  /*15770*/  BSYNC.RECONVERGENT B1 ;  /* 0x0000000000017941 */ /* 0x000fea0003800200 */
.L_x_34045:
[----:B------:R-:W-:Y:S01]  /*15780*/  ISETP.NE.AND P2, PT, R25, 0x1, PT ;  /* 0x000000011900780c */ /* 0x000fe20003f45270 */
[----:B------:R-:W-:Y:S01]  /*15790*/  BSSY.RECONVERGENT B1, `(.L_x_34050) ;  /* 0x000004a000017945 */ /* 0x000fe20003800200 */
[----:B------:R-:W-:Y:S01]  /*157a0*/  I2FP.F32.U32 R22, R21 ;  /* 0x0000001500167245 */ /* 0x000fe20000201000 */
[----:B------:R-:W-:Y:S01]  /*157b0*/  IMAD.MOV.U32 R26, RZ, RZ, 0x2 ;  /* 0x00000002ff1a7424 */ /* 0x000fe200078e00ff */
[----:B------:R-:W-:-:S03]  /*157c0*/  MOV R23, R12 ;  /* 0x0000000c00177202 */ /* 0x000fc60000000f00 */
        /* <DEDUP_REMOVED lines=13> */
.L_x_34052:
        /* <DEDUP_REMOVED lines=13> */
.L_x_34054:
[----:B------:R-:W-:Y:S05]  /*15970*/  BSYNC.RECONVERGENT B2 ;  /* 0x0000000000027941 */ /* 0x000fea0003800200 */
.L_x_34053:
        /* <DEDUP_REMOVED lines=43> */
.L_x_34051:
[----:B------:R-:W-:Y:S05]  /*15c30*/  BSYNC.RECONVERGENT B1 ;  /* 0x0000000000017941 */ /* 0x000fea0003800200 */
.L_x_34050:
[----:B------:R-:W-:Y:S01]  /*15c40*/  ISETP.NE.AND P2, PT, R26, 0x1, PT ;  /* 0x000000011a00780c */ /* 0x000fe20003f45270 */
[----:B------:R-:W-:Y:S01]  /*15c50*/  BSSY.RECONVERGENT B1, `(.L_x_34055) ;  /* 0x000004a000017945 */ /* 0x000fe20003800200 */
[----:B------:R-:W-:Y:S01]  /*15c60*/  I2FP.F32.U32 R24, R23 ;  /* 0x0000001700187245 */ /* 0x000fe20000201000 */
[----:B------:R-:W-:Y:S02]  /*15c70*/  HADD2.F32 R16, -RZ, R16.H1_H1 ;  /* 0x30000010ff107230 */ /* 0x000fe40000004100 */
[----:B------:R-:W-:Y:S02]  /*15c80*/  IMAD.MOV.U32 R27, RZ, RZ, 0x2 ;  /* 0x00000002ff1b7424 */ /* 0x000fe400078e00ff */
        /* <DEDUP_REMOVED lines=13> */
.L_x_34057:
        /* <DEDUP_REMOVED lines=13> */
.L_x_34059:
[----:B------:R-:W-:Y:S05]  /*15e30*/  BSYNC.RECONVERGENT B2 ;  /* 0x0000000000027941 */ /* 0x000fea0003800200 */
.L_x_34058:
        /* <DEDUP_REMOVED lines=43> */
.L_x_34056:
[----:B------:R-:W-:Y:S05]  /*160f0*/  BSYNC.RECONVERGENT B1 ;  /* 0x0000000000017941 */ /* 0x000fea0003800200 */
.L_x_34055:
[----:B------:R-:W-:Y:S01]  /*16100*/  ISETP.NE.AND P2, PT, R27, 0x1, PT ;  /* 0x000000011b00780c */ /* 0x000fe20003f45270 */
[----:B------:R-:W-:Y:S01]  /*16110*/  BSSY.RECONVERGENT B1, `(.L_x_34060) ;  /* 0x000004a000017945 */ /* 0x000fe20003800200 */
[----:B------:R-:W-:Y:S01]  /*16120*/  I2FP.F32.U32 R24, R24 ;  /* 0x0000001800187245 */ /* 0x000fe20000201000 */
[----:B------:R-:W-:Y:S02]  /*16130*/  HFMA2 R28, -RZ, RZ, 0, 1.1920928955078125e-07 ;  /* 0x00000002ff1c7431 */ /* 0x000fe400000001ff */
        /* <DEDUP_REMOVED lines=14> */
.L_x_34062:
        /* <DEDUP_REMOVED lines=13> */
.L_x_34064:
[----:B------:R-:W-:Y:S05]  /*162f0*/  BSYNC.RECONVERGENT B2 ;  /* 0x0000000000027941 */ /* 0x000fea0003800200 */
.L_x_34063:
        /* <DEDUP_REMOVED lines=43> */
.L_x_34061:
[----:B------:R-:W-:Y:S05]  /*165b0*/  BSYNC.RECONVERGENT B1 ;  /* 0x0000000000017941 */ /* 0x000fea0003800200 */
.L_x_34060:
[----:B------:R-:W-:Y:S01]  /*165c0*/  ISETP.NE.AND P2, PT, R28, 0x1, PT ;  /* 0x000000011c00780c */ /* 0x000fe20003f45270 */
[----:B------:R-:W-:Y:S01]  /*165d0*/  BSSY.RECONVERGENT B1, `(.L_x_34065) ;  /* 0x000004a000017945 */ /* 0x000fe20003800200 */
[----:B------:R-:W-:Y:S01]  /*165e0*/  I2FP.F32.U32 R26, R26 ;  /* 0x0000001a001a7245 */ /* 0x000fe20000201000 */
[----:B------:R-:W-:-:S04]  /*165f0*/  IMAD.MOV.U32 R29, RZ, RZ, 0x2 ;  /* 0x00000002ff1d7424 */ /* 0x000fc800078e00ff */
[----:B------:R-:W-:Y:S01]  /*16600*/  FFMA.FTZ R27, R26, R229, 1.1641532182693481445e-10 ;  /* 0x2f0000001a1b7423 */ /* 0x000fe200000100e5 */
[----:B------:R-:W-:-:S04]  /*16610*/  HADD2.F32 R26, -RZ, R17.H1_H1 ;  /* 0x30000011ff1a7230 */ /* 0x000fc80000004100 */
        /* <DEDUP_REMOVED lines=12> */
.L_x_34067:
        /* <DEDUP_REMOVED lines=13> */
.L_x_34069:
[----:B------:R-:W-:Y:S05]  /*167b0*/  BSYNC.RECONVERGENT B2 ;  /* 0x0000000000027941 */ /* 0x000fea0003800200 */
.L_x_34068:
        /* <DEDUP_REMOVED lines=43> */
.L_x_34066:
[----:B------:R-:W-:Y:S05]  /*16a70*/  BSYNC.RECONVERGENT B1 ;  /* 0x0000000000017941 */ /* 0x000fea0003800200 */
.L_x_34065:
[----:B------:R-:W-:Y:S01]  /*16a80*/  ISETP.NE.AND P3, PT, R29, 0x1, PT ;  /* 0x000000011d00780c */ /* 0x000fe20003f65270 */
[----:B------:R-:W-:Y:S01]  /*16a90*/  BSSY.RECONVERGENT B1, `(.L_x_34070) ;  /* 0x0000049000017945 */ /* 0x000fe20003800200 */
[----:B------:R-:W-:Y:S01]  /*16aa0*/  I2FP.F32.U32 R28, R27 ;  /* 0x0000001b001c7245 */ /* 0x000fe20000201000 */
[----:B------:R-:W-:-:S04]  /*16ab0*/  IMAD.MOV.U32 R31, RZ, RZ, 0x2 ;  /* 0x00000002ff1f7424 */ /* 0x000fc800078e00ff */
        /* <DEDUP_REMOVED lines=13> */
.L_x_34072:
        /* <DEDUP_REMOVED lines=13> */
.L_x_34074:
[----:B------:R-:W-:Y:S05]  /*16c60*/  BSYNC.RECONVERGENT B2 ;  /* 0x0000000000027941 */ /* 0x000fea0003800200 */
.L_x_34073:
        /* <DEDUP_REMOVED lines=43> */
.L_x_34071:
[----:B------:R-:W-:Y:S05]  /*16f20*/  BSYNC.RECONVERGENT B1 ;  /* 0x0000000000017941 */ /* 0x000fea0003800200 */
.L_x_34070:
        /* <DEDUP_REMOVED lines=17> */
.L_x_34077:
        /* <DEDUP_REMOVED lines=13> */
.L_x_34079:
[----:B------:R-:W-:Y:S05]  /*17110*/  BSYNC.RECONVERGENT B2 ;  /* 0x0000000000027941 */ /* 0x000fea0003800200 */
.L_x_34078:
        /* <DEDUP_REMOVED lines=43> */
.L_x_34076:
[----:B------:R-:W-:Y:S05]  /*173d0*/  BSYNC.RECONVERGENT B1 ;  /* 0x0000000000017941 */ /* 0x000fea0003800200 */
.L_x_34075:
        /* <DEDUP_REMOVED lines=17> */
.L_x_34082:
        /* <DEDUP_REMOVED lines=13> */
.L_x_34084:
[----:B------:R-:W-:Y:S05]  /*175c0*/  BSYNC.RECONVERGENT B2 ;  /* 0x0000000000027941 */ /* 0x000fea0003800200 */
.L_x_34083:
        /* <DEDUP_REMOVED lines=43> */
.L_x_34081:
[----:B------:R-:W-:Y:S05]  /*17880*/  BSYNC.RECONVERGENT B1 ;  /* 0x0000000000017941 */ /* 0x000fea0003800200 */
.L_x_34080:
        /* <DEDUP_REMOVED lines=37> */
.L_x_34044:
        /* <DEDUP_REMOVED lines=28> */
[----:B--2---:R-:W-:Y:S01]  /*17ca0*/  IMAD.U32 R26, R3, 0x10000, RZ ;  /* 0x00010000031a7824 */ /* 0x004fe200078e00ff */
        /* <DEDUP_REMOVED lines=19> */
.L_x_34085:
        /* <DEDUP_REMOVED lines=21> */
.L_x_34089:
        /* <DEDUP_REMOVED lines=13> */
.L_x_34091:
[----:B------:R-:W-:Y:S05]  /*18000*/  BSYNC.RECONVERGENT B2 ;  /* 0x0000000000027941 */ /* 0x000fea0003800200 */
.L_x_34090:
        /* <DEDUP_REMOVED lines=42> */
.L_x_34088:
[----:B------:R-:W-:Y:S05]  /*182b0*/  BSYNC.RECONVERGENT B1 ;  /* 0x0000000000017941 */ /* 0x000fea0003800200 */
.L_x_34087:
[----:B------:R-:W-:Y:S01]  /*182c0*/  ISETP.NE.AND P2, PT, R4, 0x1, PT ;  /* 0x000000010400780c */ /* 0x000fe20003f45270 */
[----:B------:R-:W-:Y:S01]  /*182d0*/  BSSY.RECONVERGENT B1, `(.L_x_34092) ;  /* 0x000004b000017945 */ /* 0x000fe20003800200 */
[----:B------:R-:W-:Y:S01]  /*182e0*/  I2FP.F32.U32 R2, R2 ;  /* 0x0000000200027245 */ /* 0x000fe20000201000 */
[----:B------:R-:W-:-:S04]  /*182f0*/  IMAD.MOV.U32 R5, RZ, RZ, 0x2 ;  /* 0x00000002ff057424 */ /* 0x000fc800078e00ff */
        /* <DEDUP_REMOVED lines=15> */
.L_x_34094:
        /* <DEDUP_REMOVED lines=13> */
.L_x_34096:
[----:B------:R-:W-:Y:S05]  /*184c0*/  BSYNC.RECONVERGENT B2 ;  /* 0x0000000000027941 */ /* 0x000fea0003800200 */
.L_x_34095:
        /* <DEDUP_REMOVED lines=43> */
.L_x_34093:
[----:B------:R-:W-:Y:S05]  /*18780*/  BSYNC.RECONVERGENT B1 ;  /* 0x0000000000017941 */ /* 0x000fea0003800200 */
.L_x_34092:
        /* <DEDUP_REMOVED lines=23> */
.L_x_34099:
        /* <DEDUP_REMOVED lines=13> */
.L_x_34101:
[----:B------:R-:W-:Y:S05]  /*189d0*/  BSYNC.RECONVERGENT B2 ;  /* 0x0000000000027941 */ /* 0x000fea0003800200 */
.L_x_34100:
        /* <DEDUP_REMOVED lines=43> */
.L_x_34098:
[----:B------:R-:W-:Y:S05]  /*18c90*/  BSYNC.RECONVERGENT B1 ;  /* 0x0000000000017941 */ /* 0x000fea0003800200 */
.L_x_34097:
[----:B------:R-:W-:Y:S01]  /*18ca0*/  ISETP.NE.AND P2, PT, R4, 0x1, PT ;  /* 0x000000010400780c */ /* 0x000fe20003f45270 */
[----:B------:R-:W-:Y:S01]  /*18cb0*/  BSSY.RECONVERGENT B1, `(.L_x_34102) ;  /* 0x000004b000017945 */ /* 0x000fe20003800200 */
[----:B------:R-:W-:Y:S01]  /*18cc0*/  I2FP.F32.U32 R2, R2 ;  /* 0x0000000200027245 */ /* 0x000fe20000201000 */
[----:B------:R-:W-:-:S04]  /*18cd0*/  IMAD.MOV.U32 R5, RZ, RZ, 0x2 ;  /* 0x00000002ff057424 */ /* 0x000fc800078e00ff */
[----:B------:R-:W-:Y:S01]  /*18ce0*/  FFMA.FTZ R3, R2, R229, 1.1641532182693481445e-10 ;  /* 0x2f00000002037423 */ /* 0x000fe200000100e5 */
[----:B------:R-:W-:-:S04]  /*18cf0*/  HADD2.F32 R2, -RZ, R16.H1_H1 ;  /* 0x30000010ff027230 */ /* 0x000fc80000004100 */
[----:B------:R-:W-:Y:S01]  /*18d00*/  FSETP.LE.FTZ.AND P4, PT, R3, R228, PT ;  /* 0x000000e40300720b */ /* 0x000fe20003f93000 */
[----:B------:R-:W-:Y:S01]  /*18d10*/  FMUL.FTZ R2, R2, R225 ;  /* 0x000000e102027220 */ /* 0x000fe20000410000 */
[----:B------:R-:W-:Y:S02]  /*18d20*/  MOV R3, R12 ;  /* 0x0000000c00037202 */ /* 0x000fe40000000f00 */
[----:B--2---:R-:W-:Y:S01]  /*18d30*/  P2R R29, PR, RZ, 0x10 ;  /* 0x00000010ff1d7803 */ /* 0x004fe20000000000 */
        /* <DEDUP_REMOVED lines=9> */
.L_x_34104:
        /* <DEDUP_REMOVED lines=13> */
.L_x_34106:
[----:B------:R-:W-:Y:S05]  /*18ea0*/  BSYNC.RECONVERGENT B2 ;  /* 0x0000000000027941 */ /* 0x000fea0003800200 */
.L_x_34105:
        /* <DEDUP_REMOVED lines=43> */
.L_x_34103:
[----:B------:R-:W-:Y:S05]  /*19160*/  BSYNC.RECONVERGENT B1 ;  /* 0x0000000000017941 */ /* 0x000fea0003800200 */
.L_x_34102:
[----:B------:R-:W-:Y:S01]  /*19170*/  I2FP.F32.U32 R4, R3 ;  /* 0x0000000300047245 */ /* 0x000fe20000201000 */
[----:B------:R-:W-:Y:S01]  /*19180*/  HADD2.F32 R6, -RZ, R84.H1_H1 ;  /* 0x30000054ff067230 */ /* 0x000fe20000004100 */
        /* <DEDUP_REMOVED lines=21> */
.L_x_34109:
        /* <DEDUP_REMOVED lines=13> */
.L_x_34111:
[----:B------:R-:W-:Y:S05]  /*193b0*/  BSYNC.RECONVERGENT B2 ;  /* 0x0000000000027941 */ /* 0x000fea0003800200 */
.L_x_34110:
        /* <DEDUP_REMOVED lines=43> */
.L_x_34108:
[----:B------:R-:W-:Y:S05]  /*19670*/  BSYNC.RECONVERGENT B1 ;  /* 0x0000000000017941 */ /* 0x000fea0003800200 */
.L_x_34107:
        /* <DEDUP_REMOVED lines=19> */
.L_x_34114:
        /* <DEDUP_REMOVED lines=13> */
.L_x_34116:
[----:B------:R-:W-:Y:S05]  /*19880*/  BSYNC.RECONVERGENT B2 ;  /* 0x0000000000027941 */ /* 0x000fea0003800200 */
.L_x_34115:
        /* <DEDUP_REMOVED lines=43> */
.L_x_34113:
[----:B------:R-:W-:Y:S05]  /*19b40*/  BSYNC.RECONVERGENT B1 ;  /* 0x0000000000017941 */ /* 0x000fea0003800200 */
.L_x_34112:
        /* <DEDUP_REMOVED lines=23> */
.L_x_34119:
        /* <DEDUP_REMOVED lines=13> */
.L_x_34121:
[----:B------:R-:W-:Y:S05]  /*19d90*/  BSYNC.RECONVERGENT B2 ;  /* 0x0000000000027941 */ /* 0x000fea0003800200 */
.L_x_34120:
        /* <DEDUP_REMOVED lines=43> */
.L_x_34118:
[----:B------:R-:W-:Y:S05]  /*1a050*/  BSYNC.RECONVERGENT B1 ;  /* 0x0000000000017941 */ /* 0x000fea0003800200 */
.L_x_34117:
        /* <DEDUP_REMOVED lines=19> */
.L_x_34124:
        /* <DEDUP_REMOVED lines=13> */
.L_x_34126:
[----:B------:R-:W-:Y:S05]  /*1a260*/  BSYNC.RECONVERGENT B2 ;  /* 0x0000000000027941 */ /* 0x000fea0003800200 */
.L_x_34125:
        /* <DEDUP_REMOVED lines=43> */
.L_x_34123:
[----:B------:R-:W-:Y:S05]  /*1a520*/  BSYNC.RECONVERGENT B1 ;  /* 0x0000000000017941 */ /* 0x000fea0003800200 */
.L_x_34122:
        /* <DEDUP_REMOVED lines=23> */
.L_x_34129:
        /* <DEDUP_REMOVED lines=13> */
.L_x_34131:
[----:B------:R-:W-:Y:S05]  /*1a770*/  BSYNC.RECONVERGENT B2 ;  /* 0x0000000000027941 */ /* 0x000fea0003800200 */
.L_x_34130:
        /* <DEDUP_REMOVED lines=43> */
.L_x_34128:
[----:B------:R-:W-:Y:S05]  /*1aa30*/  BSYNC.RECONVERGENT B1 ;  /* 0x0000000000017941 */ /* 0x000fea0003800200 */
.L_x_34127:
        /* <DEDUP_REMOVED lines=18> */
.L_x_34134:
        /* <DEDUP_REMOVED lines=13> */
.L_x_34136:
[----:B------:R-:W-:Y:S05]  /*1ac30*/  BSYNC.RECONVERGENT B2 ;  /* 0x0000000000027941 */ /* 0x000fea0003800200 */
.L_x_34135:
        /* <DEDUP_REMOVED lines=43> */
.L_x_34133:
[----:B------:R-:W-:Y:S05]  /*1aef0*/  BSYNC.RECONVERGENT B1 ;  /* 0x0000000000017941 */ /* 0x000fea0003800200 */
.L_x_34132:
        /* <DEDUP_REMOVED lines=23> */
.L_x_34139:
        /* <DEDUP_REMOVED lines=13> */
.L_x_34141:
[----:B------:R-:W-:Y:S05]  /*1b140*/  BSYNC.RECONVERGENT B2 ;  /* 0x0000000000027941 */ /* 0x000fea0003800200 */
.L_x_34140:
        /* <DEDUP_REMOVED lines=43> */
.L_x_34138:
[----:B------:R-:W-:Y:S05]  /*1b400*/  BSYNC.RECONVERGENT B1 ;  /* 0x0000000000017941 */ /* 0x000fea0003800200 */
.L_x_34137:
        /* <DEDUP_REMOVED lines=18> */
.L_x_34144:
        /* <DEDUP_REMOVED lines=13> */
.L_x_34146:
[----:B------:R-:W-:Y:S05]  /*1b600*/  BSYNC.RECONVERGENT B2 ;  /* 0x0000000000027941 */ /* 0x000fea0003800200 */
.L_x_34145:
        /* <DEDUP_REMOVED lines=43> */
.L_x_34143:
[----:B------:R-:W-:Y:S05]  /*1b8c0*/  BSYNC.RECONVERGENT B1 ;  /* 0x0000000000017941 */ /* 0x000fea0003800200 */
.L_x_34142:
        /* <DEDUP_REMOVED lines=23> */
.L_x_34149:
        /* <DEDUP_REMOVED lines=13> */
.L_x_34151:
[----:B------:R-:W-:Y:S05]  /*1bb10*/  BSYNC.RECONVERGENT B2 ;  /* 0x0000000000027941 */ /* 0x000fea0003800200 */
.L_x_34150:
        /* <DEDUP_REMOVED lines=43> */
.L_x_34148:
[----:B------:R-:W-:Y:S05]  /*1bdd0*/  BSYNC.RECONVERGENT B1 ;  /* 0x0000000000017941 */ /* 0x000fea0003800200 */
.L_x_34147:
        /* <DEDUP_REMOVED lines=18> */
.L_x_34154:
        /* <DEDUP_REMOVED lines=13> */
.L_x_34156:
[----:B------:R-:W-:Y:S05]  /*1bfd0*/  BSYNC.RECONVERGENT B2 ;  /* 0x0000000000027941 */ /* 0x000fea0003800200 */
.L_x_34155:
        /* <DEDUP_REMOVED lines=43> */
.L_x_34153:
[----:B------:R-:W-:Y:S05]  /*1c290*/  BSYNC.RECONVERGENT B1 ;  /* 0x0000000000017941 */ /* 0x000fea0003800200 */
.L_x_34152:
        /* <DEDUP_REMOVED lines=23> */
.L_x_34159:
        /* <DEDUP_REMOVED lines=13> */
.L_x_34161:
[----:B------:R-:W-:Y:S05]  /*1c4e0*/  BSYNC.RECONVERGENT B2 ;  /* 0x0000000000027941 */ /* 0x000fea0003800200 */
.L_x_34160:
        /* <DEDUP_REMOVED lines=43> */
.L_x_34158:
[----:B------:R-:W-:Y:S05]  /*1c7a0*/  BSYNC.RECONVERGENT B1 ;  /* 0x0000000000017941 */ /* 0x000fea0003800200 */
.L_x_34157:
        /* <DEDUP_REMOVED lines=18> */
.L_x_34164:
        /* <DEDUP_REMOVED lines=15> */
.L_x_34166:
[----:B------:R-:W-:Y:S05]  /*1c9c0*/  BSYNC.RECONVERGENT B2 ;  /* 0x0000000000027941 */ /* 0x000fea0003800200 */
.L_x_34165:
        /* <DEDUP_REMOVED lines=43> */
.L_x_34163:
[----:B------:R-:W-:Y:S05]  /*1cc80*/  BSYNC.RECONVERGENT B1 ;  /* 0x0000000000017941 */ /* 0x000fea0003800200 */
.L_x_34162:
        /* <DEDUP_REMOVED lines=12> */
.L_x_34086:
        /* <DEDUP_REMOVED lines=16> */
.L_x_34170:
        /* <DEDUP_REMOVED lines=13> */
.L_x_34172:
[----:B------:R-:W-:Y:S05]  /*1cf20*/  BSYNC.RECONVERGENT B2 ;  /* 0x0000000000027941 */ /* 0x000fea0003800200 */
.L_x_34171:
[----:B------:R-:W-:Y:S01]  /*1cf30*/  IMAD.WIDE.U32 R22, R223, -0x326172a9, RZ ;  /* 0xcd9e8d57df167825 */ /* 0x000fe200078e00ff */
[----:B--2---:R-:W-:-:S03]  /*1cf40*/  LOP3.LUT R26, R11, UR7, R15, 0x96, !PT ;  /* 0x000000070b1a7c12 */ /* 0x004fc6000f8e960f */
        /* <DEDUP_REMOVED lines=40> */
[----:B------:R-:W-:-:S07]  /*1d1d0*/  IMAD.MOV.U32 R24, RZ, RZ, RZ ;  /* 0x000000ffff187224 */ /* 0x000fce00078e00ff */
.L_x_34169:
[----:B------:R-:W-:Y:S05]  /*1d1e0*/  BSYNC.RECONVERGENT B1 ;  /* 0x0000000000017941 */ /* 0x000fea0003800200 */
.L_x_34168:
[----:B------:R-:W-:Y:S01]  /*1d1f0*/  ISETP.NE.AND P2, PT, R24, 0x1, PT ;  /* 0x000000011800780c */ /* 0x000fe20003f45270 */
[----:B------:R-:W-:Y:S01]  /*1d200*/  BSSY.RECONVERGENT B1, `(.L_x_34173) ;  /* 0x000004a000017945 */ /* 0x000fe20003800200 */
[----:B------:R-:W-:Y:S01]  /*1d210*/  I2FP.F32.U32 R20, R21 ;  /* 0x0000001500147245 */ /* 0x000fe20000201000 */
[----:B------:R-:W-:Y:S02]  /*1d220*/  HFMA2 R25, -RZ, RZ, 0, 1.1920928955078125e-07 ;  /* 0x00000002ff197431 */ /* 0x000fe400000001ff */
[----:B--2--5:R-:W-:Y:S02]  /*1d230*/  HADD2.F32 R28, -RZ, R16.H0_H0 ;  /* 0x20000010ff1c7230 */ /* 0x024fe40000004100 */
        /* <DEDUP_REMOVED lines=13> */
.L_x_34175:
        /* <DEDUP_REMOVED lines=13> */
.L_x_34177:
[----:B------:R-:W-:Y:S05]  /*1d3e0*/  BSYNC.RECONVERGENT B2 ;  /* 0x0000000000027941 */ /* 0x000fea0003800200 */
.L_x_34176:
        /* <DEDUP_REMOVED lines=43> */
.L_x_34174:
[----:B------:R-:W-:Y:S05]  /*1d6a0*/  BSYNC.RECONVERGENT B1 ;  /* 0x0000000000017941 */ /* 0x000fea0003800200 */
.L_x_34173:
[----:B------:R-:W-:Y:S01]  /*1d6b0*/  ISETP.NE.AND P2, PT, R25, 0x1, PT ;  /* 0x000000011900780c */ /* 0x000fe20003f45270 */
[----:B------:R-:W-:Y:S01]  /*1d6c0*/  BSSY.RECONVERGENT B1, `(.L_x_34178) ;  /* 0x000004a000017945 */ /* 0x000fe20003800200 */
[----:B------:R-:W-:Y:S01]  /*1d6d0*/  I2FP.F32.U32 R20, R20 ;  /* 0x0000001400147245 */ /* 0x000fe20000201000 */
[----:B------:R-:W-:Y:S01]  /*1d6e0*/  HADD2.F32 R30, -RZ, R16.H1_H1 ;  /* 0x30000010ff1e7230 */ /* 0x000fe20000004100 */
[----:B------:R-:W-:-:S03]  /*1d6f0*/  MOV R16, R12 ;  /* 0x0000000c00107202 */ /* 0x000fc60000000f00 */
[----:B------:R-:W-:Y:S01]  /*1d700*/  FFMA.FTZ R21, R20, R229, 1.1641532182693481445e-10 ;  /* 0x2f00000014157423 */ /* 0x000fe200000100e5 */
[----:B------:R-:W-:-:S04]  /*1d710*/  IMAD.MOV.U32 R20, RZ, RZ, 0x2 ;  /* 0x00000002ff147424 */ /* 0x000fc800078e00ff */
        /* <DEDUP_REMOVED lines=11> */
.L_x_34180:
        /* <DEDUP_REMOVED lines=13> */
.L_x_34182:
[----:B------:R-:W-:Y:S05]  /*1d8a0*/  BSYNC.RECONVERGENT B2 ;  /* 0x0000000000027941 */ /* 0x000fea0003800200 */
.L_x_34181:
        /* <DEDUP_REMOVED lines=43> */
.L_x_34179:
[----:B------:R-:W-:Y:S05]  /*1db60*/  BSYNC.RECONVERGENT B1 ;  /* 0x0000000000017941 */ /* 0x000fea0003800200 */
.L_x_34178:
[----:B------:R-:W-:Y:S01]  /*1db70*/  ISETP.NE.AND P2, PT, R20, 0x1, PT ;  /* 0x000000011400780c */ /* 0x000fe20003f45270 */
[----:B------:R-:W-:Y:S01]  /*1db80*/  BSSY.RECONVERGENT B1, `(.L_x_34183) ;  /* 0x000004a000017945 */ /* 0x000fe20003800200 */
[----:B------:R-:W-:Y:S01]  /*1db90*/  I2FP.F32.U32 R16, R16 ;  /* 0x0000001000107245 */ /* 0x000fe20000201000 */
[----:B------:R-:W-:Y:S02]  /*1dba0*/  HADD2.F32 R32, -RZ, R17.H0_H0 ;  /* 0x20000011ff207230 */ /* 0x000fe40000004100 */
        /* <DEDUP_REMOVED lines=14> */
.L_x_34185:
        /* <DEDUP_REMOVED lines=13> */
.L_x_34187:
[----:B------:R-:W-:Y:S05]  /*1dd60*/  BSYNC.RECONVERGENT B2 ;  /* 0x0000000000027941 */ /* 0x000fea0003800200 */
.L_x_34186:
        /* <DEDUP_REMOVED lines=43> */
.L_x_34184:
[----:B------:R-:W-:Y:S05]  /*1e020*/  BSYNC.RECONVERGENT B1 ;  /* 0x0000000000017941 */ /* 0x000fea0003800200 */
.L_x_34183:
        /* <DEDUP_REMOVED lines=18> */
.L_x_34190:
        /* <DEDUP_REMOVED lines=13> */
.L_x_34192:
[----:B------:R-:W-:Y:S05]  /*1e220*/  BSYNC.RECONVERGENT B2 ;  /* 0x0000000000027941 */ /* 0x000fea0003800200 */
.L_x_34191:
        /* <DEDUP_REMOVED lines=43> */
.L_x_34189:
[----:B------:R-:W-:Y:S05]  /*1e4e0*/  BSYNC.RECONVERGENT B1 ;  /* 0x0000000000017941 */ /* 0x000fea0003800200 */
.L_x_34188:
        /* <DEDUP_REMOVED lines=17> */
.L_x_34195:
        /* <DEDUP_REMOVED lines=13> */
.L_x_34197:
[----:B------:R-:W-:Y:S05]  /*1e6d0*/  BSYNC.RECONVERGENT B2 ;  /* 0x0000000000027941 */ /* 0x000fea0003800200 */
.L_x_34196:
        /* <DEDUP_REMOVED lines=43> */
.L_x_34194:
[----:B------:R-:W-:Y:S05]  /*1e990*/  BSYNC.RECONVERGENT B1 ;  /* 0x0000000000017941 */ /* 0x000fea0003800200 */
.L_x_34193:
        /* <DEDUP_REMOVED lines=17> */
.L_x_34200:
        /* <DEDUP_REMOVED lines=13> */
.L_x_34202:
[----:B------:R-:W-:Y:S05]  /*1eb80*/  BSYNC.RECONVERGENT B2 ;  /* 0x0000000000027941 */ /* 0x000fea0003800200 */
.L_x_34201:
        /* <DEDUP_REMOVED lines=43> */
.L_x_34199:
[----:B------:R-:W-:Y:S05]  /*1ee40*/  BSYNC.RECONVERGENT B1 ;  /* 0x0000000000017941 */ /* 0x000fea0003800200 */
.L_x_34198:
        /* <DEDUP_REMOVED lines=17> */
.L_x_34205:
        /* <DEDUP_REMOVED lines=13> */
.L_x_34207:
[----:B------:R-:W-:Y:S05]  /*1f030*/  BSYNC.RECONVERGENT B2 ;  /* 0x0000000000027941 */ /* 0x000fea0003800200 */
.L_x_34206:
        /* <DEDUP_REMOVED lines=43> */
.L_x_34204:
[----:B------:R-:W-:Y:S05]  /*1f2f0*/  BSYNC.RECONVERGENT B1 ;  /* 0x0000000000017941 */ /* 0x000fea0003800200 */
.L_x_34203:
[----:B------:R-:W-:Y:S01]  /*1f300*/  P2R R21, PR, RZ, 0x2 ;  /* 0x00000002ff157803 */ /* 0x000fe20000000000 */
[-C--:B------:R-:W-:Y:S01]  /*1f310*/  FMUL.FTZ R28, R28, R225.reuse ;  /* 0x000000e11c1c7220 */ /* 0x080fe20000410000 */
        /* <DEDUP_REMOVED lines=35> */
.L_x_34167:
[----:B------:R-:W-:Y:S01]  /*1f550*/  ISETP.NE.AND P6, PT, R23, RZ, PT ;  /* 0x000000ff1700720c */ /* 0x000fe20003fc5270 */
[----:B------:R-:W0:Y:S01]  /*1f560*/  @P0 LDC.64 R20, c[0x0][0x398] ;  /* 0x0000e600ff140b82 */ /* 0x000e220000000a00 */
[----:B------:R-:W-:Y:S01]  /*1f570*/  SEL R23, RZ, 0x1000000, !P5 ;  /* 0x01000000ff177807 */ /* 0x000fe20006800000 */
[----:B------:R-:W-:Y:S01]  /*1f580*/  VIADD R232, R10, 0x80 ;  /* 0x000000800ae87836 */ /* 0x000fe20000000000 */
        /* <DEDUP_REMOVED lines=15> */
[----:B------:R-:W-:Y:S01]  /*1f680*/  SEL R18, RZ, 0x1, !P2 ;  /* 0x00000001ff127807 */ /* 0x000fe20005000000 */
[----:B0-----:R-:W-:Y:S01]  /*1f690*/  @P0 IMAD.WIDE.U32 R20, R232, 0x10, R20 ;  /* 0x00000010e8140825 */ /* 0x001fe200078e0014 */
[----:B------:R-:W-:-:S02]  /*1f6a0*/  SEL R17, RZ, 0x1, !P6 ;  /* 0x00000001ff117807 */ /* 0x000fc40007000000 */
[----:B------:R-:W-:Y:S02]  /*1f6b0*/  LOP3.LUT R19, R19, R18, RZ, 0xfc, !PT ;  /* 0x0000001213137212 */ /* 0x000fe400078efcff */
[----:B------:R-:W-:Y:S01]  /*1f6c0*/  LOP3.LUT R18, R16, R17, RZ, 0xfc, !PT ;  /* 0x0000001110127212 */ /* 0x000fe200078efcff */
[----:B------:R-:W-:-:S04]  /*1f6d0*/  IMAD.WIDE.U32 R16, R232, 0x10, R216 ;  /* 0x00000010e8107825 */ /* 0x000fc800078e00d8 */
[----:B------:R2:W-:Y:S01]  /*1f6e0*/  STG.E.64 desc[UR8][R26.64], R18 ;  /* 0x000000121a007986 */ /* 0x0005e2000c101b08 */
        /* <DEDUP_REMOVED lines=22> */
.L_x_34208:
[----:B------:R1:W5:Y:S04]  /*1f850*/  @P0 LDG.E.128 R84, desc[UR8][R20.64] ;  /* 0x0000000814540981 */ /* 0x000368000c1e1d00 */
[----:B------:R1:W5:Y:S04]  /*1f860*/  @P1 LDG.E.128 R80, desc[UR8][R24.64] ;  /* 0x0000000818501981 */ /* 0x000368000c1e1d00 */
[----:B------:R1:W5:Y:S04]  /*1f870*/  @P1 LDG.E.128 R76, desc[UR8][R24.64+0x10] ;  /* 0x00001008184c1981 */ /* 0x000368000c1e1d00 */
[----:B0-2---:R-:W5:Y:S01]  /*1f880*/  LDG.E.128 R16, desc[UR8][R16.64] ;  /* 0x0000000810107981 */ /* 0x005f62000c1e1d00 */
        /* <DEDUP_REMOVED lines=17> */
.L_x_34212:
        /* <DEDUP_REMOVED lines=13> */
.L_x_34214:
[----:B------:R-:W-:Y:S05]  /*1fa70*/  BSYNC.RECONVERGENT B2 ;  /* 0x0000000000027941 */ /* 0x000fea0003800200 */
.L_x_34213:
        /* <DEDUP_REMOVED lines=42> */
.L_x_34211:
[----:B------:R-:W-:Y:S05]  /*1fd20*/  BSYNC.RECONVERGENT B1 ;  /* 0x0000000000017941 */ /* 0x000fea0003800200 */
.L_x_34210:
[----:B------:R-:W-:Y:S01]  /*1fd30*/  ISETP.NE.AND P2, PT, R4, 0x1, PT ;  /* 0x000000010400780c */ /* 0x000fe20003f45270 */
[----:B------:R-:W-:Y:S01]  /*1fd40*/  BSSY.RECONVERGENT B1, `(.L_x_34215) ;  /* 0x000004b000017945 */ /* 0x000fe20003800200 */
[----:B------:R-:W-:Y:S01]  /*1fd50*/  I2FP.F32.U32 R2, R2 ;  /* 0x0000000200027245 */ /* 0x000fe20000201000 */
[----:B------:R-:W-:-:S04]  /*1fd60*/  IMAD.MOV.U32 R5, RZ, RZ, 0x2 ;  /* 0x00000002ff057424 */ /* 0x000fc800078e00ff */
[----:B------:R-:W-:Y:S01]  /*1fd70*/  FFMA.FTZ R3, R2, R229, 1.1641532182693481445e-10 ;  /* 0x2f00000002037423 */ /* 0x000fe200000100e5 */
[----:B-----5:R-:W-:-:S04]  /*1fd80*/  HADD2.F32 R2, -RZ, R16.H0_H0 ;  /* 0x20000010ff027230 */ /* 0x020fc80000004100 */
        /* <DEDUP_REMOVED lines=13> */
.L_x_34217:
        /* <DEDUP_REMOVED lines=13> */
.L_x_34219:
[----:B------:R-:W-:Y:S05]  /*1ff30*/  BSYNC.RECONVERGENT B2 ;  /* 0x0000000000027941 */ /* 0x000fea0003800200 */
.L_x_34218:
        /* <DEDUP_REMOVED lines=43> */
.L_x_34216:
[----:B------:R-:W-:Y:S05]  /*201f0*/  BSYNC.RECONVERGENT B1 ;  /* 0x0000000000017941 */ /* 0x000fea0003800200 */
.L_x_34215:
        /* <DEDUP_REMOVED lines=23> */
.L_x_34222:
        /* <DEDUP_REMOVED lines=13> */
.L_x_34224:
[----:B------:R-:W-:Y:S05]  /*20440*/  BSYNC.RECONVERGENT B2 ;  /* 0x0000000000027941 */ /* 0x000fea0003800200 */
.L_x_34223:
        /* <DEDUP_REMOVED lines=43> */
.L_x_34221:
[----:B------:R-:W-:Y:S05]  /*20700*/  BSYNC.RECONVERGENT B1 ;  /* 0x0000000000017941 */ /* 0x000fea0003800200 */
.L_x_34220:
        /* <DEDUP_REMOVED lines=19> */
.L_x_34227:
        /* <DEDUP_REMOVED lines=13> */
.L_x_34229:
[----:B------:R-:W-:Y:S05]  /*20910*/  BSYNC.RECONVERGENT B2 ;  /* 0x0000000000027941 */ /* 0x000fea0003800200 */
.L_x_34228:
        /* <DEDUP_REMOVED lines=43> */
.L_x_34226:
[----:B------:R-:W-:Y:S05]  /*20bd0*/  BSYNC.RECONVERGENT B1 ;  /* 0x0000000000017941 */ /* 0x000fea0003800200 */
.L_x_34225:
        /* <DEDUP_REMOVED lines=23> */
.L_x_34232:
        /* <DEDUP_REMOVED lines=13> */
.L_x_34234:
[----:B------:R-:W-:Y:S05]  /*20e20*/  BSYNC.RECONVERGENT B2 ;  /* 0x0000000000027941 */ /* 0x000fea0003800200 */
.L_x_34233:
        /* <DEDUP_REMOVED lines=43> */
.L_x_34231:
[----:B------:R-:W-:Y:S05]  /*210e0*/  BSYNC.RECONVERGENT B1 ;  /* 0x0000000000017941 */ /* 0x000fea0003800200 */
.L_x_34230:
        /* <DEDUP_REMOVED lines=19> */
.L_x_34237:
        /* <DEDUP_REMOVED lines=13> */
.L_x_34239:
[----:B------:R-:W-:Y:S05]  /*212f0*/  BSYNC.RECONVERGENT B2 ;  /* 0x0000000000027941 */ /* 0x000fea0003800200 */
.L_x_34238:
        /* <DEDUP_REMOVED lines=43> */
.L_x_34236:
[----:B------:R-:W-:Y:S05]  /*215b0*/  BSYNC.RECONVERGENT B1 ;  /* 0x0000000000017941 */ /* 0x000fea0003800200 */
.L_x_34235:
[----:B------:R-:W-:Y:S01]  /*215c0*/  I2FP.F32.U32 R4, R3 ;  /* 0x0000000300047245 */ /* 0x000fe20000201000 */
[----:B------:R-:W-:Y:S01]  /*215d0*/  HADD2.F32 R6, -RZ, R85.H0_H0 ;  /* 0x20000055ff067230 */ /* 0x000fe20000004100 */
[----:B------:R-:W-:Y:S01]  /*215e0*/  ISETP.NE.AND P3, PT, R5, 0x1, PT ;  /* 0x000000010500780c */ /* 0x000fe20003f65270 */
[----:B------:R-:W-:Y:S02]  /*215f0*/  BSSY.RECONVERGENT B1, `(.L_x_34240) ;  /* 0x000004d000017945 */ /* 0x000fe40003800200 */
[----:B------:R-:W-:Y:S01]  /*21600*/  FFMA.FTZ R3, R4, R229, 1.1641532182693481445e-10 ;  /* 0x2f00000004037423 */ /* 0x000fe200000100e5 */
[----:B------:R-:W-:-:S04]  /*21610*/  FMUL.FTZ R6, R6, R225 ;  /* 0x000000e106067220 */ /* 0x000fc80000410000 */
[----:B------:R-:W-:Y:S02]  /*21620*/  FSETP.GTU.FTZ.AND P2, PT, R3, R228, PT ;  /* 0x000000e40300720b */ /* 0x000fe40003f5c000 */
[----:B------:R-:W-:Y:S02]  /*21630*/  FSEL R3, R2, RZ, P4 ;  /* 0x000000ff02037208 */ /* 0x000fe40002000000 */
        /* <DEDUP_REMOVED lines=15> */
.L_x_34242:
        /* <DEDUP_REMOVED lines=13> */
.L_x_34244:
[----:B------:R-:W-:Y:S05]  /*21800*/  BSYNC.RECONVERGENT B2 ;  /* 0x0000000000027941 */ /* 0x000fea0003800200 */
.L_x_34243:
        /* <DEDUP_REMOVED lines=43> */
.L_x_34241:
[----:B------:R-:W-:Y:S05]  /*21ac0*/  BSYNC.RECONVERGENT B1 ;  /* 0x0000000000017941 */ /* 0x000fea0003800200 */
.L_x_34240:
        /* <DEDUP_REMOVED lines=19> */
.L_x_34247:
        /* <DEDUP_REMOVED lines=13> */
.L_x_34249:
[----:B------:R-:W-:Y:S05]  /*21cd0*/  BSYNC.RECONVERGENT B2 ;  /* 0x0000000000027941 */ /* 0x000fea0003800200 */
.L_x_34248:
        /* <DEDUP_REMOVED lines=43> */
.L_x_34246:
[----:B------:R-:W-:Y:S05]  /*21f90*/  BSYNC.RECONVERGENT B1 ;  /* 0x0000000000017941 */ /* 0x000fea0003800200 */
.L_x_34245:
        /* <DEDUP_REMOVED lines=23> */
.L_x_34252:
        /* <DEDUP_REMOVED lines=13> */
.L_x_34254:
[----:B------:R-:W-:Y:S05]  /*221e0*/  BSYNC.RECONVERGENT B2 ;  /* 0x0000000000027941 */ /* 0x000fea0003800200 */
.L_x_34253:
        /* <DEDUP_REMOVED lines=43> */
.L_x_34251:
[----:B------:R-:W-:Y:S05]  /*224a0*/  BSYNC.RECONVERGENT B1 ;  /* 0x0000000000017941 */ /* 0x000fea0003800200 */
.L_x_34250:
        /* <DEDUP_REMOVED lines=18> */
.L_x_34257:
        /* <DEDUP_REMOVED lines=13> */
.L_x_34259:
[----:B------:R-:W-:Y:S05]  /*226a0*/  BSYNC.RECONVERGENT B2 ;  /* 0x0000000000027941 */ /* 0x000fea0003800200 */
.L_x_34258:
        /* <DEDUP_REMOVED lines=43> */
.L_x_34256:
[----:B------:R-:W-:Y:S05]  /*22960*/  BSYNC.RECONVERGENT B1 ;  /* 0x0000000000017941 */ /* 0x000fea0003800200 */
.L_x_34255:
        /* <DEDUP_REMOVED lines=23> */
.L_x_34262:
        /* <DEDUP_REMOVED lines=13> */
.L_x_34264:
[----:B------:R-:W-:Y:S05]  /*22bb0*/  BSYNC.RECONVERGENT B2 ;  /* 0x0000000000027941 */ /* 0x000fea0003800200 */
.L_x_34263:
        /* <DEDUP_REMOVED lines=43> */
.L_x_34261:
[----:B------:R-:W-:Y:S05]  /*22e70*/  BSYNC.RECONVERGENT B1 ;  /* 0x0000000000017941 */ /* 0x000fea0003800200 */
.L_x_34260:
        /* <DEDUP_REMOVED lines=18> */
.L_x_34267:
        /* <DEDUP_REMOVED lines=13> */
.L_x_34269:
[----:B------:R-:W-:Y:S05]  /*23070*/  BSYNC.RECONVERGENT B2 ;  /* 0x0000000000027941 */ /* 0x000fea0003800200 */
.L_x_34268:
        /* <DEDUP_REMOVED lines=43> */
.L_x_34266:
[----:B------:R-:W-:Y:S05]  /*23330*/  BSYNC.RECONVERGENT B1 ;  /* 0x0000000000017941 */ /* 0x000fea0003800200 */
.L_x_34265:
        /* <DEDUP_REMOVED lines=24> */
.L_x_34272:
        /* <DEDUP_REMOVED lines=13> */
.L_x_34274:
[----:B------:R-:W-:Y:S05]  /*23590*/  BSYNC.RECONVERGENT B2 ;  /* 0x0000000000027941 */ /* 0x000fea0003800200 */
.L_x_34273:
        /* <DEDUP_REMOVED lines=43> */
.L_x_34271:
[----:B------:R-:W-:Y:S05]  /*23850*/  BSYNC.RECONVERGENT B1 ;  /* 0x0000000000017941 */ /* 0x000fea0003800200 */
.L_x_34270:
        /* <DEDUP_REMOVED lines=18> */
.L_x_34277:
        /* <DEDUP_REMOVED lines=13> */
.L_x_34279:
[----:B------:R-:W-:Y:S05]  /*23a50*/  BSYNC.RECONVERGENT B2 ;  /* 0x0000000000027941 */ /* 0x000fea0003800200 */
.L_x_34278:
        /* <DEDUP_REMOVED lines=42> */
[----:B------:R-:W-:-:S07]  /*23d00*/  LOP3.LUT R15, R227, R24, R3, 0x96, !PT ;  /* 0x00000018e30f7212 */ /* 0x000fce00078e9603 */
.L_x_34276:
[----:B------:R-:W-:Y:S05]  /*23d10*/  BSYNC.RECONVERGENT B1 ;  /* 0x0000000000017941 */ /* 0x000fea0003800200 */
.L_x_34275:
[----:B------:R-:W-:Y:S01]  /*23d20*/  I2FP.F32.U32 R2, R23 ;  /* 0x0000001700027245 */ /* 0x000fe20000201000 */
[----:B------:R-:W-:Y:S01]  /*23d30*/  HADD2.F32 R24, -RZ, R87.H0_H0 ;  /* 0x20000057ff187230 */ /* 0x000fe20000004100 */
[----:B------:R-:W-:Y:S01]  /*23d40*/  FSEL R23, R18, RZ, P4 ;  /* 0x000000ff12177208 */ /* 0x000fe20002000000 */
[----:B------:R-:W-:Y:S02]  /*23d50*/  BSSY.RECONVERGENT B1, `(.L_x_34280) ;  /* 0x000004d000017945 */ /* 0x000fe40003800200 */
[----:B------:R-:W-:Y:S01]  /*23d60*/  FFMA.FTZ R3, R2, R229, 1.1641532182693481445e-10 ;  /* 0x2f00000002037423 */ /* 0x000fe200000100e5 */
[----:B------:R-:W-:Y:S01]  /*23d70*/  FMUL.FTZ R24, R24, R225 ;  /* 0x000000e118187220 */ /* 0x000fe20000410000 */
[----:B------:R-:W-:-:S03]  /*23d80*/  IMAD.MOV.U32 R2, RZ, RZ, R12 ;  /* 0x000000ffff027224 */ /* 0x000fc600078e000c */
        /* <DEDUP_REMOVED lines=16> */
.L_x_34282:
        /* <DEDUP_REMOVED lines=13> */
.L_x_34284:
[----:B------:R-:W-:Y:S05]  /*23f60*/  BSYNC.RECONVERGENT B2 ;  /* 0x0000000000027941 */ /* 0x000fea0003800200 */
.L_x_34283:
        /* <DEDUP_REMOVED lines=43> */
.L_x_34281:
[----:B------:R-:W-:Y:S05]  /*24220*/  BSYNC.RECONVERGENT B1 ;  /* 0x0000000000017941 */ /* 0x000fea0003800200 */
.L_x_34280:
        /* <DEDUP_REMOVED lines=18> */
.L_x_34287:
        /* <DEDUP_REMOVED lines=15> */
.L_x_34289:
[----:B------:R-:W-:Y:S05]  /*24440*/  BSYNC.RECONVERGENT B2 ;  /* 0x0000000000027941 */ /* 0x000fea0003800200 */
.L_x_34288:
        /* <DEDUP_REMOVED lines=43> */
.L_x_34286:
[----:B------:R-:W-:Y:S05]  /*24700*/  BSYNC.RECONVERGENT B1 ;  /* 0x0000000000017941 */ /* 0x000fea0003800200 */
.L_x_34285:
        /* <DEDUP_REMOVED lines=12> */
.L_x_34209:
        /* <DEDUP_REMOVED lines=16> */
.L_x_34293:
        /* <DEDUP_REMOVED lines=13> */
.L_x_34295:
[----:B------:R-:W-:Y:S05]  /*249a0*/  BSYNC.RECONVERGENT B2 ;  /* 0x0000000000027941 */ /* 0x000fea0003800200 */
.L_x_34294:
        /* <DEDUP_REMOVED lines=43> */
.L_x_34292:
[----:B------:R-:W-:Y:S05]  /*24c60*/  BSYNC.RECONVERGENT B1 ;  /* 0x0000000000017941 */ /* 0x000fea0003800200 */
.L_x_34291:
[----:B------:R-:W-:Y:S01]  /*24c70*/  ISETP.NE.AND P2, PT, R23, 0x1, PT ;  /* 0x000000011700780c */ /* 0x000fe20003f45270 */
[----:B------:R-:W-:Y:S01]  /*24c80*/  BSSY.RECONVERGENT B1, `(.L_x_34296) ;  /* 0x000004a000017945 */ /* 0x000fe20003800200 */
[----:B------:R-:W-:Y:S01]  /*24c90*/  I2FP.F32.U32 R22, R21 ;  /* 0x0000001500167245 */ /* 0x000fe20000201000 */
[----:B-----5:R-:W-:Y:S02]  /*24ca0*/  HADD2.F32 R24, -RZ, R16.H0_H0 ;  /* 0x20000010ff187230 */ /* 0x020fe40000004100 */
        /* <DEDUP_REMOVED lines=14> */
.L_x_34298:
        /* <DEDUP_REMOVED lines=13> */
.L_x_34300:
[----:B------:R-:W-:Y:S05]  /*24e60*/  BSYNC.RECONVERGENT B2 ;  /* 0x0000000000027941 */ /* 0x000fea0003800200 */
.L_x_34299:
        /* <DEDUP_REMOVED lines=43> */
.L_x_34297:
[----:B------:R-:W-:Y:S05]  /*25120*/  BSYNC.RECONVERGENT B1 ;  /* 0x0000000000017941 */ /* 0x000fea0003800200 */
.L_x_34296:
        /* <DEDUP_REMOVED lines=18> */
.L_x_34303:
        /* <DEDUP_REMOVED lines=13> */
.L_x_34305:
[----:B------:R-:W-:Y:S05]  /*25320*/  BSYNC.RECONVERGENT B2 ;  /* 0x0000000000027941 */ /* 0x000fea0003800200 */
.L_x_34304:
        /* <DEDUP_REMOVED lines=43> */
.L_x_34302:
[----:B------:R-:W-:Y:S05]  /*255e0*/  BSYNC.RECONVERGENT B1 ;  /* 0x0000000000017941 */ /* 0x000fea0003800200 */
.L_x_34301:
[----:B------:R-:W-:Y:S01]  /*255f0*/  ISETP.NE.AND P2, PT, R26, 0x1, PT ;  /* 0x000000011a00780c */ /* 0x000fe20003f45270 */
[----:B------:R-:W-:Y:S01]  /*25600*/  BSSY.RECONVERGENT B1, `(.L_x_34306) ;  /* 0x000004a000017945 */ /* 0x000fe20003800200 */
[----:B------:R-:W-:Y:S01]  /*25610*/  I2FP.F32.U32 R16, R16 ;  /* 0x0000001000107245 */ /* 0x000fe20000201000 */
[----:B------:R-:W-:Y:S02]  /*25620*/  HADD2.F32 R32, -RZ, R17.H0_H0 ;  /* 0x20000011ff207230 */ /* 0x000fe40000004100 */
        /* <DEDUP_REMOVED lines=14> */
.L_x_34308:
        /* <DEDUP_REMOVED lines=13> */
.L_x_34310:
[----:B------:R-:W-:Y:S05]  /*257e0*/  BSYNC.RECONVERGENT B2 ;  /* 0x0000000000027941 */ /* 0x000fea0003800200 */
.L_x_34309:
        /* <DEDUP_REMOVED lines=43> */
.L_x_34307:
[----:B------:R-:W-:Y:S05]  /*25aa0*/  BSYNC.RECONVERGENT B1 ;  /* 0x0000000000017941 */ /* 0x000fea0003800200 */
.L_x_34306:
        /* <DEDUP_REMOVED lines=18> */
.L_x_34313:
        /* <DEDUP_REMOVED lines=13> */
.L_x_34315:
[----:B------:R-:W-:Y:S05]  /*25ca0*/  BSYNC.RECONVERGENT B2 ;  /* 0x0000000000027941 */ /* 0x000fea0003800200 */
.L_x_34314:
        /* <DEDUP_REMOVED lines=43> */
.L_x_34312:
[----:B------:R-:W-:Y:S05]  /*25f60*/  BSYNC.RECONVERGENT B1 ;  /* 0x0000000000017941 */ /* 0x000fea0003800200 */
.L_x_34311:
        /* <DEDUP_REMOVED lines=17> */
.L_x_34318:
        /* <DEDUP_REMOVED lines=13> */
.L_x_34320:
[----:B------:R-:W-:Y:S05]  /*26150*/  BSYNC.RECONVERGENT B2 ;  /* 0x0000000000027941 */ /* 0x000fea0003800200 */
.L_x_34319:
        /* <DEDUP_REMOVED lines=43> */
.L_x_34317:
[----:B------:R-:W-:Y:S05]  /*26410*/  BSYNC.RECONVERGENT B1 ;  /* 0x0000000000017941 */ /* 0x000fea0003800200 */
.L_x_34316:
        /* <DEDUP_REMOVED lines=17> */
.L_x_34323:
        /* <DEDUP_REMOVED lines=13> */
.L_x_34325:
[----:B------:R-:W-:Y:S05]  /*26600*/  BSYNC.RECONVERGENT B2 ;  /* 0x0000000000027941 */ /* 0x000fea0003800200 */
.L_x_34324:
        /* <DEDUP_REMOVED lines=43> */
.L_x_34322:
[----:B------:R-:W-:Y:S05]  /*268c0*/  BSYNC.RECONVERGENT B1 ;  /* 0x0000000000017941 */ /* 0x000fea0003800200 */
.L_x_34321:
        /* <DEDUP_REMOVED lines=17> */
.L_x_34328:
        /* <DEDUP_REMOVED lines=13> */
.L_x_34330:
[----:B------:R-:W-:Y:S05]  /*26ab0*/  BSYNC.RECONVERGENT B2 ;  /* 0x0000000000027941 */ /* 0x000fea0003800200 */
.L_x_34329:
        /* <DEDUP_REMOVED lines=43> */
.L_x_34327:
[----:B------:R-:W-:Y:S05]  /*26d70*/  BSYNC.RECONVERGENT B1 ;  /* 0x0000000000017941 */ /* 0x000fea0003800200 */
.L_x_34326:
[-C--:B------:R-:W-:Y:S01]  /*26d80*/  FMUL.FTZ R40, R40, R225.reuse ;  /* 0x000000e128287220 */ /* 0x080fe20000410000 */
[----:B------:R-:W-:Y:S01]  /*26d90*/  P2R R27, PR, RZ, 0x2 ;  /* 0x00000002ff1b7803 */ /* 0x000fe20000000000 */
[----:B------:R-:W-:Y:S01]  /*26da0*/  FMUL.FTZ R24, R24, R225 ;  /* 0x000000e118187220 */ /* 0x000fe20000410000 */
[----:B------:R-:W-:Y:S01]  /*26db0*/  I2FP.F32.U32 R26, R25 ;  /* 0x00000019001a7245 */ /* 0x000fe20000201000 */
[----:B------:R-:W-:Y:S01]  /*26dc0*/  HADD2.F32 R28, -RZ, R19.H1_H1 ;  /* 0x30000013ff1c7230 */ /* 0x000fe20000004100 */
[----:B------:R-:W-:Y:S01]  /*26dd0*/  ISETP.NE.AND P1, PT, R21, RZ, PT ;  /* 0x000000ff1500720c */ /* 0x000fe20003f25270 */
[-C--:B------:R-:W-:Y:S01]  /*26de0*/  FMUL.FTZ R19, R38, R225.reuse ;  /* 0x000000e126137220 */ /* 0x080fe20000410000 */
[----:B------:R-:W-:Y:S01]  /*26df0*/  FMUL.FTZ R32, R32, R225 ;  /* 0x000000e120207220 */ /* 0x000fe20000410000 */
[----:B------:R-:W-:Y:S01]  /*26e00*/  FSEL R38, R40, RZ, P4 ;  /* 0x000000ff28267208 */ /* 0x000fe20002000000 */
        /* <DEDUP_REMOVED lines=28> */
.L_x_34290:
        /* <DEDUP_REMOVED lines=48> */
.L_x_34331:
        /* <DEDUP_REMOVED lines=21> */
.L_x_34335:
        /* <DEDUP_REMOVED lines=13> */
.L_x_34337:
[----:B------:R-:W-:Y:S05]  /*274f0*/  BSYNC.RECONVERGENT B2 ;  /* 0x0000000000027941 */ /* 0x000fea0003800200 */
.L_x_34336:
        /* <DEDUP_REMOVED lines=42> */
.L_x_34334:
[----:B------:R-:W-:Y:S05]  /*277a0*/  BSYNC.RECONVERGENT B1 ;  /* 0x0000000000017941 */ /* 0x000fea0003800200 */
.L_x_34333:
[----:B------:R-:W-:Y:S01]  /*277b0*/  I2FP.F32.U32 R2, R2 ;  /* 0x0000000200027245 */ /* 0x000fe20000201000 */
[----:B------:R-:W-:Y:S01]  /*277c0*/  BSSY.RECONVERGENT B1, `(.L_x_34338) ;  /* 0x000004c000017945 */ /* 0x000fe20003800200 */
[----:B------:R-:W-:Y:S01]  /*277d0*/  ISETP.NE.AND P2, PT, R4, 0x1, PT ;  /* 0x000000010400780c */ /* 0x000fe20003f45270 */
[----:B------:R-:W-:Y:S01]  /*277e0*/  HFMA2 R5, -RZ, RZ, 0, 1.1920928955078125e-07 ;  /* 0x00000002ff057431 */ /* 0x000fe200000001ff */
        /* <DEDUP_REMOVED lines=16> */
.L_x_34340:
        /* <DEDUP_REMOVED lines=13> */
.L_x_34342:
[----:B------:R-:W-:Y:S05]  /*279c0*/  BSYNC.RECONVERGENT B2 ;  /* 0x0000000000027941 */ /* 0x000fea0003800200 */
.L_x_34341:
        /* <DEDUP_REMOVED lines=43> */
.L_x_34339:
[----:B------:R-:W-:Y:S05]  /*27c80*/  BSYNC.RECONVERGENT B1 ;  /* 0x0000000000017941 */ /* 0x000fea0003800200 */
.L_x_34338:
        /* <DEDUP_REMOVED lines=23> */
.L_x_34345:
        /* <DEDUP_REMOVED lines=13> */
.L_x_34347:
[----:B------:R-:W-:Y:S05]  /*27ed0*/  BSYNC.RECONVERGENT B2 ;  /* 0x0000000000027941 */ /* 0x000fea0003800200 */
.L_x_34346:
        /* <DEDUP_REMOVED lines=43> */
.L_x_34344:
[----:B------:R-:W-:Y:S05]  /*28190*/  BSYNC.RECONVERGENT B1 ;  /* 0x0000000000017941 */ /* 0x000fea0003800200 */
.L_x_34343:
        /* <DEDUP_REMOVED lines=20> */
.L_x_34350:
        /* <DEDUP_REMOVED lines=13> */
.L_x_34352:
[----:B------:R-:W-:Y:S05]  /*283b0*/  BSYNC.RECONVERGENT B2 ;  /* 0x0000000000027941 */ /* 0x000fea0003800200 */
.L_x_34351:
        /* <DEDUP_REMOVED lines=43> */
.L_x_34349:
[----:B------:R-:W-:Y:S05]  /*28670*/  BSYNC.RECONVERGENT B1 ;  /* 0x0000000000017941 */ /* 0x000fea0003800200 */
.L_x_34348:
        /* <DEDUP_REMOVED lines=23> */
.L_x_34355:
        /* <DEDUP_REMOVED lines=13> */
.L_x_34357:
[----:B------:R-:W-:Y:S05]  /*288c0*/  BSYNC.RECONVERGENT B2 ;  /* 0x0000000000027941 */ /* 0x000fea0003800200 */
.L_x_34356:
        /* <DEDUP_REMOVED lines=43> */
.L_x_34354:
[----:B------:R-:W-:Y:S05]  /*28b80*/  BSYNC.RECONVERGENT B1 ;  /* 0x0000000000017941 */ /* 0x000fea0003800200 */
.L_x_34353:
        /* <DEDUP_REMOVED lines=20> */
.L_x_34360:
        /* <DEDUP_REMOVED lines=13> */
.L_x_34362:
[----:B------:R-:W-:Y:S05]  /*28da0*/  BSYNC.RECONVERGENT B2 ;  /* 0x0000000000027941 */ /* 0x000fea0003800200 */
.L_x_34361:
        /* <DEDUP_REMOVED lines=43> */
.L_x_34359:
[----:B------:R-:W-:Y:S05]  /*29060*/  BSYNC.RECONVERGENT B1 ;  /* 0x0000000000017941 */ /* 0x000fea0003800200 */
.L_x_34358:
        /* <DEDUP_REMOVED lines=23> */
.L_x_34365:
        /* <DEDUP_REMOVED lines=13> */
.L_x_34367:
[----:B------:R-:W-:Y:S05]  /*292b0*/  BSYNC.RECONVERGENT B2 ;  /* 0x0000000000027941 */ /* 0x000fea0003800200 */
.L_x_34366:
        /* <DEDUP_REMOVED lines=43> */
.L_x_34364:
[----:B------:R-:W-:Y:S05]  /*29570*/  BSYNC.RECONVERGENT B1 ;  /* 0x0000000000017941 */ /* 0x000fea0003800200 */
.L_x_34363:
        /* <DEDUP_REMOVED lines=19> */
.L_x_34370:
        /* <DEDUP_REMOVED lines=13> */
.L_x_34372:
[----:B------:R-:W-:Y:S05]  /*29780*/  BSYNC.RECONVERGENT B2 ;  /* 0x0000000000027941 */ /* 0x000fea0003800200 */
.L_x_34371:
        /* <DEDUP_REMOVED lines=43> */
.L_x_34369:
[----:B------:R-:W-:Y:S05]  /*29a40*/  BSYNC.RECONVERGENT B1 ;  /* 0x0000000000017941 */ /* 0x000fea0003800200 */
.L_x_34368:
        /* <DEDUP_REMOVED lines=23> */
.L_x_34375:
        /* <DEDUP_REMOVED lines=13> */
.L_x_34377:
[----:B------:R-:W-:Y:S05]  /*29c90*/  BSYNC.RECONVERGENT B2 ;  /* 0x0000000000027941 */ /* 0x000fea0003800200 */
.L_x_34376:
        /* <DEDUP_REMOVED lines=43> */
.L_x_34374:
[----:B------:R-:W-:Y:S05]  /*29f50*/  BSYNC.RECONVERGENT B1 ;  /* 0x0000000000017941 */ /* 0x000fea0003800200 */
.L_x_34373:
        /* <DEDUP_REMOVED lines=18> */
.L_x_34380:
        /* <DEDUP_REMOVED lines=13> */
.L_x_34382:
[----:B------:R-:W-:Y:S05]  /*2a150*/  BSYNC.RECONVERGENT B2 ;  /* 0x0000000000027941 */ /* 0x000fea0003800200 */
.L_x_34381:
        /* <DEDUP_REMOVED lines=43> */
.L_x_34379:
[----:B------:R-:W-:Y:S05]  /*2a410*/  BSYNC.RECONVERGENT B1 ;  /* 0x0000000000017941 */ /* 0x000fea0003800200 */
.L_x_34378:
        /* <DEDUP_REMOVED lines=23> */
.L_x_34385:
        /* <DEDUP_REMOVED lines=13> */
.L_x_34387:
[----:B------:R-:W-:Y:S05]  /*2a660*/  BSYNC.RECONVERGENT B2 ;  /* 0x0000000000027941 */ /* 0x000fea0003800200 */
.L_x_34386:
        /* <DEDUP_REMOVED lines=43> */
.L_x_34384:
[----:B------:R-:W-:Y:S05]  /*2a920*/  BSYNC.RECONVERGENT B1 ;  /* 0x0000000000017941 */ /* 0x000fea0003800200 */
.L_x_34383:
        /* <DEDUP_REMOVED lines=18> */
.L_x_34390:
        /* <DEDUP_REMOVED lines=13> */
.L_x_34392:
[----:B------:R-:W-:Y:S05]  /*2ab20*/  BSYNC.RECONVERGENT B2 ;  /* 0x0000000000027941 */ /* 0x000fea0003800200 */
.L_x_34391:
        /* <DEDUP_REMOVED lines=43> */
.L_x_34389:
[----:B------:R-:W-:Y:S05]  /*2ade0*/  BSYNC.RECONVERGENT B1 ;  /* 0x0000000000017941 */ /* 0x000fea0003800200 */
.L_x_34388:
        /* <DEDUP_REMOVED lines=24> */
.L_x_34395:
        /* <DEDUP_REMOVED lines=13> */
.L_x_34397:
[----:B------:R-:W-:Y:S05]  /*2b040*/  BSYNC.RECONVERGENT B2 ;  /* 0x0000000000027941 */ /* 0x000fea0003800200 */
.L_x_34396:
        /* <DEDUP_REMOVED lines=43> */
.L_x_34394:
[----:B------:R-:W-:Y:S05]  /*2b300*/  BSYNC.RECONVERGENT B1 ;  /* 0x0000000000017941 */ /* 0x000fea0003800200 */
.L_x_34393:
        /* <DEDUP_REMOVED lines=18> */
.L_x_34400:
        /* <DEDUP_REMOVED lines=13> */
.L_x_34402:
[----:B------:R-:W-:Y:S05]  /*2b500*/  BSYNC.RECONVERGENT B2 ;  /* 0x0000000000027941 */ /* 0x000fea0003800200 */
.L_x_34401:
        /* <DEDUP_REMOVED lines=43> */
.L_x_34399:
[----:B------:R-:W-:Y:S05]  /*2b7c0*/  BSYNC.RECONVERGENT B1 ;  /* 0x0000000000017941 */ /* 0x000fea0003800200 */
.L_x_34398:
        /* <DEDUP_REMOVED lines=23> */
.L_x_34405:
        /* <DEDUP_REMOVED lines=13> */
.L_x_34407:
[----:B------:R-:W-:Y:S05]  /*2ba10*/  BSYNC.RECONVERGENT B2 ;  /* 0x0000000000027941 */ /* 0x000fea0003800200 */
.L_x_34406:
        /* <DEDUP_REMOVED lines=43> */
.L_x_34404:
[----:B------:R-:W-:Y:S05]  /*2bcd0*/  BSYNC.RECONVERGENT B1 ;  /* 0x0000000000017941 */ /* 0x000fea0003800200 */
.L_x_34403:
        /* <DEDUP_REMOVED lines=18> */
.L_x_34410:
        /* <DEDUP_REMOVED lines=15> */
.L_x_34412:
[----:B------:R-:W-:Y:S05]  /*2bef0*/  BSYNC.RECONVERGENT B2 ;  /* 0x0000000000027941 */ /* 0x000fea0003800200 */
.L_x_34411:
        /* <DEDUP_REMOVED lines=43> */
.L_x_34409:
[----:B------:R-:W-:Y:S05]  /*2c1b0*/  BSYNC.RECONVERGENT B1 ;  /* 0x0000000000017941 */ /* 0x000fea0003800200 */
.L_x_34408:
        /* <DEDUP_REMOVED lines=12> */
.L_x_34332:
        /* <DEDUP_REMOVED lines=16> */
.L_x_34416:
        /* <DEDUP_REMOVED lines=13> */
.L_x_34418:
[----:B------:R-:W-:Y:S05]  /*2c450*/  BSYNC.RECONVERGENT B2 ;  /* 0x0000000000027941 */ /* 0x000fea0003800200 */
.L_x_34417:
[----:B------:R-:W-:Y:S01]  /*2c460*/  IMAD.WIDE.U32 R14, R223, -0x326172a9, RZ ;  /* 0xcd9e8d57df0e7825 */ /* 0x000fe200078e00ff */
[----:B------:R-:W-:-:S03]  /*2c470*/  LOP3.LUT R24, R11, UR7, R23, 0x96, !PT ;  /* 0x000000070b187c12 */ /* 0x000fc6000f8e9617 */
[----:B------:R-:W-:Y:S01]  /*2c480*/  IMAD.MOV.U32 R21, RZ, RZ, R20 ;  /* 0x000000ffff157224 */ /* 0x000fe200078e0014 */
        /* <DEDUP_REMOVED lines=39> */
.L_x_34415:
[----:B------:R-:W-:Y:S05]  /*2c700*/  BSYNC.RECONVERGENT B1 ;  /* 0x0000000000017941 */ /* 0x000fea0003800200 */
.L_x_34414:
[----:B------:R-:W-:Y:S01]  /*2c710*/  I2FP.F32.U32 R20, R21 ;  /* 0x0000001500147245 */ /* 0x000fe20000201000 */
[----:B------:R-:W-:Y:S01]  /*2c720*/  BSSY.RECONVERGENT B1, `(.L_x_34419) ;  /* 0x000004b000017945 */ /* 0x000fe20003800200 */
[----:B------:R-:W-:Y:S01]  /*2c730*/  ISETP.NE.AND P2, PT, R22, 0x1, PT ;  /* 0x000000011600780c */ /* 0x000fe20003f45270 */
[----:B-1---5:R-:W-:Y:S01]  /*2c740*/  HADD2.F32 R26, -RZ, R16.H0_H0 ;  /* 0x20000010ff1a7230 */ /* 0x022fe20000004100 */
        /* <DEDUP_REMOVED lines=15> */
.L_x_34421:
        /* <DEDUP_REMOVED lines=13> */
.L_x_34423:
[----:B------:R-:W-:Y:S05]  /*2c910*/  BSYNC.RECONVERGENT B2 ;  /* 0x0000000000027941 */ /* 0x000fea0003800200 */
.L_x_34422:
        /* <DEDUP_REMOVED lines=43> */
.L_x_34420:
[----:B------:R-:W-:Y:S05]  /*2cbd0*/  BSYNC.RECONVERGENT B1 ;  /* 0x0000000000017941 */ /* 0x000fea0003800200 */
.L_x_34419:
[----:B------:R-:W-:Y:S01]  /*2cbe0*/  I2FP.F32.U32 R20, R21 ;  /* 0x0000001500147245 */ /* 0x000fe20000201000 */
[----:B------:R-:W-:Y:S01]  /*2cbf0*/  BSSY.RECONVERGENT B1, `(.L_x_34424) ;  /* 0x000004b000017945 */ /* 0x000fe20003800200 */
[----:B------:R-:W-:Y:S01]  /*2cc00*/  ISETP.NE.AND P2, PT, R23, 0x1, PT ;  /* 0x000000011700780c */ /* 0x000fe20003f45270 */
[----:B------:R-:W-:Y:S01]  /*2cc10*/  HADD2.F32 R30, -RZ, R16.H1_H1 ;  /* 0x30000010ff1e7230 */ /* 0x000fe20000004100 */
        /* <DEDUP_REMOVED lines=15> */
.L_x_34426:
        /* <DEDUP_REMOVED lines=13> */
.L_x_34428:
[----:B------:R-:W-:Y:S05]  /*2cde0*/  BSYNC.RECONVERGENT B2 ;  /* 0x0000000000027941 */ /* 0x000fea0003800200 */
.L_x_34427:
        /* <DEDUP_REMOVED lines=43> */
.L_x_34425:
[----:B------:R-:W-:Y:S05]  /*2d0a0*/  BSYNC.RECONVERGENT B1 ;  /* 0x0000000000017941 */ /* 0x000fea0003800200 */
.L_x_34424:
        /* <DEDUP_REMOVED lines=19> */
.L_x_34431:
        /* <DEDUP_REMOVED lines=13> */
.L_x_34433:
[----:B------:R-:W-:Y:S05]  /*2d2b0*/  BSYNC.RECONVERGENT B2 ;  /* 0x0000000000027941 */ /* 0x000fea0003800200 */
.L_x_34432:
        /* <DEDUP_REMOVED lines=43> */
.L_x_34430:
[----:B------:R-:W-:Y:S05]  /*2d570*/  BSYNC.RECONVERGENT B1 ;  /* 0x0000000000017941 */ /* 0x000fea0003800200 */
.L_x_34429:
        /* <DEDUP_REMOVED lines=18> */
.L_x_34436:
        /* <DEDUP_REMOVED lines=13> */
.L_x_34438:
[----:B------:R-:W-:Y:S05]  /*2d770*/  BSYNC.RECONVERGENT B2 ;  /* 0x0000000000027941 */ /* 0x000fea0003800200 */
.L_x_34437:
        /* <DEDUP_REMOVED lines=43> */
.L_x_34435:
[----:B------:R-:W-:Y:S05]  /*2da30*/  BSYNC.RECONVERGENT B1 ;  /* 0x0000000000017941 */ /* 0x000fea0003800200 */
.L_x_34434:
        /* <DEDUP_REMOVED lines=17> */
.L_x_34441:
        /* <DEDUP_REMOVED lines=13> */
.L_x_34443:
[----:B------:R-:W-:Y:S05]  /*2dc20*/  BSYNC.RECONVERGENT B2 ;  /* 0x0000000000027941 */ /* 0x000fea0003800200 */
.L_x_34442:
        /* <DEDUP_REMOVED lines=43> */
.L_x_34440:
[----:B------:R-:W-:Y:S05]  /*2dee0*/  BSYNC.RECONVERGENT B1 ;  /* 0x0000000000017941 */ /* 0x000fea0003800200 */
.L_x_34439:
        /* <DEDUP_REMOVED lines=17> */
.L_x_34446:
        /* <DEDUP_REMOVED lines=13> */
.L_x_34448:
[----:B------:R-:W-:Y:S05]  /*2e0d0*/  BSYNC.RECONVERGENT B2 ;  /* 0x0000000000027941 */ /* 0x000fea0003800200 */
.L_x_34447:
        /* <DEDUP_REMOVED lines=43> */
.L_x_34445:
[----:B------:R-:W-:Y:S05]  /*2e390*/  BSYNC.RECONVERGENT B1 ;  /* 0x0000000000017941 */ /* 0x000fea0003800200 */
.L_x_34444:
        /* <DEDUP_REMOVED lines=17> */
.L_x_34451:
        /* <DEDUP_REMOVED lines=13> */
.L_x_34453:
[----:B------:R-:W-:Y:S05]  /*2e580*/  BSYNC.RECONVERGENT B2 ;  /* 0x0000000000027941 */ /* 0x000fea0003800200 */
.L_x_34452:
        /* <DEDUP_REMOVED lines=43> */
.L_x_34450:
[----:B------:R-:W-:Y:S05]  /*2e840*/  BSYNC.RECONVERGENT B1 ;  /* 0x0000000000017941 */ /* 0x000fea0003800200 */
.L_x_34449:
[----:B------:R-:W-:Y:S01]  /*2e850*/  P2R R21, PR, RZ, 0x2 ;  /* 0x00000002ff157803 */ /* 0x000fe20000000000 */
[-C--:B------:R-:W-:Y:S01]  /*2e860*/  FMUL.FTZ R26, R26, R225.reuse ;  /* 0x000000e11a1a7220 */ /* 0x080fe20000410000 */
[----:B------:R-:W-:Y:S01]  /*2e870*/  I2FP.F32.U32 R20, R20 ;  /* 0x0000001400147245 */ /* 0x000fe20000201000 */
[-C--:B------:R-:W-:Y:S01]  /*2e880*/  FMUL.FTZ R34, R34, R225.reuse ;  /* 0x000000e122227220 */ /* 0x080fe20000410000 */
[----:B------:R-:W-:Y:S01]  /*2e890*/  LOP3.LUT P1, RZ, R224, 0x10, RZ, 0xc0, !PT ;  /* 0x00000010e0ff7812 */ /* 0x000fe2000782c0ff */
[----:B------:R-:W-:Y:S01]  /*2e8a0*/  HADD2.F32 R22, -RZ, R19.H1_H1 ;  /* 0x30000013ff167230 */ /* 0x000fe20000004100 */
[----:B------:R-:W-:Y:S01]  /*2e8b0*/  ISETP.NE.AND P6, PT, R24, RZ, PT ;  /* 0x000000ff1800720c */ /* 0x000fe20003fc5270 */
        /* <DEDUP_REMOVED lines=10> */
[----:B------:R-:W-:Y:S01]  /*2e960*/  P2R R23, PR, RZ, 0x1 ;  /* 0x00000001ff177803 */ /* 0x000fe20000000000 */
[----:B------:R-:W-:Y:S01]  /*2e970*/  FMUL.FTZ R22, R22, R225 ;  /* 0x000000e116167220 */ /* 0x000fe20000410000 */
        /* <DEDUP_REMOVED lines=18> */
.L_x_34413:
[----:B------:R-:W-:Y:S01]  /*2eaa0*/  SEL R20, RZ, 0x1000000, !P5 ;  /* 0x01000000ff147807 */ /* 0x000fe20006800000 */
[----:B------:R-:W0:Y:S01]  /*2eab0*/  @P0 LDC.64 R26, c[0x0][0x398] ;  /* 0x0000e600ff1a0b82 */ /* 0x000e220000000a00 */
[----:B------:R-:W-:Y:S02]  /*2eac0*/  SEL R19, RZ, 0x10000, !P4 ;  /* 0x00010000ff137807 */ /* 0x000fe40006000000 */
[----:B------:R-:W-:Y:S02]  /*2ead0*/  SEL R22, RZ, 0x100, !P3 ;  /* 0x00000100ff167807 */ /* 0x000fe40005800000 */
[C---:B------:R-:W-:Y:S02]  /*2eae0*/  LOP3.LUT P5, RZ, R224.reuse, 0x8, RZ, 0xc0, !PT ;  /* 0x00000008e0ff7812 */ /* 0x040fe400078ac0ff */
[----:B------:R-:W-:Y:S02]  /*2eaf0*/  LOP3.LUT P4, RZ, R224, 0x4, RZ, 0xc0, !PT ;  /* 0x00000004e0ff7812 */ /* 0x000fe4000788c0ff */
[----:B------:R-:W-:-:S02]  /*2eb00*/  ISETP.NE.AND P3, PT, R24, RZ, PT ;  /* 0x000000ff1800720c */ /* 0x000fc40003f65270 */
[----:B------:R-:W-:Y:S01]  /*2eb10*/  LOP3.LUT P6, RZ, R224, 0x10, RZ, 0xc0, !PT ;  /* 0x00000010e0ff7812 */ /* 0x000fe200078cc0ff */
[----:B------:R-:W1:Y:S01]  /*2eb20*/  @P1 LDC.64 R24, c[0x0][0x3a0] ;  /* 0x0000e800ff181b82 */ /* 0x000e620000000a00 */
        /* <DEDUP_REMOVED lines=39> */
.L_x_34454:
        /* <DEDUP_REMOVED lines=21> */
.L_x_34458:
        /* <DEDUP_REMOVED lines=13> */
.L_x_34460:
[----:B------:R-:W-:Y:S05]  /*2efc0*/  BSYNC.RECONVERGENT B2 ;  /* 0x0000000000027941 */ /* 0x000fea0003800200 */
.L_x_34459:
        /* <DEDUP_REMOVED lines=42> */
.L_x_34457:
[----:B------:R-:W-:Y:S05]  /*2f270*/  BSYNC.RECONVERGENT B1 ;  /* 0x0000000000017941 */ /* 0x000fea0003800200 */
.L_x_34456:
[----:B------:R-:W-:Y:S01]  /*2f280*/  I2FP.F32.U32 R2, R2 ;  /* 0x0000000200027245 */ /* 0x000fe20000201000 */
[----:B-----5:R-:W-:Y:S01]  /*2f290*/  HADD2.F32 R20, -RZ, R16.H0_H0 ;  /* 0x20000010ff147230 */ /* 0x020fe20000004100 */
        /* <DEDUP_REMOVED lines=18> */
.L_x_34463:
        /* <DEDUP_REMOVED lines=13> */
.L_x_34465:
[----:B------:R-:W-:Y:S05]  /*2f490*/  BSYNC.RECONVERGENT B2 ;  /* 0x0000000000027941 */ /* 0x000fea0003800200 */
.L_x_34464:
        /* <DEDUP_REMOVED lines=43> */
.L_x_34462:
[----:B------:R-:W-:Y:S05]  /*2f750*/  BSYNC.RECONVERGENT B1 ;  /* 0x0000000000017941 */ /* 0x000fea0003800200 */
.L_x_34461:
        /* <DEDUP_REMOVED lines=8> */
[----:B-1----:R-:W-:Y:S01]  /*2f7e0*/  FSEL R24, R4, RZ, !P2 ;  /* 0x000000ff04187208 */ /* 0x002fe20005000000 */
        /* <DEDUP_REMOVED lines=14> */
.L_x_34468:
        /* <DEDUP_REMOVED lines=13> */
.L_x_34470:
[----:B------:R-:W-:Y:S05]  /*2f9a0*/  BSYNC.RECONVERGENT B2 ;  /* 0x0000000000027941 */ /* 0x000fea0003800200 */
.L_x_34469:
        /* <DEDUP_REMOVED lines=43> */
.L_x_34467:
[----:B------:R-:W-:Y:S05]  /*2fc60*/  BSYNC.RECONVERGENT B1 ;  /* 0x0000000000017941 */ /* 0x000fea0003800200 */
.L_x_34466:
        /* <DEDUP_REMOVED lines=20> */
.L_x_34473:
        /* <DEDUP_REMOVED lines=13> */
.L_x_34475:
[----:B------:R-:W-:Y:S05]  /*2fe80*/  BSYNC.RECONVERGENT B2 ;  /* 0x0000000000027941 */ /* 0x000fea0003800200 */
.L_x_34474:
        /* <DEDUP_REMOVED lines=43> */
.L_x_34472:
[----:B------:R-:W-:Y:S05]  /*30140*/  BSYNC.RECONVERGENT B1 ;  /* 0x0000000000017941 */ /* 0x000fea0003800200 */
.L_x_34471:
[----:B------:R-:W-:Y:S01]  /*30150*/  I2FP.F32.U32 R2, R3 ;  /* 0x0000000300027245 */ /* 0x000fe20000201000 */
[----:B------:R-:W-:Y:S01]  /*30160*/  HADD2.F32 R4, -RZ, R84.H1_H1 ;  /* 0x30000054ff047230 */ /* 0x000fe20000004100 */
[----:B------:R-:W-:Y:S01]  /*30170*/  ISETP.NE.AND P3, PT, R5, 0x1, PT ;  /* 0x000000010500780c */ /* 0x000fe20003f65270 */
[----:B------:R-:W-:Y:S02]  /*30180*/  BSSY.RECONVERGENT B1, `(.L_x_34476) ;  /* 0x000004d000017945 */ /* 0x000fe40003800200 */
[----:B------:R-:W-:Y:S01]  /*30190*/  FFMA.FTZ R3, R2, R229, 1.1641532182693481445e-10 ;  /* 0x2f00000002037423 */ /* 0x000fe200000100e5 */
[----:B------:R-:W-:Y:S01]  /*301a0*/  FMUL.FTZ R4, R4, R225 ;  /* 0x000000e104047220 */ /* 0x000fe20000410000 */
[----:B------:R-:W-:-:S03]  /*301b0*/  FSEL R2, R8, RZ, P4 ;  /* 0x000000ff08027208 */ /* 0x000fc60002000000 */
[----:B------:R-:W-:Y:S01]  /*301c0*/  FSETP.GTU.FTZ.AND P2, PT, R3, R228, PT ;  /* 0x000000e40300720b */ /* 0x000fe20003f5c000 */
[----:B------:R-:W-:-:S03]  /*301d0*/  IMAD.MOV.U32 R3, RZ, RZ, R12 ;  /* 0x000000ffff037224 */ /* 0x000fc600078e000c */
        /* <DEDUP_REMOVED lines=14> */
.L_x_34478:
        /* <DEDUP_REMOVED lines=13> */
.L_x_34480:
[----:B------:R-:W-:Y:S05]  /*30390*/  BSYNC.RECONVERGENT B2 ;  /* 0x0000000000027941 */ /* 0x000fea0003800200 */
.L_x_34479:
        /* <DEDUP_REMOVED lines=43> */
.L_x_34477:
[----:B------:R-:W-:Y:S05]  /*30650*/  BSYNC.RECONVERGENT B1 ;  /* 0x0000000000017941 */ /* 0x000fea0003800200 */
.L_x_34476:
        /* <DEDUP_REMOVED lines=20> */
.L_x_34483:
        /* <DEDUP_REMOVED lines=13> */
.L_x_34485:
[----:B------:R-:W-:Y:S05]  /*30870*/  BSYNC.RECONVERGENT B2 ;  /* 0x0000000000027941 */ /* 0x000fea0003800200 */
.L_x_34484:
        /* <DEDUP_REMOVED lines=43> */
.L_x_34482:
[----:B------:R-:W-:Y:S05]  /*30b30*/  BSYNC.RECONVERGENT B1 ;  /* 0x0000000000017941 */ /* 0x000fea0003800200 */
.L_x_34481:
        /* <DEDUP_REMOVED lines=23> */
.L_x_34488:
        /* <DEDUP_REMOVED lines=13> */
.L_x_34490:
[----:B------:R-:W-:Y:S05]  /*30d80*/  BSYNC.RECONVERGENT B2 ;  /* 0x0000000000027941 */ /* 0x000fea0003800200 */
.L_x_34489:
        /* <DEDUP_REMOVED lines=43> */
.L_x_34487:
[----:B------:R-:W-:Y:S05]  /*31040*/  BSYNC.RECONVERGENT B1 ;  /* 0x0000000000017941 */ /* 0x000fea0003800200 */
.L_x_34486:
        /* <DEDUP_REMOVED lines=20> */
.L_x_34493:
        /* <DEDUP_REMOVED lines=13> */
.L_x_34495:
[----:B------:R-:W-:Y:S05]  /*31260*/  BSYNC.RECONVERGENT B2 ;  /* 0x0000000000027941 */ /* 0x000fea0003800200 */
.L_x_34494:
        /* <DEDUP_REMOVED lines=43> */
.L_x_34492:
[----:B------:R-:W-:Y:S05]  /*31520*/  BSYNC.RECONVERGENT B1 ;  /* 0x0000000000017941 */ /* 0x000fea0003800200 */
.L_x_34491:
[----:B------:R-:W-:Y:S01]  /*31530*/  I2FP.F32.U32 R2, R3 ;  /* 0x0000000300027245 */ /* 0x000fe20000201000 */
[----:B------:R-:W-:Y:S01]  /*31540*/  HADD2.F32 R4, -RZ, R85.H1_H1 ;  /* 0x30000055ff047230 */ /* 0x000fe20000004100 */
[----:B------:R-:W-:Y:S03]  /*31550*/  BSSY.RECONVERGENT B1, `(.L_x_34496) ;  /* 0x000004e000017945 */ /* 0x000fe60003800200 */
[----:B------:R-:W-:Y:S01]  /*31560*/  FFMA.FTZ R3, R2, R229, 1.1641532182693481445e-10 ;  /* 0x2f00000002037423 */ /* 0x000fe200000100e5 */
[----:B------:R-:W-:Y:S01]  /*31570*/  FMUL.FTZ R4, R4, R225 ;  /* 0x000000e104047220 */ /* 0x000fe20000410000 */
[----:B------:R-:W-:-:S03]  /*31580*/  FSEL R2, R6, RZ, P4 ;  /* 0x000000ff06027208 */ /* 0x000fc60002000000 */
        /* <DEDUP_REMOVED lines=17> */
.L_x_34498:
        /* <DEDUP_REMOVED lines=13> */
.L_x_34500:
[----:B------:R-:W-:Y:S05]  /*31770*/  BSYNC.RECONVERGENT B2 ;  /* 0x0000000000027941 */ /* 0x000fea0003800200 */
.L_x_34499:
        /* <DEDUP_REMOVED lines=40> */
[----:B------:R-:W-:Y:S01]  /*31a00*/  IMAD.MOV.U32 R3, RZ, RZ, R244 ;  /* 0x000000ffff037224 */ /* 0x000fe200078e00f4 */
[----:B------:R-:W-:Y:S01]  /*31a10*/  MOV R244, R2 ;  /* 0x0000000200f47202 */ /* 0x000fe20000000f00 */
[----:B------:R-:W-:-:S07]  /*31a20*/  IMAD.MOV.U32 R4, RZ, RZ, RZ ;  /* 0x000000ffff047224 */ /* 0x000fce00078e00ff */
.L_x_34497:
[----:B------:R-:W-:Y:S05]  /*31a30*/  BSYNC.RECONVERGENT B1 ;  /* 0x0000000000017941 */ /* 0x000fea0003800200 */
.L_x_34496:
        /* <DEDUP_REMOVED lines=18> */
.L_x_34503:
        /* <DEDUP_REMOVED lines=13> */
.L_x_34505:
[----:B------:R-:W-:Y:S05]  /*31c30*/  BSYNC.RECONVERGENT B2 ;  /* 0x0000000000027941 */ /* 0x000fea0003800200 */
.L_x_34504:
        /* <DEDUP_REMOVED lines=40> */
[----:B------:R-:W-:Y:S01]  /*31ec0*/  HFMA2 R16, -RZ, RZ, 0, 0 ;  /* 0x00000000ff107431 */ /* 0x000fe200000001ff */
[----:B------:R-:W-:Y:S01]  /*31ed0*/  MOV R3, R244 ;  /* 0x000000f400037202 */ /* 0x000fe20000000f00 */
[----:B------:R-:W-:-:S07]  /*31ee0*/  IMAD.MOV.U32 R244, RZ, RZ, R2 ;  /* 0x000000fffff47224 */ /* 0x000fce00078e0002 */
.L_x_34502:
[----:B------:R-:W-:Y:S05]  /*31ef0*/  BSYNC.RECONVERGENT B1 ;  /* 0x0000000000017941 */ /* 0x000fea0003800200 */
.L_x_34501:
        /* <DEDUP_REMOVED lines=23> */
.L_x_34508:
        /* <DEDUP_REMOVED lines=13> */
.L_x_34510:
[----:B------:R-:W-:Y:S05]  /*32140*/  BSYNC.RECONVERGENT B2 ;  /* 0x0000000000027941 */ /* 0x000fea0003800200 */
.L_x_34509:
        /* <DEDUP_REMOVED lines=41> */
[----:B------:R-:W-:Y:S01]  /*323e0*/  IMAD.MOV.U32 R3, RZ, RZ, R244 ;  /* 0x000000ffff037224 */ /* 0x000fe200078e00f4 */
[----:B------:R-:W-:-:S07]  /*323f0*/  MOV R244, R2 ;  /* 0x0000000200f47202 */ /* 0x000fce0000000f00 */
.L_x_34507:
[----:B------:R-:W-:Y:S05]  /*32400*/  BSYNC.RECONVERGENT B1 ;  /* 0x0000000000017941 */ /* 0x000fea0003800200 */
.L_x_34506:
        /* <DEDUP_REMOVED lines=18> */
.L_x_34513:
        /* <DEDUP_REMOVED lines=13> */
.L_x_34515:
[----:B------:R-:W-:Y:S05]  /*32600*/  BSYNC.RECONVERGENT B2 ;  /* 0x0000000000027941 */ /* 0x000fea0003800200 */
.L_x_34514:
        /* <DEDUP_REMOVED lines=43> */
.L_x_34512:
[----:B------:R-:W-:Y:S05]  /*328c0*/  BSYNC.RECONVERGENT B1 ;  /* 0x0000000000017941 */ /* 0x000fea0003800200 */
.L_x_34511:
        /* <DEDUP_REMOVED lines=24> */
.L_x_34518:
        /* <DEDUP_REMOVED lines=13> */
.L_x_34520:
[----:B------:R-:W-:Y:S05]  /*32b20*/  BSYNC.RECONVERGENT B2 ;  /* 0x0000000000027941 */ /* 0x000fea0003800200 */
.L_x_34519:
        /* <DEDUP_REMOVED lines=43> */
.L_x_34517:
[----:B------:R-:W-:Y:S05]  /*32de0*/  BSYNC.RECONVERGENT B1 ;  /* 0x0000000000017941 */ /* 0x000fea0003800200 */
.L_x_34516:
        /* <DEDUP_REMOVED lines=18> */
.L_x_34523:
        /* <DEDUP_REMOVED lines=13> */
.L_x_34525:
[----:B------:R-:W-:Y:S05]  /*32fe0*/  BSYNC.RECONVERGENT B2 ;  /* 0x0000000000027941 */ /* 0x000fea0003800200 */
.L_x_34524:
        /* <DEDUP_REMOVED lines=40> */
[----:B------:R-:W-:Y:S02]  /*33270*/  LOP3.LUT R15, R227, R16, R3, 0x96, !PT ;  /* 0x00000010e30f7212 */ /* 0x000fe400078e9603 */
[----:B------:R-:W-:Y:S01]  /*33280*/  MOV R16, R244 ;  /* 0x000000f400107202 */ /* 0x000fe20000000f00 */
[----:B------:R-:W-:-:S07]  /*33290*/  IMAD.MOV.U32 R244, RZ, RZ, R2 ;  /* 0x000000fffff47224 */ /* 0x000fce00078e0002 */
.L_x_34522:
[----:B------:R-:W-:Y:S05]  /*332a0*/  BSYNC.RECONVERGENT B1 ;  /* 0x0000000000017941 */ /* 0x000fea0003800200 */
.L_x_34521:
        /* <DEDUP_REMOVED lines=23> */
.L_x_34528:
        /* <DEDUP_REMOVED lines=13> */
.L_x_34530:
[----:B------:R-:W-:Y:S05]  /*334f0*/  BSYNC.RECONVERGENT B2 ;  /* 0x0000000000027941 */ /* 0x000fea0003800200 */
.L_x_34529:
        /* <DEDUP_REMOVED lines=41> */
[----:B------:R-:W-:Y:S01]  /*33790*/  IMAD.MOV.U32 R218, RZ, RZ, RZ ;  /* 0x000000ffffda7224 */ /* 0x000fe200078e00ff */
[----:B------:R-:W-:-:S07]  /*337a0*/  MOV R244, R16 ;  /* 0x0000001000f47202 */ /* 0x000fce0000000f00 */
.L_x_34527:
[----:B------:R-:W-:Y:S05]  /*337b0*/  BSYNC.RECONVERGENT B1 ;  /* 0x0000000000017941 */ /* 0x000fea0003800200 */
.L_x_34526:
        /* <DEDUP_REMOVED lines=18> */
.L_x_34533:
        /* <DEDUP_REMOVED lines=15> */
.L_x_34535:
[----:B------:R-:W-:Y:S05]  /*339d0*/  BSYNC.RECONVERGENT B2 ;  /* 0x0000000000027941 */ /* 0x000fea0003800200 */
.L_x_34534:
        /* <DEDUP_REMOVED lines=43> */
.L_x_34532:
[----:B------:R-:W-:Y:S05]  /*33c90*/  BSYNC.RECONVERGENT B1 ;  /* 0x0000000000017941 */ /* 0x000fea0003800200 */
.L_x_34531:
        /* <DEDUP_REMOVED lines=12> */
.L_x_34455:
        /* <DEDUP_REMOVED lines=16> */
.L_x_34539:
        /* <DEDUP_REMOVED lines=13> */
.L_x_34541:
[----:B------:R-:W-:Y:S05]  /*33f30*/  BSYNC.RECONVERGENT B2 ;  /* 0x0000000000027941 */ /* 0x000fea0003800200 */
.L_x_34540:
        /* <DEDUP_REMOVED lines=42> */
.L_x_34538:
[----:B------:R-:W-:Y:S05]  /*341e0*/  BSYNC.RECONVERGENT B1 ;  /* 0x0000000000017941 */ /* 0x000fea0003800200 */
.L_x_34537:
[----:B------:R-:W-:Y:S01]  /*341f0*/  I2FP.F32.U32 R20, R20 ;  /* 0x0000001400147245 */ /* 0x000fe20000201000 */
[----:B------:R-:W-:Y:S01]  /*34200*/  BSSY.RECONVERGENT B1, `(.L_x_34542) ;  /* 0x000004b000017945 */ /* 0x000fe20003800200 */
[----:B------:R-:W-:Y:S01]  /*34210*/  ISETP.NE.AND P2, PT, R23, 0x1, PT ;  /* 0x000000011700780c */ /* 0x000fe20003f45270 */
[----:B-1----:R-:W-:Y:S01]  /*34220*/  HFMA2 R24, -RZ, RZ, 0, 1.1920928955078125e-07 ;  /* 0x00000002ff187431 */ /* 0x002fe200000001ff */
        /* <DEDUP_REMOVED lines=15> */
.L_x_34544:
        /* <DEDUP_REMOVED lines=13> */
.L_x_34546:
[----:B------:R-:W-:Y:S05]  /*343f0*/  BSYNC.RECONVERGENT B2 ;  /* 0x0000000000027941 */ /* 0x000fea0003800200 */
.L_x_34545:
        /* <DEDUP_REMOVED lines=43> */
.L_x_34543:
[----:B------:R-:W-:Y:S05]  /*346b0*/  BSYNC.RECONVERGENT B1 ;  /* 0x0000000000017941 */ /* 0x000fea0003800200 */
.L_x_34542:
        /* <DEDUP_REMOVED lines=19> */
.L_x_34549:
        /* <DEDUP_REMOVED lines=13> */
.L_x_34551:
[----:B------:R-:W-:Y:S05]  /*348c0*/  BSYNC.RECONVERGENT B2 ;  /* 0x0000000000027941 */ /* 0x000fea0003800200 */
.L_x_34550:
        /* <DEDUP_REMOVED lines=40> */
[----:B------:R-:W-:Y:S01]  /*34b50*/  MOV R244, R20 ;  /* 0x0000001400f47202 */ /* 0x000fe20000000f00 */
[----:B------:R-:W-:Y:S01]  /*34b60*/  IMAD.MOV.U32 R20, RZ, RZ, RZ ;  /* 0x000000ffff147224 */ /* 0x000fe200078e00ff */
[----:B------:R-:W-:-:S07]  /*34b70*/  LOP3.LUT R15, R227, R24, R21, 0x96, !PT ;  /* 0x00000018e30f7212 */ /* 0x000fce00078e9615 */
.L_x_34548:
[----:B------:R-:W-:Y:S05]  /*34b80*/  BSYNC.RECONVERGENT B1 ;  /* 0x0000000000017941 */ /* 0x000fea0003800200 */
.L_x_34547:
        /* <DEDUP_REMOVED lines=19> */
.L_x_34554:
        /* <DEDUP_REMOVED lines=13> */
.L_x_34556:
[----:B------:R-:W-:Y:S05]  /*34d90*/  BSYNC.RECONVERGENT B2 ;  /* 0x0000000000027941 */ /* 0x000fea0003800200 */
.L_x_34555:
[----:B------:R-:W-:Y:S01]  /*34da0*/  IMAD.WIDE.U32 R14, R223, -0x326172a9, RZ ;  /* 0xcd9e8d57df0e7825 */ /* 0x000fe200078e00ff */
[----:B------:R-:W-:-:S03]  /*34db0*/  LOP3.LUT R20, R11, UR7, R219, 0x96, !PT ;  /* 0x000000070b147c12 */ /* 0x000fc6000f8e96db */
[----:B------:R-:W-:Y:S01]  /*34dc0*/  HFMA2 R23, -RZ, RZ, 0, 0 ;  /* 0x00000000ff177431 */ /* 0x000fe200000001ff */
        /* <DEDUP_REMOVED lines=40> */
.L_x_34553:
[----:B------:R-:W-:Y:S05]  /*35050*/  BSYNC.RECONVERGENT B1 ;  /* 0x0000000000017941 */ /* 0x000fea0003800200 */
.L_x_34552:
        /* <DEDUP_REMOVED lines=19> */
.L_x_34559:
        /* <DEDUP_REMOVED lines=13> */
.L_x_34561:
[----:B------:R-:W-:Y:S05]  /*35260*/  BSYNC.RECONVERGENT B2 ;  /* 0x0000000000027941 */ /* 0x000fea0003800200 */
.L_x_34560:
        /* <DEDUP_REMOVED lines=43> */
.L_x_34558:
[----:B------:R-:W-:Y:S05]  /*35520*/  BSYNC.RECONVERGENT B1 ;  /* 0x0000000000017941 */ /* 0x000fea0003800200 */
.L_x_34557:
        /* <DEDUP_REMOVED lines=17> */
.L_x_34564:
        /* <DEDUP_REMOVED lines=13> */
.L_x_34566:
[----:B------:R-:W-:Y:S05]  /*35710*/  BSYNC.RECONVERGENT B2 ;  /* 0x0000000000027941 */ /* 0x000fea0003800200 */
.L_x_34565:
        /* <DEDUP_REMOVED lines=34> */
[----:B------:R-:W-:Y:S02]  /*35940*/  HFMA2 R21, -RZ, RZ, 0, 0 ;  /* 0x00000000ff157431 */ /* 0x000fe400000001ff */
        /* <DEDUP_REMOVED lines=8> */
.L_x_34563:
[----:B------:R-:W-:Y:S05]  /*359d0*/  BSYNC.RECONVERGENT B1 ;  /* 0x0000000000017941 */ /* 0x000fea0003800200 */
.L_x_34562:
        /* <DEDUP_REMOVED lines=17> */
.L_x_34569:
        /* <DEDUP_REMOVED lines=13> */
.L_x_34571:
[----:B------:R-:W-:Y:S05]  /*35bc0*/  BSYNC.RECONVERGENT B2 ;  /* 0x0000000000027941 */ /* 0x000fea0003800200 */
.L_x_34570:
        /* <DEDUP_REMOVED lines=41> */
[----:B------:R-:W-:Y:S02]  /*35e60*/  LOP3.LUT R15, R227, R20, R17, 0x96, !PT ;  /* 0x00000014e30f7212 */ /* 0x000fe400078e9611 */
[----:B------:R-:W-:-:S07]  /*35e70*/  MOV R244, R16 ;  /* 0x0000001000f47202 */ /* 0x000fce0000000f00 */
.L_x_34568:
[----:B------:R-:W-:Y:S05]  /*35e80*/  BSYNC.RECONVERGENT B1 ;  /* 0x0000000000017941 */ /* 0x000fea0003800200 */
.L_x_34567:
        /* <DEDUP_REMOVED lines=17> */
.L_x_34574:
        /* <DEDUP_REMOVED lines=13> */
.L_x_34576:
[----:B------:R-:W-:Y:S05]  /*36070*/  BSYNC.RECONVERGENT B2 ;  /* 0x0000000000027941 */ /* 0x000fea0003800200 */
.L_x_34575:
        /* <DEDUP_REMOVED lines=43> */
.L_x_34573:
[----:B------:R-:W-:Y:S05]  /*36330*/  BSYNC.RECONVERGENT B1 ;  /* 0x0000000000017941 */ /* 0x000fea0003800200 */
.L_x_34572:
[-C--:B------:R-:W-:Y:S01]  /*36340*/  FMUL.FTZ R16, R24, R225.reuse ;  /* 0x000000e118107220 */ /* 0x080fe20000410000 */
[----:B------:R-:W-:Y:S01]  /*36350*/  P2R R23, PR, RZ, 0x2 ;  /* 0x00000002ff177803 */ /* 0x000fe20000000000 */
[-C--:B------:R-:W-:Y:S01]  /*36360*/  FMUL.FTZ R24, R22, R225.reuse ;  /* 0x000000e116187220 */ /* 0x080fe20000410000 */
[----:B------:R-:W-:Y:S01]  /*36370*/  I2FP.F32.U32 R20, R20 ;  /* 0x0000001400147245 */ /* 0x000fe20000201000 */
[----:B------:R-:W-:Y:S01]  /*36380*/  FMUL.FTZ R26, R26, R225 ;  /* 0x000000e11a1a7220 */ /* 0x000fe20000410000 */
[----:B------:R-:W-:Y:S01]  /*36390*/  LOP3.LUT P1, RZ, R224, 0x10, RZ, 0xc0, !PT ;  /* 0x00000010e0ff7812 */ /* 0x000fe2000782c0ff */
[----:B------:R-:W-:Y:S01]  /*363a0*/  HADD2.F32 R246, -RZ, R19.H1_H1 ;  /* 0x30000013fff67230 */ /* 0x000fe20000004100 */
[----:B------:R-:W-:Y:S01]  /*363b0*/  P2R R27, PR, RZ, 0x1 ;  /* 0x00000001ff1b7803 */ /* 0x000fe20000000000 */
[----:B------:R-:W-:Y:S01]  /*363c0*/  FFMA.FTZ R17, R20, R229, 1.1641532182693481445e-10 ;  /* 0x2f00000014117423 */ /* 0x000fe200000100e5 */
[----:B------:R-:W-:Y:S01]  /*363d0*/  LOP3.LUT P0, RZ, R224, 0x8, RZ, 0xc0, !PT ;  /* 0x00000008e0ff7812 */ /* 0x000fe2000780c0ff */
[-C--:B------:R-:W-:Y:S01]  /*363e0*/  FMUL.FTZ R18, R18, R225.reuse ;  /* 0x000000e112127220 */ /* 0x080fe20000410000 */
[----:B------:R-:W-:Y:S01]  /*363f0*/  LOP3.LUT P5, RZ, R224, 0x4, RZ, 0xc0, !PT ;  /* 0x00000004e0ff7812 */ /* 0x000fe200078ac0ff */
[-C--:B------:R-:W-:Y:S01]  /*36400*/  FMUL.FTZ R242, R242, R225.reuse ;  /* 0x000000e1f2f27220 */ /* 0x080fe20000410000 */
[----:B------:R-:W-:Y:S01]  /*36410*/  FSEL R24, R24, RZ, P1 ;  /* 0x000000ff18187208 */ /* 0x000fe20000800000 */
[-C--:B------:R-:W-:Y:S01]  /*36420*/  FMUL.FTZ R218, R218, R225.reuse ;  /* 0x000000e1dada7220 */ /* 0x080fe20000410000 */
[----:B------:R-:W-:Y:S01]  /*36430*/  ISETP.NE.AND P1, PT, R23, RZ, PT ;  /* 0x000000ff1700720c */ /* 0x000fe20003f25270 */
[-C--:B------:R-:W-:Y:S01]  /*36440*/  FMUL.FTZ R236, R236, R225.reuse ;  /* 0x000000e1ecec7220 */ /* 0x080fe20000410000 */
[----:B------:R-:W-:Y:S01]  /*36450*/  FSEL R25, R26, RZ, P0 ;  /* 0x000000ff1a197208 */ /* 0x000fe20000000000 */
[----:B------:R-:W-:Y:S01]  /*36460*/  FMUL.FTZ R246, R246, R225 ;  /* 0x000000e1f6f67220 */ /* 0x000fe20000410000 */
[----:B------:R-:W-:-:S02]  /*36470*/  FSEL R26, R16, RZ, P5 ;  /* 0x000000ff101a7208 */ /* 0x000fc40002800000 */
[----:B------:R-:W-:Y:S02]  /*36480*/  LOP3.LUT P6, RZ, R224, 0x2, RZ, 0xc0, !PT ;  /* 0x00000002e0ff7812 */ /* 0x000fe400078cc0ff */
[----:B------:R-:W-:Y:S02]  /*36490*/  FSETP.GTU.FTZ.AND P5, PT, R17, R228, PT ;  /* 0x000000e41100720b */ /* 0x000fe40003fbc000 */
[----:B------:R-:W-:Y:S02]  /*364a0*/  ISETP.NE.AND P0, PT, R27, RZ, PT ;  /* 0x000000ff1b00720c */ /* 0x000fe40003f05270 */
        /* <DEDUP_REMOVED lines=13> */
[----:B------:R-:W-:-:S10]  /*36580*/  @P1 FADD.FTZ R23, R79, R23 ;  /* 0x000000174f171221 */ /* 0x000fd40000010000 */
.L_x_34536:
        /* <DEDUP_REMOVED lines=26> */
[----:B-1----:R-:W-:Y:S02]  /*36730*/  SHF.L.U32 R18, R3, 0x10, RZ ;  /* 0x0000001003127819 */ /* 0x002fe400000006ff */
[----:B------:R-:W-:Y:S02]  /*36740*/  PRMT R219, R4, 0x7104, RZ ;  /* 0x0000710404db7816 */ /* 0x000fe400000000ff */
[----:B------:R-:W-:Y:S02]  /*36750*/  LOP3.LUT R19, R18, 0xff0000, RZ, 0xc0, !PT ;  /* 0x00ff000012137812 */ /* 0x000fe400078ec0ff */
[----:B------:R-:W-:Y:S02]  /*36760*/  LOP3.LUT R18, R2, 0xffff, RZ, 0xc0, !PT ;  /* 0x0000ffff02127812 */ /* 0x000fe400078ec0ff */
[----:B------:R-:W-:Y:S02]  /*36770*/  LOP3.LUT R246, R6, 0xff, RZ, 0xc0, !PT ;  /* 0x000000ff06f67812 */ /* 0x000fe400078ec0ff */
[----:B------:R-:W-:-:S02]  /*36780*/  PRMT R218, R19, 0x4210, R18 ;  /* 0x0000421013da7816 */ /* 0x000fc40000000012 */
[----:B------:R-:W1:Y:S01]  /*36790*/  LDC.64 R18, c[0x0][0x3b8] ;  /* 0x0000ee00ff127b82 */ /* 0x000e620000000a00 */
        /* <DEDUP_REMOVED lines=13> */
.L_x_34577:
        /* <DEDUP_REMOVED lines=23> */
.L_x_34581:
        /* <DEDUP_REMOVED lines=13> */
.L_x_34583:
[----:B------:R-:W-:Y:S05]  /*36ab0*/  BSYNC.RECONVERGENT B2 ;  /* 0x0000000000027941 */ /* 0x000fea0003800200 */
.L_x_34582:
        /* <DEDUP_REMOVED lines=43> */
.L_x_34580:
[----:B------:R-:W-:Y:S05]  /*36d70*/  BSYNC.RECONVERGENT B1 ;  /* 0x0000000000017941 */ /* 0x000fea0003800200 */
.L_x_34579:
[----:B------:R-:W-:Y:S01]  /*36d80*/  I2FP.F32.U32 R2, R2 ;  /* 0x0000000200027245 */ /* 0x000fe20000201000 */
[----:B---3-5:R-:W-:Y:S01]  /*36d90*/  HADD2.F32 R16, -RZ, R216.H0_H0 ;  /* 0x200000d8ff107230 */ /* 0x028fe20000004100 */
        /* <DEDUP_REMOVED lines=18> */
.L_x_34586:
        /* <DEDUP_REMOVED lines=13> */
.L_x_34588:
[----:B------:R-:W-:Y:S05]  /*36f90*/  BSYNC.RECONVERGENT B2 ;  /* 0x0000000000027941 */ /* 0x000fea0003800200 */
.L_x_34587:
        /* <DEDUP_REMOVED lines=43> */
.L_x_34585:
[----:B------:R-:W-:Y:S05]  /*37250*/  BSYNC.RECONVERGENT B1 ;  /* 0x0000000000017941 */ /* 0x000fea0003800200 */
.L_x_34584:
        /* <DEDUP_REMOVED lines=23> */
.L_x_34591:
        /* <DEDUP_REMOVED lines=13> */
.L_x_34593:
[----:B------:R-:W-:Y:S05]  /*374a0*/  BSYNC.RECONVERGENT B2 ;  /* 0x0000000000027941 */ /* 0x000fea0003800200 */
.L_x_34592:
        /* <DEDUP_REMOVED lines=43> */
.L_x_34590:
[----:B------:R-:W-:Y:S05]  /*37760*/  BSYNC.RECONVERGENT B1 ;  /* 0x0000000000017941 */ /* 0x000fea0003800200 */
.L_x_34589:
        /* <DEDUP_REMOVED lines=20> */
.L_x_34596:
        /* <DEDUP_REMOVED lines=13> */
.L_x_34598:
[----:B------:R-:W-:Y:S05]  /*37980*/  BSYNC.RECONVERGENT B2 ;  /* 0x0000000000027941 */ /* 0x000fea0003800200 */
.L_x_34597:
        /* <DEDUP_REMOVED lines=43> */
.L_x_34595:
[----:B------:R-:W-:Y:S05]  /*37c40*/  BSYNC.RECONVERGENT B1 ;  /* 0x0000000000017941 */ /* 0x000fea0003800200 */
.L_x_34594:
        /* <DEDUP_REMOVED lines=23> */
.L_x_34601:
        /* <DEDUP_REMOVED lines=13> */
.L_x_34603:
[----:B------:R-:W-:Y:S05]  /*37e90*/  BSYNC.RECONVERGENT B2 ;  /* 0x0000000000027941 */ /* 0x000fea0003800200 */
.L_x_34602:
        /* <DEDUP_REMOVED lines=43> */
.L_x_34600:
[----:B------:R-:W-:Y:S05]  /*38150*/  BSYNC.RECONVERGENT B1 ;  /* 0x0000000000017941 */ /* 0x000fea0003800200 */
.L_x_34599:
        /* <DEDUP_REMOVED lines=20> */
.L_x_34606:
        /* <DEDUP_REMOVED lines=13> */
.L_x_34608:
[----:B------:R-:W-:Y:S05]  /*38370*/  BSYNC.RECONVERGENT B2 ;  /* 0x0000000000027941 */ /* 0x000fea0003800200 */
.L_x_34607:
        /* <DEDUP_REMOVED lines=43> */
.L_x_34605:
[----:B------:R-:W-:Y:S05]  /*38630*/  BSYNC.RECONVERGENT B1 ;  /* 0x0000000000017941 */ /* 0x000fea0003800200 */
.L_x_34604:
[----:B------:R-:W-:Y:S01]  /*38640*/  I2FP.F32.U32 R2, R3 ;  /* 0x0000000300027245 */ /* 0x000fe20000201000 */
[----:B------:R-:W-:Y:S01]  /*38650*/  BSSY.RECONVERGENT B1, `(.L_x_34609) ;  /* 0x000004f000017945 */ /* 0x000fe20003800200 */
[----:B------:R-:W-:-:S03]  /*38660*/  HFMA2 R4, -RZ, RZ, 0, 1.1920928955078125e-07 ;  /* 0x00000002ff047431 */ /* 0x000fc600000001ff */
[----:B------:R-:W-:Y:S01]  /*38670*/  FFMA.FTZ R3, R2, R229, 1.1641532182693481445e-10 ;  /* 0x2f00000002037423 */ /* 0x000fe200000100e5 */
[----:B------:R-:W-:-:S04]  /*38680*/  HADD2.F32 R2, -RZ, R85.H0_H0 ;  /* 0x20000055ff027230 */ /* 0x000fc80000004100 */
[----:B------:R-:W-:Y:S01]  /*38690*/  FSETP.GTU.FTZ.AND P2, PT, R3, R228, PT ;  /* 0x000000e40300720b */ /* 0x000fe20003f5c000 */
[----:B------:R-:W-:Y:S01]  /*386a0*/  FMUL.FTZ R2, R2, R225 ;  /* 0x000000e102027220 */ /* 0x000fe20000410000 */
[----:B------:R-:W-:Y:S02]  /*386b0*/  FSEL R3, R18, RZ, P4 ;  /* 0x000000ff12037208 */ /* 0x000fe40002000000 */
        /* <DEDUP_REMOVED lines=15> */
.L_x_34611:
        /* <DEDUP_REMOVED lines=13> */
.L_x_34613:
[----:B------:R-:W-:Y:S05]  /*38880*/  BSYNC.RECONVERGENT B2 ;  /* 0x0000000000027941 */ /* 0x000fea0003800200 */
.L_x_34612:
        /* <DEDUP_REMOVED lines=40> */
[----:B------:R-:W-:Y:S01]  /*38b10*/  HFMA2 R4, -RZ, RZ, 0, 0 ;  /* 0x00000000ff047431 */ /* 0x000fe200000001ff */
[----:B------:R-:W-:Y:S01]  /*38b20*/  MOV R3, R236 ;  /* 0x000000ec00037202 */ /* 0x000fe20000000f00 */
[----:B------:R-:W-:-:S07]  /*38b30*/  IMAD.MOV.U32 R236, RZ, RZ, R2 ;  /* 0x000000ffffec7224 */ /* 0x000fce00078e0002 */
.L_x_34610:
[----:B------:R-:W-:Y:S05]  /*38b40*/  BSYNC.RECONVERGENT B1 ;  /* 0x0000000000017941 */ /* 0x000fea0003800200 */
.L_x_34609:
        /* <DEDUP_REMOVED lines=20> */
.L_x_34616:
        /* <DEDUP_REMOVED lines=13> */
.L_x_34618:
[----:B------:R-:W-:Y:S05]  /*38d60*/  BSYNC.RECONVERGENT B2 ;  /* 0x0000000000027941 */ /* 0x000fea0003800200 */
.L_x_34617:
        /* <DEDUP_REMOVED lines=39> */
[----:B------:R-:W-:Y:S01]  /*38fe0*/  IMAD.MOV.U32 R5, RZ, RZ, RZ ;  /* 0x000000ffff057224 */ /* 0x000fe200078e00ff */
[----:B------:R-:W-:Y:S01]  /*38ff0*/  LOP3.LUT R15, R227, R4, R3, 0x96, !PT ;  /* 0x00000004e30f7212 */ /* 0x000fe200078e9603 */
[----:B------:R-:W-:Y:S01]  /*39000*/  IMAD.MOV.U32 R3, RZ, RZ, R236 ;  /* 0x000000ffff037224 */ /* 0x000fe200078e00ec */
[----:B------:R-:W-:-:S07]  /*39010*/  MOV R236, R2 ;  /* 0x0000000200ec7202 */ /* 0x000fce0000000f00 */
.L_x_34615:
[----:B------:R-:W-:Y:S05]  /*39020*/  BSYNC.RECONVERGENT B1 ;  /* 0x0000000000017941 */ /* 0x000fea0003800200 */
.L_x_34614:
[----:B------:R-:W-:Y:S01]  /*39030*/  I2FP.F32.U32 R2, R3 ;  /* 0x0000000300027245 */ /* 0x000fe20000201000 */
[----:B------:R-:W-:Y:S01]  /*39040*/  BSSY.RECONVERGENT B1, `(.L_x_34619) ;  /* 0x000004f000017945 */ /* 0x000fe20003800200 */
[----:B------:R-:W-:Y:S01]  /*39050*/  FSEL R6, R6, RZ, P4 ;  /* 0x000000ff06067208 */ /* 0x000fe20002000000 */
[----:B------:R-:W-:Y:S02]  /*39060*/  HFMA2 R4, -RZ, RZ, 0, 1.1920928955078125e-07 ;  /* 0x00000002ff047431 */ /* 0x000fe400000001ff */
[----:B------:R-:W-:Y:S01]  /*39070*/  FFMA.FTZ R3, R2, R229, 1.1641532182693481445e-10 ;  /* 0x2f00000002037423 */ /* 0x000fe200000100e5 */
[----:B------:R-:W-:-:S04]  /*39080*/  HADD2.F32 R2, -RZ, R85.H1_H1 ;  /* 0x30000055ff027230 */ /* 0x000fc80000004100 */
[----:B------:R-:W-:Y:S01]  /*39090*/  FSETP.GTU.FTZ.AND P2, PT, R3, R228, PT ;  /* 0x000000e40300720b */ /* 0x000fe20003f5c000 */
[----:B------:R-:W-:Y:S01]  /*390a0*/  FMUL.FTZ R2, R2, R225 ;  /* 0x000000e102027220 */ /* 0x000fe20000410000 */
[----:B------:R-:W-:-:S04]  /*390b0*/  IMAD.MOV.U32 R3, RZ, RZ, R12 ;  /* 0x000000ffff037224 */ /* 0x000fc800078e000c */
        /* <DEDUP_REMOVED lines=14> */
.L_x_34621:
        /* <DEDUP_REMOVED lines=13> */
.L_x_34623:
[----:B------:R-:W-:Y:S05]  /*39270*/  BSYNC.RECONVERGENT B2 ;  /* 0x0000000000027941 */ /* 0x000fea0003800200 */
.L_x_34622:
        /* <DEDUP_REMOVED lines=43> */
.L_x_34620:
[----:B------:R-:W-:Y:S05]  /*39530*/  BSYNC.RECONVERGENT B1 ;  /* 0x0000000000017941 */ /* 0x000fea0003800200 */
.L_x_34619:
[----:B------:R-:W-:Y:S01]  /*39540*/  ISETP.NE.AND P3, PT, R4, 0x1, PT ;  /* 0x000000010400780c */ /* 0x000fe20003f65270 */
[----:B------:R-:W-:Y:S01]  /*39550*/  HADD2.F32 R216, -RZ, R218.H0_H0 ;  /* 0x200000daffd87230 */ /* 0x000fe20000004100 */
        /* <DEDUP_REMOVED lines=16> */
.L_x_34626:
        /* <DEDUP_REMOVED lines=13> */
.L_x_34628:
[----:B------:R-:W-:Y:S05]  /*39730*/  BSYNC.RECONVERGENT B2 ;  /* 0x0000000000027941 */ /* 0x000fea0003800200 */
.L_x_34627:
        /* <DEDUP_REMOVED lines=41> */
[----:B------:R-:W-:Y:S01]  /*399d0*/  IMAD.MOV.U32 R3, RZ, RZ, R236 ;  /* 0x000000ffff037224 */ /* 0x000fe200078e00ec */
[----:B------:R-:W-:-:S07]  /*399e0*/  MOV R236, R2 ;  /* 0x0000000200ec7202 */ /* 0x000fce0000000f00 */
.L_x_34625:
[----:B------:R-:W-:Y:S05]  /*399f0*/  BSYNC.RECONVERGENT B1 ;  /* 0x0000000000017941 */ /* 0x000fea0003800200 */
.L_x_34624:
        /* <DEDUP_REMOVED lines=23> */
.L_x_34631:
        /* <DEDUP_REMOVED lines=13> */
.L_x_34633:
[----:B------:R-:W-:Y:S05]  /*39c40*/  BSYNC.RECONVERGENT B2 ;  /* 0x0000000000027941 */ /* 0x000fea0003800200 */
.L_x_34632:
        /* <DEDUP_REMOVED lines=43> */
.L_x_34630:
[----:B------:R-:W-:Y:S05]  /*39f00*/  BSYNC.RECONVERGENT B1 ;  /* 0x0000000000017941 */ /* 0x000fea0003800200 */
.L_x_34629:
        /* <DEDUP_REMOVED lines=18> */
.L_x_34636:
        /* <DEDUP_REMOVED lines=13> */
.L_x_34638:
[----:B------:R-:W-:Y:S05]  /*3a100*/  BSYNC.RECONVERGENT B2 ;  /* 0x0000000000027941 */ /* 0x000fea0003800200 */
.L_x_34637:
        /* <DEDUP_REMOVED lines=41> */
[----:B------:R-:W-:Y:S02]  /*3a3a0*/  LOP3.LUT R15, R227, R242, R3, 0x96, !PT ;  /* 0x000000f2e30f7212 */ /* 0x000fe400078e9603 */
[----:B------:R-:W-:-:S07]  /*3a3b0*/  MOV R236, R2 ;  /* 0x0000000200ec7202 */ /* 0x000fce0000000f00 */
.L_x_34635:
[----:B------:R-:W-:Y:S05]  /*3a3c0*/  BSYNC.RECONVERGENT B1 ;  /* 0x0000000000017941 */ /* 0x000fea0003800200 */
.L_x_34634:
        /* <DEDUP_REMOVED lines=24> */
.L_x_34641:
        /* <DEDUP_REMOVED lines=13> */
.L_x_34643:
[----:B------:R-:W-:Y:S05]  /*3a620*/  BSYNC.RECONVERGENT B2 ;  /* 0x0000000000027941 */ /* 0x000fea0003800200 */
.L_x_34642:
        /* <DEDUP_REMOVED lines=43> */
.L_x_34640:
[----:B------:R-:W-:Y:S05]  /*3a8e0*/  BSYNC.RECONVERGENT B1 ;  /* 0x0000000000017941 */ /* 0x000fea0003800200 */
.L_x_34639:
        /* <DEDUP_REMOVED lines=18> */
.L_x_34646:
        /* <DEDUP_REMOVED lines=13> */
.L_x_34648:
[----:B------:R-:W-:Y:S05]  /*3aae0*/  BSYNC.RECONVERGENT B2 ;  /* 0x0000000000027941 */ /* 0x000fea0003800200 */
.L_x_34647:
        /* <DEDUP_REMOVED lines=41> */
[----:B------:R-:W-:Y:S01]  /*3ad80*/  IMAD.MOV.U32 R242, RZ, RZ, RZ ;  /* 0x000000fffff27224 */ /* 0x000fe200078e00ff */
[----:B------:R-:W-:-:S07]  /*3ad90*/  MOV R236, R2 ;  /* 0x0000000200ec7202 */ /* 0x000fce0000000f00 */
.L_x_34645:
[----:B------:R-:W-:Y:S05]  /*3ada0*/  BSYNC.RECONVERGENT B1 ;  /* 0x0000000000017941 */ /* 0x000fea0003800200 */
.L_x_34644:
[----:B------:R-:W-:Y:S01]  /*3adb0*/  I2FP.F32.U32 R2, R235 ;  /* 0x000000eb00027245 */ /* 0x000fe20000201000 */
[----:B------:R-:W-:Y:S01]  /*3adc0*/  BSSY.RECONVERGENT B1, `(.L_x_34649) ;  /* 0x000004f000017945 */ /* 0x000fe20003800200 */
[----:B------:R-:W-:Y:S01]  /*3add0*/  FSEL R235, R218, RZ, P4 ;  /* 0x000000ffdaeb7208 */ /* 0x000fe20002000000 */
[----:B------:R-:W-:Y:S02]  /*3ade0*/  HFMA2 R244, -RZ, RZ, 0, 1.1920928955078125e-07 ;  /* 0x00000002fff47431 */ /* 0x000fe400000001ff */
[----:B------:R-:W-:Y:S01]  /*3adf0*/  FFMA.FTZ R3, R2, R229, 1.1641532182693481445e-10 ;  /* 0x2f00000002037423 */ /* 0x000fe200000100e5 */
[----:B------:R-:W-:-:S04]  /*3ae00*/  HADD2.F32 R2, -RZ, R87.H0_H0 ;  /* 0x20000057ff027230 */ /* 0x000fc80000004100 */
        /* <DEDUP_REMOVED lines=17> */
.L_x_34651:
        /* <DEDUP_REMOVED lines=13> */
.L_x_34653:
[----:B------:R-:W-:Y:S05]  /*3aff0*/  BSYNC.RECONVERGENT B2 ;  /* 0x0000000000027941 */ /* 0x000fea0003800200 */
.L_x_34652:
        /* <DEDUP_REMOVED lines=38> */
[----:B------:R-:W-:Y:S01]  /*3b260*/  IMAD.WIDE.U32 R242, R2, -0x2daee0ad, RZ ;  /* 0xd2511f5302f27825 */ /* 0x000fe200078e00ff */
[----:B------:R-:W-:-:S03]  /*3b270*/  MOV R2, R236 ;  /* 0x000000ec00027202 */ /* 0x000fc60000000f00 */
[----:B------:R-:W-:Y:S01]  /*3b280*/  IMAD.MOV.U32 R236, RZ, RZ, R242 ;  /* 0x000000ffffec7224 */ /* 0x000fe200078e00f2 */
[----:B------:R-:W-:Y:S01]  /*3b290*/  LOP3.LUT R15, R227, R244, R243, 0x96, !PT ;  /* 0x000000f4e30f7212 */ /* 0x000fe200078e96f3 */
[----:B------:R-:W-:-:S07]  /*3b2a0*/  HFMA2 R244, -RZ, RZ, 0, 0 ;  /* 0x00000000fff47431 */ /* 0x000fce00000001ff */
.L_x_34650:
[----:B------:R-:W-:Y:S05]  /*3b2b0*/  BSYNC.RECONVERGENT B1 ;  /* 0x0000000000017941 */ /* 0x000fea0003800200 */
.L_x_34649:
        /* <DEDUP_REMOVED lines=18> */
.L_x_34656:
[----:B------:R-:W-:Y:S01]  /*3b3e0*/  VIADD R220, R220, 0x1 ;  /* 0x00000001dcdc7836 */ /* 0x000fe20000000000 */
[----:B------:R-:W-:Y:S04]  /*3b3f0*/  BSSY.RECONVERGENT B2, `(.L_x_34657) ;  /* 0x000000d000027945 */ /* 0x000fe80003800200 */
        /* <DEDUP_REMOVED lines=12> */
.L_x_34658:
[----:B------:R-:W-:Y:S05]  /*3b4c0*/  BSYNC.RECONVERGENT B2 ;  /* 0x0000000000027941 */ /* 0x000fea0003800200 */
.L_x_34657:
        /* <DEDUP_REMOVED lines=41> */
[----:B------:R-:W-:Y:S02]  /*3b760*/  LOP3.LUT R14, R14, UR27, R227, 0x96, !PT ;  /* 0x0000001b0e0e7c12 */ /* 0x000fe4000f8e96e3 */
[----:B------:R-:W-:Y:S02]  /*3b770*/  MOV R12, R226 ;  /* 0x000000e2000c7202 */ /* 0x000fe40000000f00 */
[----:B------:R-:W-:-:S07]  /*3b780*/  MOV R236, R242 ;  /* 0x000000f200ec7202 */ /* 0x000fce0000000f00 */
.L_x_34655:
[----:B------:R-:W-:Y:S05]  /*3b790*/  BSYNC.RECONVERGENT B1 ;  /* 0x0000000000017941 */ /* 0x000fea0003800200 */
.L_x_34654:
[----:B------:R-:W-:Y:S02]  /*3b7a0*/  I2FP.F32.U32 R226, R243 ;  /* 0x000000f300e27245 */ /* 0x000fe40000201000 */
[----:B------:R-:W-:-:S03]  /*3b7b0*/  FSEL R2, R2, RZ, P5 ;  /* 0x000000ff02027208 */ /* 0x000fc60002800000 */
[----:B------:R-:W-:Y:S01]  /*3b7c0*/  FFMA.FTZ R229, R226, R229, 1.1641532182693481445e-10 ;  /* 0x2f000000e2e57423 */ /* 0x000fe200000100e5 */
[----:B------:R-:W-:-:S04]  /*3b7d0*/  HADD2.F32 R226, -RZ, R87.H1_H1 ;  /* 0x30000057ffe27230 */ /* 0x000fc80000004100 */
[----:B------:R-:W-:Y:S01]  /*3b7e0*/  FSETP.GTU.FTZ.AND P6, PT, R229, R228, PT ;  /* 0x000000e4e500720b */ /* 0x000fe20003fdc000 */
[----:B------:R-:W-:-:S03]  /*3b7f0*/  FMUL.FTZ R219, R226, R225 ;  /* 0x000000e1e2db7220 */ /* 0x000fc60000410000 */
[----:B------:R-:W-:Y:S02]  /*3b800*/  SEL R225, RZ, 0x1, P6 ;  /* 0x00000001ffe17807 */ /* 0x000fe40003000000 */
[----:B------:R-:W-:-:S05]  /*3b810*/  FSEL R219, R219, RZ, !P6 ;  /* 0x000000ffdbdb7208 */ /* 0x000fca0007000000 */
[--C-:B------:R-:W-:Y:S01]  /*3b820*/  FADD.FTZ R219, R219, R2.reuse ;  /* 0x00000002dbdb7221 */ /* 0x100fe20000010000 */
[----:B------:R-:W-:-:S03]  /*3b830*/  PRMT R2, R225, 0x7610, R2 ;  /* 0x00007610e1027816 */ /* 0x000fc60000000002 */
[----:B------:R-:W-:Y:S01]  /*3b840*/  @P1 FADD.FTZ R219, R79, R219 ;  /* 0x000000db4fdb1221 */ /* 0x000fe20000010000 */
[----:B------:R-:W-:Y:S06]  /*3b850*/  BRA `(.L_x_34659) ;  /* 0x0000002800107947 */ /* 0x000fec0003800000 */
.L_x_34578:
[----:B------:R-:W-:Y:S01]  /*3b860*/  ISETP.NE.AND P2, PT, R235, 0x1, PT ;  /* 0x00000001eb00780c */ /* 0x000fe20003f45270 */
[----:B------:R-:W-:Y:S01]  /*3b870*/  BSSY.RECONVERGENT B1, `(.L_x_34660) ;  /* 0x0000048000017945 */ /* 0x000fe20003800200 */
[----:B------:R-:W-:Y:S02]  /*3b880*/  HFMA2 R18, -RZ, RZ, 0, 1.1920928955078125e-07 ;  /* 0x00000002ff127431 */ /* 0x000fe400000001ff */
[----:B---3--:R-:W-:Y:S01]  /*3b890*/  IMAD.MOV.U32 R16, RZ, RZ, R12 ;  /* 0x000000ffff107224 */ /* 0x008fe200078e000c */
        /* <DEDUP_REMOVED lines=12> */
.L_x_34662:
        /* <DEDUP_REMOVED lines=13> */
.L_x_34664:
[----:B------:R-:W-:Y:S05]  /*3ba30*/  BSYNC.RECONVERGENT B2 ;  /* 0x0000000000027941 */ /* 0x000fea0003800200 */
.L_x_34663:
        /* <DEDUP_REMOVED lines=41> */
[----:B------:R-:W-:Y:S01]  /*3bcd0*/  IMAD.MOV.U32 R18, RZ, RZ, RZ ;  /* 0x000000ffff127224 */ /* 0x000fe200078e00ff */
[----:B------:R-:W-:-:S07]  /*3bce0*/  MOV R16, R244 ;  /* 0x000000f400107202 */ /* 0x000fce0000000f00 */
.L_x_34661:
[----:B------:R-:W-:Y:S05]  /*3bcf0*/  BSYNC.RECONVERGENT B1 ;  /* 0x0000000000017941 */ /* 0x000fea0003800200 */
.L_x_34660:
        /* <DEDUP_REMOVED lines=19> */
.L_x_34667:
        /* <DEDUP_REMOVED lines=13> */
.L_x_34669:
[----:B------:R-:W-:Y:S05]  /*3bf00*/  BSYNC.RECONVERGENT B2 ;  /* 0x0000000000027941 */ /* 0x000fea0003800200 */
.L_x_34668:
        /* <DEDUP_REMOVED lines=43> */
.L_x_34666:
[----:B------:R-:W-:Y:S05]  /*3c1c0*/  BSYNC.RECONVERGENT B1 ;  /* 0x0000000000017941 */ /* 0x000fea0003800200 */
.L_x_34665:
        /* <DEDUP_REMOVED lines=19> */
.L_x_34672:
        /* <DEDUP_REMOVED lines=13> */
.L_x_34674:
[----:B------:R-:W-:Y:S05]  /*3c3d0*/  BSYNC.RECONVERGENT B2 ;  /* 0x0000000000027941 */ /* 0x000fea0003800200 */
.L_x_34673:
        /* <DEDUP_REMOVED lines=41> */
[----:B------:R-:W-:Y:S01]  /*3c670*/  MOV R236, R16 ;  /* 0x0000001000ec7202 */ /* 0x000fe20000000f00 */
[----:B------:R-:W-:-:S07]  /*3c680*/  IMAD.MOV.U32 R18, RZ, RZ, RZ ;  /* 0x000000ffff127224 */ /* 0x000fce00078e00ff */
.L_x_34671:
[----:B------:R-:W-:Y:S05]  /*3c690*/  BSYNC.RECONVERGENT B1 ;  /* 0x0000000000017941 */ /* 0x000fea0003800200 */
.L_x_34670:
        /* <DEDUP_REMOVED lines=19> */
.L_x_34677:
        /* <DEDUP_REMOVED lines=13> */
.L_x_34679:
[----:B------:R-:W-:Y:S05]  /*3c8a0*/  BSYNC.RECONVERGENT B2 ;  /* 0x0000000000027941 */ /* 0x000fea0003800200 */
.L_x_34678:
        /* <DEDUP_REMOVED lines=43> */
.L_x_34676:
[----:B------:R-:W-:Y:S05]  /*3cb60*/  BSYNC.RECONVERGENT B1 ;  /* 0x0000000000017941 */ /* 0x000fea0003800200 */
.L_x_34675:
        /* <DEDUP_REMOVED lines=19> */
.L_x_34682:
        /* <DEDUP_REMOVED lines=13> */
.L_x_34684:
[----:B------:R-:W-:Y:S05]  /*3cd70*/  BSYNC.RECONVERGENT B2 ;  /* 0x0000000000027941 */ /* 0x000fea0003800200 */
.L_x_34683:
        /* <DEDUP_REMOVED lines=43> */
.L_x_34681:
[----:B------:R-:W-:Y:S05]  /*3d030*/  BSYNC.RECONVERGENT B1 ;  /* 0x0000000000017941 */ /* 0x000fea0003800200 */
.L_x_34680:
        /* <DEDUP_REMOVED lines=17> */
.L_x_34687:
        /* <DEDUP_REMOVED lines=13> */
.L_x_34689:
[----:B------:R-:W-:Y:S05]  /*3d220*/  BSYNC.RECONVERGENT B2 ;  /* 0x0000000000027941 */ /* 0x000fea0003800200 */
.L_x_34688:
        /* <DEDUP_REMOVED lines=43> */
.L_x_34686:
[----:B------:R-:W-:Y:S05]  /*3d4e0*/  BSYNC.RECONVERGENT B1 ;  /* 0x0000000000017941 */ /* 0x000fea0003800200 */
.L_x_34685:
        /* <DEDUP_REMOVED lines=17> */
.L_x_34692:
        /* <DEDUP_REMOVED lines=13> */
.L_x_34694:
[----:B------:R-:W-:Y:S05]  /*3d6d0*/  BSYNC.RECONVERGENT B2 ;  /* 0x0000000000027941 */ /* 0x000fea0003800200 */
.L_x_34693:
        /* <DEDUP_REMOVED lines=43> */
.L_x_34691:
[----:B------:R-:W-:Y:S05]  /*3d990*/  BSYNC.RECONVERGENT B1 ;  /* 0x0000000000017941 */ /* 0x000fea0003800200 */
.L_x_34690:
        /* <DEDUP_REMOVED lines=17> */
.L_x_34697:
        /* <DEDUP_REMOVED lines=12> */
.L_x_34699:
[----:B------:R-:W-:Y:S05]  /*3db70*/  BSYNC.RECONVERGENT B2 ;  /* 0x0000000000027941 */ /* 0x000fea0003800200 */
.L_x_34698:
        /* <DEDUP_REMOVED lines=44> */
.L_x_34696:
[----:B------:R-:W-:Y:S05]  /*3de40*/  BSYNC.RECONVERGENT B1 ;  /* 0x0000000000017941 */ /* 0x000fea0003800200 */
.L_x_34695:
[----:B------:R-:W-:Y:S01]  /*3de50*/  I2FP.F32.U32 R16, R18 ;  /* 0x0000001200107245 */ /* 0x000fe20000201000 */
[-C--:B------:R-:W-:Y:S01]  /*3de60*/  FMUL.FTZ R242, R242, R225.reuse ;  /* 0x000000e1f2f27220 */ /* 0x080fe20000410000 */
[----:B------:R-:W-:Y:S01]  /*3de70*/  P2R R17, PR, RZ, 0x2 ;  /* 0x00000002ff117803 */ /* 0x000fe20000000000 */
[----:B------:R-:W-:Y:S01]  /*3de80*/  FMUL.FTZ R244, R244, R225 ;  /* 0x000000e1f4f47220 */ /* 0x000fe20000410000 */
[----:B------:R-:W-:Y:S01]  /*3de90*/  LOP3.LUT P1, RZ, R224, 0x10, RZ, 0xc0, !PT ;  /* 0x00000010e0ff7812 */ /* 0x000fe2000782c0ff */
[----:B------:R-:W-:Y:S01]  /*3dea0*/  FFMA.FTZ R229, R16, R229, 1.1641532182693481445e-10 ;  /* 0x2f00000010e57423 */ /* 0x000fe200000100e5 */
[----:B------:R-:W-:Y:S01]  /*3deb0*/  HADD2.F32 R16, -RZ, R219.H1_H1 ;  /* 0x300000dbff107230 */ /* 0x000fe20000004100 */
[----:B------:R-:W-:Y:S01]  /*3dec0*/  P2R R19, PR, RZ, 0x1 ;  /* 0x00000001ff137803 */ /* 0x000fe20000000000 */
[-C--:B------:R-:W-:Y:S01]  /*3ded0*/  FMUL.FTZ R246, R246, R225.reuse ;  /* 0x000000e1f6f67220 */ /* 0x080fe20000410000 */
[----:B------:R-:W-:Y:S01]  /*3dee0*/  LOP3.LUT P0, RZ, R224, 0x8, RZ, 0xc0, !PT ;  /* 0x00000008e0ff7812 */ /* 0x000fe2000780c0ff */
[-C--:B------:R-:W-:Y:S01]  /*3def0*/  FMUL.FTZ R216, R216, R225.reuse ;  /* 0x000000e1d8d87220 */ /* 0x080fe20000410000 */
        /* <DEDUP_REMOVED lines=26> */
.L_x_34659:
        /* <DEDUP_REMOVED lines=107> */
.L_x_34700:
        /* <DEDUP_REMOVED lines=152> */
.L_x_34714:
        /* <DEDUP_REMOVED lines=140> */
[----:B------:R-:W-:Y:S01]  /*3f990*/  F2FP.F16.F32.PACK_AB R18, R17, R18 ;  /* 0x000000121112723e */ /* 0x000fe200000000ff */
        /* <DEDUP_REMOVED lines=11> */
[----:B------:R-:W-:Y:S01]  /*3fa50*/  F2FP.F16.F32.PACK_AB R22, R25, R22 ;  /* 0x000000161916723e */ /* 0x000fe200000000ff */
        /* <DEDUP_REMOVED lines=16> */
[----:B------:R-:W-:-:S03]  /*3fb60*/  F2FP.F16.F32.PACK_AB R21, R246, R69 ;  /* 0x00000045f615723e */ /* 0x000fc600000000ff */
[----:B------:R-:W-:Y:S01]  /*3fb70*/  FFMA.FTZ R39, R39, R170, R106 ;  /* 0x000000aa27277223 */ /* 0x000fe2000001006a */
[----:B------:R-:W-:Y:S01]  /*3fb80*/  F2FP.F16.F32.PACK_AB R19, R242, R19 ;  /* 0x00000013f213723e */ /* 0x000fe200000000ff */
[----:B------:R-:W-:Y:S01]  /*3fb90*/  IMAD.WIDE.U32 R246, R10, 0x10, R216 ;  /* 0x000000100af67825 */ /* 0x000fe200078e00d8 */
[----:B------:R-:W-:-:S03]  /*3fba0*/  F2FP.F16.F32.PACK_AB R17, R238, R17 ;  /* 0x00000011ee11723e */ /* 0x000fc600000000ff */
[----:B------:R-:W-:Y:S01]  /*3fbb0*/  FFMA.FTZ R62, R62, R171, R107 ;  /* 0x000000ab3e3e7223 */ /* 0x000fe2000001006b */
[----:B------:R-:W-:Y:S01]  /*3fbc0*/  F2FP.F16.F32.PACK_AB R23, R250, R23 ;  /* 0x00000017fa17723e */ /* 0x000fe200000000ff */
[----:B------:R-:W-:Y:S01]  /*3fbd0*/  IMAD.WIDE.U32 R250, R230, 0x10, R216 ;  /* 0x00000010e6fa7825 */ /* 0x000fe200078e00d8 */
[----:B------:R-:W-:Y:S01]  /*3fbe0*/  F2FP.F16.F32.PACK_AB R20, R25, R20 ;  /* 0x000000141914723e */ /* 0x000fe200000000ff */
[----:B------:R-:W-:Y:S01]  /*3fbf0*/  STG.E.128 desc[UR8][R246.64], R16 ;  /* 0x00000010f6007986 */ /* 0x000fe2000c101d08 */
[----:B------:R-:W-:Y:S01]  /*3fc00*/  F2FP.F16.F32.PACK_AB R27, R54, R27 ;  /* 0x0000001b361b723e */ /* 0x000fe200000000ff */
[----:B------:R-:W-:Y:S01]  /*3fc10*/  FFMA.FTZ R31, R31, R166, R102 ;  /* 0x000000a61f1f7223 */ /* 0x000fe20000010066 */
[----:B------:R-:W-:Y:S01]  /*3fc20*/  F2FP.F16.F32.PACK_AB R26, R59, R26 ;  /* 0x0000001a3b1a723e */ /* 0x000fe200000000ff */
[----:B------:R0:W-:Y:S01]  /*3fc30*/  STG.E.128 desc[UR8][R248.64], R20 ;  /* 0x00000014f8007986 */ /* 0x0001e2000c101d08 */
[----:B------:R-:W-:Y:S01]  /*3fc40*/  F2FP.F16.F32.PACK_AB R25, R56, R75 ;  /* 0x0000004b3819723e */ /* 0x000fe200000000ff */
[----:B------:R-:W-:Y:S01]  /*3fc50*/  FFMA.FTZ R30, R30, R167, R103 ;  /* 0x000000a71e1e7223 */ /* 0x000fe20000010067 */
[----:B------:R-:W-:Y:S01]  /*3fc60*/  F2FP.F16.F32.PACK_AB R24, R57, R24 ;  /* 0x000000183918723e */ /* 0x000fe200000000ff */
        /* <DEDUP_REMOVED lines=73> */
[----:B------:R-:W-:Y:S05]  /*40100*/  BSYNC B0 ;  /* 0x0000000000007941 */ /* 0x000fea0003800000 */
.L_x_33716:
[----:B------:R-:W-:Y:S05]  /*40110*/  EXIT ;  /* 0x000000000000794d */ /* 0x000fea0003800000 */
.L_x_34701:
[----:B------:R-:W-:Y:S01]  /*40120*/  HFMA2 R244, -RZ, RZ, 0, 1.847743988037109375e-06 ;  /* 0x0000001ffff47431 */ /* 0x000fe200000001ff */
[----:B------:R-:W-:Y:S01]  /*40130*/  BSSY B1, `(.L_x_34703) ;  /* 0x0000006000017945 */ /* 0x000fe20003800000 */
[----:B------:R-:W-:Y:S02]  /*40140*/  IMAD.MOV.U32 R243, RZ, RZ, 0x1 ;  /* 0x00000001fff37424 */ /* 0x000fe400078e00ff */
[----:B------:R-:W-:-:S07]  /*40150*/  IMAD.MOV.U32 R241, RZ, RZ, -0x1 ;  /* 0xfffffffffff17424 */ /* 0x000fce00078e00ff */
[----:B0-----:R-:W-:Y:S05]  /*40160*/  WARPSYNC.COLLECTIVE R241, `(.L_x_34704) ;  /* 0x00000000f1087348 */ /* 0x001fea0003c00000 */
[----:B------:R1:W2:Y:S02]  /*40170*/  SHFL.BFLY P2, R240, R242, R243, R244 ;  /* 0x0c0000f3f2f07389 */ /* 0x0002a400000400f4 */
[----:B012---:R-:W-:Y:S05]  /*40180*/  ENDCOLLECTIVE ;  /* 0x000000000000791b */ /* 0x007fea0003800000 */
.L_x_34704:
[----:B------:R-:W-:Y:S05]  /*40190*/  BSYNC B1 ;  /* 0x0000000000017941 */ /* 0x000fea0003800000 */
.L_x_34703:
        /* <DEDUP_REMOVED lines=9> */
.L_x_34705:
[----:B------:R-:W-:Y:S02]  /*40230*/  IMAD.MOV.U32 R243, RZ, RZ, 0x4 ;  /* 0x00000004fff37424 */ /* 0x000fe400078e00ff */
[----:B------:R-:W-:-:S04]  /*40240*/  IMAD.MOV.U32 R226, RZ, RZ, R240 ;  /* 0x000000ffffe27224 */ /* 0x000fc800078e00f0 */
[----:B------:R-:W-:-:S05]  /*40250*/  FADD.FTZ R228, R227, R226 ;  /* 0x000000e2e3e47221 */ /* 0x000fca0000010000 */
[----:B------:R-:W-:-:S07]  /*40260*/  MOV R242, R228 ;  /* 0x000000e400f27202 */ /* 0x000fce0000000f00 */
[----:B------:R-:W-:Y:S05]  /*40270*/  WARPSYNC.COLLECTIVE R241, `(.L_x_34706) ;  /* 0x00000000f1087348 */ /* 0x000fea0003c00000 */
[----:B------:R0:W1:Y:S02]  /*40280*/  SHFL.BFLY P2, R240, R242, R243, R244 ;  /* 0x0c0000f3f2f07389 */ /* 0x00006400000400f4 */
[----:B01----:R-:W-:Y:S05]  /*40290*/  ENDCOLLECTIVE ;  /* 0x000000000000791b */ /* 0x003fea0003800000 */
.L_x_34706:
[----:B------:R-:W-:Y:S01]  /*402a0*/  HFMA2 R243, -RZ, RZ, 0, 4.76837158203125e-07 ;  /* 0x00000008fff37431 */ /* 0x000fe200000001ff */
[----:B------:R-:W-:-:S05]  /*402b0*/  MOV R225, R240 ;  /* 0x000000f000e17202 */ /* 0x000fca0000000f00 */
[----:B------:R-:W-:-:S04]  /*402c0*/  FADD.FTZ R229, R228, R225 ;  /* 0x000000e1e4e57221 */ /* 0x000fc80000010000 */
[----:B------:R-:W-:-:S07]  /*402d0*/  IMAD.MOV.U32 R242, RZ, RZ, R229 ;  /* 0x000000fffff27224 */ /* 0x000fce00078e00e5 */
[----:B------:R-:W-:Y:S05]  /*402e0*/  WARPSYNC.COLLECTIVE R241, `(.L_x_34707) ;  /* 0x00000000f1087348 */ /* 0x000fea0003c00000 */
[----:B------:R0:W1:Y:S02]  /*402f0*/  SHFL.BFLY P2, R240, R242, R243, R244 ;  /* 0x0c0000f3f2f07389 */ /* 0x00006400000400f4 */
[----:B01----:R-:W-:Y:S05]  /*40300*/  ENDCOLLECTIVE ;  /* 0x000000000000791b */ /* 0x003fea0003800000 */
.L_x_34707:
        /* <DEDUP_REMOVED lines=8> */
.L_x_34708:
        /* <DEDUP_REMOVED lines=136> */
.L_x_34709:
[----:B------:R-:W-:Y:S02]  /*40c10*/  IMAD.MOV.U32 R243, RZ, RZ, 0x2 ;  /* 0x00000002fff37424 */ /* 0x000fe400078e00ff */
[----:B------:R-:W-:-:S04]  /*40c20*/  IMAD.MOV.U32 R228, RZ, RZ, R240 ;  /* 0x000000ffffe47224 */ /* 0x000fc800078e00f0 */
[----:B------:R-:W-:-:S05]  /*40c30*/  FADD.FTZ R228, R225, R228 ;  /* 0x000000e4e1e47221 */ /* 0x000fca0000010000 */
[----:B------:R-:W-:-:S07]  /*40c40*/  MOV R242, R228 ;  /* 0x000000e400f27202 */ /* 0x000fce0000000f00 */
[----:B------:R-:W-:Y:S05]  /*40c50*/  WARPSYNC.COLLECTIVE R241, `(.L_x_34710) ;  /* 0x00000000f1087348 */ /* 0x000fea0003c00000 */
[----:B------:R0:W1:Y:S02]  /*40c60*/  SHFL.BFLY P2, R240, R242, R243, R244 ;  /* 0x0c0000f3f2f07389 */ /* 0x00006400000400f4 */
[----:B01----:R-:W-:Y:S05]  /*40c70*/  ENDCOLLECTIVE ;  /* 0x000000000000791b */ /* 0x003fea0003800000 */
.L_x_34710:
[----:B------:R-:W-:Y:S01]  /*40c80*/  HFMA2 R243, -RZ, RZ, 0, 2.384185791015625e-07 ;  /* 0x00000004fff37431 */ /* 0x000fe200000001ff */
[----:B------:R-:W-:-:S05]  /*40c90*/  MOV R227, R240 ;  /* 0x000000f000e37202 */ /* 0x000fca0000000f00 */
[----:B------:R-:W-:-:S04]  /*40ca0*/  FADD.FTZ R227, R228, R227 ;  /* 0x000000e3e4e37221 */ /* 0x000fc80000010000 */
[----:B------:R-:W-:-:S07]  /*40cb0*/  IMAD.MOV.U32 R242, RZ, RZ, R227 ;  /* 0x000000fffff27224 */ /* 0x000fce00078e00e3 */
[----:B------:R-:W-:Y:S05]  /*40cc0*/  WARPSYNC.COLLECTIVE R241, `(.L_x_34711) ;  /* 0x00000000f1087348 */ /* 0x000fea0003c00000 */
[----:B------:R0:W1:Y:S02]  /*40cd0*/  SHFL.BFLY P2, R240, R242, R243, R244 ;  /* 0x0c0000f3f2f07389 */ /* 0x00006400000400f4 */
[----:B01----:R-:W-:Y:S05]  /*40ce0*/  ENDCOLLECTIVE ;  /* 0x000000000000791b */ /* 0x003fea0003800000 */
.L_x_34711:
[----:B------:R-:W-:Y:S02]  /*40cf0*/  IMAD.MOV.U32 R243, RZ, RZ, 0x8 ;  /* 0x00000008fff37424 */ /* 0x000fe400078e00ff */
[----:B------:R-:W-:-:S04]  /*40d00*/  IMAD.MOV.U32 R238, RZ, RZ, R240 ;  /* 0x000000ffffee7224 */ /* 0x000fc800078e00f0 */
[----:B------:R-:W-:-:S05]  /*40d10*/  FADD.FTZ R238, R227, R238 ;  /* 0x000000eee3ee7221 */ /* 0x000fca0000010000 */
[----:B------:R-:W-:-:S07]  /*40d20*/  MOV R242, R238 ;  /* 0x000000ee00f27202 */ /* 0x000fce0000000f00 */
[----:B------:R-:W-:Y:S05]  /*40d30*/  WARPSYNC.COLLECTIVE R241, `(.L_x_34712) ;  /* 0x00000000f1087348 */ /* 0x000fea0003c00000 */
[----:B------:R0:W1:Y:S02]  /*40d40*/  SHFL.BFLY P2, R240, R242, R243, R244 ;  /* 0x0c0000f3f2f07389 */ /* 0x00006400000400f4 */
[----:B01----:R-:W-:Y:S05]  /*40d50*/  ENDCOLLECTIVE ;  /* 0x000000000000791b */ /* 0x003fea0003800000 */
.L_x_34712:
[----:B------:R-:W-:Y:S01]  /*40d60*/  HFMA2 R243, -RZ, RZ, 0, 9.5367431640625e-07 ;  /* 0x00000010fff37431 */ /* 0x000fe200000001ff */
[----:B------:R-:W-:-:S05]  /*40d70*/  MOV R229, R240 ;  /* 0x000000f000e57202 */ /* 0x000fca0000000f00 */
[----:B------:R-:W-:-:S04]  /*40d80*/  FADD.FTZ R229, R238, R229 ;  /* 0x000000e5eee57221 */ /* 0x000fc80000010000 */
[----:B------:R-:W-:-:S07]  /*40d90*/  IMAD.MOV.U32 R242, RZ, RZ, R229 ;  /* 0x000000fffff27224 */ /* 0x000fce00078e00e5 */
[----:B------:R-:W-:Y:S05]  /*40da0*/  WARPSYNC.COLLECTIVE R241, `(.L_x_34713) ;  /* 0x00000000f1087348 */ /* 0x000fea0003c00000 */
[----:B------:R0:W1:Y:S02]  /*40db0*/  SHFL.BFLY P2, R240, R242, R243, R244 ;  /* 0x0c0000f3f2f07389 */ /* 0x00006400000400f4 */
[----:B01----:R-:W-:Y:S05]  /*40dc0*/  ENDCOLLECTIVE ;  /* 0x000000000000791b */ /* 0x003fea0003800000 */
.L_x_34713:
[----:B------:R-:W-:Y:S05]  /*40dd0*/  BRA `(.L_x_34714) ;  /* 0xffffffe000bc7947 */ /* 0x000fea000383ffff */
.L_x_34715:
        /* <DEDUP_REMOVED lines=10> */
.L_x_43915:


//--------------------- .text._ZN10layer_norm31ln_parallel_residual_fwd_kernelINS_13Kernel_traitsI6__halfffffjLj2048ELj1ELj4ELj1ELj16ENS_18Kernel_traits_baseILj2048ES2_ffffjLj128EEEEELb0ELb0ELb0EEEvNS_9FwdParamsE --------------------------
	.section	.text._ZN10layer_norm31ln_parallel_residual_fwd_kernelINS_13Kernel_traitsI6__halfffffjLj2048ELj1ELj4ELj1ELj16ENS_18Kernel_traits_baseILj2048ES2_ffffjLj128EEEEELb0ELb0ELb0EEEvNS_9FwdParamsE,"ax",@progbits
	.align	128
        .global         _ZN10layer_norm31ln_parallel_residual_fwd_kernelINS_13Kernel_traitsI6__halfffffjLj2048ELj1ELj4ELj1ELj16ENS_18Kernel_traits_baseILj2048ES2_ffffjLj128EEEEELb0ELb0ELb0EEEvNS_9FwdParamsE
        .type           _ZN10layer_norm31ln_parallel_residual_fwd_kernelINS_13Kernel_traitsI6__halfffffjLj2048ELj1ELj4ELj1ELj16ENS_18Kernel_traits_baseILj2048ES2_ffffjLj128EEEEELb0ELb0ELb0EEEvNS_9FwdParamsE,@function
        .size           _ZN10layer_norm31ln_parallel_residual_fwd_kernelINS_13Kernel_traitsI6__halfffffjLj2048ELj1ELj4ELj1ELj16ENS_18Kernel_traits_baseILj2048ES2_ffffjLj128EEEEELb0ELb0ELb0EEEvNS_9FwdParamsE,(.L_x_43916 - _ZN10layer_norm31ln_parallel_residual_fwd_kernelINS_13Kernel_traitsI6__halfffffjLj2048ELj1ELj4ELj1ELj16ENS_18Kernel_traits_baseILj2048ES2_ffffjLj128EEEEELb0ELb0ELb0EEEvNS_9FwdParamsE)
        .other          _ZN10layer_norm31ln_parallel_residual_fwd_kernelINS_13Kernel_traitsI6__halfffffjLj2048ELj1ELj4ELj1ELj16ENS_18Kernel_traits_baseILj2048ES2_ffffjLj128EEEEELb0ELb0ELb0EEEvNS_9FwdParamsE,@"STO_CUDA_ENTRY STV_DEFAULT"
_ZN10layer_norm31ln_parallel_residual_fwd_kernelINS_13Kernel_traitsI6__halfffffjLj2048ELj1ELj4ELj1ELj16ENS_18Kernel_traits_baseILj2048ES2_ffffjLj128EEEEELb0ELb0ELb0EEEvNS_9FwdParamsE:
.text._ZN10layer_norm31ln_parallel_residual_fwd_kernelINS_13Kernel_traitsI6__halfffffjLj2048ELj1ELj4ELj1ELj16ENS_18Kernel_traits_baseILj2048ES2_ffffjLj128EEEEELb0ELb0ELb0EEEvNS_9FwdParamsE:
        /* <DEDUP_REMOVED lines=26> */
[----:B------:R-:W-:-:S03]  /*01a0*/  ISETP.GE.U32.AND P2, PT, R2, 0x60, PT ;  /* 0x000000600200780c */ /* 0x000fc60003f46070 */
[----:B------:R-:W1:Y:S08]  /*01b0*/  LDC.64 R18, c[0x0][0x3d8] ;  /* 0x0000f600ff127b82 */ /* 0x000e700000000a00 */
[----:B------:R-:W2:Y:S08]  /*01c0*/  LDC.64 R50, c[0x0][0x3d0] ;  /* 0x0000f400ff327b82 */ /* 0x000eb00000000a00 */
[----:B------:R-:W3:Y:S01]  /*01d0*/  LDC.64 R70, c[0x0][0x3d8] ;  /* 0x0000f600ff467b82 */ /* 0x000ee20000000a00 */
[----:B0-----:R-:W-:-:S07]  /*01e0*/  @P5 IMAD.WIDE.U32 R4, R0, 0x8, R4 ;  /* 0x0000000800045825 */ /* 0x001fce00078e0004 */
[----:B------:R-:W0:Y:S01]  /*01f0*/  LDC.64 R72, c[0x0][0x3d0] ;  /* 0x0000f400ff487b82 */ /* 0x000e220000000a00 */
[C---:B-1----:R-:W-:Y:S01]  /*0200*/  @P5 IMAD.WIDE.U32 R18, R0.reuse, 0x8, R18 ;  /* 0x0000000800125825 */ /* 0x042fe200078e0012 */
[----:B------:R-:W-:Y:S01]  /*0210*/  @P5 LOP3.LUT R0, R0, 0x20, RZ, 0xfc, !PT ;  /* 0x0000002000005812 */ /* 0x000fe200078efcff */
[----:B------:R1:W5:Y:S05]  /*0220*/  @P5 LDG.E.64 R54, desc[UR6][R4.64] ;  /* 0x0000000604365981 */ /* 0x00036a000c1e1b00 */
[----:B------:R-:W4:Y:S08]  /*0230*/  LDC.64 R74, c[0x0][0x3d8] ;  /* 0x0000f600ff4a7b82 */ /* 0x000f300000000a00 */
[----:B------:R-:W1:Y:S08]  /*0240*/  LDC.64 R76, c[0x0][0x3d0] ;  /* 0x0000f400ff4c7b82 */ /* 0x000e700000000a00 */
[----:B------:R-:W1:Y:S01]  /*0250*/  LDC.64 R78, c[0x0][0x3d8] ;  /* 0x0000f600ff4e7b82 */ /* 0x000e620000000a00 */
[----:B------:R-:W-:Y:S01]  /*0260*/  ISETP.GE.U32.AND P1, PT, R2, 0x80, PT ;  /* 0x000000800200780c */ /* 0x000fe20003f26070 */
[----:B--2---:R-:W-:-:S06]  /*0270*/  @P3 IMAD.WIDE.U32 R50, R0, 0x8, R50 ;  /* 0x0000000800323825 */ /* 0x004fcc00078e0032 */
[----:B------:R-:W2:Y:S01]  /*0280*/  LDC.64 R80, c[0x0][0x3d0] ;  /* 0x0000f400ff507b82 */ /* 0x000ea20000000a00 */
[----:B---3--:R-:W-:-:S07]  /*0290*/  @P3 IMAD.WIDE.U32 R70, R0, 0x8, R70 ;  /* 0x0000000800463825 */ /* 0x008fce00078e0046 */
[----:B------:R-:W3:Y:S01]  /*02a0*/  LDC.64 R82, c[0x0][0x3d8] ;  /* 0x0000f600ff527b82 */ /* 0x000ee20000000a00 */
[----:B------:R-:W-:Y:S01]  /*02b0*/  @P3 IADD3 R0, PT, PT, R0, 0x20, RZ ;  /* 0x0000002000003810 */ /* 0x000fe20007ffe0ff */
[----:B------:R1:W5:Y:S01]  /*02c0*/  @P3 LDG.E.64 R68, desc[UR6][R50.64] ;  /* 0x0000000632443981 */ /* 0x000362000c1e1b00 */
[----:B------:R-:W-:-:S05]  /*02d0*/  ISETP.GE.U32.AND P0, PT, R2, 0xa0, PT ;  /* 0x000000a00200780c */ /* 0x000fca0003f06070 */
[----:B------:R-:W3:Y:S01]  /*02e0*/  LDC.64 R84, c[0x0][0x3d0] ;  /* 0x0000f400ff547b82 */ /* 0x000ee20000000a00 */
[C---:B0-----:R-:W-:Y:S01]  /*02f0*/  @P2 IMAD.WIDE.U32 R72, R0.reuse, 0x8, R72 ;  /* 0x0000000800482825 */ /* 0x041fe200078e0048 */
[----:B------:R0:W5:Y:S06]  /*0300*/  @P3 LDG.E.64 R44, desc[UR6][R70.64] ;  /* 0x00000006462c3981 */ /* 0x00016c000c1e1b00 */
[----:B------:R-:W3:Y:S01]  /*0310*/  LDC.64 R86, c[0x0][0x3d8] ;  /* 0x0000f600ff567b82 */ /* 0x000ee20000000a00 */
[C---:B----4-:R-:W-:Y:S01]  /*0320*/  @P2 IMAD.WIDE.U32 R74, R0.reuse, 0x8, R74 ;  /* 0x00000008004a2825 */ /* 0x050fe200078e004a */
[----:B------:R-:W-:Y:S01]  /*0330*/  @P2 IADD3 R0, PT, PT, R0, 0x20, RZ ;  /* 0x0000002000002810 */ /* 0x000fe20007ffe0ff */
[----:B------:R4:W5:Y:S05]  /*0340*/  @P2 LDG.E.64 R66, desc[UR6][R72.64] ;  /* 0x0000000648422981 */ /* 0x00096a000c1e1b00 */
[----:B------:R-:W4:Y:S01]  /*0350*/  LDC.64 R120, c[0x0][0x3d8] ;  /* 0x0000f600ff787b82 */ /* 0x000f220000000a00 */
[----:B------:R-:W-:Y:S01]  /*0360*/  ISETP.GE.U32.AND P6, PT, R2, 0xc0, PT ;  /* 0x000000c00200780c */ /* 0x000fe20003fc6070 */
[----:B-1----:R-:W-:Y:S01]  /*0370*/  @P1 IMAD.WIDE.U32 R76, R0, 0x8, R76 ;  /* 0x00000008004c1825 */ /* 0x002fe200078e004c */
[----:B------:R-:W-:-:S02]  /*0380*/  ISETP.GE.U32.AND P4, PT, R2, 0xe0, PT ;  /* 0x000000e00200780c */ /* 0x000fc40003f86070 */
[----:B------:R-:W-:Y:S01]  /*0390*/  @P3 CS2R R92, SRZ ;  /* 0x00000000005c3805 */ /* 0x000fe2000001ff00 */
[----:B------:R1:W5:Y:S02]  /*03a0*/  @P2 LDG.E.64 R40, desc[UR6][R74.64] ;  /* 0x000000064a282981 */ /* 0x000364000c1e1b00 */
[----:B------:R-:W1:Y:S01]  /*03b0*/  LDC.64 R4, c[0x0][0x3d0] ;  /* 0x0000f400ff047b82 */ /* 0x000e620000000a00 */
[C---:B------:R-:W-:Y:S01]  /*03c0*/  @P1 IMAD.WIDE.U32 R78, R0.reuse, 0x8, R78 ;  /* 0x00000008004e1825 */ /* 0x040fe200078e004e */
[----:B------:R-:W-:Y:S02]  /*03d0*/  @P1 IADD3 R0, PT, PT, R0, 0x20, RZ ;  /* 0x0000002000001810 */ /* 0x000fe40007ffe0ff */
[----:B------:R-:W-:Y:S01]  /*03e0*/  @P2 CS2R R94, SRZ ;  /* 0x00000000005e2805 */ /* 0x000fe2000001ff00 */
[----:B------:R-:W5:Y:S03]  /*03f0*/  @P5 LDG.E.64 R48, desc[UR6][R18.64] ;  /* 0x0000000612305981 */ /* 0x000f66000c1e1b00 */
[----:B------:R-:W1:Y:S01]  /*0400*/  LDC.64 R50, c[0x0][0x3d0] ;  /* 0x0000f400ff327b82 */ /* 0x000e620000000a00 */
[----:B--2---:R-:W-:-:S07]  /*0410*/  @P0 IMAD.WIDE.U32 R80, R0, 0x8, R80 ;  /* 0x0000000800500825 */ /* 0x004fce00078e0050 */
[----:B0-----:R-:W0:Y:S01]  /*0420*/  LDC.64 R70, c[0x0][0x3d8] ;  /* 0x0000f600ff467b82 */ /* 0x001e220000000a00 */
[C---:B---3--:R-:W-:Y:S01]  /*0430*/  @P0 IMAD.WIDE.U32 R82, R0.reuse, 0x8, R82 ;  /* 0x0000000800520825 */ /* 0x048fe200078e0052 */
[----:B------:R-:W-:Y:S01]  /*0440*/  @P0 IADD3 R0, PT, PT, R0, 0x20, RZ ;  /* 0x0000002000000810 */ /* 0x000fe20007ffe0ff */
[----:B------:R2:W5:Y:S05]  /*0450*/  @P1 LDG.E.64 R64, desc[UR6][R76.64] ;  /* 0x000000064c401981 */ /* 0x00056a000c1e1b00 */
[----:B----4-:R-:W3:Y:S01]  /*0460*/  LDC.64 R72, c[0x0][0x3d0] ;  /* 0x0000f400ff487b82 */ /* 0x010ee20000000a00 */
[----:B------:R-:W-:Y:S01]  /*0470*/  ISETP.GE.U32.AND P3, PT, R2, 0x100, PT ;  /* 0x000001000200780c */ /* 0x000fe20003f66070 */
[----:B------:R-:W-:Y:S01]  /*0480*/  @P6 IMAD.WIDE.U32 R84, R0, 0x8, R84 ;  /* 0x0000000800546825 */ /* 0x000fe200078e0054 */
[----:B------:R-:W-:Y:S01]  /*0490*/  ISETP.GE.U32.AND P2, PT, R2, 0x120, PT ;  /* 0x000001200200780c */ /* 0x000fe20003f46070 */
[----:B------:R4:W5:Y:S02]  /*04a0*/  @P1 LDG.E.64 R36, desc[UR6][R78.64] ;  /* 0x000000064e241981 */ /* 0x000964000c1e1b00 */
[C---:B------:R-:W-:Y:S01]  /*04b0*/  @P6 IMAD.WIDE.U32 R86, R0.reuse, 0x8, R86 ;  /* 0x0000000800566825 */ /* 0x040fe200078e0056 */
[----:B------:R-:W-:Y:S01]  /*04c0*/  @P6 IADD3 R0, PT, PT, R0, 0x20, RZ ;  /* 0x0000002000006810 */ /* 0x000fe20007ffe0ff */
[----:B-1----:R-:W1:Y:S01]  /*04d0*/  LDC.64 R74, c[0x0][0x3d8] ;  /* 0x0000f600ff4a7b82 */ /* 0x002e620000000a00 */
[----:B------:R0:W5:Y:S03]  /*04e0*/  @P0 LDG.E.64 R62, desc[UR6][R80.64] ;  /* 0x00000006503e0981 */ /* 0x000166000c1e1b00 */
[C---:B------:R-:W-:Y:S01]  /*04f0*/  @P4 IMAD.WIDE.U32 R4, R0.reuse, 0x8, R4 ;  /* 0x0000000800044825 */ /* 0x040fe200078e0004 */
[----:B------:R0:W5:Y:S03]  /*0500*/  @P0 LDG.E.64 R34, desc[UR6][R82.64] ;  /* 0x0000000652220981 */ /* 0x000166000c1e1b00 */
[C---:B------:R-:W-:Y:S01]  /*0510*/  @P4 IMAD.WIDE.U32 R120, R0.reuse, 0x8, R120 ;  /* 0x0000000800784825 */ /* 0x040fe200078e0078 */
[----:B--2---:R-:W2:Y:S01]  /*0520*/  LDC.64 R76, c[0x0][0x3d0] ;  /* 0x0000f400ff4c7b82 */ /* 0x004ea20000000a00 */
[----:B------:R-:W-:-:S02]  /*0530*/  @P4 IADD3 R0, PT, PT, R0, 0x20, RZ ;  /* 0x0000002000004810 */ /* 0x000fc40007ffe0ff */
[----:B------:R-:W-:Y:S01]  /*0540*/  @P1 CS2R R96, SRZ ;  /* 0x0000000000601805 */ /* 0x000fe2000001ff00 */
[----:B------:R3:W5:Y:S01]  /*0550*/  @P4 LDG.E.64 R58, desc[UR6][R4.64] ;  /* 0x00000006043a4981 */ /* 0x000762000c1e1b00 */
[----:B------:R-:W-:Y:S02]  /*0560*/  @P0 CS2R R98, SRZ ;  /* 0x0000000000620805 */ /* 0x000fe4000001ff00 */
[----:B------:R-:W-:Y:S01]  /*0570*/  @P6 CS2R R100, SRZ ;  /* 0x0000000000646805 */ /* 0x000fe2000001ff00 */
[----:B------:R-:W5:Y:S01]  /*0580*/  @P6 LDG.E.64 R60, desc[UR6][R84.64] ;  /* 0x00000006543c6981 */ /* 0x000f62000c1e1b00 */
[----:B----4-:R-:W4:Y:S01]  /*0590*/  LDC.64 R78, c[0x0][0x3d8] ;  /* 0x0000f600ff4e7b82 */ /* 0x010f220000000a00 */
[C---:B------:R-:W-:Y:S02]  /*05a0*/  @P3 IMAD.WIDE.U32 R50, R0.reuse, 0x8, R50 ;  /* 0x0000000800323825 */ /* 0x040fe400078e0032 */
[----:B------:R-:W5:Y:S02]  /*05b0*/  @P6 LDG.E.64 R30, desc[UR6][R86.64] ;  /* 0x00000006561e6981 */ /* 0x000f64000c1e1b00 */
[C---:B0-----:R-:W-:Y:S01]  /*05c0*/  @P3 IMAD.WIDE.U32 R70, R0.reuse, 0x8, R70 ;  /* 0x0000000800463825 */ /* 0x041fe200078e0046 */
[----:B------:R-:W-:Y:S01]  /*05d0*/  @P3 IADD3 R0, PT, PT, R0, 0x20, RZ ;  /* 0x0000002000003810 */ /* 0x000fe20007ffe0ff */
[----:B------:R0:W5:Y:S01]  /*05e0*/  @P3 LDG.E.64 R56, desc[UR6][R50.64] ;  /* 0x0000000632383981 */ /* 0x000162000c1e1b00 */
[----:B------:R-:W4:Y:S01]  /*05f0*/  LDC.64 R80, c[0x0][0x3d0] ;  /* 0x0000f400ff507b82 */ /* 0x000f220000000a00 */
[----:B------:R-:W-:-:S07]  /*0600*/  ISETP.GE.U32.AND P1, PT, R2, 0x140, PT ;  /* 0x000001400200780c */ /* 0x000fce0003f26070 */
[----:B------:R-:W4:Y:S01]  /*0610*/  LDC.64 R82, c[0x0][0x3d8] ;  /* 0x0000f600ff527b82 */ /* 0x000f220000000a00 */
[----:B---3--:R-:W-:Y:S01]  /*0620*/  @P2 IMAD.WIDE.U32 R72, R0, 0x8, R72 ;  /* 0x0000000800482825 */ /* 0x008fe200078e0048 */
[----:B------:R3:W5:Y:S01]  /*0630*/  @P3 LDG.E.64 R22, desc[UR6][R70.64] ;  /* 0x0000000646163981 */ /* 0x000762000c1e1b00 */
[----:B------:R-:W-:Y:S02]  /*0640*/  ISETP.GE.U32.AND P0, PT, R2, 0x160, PT ;  /* 0x000001600200780c */ /* 0x000fe40003f06070 */
[----:B------:R-:W-:Y:S01]  /*0650*/  @P4 CS2R R102, SRZ ;  /* 0x0000000000664805 */ /* 0x000fe2000001ff00 */
[----:B------:R-:W5:Y:S02]  /*0660*/  @P4 LDG.E.64 R26, desc[UR6][R120.64] ;  /* 0x00000006781a4981 */ /* 0x000f64000c1e1b00 */
[----:B------:R-:W4:Y:S01]  /*0670*/  LDC.64 R4, c[0x0][0x3d0] ;  /* 0x0000f400ff047b82 */ /* 0x000f220000000a00 */
[C---:B-1----:R-:W-:Y:S01]  /*0680*/  @P2 IMAD.WIDE.U32 R74, R0.reuse, 0x8, R74 ;  /* 0x00000008004a2825 */ /* 0x042fe200078e004a */
[----:B------:R1:W5:Y:S06]  /*0690*/  @P2 LDG.E.64 R52, desc[UR6][R72.64] ;  /* 0x0000000648342981 */ /* 0x00036c000c1e1b00 */
[----:B0-----:R-:W0:Y:S01]  /*06a0*/  LDC.64 R50, c[0x0][0x3d8] ;  /* 0x0000f600ff327b82 */ /* 0x001e220000000a00 */
[----:B------:R-:W-:-:S02]  /*06b0*/  @P2 IADD3 R0, PT, PT, R0, 0x20, RZ ;  /* 0x0000002000002810 */ /* 0x000fc40007ffe0ff */
[----:B------:R-:W-:Y:S02]  /*06c0*/  @P3 CS2R R104, SRZ ;  /* 0x0000000000683805 */ /* 0x000fe4000001ff00 */
[----:B------:R-:W-:Y:S01]  /*06d0*/  ISETP.GE.U32.AND P6, PT, R2, 0x180, PT ;  /* 0x000001800200780c */ /* 0x000fe20003fc6070 */
[----:B------:R-:W5:Y:S02]  /*06e0*/  @P2 LDG.E.64 R20, desc[UR6][R74.64] ;  /* 0x000000064a142981 */ /* 0x000f64000c1e1b00 */
[----:B---3--:R-:W3:Y:S01]  /*06f0*/  LDC.64 R70, c[0x0][0x3d0] ;  /* 0x0000f400ff467b82 */ /* 0x008ee20000000a00 */
[----:B--2---:R-:W-:-:S07]  /*0700*/  @P1 IMAD.WIDE.U32 R76, R0, 0x8, R76 ;  /* 0x00000008004c1825 */ /* 0x004fce00078e004c */
[----:B-1----:R-:W1:Y:S01]  /*0710*/  LDC.64 R72, c[0x0][0x3d8] ;  /* 0x0000f600ff487b82 */ /* 0x002e620000000a00 */
[C---:B----4-:R-:W-:Y:S01]  /*0720*/  @P1 IMAD.WIDE.U32 R78, R0.reuse, 0x8, R78 ;  /* 0x00000008004e1825 */ /* 0x050fe200078e004e */
[----:B------:R-:W-:-:S06]  /*0730*/  @P1 IADD3 R0, PT, PT, R0, 0x20, RZ ;  /* 0x0000002000001810 */ /* 0x000fcc0007ffe0ff */
[----:B------:R-:W2:Y:S01]  /*0740*/  LDC.64 R122, c[0x0][0x3d8] ;  /* 0x0000f600ff7a7b82 */ /* 0x000ea20000000a00 */
[----:B------:R-:W-:Y:S01]  /*0750*/  ISETP.GE.U32.AND P4, PT, R2, 0x1a0, PT ;  /* 0x000001a00200780c */ /* 0x000fe20003f86070 */
[----:B------:R-:W-:-:S06]  /*0760*/  @P0 IMAD.WIDE.U32 R80, R0, 0x8, R80 ;  /* 0x0000000800500825 */ /* 0x000fcc00078e0050 */
[----:B------:R-:W4:Y:S01]  /*0770*/  LDC.64 R84, c[0x0][0x3d0] ;  /* 0x0000f400ff547b82 */ /* 0x000f220000000a00 */
[----:B------:R-:W-:-:S07]  /*0780*/  @P0 IMAD.WIDE.U32 R82, R0, 0x8, R82 ;  /* 0x0000000800520825 */ /* 0x000fce00078e0052 */
[----:B------:R-:W2:Y:S01]  /*0790*/  LDC.64 R86, c[0x0][0x3d8] ;  /* 0x0000f600ff567b82 */ /* 0x000ea20000000a00 */
[----:B------:R-:W-:Y:S01]  /*07a0*/  @P0 IADD3 R0, PT, PT, R0, 0x20, RZ ;  /* 0x0000002000000810 */ /* 0x000fe20007ffe0ff */
[----:B------:R-:W5:Y:S01]  /*07b0*/  @P0 LDG.E.64 R42, desc[UR6][R80.64] ;  /* 0x00000006502a0981 */ /* 0x000f62000c1e1b00 */
[----:B------:R-:W-:-:S03]  /*07c0*/  ISETP.GE.U32.AND P3, PT, R2, 0x1c0, PT ;  /* 0x000001c00200780c */ /* 0x000fc60003f66070 */
[C---:B------:R-:W-:Y:S01]  /*07d0*/  @P6 IMAD.WIDE.U32 R4, R0.reuse, 0x8, R4 ;  /* 0x0000000800046825 */ /* 0x040fe200078e0004 */
[----:B------:R-:W5:Y:S01]  /*07e0*/  @P0 LDG.E.64 R14, desc[UR6][R82.64] ;  /* 0x00000006520e0981 */ /* 0x000f62000c1e1b00 */
[----:B------:R-:W2:Y:S02]  /*07f0*/  LDC.64 R120, c[0x0][0x3d0] ;  /* 0x0000f400ff787b82 */ /* 0x000ea40000000a00 */
[C---:B0-----:R-:W-:Y:S01]  /*0800*/  @P6 IMAD.WIDE.U32 R50, R0.reuse, 0x8, R50 ;  /* 0x0000000800326825 */ /* 0x041fe200078e0032 */
[----:B------:R-:W-:Y:S01]  /*0810*/  @P6 IADD3 R0, PT, PT, R0, 0x20, RZ ;  /* 0x0000002000006810 */ /* 0x000fe20007ffe0ff */
[----:B------:R-:W5:Y:S04]  /*0820*/  @P6 LDG.E.64 R38, desc[UR6][R4.64] ;  /* 0x0000000604266981 */ /* 0x000f68000c1e1b00 */
[C---:B---3--:R-:W-:Y:S01]  /*0830*/  @P4 IMAD.WIDE.U32 R70, R0.reuse, 0x8, R70 ;  /* 0x0000000800464825 */ /* 0x048fe200078e0046 */
[----:B------:R-:W5:Y:S03]  /*0840*/  @P6 LDG.E.64 R12, desc[UR6][R50.64] ;  /* 0x00000006320c6981 */ /* 0x000f66000c1e1b00 */
[C---:B-1----:R-:W-:Y:S01]  /*0850*/  @P4 IMAD.WIDE.U32 R72, R0.reuse, 0x8, R72 ;  /* 0x0000000800484825 */ /* 0x042fe200078e0048 */
[----:B------:R-:W-:Y:S01]  /*0860*/  @P4 IADD3 R0, PT, PT, R0, 0x20, RZ ;  /* 0x0000002000004810 */ /* 0x000fe20007ffe0ff */
[----:B------:R-:W5:Y:S04]  /*0870*/  @P4 LDG.E.64 R32, desc[UR6][R70.64] ;  /* 0x0000000646204981 */ /* 0x000f68000c1e1b00 */
[C---:B----4-:R-:W-:Y:S01]  /*0880*/  @P3 IMAD.WIDE.U32 R84, R0.reuse, 0x8, R84 ;  /* 0x0000000800543825 */ /* 0x050fe200078e0054 */
[----:B------:R-:W5:Y:S03]  /*0890*/  @P4 LDG.E.64 R10, desc[UR6][R72.64] ;  /* 0x00000006480a4981 */ /* 0x000f66000c1e1b00 */
[----:B--2---:R-:W-:Y:S01]  /*08a0*/  @P3 IMAD.WIDE.U32 R86, R0, 0x8, R86 ;  /* 0x0000000800563825 */ /* 0x004fe200078e0056 */
[----:B------:R-:W5:Y:S04]  /*08b0*/  @P3 LDG.E.64 R28, desc[UR6][R84.64] ;  /* 0x00000006541c3981 */ /* 0x000f68000c1e1b00 */
[----:B------:R-:W5:Y:S01]  /*08c0*/  @P3 LDG.E.64 R6, desc[UR6][R86.64] ;  /* 0x0000000656063981 */ /* 0x000f62000c1e1b00 */
[----:B------:R-:W-:-:S02]  /*08d0*/  @P2 CS2R R106, SRZ ;  /* 0x00000000006a2805 */ /* 0x000fc4000001ff00 */
[C---:B------:R-:W-:Y:S02]  /*08e0*/  ISETP.GE.U32.AND P2, PT, R2.reuse, 0x1e0, PT ;  /* 0x000001e00200780c */ /* 0x040fe40003f46070 */
[----:B------:R-:W-:Y:S01]  /*08f0*/  @P1 CS2R R108, SRZ ;  /* 0x00000000006c1805 */ /* 0x000fe2000001ff00 */
[----:B------:R-:W5:Y:S04]  /*0900*/  @P1 LDG.E.64 R46, desc[UR6][R76.64] ;  /* 0x000000064c2e1981 */ /* 0x000f68000c1e1b00 */
[----:B------:R-:W5:Y:S01]  /*0910*/  @P1 LDG.E.64 R16, desc[UR6][R78.64] ;  /* 0x000000064e101981 */ /* 0x000f62000c1e1b00 */
[----:B------:R-:W-:Y:S02]  /*0920*/  ISETP.GE.U32.AND P1, PT, R2, 0x200, PT ;  /* 0x000002000200780c */ /* 0x000fe40003f26070 */
[----:B------:R-:W-:-:S02]  /*0930*/  @P3 IADD3 R0, PT, PT, R0, 0x20, RZ ;  /* 0x0000002000003810 */ /* 0x000fc40007ffe0ff */
[----:B------:R-:W-:Y:S02]  /*0940*/  @P5 CS2R R90, SRZ ;  /* 0x00000000005a5805 */ /* 0x000fe4000001ff00 */
[----:B------:R-:W-:Y:S02]  /*0950*/  @P0 CS2R R110, SRZ ;  /* 0x00000000006e0805 */ /* 0x000fe4000001ff00 */
[----:B------:R-:W-:Y:S02]  /*0960*/  @P6 CS2R R112, SRZ ;  /* 0x0000000000706805 */ /* 0x000fe4000001ff00 */
[----:B------:R-:W-:Y:S01]  /*0970*/  @P4 CS2R R114, SRZ ;  /* 0x0000000000724805 */ /* 0x000fe2000001ff00 */
[C---:B------:R-:W-:Y:S01]  /*0980*/  @P2 IMAD.WIDE.U32 R120, R0.reuse, 0x8, R120 ;  /* 0x0000000800782825 */ /* 0x040fe200078e0078 */
[----:B------:R-:W-:Y:S02]  /*0990*/  @P2 CS2R R118, SRZ ;  /* 0x0000000000762805 */ /* 0x000fe4000001ff00 */
[----:B------:R-:W-:Y:S01]  /*09a0*/  @P3 CS2R R116, SRZ ;  /* 0x0000000000743805 */ /* 0x000fe2000001ff00 */
[----:B------:R-:W-:Y:S01]  /*09b0*/  @P2 IMAD.WIDE.U32 R122, R0, 0x8, R122 ;  /* 0x00000008007a2825 */ /* 0x000fe200078e007a */
[----:B------:R0:W5:Y:S01]  /*09c0*/  @P2 LDG.E.64 R8, desc[UR6][R120.64] ;  /* 0x0000000678082981 */ /* 0x000162000c1e1b00 */
[----:B------:R-:W-:-:S02]  /*09d0*/  MOV R124, R114 ;  /* 0x00000072007c7202 */ /* 0x000fc40000000f00 */
[----:B------:R-:W-:Y:S01]  /*09e0*/  MOV R125, R115 ;  /* 0x00000073007d7202 */ /* 0x000fe20000000f00 */
[----:B------:R1:W5:Y:S01]  /*09f0*/  @P2 LDG.E.64 R24, desc[UR6][R122.64] ;  /* 0x000000067a182981 */ /* 0x000362000c1e1b00 */
[----:B------:R-:W-:Y:S02]  /*0a00*/  MOV R126, R112 ;  /* 0x00000070007e7202 */ /* 0x000fe40000000f00 */
[----:B------:R-:W-:Y:S02]  /*0a10*/  MOV R127, R113 ;  /* 0x00000071007f7202 */ /* 0x000fe40000000f00 */
[----:B------:R-:W-:Y:S02]  /*0a20*/  MOV R128, R110 ;  /* 0x0000006e00807202 */ /* 0x000fe40000000f00 */
[----:B0-----:R-:W-:Y:S02]  /*0a30*/  MOV R120, R118 ;  /* 0x0000007600787202 */ /* 0x001fe40000000f00 */
[----:B------:R-:W-:-:S02]  /*0a40*/  MOV R121, R119 ;  /* 0x0000007700797202 */ /* 0x000fc40000000f00 */
[----:B-1----:R-:W-:Y:S02]  /*0a50*/  MOV R122, R116 ;  /* 0x00000074007a7202 */ /* 0x002fe40000000f00 */
        /* <DEDUP_REMOVED lines=22> */
[----:B------:R-:W-:Y:S01]  /*0bc0*/  @P2 IADD3 R0, PT, PT, R0, 0x20, RZ ;  /* 0x0000002000002810 */ /* 0x000fe20007ffe0ff */
[----:B------:R-:W-:Y:S06]  /*0bd0*/  @!P1 BRA `(.L_x_34719) ;  /* 0x0000002800309947 */ /* 0x000fec0003800000 */
[----:B------:R-:W0:Y:S08]  /*0be0*/  LDC.64 R18, c[0x0][0x3d8] ;  /* 0x0000f600ff127b82 */ /* 0x000e300000000a00 */
[----:B------:R-:W1:Y:S01]  /*0bf0*/  LDC.64 R4, c[0x0][0x3d0] ;  /* 0x0000f400ff047b82 */ /* 0x000e620000000a00 */
[----:B0-----:R-:W-:-:S06]  /*0c00*/  IMAD.WIDE.U32 R18, R0, 0x8, R18 ;  /* 0x0000000800127825 */ /* 0x001fcc00078e0012 */
[----:B------:R-:W5:Y:S01]  /*0c10*/  LDG.E.64 R18, desc[UR6][R18.64] ;  /* 0x0000000612127981 */ /* 0x000f62000c1e1b00 */
[----:B-1----:R-:W-:-:S06]  /*0c20*/  IMAD.WIDE.U32 R4, R0, 0x8, R4 ;  /* 0x0000000800047825 */ /* 0x002fcc00078e0004 */
[----:B------:R-:W5:Y:S01]  /*0c30*/  LDG.E.64 R4, desc[UR6][R4.64] ;  /* 0x0000000604047981 */ /* 0x000f62000c1e1b00 */
[----:B------:R-:W-:Y:S02]  /*0c40*/  CS2R R152, SRZ ;  /* 0x0000000000987805 */ /* 0x000fe4000001ff00 */
[----:B------:R-:W-:Y:S02]  /*0c50*/  CS2R R154, SRZ ;  /* 0x00000000009a7805 */ /* 0x000fe4000001ff00 */
        /* <DEDUP_REMOVED lines=30> */
[----:B------:R-:W-:Y:S06]  /*0e40*/  BRA `(.L_x_34719) ;  /* 0x0000002400947947 */ /* 0x000fec0003800000 */
.L_x_34718:
[C---:B------:R-:W-:Y:S01]  /*0e50*/  ISETP.GE.U32.AND P5, PT, R2.reuse, 0x20, PT ;  /* 0x000000200200780c */ /* 0x040fe20003fa6070 */
[----:B------:R-:W0:Y:S01]  /*0e60*/  LDC.64 R4, c[0x0][0x3d0] ;  /* 0x0000f400ff047b82 */ /* 0x000e220000000a00 */
[C---:B------:R-:W-:Y:S02]  /*0e70*/  ISETP.GE.U32.AND P3, PT, R2.reuse, 0x40, PT ;  /* 0x000000400200780c */ /* 0x040fe40003f66070 */
[C---:B------:R-:W-:Y:S02]  /*0e80*/  ISETP.GE.U32.AND P2, PT, R2.reuse, 0x60, PT ;  /* 0x000000600200780c */ /* 0x040fe40003f46070 */
[C---:B------:R-:W-:Y:S02]  /*0e90*/  ISETP.GE.U32.AND P1, PT, R2.reuse, 0x80, PT ;  /* 0x000000800200780c */ /* 0x040fe40003f26070 */
[----:B------:R-:W-:Y:S01]  /*0ea0*/  ISETP.GE.U32.AND P0, PT, R2, 0xa0, PT ;  /* 0x000000a00200780c */ /* 0x000fe20003f06070 */
[----:B------:R-:W1:Y:S08]  /*0eb0*/  LDC.64 R18, c[0x0][0x3d8] ;  /* 0x0000f600ff127b82 */ /* 0x000e700000000a00 */
[----:B------:R-:W2:Y:S08]  /*0ec0*/  @P5 LDC.64 R50, c[0x0][0x440] ;  /* 0x00011000ff325b82 */ /* 0x000eb00000000a00 */
[----:B------:R-:W3:Y:S01]  /*0ed0*/  LDC.64 R70, c[0x0][0x3d0] ;  /* 0x0000f400ff467b82 */ /* 0x000ee20000000a00 */
[----:B0-----:R-:W-:-:S07]  /*0ee0*/  @P5 IMAD.WIDE.U32 R4, R0, 0x8, R4 ;  /* 0x0000000800045825 */ /* 0x001fce00078e0004 */
[----:B------:R-:W0:Y:S01]  /*0ef0*/  LDC.64 R72, c[0x0][0x3d8] ;  /* 0x0000f600ff487b82 */ /* 0x000e220000000a00 */
[----:B-1----:R-:W-:-:S07]  /*0f00*/  @P5 IMAD.WIDE.U32 R18, R0, 0x8, R18 ;  /* 0x0000000800125825 */ /* 0x002fce00078e0012 */
[----:B------:R-:W1:Y:S01]  /*0f10*/  @P3 LDC.64 R74, c[0x0][0x440] ;  /* 0x00011000ff4a3b82 */ /* 0x000e620000000a00 */
[----:B--2---:R-:W-:Y:S01]  /*0f20*/  @P5 IMAD.WIDE.U32 R50, R0, 0x8, R50 ;  /* 0x0000000800325825 */ /* 0x004fe200078e0032 */
[----:B------:R-:W-:-:S06]  /*0f30*/  ISETP.GE.U32.AND P6, PT, R2, 0xc0, PT ;  /* 0x000000c00200780c */ /* 0x000fcc0003fc6070 */
[----:B------:R-:W2:Y:S01]  /*0f40*/  LDC.64 R76, c[0x0][0x3d0] ;  /* 0x0000f400ff4c7b82 */ /* 0x000ea20000000a00 */
[----:B------:R-:W-:-:S07]  /*0f50*/  @P5 LOP3.LUT R0, R0, 0x20, RZ, 0xfc, !PT ;  /* 0x0000002000005812 */ /* 0x000fce00078efcff */
[----:B------:R-:W4:Y:S01]  /*0f60*/  LDC.64 R78, c[0x0][0x3d8] ;  /* 0x0000f600ff4e7b82 */ /* 0x000f220000000a00 */
[----:B---3--:R-:W-:-:S07]  /*0f70*/  @P3 IMAD.WIDE.U32 R70, R0, 0x8, R70 ;  /* 0x0000000800463825 */ /* 0x008fce00078e0046 */
[----:B------:R-:W3:Y:S01]  /*0f80*/  @P2 LDC.64 R80, c[0x0][0x440] ;  /* 0x00011000ff502b82 */ /* 0x000ee20000000a00 */
[----:B0-----:R-:W-:Y:S01]  /*0f90*/  @P3 IMAD.WIDE.U32 R72, R0, 0x8, R72 ;  /* 0x0000000800483825 */ /* 0x001fe200078e0048 */
[----:B------:R-:W-:Y:S01]  /*0fa0*/  ISETP.GE.U32.AND P4, PT, R2, 0xe0, PT ;  /* 0x000000e00200780c */ /* 0x000fe20003f86070 */
[----:B------:R0:W5:Y:S02]  /*0fb0*/  @P3 LDG.E.64 R68, desc[UR6][R70.64] ;  /* 0x0000000646443981 */ /* 0x000164000c1e1b00 */
[----:B-1----:R-:W-:-:S03]  /*0fc0*/  @P3 IMAD.WIDE.U32 R74, R0, 0x8, R74 ;  /* 0x00000008004a3825 */ /* 0x002fc600078e004a */
[----:B------:R-:W1:Y:S01]  /*0fd0*/  LDC.64 R82, c[0x0][0x3d0] ;  /* 0x0000f400ff527b82 */ /* 0x000e620000000a00 */
[----:B------:R0:W5:Y:S07]  /*0fe0*/  @P3 LDG.E.64 R44, desc[UR6][R72.64] ;  /* 0x00000006482c3981 */ /* 0x00016e000c1e1b00 */
[----:B------:R-:W1:Y:S01]  /*0ff0*/  LDC.64 R84, c[0x0][0x3d8] ;  /* 0x0000f600ff547b82 */ /* 0x000e620000000a00 */
[----:B------:R0:W5:Y:S07]  /*1000*/  @P3 LD.E.64 R148, desc[UR6][R74.64] ;  /* 0x000000064a943980 */ /* 0x00016e000c101b00 */
[----:B------:R-:W1:Y:S01]  /*1010*/  @P1 LDC.64 R86, c[0x0][0x440] ;  /* 0x00011000ff561b82 */ /* 0x000e620000000a00 */
[----:B------:R-:W-:-:S02]  /*1020*/  @P3 CS2R R92, SRZ ;  /* 0x00000000005c3805 */ /* 0x000fc4000001ff00 */
[----:B------:R-:W-:-:S05]  /*1030*/  @P3 IADD3 R0, PT, PT, R0, 0x20, RZ ;  /* 0x0000002000003810 */ /* 0x000fca0007ffe0ff */
[----:B------:R-:W1:Y:S01]  /*1040*/  LDC.64 R134, c[0x0][0x3d0] ;  /* 0x0000f400ff867b82 */ /* 0x000e620000000a00 */
[----:B------:R-:W-:-:S07]  /*1050*/  ISETP.GE.U32.AND P3, PT, R2, 0x100, PT ;  /* 0x000001000200780c */ /* 0x000fce0003f66070 */
[----:B------:R-:W1:Y:S08]  /*1060*/  LDC.64 R152, c[0x0][0x3d8] ;  /* 0x0000f600ff987b82 */ /* 0x000e700000000a00 */
[----:B------:R-:W1:Y:S01]  /*1070*/  @P0 LDC.64 R154, c[0x0][0x440] ;  /* 0x00011000ff9a0b82 */ /* 0x000e620000000a00 */
[----:B--2---:R-:W-:-:S07]  /*1080*/  @P2 IMAD.WIDE.U32 R76, R0, 0x8, R76 ;  /* 0x00000008004c2825 */ /* 0x004fce00078e004c */
[----:B------:R-:W2:Y:S01]  /*1090*/  LDC.64 R156, c[0x0][0x3d0] ;  /* 0x0000f400ff9c7b82 */ /* 0x000ea20000000a00 */
[C---:B----4-:R-:W-:Y:S01]  /*10a0*/  @P2 IMAD.WIDE.U32 R78, R0.reuse, 0x8, R78 ;  /* 0x00000008004e2825 */ /* 0x050fe200078e004e */
[----:B------:R4:W5:Y:S06]  /*10b0*/  @P2 LDG.E.64 R66, desc[UR6][R76.64] ;  /* 0x000000064c422981 */ /* 0x00096c000c1e1b00 */
[----:B------:R-:W2:Y:S01]  /*10c0*/  LDC.64 R158, c[0x0][0x3d8] ;  /* 0x0000f600ff9e7b82 */ /* 0x000ea20000000a00 */
[----:B---3--:R-:W-:Y:S01]  /*10d0*/  @P2 IMAD.WIDE.U32 R80, R0, 0x8, R80 ;  /* 0x0000000800502825 */ /* 0x008fe200078e0050 */
[----:B------:R-:W-:-:S06]  /*10e0*/  @P2 CS2R R94, SRZ ;  /* 0x00000000005e2805 */ /* 0x000fcc000001ff00 */
[----:B------:R-:W3:Y:S01]  /*10f0*/  LDC.64 R162, c[0x0][0x3d0] ;  /* 0x0000f400ffa27b82 */ /* 0x000ee20000000a00 */
[----:B------:R-:W-:Y:S01]  /*1100*/  @P2 IADD3 R0, PT, PT, R0, 0x20, RZ ;  /* 0x0000002000002810 */ /* 0x000fe20007ffe0ff */
[----:B------:R4:W5:Y:S01]  /*1110*/  @P2 LDG.E.64 R40, desc[UR6][R78.64] ;  /* 0x000000064e282981 */ /* 0x000962000c1e1b00 */
[----:B------:R-:W-:-:S05]  /*1120*/  @P1 CS2R R96, SRZ ;  /* 0x0000000000601805 */ /* 0x000fca000001ff00 */
[----:B------:R-:W3:Y:S01]  /*1130*/  LDC.64 R164, c[0x0][0x3d0] ;  /* 0x0000f400ffa47b82 */ /* 0x000ee20000000a00 */
[----:B------:R-:W-:Y:S01]  /*1140*/  @P0 CS2R R98, SRZ ;  /* 0x0000000000620805 */ /* 0x000fe2000001ff00 */
[----:B------:R-:W5:Y:S04]  /*1150*/  @P5 LDG.E.64 R54, desc[UR6][R4.64] ;  /* 0x0000000604365981 */ /* 0x000f68000c1e1b00 */
[----:B------:R-:W5:Y:S02]  /*1160*/  @P5 LDG.E.64 R48, desc[UR6][R18.64] ;  /* 0x0000000612305981 */ /* 0x000f64000c1e1b00 */
[----:B0-----:R-:W0:Y:S02]  /*1170*/  LDC.64 R70, c[0x0][0x3d0] ;  /* 0x0000f400ff467b82 */ /* 0x001e240000000a00 */
[----:B------:R-:W5:Y:S06]  /*1180*/  @P5 LD.E.64 R150, desc[UR6][R50.64] ;  /* 0x0000000632965980 */ /* 0x000f6c000c101b00 */
[----:B------:R-:W2:Y:S08]  /*1190*/  LDC.64 R72, c[0x0][0x3d8] ;  /* 0x0000f600ff487b82 */ /* 0x000eb00000000a00 */
[----:B------:R-:W3:Y:S01]  /*11a0*/  @P6 LDC.64 R74, c[0x0][0x440] ;  /* 0x00011000ff4a6b82 */ /* 0x000ee20000000a00 */
[C---:B-1----:R-:W-:Y:S01]  /*11b0*/  @P1 IMAD.WIDE.U32 R82, R0.reuse, 0x8, R82 ;  /* 0x0000000800521825 */ /* 0x042fe200078e0052 */
[----:B------:R-:W5:Y:S06]  /*11c0*/  @P2 LD.E.64 R146, desc[UR6][R80.64] ;  /* 0x0000000650922980 */ /* 0x000f6c000c101b00 */
[----:B------:R-:W1:Y:S01]  /*11d0*/  @P4 LDC.64 R160, c[0x0][0x440] ;  /* 0x00011000ffa04b82 */ /* 0x000e620000000a00 */
[----:B------:R-:W-:-:S04]  /*11e0*/  @P1 IMAD.WIDE.U32 R84, R0, 0x8, R84 ;  /* 0x0000000800541825 */ /* 0x000fc800078e0054 */
[C---:B------:R-:W-:Y:S01]  /*11f0*/  @P1 IMAD.WIDE.U32 R86, R0.reuse, 0x8, R86 ;  /* 0x0000000800561825 */ /* 0x040fe200078e0056 */
[----:B------:R-:W-:Y:S01]  /*1200*/  @P1 IADD3 R0, PT, PT, R0, 0x20, RZ ;  /* 0x0000002000001810 */ /* 0x000fe20007ffe0ff */
[----:B------:R0:W5:Y:S01]  /*1210*/  @P1 LDG.E.64 R64, desc[UR6][R82.64] ;  /* 0x0000000652401981 */ /* 0x000162000c1e1b00 */
[----:B----4-:R-:W4:Y:S01]  /*1220*/  LDC.64 R76, c[0x0][0x3d8] ;  /* 0x0000f600ff4c7b82 */ /* 0x010f220000000a00 */
[----:B------:R-:W-:-:S07]  /*1230*/  ISETP.GE.U32.AND P2, PT, R2, 0x120, PT ;  /* 0x000001200200780c */ /* 0x000fce0003f46070 */
[----:B------:R-:W4:Y:S01]  /*1240*/  @P3 LDC.64 R78, c[0x0][0x440] ;  /* 0x00011000ff4e3b82 */ /* 0x000f220000000a00 */
[C---:B------:R-:W-:Y:S01]  /*1250*/  @P0 IMAD.WIDE.U32 R134, R0.reuse, 0x8, R134 ;  /* 0x0000000800860825 */ /* 0x040fe200078e0086 */
[----:B------:R3:W5:Y:S03]  /*1260*/  @P1 LDG.E.64 R36, desc[UR6][R84.64] ;  /* 0x0000000654241981 */ /* 0x000766000c1e1b00 */
[C---:B------:R-:W-:Y:S01]  /*1270*/  @P0 IMAD.WIDE.U32 R152, R0.reuse, 0x8, R152 ;  /* 0x0000000800980825 */ /* 0x040fe200078e0098 */
[----:B------:R-:W5:Y:S02]  /*1280*/  @P1 LD.E.64 R144, desc[UR6][R86.64] ;  /* 0x0000000656901980 */ /* 0x000f64000c101b00 */
[----:B0-----:R-:W0:Y:S01]  /*1290*/  LDC.64 R82, c[0x0][0x3d8] ;  /* 0x0000f600ff527b82 */ /* 0x001e220000000a00 */
[C---:B------:R-:W-:Y:S01]  /*12a0*/  @P0 IMAD.WIDE.U32 R154, R0.reuse, 0x8, R154 ;  /* 0x00000008009a0825 */ /* 0x040fe200078e009a */
[----:B------:R-:W-:Y:S01]  /*12b0*/  @P0 IADD3 R0, PT, PT, R0, 0x20, RZ ;  /* 0x0000002000000810 */ /* 0x000fe20007ffe0ff */
[----:B------:R-:W5:Y:S04]  /*12c0*/  @P0 LDG.E.64 R62, desc[UR6][R134.64] ;  /* 0x00000006863e0981 */ /* 0x000f68000c1e1b00 */
[----:B------:R-:W-:Y:S01]  /*12d0*/  @P6 IMAD.WIDE.U32 R70, R0, 0x8, R70 ;  /* 0x0000000800466825 */ /* 0x000fe200078e0046 */
[----:B------:R-:W0:Y:S01]  /*12e0*/  @P2 LDC.64 R80, c[0x0][0x440] ;  /* 0x00011000ff502b82 */ /* 0x000e220000000a00 */
[----:B------:R-:W-:Y:S01]  /*12f0*/  ISETP.GE.U32.AND P1, PT, R2, 0x140, PT ;  /* 0x000001400200780c */ /* 0x000fe20003f26070 */
[----:B------:R-:W5:Y:S01]  /*1300*/  @P0 LDG.E.64 R34, desc[UR6][R152.64] ;  /* 0x0000000698220981 */ /* 0x000f62000c1e1b00 */
[----:B--2---:R-:W-:-:S03]  /*1310*/  @P6 IMAD.WIDE.U32 R72, R0, 0x8, R72 ;  /* 0x0000000800486825 */ /* 0x004fc600078e0048 */
[----:B------:R-:W5:Y:S01]  /*1320*/  @P0 LD.E.64 R142, desc[UR6][R154.64] ;  /* 0x000000069a8e0980 */ /* 0x000f62000c101b00 */
[C---:B---3--:R-:W-:Y:S01]  /*1330*/  @P6 IMAD.WIDE.U32 R74, R0.reuse, 0x8, R74 ;  /* 0x00000008004a6825 */ /* 0x048fe200078e004a */
[----:B------:R-:W-:Y:S02]  /*1340*/  @P6 IADD3 R0, PT, PT, R0, 0x20, RZ ;  /* 0x0000002000006810 */ /* 0x000fe40007ffe0ff */
[----:B------:R-:W-:Y:S02]  /*1350*/  @P6 CS2R R100, SRZ ;  /* 0x0000000000646805 */ /* 0x000fe4000001ff00 */
[----:B------:R-:W-:Y:S01]  /*1360*/  ISETP.GE.U32.AND P0, PT, R2, 0x160, PT ;  /* 0x000001600200780c */ /* 0x000fe20003f06070 */
[----:B------:R2:W5:Y:S01]  /*1370*/  @P6 LDG.E.64 R60, desc[UR6][R70.64] ;  /* 0x00000006463c6981 */ /* 0x000562000c1e1b00 */
[----:B------:R-:W-:Y:S01]  /*1380*/  @P4 CS2R R102, SRZ ;  /* 0x0000000000664805 */ /* 0x000fe2000001ff00 */
[C---:B------:R-:W-:Y:S01]  /*1390*/  @P4 IMAD.WIDE.U32 R156, R0.reuse, 0x8, R156 ;  /* 0x00000008009c4825 */ /* 0x040fe200078e009c */
[----:B------:R-:W-:Y:S01]  /*13a0*/  @P3 CS2R R104, SRZ ;  /* 0x0000000000683805 */ /* 0x000fe2000001ff00 */
[----:B------:R3:W5:Y:S01]  /*13b0*/  @P6 LDG.E.64 R30, desc[UR6][R72.64] ;  /* 0x00000006481e6981 */ /* 0x000762000c1e1b00 */
[----:B------:R-:W0:Y:S01]  /*13c0*/  LDC.64 R84, c[0x0][0x3d0] ;  /* 0x0000f400ff547b82 */ /* 0x000e220000000a00 */
[----:B------:R-:W-:-:S02]  /*13d0*/  @P4 IMAD.WIDE.U32 R158, R0, 0x8, R158 ;  /* 0x00000008009e4825 */ /* 0x000fc400078e009e */
[----:B------:R3:W5:Y:S02]  /*13e0*/  @P6 LD.E.64 R140, desc[UR6][R74.64] ;  /* 0x000000064a8c6980 */ /* 0x000764000c101b00 */
[C---:B-1----:R-:W-:Y:S01]  /*13f0*/  @P4 IMAD.WIDE.U32 R160, R0.reuse, 0x8, R160 ;  /* 0x0000000800a04825 */ /* 0x042fe200078e00a0 */
[----:B------:R-:W-:Y:S01]  /*1400*/  @P4 IADD3 R0, PT, PT, R0, 0x20, RZ ;  /* 0x0000002000004810 */ /* 0x000fe20007ffe0ff */
[----:B------:R-:W5:Y:S01]  /*1410*/  @P4 LDG.E.64 R58, desc[UR6][R156.64] ;  /* 0x000000069c3a4981 */ /* 0x000f62000c1e1b00 */
[----:B--2---:R-:W1:Y:S03]  /*1420*/  LDC.64 R70, c[0x0][0x3d0] ;  /* 0x0000f400ff467b82 */ /* 0x004e660000000a00 */
[----:B------:R-:W-:Y:S01]  /*1430*/  @P3 IMAD.WIDE.U32 R162, R0, 0x8, R162 ;  /* 0x0000000800a23825 */ /* 0x000fe200078e00a2 */
[----:B------:R-:W-:Y:S01]  /*1440*/  ISETP.GE.U32.AND P6, PT, R2, 0x180, PT ;  /* 0x000001800200780c */ /* 0x000fe20003fc6070 */
[----:B------:R-:W5:Y:S02]  /*1450*/  @P4 LDG.E.64 R26, desc[UR6][R158.64] ;  /* 0x000000069e1a4981 */ /* 0x000f64000c1e1b00 */
[C---:B----4-:R-:W-:Y:S01]  /*1460*/  @P3 IMAD.WIDE.U32 R76, R0.reuse, 0x8, R76 ;  /* 0x00000008004c3825 */ /* 0x050fe200078e004c */
[----:B---3--:R-:W2:Y:S01]  /*1470*/  LDC.64 R72, c[0x0][0x3d8] ;  /* 0x0000f600ff487b82 */ /* 0x008ea20000000a00 */
[----:B------:R-:W5:Y:S02]  /*1480*/  @P4 LD.E.64 R138, desc[UR6][R160.64] ;  /* 0x00000006a08a4980 */ /* 0x000f64000c101b00 */
[C---:B------:R-:W-:Y:S01]  /*1490*/  @P3 IMAD.WIDE.U32 R78, R0.reuse, 0x8, R78 ;  /* 0x00000008004e3825 */ /* 0x040fe200078e004e */
[----:B------:R-:W-:Y:S01]  /*14a0*/  @P3 IADD3 R0, PT, PT, R0, 0x20, RZ ;  /* 0x0000002000003810 */ /* 0x000fe20007ffe0ff */
[----:B------:R3:W5:Y:S03]  /*14b0*/  @P3 LDG.E.64 R22, desc[UR6][R76.64] ;  /* 0x000000064c163981 */ /* 0x000766000c1e1b00 */
[----:B------:R-:W4:Y:S01]  /*14c0*/  LDC.64 R74, c[0x0][0x3d0] ;  /* 0x0000f400ff4a7b82 */ /* 0x000f220000000a00 */
[----:B0-----:R-:W-:Y:S01]  /*14d0*/  @P2 IMAD.WIDE.U32 R82, R0, 0x8, R82 ;  /* 0x0000000800522825 */ /* 0x001fe200078e0052 */
[----:B------:R0:W5:Y:S01]  /*14e0*/  @P3 LD.E.64 R136, desc[UR6][R78.64] ;  /* 0x000000064e883980 */ /* 0x000162000c101b00 */
[----:B------:R-:W-:-:S03]  /*14f0*/  ISETP.GE.U32.AND P4, PT, R2, 0x1a0, PT ;  /* 0x000001a00200780c */ /* 0x000fc60003f86070 */
[----:B------:R0:W5:Y:S02]  /*1500*/  @P2 LDG.E.64 R20, desc[UR6][R82.64] ;  /* 0x0000000652142981 */ /* 0x000164000c1e1b00 */
[----:B---3--:R-:W3:Y:S01]  /*1510*/  @P1 LDC.64 R76, c[0x0][0x440] ;  /* 0x00011000ff4c1b82 */ /* 0x008ee20000000a00 */
[----:B------:R-:W-:Y:S01]  /*1520*/  @P2 IMAD.WIDE.U32 R164, R0, 0x8, R164 ;  /* 0x0000000800a42825 */ /* 0x000fe200078e00a4 */
[----:B------:R-:W5:Y:S01]  /*1530*/  @P3 LDG.E.64 R56, desc[UR6][R162.64] ;  /* 0x00000006a2383981 */ /* 0x000f62000c1e1b00 */
[----:B------:R-:W-:Y:S02]  /*1540*/  ISETP.GE.U32.AND P3, PT, R2, 0x1c0, PT ;  /* 0x000001c00200780c */ /* 0x000fe40003f66070 */
[C---:B------:R-:W-:Y:S01]  /*1550*/  @P2 IMAD.WIDE.U32 R80, R0.reuse, 0x8, R80 ;  /* 0x0000000800502825 */ /* 0x040fe200078e0050 */
[----:B------:R-:W5:Y:S02]  /*1560*/  @P2 LDG.E.64 R52, desc[UR6][R164.64] ;  /* 0x00000006a4342981 */ /* 0x000f64000c1e1b00 */
[----:B0-----:R-:W0:Y:S08]  /*1570*/  LDC.64 R78, c[0x0][0x3d8] ;  /* 0x0000f600ff4e7b82 */ /* 0x001e300000000a00 */
[----:B------:R-:W0:Y:S01]  /*1580*/  @P0 LDC.64 R82, c[0x0][0x440] ;  /* 0x00011000ff520b82 */ /* 0x000e220000000a00 */
[----:B------:R4:W5:Y:S01]  /*1590*/  @P2 LD.E.64 R132, desc[UR6][R80.64] ;  /* 0x0000000650842980 */ /* 0x000962000c101b00 */
[----:B------:R-:W-:-:S02]  /*15a0*/  @P2 IADD3 R0, PT, PT, R0, 0x20, RZ ;  /* 0x0000002000002810 */ /* 0x000fc40007ffe0ff */
[----:B------:R-:W-:-:S04]  /*15b0*/  @P2 CS2R R106, SRZ ;  /* 0x00000000006a2805 */ /* 0x000fc8000001ff00 */
[----:B------:R-:W0:Y:S01]  /*15c0*/  LDC.64 R86, c[0x0][0x3d8] ;  /* 0x0000f600ff567b82 */ /* 0x000e220000000a00 */
[----:B------:R-:W-:-:S07]  /*15d0*/  ISETP.GE.U32.AND P2, PT, R2, 0x1e0, PT ;  /* 0x000001e00200780c */ /* 0x000fce0003f46070 */
[----:B------:R-:W0:Y:S01]  /*15e0*/  @P6 LDC.64 R134, c[0x0][0x440] ;  /* 0x00011000ff866b82 */ /* 0x000e220000000a00 */
[----:B-1----:R-:W-:-:S07]  /*15f0*/  @P1 IMAD.WIDE.U32 R70, R0, 0x8, R70 ;  /* 0x0000000800461825 */ /* 0x002fce00078e0046 */
[----:B------:R-:W1:Y:S01]  /*1600*/  LDC.64 R152, c[0x0][0x3d0] ;  /* 0x0000f400ff987b82 */ /* 0x000e620000000a00 */
[C---:B--2---:R-:W-:Y:S01]  /*1610*/  @P1 IMAD.WIDE.U32 R72, R0.reuse, 0x8, R72 ;  /* 0x0000000800481825 */ /* 0x044fe200078e0048 */
[----:B------:R2:W5:Y:S06]  /*1620*/  @P1 LDG.E.64 R46, desc[UR6][R70.64] ;  /* 0x00000006462e1981 */ /* 0x00056c000c1e1b00 */
[----:B------:R-:W2:Y:S01]  /*1630*/  LDC.64 R154, c[0x0][0x3d8] ;  /* 0x0000f600ff9a7b82 */ /* 0x000ea20000000a00 */
[----:B---3--:R-:W-:-:S07]  /*1640*/  @P1 IMAD.WIDE.U32 R76, R0, 0x8, R76 ;  /* 0x00000008004c1825 */ /* 0x008fce00078e004c */
[----:B------:R-:W3:Y:S01]  /*1650*/  @P4 LDC.64 R156, c[0x0][0x440] ;  /* 0x00011000ff9c4b82 */ /* 0x000ee20000000a00 */
[----:B------:R-:W-:Y:S01]  /*1660*/  @P1 IADD3 R0, PT, PT, R0, 0x20, RZ ;  /* 0x0000002000001810 */ /* 0x000fe20007ffe0ff */
[----:B------:R0:W5:Y:S06]  /*1670*/  @P1 LDG.E.64 R16, desc[UR6][R72.64] ;  /* 0x0000000648101981 */ /* 0x00016c000c1e1b00 */
[----:B----4-:R-:W4:Y:S01]  /*1680*/  LDC.64 R80, c[0x0][0x3d0] ;  /* 0x0000f400ff507b82 */ /* 0x010f220000000a00 */
[C---:B------:R-:W-:Y:S01]  /*1690*/  @P0 IMAD.WIDE.U32 R74, R0.reuse, 0x8, R74 ;  /* 0x00000008004a0825 */ /* 0x040fe200078e004a */
[----:B------:R1:W5:Y:S06]  /*16a0*/  @P1 LD.E.64 R130, desc[UR6][R76.64] ;  /* 0x000000064c821980 */ /* 0x00036c000c101b00 */
[----:B------:R-:W4:Y:S01]  /*16b0*/  LDC.64 R158, c[0x0][0x3d8] ;  /* 0x0000f600ff9e7b82 */ /* 0x000f220000000a00 */
[C---:B0-----:R-:W-:Y:S01]  /*16c0*/  @P0 IMAD.WIDE.U32 R78, R0.reuse, 0x8, R78 ;  /* 0x00000008004e0825 */ /* 0x041fe200078e004e */
[----:B------:R0:W5:Y:S06]  /*16d0*/  @P0 LDG.E.64 R42, desc[UR6][R74.64] ;  /* 0x000000064a2a0981 */ /* 0x00016c000c1e1b00 */
[----:B------:R-:W0:Y:S01]  /*16e0*/  @P3 LDC.64 R160, c[0x0][0x440] ;  /* 0x00011000ffa03b82 */ /* 0x000e220000000a00 */
[C---:B------:R-:W-:Y:S01]  /*16f0*/  @P0 IMAD.WIDE.U32 R82, R0.reuse, 0x8, R82 ;  /* 0x0000000800520825 */ /* 0x040fe200078e0052 */
[----:B------:R-:W-:Y:S01]  /*1700*/  @P0 IADD3 R0, PT, PT, R0, 0x20, RZ ;  /* 0x0000002000000810 */ /* 0x000fe20007ffe0ff */
[----:B------:R0:W5:Y:S05]  /*1710*/  @P0 LDG.E.64 R14, desc[UR6][R78.64] ;  /* 0x000000064e0e0981 */ /* 0x00016a000c1e1b00 */
[----:B------:R-:W0:Y:S01]  /*1720*/  LDC.64 R162, c[0x0][0x3d0] ;  /* 0x0000f400ffa27b82 */ /* 0x000e220000000a00 */
[C---:B------:R-:W-:Y:S01]  /*1730*/  @P6 IMAD.WIDE.U32 R84, R0.reuse, 0x8, R84 ;  /* 0x0000000800546825 */ /* 0x040fe200078e0054 */
[----:B------:R0:W5:Y:S06]  /*1740*/  @P0 LD.E.64 R128, desc[UR6][R82.64] ;  /* 0x0000000652800980 */ /* 0x00016c000c101b00 */
[----:B------:R-:W0:Y:S01]  /*1750*/  LDC.64 R164, c[0x0][0x3d8] ;  /* 0x0000f600ffa47b82 */ /* 0x000e220000000a00 */
[C---:B------:R-:W-:Y:S01]  /*1760*/  @P6 IMAD.WIDE.U32 R86, R0.reuse, 0x8, R86 ;  /* 0x0000000800566825 */ /* 0x040fe200078e0056 */
[----:B------:R0:W5:Y:S06]  /*1770*/  @P6 LDG.E.64 R38, desc[UR6][R84.64] ;  /* 0x0000000654266981 */ /* 0x00016c000c1e1b00 */
[----:B------:R-:W0:Y:S01]  /*1780*/  @P2 LDC.64 R166, c[0x0][0x440] ;  /* 0x00011000ffa62b82 */ /* 0x000e220000000a00 */
[C---:B------:R-:W-:Y:S01]  /*1790*/  @P6 IMAD.WIDE.U32 R134, R0.reuse, 0x8, R134 ;  /* 0x0000000800866825 */ /* 0x040fe200078e0086 */
[----:B------:R-:W-:Y:S01]  /*17a0*/  @P6 IADD3 R0, PT, PT, R0, 0x20, RZ ;  /* 0x0000002000006810 */ /* 0x000fe20007ffe0ff */
[----:B------:R0:W5:Y:S04]  /*17b0*/  @P6 LDG.E.64 R12, desc[UR6][R86.64] ;  /* 0x00000006560c6981 */ /* 0x000168000c1e1b00 */
[C---:B-1----:R-:W-:Y:S01]  /*17c0*/  @P4 IMAD.WIDE.U32 R152, R0.reuse, 0x8, R152 ;  /* 0x0000000800984825 */ /* 0x042fe200078e0098 */
[----:B------:R1:W5:Y:S03]  /*17d0*/  @P6 LD.E.64 R126, desc[UR6][R134.64] ;  /* 0x00000006867e6980 */ /* 0x000366000c101b00 */
[C---:B--2---:R-:W-:Y:S01]  /*17e0*/  @P4 IMAD.WIDE.U32 R154, R0.reuse, 0x8, R154 ;  /* 0x00000008009a4825 */ /* 0x044fe200078e009a */
[----:B------:R1:W5:Y:S03]  /*17f0*/  @P4 LDG.E.64 R32, desc[UR6][R152.64] ;  /* 0x0000000698204981 */ /* 0x000366000c1e1b00 */
[C---:B---3--:R-:W-:Y:S01]  /*1800*/  @P4 IMAD.WIDE.U32 R156, R0.reuse, 0x8, R156 ;  /* 0x00000008009c4825 */ /* 0x048fe200078e009c */
[----:B------:R-:W-:Y:S01]  /*1810*/  @P4 IADD3 R0, PT, PT, R0, 0x20, RZ ;  /* 0x0000002000004810 */ /* 0x000fe20007ffe0ff */
[----:B------:R1:W5:Y:S04]  /*1820*/  @P4 LDG.E.64 R10, desc[UR6][R154.64] ;  /* 0x000000069a0a4981 */ /* 0x000368000c1e1b00 */
[C---:B----4-:R-:W-:Y:S01]  /*1830*/  @P3 IMAD.WIDE.U32 R80, R0.reuse, 0x8, R80 ;  /* 0x0000000800503825 */ /* 0x050fe200078e0050 */
[----:B------:R1:W5:Y:S03]  /*1840*/  @P4 LD.E.64 R124, desc[UR6][R156.64] ;  /* 0x000000069c7c4980 */ /* 0x000366000c101b00 */
[C---:B------:R-:W-:Y:S01]  /*1850*/  @P3 IMAD.WIDE.U32 R158, R0.reuse, 0x8, R158 ;  /* 0x00000008009e3825 */ /* 0x040fe200078e009e */
[----:B------:R1:W5:Y:S03]  /*1860*/  @P3 LDG.E.64 R28, desc[UR6][R80.64] ;  /* 0x00000006501c3981 */ /* 0x000366000c1e1b00 */
[C---:B0-----:R-:W-:Y:S01]  /*1870*/  @P3 IMAD.WIDE.U32 R160, R0.reuse, 0x8, R160 ;  /* 0x0000000800a03825 */ /* 0x041fe200078e00a0 */
[----:B------:R-:W-:Y:S01]  /*1880*/  @P3 IADD3 R0, PT, PT, R0, 0x20, RZ ;  /* 0x0000002000003810 */ /* 0x000fe20007ffe0ff */
[----:B------:R1:W5:Y:S04]  /*1890*/  @P3 LDG.E.64 R6, desc[UR6][R158.64] ;  /* 0x000000069e063981 */ /* 0x000368000c1e1b00 */
[C---:B------:R-:W-:Y:S01]  /*18a0*/  @P2 IMAD.WIDE.U32 R162, R0.reuse, 0x8, R162 ;  /* 0x0000000800a22825 */ /* 0x040fe200078e00a2 */
[----:B------:R1:W5:Y:S03]  /*18b0*/  @P3 LD.E.64 R122, desc[UR6][R160.64] ;  /* 0x00000006a07a3980 */ /* 0x000366000c101b00 */
[C---:B------:R-:W-:Y:S01]  /*18c0*/  @P2 IMAD.WIDE.U32 R164, R0.reuse, 0x8, R164 ;  /* 0x0000000800a42825 */ /* 0x040fe200078e00a4 */
[----:B------:R1:W5:Y:S03]  /*18d0*/  @P2 LDG.E.64 R8, desc[UR6][R162.64] ;  /* 0x00000006a2082981 */ /* 0x000366000c1e1b00 */
[----:B------:R-:W-:Y:S01]  /*18e0*/  @P2 IMAD.WIDE.U32 R166, R0, 0x8, R166 ;  /* 0x0000000800a62825 */ /* 0x000fe200078e00a6 */
[----:B------:R1:W5:Y:S04]  /*18f0*/  @P2 LDG.E.64 R24, desc[UR6][R164.64] ;  /* 0x00000006a4182981 */ /* 0x000368000c1e1b00 */
[----:B------:R1:W5:Y:S01]  /*1900*/  @P2 LD.E.64 R120, desc[UR6][R166.64] ;  /* 0x00000006a6782980 */ /* 0x000362000c101b00 */
[----:B------:R-:W-:-:S02]  /*1910*/  @P1 CS2R R108, SRZ ;  /* 0x00000000006c1805 */ /* 0x000fc4000001ff00 */
[----:B------:R-:W-:Y:S02]  /*1920*/  ISETP.GE.U32.AND P1, PT, R2, 0x200, PT ;  /* 0x000002000200780c */ /* 0x000fe40003f26070 */
[----:B------:R-:W-:Y:S02]  /*1930*/  @P5 CS2R R90, SRZ ;  /* 0x00000000005a5805 */ /* 0x000fe4000001ff00 */
[----:B------:R-:W-:Y:S02]  /*1940*/  @P0 CS2R R110, SRZ ;  /* 0x00000000006e0805 */ /* 0x000fe4000001ff00 */
[----:B------:R-:W-:Y:S02]  /*1950*/  @P6 CS2R R112, SRZ ;  /* 0x0000000000706805 */ /* 0x000fe4000001ff00 */
[----:B------:R-:W-:Y:S02]  /*1960*/  @P4 CS2R R114, SRZ ;  /* 0x0000000000724805 */ /* 0x000fe4000001ff00 */
[----:B------:R-:W-:-:S02]  /*1970*/  @P3 CS2R R116, SRZ ;  /* 0x0000000000743805 */ /* 0x000fc4000001ff00 */
[----:B------:R-:W-:Y:S02]  /*1980*/  @P2 CS2R R118, SRZ ;  /* 0x0000000000762805 */ /* 0x000fe4000001ff00 */
[----:B------:R-:W-:Y:S01]  /*1990*/  @P2 IADD3 R0, PT, PT, R0, 0x20, RZ ;  /* 0x0000002000002810 */ /* 0x000fe20007ffe0ff */
[----:B-1----:R-:W-:Y:S06]  /*19a0*/  @!P1 BRA `(.L_x_34719) ;  /* 0x0000001800bc9947 */ /* 0x002fec0003800000 */
[----:B------:R-:W0:Y:S08]  /*19b0*/  LDC.64 R4, c[0x0][0x3d0] ;  /* 0x0000f400ff047b82 */ /* 0x000e300000000a00 */
[----:B------:R-:W1:Y:S08]  /*19c0*/  LDC.64 R18, c[0x0][0x3d8] ;  /* 0x0000f600ff127b82 */ /* 0x000e700000000a00 */
[----:B------:R-:W2:Y:S01]  /*19d0*/  LDC.64 R154, c[0x0][0x440] ;  /* 0x00011000ff9a7b82 */ /* 0x000ea20000000a00 */
[----:B0-----:R-:W-:-:S06]  /*19e0*/  IMAD.WIDE.U32 R4, R0, 0x8, R4 ;  /* 0x0000000800047825 */ /* 0x001fcc00078e0004 */
[----:B------:R-:W5:Y:S01]  /*19f0*/  LDG.E.64 R4, desc[UR6][R4.64] ;  /* 0x0000000604047981 */ /* 0x000f62000c1e1b00 */
[----:B-1----:R-:W-:-:S06]  /*1a00*/  IMAD.WIDE.U32 R18, R0, 0x8, R18 ;  /* 0x0000000800127825 */ /* 0x002fcc00078e0012 */
[----:B------:R-:W5:Y:S01]  /*1a10*/  LDG.E.64 R18, desc[UR6][R18.64] ;  /* 0x0000000612127981 */ /* 0x000f62000c1e1b00 */
[----:B--2---:R-:W-:-:S06]  /*1a20*/  IMAD.WIDE.U32 R154, R0, 0x8, R154 ;  /* 0x00000008009a7825 */ /* 0x004fcc00078e009a */
[----:B------:R-:W5:Y:S01]  /*1a30*/  LD.E.64 R154, desc[UR6][R154.64] ;  /* 0x000000069a9a7980 */ /* 0x000f62000c101b00 */
[----:B------:R-:W-:Y:S01]  /*1a40*/  CS2R R152, SRZ ;  /* 0x0000000000987805 */ /* 0x000fe2000001ff00 */
[----:B------:R-:W-:Y:S06]  /*1a50*/  BRA `(.L_x_34719) ;  /* 0x0000001800907947 */ /* 0x000fec0003800000 */
.L_x_34717:
[----:B------:R-:W0:Y:S02]  /*1a60*/  LDCU.64 UR4, c[0x0][0x440] ;  /* 0x00008800ff0477ac */ /* 0x000e240008000a00 */
[----:B0-----:R-:W-:-:S04]  /*1a70*/  UISETP.NE.U32.AND UP0, UPT, UR4, URZ, UPT ;  /* 0x000000ff0400728c */ /* 0x001fc8000bf05070 */
[----:B------:R-:W-:-:S09]  /*1a80*/  UISETP.NE.AND.EX UP0, UPT, UR5, URZ, UPT, UP0 ;  /* 0x000000ff0500728c */ /* 0x000fd2000bf05300 */
[----:B------:R-:W-:Y:S05]  /*1a90*/  BRA.U !UP0, `(.L_x_34720) ;  /* 0x0000000d08847547 */ /* 0x000fea000b800000 */
[C---:B------:R-:W-:Y:S01]  /*1aa0*/  ISETP.GE.U32.AND P5, PT, R2.reuse, 0x20, PT ;  /* 0x000000200200780c */ /* 0x040fe20003fa6070 */
[----:B------:R-:W0:Y:S01]  /*1ab0*/  LDC.64 R4, c[0x0][0x3d0] ;  /* 0x0000f400ff047b82 */ /* 0x000e220000000a00 */
[C---:B------:R-:W-:Y:S02]  /*1ac0*/  ISETP.GE.U32.AND P2, PT, R2.reuse, 0x40, PT ;  /* 0x000000400200780c */ /* 0x040fe40003f46070 */
[C---:B------:R-:W-:Y:S02]  /*1ad0*/  ISETP.GE.U32.AND P1, PT, R2.reuse, 0x60, PT ;  /* 0x000000600200780c */ /* 0x040fe40003f26070 */
[----:B------:R-:W-:-:S03]  /*1ae0*/  ISETP.GE.U32.AND P0, PT, R2, 0x80, PT ;  /* 0x000000800200780c */ /* 0x000fc60003f06070 */
[----:B------:R-:W1:Y:S08]  /*1af0*/  LDC.64 R18, c[0x0][0x3d8] ;  /* 0x0000f600ff127b82 */ /* 0x000e700000000a00 */
[----:B------:R-:W2:Y:S08]  /*1b00*/  @P5 LDC.64 R50, c[0x0][0x438] ;  /* 0x00010e00ff325b82 */ /* 0x000eb00000000a00 */
[----:B------:R-:W3:Y:S08]  /*1b10*/  @P5 LDC.64 R70, c[0x0][0x440] ;  /* 0x00011000ff465b82 */ /* 0x000ef00000000a00 */
[----:B------:R-:W4:Y:S08]  /*1b20*/  LDC.64 R72, c[0x0][0x3d0] ;  /* 0x0000f400ff487b82 */ /* 0x000f300000000a00 */
[----:B------:R-:W4:Y:S01]  /*1b30*/  LDC.64 R76, c[0x0][0x3d8] ;  /* 0x0000f600ff4c7b82 */ /* 0x000f220000000a00 */
[----:B------:R-:W-:Y:S01]  /*1b40*/  ISETP.GE.U32.AND P4, PT, R2, 0xa0, PT ;  /* 0x000000a00200780c */ /* 0x000fe20003f86070 */
[----:B0-----:R-:W-:-:S04]  /*1b50*/  @P5 IMAD.WIDE.U32 R4, R0, 0x8, R4 ;  /* 0x0000000800045825 */ /* 0x001fc800078e0004 */
[C---:B-1----:R-:W-:Y:S02]  /*1b60*/  @P5 IMAD.WIDE.U32 R18, R0.reuse, 0x8, R18 ;  /* 0x0000000800125825 */ /* 0x042fe400078e0012 */
[----:B------:R-:W0:Y:S08]  /*1b70*/  LDC.64 R80, c[0x0][0x3d0] ;  /* 0x0000f400ff507b82 */ /* 0x000e300000000a00 */
[----:B------:R-:W1:Y:S01]  /*1b80*/  LDC.64 R84, c[0x0][0x3d8] ;  /* 0x0000f600ff547b82 */ /* 0x000e620000000a00 */
[----:B--2---:R-:W-:Y:S01]  /*1b90*/  @P5 IMAD.WIDE.U32 R50, R0, 0x8, R50 ;  /* 0x0000000800325825 */ /* 0x004fe200078e0032 */
[----:B------:R-:W-:Y:S01]  /*1ba0*/  ISETP.GE.U32.AND P6, PT, R2, 0xc0, PT ;  /* 0x000000c00200780c */ /* 0x000fe20003fc6070 */
[----:B------:R-:W5:Y:S02]  /*1bb0*/  @P5 LDG.E.64 R54, desc[UR6][R4.64] ;  /* 0x0000000604365981 */ /* 0x000f64000c1e1b00 */
[C---:B---3--:R-:W-:Y:S01]  /*1bc0*/  @P5 IMAD.WIDE.U32 R70, R0.reuse, 0x8, R70 ;  /* 0x0000000800465825 */ /* 0x048fe200078e0046 */
[----:B------:R-:W-:Y:S01]  /*1bd0*/  @P5 LOP3.LUT R0, R0, 0x20, RZ, 0xfc, !PT ;  /* 0x0000002000005812 */ /* 0x000fe200078efcff */
[----:B------:R-:W5:Y:S01]  /*1be0*/  @P5 LDG.E.64 R48, desc[UR6][R18.64] ;  /* 0x0000000612305981 */ /* 0x000f62000c1e1b00 */
[----:B------:R-:W2:Y:S03]  /*1bf0*/  @P2 LDC.64 R74, c[0x0][0x438] ;  /* 0x00010e00ff4a2b82 */ /* 0x000ea60000000a00 */
[----:B----4-:R-:W-:-:S05]  /*1c00*/  @P2 IMAD.WIDE.U32 R72, R0, 0x8, R72 ;  /* 0x0000000800482825 */ /* 0x010fca00078e0048 */
[----:B------:R-:W3:Y:S01]  /*1c10*/  LDC.64 R134, c[0x0][0x3d0] ;  /* 0x0000f400ff867b82 */ /* 0x000ee20000000a00 */
[----:B------:R4:W5:Y:S07]  /*1c20*/  @P2 LDG.E.64 R68, desc[UR6][R72.64] ;  /* 0x0000000648442981 */ /* 0x00096e000c1e1b00 */
[----:B------:R-:W4:Y:S08]  /*1c30*/  @P2 LDC.64 R78, c[0x0][0x440] ;  /* 0x00011000ff4e2b82 */ /* 0x000f300000000a00 */
[----:B------:R-:W1:Y:S08]  /*1c40*/  @P1 LDC.64 R82, c[0x0][0x438] ;  /* 0x00010e00ff521b82 */ /* 0x000e700000000a00 */
[----:B------:R-:W3:Y:S01]  /*1c50*/  @P1 LDC.64 R86, c[0x0][0x440] ;  /* 0x00011000ff561b82 */ /* 0x000ee20000000a00 */
[----:B------:R-:W-:Y:S01]  /*1c60*/  @P2 IMAD.WIDE.U32 R76, R0, 0x8, R76 ;  /* 0x00000008004c2825 */ /* 0x000fe200078e004c */
[----:B------:R-:W-:Y:S01]  /*1c70*/  ISETP.GE.U32.AND P3, PT, R2, 0xe0, PT ;  /* 0x000000e00200780c */ /* 0x000fe20003f66070 */
[----:B------:R-:W5:Y:S05]  /*1c80*/  @P5 LD.E.64 R90, desc[UR6][R50.64] ;  /* 0x00000006325a5980 */ /* 0x000f6a000c101b00 */
[----:B------:R-:W3:Y:S01]  /*1c90*/  @P0 LDC.64 R152, c[0x0][0x438] ;  /* 0x00010e00ff980b82 */ /* 0x000ee20000000a00 */
[C---:B--2---:R-:W-:Y:S01]  /*1ca0*/  @P2 IMAD.WIDE.U32 R74, R0.reuse, 0x8, R74 ;  /* 0x00000008004a2825 */ /* 0x044fe200078e004a */
[----:B------:R-:W5:Y:S06]  /*1cb0*/  @P2 LDG.E.64 R44, desc[UR6][R76.64] ;  /* 0x000000064c2c2981 */ /* 0x000f6c000c1e1b00 */
[----:B------:R-:W2:Y:S01]  /*1cc0*/  LDC.64 R154, c[0x0][0x3d8] ;  /* 0x0000f600ff9a7b82 */ /* 0x000ea20000000a00 */
[----:B----4-:R-:W-:-:S07]  /*1cd0*/  @P2 IMAD.WIDE.U32 R78, R0, 0x8, R78 ;  /* 0x00000008004e2825 */ /* 0x010fce00078e004e */
[----:B------:R-:W4:Y:S01]  /*1ce0*/  @P0 LDC.64 R156, c[0x0][0x440] ;  /* 0x00011000ff9c0b82 */ /* 0x000f220000000a00 */
[----:B------:R-:W-:Y:S01]  /*1cf0*/  @P2 IADD3 R0, PT, PT, R0, 0x20, RZ ;  /* 0x0000002000002810 */ /* 0x000fe20007ffe0ff */
[----:B------:R3:W5:Y:S04]  /*1d00*/  @P2 LD.E.64 R92, desc[UR6][R74.64] ;  /* 0x000000064a5c2980 */ /* 0x000768000c101b00 */
[----:B------:R3:W5:Y:S02]  /*1d10*/  @P2 LD.E.64 R148, desc[UR6][R78.64] ;  /* 0x000000064e942980 */ /* 0x000764000c101b00 */
[----:B------:R-:W4:Y:S01]  /*1d20*/  LDC.64 R72, c[0x0][0x3d0] ;  /* 0x0000f400ff487b82 */ /* 0x000f220000000a00 */
[----:B------:R-:W-:-:S07]  /*1d30*/  ISETP.GE.U32.AND P2, PT, R2, 0x100, PT ;  /* 0x000001000200780c */ /* 0x000fce0003f46070 */
[----:B------:R-:W4:Y:S01]  /*1d40*/  LDC.64 R160, c[0x0][0x3d8] ;  /* 0x0000f600ffa07b82 */ /* 0x000f220000000a00 */
[C---:B0-----:R-:W-:Y:S01]  /*1d50*/  @P1 IMAD.WIDE.U32 R80, R0.reuse, 0x8, R80 ;  /* 0x0000000800501825 */ /* 0x041fe200078e0050 */
[----:B------:R-:W5:Y:S06]  /*1d60*/  @P5 LD.E.64 R150, desc[UR6][R70.64] ;  /* 0x0000000646965980 */ /* 0x000f6c000c101b00 */
[----:B------:R-:W0:Y:S01]  /*1d70*/  @P4 LDC.64 R158, c[0x0][0x438] ;  /* 0x00010e00ff9e4b82 */ /* 0x000e220000000a00 */
[C---:B-1----:R-:W-:Y:S01]  /*1d80*/  @P1 IMAD.WIDE.U32 R82, R0.reuse, 0x8, R82 ;  /* 0x0000000800521825 */ /* 0x042fe200078e0052 */
[----:B------:R1:W5:Y:S06]  /*1d90*/  @P1 LDG.E.64 R66, desc[UR6][R80.64] ;  /* 0x0000000650421981 */ /* 0x00036c000c1e1b00 */
[----:B------:R-:W1:Y:S01]  /*1da0*/  @P4 LDC.64 R162, c[0x0][0x440] ;  /* 0x00011000ffa24b82 */ /* 0x000e620000000a00 */
[C---:B------:R-:W-:Y:S01]  /*1db0*/  @P1 IMAD.WIDE.U32 R84, R0.reuse, 0x8, R84 ;  /* 0x0000000800541825 */ /* 0x040fe200078e0054 */
[----:B------:R-:W5:Y:S03]  /*1dc0*/  @P1 LD.E.64 R94, desc[UR6][R82.64] ;  /* 0x00000006525e1980 */ /* 0x000f66000c101b00 */
[C---:B---3--:R-:W-:Y:S01]  /*1dd0*/  @P1 IMAD.WIDE.U32 R86, R0.reuse, 0x8, R86 ;  /* 0x0000000800561825 */ /* 0x048fe200078e0056 */
[----:B------:R-:W-:Y:S01]  /*1de0*/  @P1 IADD3 R0, PT, PT, R0, 0x20, RZ ;  /* 0x0000002000001810 */ /* 0x000fe20007ffe0ff */
[----:B------:R3:W5:Y:S01]  /*1df0*/  @P1 LDG.E.64 R40, desc[UR6][R84.64] ;  /* 0x0000000654281981 */ /* 0x000762000c1e1b00 */
[----:B------:R-:W3:Y:S08]  /*1e00*/  LDC.64 R74, c[0x0][0x3d0] ;  /* 0x0000f400ff4a7b82 */ /* 0x000ef00000000a00 */
[----:B------:R-:W3:Y:S01]  /*1e10*/  LDC.64 R78, c[0x0][0x3d8] ;  /* 0x0000f600ff4e7b82 */ /* 0x000ee20000000a00 */
[C---:B------:R-:W-:Y:S01]  /*1e20*/  @P0 IMAD.WIDE.U32 R134, R0.reuse, 0x8, R134 ;  /* 0x0000000800860825 */ /* 0x040fe200078e0086 */
[----:B------:R-:W5:Y:S06]  /*1e30*/  @P1 LD.E.64 R146, desc[UR6][R86.64] ;  /* 0x0000000656921980 */ /* 0x000f6c000c101b00 */
[----:B------:R-:W3:Y:S08]  /*1e40*/  @P6 LDC.64 R76, c[0x0][0x438] ;  /* 0x00010e00ff4c6b82 */ /* 0x000ef00000000a00 */
[----:B------:R-:W3:Y:S01]  /*1e50*/  @P6 LDC.64 R164, c[0x0][0x440] ;  /* 0x00011000ffa46b82 */ /* 0x000ee20000000a00 */
[C---:B------:R-:W-:Y:S01]  /*1e60*/  @P0 IMAD.WIDE.U32 R152, R0.reuse, 0x8, R152 ;  /* 0x0000000800980825 */ /* 0x040fe200078e0098 */
[----:B------:R3:W5:Y:S06]  /*1e70*/  @P0 LDG.E.64 R64, desc[UR6][R134.64] ;  /* 0x0000000686400981 */ /* 0x00076c000c1e1b00 */
[----:B------:R-:W3:Y:S01]  /*1e80*/  LDC.64 R166, c[0x0][0x3d0] ;  /* 0x0000f400ffa67b82 */ /* 0x000ee20000000a00 */
[----:B--2---:R-:W-:-:S07]  /*1e90*/  @P0 IMAD.WIDE.U32 R154, R0, 0x8, R154 ;  /* 0x00000008009a0825 */ /* 0x004fce00078e009a */
[----:B------:R-:W2:Y:S01]  /*1ea0*/  @P3 LDC.64 R168, c[0x0][0x438] ;  /* 0x00010e00ffa83b82 */ /* 0x000ea20000000a00 */
[C---:B----4-:R-:W-:Y:S01]  /*1eb0*/  @P0 IMAD.WIDE.U32 R156, R0.reuse, 0x8, R156 ;  /* 0x00000008009c0825 */ /* 0x050fe200078e009c */
[----:B------:R-:W-:Y:S01]  /*1ec0*/  @P0 IADD3 R0, PT, PT, R0, 0x20, RZ ;  /* 0x0000002000000810 */ /* 0x000fe20007ffe0ff */
[----:B------:R4:W5:Y:S05]  /*1ed0*/  @P0 LDG.E.64 R36, desc[UR6][R154.64] ;  /* 0x000000069a240981 */ /* 0x00096a000c1e1b00 */
[----:B------:R-:W2:Y:S08]  /*1ee0*/  LDC.64 R170, c[0x0][0x3d8] ;  /* 0x0000f600ffaa7b82 */ /* 0x000eb00000000a00 */
[----:B------:R-:W2:Y:S01]  /*1ef0*/  @P3 LDC.64 R172, c[0x0][0x440] ;  /* 0x00011000ffac3b82 */ /* 0x000ea20000000a00 */
[----:B------:R-:W-:Y:S01]  /*1f00*/  ISETP.GE.U32.AND P1, PT, R2, 0x120, PT ;  /* 0x000001200200780c */ /* 0x000fe20003f26070 */
[C---:B------:R-:W-:Y:S01]  /*1f10*/  @P4 IMAD.WIDE.U32 R72, R0.reuse, 0x8, R72 ;  /* 0x0000000800484825 */ /* 0x040fe200078e0048 */
[----:B------:R-:W5:Y:S05]  /*1f20*/  @P0 LD.E.64 R96, desc[UR6][R152.64] ;  /* 0x0000000698600980 */ /* 0x000f6a000c101b00 */
[----:B------:R-:W2:Y:S01]  /*1f30*/  LDC.64 R174, c[0x0][0x3d0] ;  /* 0x0000f400ffae7b82 */ /* 0x000ea20000000a00 */
[C---:B0-----:R-:W-:Y:S01]  /*1f40*/  @P4 IMAD.WIDE.U32 R158, R0.reuse, 0x8, R158 ;  /* 0x00000008009e4825 */ /* 0x041fe200078e009e */
[----:B------:R0:W5:Y:S06]  /*1f50*/  @P4 LDG.E.64 R62, desc[UR6][R72.64] ;  /* 0x00000006483e4981 */ /* 0x00016c000c1e1b00 */
[----:B-1----:R-:W1:Y:S01]  /*1f60*/  @P2 LDC.64 R80, c[0x0][0x438] ;  /* 0x00010e00ff502b82 */ /* 0x002e620000000a00 */
[C---:B------:R-:W-:Y:S01]  /*1f70*/  @P4 IMAD.WIDE.U32 R160, R0.reuse, 0x8, R160 ;  /* 0x0000000800a04825 */ /* 0x040fe200078e00a0 */
[----:B------:R-:W5:Y:S06]  /*1f80*/  @P0 LD.E.64 R144, desc[UR6][R156.64] ;  /* 0x000000069c900980 */ /* 0x000f6c000c101b00 */
[----:B---3--:R-:W3:Y:S01]  /*1f90*/  LDC.64 R84, c[0x0][0x3d8] ;  /* 0x0000f600ff547b82 */ /* 0x008ee20000000a00 */
[C---:B------:R-:W-:Y:S01]  /*1fa0*/  @P4 IMAD.WIDE.U32 R162, R0.reuse, 0x8, R162 ;  /* 0x0000000800a24825 */ /* 0x040fe200078e00a2 */
[----:B------:R-:W-:Y:S01]  /*1fb0*/  @P4 IADD3 R0, PT, PT, R0, 0x20, RZ ;  /* 0x0000002000004810 */ /* 0x000fe20007ffe0ff */
[----:B------:R-:W5:Y:S05]  /*1fc0*/  @P4 LDG.E.64 R34, desc[UR6][R160.64] ;  /* 0x00000006a0224981 */ /* 0x000f6a000c1e1b00 */
[----:B------:R-:W3:Y:S01]  /*1fd0*/  @P2 LDC.64 R134, c[0x0][0x440] ;  /* 0x00011000ff862b82 */ /* 0x000ee20000000a00 */
[----:B------:R-:W-:-:S07]  /*1fe0*/  @P6 IMAD.WIDE.U32 R74, R0, 0x8, R74 ;  /* 0x00000008004a6825 */ /* 0x000fce00078e004a */
[----:B----4-:R-:W4:Y:S01]  /*1ff0*/  LDC.64 R154, c[0x0][0x3d0] ;  /* 0x0000f400ff9a7b82 */ /* 0x010f220000000a00 */
[C---:B------:R-:W-:Y:S01]  /*2000*/  @P6 IMAD.WIDE.U32 R76, R0.reuse, 0x8, R76 ;  /* 0x00000008004c6825 */ /* 0x040fe200078e004c */
[----:B------:R2:W5:Y:S03]  /*2010*/  @P6 LDG.E.64 R60, desc[UR6][R74.64] ;  /* 0x000000064a3c6981 */ /* 0x000566000c1e1b00 */
[----:B------:R-:W-:Y:S01]  /*2020*/  @P6 IMAD.WIDE.U32 R78, R0, 0x8, R78 ;  /* 0x00000008004e6825 */ /* 0x000fe200078e004e */
[----:B------:R-:W-:Y:S01]  /*2030*/  ISETP.GE.U32.AND P0, PT, R2, 0x140, PT ;  /* 0x000001400200780c */ /* 0x000fe20003f06070 */
[----:B------:R-:W5:Y:S01]  /*2040*/  @P4 LD.E.64 R98, desc[UR6][R158.64] ;  /* 0x000000069e624980 */ /* 0x000f62000c101b00 */
[----:B------:R-:W4:Y:S01]  /*2050*/  LDC.64 R176, c[0x0][0x3d8] ;  /* 0x0000f600ffb07b82 */ /* 0x000f220000000a00 */
[C---:B------:R-:W-:Y:S01]  /*2060*/  @P6 IMAD.WIDE.U32 R164, R0.reuse, 0x8, R164 ;  /* 0x0000000800a46825 */ /* 0x040fe200078e00a4 */
[----:B------:R-:W-:Y:S01]  /*2070*/  @P6 IADD3 R0, PT, PT, R0, 0x20, RZ ;  /* 0x0000002000006810 */ /* 0x000fe20007ffe0ff */
[----:B------:R-:W5:Y:S04]  /*2080*/  @P4 LD.E.64 R142, desc[UR6][R162.64] ;  /* 0x00000006a28e4980 */ /* 0x000f68000c101b00 */
[C---:B------:R-:W-:Y:S01]  /*2090*/  @P3 IMAD.WIDE.U32 R166, R0.reuse, 0x8, R166 ;  /* 0x0000000800a63825 */ /* 0x040fe200078e00a6 */
[----:B0-----:R-:W0:Y:S01]  /*20a0*/  @P1 LDC.64 R72, c[0x0][0x438] ;  /* 0x00010e00ff481b82 */ /* 0x001e220000000a00 */
[----:B------:R1:W5:Y:S02]  /*20b0*/  @P6 LDG.E.64 R30, desc[UR6][R78.64] ;  /* 0x000000064e1e6981 */ /* 0x000364000c1e1b00 */
[----:B--2---:R-:W-:-:S02]  /*20c0*/  @P3 IMAD.WIDE.U32 R168, R0, 0x8, R168 ;  /* 0x0000000800a83825 */ /* 0x004fc400078e00a8 */
[----:B------:R-:W5:Y:S02]  /*20d0*/  @P6 LD.E.64 R100, desc[UR6][R76.64] ;  /* 0x000000064c646980 */ /* 0x000f64000c101b00 */
[C---:B------:R-:W-:Y:S01]  /*20e0*/  @P3 IMAD.WIDE.U32 R170, R0.reuse, 0x8, R170 ;  /* 0x0000000800aa3825 */ /* 0x040fe200078e00aa */
[----:B------:R-:W2:Y:S01]  /*20f0*/  @P1 LDC.64 R74, c[0x0][0x440] ;  /* 0x00011000ff4a1b82 */ /* 0x000ea20000000a00 */
[----:B------:R-:W5:Y:S02]  /*2100*/  @P6 LD.E.64 R140, desc[UR6][R164.64] ;  /* 0x00000006a48c6980 */ /* 0x000f64000c101b00 */
[C---:B------:R-:W-:Y:S01]  /*2110*/  @P3 IMAD.WIDE.U32 R172, R0.reuse, 0x8, R172 ;  /* 0x0000000800ac3825 */ /* 0x040fe200078e00ac */
[----:B------:R-:W-:Y:S01]  /*2120*/  @P3 IADD3 R0, PT, PT, R0, 0x20, RZ ;  /* 0x0000002000003810 */ /* 0x000fe20007ffe0ff */
[----:B------:R-:W5:Y:S01]  /*2130*/  @P3 LDG.E.64 R58, desc[UR6][R166.64] ;  /* 0x00000006a63a3981 */ /* 0x000f62000c1e1b00 */
[----:B------:R-:W-:Y:S02]  /*2140*/  ISETP.GE.U32.AND P4, PT, R2, 0x160, PT ;  /* 0x000001600200780c */ /* 0x000fe40003f86070 */
[----:B-1----:R-:W1:Y:S01]  /*2150*/  LDC.64 R78, c[0x0][0x3d0] ;  /* 0x0000f400ff4e7b82 */ /* 0x002e620000000a00 */
[----:B------:R-:W-:Y:S01]  /*2160*/  @P2 IMAD.WIDE.U32 R174, R0, 0x8, R174 ;  /* 0x0000000800ae2825 */ /* 0x000fe200078e00ae */
[----:B------:R-:W-:Y:S01]  /*2170*/  ISETP.GE.U32.AND P6, PT, R2, 0x180, PT ;  /* 0x000001800200780c */ /* 0x000fe20003fc6070 */
[----:B------:R-:W5:Y:S02]  /*2180*/  @P3 LDG.E.64 R26, desc[UR6][R170.64] ;  /* 0x00000006aa1a3981 */ /* 0x000f64000c1e1b00 */
[----:B------:R-:W-:-:S02]  /*2190*/  @P2 IMAD.WIDE.U32 R80, R0, 0x8, R80 ;  /* 0x0000000800502825 */ /* 0x000fc400078e0050 */
[----:B------:R-:W5:Y:S01]  /*21a0*/  @P3 LD.E.64 R102, desc[UR6][R168.64] ;  /* 0x00000006a8663980 */ /* 0x000f62000c101b00 */
[----:B------:R-:W1:Y:S01]  /*21b0*/  @P0 LDC.64 R82, c[0x0][0x438] ;  /* 0x00010e00ff520b82 */ /* 0x000e620000000a00 */
[C---:B---3--:R-:W-:Y:S02]  /*21c0*/  @P2 IMAD.WIDE.U32 R84, R0.reuse, 0x8, R84 ;  /* 0x0000000800542825 */ /* 0x048fe400078e0054 */
[----:B------:R-:W5:Y:S02]  /*21d0*/  @P3 LD.E.64 R138, desc[UR6][R172.64] ;  /* 0x00000006ac8a3980 */ /* 0x000f64000c101b00 */
[C---:B------:R-:W-:Y:S01]  /*21e0*/  @P2 IMAD.WIDE.U32 R134, R0.reuse, 0x8, R134 ;  /* 0x0000000800862825 */ /* 0x040fe200078e0086 */
[----:B------:R-:W-:Y:S01]  /*21f0*/  @P2 IADD3 R0, PT, PT, R0, 0x20, RZ ;  /* 0x0000002000002810 */ /* 0x000fe20007ffe0ff */
[----:B------:R3:W5:Y:S01]  /*2200*/  @P2 LDG.E.64 R22, desc[UR6][R84.64] ;  /* 0x0000000654162981 */ /* 0x000762000c1e1b00 */
[----:B------:R-:W1:Y:S03]  /*2210*/  @P0 LDC.64 R86, c[0x0][0x440] ;  /* 0x00011000ff560b82 */ /* 0x000e660000000a00 */
[----:B----4-:R-:W-:Y:S01]  /*2220*/  @P1 IMAD.WIDE.U32 R154, R0, 0x8, R154 ;  /* 0x00000008009a1825 */ /* 0x010fe200078e009a */
[----:B------:R4:W5:Y:S01]  /*2230*/  @P2 LD.E.64 R104, desc[UR6][R80.64] ;  /* 0x0000000650682980 */ /* 0x000962000c101b00 */
[----:B------:R-:W-:-:S03]  /*2240*/  ISETP.GE.U32.AND P3, PT, R2, 0x1a0, PT ;  /* 0x000001a00200780c */ /* 0x000fc60003f66070 */
[----:B------:R2:W5:Y:S01]  /*2250*/  @P1 LDG.E.64 R52, desc[UR6][R154.64] ;  /* 0x000000069a341981 */ /* 0x000562000c1e1b00 */
[----:B---3--:R-:W3:Y:S01]  /*2260*/  LDC.64 R84, c[0x0][0x3d8] ;  /* 0x0000f600ff547b82 */ /* 0x008ee20000000a00 */
[C---:B------:R-:W-:Y:S02]  /*2270*/  @P1 IMAD.WIDE.U32 R176, R0.reuse, 0x8, R176 ;  /* 0x0000000800b01825 */ /* 0x040fe400078e00b0 */
[----:B------:R-:W5:Y:S05]  /*2280*/  @P2 LDG.E.64 R56, desc[UR6][R174.64] ;  /* 0x00000006ae382981 */ /* 0x000f6a000c1e1b00 */
[----:B------:R-:W3:Y:S01]  /*2290*/  LDC.64 R76, c[0x0][0x3d0] ;  /* 0x0000f400ff4c7b82 */ /* 0x000ee20000000a00 */
[----:B------:R1:W5:Y:S01]  /*22a0*/  @P2 LD.E.64 R136, desc[UR6][R134.64] ;  /* 0x0000000686882980 */ /* 0x000362000c101b00 */
[----:B0-----:R-:W-:Y:S01]  /*22b0*/  @P1 IMAD.WIDE.U32 R72, R0, 0x8, R72 ;  /* 0x0000000800481825 */ /* 0x001fe200078e0048 */
[----:B------:R-:W-:-:S02]  /*22c0*/  ISETP.GE.U32.AND P2, PT, R2, 0x1c0, PT ;  /* 0x000001c00200780c */ /* 0x000fc40003f46070 */
[----:B------:R-:W5:Y:S03]  /*22d0*/  @P1 LDG.E.64 R20, desc[UR6][R176.64] ;  /* 0x00000006b0141981 */ /* 0x000f66000c1e1b00 */
[----:B----4-:R-:W0:Y:S01]  /*22e0*/  @P4 LDC.64 R80, c[0x0][0x438] ;  /* 0x00010e00ff504b82 */ /* 0x010e220000000a00 */
[C---:B--2---:R-:W-:Y:S01]  /*22f0*/  @P1 IMAD.WIDE.U32 R74, R0.reuse, 0x8, R74 ;  /* 0x00000008004a1825 */ /* 0x044fe200078e004a */
[----:B------:R2:W5:Y:S06]  /*2300*/  @P1 LD.E.64 R106, desc[UR6][R72.64] ;  /* 0x00000006486a1980 */ /* 0x00056c000c101b00 */
[----:B------:R-:W4:Y:S01]  /*2310*/  LDC.64 R152, c[0x0][0x3d8] ;  /* 0x0000f600ff987b82 */ /* 0x000f220000000a00 */
[----:B------:R2:W5:Y:S07]  /*2320*/  @P1 LD.E.64 R132, desc[UR6][R74.64] ;  /* 0x000000064a841980 */ /* 0x00056e000c101b00 */
[----:B------:R-:W4:Y:S01]  /*2330*/  @P4 LDC.64 R154, c[0x0][0x440] ;  /* 0x00011000ff9a4b82 */ /* 0x000f220000000a00 */
[----:B------:R-:W-:-:S02]  /*2340*/  @P1 IADD3 R0, PT, PT, R0, 0x20, RZ ;  /* 0x0000002000001810 */ /* 0x000fc40007ffe0ff */
[----:B------:R-:W-:-:S05]  /*2350*/  ISETP.GE.U32.AND P1, PT, R2, 0x1e0, PT ;  /* 0x000001e00200780c */ /* 0x000fca0003f26070 */
[----:B-1----:R-:W1:Y:S08]  /*2360*/  LDC.64 R134, c[0x0][0x3d0] ;  /* 0x0000f400ff867b82 */ /* 0x002e700000000a00 */
[----:B------:R-:W1:Y:S08]  /*2370*/  @P6 LDC.64 R156, c[0x0][0x438] ;  /* 0x00010e00ff9c6b82 */ /* 0x000e700000000a00 */
[----:B------:R-:W1:Y:S08]  /*2380*/  LDC.64 R158, c[0x0][0x3d8] ;  /* 0x0000f600ff9e7b82 */ /* 0x000e700000000a00 */
[----:B------:R-:W1:Y:S01]  /*2390*/  @P6 LDC.64 R160, c[0x0][0x440] ;  /* 0x00011000ffa06b82 */ /* 0x000e620000000a00 */
[----:B------:R-:W-:-:S07]  /*23a0*/  @P0 IMAD.WIDE.U32 R78, R0, 0x8, R78 ;  /* 0x00000008004e0825 */ /* 0x000fce00078e004e */
[----:B------:R-:W1:Y:S01]  /*23b0*/  LDC.64 R162, c[0x0][0x3d0] ;  /* 0x0000f400ffa27b82 */ /* 0x000e620000000a00 */
[C---:B------:R-:W-:Y:S01]  /*23c0*/  @P0 IMAD.WIDE.U32 R82, R0.reuse, 0x8, R82 ;  /* 0x0000000800520825 */ /* 0x040fe200078e0052 */
[----:B------:R0:W5:Y:S06]  /*23d0*/  @P0 LDG.E.64 R46, desc[UR6][R78.64] ;  /* 0x000000064e2e0981 */ /* 0x00016c000c1e1b00 */
[----:B------:R-:W1:Y:S01]  /*23e0*/  @P3 LDC.64 R164, c[0x0][0x438] ;  /* 0x00010e00ffa43b82 */ /* 0x000e620000000a00 */
[C---:B---3--:R-:W-:Y:S01]  /*23f0*/  @P0 IMAD.WIDE.U32 R84, R0.reuse, 0x8, R84 ;  /* 0x0000000800540825 */ /* 0x048fe200078e0054 */
[----:B------:R3:W5:Y:S06]  /*2400*/  @P0 LD.E.64 R108, desc[UR6][R82.64] ;  /* 0x00000006526c0980 */ /* 0x00076c000c101b00 */
[----:B--2---:R-:W2:Y:S01]  /*2410*/  LDC.64 R72, c[0x0][0x3d8] ;  /* 0x0000f600ff487b82 */ /* 0x004ea20000000a00 */
[----:B------:R-:W-:-:S07]  /*2420*/  @P0 IMAD.WIDE.U32 R86, R0, 0x8, R86 ;  /* 0x0000000800560825 */ /* 0x000fce00078e0056 */
[----:B------:R-:W3:Y:S01]  /*2430*/  @P3 LDC.64 R74, c[0x0][0x440] ;  /* 0x00011000ff4a3b82 */ /* 0x000ee20000000a00 */
[----:B------:R-:W-:Y:S01]  /*2440*/  @P0 IADD3 R0, PT, PT, R0, 0x20, RZ ;  /* 0x0000002000000810 */ /* 0x000fe20007ffe0ff */
[----:B------:R0:W5:Y:S06]  /*2450*/  @P0 LDG.E.64 R16, desc[UR6][R84.64] ;  /* 0x0000000654100981 */ /* 0x00016c000c1e1b00 */
[----:B------:R-:W3:Y:S01]  /*2460*/  LDC.64 R166, c[0x0][0x3d0] ;  /* 0x0000f400ffa67b82 */ /* 0x000ee20000000a00 */
[C---:B------:R-:W-:Y:S01]  /*2470*/  @P4 IMAD.WIDE.U32 R76, R0.reuse, 0x8, R76 ;  /* 0x00000008004c4825 */ /* 0x040fe200078e004c */
[----:B------:R1:W5:Y:S06]  /*2480*/  @P0 LD.E.64 R130, desc[UR6][R86.64] ;  /* 0x0000000656820980 */ /* 0x00036c000c101b00 */
[----:B------:R-:W3:Y:S01]  /*2490*/  @P2 LDC.64 R168, c[0x0][0x438] ;  /* 0x00010e00ffa82b82 */ /* 0x000ee20000000a00 */
[C---:B0-----:R-:W-:Y:S01]  /*24a0*/  @P4 IMAD.WIDE.U32 R80, R0.reuse, 0x8, R80 ;  /* 0x0000000800504825 */ /* 0x041fe200078e0050 */
[----:B------:R0:W5:Y:S06]  /*24b0*/  @P4 LDG.E.64 R42, desc[UR6][R76.64] ;  /* 0x000000064c2a4981 */ /* 0x00016c000c1e1b00 */
[----:B------:R-:W0:Y:S01]  /*24c0*/  LDC.64 R170, c[0x0][0x3d8] ;  /* 0x0000f600ffaa7b82 */ /* 0x000e220000000a00 */
[C---:B----4-:R-:W-:Y:S01]  /*24d0*/  @P4 IMAD.WIDE.U32 R152, R0.reuse, 0x8, R152 ;  /* 0x0000000800984825 */ /* 0x050fe200078e0098 */
[----:B------:R4:W5:Y:S06]  /*24e0*/  @P4 LD.E.64 R110, desc[UR6][R80.64] ;  /* 0x00000006506e4980 */ /* 0x00096c000c101b00 */
[----:B------:R-:W4:Y:S01]  /*24f0*/  @P2 LDC.64 R172, c[0x0][0x440] ;  /* 0x00011000ffac2b82 */ /* 0x000f220000000a00 */
[C---:B------:R-:W-:Y:S01]  /*2500*/  @P4 IMAD.WIDE.U32 R154, R0.reuse, 0x8, R154 ;  /* 0x00000008009a4825 */ /* 0x040fe200078e009a */
[----:B------:R-:W-:Y:S01]  /*2510*/  @P4 IADD3 R0, PT, PT, R0, 0x20, RZ ;  /* 0x0000002000004810 */ /* 0x000fe20007ffe0ff */
[----:B------:R0:W5:Y:S05]  /*2520*/  @P4 LDG.E.64 R14, desc[UR6][R152.64] ;  /* 0x00000006980e4981 */ /* 0x00016a000c1e1b00 */
[----:B------:R-:W4:Y:S01]  /*2530*/  LDC.64 R174, c[0x0][0x3d0] ;  /* 0x0000f400ffae7b82 */ /* 0x000f220000000a00 */
[C---:B-1----:R-:W-:Y:S01]  /*2540*/  @P6 IMAD.WIDE.U32 R134, R0.reuse, 0x8, R134 ;  /* 0x0000000800866825 */ /* 0x042fe200078e0086 */
[----:B------:R1:W5:Y:S06]  /*2550*/  @P4 LD.E.64 R128, desc[UR6][R154.64] ;  /* 0x000000069a804980 */ /* 0x00036c000c101b00 */
[----:B------:R-:W1:Y:S01]  /*2560*/  LDC.64 R178, c[0x0][0x3d8] ;  /* 0x0000f600ffb27b82 */ /* 0x000e620000000a00 */
[C---:B------:R-:W-:Y:S01]  /*2570*/  @P6 IMAD.WIDE.U32 R156, R0.reuse, 0x8, R156 ;  /* 0x00000008009c6825 */ /* 0x040fe200078e009c */
[----:B------:R0:W5:Y:S06]  /*2580*/  @P6 LDG.E.64 R38, desc[UR6][R134.64] ;  /* 0x0000000686266981 */ /* 0x00016c000c1e1b00 */
[----:B------:R-:W1:Y:S01]  /*2590*/  @P1 LDC.64 R176, c[0x0][0x438] ;  /* 0x00010e00ffb01b82 */ /* 0x000e620000000a00 */
[C---:B------:R-:W-:Y:S01]  /*25a0*/  @P6 IMAD.WIDE.U32 R158, R0.reuse, 0x8, R158 ;  /* 0x00000008009e6825 */ /* 0x040fe200078e009e */
[----:B------:R0:W5:Y:S06]  /*25b0*/  @P6 LD.E.64 R112, desc[UR6][R156.64] ;  /* 0x000000069c706980 */ /* 0x00016c000c101b00 */
[----:B------:R-:W1:Y:S01]  /*25c0*/  @P1 LDC.64 R4, c[0x0][0x440] ;  /* 0x00011000ff041b82 */ /* 0x000e620000000a00 */
[C---:B------:R-:W-:Y:S01]  /*25d0*/  @P6 IMAD.WIDE.U32 R160, R0.reuse, 0x8, R160 ;  /* 0x0000000800a06825 */ /* 0x040fe200078e00a0 */
[----:B------:R-:W-:Y:S01]  /*25e0*/  @P6 IADD3 R0, PT, PT, R0, 0x20, RZ ;  /* 0x0000002000006810 */ /* 0x000fe20007ffe0ff */
[----:B------:R0:W5:Y:S04]  /*25f0*/  @P6 LDG.E.64 R12, desc[UR6][R158.64] ;  /* 0x000000069e0c6981 */ /* 0x000168000c1e1b00 */
[C---:B------:R-:W-:Y:S01]  /*2600*/  @P3 IMAD.WIDE.U32 R162, R0.reuse, 0x8, R162 ;  /* 0x0000000800a23825 */ /* 0x040fe200078e00a2 */
[----:B------:R0:W5:Y:S03]  /*2610*/  @P6 LD.E.64 R126, desc[UR6][R160.64] ;  /* 0x00000006a07e6980 */ /* 0x000166000c101b00 */
[C---:B------:R-:W-:Y:S01]  /*2620*/  @P3 IMAD.WIDE.U32 R164, R0.reuse, 0x8, R164 ;  /* 0x0000000800a43825 */ /* 0x040fe200078e00a4 */
[----:B------:R0:W5:Y:S03]  /*2630*/  @P3 LDG.E.64 R32, desc[UR6][R162.64] ;  /* 0x00000006a2203981 */ /* 0x000166000c1e1b00 */
[C---:B--2---:R-:W-:Y:S01]  /*2640*/  @P3 IMAD.WIDE.U32 R72, R0.reuse, 0x8, R72 ;  /* 0x0000000800483825 */ /* 0x044fe200078e0048 */
[----:B------:R2:W5:Y:S03]  /*2650*/  @P3 LD.E.64 R114, desc[UR6][R164.64] ;  /* 0x00000006a4723980 */ /* 0x000566000c101b00 */
[C---:B---3--:R-:W-:Y:S01]  /*2660*/  @P3 IMAD.WIDE.U32 R74, R0.reuse, 0x8, R74 ;  /* 0x00000008004a3825 */ /* 0x048fe200078e004a */
[----:B------:R-:W-:Y:S01]  /*2670*/  @P3 IADD3 R0, PT, PT, R0, 0x20, RZ ;  /* 0x0000002000003810 */ /* 0x000fe20007ffe0ff */
[----:B------:R2:W5:Y:S04]  /*2680*/  @P3 LDG.E.64 R10, desc[UR6][R72.64] ;  /* 0x00000006480a3981 */ /* 0x000568000c1e1b00 */
[C---:B------:R-:W-:Y:S01]  /*2690*/  @P2 IMAD.WIDE.U32 R166, R0.reuse, 0x8, R166 ;  /* 0x0000000800a62825 */ /* 0x040fe200078e00a6 */
[----:B------:R2:W5:Y:S03]  /*26a0*/  @P3 LD.E.64 R124, desc[UR6][R74.64] ;  /* 0x000000064a7c3980 */ /* 0x000566000c101b00 */
[C---:B------:R-:W-:Y:S01]  /*26b0*/  @P2 IMAD.WIDE.U32 R168, R0.reuse, 0x8, R168 ;  /* 0x0000000800a82825 */ /* 0x040fe200078e00a8 */
[----:B------:R2:W5:Y:S03]  /*26c0*/  @P2 LDG.E.64 R28, desc[UR6][R166.64] ;  /* 0x00000006a61c2981 */ /* 0x000566000c1e1b00 */
[C---:B0-----:R-:W-:Y:S01]  /*26d0*/  @P2 IMAD.WIDE.U32 R170, R0.reuse, 0x8, R170 ;  /* 0x0000000800aa2825 */ /* 0x041fe200078e00aa */
[----:B------:R2:W5:Y:S03]  /*26e0*/  @P2 LD.E.64 R116, desc[UR6][R168.64] ;  /* 0x00000006a8742980 */ /* 0x000566000c101b00 */
[C---:B----4-:R-:W-:Y:S01]  /*26f0*/  @P2 IMAD.WIDE.U32 R172, R0.reuse, 0x8, R172 ;  /* 0x0000000800ac2825 */ /* 0x050fe200078e00ac */
[----:B------:R-:W-:Y:S01]  /*2700*/  @P2 IADD3 R0, PT, PT, R0, 0x20, RZ ;  /* 0x0000002000002810 */ /* 0x000fe20007ffe0ff */
[----:B------:R2:W5:Y:S04]  /*2710*/  @P2 LDG.E.64 R6, desc[UR6][R170.64] ;  /* 0x00000006aa062981 */ /* 0x000568000c1e1b00 */
[C---:B------:R-:W-:Y:S01]  /*2720*/  @P1 IMAD.WIDE.U32 R174, R0.reuse, 0x8, R174 ;  /* 0x0000000800ae1825 */ /* 0x040fe200078e00ae */
[----:B------:R2:W5:Y:S03]  /*2730*/  @P2 LD.E.64 R122, desc[UR6][R172.64] ;  /* 0x00000006ac7a2980 */ /* 0x000566000c101b00 */
[C---:B-1----:R-:W-:Y:S01]  /*2740*/  @P1 IMAD.WIDE.U32 R178, R0.reuse, 0x8, R178 ;  /* 0x0000000800b21825 */ /* 0x042fe200078e00b2 */
[----:B------:R2:W5:Y:S03]  /*2750*/  @P1 LDG.E.64 R8, desc[UR6][R174.64] ;  /* 0x00000006ae081981 */ /* 0x000566000c1e1b00 */
[C---:B------:R-:W-:Y:S01]  /*2760*/  @P1 IMAD.WIDE.U32 R176, R0.reuse, 0x8, R176 ;  /* 0x0000000800b01825 */ /* 0x040fe200078e00b0 */
[----:B------:R2:W5:Y:S03]  /*2770*/  @P1 LDG.E.64 R24, desc[UR6][R178.64] ;  /* 0x00000006b2181981 */ /* 0x000566000c1e1b00 */
[----:B------:R-:W-:Y:S01]  /*2780*/  @P1 IMAD.WIDE.U32 R4, R0, 0x8, R4 ;  /* 0x0000000800041825 */ /* 0x000fe200078e0004 */
[----:B------:R2:W5:Y:S04]  /*2790*/  @P1 LD.E.64 R118, desc[UR6][R176.64] ;  /* 0x00000006b0761980 */ /* 0x000568000c101b00 */
[----:B------:R2:W5:Y:S01]  /*27a0*/  @P1 LD.E.64 R120, desc[UR6][R4.64] ;  /* 0x0000000604781980 */ /* 0x000562000c101b00 */
        /* <DEDUP_REMOVED lines=8> */
[----:B------:R-:W5:Y:S01]  /*2830*/  LDG.E.64 R4, desc[UR6][R4.64] ;  /* 0x0000000604047981 */ /* 0x000f62000c1e1b00 */
[----:B-1----:R-:W-:-:S06]  /*2840*/  IMAD.WIDE.U32 R18, R0, 0x8, R18 ;  /* 0x0000000800127825 */ /* 0x002fcc00078e0012 */
[----:B------:R-:W5:Y:S01]  /*2850*/  LDG.E.64 R18, desc[UR6][R18.64] ;  /* 0x0000000612127981 */ /* 0x000f62000c1e1b00 */
[----:B--2---:R-:W-:-:S06]  /*2860*/  IMAD.WIDE.U32 R154, R0, 0x8, R154 ;  /* 0x00000008009a7825 */ /* 0x004fcc00078e009a */
[----:B------:R-:W5:Y:S01]  /*2870*/  LD.E.64 R154, desc[UR6][R154.64] ;  /* 0x000000069a9a7980 */ /* 0x000f62000c101b00 */
[----:B---3--:R-:W-:-:S06]  /*2880*/  IMAD.WIDE.U32 R152, R0, 0x8, R152 ;  /* 0x0000000800987825 */ /* 0x008fcc00078e0098 */
[----:B------:R-:W5:Y:S01]  /*2890*/  LD.E.64 R152, desc[UR6][R152.64] ;  /* 0x0000000698987980 */ /* 0x000f62000c101b00 */
[----:B------:R-:W-:Y:S05]  /*28a0*/  BRA `(.L_x_34719) ;  /* 0x0000000800fc7947 */ /* 0x000fea0003800000 */
.L_x_34720:
[C---:B------:R-:W-:Y:S01]  /*28b0*/  ISETP.GE.U32.AND P5, PT, R2.reuse, 0x20, PT ;  /* 0x000000200200780c */ /* 0x040fe20003fa6070 */
[----:B------:R-:W0:Y:S01]  /*28c0*/  LDC.64 R70, c[0x0][0x3d0] ;  /* 0x0000f400ff467b82 */ /* 0x000e220000000a00 */
[C---:B------:R-:W-:Y:S02]  /*28d0*/  ISETP.GE.U32.AND P3, PT, R2.reuse, 0x40, PT ;  /* 0x000000400200780c */ /* 0x040fe40003f66070 */
[C---:B------:R-:W-:Y:S02]  /*28e0*/  ISETP.GE.U32.AND P2, PT, R2.reuse, 0x60, PT ;  /* 0x000000600200780c */ /* 0x040fe40003f46070 */
[----:B------:R-:W-:-:S03]  /*28f0*/  ISETP.GE.U32.AND P1, PT, R2, 0x80, PT ;  /* 0x000000800200780c */ /* 0x000fc60003f26070 */
[----:B------:R-:W1:Y:S08]  /*2900*/  LDC.64 R72, c[0x0][0x3d8] ;  /* 0x0000f600ff487b82 */ /* 0x000e700000000a00 */
[----:B------:R-:W2:Y:S08]  /*2910*/  @P5 LDC.64 R50, c[0x0][0x438] ;  /* 0x00010e00ff325b82 */ /* 0x000eb00000000a00 */
[----:B------:R-:W3:Y:S01]  /*2920*/  LDC.64 R74, c[0x0][0x3d0] ;  /* 0x0000f400ff4a7b82 */ /* 0x000ee20000000a00 */
[----:B0-----:R-:W-:-:S07]  /*2930*/  @P5 IMAD.WIDE.U32 R70, R0, 0x8, R70 ;  /* 0x0000000800465825 */ /* 0x001fce00078e0046 */
[----:B------:R-:W0:Y:S01]  /*2940*/  @P3 LDC.64 R76, c[0x0][0x438] ;  /* 0x00010e00ff4c3b82 */ /* 0x000e220000000a00 */
[----:B-1----:R-:W-:-:S07]  /*2950*/  @P5 IMAD.WIDE.U32 R72, R0, 0x8, R72 ;  /* 0x0000000800485825 */ /* 0x002fce00078e0048 */
[----:B------:R-:W1:Y:S01]  /*2960*/  LDC.64 R78, c[0x0][0x3d8] ;  /* 0x0000f600ff4e7b82 */ /* 0x000e620000000a00 */
[C---:B--2---:R-:W-:Y:S01]  /*2970*/  @P5 IMAD.WIDE.U32 R50, R0.reuse, 0x8, R50 ;  /* 0x0000000800325825 */ /* 0x044fe200078e0032 */
[----:B------:R-:W-:-:S06]  /*2980*/  @P5 LOP3.LUT R0, R0, 0x20, RZ, 0xfc, !PT ;  /* 0x0000002000005812 */ /* 0x000fcc00078efcff */
[----:B------:R-:W2:Y:S08]  /*2990*/  LDC.64 R80, c[0x0][0x3d0] ;  /* 0x0000f400ff507b82 */ /* 0x000eb00000000a00 */
[----:B------:R-:W4:Y:S01]  /*29a0*/  LDC.64 R84, c[0x0][0x3d8] ;  /* 0x0000f600ff547b82 */ /* 0x000f220000000a00 */
[----:B------:R-:W-:Y:S01]  /*29b0*/  ISETP.GE.U32.AND P0, PT, R2, 0xa0, PT ;  /* 0x000000a00200780c */ /* 0x000fe20003f06070 */
[----:B---3--:R-:W-:-:S06]  /*29c0*/  @P3 IMAD.WIDE.U32 R74, R0, 0x8, R74 ;  /* 0x00000008004a3825 */ /* 0x008fcc00078e004a */
[----:B------:R-:W3:Y:S01]  /*29d0*/  @P2 LDC.64 R82, c[0x0][0x438] ;  /* 0x00010e00ff522b82 */ /* 0x000ee20000000a00 */
[----:B0-----:R-:W-:Y:S01]  /*29e0*/  @P3 IMAD.WIDE.U32 R76, R0, 0x8, R76 ;  /* 0x00000008004c3825 */ /* 0x001fe200078e004c */
[----:B------:R-:W-:Y:S01]  /*29f0*/  ISETP.GE.U32.AND P6, PT, R2, 0xc0, PT ;  /* 0x000000c00200780c */ /* 0x000fe20003fc6070 */
[----:B------:R0:W5:Y:S02]  /*2a00*/  @P3 LDG.E.64 R68, desc[UR6][R74.64] ;  /* 0x000000064a443981 */ /* 0x000164000c1e1b00 */
[C---:B-1----:R-:W-:Y:S01]  /*2a10*/  @P3 IMAD.WIDE.U32 R78, R0.reuse, 0x8, R78 ;  /* 0x00000008004e3825 */ /* 0x042fe200078e004e */
[----:B------:R-:W-:Y:S01]  /*2a20*/  @P3 IADD3 R0, PT, PT, R0, 0x20, RZ ;  /* 0x0000002000003810 */ /* 0x000fe20007ffe0ff */
[----:B------:R-:W5:Y:S01]  /*2a30*/  @P3 LD.E.64 R92, desc[UR6][R76.64] ;  /* 0x000000064c5c3980 */ /* 0x000f62000c101b00 */
[----:B------:R-:W1:Y:S03]  /*2a40*/  LDC.64 R86, c[0x0][0x3d0] ;  /* 0x0000f400ff567b82 */ /* 0x000e660000000a00 */
[----:B--2---:R-:W-:Y:S01]  /*2a50*/  @P2 IMAD.WIDE.U32 R80, R0, 0x8, R80 ;  /* 0x0000000800502825 */ /* 0x004fe200078e0050 */
[----:B------:R-:W5:Y:S04]  /*2a60*/  @P3 LDG.E.64 R44, desc[UR6][R78.64] ;  /* 0x000000064e2c3981 */ /* 0x000f68000c1e1b00 */
[----:B------:R-:W2:Y:S01]  /*2a70*/  LDC.64 R156, c[0x0][0x3d8] ;  /* 0x0000f600ff9c7b82 */ /* 0x000ea20000000a00 */
[----:B------:R0:W5:Y:S07]  /*2a80*/  @P2 LDG.E.64 R66, desc[UR6][R80.64] ;  /* 0x0000000650422981 */ /* 0x00016e000c1e1b00 */
[----:B------:R-:W2:Y:S01]  /*2a90*/  @P1 LDC.64 R134, c[0x0][0x438] ;  /* 0x00010e00ff861b82 */ /* 0x000ea20000000a00 */
[----:B------:R-:W-:Y:S01]  /*2aa0*/  ISETP.GE.U32.AND P4, PT, R2, 0xe0, PT ;  /* 0x000000e00200780c */ /* 0x000fe20003f86070 */
[----:B----4-:R-:W-:Y:S01]  /*2ab0*/  @P2 IMAD.WIDE.U32 R84, R0, 0x8, R84 ;  /* 0x0000000800542825 */ /* 0x010fe200078e0054 */
[----:B------:R-:W-:-:S02]  /*2ac0*/  @P3 CS2R R148, SRZ ;  /* 0x0000000000943805 */ /* 0x000fc4000001ff00 */
[----:B------:R-:W-:-:S03]  /*2ad0*/  @P2 CS2R R146, SRZ ;  /* 0x0000000000922805 */ /* 0x000fc6000001ff00 */
[----:B------:R-:W4:Y:S01]  /*2ae0*/  LDC.64 R158, c[0x0][0x3d0] ;  /* 0x0000f400ff9e7b82 */ /* 0x000f220000000a00 */
[----:B---3--:R-:W-:Y:S01]  /*2af0*/  @P2 IMAD.WIDE.U32 R82, R0, 0x8, R82 ;  /* 0x0000000800522825 */ /* 0x008fe200078e0052 */
[----:B------:R3:W5:Y:S01]  /*2b00*/  @P2 LDG.E.64 R40, desc[UR6][R84.64] ;  /* 0x0000000654282981 */ /* 0x000762000c1e1b00 */
[----:B------:R-:W-:-:S05]  /*2b10*/  ISETP.GE.U32.AND P3, PT, R2, 0x100, PT ;  /* 0x000001000200780c */ /* 0x000fca0003f66070 */
[----:B------:R-:W4:Y:S01]  /*2b20*/  LDC.64 R162, c[0x0][0x3d8] ;  /* 0x0000f600ffa27b82 */ /* 0x000f220000000a00 */
[----:B------:R1:W5:Y:S01]  /*2b30*/  @P2 LD.E.64 R94, desc[UR6][R82.64] ;  /* 0x00000006525e2980 */ /* 0x000362000c101b00 */
[----:B------:R-:W-:-:S03]  /*2b40*/  @P1 CS2R R144, SRZ ;  /* 0x0000000000901805 */ /* 0x000fc6000001ff00 */
[----:B------:R-:W5:Y:S03]  /*2b50*/  @P5 LDG.E.64 R54, desc[UR6][R70.64] ;  /* 0x0000000646365981 */ /* 0x000f66000c1e1b00 */
[----:B0-----:R-:W0:Y:S01]  /*2b60*/  LDC.64 R74, c[0x0][0x3d0] ;  /* 0x0000f400ff4a7b82 */ /* 0x001e220000000a00 */
[----:B------:R-:W5:Y:S04]  /*2b70*/  @P5 LDG.E.64 R48, desc[UR6][R72.64] ;  /* 0x0000000648305981 */ /* 0x000f68000c1e1b00 */
[----:B------:R-:W5:Y:S03]  /*2b80*/  @P5 LD.E.64 R90, desc[UR6][R50.64] ;  /* 0x00000006325a5980 */ /* 0x000f66000c101b00 */
[----:B------:R-:W4:Y:S08]  /*2b90*/  LDC.64 R80, c[0x0][0x3d8] ;  /* 0x0000f600ff507b82 */ /* 0x000f300000000a00 */
[----:B------:R-:W4:Y:S01]  /*2ba0*/  @P0 LDC.64 R78, c[0x0][0x438] ;  /* 0x00010e00ff4e0b82 */ /* 0x000f220000000a00 */
[----:B------:R-:W-:-:S02]  /*2bb0*/  @P2 IADD3 R0, PT, PT, R0, 0x20, RZ ;  /* 0x0000002000002810 */ /* 0x000fc40007ffe0ff */
[----:B------:R-:W-:-:S05]  /*2bc0*/  ISETP.GE.U32.AND P2, PT, R2, 0x120, PT ;  /* 0x000001200200780c */ /* 0x000fca0003f46070 */
[----:B---3--:R-:W3:Y:S08]  /*2bd0*/  LDC.64 R84, c[0x0][0x3d8] ;  /* 0x0000f600ff547b82 */ /* 0x008ef00000000a00 */
[----:B------:R-:W3:Y:S01]  /*2be0*/  @P6 LDC.64 R76, c[0x0][0x438] ;  /* 0x00010e00ff4c6b82 */ /* 0x000ee20000000a00 */
[----:B-1----:R-:W-:-:S07]  /*2bf0*/  @P1 IMAD.WIDE.U32 R86, R0, 0x8, R86 ;  /* 0x0000000800561825 */ /* 0x002fce00078e0056 */
[----:B------:R-:W1:Y:S01]  /*2c00*/  LDC.64 R82, c[0x0][0x3d0] ;  /* 0x0000f400ff527b82 */ /* 0x000e620000000a00 */
[C---:B--2---:R-:W-:Y:S01]  /*2c10*/  @P1 IMAD.WIDE.U32 R156, R0.reuse, 0x8, R156 ;  /* 0x00000008009c1825 */ /* 0x044fe200078e009c */
[----:B------:R2:W5:Y:S06]  /*2c20*/  @P1 LDG.E.64 R64, desc[UR6][R86.64] ;  /* 0x0000000656401981 */ /* 0x00056c000c1e1b00 */
[----:B------:R-:W1:Y:S01]  /*2c30*/  @P4 LDC.64 R160, c[0x0][0x438] ;  /* 0x00010e00ffa04b82 */ /* 0x000e620000000a00 */
[C---:B------:R-:W-:Y:S01]  /*2c40*/  @P1 IMAD.WIDE.U32 R134, R0.reuse, 0x8, R134 ;  /* 0x0000000800861825 */ /* 0x040fe200078e0086 */
[----:B------:R-:W-:Y:S01]  /*2c50*/  @P1 IADD3 R0, PT, PT, R0, 0x20, RZ ;  /* 0x0000002000001810 */ /* 0x000fe20007ffe0ff */
[----:B------:R2:W5:Y:S04]  /*2c60*/  @P1 LDG.E.64 R36, desc[UR6][R156.64] ;  /* 0x000000069c241981 */ /* 0x000568000c1e1b00 */
[----:B------:R-:W5:Y:S01]  /*2c70*/  @P1 LD.E.64 R96, desc[UR6][R134.64] ;  /* 0x0000000686601980 */ /* 0x000f62000c101b00 */
[----:B------:R-:W1:Y:S01]  /*2c80*/  LDC.64 R164, c[0x0][0x3d0] ;  /* 0x0000f400ffa47b82 */ /* 0x000e620000000a00 */
[----:B------:R-:W-:Y:S01]  /*2c90*/  ISETP.GE.U32.AND P1, PT, R2, 0x140, PT ;  /* 0x000001400200780c */ /* 0x000fe20003f26070 */
[----:B0-----:R-:W-:-:S06]  /*2ca0*/  @P0 IMAD.WIDE.U32 R74, R0, 0x8, R74 ;  /* 0x00000008004a0825 */ /* 0x001fcc00078e004a */
[----:B------:R-:W0:Y:S01]  /*2cb0*/  LDC.64 R168, c[0x0][0x3d8] ;  /* 0x0000f600ffa87b82 */ /* 0x000e220000000a00 */
[C---:B----4-:R-:W-:Y:S01]  /*2cc0*/  @P0 IMAD.WIDE.U32 R78, R0.reuse, 0x8, R78 ;  /* 0x00000008004e0825 */ /* 0x050fe200078e004e */
[----:B------:R4:W5:Y:S06]  /*2cd0*/  @P0 LDG.E.64 R62, desc[UR6][R74.64] ;  /* 0x000000064a3e0981 */ /* 0x00096c000c1e1b00 */
[----:B------:R-:W0:Y:S01]  /*2ce0*/  @P3 LDC.64 R166, c[0x0][0x438] ;  /* 0x00010e00ffa63b82 */ /* 0x000e220000000a00 */
[C---:B------:R-:W-:Y:S01]  /*2cf0*/  @P0 IMAD.WIDE.U32 R80, R0.reuse, 0x8, R80 ;  /* 0x0000000800500825 */ /* 0x040fe200078e0050 */
[----:B------:R-:W-:Y:S01]  /*2d00*/  @P0 IADD3 R0, PT, PT, R0, 0x20, RZ ;  /* 0x0000002000000810 */ /* 0x000fe20007ffe0ff */
[----:B------:R0:W5:Y:S05]  /*2d10*/  @P0 LD.E.64 R98, desc[UR6][R78.64] ;  /* 0x000000064e620980 */ /* 0x00016a000c101b00 */
[----:B------:R-:W0:Y:S01]  /*2d20*/  LDC.64 R170, c[0x0][0x3d0] ;  /* 0x0000f400ffaa7b82 */ /* 0x000e220000000a00 */
[C---:B------:R-:W-:Y:S01]  /*2d30*/  @P6 IMAD.WIDE.U32 R158, R0.reuse, 0x8, R158 ;  /* 0x00000008009e6825 */ /* 0x040fe200078e009e */
[----:B------:R-:W5:Y:S06]  /*2d40*/  @P0 LDG.E.64 R34, desc[UR6][R80.64] ;  /* 0x0000000650220981 */ /* 0x000f6c000c1e1b00 */
[----:B------:R-:W0:Y:S01]  /*2d50*/  LDC.64 R172, c[0x0][0x3d8] ;  /* 0x0000f600ffac7b82 */ /* 0x000e220000000a00 */
[----:B---3--:R-:W-:Y:S01]  /*2d60*/  @P6 IMAD.WIDE.U32 R76, R0, 0x8, R76 ;  /* 0x00000008004c6825 */ /* 0x008fe200078e004c */
[----:B------:R-:W-:-:S06]  /*2d70*/  @P0 CS2R R142, SRZ ;  /* 0x00000000008e0805 */ /* 0x000fcc000001ff00 */
[----:B--2---:R-:W2:Y:S01]  /*2d80*/  @P2 LDC.64 R86, c[0x0][0x438] ;  /* 0x00010e00ff562b82 */ /* 0x004ea20000000a00 */
[C---:B------:R-:W-:Y:S01]  /*2d90*/  @P6 IMAD.WIDE.U32 R84, R0.reuse, 0x8, R84 ;  /* 0x0000000800546825 */ /* 0x040fe200078e0054 */
[----:B------:R-:W-:Y:S01]  /*2da0*/  @P6 IADD3 R0, PT, PT, R0, 0x20, RZ ;  /* 0x0000002000006810 */ /* 0x000fe20007ffe0ff */
[----:B------:R-:W5:Y:S05]  /*2db0*/  @P6 LDG.E.64 R60, desc[UR6][R158.64] ;  /* 0x000000069e3c6981 */ /* 0x000f6a000c1e1b00 */
[----:B------:R-:W3:Y:S01]  /*2dc0*/  LDC.64 R156, c[0x0][0x3d0] ;  /* 0x0000f400ff9c7b82 */ /* 0x000ee20000000a00 */
[----:B------:R-:W-:Y:S01]  /*2dd0*/  ISETP.GE.U32.AND P0, PT, R2, 0x160, PT ;  /* 0x000001600200780c */ /* 0x000fe20003f06070 */
[C---:B-1----:R-:W-:Y:S01]  /*2de0*/  @P4 IMAD.WIDE.U32 R82, R0.reuse, 0x8, R82 ;  /* 0x0000000800524825 */ /* 0x042fe200078e0052 */
[----:B------:R-:W5:Y:S03]  /*2df0*/  @P6 LDG.E.64 R30, desc[UR6][R84.64] ;  /* 0x00000006541e6981 */ /* 0x000f66000c1e1b00 */
[C---:B------:R-:W-:Y:S01]  /*2e00*/  @P4 IMAD.WIDE.U32 R160, R0.reuse, 0x8, R160 ;  /* 0x0000000800a04825 */ /* 0x040fe200078e00a0 */
[----:B------:R-:W5:Y:S01]  /*2e10*/  @P6 LD.E.64 R100, desc[UR6][R76.64] ;  /* 0x000000064c646980 */ /* 0x000f62000c101b00 */
[----:B------:R-:W1:Y:S02]  /*2e20*/  LDC.64 R174, c[0x0][0x3d8] ;  /* 0x0000f600ffae7b82 */ /* 0x000e640000000a00 */
[C---:B------:R-:W-:Y:S01]  /*2e30*/  @P4 IMAD.WIDE.U32 R162, R0.reuse, 0x8, R162 ;  /* 0x0000000800a24825 */ /* 0x040fe200078e00a2 */
[----:B------:R-:W-:-:S02]  /*2e40*/  @P4 IADD3 R0, PT, PT, R0, 0x20, RZ ;  /* 0x0000002000004810 */ /* 0x000fc40007ffe0ff */
[----:B------:R-:W-:-:S03]  /*2e50*/  @P6 CS2R R140, SRZ ;  /* 0x00000000008c6805 */ /* 0x000fc6000001ff00 */
[----:B----4-:R-:W4:Y:S01]  /*2e60*/  @P1 LDC.64 R74, c[0x0][0x438] ;  /* 0x00010e00ff4a1b82 */ /* 0x010f220000000a00 */
[----:B------:R-:W-:Y:S01]  /*2e70*/  ISETP.GE.U32.AND P6, PT, R2, 0x180, PT ;  /* 0x000001800200780c */ /* 0x000fe20003fc6070 */
[C---:B------:R-:W-:Y:S01]  /*2e80*/  @P3 IMAD.WIDE.U32 R164, R0.reuse, 0x8, R164 ;  /* 0x0000000800a43825 */ /* 0x040fe200078e00a4 */
[----:B------:R0:W5:Y:S03]  /*2e90*/  @P4 LDG.E.64 R58, desc[UR6][R82.64] ;  /* 0x00000006523a4981 */ /* 0x000166000c1e1b00 */
[C---:B0-----:R-:W-:Y:S01]  /*2ea0*/  @P3 IMAD.WIDE.U32 R166, R0.reuse, 0x8, R166 ;  /* 0x0000000800a63825 */ /* 0x041fe200078e00a6 */
[----:B------:R-:W5:Y:S01]  /*2eb0*/  @P4 LDG.E.64 R26, desc[UR6][R162.64] ;  /* 0x00000006a21a4981 */ /* 0x000f62000c1e1b00 */
[----:B------:R-:W-:Y:S01]  /*2ec0*/  @P4 CS2R R138, SRZ ;  /* 0x00000000008a4805 */ /* 0x000fe2000001ff00 */
[----:B------:R-:W0:Y:S01]  /*2ed0*/  LDC.64 R78, c[0x0][0x3d0] ;  /* 0x0000f400ff4e7b82 */ /* 0x000e220000000a00 */
[C---:B------:R-:W-:Y:S01]  /*2ee0*/  @P3 IMAD.WIDE.U32 R168, R0.reuse, 0x8, R168 ;  /* 0x0000000800a83825 */ /* 0x040fe200078e00a8 */
[----:B------:R-:W-:Y:S01]  /*2ef0*/  @P3 IADD3 R0, PT, PT, R0, 0x20, RZ ;  /* 0x0000002000003810 */ /* 0x000fe20007ffe0ff */
[----:B------:R-:W5:Y:S01]  /*2f00*/  @P4 LD.E.64 R102, desc[UR6][R160.64] ;  /* 0x00000006a0664980 */ /* 0x000f62000c101b00 */
[----:B------:R-:W-:-:S03]  /*2f10*/  ISETP.GE.U32.AND P4, PT, R2, 0x1a0, PT ;  /* 0x000001a00200780c */ /* 0x000fc60003f86070 */
[C---:B------:R-:W-:Y:S01]  /*2f20*/  @P2 IMAD.WIDE.U32 R170, R0.reuse, 0x8, R170 ;  /* 0x0000000800aa2825 */ /* 0x040fe200078e00aa */
[----:B------:R-:W0:Y:S01]  /*2f30*/  LDC.64 R82, c[0x0][0x3d8] ;  /* 0x0000f600ff527b82 */ /* 0x000e220000000a00 */
[----:B------:R-:W5:Y:S02]  /*2f40*/  @P3 LDG.E.64 R56, desc[UR6][R164.64] ;  /* 0x00000006a4383981 */ /* 0x000f64000c1e1b00 */
[C---:B--2---:R-:W-:Y:S01]  /*2f50*/  @P2 IMAD.WIDE.U32 R86, R0.reuse, 0x8, R86 ;  /* 0x0000000800562825 */ /* 0x044fe200078e0056 */
[----:B------:R-:W-:Y:S01]  /*2f60*/  @P3 CS2R R136, SRZ ;  /* 0x0000000000883805 */ /* 0x000fe2000001ff00 */
[----:B------:R-:W5:Y:S02]  /*2f70*/  @P3 LDG.E.64 R22, desc[UR6][R168.64] ;  /* 0x00000006a8163981 */ /* 0x000f64000c1e1b00 */
[C---:B------:R-:W-:Y:S01]  /*2f80*/  @P2 IMAD.WIDE.U32 R172, R0.reuse, 0x8, R172 ;  /* 0x0000000800ac2825 */ /* 0x040fe200078e00ac */
[----:B------:R-:W2:Y:S01]  /*2f90*/  @P0 LDC.64 R80, c[0x0][0x438] ;  /* 0x00010e00ff500b82 */ /* 0x000ea20000000a00 */
[----:B------:R-:W-:Y:S01]  /*2fa0*/  @P2 IADD3 R0, PT, PT, R0, 0x20, RZ ;  /* 0x0000002000002810 */ /* 0x000fe20007ffe0ff */
[----:B------:R-:W5:Y:S01]  /*2fb0*/  @P3 LD.E.64 R104, desc[UR6][R166.64] ;  /* 0x00000006a6683980 */ /* 0x000f62000c101b00 */
[----:B------:R-:W-:-:S03]  /*2fc0*/  ISETP.GE.U32.AND P3, PT, R2, 0x1c0, PT ;  /* 0x000001c00200780c */ /* 0x000fc60003f66070 */
[----:B------:R4:W5:Y:S01]  /*2fd0*/  @P2 LD.E.64 R106, desc[UR6][R86.64] ;  /* 0x00000006566a2980 */ /* 0x000962000c101b00 */
[C---:B---3--:R-:W-:Y:S01]  /*2fe0*/  @P1 IMAD.WIDE.U32 R156, R0.reuse, 0x8, R156 ;  /* 0x00000008009c1825 */ /* 0x048fe200078e009c */
[----:B------:R-:W3:Y:S01]  /*2ff0*/  LDC.64 R76, c[0x0][0x3d0] ;  /* 0x0000f400ff4c7b82 */ /* 0x000ee20000000a00 */
[----:B------:R-:W-:Y:S01]  /*3000*/  @P2 CS2R R132, SRZ ;  /* 0x0000000000842805 */ /* 0x000fe2000001ff00 */
[----:B------:R-:W5:Y:S01]  /*3010*/  @P2 LDG.E.64 R52, desc[UR6][R170.64] ;  /* 0x00000006aa342981 */ /* 0x000f62000c1e1b00 */
[----:B-1----:R-:W-:-:S03]  /*3020*/  @P1 IMAD.WIDE.U32 R174, R0, 0x8, R174 ;  /* 0x0000000800ae1825 */ /* 0x002fc600078e00ae */
[----:B------:R-:W5:Y:S02]  /*3030*/  @P2 LDG.E.64 R20, desc[UR6][R172.64] ;  /* 0x00000006ac142981 */ /* 0x000f64000c1e1b00 */
[----:B------:R-:W1:Y:S01]  /*3040*/  @P6 LDC.64 R84, c[0x0][0x438] ;  /* 0x00010e00ff546b82 */ /* 0x000e620000000a00 */
[----:B----4-:R-:W-:Y:S01]  /*3050*/  @P1 IMAD.WIDE.U32 R74, R0, 0x8, R74 ;  /* 0x00000008004a1825 */ /* 0x010fe200078e004a */
[----:B------:R4:W5:Y:S01]  /*3060*/  @P1 LDG.E.64 R46, desc[UR6][R156.64] ;  /* 0x000000069c2e1981 */ /* 0x000962000c1e1b00 */
[----:B------:R-:W-:-:S05]  /*3070*/  ISETP.GE.U32.AND P2, PT, R2, 0x1e0, PT ;  /* 0x000001e00200780c */ /* 0x000fca0003f46070 */
[----:B------:R-:W1:Y:S01]  /*3080*/  LDC.64 R86, c[0x0][0x3d8] ;  /* 0x0000f600ff567b82 */ /* 0x000e620000000a00 */
[----:B------:R-:W5:Y:S01]  /*3090*/  @P1 LDG.E.64 R16, desc[UR6][R174.64] ;  /* 0x00000006ae101981 */ /* 0x000f62000c1e1b00 */
[----:B------:R-:W-:Y:S02]  /*30a0*/  @P1 IADD3 R0, PT, PT, R0, 0x20, RZ ;  /* 0x0000002000001810 */ /* 0x000fe40007ffe0ff */
[----:B------:R-:W-:Y:S01]  /*30b0*/  @P1 CS2R R130, SRZ ;  /* 0x0000000000821805 */ /* 0x000fe2000001ff00 */
[----:B------:R3:W5:Y:S03]  /*30c0*/  @P1 LD.E.64 R108, desc[UR6][R74.64] ;  /* 0x000000064a6c1980 */ /* 0x000766000c101b00 */
[----:B------:R-:W1:Y:S01]  /*30d0*/  LDC.64 R134, c[0x0][0x3d0] ;  /* 0x0000f400ff867b82 */ /* 0x000e620000000a00 */
[----:B------:R-:W-:-:S07]  /*30e0*/  ISETP.GE.U32.AND P1, PT, R2, 0x200, PT ;  /* 0x000002000200780c */ /* 0x000fce0003f26070 */
[----:B------:R-:W1:Y:S08]  /*30f0*/  LDC.64 R158, c[0x0][0x3d8] ;  /* 0x0000f600ff9e7b82 */ /* 0x000e700000000a00 */
[----:B----4-:R-:W4:Y:S01]  /*3100*/  @P4 LDC.64 R156, c[0x0][0x438] ;  /* 0x00010e00ff9c4b82 */ /* 0x010f220000000a00 */
[----:B0-----:R-:W-:-:S07]  /*3110*/  @P0 IMAD.WIDE.U32 R78, R0, 0x8, R78 ;  /* 0x00000008004e0825 */ /* 0x001fce00078e004e */
[----:B------:R-:W0:Y:S01]  /*3120*/  LDC.64 R160, c[0x0][0x3d0] ;  /* 0x0000f400ffa07b82 */ /* 0x000e220000000a00 */
[C---:B--2---:R-:W-:Y:S01]  /*3130*/  @P0 IMAD.WIDE.U32 R80, R0.reuse, 0x8, R80 ;  /* 0x0000000800500825 */ /* 0x044fe200078e0050 */
[----:B------:R2:W5:Y:S06]  /*3140*/  @P0 LDG.E.64 R42, desc[UR6][R78.64] ;  /* 0x000000064e2a0981 */ /* 0x00056c000c1e1b00 */
[----:B------:R-:W2:Y:S01]  /*3150*/  LDC.64 R164, c[0x0][0x3d8] ;  /* 0x0000f600ffa47b82 */ /* 0x000ea20000000a00 */
[----:B------:R-:W-:-:S07]  /*3160*/  @P0 IMAD.WIDE.U32 R82, R0, 0x8, R82 ;  /* 0x0000000800520825 */ /* 0x000fce00078e0052 */
[----:B------:R-:W2:Y:S01]  /*3170*/  @P3 LDC.64 R162, c[0x0][0x438] ;  /* 0x00010e00ffa23b82 */ /* 0x000ea20000000a00 */
[----:B------:R-:W-:Y:S01]  /*3180*/  @P0 IADD3 R0, PT, PT, R0, 0x20, RZ ;  /* 0x0000002000000810 */ /* 0x000fe20007ffe0ff */
[----:B------:R0:W5:Y:S06]  /*3190*/  @P0 LDG.E.64 R14, desc[UR6][R82.64] ;  /* 0x00000006520e0981 */ /* 0x00016c000c1e1b00 */
[----:B---3--:R-:W3:Y:S01]  /*31a0*/  LDC.64 R74, c[0x0][0x3d0] ;  /* 0x0000f400ff4a7b82 */ /* 0x008ee20000000a00 */
[C---:B------:R-:W-:Y:S01]  /*31b0*/  @P6 IMAD.WIDE.U32 R76, R0.reuse, 0x8, R76 ;  /* 0x00000008004c6825 */ /* 0x040fe200078e004c */
[----:B------:R0:W5:Y:S06]  /*31c0*/  @P0 LD.E.64 R110, desc[UR6][R80.64] ;  /* 0x00000006506e0980 */ /* 0x00016c000c101b00 */
[----:B------:R-:W3:Y:S01]  /*31d0*/  LDC.64 R170, c[0x0][0x3d8] ;  /* 0x0000f600ffaa7b82 */ /* 0x000ee20000000a00 */
[C---:B-1----:R-:W-:Y:S01]  /*31e0*/  @P6 IMAD.WIDE.U32 R84, R0.reuse, 0x8, R84 ;  /* 0x0000000800546825 */ /* 0x042fe200078e0054 */
[----:B------:R1:W5:Y:S06]  /*31f0*/  @P6 LDG.E.64 R38, desc[UR6][R76.64] ;  /* 0x000000064c266981 */ /* 0x00036c000c1e1b00 */
[----:B------:R-:W1:Y:S01]  /*3200*/  @P2 LDC.64 R168, c[0x0][0x438] ;  /* 0x00010e00ffa82b82 */ /* 0x000e620000000a00 */
[C---:B------:R-:W-:Y:S01]  /*3210*/  @P6 IMAD.WIDE.U32 R86, R0.reuse, 0x8, R86 ;  /* 0x0000000800566825 */ /* 0x040fe200078e0056 */
[----:B------:R-:W-:Y:S01]  /*3220*/  @P6 IADD3 R0, PT, PT, R0, 0x20, RZ ;  /* 0x0000002000006810 */ /* 0x000fe20007ffe0ff */
[----:B------:R0:W5:Y:S05]  /*3230*/  @P6 LD.E.64 R112, desc[UR6][R84.64] ;  /* 0x0000000654706980 */ /* 0x00016a000c101b00 */
[----:B------:R-:W1:Y:S01]  /*3240*/  LDC.64 R176, c[0x0][0x3d8] ;  /* 0x0000f600ffb07b82 */ /* 0x000e620000000a00 */
[C---:B------:R-:W-:Y:S01]  /*3250*/  @P4 IMAD.WIDE.U32 R134, R0.reuse, 0x8, R134 ;  /* 0x0000000800864825 */ /* 0x040fe200078e0086 */
[----:B------:R0:W5:Y:S06]  /*3260*/  @P6 LDG.E.64 R12, desc[UR6][R86.64] ;  /* 0x00000006560c6981 */ /* 0x00016c000c1e1b00 */
[----:B------:R-:W1:Y:S01]  /*3270*/  LDC.64 R172, c[0x0][0x3d0] ;  /* 0x0000f400ffac7b82 */ /* 0x000e620000000a00 */
[C---:B----4-:R-:W-:Y:S01]  /*3280*/  @P4 IMAD.WIDE.U32 R156, R0.reuse, 0x8, R156 ;  /* 0x00000008009c4825 */ /* 0x050fe200078e009c */
[----:B------:R4:W5:Y:S06]  /*3290*/  @P4 LDG.E.64 R32, desc[UR6][R134.64] ;  /* 0x0000000686204981 */ /* 0x00096c000c1e1b00 */
[----:B------:R-:W4:Y:S01]  /*32a0*/  @P1 LDC.64 R174, c[0x0][0x438] ;  /* 0x00010e00ffae1b82 */ /* 0x000f220000000a00 */
[C---:B------:R-:W-:Y:S01]  /*32b0*/  @P4 IMAD.WIDE.U32 R158, R0.reuse, 0x8, R158 ;  /* 0x00000008009e4825 */ /* 0x040fe200078e009e */
[----:B------:R-:W-:Y:S01]  /*32c0*/  @P4 IADD3 R0, PT, PT, R0, 0x20, RZ ;  /* 0x0000002000004810 */ /* 0x000fe20007ffe0ff */
[----:B------:R1:W5:Y:S04]  /*32d0*/  @P4 LD.E.64 R114, desc[UR6][R156.64] ;  /* 0x000000069c724980 */ /* 0x000368000c101b00 */
[C---:B0-----:R-:W-:Y:S01]  /*32e0*/  @P3 IMAD.WIDE.U32 R160, R0.reuse, 0x8, R160 ;  /* 0x0000000800a03825 */ /* 0x041fe200078e00a0 */
[----:B------:R0:W5:Y:S03]  /*32f0*/  @P4 LDG.E.64 R10, desc[UR6][R158.64] ;  /* 0x000000069e0a4981 */ /* 0x000166000c1e1b00 */
[C---:B--2---:R-:W-:Y:S01]  /*3300*/  @P3 IMAD.WIDE.U32 R162, R0.reuse, 0x8, R162 ;  /* 0x0000000800a23825 */ /* 0x044fe200078e00a2 */
[----:B------:R0:W5:Y:S03]  /*3310*/  @P3 LDG.E.64 R28, desc[UR6][R160.64] ;  /* 0x00000006a01c3981 */ /* 0x000166000c1e1b00 */
[C---:B------:R-:W-:Y:S01]  /*3320*/  @P3 IMAD.WIDE.U32 R164, R0.reuse, 0x8, R164 ;  /* 0x0000000800a43825 */ /* 0x040fe200078e00a4 */
[----:B------:R-:W-:Y:S01]  /*3330*/  @P3 IADD3 R0, PT, PT, R0, 0x20, RZ ;  /* 0x0000002000003810 */ /* 0x000fe20007ffe0ff */
[----:B------:R0:W5:Y:S04]  /*3340*/  @P3 LD.E.64 R116, desc[UR6][R162.64] ;  /* 0x00000006a2743980 */ /* 0x000168000c101b00 */
[C---:B---3--:R-:W-:Y:S01]  /*3350*/  @P2 IMAD.WIDE.U32 R166, R0.reuse, 0x8, R74 ;  /* 0x0000000800a62825 */ /* 0x048fe200078e004a */
[----:B------:R0:W5:Y:S03]  /*3360*/  @P3 LDG.E.64 R6, desc[UR6][R164.64] ;  /* 0x00000006a4063981 */ /* 0x000166000c1e1b00 */
[C---:B-1----:R-:W-:Y:S01]  /*3370*/  @P2 IMAD.WIDE.U32 R168, R0.reuse, 0x8, R168 ;  /* 0x0000000800a82825 */ /* 0x042fe200078e00a8 */
[----:B------:R0:W5:Y:S03]  /*3380*/  @P2 LDG.E.64 R8, desc[UR6][R166.64] ;  /* 0x00000006a6082981 */ /* 0x000166000c1e1b00 */
[C---:B------:R-:W-:Y:S01]  /*3390*/  @P2 IMAD.WIDE.U32 R170, R0.reuse, 0x8, R170 ;  /* 0x0000000800aa2825 */ /* 0x040fe200078e00aa */
[----:B------:R-:W-:Y:S01]  /*33a0*/  @P2 IADD3 R0, PT, PT, R0, 0x20, RZ ;  /* 0x0000002000002810 */ /* 0x000fe20007ffe0ff */
[----:B------:R0:W5:Y:S04]  /*33b0*/  @P2 LD.E.64 R118, desc[UR6][R168.64] ;  /* 0x00000006a8762980 */ /* 0x000168000c101b00 */
[C---:B------:R-:W-:Y:S01]  /*33c0*/  @P1 IMAD.WIDE.U32 R74, R0.reuse, 0x8, R176 ;  /* 0x00000008004a1825 */ /* 0x040fe200078e00b0 */
[----:B------:R0:W5:Y:S03]  /*33d0*/  @P2 LDG.E.64 R24, desc[UR6][R170.64] ;  /* 0x00000006aa182981 */ /* 0x000166000c1e1b00 */
[C---:B------:R-:W-:Y:S01]  /*33e0*/  @P1 IMAD.WIDE.U32 R70, R0.reuse, 0x8, R172 ;  /* 0x0000000800461825 */ /* 0x040fe200078e00ac */
[----:B------:R0:W5:Y:S03]  /*33f0*/  @P1 LDG.E.64 R18, desc[UR6][R74.64] ;  /* 0x000000064a121981 */ /* 0x000166000c1e1b00 */
[----:B----4-:R-:W-:Y:S01]  /*3400*/  @P1 IMAD.WIDE.U32 R72, R0, 0x8, R174 ;  /* 0x0000000800481825 */ /* 0x010fe200078e00ae */
[----:B------:R0:W5:Y:S04]  /*3410*/  @P1 LDG.E.64 R4, desc[UR6][R70.64] ;  /* 0x0000000646041981 */ /* 0x000168000c1e1b00 */
[----:B------:R0:W5:Y:S01]  /*3420*/  @P1 LD.E.64 R152, desc[UR6][R72.64] ;  /* 0x0000000648981980 */ /* 0x000162000c101b00 */
[----:B------:R-:W-:-:S02]  /*3430*/  @P5 CS2R R150, SRZ ;  /* 0x0000000000965805 */ /* 0x000fc4000001ff00 */
[----:B------:R-:W-:Y:S02]  /*3440*/  @P0 CS2R R128, SRZ ;  /* 0x0000000000800805 */ /* 0x000fe4000001ff00 */
[----:B------:R-:W-:Y:S02]  /*3450*/  @P6 CS2R R126, SRZ ;  /* 0x00000000007e6805 */ /* 0x000fe4000001ff00 */
[----:B------:R-:W-:Y:S02]  /*3460*/  @P4 CS2R R124, SRZ ;  /* 0x00000000007c4805 */ /* 0x000fe4000001ff00 */
[----:B------:R-:W-:Y:S02]  /*3470*/  @P3 CS2R R122, SRZ ;  /* 0x00000000007a3805 */ /* 0x000fe4000001ff00 */
[----:B------:R-:W-:Y:S02]  /*3480*/  @P2 CS2R R120, SRZ ;  /* 0x0000000000782805 */ /* 0x000fe4000001ff00 */
[----:B0-----:R-:W-:-:S07]  /*3490*/  @P1 CS2R R154, SRZ ;  /* 0x00000000009a1805 */ /* 0x001fce000001ff00 */
.L_x_34719:
[----:B------:R-:W-:Y:S05]  /*34a0*/  BSYNC.RECONVERGENT B0 ;  /* 0x0000000000007941 */ /* 0x000fea0003800200 */
.L_x_34716:
[----:B------:R-:W0:Y:S02]  /*34b0*/  LDCU UR4, c[0x0][0x384] ;  /* 0x00007080ff0477ac */ /* 0x000e240008000800 */
[----:B0-----:R-:W-:-:S13]  /*34c0*/  ISETP.GE.AND P0, PT, R88, UR4, PT ;  /* 0x0000000458007c0c */ /* 0x001fda000bf06270 */
[----:B------:R-:W-:Y:S05]  /*34d0*/  @P0 EXIT ;  /* 0x000000000000094d */ /* 0x000fea0003800000 */
[----:B-----5:R-:W-:Y:S01]  /*34e0*/  MOV R222, R4 ;  /* 0x0000000400de7202 */ /* 0x020fe20000000f00 */
[----:B------:R-:W0:Y:S01]  /*34f0*/  LDCU.64 UR4, c[0x0][0x3a0] ;  /* 0x00007400ff0477ac */ /* 0x000e220008000a00 */
[----:B------:R-:W-:Y:S02]  /*3500*/  MOV R3, R5 ;  /* 0x0000000500037202 */ /* 0x000fe40000000f00 */
[--C-:B------:R-:W-:Y:S01]  /*3510*/  SHF.R.U64 R158, R4, 0x10, R5.reuse ;  /* 0x00000010049e7819 */ /* 0x100fe20000001205 */
[----:B------:R-:W1:Y:S01]  /*3520*/  LDCU UR10, c[0x0][0x388] ;  /* 0x00007100ff0a77ac */ /* 0x000e620008000800 */
[----:B------:R-:W-:Y:S02]  /*3530*/  SHF.R.U32.HI R5, RZ, 0x10, R5 ;  /* 0x00000010ff057819 */ /* 0x000fe40000011605 */
[----:B------:R-:W-:Y:S01]  /*3540*/  MOV R4, R18 ;  /* 0x0000001200047202 */ /* 0x000fe20000000f00 */
[----:B------:R-:W2:Y:S01]  /*3550*/  LDCU.U8 UR8, c[0x0][0x410] ;  /* 0x00008200ff0877ac */ /* 0x000ea20008000000 */
[----:B------:R-:W-:-:S02]  /*3560*/  MOV R221, R19 ;  /* 0x0000001300dd7202 */ /* 0x000fc40000000f00 */
[----:B------:R-:W-:Y:S01]  /*3570*/  SHF.R.U32.HI R218, RZ, 0x10, R55 ;  /* 0x00000010ffda7819 */ /* 0x000fe20000011637 */
[----:B------:R-:W3:Y:S01]  /*3580*/  LDCU UR9, c[0x0][0x448] ;  /* 0x00008900ff0977ac */ /* 0x000ee20008000800 */
[----:B------:R-:W-:Y:S02]  /*3590*/  SHF.R.U32.HI R217, RZ, 0x10, R49 ;  /* 0x00000010ffd97819 */ /* 0x000fe40000011631 */
[----:B------:R-:W-:Y:S01]  /*35a0*/  PRMT R158, R158, 0x5410, R5 ;  /* 0x000054109e9e7816 */ /* 0x000fe20000000005 */
[----:B------:R-:W4:Y:S01]  /*35b0*/  LDCU.64 UR12, c[0x0][0x398] ;  /* 0x00007300ff0c77ac */ /* 0x000f220008000a00 */
[----:B------:R-:W-:Y:S02]  /*35c0*/  PRMT R221, R221, 0x5410, R4 ;  /* 0x00005410dddd7816 */ /* 0x000fe40000000004 */
[--C-:B------:R-:W-:Y:S01]  /*35d0*/  SHF.R.U64 R159, R18, 0x10, R19.reuse ;  /* 0x00000010129f7819 */ /* 0x100fe20000001213 */
[----:B------:R-:W0:Y:S01]  /*35e0*/  LDCU.64 UR14, c[0x0][0x3a0] ;  /* 0x00007400ff0e77ac */ /* 0x000e220008000a00 */
[----:B------:R-:W-:-:S02]  /*35f0*/  SHF.R.U32.HI R0, RZ, 0x10, R19 ;  /* 0x00000010ff007819 */ /* 0x000fc40000011613 */
[----:B------:R-:W-:Y:S02]  /*3600*/  PRMT R218, R218, 0x5410, R218 ;  /* 0x00005410dada7816 */ /* 0x000fe400000000da */
[----:B------:R-:W-:Y:S02]  /*3610*/  PRMT R217, R217, 0x5410, R217 ;  /* 0x00005410d9d97816 */ /* 0x000fe400000000d9 */
[----:B------:R-:W-:Y:S02]  /*3620*/  SHF.R.U32.HI R4, RZ, 0x10, R91 ;  /* 0x00000010ff047819 */ /* 0x000fe4000001165b */
[----:B------:R-:W-:Y:S02]  /*3630*/  SHF.R.U32.HI R5, RZ, 0x10, R151 ;  /* 0x00000010ff057819 */ /* 0x000fe40000011697 */
[----:B------:R-:W-:Y:S02]  /*3640*/  SHF.R.U64 R220, R54, 0x10, R55 ;  /* 0x0000001036dc7819 */ /* 0x000fe40000001237 */
[----:B------:R-:W-:-:S02]  /*3650*/  SHF.R.U32.HI R214, RZ, 0x10, R69 ;  /* 0x00000010ffd67819 */ /* 0x000fc40000011645 */
[----:B------:R-:W-:Y:S02]  /*3660*/  SHF.R.U32.HI R213, RZ, 0x10, R45 ;  /* 0x00000010ffd57819 */ /* 0x000fe4000001162d */
[----:B------:R-:W-:Y:S02]  /*3670*/  PRMT R159, R159, 0x5410, R0 ;  /* 0x000054109f9f7816 */ /* 0x000fe40000000000 */
[----:B------:R-:W-:Y:S02]  /*3680*/  PRMT R218, R4, 0x7610, R218 ;  /* 0x0000761004da7816 */ /* 0x000fe400000000da */
[----:B------:R-:W-:Y:S02]  /*3690*/  PRMT R217, R5, 0x7610, R217 ;  /* 0x0000761005d97816 */ /* 0x000fe400000000d9 */
[----:B------:R-:W-:Y:S02]  /*36a0*/  PRMT R220, R220, 0x5410, R220 ;  /* 0x00005410dcdc7816 */ /* 0x000fe400000000dc */
[----:B------:R-:W-:-:S02]  /*36b0*/  PRMT R214, R214, 0x5410, R214 ;  /* 0x00005410d6d67816 */ /* 0x000fc400000000d6 */
[----:B------:R-:W-:Y:S02]  /*36c0*/  PRMT R213, R213, 0x5410, R213 ;  /* 0x00005410d5d57816 */ /* 0x000fe400000000d5 */
[----:B------:R-:W-:Y:S02]  /*36d0*/  SHF.R.U64 R0, R90, 0x10, R91 ;  /* 0x000000105a007819 */ /* 0x000fe4000000125b */
[----:B------:R-:W-:Y:S02]  /*36e0*/  SHF.R.U32.HI R4, RZ, 0x10, R93 ;  /* 0x00000010ff047819 */ /* 0x000fe4000001165d */
[----:B------:R-:W-:Y:S02]  /*36f0*/  SHF.R.U32.HI R5, RZ, 0x10, R149 ;  /* 0x00000010ff057819 */ /* 0x000fe40000011695 */
[----:B------:R-:W-:Y:S02]  /*3700*/  SHF.R.U64 R219, R48, 0x10, R49 ;  /* 0x0000001030db7819 */ /* 0x000fe40000001231 */
[----:B------:R-:W-:-:S02]  /*3710*/  SHF.R.U64 R216, R68, 0x10, R69 ;  /* 0x0000001044d87819 */ /* 0x000fc40000001245 */
[----:B------:R-:W-:Y:S02]  /*3720*/  SHF.R.U32.HI R210, RZ, 0x10, R67 ;  /* 0x00000010ffd27819 */ /* 0x000fe40000011643 */
[----:B------:R-:W-:Y:S02]  /*3730*/  SHF.R.U32.HI R209, RZ, 0x10, R41 ;  /* 0x00000010ffd17819 */ /* 0x000fe40000011629 */
        /* <DEDUP_REMOVED lines=8> */
[----:B------:R-:W-:Y:S02]  /*37c0*/  SHF.R.U64 R3, R150, 0x10, R151 ;  /* 0x0000001096037819 */ /* 0x000fe40000001297 */
[----:B------:R-:W-:-:S02]  /*37d0*/  SHF.R.U64 R0, R92, 0x10, R93 ;  /* 0x000000105c007819 */ /* 0x000fc4000000125d */
[----:B------:R-:W-:Y:S02]  /*37e0*/  SHF.R.U32.HI R4, RZ, 0x10, R95 ;  /* 0x00000010ff047819 */ /* 0x000fe4000001165f */
[----:B------:R-:W-:Y:S02]  /*37f0*/  SHF.R.U32.HI R5, RZ, 0x10, R147 ;  /* 0x00000010ff057819 */ /* 0x000fe40000011693 */
[----:B------:R-:W-:Y:S02]  /*3800*/  SHF.R.U64 R215, R44, 0x10, R45 ;  /* 0x000000102cd77819 */ /* 0x000fe4000000122d */
[----:B------:R-:W-:Y:S02]  /*3810*/  SHF.R.U64 R212, R66, 0x10, R67 ;  /* 0x0000001042d47819 */ /* 0x000fe40000001243 */
[----:B------:R-:W-:Y:S02]  /*3820*/  SHF.R.U32.HI R206, RZ, 0x10, R65 ;  /* 0x00000010ffce7819 */ /* 0x000fe40000011641 */
[----:B------:R-:W-:-:S02]  /*3830*/  SHF.R.U32.HI R205, RZ, 0x10, R37 ;  /* 0x00000010ffcd7819 */ /* 0x000fc40000011625 */
        /* <DEDUP_REMOVED lines=8> */
[----:B------:R-:W-:Y:S02]  /*38c0*/  SHF.R.U64 R3, R148, 0x10, R149 ;  /* 0x0000001094037819 */ /* 0x000fe40000001295 */
[----:B------:R-:W-:Y:S02]  /*38d0*/  SHF.R.U64 R0, R94, 0x10, R95 ;  /* 0x000000105e007819 */ /* 0x000fe4000000125f */
[----:B------:R-:W-:Y:S02]  /*38e0*/  SHF.R.U32.HI R4, RZ, 0x10, R97 ;  /* 0x00000010ff047819 */ /* 0x000fe40000011661 */
[----:B------:R-:W-:-:S02]  /*38f0*/  SHF.R.U32.HI R5, RZ, 0x10, R145 ;  /* 0x00000010ff057819 */ /* 0x000fc40000011691 */
[----:B------:R-:W-:Y:S02]  /*3900*/  SHF.R.U64 R211, R40, 0x10, R41 ;  /* 0x0000001028d37819 */ /* 0x000fe40000001229 */
[----:B------:R-:W-:Y:S02]  /*3910*/  SHF.R.U64 R208, R64, 0x10, R65 ;  /* 0x0000001040d07819 */ /* 0x000fe40000001241 */
[----:B------:R-:W-:Y:S02]  /*3920*/  SHF.R.U32.HI R202, RZ, 0x10, R63 ;  /* 0x00000010ffca7819 */ /* 0x000fe4000001163f */
[----:B------:R-:W-:Y:S02]  /*3930*/  SHF.R.U32.HI R201, RZ, 0x10, R35 ;  /* 0x00000010ffc97819 */ /* 0x000fe40000011623 */
        /* <DEDUP_REMOVED lines=8> */
[----:B------:R-:W-:Y:S02]  /*39c0*/  SHF.R.U64 R3, R146, 0x10, R147 ;  /* 0x0000001092037819 */ /* 0x000fe40000001293 */
        /* <DEDUP_REMOVED lines=123> */
[----:B------:R-:W-:Y:S02]  /*4180*/  PRMT R174, R4, 0x7610, R174 ;  /* 0x0000761004ae7816 */ /* 0x000fe400000000ae */
[----:B------:R-:W-:-:S02]  /*4190*/  PRMT R173, R5, 0x7610, R173 ;  /* 0x0000761005ad7816 */ /* 0x000fc400000000ad */
[----:B------:R-:W-:Y:S01]  /*41a0*/  SHF.R.U64 R175, R12, 0x10, R13 ;  /* 0x000000100caf7819 */ /* 0x000fe2000000120d */
[----:B------:R-:W0:Y:S01]  /*41b0*/  LDC.64 R4, c[0x0][0x398] ;  /* 0x0000e600ff047b82 */ /* 0x000e220000000a00 */
[----:B------:R-:W-:Y:S02]  /*41c0*/  SHF.R.U64 R172, R32, 0x10, R33 ;  /* 0x0000001020ac7819 */ /* 0x000fe40000001221 */
[----:B------:R-:W-:Y:S02]  /*41d0*/  PRMT R179, R3, 0x7610, R179 ;  /* 0x0000761003b37816 */ /* 0x000fe400000000b3 */
[----:B------:R-:W-:Y:S02]  /*41e0*/  PRMT R176, R0, 0x7610, R176 ;  /* 0x0000761000b07816 */ /* 0x000fe400000000b0 */
[----:B------:R-:W-:Y:S02]  /*41f0*/  PRMT R175, R175, 0x5410, R175 ;  /* 0x00005410afaf7816 */ /* 0x000fe400000000af */
[----:B------:R-:W-:-:S02]  /*4200*/  PRMT R172, R172, 0x5410, R172 ;  /* 0x00005410acac7816 */ /* 0x000fc400000000ac */
[----:B------:R-:W-:Y:S02]  /*4210*/  SHF.R.U64 R3, R126, 0x10, R127 ;  /* 0x000000107e037819 */ /* 0x000fe4000000127f */
[----:B------:R-:W-:Y:S02]  /*4220*/  SHF.R.U64 R0, R114, 0x10, R115 ;  /* 0x0000001072007819 */ /* 0x000fe40000001273 */
[----:B------:R-:W-:Y:S02]  /*4230*/  SHF.R.U64 R171, R10, 0x10, R11 ;  /* 0x000000100aab7819 */ /* 0x000fe4000000120b */
[----:B------:R-:W-:Y:S02]  /*4240*/  SHF.R.U64 R167, R6, 0x10, R7 ;  /* 0x0000001006a77819 */ /* 0x000fe40000001207 */
[----:B------:R-:W-:Y:S02]  /*4250*/  PRMT R175, R3, 0x7610, R175 ;  /* 0x0000761003af7816 */ /* 0x000fe400000000af */
[----:B------:R-:W-:-:S02]  /*4260*/  PRMT R172, R0, 0x7610, R172 ;  /* 0x0000761000ac7816 */ /* 0x000fc400000000ac */
[----:B------:R-:W-:Y:S02]  /*4270*/  PRMT R171, R171, 0x5410, R171 ;  /* 0x00005410abab7816 */ /* 0x000fe400000000ab */
[----:B------:R-:W-:Y:S02]  /*4280*/  PRMT R167, R167, 0x5410, R167 ;  /* 0x00005410a7a77816 */ /* 0x000fe400000000a7 */
[----:B------:R-:W-:Y:S02]  /*4290*/  SHF.R.U64 R3, R124, 0x10, R125 ;  /* 0x000000107c037819 */ /* 0x000fe4000000127d */
[----:B------:R-:W-:Y:S02]  /*42a0*/  SHF.R.U64 R0, R122, 0x10, R123 ;  /* 0x000000107a007819 */ /* 0x000fe4000000127b */
[----:B------:R-:W-:Y:S02]  /*42b0*/  MOV R252, R54 ;  /* 0x0000003600fc7202 */ /* 0x000fe40000000f00 */
[----:B------:R-:W-:-:S02]  /*42c0*/  SHF.R.U64 R168, R28, 0x10, R29 ;  /* 0x000000101ca87819 */ /* 0x000fc4000000121d */
[----:B------:R-:W-:Y:S02]  /*42d0*/  MOV R54, R48 ;  /* 0x0000003000367202 */ /* 0x000fe40000000f00 */
[----:B------:R-:W-:Y:S02]  /*42e0*/  MOV R50, R44 ;  /* 0x0000002c00327202 */ /* 0x000fe40000000f00 */
[----:B------:R-:W-:Y:S02]  /*42f0*/  MOV R48, R40 ;  /* 0x0000002800307202 */ /* 0x000fe40000000f00 */
[----:B------:R-:W-:Y:S02]  /*4300*/  MOV R44, R36 ;  /* 0x00000024002c7202 */ /* 0x000fe40000000f00 */
[----:B------:R-:W-:Y:S02]  /*4310*/  MOV R40, R34 ;  /* 0x0000002200287202 */ /* 0x000fe40000000f00 */
[----:B------:R-:W-:-:S02]  /*4320*/  PRMT R171, R3, 0x7610, R171 ;  /* 0x0000761003ab7816 */ /* 0x000fc400000000ab */
[----:B------:R-:W-:Y:S02]  /*4330*/  PRMT R167, R0, 0x7610, R167 ;  /* 0x0000761000a77816 */ /* 0x000fe400000000a7 */
[----:B------:R-:W-:Y:S02]  /*4340*/  MOV R36, R30 ;  /* 0x0000001e00247202 */ /* 0x000fe40000000f00 */
[----:B------:R-:W-:Y:S02]  /*4350*/  MOV R34, R26 ;  /* 0x0000001a00227202 */ /* 0x000fe40000000f00 */
[----:B------:R-:W-:Y:S02]  /*4360*/  PRMT R168, R168, 0x5410, R168 ;  /* 0x00005410a8a87816 */ /* 0x000fe400000000a8 */
[----:B------:R-:W-:Y:S02]  /*4370*/  SHF.R.U64 R3, R116, 0x10, R117 ;  /* 0x0000001074037819 */ /* 0x000fe40000001275 */
[----:B------:R-:W-:-:S02]  /*4380*/  SHF.R.U64 R161, R118, 0x10, R119 ;  /* 0x0000001076a17819 */ /* 0x000fc40000001277 */
[----:B------:R-:W-:Y:S02]  /*4390*/  SHF.R.U64 R0, R120, 0x10, R121 ;  /* 0x0000001078007819 */ /* 0x000fe40000001279 */
        /* <DEDUP_REMOVED lines=8> */
[----:B------:R-:W-:Y:S02]  /*4420*/  SHF.R.U32.HI R10, RZ, 0x10, R7 ;  /* 0x00000010ff0a7819 */ /* 0x000fe40000011607 */
[----:B------:R-:W-:Y:S02]  /*4430*/  PRMT R168, R3, 0x7610, R168 ;  /* 0x0000761003a87816 */ /* 0x000fe400000000a8 */
[----:B------:R-:W-:-:S02]  /*4440*/  PRMT R161, R161, 0x5410, R0 ;  /* 0x00005410a1a17816 */ /* 0x000fc40000000000 */
[----:B------:R-:W-:Y:S02]  /*4450*/  MOV R224, R8 ;  /* 0x0000000800e07202 */ /* 0x000fe40000000f00 */
[----:B------:R-:W-:Y:S02]  /*4460*/  MOV R7, R9 ;  /* 0x0000000900077202 */ /* 0x000fe40000000f00 */
[--C-:B------:R-:W-:Y:S02]  /*4470*/  SHF.R.U64 R157, R24, 0x10, R25.reuse ;  /* 0x00000010189d7819 */ /* 0x100fe40000001219 */
[----:B------:R-:W-:Y:S02]  /*4480*/  SHF.R.U32.HI R6, RZ, 0x10, R25 ;  /* 0x00000010ff067819 */ /* 0x000fe40000011619 */
[----:B------:R-:W-:Y:S02]  /*4490*/  SHF.R.U32.HI R160, RZ, 0x10, R117 ;  /* 0x00000010ffa07819 */ /* 0x000fe40000011675 */
[----:B------:R-:W-:-:S02]  /*44a0*/  SHF.R.U32.HI R3, RZ, 0x10, R123 ;  /* 0x00000010ff037819 */ /* 0x000fc4000001167b */
[----:B------:R-:W-:Y:S02]  /*44b0*/  SHF.R.U32.HI R164, RZ, 0x10, R119 ;  /* 0x00000010ffa47819 */ /* 0x000fe40000011677 */
[----:B------:R-:W-:Y:S02]  /*44c0*/  SHF.R.U32.HI R0, RZ, 0x10, R121 ;  /* 0x00000010ff007819 */ /* 0x000fe40000011679 */
[----:B------:R-:W-:Y:S02]  /*44d0*/  SHF.R.U32.HI R170, RZ, 0x10, R33 ;  /* 0x00000010ffaa7819 */ /* 0x000fe40000011621 */
[----:B------:R-:W-:Y:S02]  /*44e0*/  SHF.R.U32.HI R169, RZ, 0x10, R11 ;  /* 0x00000010ffa97819 */ /* 0x000fe4000001160b */
        /* <DEDUP_REMOVED lines=13> */
[----:B------:R-:W-:-:S02]  /*45c0*/  SHF.R.U64 R156, R8, 0x10, R9 ;  /* 0x00000010089c7819 */ /* 0x000fc40000001209 */
[----:B------:R-:W-:Y:S02]  /*45d0*/  PRMT R224, R7, 0x5410, R224 ;  /* 0x0000541007e07816 */ /* 0x000fe400000000e0 */
[----:B------:R-:W-:Y:S02]  /*45e0*/  PRMT R157, R157, 0x5410, R6 ;  /* 0x000054109d9d7816 */ /* 0x000fe40000000006 */
[----:B------:R-:W-:Y:S02]  /*45f0*/  PRMT R160, R160, 0x5410, R3 ;  /* 0x00005410a0a07816 */ /* 0x000fe40000000003 */
[----:B------:R-:W-:Y:S02]  /*4600*/  PRMT R164, R164, 0x5410, R0 ;  /* 0x00005410a4a47816 */ /* 0x000fe40000000000 */
        /* <DEDUP_REMOVED lines=27> */
[----:B------:R-:W-:Y:S02]  /*47c0*/  SHF.R.U32.HI R135, RZ, 0x10, R29 ;  /* 0x00000010ff877819 */ /* 0x000fe4000001161d */
[----:B------:R-:W-:Y:S02]  /*47d0*/  SHF.R.U32.HI R9, RZ, 0x10, R9 ;  /* 0x00000010ff097819 */ /* 0x000fe40000011609 */
[----:B------:R-:W-:Y:S02]  /*47e0*/  MOV R8, R24 ;  /* 0x0000001800087202 */ /* 0x000fe40000000f00 */
[----:B------:R-:W-:Y:S02]  /*47f0*/  MOV R223, R25 ;  /* 0x0000001900df7202 */ /* 0x000fe40000000f00 */
[----:B------:R-:W-:-:S02]  /*4800*/  PRMT R170, R170, 0x5410, R170 ;  /* 0x00005410aaaa7816 */ /* 0x000fc400000000aa */
[----:B------:R-:W-:Y:S02]  /*4810*/  PRMT R169, R169, 0x5410, R169 ;  /* 0x00005410a9a97816 */ /* 0x000fe400000000a9 */
[----:B------:R-:W-:Y:S02]  /*4820*/  SHF.R.U32.HI R6, RZ, 0x10, R115 ;  /* 0x00000010ff067819 */ /* 0x000fe40000011673 */
[----:B------:R-:W-:Y:S02]  /*4830*/  SHF.R.U32.HI R7, RZ, 0x10, R125 ;  /* 0x00000010ff077819 */ /* 0x000fe4000001167d */
[----:B0-----:R-:W-:Y:S02]  /*4840*/  LOP3.LUT P4, RZ, R4, UR4, RZ, 0xfc, !PT ;  /* 0x0000000404ff7c12 */ /* 0x001fe4000f88fcff */
        /* <DEDUP_REMOVED lines=37> */
[----:B------:R-:W-:-:S02]  /*4aa0*/  LOP3.LUT P4, RZ, R5, UR5, RZ, 0xfc, P4 ;  /* 0x0000000505ff7c12 */ /* 0x000fc4000a08fcff */
[----:B------:R-:W-:Y:S02]  /*4ab0*/  PRMT R165, R165, 0x5410, R3 ;  /* 0x00005410a5a57816 */ /* 0x000fe40000000003 */
[----:B-1234-:R-:W-:-:S09]  /*4ac0*/  PRMT R166, R166, 0x5410, R0 ;  /* 0x00005410a6a67816 */ /* 0x01efd20000000000 */
.L_x_34819:
        /* <DEDUP_REMOVED lines=16> */
[----:B-1----:R-:W-:-:S05]  /*4bd0*/  @P1 IMAD.WIDE.U32 R72, R0, 0x10, R72 ;  /* 0x0000001000481825 */ /* 0x002fca00078e0048 */
[----:B------:R0:W5:Y:S01]  /*4be0*/  @P1 LDG.E.128 R64, desc[UR6][R72.64] ;  /* 0x0000000648401981 */ /* 0x000162000c1e1d00 */
[----:B--2---:R-:W-:-:S05]  /*4bf0*/  @P0 IMAD.WIDE.U32 R74, R0, 0x10, R74 ;  /* 0x00000010004a0825 */ /* 0x004fca00078e004a */
[----:B------:R1:W5:Y:S01]  /*4c00*/  @P0 LDG.E.128 R60, desc[UR6][R74.64] ;  /* 0x000000064a3c0981 */ /* 0x000362000c1e1d00 */
[----:B0-----:R-:W-:-:S06]  /*4c10*/  IMAD.WIDE.U32 R72, R0, 0x10, R76 ;  /* 0x0000001000487825 */ /* 0x001fcc00078e004c */
[----:B------:R-:W5:Y:S01]  /*4c20*/  LDG.E.128 R72, desc[UR6][R72.64] ;  /* 0x0000000648487981 */ /* 0x000f62000c1e1d00 */
[----:B-1----:R-:W-:Y:S05]  /*4c30*/  @!P0 BRA `(.L_x_34723) ;  /* 0x00000000005c8947 */ /* 0x002fea0003800000 */
[----:B------:R-:W-:Y:S05]  /*4c40*/  @!P1 BRA `(.L_x_34724) ;  /* 0x0000000000349947 */ /* 0x000fea0003800000 */
[----:B-----5:R-:W-:Y:S01]  /*4c50*/  FADD.FTZ R72, R72, R60 ;  /* 0x0000003c48487221 */ /* 0x020fe20000010000 */
[----:B------:R-:W-:Y:S01]  /*4c60*/  FADD.FTZ R73, R73, R61 ;  /* 0x0000003d49497221 */ /* 0x000fe20000010000 */
[----:B------:R-:W-:Y:S01]  /*4c70*/  FADD.FTZ R74, R74, R62 ;  /* 0x0000003e4a4a7221 */ /* 0x000fe20000010000 */
[----:B------:R-:W-:Y:S01]  /*4c80*/  FADD.FTZ R75, R75, R63 ;  /* 0x0000003f4b4b7221 */ /* 0x000fe20000010000 */
[----:B------:R-:W-:Y:S01]  /*4c90*/  FADD.FTZ R86, R64, R72 ;  /* 0x0000004840567221 */ /* 0x000fe20000010000 */
[----:B------:R-:W-:Y:S01]  /*4ca0*/  FADD.FTZ R87, R65, R73 ;  /* 0x0000004941577221 */ /* 0x000fe20000010000 */
[----:B------:R-:W-:Y:S01]  /*4cb0*/  FADD.FTZ R85, R66, R74 ;  /* 0x0000004a42557221 */ /* 0x000fe20000010000 */
[----:B------:R-:W-:Y:S02]  /*4cc0*/  FADD.FTZ R84, R67, R75 ;  /* 0x0000004b43547221 */ /* 0x000fe40000010000 */
[----:B------:R-:W-:Y:S02]  /*4cd0*/  MOV R68, R86 ;  /* 0x0000005600447202 */ /* 0x000fe40000000f00 */
[----:B------:R-:W-:-:S02]  /*4ce0*/  MOV R69, R87 ;  /* 0x0000005700457202 */ /* 0x000fc40000000f00 */
[----:B------:R-:W-:Y:S02]  /*4cf0*/  MOV R70, R85 ;  /* 0x0000005500467202 */ /* 0x000fe40000000f00 */
[----:B------:R-:W-:Y:S01]  /*4d00*/  MOV R71, R84 ;  /* 0x0000005400477202 */ /* 0x000fe20000000f00 */
[----:B------:R-:W-:Y:S06]  /*4d10*/  BRA `(.L_x_34725) ;  /* 0x0000000000547947 */ /* 0x000fec0003800000 */
.L_x_34724:
[----:B-----5:R-:W-:Y:S01]  /*4d20*/  FADD.FTZ R86, R72, R60 ;  /* 0x0000003c48567221 */ /* 0x020fe20000010000 */
[----:B------:R-:W-:Y:S01]  /*4d30*/  FADD.FTZ R87, R73, R61 ;  /* 0x0000003d49577221 */ /* 0x000fe20000010000 */
[----:B------:R-:W-:Y:S01]  /*4d40*/  FADD.FTZ R85, R74, R62 ;  /* 0x0000003e4a557221 */ /* 0x000fe20000010000 */
[----:B------:R-:W-:Y:S02]  /*4d50*/  FADD.FTZ R84, R75, R63 ;  /* 0x0000003f4b547221 */ /* 0x000fe40000010000 */
[----:B------:R-:W-:Y:S02]  /*4d60*/  MOV R68, R86 ;  /* 0x0000005600447202 */ /* 0x000fe40000000f00 */
[----:B------:R-:W-:Y:S02]  /*4d70*/  MOV R69, R87 ;  /* 0x0000005700457202 */ /* 0x000fe40000000f00 */
[----:B------:R-:W-:Y:S02]  /*4d80*/  MOV R70, R85 ;  /* 0x0000005500467202 */ /* 0x000fe40000000f00 */
[----:B------:R-:W-:Y:S01]  /*4d90*/  MOV R71, R84 ;  /* 0x0000005400477202 */ /* 0x000fe20000000f00 */
[----:B------:R-:W-:Y:S06]  /*4da0*/  BRA `(.L_x_34725) ;  /* 0x0000000000307947 */ /* 0x000fec0003800000 */
.L_x_34723:
[----:B-----5:R-:W-:Y:S01]  /*4db0*/  @P1 FADD.FTZ R68, R72, R64 ;  /* 0x0000004048441221 */ /* 0x020fe20000010000 */
[----:B------:R-:W-:Y:S01]  /*4dc0*/  @P1 FADD.FTZ R69, R73, R65 ;  /* 0x0000004149451221 */ /* 0x000fe20000010000 */
[----:B------:R-:W-:Y:S01]  /*4dd0*/  @P1 FADD.FTZ R70, R74, R66 ;  /* 0x000000424a461221 */ /* 0x000fe20000010000 */
[----:B------:R-:W-:Y:S02]  /*4de0*/  @P1 FADD.FTZ R71, R75, R67 ;  /* 0x000000434b471221 */ /* 0x000fe40000010000 */
[----:B------:R-:W-:Y:S02]  /*4df0*/  @P1 MOV R86, R68 ;  /* 0x0000004400561202 */ /* 0x000fe40000000f00 */
[----:B------:R-:W-:Y:S02]  /*4e00*/  @P1 MOV R87, R69 ;  /* 0x0000004500571202 */ /* 0x000fe40000000f00 */
[----:B------:R-:W-:Y:S02]  /*4e10*/  @P1 MOV R85, R70 ;  /* 0x0000004600551202 */ /* 0x000fe40000000f00 */
[----:B------:R-:W-:-:S02]  /*4e20*/  @P1 MOV R84, R71 ;  /* 0x0000004700541202 */ /* 0x000fc40000000f00 */
[----:B------:R-:W-:Y:S02]  /*4e30*/  @!P1 MOV R86, R72 ;  /* 0x0000004800569202 */ /* 0x000fe40000000f00 */
[----:B------:R-:W-:Y:S02]  /*4e40*/  @!P1 MOV R87, R73 ;  /* 0x0000004900579202 */ /* 0x000fe40000000f00 */
[----:B------:R-:W-:Y:S02]  /*4e50*/  @!P1 MOV R85, R74 ;  /* 0x0000004a00559202 */ /* 0x000fe40000000f00 */
[----:B------:R-:W-:-:S07]  /*4e60*/  @!P1 MOV R84, R75 ;  /* 0x0000004b00549202 */ /* 0x000fce0000000f00 */
.L_x_34725:
[----:B------:R-:W0:Y:S01]  /*4e70*/  @P4 LDC.64 R72, c[0x0][0x3a8] ;  /* 0x0000ea00ff484b82 */ /* 0x000e220000000a00 */
[C---:B------:R-:W-:Y:S01]  /*4e80*/  IADD3 R76, PT, PT, R0.reuse, 0x20, RZ ;  /* 0x00000020004c7810 */ /* 0x040fe20007ffe0ff */
[----:B0-----:R-:W-:-:S05]  /*4e90*/  @P4 IMAD.WIDE.U32 R72, R0, 0x10, R72 ;  /* 0x0000001000484825 */ /* 0x001fca00078e0048 */
[----:B------:R0:W-:Y:S02]  /*4ea0*/  @P4 STG.E.128 desc[UR6][R72.64], R68 ;  /* 0x0000004448004986 */ /* 0x0001e4000c101d06 */
.L_x_34722:
[----:B------:R-:W-:Y:S05]  /*4eb0*/  BSYNC.RECONVERGENT B0 ;  /* 0x0000000000007941 */ /* 0x000fea0003800200 */
.L_x_34721:
        /* <DEDUP_REMOVED lines=10> */
[----:B0-----:R-:W0:Y:S08]  /*4f60*/  @P0 LDC.64 R72, c[0x0][0x398] ;  /* 0x0000e600ff480b82 */ /* 0x001e300000000a00 */
[----:B------:R-:W2:Y:S01]  /*4f70*/  @P1 LDC.64 R4, c[0x0][0x3a0] ;  /* 0x0000e800ff041b82 */ /* 0x000ea20000000a00 */
[----:B0-----:R-:W-:-:S05]  /*4f80*/  @P0 IMAD.WIDE.U32 R72, R76, 0x10, R72 ;  /* 0x000000104c480825 */ /* 0x001fca00078e0048 */
[----:B------:R1:W5:Y:S01]  /*4f90*/  @P0 LDG.E.128 R60, desc[UR6][R72.64] ;  /* 0x00000006483c0981 */ /* 0x000362000c1e1d00 */
[----:B--2---:R-:W-:-:S05]  /*4fa0*/  @P1 IMAD.WIDE.U32 R4, R76, 0x10, R4 ;  /* 0x000000104c041825 */ /* 0x004fca00078e0004 */
[----:B------:R0:W5:Y:S01]  /*4fb0*/  @P1 LDG.E.128 R64, desc[UR6][R4.64] ;  /* 0x0000000604401981 */ /* 0x000162000c1e1d00 */
[----:B-1----:R-:W-:-:S06]  /*4fc0*/  IMAD.WIDE.U32 R72, R76, 0x10, R74 ;  /* 0x000000104c487825 */ /* 0x002fcc00078e004a */
[----:B------:R-:W5:Y:S01]  /*4fd0*/  LDG.E.128 R72, desc[UR6][R72.64] ;  /* 0x0000000648487981 */ /* 0x000f62000c1e1d00 */
[----:B------:R-:W-:-:S04]  /*4fe0*/  UISETP.NE.U32.AND UP0, UPT, UR12, URZ, UPT ;  /* 0x000000ff0c00728c */ /* 0x000fc8000bf05070 */
[----:B------:R-:W-:-:S09]  /*4ff0*/  UISETP.NE.AND.EX UP0, UPT, UR13, URZ, UPT, UP0 ;  /* 0x000000ff0d00728c */ /* 0x000fd2000bf05300 */
[----:B0-----:R-:W-:Y:S05]  /*5000*/  BRA.U UP0, `(.L_x_34728) ;  /* 0x00000001003c7547 */ /* 0x001fea000b800000 */
[----:B------:R-:W-:-:S04]  /*5010*/  ISETP.NE.U32.AND P0, PT, RZ, UR14, PT ;  /* 0x0000000eff007c0c */ /* 0x000fc8000bf05070 */
[----:B------:R-:W-:-:S13]  /*5020*/  ISETP.NE.AND.EX P0, PT, RZ, UR15, PT, P0 ;  /* 0x0000000fff007c0c */ /* 0x000fda000bf05300 */
[----:B-----5:R-:W-:Y:S01]  /*5030*/  @!P0 MOV R3, R72 ;  /* 0x0000004800038202 */ /* 0x020fe20000000f00 */
[----:B------:R-:W-:Y:S01]  /*5040*/  @P0 FADD.FTZ R3, R64, R72 ;  /* 0x0000004840030221 */ /* 0x000fe20000010000 */
[----:B------:R-:W-:Y:S01]  /*5050*/  @!P0 MOV R4, R73 ;  /* 0x0000004900048202 */ /* 0x000fe20000000f00 */
[----:B------:R-:W-:Y:S01]  /*5060*/  @P0 FADD.FTZ R4, R65, R73 ;  /* 0x0000004941040221 */ /* 0x000fe20000010000 */
[----:B------:R-:W-:Y:S01]  /*5070*/  @!P0 MOV R5, R74 ;  /* 0x0000004a00058202 */ /* 0x000fe20000000f00 */
[----:B------:R-:W-:Y:S01]  /*5080*/  @P0 FADD.FTZ R5, R66, R74 ;  /* 0x0000004a42050221 */ /* 0x000fe20000010000 */
[----:B------:R-:W-:Y:S01]  /*5090*/  @!P0 MOV R6, R75 ;  /* 0x0000004b00068202 */ /* 0x000fe20000000f00 */
[----:B------:R-:W-:Y:S01]  /*50a0*/  @P0 FADD.FTZ R6, R67, R75 ;  /* 0x0000004b43060221 */ /* 0x000fe20000010000 */
[----:B------:R-:W-:Y:S02]  /*50b0*/  @P0 MOV R68, R3 ;  /* 0x0000000300440202 */ /* 0x000fe40000000f00 */
[----:B------:R-:W-:-:S02]  /*50c0*/  @P0 MOV R69, R4 ;  /* 0x0000000400450202 */ /* 0x000fc40000000f00 */
[----:B------:R-:W-:Y:S02]  /*50d0*/  @P0 MOV R70, R5 ;  /* 0x0000000500460202 */ /* 0x000fe40000000f00 */
[----:B------:R-:W-:Y:S01]  /*50e0*/  @P0 MOV R71, R6 ;  /* 0x0000000600470202 */ /* 0x000fe20000000f00 */
[----:B------:R-:W-:Y:S06]  /*50f0*/  BRA `(.L_x_34729) ;  /* 0x00000000005c7947 */ /* 0x000fec0003800000 */
.L_x_34728:
[----:B------:R-:W-:-:S04]  /*5100*/  ISETP.NE.U32.AND P0, PT, RZ, UR14, PT ;  /* 0x0000000eff007c0c */ /* 0x000fc8000bf05070 */
[----:B------:R-:W-:-:S13]  /*5110*/  ISETP.NE.AND.EX P0, PT, RZ, UR15, PT, P0 ;  /* 0x0000000fff007c0c */ /* 0x000fda000bf05300 */
[----:B-----5:R-:W-:Y:S01]  /*5120*/  @!P0 FADD.FTZ R3, R60, R72 ;  /* 0x000000483c038221 */ /* 0x020fe20000010000 */
[----:B------:R-:W-:Y:S01]  /*5130*/  @!P0 FADD.FTZ R4, R61, R73 ;  /* 0x000000493d048221 */ /* 0x000fe20000010000 */
[----:B------:R-:W-:Y:S01]  /*5140*/  @!P0 FADD.FTZ R5, R62, R74 ;  /* 0x0000004a3e058221 */ /* 0x000fe20000010000 */
[----:B------:R-:W-:Y:S02]  /*5150*/  @!P0 FADD.FTZ R6, R63, R75 ;  /* 0x0000004b3f068221 */ /* 0x000fe40000010000 */
[----:B------:R-:W-:Y:S02]  /*5160*/  @!P0 MOV R68, R3 ;  /* 0x0000000300448202 */ /* 0x000fe40000000f00 */
[----:B------:R-:W-:Y:S02]  /*5170*/  @!P0 MOV R69, R4 ;  /* 0x0000000400458202 */ /* 0x000fe40000000f00 */
[----:B------:R-:W-:Y:S02]  /*5180*/  @!P0 MOV R70, R5 ;  /* 0x0000000500468202 */ /* 0x000fe40000000f00 */
[----:B------:R-:W-:Y:S01]  /*5190*/  @!P0 MOV R71, R6 ;  /* 0x0000000600478202 */ /* 0x000fe20000000f00 */
[----:B------:R-:W-:Y:S06]  /*51a0*/  @!P0 BRA `(.L_x_34729) ;  /* 0x0000000000308947 */ /* 0x000fec0003800000 */
[----:B------:R-:W-:Y:S01]  /*51b0*/  FADD.FTZ R3, R60, R72 ;  /* 0x000000483c037221 */ /* 0x000fe20000010000 */
        /* <DEDUP_REMOVED lines=10> */
[----:B------:R-:W-:-:S07]  /*5260*/  MOV R71, R6 ;  /* 0x0000000600477202 */ /* 0x000fce0000000f00 */
.L_x_34729:
[----:B------:R-:W0:Y:S02]  /*5270*/  @P4 LDC.64 R72, c[0x0][0x3a8] ;  /* 0x0000ea00ff484b82 */ /* 0x000e240000000a00 */
[C---:B0-----:R-:W-:Y:S01]  /*5280*/  @P4 IMAD.WIDE.U32 R72, R76.reuse, 0x10, R72 ;  /* 0x000000104c484825 */ /* 0x041fe200078e0048 */
[----:B------:R-:W-:-:S04]  /*5290*/  IADD3 R76, PT, PT, R76, 0x20, RZ ;  /* 0x000000204c4c7810 */ /* 0x000fc80007ffe0ff */
[----:B------:R1:W-:Y:S03]  /*52a0*/  @P4 STG.E.128 desc[UR6][R72.64], R68 ;  /* 0x0000004448004986 */ /* 0x0003e6000c101d06 */
.L_x_34727:
[----:B------:R-:W-:Y:S05]  /*52b0*/  BSYNC.RECONVERGENT B0 ;  /* 0x0000000000007941 */ /* 0x000fea0003800200 */
.L_x_34726:
        /* <DEDUP_REMOVED lines=36> */
.L_x_34732:
        /* <DEDUP_REMOVED lines=23> */
.L_x_34733:
[----:B------:R-:W0:Y:S02]  /*5670*/  @P4 LDC.64 R72, c[0x0][0x3a8] ;  /* 0x0000ea00ff484b82 */ /* 0x000e240000000a00 */
[C---:B0-----:R-:W-:Y:S01]  /*5680*/  @P4 IMAD.WIDE.U32 R72, R76.reuse, 0x10, R72 ;  /* 0x000000104c484825 */ /* 0x041fe200078e0048 */
[----:B------:R-:W-:-:S04]  /*5690*/  IADD3 R76, PT, PT, R76, 0x20, RZ ;  /* 0x000000204c4c7810 */ /* 0x000fc80007ffe0ff */
[----:B------:R2:W-:Y:S03]  /*56a0*/  @P4 STG.E.128 desc[UR6][R72.64], R68 ;  /* 0x0000004448004986 */ /* 0x0005e6000c101d06 */
.L_x_34731:
[----:B------:R-:W-:Y:S05]  /*56b0*/  BSYNC.RECONVERGENT B0 ;  /* 0x0000000000007941 */ /* 0x000fea0003800200 */
.L_x_34730:
        /* <DEDUP_REMOVED lines=36> */
.L_x_34736:
        /* <DEDUP_REMOVED lines=23> */
.L_x_34737:
[----:B------:R-:W0:Y:S02]  /*5a70*/  @P4 LDC.64 R72, c[0x0][0x3a8] ;  /* 0x0000ea00ff484b82 */ /* 0x000e240000000a00 */
[C---:B0-----:R-:W-:Y:S01]  /*5a80*/  @P4 IMAD.WIDE.U32 R72, R76.reuse, 0x10, R72 ;  /* 0x000000104c484825 */ /* 0x041fe200078e0048 */
[----:B------:R-:W-:-:S04]  /*5a90*/  IADD3 R76, PT, PT, R76, 0x20, RZ ;  /* 0x000000204c4c7810 */ /* 0x000fc80007ffe0ff */
[----:B------:R3:W-:Y:S03]  /*5aa0*/  @P4 STG.E.128 desc[UR6][R72.64], R68 ;  /* 0x0000004448004986 */ /* 0x0007e6000c101d06 */
.L_x_34735:
[----:B------:R-:W-:Y:S05]  /*5ab0*/  BSYNC.RECONVERGENT B0 ;  /* 0x0000000000007941 */ /* 0x000fea0003800200 */
.L_x_34734:
        /* <DEDUP_REMOVED lines=36> */
.L_x_34740:
        /* <DEDUP_REMOVED lines=23> */
.L_x_34741:
[----:B------:R-:W0:Y:S02]  /*5e70*/  @P4 LDC.64 R72, c[0x0][0x3a8] ;  /* 0x0000ea00ff484b82 */ /* 0x000e240000000a00 */
[C---:B0-----:R-:W-:Y:S01]  /*5e80*/  @P4 IMAD.WIDE.U32 R72, R76.reuse, 0x10, R72 ;  /* 0x000000104c484825 */ /* 0x041fe200078e0048 */
[----:B------:R-:W-:-:S04]  /*5e90*/  IADD3 R76, PT, PT, R76, 0x20, RZ ;  /* 0x000000204c4c7810 */ /* 0x000fc80007ffe0ff */
[----:B------:R4:W-:Y:S03]  /*5ea0*/  @P4 STG.E.128 desc[UR6][R72.64], R68 ;  /* 0x0000004448004986 */ /* 0x0009e6000c101d06 */
.L_x_34739:
[----:B------:R-:W-:Y:S05]  /*5eb0*/  BSYNC.RECONVERGENT B0 ;  /* 0x0000000000007941 */ /* 0x000fea0003800200 */
.L_x_34738:
        /* <DEDUP_REMOVED lines=36> */
.L_x_34744:
        /* <DEDUP_REMOVED lines=23> */
.L_x_34745:
[----:B------:R-:W0:Y:S02]  /*6270*/  @P4 LDC.64 R72, c[0x0][0x3a8] ;  /* 0x0000ea00ff484b82 */ /* 0x000e240000000a00 */
[C---:B0-----:R-:W-:Y:S01]  /*6280*/  @P4 IMAD.WIDE.U32 R72, R76.reuse, 0x10, R72 ;  /* 0x000000104c484825 */ /* 0x041fe200078e0048 */
[----:B------:R-:W-:-:S04]  /*6290*/  IADD3 R76, PT, PT, R76, 0x20, RZ ;  /* 0x000000204c4c7810 */ /* 0x000fc80007ffe0ff */
[----:B------:R0:W-:Y:S03]  /*62a0*/  @P4 STG.E.128 desc[UR6][R72.64], R68 ;  /* 0x0000004448004986 */ /* 0x0001e6000c101d06 */
.L_x_34743:
[----:B------:R-:W-:Y:S05]  /*62b0*/  BSYNC.RECONVERGENT B0 ;  /* 0x0000000000007941 */ /* 0x000fea0003800200 */
.L_x_34742:
        /* <DEDUP_REMOVED lines=36> */
.L_x_34748:
        /* <DEDUP_REMOVED lines=23> */
.L_x_34749:
[----:B------:R-:W0:Y:S02]  /*6670*/  @P4 LDC.64 R72, c[0x0][0x3a8] ;  /* 0x0000ea00ff484b82 */ /* 0x000e240000000a00 */
[C---:B0-----:R-:W-:Y:S01]  /*6680*/  @P4 IMAD.WIDE.U32 R72, R76.reuse, 0x10, R72 ;  /* 0x000000104c484825 */ /* 0x041fe200078e0048 */
[----:B------:R-:W-:-:S04]  /*6690*/  IADD3 R76, PT, PT, R76, 0x20, RZ ;  /* 0x000000204c4c7810 */ /* 0x000fc80007ffe0ff */
[----:B------:R0:W-:Y:S03]  /*66a0*/  @P4 STG.E.128 desc[UR6][R72.64], R68 ;  /* 0x0000004448004986 */ /* 0x0001e6000c101d06 */
.L_x_34747:
[----:B------:R-:W-:Y:S05]  /*66b0*/  BSYNC.RECONVERGENT B0 ;  /* 0x0000000000007941 */ /* 0x000fea0003800200 */
.L_x_34746:
        /* <DEDUP_REMOVED lines=36> */
.L_x_34752:
        /* <DEDUP_REMOVED lines=23> */
.L_x_34753:
[----:B------:R-:W0:Y:S02]  /*6a70*/  @P4 LDC.64 R72, c[0x0][0x3a8] ;  /* 0x0000ea00ff484b82 */ /* 0x000e240000000a00 */
[C---:B0-----:R-:W-:Y:S01]  /*6a80*/  @P4 IMAD.WIDE.U32 R72, R76.reuse, 0x10, R72 ;  /* 0x000000104c484825 */ /* 0x041fe200078e0048 */
[----:B------:R-:W-:-:S04]  /*6a90*/  IADD3 R76, PT, PT, R76, 0x20, RZ ;  /* 0x000000204c4c7810 */ /* 0x000fc80007ffe0ff */
[----:B------:R0:W-:Y:S03]  /*6aa0*/  @P4 STG.E.128 desc[UR6][R72.64], R68 ;  /* 0x0000004448004986 */ /* 0x0001e6000c101d06 */
.L_x_34751:
[----:B------:R-:W-:Y:S05]  /*6ab0*/  BSYNC.RECONVERGENT B0 ;  /* 0x0000000000007941 */ /* 0x000fea0003800200 */
.L_x_34750:
        /* <DEDUP_REMOVED lines=36> */
.L_x_34756:
        /* <DEDUP_REMOVED lines=23> */
.L_x_34757:
[----:B------:R-:W0:Y:S02]  /*6e70*/  @P4 LDC.64 R72, c[0x0][0x3a8] ;  /* 0x0000ea00ff484b82 */ /* 0x000e240000000a00 */
[C---:B0-----:R-:W-:Y:S01]  /*6e80*/  @P4 IMAD.WIDE.U32 R72, R76.reuse, 0x10, R72 ;  /* 0x000000104c484825 */ /* 0x041fe200078e0048 */
[----:B------:R-:W-:-:S04]  /*6e90*/  IADD3 R76, PT, PT, R76, 0x20, RZ ;  /* 0x000000204c4c7810 */ /* 0x000fc80007ffe0ff */
[----:B------:R0:W-:Y:S03]  /*6ea0*/  @P4 STG.E.128 desc[UR6][R72.64], R68 ;  /* 0x0000004448004986 */ /* 0x0001e6000c101d06 */
.L_x_34755:
[----:B------:R-:W-:Y:S05]  /*6eb0*/  BSYNC.RECONVERGENT B0 ;  /* 0x0000000000007941 */ /* 0x000fea0003800200 */
.L_x_34754:
        /* <DEDUP_REMOVED lines=36> */
.L_x_34760:
        /* <DEDUP_REMOVED lines=23> */
.L_x_34761:
[----:B------:R-:W0:Y:S02]  /*7270*/  @P4 LDC.64 R72, c[0x0][0x3a8] ;  /* 0x0000ea00ff484b82 */ /* 0x000e240000000a00 */
[C---:B0-----:R-:W-:Y:S01]  /*7280*/  @P4 IMAD.WIDE.U32 R72, R76.reuse, 0x10, R72 ;  /* 0x000000104c484825 */ /* 0x041fe200078e0048 */
[----:B------:R-:W-:-:S04]  /*7290*/  IADD3 R76, PT, PT, R76, 0x20, RZ ;  /* 0x000000204c4c7810 */ /* 0x000fc80007ffe0ff */
[----:B------:R0:W-:Y:S03]  /*72a0*/  @P4 STG.E.128 desc[UR6][R72.64], R68 ;  /* 0x0000004448004986 */ /* 0x0001e6000c101d06 */
.L_x_34759:
[----:B------:R-:W-:Y:S05]  /*72b0*/  BSYNC.RECONVERGENT B0 ;  /* 0x0000000000007941 */ /* 0x000fea0003800200 */
.L_x_34758:
        /* <DEDUP_REMOVED lines=36> */
.L_x_34764:
        /* <DEDUP_REMOVED lines=23> */
.L_x_34765:
[----:B------:R-:W0:Y:S02]  /*7670*/  @P4 LDC.64 R72, c[0x0][0x3a8] ;  /* 0x0000ea00ff484b82 */ /* 0x000e240000000a00 */
[C---:B0-----:R-:W-:Y:S01]  /*7680*/  @P4 IMAD.WIDE.U32 R72, R76.reuse, 0x10, R72 ;  /* 0x000000104c484825 */ /* 0x041fe200078e0048 */
[----:B------:R-:W-:-:S04]  /*7690*/  IADD3 R76, PT, PT, R76, 0x20, RZ ;  /* 0x000000204c4c7810 */ /* 0x000fc80007ffe0ff */
[----:B------:R0:W-:Y:S03]  /*76a0*/  @P4 STG.E.128 desc[UR6][R72.64], R68 ;  /* 0x0000004448004986 */ /* 0x0001e6000c101d06 */
.L_x_34763:
[----:B------:R-:W-:Y:S05]  /*76b0*/  BSYNC.RECONVERGENT B0 ;  /* 0x0000000000007941 */ /* 0x000fea0003800200 */
.L_x_34762:
        /* <DEDUP_REMOVED lines=36> */
.L_x_34768:
        /* <DEDUP_REMOVED lines=23> */
.L_x_34769:
[----:B------:R-:W0:Y:S02]  /*7a70*/  @P4 LDC.64 R72, c[0x0][0x3a8] ;  /* 0x0000ea00ff484b82 */ /* 0x000e240000000a00 */
[C---:B0-----:R-:W-:Y:S01]  /*7a80*/  @P4 IMAD.WIDE.U32 R72, R76.reuse, 0x10, R72 ;  /* 0x000000104c484825 */ /* 0x041fe200078e0048 */
[----:B------:R-:W-:-:S04]  /*7a90*/  IADD3 R76, PT, PT, R76, 0x20, RZ ;  /* 0x000000204c4c7810 */ /* 0x000fc80007ffe0ff */
[----:B------:R0:W-:Y:S03]  /*7aa0*/  @P4 STG.E.128 desc[UR6][R72.64], R68 ;  /* 0x0000004448004986 */ /* 0x0001e6000c101d06 */
.L_x_34767:
[----:B------:R-:W-:Y:S05]  /*7ab0*/  BSYNC.RECONVERGENT B0 ;  /* 0x0000000000007941 */ /* 0x000fea0003800200 */
.L_x_34766:
        /* <DEDUP_REMOVED lines=36> */
.L_x_34772:
        /* <DEDUP_REMOVED lines=23> */
.L_x_34773:
[----:B------:R-:W0:Y:S02]  /*7e70*/  @P4 LDC.64 R72, c[0x0][0x3a8] ;  /* 0x0000ea00ff484b82 */ /* 0x000e240000000a00 */
[C---:B0-----:R-:W-:Y:S01]  /*7e80*/  @P4 IMAD.WIDE.U32 R72, R76.reuse, 0x10, R72 ;  /* 0x000000104c484825 */ /* 0x041fe200078e0048 */
[----:B------:R-:W-:-:S04]  /*7e90*/  IADD3 R76, PT, PT, R76, 0x20, RZ ;  /* 0x000000204c4c7810 */ /* 0x000fc80007ffe0ff */
[----:B------:R0:W-:Y:S03]  /*7ea0*/  @P4 STG.E.128 desc[UR6][R72.64], R68 ;  /* 0x0000004448004986 */ /* 0x0001e6000c101d06 */
.L_x_34771:
[----:B------:R-:W-:Y:S05]  /*7eb0*/  BSYNC.RECONVERGENT B0 ;  /* 0x0000000000007941 */ /* 0x000fea0003800200 */
.L_x_34770:
        /* <DEDUP_REMOVED lines=36> */
.L_x_34776:
        /* <DEDUP_REMOVED lines=23> */
.L_x_34777:
[----:B------:R-:W0:Y:S02]  /*8270*/  @P4 LDC.64 R72, c[0x0][0x3a8] ;  /* 0x0000ea00ff484b82 */ /* 0x000e240000000a00 */
[C---:B0-----:R-:W-:Y:S01]  /*8280*/  @P4 IMAD.WIDE.U32 R72, R76.reuse, 0x10, R72 ;  /* 0x000000104c484825 */ /* 0x041fe200078e0048 */
[----:B------:R-:W-:-:S04]  /*8290*/  IADD3 R76, PT, PT, R76, 0x20, RZ ;  /* 0x000000204c4c7810 */ /* 0x000fc80007ffe0ff */
[----:B------:R0:W-:Y:S03]  /*82a0*/  @P4 STG.E.128 desc[UR6][R72.64], R68 ;  /* 0x0000004448004986 */ /* 0x0001e6000c101d06 */
.L_x_34775:
[----:B------:R-:W-:Y:S05]  /*82b0*/  BSYNC.RECONVERGENT B0 ;  /* 0x0000000000007941 */ /* 0x000fea0003800200 */
.L_x_34774:
        /* <DEDUP_REMOVED lines=36> */
.L_x_34780:
        /* <DEDUP_REMOVED lines=23> */
.L_x_34781:
[----:B------:R-:W0:Y:S02]  /*8670*/  @P4 LDC.64 R72, c[0x0][0x3a8] ;  /* 0x0000ea00ff484b82 */ /* 0x000e240000000a00 */
[C---:B0-----:R-:W-:Y:S01]  /*8680*/  @P4 IMAD.WIDE.U32 R72, R76.reuse, 0x10, R72 ;  /* 0x000000104c484825 */ /* 0x041fe200078e0048 */
[----:B------:R-:W-:-:S04]  /*8690*/  IADD3 R76, PT, PT, R76, 0x20, RZ ;  /* 0x000000204c4c7810 */ /* 0x000fc80007ffe0ff */
[----:B------:R0:W-:Y:S03]  /*86a0*/  @P4 STG.E.128 desc[UR6][R72.64], R68 ;  /* 0x0000004448004986 */ /* 0x0001e6000c101d06 */
.L_x_34779:
[----:B------:R-:W-:Y:S05]  /*86b0*/  BSYNC.RECONVERGENT B0 ;  /* 0x0000000000007941 */ /* 0x000fea0003800200 */
.L_x_34778:
        /* <DEDUP_REMOVED lines=16> */
[----:B0-----:R-:W-:-:S06]  /*87c0*/  IMAD.WIDE.U32 R72, R76, 0x10, R72 ;  /* 0x000000104c487825 */ /* 0x001fcc00078e0048 */
[----:B------:R-:W5:Y:S01]  /*87d0*/  LDG.E.128 R72, desc[UR6][R72.64] ;  /* 0x0000000648487981 */ /* 0x000f62000c1e1d00 */
[----:B------:R-:W-:-:S04]  /*87e0*/  UISETP.NE.U32.AND UP0, UPT, UR12, URZ, UPT ;  /* 0x000000ff0c00728c */ /* 0x000fc8000bf05070 */
[----:B------:R-:W-:-:S09]  /*87f0*/  UISETP.NE.AND.EX UP0, UPT, UR13, URZ, UPT, UP0 ;  /* 0x000000ff0d00728c */ /* 0x000fd2000bf05300 */
[----:B------:R-:W-:Y:S05]  /*8800*/  BRA.U UP0, `(.L_x_34784) ;  /* 0x00000001003c7547 */ /* 0x000fea000b800000 */
        /* <DEDUP_REMOVED lines=15> */
.L_x_34784:
        /* <DEDUP_REMOVED lines=23> */
.L_x_34785:
[----:B------:R-:W0:Y:S02]  /*8a70*/  @P4 LDC.64 R72, c[0x0][0x3a8] ;  /* 0x0000ea00ff484b82 */ /* 0x000e240000000a00 */
[----:B0-----:R-:W-:-:S05]  /*8a80*/  @P4 IMAD.WIDE.U32 R72, R76, 0x10, R72 ;  /* 0x000000104c484825 */ /* 0x001fca00078e0048 */
[----:B------:R0:W-:Y:S02]  /*8a90*/  @P4 STG.E.128 desc[UR6][R72.64], R68 ;  /* 0x0000004448004986 */ /* 0x0001e4000c101d06 */
.L_x_34783:
[----:B------:R-:W-:Y:S05]  /*8aa0*/  BSYNC.RECONVERGENT B0 ;  /* 0x0000000000007941 */ /* 0x000fea0003800200 */
.L_x_34782:
[----:B01234-:R-:W-:Y:S01]  /*8ab0*/  FADD.FTZ R72, RZ, R86 ;  /* 0x00000056ff487221 */ /* 0x01ffe20000010000 */
        /* <DEDUP_REMOVED lines=11> */
[----:B------:R-:W-:-:S04]  /*8b70*/  LOP3.LUT R7, R7, 0xfffffffe, RZ, 0xc0, !PT ;  /* 0xfffffffe07077812 */ /* 0x000fc800078ec0ff */
[----:B------:R-:W-:-:S05]  /*8b80*/  FSEL R75, R72, RZ, P5 ;  /* 0x000000ff484b7208 */ /* 0x000fca0002800000 */
[----:B------:R-:W-:Y:S02]  /*8b90*/  FADD.FTZ R72, R3, R75 ;  /* 0x0000004b03487221 */ /* 0x000fe40000010000 */
[----:B------:R-:W-:Y:S02]  /*8ba0*/  @P6 LOP3.LUT R7, R7, 0x1, RZ, 0xfc, !PT ;  /* 0x0000000107076812 */ /* 0x000fe400078efcff */
[----:B------:R-:W-:Y:S02]  /*8bb0*/  FADD.FTZ R72, R4, R72 ;  /* 0x0000004804487221 */ /* 0x000fe40000010000 */
[----:B------:R-:W-:Y:S02]  /*8bc0*/  LOP3.LUT R7, R7, 0xfffffffd, RZ, 0xc0, !PT ;  /* 0xfffffffd07077812 */ /* 0x000fe400078ec0ff */
[----:B------:R-:W-:-:S04]  /*8bd0*/  FADD.FTZ R72, R5, R72 ;  /* 0x0000004805487221 */ /* 0x000fc80000010000 */
[----:B------:R-:W-:-:S04]  /*8be0*/  @P3 FADD.FTZ R75, R6, R72 ;  /* 0x00000048064b3221 */ /* 0x000fc80000010000 */
[----:B------:R-:W-:-:S04]  /*8bf0*/  FADD.FTZ R72, R8, R75 ;  /* 0x0000004b08487221 */ /* 0x000fc80000010000 */
[----:B------:R-:W-:-:S04]  /*8c00*/  FADD.FTZ R72, R9, R72 ;  /* 0x0000004809487221 */ /* 0x000fc80000010000 */
        /* <DEDUP_REMOVED lines=19> */
[----:B------:R-:W-:Y:S01]  /*8d40*/  @P6 FADD.FTZ R75, R27, R72 ;  /* 0x000000481b4b6221 */ /* 0x000fe20000010000 */
[----:B------:R-:W-:Y:S02]  /*8d50*/  ISETP.GT.U32.AND P6, PT, R2, 0xff, PT ;  /* 0x000000ff0200780c */ /* 0x000fe40003fc4070 */
[----:B------:R-:W-:Y:S01]  /*8d60*/  LOP3.LUT R7, R7, 0xfffffffb, RZ, 0xc0, !PT ;  /* 0xfffffffb07077812 */ /* 0x000fe200078ec0ff */
        /* <DEDUP_REMOVED lines=61> */
[----:B0-----:R-:W-:Y:S02]  /*9140*/  LOP3.LUT P6, RZ, R78, 0x1f, RZ, 0xc0, !PT ;  /* 0x0000001f4eff7812 */ /* 0x001fe400078cc0ff */
[----:B------:R-:W-:-:S11]  /*9150*/  LOP3.LUT R7, R7, 0xffff7fff, RZ, 0xc0, !PT ;  /* 0xffff7fff07077812 */ /* 0x000fd600078ec0ff */
        /* <DEDUP_REMOVED lines=163> */
.L_x_34831:
[----:B------:R-:W-:Y:S01]  /*9b90*/  LOP3.LUT P1, RZ, R78, 0x1f, RZ, 0xc0, !PT ;  /* 0x0000001f4eff7812 */ /* 0x000fe2000782c0ff */
[----:B-1----:R-:W-:Y:S01]  /*9ba0*/  FADD.FTZ R72, R75, R72 ;  /* 0x000000484b487221 */ /* 0x002fe20000010000 */
[C---:B------:R-:W-:Y:S01]  /*9bb0*/  FMUL.FTZ R78, R77.reuse, R77 ;  /* 0x0000004d4d4e7220 */ /* 0x040fe20000410000 */
[----:B------:R-:W-:Y:S01]  /*9bc0*/  ISETP.NE.AND P0, PT, RZ, UR8, PT ;  /* 0x00000008ff007c0c */ /* 0x000fe2000bf05270 */
[----:B------:R-:W-:Y:S01]  /*9bd0*/  BSSY.RECONVERGENT B0, `(.L_x_34787) ;  /* 0x0000034000007945 */ /* 0x000fe20003800200 */
[----:B------:R-:W-:Y:S02]  /*9be0*/  FFMA.FTZ R76, R72, R76, UR9 ;  /* 0x00000009484c7e23 */ /* 0x000fe4000801004c */
[----:B------:R-:W-:Y:S02]  /*9bf0*/  FSEL R78, R78, RZ, P0 ;  /* 0x000000ff4e4e7208 */ /* 0x000fe40000000000 */
[----:B------:R-:W-:-:S03]  /*9c00*/  FSEL R134, R77, RZ, !P0 ;  /* 0x000000ff4d867208 */ /* 0x000fc60004000000 */
[----:B------:R-:W-:Y:S01]  /*9c10*/  FADD.FTZ R76, R76, R78 ;  /* 0x0000004e4c4c7221 */ /* 0x000fe20000010000 */
[----:B0-----:R-:W0:Y:S03]  /*9c20*/  @!P1 LDC.64 R74, c[0x0][0x3c0] ;  /* 0x0000f000ff4a9b82 */ /* 0x001e260000000a00 */
[----:B------:R-:W1:Y:S05]  /*9c30*/  MUFU.RSQ R89, R76 ;  /* 0x0000004c00597308 */ /* 0x000e6a0000001400 */
[----:B------:R-:W2:Y:S01]  /*9c40*/  @!P1 LDC.64 R72, c[0x0][0x3c8] ;  /* 0x0000f200ff489b82 */ /* 0x000ea20000000a00 */
[----:B0-----:R-:W-:-:S05]  /*9c50*/  @!P1 IMAD.WIDE R74, R88, 0x4, R74 ;  /* 0x00000004584a9825 */ /* 0x001fca00078e024a */
[----:B------:R0:W-:Y:S01]  /*9c60*/  @!P1 STG.E desc[UR6][R74.64], R77 ;  /* 0x0000004d4a009986 */ /* 0x0001e2000c101906 */
[----:B--2---:R-:W-:-:S05]  /*9c70*/  @!P1 IMAD.WIDE R72, R88, 0x4, R72 ;  /* 0x0000000458489825 */ /* 0x004fca00078e0248 */
[----:B-1----:R0:W-:Y:S01]  /*9c80*/  @!P1 STG.E desc[UR6][R72.64], R89 ;  /* 0x0000005948009986 */ /* 0x0021e2000c101906 */
[----:B------:R-:W-:Y:S05]  /*9c90*/  @!P5 BRA `(.L_x_34788) ;  /* 0x00000000009cd947 */ /* 0x000fea0003800000 */
[--C-:B------:R-:W-:Y:S01]  /*9ca0*/  FADD.FTZ R76, R86, -R134.reuse ;  /* 0x80000086564c7221 */ /* 0x100fe20000010000 */
[----:B0-----:R-:W-:Y:S02]  /*9cb0*/  HADD2.F32 R72, -RZ, R252.H1_H1 ;  /* 0x300000fcff487230 */ /* 0x001fe40000004100 */
[----:B------:R-:W-:Y:S01]  /*9cc0*/  FADD.FTZ R77, R87, -R134 ;  /* 0x80000086574d7221 */ /* 0x000fe20000010000 */
[----:B------:R-:W-:Y:S02]  /*9cd0*/  HADD2.F32 R75, -RZ, R90.H0_H0 ;  /* 0x2000005aff4b7230 */ /* 0x000fe40000004100 */
[C---:B------:R-:W-:Y:S01]  /*9ce0*/  FMUL.FTZ R76, R89.reuse, R76 ;  /* 0x0000004c594c7220 */ /* 0x040fe20000410000 */
[----:B------:R-:W-:Y:S02]  /*9cf0*/  HADD2.F32 R73, -RZ, R251.H1_H1 ;  /* 0x300000fbff497230 */ /* 0x000fe40000004100 */
[----:B------:R-:W-:Y:S01]  /*9d00*/  FMUL.FTZ R77, R89, R77 ;  /* 0x0000004d594d7220 */ /* 0x000fe20000410000 */
[----:B------:R-:W-:-:S02]  /*9d10*/  HADD2.F32 R74, -RZ, R150.H0_H0 ;  /* 0x20000096ff4a7230 */ /* 0x000fc40000004100 */
[C---:B------:R-:W-:Y:S01]  /*9d20*/  FFMA.FTZ R72, R76.reuse, R72, R75 ;  /* 0x000000484c487223 */ /* 0x040fe2000001004b */
[--C-:B------:R-:W-:Y:S02]  /*9d30*/  HADD2.F32 R78, -RZ, R220.reuse.H0_H0 ;  /* 0x200000dcff4e7230 */ /* 0x100fe40000004100 */
[--C-:B------:R-:W-:Y:S02]  /*9d40*/  HADD2.F32 R75, -RZ, R219.reuse.H0_H0 ;  /* 0x200000dbff4b7230 */ /* 0x100fe40000004100 */
[----:B------:R-:W-:Y:S01]  /*9d50*/  FFMA.FTZ R76, R76, R73, R74 ;  /* 0x000000494c4c7223 */ /* 0x000fe2000001004a */
[----:B------:R-:W-:Y:S02]  /*9d60*/  HADD2.F32 R73, -RZ, R220.H1_H1 ;  /* 0x300000dcff497230 */ /* 0x000fe40000004100 */
[----:B------:R-:W-:Y:S02]  /*9d70*/  HADD2.F32 R74, -RZ, R219.H1_H1 ;  /* 0x300000dbff4a7230 */ /* 0x000fe40000004100 */
[----:B------:R-:W-:-:S02]  /*9d80*/  HADD2.F32 R79, -RZ, R151.H0_H0 ;  /* 0x20000097ff4f7230 */ /* 0x000fc40000004100 */
[----:B------:R-:W-:Y:S01]  /*9d90*/  FFMA.FTZ R73, R77, R73, R78 ;  /* 0x000000494d497223 */ /* 0x000fe2000001004e */
[----:B------:R-:W-:Y:S01]  /*9da0*/  FADD.FTZ R78, R85, -R134 ;  /* 0x80000086554e7221 */ /* 0x000fe20000010000 */
[----:B------:R-:W-:Y:S01]  /*9db0*/  FFMA.FTZ R77, R77, R74, R75 ;  /* 0x0000004a4d4d7223 */ /* 0x000fe2000001004b */
[----:B------:R-:W-:Y:S02]  /*9dc0*/  HADD2.F32 R74, -RZ, R252.H0_H0 ;  /* 0x200000fcff4a7230 */ /* 0x000fe40000004100 */
[----:B------:R-:W-:Y:S02]  /*9dd0*/  HADD2.F32 R75, -RZ, R91.H0_H0 ;  /* 0x2000005bff4b7230 */ /* 0x000fe40000004100 */
[----:B------:R-:W-:Y:S01]  /*9de0*/  FMUL.FTZ R78, R89, R78 ;  /* 0x0000004e594e7220 */ /* 0x000fe20000410000 */
[----:B------:R-:W-:Y:S02]  /*9df0*/  HADD2.F32 R162, -RZ, R218.H0_H0 ;  /* 0x200000daffa27230 */ /* 0x000fe40000004100 */
[----:B------:R-:W-:-:S02]  /*9e00*/  HADD2.F32 R163, -RZ, R217.H0_H0 ;  /* 0x200000d9ffa37230 */ /* 0x000fc40000004100 */
[----:B------:R-:W-:Y:S01]  /*9e10*/  FFMA.FTZ R74, R78, R74, R75 ;  /* 0x0000004a4e4a7223 */ /* 0x000fe2000001004b */
[----:B------:R-:W-:-:S05]  /*9e20*/  HADD2.F32 R75, -RZ, R251.H0_H0 ;  /* 0x200000fbff4b7230 */ /* 0x000fca0000004100 */
[----:B------:R-:W-:Y:S01]  /*9e30*/  FFMA.FTZ R78, R78, R75, R79 ;  /* 0x0000004b4e4e7223 */ /* 0x000fe2000001004f */
[----:B------:R-:W-:Y:S01]  /*9e40*/  FADD.FTZ R79, R84, -R134 ;  /* 0x80000086544f7221 */ /* 0x000fe20000010000 */
[----:B------:R-:W-:-:S03]  /*9e50*/  HADD2.F32 R75, -RZ, R218.H1_H1 ;  /* 0x300000daff4b7230 */ /* 0x000fc60000004100 */
[----:B------:R-:W-:-:S04]  /*9e60*/  FMUL.FTZ R79, R89, R79 ;  /* 0x0000004f594f7220 */ /* 0x000fc80000410000 */
[----:B------:R-:W-:Y:S01]  /*9e70*/  FFMA.FTZ R75, R79, R75, R162 ;  /* 0x0000004b4f4b7223 */ /* 0x000fe200000100a2 */
[----:B------:R-:W-:-:S05]  /*9e80*/  HADD2.F32 R162, -RZ, R217.H1_H1 ;  /* 0x300000d9ffa27230 */ /* 0x000fca0000004100 */
[----:B------:R-:W-:Y:S02]  /*9e90*/  FFMA.FTZ R79, R79, R162, R163 ;  /* 0x000000a24f4f7223 */ /* 0x000fe400000100a3 */
[----:B------:R-:W0:Y:S02]  /*9ea0*/  LDC.64 R162, c[0x0][0x428] ;  /* 0x00010a00ffa27b82 */ /* 0x000e240000000a00 */
[----:B0-----:R-:W-:-:S05]  /*9eb0*/  IMAD.WIDE.U32 R162, R0, 0x10, R162 ;  /* 0x0000001000a27825 */ /* 0x001fca00078e00a2 */
[----:B------:R0:W-:Y:S02]  /*9ec0*/  STG.E.128 desc[UR6][R162.64], R72 ;  /* 0x00000048a2007986 */ /* 0x0001e4000c101d06 */
[----:B0-----:R-:W0:Y:S02]  /*9ed0*/  LDC.64 R72, c[0x0][0x430] ;  /* 0x00010c00ff487b82 */ /* 0x001e240000000a00 */
[C---:B0-----:R-:W-:Y:S01]  /*9ee0*/  IMAD.WIDE.U32 R72, R0.reuse, 0x10, R72 ;  /* 0x0000001000487825 */ /* 0x041fe200078e0048 */
[----:B------:R-:W-:-:S04]  /*9ef0*/  IADD3 R0, PT, PT, R0, 0x20, RZ ;  /* 0x0000002000007810 */ /* 0x000fc80007ffe0ff */
[----:B------:R1:W-:Y:S03]  /*9f00*/  STG.E.128 desc[UR6][R72.64], R76 ;  /* 0x0000004c48007986 */ /* 0x0003e6000c101d06 */
.L_x_34788:
[----:B------:R-:W-:Y:S05]  /*9f10*/  BSYNC.RECONVERGENT B0 ;  /* 0x0000000000007941 */ /* 0x000fea0003800200 */
.L_x_34787:
[----:B------:R-:W-:Y:S01]  /*9f20*/  ISETP.GE.U32.AND P0, PT, R2, 0x40, PT ;  /* 0x000000400200780c */ /* 0x000fe20003f06070 */
[----:B------:R-:W-:-:S12]  /*9f30*/  BSSY.RECONVERGENT B0, `(.L_x_34789) ;  /* 0x0000029000007945 */ /* 0x000fd80003800200 */
[----:B------:R-:W-:Y:S05]  /*9f40*/  @!P0 BRA `(.L_x_34790) ;  /* 0x00000000009c8947 */ /* 0x000fea0003800000 */
[--C-:B-1----:R-:W-:Y:S01]  /*9f50*/  FADD.FTZ R76, R3, -R134.reuse ;  /* 0x80000086034c7221 */ /* 0x102fe20000010000 */
        /* <DEDUP_REMOVED lines=38> */
.L_x_34790:
[----:B------:R-:W-:Y:S05]  /*a1c0*/  BSYNC.RECONVERGENT B0 ;  /* 0x0000000000007941 */ /* 0x000fea0003800200 */
.L_x_34789:
[----:B------:R-:W-:Y:S01]  /*a1d0*/  ISETP.GE.U32.AND P0, PT, R2, 0x60, PT ;  /* 0x000000600200780c */ /* 0x000fe20003f06070 */
[----:B------:R-:W-:-:S12]  /*a1e0*/  BSSY.RECONVERGENT B0, `(.L_x_34791) ;  /* 0x0000029000007945 */ /* 0x000fd80003800200 */
[----:B------:R-:W-:Y:S05]  /*a1f0*/  @!P0 BRA `(.L_x_34792) ;  /* 0x00000000009c8947 */ /* 0x000fea0003800000 */
[--C-:B-12---:R-:W-:Y:S01]  /*a200*/  FADD.FTZ R76, R8, -R134.reuse ;  /* 0x80000086084c7221 */ /* 0x106fe20000010000 */
        /* <DEDUP_REMOVED lines=14> */
[C---:B------:R-:W-:Y:S01]  /*a2f0*/  FFMA.FTZ R73, R77.reuse, R73, R78 ;  /* 0x000000494d497223 */ /* 0x040fe2000001004e */
        /* <DEDUP_REMOVED lines=23> */
.L_x_34792:
[----:B------:R-:W-:Y:S05]  /*a470*/  BSYNC.RECONVERGENT B0 ;  /* 0x0000000000007941 */ /* 0x000fea0003800200 */
.L_x_34791:
[----:B------:R-:W-:Y:S01]  /*a480*/  ISETP.GE.U32.AND P0, PT, R2, 0x80, PT ;  /* 0x000000800200780c */ /* 0x000fe20003f06070 */
[----:B------:R-:W-:-:S12]  /*a490*/  BSSY.RECONVERGENT B0, `(.L_x_34793) ;  /* 0x0000029000007945 */ /* 0x000fd80003800200 */
[----:B------:R-:W-:Y:S05]  /*a4a0*/  @!P0 BRA `(.L_x_34794) ;  /* 0x00000000009c8947 */ /* 0x000fea0003800000 */
[--C-:B-123--:R-:W-:Y:S01]  /*a4b0*/  FADD.FTZ R76, R12, -R134.reuse ;  /* 0x800000860c4c7221 */ /* 0x10efe20000010000 */
        /* <DEDUP_REMOVED lines=38> */
.L_x_34794:
[----:B------:R-:W-:Y:S05]  /*a720*/  BSYNC.RECONVERGENT B0 ;  /* 0x0000000000007941 */ /* 0x000fea0003800200 */
.L_x_34793:
[----:B------:R-:W-:Y:S01]  /*a730*/  ISETP.GE.U32.AND P0, PT, R2, 0xa0, PT ;  /* 0x000000a00200780c */ /* 0x000fe20003f06070 */
[----:B------:R-:W-:-:S12]  /*a740*/  BSSY.RECONVERGENT B0, `(.L_x_34795) ;  /* 0x0000029000007945 */ /* 0x000fd80003800200 */
[----:B------:R-:W-:Y:S05]  /*a750*/  @!P0 BRA `(.L_x_34796) ;  /* 0x00000000009c8947 */ /* 0x000fea0003800000 */
[--C-:B-1234-:R-:W-:Y:S01]  /*a760*/  FADD.FTZ R76, R16, -R134.reuse ;  /* 0x80000086104c7221 */ /* 0x11efe20000010000 */
        /* <DEDUP_REMOVED lines=38> */
.L_x_34796:
[----:B------:R-:W-:Y:S05]  /*a9d0*/  BSYNC.RECONVERGENT B0 ;  /* 0x0000000000007941 */ /* 0x000fea0003800200 */
.L_x_34795:
[----:B------:R-:W-:Y:S01]  /*a9e0*/  ISETP.GE.U32.AND P0, PT, R2, 0xc0, PT ;  /* 0x000000c00200780c */ /* 0x000fe20003f06070 */
[----:B------:R-:W-:-:S12]  /*a9f0*/  BSSY.RECONVERGENT B0, `(.L_x_34797) ;  /* 0x0000029000007945 */ /* 0x000fd80003800200 */
[----:B------:R-:W-:Y:S05]  /*aa00*/  @!P0 BRA `(.L_x_34798) ;  /* 0x00000000009c8947 */ /* 0x000fea0003800000 */
[--C-:B01234-:R-:W-:Y:S01]  /*aa10*/  FADD.FTZ R76, R20, -R134.reuse ;  /* 0x80000086144c7221 */ /* 0x11ffe20000010000 */
[----:B------:R-:W-:Y:S02]  /*aa20*/  HADD2.F32 R72, -RZ, R242.H1_H1 ;  /* 0x300000f2ff487230 */ /* 0x000fe40000004100 */
        /* <DEDUP_REMOVED lines=37> */
.L_x_34798:
[----:B------:R-:W-:Y:S05]  /*ac80*/  BSYNC.RECONVERGENT B0 ;  /* 0x0000000000007941 */ /* 0x000fea0003800200 */
.L_x_34797:
        /* <DEDUP_REMOVED lines=42> */
.L_x_34800:
[----:B------:R-:W-:Y:S05]  /*af30*/  BSYNC.RECONVERGENT B0 ;  /* 0x0000000000007941 */ /* 0x000fea0003800200 */
.L_x_34799:
        /* <DEDUP_REMOVED lines=42> */
.L_x_34802:
[----:B------:R-:W-:Y:S05]  /*b1e0*/  BSYNC.RECONVERGENT B0 ;  /* 0x0000000000007941 */ /* 0x000fea0003800200 */
.L_x_34801:
        /* <DEDUP_REMOVED lines=42> */
.L_x_34804:
[----:B------:R-:W-:Y:S05]  /*b490*/  BSYNC.RECONVERGENT B0 ;  /* 0x0000000000007941 */ /* 0x000fea0003800200 */
.L_x_34803:
        /* <DEDUP_REMOVED lines=42> */
.L_x_34806:
[----:B------:R-:W-:Y:S05]  /*b740*/  BSYNC.RECONVERGENT B0 ;  /* 0x0000000000007941 */ /* 0x000fea0003800200 */
.L_x_34805:
        /* <DEDUP_REMOVED lines=42> */
.L_x_34808:
[----:B------:R-:W-:Y:S05]  /*b9f0*/  BSYNC.RECONVERGENT B0 ;  /* 0x0000000000007941 */ /* 0x000fea0003800200 */
.L_x_34807:
        /* <DEDUP_REMOVED lines=42> */
.L_x_34810:
[----:B------:R-:W-:Y:S05]  /*bca0*/  BSYNC.RECONVERGENT B0 ;  /* 0x0000000000007941 */ /* 0x000fea0003800200 */
.L_x_34809:
        /* <DEDUP_REMOVED lines=42> */
.L_x_34812:
[----:B------:R-:W-:Y:S05]  /*bf50*/  BSYNC.RECONVERGENT B0 ;  /* 0x0000000000007941 */ /* 0x000fea0003800200 */
.L_x_34811:
        /* <DEDUP_REMOVED lines=24> */
[--C-:B------:R-:W-:Y:S02]  /*c0e0*/  HADD2.F32 R162, -RZ, R160.reuse.H0_H0 ;  /* 0x200000a0ffa27230 */ /* 0x100fe40000004100 */
[----:B------:R-:W-:-:S02]  /*c0f0*/  HADD2.F32 R163, -RZ, R160.H1_H1 ;  /* 0x300000a0ffa37230 */ /* 0x000fc40000004100 */
[----:B------:R-:W-:Y:S01]  /*c100*/  FFMA.FTZ R74, R78, R74, R75 ;  /* 0x0000004a4e4a7223 */ /* 0x000fe2000001004b */
[----:B------:R-:W-:-:S05]  /*c110*/  HADD2.F32 R75, -RZ, R225.H0_H0 ;  /* 0x200000e1ff4b7230 */ /* 0x000fca0000004100 */
[----:B------:R-:W-:Y:S01]  /*c120*/  FFMA.FTZ R78, R78, R75, R79 ;  /* 0x0000004b4e4e7223 */ /* 0x000fe2000001004f */
[----:B------:R-:W-:Y:S01]  /*c130*/  FADD.FTZ R79, R55, -R134 ;  /* 0x80000086374f7221 */ /* 0x000fe20000010000 */
[----:B------:R-:W-:-:S03]  /*c140*/  HADD2.F32 R75, -RZ, R135.H0_H0 ;  /* 0x20000087ff4b7230 */ /* 0x000fc60000004100 */
        /* <DEDUP_REMOVED lines=11> */
.L_x_34814:
[----:B------:R-:W-:Y:S05]  /*c200*/  BSYNC.RECONVERGENT B0 ;  /* 0x0000000000007941 */ /* 0x000fea0003800200 */
.L_x_34813:
        /* <DEDUP_REMOVED lines=13> */
[----:B------:R-:W-:Y:S02]  /*c2e0*/  HADD2.F32 R75, -RZ, R161.H1_H1 ;  /* 0x300000a1ff4b7230 */ /* 0x000fe40000004100 */
[----:B------:R-:W-:Y:S01]  /*c2f0*/  FFMA.FTZ R76, R76, R73, R74 ;  /* 0x000000494c4c7223 */ /* 0x000fe2000001004a */
[----:B------:R-:W-:Y:S02]  /*c300*/  HADD2.F32 R73, -RZ, R156.H0_H0 ;  /* 0x2000009cff497230 */ /* 0x000fe40000004100 */
[----:B------:R-:W-:Y:S02]  /*c310*/  HADD2.F32 R74, -RZ, R157.H0_H0 ;  /* 0x2000009dff4a7230 */ /* 0x000fe40000004100 */
        /* <DEDUP_REMOVED lines=25> */
.L_x_34816:
[----:B------:R-:W-:Y:S05]  /*c4b0*/  BSYNC.RECONVERGENT B0 ;  /* 0x0000000000007941 */ /* 0x000fea0003800200 */
.L_x_34815:
        /* <DEDUP_REMOVED lines=12> */
[--C-:B------:R-:W-:Y:S01]  /*c580*/  HADD2.F32 R78, -RZ, R165.reuse.H0_H0 ;  /* 0x200000a5ff4e7230 */ /* 0x100fe20000004100 */
[----:B------:R-:W0:Y:S01]  /*c590*/  LDC.64 R162, c[0x0][0x428] ;  /* 0x00010a00ffa27b82 */ /* 0x000e220000000a00 */
        /* <DEDUP_REMOVED lines=10> */
[----:B------:R-:W-:-:S04]  /*c640*/  FMUL.FTZ R78, R89, R78 ;  /* 0x0000004e594e7220 */ /* 0x000fc80000410000 */
[----:B------:R-:W-:Y:S01]  /*c650*/  FFMA.FTZ R74, R78, R74, R75 ;  /* 0x0000004a4e4a7223 */ /* 0x000fe2000001004b */
[----:B------:R-:W-:-:S05]  /*c660*/  HADD2.F32 R75, -RZ, R221.H0_H0 ;  /* 0x200000ddff4b7230 */ /* 0x000fca0000004100 */
[----:B------:R-:W-:Y:S01]  /*c670*/  FFMA.FTZ R78, R78, R75, R79 ;  /* 0x0000004b4e4e7223 */ /* 0x000fe2000001004f */
[----:B------:R-:W-:Y:S01]  /*c680*/  FADD.FTZ R79, R83, -R134 ;  /* 0x80000086534f7221 */ /* 0x000fe20000010000 */
[----:B------:R-:W-:Y:S02]  /*c690*/  HADD2.F32 R75, -RZ, R158.H1_H1 ;  /* 0x3000009eff4b7230 */ /* 0x000fe40000004100 */
[----:B0-----:R-:W-:-:S04]  /*c6a0*/  IMAD.WIDE.U32 R162, R0, 0x10, R162 ;  /* 0x0000001000a27825 */ /* 0x001fc800078e00a2 */
[----:B------:R-:W-:Y:S01]  /*c6b0*/  FMUL.FTZ R79, R89, R79 ;  /* 0x0000004f594f7220 */ /* 0x000fe20000410000 */
[--C-:B------:R-:W-:Y:S02]  /*c6c0*/  HADD2.F32 R89, -RZ, R166.reuse.H0_H0 ;  /* 0x200000a6ff597230 */ /* 0x100fe40000004100 */
[----:B------:R-:W-:-:S03]  /*c6d0*/  HADD2.F32 R134, -RZ, R166.H1_H1 ;  /* 0x300000a6ff867230 */ /* 0x000fc60000004100 */
[----:B------:R-:W-:Y:S01]  /*c6e0*/  FFMA.FTZ R75, R79, R75, R89 ;  /* 0x0000004b4f4b7223 */ /* 0x000fe20000010059 */
[----:B------:R-:W-:-:S04]  /*c6f0*/  HADD2.F32 R89, -RZ, R159.H1_H1 ;  /* 0x3000009fff597230 */ /* 0x000fc80000004100 */
[----:B------:R0:W-:Y:S01]  /*c700*/  STG.E.128 desc[UR6][R162.64], R72 ;  /* 0x00000048a2007986 */ /* 0x0001e2000c101d06 */
[----:B------:R-:W-:Y:S01]  /*c710*/  FFMA.FTZ R79, R79, R89, R134 ;  /* 0x000000594f4f7223 */ /* 0x000fe20000010086 */
[----:B0-----:R-:W0:Y:S02]  /*c720*/  LDC.64 R72, c[0x0][0x430] ;  /* 0x00010c00ff487b82 */ /* 0x001e240000000a00 */
[----:B0-----:R-:W-:-:S05]  /*c730*/  IMAD.WIDE.U32 R72, R0, 0x10, R72 ;  /* 0x0000001000487825 */ /* 0x001fca00078e0048 */
[----:B------:R0:W-:Y:S02]  /*c740*/  STG.E.128 desc[UR6][R72.64], R76 ;  /* 0x0000004c48007986 */ /* 0x0001e4000c101d06 */
.L_x_34818:
[----:B------:R-:W-:Y:S05]  /*c750*/  BSYNC.RECONVERGENT B0 ;  /* 0x0000000000007941 */ /* 0x000fea0003800200 */
.L_x_34817:
[----:B01234-:R-:W0:Y:S02]  /*c760*/  LDC.64 R72, c[0x0][0x380] ;  /* 0x0000e000ff487b82 */ /* 0x01fe240000000a00 */
[----:B0-----:R-:W-:-:S04]  /*c770*/  LEA R88, R72, R88, 0x2 ;  /* 0x0000005848587211 */ /* 0x001fc800078e10ff */
[----:B------:R-:W-:-:S13]  /*c780*/  ISETP.GE.AND P0, PT, R88, R73, PT ;  /* 0x000000495800720c */ /* 0x000fda0003f06270 */
[----:B------:R-:W-:Y:S05]  /*c790*/  @!P0 BRA `(.L_x_34819) ;  /* 0xffffff8000cc8947 */ /* 0x000fea000383ffff */
[----:B------:R-:W-:Y:S05]  /*c7a0*/  EXIT ;  /* 0x000000000000794d */ /* 0x000fea0003800000 */
.L_x_34786:
        /* <DEDUP_REMOVED lines=8> */
.L_x_34821:
[----:B------:R-:W-:Y:S05]  /*c830*/  BSYNC B0 ;  /* 0x0000000000007941 */ /* 0x000fea0003800000 */
.L_x_34820:
        /* <DEDUP_REMOVED lines=9> */
.L_x_34822:
[----:B------:R-:W-:Y:S02]  /*c8d0*/  HFMA2 R74, -RZ, RZ, 0, 2.384185791015625e-07 ;  /* 0x00000004ff4a7431 */ /* 0x000fe400000001ff */
[----:B------:R-:W-:Y:S01]  /*c8e0*/  FADD.FTZ R75, R75, R72 ;  /* 0x000000484b4b7221 */ /* 0x000fe20000010000 */
[----:B------:R-:W-:-:S04]  /*c8f0*/  MOV R72, 0xffffffff ;  /* 0xffffffff00487802 */ /* 0x000fc80000000f00 */
[----:B------:R-:W-:-:S07]  /*c900*/  MOV R79, R75 ;  /* 0x0000004b004f7202 */ /* 0x000fce0000000f00 */
[----:B------:R-:W-:Y:S05]  /*c910*/  WARPSYNC.COLLECTIVE R72, `(.L_x_34823) ;  /* 0x0000000048087348 */ /* 0x000fea0003c00000 */
[----:B------:R0:W1:Y:S02]  /*c920*/  SHFL.BFLY P6, R72, R79, R74, R73 ;  /* 0x0c00004a4f487389 */ /* 0x00006400000c0049 */
[----:B01----:R-:W-:Y:S05]  /*c930*/  ENDCOLLECTIVE ;  /* 0x000000000000791b */ /* 0x003fea0003800000 */
.L_x_34823:
[----:B------:R-:W-:Y:S02]  /*c940*/  HFMA2 R74, -RZ, RZ, 0, 4.76837158203125e-07 ;  /* 0x00000008ff4a7431 */ /* 0x000fe400000001ff */
[----:B------:R-:W-:Y:S01]  /*c950*/  FADD.FTZ R75, R75, R72 ;  /* 0x000000484b4b7221 */ /* 0x000fe20000010000 */
[----:B------:R-:W-:-:S04]  /*c960*/  MOV R72, 0xffffffff ;  /* 0xffffffff00487802 */ /* 0x000fc80000000f00 */
[----:B------:R-:W-:-:S07]  /*c970*/  MOV R79, R75 ;  /* 0x0000004b004f7202 */ /* 0x000fce0000000f00 */
[----:B------:R-:W-:Y:S05]  /*c980*/  WARPSYNC.COLLECTIVE R72, `(.L_x_34824) ;  /* 0x0000000048087348 */ /* 0x000fea0003c00000 */
[----:B------:R0:W1:Y:S02]  /*c990*/  SHFL.BFLY P6, R72, R79, R74, R73 ;  /* 0x0c00004a4f487389 */ /* 0x00006400000c0049 */
[----:B01----:R-:W-:Y:S05]  /*c9a0*/  ENDCOLLECTIVE ;  /* 0x000000000000791b */ /* 0x003fea0003800000 */
.L_x_34824:
[----:B------:R-:W-:Y:S02]  /*c9b0*/  HFMA2 R74, -RZ, RZ, 0, 9.5367431640625e-07 ;  /* 0x00000010ff4a7431 */ /* 0x000fe400000001ff */
[----:B------:R-:W-:Y:S01]  /*c9c0*/  FADD.FTZ R75, R75, R72 ;  /* 0x000000484b4b7221 */ /* 0x000fe20000010000 */
[----:B------:R-:W-:-:S04]  /*c9d0*/  MOV R72, 0xffffffff ;  /* 0xffffffff00487802 */ /* 0x000fc80000000f00 */
[----:B------:R-:W-:-:S07]  /*c9e0*/  MOV R79, R75 ;  /* 0x0000004b004f7202 */ /* 0x000fce0000000f00 */
[----:B------:R-:W-:Y:S05]  /*c9f0*/  WARPSYNC.COLLECTIVE R72, `(.L_x_34825) ;  /* 0x0000000048087348 */ /* 0x000fea0003c00000 */
[----:B------:R0:W1:Y:S02]  /*ca00*/  SHFL.BFLY P6, R72, R79, R74, R73 ;  /* 0x0c00004a4f487389 */ /* 0x00006400000c0049 */
[----:B01----:R-:W-:Y:S05]  /*ca10*/  ENDCOLLECTIVE ;  /* 0x000000000000791b */ /* 0x003fea0003800000 */
.L_x_34825:
        /* <DEDUP_REMOVED lines=149> */
.L_x_34826:
[----:B------:R-:W-:Y:S02]  /*d370*/  HFMA2 R74, -RZ, RZ, 0, 1.1920928955078125e-07 ;  /* 0x00000002ff4a7431 */ /* 0x000fe400000001ff */
[----:B------:R-:W-:Y:S01]  /*d380*/  FADD.FTZ R75, R75, R72 ;  /* 0x000000484b4b7221 */ /* 0x000fe20000010000 */
[----:B------:R-:W-:-:S04]  /*d390*/  MOV R72, 0xffffffff ;  /* 0xffffffff00487802 */ /* 0x000fc80000000f00 */
[----:B------:R-:W-:-:S07]  /*d3a0*/  MOV R79, R75 ;  /* 0x0000004b004f7202 */ /* 0x000fce0000000f00 */
[----:B------:R-:W-:Y:S05]  /*d3b0*/  WARPSYNC.COLLECTIVE R72, `(.L_x_34827) ;  /* 0x0000000048087348 */ /* 0x000fea0003c00000 */
[----:B------:R0:W1:Y:S02]  /*d3c0*/  SHFL.BFLY P6, R72, R79, R74, R73 ;  /* 0x0c00004a4f487389 */ /* 0x00006400000c0049 */
[----:B01----:R-:W-:Y:S05]  /*d3d0*/  ENDCOLLECTIVE ;  /* 0x000000000000791b */ /* 0x003fea0003800000 */
.L_x_34827:
[----:B------:R-:W-:Y:S02]  /*d3e0*/  HFMA2 R74, -RZ, RZ, 0, 2.384185791015625e-07 ;  /* 0x00000004ff4a7431 */ /* 0x000fe400000001ff */
[----:B------:R-:W-:Y:S01]  /*d3f0*/  FADD.FTZ R75, R75, R72 ;  /* 0x000000484b4b7221 */ /* 0x000fe20000010000 */
[----:B------:R-:W-:-:S04]  /*d400*/  MOV R72, 0xffffffff ;  /* 0xffffffff00487802 */ /* 0x000fc80000000f00 */
[----:B------:R-:W-:-:S07]  /*d410*/  MOV R79, R75 ;  /* 0x0000004b004f7202 */ /* 0x000fce0000000f00 */
[----:B------:R-:W-:Y:S05]  /*d420*/  WARPSYNC.COLLECTIVE R72, `(.L_x_34828) ;  /* 0x0000000048087348 */ /* 0x000fea0003c00000 */
[----:B------:R0:W1:Y:S02]  /*d430*/  SHFL.BFLY P6, R72, R79, R74, R73 ;  /* 0x0c00004a4f487389 */ /* 0x00006400000c0049 */
[----:B01----:R-:W-:Y:S05]  /*d440*/  ENDCOLLECTIVE ;  /* 0x000000000000791b */ /* 0x003fea0003800000 */
.L_x_34828:
[----:B------:R-:W-:Y:S02]  /*d450*/  HFMA2 R74, -RZ, RZ, 0, 4.76837158203125e-07 ;  /* 0x00000008ff4a7431 */ /* 0x000fe400000001ff */
[----:B------:R-:W-:Y:S01]  /*d460*/  FADD.FTZ R75, R75, R72 ;  /* 0x000000484b4b7221 */ /* 0x000fe20000010000 */
[----:B------:R-:W-:-:S04]  /*d470*/  MOV R72, 0xffffffff ;  /* 0xffffffff00487802 */ /* 0x000fc80000000f00 */
[----:B------:R-:W-:-:S07]  /*d480*/  MOV R79, R75 ;  /* 0x0000004b004f7202 */ /* 0x000fce0000000f00 */
[----:B------:R-:W-:Y:S05]  /*d490*/  WARPSYNC.COLLECTIVE R72, `(.L_x_34829) ;  /* 0x0000000048087348 */ /* 0x000fea0003c00000 */
[----:B------:R0:W1:Y:S02]  /*d4a0*/  SHFL.BFLY P6, R72, R79, R74, R73 ;  /* 0x0c00004a4f487389 */ /* 0x00006400000c0049 */
[----:B01----:R-:W-:Y:S05]  /*d4b0*/  ENDCOLLECTIVE ;  /* 0x000000000000791b */ /* 0x003fea0003800000 */
.L_x_34829:
[----:B------:R-:W-:Y:S02]  /*d4c0*/  HFMA2 R74, -RZ, RZ, 0, 9.5367431640625e-07 ;  /* 0x00000010ff4a7431 */ /* 0x000fe400000001ff */
[----:B------:R-:W-:Y:S01]  /*d4d0*/  FADD.FTZ R75, R75, R72 ;  /* 0x000000484b4b7221 */ /* 0x000fe20000010000 */
[----:B------:R-:W-:-:S04]  /*d4e0*/  MOV R72, 0xffffffff ;  /* 0xffffffff00487802 */ /* 0x000fc80000000f00 */
[----:B------:R-:W-:-:S07]  /*d4f0*/  MOV R79, R75 ;  /* 0x0000004b004f7202 */ /* 0x000fce0000000f00 */
[----:B------:R-:W-:Y:S05]  /*d500*/  WARPSYNC.COLLECTIVE R72, `(.L_x_34830) ;  /* 0x0000000048087348 */ /* 0x000fea0003c00000 */
[----:B------:R0:W1:Y:S02]  /*d510*/  SHFL.BFLY P6, R72, R79, R74, R73 ;  /* 0x0c00004a4f487389 */ /* 0x00006400000c0049 */
[----:B01----:R-:W-:Y:S05]  /*d520*/  ENDCOLLECTIVE ;  /* 0x000000000000791b */ /* 0x003fea0003800000 */
.L_x_34830:
[----:B------:R-:W-:Y:S05]  /*d530*/  BRA `(.L_x_34831) ;  /* 0xffffffc400947947 */ /* 0x000fea000383ffff */
.L_x_34832:
        /* <DEDUP_REMOVED lines=12> */
.L_x_43916:


//--------------------- .text._ZN10layer_norm31ln_parallel_residual_fwd_kernelINS_13Kernel_traitsI6__halfffffjLj2048ELj1ELj4ELj1ELj16ENS_18Kernel_traits_baseILj2048ES2_ffffjLj128EEEEELb0ELb0ELb1EEEvNS_9FwdParamsE --------------------------
	.section	.text._ZN10layer_norm31ln_parallel_residual_fwd_kernelINS_13Kernel_traitsI6__halfffffjLj2048ELj1ELj4ELj1ELj16ENS_18Kernel_traits_baseILj2048ES2_ffffjLj128EEEEELb0ELb0ELb1EEEvNS_9FwdParamsE,"ax",@progbits
	.align	128
        .global         _ZN10layer_norm31ln_parallel_residual_fwd_kernelINS_13Kernel_traitsI6__halfffffjLj2048ELj1ELj4ELj1ELj16ENS_18Kernel_traits_baseILj2048ES2_ffffjLj128EEEEELb0ELb0ELb1EEEvNS_9FwdParamsE
        .type           _ZN10layer_norm31ln_parallel_residual_fwd_kernelINS_13Kernel_traitsI6__halfffffjLj2048ELj1ELj4ELj1ELj16ENS_18Kernel_traits_baseILj2048ES2_ffffjLj128EEEEELb0ELb0ELb1EEEvNS_9FwdParamsE,@function
        .size           _ZN10layer_norm31ln_parallel_residual_fwd_kernelINS_13Kernel_traitsI6__halfffffjLj2048ELj1ELj4ELj1ELj16ENS_18Kernel_traits_baseILj2048ES2_ffffjLj128EEEEELb0ELb0ELb1EEEvNS_9FwdParamsE,(.L_x_43917 - _ZN10layer_norm31ln_parallel_residual_fwd_kernelINS_13Kernel_traitsI6__halfffffjLj2048ELj1ELj4ELj1ELj16ENS_18Kernel_traits_baseILj2048ES2_ffffjLj128EEEEELb0ELb0ELb1EEEvNS_9FwdParamsE)
        .other          _ZN10layer_norm31ln_parallel_residual_fwd_kernelINS_13Kernel_traitsI6__halfffffjLj2048ELj1ELj4ELj1ELj16ENS_18Kernel_traits_baseILj2048ES2_ffffjLj128EEEEELb0ELb0ELb1EEEvNS_9FwdParamsE,@"STO_CUDA_ENTRY STV_DEFAULT"
_ZN10layer_norm31ln_parallel_residual_fwd_kernelINS_13Kernel_traitsI6__halfffffjLj2048ELj1ELj4ELj1ELj16ENS_18Kernel_traits_baseILj2048ES2_ffffjLj128EEEEELb0ELb0ELb1EEEvNS_9FwdParamsE:
.text._ZN10layer_norm31ln_parallel_residual_fwd_kernelINS_13Kernel_traitsI6__halfffffjLj2048ELj1ELj4ELj1ELj16ENS_18Kernel_traits_baseILj2048ES2_ffffjLj128EEEEELb0ELb0ELb1EEEvNS_9FwdParamsE:
[----:B------:R-:W0:Y:S01]  /*0000*/  LDC R1, c[0x0][0x37c] ;  /* 0x0000df00ff017b82 */ /* 0x000e220000000800 */
[----:B------:R-:W1:Y:S01]  /*0010*/  S2R R78, SR_TID.X ;  /* 0x00000000004e7919 */ /* 0x000e620000002100 */
[----:B------:R-:W2:Y:S06]  /*0020*/  LDCU.64 UR10, c[0x0][0x438] ;  /* 0x00008700ff0a77ac */ /* 0x000eac0008000a00 */
[----:B------:R-:W3:Y:S01]  /*0030*/  S2UR UR4, SR_CTAID.X ;  /* 0x00000000000479c3 */ /* 0x000ee20000002500 */
[----:B0-----:R-:W-:Y:S01]  /*0040*/  IADD3 R1, PT, PT, R1, -0x38, RZ ;  /* 0xffffffc801017810 */ /* 0x001fe20007ffe0ff */
[----:B------:R-:W0:Y:S01]  /*0050*/  LDCU.64 UR8, c[0x0][0x3a0] ;  /* 0x00007400ff0877ac */ /* 0x000e220008000a00 */
[----:B------:R-:W4:Y:S05]  /*0060*/  LDCU.64 UR6, c[0x0][0x358] ;  /* 0x00006b00ff0677ac */ /* 0x000f2a0008000a00 */
[----:B------:R-:W0:Y:S01]  /*0070*/  LDC.64 R100, c[0x0][0x398] ;  /* 0x0000e600ff647b82 */ /* 0x000e220000000a00 */
[----:B--2---:R-:W-:-:S04]  /*0080*/  UISETP.NE.U32.AND UP0, UPT, UR10, URZ, UPT ;  /* 0x000000ff0a00728c */ /* 0x004fc8000bf05070 */
[----:B------:R-:W-:Y:S02]  /*0090*/  UISETP.NE.AND.EX UP0, UPT, UR11, URZ, UPT, UP0 ;  /* 0x000000ff0b00728c */ /* 0x000fe4000bf05300 */
[----:B---3--:R-:W-:Y:S01]  /*00a0*/  USHF.L.U32 UR4, UR4, 0x2, URZ ;  /* 0x0000000204047899 */ /* 0x008fe200080006ff */
[----:B-1----:R-:W-:Y:S02]  /*00b0*/  SHF.R.U32.HI R0, RZ, 0x5, R78 ;  /* 0x00000005ff007819 */ /* 0x002fe4000001164e */
[----:B0-----:R-:W-:Y:S02]  /*00c0*/  LOP3.LUT P0, RZ, R100, UR8, RZ, 0xfc, !PT ;  /* 0x0000000864ff7c12 */ /* 0x001fe4000f80fcff */
[----:B------:R-:W-:Y:S02]  /*00d0*/  LOP3.LUT R78, R78, 0x1f, RZ, 0xc0, !PT ;  /* 0x0000001f4e4e7812 */ /* 0x000fe400078ec0ff */
[----:B------:R-:W-:Y:S02]  /*00e0*/  LOP3.LUT P0, RZ, R101, UR9, RZ, 0xfc, P0 ;  /* 0x0000000965ff7c12 */ /* 0x000fe4000800fcff */
[----:B------:R-:W-:Y:S01]  /*00f0*/  LOP3.LUT R0, R0, UR4, RZ, 0xfc, !PT ;  /* 0x0000000400007c12 */ /* 0x000fe2000f8efcff */
[----:B----4-:R-:W-:Y:S10]  /*0100*/  BRA.U UP0, `(.L_x_34833) ;  /* 0x0000000900407547 */ /* 0x010ff4000b800000 */
[----:B------:R-:W0:Y:S02]  /*0110*/  LDCU.64 UR4, c[0x0][0x440] ;  /* 0x00008800ff0477ac */ /* 0x000e240008000a00 */
[----:B0-----:R-:W-:-:S04]  /*0120*/  UISETP.NE.U32.AND UP0, UPT, UR4, URZ, UPT ;  /* 0x000000ff0400728c */ /* 0x001fc8000bf05070 */
[----:B------:R-:W-:-:S09]  /*0130*/  UISETP.NE.AND.EX UP0, UPT, UR5, URZ, UPT, UP0 ;  /* 0x000000ff0500728c */ /* 0x000fd2000bf05300 */
[----:B------:R-:W-:Y:S05]  /*0140*/  BRA.U UP0, `(.L_x_34834) ;  /* 0x0000000500147547 */ /* 0x000fea000b800000 */
[----:B------:R-:W0:Y:S08]  /*0150*/  LDC.64 R2, c[0x0][0x3d0] ;  /* 0x0000f400ff027b82 */ /* 0x000e300000000a00 */
[----:B------:R-:W1:Y:S01]  /*0160*/  LDC.64 R16, c[0x0][0x3d8] ;  /* 0x0000f600ff107b82 */ /* 0x000e620000000a00 */
        /* <DEDUP_REMOVED lines=10> */
[C---:B0-----:R-:W-:Y:S01]  /*0210*/  IMAD.WIDE.U32 R2, R78.reuse, 0x8, R2 ;  /* 0x000000084e027825 */ /* 0x041fe200078e0002 */
[----:B------:R-:W-:Y:S02]  /*0220*/  CS2R R56, SRZ ;  /* 0x0000000000387805 */ /* 0x000fe4000001ff00 */
[----:B------:R-:W-:Y:S02]  /*0230*/  CS2R R54, SRZ ;  /* 0x0000000000367805 */ /* 0x000fe4000001ff00 */
[----:B------:R-:W-:Y:S02]  /*0240*/  CS2R R52, SRZ ;  /* 0x0000000000347805 */ /* 0x000fe4000001ff00 */
[----:B------:R-:W-:Y:S01]  /*0250*/  CS2R R50, SRZ ;  /* 0x0000000000327805 */ /* 0x000fe2000001ff00 */
[----:B------:R-:W5:Y:S01]  /*0260*/  LDG.E.64 R98, desc[UR6][R2.64] ;  /* 0x0000000602627981 */ /* 0x000f62000c1e1b00 */
[----:B-1----:R-:W-:-:S03]  /*0270*/  IMAD.WIDE.U32 R16, R78, 0x8, R16 ;  /* 0x000000084e107825 */ /* 0x002fc600078e0010 */
[----:B------:R-:W5:Y:S01]  /*0280*/  LDG.E.64 R108, desc[UR6][R2.64+0x100] ;  /* 0x00010006026c7981 */ /* 0x000f62000c1e1b00 */
[----:B------:R-:W-:Y:S02]  /*0290*/  CS2R R48, SRZ ;  /* 0x0000000000307805 */ /* 0x000fe4000001ff00 */
[----:B------:R-:W-:Y:S02]  /*02a0*/  CS2R R46, SRZ ;  /* 0x00000000002e7805 */ /* 0x000fe4000001ff00 */
[----:B------:R-:W-:Y:S01]  /*02b0*/  CS2R R44, SRZ ;  /* 0x00000000002c7805 */ /* 0x000fe2000001ff00 */
[----:B------:R-:W5:Y:S01]  /*02c0*/  LDG.E.64 R112, desc[UR6][R2.64+0x200] ;  /* 0x0002000602707981 */ /* 0x000f62000c1e1b00 */
[----:B------:R-:W-:Y:S02]  /*02d0*/  CS2R R42, SRZ ;  /* 0x00000000002a7805 */ /* 0x000fe4000001ff00 */
[----:B------:R-:W-:Y:S02]  /*02e0*/  CS2R R40, SRZ ;  /* 0x0000000000287805 */ /* 0x000fe4000001ff00 */
[----:B------:R-:W-:Y:S01]  /*02f0*/  CS2R R38, SRZ ;  /* 0x0000000000267805 */ /* 0x000fe2000001ff00 */
[----:B------:R-:W5:Y:S01]  /*0300*/  LDG.E.64 R138, desc[UR6][R2.64+0x300] ;  /* 0x00030006028a7981 */ /* 0x000f62000c1e1b00 */
[----:B------:R-:W-:-:S02]  /*0310*/  CS2R R36, SRZ ;  /* 0x0000000000247805 */ /* 0x000fc4000001ff00 */
        /* <DEDUP_REMOVED lines=11> */
[----:B------:R-:W-:-:S03]  /*03d0*/  CS2R R18, SRZ ;  /* 0x0000000000127805 */ /* 0x000fc6000001ff00 */
[----:B------:R-:W5:Y:S04]  /*03e0*/  LDG.E.64 R94, desc[UR6][R2.64+0x700] ;  /* 0x00070006025e7981 */ /* 0x000f68000c1e1b00 */
[----:B------:R-:W5:Y:S04]  /*03f0*/  LDG.E.64 R92, desc[UR6][R2.64+0x800] ;  /* 0x00080006025c7981 */ /* 0x000f68000c1e1b00 */
[----:B------:R-:W5:Y:S04]  /*0400*/  LDG.E.64 R88, desc[UR6][R2.64+0x900] ;  /* 0x0009000602587981 */ /* 0x000f68000c1e1b00 */
[----:B------:R-:W5:Y:S04]  /*0410*/  LDG.E.64 R84, desc[UR6][R2.64+0xa00] ;  /* 0x000a000602547981 */ /* 0x000f68000c1e1b00 */
[----:B------:R-:W5:Y:S04]  /*0420*/  LDG.E.64 R82, desc[UR6][R2.64+0xb00] ;  /* 0x000b000602527981 */ /* 0x000f68000c1e1b00 */
[----:B------:R-:W5:Y:S04]  /*0430*/  LDG.E.64 R14, desc[UR6][R2.64+0xc00] ;  /* 0x000c0006020e7981 */ /* 0x000f68000c1e1b00 */
[----:B------:R-:W5:Y:S04]  /*0440*/  LDG.E.64 R10, desc[UR6][R2.64+0xd00] ;  /* 0x000d0006020a7981 */ /* 0x000f68000c1e1b00 */
[----:B------:R-:W5:Y:S04]  /*0450*/  LDG.E.64 R6, desc[UR6][R2.64+0xe00] ;  /* 0x000e000602067981 */ /* 0x000f68000c1e1b00 */
[----:B------:R0:W5:Y:S04]  /*0460*/  LDG.E.64 R4, desc[UR6][R2.64+0xf00] ;  /* 0x000f000602047981 */ /* 0x000168000c1e1b00 */
[----:B------:R-:W5:Y:S04]  /*0470*/  LDG.E.64 R102, desc[UR6][R16.64] ;  /* 0x0000000610667981 */ /* 0x000f68000c1e1b00 */
[----:B------:R-:W5:Y:S01]  /*0480*/  LDG.E.64 R110, desc[UR6][R16.64+0x100] ;  /* 0x00010006106e7981 */ /* 0x000f62000c1e1b00 */
[----:B0-----:R-:W-:-:S03]  /*0490*/  CS2R R2, SRZ ;  /* 0x0000000000027805 */ /* 0x001fc6000001ff00 */
        /* <DEDUP_REMOVED lines=13> */
[----:B------:R0:W5:Y:S02]  /*0570*/  LDG.E.64 R86, desc[UR6][R16.64+0xf00] ;  /* 0x000f000610567981 */ /* 0x000164000c1e1b00 */
[----:B0-----:R-:W-:Y:S01]  /*0580*/  CS2R R16, SRZ ;  /* 0x0000000000107805 */ /* 0x001fe2000001ff00 */
[----:B------:R-:W-:Y:S06]  /*0590*/  BRA `(.L_x_34835) ;  /* 0x0000000c00687947 */ /* 0x000fec0003800000 */
.L_x_34834:
[----:B------:R-:W0:Y:S08]  /*05a0*/  LDC.64 R2, c[0x0][0x3d0] ;  /* 0x0000f400ff027b82 */ /* 0x000e300000000a00 */
[----:B------:R-:W1:Y:S08]  /*05b0*/  LDC.64 R4, c[0x0][0x3d8] ;  /* 0x0000f600ff047b82 */ /* 0x000e700000000a00 */
[----:B------:R-:W2:Y:S01]  /*05c0*/  LDC.64 R46, c[0x0][0x440] ;  /* 0x00011000ff2e7b82 */ /* 0x000ea20000000a00 */
[----:B------:R-:W-:Y:S01]  /*05d0*/  CS2R R76, SRZ ;  /* 0x00000000004c7805 */ /* 0x000fe2000001ff00 */
[----:B0-----:R-:W-:Y:S01]  /*05e0*/  IMAD.WIDE.U32 R2, R78, 0x8, R2 ;  /* 0x000000084e027825 */ /* 0x001fe200078e0002 */
[----:B------:R-:W-:-:S02]  /*05f0*/  CS2R R74, SRZ ;  /* 0x00000000004a7805 */ /* 0x000fc4000001ff00 */
[----:B------:R-:W-:Y:S02]  /*0600*/  CS2R R72, SRZ ;  /* 0x0000000000487805 */ /* 0x000fe4000001ff00 */
[----:B------:R-:W-:Y:S01]  /*0610*/  CS2R R70, SRZ ;  /* 0x0000000000467805 */ /* 0x000fe2000001ff00 */
[----:B------:R-:W5:Y:S01]  /*0620*/  LDG.E.64 R98, desc[UR6][R2.64] ;  /* 0x0000000602627981 */ /* 0x000f62000c1e1b00 */
[----:B-1----:R-:W-:-:S03]  /*0630*/  IMAD.WIDE.U32 R34, R78, 0x8, R4 ;  /* 0x000000084e227825 */ /* 0x002fc600078e0004 */
[----:B------:R-:W5:Y:S01]  /*0640*/  LDG.E.64 R108, desc[UR6][R2.64+0x100] ;  /* 0x00010006026c7981 */ /* 0x000f62000c1e1b00 */
[----:B------:R-:W-:Y:S02]  /*0650*/  CS2R R68, SRZ ;  /* 0x0000000000447805 */ /* 0x000fe4000001ff00 */
[----:B------:R-:W-:Y:S01]  /*0660*/  CS2R R66, SRZ ;  /* 0x0000000000427805 */ /* 0x000fe2000001ff00 */
[----:B------:R-:W5:Y:S01]  /*0670*/  LDG.E.64 R112, desc[UR6][R2.64+0x200] ;  /* 0x0002000602707981 */ /* 0x000f62000c1e1b00 */
[----:B--2---:R-:W-:-:S03]  /*0680*/  IMAD.WIDE.U32 R46, R78, 0x8, R46 ;  /* 0x000000084e2e7825 */ /* 0x004fc600078e002e */
[----:B------:R-:W5:Y:S01]  /*0690*/  LDG.E.64 R138, desc[UR6][R2.64+0x300] ;  /* 0x00030006028a7981 */ /* 0x000f62000c1e1b00 */
[----:B------:R-:W-:Y:S02]  /*06a0*/  CS2R R64, SRZ ;  /* 0x0000000000407805 */ /* 0x000fe4000001ff00 */
[----:B------:R-:W-:Y:S01]  /*06b0*/  CS2R R62, SRZ ;  /* 0x00000000003e7805 */ /* 0x000fe2000001ff00 */
[----:B------:R-:W5:Y:S01]  /*06c0*/  LDG.E.64 R142, desc[UR6][R2.64+0x400] ;  /* 0x00040006028e7981 */ /* 0x000f62000c1e1b00 */
[----:B------:R-:W-:Y:S02]  /*06d0*/  CS2R R60, SRZ ;  /* 0x00000000003c7805 */ /* 0x000fe4000001ff00 */
[----:B------:R-:W-:Y:S01]  /*06e0*/  CS2R R58, SRZ ;  /* 0x00000000003a7805 */ /* 0x000fe2000001ff00 */
[----:B------:R-:W5:Y:S01]  /*06f0*/  LDG.E.64 R146, desc[UR6][R2.64+0x500] ;  /* 0x0005000602927981 */ /* 0x000f62000c1e1b00 */
[----:B------:R-:W-:Y:S02]  /*0700*/  CS2R R56, SRZ ;  /* 0x0000000000387805 */ /* 0x000fe4000001ff00 */
[----:B------:R-:W-:Y:S01]  /*0710*/  CS2R R54, SRZ ;  /* 0x0000000000367805 */ /* 0x000fe2000001ff00 */
[----:B------:R-:W5:Y:S01]  /*0720*/  LDG.E.64 R96, desc[UR6][R2.64+0x600] ;  /* 0x0006000602607981 */ /* 0x000f62000c1e1b00 */
[----:B------:R-:W-:-:S02]  /*0730*/  CS2R R52, SRZ ;  /* 0x0000000000347805 */ /* 0x000fc4000001ff00 */
        /* <DEDUP_REMOVED lines=45> */
.L_x_34833:
        /* <DEDUP_REMOVED lines=9> */
[----:B------:R0:W5:Y:S01]  /*0aa0*/  LDG.E.64 R98, desc[UR6][R2.64] ;  /* 0x0000000602627981 */ /* 0x000162000c1e1b00 */
[----:B-1----:R-:W-:-:S03]  /*0ab0*/  IMAD.WIDE.U32 R34, R78, 0x8, R34 ;  /* 0x000000084e227825 */ /* 0x002fc600078e0022 */
[----:B------:R0:W5:Y:S04]  /*0ac0*/  LDG.E.64 R108, desc[UR6][R2.64+0x100] ;  /* 0x00010006026c7981 */ /* 0x000168000c1e1b00 */
[----:B------:R0:W5:Y:S01]  /*0ad0*/  LDG.E.64 R112, desc[UR6][R2.64+0x200] ;  /* 0x0002000602707981 */ /* 0x000162000c1e1b00 */
[----:B--2---:R-:W-:-:S03]  /*0ae0*/  IMAD.WIDE.U32 R16, R78, 0x8, R4 ;  /* 0x000000084e107825 */ /* 0x004fc600078e0004 */
[----:B------:R0:W5:Y:S04]  /*0af0*/  LDG.E.64 R138, desc[UR6][R2.64+0x300] ;  /* 0x00030006028a7981 */ /* 0x000168000c1e1b00 */
[----:B------:R0:W5:Y:S01]  /*0b00*/  LDG.E.64 R142, desc[UR6][R2.64+0x400] ;  /* 0x00040006028e7981 */ /* 0x000162000c1e1b00 */
[----:B---3--:R-:W-:-:S03]  /*0b10*/  IMAD.WIDE.U32 R116, R78, 0x8, R6 ;  /* 0x000000084e747825 */ /* 0x008fc600078e0006 */
[----:B------:R0:W5:Y:S04]  /*0b20*/  LDG.E.64 R146, desc[UR6][R2.64+0x500] ;  /* 0x0005000602927981 */ /* 0x000168000c1e1b00 */
        /* <DEDUP_REMOVED lines=57> */
[----:B------:R0:W5:Y:S01]  /*0ec0*/  LDG.E.64 R44, desc[UR6][R116.64+0xf00] ;  /* 0x000f0006742c7981 */ /* 0x000162000c1e1b00 */
[----:B------:R-:W-:Y:S05]  /*0ed0*/  BRA `(.L_x_34835) ;  /* 0x0000000400187947 */ /* 0x000fea0003800000 */
.L_x_34836:
[----:B------:R-:W0:Y:S08]  /*0ee0*/  LDC.64 R2, c[0x0][0x3d0] ;  /* 0x0000f400ff027b82 */ /* 0x000e300000000a00 */
[----:B------:R-:W1:Y:S08]  /*0ef0*/  LDC.64 R4, c[0x0][0x438] ;  /* 0x00010e00ff047b82 */ /* 0x000e700000000a00 */
[----:B------:R-:W2:Y:S01]  /*0f00*/  LDC.64 R6, c[0x0][0x3d8] ;  /* 0x0000f600ff067b82 */ /* 0x000ea20000000a00 */
[----:B------:R-:W-:-:S02]  /*0f10*/  CS2R R44, SRZ ;  /* 0x00000000002c7805 */ /* 0x000fc4000001ff00 */
        /* <DEDUP_REMOVED lines=13> */
[----:B--2---:R-:W-:-:S03]  /*0ff0*/  IMAD.WIDE.U32 R18, R78, 0x8, R6 ;  /* 0x000000084e127825 */ /* 0x004fc600078e0006 */
[----:B------:R-:W5:Y:S01]  /*1000*/  LDG.E.64 R138, desc[UR6][R2.64+0x300] ;  /* 0x00030006028a7981 */ /* 0x000f62000c1e1b00 */
[----:B------:R-:W-:Y:S02]  /*1010*/  CS2R R26, SRZ ;  /* 0x00000000001a7805 */ /* 0x000fe4000001ff00 */
        /* <DEDUP_REMOVED lines=49> */
[----:B0-----:R-:W-:-:S07]  /*1330*/  CS2R R16, SRZ ;  /* 0x0000000000107805 */ /* 0x001fce000001ff00 */
.L_x_34835:
[----:B------:R-:W1:Y:S02]  /*1340*/  LDCU UR4, c[0x0][0x384] ;  /* 0x00007080ff0477ac */ /* 0x000e640008000800 */
[----:B-1----:R-:W-:-:S13]  /*1350*/  ISETP.GE.AND P1, PT, R0, UR4, PT ;  /* 0x0000000400007c0c */ /* 0x002fda000bf26270 */
[----:B------:R-:W-:Y:S05]  /*1360*/  @P1 EXIT ;  /* 0x000000000000194d */ /* 0x000fea0003800000 */
[----:B-----5:R-:W-:Y:S01]  /*1370*/  MOV R134, R98 ;  /* 0x0000006200867202 */ /* 0x020fe20000000f00 */
[----:B------:R-:W1:Y:S01]  /*1380*/  LDCU UR4, c[0x0][0x388] ;  /* 0x00007100ff0477ac */ /* 0x000e620008000800 */
[----:B------:R-:W-:Y:S02]  /*1390*/  SHF.R.U64 R233, R98, 0x10, R99 ;  /* 0x0000001062e97819 */ /* 0x000fe40000001263 */
[----:B------:R-:W-:Y:S01]  /*13a0*/  MOV R98, R96 ;  /* 0x0000006000627202 */ /* 0x000fe20000000f00 */
[----:B------:R2:W-:Y:S01]  /*13b0*/  STL.S16 [R1+0x32], R134 ;  /* 0x0000328601007387 */ /* 0x0005e20000100600 */
[----:B------:R-:W-:Y:S01]  /*13c0*/  SHF.R.U64 R209, R96, 0x10, R97 ;  /* 0x0000001060d17819 */ /* 0x000fe20000001261 */
[----:B------:R-:W3:Y:S01]  /*13d0*/  LDCU.U8 UR5, c[0x0][0x410] ;  /* 0x00008200ff0577ac */ /* 0x000ee20008000000 */
[----:B------:R-:W-:Y:S02]  /*13e0*/  MOV R96, R94 ;  /* 0x0000005e00607202 */ /* 0x000fe40000000f00 */
[----:B------:R-:W-:Y:S01]  /*13f0*/  SHF.R.U64 R205, R94, 0x10, R95 ;  /* 0x000000105ecd7819 */ /* 0x000fe2000000125f */
[----:B------:R-:W4:Y:S01]  /*1400*/  LDCU UR8, c[0x0][0x448] ;  /* 0x00008900ff0877ac */ /* 0x000f220008000800 */
[----:B------:R-:W-:-:S02]  /*1410*/  MOV R94, R92 ;  /* 0x0000005c005e7202 */ /* 0x000fc40000000f00 */
[----:B------:R-:W-:Y:S01]  /*1420*/  SHF.R.U64 R201, R92, 0x10, R93 ;  /* 0x000000105cc97819 */ /* 0x000fe2000000125d */
[----:B------:R-:W0:Y:S01]  /*1430*/  LDCU.64 UR10, c[0x0][0x3a0] ;  /* 0x00007400ff0a77ac */ /* 0x000e220008000a00 */
[----:B------:R-:W-:Y:S02]  /*1440*/  MOV R92, R88 ;  /* 0x00000058005c7202 */ /* 0x000fe40000000f00 */
[----:B------:R-:W-:Y:S01]  /*1450*/  SHF.R.U64 R197, R88, 0x10, R89 ;  /* 0x0000001058c57819 */ /* 0x000fe20000001259 */
[----:B------:R-:W0:Y:S01]  /*1460*/  LDCU.64 UR12, c[0x0][0x398] ;  /* 0x00007300ff0c77ac */ /* 0x000e220008000a00 */
[----:B------:R-:W-:Y:S02]  /*1470*/  MOV R88, R84 ;  /* 0x0000005400587202 */ /* 0x000fe40000000f00 */
[----:B------:R-:W-:Y:S02]  /*1480*/  SHF.R.U64 R193, R84, 0x10, R85 ;  /* 0x0000001054c17819 */ /* 0x000fe40000001255 */
[----:B------:R-:W-:-:S02]  /*1490*/  MOV R247, R89 ;  /* 0x0000005900f77202 */ /* 0x000fc40000000f00 */
[----:B------:R-:W-:Y:S02]  /*14a0*/  SHF.R.U32.HI R195, RZ, 0x10, R89 ;  /* 0x00000010ffc37819 */ /* 0x000fe40000011659 */
[----:B------:R-:W-:Y:S02]  /*14b0*/  MOV R84, R82 ;  /* 0x0000005200547202 */ /* 0x000fe40000000f00 */
[----:B------:R-:W-:Y:S02]  /*14c0*/  SHF.R.U64 R189, R82, 0x10, R83 ;  /* 0x0000001052bd7819 */ /* 0x000fe40000001253 */
[----:B------:R-:W-:Y:S02]  /*14d0*/  MOV R89, R107 ;  /* 0x0000006b00597202 */ /* 0x000fe40000000f00 */
[--C-:B------:R-:W-:Y:S02]  /*14e0*/  SHF.R.U64 R196, R106, 0x10, R107.reuse ;  /* 0x000000106ac47819 */ /* 0x100fe4000000126b */
[----:B------:R-:W-:-:S02]  /*14f0*/  SHF.R.U32.HI R194, RZ, 0x10, R107 ;  /* 0x00000010ffc27819 */ /* 0x000fc4000001166b */
[----:B------:R-:W-:Y:S02]  /*1500*/  MOV R245, R85 ;  /* 0x0000005500f57202 */ /* 0x000fe40000000f00 */
[----:B------:R-:W-:Y:S02]  /*1510*/  SHF.R.U32.HI R191, RZ, 0x10, R85 ;  /* 0x00000010ffbf7819 */ /* 0x000fe40000011655 */
[----:B------:R-:W-:Y:S02]  /*1520*/  MOV R82, R14 ;  /* 0x0000000e00527202 */ /* 0x000fe40000000f00 */
[----:B------:R-:W-:Y:S02]  /*1530*/  SHF.R.U64 R185, R14, 0x10, R15 ;  /* 0x000000100eb97819 */ /* 0x000fe4000000120f */
[----:B------:R-:W-:Y:S02]  /*1540*/  MOV R85, R105 ;  /* 0x0000006900557202 */ /* 0x000fe40000000f00 */
[----:B------:R-:W-:-:S02]  /*1550*/  SHF.R.U64 R192, R104, 0x10, R105 ;  /* 0x0000001068c07819 */ /* 0x000fc40000001269 */
[----:B------:R-:W-:Y:S02]  /*1560*/  SHF.R.U32.HI R190, RZ, 0x10, R105 ;  /* 0x00000010ffbe7819 */ /* 0x000fe40000011669 */
[----:B------:R-:W-:Y:S02]  /*1570*/  MOV R14, R10 ;  /* 0x0000000a000e7202 */ /* 0x000fe40000000f00 */
[----:B------:R-:W-:Y:S02]  /*1580*/  SHF.R.U64 R107, R10, 0x10, R11 ;  /* 0x000000100a6b7819 */ /* 0x000fe4000000120b */
[----:B------:R-:W-:Y:S02]  /*1590*/  MOV R10, R6 ;  /* 0x00000006000a7202 */ /* 0x000fe40000000f00 */
[----:B------:R-:W-:Y:S02]  /*15a0*/  SHF.R.U64 R105, R6, 0x10, R7 ;  /* 0x0000001006697819 */ /* 0x000fe40000001207 */
[----:B------:R-:W-:-:S02]  /*15b0*/  MOV R6, R4 ;  /* 0x0000000400067202 */ /* 0x000fc40000000f00 */
[--C-:B------:R-:W-:Y:S02]  /*15c0*/  SHF.R.U64 R79, R4, 0x10, R5.reuse ;  /* 0x00000010044f7819 */ /* 0x100fe40000001205 */
[----:B------:R-:W-:Y:S02]  /*15d0*/  SHF.R.U32.HI R170, RZ, 0x10, R5 ;  /* 0x00000010ffaa7819 */ /* 0x000fe40000011605 */
[----:B------:R-:W-:Y:S02]  /*15e0*/  SHF.R.U64 R4, R86, 0x10, R87 ;  /* 0x0000001056047819 */ /* 0x000fe40000001257 */
[----:B------:R-:W-:Y:S02]  /*15f0*/  PRMT R233, R233, 0x5410, R233 ;  /* 0x00005410e9e97816 */ /* 0x000fe400000000e9 */
[----:B------:R-:W-:Y:S02]  /*1600*/  PRMT R170, R170, 0x5410, R4 ;  /* 0x00005410aaaa7816 */ /* 0x000fe40000000004 */
[----:B------:R-:W-:-:S02]  /*1610*/  SHF.R.U64 R4, R46, 0x10, R47 ;  /* 0x000000102e047819 */ /* 0x000fc4000000122f */
[----:B------:R-:W-:Y:S02]  /*1620*/  SHF.R.U32.HI R230, RZ, 0x10, R103 ;  /* 0x00000010ffe67819 */ /* 0x000fe40000011667 */
[----:B------:R-:W-:Y:S02]  /*1630*/  MOV R235, R5 ;  /* 0x0000000500eb7202 */ /* 0x000fe40000000f00 */
[----:B------:R-:W-:Y:S02]  /*1640*/  PRMT R233, R4, 0x7610, R233 ;  /* 0x0000761004e97816 */ /* 0x000fe400000000e9 */
[----:B------:R-:W-:Y:S02]  /*1650*/  MOV R234, R86 ;  /* 0x0000005600ea7202 */ /* 0x000fe40000000f00 */
[----:B------:R-:W-:Y:S02]  /*1660*/  MOV R5, R87 ;  /* 0x0000005700057202 */ /* 0x000fe40000000f00 */
[----:B------:R-:W-:-:S02]  /*1670*/  PRMT R230, R230, 0x5410, R230 ;  /* 0x00005410e6e67816 */ /* 0x000fc400000000e6 */
[----:B------:R-:W-:Y:S02]  /*1680*/  SHF.R.U32.HI R4, RZ, 0x10, R3 ;  /* 0x00000010ff047819 */ /* 0x000fe40000011603 */
[----:B------:R-:W-:Y:S02]  /*1690*/  SHF.R.U64 R232, R102, 0x10, R103 ;  /* 0x0000001066e87819 */ /* 0x000fe40000001267 */
[----:B------:R-:W-:Y:S02]  /*16a0*/  SHF.R.U32.HI R227, RZ, 0x10, R109 ;  /* 0x00000010ffe37819 */ /* 0x000fe4000001166d */
[----:B------:R-:W-:Y:S02]  /*16b0*/  PRMT R234, R5, 0x5410, R234 ;  /* 0x0000541005ea7816 */ /* 0x000fe400000000ea */
[----:B------:R-:W-:Y:S02]  /*16c0*/  PRMT R230, R4, 0x7610, R230 ;  /* 0x0000761004e67816 */ /* 0x000fe400000000e6 */
[----:B------:R-:W-:-:S02]  /*16d0*/  PRMT R232, R232, 0x5410, R232 ;  /* 0x00005410e8e87816 */ /* 0x000fc400000000e8 */
[----:B------:R-:W-:Y:S02]  /*16e0*/  PRMT R227, R227, 0x5410, R227 ;  /* 0x00005410e3e37816 */ /* 0x000fe400000000e3 */
[----:B------:R-:W-:Y:S02]  /*16f0*/  SHF.R.U64 R5, R2, 0x10, R3 ;  /* 0x0000001002057819 */ /* 0x000fe40000001203 */
[----:B------:R-:W-:Y:S02]  /*1700*/  SHF.R.U32.HI R4, RZ, 0x10, R49 ;  /* 0x00000010ff047819 */ /* 0x000fe40000011631 */
[----:B------:R-:W-:Y:S02]  /*1710*/  SHF.R.U64 R229, R108, 0x10, R109 ;  /* 0x000000106ce57819 */ /* 0x000fe4000000126d */
[----:B------:R-:W-:Y:S02]  /*1720*/  SHF.R.U64 R225, R112, 0x10, R113 ;  /* 0x0000001070e17819 */ /* 0x000fe40000001271 */
[----:B------:R-:W-:-:S02]  /*1730*/  PRMT R232, R5, 0x7610, R232 ;  /* 0x0000761005e87816 */ /* 0x000fc400000000e8 */
[----:B------:R-:W-:Y:S02]  /*1740*/  PRMT R227, R4, 0x7610, R227 ;  /* 0x0000761004e37816 */ /* 0x000fe400000000e3 */
[----:B------:R-:W-:Y:S02]  /*1750*/  PRMT R229, R229, 0x5410, R229 ;  /* 0x00005410e5e57816 */ /* 0x000fe400000000e5 */
[----:B------:R-:W-:Y:S02]  /*1760*/  PRMT R225, R225, 0x5410, R225 ;  /* 0x00005410e1e17816 */ /* 0x000fe400000000e1 */
[----:B------:R-:W-:Y:S02]  /*1770*/  SHF.R.U64 R5, R48, 0x10, R49 ;  /* 0x0000001030057819 */ /* 0x000fe40000001231 */
[----:B------:R-:W-:Y:S02]  /*1780*/  SHF.R.U64 R4, R50, 0x10, R51 ;  /* 0x0000001032047819 */ /* 0x000fe40000001233 */
[----:B------:R-:W-:-:S02]  /*1790*/  SHF.R.U32.HI R226, RZ, 0x10, R111 ;  /* 0x00000010ffe27819 */ /* 0x000fc4000001166f */
[----:B------:R-:W-:Y:S02]  /*17a0*/  SHF.R.U32.HI R222, RZ, 0x10, R115 ;  /* 0x00000010ffde7819 */ /* 0x000fe40000011673 */
[----:B------:R-:W-:Y:S02]  /*17b0*/  PRMT R229, R5, 0x7610, R229 ;  /* 0x0000761005e57816 */ /* 0x000fe400000000e5 */
[----:B------:R-:W-:Y:S02]  /*17c0*/  PRMT R225, R4, 0x7610, R225 ;  /* 0x0000761004e17816 */ /* 0x000fe400000000e1 */
[----:B------:R-:W-:Y:S02]  /*17d0*/  PRMT R226, R226, 0x5410, R226 ;  /* 0x00005410e2e27816 */ /* 0x000fe400000000e2 */
[----:B------:R-:W-:Y:S02]  /*17e0*/  PRMT R222, R222, 0x5410, R222 ;  /* 0x00005410dede7816 */ /* 0x000fe400000000de */
[----:B------:R-:W-:-:S02]  /*17f0*/  SHF.R.U32.HI R5, RZ, 0x10, R17 ;  /* 0x00000010ff057819 */ /* 0x000fc40000011611 */
[----:B------:R-:W-:Y:S02]  /*1800*/  SHF.R.U32.HI R4, RZ, 0x10, R19 ;  /* 0x00000010ff047819 */ /* 0x000fe40000011613 */
[----:B------:R-:W-:Y:S02]  /*1810*/  SHF.R.U32.HI R223, RZ, 0x10, R113 ;  /* 0x00000010ffdf7819 */ /* 0x000fe40000011671 */
[----:B------:R-:W-:Y:S02]  /*1820*/  SHF.R.U32.HI R219, RZ, 0x10, R139 ;  /* 0x00000010ffdb7819 */ /* 0x000fe4000001168b */
[----:B------:R-:W-:Y:S02]  /*1830*/  PRMT R226, R5, 0x7610, R226 ;  /* 0x0000761005e27816 */ /* 0x000fe400000000e2 */
[----:B------:R-:W-:Y:S02]  /*1840*/  PRMT R222, R4, 0x7610, R222 ;  /* 0x0000761004de7816 */ /* 0x000fe400000000de */
[----:B------:R-:W-:-:S02]  /*1850*/  PRMT R223, R223, 0x5410, R223 ;  /* 0x00005410dfdf7816 */ /* 0x000fc400000000df */
[----:B------:R-:W-:Y:S02]  /*1860*/  PRMT R219, R219, 0x5410, R219 ;  /* 0x00005410dbdb7816 */ /* 0x000fe400000000db */
[----:B------:R-:W-:Y:S02]  /*1870*/  SHF.R.U32.HI R5, RZ, 0x10, R51 ;  /* 0x00000010ff057819 */ /* 0x000fe40000011633 */
        /* <DEDUP_REMOVED lines=41> */
[----:B------:R-:W-:Y:S02]  /*1b10*/  SHF.R.U32.HI R6, RZ, 0x10, R47 ;  /* 0x00000010ff067819 */ /* 0x000fe4000001162f */
        /* <DEDUP_REMOVED lines=15> */
[----:B------:R-:W-:-:S02]  /*1c10*/  PRMT R228, R6, 0x7610, R228 ;  /* 0x0000761006e47816 */ /* 0x000fc400000000e4 */
[----:B------:R-:W-:Y:S02]  /*1c20*/  PRMT R207, R5, 0x7610, R207 ;  /* 0x0000761005cf7816 */ /* 0x000fe400000000cf */
[----:B------:R-:W-:Y:S02]  /*1c30*/  PRMT R203, R4, 0x7610, R203 ;  /* 0x0000761004cb7816 */ /* 0x000fe400000000cb */
[----:B------:R-:W-:Y:S02]  /*1c40*/  PRMT R224, R224, 0x5410, R224 ;  /* 0x00005410e0e07816 */ /* 0x000fe400000000e0 */
[----:B------:R-:W-:Y:S02]  /*1c50*/  PRMT R205, R205, 0x5410, R205 ;  /* 0x00005410cdcd7816 */ /* 0x000fe400000000cd */
[----:B------:R-:W-:Y:S02]  /*1c60*/  PRMT R201, R201, 0x5410, R201 ;  /* 0x00005410c9c97816 */ /* 0x000fe400000000c9 */
[----:B------:R-:W-:-:S02]  /*1c70*/  SHF.R.U64 R6, R18, 0x10, R19 ;  /* 0x0000001012067819 */ /* 0x000fc40000001213 */
[----:B------:R-:W-:Y:S02]  /*1c80*/  SHF.R.U64 R5, R60, 0x10, R61 ;  /* 0x000000103c057819 */ /* 0x000fe4000000123d */
[----:B------:R-:W-:Y:S02]  /*1c90*/  SHF.R.U64 R4, R62, 0x10, R63 ;  /* 0x000000103e047819 */ /* 0x000fe4000000123f */
[----:B------:R-:W-:Y:S02]  /*1ca0*/  SHF.R.U64 R220, R140, 0x10, R141 ;  /* 0x000000108cdc7819 */ /* 0x000fe4000000128d */
[----:B------:R-:W-:Y:S02]  /*1cb0*/  SHF.R.U32.HI R202, RZ, 0x10, R129 ;  /* 0x00000010ffca7819 */ /* 0x000fe40000011681 */
[----:B------:R-:W-:Y:S02]  /*1cc0*/  SHF.R.U32.HI R198, RZ, 0x10, R123 ;  /* 0x00000010ffc67819 */ /* 0x000fe4000001167b */
[----:B------:R-:W-:-:S02]  /*1cd0*/  PRMT R224, R6, 0x7610, R224 ;  /* 0x0000761006e07816 */ /* 0x000fc400000000e0 */
[----:B------:R-:W-:Y:S02]  /*1ce0*/  PRMT R205, R5, 0x7610, R205 ;  /* 0x0000761005cd7816 */ /* 0x000fe400000000cd */
[----:B------:R-:W-:Y:S02]  /*1cf0*/  PRMT R201, R4, 0x7610, R201 ;  /* 0x0000761004c97816 */ /* 0x000fe400000000c9 */
[----:B------:R-:W-:Y:S02]  /*1d00*/  MOV R133, R99 ;  /* 0x0000006300857202 */ /* 0x000fe40000000f00 */
[----:B------:R-:W-:Y:S02]  /*1d10*/  PRMT R220, R220, 0x5410, R220 ;  /* 0x00005410dcdc7816 */ /* 0x000fe400000000dc */
[----:B------:R-:W-:Y:S01]  /*1d20*/  PRMT R202, R202, 0x5410, R202 ;  /* 0x00005410caca7816 */ /* 0x000fe200000000ca */
[----:B------:R2:W-:Y:S01]  /*1d30*/  STL.S16 [R1+0x30], R133 ;  /* 0x0000308501007387 */ /* 0x0005e20000100600 */
[----:B------:R-:W-:-:S02]  /*1d40*/  PRMT R198, R198, 0x5410, R198 ;  /* 0x00005410c6c67816 */ /* 0x000fc400000000c6 */
[----:B------:R-:W-:Y:S02]  /*1d50*/  SHF.R.U64 R6, R20, 0x10, R21 ;  /* 0x0000001014067819 */ /* 0x000fe40000001215 */
[----:B------:R-:W-:Y:S02]  /*1d60*/  SHF.R.U32.HI R5, RZ, 0x10, R29 ;  /* 0x00000010ff057819 */ /* 0x000fe4000001161d */
[----:B------:R-:W-:Y:S02]  /*1d70*/  SHF.R.U32.HI R4, RZ, 0x10, R31 ;  /* 0x00000010ff047819 */ /* 0x000fe4000001161f */
[----:B------:R-:W-:Y:S02]  /*1d80*/  MOV R132, R102 ;  /* 0x0000006600847202 */ /* 0x000fe40000000f00 */
[----:B------:R-:W-:Y:S02]  /*1d90*/  SHF.R.U64 R216, R144, 0x10, R145 ;  /* 0x0000001090d87819 */ /* 0x000fe40000001291 */
[----:B------:R-:W-:Y:S01]  /*1da0*/  SHF.R.U32.HI R199, RZ, 0x10, R93 ;  /* 0x00000010ffc77819 */ /* 0x000fe2000001165d */
[----:B------:R2:W-:Y:S01]  /*1db0*/  STL.S16 [R1+0x2e], R132 ;  /* 0x00002e8401007387 */ /* 0x0005e20000100600 */
[----:B------:R-:W-:-:S02]  /*1dc0*/  MOV R131, R103 ;  /* 0x0000006700837202 */ /* 0x000fc40000000f00 */
[----:B------:R-:W-:Y:S02]  /*1dd0*/  MOV R130, R108 ;  /* 0x0000006c00827202 */ /* 0x000fe40000000f00 */
[----:B------:R-:W-:Y:S01]  /*1de0*/  MOV R127, R109 ;  /* 0x0000006d007f7202 */ /* 0x000fe20000000f00 */
[----:B------:R2:W-:Y:S01]  /*1df0*/  STL.S16 [R1+0x2c], R131 ;  /* 0x00002c8301007387 */ /* 0x0005e20000100600 */
[----:B------:R-:W-:Y:S02]  /*1e00*/  PRMT R220, R6, 0x7610, R220 ;  /* 0x0000761006dc7816 */ /* 0x000fe400000000dc */
[----:B------:R-:W-:Y:S01]  /*1e10*/  PRMT R202, R5, 0x7610, R202 ;  /* 0x0000761005ca7816 */ /* 0x000fe200000000ca */
[----:B------:R2:W-:Y:S01]  /*1e20*/  STL.S16 [R1+0x2a], R130 ;  /* 0x00002a8201007387 */ /* 0x0005e20000100600 */
[----:B------:R-:W-:Y:S02]  /*1e30*/  PRMT R198, R4, 0x7610, R198 ;  /* 0x0000761004c67816 */ /* 0x000fe400000000c6 */
[----:B------:R-:W-:Y:S01]  /*1e40*/  MOV R126, R110 ;  /* 0x0000006e007e7202 */ /* 0x000fe20000000f00 */
[----:B------:R2:W-:Y:S01]  /*1e50*/  STL.S16 [R1+0x28], R127 ;  /* 0x0000287f01007387 */ /* 0x0005e20000100600 */
[----:B------:R-:W-:-:S02]  /*1e60*/  PRMT R216, R216, 0x5410, R216 ;  /* 0x00005410d8d87816 */ /* 0x000fc400000000d8 */
[----:B------:R-:W-:Y:S01]  /*1e70*/  PRMT R199, R199, 0x5410, R199 ;  /* 0x00005410c7c77816 */ /* 0x000fe200000000c7 */
[----:B------:R2:W-:Y:S01]  /*1e80*/  STL.S16 [R1+0x26], R126 ;  /* 0x0000267e01007387 */ /* 0x0005e20000100600 */
[----:B------:R-:W-:Y:S02]  /*1e90*/  PRMT R195, R195, 0x5410, R195 ;  /* 0x00005410c3c37816 */ /* 0x000fe400000000c3 */
[----:B------:R-:W-:Y:S02]  /*1ea0*/  SHF.R.U64 R6, R22, 0x10, R23 ;  /* 0x0000001016067819 */ /* 0x000fe40000001217 */
[----:B------:R-:W-:Y:S02]  /*1eb0*/  SHF.R.U32.HI R5, RZ, 0x10, R63 ;  /* 0x00000010ff057819 */ /* 0x000fe4000001163f */
[----:B------:R-:W-:Y:S02]  /*1ec0*/  SHF.R.U32.HI R4, RZ, 0x10, R65 ;  /* 0x00000010ff047819 */ /* 0x000fe40000011641 */
[----:B------:R-:W-:-:S02]  /*1ed0*/  MOV R125, R111 ;  /* 0x0000006f007d7202 */ /* 0x000fc40000000f00 */
[----:B------:R-:W-:Y:S02]  /*1ee0*/  SHF.R.U64 R212, R148, 0x10, R149 ;  /* 0x0000001094d47819 */ /* 0x000fe40000001295 */
[----:B------:R-:W-:Y:S01]  /*1ef0*/  MOV R124, R112 ;  /* 0x00000070007c7202 */ /* 0x000fe20000000f00 */
[----:B------:R2:W-:Y:S01]  /*1f00*/  STL.S16 [R1+0x24], R125 ;  /* 0x0000247d01007387 */ /* 0x0005e20000100600 */
[----:B------:R-:W-:Y:S02]  /*1f10*/  MOV R121, R113 ;  /* 0x0000007100797202 */ /* 0x000fe40000000f00 */
[----:B------:R-:W-:Y:S01]  /*1f20*/  MOV R120, R114 ;  /* 0x0000007200787202 */ /* 0x000fe20000000f00 */
[----:B------:R2:W-:Y:S01]  /*1f30*/  STL.S16 [R1+0x22], R124 ;  /* 0x0000227c01007387 */ /* 0x0005e20000100600 */
[----:B------:R-:W-:Y:S02]  /*1f40*/  PRMT R216, R6, 0x7610, R216 ;  /* 0x0000761006d87816 */ /* 0x000fe400000000d8 */
[----:B------:R-:W-:Y:S01]  /*1f50*/  PRMT R199, R5, 0x7610, R199 ;  /* 0x0000761005c77816 */ /* 0x000fe200000000c7 */
[----:B------:R2:W-:Y:S01]  /*1f60*/  STL.S16 [R1+0x20], R121 ;  /* 0x0000207901007387 */ /* 0x0005e20000100600 */
[----:B------:R-:W-:-:S02]  /*1f70*/  PRMT R195, R4, 0x7610, R195 ;  /* 0x0000761004c37816 */ /* 0x000fc400000000c3 */
[----:B------:R-:W-:Y:S01]  /*1f80*/  MOV R119, R115 ;  /* 0x0000007300777202 */ /* 0x000fe20000000f00 */
[----:B------:R2:W-:Y:S01]  /*1f90*/  STL.S16 [R1+0x1e], R120 ;  /* 0x00001e7801007387 */ /* 0x0005e20000100600 */
[----:B------:R-:W-:Y:S02]  /*1fa0*/  PRMT R212, R212, 0x5410, R212 ;  /* 0x00005410d4d47816 */ /* 0x000fe400000000d4 */
[----:B------:R-:W-:Y:S01]  /*1fb0*/  PRMT R197, R197, 0x5410, R197 ;  /* 0x00005410c5c57816 */ /* 0x000fe200000000c5 */
[----:B------:R2:W-:Y:S01]  /*1fc0*/  STL.S16 [R1+0x1c], R119 ;  /* 0x00001c7701007387 */ /* 0x0005e20000100600 */
[----:B------:R-:W-:Y:S02]  /*1fd0*/  PRMT R193, R193, 0x5410, R193 ;  /* 0x00005410c1c17816 */ /* 0x000fe400000000c1 */
[----:B------:R-:W-:Y:S02]  /*1fe0*/  SHF.R.U64 R6, R24, 0x10, R25 ;  /* 0x0000001018067819 */ /* 0x000fe40000001219 */
[----:B------:R-:W-:-:S02]  /*1ff0*/  SHF.R.U64 R5, R64, 0x10, R65 ;  /* 0x0000001040057819 */ /* 0x000fc40000001241 */
[----:B------:R-:W-:Y:S02]  /*2000*/  SHF.R.U64 R4, R66, 0x10, R67 ;  /* 0x0000001042047819 */ /* 0x000fe40000001243 */
[----:B------:R-:W-:Y:S02]  /*2010*/  MOV R118, R138 ;  /* 0x0000008a00767202 */ /* 0x000fe40000000f00 */
[----:B------:R-:W-:Y:S02]  /*2020*/  SHF.R.U64 R208, R136, 0x10, R137 ;  /* 0x0000001088d07819 */ /* 0x000fe40000001289 */
[----:B0-----:R-:W-:Y:S01]  /*2030*/  MOV R117, R139 ;  /* 0x0000008b00757202 */ /* 0x001fe20000000f00 */
[----:B------:R2:W-:Y:S01]  /*2040*/  STL.S16 [R1+0x1a], R118 ;  /* 0x00001a7601007387 */ /* 0x0005e20000100600 */
[----:B------:R-:W-:Y:S02]  /*2050*/  MOV R116, R140 ;  /* 0x0000008c00747202 */ /* 0x000fe40000000f00 */
[----:B------:R-:W-:Y:S01]  /*2060*/  MOV R115, R141 ;  /* 0x0000008d00737202 */ /* 0x000fe20000000f00 */
[----:B------:R2:W-:Y:S01]  /*2070*/  STL.S16 [R1+0x18], R117 ;  /* 0x0000187501007387 */ /* 0x0005e20000100600 */
[----:B------:R-:W-:-:S02]  /*2080*/  PRMT R212, R6, 0x7610, R212 ;  /* 0x0000761006d47816 */ /* 0x000fc400000000d4 */
[----:B------:R-:W-:Y:S01]  /*2090*/  PRMT R197, R5, 0x7610, R197 ;  /* 0x0000761005c57816 */ /* 0x000fe200000000c5 */
[----:B------:R2:W-:Y:S01]  /*20a0*/  STL.S16 [R1+0x16], R116 ;  /* 0x0000167401007387 */ /* 0x0005e20000100600 */
[----:B------:R-:W-:Y:S02]  /*20b0*/  PRMT R193, R4, 0x7610, R193 ;  /* 0x0000761004c17816 */ /* 0x000fe400000000c1 */
[----:B------:R-:W-:Y:S01]  /*20c0*/  MOV R114, R142 ;  /* 0x0000008e00727202 */ /* 0x000fe20000000f00 */
[----:B------:R2:W-:Y:S01]  /*20d0*/  STL.S16 [R1+0x14], R115 ;  /* 0x0000147301007387 */ /* 0x0005e20000100600 */
        /* <DEDUP_REMOVED lines=33> */
[----:B------:R-:W-:Y:S01]  /*22f0*/  PRMT R204, R6, 0x7610, R204 ;  /* 0x0000761006cc7816 */ /* 0x000fe200000000cc */
[----:B------:R2:W-:Y:S01]  /*2300*/  STL.S16 [R1+0x4], R103 ;  /* 0x0000046701007387 */ /* 0x0005e20000100600 */
[----:B------:R-:W-:Y:S02]  /*2310*/  PRMT R191, R5, 0x7610, R191 ;  /* 0x0000761005bf7816 */ /* 0x000fe400000000bf */
[----:B------:R-:W-:Y:S01]  /*2320*/  PRMT R187, R4, 0x7610, R187 ;  /* 0x0000761004bb7816 */ /* 0x000fe200000000bb */
[----:B------:R2:W-:Y:S01]  /*2330*/  STL.S16 [R1+0x2], R98 ;  /* 0x0000026201007387 */ /* 0x0005e20000100600 */
[----:B------:R-:W-:-:S02]  /*2340*/  SHF.R.U32.HI R176, RZ, 0x10, R87 ;  /* 0x00000010ffb07819 */ /* 0x000fc40000011657 */
[----:B------:R-:W-:Y:S01]  /*2350*/  PRMT R200, R200, 0x5410, R200 ;  /* 0x00005410c8c87816 */ /* 0x000fe200000000c8 */
[----:B------:R2:W-:Y:S01]  /*2360*/  STL.S16 [R1], R99 ;  /* 0x0000006301007387 */ /* 0x0005e20000100600 */
[----:B------:R-:W-:Y:S02]  /*2370*/  PRMT R189, R189, 0x5410, R189 ;  /* 0x00005410bdbd7816 */ /* 0x000fe400000000bd */
[----:B------:R-:W-:Y:S02]  /*2380*/  SHF.R.U64 R6, R30, 0x10, R31 ;  /* 0x000000101e067819 */ /* 0x000fe4000000121f */
[----:B------:R-:W-:Y:S02]  /*2390*/  SHF.R.U64 R5, R68, 0x10, R69 ;  /* 0x0000001044057819 */ /* 0x000fe40000001245 */
[----:B------:R-:W-:Y:S02]  /*23a0*/  SHF.R.U64 R4, R70, 0x10, R71 ;  /* 0x0000001046047819 */ /* 0x000fe40000001247 */
[----:B------:R-:W-:-:S02]  /*23b0*/  SHF.R.U32.HI R186, RZ, 0x10, R81 ;  /* 0x00000010ffba7819 */ /* 0x000fc40000011651 */
[----:B------:R-:W-:Y:S02]  /*23c0*/  PRMT R200, R6, 0x7610, R200 ;  /* 0x0000761006c87816 */ /* 0x000fe400000000c8 */
[----:B------:R-:W-:Y:S02]  /*23d0*/  PRMT R189, R5, 0x7610, R189 ;  /* 0x0000761005bd7816 */ /* 0x000fe400000000bd */
[----:B------:R-:W-:Y:S02]  /*23e0*/  PRMT R176, R176, 0x5410, R4 ;  /* 0x00005410b0b07816 */ /* 0x000fe40000000004 */
[----:B------:R-:W-:Y:S02]  /*23f0*/  PRMT R196, R196, 0x5410, R196 ;  /* 0x00005410c4c47816 */ /* 0x000fe400000000c4 */
[----:B------:R-:W-:Y:S02]  /*2400*/  PRMT R186, R186, 0x5410, R186 ;  /* 0x00005410baba7816 */ /* 0x000fe400000000ba */
[----:B------:R-:W-:-:S02]  /*2410*/  SHF.R.U64 R6, R32, 0x10, R33 ;  /* 0x0000001020067819 */ /* 0x000fc40000001221 */
[----:B------:R-:W-:Y:S02]  /*2420*/  SHF.R.U32.HI R5, RZ, 0x10, R37 ;  /* 0x00000010ff057819 */ /* 0x000fe40000011625 */
[----:B------:R-:W-:Y:S02]  /*2430*/  SHF.R.U32.HI R179, RZ, 0x10, R39 ;  /* 0x00000010ffb37819 */ /* 0x000fe40000011627 */
[----:B------:R-:W-:Y:S02]  /*2440*/  SHF.R.U64 R4, R72, 0x10, R73 ;  /* 0x0000001048047819 */ /* 0x000fe40000001249 */
[----:B------:R-:W-:Y:S02]  /*2450*/  PRMT R196, R6, 0x7610, R196 ;  /* 0x0000761006c47816 */ /* 0x000fe400000000c4 */
[----:B------:R-:W-:Y:S02]  /*2460*/  PRMT R186, R5, 0x7610, R186 ;  /* 0x0000761005ba7816 */ /* 0x000fe400000000ba */
[----:B------:R-:W-:-:S02]  /*2470*/  PRMT R179, R179, 0x5410, R4 ;  /* 0x00005410b3b37816 */ /* 0x000fc40000000004 */
[----:B------:R-:W-:Y:S02]  /*2480*/  PRMT R192, R192, 0x5410, R192 ;  /* 0x00005410c0c07816 */ /* 0x000fe400000000c0 */
[----:B------:R-:W-:Y:S02]  /*2490*/  SHF.R.U64 R6, R34, 0x10, R35 ;  /* 0x0000001022067819 */ /* 0x000fe40000001223 */
[----:B------:R-:W-:Y:S02]  /*24a0*/  SHF.R.U64 R177, R38, 0x10, R39 ;  /* 0x0000001026b17819 */ /* 0x000fe40000001227 */
[----:B------:R-:W-:Y:S02]  /*24b0*/  SHF.R.U32.HI R5, RZ, 0x10, R71 ;  /* 0x00000010ff057819 */ /* 0x000fe40000011647 */
[----:B------:R-:W-:Y:S02]  /*24c0*/  SHF.R.U32.HI R181, RZ, 0x10, R41 ;  /* 0x00000010ffb57819 */ /* 0x000fe40000011629 */
[----:B------:R-:W-:-:S02]  /*24d0*/  SHF.R.U64 R4, R74, 0x10, R75 ;  /* 0x000000104a047819 */ /* 0x000fc4000000124b */
[----:B------:R-:W-:Y:S02]  /*24e0*/  SHF.R.U64 R188, R80, 0x10, R81 ;  /* 0x0000001050bc7819 */ /* 0x000fe40000001251 */
[----:B------:R-:W-:Y:S02]  /*24f0*/  MOV R243, R83 ;  /* 0x0000005300f37202 */ /* 0x000fe40000000f00 */
[----:B------:R-:W-:Y:S02]  /*2500*/  MOV R83, R81 ;  /* 0x0000005100537202 */ /* 0x000fe40000000f00 */
[----:B------:R-:W-:Y:S02]  /*2510*/  PRMT R192, R6, 0x7610, R192 ;  /* 0x0000761006c07816 */ /* 0x000fe400000000c0 */
[----:B------:R-:W-:Y:S02]  /*2520*/  PRMT R177, R177, 0x5410, R5 ;  /* 0x00005410b1b17816 */ /* 0x000fe40000000005 */
[----:B------:R-:W-:-:S02]  /*2530*/  PRMT R181, R181, 0x5410, R4 ;  /* 0x00005410b5b57816 */ /* 0x000fc40000000004 */
[----:B------:R-:W-:Y:S02]  /*2540*/  MOV R242, R80 ;  /* 0x0000005000f27202 */ /* 0x000fe40000000f00 */
[----:B------:R-:W-:Y:S02]  /*2550*/  MOV R241, R15 ;  /* 0x0000000f00f17202 */ /* 0x000fe40000000f00 */
[----:B------:R-:W-:Y:S02]  /*2560*/  SHF.R.U32.HI R81, RZ, 0x10, R15 ;  /* 0x00000010ff517819 */ /* 0x000fe4000001160f */
[----:B------:R-:W-:Y:S02]  /*2570*/  PRMT R188, R188, 0x5410, R188 ;  /* 0x00005410bcbc7816 */ /* 0x000fe400000000bc */
[----:B------:R-:W-:Y:S02]  /*2580*/  SHF.R.U64 R6, R36, 0x10, R37 ;  /* 0x0000001024067819 */ /* 0x000fe40000001225 */
[----:B------:R-:W-:-:S02]  /*2590*/  SHF.R.U64 R180, R40, 0x10, R41 ;  /* 0x0000001028b47819 */ /* 0x000fc40000001229 */
[----:B------:R-:W-:Y:S02]  /*25a0*/  SHF.R.U32.HI R5, RZ, 0x10, R73 ;  /* 0x00000010ff057819 */ /* 0x000fe40000011649 */
[----:B------:R-:W-:Y:S02]  /*25b0*/  SHF.R.U64 R182, R42, 0x10, R43 ;  /* 0x000000102ab67819 */ /* 0x000fe4000000122b */
[----:B------:R-:W-:Y:S02]  /*25c0*/  SHF.R.U32.HI R4, RZ, 0x10, R75 ;  /* 0x00000010ff047819 */ /* 0x000fe4000001164b */
[----:B------:R-:W-:Y:S02]  /*25d0*/  MOV R15, R13 ;  /* 0x0000000d000f7202 */ /* 0x000fe40000000f00 */
[--C-:B------:R-:W-:Y:S02]  /*25e0*/  SHF.R.U64 R108, R12, 0x10, R13.reuse ;  /* 0x000000100c6c7819 */ /* 0x100fe4000000120d */
[----:B------:R-:W-:-:S02]  /*25f0*/  SHF.R.U32.HI R80, RZ, 0x10, R13 ;  /* 0x00000010ff507819 */ /* 0x000fc4000001160d */
[----:B------:R-:W-:Y:S02]  /*2600*/  MOV R246, R106 ;  /* 0x0000006a00f67202 */ /* 0x000fe40000000f00 */
[----:B------:R-:W-:Y:S02]  /*2610*/  MOV R240, R12 ;  /* 0x0000000c00f07202 */ /* 0x000fe40000000f00 */
[----:B------:R-:W-:Y:S02]  /*2620*/  MOV R239, R11 ;  /* 0x0000000b00ef7202 */ /* 0x000fe40000000f00 */
[----:B------:R-:W-:Y:S02]  /*2630*/  SHF.R.U32.HI R13, RZ, 0x10, R11 ;  /* 0x00000010ff0d7819 */ /* 0x000fe4000001160b */
[----:B------:R-:W-:Y:S02]  /*2640*/  MOV R11, R9 ;  /* 0x00000009000b7202 */ /* 0x000fe40000000f00 */
[----:B------:R-:W-:-:S02]  /*2650*/  SHF.R.U64 R106, R8, 0x10, R9 ;  /* 0x00000010086a7819 */ /* 0x000fc40000001209 */
[----:B------:R-:W-:Y:S02]  /*2660*/  SHF.R.U32.HI R12, RZ, 0x10, R9 ;  /* 0x00000010ff0c7819 */ /* 0x000fe40000011609 */
[----:B------:R-:W-:Y:S02]  /*2670*/  MOV R251, R95 ;  /* 0x0000005f00fb7202 */ /* 0x000fe40000000f00 */
[----:B------:R-:W-:Y:S02]  /*2680*/  MOV R249, R93 ;  /* 0x0000005d00f97202 */ /* 0x000fe40000000f00 */
[----:B------:R-:W-:Y:S02]  /*2690*/  MOV R244, R104 ;  /* 0x0000006800f47202 */ /* 0x000fe40000000f00 */
[----:B------:R-:W-:Y:S02]  /*26a0*/  MOV R238, R8 ;  /* 0x0000000800ee7202 */ /* 0x000fe40000000f00 */
[----:B------:R-:W-:-:S02]  /*26b0*/  MOV R237, R7 ;  /* 0x0000000700ed7202 */ /* 0x000fc40000000f00 */
[----:B------:R-:W-:Y:S02]  /*26c0*/  SHF.R.U32.HI R9, RZ, 0x10, R7 ;  /* 0x00000010ff097819 */ /* 0x000fe40000011607 */
        /* <DEDUP_REMOVED lines=11> */
[--C-:B------:R-:W-:Y:S02]  /*2780*/  SHF.R.U64 R104, R90, 0x10, R91.reuse ;  /* 0x000000105a687819 */ /* 0x100fe4000000125b */
[----:B------:R-:W-:Y:S02]  /*2790*/  SHF.R.U32.HI R8, RZ, 0x10, R91 ;  /* 0x00000010ff087819 */ /* 0x000fe4000001165b */
[----:B------:R-:W-:Y:S02]  /*27a0*/  ISETP.NE.U32.AND P1, PT, R100, RZ, PT ;  /* 0x000000ff6400720c */ /* 0x000fe40003f25070 */
[----:B------:R-:W-:Y:S02]  /*27b0*/  PRMT R185, R185, 0x5410, R185 ;  /* 0x00005410b9b97816 */ /* 0x000fe400000000b9 */
[----:B------:R-:W-:Y:S02]  /*27c0*/  SHF.R.U32.HI R183, RZ, 0x10, R43 ;  /* 0x00000010ffb77819 */ /* 0x000fe4000001162b */
[----:B------:R-:W-:-:S02]  /*27d0*/  SHF.R.U64 R4, R76, 0x10, R77 ;  /* 0x000000104c047819 */ /* 0x000fc4000000124d */
[----:B------:R-:W-:Y:S02]  /*27e0*/  SHF.R.U64 R184, R44, 0x10, R45 ;  /* 0x000000102cb87819 */ /* 0x000fe4000000122d */
[----:B------:R-:W-:Y:S02]  /*27f0*/  SHF.R.U32.HI R5, RZ, 0x10, R77 ;  /* 0x00000010ff057819 */ /* 0x000fe4000001164d */
[----:B------:R-:W-:Y:S02]  /*2800*/  SHF.R.U32.HI R6, RZ, 0x10, R45 ;  /* 0x00000010ff067819 */ /* 0x000fe4000001162d */
[----:B------:R-:W-:Y:S02]  /*2810*/  ISETP.NE.AND.EX P1, PT, R101, RZ, PT, P1 ;  /* 0x000000ff6500720c */ /* 0x000fe40003f25310 */
        /* <DEDUP_REMOVED lines=25> */
[----:B-1234-:R-:W-:-:S07]  /*29b0*/  PRMT R185, R6, 0x7610, R185 ;  /* 0x0000761006b97816 */ /* 0x01efce00000000b9 */
.L_x_34871:
[----:B------:R-:W-:Y:S01]  /*29c0*/  ISETP.NE.U32.AND P2, PT, RZ, UR10, PT ;  /* 0x0000000aff007c0c */ /* 0x000fe2000bf45070 */
[----:B0-----:R-:W0:Y:S01]  /*29d0*/  @P1 LDC.64 R80, c[0x0][0x398] ;  /* 0x0000e600ff501b82 */ /* 0x001e220000000a00 */
        /* <DEDUP_REMOVED lines=8> */
[----:B------:R0:W5:Y:S01]  /*2a60*/  @P1 LDG.E.128 R12, desc[UR6][R80.64] ;  /* 0x00000006500c1981 */ /* 0x000162000c1e1d00 */
[----:B-1----:R-:W-:-:S04]  /*2a70*/  IMAD.WIDE.U32 R86, R152, 0x10, R84 ;  /* 0x0000001098567825 */ /* 0x002fc800078e0054 */
[----:B--2---:R-:W-:-:S05]  /*2a80*/  @P2 IMAD.WIDE.U32 R82, R152, 0x10, R82 ;  /* 0x0000001098522825 */ /* 0x004fca00078e0052 */
[----:B------:R0:W5:Y:S04]  /*2a90*/  @P2 LDG.E.128 R8, desc[UR6][R82.64] ;  /* 0x0000000652082981 */ /* 0x000168000c1e1d00 */
[----:B------:R0:W5:Y:S01]  /*2aa0*/  LDG.E.128 R80, desc[UR6][R86.64] ;  /* 0x0000000656507981 */ /* 0x000162000c1e1d00 */
[----:B------:R-:W-:-:S04]  /*2ab0*/  UISETP.NE.U32.AND UP0, UPT, UR12, URZ, UPT ;  /* 0x000000ff0c00728c */ /* 0x000fc8000bf05070 */
[----:B------:R-:W-:-:S06]  /*2ac0*/  UISETP.NE.AND.EX UP0, UPT, UR13, URZ, UPT, UP0 ;  /* 0x000000ff0d00728c */ /* 0x000fcc000bf05300 */
[----:B------:R-:W-:-:S13]  /*2ad0*/  PLOP3.LUT P1, PT, PT, PT, UP0, 0x80, 0x8 ;  /* 0x000000000008781c */ /* 0x000fda0003f2f008 */
[----:B0-----:R-:W-:Y:S05]  /*2ae0*/  @!P1 BRA `(.L_x_34837) ;  /* 0x00000000005c9947 */ /* 0x001fea0003800000 */
        /* <DEDUP_REMOVED lines=14> */
.L_x_34838:
        /* <DEDUP_REMOVED lines=9> */
.L_x_34837:
        /* <DEDUP_REMOVED lines=12> */
.L_x_34839:
[----:B------:R-:W0:Y:S01]  /*2d20*/  @P0 LDC.64 R80, c[0x0][0x3a8] ;  /* 0x0000ea00ff500b82 */ /* 0x000e220000000a00 */
[----:B------:R-:W-:-:S05]  /*2d30*/  IADD3 R161, PT, PT, R152, 0x20, RZ ;  /* 0x0000002098a17810 */ /* 0x000fca0007ffe0ff */
[----:B------:R-:W-:Y:S02]  /*2d40*/  IMAD.WIDE.U32 R92, R161, 0x10, R84 ;  /* 0x00000010a15c7825 */ /* 0x000fe400078e0054 */
[----:B------:R-:W1:Y:S08]  /*2d50*/  @P1 LDC.64 R82, c[0x0][0x398] ;  /* 0x0000e600ff521b82 */ /* 0x000e700000000a00 */
[----:B------:R-:W2:Y:S01]  /*2d60*/  @P2 LDC.64 R90, c[0x0][0x3a0] ;  /* 0x0000e800ff5a2b82 */ /* 0x000ea20000000a00 */
[----:B0-----:R-:W-:-:S05]  /*2d70*/  @P0 IMAD.WIDE.U32 R80, R152, 0x10, R80 ;  /* 0x0000001098500825 */ /* 0x001fca00078e0050 */
[----:B------:R0:W-:Y:S01]  /*2d80*/  @P0 STG.E.128 desc[UR6][R80.64], R4 ;  /* 0x0000000450000986 */ /* 0x0001e2000c101d06 */
[----:B-1----:R-:W-:-:S05]  /*2d90*/  @P1 IMAD.WIDE.U32 R82, R161, 0x10, R82 ;  /* 0x00000010a1521825 */ /* 0x002fca00078e0052 */
[----:B------:R1:W5:Y:S01]  /*2da0*/  @P1 LDG.E.128 R12, desc[UR6][R82.64] ;  /* 0x00000006520c1981 */ /* 0x000362000c1e1d00 */
[----:B--2---:R-:W-:-:S05]  /*2db0*/  @P2 IMAD.WIDE.U32 R90, R161, 0x10, R90 ;  /* 0x00000010a15a2825 */ /* 0x004fca00078e005a */
[----:B------:R1:W5:Y:S04]  /*2dc0*/  @P2 LDG.E.128 R8, desc[UR6][R90.64] ;  /* 0x000000065a082981 */ /* 0x000368000c1e1d00 */
[----:B0-----:R1:W5:Y:S01]  /*2dd0*/  LDG.E.128 R80, desc[UR6][R92.64] ;  /* 0x000000065c507981 */ /* 0x001362000c1e1d00 */
[----:B------:R-:W-:-:S04]  /*2de0*/  UISETP.NE.U32.AND UP0, UPT, UR12, URZ, UPT ;  /* 0x000000ff0c00728c */ /* 0x000fc8000bf05070 */
[----:B------:R-:W-:-:S09]  /*2df0*/  UISETP.NE.AND.EX UP0, UPT, UR13, URZ, UPT, UP0 ;  /* 0x000000ff0d00728c */ /* 0x000fd2000bf05300 */
[----:B-1----:R-:W-:Y:S05]  /*2e00*/  BRA.U UP0, `(.L_x_34840) ;  /* 0x0000000100407547 */ /* 0x002fea000b800000 */
[----:B------:R-:W-:-:S04]  /*2e10*/  UISETP.NE.U32.AND UP1, UPT, UR10, URZ, UPT ;  /* 0x000000ff0a00728c */ /* 0x000fc8000bf25070 */
[----:B------:R-:W-:-:S06]  /*2e20*/  UISETP.NE.AND.EX UP1, UPT, UR11, URZ, UPT, UP1 ;  /* 0x000000ff0b00728c */ /* 0x000fcc000bf25310 */
[----:B------:R-:W-:-:S13]  /*2e30*/  PLOP3.LUT P3, PT, PT, PT, UP1, 0x80, 0x8 ;  /* 0x000000000008781c */ /* 0x000fda0003f6f018 */
        /* <DEDUP_REMOVED lines=13> */
.L_x_34840:
        /* <DEDUP_REMOVED lines=23> */
.L_x_34841:
        /* <DEDUP_REMOVED lines=12> */
[----:B------:R-:W-:Y:S05]  /*3140*/  BRA.U UP0, `(.L_x_34842) ;  /* 0x0000000100347547 */ /* 0x000fea000b800000 */
        /* <DEDUP_REMOVED lines=13> */
.L_x_34842:
        /* <DEDUP_REMOVED lines=11> */
[----:B-1----:R-:W-:Y:S01]  /*32d0*/  FADD.FTZ R82, R14, R82 ;  /* 0x000000520e527221 */ /* 0x002fe20000010000 */
        /* <DEDUP_REMOVED lines=9> */
.L_x_34843:
[----:B------:R-:W0:Y:S01]  /*3370*/  @P0 LDC.64 R80, c[0x0][0x3a8] ;  /* 0x0000ea00ff500b82 */ /* 0x000e220000000a00 */
[----:B------:R-:W-:-:S05]  /*3380*/  IADD3 R123, PT, PT, R152, 0x60, RZ ;  /* 0x00000060987b7810 */ /* 0x000fca0007ffe0ff */
[----:B-1----:R-:W-:Y:S02]  /*3390*/  IMAD.WIDE.U32 R94, R123, 0x10, R84 ;  /* 0x000000107b5e7825 */ /* 0x002fe400078e0054 */
        /* <DEDUP_REMOVED lines=23> */
.L_x_34844:
        /* <DEDUP_REMOVED lines=21> */
.L_x_34845:
        /* <DEDUP_REMOVED lines=26> */
.L_x_34846:
        /* <DEDUP_REMOVED lines=21> */
.L_x_34847:
[----:B------:R-:W0:Y:S01]  /*3950*/  @P0 LDC.64 R80, c[0x0][0x3a8] ;  /* 0x0000ea00ff500b82 */ /* 0x000e220000000a00 */
[----:B-1----:R-:W-:-:S05]  /*3960*/  IADD3 R92, PT, PT, R152, 0xa0, RZ ;  /* 0x000000a0985c7810 */ /* 0x002fca0007ffe0ff */
        /* <DEDUP_REMOVED lines=15> */
[----:B-1----:R-:W-:Y:S01]  /*3a60*/  @!P3 MOV R95, R82 ;  /* 0x00000052005fb202 */ /* 0x002fe20000000f00 */
        /* <DEDUP_REMOVED lines=8> */
.L_x_34848:
[----:B-----5:R-:W-:Y:S01]  /*3af0*/  @!P3 FADD.FTZ R124, R12, R80 ;  /* 0x000000500c7cb221 */ /* 0x020fe20000010000 */
[----:B------:R-:W-:Y:S01]  /*3b00*/  @!P3 FADD.FTZ R125, R13, R81 ;  /* 0x000000510d7db221 */ /* 0x000fe20000010000 */
[----:B-1----:R-:W-:Y:S01]  /*3b10*/  @!P3 FADD.FTZ R95, R14, R82 ;  /* 0x000000520e5fb221 */ /* 0x002fe20000010000 */
        /* <DEDUP_REMOVED lines=18> */
.L_x_34849:
        /* <DEDUP_REMOVED lines=26> */
.L_x_34850:
        /* <DEDUP_REMOVED lines=21> */
.L_x_34851:
        /* <DEDUP_REMOVED lines=26> */
.L_x_34852:
        /* <DEDUP_REMOVED lines=21> */
.L_x_34853:
        /* <DEDUP_REMOVED lines=26> */
.L_x_34854:
        /* <DEDUP_REMOVED lines=21> */
.L_x_34855:
        /* <DEDUP_REMOVED lines=26> */
.L_x_34856:
        /* <DEDUP_REMOVED lines=21> */
.L_x_34857:
[----:B-1----:R-:W0:Y:S01]  /*4800*/  @P0 LDC.64 R82, c[0x0][0x3a8] ;  /* 0x0000ea00ff520b82 */ /* 0x002e220000000a00 */
[----:B------:R-:W-:-:S07]  /*4810*/  IADD3 R111, PT, PT, R152, 0x140, RZ ;  /* 0x00000140986f7810 */ /* 0x000fce0007ffe0ff */
[----:B------:R-:W1:Y:S08]  /*4820*/  @P2 LDC.64 R80, c[0x0][0x3a0] ;  /* 0x0000e800ff502b82 */ /* 0x000e700000000a00 */
[----:B------:R-:W2:Y:S01]  /*4830*/  @P1 LDC.64 R100, c[0x0][0x398] ;  /* 0x0000e600ff641b82 */ /* 0x000ea20000000a00 */
[----:B0-----:R-:W-:-:S05]  /*4840*/  @P0 IMAD.WIDE.U32 R82, R110, 0x10, R82 ;  /* 0x000000106e520825 */ /* 0x001fca00078e0052 */
[----:B------:R0:W-:Y:S01]  /*4850*/  @P0 STG.E.128 desc[UR6][R82.64], R4 ;  /* 0x0000000452000986 */ /* 0x0001e2000c101d06 */
[----:B-1----:R-:W-:-:S05]  /*4860*/  @P2 IMAD.WIDE.U32 R80, R111, 0x10, R80 ;  /* 0x000000106f502825 */ /* 0x002fca00078e0050 */
[----:B------:R1:W5:Y:S01]  /*4870*/  @P2 LDG.E.128 R8, desc[UR6][R80.64] ;  /* 0x0000000650082981 */ /* 0x000362000c1e1d00 */
[----:B--2---:R-:W-:-:S05]  /*4880*/  @P1 IMAD.WIDE.U32 R100, R111, 0x10, R100 ;  /* 0x000000106f641825 */ /* 0x004fca00078e0064 */
[----:B------:R1:W5:Y:S01]  /*4890*/  @P1 LDG.E.128 R12, desc[UR6][R100.64] ;  /* 0x00000006640c1981 */ /* 0x000362000c1e1d00 */
[----:B0-----:R-:W-:-:S06]  /*48a0*/  IMAD.WIDE.U32 R82, R111, 0x10, R84 ;  /* 0x000000106f527825 */ /* 0x001fcc00078e0054 */
[----:B------:R-:W5:Y:S01]  /*48b0*/  LDG.E.128 R80, desc[UR6][R82.64] ;  /* 0x0000000652507981 */ /* 0x000f62000c1e1d00 */
        /* <DEDUP_REMOVED lines=14> */
.L_x_34858:
        /* <DEDUP_REMOVED lines=9> */
[----:B-1----:R-:W-:Y:S01]  /*4a30*/  FADD.FTZ R80, R12, R80 ;  /* 0x000000500c507221 */ /* 0x002fe20000010000 */
        /* <DEDUP_REMOVED lines=11> */
.L_x_34859:
        /* <DEDUP_REMOVED lines=10> */
[----:B-1----:R-:W-:-:S06]  /*4b90*/  IMAD.WIDE.U32 R80, R112, 0x10, R84 ;  /* 0x0000001070507825 */ /* 0x002fcc00078e0054 */
[----:B------:R-:W5:Y:S01]  /*4ba0*/  LDG.E.128 R80, desc[UR6][R80.64] ;  /* 0x0000000650507981 */ /* 0x000f62000c1e1d00 */
[----:B0-----:R-:W-:Y:S05]  /*4bb0*/  BRA.U UP0, `(.L_x_34860) ;  /* 0x0000000100347547 */ /* 0x001fea000b800000 */
        /* <DEDUP_REMOVED lines=13> */
.L_x_34860:
        /* <DEDUP_REMOVED lines=21> */
.L_x_34861:
[----:B------:R-:W0:Y:S01]  /*4de0*/  @P0 LDC.64 R100, c[0x0][0x3a8] ;  /* 0x0000ea00ff640b82 */ /* 0x000e220000000a00 */
        /* <DEDUP_REMOVED lines=25> */
.L_x_34862:
        /* <DEDUP_REMOVED lines=21> */
.L_x_34863:
        /* <DEDUP_REMOVED lines=26> */
.L_x_34864:
        /* <DEDUP_REMOVED lines=21> */
.L_x_34865:
        /* <DEDUP_REMOVED lines=26> */
.L_x_34866:
        /* <DEDUP_REMOVED lines=21> */
.L_x_34867:
        /* <DEDUP_REMOVED lines=26> */
.L_x_34868:
        /* <DEDUP_REMOVED lines=21> */
.L_x_34869:
        /* <DEDUP_REMOVED lines=220> */
.L_x_34883:
[----:B------:R-:W2:Y:S04]  /*6760*/  LDL.S16 R85, [R1+0x32] ;  /* 0x0000320001557983 */ /* 0x000ea80000100600 */
[----:B------:R-:W3:Y:S01]  /*6770*/  LDL.S16 R82, [R1+0x2e] ;  /* 0x00002e0001527983 */ /* 0x000ee20000100600 */
[----:B------:R-:W-:Y:S01]  /*6780*/  FMUL.FTZ R81, R153, R153 ;  /* 0x0000009999517220 */ /* 0x000fe20000410000 */
[----:B------:R-:W-:Y:S01]  /*6790*/  ISETP.NE.AND P3, PT, RZ, UR5, PT ;  /* 0x00000005ff007c0c */ /* 0x000fe2000bf65270 */
[----:B-1----:R-:W-:Y:S01]  /*67a0*/  FADD.FTZ R80, R83, R80 ;  /* 0x0000005053507221 */ /* 0x002fe20000010000 */
[----:B------:R-:W4:Y:S02]  /*67b0*/  LDL.S16 R100, [R1+0x30] ;  /* 0x0000300001647983 */ /* 0x000f240000100600 */
[----:B------:R-:W-:Y:S01]  /*67c0*/  FSEL R81, R81, RZ, P3 ;  /* 0x000000ff51517208 */ /* 0x000fe20001800000 */
[----:B------:R-:W-:Y:S01]  /*67d0*/  FFMA.FTZ R80, R80, R84, UR8 ;  /* 0x0000000850507e23 */ /* 0x000fe20008010054 */
[----:B------:R-:W-:-:S03]  /*67e0*/  FSEL R178, R153, RZ, !P3 ;  /* 0x000000ff99b27208 */ /* 0x000fc60005800000 */
[----:B------:R-:W-:-:S04]  /*67f0*/  FADD.FTZ R80, R80, R81 ;  /* 0x0000005150507221 */ /* 0x000fc80000010000 */
[----:B------:R1:W5:Y:S02]  /*6800*/  MUFU.RSQ R171, R80 ;  /* 0x0000005000ab7308 */ /* 0x0003640000001400 */
[----:B-1----:R-:W-:Y:S02]  /*6810*/  FADD.FTZ R80, -R178, R89 ;  /* 0x00000059b2507221 */ /* 0x002fe40000010100 */
[----:B------:R-:W4:Y:S01]  /*6820*/  LDL.S16 R89, [R1+0x2c] ;  /* 0x00002c0001597983 */ /* 0x000f220000100600 */
[----:B0-----:R-:W-:Y:S02]  /*6830*/  HADD2.F32 R83, -RZ, R46.H0_H0 ;  /* 0x2000002eff537230 */ /* 0x001fe40000004100 */
[----:B-----5:R-:W-:Y:S01]  /*6840*/  FMUL.FTZ R80, R171, R80 ;  /* 0x00000050ab507220 */ /* 0x020fe20000410000 */
[----:B--2---:R-:W-:Y:S02]  /*6850*/  HADD2.F32 R84, -RZ, R85.H0_H0 ;  /* 0x20000055ff547230 */ /* 0x004fe40000004100 */
[----:B---3--:R-:W-:-:S02]  /*6860*/  HADD2.F32 R81, -RZ, R82.H0_H0 ;  /* 0x20000052ff517230 */ /* 0x008fc40000004100 */
[----:B------:R-:W-:Y:S02]  /*6870*/  HADD2.F32 R82, -RZ, R2.H0_H0 ;  /* 0x20000002ff527230 */ /* 0x000fe40000004100 */
[----:B------:R-:W-:-:S03]  /*6880*/  FFMA.FTZ R84, R80, R84, R83 ;  /* 0x0000005450547223 */ /* 0x000fc60000010053 */
[----:B------:R-:W-:Y:S01]  /*6890*/  FFMA.FTZ R80, R80, R81, R82 ;  /* 0x0000005150507223 */ /* 0x000fe20000010052 */
[----:B------:R-:W-:Y:S01]  /*68a0*/  FADD.FTZ R81, -R178, R88 ;  /* 0x00000058b2517221 */ /* 0x000fe20000010100 */
[--C-:B------:R-:W-:Y:S02]  /*68b0*/  HADD2.F32 R85, -RZ, R233.reuse.H1_H1 ;  /* 0x300000e9ff557230 */ /* 0x100fe40000004100 */
[----:B------:R-:W-:Y:S02]  /*68c0*/  HADD2.F32 R88, -RZ, R233.H0_H0 ;  /* 0x200000e9ff587230 */ /* 0x000fe40000004100 */
[----:B------:R-:W-:Y:S01]  /*68d0*/  FMUL.FTZ R81, R171, R81 ;  /* 0x00000051ab517220 */ /* 0x000fe20000410000 */
[--C-:B------:R-:W-:Y:S02]  /*68e0*/  HADD2.F32 R82, -RZ, R232.reuse.H1_H1 ;  /* 0x300000e8ff527230 */ /* 0x100fe40000004100 */
[----:B------:R-:W-:Y:S02]  /*68f0*/  HADD2.F32 R83, -RZ, R232.H0_H0 ;  /* 0x200000e8ff537230 */ /* 0x000fe40000004100 */
[----:B------:R-:W-:-:S03]  /*6900*/  FFMA.FTZ R85, R81, R85, R88 ;  /* 0x0000005551557223 */ /* 0x000fc60000010058 */
[----:B------:R-:W-:Y:S01]  /*6910*/  FFMA.FTZ R81, R81, R82, R83 ;  /* 0x0000005251517223 */ /* 0x000fe20000010053 */
[----:B------:R-:W-:Y:S01]  /*6920*/  FADD.FTZ R82, -R178, R86 ;  /* 0x00000056b2527221 */ /* 0x000fe20000010100 */
[----:B----4-:R-:W-:Y:S02]  /*6930*/  HADD2.F32 R86, -RZ, R100.H0_H0 ;  /* 0x20000064ff567230 */ /* 0x010fe40000004100 */
[----:B------:R-:W-:Y:S02]  /*6940*/  HADD2.F32 R83, -RZ, R47.H0_H0 ;  /* 0x2000002fff537230 */ /* 0x000fe40000004100 */
[----:B------:R-:W-:Y:S01]  /*6950*/  FMUL.FTZ R82, R171, R82 ;  /* 0x00000052ab527220 */ /* 0x000fe20000410000 */
[----:B------:R-:W-:Y:S01]  /*6960*/  HADD2.F32 R88, -RZ, R3.H0_H0 ;  /* 0x20000003ff587230 */ /* 0x000fe20000004100 */
[----:B------:R-:W0:Y:S02]  /*6970*/  LDC.64 R100, c[0x0][0x428] ;  /* 0x00010a00ff647b82 */ /* 0x000e240000000a00 */
[----:B------:R-:W-:Y:S01]  /*6980*/  FFMA.FTZ R86, R82, R86, R83 ;  /* 0x0000005652567223 */ /* 0x000fe20000010053 */
[----:B------:R-:W-:-:S05]  /*6990*/  HADD2.F32 R83, -RZ, R89.H0_H0 ;  /* 0x20000059ff537230 */ /* 0x000fca0000004100 */
[----:B------:R-:W-:Y:S01]  /*69a0*/  FFMA.FTZ R82, R82, R83, R88 ;  /* 0x0000005352527223 */ /* 0x000fe20000010058 */
[----:B------:R-:W-:Y:S01]  /*69b0*/  FADD.FTZ R83, -R178, R87 ;  /* 0x00000057b2537221 */ /* 0x000fe20000010100 */
[--C-:B------:R-:W-:Y:S02]  /*69c0*/  HADD2.F32 R87, -RZ, R231.reuse.H1_H1 ;  /* 0x300000e7ff577230 */ /* 0x100fe40000004100 */
[----:B------:R-:W-:Y:S02]  /*69d0*/  HADD2.F32 R88, -RZ, R231.H0_H0 ;  /* 0x200000e7ff587230 */ /* 0x000fe40000004100 */
[----:B------:R-:W-:Y:S01]  /*69e0*/  FMUL.FTZ R83, R171, R83 ;  /* 0x00000053ab537220 */ /* 0x000fe20000410000 */
[----:B------:R-:W-:-:S03]  /*69f0*/  HADD2.F32 R89, -RZ, R230.H0_H0 ;  /* 0x200000e6ff597230 */ /* 0x000fc60000004100 */
[----:B------:R-:W-:Y:S01]  /*6a00*/  FFMA.FTZ R87, R83, R87, R88 ;  /* 0x0000005753577223 */ /* 0x000fe20000010058 */
[----:B------:R-:W-:-:S05]  /*6a10*/  HADD2.F32 R88, -RZ, R230.H1_H1 ;  /* 0x300000e6ff587230 */ /* 0x000fca0000004100 */
[----:B------:R-:W-:Y:S02]  /*6a20*/  FFMA.FTZ R83, R83, R88, R89 ;  /* 0x0000005853537223 */ /* 0x000fe40000010059 */
[----:B------:R-:W1:Y:S02]  /*6a30*/  @!P2 LDC.64 R88, c[0x0][0x3c0] ;  /* 0x0000f000ff58ab82 */ /* 0x000e640000000a00 */
[----:B-1----:R-:W-:-:S05]  /*6a40*/  @!P2 IMAD.WIDE R88, R0, 0x4, R88 ;  /* 0x000000040058a825 */ /* 0x002fca00078e0258 */
[----:B------:R1:W-:Y:S04]  /*6a50*/  @!P2 STG.E desc[UR6][R88.64], R153 ;  /* 0x000000995800a986 */ /* 0x0003e8000c101906 */
[----:B-1----:R-:W2:Y:S01]  /*6a60*/  LDL.S16 R153, [R1+0x2a] ;  /* 0x00002a0001997983 */ /* 0x002ea20000100600 */
[----:B------:R-:W1:Y:S02]  /*6a70*/  @!P2 LDC.64 R88, c[0x0][0x3c8] ;  /* 0x0000f200ff58ab82 */ /* 0x000e640000000a00 */
[----:B-1----:R-:W-:-:S05]  /*6a80*/  @!P2 IMAD.WIDE R88, R0, 0x4, R88 ;  /* 0x000000040058a825 */ /* 0x002fca00078e0258 */
[----:B------:R0:W-:Y:S02]  /*6a90*/  @!P2 STG.E desc[UR6][R88.64], R171 ;  /* 0x000000ab5800a986 */ /* 0x0001e4000c101906 */
[----:B0-----:R-:W-:-:S05]  /*6aa0*/  IMAD.WIDE.U32 R88, R152, 0x10, R100 ;  /* 0x0000001098587825 */ /* 0x001fca00078e0064 */
[----:B------:R0:W-:Y:S04]  /*6ab0*/  STG.E.128 desc[UR6][R88.64], R84 ;  /* 0x0000005458007986 */ /* 0x0001e8000c101d06 */
[----:B0-----:R-:W3:Y:S01]  /*6ac0*/  LDL.S16 R89, [R1+0x26] ;  /* 0x0000260001597983 */ /* 0x001ee20000100600 */
[----:B------:R-:W-:-:S03]  /*6ad0*/  FADD.FTZ R88, -R178, R103 ;  /* 0x00000067b2587221 */ /* 0x000fc60000010100 */
[----:B------:R-:W4:Y:S01]  /*6ae0*/  LDL.S16 R103, [R1+0x24] ;  /* 0x0000240001677983 */ /* 0x000f220000100600 */
[----:B--2---:R-:W-:-:S03]  /*6af0*/  HADD2.F32 R84, -RZ, R153.H0_H0 ;  /* 0x20000099ff547230 */ /* 0x004fc60000004100 */
[----:B------:R-:W2:Y:S01]  /*6b00*/  LDL.S16 R153, [R1+0x28] ;  /* 0x0000280001997983 */ /* 0x000ea20000100600 */
[----:B------:R-:W-:Y:S02]  /*6b10*/  HADD2.F32 R87, -RZ, R48.H0_H0 ;  /* 0x20000030ff577230 */ /* 0x000fe40000004100 */
[----:B------:R-:W-:Y:S01]  /*6b20*/  FMUL.FTZ R88, R171, R88 ;  /* 0x00000058ab587220 */ /* 0x000fe20000410000 */
[----:B------:R-:W-:-:S03]  /*6b30*/  HADD2.F32 R86, -RZ, R16.H0_H0 ;  /* 0x20000010ff567230 */ /* 0x000fc60000004100 */
[----:B------:R-:W-:Y:S01]  /*6b40*/  FFMA.FTZ R84, R88, R84, R87 ;  /* 0x0000005458547223 */ /* 0x000fe20000010057 */
[----:B------:R-:W-:Y:S02]  /*6b50*/  HADD2.F32 R87, -RZ, R228.H0_H0 ;  /* 0x200000e4ff577230 */ /* 0x000fe40000004100 */
[----:B------:R-:W-:-:S04]  /*6b60*/  FADD.FTZ R90, -R178, R90 ;  /* 0x0000005ab25a7221 */ /* 0x000fc80000010100 */
[----:B------:R-:W-:Y:S01]  /*6b70*/  FMUL.FTZ R90, R171, R90 ;  /* 0x0000005aab5a7220 */ /* 0x000fe20000410000 */
[----:B------:R-:W-:-:S04]  /*6b80*/  FADD.FTZ R91, -R178, R91 ;  /* 0x0000005bb25b7221 */ /* 0x000fc80000010100 */
[----:B------:R-:W-:Y:S01]  /*6b90*/  FMUL.FTZ R91, R171, R91 ;  /* 0x0000005bab5b7220 */ /* 0x000fe20000410000 */
[----:B---3--:R-:W-:Y:S02]  /*6ba0*/  HADD2.F32 R85, -RZ, R89.H0_H0 ;  /* 0x20000059ff557230 */ /* 0x008fe40000004100 */
[----:B------:R-:W-:-:S03]  /*6bb0*/  FADD.FTZ R89, -R178, R102 ;  /* 0x00000066b2597221 */ /* 0x000fc60000010100 */
[----:B------:R-:W-:Y:S01]  /*6bc0*/  FFMA.FTZ R88, R88, R85, R86 ;  /* 0x0000005558587223 */ /* 0x000fe20000010056 */
[--C-:B------:R-:W-:Y:S02]  /*6bd0*/  HADD2.F32 R85, -RZ, R229.reuse.H1_H1 ;  /* 0x300000e5ff557230 */ /* 0x100fe40000004100 */
[----:B------:R-:W-:Y:S01]  /*6be0*/  FMUL.FTZ R89, R171, R89 ;  /* 0x00000059ab597220 */ /* 0x000fe20000410000 */
[----:B------:R-:W-:-:S05]  /*6bf0*/  HADD2.F32 R86, -RZ, R229.H0_H0 ;  /* 0x200000e5ff567230 */ /* 0x000fca0000004100 */
[----:B------:R-:W-:Y:S01]  /*6c00*/  FFMA.FTZ R85, R89, R85, R86 ;  /* 0x0000005559557223 */ /* 0x000fe20000010056 */
[----:B------:R-:W-:-:S05]  /*6c10*/  HADD2.F32 R86, -RZ, R228.H1_H1 ;  /* 0x300000e4ff567230 */ /* 0x000fca0000004100 */
[----:B------:R-:W-:Y:S01]  /*6c20*/  FFMA.FTZ R89, R89, R86, R87 ;  /* 0x0000005659597223 */ /* 0x000fe20000010057 */
[----:B------:R-:W-:Y:S02]  /*6c30*/  HADD2.F32 R87, -RZ, R49.H0_H0 ;  /* 0x20000031ff577230 */ /* 0x000fe40000004100 */
[----:B------:R-:W-:Y:S02]  /*6c40*/  HADD2.F32 R102, -RZ, R17.H0_H0 ;  /* 0x20000011ff667230 */ /* 0x000fe40000004100 */
[----:B--2---:R-:W-:-:S05]  /*6c50*/  HADD2.F32 R86, -RZ, R153.H0_H0 ;  /* 0x20000099ff567230 */ /* 0x004fca0000004100 */
[----:B------:R-:W-:Y:S01]  /*6c60*/  FFMA.FTZ R86, R90, R86, R87 ;  /* 0x000000565a567223 */ /* 0x000fe20000010057 */
[----:B----4-:R-:W-:-:S05]  /*6c70*/  HADD2.F32 R87, -RZ, R103.H0_H0 ;  /* 0x20000067ff577230 */ /* 0x010fca0000004100 */
[----:B------:R-:W-:Y:S01]  /*6c80*/  FFMA.FTZ R90, R90, R87, R102 ;  /* 0x000000575a5a7223 */ /* 0x000fe20000010066 */
[--C-:B------:R-:W-:Y:S02]  /*6c90*/  HADD2.F32 R87, -RZ, R227.reuse.H1_H1 ;  /* 0x300000e3ff577230 */ /* 0x100fe40000004100 */
[----:B------:R-:W-:Y:S02]  /*6ca0*/  HADD2.F32 R102, -RZ, R227.H0_H0 ;  /* 0x200000e3ff667230 */ /* 0x000fe40000004100 */
[----:B------:R-:W-:-:S03]  /*6cb0*/  HADD2.F32 R103, -RZ, R226.H0_H0 ;  /* 0x200000e2ff677230 */ /* 0x000fc60000004100 */
[----:B------:R-:W-:Y:S01]  /*6cc0*/  FFMA.FTZ R87, R91, R87, R102 ;  /* 0x000000575b577223 */ /* 0x000fe20000010066 */
[----:B------:R-:W-:-:S05]  /*6cd0*/  HADD2.F32 R102, -RZ, R226.H1_H1 ;  /* 0x300000e2ff667230 */ /* 0x000fca0000004100 */
[----:B------:R-:W-:Y:S02]  /*6ce0*/  FFMA.FTZ R91, R91, R102, R103 ;  /* 0x000000665b5b7223 */ /* 0x000fe40000010067 */
[----:B------:R-:W0:Y:S02]  /*6cf0*/  LDC.64 R102, c[0x0][0x430] ;  /* 0x00010c00ff667b82 */ /* 0x000e240000000a00 */
[----:B0-----:R-:W-:-:S05]  /*6d00*/  IMAD.WIDE.U32 R152, R152, 0x10, R102 ;  /* 0x0000001098987825 */ /* 0x001fca00078e0066 */
[----:B------:R0:W-:Y:S04]  /*6d10*/  STG.E.128 desc[UR6][R152.64], R80 ;  /* 0x0000005098007986 */ /* 0x0001e8000c101d06 */
[----:B0-----:R-:W2:Y:S04]  /*6d20*/  LDL.S16 R152, [R1+0x22] ;  /* 0x0000220001987983 */ /* 0x001ea80000100600 */
[----:B------:R-:W3:Y:S01]  /*6d30*/  LDL.S16 R83, [R1+0x20] ;  /* 0x0000200001537983 */ /* 0x000ee20000100600 */
[----:B------:R-:W-:-:S03]  /*6d40*/  IMAD.WIDE.U32 R80, R161, 0x10, R100 ;  /* 0x00000010a1507825 */ /* 0x000fc600078e0064 */
[----:B------:R-:W4:Y:S04]  /*6d50*/  LDL.S16 R153, [R1+0x1c] ;  /* 0x00001c0001997983 */ /* 0x000f280000100600 */
[----:B------:R0:W-:Y:S02]  /*6d60*/  STG.E.128 desc[UR6][R80.64], R84 ;  /* 0x0000005450007986 */ /* 0x0001e4000c101d06 */
[----:B0-----:R-:W-:Y:S02]  /*6d70*/  IMAD.WIDE.U32 R80, R161, 0x10, R102 ;  /* 0x00000010a1507825 */ /* 0x001fe400078e0066 */
[----:B------:R-:W5:Y:S04]  /*6d80*/  LDL.S16 R161, [R1+0x1e] ;  /* 0x00001e0001a17983 */ /* 0x000f680000100600 */
[----:B------:R0:W-:Y:S04]  /*6d90*/  STG.E.128 desc[UR6][R80.64], R88 ;  /* 0x0000005850007986 */ /* 0x0001e8000c101d06 */
[----:B0-----:R-:W4:Y:S01]  /*6da0*/  LDL.S16 R90, [R1+0x18] ;  /* 0x00001800015a7983 */ /* 0x001f220000100600 */
[----:B------:R-:W-:-:S03]  /*6db0*/  FADD.FTZ R88, -R178, R151 ;  /* 0x00000097b2587221 */ /* 0x000fc60000010100 */
[----:B------:R-:W4:Y:S04]  /*6dc0*/  LDL.S16 R151, [R1+0x16] ;  /* 0x0000160001977983 */ /* 0x000f280000100600 */
[----:B------:R-:W4:Y:S01]  /*6dd0*/  LDL.S16 R91, [R1+0x14] ;  /* 0x00001400015b7983 */ /* 0x000f220000100600 */
[----:B--2---:R-:W-:-:S03]  /*6de0*/  HADD2.F32 R80, -RZ, R152.H0_H0 ;  /* 0x20000098ff507230 */ /* 0x004fc60000004100 */
[----:B------:R-:W2:Y:S01]  /*6df0*/  LDL.S16 R152, [R1+0x1a] ;  /* 0x00001a0001987983 */ /* 0x000ea20000100600 */
[C---:B------:R-:W-:Y:S01]  /*6e00*/  FADD.FTZ R87, -R178.reuse, R160 ;  /* 0x000000a0b2577221 */ /* 0x040fe20000010100 */
[----:B------:R-:W-:Y:S02]  /*6e10*/  HADD2.F32 R81, -RZ, R50.H0_H0 ;  /* 0x20000032ff517230 */ /* 0x000fe40000004100 */
[----:B------:R-:W-:Y:S01]  /*6e20*/  FADD.FTZ R86, -R178, R159 ;  /* 0x0000009fb2567221 */ /* 0x000fe20000010100 */
[C---:B------:R-:W-:Y:S01]  /*6e30*/  FMUL.FTZ R87, R171.reuse, R87 ;  /* 0x00000057ab577220 */ /* 0x040fe20000410000 */
[--C-:B------:R-:W-:Y:S02]  /*6e40*/  HADD2.F32 R82, -RZ, R225.reuse.H0_H0 ;  /* 0x200000e1ff527230 */ /* 0x100fe40000004100 */
[----:B------:R-:W-:Y:S01]  /*6e50*/  FMUL.FTZ R86, R171, R86 ;  /* 0x00000056ab567220 */ /* 0x000fe20000410000 */
[----:B------:R-:W-:Y:S01]  /*6e60*/  FFMA.FTZ R80, R87, R80, R81 ;  /* 0x0000005057507223 */ /* 0x000fe20000010051 */
[----:B------:R-:W-:-:S02]  /*6e70*/  HADD2.F32 R81, -RZ, R225.H1_H1 ;  /* 0x300000e1ff517230 */ /* 0x000fc40000004100 */
[----:B------:R-:W-:Y:S01]  /*6e80*/  FADD.FTZ R89, -R178, R154 ;  /* 0x0000009ab2597221 */ /* 0x000fe20000010100 */
[----:B------:R-:W-:Y:S02]  /*6e90*/  HADD2.F32 R85, -RZ, R51.H0_H0 ;  /* 0x20000033ff557230 */ /* 0x000fe40000004100 */
[----:B------:R-:W-:Y:S01]  /*6ea0*/  FFMA.FTZ R81, R86, R81, R82 ;  /* 0x0000005156517223 */ /* 0x000fe20000010052 */
[----:B---3--:R-:W-:Y:S02]  /*6eb0*/  HADD2.F32 R82, -RZ, R83.H0_H0 ;  /* 0x20000053ff527230 */ /* 0x008fe40000004100 */
[C---:B------:R-:W-:Y:S01]  /*6ec0*/  FMUL.FTZ R89, R171.reuse, R89 ;  /* 0x00000059ab597220 */ /* 0x040fe20000410000 */
[--C-:B------:R-:W-:Y:S02]  /*6ed0*/  HADD2.F32 R83, -RZ, R223.reuse.H1_H1 ;  /* 0x300000dfff537230 */ /* 0x100fe40000004100 */
[----:B------:R-:W-:Y:S01]  /*6ee0*/  FMUL.FTZ R88, R171, R88 ;  /* 0x00000058ab587220 */ /* 0x000fe20000410000 */
[----:B------:R-:W-:-:S02]  /*6ef0*/  HADD2.F32 R84, -RZ, R223.H0_H0 ;  /* 0x200000dfff547230 */ /* 0x000fc40000004100 */
[----:B------:R-:W-:-:S03]  /*6f00*/  FFMA.FTZ R82, R89, R82, R85 ;  /* 0x0000005259527223 */ /* 0x000fc60000010055 */
[----:B------:R-:W-:Y:S01]  /*6f10*/  FFMA.FTZ R83, R88, R83, R84 ;  /* 0x0000005358537223 */ /* 0x000fe20000010054 */
[----:B------:R-:W-:-:S05]  /*6f20*/  IMAD.WIDE.U32 R84, R146, 0x10, R100 ;  /* 0x0000001092547825 */ /* 0x000fca00078e0064 */
[----:B------:R5:W-:Y:S02]  /*6f30*/  STG.E.128 desc[UR6][R84.64], R80 ;  /* 0x0000005054007986 */ /* 0x000be4000c101d06 */
[----:B-----5:R-:W-:Y:S02]  /*6f40*/  HADD2.F32 R80, -RZ, R161.H0_H0 ;  /* 0x200000a1ff507230 */ /* 0x020fe40000004100 */
[----:B------:R-:W-:Y:S02]  /*6f50*/  HADD2.F32 R81, -RZ, R18.H0_H0 ;  /* 0x20000012ff517230 */ /* 0x000fe40000004100 */
[----:B------:R-:W-:-:S03]  /*6f60*/  HADD2.F32 R82, -RZ, R224.H0_H0 ;  /* 0x200000e0ff527230 */ /* 0x000fc60000004100 */
[----:B------:R-:W-:Y:S01]  /*6f70*/  FFMA.FTZ R80, R87, R80, R81 ;  /* 0x0000005057507223 */ /* 0x000fe20000010051 */
[----:B------:R-:W-:Y:S02]  /*6f80*/  HADD2.F32 R81, -RZ, R224.H1_H1 ;  /* 0x300000e0ff517230 */ /* 0x000fe40000004100 */
[----:B------:R-:W-:-:S03]  /*6f90*/  HADD2.F32 R83, -RZ, R19.H0_H0 ;  /* 0x20000013ff537230 */ /* 0x000fc60000004100 */
[----:B------:R-:W-:Y:S01]  /*6fa0*/  FFMA.FTZ R81, R86, R81, R82 ;  /* 0x0000005156517223 */ /* 0x000fe20000010052 */
[----:B----4-:R-:W-:Y:S02]  /*6fb0*/  HADD2.F32 R82, -RZ, R153.H0_H0 ;  /* 0x20000099ff527230 */ /* 0x010fe40000004100 */
[----:B------:R-:W-:-:S03]  /*6fc0*/  HADD2.F32 R84, -RZ, R222.H0_H0 ;  /* 0x200000deff547230 */ /* 0x000fc60000004100 */
[----:B------:R-:W-:Y:S01]  /*6fd0*/  FFMA.FTZ R82, R89, R82, R83 ;  /* 0x0000005259527223 */ /* 0x000fe20000010053 */
[----:B------:R-:W-:Y:S02]  /*6fe0*/  HADD2.F32 R83, -RZ, R222.H1_H1 ;  /* 0x300000deff537230 */ /* 0x000fe40000004100 */
[C---:B------:R-:W-:Y:S01]  /*6ff0*/  FADD.FTZ R87, -R178.reuse, R145 ;  /* 0x00000091b2577221 */ /* 0x040fe20000010100 */
[C---:B------:R-:W-:Y:S01]  /*7000*/  FADD.FTZ R86, -R178.reuse, R144 ;  /* 0x00000090b2567221 */ /* 0x040fe20000010100 */
[----:B------:R-:W-:Y:S01]  /*7010*/  FADD.FTZ R89, -R178, R139 ;  /* 0x0000008bb2597221 */ /* 0x000fe20000010100 */
[----:B------:R-:W3:Y:S01]  /*7020*/  LDL.S16 R145, [R1+0x12] ;  /* 0x0000120001917983 */ /* 0x000ee20000100600 */
[----:B------:R-:W-:Y:S01]  /*7030*/  FFMA.FTZ R83, R88, R83, R84 ;  /* 0x0000005358537223 */ /* 0x000fe20000010054 */
[----:B------:R-:W-:-:S04]  /*7040*/  IMAD.WIDE.U32 R84, R146, 0x10, R102 ;  /* 0x0000001092547825 */ /* 0x000fc800078e0066 */
[C---:B------:R-:W-:Y:S01]  /*7050*/  FMUL.FTZ R87, R171.reuse, R87 ;  /* 0x00000057ab577220 */ /* 0x040fe20000410000 */
[----:B------:R0:W-:Y:S01]  /*7060*/  STG.E.128 desc[UR6][R84.64], R80 ;  /* 0x0000005054007986 */ /* 0x0001e2000c101d06 */
[C---:B------:R-:W-:Y:S01]  /*7070*/  FMUL.FTZ R86, R171.reuse, R86 ;  /* 0x00000056ab567220 */ /* 0x040fe20000410000 */
[----:B------:R-:W-:Y:S01]  /*7080*/  FADD.FTZ R88, -R178, R138 ;  /* 0x0000008ab2587221 */ /* 0x000fe20000010100 */
[C---:B------:R-:W-:Y:S01]  /*7090*/  FMUL.FTZ R89, R171.reuse, R89 ;  /* 0x00000059ab597220 */ /* 0x040fe20000410000 */
[----:B------:R-:W4:Y:S01]  /*70a0*/  LDL.S16 R138, [R1+0xc] ;  /* 0x00000c00018a7983 */ /* 0x000f220000100600 */
[----:B0-----:R-:W-:Y:S02]  /*70b0*/  HADD2.F32 R81, -RZ, R52.H0_H0 ;  /* 0x20000034ff517230 */ /* 0x001fe40000004100 */
[----:B------:R-:W-:Y:S02]  /*70c0*/  HADD2.F32 R82, -RZ, R221.H0_H0 ;  /* 0x200000ddff527230 */ /* 0x000fe40000004100 */
[----:B------:R-:W-:Y:S01]  /*70d0*/  FMUL.FTZ R88, R171, R88 ;  /* 0x00000058ab587220 */ /* 0x000fe20000410000 */
[----:B------:R-:W-:-:S02]  /*70e0*/  HADD2.F32 R85, -RZ, R53.H0_H0 ;  /* 0x20000035ff557230 */ /* 0x000fc40000004100 */
[--C-:B------:R-:W-:Y:S02]  /*70f0*/  HADD2.F32 R83, -RZ, R219.reuse.H1_H1 ;  /* 0x300000dbff537230 */ /* 0x100fe40000004100 */
[----:B------:R-:W-:-:S05]  /*7100*/  HADD2.F32 R84, -RZ, R219.H0_H0 ;  /* 0x200000dbff547230 */ /* 0x000fca0000004100 */
[----:B------:R-:W-:Y:S01]  /*7110*/  FFMA.FTZ R83, R88, R83, R84 ;  /* 0x0000005358537223 */ /* 0x000fe20000010054 */
[----:B--2---:R-:W-:-:S05]  /*7120*/  HADD2.F32 R80, -RZ, R152.H0_H0 ;  /* 0x20000098ff507230 */ /* 0x004fca0000004100 */
[----:B------:R-:W-:Y:S01]  /*7130*/  FFMA.FTZ R80, R87, R80, R81 ;  /* 0x0000005057507223 */ /* 0x000fe20000010051 */
[----:B------:R-:W-:-:S05]  /*7140*/  HADD2.F32 R81, -RZ, R221.H1_H1 ;  /* 0x300000ddff517230 */ /* 0x000fca0000004100 */
[----:B------:R-:W-:Y:S01]  /*7150*/  FFMA.FTZ R81, R86, R81, R82 ;  /* 0x0000005156517223 */ /* 0x000fe20000010052 */
[----:B------:R-:W-:Y:S02]  /*7160*/  HADD2.F32 R82, -RZ, R90.H0_H0 ;  /* 0x2000005aff527230 */ /* 0x000fe40000004100 */
[----:B------:R-:W2:Y:S03]  /*7170*/  LDL.S16 R90, [R1+0x10] ;  /* 0x00001000015a7983 */ /* 0x000ea60000100600 */
[----:B------:R-:W-:Y:S01]  /*7180*/  FFMA.FTZ R82, R89, R82, R85 ;  /* 0x0000005259527223 */ /* 0x000fe20000010055 */
[----:B------:R-:W-:-:S05]  /*7190*/  IMAD.WIDE.U32 R84, R123, 0x10, R100 ;  /* 0x000000107b547825 */ /* 0x000fca00078e0064 */
[----:B------:R0:W-:Y:S02]  /*71a0*/  STG.E.128 desc[UR6][R84.64], R80 ;  /* 0x0000005054007986 */ /* 0x0001e4000c101d06 */
[----:B0-----:R-:W-:Y:S02]  /*71b0*/  HADD2.F32 R80, -RZ, R151.H0_H0 ;  /* 0x20000097ff507230 */ /* 0x001fe40000004100 */
[----:B------:R-:W-:Y:S02]  /*71c0*/  HADD2.F32 R81, -RZ, R20.H0_H0 ;  /* 0x20000014ff517230 */ /* 0x000fe40000004100 */
[----:B------:R-:W-:-:S03]  /*71d0*/  HADD2.F32 R82, -RZ, R220.H0_H0 ;  /* 0x200000dcff527230 */ /* 0x000fc60000004100 */
[----:B------:R-:W-:Y:S01]  /*71e0*/  FFMA.FTZ R80, R87, R80, R81 ;  /* 0x0000005057507223 */ /* 0x000fe20000010051 */
[----:B------:R-:W-:-:S05]  /*71f0*/  HADD2.F32 R81, -RZ, R220.H1_H1 ;  /* 0x300000dcff517230 */ /* 0x000fca0000004100 */
[----:B------:R-:W-:Y:S01]  /*7200*/  FFMA.FTZ R81, R86, R81, R82 ;  /* 0x0000005156517223 */ /* 0x000fe20000010052 */
[----:B------:R-:W-:Y:S02]  /*7210*/  HADD2.F32 R82, -RZ, R91.H0_H0 ;  /* 0x2000005bff527230 */ /* 0x000fe40000004100 */
[----:B------:R-:W5:Y:S01]  /*7220*/  LDL.S16 R91, [R1+0xe] ;  /* 0x00000e00015b7983 */ /* 0x000f620000100600 */
[----:B------:R-:W-:Y:S02]  /*7230*/  HADD2.F32 R83, -RZ, R21.H0_H0 ;  /* 0x20000015ff537230 */ /* 0x000fe40000004100 */
[----:B------:R-:W-:-:S03]  /*7240*/  HADD2.F32 R84, -RZ, R218.H0_H0 ;  /* 0x200000daff547230 */ /* 0x000fc60000004100 */
[----:B------:R-:W-:Y:S01]  /*7250*/  FFMA.FTZ R82, R89, R82, R83 ;  /* 0x0000005259527223 */ /* 0x000fe20000010053 */
[----:B------:R-:W-:Y:S02]  /*7260*/  HADD2.F32 R83, -RZ, R218.H1_H1 ;  /* 0x300000daff537230 */ /* 0x000fe40000004100 */
[----:B------:R-:W-:Y:S02]  /*7270*/  FADD.FTZ R86, -R178, R130 ;  /* 0x00000082b2567221 */ /* 0x000fe40000010100 */
[----:B------:R-:W4:Y:S01]  /*7280*/  LDL.S16 R130, [R1+0xa] ;  /* 0x00000a0001827983 */ /* 0x000f220000100600 */
[----:B------:R-:W-:Y:S01]  /*7290*/  FFMA.FTZ R83, R88, R83, R84 ;  /* 0x0000005358537223 */ /* 0x000fe20000010054 */
[----:B------:R-:W-:Y:S02]  /*72a0*/  IMAD.WIDE.U32 R84, R123, 0x10, R102 ;  /* 0x000000107b547825 */ /* 0x000fe400078e0066 */
[----:B------:R-:W4:Y:S02]  /*72b0*/  LDL.S16 R123, [R1+0x6] ;  /* 0x00000600017b7983 */ /* 0x000f240000100600 */
[----:B------:R-:W-:-:S02]  /*72c0*/  FMUL.FTZ R86, R171, R86 ;  /* 0x00000056ab567220 */ /* 0x000fc40000410000 */
[----:B------:R3:W-:Y:S01]  /*72d0*/  STG.E.128 desc[UR6][R84.64], R80 ;  /* 0x0000005054007986 */ /* 0x0007e2000c101d06 */
[C---:B------:R-:W-:Y:S01]  /*72e0*/  FADD.FTZ R89, -R178.reuse, R131 ;  /* 0x00000083b2597221 */ /* 0x040fe20000010100 */
[C---:B------:R-:W-:Y:S01]  /*72f0*/  FADD.FTZ R87, -R178.reuse, R133 ;  /* 0x00000085b2577221 */ /* 0x040fe20000010100 */
[----:B------:R-:W-:Y:S01]  /*7300*/  FADD.FTZ R88, -R178, R132 ;  /* 0x00000084b2587221 */ /* 0x000fe20000010100 */
[----:B------:R-:W4:Y:S01]  /*7310*/  LDL.S16 R131, [R1+0x8] ;  /* 0x0000080001837983 */ /* 0x000f220000100600 */
[C---:B------:R-:W-:Y:S01]  /*7320*/  FMUL.FTZ R89, R171.reuse, R89 ;  /* 0x00000059ab597220 */ /* 0x040fe20000410000 */
[C---:B------:R-:W-:Y:S01]  /*7330*/  FMUL.FTZ R87, R171.reuse, R87 ;  /* 0x00000057ab577220 */ /* 0x040fe20000410000 */
[----:B------:R-:W-:Y:S01]  /*7340*/  FMUL.FTZ R88, R171, R88 ;  /* 0x00000058ab587220 */ /* 0x000fe20000410000 */
[----:B---3--:R-:W-:Y:S02]  /*7350*/  HADD2.F32 R80, -RZ, R145.H0_H0 ;  /* 0x20000091ff507230 */ /* 0x008fe40000004100 */
[----:B------:R-:W-:-:S02]  /*7360*/  HADD2.F32 R82, -RZ, R54.H0_H0 ;  /* 0x20000036ff527230 */ /* 0x000fc40000004100 */
[--C-:B------:R-:W-:Y:S02]  /*7370*/  HADD2.F32 R81, -RZ, R217.reuse.H1_H1 ;  /* 0x300000d9ff517230 */ /* 0x100fe40000004100 */
[----:B------:R-:W-:Y:S02]  /*7380*/  HADD2.F32 R83, -RZ, R217.H0_H0 ;  /* 0x200000d9ff537230 */ /* 0x000fe40000004100 */
[----:B------:R-:W-:Y:S01]  /*7390*/  FFMA.FTZ R80, R86, R80, R82 ;  /* 0x0000005056507223 */ /* 0x000fe20000010052 */
[--C-:B------:R-:W-:Y:S02]  /*73a0*/  HADD2.F32 R84, -RZ, R215.reuse.H1_H1 ;  /* 0x300000d7ff547230 */ /* 0x100fe40000004100 */
[----:B------:R-:W-:Y:S02]  /*73b0*/  HADD2.F32 R85, -RZ, R215.H0_H0 ;  /* 0x200000d7ff557230 */ /* 0x000fe40000004100 */
[----:B------:R-:W-:-:S03]  /*73c0*/  FFMA.FTZ R81, R89, R81, R83 ;  /* 0x0000005159517223 */ /* 0x000fc60000010053 */
[----:B------:R-:W-:Y:S01]  /*73d0*/  FFMA.FTZ R83, R87, R84, R85 ;  /* 0x0000005457537223 */ /* 0x000fe20000010055 */
[----:B------:R-:W-:-:S04]  /*73e0*/  IMAD.WIDE.U32 R84, R121, 0x10, R100 ;  /* 0x0000001079547825 */ /* 0x000fc800078e0064 */
[----:B--2---:R-:W-:Y:S02]  /*73f0*/  HADD2.F32 R82, -RZ, R90.H0_H0 ;  /* 0x2000005aff527230 */ /* 0x004fe40000004100 */
[----:B------:R-:W-:-:S05]  /*7400*/  HADD2.F32 R90, -RZ, R55.H0_H0 ;  /* 0x20000037ff5a7230 */ /* 0x000fca0000004100 */
[----:B------:R-:W-:-:S05]  /*7410*/  FFMA.FTZ R82, R88, R82, R90 ;  /* 0x0000005258527223 */ /* 0x000fca000001005a */
[----:B------:R0:W-:Y:S02]  /*7420*/  STG.E.128 desc[UR6][R84.64], R80 ;  /* 0x0000005054007986 */ /* 0x0001e4000c101d06 */
[----:B0-----:R-:W-:Y:S02]  /*7430*/  HADD2.F32 R82, -RZ, R22.H0_H0 ;  /* 0x20000016ff527230 */ /* 0x001fe40000004100 */
[----:B------:R-:W-:Y:S02]  /*7440*/  HADD2.F32 R85, -RZ, R23.H0_H0 ;  /* 0x20000017ff557230 */ /* 0x000fe40000004100 */
[--C-:B------:R-:W-:Y:S02]  /*7450*/  HADD2.F32 R83, -RZ, R214.reuse.H1_H1 ;  /* 0x300000d6ff537230 */ /* 0x100fe40000004100 */
[----:B------:R-:W-:Y:S02]  /*7460*/  HADD2.F32 R84, -RZ, R214.H0_H0 ;  /* 0x200000d6ff547230 */ /* 0x000fe40000004100 */
[----:B-----5:R-:W-:-:S02]  /*7470*/  HADD2.F32 R80, -RZ, R91.H0_H0 ;  /* 0x2000005bff507230 */ /* 0x020fc40000004100 */
[----:B------:R-:W2:Y:S01]  /*7480*/  LDL.S16 R91, [R1+0x4] ;  /* 0x00000400015b7983 */ /* 0x000ea20000100600 */
[----:B------:R-:W-:Y:S02]  /*7490*/  HADD2.F32 R81, -RZ, R216.H1_H1 ;  /* 0x300000d8ff517230 */ /* 0x000fe40000004100 */
[----:B------:R-:W-:Y:S01]  /*74a0*/  FFMA.FTZ R80, R86, R80, R82 ;  /* 0x0000005056507223 */ /* 0x000fe20000010052 */
[----:B----4-:R-:W-:Y:S02]  /*74b0*/  HADD2.F32 R82, -RZ, R138.H0_H0 ;  /* 0x2000008aff527230 */ /* 0x010fe40000004100 */
[----:B------:R-:W-:Y:S02]  /*74c0*/  HADD2.F32 R86, -RZ, R216.H0_H0 ;  /* 0x200000d8ff567230 */ /* 0x000fe40000004100 */
[----:B------:R-:W-:Y:S01]  /*74d0*/  FFMA.FTZ R83, R87, R83, R84 ;  /* 0x0000005357537223 */ /* 0x000fe20000010054 */
[----:B------:R-:W-:Y:S01]  /*74e0*/  FFMA.FTZ R82, R88, R82, R85 ;  /* 0x0000005258527223 */ /* 0x000fe20000010055 */
[----:B------:R-:W-:-:S04]  /*74f0*/  IMAD.WIDE.U32 R84, R121, 0x10, R102 ;  /* 0x0000001079547825 */ /* 0x000fc800078e0066 */
[----:B------:R-:W-:Y:S01]  /*7500*/  FFMA.FTZ R81, R89, R81, R86 ;  /* 0x0000005159517223 */ /* 0x000fe20000010056 */
[----:B------:R-:W-:-:S04]  /*7510*/  HADD2.F32 R87, -RZ, R130.H0_H0 ;  /* 0x20000082ff577230 */ /* 0x000fc80000004100 */
[----:B------:R0:W-:Y:S04]  /*7520*/  STG.E.128 desc[UR6][R84.64], R80 ;  /* 0x0000005054007986 */ /* 0x0001e8000c101d06 */
[----:B------:R-:W3:Y:S01]  /*7530*/  LDL.S16 R130, [R1+0x2] ;  /* 0x0000020001827983 */ /* 0x000ee20000100600 */
[----:B0-----:R-:W-:-:S03]  /*7540*/  HADD2.F32 R84, -RZ, R123.H0_H0 ;  /* 0x2000007bff547230 */ /* 0x001fc60000004100 */
[----:B------:R-:W4:Y:S01]  /*7550*/  LDL.S16 R123, [R1] ;  /* 0x00000000017b7983 */ /* 0x000f220000100600 */
[C---:B------:R-:W-:Y:S01]  /*7560*/  FADD.FTZ R90, -R178.reuse, R124 ;  /* 0x0000007cb25a7221 */ /* 0x040fe20000010100 */
[----:B------:R-:W-:Y:S01]  /*7570*/  FADD.FTZ R89, -R178, R125 ;  /* 0x0000007db2597221 */ /* 0x000fe20000010100 */
[----:B------:R-:W-:Y:S02]  /*7580*/  HADD2.F32 R86, -RZ, R56.H0_H0 ;  /* 0x20000038ff567230 */ /* 0x000fe40000004100 */
[----:B------:R-:W-:Y:S02]  /*7590*/  HADD2.F32 R82, -RZ, R24.H0_H0 ;  /* 0x20000018ff527230 */ /* 0x000fe40000004100 */
[C---:B------:R-:W-:Y:S01]  /*75a0*/  FMUL.FTZ R90, R171.reuse, R90 ;  /* 0x0000005aab5a7220 */ /* 0x040fe20000410000 */
[--C-:B------:R-:W-:Y:S02]  /*75b0*/  HADD2.F32 R81, -RZ, R213.reuse.H1_H1 ;  /* 0x300000d5ff517230 */ /* 0x100fe40000004100 */
[----:B------:R-:W-:Y:S01]  /*75c0*/  FMUL.FTZ R89, R171, R89 ;  /* 0x00000059ab597220 */ /* 0x000fe20000410000 */
[----:B------:R-:W-:-:S02]  /*75d0*/  HADD2.F32 R83, -RZ, R213.H0_H0 ;  /* 0x200000d5ff537230 */ /* 0x000fc40000004100 */
[--C-:B------:R-:W-:Y:S02]  /*75e0*/  HADD2.F32 R85, -RZ, R212.reuse.H1_H1 ;  /* 0x300000d4ff557230 */ /* 0x100fe40000004100 */
[----:B------:R-:W-:Y:S02]  /*75f0*/  HADD2.F32 R88, -RZ, R212.H0_H0 ;  /* 0x200000d4ff587230 */ /* 0x000fe40000004100 */
[C---:B------:R-:W-:Y:S01]  /*7600*/  FFMA.FTZ R80, R90.reuse, R87, R86 ;  /* 0x000000575a507223 */ /* 0x040fe20000010056 */
[----:B------:R-:W-:Y:S01]  /*7610*/  FFMA.FTZ R84, R90, R84, R82 ;  /* 0x000000545a547223 */ /* 0x000fe20000010052 */
[C---:B------:R-:W-:Y:S01]  /*7620*/  FADD.FTZ R121, -R178.reuse, R95 ;  /* 0x0000005fb2797221 */ /* 0x040fe20000010100 */
[----:B------:R-:W-:Y:S01]  /*7630*/  FADD.FTZ R90, -R178, R122 ;  /* 0x0000007ab25a7221 */ /* 0x000fe20000010100 */
[C---:B------:R-:W-:Y:S01]  /*7640*/  FFMA.FTZ R81, R89.reuse, R81, R83 ;  /* 0x0000005159517223 */ /* 0x040fe20000010053 */
[----:B------:R-:W-:Y:S01]  /*7650*/  FFMA.FTZ R85, R89, R85, R88 ;  /* 0x0000005559557223 */ /* 0x000fe20000010058 */
[----:B------:R-:W-:-:S02]  /*7660*/  HADD2.F32 R83, -RZ, R131.H0_H0 ;  /* 0x20000083ff537230 */ /* 0x000fc40000004100 */
[C---:B------:R-:W-:Y:S01]  /*7670*/  FMUL.FTZ R121, R171.reuse, R121 ;  /* 0x00000079ab797220 */ /* 0x040fe20000410000 */
[----:B------:R-:W-:Y:S02]  /*7680*/  HADD2.F32 R82, -RZ, R57.H0_H0 ;  /* 0x20000039ff527230 */ /* 0x000fe40000004100 */
[----:B------:R-:W-:Y:S01]  /*7690*/  FMUL.FTZ R90, R171, R90 ;  /* 0x0000005aab5a7220 */ /* 0x000fe20000410000 */
[----:B------:R-:W-:Y:S02]  /*76a0*/  HADD2.F32 R86, -RZ, R25.H0_H0 ;  /* 0x20000019ff567230 */ /* 0x000fe40000004100 */
[--C-:B------:R-:W-:Y:S02]  /*76b0*/  HADD2.F32 R88, -RZ, R211.reuse.H1_H1 ;  /* 0x300000d3ff587230 */ /* 0x100fe40000004100 */
[----:B------:R-:W-:Y:S02]  /*76c0*/  HADD2.F32 R89, -RZ, R211.H0_H0 ;  /* 0x200000d3ff597230 */ /* 0x000fe40000004100 */
[----:B------:R-:W-:-:S02]  /*76d0*/  HADD2.F32 R95, -RZ, R210.H0_H0 ;  /* 0x200000d2ff5f7230 */ /* 0x000fc40000004100 */
[----:B------:R-:W-:Y:S01]  /*76e0*/  FFMA.FTZ R82, R121, R83, R82 ;  /* 0x0000005379527223 */ /* 0x000fe20000010052 */
[----:B------:R-:W-:Y:S01]  /*76f0*/  FFMA.FTZ R83, R90, R88, R89 ;  /* 0x000000585a537223 */ /* 0x000fe20000010059 */
[----:B------:R-:W-:-:S04]  /*7700*/  IMAD.WIDE.U32 R88, R92, 0x10, R100 ;  /* 0x000000105c587825 */ /* 0x000fc800078e0064 */
[C---:B------:R-:W-:Y:S01]  /*7710*/  FADD.FTZ R138, -R178.reuse, R94 ;  /* 0x0000005eb28a7221 */ /* 0x040fe20000010100 */
[----:B------:R0:W-:Y:S03]  /*7720*/  STG.E.128 desc[UR6][R88.64], R80 ;  /* 0x0000005058007986 */ /* 0x0001e6000c101d06 */
[C---:B------:R-:W-:Y:S01]  /*7730*/  FMUL.FTZ R138, R171.reuse, R138 ;  /* 0x0000008aab8a7220 */ /* 0x040fe20000410000 */
[C---:B------:R-:W-:Y:S01]  /*7740*/  FADD.FTZ R133, -R178.reuse, R117 ;  /* 0x00000075b2857221 */ /* 0x040fe20000010100 */
[----:B0-----:R-:W-:Y:S01]  /*7750*/  FADD.FTZ R88, -R178, R120 ;  /* 0x00000078b2587221 */ /* 0x001fe20000010100 */
[----:B------:R-:W-:Y:S02]  /*7760*/  HADD2.F32 R80, -RZ, R58.H0_H0 ;  /* 0x2000003aff507230 */ /* 0x000fe40000004100 */
[----:B------:R-:W-:Y:S02]  /*7770*/  HADD2.F32 R83, -RZ, R207.H1_H1 ;  /* 0x300000cfff537230 */ /* 0x000fe40000004100 */
[----:B------:R-:W-:Y:S01]  /*7780*/  FMUL.FTZ R88, R171, R88 ;  /* 0x00000058ab587220 */ /* 0x000fe20000410000 */
[----:B------:R-:W-:-:S02]  /*7790*/  HADD2.F32 R89, -RZ, R209.H0_H0 ;  /* 0x200000d1ff597230 */ /* 0x000fc40000004100 */
[----:B------:R-:W-:Y:S02]  /*77a0*/  HADD2.F32 R120, -RZ, R208.H1_H1 ;  /* 0x300000d0ff787230 */ /* 0x000fe40000004100 */
[----:B------:R-:W-:Y:S01]  /*77b0*/  FMUL.FTZ R133, R171, R133 ;  /* 0x00000085ab857220 */ /* 0x000fe20000410000 */
[C---:B------:R-:W-:Y:S01]  /*77c0*/  FADD.FTZ R117, -R178.reuse, R134 ;  /* 0x00000086b2757221 */ /* 0x040fe20000010100 */
[C---:B------:R-:W-:Y:S01]  /*77d0*/  FADD.FTZ R122, -R178.reuse, R135 ;  /* 0x00000087b27a7221 */ /* 0x040fe20000010100 */
[----:B------:R-:W-:Y:S02]  /*77e0*/  HADD2.F32 R135, -RZ, R204.H1_H1 ;  /* 0x300000ccff877230 */ /* 0x000fe40000004100 */
[----:B------:R-:W-:Y:S01]  /*77f0*/  FADD.FTZ R94, -R178, R128 ;  /* 0x00000080b25e7221 */ /* 0x000fe20000010100 */
[----:B------:R-:W-:Y:S02]  /*7800*/  HADD2.F32 R139, -RZ, R252.H1_H1 ;  /* 0x300000fcff8b7230 */ /* 0x000fe40000004100 */
[----:B------:R-:W-:-:S02]  /*7810*/  HADD2.F32 R159, -RZ, R26.H0_H0 ;  /* 0x2000001aff9f7230 */ /* 0x000fc40000004100 */
[C---:B------:R-:W-:Y:S01]  /*7820*/  FADD.FTZ R124, -R178.reuse, R137 ;  /* 0x00000089b27c7221 */ /* 0x040fe20000010100 */
[----:B------:R-:W-:Y:S02]  /*7830*/  HADD2.F32 R137, -RZ, R249.H1_H1 ;  /* 0x300000f9ff897230 */ /* 0x000fe40000004100 */
        /* <DEDUP_REMOVED lines=9> */
[----:B------:R-:W-:Y:S01]  /*78d0*/  FMUL.FTZ R155, R171, R131 ;  /* 0x00000083ab9b7220 */ /* 0x000fe20000410000 */
[----:B------:R-:W-:-:S02]  /*78e0*/  FADD.FTZ R132, -R178, R173 ;  /* 0x000000adb2847221 */ /* 0x000fc40000010100 */
[C---:B------:R-:W-:Y:S01]  /*78f0*/  FMUL.FTZ R128, R171.reuse, R128 ;  /* 0x00000080ab807220 */ /* 0x040fe20000410000 */
[C---:B------:R-:W-:Y:S01]  /*7900*/  FADD.FTZ R152, -R178.reuse, R157 ;  /* 0x0000009db2987221 */ /* 0x040fe20000010100 */
[----:B------:R-:W-:Y:S01]  /*7910*/  FADD.FTZ R153, -R178, R158 ;  /* 0x0000009eb2997221 */ /* 0x000fe20000010100 */
[----:B------:R-:W-:-:S03]  /*7920*/  FMUL.FTZ R154, R171, R154 ;  /* 0x0000009aab9a7220 */ /* 0x000fc60000410000 */
[C---:B------:R-:W-:Y:S01]  /*7930*/  FMUL.FTZ R153, R171.reuse, R153 ;  /* 0x00000099ab997220 */ /* 0x040fe20000410000 */
[C---:B------:R-:W-:Y:S01]  /*7940*/  FMUL.FTZ R152, R171.reuse, R152 ;  /* 0x00000098ab987220 */ /* 0x040fe20000410000 */
[C---:B------:R-:W-:Y:S01]  /*7950*/  FMUL.FTZ R151, R171.reuse, R151 ;  /* 0x00000097ab977220 */ /* 0x040fe20000410000 */
[C---:B------:R-:W-:Y:S01]  /*7960*/  FMUL.FTZ R150, R171.reuse, R150 ;  /* 0x00000096ab967220 */ /* 0x040fe20000410000 */
[C---:B------:R-:W-:Y:S01]  /*7970*/  FADD.FTZ R145, -R178.reuse, R166 ;  /* 0x000000a6b2917221 */ /* 0x040fe20000010100 */
[C---:B------:R-:W-:Y:S01]  /*7980*/  FADD.FTZ R149, -R178.reuse, R162 ;  /* 0x000000a2b2957221 */ /* 0x040fe20000010100 */
[C---:B------:R-:W-:Y:S02]  /*7990*/  FADD.FTZ R146, -R178.reuse, R165 ;  /* 0x000000a5b2927221 */ /* 0x040fe40000010100 */
[C---:B------:R-:W-:Y:S01]  /*79a0*/  FMUL.FTZ R145, R171.reuse, R145 ;  /* 0x00000091ab917220 */ /* 0x040fe20000410000 */
[C---:B------:R-:W-:Y:S01]  /*79b0*/  FMUL.FTZ R149, R171.reuse, R149 ;  /* 0x00000095ab957220 */ /* 0x040fe20000410000 */
[----:B------:R-:W-:Y:S01]  /*79c0*/  FMUL.FTZ R146, R171, R146 ;  /* 0x00000092ab927220 */ /* 0x000fe20000410000 */
[C---:B------:R-:W-:Y:S01]  /*79d0*/  FADD.FTZ R144, -R178.reuse, R167 ;  /* 0x000000a7b2907221 */ /* 0x040fe20000010100 */
[C---:B------:R-:W-:Y:S01]  /*79e0*/  FADD.FTZ R143, -R178.reuse, R168 ;  /* 0x000000a8b28f7221 */ /* 0x040fe20000010100 */
[----:B------:R-:W-:-:S02]  /*79f0*/  FADD.FTZ R140, -R178, R175 ;  /* 0x000000afb28c7221 */ /* 0x000fc40000010100 */
[C---:B------:R-:W-:Y:S01]  /*7a00*/  FMUL.FTZ R144, R171.reuse, R144 ;  /* 0x00000090ab907220 */ /* 0x040fe20000410000 */
[C---:B------:R-:W-:Y:S01]  /*7a10*/  FMUL.FTZ R143, R171.reuse, R143 ;  /* 0x0000008fab8f7220 */ /* 0x040fe20000410000 */
[----:B------:R-:W-:Y:S01]  /*7a20*/  FMUL.FTZ R140, R171, R140 ;  /* 0x0000008cab8c7220 */ /* 0x000fe20000410000 */
[----:B--2---:R-:W-:Y:S02]  /*7a30*/  HADD2.F32 R87, -RZ, R91.H0_H0 ;  /* 0x2000005bff577230 */ /* 0x004fe40000004100 */
[----:B------:R-:W-:-:S03]  /*7a40*/  HADD2.F32 R91, -RZ, R210.H1_H1 ;  /* 0x300000d2ff5b7230 */ /* 0x000fc60000004100 */
[----:B------:R-:W-:Y:S02]  /*7a50*/  FFMA.FTZ R86, R121, R87, R86 ;  /* 0x0000005779567223 */ /* 0x000fe40000010056 */
[----:B------:R-:W-:Y:S01]  /*7a60*/  FFMA.FTZ R87, R90, R91, R95 ;  /* 0x0000005b5a577223 */ /* 0x000fe2000001005f */
[----:B------:R-:W-:-:S05]  /*7a70*/  IMAD.WIDE.U32 R90, R92, 0x10, R102 ;  /* 0x000000105c5a7825 */ /* 0x000fca00078e0066 */
[----:B------:R0:W-:Y:S01]  /*7a80*/  STG.E.128 desc[UR6][R90.64], R84 ;  /* 0x000000545a007986 */ /* 0x0001e2000c101d06 */
[----:B---3--:R-:W-:Y:S02]  /*7a90*/  HADD2.F32 R81, -RZ, R130.H0_H0 ;  /* 0x20000082ff517230 */ /* 0x008fe40000004100 */
[C---:B0-----:R-:W-:Y:S01]  /*7aa0*/  FADD.FTZ R87, -R178.reuse, R118 ;  /* 0x00000076b2577221 */ /* 0x041fe20000010100 */
[----:B------:R-:W-:Y:S01]  /*7ab0*/  FADD.FTZ R90, -R178, R119 ;  /* 0x00000077b25a7221 */ /* 0x000fe20000010100 */
[----:B------:R-:W-:Y:S02]  /*7ac0*/  HADD2.F32 R85, -RZ, R59.H0_H0 ;  /* 0x2000003bff557230 */ /* 0x000fe40000004100 */
[----:B------:R-:W-:Y:S02]  /*7ad0*/  HADD2.F32 R84, -RZ, R207.H0_H0 ;  /* 0x200000cfff547230 */ /* 0x000fe40000004100 */
[----:B------:R-:W-:Y:S01]  /*7ae0*/  FMUL.FTZ R119, R171, R87 ;  /* 0x00000057ab777220 */ /* 0x000fe20000410000 */
[----:B----4-:R-:W-:-:S02]  /*7af0*/  HADD2.F32 R82, -RZ, R123.H0_H0 ;  /* 0x2000007bff527230 */ /* 0x010fc40000004100 */
[----:B------:R-:W-:Y:S01]  /*7b00*/  FMUL.FTZ R87, R171, R90 ;  /* 0x0000005aab577220 */ /* 0x000fe20000410000 */
[----:B------:R-:W-:Y:S02]  /*7b10*/  HADD2.F32 R86, -RZ, R209.H1_H1 ;  /* 0x300000d1ff567230 */ /* 0x000fe40000004100 */
[----:B------:R-:W-:Y:S01]  /*7b20*/  FFMA.FTZ R80, R138, R81, R80 ;  /* 0x000000518a507223 */ /* 0x000fe20000010050 */
[----:B------:R-:W-:Y:S01]  /*7b30*/  FFMA.FTZ R82, R88, R82, R85 ;  /* 0x0000005258527223 */ /* 0x000fe20000010055 */
[----:B------:R-:W-:Y:S01]  /*7b40*/  FFMA.FTZ R83, R87, R83, R84 ;  /* 0x0000005357537223 */ /* 0x000fe20000010054 */
[----:B------:R-:W-:Y:S01]  /*7b50*/  FFMA.FTZ R81, R119, R86, R89 ;  /* 0x0000005677517223 */ /* 0x000fe20000010059 */
[----:B------:R-:W-:-:S04]  /*7b60*/  IMAD.WIDE.U32 R84, R96, 0x10, R100 ;  /* 0x0000001060547825 */ /* 0x000fc800078e0064 */
[C---:B------:R-:W-:Y:S01]  /*7b70*/  FADD.FTZ R118, -R178.reuse, R93 ;  /* 0x0000005db2767221 */ /* 0x040fe20000010100 */
[----:B------:R-:W-:Y:S02]  /*7b80*/  HADD2.F32 R90, -RZ, R252.H0_H0 ;  /* 0x200000fcff5a7230 */ /* 0x000fe40000004100 */
[----:B------:R-:W-:Y:S01]  /*7b90*/  HADD2.F32 R91, -RZ, R27.H0_H0 ;  /* 0x2000001bff5b7230 */ /* 0x000fe20000004100 */
[----:B------:R0:W-:Y:S01]  /*7ba0*/  STG.E.128 desc[UR6][R84.64], R80 ;  /* 0x0000005054007986 */ /* 0x0001e2000c101d06 */
[----:B------:R-:W-:Y:S02]  /*7bb0*/  HADD2.F32 R121, -RZ, R208.H0_H0 ;  /* 0x200000d0ff797230 */ /* 0x000fe40000004100 */
[C---:B------:R-:W-:Y:S01]  /*7bc0*/  FADD.FTZ R86, -R178.reuse, R98 ;  /* 0x00000062b2567221 */ /* 0x040fe20000010100 */
[----:B------:R-:W-:Y:S01]  /*7bd0*/  FADD.FTZ R89, -R178, R99 ;  /* 0x00000063b2597221 */ /* 0x000fe20000010100 */
[----:B------:R-:W-:Y:S02]  /*7be0*/  HADD2.F32 R99, -RZ, R206.H0_H0 ;  /* 0x200000ceff637230 */ /* 0x000fe40000004100 */
[----:B------:R-:W-:Y:S01]  /*7bf0*/  FMUL.FTZ R118, R171, R118 ;  /* 0x00000076ab767220 */ /* 0x000fe20000410000 */
[----:B------:R-:W-:-:S02]  /*7c00*/  HADD2.F32 R98, -RZ, R60.H0_H0 ;  /* 0x2000003cff627230 */ /* 0x000fc40000004100 */
[----:B------:R-:W-:Y:S01]  /*7c10*/  FADD.FTZ R123, -R178, R136 ;  /* 0x00000088b27b7221 */ /* 0x000fe20000010100 */
[----:B------:R-:W-:Y:S02]  /*7c20*/  HADD2.F32 R136, -RZ, R204.H0_H0 ;  /* 0x200000ccff887230 */ /* 0x000fe40000004100 */
[----:B------:R-:W-:Y:S01]  /*7c30*/  FMUL.FTZ R134, R171, R86 ;  /* 0x00000056ab867220 */ /* 0x000fe20000410000 */
[----:B0-----:R-:W-:Y:S01]  /*7c40*/  FFMA.FTZ R82, R88, R90, R91 ;  /* 0x0000005a58527223 */ /* 0x001fe2000001005b */
[----:B------:R-:W-:Y:S02]  /*7c50*/  HADD2.F32 R83, -RZ, R206.H1_H1 ;  /* 0x300000ceff537230 */ /* 0x000fe40000004100 */
[----:B------:R-:W-:Y:S02]  /*7c60*/  HADD2.F32 R84, -RZ, R251.H1_H1 ;  /* 0x300000fbff547230 */ /* 0x000fe40000004100 */
[----:B------:R-:W-:Y:S02]  /*7c70*/  HADD2.F32 R88, -RZ, R250.H1_H1 ;  /* 0x300000faff587230 */ /* 0x000fe40000004100 */
[----:B------:R-:W-:-:S02]  /*7c80*/  HADD2.F32 R90, -RZ, R28.H0_H0 ;  /* 0x2000001cff5a7230 */ /* 0x000fc40000004100 */
[--C-:B------:R-:W-:Y:S02]  /*7c90*/  HADD2.F32 R85, -RZ, R205.reuse.H1_H1 ;  /* 0x300000cdff557230 */ /* 0x100fe40000004100 */
[----:B------:R-:W-:Y:S02]  /*7ca0*/  HADD2.F32 R91, -RZ, R205.H0_H0 ;  /* 0x200000cdff5b7230 */ /* 0x000fe40000004100 */
[----:B------:R-:W-:Y:S01]  /*7cb0*/  FFMA.FTZ R81, R119, R120, R121 ;  /* 0x0000007877517223 */ /* 0x000fe20000010079 */
[----:B------:R-:W-:Y:S01]  /*7cc0*/  FFMA.FTZ R83, R87, R83, R99 ;  /* 0x0000005357537223 */ /* 0x000fe20000010063 */
[C---:B------:R-:W-:Y:S01]  /*7cd0*/  FFMA.FTZ R84, R118.reuse, R84, R98 ;  /* 0x0000005476547223 */ /* 0x040fe20000010062 */
[----:B------:R-:W-:Y:S01]  /*7ce0*/  FFMA.FTZ R88, R118, R88, R90 ;  /* 0x0000005876587223 */ /* 0x000fe2000001005a */
[----:B------:R-:W-:Y:S01]  /*7cf0*/  FFMA.FTZ R85, R133, R85, R91 ;  /* 0x0000005585557223 */ /* 0x000fe2000001005b */
[----:B------:R-:W-:Y:S02]  /*7d00*/  HADD2.F32 R120, -RZ, R251.H0_H0 ;  /* 0x200000fbff787230 */ /* 0x000fe40000004100 */
[----:B------:R-:W-:-:S02]  /*7d10*/  HADD2.F32 R121, -RZ, R61.H0_H0 ;  /* 0x2000003dff797230 */ /* 0x000fc40000004100 */
[----:B------:R-:W-:Y:S01]  /*7d20*/  FMUL.FTZ R119, R171, R89 ;  /* 0x00000059ab777220 */ /* 0x000fe20000410000 */
[----:B------:R-:W-:Y:S02]  /*7d30*/  HADD2.F32 R90, -RZ, R250.H0_H0 ;  /* 0x200000faff5a7230 */ /* 0x000fe40000004100 */
[----:B------:R-:W-:Y:S02]  /*7d40*/  HADD2.F32 R118, -RZ, R29.H0_H0 ;  /* 0x2000001dff767230 */ /* 0x000fe40000004100 */
[--C-:B------:R-:W-:Y:S02]  /*7d50*/  HADD2.F32 R98, -RZ, R203.reuse.H1_H1 ;  /* 0x300000cbff627230 */ /* 0x100fe40000004100 */
[----:B------:R-:W-:Y:S02]  /*7d60*/  HADD2.F32 R87, -RZ, R203.H0_H0 ;  /* 0x200000cbff577230 */ /* 0x000fe40000004100 */
[--C-:B------:R-:W-:Y:S02]  /*7d70*/  HADD2.F32 R91, -RZ, R202.reuse.H1_H1 ;  /* 0x300000caff5b7230 */ /* 0x100fe40000004100 */
[----:B------:R-:W-:-:S02]  /*7d80*/  HADD2.F32 R99, -RZ, R202.H0_H0 ;  /* 0x200000caff637230 */ /* 0x000fc40000004100 */
[----:B------:R-:W-:Y:S01]  /*7d90*/  FADD.FTZ R93, -R178, R127 ;  /* 0x0000007fb25d7221 */ /* 0x000fe20000010100 */
[C---:B------:R-:W-:Y:S01]  /*7da0*/  FFMA.FTZ R86, R134.reuse, R120, R121 ;  /* 0x0000007886567223 */ /* 0x040fe20000010079 */
[----:B------:R-:W-:Y:S01]  /*7db0*/  FFMA.FTZ R89, R133, R135, R136 ;  /* 0x0000008785597223 */ /* 0x000fe20000010088 */
[----:B------:R-:W-:Y:S01]  /*7dc0*/  FFMA.FTZ R90, R134, R90, R118 ;  /* 0x0000005a865a7223 */ /* 0x000fe20000010076 */
[C---:B------:R-:W-:Y:S01]  /*7dd0*/  FFMA.FTZ R87, R119.reuse, R98, R87 ;  /* 0x0000006277577223 */ /* 0x040fe20000010057 */
[----:B------:R-:W-:Y:S01]  /*7de0*/  FFMA.FTZ R91, R119, R91, R99 ;  /* 0x0000005b775b7223 */ /* 0x000fe20000010063 */
[--C-:B------:R-:W-:Y:S02]  /*7df0*/  HADD2.F32 R120, -RZ, R201.reuse.H1_H1 ;  /* 0x300000c9ff787230 */ /* 0x100fe40000004100 */
[C---:B------:R-:W-:Y:S01]  /*7e00*/  FMUL.FTZ R136, R171.reuse, R93 ;  /* 0x0000005dab887220 */ /* 0x040fe20000410000 */
[----:B------:R-:W-:Y:S02]  /*7e10*/  HADD2.F32 R121, -RZ, R201.H0_H0 ;  /* 0x200000c9ff797230 */ /* 0x000fe40000004100 */
[----:B------:R-:W-:Y:S01]  /*7e20*/  FMUL.FTZ R135, R171, R94 ;  /* 0x0000005eab877220 */ /* 0x000fe20000410000 */
[----:B------:R-:W-:-:S02]  /*7e30*/  HADD2.F32 R118, -RZ, R249.H0_H0 ;  /* 0x200000f9ff767230 */ /* 0x000fc40000004100 */
[----:B------:R-:W-:Y:S02]  /*7e40*/  HADD2.F32 R119, -RZ, R63.H0_H0 ;  /* 0x2000003fff777230 */ /* 0x000fe40000004100 */
[----:B------:R-:W-:Y:S01]  /*7e50*/  FADD.FTZ R95, -R178, R129 ;  /* 0x00000081b25f7221 */ /* 0x000fe20000010100 */
[----:B------:R-:W-:Y:S01]  /*7e60*/  FFMA.FTZ R93, R136, R120, R121 ;  /* 0x00000078885d7223 */ /* 0x000fe20000010079 */
[----:B------:R-:W-:Y:S01]  /*7e70*/  FADD.FTZ R92, -R178, R126 ;  /* 0x0000007eb25c7221 */ /* 0x000fe20000010100 */
[----:B------:R-:W-:Y:S01]  /*7e80*/  FFMA.FTZ R80, R138, R139, R159 ;  /* 0x0000008b8a507223 */ /* 0x000fe2000001009f */
[----:B------:R-:W-:Y:S01]  /*7e90*/  FFMA.FTZ R94, R135, R118, R119 ;  /* 0x00000076875e7223 */ /* 0x000fe20000010077 */
[----:B------:R-:W-:-:S04]  /*7ea0*/  IMAD.WIDE.U32 R120, R96, 0x10, R102 ;  /* 0x0000001060787825 */ /* 0x000fc800078e0066 */
[----:B------:R-:W-:Y:S01]  /*7eb0*/  FMUL.FTZ R134, R171, R95 ;  /* 0x0000005fab867220 */ /* 0x000fe20000410000 */
[----:B------:R-:W-:-:S04]  /*7ec0*/  IMAD.WIDE.U32 R118, R97, 0x10, R100 ;  /* 0x0000001061767825 */ /* 0x000fc800078e0064 */
[----:B------:R-:W-:Y:S01]  /*7ed0*/  FMUL.FTZ R133, R171, R92 ;  /* 0x0000005cab857220 */ /* 0x000fe20000410000 */
[--C-:B------:R-:W-:Y:S02]  /*7ee0*/  HADD2.F32 R98, -RZ, R199.reuse.H1_H1 ;  /* 0x300000c7ff627230 */ /* 0x100fe40000004100 */
[----:B------:R-:W-:Y:S02]  /*7ef0*/  HADD2.F32 R99, -RZ, R199.H0_H0 ;  /* 0x200000c7ff637230 */ /* 0x000fe40000004100 */
[----:B------:R-:W-:Y:S01]  /*7f00*/  IMAD.WIDE.U32 R96, R97, 0x10, R102 ;  /* 0x0000001061607825 */ /* 0x000fe200078e0066 */
[----:B------:R0:W-:Y:S03]  /*7f10*/  STG.E.128 desc[UR6][R120.64], R80 ;  /* 0x0000005078007986 */ /* 0x0001e6000c101d06 */
[----:B------:R-:W-:Y:S01]  /*7f20*/  HADD2.F32 R138, -RZ, R62.H0_H0 ;  /* 0x2000003eff8a7230 */ /* 0x000fe20000004100 */
[----:B------:R1:W-:Y:S01]  /*7f30*/  STG.E.128 desc[UR6][R118.64], R84 ;  /* 0x0000005476007986 */ /* 0x0003e2000c101d06 */
[----:B------:R-:W-:Y:S01]  /*7f40*/  FFMA.FTZ R95, R134, R98, R99 ;  /* 0x00000062865f7223 */ /* 0x000fe20000010063 */
[----:B------:R-:W-:-:S02]  /*7f50*/  IMAD.WIDE.U32 R98, R109, 0x10, R100 ;  /* 0x000000106d627825 */ /* 0x000fc400078e0064 */
[----:B------:R2:W-:Y:S02]  /*7f60*/  STG.E.128 desc[UR6][R96.64], R88 ;  /* 0x0000005860007986 */ /* 0x0005e4000c101d06 */
[----:B------:R-:W-:Y:S01]  /*7f70*/  FFMA.FTZ R92, R133, R137, R138 ;  /* 0x00000089855c7223 */ /* 0x000fe2000001008a */
[C---:B------:R-:W-:Y:S01]  /*7f80*/  FMUL.FTZ R137, R171.reuse, R117 ;  /* 0x00000075ab897220 */ /* 0x040fe20000410000 */
[----:B------:R-:W-:Y:S01]  /*7f90*/  FMUL.FTZ R123, R171, R123 ;  /* 0x0000007bab7b7220 */ /* 0x000fe20000410000 */
[----:B0-----:R-:W-:Y:S02]  /*7fa0*/  HADD2.F32 R82, -RZ, R248.H0_H0 ;  /* 0x200000f8ff527230 */ /* 0x001fe40000004100 */
[----:B------:R-:W-:Y:S02]  /*7fb0*/  HADD2.F32 R81, -RZ, R200.H1_H1 ;  /* 0x300000c8ff517230 */ /* 0x000fe40000004100 */
[----:B-1----:R-:W-:Y:S02]  /*7fc0*/  HADD2.F32 R87, -RZ, R31.H0_H0 ;  /* 0x2000001fff577230 */ /* 0x002fe40000004100 */
[----:B------:R-:W-:-:S02]  /*7fd0*/  HADD2.F32 R83, -RZ, R198.H1_H1 ;  /* 0x300000c6ff537230 */ /* 0x000fc40000004100 */
[----:B--2---:R-:W-:Y:S02]  /*7fe0*/  HADD2.F32 R88, -RZ, R200.H0_H0 ;  /* 0x200000c8ff587230 */ /* 0x004fe40000004100 */
[----:B------:R-:W-:Y:S02]  /*7ff0*/  HADD2.F32 R86, -RZ, R198.H0_H0 ;  /* 0x200000c6ff567230 */ /* 0x000fe40000004100 */
[----:B------:R-:W-:Y:S02]  /*8000*/  HADD2.F32 R84, -RZ, R247.H1_H1 ;  /* 0x300000f7ff547230 */ /* 0x000fe40000004100 */
[----:B------:R-:W-:Y:S02]  /*8010*/  HADD2.F32 R85, -RZ, R64.H0_H0 ;  /* 0x20000040ff557230 */ /* 0x000fe40000004100 */
[----:B------:R-:W-:Y:S01]  /*8020*/  FFMA.FTZ R82, R135, R82, R87 ;  /* 0x0000005287527223 */ /* 0x000fe20000010057 */
[----:B------:R0:W-:Y:S01]  /*8030*/  STG.E.128 desc[UR6][R98.64], R92 ;  /* 0x0000005c62007986 */ /* 0x0001e2000c101d06 */
[----:B------:R-:W-:Y:S01]  /*8040*/  FFMA.FTZ R81, R136, R81, R88 ;  /* 0x0000005188517223 */ /* 0x000fe20000010058 */
[----:B------:R-:W-:Y:S01]  /*8050*/  FFMA.FTZ R83, R134, R83, R86 ;  /* 0x0000005386537223 */ /* 0x000fe20000010056 */
[----:B------:R-:W-:Y:S01]  /*8060*/  FFMA.FTZ R84, R137, R84, R85 ;  /* 0x0000005489547223 */ /* 0x000fe20000010055 */
[----:B------:R-:W-:-:S02]  /*8070*/  HADD2.F32 R90, -RZ, R246.H0_H0 ;  /* 0x200000f6ff5a7230 */ /* 0x000fc40000004100 */
[----:B------:R-:W-:Y:S02]  /*8080*/  HADD2.F32 R87, -RZ, R33.H0_H0 ;  /* 0x20000021ff577230 */ /* 0x000fe40000004100 */
[----:B------:R-:W-:Y:S02]  /*8090*/  HADD2.F32 R80, -RZ, R248.H1_H1 ;  /* 0x300000f8ff507230 */ /* 0x000fe40000004100 */
[----:B------:R-:W-:Y:S02]  /*80a0*/  HADD2.F32 R89, -RZ, R30.H0_H0 ;  /* 0x2000001eff597230 */ /* 0x000fe40000004100 */
[----:B------:R-:W-:Y:S02]  /*80b0*/  HADD2.F32 R88, -RZ, R246.H1_H1 ;  /* 0x300000f6ff587230 */ /* 0x000fe40000004100 */
[----:B------:R-:W-:Y:S02]  /*80c0*/  HADD2.F32 R85, -RZ, R197.H1_H1 ;  /* 0x300000c5ff557230 */ /* 0x000fe40000004100 */
[----:B------:R-:W-:-:S02]  /*80d0*/  HADD2.F32 R86, -RZ, R247.H0_H0 ;  /* 0x200000f7ff567230 */ /* 0x000fc40000004100 */
[----:B0-----:R-:W-:Y:S02]  /*80e0*/  HADD2.F32 R94, -RZ, R32.H0_H0 ;  /* 0x20000020ff5e7230 */ /* 0x001fe40000004100 */
[----:B------:R-:W-:Y:S02]  /*80f0*/  HADD2.F32 R93, -RZ, R197.H0_H0 ;  /* 0x200000c5ff5d7230 */ /* 0x000fe40000004100 */
[----:B------:R-:W-:Y:S02]  /*8100*/  HADD2.F32 R91, -RZ, R65.H0_H0 ;  /* 0x20000041ff5b7230 */ /* 0x000fe40000004100 */
[C---:B------:R-:W-:Y:S01]  /*8110*/  FADD.FTZ R126, -R178.reuse, R142 ;  /* 0x0000008eb27e7221 */ /* 0x040fe20000010100 */
[----:B------:R-:W-:Y:S01]  /*8120*/  FFMA.FTZ R90, R123, R90, R87 ;  /* 0x0000005a7b5a7223 */ /* 0x000fe20000010057 */
[----:B------:R-:W-:Y:S01]  /*8130*/  FADD.FTZ R130, -R178, R148 ;  /* 0x00000094b2827221 */ /* 0x000fe20000010100 */
[----:B------:R-:W-:Y:S01]  /*8140*/  FFMA.FTZ R80, R133, R80, R89 ;  /* 0x0000005085507223 */ /* 0x000fe20000010059 */
[----:B------:R-:W-:Y:S01]  /*8150*/  FFMA.FTZ R88, R137, R88, R94 ;  /* 0x0000005889587223 */ /* 0x000fe2000001005e */
[----:B------:R-:W-:Y:S01]  /*8160*/  FFMA.FTZ R85, R122, R85, R93 ;  /* 0x000000557a557223 */ /* 0x000fe2000001005d */
[----:B------:R-:W-:Y:S01]  /*8170*/  FFMA.FTZ R86, R123, R86, R91 ;  /* 0x000000567b567223 */ /* 0x000fe2000001005b */
[----:B------:R-:W-:-:S02]  /*8180*/  HADD2.F32 R87, -RZ, R195.H1_H1 ;  /* 0x300000c3ff577230 */ /* 0x000fc40000004100 */
[----:B------:R-:W-:Y:S02]  /*8190*/  HADD2.F32 R99, -RZ, R195.H0_H0 ;  /* 0x200000c3ff637230 */ /* 0x000fe40000004100 */
[----:B------:R-:W-:Y:S01]  /*81a0*/  FMUL.FTZ R126, R171, R126 ;  /* 0x0000007eab7e7220 */ /* 0x000fe20000410000 */
[--C-:B------:R-:W-:Y:S02]  /*81b0*/  HADD2.F32 R89, -RZ, R196.reuse.H1_H1 ;  /* 0x300000c4ff597230 */ /* 0x100fe40000004100 */
[----:B------:R-:W-:Y:S02]  /*81c0*/  HADD2.F32 R92, -RZ, R196.H0_H0 ;  /* 0x200000c4ff5c7230 */ /* 0x000fe40000004100 */
[--C-:B------:R-:W-:Y:S02]  /*81d0*/  HADD2.F32 R91, -RZ, R194.reuse.H1_H1 ;  /* 0x300000c2ff5b7230 */ /* 0x100fe40000004100 */
[----:B------:R-:W-:Y:S02]  /*81e0*/  HADD2.F32 R98, -RZ, R194.H0_H0 ;  /* 0x200000c2ff627230 */ /* 0x000fe40000004100 */
[----:B------:R-:W-:-:S02]  /*81f0*/  HADD2.F32 R96, -RZ, R244.H1_H1 ;  /* 0x300000f4ff607230 */ /* 0x000fc40000004100 */
[----:B------:R-:W-:Y:S02]  /*8200*/  HADD2.F32 R95, -RZ, R34.H0_H0 ;  /* 0x20000022ff5f7230 */ /* 0x000fe40000004100 */
[--C-:B------:R-:W-:Y:S02]  /*8210*/  HADD2.F32 R93, -RZ, R193.reuse.H1_H1 ;  /* 0x300000c1ff5d7230 */ /* 0x100fe40000004100 */
[----:B------:R-:W-:Y:S02]  /*8220*/  HADD2.F32 R94, -RZ, R193.H0_H0 ;  /* 0x200000c1ff5e7230 */ /* 0x000fe40000004100 */
[----:B------:R-:W-:Y:S01]  /*8230*/  FADD.FTZ R127, -R178, R141 ;  /* 0x0000008db27f7221 */ /* 0x000fe20000010100 */
[----:B------:R-:W-:Y:S01]  /*8240*/  FMUL.FTZ R156, R171, R130 ;  /* 0x00000082ab9c7220 */ /* 0x000fe20000410000 */
[----:B------:R-:W-:-:S04]  /*8250*/  IMAD.WIDE.U32 R134, R109, 0x10, R102 ;  /* 0x000000106d867825 */ /* 0x000fc800078e0066 */
[----:B------:R-:W-:Y:S01]  /*8260*/  FFMA.FTZ R87, R124, R87, R99 ;  /* 0x000000577c577223 */ /* 0x000fe20000010063 */
[----:B------:R-:W-:Y:S01]  /*8270*/  FFMA.FTZ R89, R122, R89, R92 ;  /* 0x000000597a597223 */ /* 0x000fe2000001005c */
[----:B------:R-:W-:Y:S01]  /*8280*/  FFMA.FTZ R91, R124, R91, R98 ;  /* 0x0000005b7c5b7223 */ /* 0x000fe20000010062 */
[----:B------:R-:W-:-:S04]  /*8290*/  IMAD.WIDE.U32 R130, R110, 0x10, R100 ;  /* 0x000000106e827825 */ /* 0x000fc800078e0064 */
[----:B------:R-:W-:Y:S01]  /*82a0*/  FFMA.FTZ R96, R125, R96, R95 ;  /* 0x000000607d607223 */ /* 0x000fe2000001005f */
[----:B------:R-:W-:Y:S01]  /*82b0*/  FFMA.FTZ R93, R126, R93, R94 ;  /* 0x0000005d7e5d7223 */ /* 0x000fe2000001005e */
[----:B------:R-:W-:-:S04]  /*82c0*/  IMAD.WIDE.U32 R136, R110, 0x10, R102 ;  /* 0x000000106e887825 */ /* 0x000fc800078e0066 */
[----:B------:R-:W-:Y:S01]  /*82d0*/  FMUL.FTZ R127, R171, R127 ;  /* 0x0000007fab7f7220 */ /* 0x000fe20000410000 */
[----:B------:R-:W-:Y:S01]  /*82e0*/  FADD.FTZ R129, -R178, R147 ;  /* 0x00000093b2817221 */ /* 0x000fe20000010100 */
[--C-:B------:R-:W-:Y:S02]  /*82f0*/  HADD2.F32 R92, -RZ, R245.reuse.H1_H1 ;  /* 0x300000f5ff5c7230 */ /* 0x100fe40000004100 */
[----:B------:R-:W-:Y:S02]  /*8300*/  HADD2.F32 R97, -RZ, R66.H0_H0 ;  /* 0x20000042ff617230 */ /* 0x000fe40000004100 */
[----:B------:R-:W-:Y:S02]  /*8310*/  HADD2.F32 R94, -RZ, R245.H0_H0 ;  /* 0x200000f5ff5e7230 */ /* 0x000fe40000004100 */
[----:B------:R-:W-:Y:S02]  /*8320*/  HADD2.F32 R121, -RZ, R67.H0_H0 ;  /* 0x20000043ff797230 */ /* 0x000fe40000004100 */
[----:B------:R-:W-:-:S02]  /*8330*/  HADD2.F32 R95, -RZ, R191.H1_H1 ;  /* 0x300000bfff5f7230 */ /* 0x000fc40000004100 */
[----:B------:R-:W-:Y:S01]  /*8340*/  HADD2.F32 R119, -RZ, R191.H0_H0 ;  /* 0x200000bfff777230 */ /* 0x000fe20000004100 */
[----:B------:R0:W-:Y:S01]  /*8350*/  STG.E.128 desc[UR6][R134.64], R80 ;  /* 0x0000005086007986 */ /* 0x0001e2000c101d06 */
[----:B------:R-:W-:Y:S01]  /*8360*/  FMUL.FTZ R117, R171, R132 ;  /* 0x00000084ab757220 */ /* 0x000fe20000410000 */
[----:B------:R-:W-:Y:S02]  /*8370*/  FFMA.FTZ R92, R125, R92, R97 ;  /* 0x0000005c7d5c7223 */ /* 0x000fe40000010061 */
[----:B------:R1:W-:Y:S01]  /*8380*/  STG.E.128 desc[UR6][R130.64], R84 ;  /* 0x0000005482007986 */ /* 0x0003e2000c101d06 */
[----:B------:R-:W-:Y:S01]  /*8390*/  FFMA.FTZ R94, R127, R94, R121 ;  /* 0x0000005e7f5e7223 */ /* 0x000fe20000010079 */
[----:B------:R-:W-:Y:S01]  /*83a0*/  FFMA.FTZ R95, R128, R95, R119 ;  /* 0x0000005f805f7223 */ /* 0x000fe20000010077 */
[----:B------:R-:W-:Y:S01]  /*83b0*/  IMAD.WIDE.U32 R132, R111, 0x10, R100 ;  /* 0x000000106f847825 */ /* 0x000fe200078e0064 */
[----:B------:R2:W-:Y:S03]  /*83c0*/  STG.E.128 desc[UR6][R136.64], R88 ;  /* 0x0000005888007986 */ /* 0x0005e6000c101d06 */
[----:B------:R-:W-:Y:S01]  /*83d0*/  FMUL.FTZ R157, R171, R129 ;  /* 0x00000081ab9d7220 */ /* 0x000fe20000410000 */
[----:B------:R-:W-:-:S02]  /*83e0*/  HADD2.F32 R97, -RZ, R192.H1_H1 ;  /* 0x300000c0ff617230 */ /* 0x000fc40000004100 */
[----:B------:R-:W-:Y:S02]  /*83f0*/  HADD2.F32 R122, -RZ, R192.H0_H0 ;  /* 0x200000c0ff7a7230 */ /* 0x000fe40000004100 */
[----:B------:R-:W-:Y:S02]  /*8400*/  HADD2.F32 R98, -RZ, R244.H0_H0 ;  /* 0x200000f4ff627230 */ /* 0x000fe40000004100 */
[----:B------:R-:W-:Y:S02]  /*8410*/  HADD2.F32 R120, -RZ, R35.H0_H0 ;  /* 0x20000023ff787230 */ /* 0x000fe40000004100 */
[----:B0-----:R-:W-:Y:S02]  /*8420*/  HADD2.F32 R80, -RZ, R243.H1_H1 ;  /* 0x300000f3ff507230 */ /* 0x001fe40000004100 */
[----:B------:R-:W-:Y:S02]  /*8430*/  HADD2.F32 R81, -RZ, R189.H1_H1 ;  /* 0x300000bdff517230 */ /* 0x000fe40000004100 */
[----:B-1----:R-:W-:-:S02]  /*8440*/  HADD2.F32 R84, -RZ, R242.H1_H1 ;  /* 0x300000f2ff547230 */ /* 0x002fc40000004100 */
[----:B------:R-:W-:Y:S02]  /*8450*/  HADD2.F32 R87, -RZ, R189.H0_H0 ;  /* 0x200000bdff577230 */ /* 0x000fe40000004100 */
[----:B--2---:R-:W-:Y:S02]  /*8460*/  HADD2.F32 R89, -RZ, R68.H0_H0 ;  /* 0x20000044ff597230 */ /* 0x004fe40000004100 */
[----:B------:R-:W-:Y:S02]  /*8470*/  HADD2.F32 R88, -RZ, R36.H0_H0 ;  /* 0x20000024ff587230 */ /* 0x000fe40000004100 */
[--C-:B------:R-:W-:Y:S02]  /*8480*/  HADD2.F32 R99, -RZ, R190.reuse.H1_H1 ;  /* 0x300000beff637230 */ /* 0x100fe40000004100 */
[----:B------:R-:W-:Y:S01]  /*8490*/  HADD2.F32 R118, -RZ, R190.H0_H0 ;  /* 0x200000beff767230 */ /* 0x000fe20000004100 */
[----:B------:R0:W-:Y:S01]  /*84a0*/  STG.E.128 desc[UR6][R132.64], R92 ;  /* 0x0000005c84007986 */ /* 0x0001e2000c101d06 */
[----:B------:R-:W-:-:S02]  /*84b0*/  HADD2.F32 R82, -RZ, R243.H0_H0 ;  /* 0x200000f3ff527230 */ /* 0x000fc40000004100 */
[C---:B------:R-:W-:Y:S01]  /*84c0*/  FFMA.FTZ R80, R157.reuse, R80, R89 ;  /* 0x000000509d507223 */ /* 0x040fe20000010059 */
[----:B------:R-:W-:Y:S02]  /*84d0*/  HADD2.F32 R83, -RZ, R69.H0_H0 ;  /* 0x20000045ff537230 */ /* 0x000fe40000004100 */
[----:B------:R-:W-:Y:S01]  /*84e0*/  FFMA.FTZ R84, R157, R84, R88 ;  /* 0x000000549d547223 */ /* 0x000fe20000010058 */
[--C-:B------:R-:W-:Y:S02]  /*84f0*/  HADD2.F32 R85, -RZ, R188.reuse.H1_H1 ;  /* 0x300000bcff557230 */ /* 0x100fe40000004100 */
[----:B------:R-:W-:Y:S01]  /*8500*/  FFMA.FTZ R81, R156, R81, R87 ;  /* 0x000000519c517223 */ /* 0x000fe20000010057 */
[----:B------:R-:W-:Y:S02]  /*8510*/  HADD2.F32 R86, -RZ, R188.H0_H0 ;  /* 0x200000bcff567230 */ /* 0x000fe40000004100 */
[----:B------:R-:W-:Y:S01]  /*8520*/  FFMA.FTZ R97, R126, R97, R122 ;  /* 0x000000617e617223 */ /* 0x000fe2000001007a */
[----:B------:R-:W-:Y:S01]  /*8530*/  FFMA.FTZ R98, R127, R98, R120 ;  /* 0x000000627f627223 */ /* 0x000fe20000010078 */
[----:B------:R-:W-:Y:S01]  /*8540*/  FFMA.FTZ R99, R128, R99, R118 ;  /* 0x0000006380637223 */ /* 0x000fe20000010076 */
[----:B------:R-:W-:-:S04]  /*8550*/  IMAD.WIDE.U32 R138, R111, 0x10, R102 ;  /* 0x000000106f8a7825 */ /* 0x000fc800078e0066 */
[----:B------:R-:W-:Y:S01]  /*8560*/  FFMA.FTZ R82, R155, R82, R83 ;  /* 0x000000529b527223 */ /* 0x000fe20000010053 */
[--C-:B------:R-:W-:Y:S02]  /*8570*/  HADD2.F32 R87, -RZ, R186.reuse.H1_H1 ;  /* 0x300000baff577230 */ /* 0x100fe40000004100 */
[----:B------:R-:W-:Y:S02]  /*8580*/  HADD2.F32 R91, -RZ, R186.H0_H0 ;  /* 0x200000baff5b7230 */ /* 0x000fe40000004100 */
[----:B------:R-:W-:Y:S02]  /*8590*/  HADD2.F32 R88, -RZ, R241.H1_H1 ;  /* 0x300000f1ff587230 */ /* 0x000fe40000004100 */
[----:B------:R-:W-:Y:S02]  /*85a0*/  HADD2.F32 R90, -RZ, R70.H0_H0 ;  /* 0x20000046ff5a7230 */ /* 0x000fe40000004100 */
[----:B0-----:R-:W-:Y:S02]  /*85b0*/  HADD2.F32 R92, -RZ, R240.H1_H1 ;  /* 0x300000f0ff5c7230 */ /* 0x001fe40000004100 */
[----:B------:R-:W-:-:S02]  /*85c0*/  HADD2.F32 R89, -RZ, R38.H0_H0 ;  /* 0x20000026ff597230 */ /* 0x000fc40000004100 */
[----:B------:R-:W-:Y:S01]  /*85d0*/  FFMA.FTZ R85, R156, R85, R86 ;  /* 0x000000559c557223 */ /* 0x000fe20000010056 */
[--C-:B------:R-:W-:Y:S01]  /*85e0*/  HADD2.F32 R83, -RZ, R187.reuse.H1_H1 ;  /* 0x300000bbff537230 */ /* 0x100fe20000004100 */
[----:B------:R0:W-:Y:S01]  /*85f0*/  STG.E.128 desc[UR6][R138.64], R96 ;  /* 0x000000608a007986 */ /* 0x0001e2000c101d06 */
[----:B------:R-:W-:Y:S02]  /*8600*/  HADD2.F32 R93, -RZ, R187.H0_H0 ;  /* 0x200000bbff5d7230 */ /* 0x000fe40000004100 */
[----:B------:R-:W-:Y:S01]  /*8610*/  FFMA.FTZ R87, R154, R87, R91 ;  /* 0x000000579a577223 */ /* 0x000fe2000001005b */
[----:B------:R-:W-:Y:S02]  /*8620*/  HADD2.F32 R86, -RZ, R242.H0_H0 ;  /* 0x200000f2ff567230 */ /* 0x000fe40000004100 */
[C---:B------:R-:W-:Y:S01]  /*8630*/  FFMA.FTZ R88, R153.reuse, R88, R90 ;  /* 0x0000005899587223 */ /* 0x040fe2000001005a */
[----:B------:R-:W-:Y:S02]  /*8640*/  HADD2.F32 R94, -RZ, R37.H0_H0 ;  /* 0x20000025ff5e7230 */ /* 0x000fe40000004100 */
[----:B------:R-:W-:Y:S01]  /*8650*/  FFMA.FTZ R92, R153, R92, R89 ;  /* 0x0000005c995c7223 */ /* 0x000fe20000010059 */
[----:B------:R-:W-:-:S02]  /*8660*/  HADD2.F32 R89, -RZ, R185.H1_H1 ;  /* 0x300000b9ff597230 */ /* 0x000fc40000004100 */
[----:B------:R-:W-:Y:S02]  /*8670*/  HADD2.F32 R90, -RZ, R241.H0_H0 ;  /* 0x200000f1ff5a7230 */ /* 0x000fe40000004100 */
[----:B------:R-:W-:Y:S02]  /*8680*/  HADD2.F32 R91, -RZ, R108.H1_H1 ;  /* 0x3000006cff5b7230 */ /* 0x000fe40000004100 */
[----:B------:R-:W-:Y:S02]  /*8690*/  HADD2.F32 R95, -RZ, R177.H1_H1 ;  /* 0x300000b1ff5f7230 */ /* 0x000fe40000004100 */
[----:B------:R-:W-:Y:S01]  /*86a0*/  FFMA.FTZ R83, R154, R83, R93 ;  /* 0x000000539a537223 */ /* 0x000fe2000001005d */
[----:B------:R-:W-:-:S04]  /*86b0*/  IMAD.WIDE.U32 R120, R112, 0x10, R100 ;  /* 0x0000001070787825 */ /* 0x000fc800078e0064 */
[----:B0-----:R-:W-:Y:S02]  /*86c0*/  HADD2.F32 R99, -RZ, R176.H1_H1 ;  /* 0x300000b0ff637230 */ /* 0x001fe40000004100 */
[----:B------:R-:W-:Y:S02]  /*86d0*/  HADD2.F32 R97, -RZ, R71.H0_H0 ;  /* 0x20000047ff617230 */ /* 0x000fe40000004100 */
[----:B------:R-:W-:Y:S01]  /*86e0*/  FFMA.FTZ R86, R155, R86, R94 ;  /* 0x000000569b567223 */ /* 0x000fe2000001005e */
[----:B------:R-:W-:-:S04]  /*86f0*/  IMAD.WIDE.U32 R126, R112, 0x10, R102 ;  /* 0x00000010707e7825 */ /* 0x000fc800078e0066 */
[----:B------:R-:W-:Y:S01]  /*8700*/  FFMA.FTZ R89, R152, R89, R99 ;  /* 0x0000005998597223 */ /* 0x000fe20000010063 */
[----:B------:R-:W-:Y:S01]  /*8710*/  FFMA.FTZ R91, R150, R91, R95 ;  /* 0x0000005b965b7223 */ /* 0x000fe2000001005f */
[----:B------:R-:W-:Y:S01]  /*8720*/  FFMA.FTZ R90, R151, R90, R97 ;  /* 0x0000005a975a7223 */ /* 0x000fe20000010061 */
[----:B------:R-:W-:-:S04]  /*8730*/  IMAD.WIDE.U32 R122, R113, 0x10, R100 ;  /* 0x00000010717a7825 */ /* 0x000fc800078e0064 */
[----:B------:R-:W-:Y:S01]  /*8740*/  FADD.FTZ R148, -R178, R163 ;  /* 0x000000a3b2947221 */ /* 0x000fe20000010100 */
[----:B------:R-:W-:Y:S02]  /*8750*/  HADD2.F32 R93, -RZ, R108.H0_H0 ;  /* 0x2000006cff5d7230 */ /* 0x000fe40000004100 */
[----:B------:R-:W-:Y:S02]  /*8760*/  HADD2.F32 R98, -RZ, R177.H0_H0 ;  /* 0x200000b1ff627230 */ /* 0x000fe40000004100 */
[----:B------:R-:W-:Y:S02]  /*8770*/  HADD2.F32 R94, -RZ, R240.H0_H0 ;  /* 0x200000f0ff5e7230 */ /* 0x000fe40000004100 */
[----:B------:R-:W-:Y:S02]  /*8780*/  HADD2.F32 R96, -RZ, R39.H0_H0 ;  /* 0x20000027ff607230 */ /* 0x000fe40000004100 */
[----:B------:R-:W-:Y:S02]  /*8790*/  HADD2.F32 R95, -RZ, R107.H1_H1 ;  /* 0x3000006bff5f7230 */ /* 0x000fe40000004100 */
[----:B------:R-:W-:-:S02]  /*87a0*/  HADD2.F32 R130, -RZ, R179.H0_H0 ;  /* 0x200000b3ff827230 */ /* 0x000fc40000004100 */
[----:B------:R-:W-:Y:S01]  /*87b0*/  FADD.FTZ R147, -R178, R164 ;  /* 0x000000a4b2937221 */ /* 0x000fe20000010100 */
[----:B------:R0:W-:Y:S01]  /*87c0*/  STG.E.128 desc[UR6][R120.64], R80 ;  /* 0x0000005078007986 */ /* 0x0001e2000c101d06 */
[----:B------:R-:W-:-:S04]  /*87d0*/  IMAD.WIDE.U32 R128, R113, 0x10, R102 ;  /* 0x0000001071807825 */ /* 0x000fc800078e0066 */
[----:B------:R-:W-:Y:S01]  /*87e0*/  FFMA.FTZ R93, R152, R93, R98 ;  /* 0x0000005d985d7223 */ /* 0x000fe20000010062 */
[----:B------:R-:W-:Y:S01]  /*87f0*/  STG.E.128 desc[UR6][R126.64], R84 ;  /* 0x000000547e007986 */ /* 0x000fe2000c101d06 */
[----:B------:R-:W-:-:S04]  /*8800*/  IMAD.WIDE.U32 R124, R114, 0x10, R100 ;  /* 0x00000010727c7825 */ /* 0x000fc800078e0064 */
[----:B------:R-:W-:Y:S01]  /*8810*/  FFMA.FTZ R94, R151, R94, R96 ;  /* 0x0000005e975e7223 */ /* 0x000fe20000010060 */
[----:B------:R-:W-:Y:S01]  /*8820*/  FFMA.FTZ R95, R150, R95, R130 ;  /* 0x0000005f965f7223 */ /* 0x000fe20000010082 */
[----:B------:R1:W-:Y:S01]  /*8830*/  STG.E.128 desc[UR6][R122.64], R88 ;  /* 0x000000587a007986 */ /* 0x0003e2000c101d06 */
[----:B------:R-:W-:-:S04]  /*8840*/  IMAD.WIDE.U32 R118, R115, 0x10, R100 ;  /* 0x0000001073767825 */ /* 0x000fc800078e0064 */
[C---:B------:R-:W-:Y:S01]  /*8850*/  FMUL.FTZ R148, R171.reuse, R148 ;  /* 0x00000094ab947220 */ /* 0x040fe20000410000 */
[----:B------:R-:W-:Y:S01]  /*8860*/  FMUL.FTZ R147, R171, R147 ;  /* 0x00000093ab937220 */ /* 0x000fe20000410000 */
[----:B------:R-:W-:-:S04]  /*8870*/  IMAD.WIDE.U32 R110, R114, 0x10, R102 ;  /* 0x00000010726e7825 */ /* 0x000fc800078e0066 */
[----:B------:R-:W-:-:S04]  /*8880*/  IMAD.WIDE.U32 R112, R115, 0x10, R102 ;  /* 0x0000001073707825 */ /* 0x000fc800078e0066 */
[----:B------:R-:W-:-:S04]  /*8890*/  IMAD.WIDE.U32 R100, R116, 0x10, R100 ;  /* 0x0000001074647825 */ /* 0x000fc800078e0064 */
[----:B------:R-:W-:-:S04]  /*88a0*/  IMAD.WIDE.U32 R102, R116, 0x10, R102 ;  /* 0x0000001074667825 */ /* 0x000fc800078e0066 */
[----:B------:R-:W-:Y:S02]  /*88b0*/  HADD2.F32 R97, -RZ, R107.H0_H0 ;  /* 0x2000006bff617230 */ /* 0x000fe40000004100 */
[----:B------:R-:W-:Y:S02]  /*88c0*/  HADD2.F32 R115, -RZ, R179.H1_H1 ;  /* 0x300000b3ff737230 */ /* 0x000fe40000004100 */
[----:B------:R-:W-:Y:S02]  /*88d0*/  HADD2.F32 R98, -RZ, R239.H0_H0 ;  /* 0x200000efff627230 */ /* 0x000fe40000004100 */
[----:B------:R-:W-:Y:S02]  /*88e0*/  HADD2.F32 R114, -RZ, R73.H0_H0 ;  /* 0x20000049ff727230 */ /* 0x000fe40000004100 */
[----:B0-----:R-:W-:Y:S02]  /*88f0*/  HADD2.F32 R81, -RZ, R106.H0_H0 ;  /* 0x2000006aff517230 */ /* 0x001fe40000004100 */
[----:B-1----:R-:W-:-:S02]  /*8900*/  HADD2.F32 R88, -RZ, R180.H0_H0 ;  /* 0x200000b4ff587230 */ /* 0x002fc40000004100 */
[----:B------:R-:W-:Y:S02]  /*8910*/  HADD2.F32 R84, -RZ, R237.H1_H1 ;  /* 0x300000edff547230 */ /* 0x000fe40000004100 */
[----:B------:R-:W-:Y:S02]  /*8920*/  HADD2.F32 R85, -RZ, R74.H0_H0 ;  /* 0x2000004aff557230 */ /* 0x000fe40000004100 */
[----:B------:R-:W-:Y:S02]  /*8930*/  HADD2.F32 R96, -RZ, R239.H1_H1 ;  /* 0x300000efff607230 */ /* 0x000fe40000004100 */
[----:B------:R-:W-:Y:S02]  /*8940*/  HADD2.F32 R116, -RZ, R72.H0_H0 ;  /* 0x20000048ff747230 */ /* 0x000fe40000004100 */
[----:B------:R-:W-:Y:S02]  /*8950*/  HADD2.F32 R99, -RZ, R106.H1_H1 ;  /* 0x3000006aff637230 */ /* 0x000fe40000004100 */
[----:B------:R-:W-:-:S02]  /*8960*/  HADD2.F32 R109, -RZ, R180.H1_H1 ;  /* 0x300000b4ff6d7230 */ /* 0x000fc40000004100 */
[----:B------:R-:W-:Y:S02]  /*8970*/  HADD2.F32 R80, -RZ, R238.H1_H1 ;  /* 0x300000eeff507230 */ /* 0x000fe40000004100 */
[----:B------:R-:W-:Y:S02]  /*8980*/  HADD2.F32 R89, -RZ, R40.H0_H0 ;  /* 0x20000028ff597230 */ /* 0x000fe40000004100 */
[----:B------:R-:W-:Y:S02]  /*8990*/  HADD2.F32 R82, -RZ, R238.H0_H0 ;  /* 0x200000eeff527230 */ /* 0x000fe40000004100 */
[----:B------:R-:W-:Y:S02]  /*89a0*/  HADD2.F32 R87, -RZ, R41.H0_H0 ;  /* 0x20000029ff577230 */ /* 0x000fe40000004100 */
[----:B------:R-:W-:Y:S02]  /*89b0*/  HADD2.F32 R83, -RZ, R105.H1_H1 ;  /* 0x30000069ff537230 */ /* 0x000fe40000004100 */
[----:B------:R-:W-:-:S02]  /*89c0*/  HADD2.F32 R86, -RZ, R181.H0_H0 ;  /* 0x200000b5ff567230 */ /* 0x000fc40000004100 */
[C---:B------:R-:W-:Y:S01]  /*89d0*/  FFMA.FTZ R97, R148.reuse, R97, R115 ;  /* 0x0000006194617223 */ /* 0x040fe20000010073 */
[----:B------:R-:W-:Y:S01]  /*89e0*/  FFMA.FTZ R98, R147, R98, R114 ;  /* 0x0000006293627223 */ /* 0x000fe20000010072 */
[----:B------:R0:W-:Y:S01]  /*89f0*/  STG.E.128 desc[UR6][R128.64], R92 ;  /* 0x0000005c80007986 */ /* 0x0001e2000c101d06 */
[----:B------:R-:W-:Y:S01]  /*8a00*/  FFMA.FTZ R81, R148, R81, R88 ;  /* 0x0000005194517223 */ /* 0x000fe20000010058 */
[----:B------:R-:W-:Y:S01]  /*8a10*/  FFMA.FTZ R84, R145, R84, R85 ;  /* 0x0000005491547223 */ /* 0x000fe20000010055 */
[C---:B------:R-:W-:Y:S01]  /*8a20*/  FFMA.FTZ R96, R149.reuse, R96, R116 ;  /* 0x0000006095607223 */ /* 0x040fe20000010074 */
[C---:B------:R-:W-:Y:S01]  /*8a30*/  FFMA.FTZ R99, R146.reuse, R99, R109 ;  /* 0x0000006392637223 */ /* 0x040fe2000001006d */
[----:B------:R-:W-:Y:S01]  /*8a40*/  FFMA.FTZ R80, R149, R80, R89 ;  /* 0x0000005095507223 */ /* 0x000fe20000010059 */
[----:B------:R-:W-:Y:S01]  /*8a50*/  FFMA.FTZ R82, R147, R82, R87 ;  /* 0x0000005293527223 */ /* 0x000fe20000010057 */
[----:B------:R-:W-:Y:S01]  /*8a60*/  FFMA.FTZ R83, R146, R83, R86 ;  /* 0x0000005392537223 */ /* 0x000fe20000010056 */
[----:B------:R-:W-:Y:S01]  /*8a70*/  HADD2.F32 R88, -RZ, R236.H1_H1 ;  /* 0x300000ecff587230 */ /* 0x000fe20000004100 */
[----:B------:R-:W1:Y:S01]  /*8a80*/  LDC.64 R114, c[0x0][0x380] ;  /* 0x0000e000ff727b82 */ /* 0x000e620000000a00 */
[----:B------:R-:W-:-:S02]  /*8a90*/  HADD2.F32 R85, -RZ, R105.H0_H0 ;  /* 0x20000069ff557230 */ /* 0x000fc40000004100 */
[----:B------:R-:W-:Y:S02]  /*8aa0*/  HADD2.F32 R89, -RZ, R104.H0_H0 ;  /* 0x20000068ff597230 */ /* 0x000fe40000004100 */
[----:B------:R-:W-:Y:S02]  /*8ab0*/  HADD2.F32 R86, -RZ, R237.H0_H0 ;  /* 0x200000edff567230 */ /* 0x000fe40000004100 */
[----:B------:R-:W-:Y:S02]  /*8ac0*/  HADD2.F32 R91, -RZ, R75.H0_H0 ;  /* 0x2000004bff5b7230 */ /* 0x000fe40000004100 */
[----:B0-----:R-:W-:Y:S02]  /*8ad0*/  HADD2.F32 R94, -RZ, R42.H0_H0 ;  /* 0x2000002aff5e7230 */ /* 0x001fe40000004100 */
[----:B------:R-:W-:Y:S02]  /*8ae0*/  HADD2.F32 R93, -RZ, R181.H1_H1 ;  /* 0x300000b5ff5d7230 */ /* 0x000fe40000004100 */
[----:B------:R-:W-:-:S02]  /*8af0*/  HADD2.F32 R92, -RZ, R182.H0_H0 ;  /* 0x200000b6ff5c7230 */ /* 0x000fc40000004100 */
[----:B------:R-:W-:Y:S02]  /*8b00*/  HADD2.F32 R90, -RZ, R236.H0_H0 ;  /* 0x200000ecff5a7230 */ /* 0x000fe40000004100 */
[----:B------:R-:W-:Y:S02]  /*8b10*/  HADD2.F32 R87, -RZ, R43.H0_H0 ;  /* 0x2000002bff577230 */ /* 0x000fe40000004100 */
[C---:B------:R-:W-:Y:S01]  /*8b20*/  FADD.FTZ R141, -R178.reuse, R174 ;  /* 0x000000aeb28d7221 */ /* 0x040fe20000010100 */
[----:B------:R-:W-:Y:S01]  /*8b30*/  FADD.FTZ R142, -R178, R169 ;  /* 0x000000a9b28e7221 */ /* 0x000fe20000010100 */
[----:B------:R0:W-:Y:S01]  /*8b40*/  STG.E.128 desc[UR6][R124.64], R96 ;  /* 0x000000607c007986 */ /* 0x0001e2000c101d06 */
[----:B------:R-:W-:Y:S01]  /*8b50*/  FFMA.FTZ R88, R145, R88, R94 ;  /* 0x0000005891587223 */ /* 0x000fe2000001005e */
[C---:B------:R-:W-:Y:S01]  /*8b60*/  FFMA.FTZ R85, R144.reuse, R85, R93 ;  /* 0x0000005590557223 */ /* 0x040fe2000001005d */
[----:B------:R-:W-:Y:S01]  /*8b70*/  FFMA.FTZ R89, R144, R89, R92 ;  /* 0x0000005990597223 */ /* 0x000fe2000001005c */
[C---:B------:R-:W-:Y:S01]  /*8b80*/  FFMA.FTZ R86, R143.reuse, R86, R91 ;  /* 0x000000568f567223 */ /* 0x040fe2000001005b */
[----:B------:R-:W-:Y:S01]  /*8b90*/  FFMA.FTZ R90, R143, R90, R87 ;  /* 0x0000005a8f5a7223 */ /* 0x000fe20000010057 */
[----:B------:R-:W-:-:S02]  /*8ba0*/  HADD2.F32 R95, -RZ, R44.H0_H0 ;  /* 0x2000002cff5f7230 */ /* 0x000fc40000004100 */
[C---:B------:R-:W-:Y:S01]  /*8bb0*/  FMUL.FTZ R141, R171.reuse, R141 ;  /* 0x0000008dab8d7220 */ /* 0x040fe20000410000 */
[----:B------:R-:W-:Y:S02]  /*8bc0*/  HADD2.F32 R93, -RZ, R79.H0_H0 ;  /* 0x2000004fff5d7230 */ /* 0x000fe40000004100 */
[----:B------:R-:W-:Y:S02]  /*8bd0*/  HADD2.F32 R94, -RZ, R183.H1_H1 ;  /* 0x300000b7ff5e7230 */ /* 0x000fe40000004100 */
[----:B------:R-:W-:Y:S01]  /*8be0*/  FMUL.FTZ R142, R171, R142 ;  /* 0x0000008eab8e7220 */ /* 0x000fe20000410000 */
[----:B------:R-:W-:Y:S02]  /*8bf0*/  HADD2.F32 R87, -RZ, R104.H1_H1 ;  /* 0x30000068ff577230 */ /* 0x000fe40000004100 */
[----:B------:R-:W-:Y:S02]  /*8c00*/  HADD2.F32 R91, -RZ, R79.H1_H1 ;  /* 0x3000004fff5b7230 */ /* 0x000fe40000004100 */
[----:B------:R-:W-:-:S02]  /*8c10*/  HADD2.F32 R92, -RZ, R235.H1_H1 ;  /* 0x300000ebff5c7230 */ /* 0x000fc40000004100 */
[----:B0-----:R-:W-:Y:S02]  /*8c20*/  HADD2.F32 R96, -RZ, R234.H1_H1 ;  /* 0x300000eaff607230 */ /* 0x001fe40000004100 */
[----:B------:R-:W-:Y:S02]  /*8c30*/  HADD2.F32 R99, -RZ, R182.H1_H1 ;  /* 0x300000b6ff637230 */ /* 0x000fe40000004100 */
[----:B------:R-:W-:Y:S02]  /*8c40*/  HADD2.F32 R98, -RZ, R183.H0_H0 ;  /* 0x200000b7ff627230 */ /* 0x000fe40000004100 */
[----:B------:R-:W-:Y:S02]  /*8c50*/  HADD2.F32 R97, -RZ, R76.H0_H0 ;  /* 0x2000004cff617230 */ /* 0x000fe40000004100 */
[----:B------:R-:W-:Y:S01]  /*8c60*/  FADD.FTZ R178, -R178, R172 ;  /* 0x000000acb2b27221 */ /* 0x000fe20000010100 */
[C---:B------:R-:W-:Y:S01]  /*8c70*/  FFMA.FTZ R96, R141.reuse, R96, R95 ;  /* 0x000000608d607223 */ /* 0x040fe2000001005f */
[----:B------:R-:W-:Y:S01]  /*8c80*/  FFMA.FTZ R93, R140, R93, R94 ;  /* 0x0000005d8c5d7223 */ /* 0x000fe2000001005e */
[C---:B------:R-:W-:Y:S01]  /*8c90*/  FFMA.FTZ R87, R142.reuse, R87, R99 ;  /* 0x000000578e577223 */ /* 0x040fe20000010063 */
[----:B------:R-:W-:Y:S01]  /*8ca0*/  FFMA.FTZ R91, R142, R91, R98 ;  /* 0x0000005b8e5b7223 */ /* 0x000fe20000010062 */
[----:B------:R-:W-:Y:S01]  /*8cb0*/  FFMA.FTZ R92, R141, R92, R97 ;  /* 0x0000005c8d5c7223 */ /* 0x000fe20000010061 */
[----:B------:R-:W-:-:S02]  /*8cc0*/  HADD2.F32 R94, -RZ, R235.H0_H0 ;  /* 0x200000ebff5e7230 */ /* 0x000fc40000004100 */
[----:B------:R-:W-:Y:S01]  /*8cd0*/  FMUL.FTZ R171, R171, R178 ;  /* 0x000000b2abab7220 */ /* 0x000fe20000410000 */
[----:B------:R-:W-:Y:S02]  /*8ce0*/  HADD2.F32 R121, -RZ, R77.H0_H0 ;  /* 0x2000004dff797230 */ /* 0x000fe40000004100 */
[----:B------:R-:W-:Y:S02]  /*8cf0*/  HADD2.F32 R95, -RZ, R170.H0_H0 ;  /* 0x200000aaff5f7230 */ /* 0x000fe40000004100 */
[----:B------:R-:W-:Y:S02]  /*8d00*/  HADD2.F32 R116, -RZ, R184.H1_H1 ;  /* 0x300000b8ff747230 */ /* 0x000fe40000004100 */
[----:B------:R-:W-:Y:S02]  /*8d10*/  HADD2.F32 R97, -RZ, R170.H1_H1 ;  /* 0x300000aaff617230 */ /* 0x000fe40000004100 */
[----:B------:R-:W-:Y:S02]  /*8d20*/  HADD2.F32 R122, -RZ, R184.H0_H0 ;  /* 0x200000b8ff7a7230 */ /* 0x000fe40000004100 */
[----:B------:R-:W-:-:S02]  /*8d30*/  HADD2.F32 R98, -RZ, R234.H0_H0 ;  /* 0x200000eaff627230 */ /* 0x000fc40000004100 */
[----:B------:R-:W-:Y:S02]  /*8d40*/  HADD2.F32 R120, -RZ, R45.H0_H0 ;  /* 0x2000002dff787230 */ /* 0x000fe40000004100 */
[----:B------:R-:W-:Y:S02]  /*8d50*/  HADD2.F32 R99, -RZ, R176.H0_H0 ;  /* 0x200000b0ff637230 */ /* 0x000fe40000004100 */
[----:B------:R-:W-:Y:S02]  /*8d60*/  HADD2.F32 R109, -RZ, R185.H0_H0 ;  /* 0x200000b9ff6d7230 */ /* 0x000fe40000004100 */
[----:B------:R-:W-:Y:S01]  /*8d70*/  FFMA.FTZ R94, R117, R94, R121 ;  /* 0x0000005e755e7223 */ /* 0x000fe20000010079 */
[----:B------:R-:W-:Y:S01]  /*8d80*/  FFMA.FTZ R95, R171, R95, R116 ;  /* 0x0000005fab5f7223 */ /* 0x000fe20000010074 */
[----:B------:R-:W-:Y:S01]  /*8d90*/  FFMA.FTZ R97, R140, R97, R122 ;  /* 0x000000618c617223 */ /* 0x000fe2000001007a */
[----:B------:R-:W-:Y:S01]  /*8da0*/  FFMA.FTZ R98, R117, R98, R120 ;  /* 0x0000006275627223 */ /* 0x000fe20000010078 */
[----:B------:R-:W-:Y:S01]  /*8db0*/  FFMA.FTZ R99, R171, R99, R109 ;  /* 0x00000063ab637223 */ /* 0x000fe2000001006d */
[----:B------:R0:W-:Y:S04]  /*8dc0*/  STG.E.128 desc[UR6][R110.64], R80 ;  /* 0x000000506e007986 */ /* 0x0001e8000c101d06 */
[----:B------:R0:W-:Y:S01]  /*8dd0*/  STG.E.128 desc[UR6][R118.64], R84 ;  /* 0x0000005476007986 */ /* 0x0001e2000c101d06 */
[----:B-1----:R-:W-:-:S03]  /*8de0*/  LEA R0, R114, R0, 0x2 ;  /* 0x0000000072007211 */ /* 0x002fc600078e10ff */
[----:B------:R0:W-:Y:S04]  /*8df0*/  STG.E.128 desc[UR6][R112.64], R88 ;  /* 0x0000005870007986 */ /* 0x0001e8000c101d06 */
[----:B------:R0:W-:Y:S04]  /*8e00*/  STG.E.128 desc[UR6][R100.64], R92 ;  /* 0x0000005c64007986 */ /* 0x0001e8000c101d06 */
[----:B------:R0:W-:Y:S01]  /*8e10*/  STG.E.128 desc[UR6][R102.64], R96 ;  /* 0x0000006066007986 */ /* 0x0001e2000c101d06 */
[----:B------:R-:W-:-:S13]  /*8e20*/  ISETP.GE.AND P2, PT, R0, R115, PT ;  /* 0x000000730000720c */ /* 0x000fda0003f46270 */
[----:B------:R-:W-:Y:S05]  /*8e30*/  @!P2 BRA `(.L_x_34871) ;  /* 0xffffff9800e0a947 */ /* 0x000fea000383ffff */
[----:B------:R-:W-:Y:S05]  /*8e40*/  EXIT ;  /* 0x000000000000794d */ /* 0x000fea0003800000 */
.L_x_34870:
        /* <DEDUP_REMOVED lines=8> */
.L_x_34873:
[----:B------:R-:W-:Y:S05]  /*8ed0*/  BSYNC B0 ;  /* 0x0000000000007941 */ /* 0x000fea0003800000 */
.L_x_34872:
        /* <DEDUP_REMOVED lines=9> */
.L_x_34874:
[----:B------:R-:W-:Y:S02]  /*8f70*/  HFMA2 R82, -RZ, RZ, 0, 2.384185791015625e-07 ;  /* 0x00000004ff527431 */ /* 0x000fe400000001ff */
[----:B------:R-:W-:Y:S01]  /*8f80*/  FADD.FTZ R83, R83, R80 ;  /* 0x0000005053537221 */ /* 0x000fe20000010000 */
[----:B------:R-:W-:-:S04]  /*8f90*/  MOV R80, 0xffffffff ;  /* 0xffffffff00507802 */ /* 0x000fc80000000f00 */
[----:B------:R-:W-:-:S07]  /*8fa0*/  MOV R85, R83 ;  /* 0x0000005300557202 */ /* 0x000fce0000000f00 */
[----:B------:R-:W-:Y:S05]  /*8fb0*/  WARPSYNC.COLLECTIVE R80, `(.L_x_34875) ;  /* 0x0000000050087348 */ /* 0x000fea0003c00000 */
[----:B------:R0:W1:Y:S02]  /*8fc0*/  SHFL.BFLY P3, R80, R85, R82, R81 ;  /* 0x0c00005255507389 */ /* 0x0000640000060051 */
[----:B01----:R-:W-:Y:S05]  /*8fd0*/  ENDCOLLECTIVE ;  /* 0x000000000000791b */ /* 0x003fea0003800000 */
.L_x_34875:
[----:B------:R-:W-:Y:S02]  /*8fe0*/  HFMA2 R82, -RZ, RZ, 0, 4.76837158203125e-07 ;  /* 0x00000008ff527431 */ /* 0x000fe400000001ff */
[----:B------:R-:W-:Y:S01]  /*8ff0*/  FADD.FTZ R83, R83, R80 ;  /* 0x0000005053537221 */ /* 0x000fe20000010000 */
[----:B------:R-:W-:-:S04]  /*9000*/  MOV R80, 0xffffffff ;  /* 0xffffffff00507802 */ /* 0x000fc80000000f00 */
[----:B------:R-:W-:-:S07]  /*9010*/  MOV R85, R83 ;  /* 0x0000005300557202 */ /* 0x000fce0000000f00 */
[----:B------:R-:W-:Y:S05]  /*9020*/  WARPSYNC.COLLECTIVE R80, `(.L_x_34876) ;  /* 0x0000000050087348 */ /* 0x000fea0003c00000 */
[----:B------:R0:W1:Y:S02]  /*9030*/  SHFL.BFLY P3, R80, R85, R82, R81 ;  /* 0x0c00005255507389 */ /* 0x0000640000060051 */
[----:B01----:R-:W-:Y:S05]  /*9040*/  ENDCOLLECTIVE ;  /* 0x000000000000791b */ /* 0x003fea0003800000 */
.L_x_34876:
[----:B------:R-:W-:Y:S02]  /*9050*/  HFMA2 R82, -RZ, RZ, 0, 9.5367431640625e-07 ;  /* 0x00000010ff527431 */ /* 0x000fe400000001ff */
[----:B------:R-:W-:Y:S01]  /*9060*/  FADD.FTZ R83, R83, R80 ;  /* 0x0000005053537221 */ /* 0x000fe20000010000 */
[----:B------:R-:W-:-:S04]  /*9070*/  MOV R80, 0xffffffff ;  /* 0xffffffff00507802 */ /* 0x000fc80000000f00 */
[----:B------:R-:W-:-:S07]  /*9080*/  MOV R85, R83 ;  /* 0x0000005300557202 */ /* 0x000fce0000000f00 */
[----:B------:R-:W-:Y:S05]  /*9090*/  WARPSYNC.COLLECTIVE R80, `(.L_x_34877) ;  /* 0x0000000050087348 */ /* 0x000fea0003c00000 */
[----:B------:R0:W1:Y:S02]  /*90a0*/  SHFL.BFLY P3, R80, R85, R82, R81 ;  /* 0x0c00005255507389 */ /* 0x0000640000060051 */
[----:B01----:R-:W-:Y:S05]  /*90b0*/  ENDCOLLECTIVE ;  /* 0x000000000000791b */ /* 0x003fea0003800000 */
.L_x_34877:
        /* <DEDUP_REMOVED lines=137> */
.L_x_34878:
[----:B------:R-:W-:Y:S02]  /*9950*/  HFMA2 R82, -RZ, RZ, 0, 1.1920928955078125e-07 ;  /* 0x00000002ff527431 */ /* 0x000fe400000001ff */
[----:B------:R-:W-:Y:S01]  /*9960*/  FADD.FTZ R83, R83, R80 ;  /* 0x0000005053537221 */ /* 0x000fe20000010000 */
[----:B------:R-:W-:-:S04]  /*9970*/  MOV R80, 0xffffffff ;  /* 0xffffffff00507802 */ /* 0x000fc80000000f00 */
[----:B------:R-:W-:-:S07]  /*9980*/  MOV R85, R83 ;  /* 0x0000005300557202 */ /* 0x000fce0000000f00 */
[----:B------:R-:W-:Y:S05]  /*9990*/  WARPSYNC.COLLECTIVE R80, `(.L_x_34879) ;  /* 0x0000000050087348 */ /* 0x000fea0003c00000 */
[----:B------:R0:W1:Y:S02]  /*99a0*/  SHFL.BFLY P3, R80, R85, R82, R81 ;  /* 0x0c00005255507389 */ /* 0x0000640000060051 */
[----:B01----:R-:W-:Y:S05]  /*99b0*/  ENDCOLLECTIVE ;  /* 0x000000000000791b */ /* 0x003fea0003800000 */
.L_x_34879:
[----:B------:R-:W-:Y:S02]  /*99c0*/  HFMA2 R82, -RZ, RZ, 0, 2.384185791015625e-07 ;  /* 0x00000004ff527431 */ /* 0x000fe400000001ff */
[----:B------:R-:W-:Y:S01]  /*99d0*/  FADD.FTZ R83, R83, R80 ;  /* 0x0000005053537221 */ /* 0x000fe20000010000 */
[----:B------:R-:W-:-:S04]  /*99e0*/  MOV R80, 0xffffffff ;  /* 0xffffffff00507802 */ /* 0x000fc80000000f00 */
[----:B------:R-:W-:-:S07]  /*99f0*/  MOV R85, R83 ;  /* 0x0000005300557202 */ /* 0x000fce0000000f00 */
[----:B------:R-:W-:Y:S05]  /*9a00*/  WARPSYNC.COLLECTIVE R80, `(.L_x_34880) ;  /* 0x0000000050087348 */ /* 0x000fea0003c00000 */
[----:B------:R0:W1:Y:S02]  /*9a10*/  SHFL.BFLY P3, R80, R85, R82, R81 ;  /* 0x0c00005255507389 */ /* 0x0000640000060051 */
[----:B01----:R-:W-:Y:S05]  /*9a20*/  ENDCOLLECTIVE ;  /* 0x000000000000791b */ /* 0x003fea0003800000 */
.L_x_34880:
[----:B------:R-:W-:Y:S02]  /*9a30*/  HFMA2 R82, -RZ, RZ, 0, 4.76837158203125e-07 ;  /* 0x00000008ff527431 */ /* 0x000fe400000001ff */
[----:B------:R-:W-:Y:S01]  /*9a40*/  FADD.FTZ R83, R83, R80 ;  /* 0x0000005053537221 */ /* 0x000fe20000010000 */
[----:B------:R-:W-:-:S04]  /*9a50*/  MOV R80, 0xffffffff ;  /* 0xffffffff00507802 */ /* 0x000fc80000000f00 */
[----:B------:R-:W-:-:S07]  /*9a60*/  MOV R85, R83 ;  /* 0x0000005300557202 */ /* 0x000fce0000000f00 */
[----:B------:R-:W-:Y:S05]  /*9a70*/  WARPSYNC.COLLECTIVE R80, `(.L_x_34881) ;  /* 0x0000000050087348 */ /* 0x000fea0003c00000 */
[----:B------:R0:W1:Y:S02]  /*9a80*/  SHFL.BFLY P3, R80, R85, R82, R81 ;  /* 0x0c00005255507389 */ /* 0x0000640000060051 */
[----:B01----:R-:W-:Y:S05]  /*9a90*/  ENDCOLLECTIVE ;  /* 0x000000000000791b */ /* 0x003fea0003800000 */
.L_x_34881:
[----:B------:R-:W-:Y:S02]  /*9aa0*/  HFMA2 R82, -RZ, RZ, 0, 9.5367431640625e-07 ;  /* 0x00000010ff527431 */ /* 0x000fe400000001ff */
[----:B------:R-:W-:Y:S01]  /*9ab0*/  FADD.FTZ R83, R83, R80 ;  /* 0x0000005053537221 */ /* 0x000fe20000010000 */
[----:B------:R-:W-:-:S04]  /*9ac0*/  MOV R80, 0xffffffff ;  /* 0xffffffff00507802 */ /* 0x000fc80000000f00 */
[----:B------:R-:W-:-:S07]  /*9ad0*/  MOV R85, R83 ;  /* 0x0000005300557202 */ /* 0x000fce0000000f00 */
[----:B------:R-:W-:Y:S05]  /*9ae0*/  WARPSYNC.COLLECTIVE R80, `(.L_x_34882) ;  /* 0x0000000050087348 */ /* 0x000fea0003c00000 */
[----:B------:R0:W1:Y:S02]  /*9af0*/  SHFL.BFLY P3, R80, R85, R82, R81 ;  /* 0x0c00005255507389 */ /* 0x0000640000060051 */
[----:B01----:R-:W-:Y:S05]  /*9b00*/  ENDCOLLECTIVE ;  /* 0x000000000000791b */ /* 0x003fea0003800000 */
.L_x_34882:
[----:B------:R-:W-:Y:S05]  /*9b10*/  BRA `(.L_x_34883) ;  /* 0xffffffcc00107947 */ /* 0x000fea000383ffff */
.L_x_34884:
        /* <DEDUP_REMOVED lines=14> */
.L_x_43917:


//--------------------- .text._ZN10layer_norm31ln_parallel_residual_fwd_kernelINS_13Kernel_traitsI6__halfffffjLj2048ELj1ELj4ELj1ELj16ENS_18Kernel_traits_baseILj2048ES2_ffffjLj128EEEEELb0ELb1ELb0EEEvNS_9FwdParamsE --------------------------
	.section	.text._ZN10layer_norm31ln_parallel_residual_fwd_kernelINS_13Kernel_traitsI6__halfffffjLj2048ELj1ELj4ELj1ELj16ENS_18Kernel_traits_baseILj2048ES2_ffffjLj128EEEEELb0ELb1ELb0EEEvNS_9FwdParamsE,"ax",@progbits
	.align	128
        .global         _ZN10layer_norm31ln_parallel_residual_fwd_kernelINS_13Kernel_traitsI6__halfffffjLj2048ELj1ELj4ELj1ELj16ENS_18Kernel_traits_baseILj2048ES2_ffffjLj128EEEEELb0ELb1ELb0EEEvNS_9FwdParamsE
        .type           _ZN10layer_norm31ln_parallel_residual_fwd_kernelINS_13Kernel_traitsI6__halfffffjLj2048ELj1ELj4ELj1ELj16ENS_18Kernel_traits_baseILj2048ES2_ffffjLj128EEEEELb0ELb1ELb0EEEvNS_9FwdParamsE,@function
        .size           _ZN10layer_norm31ln_parallel_residual_fwd_kernelINS_13Kernel_traitsI6__halfffffjLj2048ELj1ELj4ELj1ELj16ENS_18Kernel_traits_baseILj2048ES2_ffffjLj128EEEEELb0ELb1ELb0EEEvNS_9FwdParamsE,(.L_x_43918 - _ZN10layer_norm31ln_parallel_residual_fwd_kernelINS_13Kernel_traitsI6__halfffffjLj2048ELj1ELj4ELj1ELj16ENS_18Kernel_traits_baseILj2048ES2_ffffjLj128EEEEELb0ELb1ELb0EEEvNS_9FwdParamsE)
        .other          _ZN10layer_norm31ln_parallel_residual_fwd_kernelINS_13Kernel_traitsI6__halfffffjLj2048ELj1ELj4ELj1ELj16ENS_18Kernel_traits_baseILj2048ES2_ffffjLj128EEEEELb0ELb1ELb0EEEvNS_9FwdParamsE,@"STO_CUDA_ENTRY STV_DEFAULT"
_ZN10layer_norm31ln_parallel_residual_fwd_kernelINS_13Kernel_traitsI6__halfffffjLj2048ELj1ELj4ELj1ELj16ENS_18Kernel_traits_baseILj2048ES2_ffffjLj128EEEEELb0ELb1ELb0EEEvNS_9FwdParamsE:
.text._ZN10layer_norm31ln_parallel_residual_fwd_kernelINS_13Kernel_traitsI6__halfffffjLj2048ELj1ELj4ELj1ELj16ENS_18Kernel_traits_baseILj2048ES2_ffffjLj128EEEEELb0ELb1ELb0EEEvNS_9FwdParamsE:
        /* <DEDUP_REMOVED lines=31> */
[----:B------:R-:W5:Y:S02]  /*01f0*/  @P5 LDG.E.64 R52, desc[UR6][R50.64] ;  /* 0x0000000632345981 */ /* 0x000f64000c1e1b00 */
[----:B------:R-:W0:Y:S01]  /*0200*/  @P2 LDC.64 R74, c[0x0][0x3d0] ;  /* 0x0000f400ff4a2b82 */ /* 0x000e220000000a00 */
[C---:B-1----:R-:W-:Y:S01]  /*0210*/  @P5 IMAD.WIDE.U32 R68, R66.reuse, 0x8, R68 ;  /* 0x0000000842445825 */ /* 0x042fe200078e0044 */
[----:B------:R-:W-:-:S04]  /*0220*/  @P5 LOP3.LUT R66, R66, 0x20, RZ, 0xfc, !PT ;  /* 0x0000002042425812 */ /* 0x000fc800078efcff */
[----:B------:R-:W5:Y:S02]  /*0230*/  @P5 LD.E.64 R26, desc[UR6][R68.64] ;  /* 0x00000006441a5980 */ /* 0x000f64000c101b00 */
[----:B------:R-:W1:Y:S01]  /*0240*/  @P2 LDC.64 R76, c[0x0][0x438] ;  /* 0x00010e00ff4c2b82 */ /* 0x000e620000000a00 */
[----:B--2---:R-:W-:-:S05]  /*0250*/  @P1 IMAD.WIDE.U32 R70, R66, 0x8, R70 ;  /* 0x0000000842461825 */ /* 0x004fca00078e0046 */
[----:B------:R2:W5:Y:S02]  /*0260*/  @P1 LDG.E.64 R4, desc[UR6][R70.64] ;  /* 0x0000000646041981 */ /* 0x000564000c1e1b00 */
[----:B------:R-:W4:Y:S01]  /*0270*/  @P3 LDC.64 R78, c[0x0][0x3d0] ;  /* 0x0000f400ff4e3b82 */ /* 0x000f220000000a00 */
[C---:B---3--:R-:W-:Y:S01]  /*0280*/  @P1 IMAD.WIDE.U32 R72, R66.reuse, 0x8, R72 ;  /* 0x0000000842481825 */ /* 0x048fe200078e0048 */
[----:B------:R-:W-:-:S04]  /*0290*/  @P1 IADD3 R66, PT, PT, R66, 0x20, RZ ;  /* 0x0000002042421810 */ /* 0x000fc80007ffe0ff */
[----:B------:R3:W5:Y:S02]  /*02a0*/  @P1 LD.E.64 R42, desc[UR6][R72.64] ;  /* 0x00000006482a1980 */ /* 0x000764000c101b00 */
[----:B------:R-:W2:Y:S01]  /*02b0*/  @P3 LDC.64 R80, c[0x0][0x438] ;  /* 0x00010e00ff503b82 */ /* 0x000ea20000000a00 */
[----:B------:R-:W-:Y:S01]  /*02c0*/  ISETP.GE.U32.AND P1, PT, R48, 0x100, PT ;  /* 0x000001003000780c */ /* 0x000fe20003f26070 */
[----:B0-----:R-:W-:-:S05]  /*02d0*/  @P2 IMAD.WIDE.U32 R74, R66, 0x8, R74 ;  /* 0x00000008424a2825 */ /* 0x001fca00078e004a */
[----:B------:R0:W5:Y:S01]  /*02e0*/  @P2 LDG.E.64 R6, desc[UR6][R74.64] ;  /* 0x000000064a062981 */ /* 0x000162000c1e1b00 */
[----:B------:R-:W3:Y:S01]  /*02f0*/  @P4 LDC.64 R82, c[0x0][0x3d0] ;  /* 0x0000f400ff524b82 */ /* 0x000ee20000000a00 */
[----:B-1----:R-:W-:-:S07]  /*0300*/  @P2 IMAD.WIDE.U32 R76, R66, 0x8, R76 ;  /* 0x00000008424c2825 */ /* 0x002fce00078e004c */
[----:B------:R-:W1:Y:S01]  /*0310*/  @P4 LDC.64 R84, c[0x0][0x438] ;  /* 0x00010e00ff544b82 */ /* 0x000e620000000a00 */
[----:B------:R-:W-:Y:S01]  /*0320*/  @P2 IADD3 R66, PT, PT, R66, 0x20, RZ ;  /* 0x0000002042422810 */ /* 0x000fe20007ffe0ff */
[----:B------:R0:W5:Y:S01]  /*0330*/  @P2 LD.E.64 R40, desc[UR6][R76.64] ;  /* 0x000000064c282980 */ /* 0x000162000c101b00 */
[----:B------:R-:W-:-:S05]  /*0340*/  ISETP.GE.U32.AND P2, PT, R48, 0x120, PT ;  /* 0x000001203000780c */ /* 0x000fca0003f46070 */
[----:B------:R-:W0:Y:S08]  /*0350*/  @P6 LDC.64 R86, c[0x0][0x3d0] ;  /* 0x0000f400ff566b82 */ /* 0x000e300000000a00 */
[----:B------:R-:W0:Y:S01]  /*0360*/  @P6 LDC.64 R88, c[0x0][0x438] ;  /* 0x00010e00ff586b82 */ /* 0x000e220000000a00 */
[----:B----4-:R-:W-:-:S07]  /*0370*/  @P3 IMAD.WIDE.U32 R78, R66, 0x8, R78 ;  /* 0x00000008424e3825 */ /* 0x010fce00078e004e */
[----:B------:R-:W4:Y:S01]  /*0380*/  @P0 LDC.64 R90, c[0x0][0x3d0] ;  /* 0x0000f400ff5a0b82 */ /* 0x000f220000000a00 */
[----:B--2---:R-:W-:-:S07]  /*0390*/  @P3 IMAD.WIDE.U32 R80, R66, 0x8, R80 ;  /* 0x0000000842503825 */ /* 0x004fce00078e0050 */
[----:B------:R-:W2:Y:S01]  /*03a0*/  @P0 LDC.64 R92, c[0x0][0x438] ;  /* 0x00010e00ff5c0b82 */ /* 0x000ea20000000a00 */
[----:B------:R-:W-:Y:S01]  /*03b0*/  @P3 IADD3 R66, PT, PT, R66, 0x20, RZ ;  /* 0x0000002042423810 */ /* 0x000fe20007ffe0ff */
[----:B------:R4:W5:Y:S04]  /*03c0*/  @P3 LDG.E.64 R8, desc[UR6][R78.64] ;  /* 0x000000064e083981 */ /* 0x000968000c1e1b00 */
[----:B------:R2:W5:Y:S02]  /*03d0*/  @P3 LD.E.64 R38, desc[UR6][R80.64] ;  /* 0x0000000650263980 */ /* 0x000564000c101b00 */
[----:B------:R-:W2:Y:S01]  /*03e0*/  @P1 LDC.64 R70, c[0x0][0x3d0] ;  /* 0x0000f400ff461b82 */ /* 0x000ea20000000a00 */
[----:B---3--:R-:W-:Y:S01]  /*03f0*/  @P4 IMAD.WIDE.U32 R82, R66, 0x8, R82 ;  /* 0x0000000842524825 */ /* 0x008fe200078e0052 */
[----:B------:R-:W-:-:S06]  /*0400*/  ISETP.GE.U32.AND P3, PT, R48, 0x140, PT ;  /* 0x000001403000780c */ /* 0x000fcc0003f66070 */
[----:B------:R-:W3:Y:S01]  /*0410*/  @P1 LDC.64 R72, c[0x0][0x438] ;  /* 0x00010e00ff481b82 */ /* 0x000ee20000000a00 */
[C---:B-1----:R-:W-:Y:S01]  /*0420*/  @P4 IMAD.WIDE.U32 R84, R66.reuse, 0x8, R84 ;  /* 0x0000000842544825 */ /* 0x042fe200078e0054 */
[----:B------:R-:W-:Y:S01]  /*0430*/  @P4 IADD3 R66, PT, PT, R66, 0x20, RZ ;  /* 0x0000002042424810 */ /* 0x000fe20007ffe0ff */
[----:B------:R1:W5:Y:S04]  /*0440*/  @P4 LDG.E.64 R10, desc[UR6][R82.64] ;  /* 0x00000006520a4981 */ /* 0x000368000c1e1b00 */
[----:B------:R1:W5:Y:S01]  /*0450*/  @P4 LD.E.64 R36, desc[UR6][R84.64] ;  /* 0x0000000654244980 */ /* 0x000362000c101b00 */
[----:B0-----:R-:W0:Y:S01]  /*0460*/  @P2 LDC.64 R74, c[0x0][0x3d0] ;  /* 0x0000f400ff4a2b82 */ /* 0x001e220000000a00 */
[----:B------:R-:W-:Y:S01]  /*0470*/  @P6 IMAD.WIDE.U32 R86, R66, 0x8, R86 ;  /* 0x0000000842566825 */ /* 0x000fe200078e0056 */
[----:B------:R-:W-:-:S06]  /*0480*/  ISETP.GE.U32.AND P4, PT, R48, 0x160, PT ;  /* 0x000001603000780c */ /* 0x000fcc0003f86070 */
[----:B------:R-:W0:Y:S01]  /*0490*/  @P2 LDC.64 R76, c[0x0][0x438] ;  /* 0x00010e00ff4c2b82 */ /* 0x000e220000000a00 */
[C---:B------:R-:W-:Y:S01]  /*04a0*/  @P6 IMAD.WIDE.U32 R88, R66.reuse, 0x8, R88 ;  /* 0x0000000842586825 */ /* 0x040fe200078e0058 */
[----:B------:R-:W-:Y:S01]  /*04b0*/  @P6 IADD3 R66, PT, PT, R66, 0x20, RZ ;  /* 0x0000002042426810 */ /* 0x000fe20007ffe0ff */
[----:B------:R0:W5:Y:S04]  /*04c0*/  @P6 LDG.E.64 R12, desc[UR6][R86.64] ;  /* 0x00000006560c6981 */ /* 0x000168000c1e1b00 */
[----:B------:R-:W5:Y:S01]  /*04d0*/  @P6 LD.E.64 R34, desc[UR6][R88.64] ;  /* 0x0000000658226980 */ /* 0x000f62000c101b00 */
[----:B----4-:R-:W-:Y:S01]  /*04e0*/  @P0 IMAD.WIDE.U32 R90, R66, 0x8, R90 ;  /* 0x00000008425a0825 */ /* 0x010fe200078e005a */
[----:B------:R-:W-:Y:S01]  /*04f0*/  ISETP.GE.U32.AND P6, PT, R48, 0x180, PT ;  /* 0x000001803000780c */ /* 0x000fe20003fc6070 */
[----:B------:R-:W4:Y:S02]  /*0500*/  @P3 LDC.64 R78, c[0x0][0x3d0] ;  /* 0x0000f400ff4e3b82 */ /* 0x000f240000000a00 */
[C---:B--2---:R-:W-:Y:S01]  /*0510*/  @P0 IMAD.WIDE.U32 R92, R66.reuse, 0x8, R92 ;  /* 0x00000008425c0825 */ /* 0x044fe200078e005c */
[----:B------:R-:W-:Y:S01]  /*0520*/  @P0 IADD3 R66, PT, PT, R66, 0x20, RZ ;  /* 0x0000002042420810 */ /* 0x000fe20007ffe0ff */
[----:B------:R-:W5:Y:S04]  /*0530*/  @P0 LDG.E.64 R14, desc[UR6][R90.64] ;  /* 0x000000065a0e0981 */ /* 0x000f68000c1e1b00 */
[----:B------:R-:W2:Y:S01]  /*0540*/  @P3 LDC.64 R80, c[0x0][0x438] ;  /* 0x00010e00ff503b82 */ /* 0x000ea20000000a00 */
[----:B------:R-:W5:Y:S01]  /*0550*/  @P0 LD.E.64 R32, desc[UR6][R92.64] ;  /* 0x000000065c200980 */ /* 0x000f62000c101b00 */
[----:B------:R-:W-:Y:S01]  /*0560*/  @P1 IMAD.WIDE.U32 R70, R66, 0x8, R70 ;  /* 0x0000000842461825 */ /* 0x000fe200078e0046 */
[----:B------:R-:W-:-:S03]  /*0570*/  ISETP.GE.U32.AND P0, PT, R48, 0x1a0, PT ;  /* 0x000001a03000780c */ /* 0x000fc60003f06070 */
[C---:B---3--:R-:W-:Y:S01]  /*0580*/  @P1 IMAD.WIDE.U32 R72, R66.reuse, 0x8, R72 ;  /* 0x0000000842481825 */ /* 0x048fe200078e0048 */
[----:B------:R-:W-:Y:S01]  /*0590*/  @P1 IADD3 R66, PT, PT, R66, 0x20, RZ ;  /* 0x0000002042421810 */ /* 0x000fe20007ffe0ff */
[----:B-1----:R-:W1:Y:S01]  /*05a0*/  @P4 LDC.64 R82, c[0x0][0x3d0] ;  /* 0x0000f400ff524b82 */ /* 0x002e620000000a00 */
[----:B------:R3:W5:Y:S07]  /*05b0*/  @P1 LDG.E.64 R44, desc[UR6][R70.64] ;  /* 0x00000006462c1981 */ /* 0x00076e000c1e1b00 */
[----:B------:R-:W1:Y:S01]  /*05c0*/  @P4 LDC.64 R84, c[0x0][0x438] ;  /* 0x00010e00ff544b82 */ /* 0x000e620000000a00 */
[----:B------:R4:W5:Y:S01]  /*05d0*/  @P1 LD.E.64 R30, desc[UR6][R72.64] ;  /* 0x00000006481e1980 */ /* 0x000962000c101b00 */
[----:B------:R-:W-:Y:S01]  /*05e0*/  ISETP.GE.U32.AND P1, PT, R48, 0x1c0, PT ;  /* 0x000001c03000780c */ /* 0x000fe20003f26070 */
[----:B0-----:R-:W-:-:S04]  /*05f0*/  @P2 IMAD.WIDE.U32 R74, R66, 0x8, R74 ;  /* 0x00000008424a2825 */ /* 0x001fc800078e004a */
[C---:B------:R-:W-:Y:S01]  /*0600*/  @P2 IMAD.WIDE.U32 R76, R66.reuse, 0x8, R76 ;  /* 0x00000008424c2825 */ /* 0x040fe200078e004c */
[----:B------:R-:W0:Y:S01]  /*0610*/  @P6 LDC.64 R86, c[0x0][0x3d0] ;  /* 0x0000f400ff566b82 */ /* 0x000e220000000a00 */
[----:B------:R1:W5:Y:S01]  /*0620*/  @P2 LDG.E.64 R46, desc[UR6][R74.64] ;  /* 0x000000064a2e2981 */ /* 0x000362000c1e1b00 */
[----:B------:R-:W-:-:S03]  /*0630*/  @P2 IADD3 R66, PT, PT, R66, 0x20, RZ ;  /* 0x0000002042422810 */ /* 0x000fc60007ffe0ff */
[----:B------:R0:W5:Y:S03]  /*0640*/  @P2 LD.E.64 R28, desc[UR6][R76.64] ;  /* 0x000000064c1c2980 */ /* 0x000166000c101b00 */
[----:B---3--:R-:W3:Y:S01]  /*0650*/  @P6 LDC.64 R70, c[0x0][0x438] ;  /* 0x00010e00ff466b82 */ /* 0x008ee20000000a00 */
[----:B------:R-:W-:Y:S01]  /*0660*/  ISETP.GE.U32.AND P2, PT, R48, 0x1e0, PT ;  /* 0x000001e03000780c */ /* 0x000fe20003f46070 */
[----:B----4-:R-:W-:-:S06]  /*0670*/  @P3 IMAD.WIDE.U32 R78, R66, 0x8, R78 ;  /* 0x00000008424e3825 */ /* 0x010fcc00078e004e */
[----:B------:R-:W4:Y:S01]  /*0680*/  @P0 LDC.64 R72, c[0x0][0x3d0] ;  /* 0x0000f400ff480b82 */ /* 0x000f220000000a00 */
[----:B--2---:R-:W-:-:S07]  /*0690*/  @P3 IMAD.WIDE.U32 R80, R66, 0x8, R80 ;  /* 0x0000000842503825 */ /* 0x004fce00078e0050 */
[----:B------:R-:W2:Y:S01]  /*06a0*/  @P0 LDC.64 R88, c[0x0][0x438] ;  /* 0x00010e00ff580b82 */ /* 0x000ea20000000a00 */
[----:B------:R-:W-:Y:S01]  /*06b0*/  @P3 IADD3 R66, PT, PT, R66, 0x20, RZ ;  /* 0x0000002042423810 */ /* 0x000fe20007ffe0ff */
[----:B------:R0:W5:Y:S06]  /*06c0*/  @P3 LDG.E.64 R54, desc[UR6][R78.64] ;  /* 0x000000064e363981 */ /* 0x00016c000c1e1b00 */
[----:B------:R-:W2:Y:S01]  /*06d0*/  @P1 LDC.64 R90, c[0x0][0x3d0] ;  /* 0x0000f400ff5a1b82 */ /* 0x000ea20000000a00 */
[C---:B-1----:R-:W-:Y:S01]  /*06e0*/  @P4 IMAD.WIDE.U32 R82, R66.reuse, 0x8, R82 ;  /* 0x0000000842524825 */ /* 0x042fe200078e0052 */
[----:B------:R1:W5:Y:S06]  /*06f0*/  @P3 LD.E.64 R24, desc[UR6][R80.64] ;  /* 0x0000000650183980 */ /* 0x00036c000c101b00 */
[----:B------:R-:W1:Y:S01]  /*0700*/  @P1 LDC.64 R92, c[0x0][0x438] ;  /* 0x00010e00ff5c1b82 */ /* 0x000e620000000a00 */
[C---:B------:R-:W-:Y:S01]  /*0710*/  @P4 IMAD.WIDE.U32 R84, R66.reuse, 0x8, R84 ;  /* 0x0000000842544825 */ /* 0x040fe200078e0054 */
[----:B------:R-:W-:Y:S01]  /*0720*/  @P4 IADD3 R66, PT, PT, R66, 0x20, RZ ;  /* 0x0000002042424810 */ /* 0x000fe20007ffe0ff */
[----:B------:R1:W5:Y:S05]  /*0730*/  @P4 LDG.E.64 R56, desc[UR6][R82.64] ;  /* 0x0000000652384981 */ /* 0x00036a000c1e1b00 */
[----:B------:R-:W1:Y:S01]  /*0740*/  @P2 LDC.64 R74, c[0x0][0x3d0] ;  /* 0x0000f400ff4a2b82 */ /* 0x000e620000000a00 */
[C---:B0-----:R-:W-:Y:S01]  /*0750*/  @P6 IMAD.WIDE.U32 R86, R66.reuse, 0x8, R86 ;  /* 0x0000000842566825 */ /* 0x041fe200078e0056 */
[----:B------:R0:W5:Y:S06]  /*0760*/  @P4 LD.E.64 R22, desc[UR6][R84.64] ;  /* 0x0000000654164980 */ /* 0x00016c000c101b00 */
[----:B------:R-:W0:Y:S01]  /*0770*/  @P2 LDC.64 R76, c[0x0][0x438] ;  /* 0x00010e00ff4c2b82 */ /* 0x000e220000000a00 */
[C---:B---3--:R-:W-:Y:S01]  /*0780*/  @P6 IMAD.WIDE.U32 R70, R66.reuse, 0x8, R70 ;  /* 0x0000000842466825 */ /* 0x048fe200078e0046 */
[----:B------:R-:W-:Y:S01]  /*0790*/  @P6 IADD3 R66, PT, PT, R66, 0x20, RZ ;  /* 0x0000002042426810 */ /* 0x000fe20007ffe0ff */
[----:B------:R3:W5:Y:S04]  /*07a0*/  @P6 LDG.E.64 R58, desc[UR6][R86.64] ;  /* 0x00000006563a6981 */ /* 0x000768000c1e1b00 */
[C---:B----4-:R-:W-:Y:S01]  /*07b0*/  @P0 IMAD.WIDE.U32 R72, R66.reuse, 0x8, R72 ;  /* 0x0000000842480825 */ /* 0x050fe200078e0048 */
[----:B------:R3:W5:Y:S03]  /*07c0*/  @P6 LD.E.64 R20, desc[UR6][R70.64] ;  /* 0x0000000646146980 */ /* 0x000766000c101b00 */
[C---:B--2---:R-:W-:Y:S01]  /*07d0*/  @P0 IMAD.WIDE.U32 R88, R66.reuse, 0x8, R88 ;  /* 0x0000000842580825 */ /* 0x044fe200078e0058 */
[----:B------:R-:W-:Y:S01]  /*07e0*/  @P0 IADD3 R66, PT, PT, R66, 0x20, RZ ;  /* 0x0000002042420810 */ /* 0x000fe20007ffe0ff */
[----:B------:R3:W5:Y:S04]  /*07f0*/  @P0 LDG.E.64 R60, desc[UR6][R72.64] ;  /* 0x00000006483c0981 */ /* 0x000768000c1e1b00 */
[C---:B------:R-:W-:Y:S01]  /*0800*/  @P1 IMAD.WIDE.U32 R90, R66.reuse, 0x8, R90 ;  /* 0x00000008425a1825 */ /* 0x040fe200078e005a */
[----:B------:R3:W5:Y:S03]  /*0810*/  @P0 LD.E.64 R18, desc[UR6][R88.64] ;  /* 0x0000000658120980 */ /* 0x000766000c101b00 */
[C---:B-1----:R-:W-:Y:S01]  /*0820*/  @P1 IMAD.WIDE.U32 R92, R66.reuse, 0x8, R92 ;  /* 0x00000008425c1825 */ /* 0x042fe200078e005c */
[----:B------:R-:W-:Y:S01]  /*0830*/  @P1 IADD3 R66, PT, PT, R66, 0x20, RZ ;  /* 0x0000002042421810 */ /* 0x000fe20007ffe0ff */
[----:B------:R3:W5:Y:S04]  /*0840*/  @P1 LDG.E.64 R62, desc[UR6][R90.64] ;  /* 0x000000065a3e1981 */ /* 0x000768000c1e1b00 */
[C---:B------:R-:W-:Y:S01]  /*0850*/  @P2 IMAD.WIDE.U32 R74, R66.reuse, 0x8, R74 ;  /* 0x00000008424a2825 */ /* 0x040fe200078e004a */
[----:B------:R3:W5:Y:S03]  /*0860*/  @P1 LD.E.64 R16, desc[UR6][R92.64] ;  /* 0x000000065c101980 */ /* 0x000766000c101b00 */
[----:B0-----:R-:W-:Y:S01]  /*0870*/  @P2 IMAD.WIDE.U32 R76, R66, 0x8, R76 ;  /* 0x00000008424c2825 */ /* 0x001fe200078e004c */
[----:B------:R3:W5:Y:S04]  /*0880*/  @P2 LDG.E.64 R64, desc[UR6][R74.64] ;  /* 0x000000064a402981 */ /* 0x000768000c1e1b00 */
[----:B------:R3:W5:Y:S01]  /*0890*/  @P2 LD.E.64 R2, desc[UR6][R76.64] ;  /* 0x000000064c022980 */ /* 0x000762000c101b00 */
[----:B------:R-:W-:-:S02]  /*08a0*/  ISETP.GE.U32.AND P0, PT, R48, 0x200, PT ;  /* 0x000002003000780c */ /* 0x000fc40003f06070 */
[----:B------:R-:W-:-:S11]  /*08b0*/  @P2 IADD3 R66, PT, PT, R66, 0x20, RZ ;  /* 0x0000002042422810 */ /* 0x000fd60007ffe0ff */
[----:B---3--:R-:W-:Y:S05]  /*08c0*/  @!P0 BRA `(.L_x_34887) ;  /* 0x0000000400988947 */ /* 0x008fea0003800000 */
[----:B------:R-:W0:Y:S08]  /*08d0*/  LDC.64 R68, c[0x0][0x3d0] ;  /* 0x0000f400ff447b82 */ /* 0x000e300000000a00 */
[----:B------:R-:W1:Y:S01]  /*08e0*/  LDC.64 R50, c[0x0][0x438] ;  /* 0x00010e00ff327b82 */ /* 0x000e620000000a00 */
[----:B0-----:R-:W-:-:S06]  /*08f0*/  IMAD.WIDE.U32 R68, R66, 0x8, R68 ;  /* 0x0000000842447825 */ /* 0x001fcc00078e0044 */
[----:B------:R-:W5:Y:S01]  /*0900*/  LDG.E.64 R68, desc[UR6][R68.64] ;  /* 0x0000000644447981 */ /* 0x000f62000c1e1b00 */
[----:B-1----:R-:W-:-:S06]  /*0910*/  IMAD.WIDE.U32 R50, R66, 0x8, R50 ;  /* 0x0000000842327825 */ /* 0x002fcc00078e0032 */
[----:B------:R-:W5:Y:S01]  /*0920*/  LD.E.64 R50, desc[UR6][R50.64] ;  /* 0x0000000632327980 */ /* 0x000f62000c101b00 */
[----:B------:R-:W-:Y:S05]  /*0930*/  BRA `(.L_x_34887) ;  /* 0x00000004007c7947 */ /* 0x000fea0003800000 */
.L_x_34886:
        /* <DEDUP_REMOVED lines=10> */
[C---:B0-----:R-:W-:Y:S01]  /*09e0*/  @P5 IMAD.WIDE.U32 R70, R66.reuse, 0x8, R70 ;  /* 0x0000000842465825 */ /* 0x041fe200078e0046 */
[----:B------:R-:W-:-:S02]  /*09f0*/  @P5 LOP3.LUT R66, R66, 0x20, RZ, 0xfc, !PT ;  /* 0x0000002042425812 */ /* 0x000fc400078efcff */
[----:B------:R-:W-:-:S04]  /*0a00*/  ISETP.GE.U32.AND P4, PT, R48, 0xe0, PT ;  /* 0x000000e03000780c */ /* 0x000fc80003f86070 */
[----:B------:R-:W0:Y:S01]  /*0a10*/  @P0 LDC.64 R78, c[0x0][0x3d0] ;  /* 0x0000f400ff4e0b82 */ /* 0x000e220000000a00 */
[C---:B-1----:R-:W-:Y:S01]  /*0a20*/  @P3 IMAD.WIDE.U32 R72, R66.reuse, 0x8, R72 ;  /* 0x0000000842483825 */ /* 0x042fe200078e0048 */
[----:B------:R-:W-:Y:S02]  /*0a30*/  @P3 IADD3 R66, PT, PT, R66, 0x20, RZ ;  /* 0x0000002042423810 */ /* 0x000fe40007ffe0ff */
[----:B------:R-:W-:Y:S02]  /*0a40*/  @P3 CS2R R42, SRZ ;  /* 0x00000000002a3805 */ /* 0x000fe4000001ff00 */
[----:B------:R-:W-:Y:S02]  /*0a50*/  @P2 CS2R R40, SRZ ;  /* 0x0000000000282805 */ /* 0x000fe4000001ff00 */
[----:B------:R-:W-:Y:S01]  /*0a60*/  @P1 CS2R R38, SRZ ;  /* 0x0000000000261805 */ /* 0x000fe2000001ff00 */
[----:B------:R1:W5:Y:S01]  /*0a70*/  @P3 LDG.E.64 R4, desc[UR6][R72.64] ;  /* 0x0000000648043981 */ /* 0x000362000c1e1b00 */
[----:B------:R-:W-:Y:S01]  /*0a80*/  ISETP.GE.U32.AND P3, PT, R48, 0x100, PT ;  /* 0x000001003000780c */ /* 0x000fe20003f66070 */
[C---:B--2---:R-:W-:Y:S01]  /*0a90*/  @P2 IMAD.WIDE.U32 R74, R66.reuse, 0x8, R74 ;  /* 0x00000008424a2825 */ /* 0x044fe200078e004a */
[----:B------:R-:W-:Y:S01]  /*0aa0*/  @P2 IADD3 R66, PT, PT, R66, 0x20, RZ ;  /* 0x0000002042422810 */ /* 0x000fe20007ffe0ff */
[----:B------:R-:W2:Y:S01]  /*0ab0*/  @P6 LDC.64 R80, c[0x0][0x3d0] ;  /* 0x0000f400ff506b82 */ /* 0x000ea20000000a00 */
[----:B------:R-:W-:-:S02]  /*0ac0*/  @P0 CS2R R36, SRZ ;  /* 0x0000000000240805 */ /* 0x000fc4000001ff00 */
[----:B------:R-:W-:Y:S01]  /*0ad0*/  @P6 CS2R R34, SRZ ;  /* 0x0000000000226805 */ /* 0x000fe2000001ff00 */
[----:B------:R4:W5:Y:S01]  /*0ae0*/  @P2 LDG.E.64 R6, desc[UR6][R74.64] ;  /* 0x000000064a062981 */ /* 0x000962000c1e1b00 */
[----:B------:R-:W-:Y:S01]  /*0af0*/  ISETP.GE.U32.AND P2, PT, R48, 0x120, PT ;  /* 0x000001203000780c */ /* 0x000fe20003f46070 */
[C---:B---3--:R-:W-:Y:S02]  /*0b00*/  @P1 IMAD.WIDE.U32 R76, R66.reuse, 0x8, R76 ;  /* 0x00000008424c1825 */ /* 0x048fe400078e004c */
[----:B------:R-:W5:Y:S01]  /*0b10*/  @P5 LDG.E.64 R52, desc[UR6][R70.64] ;  /* 0x0000000646345981 */ /* 0x000f62000c1e1b00 */
[----:B-1----:R-:W1:Y:S01]  /*0b20*/  @P4 LDC.64 R72, c[0x0][0x3d0] ;  /* 0x0000f400ff484b82 */ /* 0x002e620000000a00 */
[----:B------:R-:W-:Y:S02]  /*0b30*/  @P1 IADD3 R66, PT, PT, R66, 0x20, RZ ;  /* 0x0000002042421810 */ /* 0x000fe40007ffe0ff */
[----:B------:R3:W5:Y:S01]  /*0b40*/  @P1 LDG.E.64 R8, desc[UR6][R76.64] ;  /* 0x000000064c081981 */ /* 0x000762000c1e1b00 */
[----:B------:R-:W-:-:S04]  /*0b50*/  ISETP.GE.U32.AND P1, PT, R48, 0x140, PT ;  /* 0x000001403000780c */ /* 0x000fc80003f26070 */
[----:B------:R-:W1:Y:S01]  /*0b60*/  @P3 LDC.64 R82, c[0x0][0x3d0] ;  /* 0x0000f400ff523b82 */ /* 0x000e620000000a00 */
[C---:B0-----:R-:W-:Y:S01]  /*0b70*/  @P0 IMAD.WIDE.U32 R78, R66.reuse, 0x8, R78 ;  /* 0x00000008424e0825 */ /* 0x041fe200078e004e */
[----:B------:R-:W-:-:S04]  /*0b80*/  @P0 IADD3 R66, PT, PT, R66, 0x20, RZ ;  /* 0x0000002042420810 */ /* 0x000fc80007ffe0ff */
[----:B------:R0:W5:Y:S02]  /*0b90*/  @P0 LDG.E.64 R10, desc[UR6][R78.64] ;  /* 0x000000064e0a0981 */ /* 0x000164000c1e1b00 */
[----:B----4-:R-:W4:Y:S01]  /*0ba0*/  @P2 LDC.64 R74, c[0x0][0x3d0] ;  /* 0x0000f400ff4a2b82 */ /* 0x010f220000000a00 */
[----:B--2---:R-:W-:Y:S01]  /*0bb0*/  @P6 IMAD.WIDE.U32 R80, R66, 0x8, R80 ;  /* 0x0000000842506825 */ /* 0x004fe200078e0050 */
[----:B------:R-:W-:Y:S02]  /*0bc0*/  ISETP.GE.U32.AND P0, PT, R48, 0x160, PT ;  /* 0x000001603000780c */ /* 0x000fe40003f06070 */
[----:B------:R-:W-:Y:S02]  /*0bd0*/  @P6 IADD3 R66, PT, PT, R66, 0x20, RZ ;  /* 0x0000002042426810 */ /* 0x000fe40007ffe0ff */
[----:B------:R-:W5:Y:S02]  /*0be0*/  @P6 LDG.E.64 R12, desc[UR6][R80.64] ;  /* 0x00000006500c6981 */ /* 0x000f64000c1e1b00 */
[----:B---3--:R-:W2:Y:S01]  /*0bf0*/  @P1 LDC.64 R76, c[0x0][0x3d0] ;  /* 0x0000f400ff4c1b82 */ /* 0x008ea20000000a00 */
[----:B-1----:R-:W-:Y:S01]  /*0c00*/  @P4 IMAD.WIDE.U32 R72, R66, 0x8, R72 ;  /* 0x0000000842484825 */ /* 0x002fe200078e0048 */
[----:B------:R-:W-:-:S02]  /*0c10*/  ISETP.GE.U32.AND P6, PT, R48, 0x180, PT ;  /* 0x000001803000780c */ /* 0x000fc40003fc6070 */
[----:B------:R-:W-:Y:S02]  /*0c20*/  @P4 IADD3 R66, PT, PT, R66, 0x20, RZ ;  /* 0x0000002042424810 */ /* 0x000fe40007ffe0ff */
[----:B------:R-:W-:Y:S01]  /*0c30*/  @P4 CS2R R32, SRZ ;  /* 0x0000000000204805 */ /* 0x000fe2000001ff00 */
[----:B------:R1:W5:Y:S01]  /*0c40*/  @P4 LDG.E.64 R14, desc[UR6][R72.64] ;  /* 0x00000006480e4981 */ /* 0x000362000c1e1b00 */
[----:B------:R-:W-:Y:S01]  /*0c50*/  ISETP.GE.U32.AND P4, PT, R48, 0x1a0, PT ;  /* 0x000001a03000780c */ /* 0x000fe20003f86070 */
[----:B0-----:R-:W0:Y:S01]  /*0c60*/  @P0 LDC.64 R78, c[0x0][0x3d0] ;  /* 0x0000f400ff4e0b82 */ /* 0x001e220000000a00 */
[C---:B------:R-:W-:Y:S01]  /*0c70*/  @P3 IMAD.WIDE.U32 R82, R66.reuse, 0x8, R82 ;  /* 0x0000000842523825 */ /* 0x040fe200078e0052 */
[----:B------:R-:W-:Y:S02]  /*0c80*/  @P3 IADD3 R66, PT, PT, R66, 0x20, RZ ;  /* 0x0000002042423810 */ /* 0x000fe40007ffe0ff */
[----:B------:R-:W-:Y:S02]  /*0c90*/  @P3 CS2R R30, SRZ ;  /* 0x00000000001e3805 */ /* 0x000fe4000001ff00 */
[----:B------:R3:W5:Y:S01]  /*0ca0*/  @P3 LDG.E.64 R44, desc[UR6][R82.64] ;  /* 0x00000006522c3981 */ /* 0x000762000c1e1b00 */
[----:B------:R-:W-:Y:S01]  /*0cb0*/  ISETP.GE.U32.AND P3, PT, R48, 0x1c0, PT ;  /* 0x000001c03000780c */ /* 0x000fe20003f66070 */
[C---:B----4-:R-:W-:Y:S01]  /*0cc0*/  @P2 IMAD.WIDE.U32 R74, R66.reuse, 0x8, R74 ;  /* 0x00000008424a2825 */ /* 0x050fe200078e004a */
[----:B------:R-:W-:Y:S01]  /*0cd0*/  @P2 IADD3 R66, PT, PT, R66, 0x20, RZ ;  /* 0x0000002042422810 */ /* 0x000fe20007ffe0ff */
[----:B-1----:R-:W1:Y:S01]  /*0ce0*/  @P6 LDC.64 R72, c[0x0][0x3d0] ;  /* 0x0000f400ff486b82 */ /* 0x002e620000000a00 */
[----:B------:R-:W-:-:S02]  /*0cf0*/  @P2 CS2R R28, SRZ ;  /* 0x00000000001c2805 */ /* 0x000fc4000001ff00 */
[----:B------:R4:W5:Y:S01]  /*0d00*/  @P2 LDG.E.64 R46, desc[UR6][R74.64] ;  /* 0x000000064a2e2981 */ /* 0x000962000c1e1b00 */
[----:B------:R-:W-:Y:S01]  /*0d10*/  ISETP.GE.U32.AND P2, PT, R48, 0x1e0, PT ;  /* 0x000001e03000780c */ /* 0x000fe20003f46070 */
[----:B--2---:R-:W-:-:S03]  /*0d20*/  @P1 IMAD.WIDE.U32 R76, R66, 0x8, R76 ;  /* 0x00000008424c1825 */ /* 0x004fc600078e004c */
[----:B------:R-:W2:Y:S01]  /*0d30*/  @P4 LDC.64 R80, c[0x0][0x3d0] ;  /* 0x0000f400ff504b82 */ /* 0x000ea20000000a00 */
[----:B------:R-:W-:Y:S02]  /*0d40*/  @P1 CS2R R24, SRZ ;  /* 0x0000000000181805 */ /* 0x000fe4000001ff00 */
[----:B------:R-:W-:Y:S01]  /*0d50*/  @P1 IADD3 R66, PT, PT, R66, 0x20, RZ ;  /* 0x0000002042421810 */ /* 0x000fe20007ffe0ff */
[----:B------:R1:W5:Y:S01]  /*0d60*/  @P1 LDG.E.64 R54, desc[UR6][R76.64] ;  /* 0x000000064c361981 */ /* 0x000362000c1e1b00 */
[----:B------:R-:W-:-:S03]  /*0d70*/  ISETP.GE.U32.AND P1, PT, R48, 0x200, PT ;  /* 0x000002003000780c */ /* 0x000fc60003f26070 */
[----:B---3--:R-:W3:Y:S01]  /*0d80*/  @P3 LDC.64 R82, c[0x0][0x3d0] ;  /* 0x0000f400ff523b82 */ /* 0x008ee20000000a00 */
[C---:B0-----:R-:W-:Y:S01]  /*0d90*/  @P0 IMAD.WIDE.U32 R78, R66.reuse, 0x8, R78 ;  /* 0x00000008424e0825 */ /* 0x041fe200078e004e */
[----:B------:R-:W-:-:S04]  /*0da0*/  @P0 IADD3 R66, PT, PT, R66, 0x20, RZ ;  /* 0x0000002042420810 */ /* 0x000fc80007ffe0ff */
[----:B------:R0:W5:Y:S02]  /*0db0*/  @P0 LDG.E.64 R56, desc[UR6][R78.64] ;  /* 0x000000064e380981 */ /* 0x000164000c1e1b00 */
[----:B----4-:R-:W4:Y:S01]  /*0dc0*/  @P2 LDC.64 R74, c[0x0][0x3d0] ;  /* 0x0000f400ff4a2b82 */ /* 0x010f220000000a00 */
[C---:B-1----:R-:W-:Y:S01]  /*0dd0*/  @P6 IMAD.WIDE.U32 R72, R66.reuse, 0x8, R72 ;  /* 0x0000000842486825 */ /* 0x042fe200078e0048 */
[----:B------:R-:W-:-:S04]  /*0de0*/  @P6 IADD3 R66, PT, PT, R66, 0x20, RZ ;  /* 0x0000002042426810 */ /* 0x000fc80007ffe0ff */
[----:B------:R0:W5:Y:S02]  /*0df0*/  @P6 LDG.E.64 R58, desc[UR6][R72.64] ;  /* 0x00000006483a6981 */ /* 0x000164000c1e1b00 */
[----:B------:R-:W1:Y:S01]  /*0e00*/  @P1 LDC.64 R84, c[0x0][0x3d0] ;  /* 0x0000f400ff541b82 */ /* 0x000e620000000a00 */
[C---:B--2---:R-:W-:Y:S01]  /*0e10*/  @P4 IMAD.WIDE.U32 R80, R66.reuse, 0x8, R80 ;  /* 0x0000000842504825 */ /* 0x044fe200078e0050 */
[----:B------:R-:W-:-:S04]  /*0e20*/  @P4 IADD3 R66, PT, PT, R66, 0x20, RZ ;  /* 0x0000002042424810 */ /* 0x000fc80007ffe0ff */
[----:B------:R0:W5:Y:S01]  /*0e30*/  @P4 LDG.E.64 R60, desc[UR6][R80.64] ;  /* 0x00000006503c4981 */ /* 0x000162000c1e1b00 */
[C---:B---3--:R-:W-:Y:S01]  /*0e40*/  @P3 IMAD.WIDE.U32 R82, R66.reuse, 0x8, R82 ;  /* 0x0000000842523825 */ /* 0x048fe200078e0052 */
[----:B------:R-:W-:-:S04]  /*0e50*/  @P3 IADD3 R66, PT, PT, R66, 0x20, RZ ;  /* 0x0000002042423810 */ /* 0x000fc80007ffe0ff */
[----:B------:R0:W5:Y:S01]  /*0e60*/  @P3 LDG.E.64 R62, desc[UR6][R82.64] ;  /* 0x00000006523e3981 */ /* 0x000162000c1e1b00 */
[C---:B----4-:R-:W-:Y:S01]  /*0e70*/  @P2 IMAD.WIDE.U32 R74, R66.reuse, 0x8, R74 ;  /* 0x00000008424a2825 */ /* 0x050fe200078e004a */
[----:B------:R-:W-:-:S04]  /*0e80*/  @P2 IADD3 R66, PT, PT, R66, 0x20, RZ ;  /* 0x0000002042422810 */ /* 0x000fc80007ffe0ff */
[----:B------:R0:W5:Y:S01]  /*0e90*/  @P2 LDG.E.64 R64, desc[UR6][R74.64] ;  /* 0x000000064a402981 */ /* 0x000162000c1e1b00 */
[----:B-1----:R-:W-:-:S05]  /*0ea0*/  @P1 IMAD.WIDE.U32 R66, R66, 0x8, R84 ;  /* 0x0000000842421825 */ /* 0x002fca00078e0054 */
[----:B------:R0:W5:Y:S01]  /*0eb0*/  @P1 LDG.E.64 R68, desc[UR6][R66.64] ;  /* 0x0000000642441981 */ /* 0x000162000c1e1b00 */
[----:B------:R-:W-:Y:S02]  /*0ec0*/  @P5 CS2R R26, SRZ ;  /* 0x00000000001a5805 */ /* 0x000fe4000001ff00 */
[----:B------:R-:W-:Y:S02]  /*0ed0*/  @P0 CS2R R22, SRZ ;  /* 0x0000000000160805 */ /* 0x000fe4000001ff00 */
[----:B------:R-:W-:Y:S02]  /*0ee0*/  @P6 CS2R R20, SRZ ;  /* 0x0000000000146805 */ /* 0x000fe4000001ff00 */
[----:B------:R-:W-:Y:S02]  /*0ef0*/  @P4 CS2R R18, SRZ ;  /* 0x0000000000124805 */ /* 0x000fe4000001ff00 */
[----:B------:R-:W-:Y:S02]  /*0f00*/  @P3 CS2R R16, SRZ ;  /* 0x0000000000103805 */ /* 0x000fe4000001ff00 */
[----:B------:R-:W-:-:S02]  /*0f10*/  @P2 CS2R R2, SRZ ;  /* 0x0000000000022805 */ /* 0x000fc4000001ff00 */
[----:B0-----:R-:W-:-:S07]  /*0f20*/  @P1 CS2R R50, SRZ ;  /* 0x0000000000321805 */ /* 0x001fce000001ff00 */
.L_x_34887:
[----:B------:R-:W-:Y:S05]  /*0f30*/  BSYNC.RECONVERGENT B0 ;  /* 0x0000000000007941 */ /* 0x000fea0003800200 */
.L_x_34885:
[----:B------:R-:W0:Y:S02]  /*0f40*/  LDCU UR4, c[0x0][0x384] ;  /* 0x00007080ff0477ac */ /* 0x000e240008000800 */
[----:B0-----:R-:W-:-:S13]  /*0f50*/  ISETP.GE.AND P0, PT, R0, UR4, PT ;  /* 0x0000000400007c0c */ /* 0x001fda000bf06270 */
[----:B------:R-:W-:Y:S05]  /*0f60*/  @P0 EXIT ;  /* 0x000000000000094d */ /* 0x000fea0003800000 */
[----:B-----5:R-:W-:Y:S01]  /*0f70*/  MOV R124, R4 ;  /* 0x00000004007c7202 */ /* 0x020fe20000000f00 */
[----:B------:R-:W0:Y:S01]  /*0f80*/  LDCU.64 UR4, c[0x0][0x3a0] ;  /* 0x00007400ff0477ac */ /* 0x000e220008000a00 */
[----:B------:R-:W-:Y:S02]  /*0f90*/  SHF.R.U64 R70, R4, 0x10, R5 ;  /* 0x0000001004467819 */ /* 0x000fe40000001205 */
[----:B------:R-:W-:Y:S01]  /*0fa0*/  MOV R127, R6 ;  /* 0x00000006007f7202 */ /* 0x000fe20000000f00 */
[----:B------:R-:W1:Y:S01]  /*0fb0*/  LDCU UR10, c[0x0][0x388] ;  /* 0x00007100ff0a77ac */ /* 0x000e620008000800 */
[----:B------:R-:W-:Y:S02]  /*0fc0*/  MOV R4, R7 ;  /* 0x0000000700047202 */ /* 0x000fe40000000f00 */
[----:B------:R-:W-:Y:S01]  /*0fd0*/  SHF.R.U64 R158, R26, 0x10, R27 ;  /* 0x000000101a9e7819 */ /* 0x000fe2000000121b */
[----:B------:R-:W2:Y:S01]  /*0fe0*/  LDCU.U8 UR8, c[0x0][0x410] ;  /* 0x00008200ff0877ac */ /* 0x000ea20008000000 */
[----:B------:R-:W-:-:S02]  /*0ff0*/  PRMT R127, R127, 0x5410, R4 ;  /* 0x000054107f7f7816 */ /* 0x000fc40000000004 */
[----:B------:R-:W-:Y:S01]  /*1000*/  SHF.R.U32.HI R4, RZ, 0x10, R27 ;  /* 0x00000010ff047819 */ /* 0x000fe2000001161b */
[----:B------:R-:W3:Y:S01]  /*1010*/  LDCU UR9, c[0x0][0x448] ;  /* 0x00008900ff0977ac */ /* 0x000ee20008000800 */
[--C-:B------:R-:W-:Y:S02]  /*1020*/  SHF.R.U64 R159, R42, 0x10, R43.reuse ;  /* 0x000000102a9f7819 */ /* 0x100fe4000000122b */
[----:B------:R-:W-:Y:S01]  /*1030*/  PRMT R158, R158, 0x5410, R4 ;  /* 0x000054109e9e7816 */ /* 0x000fe20000000004 */
[----:B------:R-:W4:Y:S01]  /*1040*/  LDCU.64 UR12, c[0x0][0x398] ;  /* 0x00007300ff0c77ac */ /* 0x000f220008000a00 */
[----:B------:R-:W-:Y:S02]  /*1050*/  SHF.R.U32.HI R4, RZ, 0x10, R43 ;  /* 0x00000010ff047819 */ /* 0x000fe4000001162b */
[----:B------:R-:W-:Y:S01]  /*1060*/  MOV R123, R5 ;  /* 0x00000005007b7202 */ /* 0x000fe20000000f00 */
[----:B------:R-:W0:Y:S01]  /*1070*/  LDCU.64 UR14, c[0x0][0x3a0] ;  /* 0x00007400ff0e77ac */ /* 0x000e220008000a00 */
[----:B------:R-:W-:-:S02]  /*1080*/  SHF.R.U32.HI R71, RZ, 0x10, R5 ;  /* 0x00000010ff477819 */ /* 0x000fc40000011605 */
[--C-:B------:R-:W-:Y:S02]  /*1090*/  SHF.R.U64 R129, R6, 0x10, R7.reuse ;  /* 0x0000001006817819 */ /* 0x100fe40000001207 */
[----:B------:R-:W-:Y:S02]  /*10a0*/  SHF.R.U32.HI R72, RZ, 0x10, R7 ;  /* 0x00000010ff487819 */ /* 0x000fe40000011607 */
[----:B------:R-:W-:Y:S02]  /*10b0*/  PRMT R159, R159, 0x5410, R4 ;  /* 0x000054109f9f7816 */ /* 0x000fe40000000004 */
[----:B------:R-:W-:Y:S02]  /*10c0*/  MOV R130, R8 ;  /* 0x0000000800827202 */ /* 0x000fe40000000f00 */
[----:B------:R-:W-:Y:S02]  /*10d0*/  MOV R5, R9 ;  /* 0x0000000900057202 */ /* 0x000fe40000000f00 */
[----:B------:R-:W-:-:S02]  /*10e0*/  MOV R6, R11 ;  /* 0x0000000b00067202 */ /* 0x000fc40000000f00 */
[----:B------:R-:W-:Y:S02]  /*10f0*/  MOV R7, R13 ;  /* 0x0000000d00077202 */ /* 0x000fe40000000f00 */
[--C-:B------:R-:W-:Y:S02]  /*1100*/  SHF.R.U64 R161, R38, 0x10, R39.reuse ;  /* 0x0000001026a17819 */ /* 0x100fe40000001227 */
[----:B------:R-:W-:Y:S02]  /*1110*/  SHF.R.U32.HI R4, RZ, 0x10, R39 ;  /* 0x00000010ff047819 */ /* 0x000fe40000011627 */
[----:B------:R-:W-:Y:S02]  /*1120*/  MOV R132, R10 ;  /* 0x0000000a00847202 */ /* 0x000fe40000000f00 */
[----:B------:R-:W-:Y:S02]  /*1130*/  MOV R134, R12 ;  /* 0x0000000c00867202 */ /* 0x000fe40000000f00 */
[----:B------:R-:W-:-:S02]  /*1140*/  PRMT R130, R130, 0x5410, R5 ;  /* 0x0000541082827816 */ /* 0x000fc40000000005 */
[----:B------:R-:W-:Y:S02]  /*1150*/  PRMT R161, R161, 0x5410, R4 ;  /* 0x00005410a1a17816 */ /* 0x000fe40000000004 */
[----:B------:R-:W-:Y:S02]  /*1160*/  PRMT R132, R132, 0x5410, R6 ;  /* 0x0000541084847816 */ /* 0x000fe40000000006 */
[----:B------:R-:W-:Y:S02]  /*1170*/  PRMT R134, R134, 0x5410, R7 ;  /* 0x0000541086867816 */ /* 0x000fe40000000007 */
[--C-:B------:R-:W-:Y:S01]  /*1180*/  SHF.R.U64 R160, R40, 0x10, R41.reuse ;  /* 0x0000001028a07819 */ /* 0x100fe20000001229 */
[----:B------:R-:W0:Y:S01]  /*1190*/  LDC.64 R6, c[0x0][0x398] ;  /* 0x0000e600ff067b82 */ /* 0x000e220000000a00 */
[----:B------:R-:W-:Y:S02]  /*11a0*/  SHF.R.U32.HI R5, RZ, 0x10, R41 ;  /* 0x00000010ff057819 */ /* 0x000fe40000011629 */
[----:B------:R-:W-:-:S02]  /*11b0*/  SHF.R.U64 R163, R34, 0x10, R35 ;  /* 0x0000001022a37819 */ /* 0x000fc40000001223 */
[----:B------:R-:W-:Y:S02]  /*11c0*/  SHF.R.U32.HI R4, RZ, 0x10, R35 ;  /* 0x00000010ff047819 */ /* 0x000fe40000011623 */
[----:B------:R-:W-:Y:S02]  /*11d0*/  PRMT R160, R160, 0x5410, R5 ;  /* 0x00005410a0a07816 */ /* 0x000fe40000000005 */
[----:B------:R-:W-:Y:S02]  /*11e0*/  PRMT R163, R163, 0x5410, R4 ;  /* 0x00005410a3a37816 */ /* 0x000fe40000000004 */
[--C-:B------:R-:W-:Y:S02]  /*11f0*/  SHF.R.U64 R162, R36, 0x10, R37.reuse ;  /* 0x0000001024a27819 */ /* 0x100fe40000001225 */
        /* <DEDUP_REMOVED lines=15> */
[----:B------:R-:W-:Y:S02]  /*12f0*/  SHF.R.U64 R137, R12, 0x10, R13 ;  /* 0x000000100c897819 */ /* 0x000fe4000000120d */
[----:B------:R-:W-:Y:S02]  /*1300*/  MOV R148, R56 ;  /* 0x0000003800947202 */ /* 0x000fe40000000f00 */
[--C-:B------:R-:W-:Y:S02]  /*1310*/  SHF.R.U64 R149, R56, 0x10, R57.reuse ;  /* 0x0000001038957819 */ /* 0x100fe40000001239 */
[----:B------:R-:W-:Y:S02]  /*1320*/  MOV R12, R57 ;  /* 0x00000039000c7202 */ /* 0x000fe40000000f00 */
[----:B------:R-:W-:-:S02]  /*1330*/  SHF.R.U32.HI R56, RZ, 0x10, R57 ;  /* 0x00000010ff387819 */ /* 0x000fc40000011639 */
[--C-:B------:R-:W-:Y:S02]  /*1340*/  SHF.R.U64 R151, R58, 0x10, R59.reuse ;  /* 0x000000103a977819 */ /* 0x100fe4000000123b */
[----:B------:R-:W-:Y:S02]  /*1350*/  SHF.R.U32.HI R57, RZ, 0x10, R59 ;  /* 0x00000010ff397819 */ /* 0x000fe4000001163b */
[----:B------:R-:W-:Y:S02]  /*1360*/  PRMT R166, R166, 0x5410, R5 ;  /* 0x00005410a6a67816 */ /* 0x000fe40000000005 */
[----:B------:R-:W-:Y:S02]  /*1370*/  PRMT R168, R168, 0x5410, R4 ;  /* 0x00005410a8a87816 */ /* 0x000fe40000000004 */
[--C-:B------:R-:W-:Y:S02]  /*1380*/  SHF.R.U64 R169, R20, 0x10, R21.reuse ;  /* 0x0000001014a97819 */ /* 0x100fe40000001215 */
[----:B------:R-:W-:-:S02]  /*1390*/  SHF.R.U32.HI R5, RZ, 0x10, R21 ;  /* 0x00000010ff057819 */ /* 0x000fc40000011615 */
[--C-:B------:R-:W-:Y:S02]  /*13a0*/  SHF.R.U64 R170, R18, 0x10, R19.reuse ;  /* 0x0000001012aa7819 */ /* 0x100fe40000001213 */
[----:B------:R-:W-:Y:S02]  /*13b0*/  SHF.R.U32.HI R4, RZ, 0x10, R19 ;  /* 0x00000010ff047819 */ /* 0x000fe40000011613 */
[----:B------:R-:W-:Y:S02]  /*13c0*/  SHF.R.U64 R133, R10, 0x10, R11 ;  /* 0x000000100a857819 */ /* 0x000fe4000000120b */
[----:B------:R-:W-:Y:S02]  /*13d0*/  MOV R144, R46 ;  /* 0x0000002e00907202 */ /* 0x000fe40000000f00 */
[----:B------:R-:W-:Y:S02]  /*13e0*/  SHF.R.U64 R145, R46, 0x10, R47 ;  /* 0x000000102e917819 */ /* 0x000fe4000000122f */
[----:B------:R-:W-:-:S02]  /*13f0*/  SHF.R.U32.HI R74, RZ, 0x10, R11 ;  /* 0x00000010ff4a7819 */ /* 0x000fc4000001160b */
[----:B------:R-:W-:Y:S02]  /*1400*/  MOV R10, R47 ;  /* 0x0000002f000a7202 */ /* 0x000fe40000000f00 */
[----:B------:R-:W-:Y:S02]  /*1410*/  SHF.R.U32.HI R46, RZ, 0x10, R47 ;  /* 0x00000010ff2e7819 */ /* 0x000fe4000001162f */
[----:B------:R-:W-:Y:S02]  /*1420*/  MOV R126, R52 ;  /* 0x00000034007e7202 */ /* 0x000fe40000000f00 */
[----:B------:R-:W-:Y:S02]  /*1430*/  MOV R125, R53 ;  /* 0x00000035007d7202 */ /* 0x000fe40000000f00 */
[--C-:B------:R-:W-:Y:S02]  /*1440*/  SHF.R.U64 R66, R52, 0x10, R53.reuse ;  /* 0x0000001034427819 */ /* 0x100fe40000001235 */
[----:B------:R-:W-:-:S02]  /*1450*/  SHF.R.U32.HI R67, RZ, 0x10, R53 ;  /* 0x00000010ff437819 */ /* 0x000fc40000011635 */
[--C-:B------:R-:W-:Y:S02]  /*1460*/  SHF.R.U64 R131, R8, 0x10, R9.reuse ;  /* 0x0000001008837819 */ /* 0x100fe40000001209 */
[----:B------:R-:W-:Y:S02]  /*1470*/  SHF.R.U32.HI R73, RZ, 0x10, R9 ;  /* 0x00000010ff497819 */ /* 0x000fe40000011609 */
[----:B------:R-:W-:Y:S02]  /*1480*/  SHF.R.U32.HI R75, RZ, 0x10, R13 ;  /* 0x00000010ff4b7819 */ /* 0x000fe4000001160d */
[----:B------:R-:W-:Y:S02]  /*1490*/  MOV R146, R54 ;  /* 0x0000003600927202 */ /* 0x000fe40000000f00 */
[----:B------:R-:W-:Y:S02]  /*14a0*/  MOV R11, R55 ;  /* 0x00000037000b7202 */ /* 0x000fe40000000f00 */
[----:B------:R-:W-:-:S02]  /*14b0*/  SHF.R.U64 R147, R54, 0x10, R55 ;  /* 0x0000001036937819 */ /* 0x000fc40000001237 */
[----:B------:R-:W-:Y:S02]  /*14c0*/  SHF.R.U32.HI R47, RZ, 0x10, R55 ;  /* 0x00000010ff2f7819 */ /* 0x000fe40000011637 */
[----:B------:R-:W-:Y:S02]  /*14d0*/  PRMT R149, R149, 0x5410, R56 ;  /* 0x0000541095957816 */ /* 0x000fe40000000038 */
[----:B------:R-:W-:Y:S02]  /*14e0*/  PRMT R151, R151, 0x5410, R57 ;  /* 0x0000541097977816 */ /* 0x000fe40000000039 */
[----:B------:R-:W-:Y:S02]  /*14f0*/  MOV R140, R14 ;  /* 0x0000000e008c7202 */ /* 0x000fe40000000f00 */
[----:B------:R-:W-:Y:S02]  /*1500*/  MOV R8, R15 ;  /* 0x0000000f00087202 */ /* 0x000fe40000000f00 */
[----:B------:R-:W-:-:S02]  /*1510*/  SHF.R.U64 R141, R14, 0x10, R15 ;  /* 0x000000100e8d7819 */ /* 0x000fc4000000120f */
[----:B------:R-:W-:Y:S02]  /*1520*/  SHF.R.U32.HI R76, RZ, 0x10, R15 ;  /* 0x00000010ff4c7819 */ /* 0x000fe4000001160f */
[----:B------:R-:W-:Y:S02]  /*1530*/  MOV R142, R44 ;  /* 0x0000002c008e7202 */ /* 0x000fe40000000f00 */
[----:B------:R-:W-:Y:S02]  /*1540*/  MOV R9, R45 ;  /* 0x0000002d00097202 */ /* 0x000fe40000000f00 */
[----:B------:R-:W-:Y:S02]  /*1550*/  SHF.R.U64 R143, R44, 0x10, R45 ;  /* 0x000000102c8f7819 */ /* 0x000fe4000000122d */
[----:B------:R-:W-:Y:S02]  /*1560*/  MOV R150, R58 ;  /* 0x0000003a00967202 */ /* 0x000fe40000000f00 */
[----:B------:R-:W-:-:S02]  /*1570*/  MOV R13, R59 ;  /* 0x0000003b000d7202 */ /* 0x000fc40000000f00 */
[----:B------:R-:W-:Y:S02]  /*1580*/  MOV R152, R60 ;  /* 0x0000003c00987202 */ /* 0x000fe40000000f00 */
[----:B------:R-:W-:Y:S02]  /*1590*/  SHF.R.U64 R153, R60, 0x10, R61 ;  /* 0x000000103c997819 */ /* 0x000fe4000000123d */
[----:B------:R-:W-:Y:S02]  /*15a0*/  MOV R53, R68 ;  /* 0x0000004400357202 */ /* 0x000fe40000000f00 */
[----:B------:R-:W-:Y:S02]  /*15b0*/  MOV R52, R69 ;  /* 0x0000004500347202 */ /* 0x000fe40000000f00 */
[--C-:B------:R-:W-:Y:S01]  /*15c0*/  SHF.R.U64 R54, R68, 0x10, R69.reuse ;  /* 0x0000001044367819 */ /* 0x100fe20000001245 */
[----:B------:R-:W-:Y:S01]  /*15d0*/  HADD2.F32 R53, -RZ, R53.H0_H0 ;  /* 0x20000035ff357230 */ /* 0x000fe20000004100 */
[----:B------:R-:W-:Y:S01]  /*15e0*/  SHF.R.U32.HI R55, RZ, 0x10, R69 ;  /* 0x00000010ff377819 */ /* 0x000fe20000011645 */
[----:B------:R-:W-:Y:S01]  /*15f0*/  HADD2.F32 R52, -RZ, R52.H0_H0 ;  /* 0x20000034ff347230 */ /* 0x000fe20000004100 */
[----:B------:R-:W-:Y:S01]  /*1600*/  PRMT R169, R169, 0x5410, R5 ;  /* 0x00005410a9a97816 */ /* 0x000fe20000000005 */
[----:B------:R-:W-:Y:S01]  /*1610*/  HADD2.F32 R54, -RZ, R54.H0_H0 ;  /* 0x20000036ff367230 */ /* 0x000fe20000004100 */
[----:B------:R-:W-:Y:S01]  /*1620*/  PRMT R170, R170, 0x5410, R4 ;  /* 0x00005410aaaa7816 */ /* 0x000fe20000000004 */
[----:B------:R-:W-:Y:S01]  /*1630*/  HADD2.F32 R55, -RZ, R55.H0_H0 ;  /* 0x20000037ff377230 */ /* 0x000fe20000004100 */
[--C-:B------:R-:W-:Y:S01]  /*1640*/  SHF.R.U64 R57, R50, 0x10, R51.reuse ;  /* 0x0000001032397819 */ /* 0x100fe20000001233 */
[----:B------:R-:W-:Y:S01]  /*1650*/  HADD2.F32 R50, -RZ, R50.H0_H0 ;  /* 0x20000032ff327230 */ /* 0x000fe20000004100 */
[----:B------:R-:W-:Y:S01]  /*1660*/  SHF.R.U32.HI R56, RZ, 0x10, R51 ;  /* 0x00000010ff387819 */ /* 0x000fe20000011633 */
[----:B------:R-:W-:Y:S01]  /*1670*/  HADD2.F32 R51, -RZ, R51.H0_H0 ;  /* 0x20000033ff337230 */ /* 0x000fe20000004100 */
[----:B------:R-:W-:Y:S01]  /*1680*/  SHF.R.U32.HI R45, RZ, 0x10, R45 ;  /* 0x00000010ff2d7819 */ /* 0x000fe2000001162d */
[----:B------:R-:W-:Y:S01]  /*1690*/  HADD2.F32 R57, -RZ, R57.H0_H0 ;  /* 0x20000039ff397230 */ /* 0x000fe20000004100 */
[----:B------:R-:W-:Y:S01]  /*16a0*/  MOV R14, R61 ;  /* 0x0000003d000e7202 */ /* 0x000fe20000000f00 */
[----:B------:R-:W-:Y:S01]  /*16b0*/  HADD2.F32 R56, -RZ, R56.H0_H0 ;  /* 0x20000038ff387230 */ /* 0x000fe20000004100 */
[----:B------:R-:W-:-:S02]  /*16c0*/  SHF.R.U32.HI R58, RZ, 0x10, R61 ;  /* 0x00000010ff3a7819 */ /* 0x000fc4000001163d */
[----:B------:R-:W-:Y:S02]  /*16d0*/  MOV R154, R62 ;  /* 0x0000003e009a7202 */ /* 0x000fe40000000f00 */
[----:B------:R-:W-:Y:S02]  /*16e0*/  MOV R15, R63 ;  /* 0x0000003f000f7202 */ /* 0x000fe40000000f00 */
[--C-:B------:R-:W-:Y:S02]  /*16f0*/  SHF.R.U64 R155, R62, 0x10, R63.reuse ;  /* 0x000000103e9b7819 */ /* 0x100fe4000000123f */
[----:B------:R-:W-:Y:S02]  /*1700*/  SHF.R.U32.HI R59, RZ, 0x10, R63 ;  /* 0x00000010ff3b7819 */ /* 0x000fe4000001163f */
[----:B------:R-:W-:Y:S02]  /*1710*/  MOV R156, R64 ;  /* 0x00000040009c7202 */ /* 0x000fe40000000f00 */
[----:B------:R-:W-:-:S02]  /*1720*/  MOV R44, R65 ;  /* 0x00000041002c7202 */ /* 0x000fc40000000f00 */
[--C-:B------:R-:W-:Y:S02]  /*1730*/  SHF.R.U64 R157, R64, 0x10, R65.reuse ;  /* 0x00000010409d7819 */ /* 0x100fe40000001241 */
[----:B------:R-:W-:Y:S02]  /*1740*/  SHF.R.U32.HI R60, RZ, 0x10, R65 ;  /* 0x00000010ff3c7819 */ /* 0x000fe40000011641 */
[--C-:B------:R-:W-:Y:S02]  /*1750*/  SHF.R.U64 R171, R16, 0x10, R17.reuse ;  /* 0x0000001010ab7819 */ /* 0x100fe40000001211 */
[----:B------:R-:W-:Y:S02]  /*1760*/  SHF.R.U32.HI R5, RZ, 0x10, R17 ;  /* 0x00000010ff057819 */ /* 0x000fe40000011611 */
[--C-:B------:R-:W-:Y:S02]  /*1770*/  SHF.R.U64 R172, R2, 0x10, R3.reuse ;  /* 0x0000001002ac7819 */ /* 0x100fe40000001203 */
[----:B------:R-:W-:-:S02]  /*1780*/  SHF.R.U32.HI R4, RZ, 0x10, R3 ;  /* 0x00000010ff047819 */ /* 0x000fc40000011603 */
[----:B0-----:R-:W-:Y:S02]  /*1790*/  LOP3.LUT P4, RZ, R6, UR4, RZ, 0xfc, !PT ;  /* 0x0000000406ff7c12 */ /* 0x001fe4000f88fcff */
        /* <DEDUP_REMOVED lines=26> */
[----:B-1234-:R-:W-:-:S13]  /*1940*/  LOP3.LUT P4, RZ, R7, UR5, RZ, 0xfc, P4 ;  /* 0x0000000507ff7c12 */ /* 0x01efda000a08fcff */
.L_x_34986:
        /* <DEDUP_REMOVED lines=22> */
[----:B-----5:R-:W-:Y:S01]  /*1ab0*/  FADD.FTZ R13, R44, R8 ;  /* 0x000000082c0d7221 */ /* 0x020fe20000010000 */
[----:B------:R-:W-:Y:S01]  /*1ac0*/  FADD.FTZ R12, R45, R9 ;  /* 0x000000092d0c7221 */ /* 0x000fe20000010000 */
[----:B------:R-:W-:Y:S01]  /*1ad0*/  FADD.FTZ R15, R46, R10 ;  /* 0x0000000a2e0f7221 */ /* 0x000fe20000010000 */
[----:B------:R-:W-:Y:S01]  /*1ae0*/  FADD.FTZ R14, R47, R11 ;  /* 0x0000000b2f0e7221 */ /* 0x000fe20000010000 */
[----:B0-----:R-:W-:Y:S01]  /*1af0*/  FADD.FTZ R58, R4, R13 ;  /* 0x0000000d043a7221 */ /* 0x001fe20000010000 */
        /* <DEDUP_REMOVED lines=8> */
.L_x_34891:
[----:B0----5:R-:W-:Y:S01]  /*1b80*/  FADD.FTZ R58, R44, R8 ;  /* 0x000000082c3a7221 */ /* 0x021fe20000010000 */
        /* <DEDUP_REMOVED lines=8> */
.L_x_34890:
[----:B-----5:R-:W-:Y:S01]  /*1c10*/  @P1 FADD.FTZ R12, R44, R4 ;  /* 0x000000042c0c1221 */ /* 0x020fe20000010000 */
[----:B------:R-:W-:Y:S01]  /*1c20*/  @P1 FADD.FTZ R13, R45, R5 ;  /* 0x000000052d0d1221 */ /* 0x000fe20000010000 */
[----:B------:R-:W-:Y:S01]  /*1c30*/  @P1 FADD.FTZ R14, R46, R6 ;  /* 0x000000062e0e1221 */ /* 0x000fe20000010000 */
[----:B------:R-:W-:Y:S02]  /*1c40*/  @P1 FADD.FTZ R15, R47, R7 ;  /* 0x000000072f0f1221 */ /* 0x000fe40000010000 */
[----:B0-----:R-:W-:Y:S02]  /*1c50*/  @P1 MOV R58, R12 ;  /* 0x0000000c003a1202 */ /* 0x001fe40000000f00 */
[----:B------:R-:W-:Y:S02]  /*1c60*/  @P1 MOV R59, R13 ;  /* 0x0000000d003b1202 */ /* 0x000fe40000000f00 */
[----:B------:R-:W-:Y:S02]  /*1c70*/  @P1 MOV R60, R14 ;  /* 0x0000000e003c1202 */ /* 0x000fe40000000f00 */
[----:B------:R-:W-:-:S02]  /*1c80*/  @P1 MOV R61, R15 ;  /* 0x0000000f003d1202 */ /* 0x000fc40000000f00 */
[----:B------:R-:W-:Y:S02]  /*1c90*/  @!P1 MOV R58, R44 ;  /* 0x0000002c003a9202 */ /* 0x000fe40000000f00 */
[----:B------:R-:W-:Y:S02]  /*1ca0*/  @!P1 MOV R59, R45 ;  /* 0x0000002d003b9202 */ /* 0x000fe40000000f00 */
[----:B------:R-:W-:Y:S02]  /*1cb0*/  @!P1 MOV R60, R46 ;  /* 0x0000002e003c9202 */ /* 0x000fe40000000f00 */
[----:B------:R-:W-:-:S07]  /*1cc0*/  @!P1 MOV R61, R47 ;  /* 0x0000002f003d9202 */ /* 0x000fce0000000f00 */
.L_x_34892:
[----:B------:R-:W0:Y:S01]  /*1cd0*/  @P4 LDC.64 R44, c[0x0][0x3a8] ;  /* 0x0000ea00ff2c4b82 */ /* 0x000e220000000a00 */
[C---:B------:R-:W-:Y:S01]  /*1ce0*/  IADD3 R135, PT, PT, R128.reuse, 0x20, RZ ;  /* 0x0000002080877810 */ /* 0x040fe20007ffe0ff */
[----:B0-----:R-:W-:-:S05]  /*1cf0*/  @P4 IMAD.WIDE.U32 R44, R128, 0x10, R44 ;  /* 0x00000010802c4825 */ /* 0x001fca00078e002c */
[----:B------:R0:W-:Y:S02]  /*1d00*/  @P4 STG.E.128 desc[UR6][R44.64], R12 ;  /* 0x0000000c2c004986 */ /* 0x0001e4000c101d06 */
.L_x_34889:
[----:B------:R-:W-:Y:S05]  /*1d10*/  BSYNC.RECONVERGENT B0 ;  /* 0x0000000000007941 */ /* 0x000fea0003800200 */
.L_x_34888:
        /* <DEDUP_REMOVED lines=36> */
.L_x_34895:
        /* <DEDUP_REMOVED lines=23> */
.L_x_34896:
[----:B------:R-:W0:Y:S02]  /*20d0*/  @P4 LDC.64 R44, c[0x0][0x3a8] ;  /* 0x0000ea00ff2c4b82 */ /* 0x000e240000000a00 */
[C---:B0-----:R-:W-:Y:S01]  /*20e0*/  @P4 IMAD.WIDE.U32 R44, R135.reuse, 0x10, R44 ;  /* 0x00000010872c4825 */ /* 0x041fe200078e002c */
[----:B------:R-:W-:-:S04]  /*20f0*/  IADD3 R135, PT, PT, R135, 0x20, RZ ;  /* 0x0000002087877810 */ /* 0x000fc80007ffe0ff */
[----:B------:R1:W-:Y:S03]  /*2100*/  @P4 STG.E.128 desc[UR6][R44.64], R12 ;  /* 0x0000000c2c004986 */ /* 0x0003e6000c101d06 */
.L_x_34894:
[----:B------:R-:W-:Y:S05]  /*2110*/  BSYNC.RECONVERGENT B0 ;  /* 0x0000000000007941 */ /* 0x000fea0003800200 */
.L_x_34893:
        /* <DEDUP_REMOVED lines=36> */
.L_x_34899:
        /* <DEDUP_REMOVED lines=23> */
.L_x_34900:
[----:B------:R-:W0:Y:S02]  /*24d0*/  @P4 LDC.64 R44, c[0x0][0x3a8] ;  /* 0x0000ea00ff2c4b82 */ /* 0x000e240000000a00 */
[C---:B0-----:R-:W-:Y:S01]  /*24e0*/  @P4 IMAD.WIDE.U32 R44, R135.reuse, 0x10, R44 ;  /* 0x00000010872c4825 */ /* 0x041fe200078e002c */
[----:B------:R-:W-:-:S04]  /*24f0*/  IADD3 R135, PT, PT, R135, 0x20, RZ ;  /* 0x0000002087877810 */ /* 0x000fc80007ffe0ff */
[----:B------:R2:W-:Y:S03]  /*2500*/  @P4 STG.E.128 desc[UR6][R44.64], R12 ;  /* 0x0000000c2c004986 */ /* 0x0005e6000c101d06 */
.L_x_34898:
[----:B------:R-:W-:Y:S05]  /*2510*/  BSYNC.RECONVERGENT B0 ;  /* 0x0000000000007941 */ /* 0x000fea0003800200 */
.L_x_34897:
        /* <DEDUP_REMOVED lines=36> */
.L_x_34903:
        /* <DEDUP_REMOVED lines=23> */
.L_x_34904:
[----:B------:R-:W0:Y:S02]  /*28d0*/  @P4 LDC.64 R44, c[0x0][0x3a8] ;  /* 0x0000ea00ff2c4b82 */ /* 0x000e240000000a00 */
[C---:B0-----:R-:W-:Y:S01]  /*28e0*/  @P4 IMAD.WIDE.U32 R44, R135.reuse, 0x10, R44 ;  /* 0x00000010872c4825 */ /* 0x041fe200078e002c */
[----:B------:R-:W-:-:S04]  /*28f0*/  IADD3 R135, PT, PT, R135, 0x20, RZ ;  /* 0x0000002087877810 */ /* 0x000fc80007ffe0ff */
[----:B------:R3:W-:Y:S03]  /*2900*/  @P4 STG.E.128 desc[UR6][R44.64], R12 ;  /* 0x0000000c2c004986 */ /* 0x0007e6000c101d06 */
.L_x_34902:
[----:B------:R-:W-:Y:S05]  /*2910*/  BSYNC.RECONVERGENT B0 ;  /* 0x0000000000007941 */ /* 0x000fea0003800200 */
.L_x_34901:
        /* <DEDUP_REMOVED lines=36> */
.L_x_34907:
        /* <DEDUP_REMOVED lines=23> */
.L_x_34908:
[----:B------:R-:W0:Y:S02]  /*2cd0*/  @P4 LDC.64 R44, c[0x0][0x3a8] ;  /* 0x0000ea00ff2c4b82 */ /* 0x000e240000000a00 */
[C---:B0-----:R-:W-:Y:S01]  /*2ce0*/  @P4 IMAD.WIDE.U32 R44, R135.reuse, 0x10, R44 ;  /* 0x00000010872c4825 */ /* 0x041fe200078e002c */
[----:B------:R-:W-:-:S04]  /*2cf0*/  IADD3 R135, PT, PT, R135, 0x20, RZ ;  /* 0x0000002087877810 */ /* 0x000fc80007ffe0ff */
[----:B------:R4:W-:Y:S03]  /*2d00*/  @P4 STG.E.128 desc[UR6][R44.64], R12 ;  /* 0x0000000c2c004986 */ /* 0x0009e6000c101d06 */
.L_x_34906:
[----:B------:R-:W-:Y:S05]  /*2d10*/  BSYNC.RECONVERGENT B0 ;  /* 0x0000000000007941 */ /* 0x000fea0003800200 */
.L_x_34905:
        /* <DEDUP_REMOVED lines=36> */
.L_x_34911:
        /* <DEDUP_REMOVED lines=23> */
.L_x_34912:
[----:B------:R-:W0:Y:S02]  /*30d0*/  @P4 LDC.64 R44, c[0x0][0x3a8] ;  /* 0x0000ea00ff2c4b82 */ /* 0x000e240000000a00 */
[C---:B0-----:R-:W-:Y:S01]  /*30e0*/  @P4 IMAD.WIDE.U32 R44, R135.reuse, 0x10, R44 ;  /* 0x00000010872c4825 */ /* 0x041fe200078e002c */
[----:B------:R-:W-:-:S04]  /*30f0*/  IADD3 R135, PT, PT, R135, 0x20, RZ ;  /* 0x0000002087877810 */ /* 0x000fc80007ffe0ff */
[----:B------:R0:W-:Y:S03]  /*3100*/  @P4 STG.E.128 desc[UR6][R44.64], R12 ;  /* 0x0000000c2c004986 */ /* 0x0001e6000c101d06 */
.L_x_34910:
[----:B------:R-:W-:Y:S05]  /*3110*/  BSYNC.RECONVERGENT B0 ;  /* 0x0000000000007941 */ /* 0x000fea0003800200 */
.L_x_34909:
        /* <DEDUP_REMOVED lines=36> */
.L_x_34915:
        /* <DEDUP_REMOVED lines=23> */
.L_x_34916:
[----:B------:R-:W0:Y:S02]  /*34d0*/  @P4 LDC.64 R44, c[0x0][0x3a8] ;  /* 0x0000ea00ff2c4b82 */ /* 0x000e240000000a00 */
[C---:B0-----:R-:W-:Y:S01]  /*34e0*/  @P4 IMAD.WIDE.U32 R44, R135.reuse, 0x10, R44 ;  /* 0x00000010872c4825 */ /* 0x041fe200078e002c */
[----:B------:R-:W-:-:S04]  /*34f0*/  IADD3 R135, PT, PT, R135, 0x20, RZ ;  /* 0x0000002087877810 */ /* 0x000fc80007ffe0ff */
[----:B------:R0:W-:Y:S03]  /*3500*/  @P4 STG.E.128 desc[UR6][R44.64], R12 ;  /* 0x0000000c2c004986 */ /* 0x0001e6000c101d06 */
.L_x_34914:
[----:B------:R-:W-:Y:S05]  /*3510*/  BSYNC.RECONVERGENT B0 ;  /* 0x0000000000007941 */ /* 0x000fea0003800200 */
.L_x_34913:
        /* <DEDUP_REMOVED lines=36> */
.L_x_34919:
        /* <DEDUP_REMOVED lines=23> */
.L_x_34920:
[----:B------:R-:W0:Y:S02]  /*38d0*/  @P4 LDC.64 R44, c[0x0][0x3a8] ;  /* 0x0000ea00ff2c4b82 */ /* 0x000e240000000a00 */
[C---:B0-----:R-:W-:Y:S01]  /*38e0*/  @P4 IMAD.WIDE.U32 R44, R135.reuse, 0x10, R44 ;  /* 0x00000010872c4825 */ /* 0x041fe200078e002c */
[----:B------:R-:W-:-:S04]  /*38f0*/  IADD3 R135, PT, PT, R135, 0x20, RZ ;  /* 0x0000002087877810 */ /* 0x000fc80007ffe0ff */
[----:B------:R0:W-:Y:S03]  /*3900*/  @P4 STG.E.128 desc[UR6][R44.64], R12 ;  /* 0x0000000c2c004986 */ /* 0x0001e6000c101d06 */
.L_x_34918:
[----:B------:R-:W-:Y:S05]  /*3910*/  BSYNC.RECONVERGENT B0 ;  /* 0x0000000000007941 */ /* 0x000fea0003800200 */
.L_x_34917:
        /* <DEDUP_REMOVED lines=36> */
.L_x_34923:
        /* <DEDUP_REMOVED lines=23> */
.L_x_34924:
[----:B------:R-:W0:Y:S02]  /*3cd0*/  @P4 LDC.64 R44, c[0x0][0x3a8] ;  /* 0x0000ea00ff2c4b82 */ /* 0x000e240000000a00 */
[C---:B0-----:R-:W-:Y:S01]  /*3ce0*/  @P4 IMAD.WIDE.U32 R44, R135.reuse, 0x10, R44 ;  /* 0x00000010872c4825 */ /* 0x041fe200078e002c */
[----:B------:R-:W-:-:S04]  /*3cf0*/  IADD3 R135, PT, PT, R135, 0x20, RZ ;  /* 0x0000002087877810 */ /* 0x000fc80007ffe0ff */
[----:B------:R0:W-:Y:S03]  /*3d00*/  @P4 STG.E.128 desc[UR6][R44.64], R12 ;  /* 0x0000000c2c004986 */ /* 0x0001e6000c101d06 */
.L_x_34922:
[----:B------:R-:W-:Y:S05]  /*3d10*/  BSYNC.RECONVERGENT B0 ;  /* 0x0000000000007941 */ /* 0x000fea0003800200 */
.L_x_34921:
        /* <DEDUP_REMOVED lines=36> */
.L_x_34927:
        /* <DEDUP_REMOVED lines=23> */
.L_x_34928:
[----:B------:R-:W0:Y:S02]  /*40d0*/  @P4 LDC.64 R44, c[0x0][0x3a8] ;  /* 0x0000ea00ff2c4b82 */ /* 0x000e240000000a00 */
[C---:B0-----:R-:W-:Y:S01]  /*40e0*/  @P4 IMAD.WIDE.U32 R44, R135.reuse, 0x10, R44 ;  /* 0x00000010872c4825 */ /* 0x041fe200078e002c */
[----:B------:R-:W-:-:S04]  /*40f0*/  IADD3 R135, PT, PT, R135, 0x20, RZ ;  /* 0x0000002087877810 */ /* 0x000fc80007ffe0ff */
[----:B------:R0:W-:Y:S03]  /*4100*/  @P4 STG.E.128 desc[UR6][R44.64], R12 ;  /* 0x0000000c2c004986 */ /* 0x0001e6000c101d06 */
.L_x_34926:
[----:B------:R-:W-:Y:S05]  /*4110*/  BSYNC.RECONVERGENT B0 ;  /* 0x0000000000007941 */ /* 0x000fea0003800200 */
.L_x_34925:
        /* <DEDUP_REMOVED lines=36> */
.L_x_34931:
        /* <DEDUP_REMOVED lines=23> */
.L_x_34932:
[----:B------:R-:W0:Y:S02]  /*44d0*/  @P4 LDC.64 R44, c[0x0][0x3a8] ;  /* 0x0000ea00ff2c4b82 */ /* 0x000e240000000a00 */
[C---:B0-----:R-:W-:Y:S01]  /*44e0*/  @P4 IMAD.WIDE.U32 R44, R135.reuse, 0x10, R44 ;  /* 0x00000010872c4825 */ /* 0x041fe200078e002c */
[----:B------:R-:W-:-:S04]  /*44f0*/  IADD3 R135, PT, PT, R135, 0x20, RZ ;  /* 0x0000002087877810 */ /* 0x000fc80007ffe0ff */
[----:B------:R0:W-:Y:S03]  /*4500*/  @P4 STG.E.128 desc[UR6][R44.64], R12 ;  /* 0x0000000c2c004986 */ /* 0x0001e6000c101d06 */
.L_x_34930:
[----:B------:R-:W-:Y:S05]  /*4510*/  BSYNC.RECONVERGENT B0 ;  /* 0x0000000000007941 */ /* 0x000fea0003800200 */
.L_x_34929:
        /* <DEDUP_REMOVED lines=36> */
.L_x_34935:
        /* <DEDUP_REMOVED lines=23> */
.L_x_34936:
[----:B------:R-:W0:Y:S02]  /*48d0*/  @P4 LDC.64 R44, c[0x0][0x3a8] ;  /* 0x0000ea00ff2c4b82 */ /* 0x000e240000000a00 */
[C---:B0-----:R-:W-:Y:S01]  /*48e0*/  @P4 IMAD.WIDE.U32 R44, R135.reuse, 0x10, R44 ;  /* 0x00000010872c4825 */ /* 0x041fe200078e002c */
[----:B------:R-:W-:-:S04]  /*48f0*/  IADD3 R135, PT, PT, R135, 0x20, RZ ;  /* 0x0000002087877810 */ /* 0x000fc80007ffe0ff */
[----:B------:R0:W-:Y:S03]  /*4900*/  @P4 STG.E.128 desc[UR6][R44.64], R12 ;  /* 0x0000000c2c004986 */ /* 0x0001e6000c101d06 */
.L_x_34934:
[----:B------:R-:W-:Y:S05]  /*4910*/  BSYNC.RECONVERGENT B0 ;  /* 0x0000000000007941 */ /* 0x000fea0003800200 */
.L_x_34933:
        /* <DEDUP_REMOVED lines=36> */
.L_x_34939:
        /* <DEDUP_REMOVED lines=23> */
.L_x_34940:
[----:B------:R-:W0:Y:S02]  /*4cd0*/  @P4 LDC.64 R44, c[0x0][0x3a8] ;  /* 0x0000ea00ff2c4b82 */ /* 0x000e240000000a00 */
[C---:B0-----:R-:W-:Y:S01]  /*4ce0*/  @P4 IMAD.WIDE.U32 R44, R135.reuse, 0x10, R44 ;  /* 0x00000010872c4825 */ /* 0x041fe200078e002c */
[----:B------:R-:W-:-:S04]  /*4cf0*/  IADD3 R135, PT, PT, R135, 0x20, RZ ;  /* 0x0000002087877810 */ /* 0x000fc80007ffe0ff */
[----:B------:R0:W-:Y:S03]  /*4d00*/  @P4 STG.E.128 desc[UR6][R44.64], R12 ;  /* 0x0000000c2c004986 */ /* 0x0001e6000c101d06 */
.L_x_34938:
[----:B------:R-:W-:Y:S05]  /*4d10*/  BSYNC.RECONVERGENT B0 ;  /* 0x0000000000007941 */ /* 0x000fea0003800200 */
.L_x_34937:
        /* <DEDUP_REMOVED lines=36> */
.L_x_34943:
        /* <DEDUP_REMOVED lines=23> */
.L_x_34944:
[----:B------:R-:W0:Y:S02]  /*50d0*/  @P4 LDC.64 R44, c[0x0][0x3a8] ;  /* 0x0000ea00ff2c4b82 */ /* 0x000e240000000a00 */
[C---:B0-----:R-:W-:Y:S01]  /*50e0*/  @P4 IMAD.WIDE.U32 R44, R135.reuse, 0x10, R44 ;  /* 0x00000010872c4825 */ /* 0x041fe200078e002c */
[----:B------:R-:W-:-:S04]  /*50f0*/  IADD3 R135, PT, PT, R135, 0x20, RZ ;  /* 0x0000002087877810 */ /* 0x000fc80007ffe0ff */
[----:B------:R0:W-:Y:S03]  /*5100*/  @P4 STG.E.128 desc[UR6][R44.64], R12 ;  /* 0x0000000c2c004986 */ /* 0x0001e6000c101d06 */
.L_x_34942:
[----:B------:R-:W-:Y:S05]  /*5110*/  BSYNC.RECONVERGENT B0 ;  /* 0x0000000000007941 */ /* 0x000fea0003800200 */
.L_x_34941:
        /* <DEDUP_REMOVED lines=36> */
.L_x_34947:
        /* <DEDUP_REMOVED lines=23> */
.L_x_34948:
[----:B------:R-:W0:Y:S02]  /*54d0*/  @P4 LDC.64 R44, c[0x0][0x3a8] ;  /* 0x0000ea00ff2c4b82 */ /* 0x000e240000000a00 */
[C---:B0-----:R-:W-:Y:S01]  /*54e0*/  @P4 IMAD.WIDE.U32 R44, R135.reuse, 0x10, R44 ;  /* 0x00000010872c4825 */ /* 0x041fe200078e002c */
[----:B------:R-:W-:-:S04]  /*54f0*/  IADD3 R135, PT, PT, R135, 0x20, RZ ;  /* 0x0000002087877810 */ /* 0x000fc80007ffe0ff */
[----:B------:R0:W-:Y:S03]  /*5500*/  @P4 STG.E.128 desc[UR6][R44.64], R12 ;  /* 0x0000000c2c004986 */ /* 0x0001e6000c101d06 */
.L_x_34946:
[----:B------:R-:W-:Y:S05]  /*5510*/  BSYNC.RECONVERGENT B0 ;  /* 0x0000000000007941 */ /* 0x000fea0003800200 */
.L_x_34945:
        /* <DEDUP_REMOVED lines=36> */
.L_x_34951:
        /* <DEDUP_REMOVED lines=23> */
.L_x_34952:
[----:B------:R-:W0:Y:S02]  /*58d0*/  @P4 LDC.64 R44, c[0x0][0x3a8] ;  /* 0x0000ea00ff2c4b82 */ /* 0x000e240000000a00 */
[----:B0-----:R-:W-:-:S05]  /*58e0*/  @P4 IMAD.WIDE.U32 R44, R135, 0x10, R44 ;  /* 0x00000010872c4825 */ /* 0x001fca00078e002c */
[----:B------:R0:W-:Y:S02]  /*58f0*/  @P4 STG.E.128 desc[UR6][R44.64], R12 ;  /* 0x0000000c2c004986 */ /* 0x0001e4000c101d06 */
.L_x_34950:
[----:B------:R-:W-:Y:S05]  /*5900*/  BSYNC.RECONVERGENT B0 ;  /* 0x0000000000007941 */ /* 0x000fea0003800200 */
.L_x_34949:
        /* <DEDUP_REMOVED lines=173> */
[----:B------:R-:W-:Y:S01]  /*63e0*/  ISETP.GT.U32.AND P6, PT, R48, 0xdf, PT ;  /* 0x000000df3000780c */ /* 0x000fe20003fc4070 */
[----:B------:R-:W-:Y:S02]  /*63f0*/  FADD.FTZ R46, R84, -R139 ;  /* 0x8000008b542e7221 */ /* 0x000fe40000010000 */
        /* <DEDUP_REMOVED lines=95> */
.L_x_34998:
        /* <DEDUP_REMOVED lines=17> */
[----:B0-----:R-:W0:Y:S01]  /*6b00*/  LDC.64 R138, c[0x0][0x428] ;  /* 0x00010a00ff8a7b82 */ /* 0x001e220000000a00 */
[--C-:B------:R-:W-:Y:S01]  /*6b10*/  FADD.FTZ R44, R58, -R136.reuse ;  /* 0x800000883a2c7221 */ /* 0x100fe20000010000 */
[--C-:B------:R-:W-:Y:S01]  /*6b20*/  FADD.FTZ R46, R59, -R136.reuse ;  /* 0x800000883b2e7221 */ /* 0x100fe20000010000 */
[--C-:B------:R-:W-:Y:S01]  /*6b30*/  FADD.FTZ R174, R60, -R136.reuse ;  /* 0x800000883cae7221 */ /* 0x100fe20000010000 */
[----:B------:R-:W-:Y:S01]  /*6b40*/  FADD.FTZ R176, R61, -R136 ;  /* 0x800000883db07221 */ /* 0x000fe20000010000 */
[----:B------:R-:W-:Y:S02]  /*6b50*/  HADD2.F32 R45, -RZ, R126.H0_H0 ;  /* 0x2000007eff2d7230 */ /* 0x000fe40000004100 */
[C---:B------:R-:W-:Y:S01]  /*6b60*/  FMUL.FTZ R44, R135.reuse, R44 ;  /* 0x0000002c872c7220 */ /* 0x040fe20000410000 */
[----:B------:R-:W-:Y:S02]  /*6b70*/  HADD2.F32 R47, -RZ, R26.H0_H0 ;  /* 0x2000001aff2f7230 */ /* 0x000fe40000004100 */
[----:B------:R-:W-:Y:S01]  /*6b80*/  FMUL.FTZ R46, R135, R46 ;  /* 0x0000002e872e7220 */ /* 0x000fe20000410000 */
[----:B------:R-:W-:-:S02]  /*6b90*/  HADD2.F32 R173, -RZ, R125.H0_H0 ;  /* 0x2000007dffad7230 */ /* 0x000fc40000004100 */
[C---:B------:R-:W-:Y:S01]  /*6ba0*/  FMUL.FTZ R174, R135.reuse, R174 ;  /* 0x000000ae87ae7220 */ /* 0x040fe20000410000 */
        /* <DEDUP_REMOVED lines=8> */
[----:B------:R-:W-:-:S03]  /*6c30*/  FFMA.FTZ R46, R174, R177, R179 ;  /* 0x000000b1ae2e7223 */ /* 0x000fc600000100b3 */
[----:B------:R-:W-:Y:S01]  /*6c40*/  FFMA.FTZ R47, R176, R181, R183 ;  /* 0x000000b5b02f7223 */ /* 0x000fe200000100b7 */
[C---:B0-----:R-:W-:Y:S01]  /*6c50*/  IMAD.WIDE.U32 R138, R128.reuse, 0x10, R138 ;  /* 0x00000010808a7825 */ /* 0x041fe200078e008a */
[----:B------:R-:W-:-:S04]  /*6c60*/  IADD3 R128, PT, PT, R128, 0x20, RZ ;  /* 0x0000002080807810 */ /* 0x000fc80007ffe0ff */
[----:B------:R1:W-:Y:S03]  /*6c70*/  STG.E.128 desc[UR6][R138.64], R44 ;  /* 0x0000002c8a007986 */ /* 0x0003e6000c101d06 */
.L_x_34955:
[----:B------:R-:W-:Y:S05]  /*6c80*/  BSYNC.RECONVERGENT B0 ;  /* 0x0000000000007941 */ /* 0x000fea0003800200 */
.L_x_34954:
[----:B------:R-:W-:Y:S01]  /*6c90*/  ISETP.GE.U32.AND P0, PT, R48, 0x40, PT ;  /* 0x000000403000780c */ /* 0x000fe20003f06070 */
[----:B------:R-:W-:-:S12]  /*6ca0*/  BSSY.RECONVERGENT B0, `(.L_x_34956) ;  /* 0x000001a000007945 */ /* 0x000fd80003800200 */
[----:B------:R-:W-:Y:S05]  /*6cb0*/  @!P0 BRA `(.L_x_34957) ;  /* 0x0000000000608947 */ /* 0x000fea0003800000 */
[----:B01----:R-:W0:Y:S01]  /*6cc0*/  LDC.64 R138, c[0x0][0x428] ;  /* 0x00010a00ff8a7b82 */ /* 0x003e220000000a00 */
        /* <DEDUP_REMOVED lines=23> */
.L_x_34957:
[----:B------:R-:W-:Y:S05]  /*6e40*/  BSYNC.RECONVERGENT B0 ;  /* 0x0000000000007941 */ /* 0x000fea0003800200 */
.L_x_34956:
[----:B------:R-:W-:Y:S01]  /*6e50*/  ISETP.GE.U32.AND P0, PT, R48, 0x60, PT ;  /* 0x000000603000780c */ /* 0x000fe20003f06070 */
[----:B------:R-:W-:-:S12]  /*6e60*/  BSSY.RECONVERGENT B0, `(.L_x_34958) ;  /* 0x000001a000007945 */ /* 0x000fd80003800200 */
[----:B------:R-:W-:Y:S05]  /*6e70*/  @!P0 BRA `(.L_x_34959) ;  /* 0x0000000000608947 */ /* 0x000fea0003800000 */
[----:B012---:R-:W0:Y:S01]  /*6e80*/  LDC.64 R138, c[0x0][0x428] ;  /* 0x00010a00ff8a7b82 */ /* 0x007e220000000a00 */
        /* <DEDUP_REMOVED lines=23> */
.L_x_34959:
[----:B------:R-:W-:Y:S05]  /*7000*/  BSYNC.RECONVERGENT B0 ;  /* 0x0000000000007941 */ /* 0x000fea0003800200 */
.L_x_34958:
[----:B------:R-:W-:Y:S01]  /*7010*/  ISETP.GE.U32.AND P0, PT, R48, 0x80, PT ;  /* 0x000000803000780c */ /* 0x000fe20003f06070 */
[----:B------:R-:W-:-:S12]  /*7020*/  BSSY.RECONVERGENT B0, `(.L_x_34960) ;  /* 0x000001a000007945 */ /* 0x000fd80003800200 */
[----:B------:R-:W-:Y:S05]  /*7030*/  @!P0 BRA `(.L_x_34961) ;  /* 0x0000000000608947 */ /* 0x000fea0003800000 */
[----:B0123--:R-:W0:Y:S01]  /*7040*/  LDC.64 R138, c[0x0][0x428] ;  /* 0x00010a00ff8a7b82 */ /* 0x00fe220000000a00 */
        /* <DEDUP_REMOVED lines=23> */
.L_x_34961:
[----:B------:R-:W-:Y:S05]  /*71c0*/  BSYNC.RECONVERGENT B0 ;  /* 0x0000000000007941 */ /* 0x000fea0003800200 */
.L_x_34960:
[----:B------:R-:W-:Y:S01]  /*71d0*/  ISETP.GE.U32.AND P0, PT, R48, 0xa0, PT ;  /* 0x000000a03000780c */ /* 0x000fe20003f06070 */
[----:B------:R-:W-:-:S12]  /*71e0*/  BSSY.RECONVERGENT B0, `(.L_x_34962) ;  /* 0x000001a000007945 */ /* 0x000fd80003800200 */
[----:B------:R-:W-:Y:S05]  /*71f0*/  @!P0 BRA `(.L_x_34963) ;  /* 0x0000000000608947 */ /* 0x000fea0003800000 */
[----:B01234-:R-:W0:Y:S01]  /*7200*/  LDC.64 R138, c[0x0][0x428] ;  /* 0x00010a00ff8a7b82 */ /* 0x01fe220000000a00 */
        /* <DEDUP_REMOVED lines=23> */
.L_x_34963:
[----:B------:R-:W-:Y:S05]  /*7380*/  BSYNC.RECONVERGENT B0 ;  /* 0x0000000000007941 */ /* 0x000fea0003800200 */
.L_x_34962:
        /* <DEDUP_REMOVED lines=27> */
.L_x_34965:
[----:B------:R-:W-:Y:S05]  /*7540*/  BSYNC.RECONVERGENT B0 ;  /* 0x0000000000007941 */ /* 0x000fea0003800200 */
.L_x_34964:
        /* <DEDUP_REMOVED lines=27> */
.L_x_34967:
[----:B------:R-:W-:Y:S05]  /*7700*/  BSYNC.RECONVERGENT B0 ;  /* 0x0000000000007941 */ /* 0x000fea0003800200 */
.L_x_34966:
        /* <DEDUP_REMOVED lines=27> */
.L_x_34969:
[----:B------:R-:W-:Y:S05]  /*78c0*/  BSYNC.RECONVERGENT B0 ;  /* 0x0000000000007941 */ /* 0x000fea0003800200 */
.L_x_34968:
        /* <DEDUP_REMOVED lines=27> */
.L_x_34971:
[----:B------:R-:W-:Y:S05]  /*7a80*/  BSYNC.RECONVERGENT B0 ;  /* 0x0000000000007941 */ /* 0x000fea0003800200 */
.L_x_34970:
        /* <DEDUP_REMOVED lines=27> */
.L_x_34973:
[----:B------:R-:W-:Y:S05]  /*7c40*/  BSYNC.RECONVERGENT B0 ;  /* 0x0000000000007941 */ /* 0x000fea0003800200 */
.L_x_34972:
        /* <DEDUP_REMOVED lines=27> */
.L_x_34975:
[----:B------:R-:W-:Y:S05]  /*7e00*/  BSYNC.RECONVERGENT B0 ;  /* 0x0000000000007941 */ /* 0x000fea0003800200 */
.L_x_34974:
        /* <DEDUP_REMOVED lines=27> */
.L_x_34977:
[----:B------:R-:W-:Y:S05]  /*7fc0*/  BSYNC.RECONVERGENT B0 ;  /* 0x0000000000007941 */ /* 0x000fea0003800200 */
.L_x_34976:
        /* <DEDUP_REMOVED lines=27> */
.L_x_34979:
[----:B------:R-:W-:Y:S05]  /*8180*/  BSYNC.RECONVERGENT B0 ;  /* 0x0000000000007941 */ /* 0x000fea0003800200 */
.L_x_34978:
        /* <DEDUP_REMOVED lines=27> */
.L_x_34981:
[----:B------:R-:W-:Y:S05]  /*8340*/  BSYNC.RECONVERGENT B0 ;  /* 0x0000000000007941 */ /* 0x000fea0003800200 */
.L_x_34980:
        /* <DEDUP_REMOVED lines=27> */
.L_x_34983:
[----:B------:R-:W-:Y:S05]  /*8500*/  BSYNC.RECONVERGENT B0 ;  /* 0x0000000000007941 */ /* 0x000fea0003800200 */
.L_x_34982:
        /* <DEDUP_REMOVED lines=8> */
[C---:B------:R-:W-:Y:S01]  /*8590*/  FMUL.FTZ R47, R135.reuse, R46 ;  /* 0x0000002e872f7220 */ /* 0x040fe20000410000 */
[C---:B------:R-:W-:Y:S01]  /*85a0*/  FMUL.FTZ R46, R135.reuse, R138 ;  /* 0x0000008a872e7220 */ /* 0x040fe20000410000 */
[C---:B------:R-:W-:Y:S01]  /*85b0*/  FMUL.FTZ R174, R135.reuse, R174 ;  /* 0x000000ae87ae7220 */ /* 0x040fe20000410000 */
[----:B------:R-:W-:Y:S01]  /*85c0*/  FMUL.FTZ R135, R135, R136 ;  /* 0x0000008887877220 */ /* 0x000fe20000410000 */
[----:B0-----:R-:W-:-:S04]  /*85d0*/  IMAD.WIDE.U32 R138, R128, 0x10, R44 ;  /* 0x00000010808a7825 */ /* 0x001fc800078e002c */
[----:B------:R-:W-:Y:S01]  /*85e0*/  FFMA.FTZ R44, R47, R53, R50 ;  /* 0x000000352f2c7223 */ /* 0x000fe20000010032 */
[----:B------:R-:W-:Y:S01]  /*85f0*/  FFMA.FTZ R45, R46, R54, R57 ;  /* 0x000000362e2d7223 */ /* 0x000fe20000010039 */
[----:B------:R-:W-:Y:S01]  /*8600*/  FFMA.FTZ R46, R174, R52, R51 ;  /* 0x00000034ae2e7223 */ /* 0x000fe20000010033 */
[----:B------:R-:W-:-:S05]  /*8610*/  FFMA.FTZ R47, R135, R55, R56 ;  /* 0x00000037872f7223 */ /* 0x000fca0000010038 */
[----:B------:R0:W-:Y:S02]  /*8620*/  STG.E.128 desc[UR6][R138.64], R44 ;  /* 0x0000002c8a007986 */ /* 0x0001e4000c101d06 */
.L_x_34985:
[----:B------:R-:W-:Y:S05]  /*8630*/  BSYNC.RECONVERGENT B0 ;  /* 0x0000000000007941 */ /* 0x000fea0003800200 */
.L_x_34984:
[----:B01234-:R-:W0:Y:S02]  /*8640*/  LDC.64 R44, c[0x0][0x380] ;  /* 0x0000e000ff2c7b82 */ /* 0x01fe240000000a00 */
[----:B0-----:R-:W-:-:S04]  /*8650*/  LEA R0, R44, R0, 0x2 ;  /* 0x000000002c007211 */ /* 0x001fc800078e10ff */
[----:B------:R-:W-:-:S13]  /*8660*/  ISETP.GE.AND P0, PT, R0, R45, PT ;  /* 0x0000002d0000720c */ /* 0x000fda0003f06270 */
[----:B------:R-:W-:Y:S05]  /*8670*/  @!P0 BRA `(.L_x_34986) ;  /* 0xffffff9000b48947 */ /* 0x000fea000383ffff */
[----:B------:R-:W-:Y:S05]  /*8680*/  EXIT ;  /* 0x000000000000794d */ /* 0x000fea0003800000 */
.L_x_34953:
        /* <DEDUP_REMOVED lines=8> */
.L_x_34988:
[----:B------:R-:W-:Y:S05]  /*8710*/  BSYNC B0 ;  /* 0x0000000000007941 */ /* 0x000fea0003800000 */
.L_x_34987:
        /* <DEDUP_REMOVED lines=10> */
.L_x_34989:
[----:B------:R-:W-:Y:S01]  /*87c0*/  HFMA2 R177, -RZ, RZ, 0, 2.384185791015625e-07 ;  /* 0x00000004ffb17431 */ /* 0x000fe200000001ff */
[----:B------:R-:W-:-:S05]  /*87d0*/  MOV R46, R173 ;  /* 0x000000ad002e7202 */ /* 0x000fca0000000f00 */
[----:B------:R-:W-:-:S05]  /*87e0*/  FADD.FTZ R46, R45, R46 ;  /* 0x0000002e2d2e7221 */ /* 0x000fca0000010000 */
[----:B------:R-:W-:-:S07]  /*87f0*/  MOV R176, R46 ;  /* 0x0000002e00b07202 */ /* 0x000fce0000000f00 */
[----:B------:R-:W-:Y:S05]  /*8800*/  WARPSYNC.COLLECTIVE R175, `(.L_x_34990) ;  /* 0x00000000af087348 */ /* 0x000fea0003c00000 */
[----:B------:R0:W1:Y:S02]  /*8810*/  SHFL.BFLY P6, R173, R176, R177, R178 ;  /* 0x0c0000b1b0ad7389 */ /* 0x00006400000c00b2 */
[----:B01----:R-:W-:Y:S05]  /*8820*/  ENDCOLLECTIVE ;  /* 0x000000000000791b */ /* 0x003fea0003800000 */
.L_x_34990:
[----:B------:R-:W-:Y:S01]  /*8830*/  HFMA2 R177, -RZ, RZ, 0, 4.76837158203125e-07 ;  /* 0x00000008ffb17431 */ /* 0x000fe200000001ff */
[----:B------:R-:W-:-:S05]  /*8840*/  MOV R47, R173 ;  /* 0x000000ad002f7202 */ /* 0x000fca0000000f00 */
[----:B------:R-:W-:-:S05]  /*8850*/  FADD.FTZ R47, R46, R47 ;  /* 0x0000002f2e2f7221 */ /* 0x000fca0000010000 */
[----:B------:R-:W-:-:S07]  /*8860*/  MOV R176, R47 ;  /* 0x0000002f00b07202 */ /* 0x000fce0000000f00 */
[----:B------:R-:W-:Y:S05]  /*8870*/  WARPSYNC.COLLECTIVE R175, `(.L_x_34991) ;  /* 0x00000000af087348 */ /* 0x000fea0003c00000 */
[----:B------:R0:W1:Y:S02]  /*8880*/  SHFL.BFLY P6, R173, R176, R177, R178 ;  /* 0x0c0000b1b0ad7389 */ /* 0x00006400000c00b2 */
[----:B01----:R-:W-:Y:S05]  /*8890*/  ENDCOLLECTIVE ;  /* 0x000000000000791b */ /* 0x003fea0003800000 */
.L_x_34991:
[----:B------:R-:W-:Y:S01]  /*88a0*/  HFMA2 R177, -RZ, RZ, 0, 9.5367431640625e-07 ;  /* 0x00000010ffb17431 */ /* 0x000fe200000001ff */
[----:B------:R-:W-:-:S05]  /*88b0*/  MOV R136, R173 ;  /* 0x000000ad00887202 */ /* 0x000fca0000000f00 */
[----:B------:R-:W-:-:S05]  /*88c0*/  FADD.FTZ R136, R47, R136 ;  /* 0x000000882f887221 */ /* 0x000fca0000010000 */
[----:B------:R-:W-:-:S07]  /*88d0*/  MOV R176, R136 ;  /* 0x0000008800b07202 */ /* 0x000fce0000000f00 */
[----:B------:R-:W-:Y:S05]  /*88e0*/  WARPSYNC.COLLECTIVE R175, `(.L_x_34992) ;  /* 0x00000000af087348 */ /* 0x000fea0003c00000 */
[----:B------:R0:W1:Y:S02]  /*88f0*/  SHFL.BFLY P6, R173, R176, R177, R178 ;  /* 0x0c0000b1b0ad7389 */ /* 0x00006400000c00b2 */
[----:B01----:R-:W-:Y:S05]  /*8900*/  ENDCOLLECTIVE ;  /* 0x000000000000791b */ /* 0x003fea0003800000 */
.L_x_34992:
[----:B------:R-:W-:Y:S01]  /*8910*/  HFMA2 R177, -RZ, RZ, 0, 5.9604644775390625e-08 ;  /* 0x00000001ffb17431 */ /* 0x000fe200000001ff */
[----:B------:R-:W-:Y:S02]  /*8920*/  MOV R139, R173 ;  /* 0x000000ad008b7202 */ /* 0x000fe40000000f00 */
[----:B------:R-:W-:-:S03]  /*8930*/  ISETP.GT.U32.AND P6, PT, R48, 0xbf, PT ;  /* 0x000000bf3000780c */ /* 0x000fc60003fc4070 */
        /* <DEDUP_REMOVED lines=145> */
.L_x_34993:
[----:B------:R-:W-:Y:S01]  /*9250*/  HFMA2 R177, -RZ, RZ, 0, 1.1920928955078125e-07 ;  /* 0x00000002ffb17431 */ /* 0x000fe200000001ff */
[----:B------:R-:W-:-:S05]  /*9260*/  MOV R45, R173 ;  /* 0x000000ad002d7202 */ /* 0x000fca0000000f00 */
[----:B------:R-:W-:-:S05]  /*9270*/  FADD.FTZ R45, R44, R45 ;  /* 0x0000002d2c2d7221 */ /* 0x000fca0000010000 */
[----:B------:R-:W-:-:S07]  /*9280*/  MOV R176, R45 ;  /* 0x0000002d00b07202 */ /* 0x000fce0000000f00 */
[----:B------:R-:W-:Y:S05]  /*9290*/  WARPSYNC.COLLECTIVE R175, `(.L_x_34994) ;  /* 0x00000000af087348 */ /* 0x000fea0003c00000 */
[----:B------:R0:W1:Y:S02]  /*92a0*/  SHFL.BFLY P6, R173, R176, R177, R178 ;  /* 0x0c0000b1b0ad7389 */ /* 0x00006400000c00b2 */
[----:B01----:R-:W-:Y:S05]  /*92b0*/  ENDCOLLECTIVE ;  /* 0x000000000000791b */ /* 0x003fea0003800000 */
.L_x_34994:
[----:B------:R-:W-:Y:S01]  /*92c0*/  HFMA2 R177, -RZ, RZ, 0, 2.384185791015625e-07 ;  /* 0x00000004ffb17431 */ /* 0x000fe200000001ff */
[----:B------:R-:W-:-:S05]  /*92d0*/  MOV R46, R173 ;  /* 0x000000ad002e7202 */ /* 0x000fca0000000f00 */
[----:B------:R-:W-:-:S05]  /*92e0*/  FADD.FTZ R46, R45, R46 ;  /* 0x0000002e2d2e7221 */ /* 0x000fca0000010000 */
[----:B------:R-:W-:-:S07]  /*92f0*/  MOV R176, R46 ;  /* 0x0000002e00b07202 */ /* 0x000fce0000000f00 */
[----:B------:R-:W-:Y:S05]  /*9300*/  WARPSYNC.COLLECTIVE R175, `(.L_x_34995) ;  /* 0x00000000af087348 */ /* 0x000fea0003c00000 */
[----:B------:R0:W1:Y:S02]  /*9310*/  SHFL.BFLY P6, R173, R176, R177, R178 ;  /* 0x0c0000b1b0ad7389 */ /* 0x00006400000c00b2 */
[----:B01----:R-:W-:Y:S05]  /*9320*/  ENDCOLLECTIVE ;  /* 0x000000000000791b */ /* 0x003fea0003800000 */
.L_x_34995:
[----:B------:R-:W-:Y:S01]  /*9330*/  HFMA2 R177, -RZ, RZ, 0, 4.76837158203125e-07 ;  /* 0x00000008ffb17431 */ /* 0x000fe200000001ff */
[----:B------:R-:W-:-:S05]  /*9340*/  MOV R47, R173 ;  /* 0x000000ad002f7202 */ /* 0x000fca0000000f00 */
[----:B------:R-:W-:-:S05]  /*9350*/  FADD.FTZ R47, R46, R47 ;  /* 0x0000002f2e2f7221 */ /* 0x000fca0000010000 */
[----:B------:R-:W-:-:S07]  /*9360*/  MOV R176, R47 ;  /* 0x0000002f00b07202 */ /* 0x000fce0000000f00 */
[----:B------:R-:W-:Y:S05]  /*9370*/  WARPSYNC.COLLECTIVE R175, `(.L_x_34996) ;  /* 0x00000000af087348 */ /* 0x000fea0003c00000 */
[----:B------:R0:W1:Y:S02]  /*9380*/  SHFL.BFLY P6, R173, R176, R177, R178 ;  /* 0x0c0000b1b0ad7389 */ /* 0x00006400000c00b2 */
[----:B01----:R-:W-:Y:S05]  /*9390*/  ENDCOLLECTIVE ;  /* 0x000000000000791b */ /* 0x003fea0003800000 */
.L_x_34996:
[----:B------:R-:W-:Y:S01]  /*93a0*/  HFMA2 R177, -RZ, RZ, 0, 9.5367431640625e-07 ;  /* 0x00000010ffb17431 */ /* 0x000fe200000001ff */
[----:B------:R-:W-:-:S05]  /*93b0*/  MOV R136, R173 ;  /* 0x000000ad00887202 */ /* 0x000fca0000000f00 */
[----:B------:R-:W-:-:S05]  /*93c0*/  FADD.FTZ R138, R47, R136 ;  /* 0x000000882f8a7221 */ /* 0x000fca0000010000 */
[----:B------:R-:W-:-:S07]  /*93d0*/  MOV R176, R138 ;  /* 0x0000008a00b07202 */ /* 0x000fce0000000f00 */
[----:B------:R-:W-:Y:S05]  /*93e0*/  WARPSYNC.COLLECTIVE R175, `(.L_x_34997) ;  /* 0x00000000af087348 */ /* 0x000fea0003c00000 */
[----:B------:R0:W1:Y:S02]  /*93f0*/  SHFL.BFLY P6, R173, R176, R177, R178 ;  /* 0x0c0000b1b0ad7389 */ /* 0x00006400000c00b2 */
[----:B01----:R-:W-:Y:S05]  /*9400*/  ENDCOLLECTIVE ;  /* 0x000000000000791b */ /* 0x003fea0003800000 */
.L_x_34997:
[----:B------:R-:W-:Y:S05]  /*9410*/  BRA `(.L_x_34998) ;  /* 0xffffffd400747947 */ /* 0x000fea000383ffff */
.L_x_34999:
        /* <DEDUP_REMOVED lines=14> */
.L_x_43918:


//--------------------- .text._ZN10layer_norm31ln_parallel_residual_fwd_kernelINS_13Kernel_traitsI6__halfffffjLj2048ELj1ELj4ELj1ELj16ENS_18Kernel_traits_baseILj2048ES2_ffffjLj128EEEEELb0ELb1ELb1EEEvNS_9FwdParamsE --------------------------
	.section	.text._ZN10layer_norm31ln_parallel_residual_fwd_kernelINS_13Kernel_traitsI6__halfffffjLj2048ELj1ELj4ELj1ELj16ENS_18Kernel_traits_baseILj2048ES2_ffffjLj128EEEEELb0ELb1ELb1EEEvNS_9FwdParamsE,"ax",@progbits
	.align	128
        .global         _ZN10layer_norm31ln_parallel_residual_fwd_kernelINS_13Kernel_traitsI6__halfffffjLj2048ELj1ELj4ELj1ELj16ENS_18Kernel_traits_baseILj2048ES2_ffffjLj128EEEEELb0ELb1ELb1EEEvNS_9FwdParamsE
        .type           _ZN10layer_norm31ln_parallel_residual_fwd_kernelINS_13Kernel_traitsI6__halfffffjLj2048ELj1ELj4ELj1ELj16ENS_18Kernel_traits_baseILj2048ES2_ffffjLj128EEEEELb0ELb1ELb1EEEvNS_9FwdParamsE,@function
        .size           _ZN10layer_norm31ln_parallel_residual_fwd_kernelINS_13Kernel_traitsI6__halfffffjLj2048ELj1ELj4ELj1ELj16ENS_18Kernel_traits_baseILj2048ES2_ffffjLj128EEEEELb0ELb1ELb1EEEvNS_9FwdParamsE,(.L_x_43919 - _ZN10layer_norm31ln_parallel_residual_fwd_kernelINS_13Kernel_traitsI6__halfffffjLj2048ELj1ELj4ELj1ELj16ENS_18Kernel_traits_baseILj2048ES2_ffffjLj128EEEEELb0ELb1ELb1EEEvNS_9FwdParamsE)
        .other          _ZN10layer_norm31ln_parallel_residual_fwd_kernelINS_13Kernel_traitsI6__halfffffjLj2048ELj1ELj4ELj1ELj16ENS_18Kernel_traits_baseILj2048ES2_ffffjLj128EEEEELb0ELb1ELb1EEEvNS_9FwdParamsE,@"STO_CUDA_ENTRY STV_DEFAULT"
_ZN10layer_norm31ln_parallel_residual_fwd_kernelINS_13Kernel_traitsI6__halfffffjLj2048ELj1ELj4ELj1ELj16ENS_18Kernel_traits_baseILj2048ES2_ffffjLj128EEEEELb0ELb1ELb1EEEvNS_9FwdParamsE:
.text._ZN10layer_norm31ln_parallel_residual_fwd_kernelINS_13Kernel_traitsI6__halfffffjLj2048ELj1ELj4ELj1ELj16ENS_18Kernel_traits_baseILj2048ES2_ffffjLj128EEEEELb0ELb1ELb1EEEvNS_9FwdParamsE:
        /* <DEDUP_REMOVED lines=19> */
[----:B------:R0:W5:Y:S01]  /*0130*/  LDG.E.64 R4, desc[UR6][R2.64] ;  /* 0x0000000602047981 */ /* 0x000162000c1e1b00 */
[----:B-1----:R-:W-:-:S03]  /*0140*/  IMAD.WIDE.U32 R68, R0, 0x8, R68 ;  /* 0x0000000800447825 */ /* 0x002fc600078e0044 */
        /* <DEDUP_REMOVED lines=32> */
.L_x_35000:
        /* <DEDUP_REMOVED lines=15> */
[----:B0-----:R-:W-:Y:S01]  /*0440*/  IMAD.WIDE.U32 R44, R0, 0x8, R2 ;  /* 0x00000008002c7825 */ /* 0x001fe200078e0002 */
[----:B------:R-:W-:-:S04]  /*0450*/  CS2R R2, SRZ ;  /* 0x0000000000027805 */ /* 0x000fc8000001ff00 */
        /* <DEDUP_REMOVED lines=17> */
.L_x_35001:
[----:B------:R-:W1:Y:S02]  /*0570*/  LDCU UR4, c[0x0][0x384] ;  /* 0x00007080ff0477ac */ /* 0x000e640008000800 */
[----:B-1----:R-:W-:-:S13]  /*0580*/  ISETP.GE.AND P1, PT, R66, UR4, PT ;  /* 0x0000000442007c0c */ /* 0x002fda000bf26270 */
[----:B------:R-:W-:Y:S05]  /*0590*/  @P1 EXIT ;  /* 0x000000000000194d */ /* 0x000fea0003800000 */
[----:B-----5:R-:W-:Y:S01]  /*05a0*/  MOV R67, R4 ;  /* 0x0000000400437202 */ /* 0x020fe20000000f00 */
[----:B------:R-:W1:Y:S01]  /*05b0*/  LDCU UR4, c[0x0][0x388] ;  /* 0x00007100ff0477ac */ /* 0x000e620008000800 */
[----:B------:R-:W-:Y:S02]  /*05c0*/  SHF.R.U64 R70, R4, 0x10, R5 ;  /* 0x0000001004467819 */ /* 0x000fe40000001205 */
[----:B0-----:R-:W-:Y:S01]  /*05d0*/  MOV R69, R6 ;  /* 0x0000000600457202 */ /* 0x001fe20000000f00 */
[----:B------:R-:W0:Y:S01]  /*05e0*/  LDCU.U8 UR5, c[0x0][0x410] ;  /* 0x00008200ff0577ac */ /* 0x000e220008000000 */
[----:B------:R-:W-:Y:S02]  /*05f0*/  MOV R4, R7 ;  /* 0x0000000700047202 */ /* 0x000fe40000000f00 */
[----:B------:R-:W-:Y:S01]  /*0600*/  SHF.R.U64 R179, R64, 0x10, R65 ;  /* 0x0000001040b37819 */ /* 0x000fe20000001241 */
[----:B------:R-:W2:Y:S01]  /*0610*/  LDCU UR8, c[0x0][0x448] ;  /* 0x00008900ff0877ac */ /* 0x000ea20008000800 */
[----:B------:R-:W-:-:S02]  /*0620*/  PRMT R69, R69, 0x5410, R4 ;  /* 0x0000541045457816 */ /* 0x000fc40000000004 */
[----:B------:R-:W-:Y:S01]  /*0630*/  SHF.R.U32.HI R4, RZ, 0x10, R65 ;  /* 0x00000010ff047819 */ /* 0x000fe20000011641 */
[----:B------:R-:W3:Y:S01]  /*0640*/  LDCU.64 UR10, c[0x0][0x3a0] ;  /* 0x00007400ff0a77ac */ /* 0x000ee20008000a00 */
[----:B------:R-:W-:Y:S02]  /*0650*/  MOV R68, R5 ;  /* 0x0000000500447202 */ /* 0x000fe40000000f00 */
[----:B------:R-:W-:Y:S01]  /*0660*/  SHF.R.U32.HI R72, RZ, 0x10, R5 ;  /* 0x00000010ff487819 */ /* 0x000fe20000011605 */
[----:B------:R-:W4:Y:S01]  /*0670*/  LDCU.64 UR12, c[0x0][0x398] ;  /* 0x00007300ff0c77ac */ /* 0x000f220008000a00 */
[----:B------:R-:W-:Y:S02]  /*0680*/  PRMT R179, R179, 0x5410, R4 ;  /* 0x00005410b3b37816 */ /* 0x000fe40000000004 */
[----:B------:R-:W-:Y:S02]  /*0690*/  MOV R71, R8 ;  /* 0x0000000800477202 */ /* 0x000fe40000000f00 */
[----:B------:R-:W-:-:S02]  /*06a0*/  MOV R5, R9 ;  /* 0x0000000900057202 */ /* 0x000fc40000000f00 */
        /* <DEDUP_REMOVED lines=38> */
[--C-:B------:R-:W-:Y:S02]  /*0910*/  SHF.R.U64 R74, R6, 0x10, R7.reuse ;  /* 0x00000010064a7819 */ /* 0x100fe40000001207 */
[----:B------:R-:W-:Y:S02]  /*0920*/  SHF.R.U32.HI R76, RZ, 0x10, R7 ;  /* 0x00000010ff4c7819 */ /* 0x000fe40000011607 */
[--C-:B------:R-:W-:Y:S02]  /*0930*/  SHF.R.U64 R78, R8, 0x10, R9.reuse ;  /* 0x00000010084e7819 */ /* 0x100fe40000001209 */
        /* <DEDUP_REMOVED lines=9> */
[----:B------:R-:W-:Y:S02]  /*09d0*/  MOV R77, R14 ;  /* 0x0000000e004d7202 */ /* 0x000fe40000000f00 */
[----:B------:R-:W-:Y:S02]  /*09e0*/  MOV R8, R15 ;  /* 0x0000000f00087202 */ /* 0x000fe40000000f00 */
        /* <DEDUP_REMOVED lines=14> */
[----:B------:R-:W-:Y:S02]  /*0ad0*/  MOV R81, R18 ;  /* 0x0000001200517202 */ /* 0x000fe40000000f00 */
[----:B------:R-:W-:Y:S02]  /*0ae0*/  MOV R10, R19 ;  /* 0x00000013000a7202 */ /* 0x000fe40000000f00 */
[----:B------:R-:W-:Y:S02]  /*0af0*/  SHF.R.U64 R96, R18, 0x10, R19 ;  /* 0x0000001012607819 */ /* 0x000fe40000001213 */
[----:B------:R-:W-:Y:S02]  /*0b00*/  MOV R11, R21 ;  /* 0x00000015000b7202 */ /* 0x000fe40000000f00 */
[----:B------:R-:W-:Y:S02]  /*0b10*/  SHF.R.U64 R20, R20, 0x10, R21 ;  /* 0x0000001014147819 */ /* 0x000fe40000001215 */
[----:B------:R-:W-:-:S02]  /*0b20*/  MOV R12, R23 ;  /* 0x00000017000c7202 */ /* 0x000fc40000000f00 */
[----:B------:R-:W-:Y:S02]  /*0b30*/  SHF.R.U64 R22, R22, 0x10, R23 ;  /* 0x0000001016167819 */ /* 0x000fe40000001217 */
        /* <DEDUP_REMOVED lines=9> */
[----:B------:R-:W-:Y:S02]  /*0bd0*/  SHF.R.U32.HI R32, RZ, 0x10, R33 ;  /* 0x00000010ff207819 */ /* 0x000fe40000011621 */
[----:B------:R-:W-:-:S02]  /*0be0*/  PRMT R203, R203, 0x5410, R4 ;  /* 0x00005410cbcb7816 */ /* 0x000fc40000000004 */
[----:B------:R-:W-:Y:S02]  /*0bf0*/  PRMT R205, R205, 0x5410, R5 ;  /* 0x00005410cdcd7816 */ /* 0x000fe40000000005 */
[----:B------:R-:W-:Y:S02]  /*0c00*/  SHF.R.U32.HI R19, RZ, 0x10, R19 ;  /* 0x00000010ff137819 */ /* 0x000fe40000011613 */
[----:B------:R-:W-:Y:S02]  /*0c10*/  SHF.R.U32.HI R21, RZ, 0x10, R21 ;  /* 0x00000010ff157819 */ /* 0x000fe40000011615 */
[----:B------:R-:W-:Y:S02]  /*0c20*/  SHF.R.U32.HI R23, RZ, 0x10, R23 ;  /* 0x00000010ff177819 */ /* 0x000fe40000011617 */
[----:B------:R-:W-:Y:S02]  /*0c30*/  SHF.R.U32.HI R25, RZ, 0x10, R25 ;  /* 0x00000010ff197819 */ /* 0x000fe40000011619 */
[----:B------:R-:W-:-:S02]  /*0c40*/  SHF.R.U32.HI R27, RZ, 0x10, R27 ;  /* 0x00000010ff1b7819 */ /* 0x000fc4000001161b */
[----:B------:R-:W-:Y:S02]  /*0c50*/  SHF.R.U32.HI R29, RZ, 0x10, R29 ;  /* 0x00000010ff1d7819 */ /* 0x000fe4000001161d */
[----:B------:R-:W-:Y:S02]  /*0c60*/  SHF.R.U32.HI R31, RZ, 0x10, R31 ;  /* 0x00000010ff1f7819 */ /* 0x000fe4000001161f */
[----:B------:R-:W-:Y:S02]  /*0c70*/  ISETP.NE.U32.AND P1, PT, R98, RZ, PT ;  /* 0x000000ff6200720c */ /* 0x000fe40003f25070 */
[----:B------:R-:W-:Y:S02]  /*0c80*/  MOV R175, R34 ;  /* 0x0000002200af7202 */ /* 0x000fe40000000f00 */
[----:B------:R-:W-:Y:S02]  /*0c90*/  MOV R18, R35 ;  /* 0x0000002300127202 */ /* 0x000fe40000000f00 */
[----:B------:R-:W-:-:S02]  /*0ca0*/  SHF.R.U64 R177, R34, 0x10, R35 ;  /* 0x0000001022b17819 */ /* 0x000fc40000001223 */
[----:B------:R-:W-:Y:S02]  /*0cb0*/  SHF.R.U32.HI R33, RZ, 0x10, R35 ;  /* 0x00000010ff217819 */ /* 0x000fe40000011623 */
[----:B------:R-:W-:Y:S02]  /*0cc0*/  PRMT R67, R67, 0x5410, R68 ;  /* 0x0000541043437816 */ /* 0x000fe40000000044 */
[--C-:B------:R-:W-:Y:S02]  /*0cd0*/  SHF.R.U64 R207, R36, 0x10, R37.reuse ;  /* 0x0000001024cf7819 */ /* 0x100fe40000001225 */
[----:B------:R-:W-:Y:S02]  /*0ce0*/  SHF.R.U32.HI R4, RZ, 0x10, R37 ;  /* 0x00000010ff047819 */ /* 0x000fe40000011625 */
[--C-:B------:R-:W-:Y:S02]  /*0cf0*/  SHF.R.U64 R209, R2, 0x10, R3.reuse ;  /* 0x0000001002d17819 */ /* 0x100fe40000001203 */
        /* <DEDUP_REMOVED lines=8> */
[----:B------:R-:W-:Y:S02]  /*0d80*/  ISETP.NE.AND.EX P1, PT, R99, RZ, PT, P1 ;  /* 0x000000ff6300720c */ /* 0x000fe40003f25310 */
        /* <DEDUP_REMOVED lines=24> */
.L_x_35036:
        /* <DEDUP_REMOVED lines=9> */
[----:B-1----:R-:W-:-:S05]  /*0fa0*/  @P1 IMAD.WIDE.U32 R22, R25, 0x10, R22 ;  /* 0x0000001019161825 */ /* 0x002fca00078e0016 */
[----:B------:R1:W5:Y:S01]  /*0fb0*/  @P1 LDG.E.128 R4, desc[UR6][R22.64] ;  /* 0x0000000616041981 */ /* 0x000362000c1e1d00 */
[----:B--2---:R-:W-:-:S04]  /*0fc0*/  @P2 IMAD.WIDE.U32 R26, R25, 0x10, R16 ;  /* 0x00000010191a2825 */ /* 0x004fc800078e0010 */
[----:B0-----:R-:W-:Y:S01]  /*0fd0*/  IMAD.WIDE.U32 R16, R25, 0x10, R20 ;  /* 0x0000001019107825 */ /* 0x001fe200078e0014 */
[----:B------:R1:W5:Y:S05]  /*0fe0*/  @P2 LDG.E.128 R8, desc[UR6][R26.64] ;  /* 0x000000061a082981 */ /* 0x00036a000c1e1d00 */
[----:B------:R-:W5:Y:S01]  /*0ff0*/  LDG.E.128 R16, desc[UR6][R16.64] ;  /* 0x0000000610107981 */ /* 0x000f62000c1e1d00 */
[----:B------:R-:W-:Y:S05]  /*1000*/  @!P1 BRA `(.L_x_35002) ;  /* 0x00000000005c9947 */ /* 0x000fea0003800000 */
        /* <DEDUP_REMOVED lines=14> */
.L_x_35003:
        /* <DEDUP_REMOVED lines=9> */
.L_x_35002:
        /* <DEDUP_REMOVED lines=12> */
.L_x_35004:
[----:B------:R-:W0:Y:S01]  /*1240*/  @P0 LDC.64 R30, c[0x0][0x3a8] ;  /* 0x0000ea00ff1e0b82 */ /* 0x000e220000000a00 */
[----:B-1----:R-:W-:-:S05]  /*1250*/  IADD3 R27, PT, PT, R25, 0x20, RZ ;  /* 0x00000020191b7810 */ /* 0x002fca0007ffe0ff */
        /* <DEDUP_REMOVED lines=29> */
.L_x_35005:
        /* <DEDUP_REMOVED lines=23> */
.L_x_35006:
        /* <DEDUP_REMOVED lines=21> */
[----:B0-----:R-:W-:Y:S02]  /*16f0*/  @P3 MOV R12, R146 ;  /* 0x00000092000c3202 */ /* 0x001fe40000000f00 */
[----:B------:R-:W-:-:S02]  /*1700*/  @P3 MOV R13, R132 ;  /* 0x00000084000d3202 */ /* 0x000fc40000000f00 */
[----:B------:R-:W-:Y:S02]  /*1710*/  @P3 MOV R14, R107 ;  /* 0x0000006b000e3202 */ /* 0x000fe40000000f00 */
[----:B------:R-:W-:Y:S01]  /*1720*/  @P3 MOV R15, R28 ;  /* 0x0000001c000f3202 */ /* 0x000fe20000000f00 */
[----:B------:R-:W-:Y:S06]  /*1730*/  BRA `(.L_x_35008) ;  /* 0x0000000000547947 */ /* 0x000fec0003800000 */
.L_x_35007:
[----:B-----5:R-:W-:Y:S01]  /*1740*/  @!P3 FADD.FTZ R146, R4, R16 ;  /* 0x000000100492b221 */ /* 0x020fe20000010000 */
[----:B------:R-:W-:Y:S01]  /*1750*/  @!P3 FADD.FTZ R132, R5, R17 ;  /* 0x000000110584b221 */ /* 0x000fe20000010000 */
[----:B------:R-:W-:Y:S01]  /*1760*/  @!P3 FADD.FTZ R107, R6, R18 ;  /* 0x00000012066bb221 */ /* 0x000fe20000010000 */
[----:B------:R-:W-:Y:S02]  /*1770*/  @!P3 FADD.FTZ R28, R7, R19 ;  /* 0x00000013071cb221 */ /* 0x000fe40000010000 */
[----:B0-----:R-:W-:Y:S02]  /*1780*/  @!P3 MOV R12, R146 ;  /* 0x00000092000cb202 */ /* 0x001fe40000000f00 */
        /* <DEDUP_REMOVED lines=16> */
.L_x_35008:
        /* <DEDUP_REMOVED lines=26> */
.L_x_35009:
        /* <DEDUP_REMOVED lines=21> */
.L_x_35010:
        /* <DEDUP_REMOVED lines=26> */
.L_x_35011:
        /* <DEDUP_REMOVED lines=21> */
.L_x_35012:
        /* <DEDUP_REMOVED lines=19> */
[----:B0-----:R-:W-:Y:S01]  /*1fa0*/  @!P3 MOV R96, R19 ;  /* 0x000000130060b202 */ /* 0x001fe20000000f00 */
[----:B------:R-:W-:Y:S01]  /*1fb0*/  @P3 FADD.FTZ R96, R11, R19 ;  /* 0x000000130b603221 */ /* 0x000fe20000010000 */
[----:B------:R-:W-:Y:S02]  /*1fc0*/  @P3 MOV R12, R140 ;  /* 0x0000008c000c3202 */ /* 0x000fe40000000f00 */
[----:B------:R-:W-:-:S02]  /*1fd0*/  @P3 MOV R13, R126 ;  /* 0x0000007e000d3202 */ /* 0x000fc40000000f00 */
[----:B------:R-:W-:Y:S02]  /*1fe0*/  @P3 MOV R14, R110 ;  /* 0x0000006e000e3202 */ /* 0x000fe40000000f00 */
[----:B------:R-:W-:Y:S01]  /*1ff0*/  @P3 MOV R15, R96 ;  /* 0x00000060000f3202 */ /* 0x000fe20000000f00 */
[----:B------:R-:W-:Y:S06]  /*2000*/  BRA `(.L_x_35014) ;  /* 0x0000000000547947 */ /* 0x000fec0003800000 */
.L_x_35013:
[----:B-----5:R-:W-:Y:S01]  /*2010*/  @!P3 FADD.FTZ R140, R4, R16 ;  /* 0x00000010048cb221 */ /* 0x020fe20000010000 */
[----:B------:R-:W-:Y:S01]  /*2020*/  @!P3 FADD.FTZ R126, R5, R17 ;  /* 0x00000011057eb221 */ /* 0x000fe20000010000 */
[----:B------:R-:W-:Y:S01]  /*2030*/  @!P3 FADD.FTZ R110, R6, R18 ;  /* 0x00000012066eb221 */ /* 0x000fe20000010000 */
[----:B0-----:R-:W-:Y:S02]  /*2040*/  @!P3 FADD.FTZ R96, R7, R19 ;  /* 0x000000130760b221 */ /* 0x001fe40000010000 */
        /* <DEDUP_REMOVED lines=17> */
.L_x_35014:
        /* <DEDUP_REMOVED lines=26> */
.L_x_35015:
        /* <DEDUP_REMOVED lines=21> */
.L_x_35016:
        /* <DEDUP_REMOVED lines=26> */
.L_x_35017:
        /* <DEDUP_REMOVED lines=21> */
.L_x_35018:
        /* <DEDUP_REMOVED lines=26> */
.L_x_35019:
        /* <DEDUP_REMOVED lines=21> */
.L_x_35020:
        /* <DEDUP_REMOVED lines=26> */
.L_x_35021:
        /* <DEDUP_REMOVED lines=21> */
.L_x_35022:
        /* <DEDUP_REMOVED lines=26> */
.L_x_35023:
        /* <DEDUP_REMOVED lines=21> */
.L_x_35024:
        /* <DEDUP_REMOVED lines=26> */
.L_x_35025:
        /* <DEDUP_REMOVED lines=21> */
.L_x_35026:
        /* <DEDUP_REMOVED lines=26> */
.L_x_35027:
        /* <DEDUP_REMOVED lines=21> */
.L_x_35028:
        /* <DEDUP_REMOVED lines=13> */
[----:B0----5:R-:W-:Y:S01]  /*36c0*/  @!P3 MOV R155, R16 ;  /* 0x00000010009bb202 */ /* 0x021fe20000000f00 */
        /* <DEDUP_REMOVED lines=12> */
.L_x_35029:
[----:B0----5:R-:W-:Y:S01]  /*3790*/  @!P3 FADD.FTZ R155, R4, R16 ;  /* 0x00000010049bb221 */ /* 0x021fe20000010000 */
        /* <DEDUP_REMOVED lines=20> */
.L_x_35030:
        /* <DEDUP_REMOVED lines=26> */
.L_x_35031:
        /* <DEDUP_REMOVED lines=21> */
.L_x_35032:
[----:B------:R-:W0:Y:S01]  /*3bd0*/  @P2 LDC.64 R16, c[0x0][0x3a0] ;  /* 0x0000e800ff102b82 */ /* 0x000e220000000a00 */
        /* <DEDUP_REMOVED lines=25> */
.L_x_35033:
        /* <DEDUP_REMOVED lines=21> */
.L_x_35034:
        /* <DEDUP_REMOVED lines=219> */
.L_x_35048:
[----:B------:R-:W-:Y:S01]  /*4c70*/  FMUL.FTZ R19, R167, R167 ;  /* 0x000000a7a7137220 */ /* 0x000fe20000410000 */
[----:B------:R-:W-:Y:S01]  /*4c80*/  ISETP.NE.AND P3, PT, RZ, UR5, PT ;  /* 0x00000005ff007c0c */ /* 0x000fe2000bf65270 */
[----:B-1----:R-:W-:Y:S01]  /*4c90*/  FADD.FTZ R165, R152, R23 ;  /* 0x0000001798a57221 */ /* 0x002fe20000010000 */
[----:B------:R-:W1:Y:S01]  /*4ca0*/  @!P2 LDC.64 R16, c[0x0][0x3c0] ;  /* 0x0000f000ff10ab82 */ /* 0x000e620000000a00 */
[----:B------:R-:W-:Y:S01]  /*4cb0*/  HADD2.F32 R169, -RZ, R64.H0_H0 ;  /* 0x20000040ffa97230 */ /* 0x000fe20000004100 */
[----:B------:R-:W-:Y:S01]  /*4cc0*/  FSEL R23, R19, RZ, P3 ;  /* 0x000000ff13177208 */ /* 0x000fe20001800000 */
[----:B------:R-:W-:Y:S01]  /*4cd0*/  FFMA.FTZ R18, R165, R18, UR8 ;  /* 0x00000008a5127e23 */ /* 0x000fe20008010012 */
[----:B------:R-:W-:Y:S01]  /*4ce0*/  FSEL R19, R167, RZ, !P3 ;  /* 0x000000ffa7137208 */ /* 0x000fe20005800000 */
[----:B------:R-:W-:Y:S02]  /*4cf0*/  HADD2.F32 R165, -RZ, R179.H0_H0 ;  /* 0x200000b3ffa57230 */ /* 0x000fe40000004100 */
[----:B------:R-:W-:-:S02]  /*4d00*/  FADD.FTZ R18, R18, R23 ;  /* 0x0000001712127221 */ /* 0x000fc40000010000 */
        /* <DEDUP_REMOVED lines=9> */
[----:B------:R-:W3:Y:S01]  /*4da0*/  LDC.64 R20, c[0x0][0x428] ;  /* 0x00010a00ff147b82 */ /* 0x000ee20000000a00 */
[C---:B------:R-:W-:Y:S01]  /*4db0*/  FADD.FTZ R126, -R19.reuse, R161 ;  /* 0x000000a1137e7221 */ /* 0x040fe20000010100 */
[C---:B------:R-:W-:Y:S01]  /*4dc0*/  FADD.FTZ R208, -R19.reuse, R28 ;  /* 0x0000001c13d07221 */ /* 0x040fe20000010100 */
[----:B------:R-:W4:Y:S01]  /*4dd0*/  MUFU.RSQ R161, R18 ;  /* 0x0000001200a17308 */ /* 0x000f220000001400 */
[C---:B------:R-:W-:Y:S01]  /*4de0*/  FADD.FTZ R166, -R19.reuse, R150 ;  /* 0x0000009613a67221 */ /* 0x040fe20000010100 */
[----:B------:R-:W-:Y:S01]  /*4df0*/  FADD.FTZ R28, -R19, R142 ;  /* 0x0000008e131c7221 */ /* 0x000fe20000010100 */
[----:B-1----:R-:W-:-:S04]  /*4e00*/  @!P2 IMAD.WIDE R16, R66, 0x4, R16 ;  /* 0x000000044210a825 */ /* 0x002fc800078e0210 */
        /* <DEDUP_REMOVED lines=52> */
[----:B------:R0:W-:Y:S01]  /*5150*/  @!P2 STG.E desc[UR6][R16.64], R167 ;  /* 0x000000a71000a986 */ /* 0x0001e2000c101906 */
[----:B------:R-:W-:-:S02]  /*5160*/  HADD2.F32 R164, -RZ, R67.H0_H0 ;  /* 0x20000043ffa47230 */ /* 0x000fc40000004100 */
[C---:B----4-:R-:W-:Y:S01]  /*5170*/  FMUL.FTZ R170, R161.reuse, R170 ;  /* 0x000000aaa1aa7220 */ /* 0x050fe20000410000 */
[--C-:B------:R-:W-:Y:S02]  /*5180*/  HADD2.F32 R160, -RZ, R68.reuse.H0_H0 ;  /* 0x20000044ffa07230 */ /* 0x100fe40000004100 */
[C---:B------:R-:W-:Y:S01]  /*5190*/  FMUL.FTZ R159, R161.reuse, R156 ;  /* 0x0000009ca19f7220 */ /* 0x040fe20000410000 */
[----:B------:R-:W-:Y:S02]  /*51a0*/  HADD2.F32 R18, -RZ, R67.H1_H1 ;  /* 0x30000043ff127230 */ /* 0x000fe40000004100 */
[C---:B------:R-:W-:Y:S01]  /*51b0*/  FMUL.FTZ R155, R161.reuse, R152 ;  /* 0x00000098a19b7220 */ /* 0x040fe20000410000 */
[----:B------:R-:W-:Y:S02]  /*51c0*/  HADD2.F32 R163, -RZ, R65.H0_H0 ;  /* 0x20000041ffa37230 */ /* 0x000fe40000004100 */
[----:B------:R-:W-:Y:S01]  /*51d0*/  FMUL.FTZ R141, R161, R138 ;  /* 0x0000008aa18d7220 */ /* 0x000fe20000410000 */
[----:B------:R-:W-:-:S02]  /*51e0*/  HADD2.F32 R19, -RZ, R68.H1_H1 ;  /* 0x30000044ff137230 */ /* 0x000fc40000004100 */
[C---:B------:R-:W-:Y:S01]  /*51f0*/  FMUL.FTZ R135, R161.reuse, R134 ;  /* 0x00000086a1877220 */ /* 0x040fe20000410000 */
[----:B------:R-:W-:Y:S02]  /*5200*/  HADD2.F32 R96, -RZ, R179.H1_H1 ;  /* 0x300000b3ff607230 */ /* 0x000fe40000004100 */
[----:B0-----:R-:W-:Y:S01]  /*5210*/  FMUL.FTZ R16, R161, R166 ;  /* 0x000000a6a1107220 */ /* 0x001fe20000410000 */
[----:B--2---:R-:W-:-:S04]  /*5220*/  @!P2 IMAD.WIDE R22, R66, 0x4, R22 ;  /* 0x000000044216a825 */ /* 0x004fc800078e0216 */
        /* <DEDUP_REMOVED lines=60> */
[----:B------:R-:W-:Y:S01]  /*55f0*/  FFMA.FTZ R17, R170, R160, R165 ;  /* 0x000000a0aa117223 */ /* 0x000fe200000100a5 */
[----:B------:R-:W-:Y:S01]  /*5600*/  FFMA.FTZ R18, R166, R18, R163 ;  /* 0x00000012a6127223 */ /* 0x000fe200000100a3 */
[----:B------:R-:W-:Y:S01]  /*5610*/  FFMA.FTZ R19, R167, R19, R96 ;  /* 0x00000013a7137223 */ /* 0x000fe20000010060 */
[----:B---3--:R-:W-:-:S04]  /*5620*/  IMAD.WIDE.U32 R168, R97, 0x10, R20 ;  /* 0x0000001061a87825 */ /* 0x008fc800078e0014 */
[----:B------:R-:W-:-:S04]  /*5630*/  IMAD.WIDE.U32 R228, R25, 0x10, R20 ;  /* 0x0000001019e47825 */ /* 0x000fc800078e0014 */
[--C-:B------:R-:W-:Y:S01]  /*5640*/  IMAD.WIDE.U32 R218, R27, 0x10, R20.reuse ;  /* 0x000000101bda7825 */ /* 0x100fe200078e0014 */
[----:B------:R1:W-:Y:S03]  /*5650*/  STG.E.128 desc[UR6][R228.64], R16 ;  /* 0x00000010e4007986 */ /* 0x0003e6000c101d06 */
[----:B------:R-:W-:-:S04]  /*5660*/  IMAD.WIDE.U32 R220, R29, 0x10, R20 ;  /* 0x000000101ddc7825 */ /* 0x000fc800078e0014 */
        /* <DEDUP_REMOVED lines=8> */
[----:B0-----:R-:W-:-:S04]  /*56f0*/  IMAD.WIDE.U32 R160, R139, 0x10, R20 ;  /* 0x000000108ba07825 */ /* 0x001fc800078e0014 */
[----:B------:R-:W-:-:S04]  /*5700*/  IMAD.WIDE.U32 R162, R145, 0x10, R20 ;  /* 0x0000001091a27825 */ /* 0x000fc800078e0014 */
[----:B------:R-:W-:-:S04]  /*5710*/  IMAD.WIDE.U32 R164, R147, 0x10, R20 ;  /* 0x0000001093a47825 */ /* 0x000fc800078e0014 */
[----:B------:R-:W-:-:S04]  /*5720*/  IMAD.WIDE.U32 R166, R151, 0x10, R20 ;  /* 0x0000001097a67825 */ /* 0x000fc800078e0014 */
[--C-:B------:R-:W-:Y:S02]  /*5730*/  HADD2.F32 R21, -RZ, R70.reuse.H0_H0 ;  /* 0x20000046ff157230 */ /* 0x100fe40000004100 */
[--C-:B------:R-:W-:Y:S02]  /*5740*/  HADD2.F32 R23, -RZ, R181.reuse.H0_H0 ;  /* 0x200000b5ff177230 */ /* 0x100fe40000004100 */
[----:B------:R-:W-:Y:S02]  /*5750*/  HADD2.F32 R25, -RZ, R70.H1_H1 ;  /* 0x30000046ff197230 */ /* 0x000fe40000004100 */
[----:B------:R-:W-:Y:S02]  /*5760*/  HADD2.F32 R27, -RZ, R181.H1_H1 ;  /* 0x300000b5ff1b7230 */ /* 0x000fe40000004100 */
[----:B-1----:R-:W-:Y:S01]  /*5770*/  FFMA.FTZ R17, R158, R21, R23 ;  /* 0x000000159e117223 */ /* 0x002fe20000010017 */
[----:B------:R-:W-:Y:S02]  /*5780*/  HADD2.F32 R21, -RZ, R72.H0_H0 ;  /* 0x20000048ff157230 */ /* 0x000fe40000004100 */
[----:B------:R-:W-:-:S02]  /*5790*/  HADD2.F32 R23, -RZ, R183.H0_H0 ;  /* 0x200000b7ff177230 */ /* 0x000fc40000004100 */
[----:B------:R-:W-:Y:S01]  /*57a0*/  FFMA.FTZ R19, R156, R25, R27 ;  /* 0x000000199c137223 */ /* 0x000fe2000001001b */
[----:B------:R-:W-:Y:S02]  /*57b0*/  HADD2.F32 R20, -RZ, R69.H0_H0 ;  /* 0x20000045ff147230 */ /* 0x000fe40000004100 */
[----:B------:R-:W-:Y:S02]  /*57c0*/  HADD2.F32 R22, -RZ, R62.H0_H0 ;  /* 0x2000003eff167230 */ /* 0x000fe40000004100 */
[----:B------:R-:W-:Y:S01]  /*57d0*/  FFMA.FTZ R21, R154, R21, R23 ;  /* 0x000000159a157223 */ /* 0x000fe20000010017 */
        /* <DEDUP_REMOVED lines=8> */
[----:B------:R-:W-:Y:S01]  /*5860*/  FFMA.FTZ R24, R24, R29, R31 ;  /* 0x0000001d18187223 */ /* 0x000fe2000001001f */
[----:B------:R-:W-:Y:S02]  /*5870*/  HADD2.F32 R170, -RZ, R69.H1_H1 ;  /* 0x30000045ffaa7230 */ /* 0x000fe40000004100 */
[----:B------:R-:W-:-:S02]  /*5880*/  HADD2.F32 R172, -RZ, R63.H0_H0 ;  /* 0x2000003fffac7230 */ /* 0x000fc40000004100 */
[----:B------:R-:W-:Y:S01]  /*5890*/  FFMA.FTZ R25, R150, R33, R35 ;  /* 0x0000002196197223 */ /* 0x000fe20000010023 */
[--C-:B------:R-:W-:Y:S02]  /*58a0*/  HADD2.F32 R174, -RZ, R71.reuse.H0_H0 ;  /* 0x20000047ffae7230 */ /* 0x100fe40000004100 */
[----:B------:R-:W-:Y:S02]  /*58b0*/  HADD2.F32 R176, -RZ, R60.H0_H0 ;  /* 0x2000003cffb07230 */ /* 0x000fe40000004100 */
[----:B------:R-:W-:Y:S01]  /*58c0*/  FFMA.FTZ R18, R157, R170, R172 ;  /* 0x000000aa9d127223 */ /* 0x000fe200000100ac */
[----:B------:R-:W-:Y:S02]  /*58d0*/  HADD2.F32 R22, -RZ, R71.H1_H1 ;  /* 0x30000047ff167230 */ /* 0x000fe40000004100 */
[----:B------:R-:W-:Y:S02]  /*58e0*/  HADD2.F32 R156, -RZ, R61.H0_H0 ;  /* 0x2000003dff9c7230 */ /* 0x000fe40000004100 */
[----:B------:R-:W-:Y:S01]  /*58f0*/  FFMA.FTZ R20, R155, R174, R176 ;  /* 0x000000ae9b147223 */ /* 0x000fe200000100b0 */
[----:B------:R-:W-:Y:S01]  /*5900*/  HADD2.F32 R27, -RZ, R73.H1_H1 ;  /* 0x30000049ff1b7230 */ /* 0x000fe20000004100 */
[----:B------:R-:W-:Y:S01]  /*5910*/  STG.E.128 desc[UR6][R218.64], R16 ;  /* 0x00000010da007986 */ /* 0x000fe2000c101d06 */
[----:B------:R-:W-:-:S02]  /*5920*/  HADD2.F32 R29, -RZ, R59.H0_H0 ;  /* 0x2000003bff1d7230 */ /* 0x000fc40000004100 */
[----:B------:R-:W-:Y:S01]  /*5930*/  FFMA.FTZ R22, R153, R22, R156 ;  /* 0x0000001699167223 */ /* 0x000fe2000001009c */
[----:B------:R-:W-:Y:S02]  /*5940*/  HADD2.F32 R150, -RZ, R74.H1_H1 ;  /* 0x3000004aff967230 */ /* 0x000fe40000004100 */
[----:B------:R-:W-:Y:S02]  /*5950*/  HADD2.F32 R152, -RZ, R185.H1_H1 ;  /* 0x300000b9ff987230 */ /* 0x000fe40000004100 */
[----:B------:R-:W-:Y:S01]  /*5960*/  FFMA.FTZ R26, R26, R27, R29 ;  /* 0x0000001b1a1a7223 */ /* 0x000fe2000001001d */
[----:B------:R-:W-:Y:S01]  /*5970*/  HADD2.F32 R31, -RZ, R75.H0_H0 ;  /* 0x2000004bff1f7230 */ /* 0x000fe20000004100 */
[----:B------:R0:W-:Y:S01]  /*5980*/  STG.E.128 desc[UR6][R220.64], R20 ;  /* 0x00000014dc007986 */ /* 0x0001e2000c101d06 */
[----:B------:R-:W-:Y:S02]  /*5990*/  HADD2.F32 R33, -RZ, R56.H0_H0 ;  /* 0x20000038ff217230 */ /* 0x000fe40000004100 */
[----:B------:R-:W-:Y:S01]  /*59a0*/  FFMA.FTZ R27, R149, R150, R152 ;  /* 0x00000096951b7223 */ /* 0x000fe20000010098 */
[----:B------:R-:W-:-:S02]  /*59b0*/  HADD2.F32 R35, -RZ, R76.H0_H0 ;  /* 0x2000004cff237230 */ /* 0x000fc40000004100 */
[----:B------:R-:W-:Y:S02]  /*59c0*/  HADD2.F32 R117, -RZ, R187.H0_H0 ;  /* 0x200000bbff757230 */ /* 0x000fe40000004100 */
[----:B------:R-:W-:Y:S01]  /*59d0*/  FFMA.FTZ R28, R28, R31, R33 ;  /* 0x0000001f1c1c7223 */ /* 0x000fe20000010021 */
[----:B------:R-:W-:Y:S01]  /*59e0*/  HADD2.F32 R121, -RZ, R75.H1_H1 ;  /* 0x3000004bff797230 */ /* 0x000fe20000004100 */
[----:B------:R1:W-:Y:S01]  /*59f0*/  STG.E.128 desc[UR6][R222.64], R24 ;  /* 0x00000018de007986 */ /* 0x0003e2000c101d06 */
[----:B------:R-:W-:Y:S02]  /*5a00*/  HADD2.F32 R127, -RZ, R57.H0_H0 ;  /* 0x20000039ff7f7230 */ /* 0x000fe40000004100 */
[----:B------:R-:W-:Y:S01]  /*5a10*/  FFMA.FTZ R29, R148, R35, R117 ;  /* 0x00000023941d7223 */ /* 0x000fe20000010075 */
[----:B------:R-:W-:Y:S02]  /*5a20*/  HADD2.F32 R31, -RZ, R76.H1_H1 ;  /* 0x3000004cff1f7230 */ /* 0x000fe40000004100 */
[----:B------:R-:W-:-:S02]  /*5a30*/  HADD2.F32 R33, -RZ, R187.H1_H1 ;  /* 0x300000bbff217230 */ /* 0x000fc40000004100 */
[----:B------:R-:W-:Y:S01]  /*5a40*/  FFMA.FTZ R30, R30, R121, R127 ;  /* 0x000000791e1e7223 */ /* 0x000fe2000001007f */
[----:B------:R-:W-:Y:S02]  /*5a50*/  HADD2.F32 R35, -RZ, R77.H0_H0 ;  /* 0x2000004dff237230 */ /* 0x000fe40000004100 */
[----:B------:R-:W-:Y:S02]  /*5a60*/  HADD2.F32 R117, -RZ, R54.H0_H0 ;  /* 0x20000036ff757230 */ /* 0x000fe40000004100 */
[----:B------:R-:W-:Y:S01]  /*5a70*/  FFMA.FTZ R31, R146, R31, R33 ;  /* 0x0000001f921f7223 */ /* 0x000fe20000010021 */
[----:B------:R-:W-:Y:S02]  /*5a80*/  HADD2.F32 R121, -RZ, R78.H0_H0 ;  /* 0x2000004eff797230 */ /* 0x000fe40000004100 */
[----:B------:R-:W-:Y:S02]  /*5a90*/  HADD2.F32 R127, -RZ, R189.H0_H0 ;  /* 0x200000bdff7f7230 */ /* 0x000fe40000004100 */
[----:B------:R-:W-:Y:S01]  /*5aa0*/  FFMA.FTZ R32, R32, R35, R117 ;  /* 0x0000002320207223 */ /* 0x000fe20000010075 */
[----:B------:R-:W-:Y:S01]  /*5ab0*/  HADD2.F32 R131, -RZ, R77.H1_H1 ;  /* 0x3000004dff837230 */ /* 0x000fe20000004100 */
[----:B------:R2:W-:Y:S01]  /*5ac0*/  STG.E.128 desc[UR6][R224.64], R28 ;  /* 0x0000001ce0007986 */ /* 0x0005e2000c101d06 */
[----:B------:R-:W-:-:S02]  /*5ad0*/  HADD2.F32 R137, -RZ, R55.H0_H0 ;  /* 0x20000037ff897230 */ /* 0x000fc40000004100 */
[----:B------:R-:W-:Y:S01]  /*5ae0*/  FFMA.FTZ R33, R144, R121, R127 ;  /* 0x0000007990217223 */ /* 0x000fe2000001007f */
[----:B------:R-:W-:Y:S02]  /*5af0*/  HADD2.F32 R148, -RZ, R78.H1_H1 ;  /* 0x3000004eff947230 */ /* 0x000fe40000004100 */
[----:B------:R-:W-:Y:S02]  /*5b00*/  HADD2.F32 R150, -RZ, R189.H1_H1 ;  /* 0x300000bdff967230 */ /* 0x000fe40000004100 */
[----:B------:R-:W-:Y:S01]  /*5b10*/  FFMA.FTZ R34, R34, R131, R137 ;  /* 0x0000008322227223 */ /* 0x000fe20000010089 */
[----:B0-----:R-:W-:Y:S02]  /*5b20*/  HADD2.F32 R23, -RZ, R81.H0_H0 ;  /* 0x20000051ff177230 */ /* 0x001fe40000004100 */
[----:B-1----:R-:W-:Y:S02]  /*5b30*/  HADD2.F32 R25, -RZ, R50.H0_H0 ;  /* 0x20000032ff197230 */ /* 0x002fe40000004100 */
[----:B------:R-:W-:Y:S01]  /*5b40*/  FFMA.FTZ R35, R143, R148, R150 ;  /* 0x000000948f237223 */ /* 0x000fe20000010096 */
[----:B------:R-:W-:-:S02]  /*5b50*/  HADD2.F32 R19, -RZ, R80.H1_H1 ;  /* 0x30000050ff137230 */ /* 0x000fc40000004100 */
[----:B------:R-:W-:Y:S02]  /*5b60*/  HADD2.F32 R21, -RZ, R191.H1_H1 ;  /* 0x300000bfff157230 */ /* 0x000fe40000004100 */
[----:B------:R-:W-:Y:S01]  /*5b70*/  FFMA.FTZ R20, R136, R23, R25 ;  /* 0x0000001788147223 */ /* 0x000fe20000010019 */
[----:B------:R-:W-:Y:S01]  /*5b80*/  HADD2.F32 R22, -RZ, R82.H0_H0 ;  /* 0x20000052ff167230 */ /* 0x000fe20000004100 */
[----:B------:R0:W-:Y:S01]  /*5b90*/  STG.E.128 desc[UR6][R226.64], R32 ;  /* 0x00000020e2007986 */ /* 0x0001e2000c101d06 */
[----:B------:R-:W-:Y:S02]  /*5ba0*/  HADD2.F32 R24, -RZ, R193.H0_H0 ;  /* 0x200000c1ff187230 */ /* 0x000fe40000004100 */
[----:B------:R-:W-:Y:S01]  /*5bb0*/  FFMA.FTZ R19, R138, R19, R21 ;  /* 0x000000138a137223 */ /* 0x000fe20000010015 */
[----:B------:R-:W-:Y:S02]  /*5bc0*/  HADD2.F32 R23, -RZ, R81.H1_H1 ;  /* 0x30000051ff177230 */ /* 0x000fe40000004100 */
[----:B------:R-:W-:-:S02]  /*5bd0*/  HADD2.F32 R25, -RZ, R51.H0_H0 ;  /* 0x20000033ff197230 */ /* 0x000fc40000004100 */
[----:B------:R-:W-:Y:S01]  /*5be0*/  FFMA.FTZ R21, R135, R22, R24 ;  /* 0x0000001687157223 */ /* 0x000fe20000010018 */
[----:B------:R-:W-:Y:S02]  /*5bf0*/  HADD2.F32 R27, -RZ, R83.H0_H0 ;  /* 0x20000053ff1b7230 */ /* 0x000fe40000004100 */
[----:B--2---:R-:W-:Y:S02]  /*5c00*/  HADD2.F32 R29, -RZ, R48.H0_H0 ;  /* 0x20000030ff1d7230 */ /* 0x004fe40000004100 */
[----:B------:R-:W-:Y:S01]  /*5c10*/  FFMA.FTZ R22, R134, R23, R25 ;  /* 0x0000001786167223 */ /* 0x000fe20000010019 */
[----:B------:R-:W-:Y:S02]  /*5c20*/  HADD2.F32 R26, -RZ, R82.H1_H1 ;  /* 0x30000052ff1a7230 */ /* 0x000fe40000004100 */
[----:B------:R-:W-:Y:S02]  /*5c30*/  HADD2.F32 R28, -RZ, R193.H1_H1 ;  /* 0x300000c1ff1c7230 */ /* 0x000fe40000004100 */
[----:B------:R-:W-:Y:S01]  /*5c40*/  FFMA.FTZ R24, R132, R27, R29 ;  /* 0x0000001b84187223 */ /* 0x000fe2000001001d */
[----:B------:R-:W-:-:S02]  /*5c50*/  HADD2.F32 R117, -RZ, R79.H0_H0 ;  /* 0x2000004fff757230 */ /* 0x000fc40000004100 */
[----:B------:R-:W-:Y:S02]  /*5c60*/  HADD2.F32 R121, -RZ, R52.H0_H0 ;  /* 0x20000034ff797230 */ /* 0x000fe40000004100 */
[----:B------:R-:W-:Y:S01]  /*5c70*/  FFMA.FTZ R23, R133, R26, R28 ;  /* 0x0000001a85177223 */ /* 0x000fe2000001001c */
[--C-:B------:R-:W-:Y:S02]  /*5c80*/  HADD2.F32 R31, -RZ, R84.reuse.H0_H0 ;  /* 0x20000054ff1f7230 */ /* 0x100fe40000004100 */
[--C-:B0-----:R-:W-:Y:S02]  /*5c90*/  HADD2.F32 R33, -RZ, R195.reuse.H0_H0 ;  /* 0x200000c3ff217230 */ /* 0x101fe40000004100 */
[----:B------:R-:W-:Y:S01]  /*5ca0*/  FFMA.FTZ R16, R142, R117, R121 ;  /* 0x000000758e107223 */ /* 0x000fe20000010079 */
[----:B------:R-:W-:Y:S02]  /*5cb0*/  HADD2.F32 R27, -RZ, R84.H1_H1 ;  /* 0x30000054ff1b7230 */ /* 0x000fe40000004100 */
[----:B------:R-:W-:-:S02]  /*5cc0*/  HADD2.F32 R29, -RZ, R195.H1_H1 ;  /* 0x300000c3ff1d7230 */ /* 0x000fc40000004100 */
[----:B------:R-:W-:Y:S01]  /*5cd0*/  FFMA.FTZ R25, R130, R31, R33 ;  /* 0x0000001f82197223 */ /* 0x000fe20000010021 */
[----:B------:R-:W-:Y:S02]  /*5ce0*/  HADD2.F32 R26, -RZ, R83.H1_H1 ;  /* 0x30000053ff1a7230 */ /* 0x000fe40000004100 */
[----:B------:R-:W-:Y:S02]  /*5cf0*/  HADD2.F32 R28, -RZ, R49.H0_H0 ;  /* 0x20000031ff1c7230 */ /* 0x000fe40000004100 */
[----:B------:R-:W-:Y:S01]  /*5d00*/  FFMA.FTZ R27, R128, R27, R29 ;  /* 0x0000001b801b7223 */ /* 0x000fe2000001001d */
[----:B------:R-:W-:Y:S02]  /*5d10*/  HADD2.F32 R30, -RZ, R86.H0_H0 ;  /* 0x20000056ff1e7230 */ /* 0x000fe40000004100 */
[----:B------:R-:W-:Y:S02]  /*5d20*/  HADD2.F32 R32, -RZ, R197.H0_H0 ;  /* 0x200000c5ff207230 */ /* 0x000fe40000004100 */
[----:B------:R-:W-:Y:S01]  /*5d30*/  FFMA.FTZ R26, R129, R26, R28 ;  /* 0x0000001a811a7223 */ /* 0x000fe2000001001c */
[----:B------:R-:W-:-:S02]  /*5d40*/  HADD2.F32 R144, -RZ, R80.H0_H0 ;  /* 0x20000050ff907230 */ /* 0x000fc40000004100 */
[----:B------:R-:W-:Y:S02]  /*5d50*/  HADD2.F32 R146, -RZ, R191.H0_H0 ;  /* 0x200000bfff927230 */ /* 0x000fe40000004100 */
[----:B------:R-:W-:Y:S01]  /*5d60*/  FFMA.FTZ R29, R125, R30, R32 ;  /* 0x0000001e7d1d7223 */ /* 0x000fe20000010020 */
[----:B------:R-:W-:Y:S02]  /*5d70*/  HADD2.F32 R127, -RZ, R79.H1_H1 ;  /* 0x3000004fff7f7230 */ /* 0x000fe40000004100 */
[----:B------:R-:W-:Y:S02]  /*5d80*/  HADD2.F32 R131, -RZ, R53.H0_H0 ;  /* 0x20000035ff837230 */ /* 0x000fe40000004100 */
[----:B------:R-:W-:Y:S01]  /*5d90*/  FFMA.FTZ R17, R141, R144, R146 ;  /* 0x000000908d117223 */ /* 0x000fe20000010092 */
[----:B------:R-:W-:Y:S02]  /*5da0*/  HADD2.F32 R31, -RZ, R85.H0_H0 ;  /* 0x20000055ff1f7230 */ /* 0x000fe40000004100 */
[----:B------:R-:W-:-:S02]  /*5db0*/  HADD2.F32 R33, -RZ, R46.H0_H0 ;  /* 0x2000002eff217230 */ /* 0x000fc40000004100 */
[----:B------:R-:W-:Y:S01]  /*5dc0*/  FFMA.FTZ R18, R140, R127, R131 ;  /* 0x0000007f8c127223 */ /* 0x000fe20000010083 */
[----:B------:R-:W-:Y:S02]  /*5dd0*/  HADD2.F32 R35, -RZ, R85.H1_H1 ;  /* 0x30000055ff237230 */ /* 0x000fe40000004100 */
[----:B------:R-:W-:Y:S02]  /*5de0*/  HADD2.F32 R117, -RZ, R47.H0_H0 ;  /* 0x2000002fff757230 */ /* 0x000fe40000004100 */
[----:B------:R-:W-:Y:S01]  /*5df0*/  FFMA.FTZ R28, R126, R31, R33 ;  /* 0x0000001f7e1c7223 */ /* 0x000fe20000010021 */
[----:B------:R-:W-:Y:S01]  /*5e00*/  HADD2.F32 R32, -RZ, R86.H1_H1 ;  /* 0x30000056ff207230 */ /* 0x000fe20000004100 */
[----:B------:R-:W-:Y:S01]  /*5e10*/  STG.E.128 desc[UR6][R168.64], R16 ;  /* 0x00000010a8007986 */ /* 0x000fe2000c101d06 */
[----:B------:R-:W-:Y:S02]  /*5e20*/  HADD2.F32 R34, -RZ, R197.H1_H1 ;  /* 0x300000c5ff227230 */ /* 0x000fe40000004100 */
[----:B------:R-:W-:Y:S01]  /*5e30*/  FFMA.FTZ R30, R124, R35, R117 ;  /* 0x000000237c1e7223 */ /* 0x000fe20000010075 */
[----:B------:R-:W-:Y:S01]  /*5e40*/  HADD2.F32 R33, -RZ, R87.H0_H0 ;  /* 0x20000057ff217230 */ /* 0x000fe20000004100 */
[----:B------:R0:W-:Y:S01]  /*5e50*/  STG.E.128 desc[UR6][R210.64], R20 ;  /* 0x00000014d2007986 */ /* 0x0001e2000c101d06 */
[----:B------:R-:W-:-:S02]  /*5e60*/  HADD2.F32 R35, -RZ, R44.H0_H0 ;  /* 0x2000002cff237230 */ /* 0x000fc40000004100 */
[----:B------:R-:W-:Y:S01]  /*5e70*/  FFMA.FTZ R31, R123, R32, R34 ;  /* 0x000000207b1f7223 */ /* 0x000fe20000010022 */
[--C-:B------:R-:W-:Y:S01]  /*5e80*/  HADD2.F32 R117, -RZ, R88.reuse.H0_H0 ;  /* 0x20000058ff757230 */ /* 0x100fe20000004100 */
[----:B------:R1:W-:Y:S01]  /*5e90*/  STG.E.128 desc[UR6][R212.64], R24 ;  /* 0x00000018d4007986 */ /* 0x0003e2000c101d06 */
[----:B------:R-:W-:Y:S02]  /*5ea0*/  HADD2.F32 R121, -RZ, R199.H0_H0 ;  /* 0x200000c7ff797230 */ /* 0x000fe40000004100 */
[----:B------:R-:W-:Y:S01]  /*5eb0*/  FFMA.FTZ R32, R122, R33, R35 ;  /* 0x000000217a207223 */ /* 0x000fe20000010023 */
[----:B------:R-:W-:Y:S01]  /*5ec0*/  HADD2.F32 R124, -RZ, R87.H1_H1 ;  /* 0x30000057ff7c7230 */ /* 0x000fe20000004100 */
[----:B------:R2:W-:Y:S01]  /*5ed0*/  STG.E.128 desc[UR6][R214.64], R28 ;  /* 0x0000001cd6007986 */ /* 0x0005e2000c101d06 */
[----:B------:R-:W-:Y:S02]  /*5ee0*/  HADD2.F32 R126, -RZ, R45.H0_H0 ;  /* 0x2000002dff7e7230 */ /* 0x000fe40000004100 */
[----:B------:R-:W-:Y:S01]  /*5ef0*/  FFMA.FTZ R33, R120, R117, R121 ;  /* 0x0000007578217223 */ /* 0x000fe20000010079 */
[----:B------:R-:W-:-:S02]  /*5f00*/  HADD2.F32 R125, -RZ, R88.H1_H1 ;  /* 0x30000058ff7d7230 */ /* 0x000fc40000004100 */
[----:B------:R-:W-:Y:S02]  /*5f10*/  HADD2.F32 R127, -RZ, R199.H1_H1 ;  /* 0x300000c7ff7f7230 */ /* 0x000fe40000004100 */
[----:B------:R-:W-:Y:S01]  /*5f20*/  FFMA.FTZ R34, R119, R124, R126 ;  /* 0x0000007c77227223 */ /* 0x000fe2000001007e */
[----:B------:R-:W-:Y:S02]  /*5f30*/  HADD2.F32 R122, -RZ, R90.H1_H1 ;  /* 0x3000005aff7a7230 */ /* 0x000fe40000004100 */
[----:B------:R-:W-:Y:S02]  /*5f40*/  HADD2.F32 R117, -RZ, R89.H0_H0 ;  /* 0x20000059ff757230 */ /* 0x000fe40000004100 */
[----:B------:R-:W-:Y:S01]  /*5f50*/  FFMA.FTZ R35, R118, R125, R127 ;  /* 0x0000007d76237223 */ /* 0x000fe2000001007f */
[----:B0-----:R-:W-:Y:S02]  /*5f60*/  HADD2.F32 R20, -RZ, R201.H1_H1 ;  /* 0x300000c9ff147230 */ /* 0x001fe40000004100 */
[----:B------:R-:W-:-:S02]  /*5f70*/  HADD2.F32 R21, -RZ, R91.H0_H0 ;  /* 0x2000005bff157230 */ /* 0x000fc40000004100 */
[----:B------:R-:W-:Y:S02]  /*5f80*/  HADD2.F32 R23, -RZ, R40.H0_H0 ;  /* 0x20000028ff177230 */ /* 0x000fe40000004100 */
[----:B------:R-:W-:Y:S01]  /*5f90*/  FFMA.FTZ R19, R113, R122, R20 ;  /* 0x0000007a71137223 */ /* 0x000fe20000010014 */
[----:B------:R-:W-:Y:S01]  /*5fa0*/  HADD2.F32 R22, -RZ, R92.H0_H0 ;  /* 0x2000005cff167230 */ /* 0x000fe20000004100 */
[----:B------:R0:W-:Y:S01]  /*5fb0*/  STG.E.128 desc[UR6][R216.64], R32 ;  /* 0x00000020d8007986 */ /* 0x0001e2000c101d06 */
[----:B-1----:R-:W-:Y:S02]  /*5fc0*/  HADD2.F32 R24, -RZ, R203.H0_H0 ;  /* 0x200000cbff187230 */ /* 0x002fe40000004100 */
        /* <DEDUP_REMOVED lines=11> */
[----:B------:R-:W-:Y:S02]  /*6080*/  HADD2.F32 R27, -RZ, R93.H1_H1 ;  /* 0x3000005dff1b7230 */ /* 0x000fe40000004100 */
[----:B------:R-:W-:Y:S01]  /*6090*/  FFMA.FTZ R23, R109, R26, R28 ;  /* 0x0000001a6d177223 */ /* 0x000fe2000001001c */
[----:B0-----:R-:W-:Y:S02]  /*60a0*/  HADD2.F32 R32, -RZ, R205.H0_H0 ;  /* 0x200000cdff207230 */ /* 0x001fe40000004100 */
[----:B------:R-:W-:Y:S02]  /*60b0*/  HADD2.F32 R29, -RZ, R39.H0_H0 ;  /* 0x20000027ff1d7230 */ /* 0x000fe40000004100 */
[----:B------:R-:W-:Y:S02]  /*60c0*/  HADD2.F32 R28, -RZ, R94.H1_H1 ;  /* 0x3000005eff1c7230 */ /* 0x000fe40000004100 */
[----:B------:R-:W-:Y:S01]  /*60d0*/  FFMA.FTZ R25, R107, R30, R32 ;  /* 0x0000001e6b197223 */ /* 0x000fe20000010020 */
[----:B------:R-:W-:-:S02]  /*60e0*/  HADD2.F32 R30, -RZ, R205.H1_H1 ;  /* 0x300000cdff1e7230 */ /* 0x000fc40000004100 */
[----:B------:R-:W-:Y:S01]  /*60f0*/  FFMA.FTZ R26, R106, R27, R29 ;  /* 0x0000001b6a1a7223 */ /* 0x000fe2000001001d */
[----:B------:R-:W-:Y:S02]  /*6100*/  HADD2.F32 R32, -RZ, R173.H0_H0 ;  /* 0x200000adff207230 */ /* 0x000fe40000004100 */
[----:B------:R-:W-:Y:S02]  /*6110*/  HADD2.F32 R34, -RZ, R207.H0_H0 ;  /* 0x200000cfff227230 */ /* 0x000fe40000004100 */
[----:B------:R-:W-:Y:S01]  /*6120*/  FFMA.FTZ R27, R105, R28, R30 ;  /* 0x0000001c691b7223 */ /* 0x000fe2000001001e */
[----:B------:R-:W-:Y:S02]  /*6130*/  HADD2.F32 R35, -RZ, R171.H1_H1 ;  /* 0x300000abff237230 */ /* 0x000fe40000004100 */
[----:B------:R-:W-:Y:S02]  /*6140*/  HADD2.F32 R107, -RZ, R37.H0_H0 ;  /* 0x20000025ff6b7230 */ /* 0x000fe40000004100 */
[----:B------:R-:W-:Y:S01]  /*6150*/  FFMA.FTZ R29, R103, R32, R34 ;  /* 0x00000020671d7223 */ /* 0x000fe20000010022 */
[----:B------:R-:W-:-:S02]  /*6160*/  HADD2.F32 R31, -RZ, R171.H0_H0 ;  /* 0x200000abff1f7230 */ /* 0x000fc40000004100 */
[----:B------:R-:W-:Y:S02]  /*6170*/  HADD2.F32 R33, -RZ, R36.H0_H0 ;  /* 0x20000024ff217230 */ /* 0x000fe40000004100 */
[----:B------:R-:W-:Y:S01]  /*6180*/  FFMA.FTZ R30, R102, R35, R107 ;  /* 0x00000023661e7223 */ /* 0x000fe2000001006b */
[----:B------:R-:W-:Y:S01]  /*6190*/  HADD2.F32 R119, -RZ, R42.H0_H0 ;  /* 0x2000002aff777230 */ /* 0x000fe20000004100 */
[----:B------:R-:W0:Y:S01]  /*61a0*/  LDC.64 R102, c[0x0][0x380] ;  /* 0x0000e000ff667b82 */ /* 0x000e220000000a00 */
[----:B------:R-:W-:Y:S02]  /*61b0*/  HADD2.F32 R118, -RZ, R90.H0_H0 ;  /* 0x2000005aff767230 */ /* 0x000fe40000004100 */
[----:B------:R-:W-:Y:S01]  /*61c0*/  FFMA.FTZ R28, R104, R31, R33 ;  /* 0x0000001f681c7223 */ /* 0x000fe20000010021 */
[----:B------:R-:W-:Y:S02]  /*61d0*/  HADD2.F32 R120, -RZ, R201.H0_H0 ;  /* 0x200000c9ff787230 */ /* 0x000fe40000004100 */
[----:B------:R-:W-:Y:S01]  /*61e0*/  FFMA.FTZ R16, R116, R117, R119 ;  /* 0x0000007574107223 */ /* 0x000fe20000010077 */
[----:B------:R-:W-:-:S02]  /*61f0*/  HADD2.F32 R121, -RZ, R89.H1_H1 ;  /* 0x30000059ff797230 */ /* 0x000fc40000004100 */
[----:B------:R-:W-:Y:S02]  /*6200*/  HADD2.F32 R123, -RZ, R43.H0_H0 ;  /* 0x2000002bff7b7230 */ /* 0x000fe40000004100 */
[----:B------:R-:W-:Y:S01]  /*6210*/  FFMA.FTZ R17, R115, R118, R120 ;  /* 0x0000007673117223 */ /* 0x000fe20000010078 */
[----:B------:R-:W-:Y:S02]  /*6220*/  HADD2.F32 R32, -RZ, R173.H1_H1 ;  /* 0x300000adff207230 */ /* 0x000fe40000004100 */
[----:B------:R-:W-:Y:S02]  /*6230*/  HADD2.F32 R34, -RZ, R207.H1_H1 ;  /* 0x300000cfff227230 */ /* 0x000fe40000004100 */
[----:B------:R-:W-:Y:S01]  /*6240*/  FFMA.FTZ R18, R114, R121, R123 ;  /* 0x0000007972127223 */ /* 0x000fe2000001007b */
[----:B------:R-:W-:Y:S02]  /*6250*/  HADD2.F32 R33, -RZ, R175.H0_H0 ;  /* 0x200000afff217230 */ /* 0x000fe40000004100 */
[----:B------:R-:W-:-:S02]  /*6260*/  HADD2.F32 R35, -RZ, R2.H0_H0 ;  /* 0x20000002ff237230 */ /* 0x000fc40000004100 */
[----:B------:R-:W-:Y:S01]  /*6270*/  FFMA.FTZ R31, R101, R32, R34 ;  /* 0x00000020651f7223 */ /* 0x000fe20000010022 */
[----:B------:R-:W-:Y:S01]  /*6280*/  HADD2.F32 R104, -RZ, R177.H0_H0 ;  /* 0x200000b1ff687230 */ /* 0x000fe20000004100 */
[----:B------:R1:W-:Y:S01]  /*6290*/  STG.E.128 desc[UR6][R96.64], R16 ;  /* 0x0000001060007986 */ /* 0x0003e2000c101d06 */
[----:B------:R-:W-:Y:S02]  /*62a0*/  HADD2.F32 R106, -RZ, R209.H0_H0 ;  /* 0x200000d1ff6a7230 */ /* 0x000fe40000004100 */
[----:B------:R-:W-:Y:S01]  /*62b0*/  FFMA.FTZ R32, R100, R33, R35 ;  /* 0x0000002164207223 */ /* 0x000fe20000010023 */
[----:B------:R-:W-:Y:S01]  /*62c0*/  HADD2.F32 R108, -RZ, R175.H1_H1 ;  /* 0x300000afff6c7230 */ /* 0x000fe20000004100 */
[----:B------:R1:W-:Y:S01]  /*62d0*/  STG.E.128 desc[UR6][R160.64], R20 ;  /* 0x00000014a0007986 */ /* 0x0003e2000c101d06 */
[----:B------:R-:W-:Y:S02]  /*62e0*/  HADD2.F32 R110, -RZ, R3.H0_H0 ;  /* 0x20000003ff6e7230 */ /* 0x000fe40000004100 */
[----:B------:R-:W-:Y:S01]  /*62f0*/  FFMA.FTZ R33, R99, R104, R106 ;  /* 0x0000006863217223 */ /* 0x000fe2000001006a */
[----:B------:R-:W-:Y:S01]  /*6300*/  HADD2.F32 R105, -RZ, R177.H1_H1 ;  /* 0x300000b1ff697230 */ /* 0x000fe20000004100 */
[----:B------:R1:W-:Y:S01]  /*6310*/  STG.E.128 desc[UR6][R162.64], R24 ;  /* 0x00000018a2007986 */ /* 0x0003e2000c101d06 */
[----:B------:R-:W-:-:S02]  /*6320*/  HADD2.F32 R107, -RZ, R209.H1_H1 ;  /* 0x300000d1ff6b7230 */ /* 0x000fc40000004100 */
[----:B------:R-:W-:Y:S01]  /*6330*/  FFMA.FTZ R34, R95, R108, R110 ;  /* 0x0000006c5f227223 */ /* 0x000fe2000001006e */
[----:B0-----:R-:W-:Y:S01]  /*6340*/  LEA R66, R102, R66, 0x2 ;  /* 0x0000004266427211 */ /* 0x001fe200078e10ff */
[----:B------:R1:W-:Y:S01]  /*6350*/  STG.E.128 desc[UR6][R164.64], R28 ;  /* 0x0000001ca4007986 */ /* 0x0003e2000c101d06 */
[----:B------:R-:W-:Y:S02]  /*6360*/  FFMA.FTZ R35, R98, R105, R107 ;  /* 0x0000006962237223 */ /* 0x000fe4000001006b */
[----:B------:R-:W-:-:S03]  /*6370*/  ISETP.GE.AND P2, PT, R66, R103, PT ;  /* 0x000000674200720c */ /* 0x000fc60003f46270 */
[----:B------:R1:W-:Y:S10]  /*6380*/  STG.E.128 desc[UR6][R166.64], R32 ;  /* 0x00000020a6007986 */ /* 0x0003f4000c101d06 */
[----:B------:R-:W-:Y:S05]  /*6390*/  @!P2 BRA `(.L_x_35036) ;  /* 0xffffffa800dca947 */ /* 0x000fea000383ffff */
[----:B------:R-:W-:Y:S05]  /*63a0*/  EXIT ;  /* 0x000000000000794d */ /* 0x000fea0003800000 */
.L_x_35035:
        /* <DEDUP_REMOVED lines=8> */
.L_x_35038:
[----:B------:R-:W-:Y:S05]  /*6430*/  BSYNC B0 ;  /* 0x0000000000007941 */ /* 0x000fea0003800000 */
.L_x_35037:
        /* <DEDUP_REMOVED lines=10> */
.L_x_35039:
[----:B------:R-:W-:Y:S01]  /*64e0*/  HFMA2 R156, -RZ, RZ, 0, 2.384185791015625e-07 ;  /* 0x00000004ff9c7431 */ /* 0x000fe200000001ff */
[----:B------:R-:W-:-:S05]  /*64f0*/  MOV R16, R165 ;  /* 0x000000a500107202 */ /* 0x000fca0000000f00 */
[----:B------:R-:W-:-:S05]  /*6500*/  FADD.FTZ R22, R17, R16 ;  /* 0x0000001011167221 */ /* 0x000fca0000010000 */
[----:B------:R-:W-:-:S07]  /*6510*/  MOV R169, R22 ;  /* 0x0000001600a97202 */ /* 0x000fce0000000f00 */
[----:B------:R-:W-:Y:S05]  /*6520*/  WARPSYNC.COLLECTIVE R154, `(.L_x_35040) ;  /* 0x000000009a087348 */ /* 0x000fea0003c00000 */
[----:B------:R0:W1:Y:S02]  /*6530*/  SHFL.BFLY P3, R165, R169, R156, R211 ;  /* 0x0c00009ca9a57389 */ /* 0x00006400000600d3 */
[----:B01----:R-:W-:Y:S05]  /*6540*/  ENDCOLLECTIVE ;  /* 0x000000000000791b */ /* 0x003fea0003800000 */
.L_x_35040:
[----:B------:R-:W-:Y:S01]  /*6550*/  HFMA2 R156, -RZ, RZ, 0, 4.76837158203125e-07 ;  /* 0x00000008ff9c7431 */ /* 0x000fe200000001ff */
[----:B------:R-:W-:-:S05]  /*6560*/  MOV R23, R165 ;  /* 0x000000a500177202 */ /* 0x000fca0000000f00 */
[----:B------:R-:W-:-:S05]  /*6570*/  FADD.FTZ R23, R22, R23 ;  /* 0x0000001716177221 */ /* 0x000fca0000010000 */
[----:B------:R-:W-:-:S07]  /*6580*/  MOV R169, R23 ;  /* 0x0000001700a97202 */ /* 0x000fce0000000f00 */
[----:B------:R-:W-:Y:S05]  /*6590*/  WARPSYNC.COLLECTIVE R154, `(.L_x_35041) ;  /* 0x000000009a087348 */ /* 0x000fea0003c00000 */
[----:B------:R0:W1:Y:S02]  /*65a0*/  SHFL.BFLY P3, R165, R169, R156, R211 ;  /* 0x0c00009ca9a57389 */ /* 0x00006400000600d3 */
[----:B01----:R-:W-:Y:S05]  /*65b0*/  ENDCOLLECTIVE ;  /* 0x000000000000791b */ /* 0x003fea0003800000 */
.L_x_35041:
[----:B------:R-:W-:Y:S01]  /*65c0*/  HFMA2 R156, -RZ, RZ, 0, 9.5367431640625e-07 ;  /* 0x00000010ff9c7431 */ /* 0x000fe200000001ff */
[----:B------:R-:W-:-:S05]  /*65d0*/  MOV R16, R165 ;  /* 0x000000a500107202 */ /* 0x000fca0000000f00 */
[----:B------:R-:W-:-:S05]  /*65e0*/  FADD.FTZ R152, R23, R16 ;  /* 0x0000001017987221 */ /* 0x000fca0000010000 */
[----:B------:R-:W-:-:S07]  /*65f0*/  MOV R169, R152 ;  /* 0x0000009800a97202 */ /* 0x000fce0000000f00 */
[----:B------:R-:W-:Y:S05]  /*6600*/  WARPSYNC.COLLECTIVE R154, `(.L_x_35042) ;  /* 0x000000009a087348 */ /* 0x000fea0003c00000 */
[----:B------:R0:W1:Y:S02]  /*6610*/  SHFL.BFLY P3, R165, R169, R156, R211 ;  /* 0x0c00009ca9a57389 */ /* 0x00006400000600d3 */
[----:B01----:R-:W-:Y:S05]  /*6620*/  ENDCOLLECTIVE ;  /* 0x000000000000791b */ /* 0x003fea0003800000 */
.L_x_35042:
        /* <DEDUP_REMOVED lines=131> */
[----:B------:R-:W-:-:S07]  /*6e60*/  MOV R169, R16 ;  /* 0x0000001000a97202 */ /* 0x000fce0000000f00 */
[----:B------:R-:W-:Y:S05]  /*6e70*/  WARPSYNC.COLLECTIVE R154, `(.L_x_35043) ;  /* 0x000000009a087348 */ /* 0x000fea0003c00000 */
[----:B------:R0:W1:Y:S02]  /*6e80*/  SHFL.BFLY P3, R165, R169, R156, R211 ;  /* 0x0c00009ca9a57389 */ /* 0x00006400000600d3 */
[----:B01----:R-:W-:Y:S05]  /*6e90*/  ENDCOLLECTIVE ;  /* 0x000000000000791b */ /* 0x003fea0003800000 */
.L_x_35043:
[----:B------:R-:W-:Y:S01]  /*6ea0*/  HFMA2 R156, -RZ, RZ, 0, 1.1920928955078125e-07 ;  /* 0x00000002ff9c7431 */ /* 0x000fe200000001ff */
[----:B------:R-:W-:-:S05]  /*6eb0*/  MOV R17, R165 ;  /* 0x000000a500117202 */ /* 0x000fca0000000f00 */
[----:B------:R-:W-:-:S05]  /*6ec0*/  FADD.FTZ R17, R16, R17 ;  /* 0x0000001110117221 */ /* 0x000fca0000010000 */
[----:B------:R-:W-:-:S07]  /*6ed0*/  MOV R169, R17 ;  /* 0x0000001100a97202 */ /* 0x000fce0000000f00 */
[----:B------:R-:W-:Y:S05]  /*6ee0*/  WARPSYNC.COLLECTIVE R154, `(.L_x_35044) ;  /* 0x000000009a087348 */ /* 0x000fea0003c00000 */
[----:B------:R0:W1:Y:S02]  /*6ef0*/  SHFL.BFLY P3, R165, R169, R156, R211 ;  /* 0x0c00009ca9a57389 */ /* 0x00006400000600d3 */
[----:B01----:R-:W-:Y:S05]  /*6f00*/  ENDCOLLECTIVE ;  /* 0x000000000000791b */ /* 0x003fea0003800000 */
.L_x_35044:
[----:B------:R-:W-:Y:S01]  /*6f10*/  HFMA2 R156, -RZ, RZ, 0, 2.384185791015625e-07 ;  /* 0x00000004ff9c7431 */ /* 0x000fe200000001ff */
[----:B------:R-:W-:-:S05]  /*6f20*/  MOV R22, R165 ;  /* 0x000000a500167202 */ /* 0x000fca0000000f00 */
[----:B------:R-:W-:-:S05]  /*6f30*/  FADD.FTZ R22, R17, R22 ;  /* 0x0000001611167221 */ /* 0x000fca0000010000 */
[----:B------:R-:W-:-:S07]  /*6f40*/  MOV R169, R22 ;  /* 0x0000001600a97202 */ /* 0x000fce0000000f00 */
[----:B------:R-:W-:Y:S05]  /*6f50*/  WARPSYNC.COLLECTIVE R154, `(.L_x_35045) ;  /* 0x000000009a087348 */ /* 0x000fea0003c00000 */
[----:B------:R0:W1:Y:S02]  /*6f60*/  SHFL.BFLY P3, R165, R169, R156, R211 ;  /* 0x0c00009ca9a57389 */ /* 0x00006400000600d3 */
[----:B01----:R-:W-:Y:S05]  /*6f70*/  ENDCOLLECTIVE ;  /* 0x000000000000791b */ /* 0x003fea0003800000 */
.L_x_35045:
[----:B------:R-:W-:Y:S01]  /*6f80*/  HFMA2 R156, -RZ, RZ, 0, 4.76837158203125e-07 ;  /* 0x00000008ff9c7431 */ /* 0x000fe200000001ff */
[----:B------:R-:W-:-:S05]  /*6f90*/  MOV R19, R165 ;  /* 0x000000a500137202 */ /* 0x000fca0000000f00 */
[----:B------:R-:W-:-:S05]  /*6fa0*/  FADD.FTZ R19, R22, R19 ;  /* 0x0000001316137221 */ /* 0x000fca0000010000 */
[----:B------:R-:W-:-:S07]  /*6fb0*/  MOV R169, R19 ;  /* 0x0000001300a97202 */ /* 0x000fce0000000f00 */
[----:B------:R-:W-:Y:S05]  /*6fc0*/  WARPSYNC.COLLECTIVE R154, `(.L_x_35046) ;  /* 0x000000009a087348 */ /* 0x000fea0003c00000 */
[----:B------:R0:W1:Y:S02]  /*6fd0*/  SHFL.BFLY P3, R165, R169, R156, R211 ;  /* 0x0c00009ca9a57389 */ /* 0x00006400000600d3 */
[----:B01----:R-:W-:Y:S05]  /*6fe0*/  ENDCOLLECTIVE ;  /* 0x000000000000791b */ /* 0x003fea0003800000 */
.L_x_35046:
[----:B------:R-:W-:Y:S01]  /*6ff0*/  HFMA2 R156, -RZ, RZ, 0, 9.5367431640625e-07 ;  /* 0x00000010ff9c7431 */ /* 0x000fe200000001ff */
[----:B------:R-:W-:-:S05]  /*7000*/  MOV R152, R165 ;  /* 0x000000a500987202 */ /* 0x000fca0000000f00 */
[----:B------:R-:W-:-:S05]  /*7010*/  FADD.FTZ R152, R19, R152 ;  /* 0x0000009813987221 */ /* 0x000fca0000010000 */
[----:B------:R-:W-:-:S07]  /*7020*/  MOV R169, R152 ;  /* 0x0000009800a97202 */ /* 0x000fce0000000f00 */
[----:B------:R-:W-:Y:S05]  /*7030*/  WARPSYNC.COLLECTIVE R154, `(.L_x_35047) ;  /* 0x000000009a087348 */ /* 0x000fea0003c00000 */
[----:B------:R0:W1:Y:S02]  /*7040*/  SHFL.BFLY P3, R165, R169, R156, R211 ;  /* 0x0c00009ca9a57389 */ /* 0x00006400000600d3 */
[----:B01----:R-:W-:Y:S05]  /*7050*/  ENDCOLLECTIVE ;  /* 0x000000000000791b */ /* 0x003fea0003800000 */
.L_x_35047:
[----:B------:R-:W-:Y:S01]  /*7060*/  MOV R23, R165 ;  /* 0x000000a500177202 */ /* 0x000fe20000000f00 */
[----:B------:R-:W-:Y:S06]  /*7070*/  BRA `(.L_x_35048) ;  /* 0xffffffd800fc7947 */ /* 0x000fec000383ffff */
.L_x_35049:
        /* <DEDUP_REMOVED lines=16> */
.L_x_43919:


//--------------------- .text._ZN10layer_norm31ln_parallel_residual_fwd_kernelINS_13Kernel_traitsI6__halfffffjLj2048ELj1ELj4ELj1ELj16ENS_18Kernel_traits_baseILj2048ES2_ffffjLj128EEEEELb1ELb0ELb0EEEvNS_9FwdParamsE --------------------------
	.section	.text._ZN10layer_norm31ln_parallel_residual_fwd_kernelINS_13Kernel_traitsI6__halfffffjLj2048ELj1ELj4ELj1ELj16ENS_18Kernel_traits_baseILj2048ES2_ffffjLj128EEEEELb1ELb0ELb0EEEvNS_9FwdParamsE,"ax",@progbits
	.align	128
        .global         _ZN10layer_norm31ln_parallel_residual_fwd_kernelINS_13Kernel_traitsI6__halfffffjLj2048ELj1ELj4ELj1ELj16ENS_18Kernel_traits_baseILj2048ES2_ffffjLj128EEEEELb1ELb0ELb0EEEvNS_9FwdParamsE
        .type           _ZN10layer_norm31ln_parallel_residual_fwd_kernelINS_13Kernel_traitsI6__halfffffjLj2048ELj1ELj4ELj1ELj16ENS_18Kernel_traits_baseILj2048ES2_ffffjLj128EEEEELb1ELb0ELb0EEEvNS_9FwdParamsE,@function
        .size           _ZN10layer_norm31ln_parallel_residual_fwd_kernelINS_13Kernel_traitsI6__halfffffjLj2048ELj1ELj4ELj1ELj16ENS_18Kernel_traits_baseILj2048ES2_ffffjLj128EEEEELb1ELb0ELb0EEEvNS_9FwdParamsE,(.L_x_43920 - _ZN10layer_norm31ln_parallel_residual_fwd_kernelINS_13Kernel_traitsI6__halfffffjLj2048ELj1ELj4ELj1ELj16ENS_18Kernel_traits_baseILj2048ES2_ffffjLj128EEEEELb1ELb0ELb0EEEvNS_9FwdParamsE)
        .other          _ZN10layer_norm31ln_parallel_residual_fwd_kernelINS_13Kernel_traitsI6__halfffffjLj2048ELj1ELj4ELj1ELj16ENS_18Kernel_traits_baseILj2048ES2_ffffjLj128EEEEELb1ELb0ELb0EEEvNS_9FwdParamsE,@"STO_CUDA_ENTRY STV_DEFAULT"
_ZN10layer_norm31ln_parallel_residual_fwd_kernelINS_13Kernel_traitsI6__halfffffjLj2048ELj1ELj4ELj1ELj16ENS_18Kernel_traits_baseILj2048ES2_ffffjLj128EEEEELb1ELb0ELb0EEEvNS_9FwdParamsE:
.text._ZN10layer_norm31ln_parallel_residual_fwd_kernelINS_13Kernel_traitsI6__halfffffjLj2048ELj1ELj4ELj1ELj16ENS_18Kernel_traits_baseILj2048ES2_ffffjLj128EEEEELb1ELb0ELb0EEEvNS_9FwdParamsE:
[----:B------:R-:W0:Y:S01]  /*0000*/  LDC R1, c[0x0][0x37c] ;  /* 0x0000df00ff017b82 */ /* 0x000e220000000800 */
[----:B------:R-:W1:Y:S07]  /*0010*/  LDCU.U8 UR4, c[0x0][0x464] ;  /* 0x00008c80ff0477ac */ /* 0x000e6e0008000000 */
[----:B------:R-:W2:Y:S01]  /*0020*/  LDC R7, c[0x0][0x458] ;  /* 0x00011600ff077b82 */ /* 0x000ea20000000800 */
[----:B0-----:R-:W-:Y:S01]  /*0030*/  VIADD R1, R1, 0xffffffd8 ;  /* 0xffffffd801017836 */ /* 0x001fe20000000000 */
[----:B------:R-:W0:Y:S06]  /*0040*/  LDCU.64 UR6, c[0x0][0x358] ;  /* 0x00006b00ff0677ac */ /* 0x000e2c0008000a00 */
[----:B------:R-:W3:Y:S01]  /*0050*/  LDC R4, c[0x0][0x45c] ;  /* 0x00011700ff047b82 */ /* 0x000ee20000000800 */
[----:B------:R-:W4:Y:S01]  /*0060*/  S2R R116, SR_TID.X ;  /* 0x0000000000747919 */ /* 0x000f220000002100 */
[----:B------:R-:W0:Y:S06]  /*0070*/  LDCU.64 UR8, c[0x0][0x438] ;  /* 0x00008700ff0877ac */ /* 0x000e2c0008000a00 */
        /* <DEDUP_REMOVED lines=8> */
[----:B------:R-:W-:-:S06]  /*0100*/  IMAD.U32 R21, RZ, RZ, UR5 ;  /* 0x00000005ff157e24 */ /* 0x000fcc000f8e00ff */
[----:B------:R-:W5:Y:S01]  /*0110*/  @P0 LDG.E.64 R20, desc[UR6][R20.64] ;  /* 0x0000000614140981 */ /* 0x000f62000c1e1b00 */
[----:B------:R-:W0:Y:S01]  /*0120*/  S2UR UR5, SR_CTAID.X ;  /* 0x00000000000579c3 */ /* 0x000e220000002500 */
[----:B------:R-:W-:Y:S01]  /*0130*/  UISETP.NE.U32.AND UP0, UPT, UR8, URZ, UPT ;  /* 0x000000ff0800728c */ /* 0x000fe2000bf05070 */
[----:B----4-:R-:W-:Y:S01]  /*0140*/  LOP3.LUT R6, R116, 0x1f, RZ, 0xc0, !PT ;  /* 0x0000001f74067812 */ /* 0x010fe200078ec0ff */
[----:B------:R-:W-:Y:S01]  /*0150*/  BSSY.RECONVERGENT B0, `(.L_x_35050) ;  /* 0x000034d000007945 */ /* 0x000fe20003800200 */
[----:B------:R-:W-:Y:S01]  /*0160*/  SHF.R.S32.HI R0, RZ, 0x1f, R9 ;  /* 0x0000001fff007819 */ /* 0x000fe20000011409 */
[----:B------:R-:W-:Y:S01]  /*0170*/  UISETP.NE.AND.EX UP0, UPT, UR9, URZ, UPT, UP0 ;  /* 0x000000ff0900728c */ /* 0x000fe2000bf05300 */
[----:B------:R-:W-:Y:S02]  /*0180*/  SHF.R.U32.HI R8, RZ, 0x5, R116 ;  /* 0x00000005ff087819 */ /* 0x000fe40000011674 */
[----:B------:R-:W-:Y:S01]  /*0190*/  LEA.HI R0, R0, R9, RZ, 0x2 ;  /* 0x0000000900007211 */ /* 0x000fe200078f10ff */
[----:B0-----:R-:W-:-:S06]  /*01a0*/  USHF.L.U32 UR4, UR5, 0x2, URZ ;  /* 0x0000000205047899 */ /* 0x001fcc00080006ff */
[----:B------:R-:W-:Y:S02]  /*01b0*/  LOP3.LUT R8, R8, UR4, RZ, 0xfc, !PT ;  /* 0x0000000408087c12 */ /* 0x000fe4000f8efcff */
[----:B--2---:R-:W-:Y:S02]  /*01c0*/  @P0 IADD3 R7, P1, PT, R2, R5, RZ ;  /* 0x0000000502070210 */ /* 0x004fe40007f3e0ff */
[----:B------:R-:W-:Y:S02]  /*01d0*/  LOP3.LUT R5, R6, 0x1f, RZ, 0x3c, !PT ;  /* 0x0000001f06057812 */ /* 0x000fe400078e3cff */
[----:B------:R-:W-:Y:S02]  /*01e0*/  @P0 IADD3.X R4, PT, PT, RZ, R3, RZ, P1, !PT ;  /* 0x00000003ff040210 */ /* 0x000fe40000ffe4ff */
[----:B------:R-:W-:Y:S02]  /*01f0*/  LEA.HI.SX32 R0, R0, R5, 0x1e ;  /* 0x0000000500007211 */ /* 0x000fe400078ff2ff */
[----:B------:R-:W-:-:S02]  /*0200*/  SHF.R.U64 R2, R7, 0x2, R4 ;  /* 0x0000000207027819 */ /* 0x000fc40000001204 */
        /* <DEDUP_REMOVED lines=9> */
[----:B------:R-:W-:Y:S02]  /*02a0*/  ISETP.GE.U32.AND P2, PT, R0, 0x60, PT ;  /* 0x000000600000780c */ /* 0x000fe40003f46070 */
[----:B------:R-:W-:Y:S01]  /*02b0*/  LOP3.LUT R3, R3, 0xfffbffff, RZ, 0xc0, !PT ;  /* 0xfffbffff03037812 */ /* 0x000fe200078ec0ff */
        /* <DEDUP_REMOVED lines=11> */
[----:B------:R-:W-:-:S07]  /*0370*/  ISETP.GE.U32.AND P1, PT, R0, 0x80, PT ;  /* 0x000000800000780c */ /* 0x000fce0003f26070 */
[----:B------:R-:W1:Y:S08]  /*0380*/  LDC.64 R66, c[0x0][0x3d0] ;  /* 0x0000f400ff427b82 */ /* 0x000e700000000a00 */
[----:B------:R-:W1:Y:S01]  /*0390*/  LDC.64 R78, c[0x0][0x3d8] ;  /* 0x0000f600ff4e7b82 */ /* 0x000e620000000a00 */
[----:B--2---:R-:W-:Y:S01]  /*03a0*/  @P3 IMAD.WIDE.U32 R54, R6, 0x8, R54 ;  /* 0x0000000806363825 */ /* 0x004fe200078e0036 */
[----:B------:R-:W-:-:S06]  /*03b0*/  ISETP.GE.U32.AND P0, PT, R0, 0xa0, PT ;  /* 0x000000a00000780c */ /* 0x000fcc0003f06070 */
[----:B------:R-:W2:Y:S01]  /*03c0*/  LDC.64 R114, c[0x0][0x3d0] ;  /* 0x0000f400ff727b82 */ /* 0x000ea20000000a00 */
[C---:B---3--:R-:W-:Y:S01]  /*03d0*/  @P3 IMAD.WIDE.U32 R56, R6.reuse, 0x8, R56 ;  /* 0x0000000806383825 */ /* 0x048fe200078e0038 */
[----:B------:R3:W5:Y:S06]  /*03e0*/  @P3 LDG.E.64 R106, desc[UR6][R54.64] ;  /* 0x00000006366a3981 */ /* 0x00076c000c1e1b00 */
[----:B------:R-:W2:Y:S01]  /*03f0*/  LDC.64 R124, c[0x0][0x3d8] ;  /* 0x0000f600ff7c7b82 */ /* 0x000ea20000000a00 */
[----:B------:R-:W-:Y:S01]  /*0400*/  @P3 VIADD R6, R6, 0x20 ;  /* 0x0000002006063836 */ /* 0x000fe20000000000 */
[----:B------:R3:W5:Y:S06]  /*0410*/  @P3 LDG.E.64 R104, desc[UR6][R56.64] ;  /* 0x0000000638683981 */ /* 0x00076c000c1e1b00 */
[----:B------:R-:W2:Y:S01]  /*0420*/  LDC.64 R126, c[0x0][0x3d8] ;  /* 0x0000f600ff7e7b82 */ /* 0x000ea20000000a00 */
[----:B0-----:R-:W-:Y:S01]  /*0430*/  @P2 IMAD.WIDE.U32 R58, R6, 0x8, R58 ;  /* 0x00000008063a2825 */ /* 0x001fe200078e003a */
[----:B------:R-:W-:-:S02]  /*0440*/  ISETP.GE.U32.AND P5, PT, R0, 0xc0, PT ;  /* 0x000000c00000780c */ /* 0x000fc40003fa6070 */
[----:B------:R-:W-:Y:S01]  /*0450*/  ISETP.GE.U32.AND P4, PT, R0, 0xe0, PT ;  /* 0x000000e00000780c */ /* 0x000fe20003f86070 */
[C---:B----4-:R-:W-:Y:S01]  /*0460*/  @P2 IMAD.WIDE.U32 R60, R6.reuse, 0x8, R60 ;  /* 0x00000008063c2825 */ /* 0x050fe200078e003c */
[----:B------:R0:W5:Y:S01]  /*0470*/  @P2 LDG.E.64 R100, desc[UR6][R58.64] ;  /* 0x000000063a642981 */ /* 0x000162000c1e1b00 */
[----:B------:R-:W-:Y:S01]  /*0480*/  @P3 CS2R R22, SRZ ;  /* 0x0000000000163805 */ /* 0x000fe2000001ff00 */
[----:B-1----:R-:W1:Y:S01]  /*0490*/  LDC.64 R4, c[0x0][0x3d0] ;  /* 0x0000f400ff047b82 */ /* 0x002e620000000a00 */
[----:B------:R-:W-:Y:S01]  /*04a0*/  @P2 VIADD R6, R6, 0x20 ;  /* 0x0000002006062836 */ /* 0x000fe20000000000 */
[----:B------:R4:W5:Y:S01]  /*04b0*/  @P2 LDG.E.64 R98, desc[UR6][R60.64] ;  /* 0x000000063c622981 */ /* 0x000962000c1e1b00 */
[----:B------:R-:W-:-:S05]  /*04c0*/  @P2 CS2R R24, SRZ ;  /* 0x0000000000182805 */ /* 0x000fca000001ff00 */
[----:B------:R-:W1:Y:S01]  /*04d0*/  LDC.64 R128, c[0x0][0x3d8] ;  /* 0x0000f600ff807b82 */ /* 0x000e620000000a00 */
[C---:B------:R-:W-:Y:S01]  /*04e0*/  @P1 IMAD.WIDE.U32 R62, R6.reuse, 0x8, R62 ;  /* 0x00000008063e1825 */ /* 0x040fe200078e003e */
[----:B------:R-:W-:Y:S01]  /*04f0*/  @P6 CS2R R40, SRZ ;  /* 0x0000000000286805 */ /* 0x000fe2000001ff00 */
[----:B------:R-:W5:Y:S01]  /*0500*/  @P6 LDG.E.64 R108, desc[UR6][R52.64] ;  /* 0x00000006346c6981 */ /* 0x000f62000c1e1b00 */
[----:B------:R-:W-:Y:S01]  /*0510*/  @P6 LOP3.LUT R3, R3, 0x40000, RZ, 0xfc, !PT ;  /* 0x0004000003036812 */ /* 0x000fe200078efcff */
[----:B------:R-:W-:-:S03]  /*0520*/  @P1 IMAD.WIDE.U32 R64, R6, 0x8, R64 ;  /* 0x0000000806401825 */ /* 0x000fc600078e0040 */
[----:B---3--:R-:W3:Y:S01]  /*0530*/  LDC.64 R54, c[0x0][0x3d0] ;  /* 0x0000f400ff367b82 */ /* 0x008ee20000000a00 */
[----:B------:R-:W-:Y:S01]  /*0540*/  @P1 IADD3 R6, PT, PT, R6, 0x20, RZ ;  /* 0x0000002006061810 */ /* 0x000fe20007ffe0ff */
[----:B------:R4:W5:Y:S06]  /*0550*/  @P1 LDG.E.64 R94, desc[UR6][R62.64] ;  /* 0x000000063e5e1981 */ /* 0x00096c000c1e1b00 */
[----:B------:R-:W3:Y:S01]  /*0560*/  LDC.64 R56, c[0x0][0x3d8] ;  /* 0x0000f600ff387b82 */ /* 0x000ee20000000a00 */
[----:B------:R-:W-:Y:S01]  /*0570*/  @P0 IMAD.WIDE.U32 R66, R6, 0x8, R66 ;  /* 0x0000000806420825 */ /* 0x000fe200078e0042 */
[----:B------:R-:W-:Y:S01]  /*0580*/  ISETP.GE.U32.AND P3, PT, R0, 0x100, PT ;  /* 0x000001000000780c */ /* 0x000fe20003f66070 */
[----:B------:R1:W5:Y:S02]  /*0590*/  @P1 LDG.E.64 R92, desc[UR6][R64.64] ;  /* 0x00000006405c1981 */ /* 0x000364000c1e1b00 */
[----:B------:R-:W-:-:S03]  /*05a0*/  @P0 IMAD.WIDE.U32 R78, R6, 0x8, R78 ;  /* 0x00000008064e0825 */ /* 0x000fc600078e004e */
[----:B0-----:R-:W0:Y:S01]  /*05b0*/  LDC.64 R58, c[0x0][0x3d0] ;  /* 0x0000f400ff3a7b82 */ /* 0x001e220000000a00 */
[----:B------:R-:W-:Y:S01]  /*05c0*/  @P0 VIADD R6, R6, 0x20 ;  /* 0x0000002006060836 */ /* 0x000fe20000000000 */
[----:B------:R-:W-:Y:S01]  /*05d0*/  ISETP.GE.U32.AND P2, PT, R0, 0x120, PT ;  /* 0x000001200000780c */ /* 0x000fe20003f46070 */
[----:B------:R3:W5:Y:S02]  /*05e0*/  @P0 LDG.E.64 R90, desc[UR6][R66.64] ;  /* 0x00000006425a0981 */ /* 0x000764000c1e1b00 */
[C---:B--2---:R-:W-:Y:S02]  /*05f0*/  @P5 IMAD.WIDE.U32 R114, R6.reuse, 0x8, R114 ;  /* 0x0000000806725825 */ /* 0x044fe400078e0072 */
[----:B------:R2:W5:Y:S01]  /*0600*/  @P0 LDG.E.64 R122, desc[UR6][R78.64] ;  /* 0x000000064e7a0981 */ /* 0x000562000c1e1b00 */
[----:B----4-:R-:W4:Y:S01]  /*0610*/  LDC.64 R60, c[0x0][0x3d8] ;  /* 0x0000f600ff3c7b82 */ /* 0x010f220000000a00 */
[----:B------:R-:W-:Y:S01]  /*0620*/  @P5 IMAD.WIDE.U32 R124, R6, 0x8, R124 ;  /* 0x00000008067c5825 */ /* 0x000fe200078e007c */
[----:B------:R-:W-:-:S02]  /*0630*/  @P1 CS2R R26, SRZ ;  /* 0x00000000001a1805 */ /* 0x000fc4000001ff00 */
[----:B------:R-:W-:Y:S01]  /*0640*/  @P0 CS2R R28, SRZ ;  /* 0x00000000001c0805 */ /* 0x000fe2000001ff00 */
[----:B------:R-:W5:Y:S01]  /*0650*/  @P5 LDG.E.64 R88, desc[UR6][R114.64] ;  /* 0x0000000672585981 */ /* 0x000f62000c1e1b00 */
[----:B------:R-:W-:Y:S02]  /*0660*/  @P5 VIADD R6, R6, 0x20 ;  /* 0x0000002006065836 */ /* 0x000fe40000000000 */
[----:B------:R-:W4:Y:S02]  /*0670*/  LDC.64 R62, c[0x0][0x3d0] ;  /* 0x0000f400ff3e7b82 */ /* 0x000f240000000a00 */
[C---:B-1----:R-:W-:Y:S01]  /*0680*/  @P4 IMAD.WIDE.U32 R4, R6.reuse, 0x8, R4 ;  /* 0x0000000806044825 */ /* 0x042fe200078e0004 */
[----:B------:R-:W5:Y:S03]  /*0690*/  @P5 LDG.E.64 R120, desc[UR6][R124.64] ;  /* 0x000000067c785981 */ /* 0x000f66000c1e1b00 */
[C---:B------:R-:W-:Y:S01]  /*06a0*/  @P4 IMAD.WIDE.U32 R126, R6.reuse, 0x8, R126 ;  /* 0x00000008067e4825 */ /* 0x040fe200078e007e */
[----:B------:R-:W-:Y:S01]  /*06b0*/  @P4 IADD3 R6, PT, PT, R6, 0x20, RZ ;  /* 0x0000002006064810 */ /* 0x000fe20007ffe0ff */
[----:B------:R1:W5:Y:S01]  /*06c0*/  @P4 LDG.E.64 R86, desc[UR6][R4.64] ;  /* 0x0000000604564981 */ /* 0x000362000c1e1b00 */
[----:B------:R-:W4:Y:S03]  /*06d0*/  LDC.64 R64, c[0x0][0x3d8] ;  /* 0x0000f600ff407b82 */ /* 0x000f260000000a00 */
[----:B---3--:R-:W-:-:S05]  /*06e0*/  @P3 IMAD.WIDE.U32 R54, R6, 0x8, R54 ;  /* 0x0000000806363825 */ /* 0x008fca00078e0036 */
[----:B------:R-:W3:Y:S01]  /*06f0*/  LDC.64 R66, c[0x0][0x3d0] ;  /* 0x0000f400ff427b82 */ /* 0x000ee20000000a00 */
[C---:B------:R-:W-:Y:S01]  /*0700*/  @P3 IMAD.WIDE.U32 R56, R6.reuse, 0x8, R56 ;  /* 0x0000000806383825 */ /* 0x040fe200078e0038 */
[----:B------:R1:W5:Y:S03]  /*0710*/  @P3 LDG.E.64 R84, desc[UR6][R54.64] ;  /* 0x0000000636543981 */ /* 0x000366000c1e1b00 */
[----:B------:R-:W-:-:S03]  /*0720*/  @P3 VIADD R6, R6, 0x20 ;  /* 0x0000002006063836 */ /* 0x000fc60000000000 */
[----:B--2---:R-:W2:Y:S01]  /*0730*/  LDC.64 R78, c[0x0][0x3d8] ;  /* 0x0000f600ff4e7b82 */ /* 0x004ea20000000a00 */
[----:B0-----:R-:W-:Y:S01]  /*0740*/  @P2 IMAD.WIDE.U32 R58, R6, 0x8, R58 ;  /* 0x00000008063a2825 */ /* 0x001fe200078e003a */
[C---:B------:R-:W-:Y:S01]  /*0750*/  ISETP.GE.U32.AND P1, PT, R0.reuse, 0x140, PT ;  /* 0x000001400000780c */ /* 0x040fe20003f26070 */
[----:B------:R0:W5:Y:S01]  /*0760*/  @P3 LDG.E.64 R110, desc[UR6][R56.64] ;  /* 0x00000006386e3981 */ /* 0x000162000c1e1b00 */
[----:B------:R-:W-:-:S03]  /*0770*/  ISETP.GE.U32.AND P0, PT, R0, 0x160, PT ;  /* 0x000001600000780c */ /* 0x000fc60003f06070 */
[----:B------:R0:W5:Y:S01]  /*0780*/  @P2 LDG.E.64 R82, desc[UR6][R58.64] ;  /* 0x000000063a522981 */ /* 0x000162000c1e1b00 */
[----:B-1----:R-:W1:Y:S01]  /*0790*/  LDC.64 R4, c[0x0][0x3d0] ;  /* 0x0000f400ff047b82 */ /* 0x002e620000000a00 */
[----:B------:R-:W-:Y:S02]  /*07a0*/  @P5 CS2R R30, SRZ ;  /* 0x00000000001e5805 */ /* 0x000fe4000001ff00 */
[----:B------:R-:W-:Y:S01]  /*07b0*/  @P4 CS2R R32, SRZ ;  /* 0x0000000000204805 */ /* 0x000fe2000001ff00 */
[----:B------:R2:W5:Y:S04]  /*07c0*/  @P4 LDG.E.64 R118, desc[UR6][R126.64] ;  /* 0x000000067e764981 */ /* 0x000568000c1e1b00 */
[----:B------:R-:W1:Y:S01]  /*07d0*/  LDC.64 R54, c[0x0][0x3d8] ;  /* 0x0000f600ff367b82 */ /* 0x000e620000000a00 */
[----:B----4-:R-:W-:Y:S01]  /*07e0*/  @P2 IMAD.WIDE.U32 R60, R6, 0x8, R60 ;  /* 0x00000008063c2825 */ /* 0x010fe200078e003c */
[----:B------:R-:W-:-:S06]  /*07f0*/  ISETP.GE.U32.AND P5, PT, R0, 0x180, PT ;  /* 0x000001800000780c */ /* 0x000fcc0003fa6070 */
[----:B0-----:R-:W0:Y:S01]  /*0800*/  LDC.64 R56, c[0x0][0x3d0] ;  /* 0x0000f400ff387b82 */ /* 0x001e220000000a00 */
[----:B------:R-:W-:-:S07]  /*0810*/  @P2 VIADD R6, R6, 0x20 ;  /* 0x0000002006062836 */ /* 0x000fce0000000000 */
[----:B------:R-:W4:Y:S01]  /*0820*/  LDC.64 R58, c[0x0][0x3d8] ;  /* 0x0000f600ff3a7b82 */ /* 0x000f220000000a00 */
[----:B------:R-:W-:Y:S01]  /*0830*/  @P1 IMAD.WIDE.U32 R62, R6, 0x8, R62 ;  /* 0x00000008063e1825 */ /* 0x000fe200078e003e */
[----:B------:R-:W-:Y:S02]  /*0840*/  ISETP.GE.U32.AND P4, PT, R0, 0x1a0, PT ;  /* 0x000001a00000780c */ /* 0x000fe40003f86070 */
[----:B------:R-:W-:Y:S01]  /*0850*/  @P3 CS2R R34, SRZ ;  /* 0x0000000000223805 */ /* 0x000fe2000001ff00 */
[----:B------:R-:W5:Y:S01]  /*0860*/  @P2 LDG.E.64 R102, desc[UR6][R60.64] ;  /* 0x000000063c662981 */ /* 0x000f62000c1e1b00 */
[C---:B------:R-:W-:Y:S02]  /*0870*/  @P1 IMAD.WIDE.U32 R64, R6.reuse, 0x8, R64 ;  /* 0x0000000806401825 */ /* 0x040fe400078e0040 */
[----:B------:R-:W4:Y:S01]  /*0880*/  LDC.64 R114, c[0x0][0x3d0] ;  /* 0x0000f400ff727b82 */ /* 0x000f220000000a00 */
[----:B------:R-:W-:Y:S02]  /*0890*/  @P1 IADD3 R6, PT, PT, R6, 0x20, RZ ;  /* 0x0000002006061810 */ /* 0x000fe40007ffe0ff */
[----:B------:R-:W-:-:S05]  /*08a0*/  @P2 CS2R R36, SRZ ;  /* 0x0000000000242805 */ /* 0x000fca000001ff00 */
[----:B------:R-:W4:Y:S01]  /*08b0*/  LDC.64 R124, c[0x0][0x3d8] ;  /* 0x0000f600ff7c7b82 */ /* 0x000f220000000a00 */
[----:B---3--:R-:W-:Y:S01]  /*08c0*/  @P0 IMAD.WIDE.U32 R66, R6, 0x8, R66 ;  /* 0x0000000806420825 */ /* 0x008fe200078e0042 */
[----:B------:R-:W-:Y:S01]  /*08d0*/  ISETP.GE.U32.AND P3, PT, R0, 0x1c0, PT ;  /* 0x000001c00000780c */ /* 0x000fe20003f66070 */
[----:B------:R-:W5:Y:S02]  /*08e0*/  @P1 LDG.E.64 R80, desc[UR6][R62.64] ;  /* 0x000000063e501981 */ /* 0x000f64000c1e1b00 */
[----:B--2---:R-:W-:-:S03]  /*08f0*/  @P0 IMAD.WIDE.U32 R78, R6, 0x8, R78 ;  /* 0x00000008064e0825 */ /* 0x004fc600078e004e */
[----:B------:R-:W2:Y:S01]  /*0900*/  LDC.64 R126, c[0x0][0x3d0] ;  /* 0x0000f400ff7e7b82 */ /* 0x000ea20000000a00 */
[----:B------:R-:W-:Y:S01]  /*0910*/  @P0 VIADD R6, R6, 0x20 ;  /* 0x0000002006060836 */ /* 0x000fe20000000000 */
[----:B------:R-:W-:Y:S01]  /*0920*/  ISETP.GE.U32.AND P2, PT, R0, 0x1e0, PT ;  /* 0x000001e00000780c */ /* 0x000fe20003f46070 */
[----:B------:R-:W5:Y:S02]  /*0930*/  @P0 LDG.E.64 R74, desc[UR6][R78.64] ;  /* 0x000000064e4a0981 */ /* 0x000f64000c1e1b00 */
[C---:B-1----:R-:W-:Y:S01]  /*0940*/  @P5 IMAD.WIDE.U32 R4, R6.reuse, 0x8, R4 ;  /* 0x0000000806045825 */ /* 0x042fe200078e0004 */
[----:B------:R-:W-:Y:S01]  /*0950*/  @P1 CS2R R38, SRZ ;  /* 0x0000000000261805 */ /* 0x000fe2000001ff00 */
[----:B------:R-:W5:Y:S02]  /*0960*/  @P1 LDG.E.64 R96, desc[UR6][R64.64] ;  /* 0x0000000640601981 */ /* 0x000f64000c1e1b00 */
[C---:B------:R-:W-:Y:S02]  /*0970*/  @P5 IMAD.WIDE.U32 R54, R6.reuse, 0x8, R54 ;  /* 0x0000000806365825 */ /* 0x040fe400078e0036 */
[----:B------:R-:W5:Y:S02]  /*0980*/  @P5 LDG.E.64 R72, desc[UR6][R4.64] ;  /* 0x0000000604485981 */ /* 0x000f64000c1e1b00 */
[----:B------:R-:W-:Y:S01]  /*0990*/  @P5 VIADD R6, R6, 0x20 ;  /* 0x0000002006065836 */ /* 0x000fe20000000000 */
[----:B------:R-:W-:-:S02]  /*09a0*/  ISETP.GE.U32.AND P1, PT, R0, 0x200, PT ;  /* 0x000002000000780c */ /* 0x000fc40003f26070 */
[----:B------:R-:W-:Y:S02]  /*09b0*/  @P0 CS2R R42, SRZ ;  /* 0x00000000002a0805 */ /* 0x000fe4000001ff00 */
[----:B------:R-:W-:Y:S01]  /*09c0*/  @P5 CS2R R44, SRZ ;  /* 0x00000000002c5805 */ /* 0x000fe2000001ff00 */
[C---:B0-----:R-:W-:Y:S01]  /*09d0*/  @P4 IMAD.WIDE.U32 R56, R6.reuse, 0x8, R56 ;  /* 0x0000000806384825 */ /* 0x041fe200078e0038 */
[----:B------:R-:W-:Y:S02]  /*09e0*/  @P4 CS2R R46, SRZ ;  /* 0x00000000002e4805 */ /* 0x000fe4000001ff00 */
[----:B------:R-:W-:Y:S02]  /*09f0*/  @P2 CS2R R48, SRZ ;  /* 0x0000000000302805 */ /* 0x000fe4000001ff00 */
[----:B------:R-:W-:Y:S01]  /*0a00*/  @P3 CS2R R50, SRZ ;  /* 0x0000000000323805 */ /* 0x000fe2000001ff00 */
[C---:B----4-:R-:W-:Y:S01]  /*0a10*/  @P4 IMAD.WIDE.U32 R58, R6.reuse, 0x8, R58 ;  /* 0x00000008063a4825 */ /* 0x050fe200078e003a */
[----:B------:R-:W-:Y:S01]  /*0a20*/  @P4 IADD3 R6, PT, PT, R6, 0x20, RZ ;  /* 0x0000002006064810 */ /* 0x000fe20007ffe0ff */
[----:B------:R-:W5:Y:S04]  /*0a30*/  @P0 LDG.E.64 R76, desc[UR6][R66.64] ;  /* 0x00000006424c0981 */ /* 0x000f68000c1e1b00 */
[C---:B------:R-:W-:Y:S01]  /*0a40*/  @P3 IMAD.WIDE.U32 R114, R6.reuse, 0x8, R114 ;  /* 0x0000000806723825 */ /* 0x040fe200078e0072 */
[----:B------:R0:W5:Y:S03]  /*0a50*/  @P5 LDG.E.64 R70, desc[UR6][R54.64] ;  /* 0x0000000636465981 */ /* 0x000166000c1e1b00 */
[C---:B------:R-:W-:Y:S01]  /*0a60*/  @P3 IMAD.WIDE.U32 R124, R6.reuse, 0x8, R124 ;  /* 0x00000008067c3825 */ /* 0x040fe200078e007c */
[----:B------:R-:W5:Y:S03]  /*0a70*/  @P3 LDG.E.64 R16, desc[UR6][R114.64] ;  /* 0x0000000672103981 */ /* 0x000f66000c1e1b00 */
[----:B------:R-:W-:Y:S01]  /*0a80*/  @P3 VIADD R6, R6, 0x20 ;  /* 0x0000002006063836 */ /* 0x000fe20000000000 */
[----:B------:R-:W5:Y:S03]  /*0a90*/  @P3 LDG.E.64 R14, desc[UR6][R124.64] ;  /* 0x000000067c0e3981 */ /* 0x000f66000c1e1b00 */
[C---:B--2---:R-:W-:Y:S01]  /*0aa0*/  @P2 IMAD.WIDE.U32 R126, R6.reuse, 0x8, R126 ;  /* 0x00000008067e2825 */ /* 0x044fe200078e007e */
[----:B------:R1:W5:Y:S03]  /*0ab0*/  @P4 LDG.E.64 R68, desc[UR6][R56.64] ;  /* 0x0000000638444981 */ /* 0x000366000c1e1b00 */
[----:B------:R-:W-:Y:S01]  /*0ac0*/  @P2 IMAD.WIDE.U32 R128, R6, 0x8, R128 ;  /* 0x0000000806802825 */ /* 0x000fe200078e0080 */
[----:B------:R-:W5:Y:S04]  /*0ad0*/  @P2 LDG.E.64 R10, desc[UR6][R126.64] ;  /* 0x000000067e0a2981 */ /* 0x000f68000c1e1b00 */
[----:B------:R-:W5:Y:S01]  /*0ae0*/  @P2 LDG.E.64 R12, desc[UR6][R128.64] ;  /* 0x00000006800c2981 */ /* 0x000f62000c1e1b00 */
[----:B------:R-:W-:Y:S01]  /*0af0*/  IMAD.MOV.U32 R52, RZ, RZ, R48 ;  /* 0x000000ffff347224 */ /* 0x000fe200078e0030 */
[----:B------:R-:W-:Y:S01]  /*0b00*/  MOV R53, R49 ;  /* 0x0000003100357202 */ /* 0x000fe20000000f00 */
[----:B0-----:R-:W-:Y:S01]  /*0b10*/  IMAD.MOV.U32 R54, RZ, RZ, R50 ;  /* 0x000000ffff367224 */ /* 0x001fe200078e0032 */
[----:B------:R0:W5:Y:S01]  /*0b20*/  @P4 LDG.E.64 R18, desc[UR6][R58.64] ;  /* 0x000000063a124981 */ /* 0x000162000c1e1b00 */
[----:B------:R-:W-:Y:S01]  /*0b30*/  IMAD.MOV.U32 R55, RZ, RZ, R51 ;  /* 0x000000ffff377224 */ /* 0x000fe200078e0033 */
[----:B-1----:R-:W-:Y:S01]  /*0b40*/  MOV R56, R46 ;  /* 0x0000002e00387202 */ /* 0x002fe20000000f00 */
[----:B------:R-:W-:Y:S01]  /*0b50*/  IMAD.MOV.U32 R57, RZ, RZ, R47 ;  /* 0x000000ffff397224 */ /* 0x000fe200078e002f */
[----:B------:R-:W-:Y:S01]  /*0b60*/  MOV R62, R38 ;  /* 0x00000026003e7202 */ /* 0x000fe20000000f00 */
[----:B------:R-:W-:Y:S01]  /*0b70*/  IMAD.MOV.U32 R60, RZ, RZ, R42 ;  /* 0x000000ffff3c7224 */ /* 0x000fe200078e002a */
[----:B------:R-:W-:Y:S01]  /*0b80*/  MOV R65, R37 ;  /* 0x0000002500417202 */ /* 0x000fe20000000f00 */
[----:B------:R-:W-:Y:S01]  /*0b90*/  IMAD.MOV.U32 R61, RZ, RZ, R43 ;  /* 0x000000ffff3d7224 */ /* 0x000fe200078e002b */
[----:B------:R-:W-:Y:S01]  /*0ba0*/  MOV R148, R32 ;  /* 0x0000002000947202 */ /* 0x000fe20000000f00 */
[----:B------:R-:W-:Y:S01]  /*0bb0*/  IMAD.MOV.U32 R63, RZ, RZ, R39 ;  /* 0x000000ffff3f7224 */ /* 0x000fe200078e0027 */
[----:B0-----:R-:W-:Y:S01]  /*0bc0*/  MOV R59, R45 ;  /* 0x0000002d003b7202 */ /* 0x001fe20000000f00 */
        /* <DEDUP_REMOVED lines=11> */
[----:B------:R-:W-:Y:S02]  /*0c80*/  IMAD.MOV.U32 R153, RZ, RZ, R29 ;  /* 0x000000ffff997224 */ /* 0x000fe400078e001d */
[----:B------:R-:W-:Y:S02]  /*0c90*/  IMAD.MOV.U32 R155, RZ, RZ, R27 ;  /* 0x000000ffff9b7224 */ /* 0x000fe400078e001b */
[----:B------:R-:W-:Y:S02]  /*0ca0*/  IMAD.MOV.U32 R156, RZ, RZ, R24 ;  /* 0x000000ffff9c7224 */ /* 0x000fe400078e0018 */
[----:B------:R-:W-:-:S02]  /*0cb0*/  IMAD.MOV.U32 R158, RZ, RZ, R22 ;  /* 0x000000ffff9e7224 */ /* 0x000fc400078e0016 */
[----:B------:R-:W-:Y:S02]  /*0cc0*/  IMAD.MOV.U32 R159, RZ, RZ, R23 ;  /* 0x000000ffff9f7224 */ /* 0x000fe400078e0017 */
[----:B------:R-:W-:Y:S02]  /*0cd0*/  IMAD.MOV.U32 R161, RZ, RZ, R41 ;  /* 0x000000ffffa17224 */ /* 0x000fe400078e0029 */
[----:B------:R-:W-:Y:S01]  /*0ce0*/  @P2 VIADD R6, R6, 0x20 ;  /* 0x0000002006062836 */ /* 0x000fe20000000000 */
        /* <DEDUP_REMOVED lines=37> */
[----:B------:R-:W-:Y:S02]  /*0f40*/  IMAD.MOV.U32 R160, RZ, RZ, R40 ;  /* 0x000000ffffa07224 */ /* 0x000fe400078e0028 */
[----:B------:R-:W-:Y:S01]  /*0f50*/  IMAD.MOV.U32 R161, RZ, RZ, R41 ;  /* 0x000000ffffa17224 */ /* 0x000fe200078e0029 */
[----:B------:R-:W-:Y:S06]  /*0f60*/  BRA `(.L_x_35053) ;  /* 0x0000002400ac7947 */ /* 0x000fec0003800000 */
.L_x_35052:
        /* <DEDUP_REMOVED lines=9> */
[----:B------:R-:W3:Y:S01]  /*1000*/  @P6 LDC.64 R114, c[0x0][0x440] ;  /* 0x00011000ff726b82 */ /* 0x000ee20000000a00 */
[----:B0-----:R-:W-:-:S07]  /*1010*/  @P6 IMAD.WIDE.U32 R4, R6, 0x8, R4 ;  /* 0x0000000806046825 */ /* 0x001fce00078e0004 */
[----:B------:R-:W0:Y:S01]  /*1020*/  LDC.64 R126, c[0x0][0x3d8] ;  /* 0x0000f600ff7e7b82 */ /* 0x000e220000000a00 */
[----:B-1----:R-:W-:-:S07]  /*1030*/  @P6 IMAD.WIDE.U32 R78, R6, 0x8, R78 ;  /* 0x00000008064e6825 */ /* 0x002fce00078e004e */
[----:B------:R-:W1:Y:S01]  /*1040*/  @P3 LDC.64 R128, c[0x0][0x440] ;  /* 0x00011000ff803b82 */ /* 0x000e620000000a00 */
[----:B------:R-:W-:-:S07]  /*1050*/  ISETP.GE.U32.AND P5, PT, R0, 0xc0, PT ;  /* 0x000000c00000780c */ /* 0x000fce0003fa6070 */
[----:B------:R-:W4:Y:S01]  /*1060*/  LDC.64 R130, c[0x0][0x3d0] ;  /* 0x0000f400ff827b82 */ /* 0x000f220000000a00 */
[C---:B---3--:R-:W-:Y:S01]  /*1070*/  @P6 IMAD.WIDE.U32 R114, R6.reuse, 0x8, R114 ;  /* 0x0000000806726825 */ /* 0x048fe200078e0072 */
[----:B------:R-:W-:-:S06]  /*1080*/  @P6 LOP3.LUT R6, R6, 0x20, RZ, 0xfc, !PT ;  /* 0x0000002006066812 */ /* 0x000fcc00078efcff */
[----:B------:R-:W3:Y:S01]  /*1090*/  LDC.64 R132, c[0x0][0x3d8] ;  /* 0x0000f600ff847b82 */ /* 0x000ee20000000a00 */
[----:B--2---:R-:W-:-:S07]  /*10a0*/  @P3 IMAD.WIDE.U32 R124, R6, 0x8, R124 ;  /* 0x00000008067c3825 */ /* 0x004fce00078e007c */
[----:B------:R-:W2:Y:S01]  /*10b0*/  @P2 LDC.64 R134, c[0x0][0x440] ;  /* 0x00011000ff862b82 */ /* 0x000ea20000000a00 */
[----:B0-----:R-:W-:Y:S01]  /*10c0*/  @P3 IMAD.WIDE.U32 R126, R6, 0x8, R126 ;  /* 0x00000008067e3825 */ /* 0x001fe200078e007e */
[----:B------:R-:W-:Y:S01]  /*10d0*/  ISETP.GE.U32.AND P4, PT, R0, 0xe0, PT ;  /* 0x000000e00000780c */ /* 0x000fe20003f86070 */
[----:B------:R0:W5:Y:S05]  /*10e0*/  @P3 LDG.E.64 R106, desc[UR6][R124.64] ;  /* 0x000000067c6a3981 */ /* 0x00016a000c1e1b00 */
[----:B------:R-:W0:Y:S01]  /*10f0*/  LDC.64 R136, c[0x0][0x3d0] ;  /* 0x0000f400ff887b82 */ /* 0x000e220000000a00 */
[----:B-1----:R-:W-:Y:S01]  /*1100*/  @P3 IMAD.WIDE.U32 R128, R6, 0x8, R128 ;  /* 0x0000000806803825 */ /* 0x002fe200078e0080 */
[----:B------:R1:W5:Y:S06]  /*1110*/  @P3 LDG.E.64 R104, desc[UR6][R126.64] ;  /* 0x000000067e683981 */ /* 0x00036c000c1e1b00 */
        /* <DEDUP_REMOVED lines=9> */
[----:B----4-:R-:W-:Y:S01]  /*11b0*/  @P2 IMAD.WIDE.U32 R130, R6, 0x8, R130 ;  /* 0x0000000806822825 */ /* 0x010fe200078e0082 */
[----:B------:R-:W-:-:S06]  /*11c0*/  @P2 CS2R R24, SRZ ;  /* 0x0000000000182805 */ /* 0x000fcc000001ff00 */
[----:B------:R-:W4:Y:S01]  /*11d0*/  LDC.64 R162, c[0x0][0x3d0] ;  /* 0x0000f400ffa27b82 */ /* 0x000f220000000a00 */
[C---:B---3--:R-:W-:Y:S01]  /*11e0*/  @P2 IMAD.WIDE.U32 R132, R6.reuse, 0x8, R132 ;  /* 0x0000000806842825 */ /* 0x048fe200078e0084 */
[----:B------:R3:W5:Y:S06]  /*11f0*/  @P2 LDG.E.64 R100, desc[UR6][R130.64] ;  /* 0x0000000682642981 */ /* 0x00076c000c1e1b00 */
[----:B------:R-:W4:Y:S01]  /*1200*/  LDC.64 R164, c[0x0][0x3d8] ;  /* 0x0000f600ffa47b82 */ /* 0x000f220000000a00 */
[C---:B--2---:R-:W-:Y:S01]  /*1210*/  @P2 IMAD.WIDE.U32 R134, R6.reuse, 0x8, R134 ;  /* 0x0000000806862825 */ /* 0x044fe200078e0086 */
[----:B------:R2:W5:Y:S06]  /*1220*/  @P2 LDG.E.64 R98, desc[UR6][R132.64] ;  /* 0x0000000684622981 */ /* 0x00056c000c1e1b00 */
[----:B------:R-:W4:Y:S01]  /*1230*/  LDC.64 R168, c[0x0][0x3d0] ;  /* 0x0000f400ffa87b82 */ /* 0x000f220000000a00 */
[----:B------:R-:W-:Y:S01]  /*1240*/  @P2 VIADD R6, R6, 0x20 ;  /* 0x0000002006062836 */ /* 0x000fe20000000000 */
[----:B------:R-:W5:Y:S01]  /*1250*/  @P2 LD.E.64 R156, desc[UR6][R134.64] ;  /* 0x00000006869c2980 */ /* 0x000f62000c101b00 */
[----:B------:R-:W-:-:S05]  /*1260*/  @P1 CS2R R26, SRZ ;  /* 0x00000000001a1805 */ /* 0x000fca000001ff00 */
[----:B------:R-:W4:Y:S01]  /*1270*/  LDC.64 R170, c[0x0][0x3d0] ;  /* 0x0000f400ffaa7b82 */ /* 0x000f220000000a00 */
[----:B------:R-:W-:Y:S02]  /*1280*/  @P0 CS2R R28, SRZ ;  /* 0x00000000001c0805 */ /* 0x000fe4000001ff00 */
[----:B------:R-:W-:Y:S01]  /*1290*/  @P5 CS2R R30, SRZ ;  /* 0x00000000001e5805 */ /* 0x000fe2000001ff00 */
[----:B------:R-:W5:Y:S01]  /*12a0*/  @P6 LDG.E.64 R112, desc[UR6][R4.64] ;  /* 0x0000000604706981 */ /* 0x000f62000c1e1b00 */
[----:B------:R-:W-:-:S03]  /*12b0*/  @P6 LOP3.LUT R3, R3, 0x40000, RZ, 0xfc, !PT ;  /* 0x0004000003036812 */ /* 0x000fc600078efcff */
[----:B------:R-:W5:Y:S01]  /*12c0*/  @P6 LDG.E.64 R108, desc[UR6][R78.64] ;  /* 0x000000064e6c6981 */ /* 0x000f62000c1e1b00 */
[----:B0-----:R-:W0:Y:S03]  /*12d0*/  LDC.64 R124, c[0x0][0x3d0] ;  /* 0x0000f400ff7c7b82 */ /* 0x001e260000000a00 */
[----:B------:R-:W5:Y:S05]  /*12e0*/  @P6 LD.E.64 R160, desc[UR6][R114.64] ;  /* 0x0000000672a06980 */ /* 0x000f6a000c101b00 */
[----:B-1----:R-:W1:Y:S08]  /*12f0*/  LDC.64 R126, c[0x0][0x3d8] ;  /* 0x0000f600ff7e7b82 */ /* 0x002e700000000a00 */
[----:B------:R-:W4:Y:S01]  /*1300*/  @P5 LDC.64 R128, c[0x0][0x440] ;  /* 0x00011000ff805b82 */ /* 0x000f220000000a00 */
[----:B------:R-:W-:-:S07]  /*1310*/  @P1 IMAD.WIDE.U32 R136, R6, 0x8, R136 ;  /* 0x0000000806881825 */ /* 0x000fce00078e0088 */
[----:B------:R-:W4:Y:S01]  /*1320*/  @P4 LDC.64 R166, c[0x0][0x440] ;  /* 0x00011000ffa64b82 */ /* 0x000f220000000a00 */
[----:B------:R-:W-:Y:S01]  /*1330*/  ISETP.GE.U32.AND P2, PT, R0, 0x120, PT ;  /* 0x000001200000780c */ /* 0x000fe20003f46070 */
[C---:B------:R-:W-:Y:S01]  /*1340*/  @P1 IMAD.WIDE.U32 R138, R6.reuse, 0x8, R138 ;  /* 0x00000008068a1825 */ /* 0x040fe200078e008a */
[----:B------:R2:W5:Y:S05]  /*1350*/  @P1 LDG.E.64 R94, desc[UR6][R136.64] ;  /* 0x00000006885e1981 */ /* 0x00056a000c1e1b00 */
[----:B---3--:R-:W3:Y:S01]  /*1360*/  LDC.64 R130, c[0x0][0x3d8] ;  /* 0x0000f600ff827b82 */ /* 0x008ee20000000a00 */
[C---:B------:R-:W-:Y:S01]  /*1370*/  @P1 IMAD.WIDE.U32 R140, R6.reuse, 0x8, R140 ;  /* 0x00000008068c1825 */ /* 0x040fe200078e008c */
[----:B------:R4:W5:Y:S06]  /*1380*/  @P1 LDG.E.64 R92, desc[UR6][R138.64] ;  /* 0x000000068a5c1981 */ /* 0x00096c000c1e1b00 */
[----:B--2---:R-:W2:Y:S01]  /*1390*/  @P3 LDC.64 R132, c[0x0][0x440] ;  /* 0x00011000ff843b82 */ /* 0x004ea20000000a00 */
[----:B------:R-:W-:Y:S01]  /*13a0*/  @P1 VIADD R6, R6, 0x20 ;  /* 0x0000002006061836 */ /* 0x000fe20000000000 */
[----:B------:R4:W5:Y:S03]  /*13b0*/  @P1 LD.E.64 R154, desc[UR6][R140.64] ;  /* 0x000000068c9a1980 */ /* 0x000966000c101b00 */
[----:B------:R-:W-:-:S03]  /*13c0*/  @P0 IMAD.WIDE.U32 R142, R6, 0x8, R142 ;  /* 0x00000008068e0825 */ /* 0x000fc600078e008e */
[----:B------:R-:W2:Y:S01]  /*13d0*/  LDC.64 R136, c[0x0][0x3d8] ;  /* 0x0000f600ff887b82 */ /* 0x000ea20000000a00 */
[----:B------:R-:W-:-:S04]  /*13e0*/  @P0 IMAD.WIDE.U32 R144, R6, 0x8, R144 ;  /* 0x0000000806900825 */ /* 0x000fc800078e0090 */
[C---:B------:R-:W-:Y:S01]  /*13f0*/  @P0 IMAD.WIDE.U32 R146, R6.reuse, 0x8, R146 ;  /* 0x0000000806920825 */ /* 0x040fe200078e0092 */
[----:B------:R-:W-:Y:S01]  /*1400*/  @P0 IADD3 R6, PT, PT, R6, 0x20, RZ ;  /* 0x0000002006060810 */ /* 0x000fe20007ffe0ff */
[----:B------:R-:W5:Y:S01]  /*1410*/  @P0 LDG.E.64 R90, desc[UR6][R142.64] ;  /* 0x000000068e5a0981 */ /* 0x000f62000c1e1b00 */
[----:B------:R-:W2:Y:S03]  /*1420*/  @P2 LDC.64 R134, c[0x0][0x440] ;  /* 0x00011000ff862b82 */ /* 0x000ea60000000a00 */
[----:B0-----:R-:W-:Y:S01]  /*1430*/  @P5 IMAD.WIDE.U32 R124, R6, 0x8, R124 ;  /* 0x00000008067c5825 */ /* 0x001fe200078e007c */
[----:B------:R-:W-:Y:S01]  /*1440*/  ISETP.GE.U32.AND P1, PT, R0, 0x140, PT ;  /* 0x000001400000780c */ /* 0x000fe20003f26070 */
[----:B------:R-:W5:Y:S02]  /*1450*/  @P0 LDG.E.64 R122, desc[UR6][R144.64] ;  /* 0x00000006907a0981 */ /* 0x000f64000c1e1b00 */
[C---:B-1----:R-:W-:Y:S01]  /*1460*/  @P5 IMAD.WIDE.U32 R126, R6.reuse, 0x8, R126 ;  /* 0x00000008067e5825 */ /* 0x042fe200078e007e */
[----:B------:R-:W-:Y:S01]  /*1470*/  @P4 CS2R R32, SRZ ;  /* 0x0000000000204805 */ /* 0x000fe2000001ff00 */
[----:B------:R-:W5:Y:S01]  /*1480*/  @P0 LD.E.64 R152, desc[UR6][R146.64] ;  /* 0x0000000692980980 */ /* 0x000f62000c101b00 */
[----:B------:R-:W-:Y:S01]  /*1490*/  @P3 CS2R R34, SRZ ;  /* 0x0000000000223805 */ /* 0x000fe2000001ff00 */
[C---:B----4-:R-:W-:Y:S01]  /*14a0*/  @P5 IMAD.WIDE.U32 R128, R6.reuse, 0x8, R128 ;  /* 0x0000000806805825 */ /* 0x050fe200078e0080 */
[----:B------:R-:W0:Y:S01]  /*14b0*/  LDC.64 R138, c[0x0][0x3d0] ;  /* 0x0000f400ff8a7b82 */ /* 0x000e220000000a00 */
[----:B------:R1:W5:Y:S02]  /*14c0*/  @P5 LDG.E.64 R88, desc[UR6][R124.64] ;  /* 0x000000067c585981 */ /* 0x000364000c1e1b00 */
[----:B------:R-:W-:Y:S01]  /*14d0*/  @P5 VIADD R6, R6, 0x20 ;  /* 0x0000002006065836 */ /* 0x000fe20000000000 */
[----:B------:R-:W-:Y:S01]  /*14e0*/  ISETP.GE.U32.AND P0, PT, R0, 0x160, PT ;  /* 0x000001600000780c */ /* 0x000fe20003f06070 */
[----:B------:R4:W5:Y:S02]  /*14f0*/  @P5 LDG.E.64 R120, desc[UR6][R126.64] ;  /* 0x000000067e785981 */ /* 0x000964000c1e1b00 */
[C---:B------:R-:W-:Y:S01]  /*1500*/  @P4 IMAD.WIDE.U32 R162, R6.reuse, 0x8, R162 ;  /* 0x0000000806a24825 */ /* 0x040fe200078e00a2 */
[----:B------:R-:W0:Y:S01]  /*1510*/  LDC.64 R140, c[0x0][0x3d8] ;  /* 0x0000f600ff8c7b82 */ /* 0x000e220000000a00 */
[----:B------:R2:W5:Y:S02]  /*1520*/  @P5 LD.E.64 R150, desc[UR6][R128.64] ;  /* 0x0000000680965980 */ /* 0x000564000c101b00 */
[----:B------:R-:W-:-:S04]  /*1530*/  @P4 IMAD.WIDE.U32 R164, R6, 0x8, R164 ;  /* 0x0000000806a44825 */ /* 0x000fc800078e00a4 */
[----:B------:R-:W-:Y:S01]  /*1540*/  @P4 IMAD.WIDE.U32 R166, R6, 0x8, R166 ;  /* 0x0000000806a64825 */ /* 0x000fe200078e00a6 */
[----:B------:R-:W-:Y:S01]  /*1550*/  ISETP.GE.U32.AND P5, PT, R0, 0x180, PT ;  /* 0x000001800000780c */ /* 0x000fe20003fa6070 */
[----:B-1----:R-:W1:Y:S01]  /*1560*/  LDC.64 R124, c[0x0][0x3d0] ;  /* 0x0000f400ff7c7b82 */ /* 0x002e620000000a00 */
[----:B------:R-:W5:Y:S01]  /*1570*/  @P4 LDG.E.64 R86, desc[UR6][R162.64] ;  /* 0x00000006a2564981 */ /* 0x000f62000c1e1b00 */
[----:B------:R-:W-:-:S03]  /*1580*/  @P4 VIADD R6, R6, 0x20 ;  /* 0x0000002006064836 */ /* 0x000fc60000000000 */
[----:B------:R-:W5:Y:S01]  /*1590*/  @P4 LDG.E.64 R118, desc[UR6][R164.64] ;  /* 0x00000006a4764981 */ /* 0x000f62000c1e1b00 */
[C---:B------:R-:W-:Y:S02]  /*15a0*/  @P3 IMAD.WIDE.U32 R168, R6.reuse, 0x8, R168 ;  /* 0x0000000806a83825 */ /* 0x040fe400078e00a8 */
[----:B----4-:R-:W4:Y:S01]  /*15b0*/  LDC.64 R126, c[0x0][0x3d8] ;  /* 0x0000f600ff7e7b82 */ /* 0x010f220000000a00 */
[----:B------:R-:W5:Y:S01]  /*15c0*/  @P4 LD.E.64 R148, desc[UR6][R166.64] ;  /* 0x00000006a6944980 */ /* 0x000f62000c101b00 */
[----:B---3--:R-:W-:-:S04]  /*15d0*/  @P3 IMAD.WIDE.U32 R130, R6, 0x8, R130 ;  /* 0x0000000806823825 */ /* 0x008fc800078e0082 */
[C---:B--2---:R-:W-:Y:S01]  /*15e0*/  @P3 IMAD.WIDE.U32 R132, R6.reuse, 0x8, R132 ;  /* 0x0000000806843825 */ /* 0x044fe200078e0084 */
[----:B------:R-:W-:Y:S01]  /*15f0*/  @P3 IADD3 R6, PT, PT, R6, 0x20, RZ ;  /* 0x0000002006063810 */ /* 0x000fe20007ffe0ff */
[----:B------:R2:W5:Y:S01]  /*1600*/  @P3 LDG.E.64 R110, desc[UR6][R130.64] ;  /* 0x00000006826e3981 */ /* 0x000562000c1e1b00 */
[----:B------:R-:W3:Y:S03]  /*1610*/  LDC.64 R128, c[0x0][0x3d0] ;  /* 0x0000f400ff807b82 */ /* 0x000ee60000000a00 */
[----:B------:R-:W-:Y:S01]  /*1620*/  @P2 IMAD.WIDE.U32 R136, R6, 0x8, R136 ;  /* 0x0000000806882825 */ /* 0x000fe200078e0088 */
[----:B------:R-:W-:Y:S01]  /*1630*/  ISETP.GE.U32.AND P4, PT, R0, 0x1a0, PT ;  /* 0x000001a00000780c */ /* 0x000fe20003f86070 */
[----:B------:R0:W5:Y:S01]  /*1640*/  @P3 LD.E.64 R66, desc[UR6][R132.64] ;  /* 0x0000000684423980 */ /* 0x000162000c101b00 */
[----:B------:R-:W-:Y:S02]  /*1650*/  @P2 CS2R R36, SRZ ;  /* 0x0000000000242805 */ /* 0x000fe4000001ff00 */
[----:B------:R-:W3:Y:S01]  /*1660*/  @P5 LDC.64 R142, c[0x0][0x440] ;  /* 0x00011000ff8e5b82 */ /* 0x000ee20000000a00 */
[----:B------:R0:W5:Y:S04]  /*1670*/  @P2 LDG.E.64 R102, desc[UR6][R136.64] ;  /* 0x0000000688662981 */ /* 0x000168000c1e1b00 */
[----:B------:R-:W5:Y:S03]  /*1680*/  @P3 LDG.E.64 R84, desc[UR6][R168.64] ;  /* 0x00000006a8543981 */ /* 0x000f66000c1e1b00 */
[----:B--2---:R-:W2:Y:S01]  /*1690*/  @P1 LDC.64 R130, c[0x0][0x440] ;  /* 0x00011000ff821b82 */ /* 0x004ea20000000a00 */
[----:B------:R-:W-:Y:S01]  /*16a0*/  @P2 IMAD.WIDE.U32 R170, R6, 0x8, R170 ;  /* 0x0000000806aa2825 */ /* 0x000fe200078e00aa */
[----:B------:R-:W-:-:S03]  /*16b0*/  ISETP.GE.U32.AND P3, PT, R0, 0x1c0, PT ;  /* 0x000001c00000780c */ /* 0x000fc60003f66070 */
[C---:B------:R-:W-:Y:S01]  /*16c0*/  @P2 IMAD.WIDE.U32 R134, R6.reuse, 0x8, R134 ;  /* 0x0000000806862825 */ /* 0x040fe200078e0086 */
[----:B------:R-:W5:Y:S02]  /*16d0*/  @P2 LDG.E.64 R82, desc[UR6][R170.64] ;  /* 0x00000006aa522981 */ /* 0x000f64000c1e1b00 */
[----:B0-----:R-:W0:Y:S08]  /*16e0*/  LDC.64 R132, c[0x0][0x3d8] ;  /* 0x0000f600ff847b82 */ /* 0x001e300000000a00 */
[----:B------:R-:W0:Y:S01]  /*16f0*/  @P0 LDC.64 R136, c[0x0][0x440] ;  /* 0x00011000ff880b82 */ /* 0x000e220000000a00 */
[----:B------:R4:W5:Y:S01]  /*1700*/  @P2 LD.E.64 R64, desc[UR6][R134.64] ;  /* 0x0000000686402980 */ /* 0x000962000c101b00 */
[----:B------:R-:W-:Y:S01]  /*1710*/  @P2 VIADD R6, R6, 0x20 ;  /* 0x0000002006062836 */ /* 0x000fe20000000000 */
[----:B------:R-:W-:-:S05]  /*1720*/  ISETP.GE.U32.AND P2, PT, R0, 0x1e0, PT ;  /* 0x000001e00000780c */ /* 0x000fca0003f46070 */
[----:B------:R-:W0:Y:S08]  /*1730*/  LDC.64 R144, c[0x0][0x3d0] ;  /* 0x0000f400ff907b82 */ /* 0x000e300000000a00 */
[----:B------:R-:W0:Y:S08]  /*1740*/  LDC.64 R146, c[0x0][0x3d8] ;  /* 0x0000f600ff927b82 */ /* 0x000e300000000a00 */
[----:B------:R-:W0:Y:S01]  /*1750*/  @P4 LDC.64 R162, c[0x0][0x440] ;  /* 0x00011000ffa24b82 */ /* 0x000e220000000a00 */
[----:B-1----:R-:W-:-:S04]  /*1760*/  @P1 IMAD.WIDE.U32 R124, R6, 0x8, R124 ;  /* 0x00000008067c1825 */ /* 0x002fc800078e007c */
[C---:B----4-:R-:W-:Y:S01]  /*1770*/  @P1 IMAD.WIDE.U32 R126, R6.reuse, 0x8, R126 ;  /* 0x00000008067e1825 */ /* 0x050fe200078e007e */
[----:B------:R1:W5:Y:S02]  /*1780*/  @P1 LDG.E.64 R80, desc[UR6][R124.64] ;  /* 0x000000067c501981 */ /* 0x000364000c1e1b00 */
[----:B------:R-:W4:Y:S01]  /*1790*/  LDC.64 R134, c[0x0][0x3d0] ;  /* 0x0000f400ff867b82 */ /* 0x000f220000000a00 */
[C---:B--2---:R-:W-:Y:S01]  /*17a0*/  @P1 IMAD.WIDE.U32 R130, R6.reuse, 0x8, R130 ;  /* 0x0000000806821825 */ /* 0x044fe200078e0082 */
[----:B------:R1:W5:Y:S06]  /*17b0*/  @P1 LDG.E.64 R96, desc[UR6][R126.64] ;  /* 0x000000067e601981 */ /* 0x00036c000c1e1b00 */
[----:B------:R-:W2:Y:S01]  /*17c0*/  LDC.64 R164, c[0x0][0x3d8] ;  /* 0x0000f600ffa47b82 */ /* 0x000ea20000000a00 */
[----:B------:R-:W-:Y:S01]  /*17d0*/  @P1 VIADD R6, R6, 0x20 ;  /* 0x0000002006061836 */ /* 0x000fe20000000000 */
[----:B------:R1:W5:Y:S06]  /*17e0*/  @P1 LD.E.64 R62, desc[UR6][R130.64] ;  /* 0x00000006823e1980 */ /* 0x00036c000c101b00 */
[----:B------:R-:W1:Y:S01]  /*17f0*/  @P3 LDC.64 R166, c[0x0][0x440] ;  /* 0x00011000ffa63b82 */ /* 0x000e620000000a00 */
[----:B---3--:R-:W-:-:S04]  /*1800*/  @P0 IMAD.WIDE.U32 R128, R6, 0x8, R128 ;  /* 0x0000000806800825 */ /* 0x008fc800078e0080 */
[C---:B0-----:R-:W-:Y:S01]  /*1810*/  @P0 IMAD.WIDE.U32 R132, R6.reuse, 0x8, R132 ;  /* 0x0000000806840825 */ /* 0x041fe200078e0084 */
[----:B------:R0:W5:Y:S02]  /*1820*/  @P0 LDG.E.64 R76, desc[UR6][R128.64] ;  /* 0x00000006804c0981 */ /* 0x000164000c1e1b00 */
[----:B------:R-:W3:Y:S01]  /*1830*/  LDC.64 R168, c[0x0][0x3d0] ;  /* 0x0000f400ffa87b82 */ /* 0x000ee20000000a00 */
[C---:B------:R-:W-:Y:S01]  /*1840*/  @P0 IMAD.WIDE.U32 R136, R6.reuse, 0x8, R136 ;  /* 0x0000000806880825 */ /* 0x040fe200078e0088 */
[----:B------:R-:W-:Y:S01]  /*1850*/  @P0 IADD3 R6, PT, PT, R6, 0x20, RZ ;  /* 0x0000002006060810 */ /* 0x000fe20007ffe0ff */
[----:B------:R0:W5:Y:S05]  /*1860*/  @P0 LDG.E.64 R74, desc[UR6][R132.64] ;  /* 0x00000006844a0981 */ /* 0x00016a000c1e1b00 */
[----:B------:R-:W0:Y:S08]  /*1870*/  LDC.64 R170, c[0x0][0x3d8] ;  /* 0x0000f600ffaa7b82 */ /* 0x000e300000000a00 */
[----:B------:R-:W0:Y:S01]  /*1880*/  @P2 LDC.64 R172, c[0x0][0x440] ;  /* 0x00011000ffac2b82 */ /* 0x000e220000000a00 */
[C---:B------:R-:W-:Y:S01]  /*1890*/  @P5 IMAD.WIDE.U32 R138, R6.reuse, 0x8, R138 ;  /* 0x00000008068a5825 */ /* 0x040fe200078e008a */
[----:B------:R0:W5:Y:S03]  /*18a0*/  @P0 LD.E.64 R60, desc[UR6][R136.64] ;  /* 0x00000006883c0980 */ /* 0x000166000c101b00 */
[C---:B------:R-:W-:Y:S01]  /*18b0*/  @P5 IMAD.WIDE.U32 R140, R6.reuse, 0x8, R140 ;  /* 0x00000008068c5825 */ /* 0x040fe200078e008c */
[----:B------:R0:W5:Y:S03]  /*18c0*/  @P5 LDG.E.64 R72, desc[UR6][R138.64] ;  /* 0x000000068a485981 */ /* 0x000166000c1e1b00 */
[C---:B------:R-:W-:Y:S01]  /*18d0*/  @P5 IMAD.WIDE.U32 R142, R6.reuse, 0x8, R142 ;  /* 0x00000008068e5825 */ /* 0x040fe200078e008e */
[----:B------:R0:W5:Y:S03]  /*18e0*/  @P5 LDG.E.64 R70, desc[UR6][R140.64] ;  /* 0x000000068c465981 */ /* 0x000166000c1e1b00 */
[----:B------:R-:W-:Y:S01]  /*18f0*/  @P5 VIADD R6, R6, 0x20 ;  /* 0x0000002006065836 */ /* 0x000fe20000000000 */
[----:B------:R0:W5:Y:S03]  /*1900*/  @P5 LD.E.64 R58, desc[UR6][R142.64] ;  /* 0x000000068e3a5980 */ /* 0x000166000c101b00 */
[----:B------:R-:W-:-:S04]  /*1910*/  @P4 IMAD.WIDE.U32 R144, R6, 0x8, R144 ;  /* 0x0000000806904825 */ /* 0x000fc800078e0090 */
[C---:B------:R-:W-:Y:S01]  /*1920*/  @P4 IMAD.WIDE.U32 R146, R6.reuse, 0x8, R146 ;  /* 0x0000000806924825 */ /* 0x040fe200078e0092 */
[----:B------:R0:W5:Y:S03]  /*1930*/  @P4 LDG.E.64 R68, desc[UR6][R144.64] ;  /* 0x0000000690444981 */ /* 0x000166000c1e1b00 */
[C---:B------:R-:W-:Y:S01]  /*1940*/  @P4 IMAD.WIDE.U32 R162, R6.reuse, 0x8, R162 ;  /* 0x0000000806a24825 */ /* 0x040fe200078e00a2 */
[----:B------:R0:W5:Y:S03]  /*1950*/  @P4 LDG.E.64 R18, desc[UR6][R146.64] ;  /* 0x0000000692124981 */ /* 0x000166000c1e1b00 */
[----:B------:R-:W-:Y:S01]  /*1960*/  @P4 VIADD R6, R6, 0x20 ;  /* 0x0000002006064836 */ /* 0x000fe20000000000 */
[----:B------:R0:W5:Y:S03]  /*1970*/  @P4 LD.E.64 R56, desc[UR6][R162.64] ;  /* 0x00000006a2384980 */ /* 0x000166000c101b00 */
[----:B----4-:R-:W-:-:S04]  /*1980*/  @P3 IMAD.WIDE.U32 R134, R6, 0x8, R134 ;  /* 0x0000000806863825 */ /* 0x010fc800078e0086 */
[C---:B--2---:R-:W-:Y:S01]  /*1990*/  @P3 IMAD.WIDE.U32 R164, R6.reuse, 0x8, R164 ;  /* 0x0000000806a43825 */ /* 0x044fe200078e00a4 */
[----:B------:R2:W5:Y:S03]  /*19a0*/  @P3 LDG.E.64 R16, desc[UR6][R134.64] ;  /* 0x0000000686103981 */ /* 0x000566000c1e1b00 */
[C---:B-1----:R-:W-:Y:S01]  /*19b0*/  @P3 IMAD.WIDE.U32 R166, R6.reuse, 0x8, R166 ;  /* 0x0000000806a63825 */ /* 0x042fe200078e00a6 */
[----:B------:R-:W-:Y:S01]  /*19c0*/  @P3 IADD3 R6, PT, PT, R6, 0x20, RZ ;  /* 0x0000002006063810 */ /* 0x000fe20007ffe0ff */
[----:B------:R2:W5:Y:S04]  /*19d0*/  @P3 LDG.E.64 R14, desc[UR6][R164.64] ;  /* 0x00000006a40e3981 */ /* 0x000568000c1e1b00 */
[C---:B---3--:R-:W-:Y:S01]  /*19e0*/  @P2 IMAD.WIDE.U32 R168, R6.reuse, 0x8, R168 ;  /* 0x0000000806a82825 */ /* 0x048fe200078e00a8 */
[----:B------:R2:W5:Y:S03]  /*19f0*/  @P3 LD.E.64 R54, desc[UR6][R166.64] ;  /* 0x00000006a6363980 */ /* 0x000566000c101b00 */
[C---:B0-----:R-:W-:Y:S01]  /*1a00*/  @P2 IMAD.WIDE.U32 R170, R6.reuse, 0x8, R170 ;  /* 0x0000000806aa2825 */ /* 0x041fe200078e00aa */
        /* <DEDUP_REMOVED lines=11> */
[----:B------:R-:W-:Y:S01]  /*1ac0*/  @P2 CS2R R48, SRZ ;  /* 0x0000000000302805 */ /* 0x000fe2000001ff00 */
[----:B------:R-:W-:Y:S01]  /*1ad0*/  @P2 VIADD R6, R6, 0x20 ;  /* 0x0000002006062836 */ /* 0x000fe20000000000 */
[----:B--2---:R-:W-:Y:S06]  /*1ae0*/  @!P1 BRA `(.L_x_35053) ;  /* 0x0000001800cc9947 */ /* 0x004fec0003800000 */
        /* <DEDUP_REMOVED lines=11> */
.L_x_35051:
        /* <DEDUP_REMOVED lines=8> */
[C---:B------:R-:W-:Y:S02]  /*1c20*/  ISETP.GE.U32.AND P0, PT, R0.reuse, 0x80, PT ;  /* 0x000000800000780c */ /* 0x040fe40003f06070 */
[----:B------:R-:W-:Y:S01]  /*1c30*/  LOP3.LUT R3, R3, 0xfffbffff, RZ, 0xc0, !PT ;  /* 0xfffbffff03037812 */ /* 0x000fe200078ec0ff */
[----:B------:R-:W1:Y:S08]  /*1c40*/  LDC.64 R78, c[0x0][0x3d8] ;  /* 0x0000f600ff4e7b82 */ /* 0x000e700000000a00 */
[----:B------:R-:W2:Y:S08]  /*1c50*/  LDC.64 R126, c[0x0][0x3d0] ;  /* 0x0000f400ff7e7b82 */ /* 0x000eb00000000a00 */
[----:B------:R-:W3:Y:S01]  /*1c60*/  LDC.64 R130, c[0x0][0x3d8] ;  /* 0x0000f600ff827b82 */ /* 0x000ee20000000a00 */
[----:B------:R-:W-:Y:S01]  /*1c70*/  ISETP.GE.U32.AND P4, PT, R0, 0xa0, PT ;  /* 0x000000a00000780c */ /* 0x000fe20003f86070 */
[----:B0-----:R-:W-:-:S06]  /*1c80*/  @P6 IMAD.WIDE.U32 R4, R6, 0x8, R4 ;  /* 0x0000000806046825 */ /* 0x001fcc00078e0004 */
[----:B------:R-:W0:Y:S01]  /*1c90*/  LDC.64 R134, c[0x0][0x3d0] ;  /* 0x0000f400ff867b82 */ /* 0x000e220000000a00 */
[----:B-1----:R-:W-:-:S07]  /*1ca0*/  @P6 IMAD.WIDE.U32 R78, R6, 0x8, R78 ;  /* 0x00000008064e6825 */ /* 0x002fce00078e004e */
[----:B------:R-:W1:Y:S01]  /*1cb0*/  LDC.64 R138, c[0x0][0x3d8] ;  /* 0x0000f600ff8a7b82 */ /* 0x000e620000000a00 */
[C---:B------:R-:W-:Y:S01]  /*1cc0*/  ISETP.GE.U32.AND P5, PT, R0.reuse, 0xc0, PT ;  /* 0x000000c00000780c */ /* 0x040fe20003fa6070 */
[----:B------:R-:W5:Y:S06]  /*1cd0*/  @P6 LDG.E.64 R112, desc[UR6][R4.64] ;  /* 0x0000000604706981 */ /* 0x000f6c000c1e1b00 */
[----:B------:R-:W4:Y:S08]  /*1ce0*/  LDC.64 R142, c[0x0][0x3d0] ;  /* 0x0000f400ff8e7b82 */ /* 0x000f300000000a00 */
[----:B------:R-:W4:Y:S01]  /*1cf0*/  LDC.64 R146, c[0x0][0x3d8] ;  /* 0x0000f600ff927b82 */ /* 0x000f220000000a00 */
[----:B------:R-:W-:Y:S01]  /*1d00*/  ISETP.GE.U32.AND P3, PT, R0, 0xe0, PT ;  /* 0x000000e00000780c */ /* 0x000fe20003f66070 */
[----:B------:R-:W5:Y:S01]  /*1d10*/  @P6 LDG.E.64 R108, desc[UR6][R78.64] ;  /* 0x000000064e6c6981 */ /* 0x000f62000c1e1b00 */
[----:B------:R-:W-:-:S05]  /*1d20*/  @P6 LOP3.LUT R3, R3, 0x40000, RZ, 0xfc, !PT ;  /* 0x0004000003036812 */ /* 0x000fca00078efcff */
[----:B------:R-:W2:Y:S08]  /*1d30*/  @P6 LDC.64 R114, c[0x0][0x438] ;  /* 0x00010e00ff726b82 */ /* 0x000eb00000000a00 */
[----:B------:R-:W3:Y:S08]  /*1d40*/  @P6 LDC.64 R124, c[0x0][0x440] ;  /* 0x00011000ff7c6b82 */ /* 0x000ef00000000a00 */
[----:B------:R-:W0:Y:S08]  /*1d50*/  @P2 LDC.64 R128, c[0x0][0x438] ;  /* 0x00010e00ff802b82 */ /* 0x000e300000000a00 */
[----:B------:R-:W1:Y:S01]  /*1d60*/  @P2 LDC.64 R132, c[0x0][0x440] ;  /* 0x00011000ff842b82 */ /* 0x000e620000000a00 */
[----:B--2---:R-:W-:-:S05]  /*1d70*/  @P6 IMAD.WIDE.U32 R114, R6, 0x8, R114 ;  /* 0x0000000806726825 */ /* 0x004fca00078e0072 */
[----:B------:R-:W5:Y:S02]  /*1d80*/  @P6 LD.E.64 R40, desc[UR6][R114.64] ;  /* 0x0000000672286980 */ /* 0x000f64000c101b00 */
[----:B------:R-:W2:Y:S01]  /*1d90*/  @P1 LDC.64 R136, c[0x0][0x438] ;  /* 0x00010e00ff881b82 */ /* 0x000ea20000000a00 */
[C---:B---3--:R-:W-:Y:S01]  /*1da0*/  @P6 IMAD.WIDE.U32 R124, R6.reuse, 0x8, R124 ;  /* 0x00000008067c6825 */ /* 0x048fe200078e007c */
[----:B------:R-:W-:-:S04]  /*1db0*/  @P6 LOP3.LUT R6, R6, 0x20, RZ, 0xfc, !PT ;  /* 0x0000002006066812 */ /* 0x000fc800078efcff */
[----:B------:R-:W5:Y:S01]  /*1dc0*/  @P6 LD.E.64 R160, desc[UR6][R124.64] ;  /* 0x000000067ca06980 */ /* 0x000f62000c101b00 */
[C---:B------:R-:W-:Y:S01]  /*1dd0*/  @P2 IMAD.WIDE.U32 R126, R6.reuse, 0x8, R126 ;  /* 0x00000008067e2825 */ /* 0x040fe200078e007e */
[----:B------:R-:W3:Y:S03]  /*1de0*/  @P1 LDC.64 R140, c[0x0][0x440] ;  /* 0x00011000ff8c1b82 */ /* 0x000ee60000000a00 */
[C---:B0-----:R-:W-:Y:S01]  /*1df0*/  @P2 IMAD.WIDE.U32 R128, R6.reuse, 0x8, R128 ;  /* 0x0000000806802825 */ /* 0x041fe200078e0080 */
[----:B------:R0:W5:Y:S03]  /*1e00*/  @P2 LDG.E.64 R106, desc[UR6][R126.64] ;  /* 0x000000067e6a2981 */ /* 0x000166000c1e1b00 */
[C---:B------:R-:W-:Y:S01]  /*1e10*/  @P2 IMAD.WIDE.U32 R130, R6.reuse, 0x8, R130 ;  /* 0x0000000806822825 */ /* 0x040fe200078e0082 */
[----:B------:R-:W4:Y:S01]  /*1e20*/  @P0 LDC.64 R144, c[0x0][0x438] ;  /* 0x00010e00ff900b82 */ /* 0x000f220000000a00 */
[----:B------:R2:W5:Y:S02]  /*1e30*/  @P2 LD.E.64 R22, desc[UR6][R128.64] ;  /* 0x0000000680162980 */ /* 0x000564000c101b00 */
[----:B-1----:R-:W-:-:S02]  /*1e40*/  @P2 IMAD.WIDE.U32 R132, R6, 0x8, R132 ;  /* 0x0000000806842825 */ /* 0x002fc400078e0084 */
[----:B------:R-:W5:Y:S03]  /*1e50*/  @P2 LDG.E.64 R104, desc[UR6][R130.64] ;  /* 0x0000000682682981 */ /* 0x000f66000c1e1b00 */
[----:B------:R-:W1:Y:S01]  /*1e60*/  @P0 LDC.64 R162, c[0x0][0x440] ;  /* 0x00011000ffa20b82 */ /* 0x000e620000000a00 */
[----:B------:R-:W-:Y:S01]  /*1e70*/  @P2 VIADD R6, R6, 0x20 ;  /* 0x0000002006062836 */ /* 0x000fe20000000000 */
[----:B------:R2:W5:Y:S06]  /*1e80*/  @P2 LD.E.64 R158, desc[UR6][R132.64] ;  /* 0x00000006849e2980 */ /* 0x00056c000c101b00 */
[----:B0-----:R-:W0:Y:S08]  /*1e90*/  LDC.64 R126, c[0x0][0x3d0] ;  /* 0x0000f400ff7e7b82 */ /* 0x001e300000000a00 */
[----:B------:R-:W0:Y:S08]  /*1ea0*/  LDC.64 R166, c[0x0][0x3d8] ;  /* 0x0000f600ffa67b82 */ /* 0x000e300000000a00 */
[----:B------:R-:W0:Y:S08]  /*1eb0*/  @P4 LDC.64 R164, c[0x0][0x438] ;  /* 0x00010e00ffa44b82 */ /* 0x000e300000000a00 */
[----:B------:R-:W0:Y:S01]  /*1ec0*/  @P4 LDC.64 R168, c[0x0][0x440] ;  /* 0x00011000ffa84b82 */ /* 0x000e220000000a00 */
[----:B------:R-:W-:Y:S01]  /*1ed0*/  ISETP.GE.U32.AND P2, PT, R0, 0x100, PT ;  /* 0x000001000000780c */ /* 0x000fe20003f46070 */
[----:B------:R-:W-:-:S06]  /*1ee0*/  @P1 IMAD.WIDE.U32 R134, R6, 0x8, R134 ;  /* 0x0000000806861825 */ /* 0x000fcc00078e0086 */
[----:B--2---:R-:W2:Y:S01]  /*1ef0*/  LDC.64 R128, c[0x0][0x3d0] ;  /* 0x0000f400ff807b82 */ /* 0x004ea20000000a00 */
[C---:B------:R-:W-:Y:S01]  /*1f00*/  @P1 IMAD.WIDE.U32 R136, R6.reuse, 0x8, R136 ;  /* 0x0000000806881825 */ /* 0x040fe200078e0088 */
[----:B------:R0:W5:Y:S03]  /*1f10*/  @P1 LDG.E.64 R100, desc[UR6][R134.64] ;  /* 0x0000000686641981 */ /* 0x000166000c1e1b00 */
[C---:B------:R-:W-:Y:S01]  /*1f20*/  @P1 IMAD.WIDE.U32 R138, R6.reuse, 0x8, R138 ;  /* 0x00000008068a1825 */ /* 0x040fe200078e008a */
[----:B------:R-:W5:Y:S02]  /*1f30*/  @P1 LD.E.64 R24, desc[UR6][R136.64] ;  /* 0x0000000688181980 */ /* 0x000f64000c101b00 */
[----:B------:R-:W2:Y:S01]  /*1f40*/  LDC.64 R132, c[0x0][0x3d8] ;  /* 0x0000f600ff847b82 */ /* 0x000ea20000000a00 */
[C---:B---3--:R-:W-:Y:S01]  /*1f50*/  @P1 IMAD.WIDE.U32 R140, R6.reuse, 0x8, R140 ;  /* 0x00000008068c1825 */ /* 0x048fe200078e008c */
[----:B------:R-:W-:Y:S01]  /*1f60*/  @P1 IADD3 R6, PT, PT, R6, 0x20, RZ ;  /* 0x0000002006061810 */ /* 0x000fe20007ffe0ff */
[----:B------:R3:W5:Y:S05]  /*1f70*/  @P1 LDG.E.64 R98, desc[UR6][R138.64] ;  /* 0x000000068a621981 */ /* 0x00076a000c1e1b00 */
[----:B------:R-:W3:Y:S01]  /*1f80*/  @P5 LDC.64 R130, c[0x0][0x438] ;  /* 0x00010e00ff825b82 */ /* 0x000ee20000000a00 */
[C---:B----4-:R-:W-:Y:S01]  /*1f90*/  @P0 IMAD.WIDE.U32 R142, R6.reuse, 0x8, R142 ;  /* 0x00000008068e0825 */ /* 0x050fe200078e008e */
[----:B------:R-:W5:Y:S06]  /*1fa0*/  @P1 LD.E.64 R156, desc[UR6][R140.64] ;  /* 0x000000068c9c1980 */ /* 0x000f6c000c101b00 */
[----:B------:R-:W4:Y:S01]  /*1fb0*/  @P5 LDC.64 R170, c[0x0][0x440] ;  /* 0x00011000ffaa5b82 */ /* 0x000f220000000a00 */
[C---:B------:R-:W-:Y:S01]  /*1fc0*/  @P0 IMAD.WIDE.U32 R144, R6.reuse, 0x8, R144 ;  /* 0x0000000806900825 */ /* 0x040fe200078e0090 */
[----:B------:R3:W5:Y:S03]  /*1fd0*/  @P0 LDG.E.64 R94, desc[UR6][R142.64] ;  /* 0x000000068e5e0981 */ /* 0x000766000c1e1b00 */
[----:B------:R-:W-:-:S03]  /*1fe0*/  @P0 IMAD.WIDE.U32 R146, R6, 0x8, R146 ;  /* 0x0000000806920825 */ /* 0x000fc600078e0092 */
[----:B------:R-:W4:Y:S01]  /*1ff0*/  LDC.64 R172, c[0x0][0x3d0] ;  /* 0x0000f400ffac7b82 */ /* 0x000f220000000a00 */
[----:B-1----:R-:W-:Y:S01]  /*2000*/  @P0 IMAD.WIDE.U32 R162, R6, 0x8, R162 ;  /* 0x0000000806a20825 */ /* 0x002fe200078e00a2 */
[----:B------:R-:W-:Y:S01]  /*2010*/  ISETP.GE.U32.AND P1, PT, R0, 0x120, PT ;  /* 0x000001200000780c */ /* 0x000fe20003f26070 */
[----:B------:R1:W5:Y:S02]  /*2020*/  @P0 LDG.E.64 R92, desc[UR6][R146.64] ;  /* 0x00000006925c0981 */ /* 0x000364000c1e1b00 */
[----:B------:R-:W-:Y:S02]  /*2030*/  @P0 VIADD R6, R6, 0x20 ;  /* 0x0000002006060836 */ /* 0x000fe40000000000 */
[----:B------:R-:W5:Y:S01]  /*2040*/  @P0 LD.E.64 R26, desc[UR6][R144.64] ;  /* 0x00000006901a0980 */ /* 0x000f62000c101b00 */
[----:B------:R-:W4:Y:S01]  /*2050*/  @P3 LDC.64 R174, c[0x0][0x438] ;  /* 0x00010e00ffae3b82 */ /* 0x000f220000000a00 */
[C---:B0-----:R-:W-:Y:S02]  /*2060*/  @P4 IMAD.WIDE.U32 R126, R6.reuse, 0x8, R126 ;  /* 0x00000008067e4825 */ /* 0x041fe400078e007e */
[----:B------:R-:W5:Y:S05]  /*2070*/  @P0 LD.E.64 R154, desc[UR6][R162.64] ;  /* 0x00000006a29a0980 */ /* 0x000f6a000c101b00 */
[----:B------:R-:W0:Y:S01]  /*2080*/  LDC.64 R176, c[0x0][0x3d8] ;  /* 0x0000f600ffb07b82 */ /* 0x000e220000000a00 */
[C---:B------:R-:W-:Y:S01]  /*2090*/  @P4 IMAD.WIDE.U32 R164, R6.reuse, 0x8, R164 ;  /* 0x0000000806a44825 */ /* 0x040fe200078e00a4 */
[----:B------:R4:W5:Y:S06]  /*20a0*/  @P4 LDG.E.64 R90, desc[UR6][R126.64] ;  /* 0x000000067e5a4981 */ /* 0x00096c000c1e1b00 */
[----:B------:R-:W0:Y:S01]  /*20b0*/  @P3 LDC.64 R178, c[0x0][0x440] ;  /* 0x00011000ffb23b82 */ /* 0x000e220000000a00 */
[----:B------:R-:W-:-:S04]  /*20c0*/  @P4 IMAD.WIDE.U32 R166, R6, 0x8, R166 ;  /* 0x0000000806a64825 */ /* 0x000fc800078e00a6 */
[----:B------:R-:W-:-:S03]  /*20d0*/  @P4 IMAD.WIDE.U32 R168, R6, 0x8, R168 ;  /* 0x0000000806a84825 */ /* 0x000fc600078e00a8 */
[----:B------:R-:W0:Y:S01]  /*20e0*/  LDC.64 R180, c[0x0][0x3d0] ;  /* 0x0000f400ffb47b82 */ /* 0x000e220000000a00 */
[----:B------:R-:W-:-:S07]  /*20f0*/  @P4 VIADD R6, R6, 0x20 ;  /* 0x0000002006064836 */ /* 0x000fce0000000000 */
[----:B------:R-:W0:Y:S01]  /*2100*/  @P2 LDC.64 R134, c[0x0][0x438] ;  /* 0x00010e00ff862b82 */ /* 0x000e220000000a00 */
[----:B--2---:R-:W-:-:S07]  /*2110*/  @P5 IMAD.WIDE.U32 R128, R6, 0x8, R128 ;  /* 0x0000000806805825 */ /* 0x004fce00078e0080 */
[----:B---3--:R-:W2:Y:S01]  /*2120*/  LDC.64 R138, c[0x0][0x3d8] ;  /* 0x0000f600ff8a7b82 */ /* 0x008ea20000000a00 */
[----:B------:R3:W5:Y:S07]  /*2130*/  @P5 LDG.E.64 R88, desc[UR6][R128.64] ;  /* 0x0000000680585981 */ /* 0x00076e000c1e1b00 */
[----:B------:R-:W2:Y:S08]  /*2140*/  @P2 LDC.64 R142, c[0x0][0x440] ;  /* 0x00011000ff8e2b82 */ /* 0x000eb00000000a00 */
[----:B-1----:R-:W1:Y:S01]  /*2150*/  LDC.64 R146, c[0x0][0x3d0] ;  /* 0x0000f400ff927b82 */ /* 0x002e620000000a00 */
[----:B------:R-:W-:Y:S01]  /*2160*/  @P5 IMAD.WIDE.U32 R130, R6, 0x8, R130 ;  /* 0x0000000806825825 */ /* 0x000fe200078e0082 */
[----:B------:R-:W-:Y:S01]  /*2170*/  ISETP.GE.U32.AND P0, PT, R0, 0x140, PT ;  /* 0x000001400000780c */ /* 0x000fe20003f06070 */
[----:B------:R-:W5:Y:S02]  /*2180*/  @P4 LDG.E.64 R122, desc[UR6][R166.64] ;  /* 0x00000006a67a4981 */ /* 0x000f64000c1e1b00 */
[----:B------:R-:W-:-:S02]  /*2190*/  @P5 IMAD.WIDE.U32 R132, R6, 0x8, R132 ;  /* 0x0000000806845825 */ /* 0x000fc400078e0084 */
[----:B------:R-:W5:Y:S01]  /*21a0*/  @P4 LD.E.64 R28, desc[UR6][R164.64] ;  /* 0x00000006a41c4980 */ /* 0x000f62000c101b00 */
[----:B------:R-:W1:Y:S01]  /*21b0*/  LDC.64 R182, c[0x0][0x3d8] ;  /* 0x0000f600ffb67b82 */ /* 0x000e620000000a00 */
[C---:B----4-:R-:W-:Y:S01]  /*21c0*/  @P5 IMAD.WIDE.U32 R170, R6.reuse, 0x8, R170 ;  /* 0x0000000806aa5825 */ /* 0x050fe200078e00aa */
[----:B------:R-:W-:Y:S01]  /*21d0*/  @P5 IADD3 R6, PT, PT, R6, 0x20, RZ ;  /* 0x0000002006065810 */ /* 0x000fe20007ffe0ff */
[----:B------:R-:W5:Y:S05]  /*21e0*/  @P4 LD.E.64 R152, desc[UR6][R168.64] ;  /* 0x00000006a8984980 */ /* 0x000f6a000c101b00 */
[----:B------:R-:W4:Y:S01]  /*21f0*/  @P1 LDC.64 R126, c[0x0][0x438] ;  /* 0x00010e00ff7e1b82 */ /* 0x000f220000000a00 */
[----:B------:R-:W-:-:S07]  /*2200*/  @P3 IMAD.WIDE.U32 R172, R6, 0x8, R172 ;  /* 0x0000000806ac3825 */ /* 0x000fce00078e00ac */
[----:B---3--:R-:W3:Y:S01]  /*2210*/  @P1 LDC.64 R128, c[0x0][0x440] ;  /* 0x00011000ff801b82 */ /* 0x008ee20000000a00 */
[----:B------:R-:W-:Y:S01]  /*2220*/  @P3 IMAD.WIDE.U32 R174, R6, 0x8, R174 ;  /* 0x0000000806ae3825 */ /* 0x000fe200078e00ae */
[----:B------:R-:W-:Y:S01]  /*2230*/  ISETP.GE.U32.AND P4, PT, R0, 0x160, PT ;  /* 0x000001600000780c */ /* 0x000fe20003f86070 */
[----:B------:R2:W5:Y:S02]  /*2240*/  @P5 LDG.E.64 R120, desc[UR6][R132.64] ;  /* 0x0000000684785981 */ /* 0x000564000c1e1b00 */
[C---:B0-----:R-:W-:Y:S02]  /*2250*/  @P3 IMAD.WIDE.U32 R176, R6.reuse, 0x8, R176 ;  /* 0x0000000806b03825 */ /* 0x041fe400078e00b0 */
[----:B------:R0:W5:Y:S01]  /*2260*/  @P5 LD.E.64 R30, desc[UR6][R130.64] ;  /* 0x00000006821e5980 */ /* 0x000162000c101b00 */
[----:B------:R-:W3:Y:S01]  /*2270*/  @P0 LDC.64 R136, c[0x0][0x438] ;  /* 0x00010e00ff880b82 */ /* 0x000ee20000000a00 */
[C---:B------:R-:W-:Y:S02]  /*2280*/  @P3 IMAD.WIDE.U32 R178, R6.reuse, 0x8, R178 ;  /* 0x0000000806b23825 */ /* 0x040fe400078e00b2 */
[----:B------:R-:W5:Y:S02]  /*2290*/  @P5 LD.E.64 R150, desc[UR6][R170.64] ;  /* 0x00000006aa965980 */ /* 0x000f64000c101b00 */
[----:B------:R-:W-:Y:S01]  /*22a0*/  @P3 VIADD R6, R6, 0x20 ;  /* 0x0000002006063836 */ /* 0x000fe20000000000 */
[----:B------:R-:W-:Y:S01]  /*22b0*/  ISETP.GE.U32.AND P5, PT, R0, 0x180, PT ;  /* 0x000001800000780c */ /* 0x000fe20003fa6070 */
[----:B------:R-:W5:Y:S01]  /*22c0*/  @P3 LDG.E.64 R86, desc[UR6][R172.64] ;  /* 0x00000006ac563981 */ /* 0x000f62000c1e1b00 */
[----:B--2---:R-:W2:Y:S01]  /*22d0*/  LDC.64 R132, c[0x0][0x3d0] ;  /* 0x0000f400ff847b82 */ /* 0x004ea20000000a00 */
[----:B------:R-:W-:-:S02]  /*22e0*/  @P2 IMAD.WIDE.U32 R180, R6, 0x8, R180 ;  /* 0x0000000806b42825 */ /* 0x000fc400078e00b4 */
[----:B------:R-:W5:Y:S02]  /*22f0*/  @P3 LDG.E.64 R118, desc[UR6][R176.64] ;  /* 0x00000006b0763981 */ /* 0x000f64000c1e1b00 */
[C---:B------:R-:W-:Y:S02]  /*2300*/  @P2 IMAD.WIDE.U32 R134, R6.reuse, 0x8, R134 ;  /* 0x0000000806862825 */ /* 0x040fe400078e0086 */
[----:B------:R-:W5:Y:S01]  /*2310*/  @P3 LD.E.64 R32, desc[UR6][R174.64] ;  /* 0x00000006ae203980 */ /* 0x000f62000c101b00 */
[----:B------:R-:W2:Y:S01]  /*2320*/  @P0 LDC.64 R140, c[0x0][0x440] ;  /* 0x00011000ff8c0b82 */ /* 0x000ea20000000a00 */
[C---:B------:R-:W-:Y:S02]  /*2330*/  @P2 IMAD.WIDE.U32 R138, R6.reuse, 0x8, R138 ;  /* 0x00000008068a2825 */ /* 0x040fe400078e008a */
[----:B------:R-:W5:Y:S02]  /*2340*/  @P3 LD.E.64 R148, desc[UR6][R178.64] ;  /* 0x00000006b2943980 */ /* 0x000f64000c101b00 */
[----:B------:R-:W-:-:S02]  /*2350*/  @P2 IMAD.WIDE.U32 R142, R6, 0x8, R142 ;  /* 0x00000008068e2825 */ /* 0x000fc400078e008e */
[----:B------:R4:W5:Y:S01]  /*2360*/  @P2 LDG.E.64 R110, desc[UR6][R138.64] ;  /* 0x000000068a6e2981 */ /* 0x000962000c1e1b00 */
[----:B0-----:R-:W0:Y:S01]  /*2370*/  LDC.64 R130, c[0x0][0x3d0] ;  /* 0x0000f400ff827b82 */ /* 0x001e220000000a00 */
[----:B------:R-:W-:Y:S01]  /*2380*/  @P2 VIADD R6, R6, 0x20 ;  /* 0x0000002006062836 */ /* 0x000fe20000000000 */
[----:B------:R-:W-:Y:S01]  /*2390*/  ISETP.GE.U32.AND P3, PT, R0, 0x1a0, PT ;  /* 0x000001a00000780c */ /* 0x000fe20003f66070 */
[----:B------:R4:W5:Y:S02]  /*23a0*/  @P2 LD.E.64 R34, desc[UR6][R134.64] ;  /* 0x0000000686222980 */ /* 0x000964000c101b00 */
[C---:B-1----:R-:W-:Y:S02]  /*23b0*/  @P1 IMAD.WIDE.U32 R146, R6.reuse, 0x8, R146 ;  /* 0x0000000806921825 */ /* 0x042fe400078e0092 */
[----:B------:R-:W5:Y:S01]  /*23c0*/  @P2 LDG.E.64 R84, desc[UR6][R180.64] ;  /* 0x00000006b4542981 */ /* 0x000f62000c1e1b00 */
[----:B------:R-:W1:Y:S03]  /*23d0*/  LDC.64 R144, c[0x0][0x3d8] ;  /* 0x0000f600ff907b82 */ /* 0x000e660000000a00 */
[----:B------:R3:W5:Y:S04]  /*23e0*/  @P1 LDG.E.64 R82, desc[UR6][R146.64] ;  /* 0x0000000692521981 */ /* 0x000768000c1e1b00 */
[----:B------:R2:W5:Y:S01]  /*23f0*/  @P2 LD.E.64 R66, desc[UR6][R142.64] ;  /* 0x000000068e422980 */ /* 0x000562000c101b00 */
[----:B----4-:R-:W4:Y:S01]  /*2400*/  LDC.64 R138, c[0x0][0x3d8] ;  /* 0x0000f600ff8a7b82 */ /* 0x010f220000000a00 */
[----:B------:R-:W-:Y:S01]  /*2410*/  @P1 IMAD.WIDE.U32 R182, R6, 0x8, R182 ;  /* 0x0000000806b61825 */ /* 0x000fe200078e00b6 */
[----:B------:R-:W-:-:S03]  /*2420*/  ISETP.GE.U32.AND P2, PT, R0, 0x1c0, PT ;  /* 0x000001c00000780c */ /* 0x000fc60003f46070 */
[C---:B------:R-:W-:Y:S01]  /*2430*/  @P1 IMAD.WIDE.U32 R126, R6.reuse, 0x8, R126 ;  /* 0x00000008067e1825 */ /* 0x040fe200078e007e */
[----:B------:R-:W5:Y:S02]  /*2440*/  @P1 LDG.E.64 R102, desc[UR6][R182.64] ;  /* 0x00000006b6661981 */ /* 0x000f64000c1e1b00 */
[----:B------:R-:W1:Y:S01]  /*2450*/  @P4 LDC.64 R134, c[0x0][0x438] ;  /* 0x00010e00ff864b82 */ /* 0x000e620000000a00 */
[C---:B---3--:R-:W-:Y:S01]  /*2460*/  @P1 IMAD.WIDE.U32 R128, R6.reuse, 0x8, R128 ;  /* 0x0000000806801825 */ /* 0x048fe200078e0080 */
[----:B------:R3:W5:Y:S06]  /*2470*/  @P1 LD.E.64 R36, desc[UR6][R126.64] ;  /* 0x000000067e241980 */ /* 0x00076c000c101b00 */
[----:B------:R-:W1:Y:S01]  /*2480*/  @P4 LDC.64 R146, c[0x0][0x440] ;  /* 0x00011000ff924b82 */ /* 0x000e620000000a00 */
[----:B------:R0:W5:Y:S01]  /*2490*/  @P1 LD.E.64 R64, desc[UR6][R128.64] ;  /* 0x0000000680401980 */ /* 0x000162000c101b00 */
[----:B------:R-:W-:-:S02]  /*24a0*/  @P1 IADD3 R6, PT, PT, R6, 0x20, RZ ;  /* 0x0000002006061810 */ /* 0x000fc40007ffe0ff */
[----:B------:R-:W-:-:S04]  /*24b0*/  ISETP.GE.U32.AND P1, PT, R0, 0x1e0, PT ;  /* 0x000001e00000780c */ /* 0x000fc80003f26070 */
[----:B--2---:R-:W2:Y:S08]  /*24c0*/  LDC.64 R142, c[0x0][0x3d0] ;  /* 0x0000f400ff8e7b82 */ /* 0x004eb00000000a00 */
[----:B------:R-:W2:Y:S08]  /*24d0*/  @P5 LDC.64 R162, c[0x0][0x438] ;  /* 0x00010e00ffa25b82 */ /* 0x000eb00000000a00 */
[----:B------:R-:W2:Y:S08]  /*24e0*/  LDC.64 R164, c[0x0][0x3d8] ;  /* 0x0000f600ffa47b82 */ /* 0x000eb00000000a00 */
[----:B------:R-:W2:Y:S08]  /*24f0*/  @P5 LDC.64 R166, c[0x0][0x440] ;  /* 0x00011000ffa65b82 */ /* 0x000eb00000000a00 */
[----:B------:R-:W2:Y:S08]  /*2500*/  LDC.64 R168, c[0x0][0x3d0] ;  /* 0x0000f400ffa87b82 */ /* 0x000eb00000000a00 */
[----:B------:R-:W2:Y:S08]  /*2510*/  @P3 LDC.64 R170, c[0x0][0x438] ;  /* 0x00010e00ffaa3b82 */ /* 0x000eb00000000a00 */
[----:B---3--:R-:W3:Y:S08]  /*2520*/  LDC.64 R126, c[0x0][0x3d8] ;  /* 0x0000f600ff7e7b82 */ /* 0x008ef00000000a00 */
[----:B0-----:R-:W0:Y:S01]  /*2530*/  @P3 LDC.64 R128, c[0x0][0x440] ;  /* 0x00011000ff803b82 */ /* 0x001e220000000a00 */
[----:B------:R-:W-:-:S04]  /*2540*/  @P0 IMAD.WIDE.U32 R132, R6, 0x8, R132 ;  /* 0x0000000806840825 */ /* 0x000fc800078e0084 */
[C---:B------:R-:W-:Y:S01]  /*2550*/  @P0 IMAD.WIDE.U32 R136, R6.reuse, 0x8, R136 ;  /* 0x0000000806880825 */ /* 0x040fe200078e0088 */
[----:B------:R0:W5:Y:S02]  /*2560*/  @P0 LDG.E.64 R80, desc[UR6][R132.64] ;  /* 0x0000000684500981 */ /* 0x000164000c1e1b00 */
[----:B------:R-:W0:Y:S01]  /*2570*/  LDC.64 R172, c[0x0][0x3d0] ;  /* 0x0000f400ffac7b82 */ /* 0x000e220000000a00 */
[C---:B----4-:R-:W-:Y:S01]  /*2580*/  @P0 IMAD.WIDE.U32 R138, R6.reuse, 0x8, R138 ;  /* 0x00000008068a0825 */ /* 0x050fe200078e008a */
[----:B------:R4:W5:Y:S03]  /*2590*/  @P0 LD.E.64 R38, desc[UR6][R136.64] ;  /* 0x0000000688260980 */ /* 0x000966000c101b00 */
[C---:B------:R-:W-:Y:S01]  /*25a0*/  @P0 IMAD.WIDE.U32 R140, R6.reuse, 0x8, R140 ;  /* 0x00000008068c0825 */ /* 0x040fe200078e008c */
[----:B------:R4:W5:Y:S02]  /*25b0*/  @P0 LDG.E.64 R96, desc[UR6][R138.64] ;  /* 0x000000068a600981 */ /* 0x000964000c1e1b00 */
[----:B------:R-:W4:Y:S01]  /*25c0*/  @P2 LDC.64 R174, c[0x0][0x438] ;  /* 0x00010e00ffae2b82 */ /* 0x000f220000000a00 */
[----:B------:R-:W-:Y:S01]  /*25d0*/  @P0 VIADD R6, R6, 0x20 ;  /* 0x0000002006060836 */ /* 0x000fe20000000000 */
[----:B------:R0:W5:Y:S06]  /*25e0*/  @P0 LD.E.64 R62, desc[UR6][R140.64] ;  /* 0x000000068c3e0980 */ /* 0x00016c000c101b00 */
[----:B------:R-:W4:Y:S08]  /*25f0*/  LDC.64 R176, c[0x0][0x3d8] ;  /* 0x0000f600ffb07b82 */ /* 0x000f300000000a00 */
[----:B------:R-:W4:Y:S01]  /*2600*/  @P2 LDC.64 R178, c[0x0][0x440] ;  /* 0x00011000ffb22b82 */ /* 0x000f220000000a00 */
[----:B------:R-:W-:-:S04]  /*2610*/  @P4 IMAD.WIDE.U32 R130, R6, 0x8, R130 ;  /* 0x0000000806824825 */ /* 0x000fc800078e0082 */
[C---:B-1----:R-:W-:Y:S01]  /*2620*/  @P4 IMAD.WIDE.U32 R134, R6.reuse, 0x8, R134 ;  /* 0x0000000806864825 */ /* 0x042fe200078e0086 */
[----:B------:R1:W5:Y:S02]  /*2630*/  @P4 LDG.E.64 R76, desc[UR6][R130.64] ;  /* 0x00000006824c4981 */ /* 0x000364000c1e1b00 */
[----:B------:R-:W1:Y:S01]  /*2640*/  LDC.64 R180, c[0x0][0x3d0] ;  /* 0x0000f400ffb47b82 */ /* 0x000e620000000a00 */
[C---:B------:R-:W-:Y:S01]  /*2650*/  @P4 IMAD.WIDE.U32 R144, R6.reuse, 0x8, R144 ;  /* 0x0000000806904825 */ /* 0x040fe200078e0090 */
[----:B------:R0:W5:Y:S03]  /*2660*/  @P4 LD.E.64 R42, desc[UR6][R134.64] ;  /* 0x00000006862a4980 */ /* 0x000166000c101b00 */
[C---:B------:R-:W-:Y:S01]  /*2670*/  @P4 IMAD.WIDE.U32 R146, R6.reuse, 0x8, R146 ;  /* 0x0000000806924825 */ /* 0x040fe200078e0092 */
[----:B------:R0:W5:Y:S02]  /*2680*/  @P4 LDG.E.64 R74, desc[UR6][R144.64] ;  /* 0x00000006904a4981 */ /* 0x000164000c1e1b00 */
[----:B------:R-:W1:Y:S01]  /*2690*/  LDC.64 R184, c[0x0][0x3d8] ;  /* 0x0000f600ffb87b82 */ /* 0x000e620000000a00 */
[----:B------:R-:W-:Y:S01]  /*26a0*/  @P4 VIADD R6, R6, 0x20 ;  /* 0x0000002006064836 */ /* 0x000fe20000000000 */
[----:B------:R0:W5:Y:S06]  /*26b0*/  @P4 LD.E.64 R60, desc[UR6][R146.64] ;  /* 0x00000006923c4980 */ /* 0x00016c000c101b00 */
[----:B------:R-:W1:Y:S08]  /*26c0*/  @P1 LDC.64 R182, c[0x0][0x438] ;  /* 0x00010e00ffb61b82 */ /* 0x000e700000000a00 */
[----:B------:R-:W1:Y:S01]  /*26d0*/  @P1 LDC.64 R4, c[0x0][0x440] ;  /* 0x00011000ff041b82 */ /* 0x000e620000000a00 */
[----:B--2---:R-:W-:-:S04]  /*26e0*/  @P5 IMAD.WIDE.U32 R142, R6, 0x8, R142 ;  /* 0x00000008068e5825 */ /* 0x004fc800078e008e */
[C---:B------:R-:W-:Y:S01]  /*26f0*/  @P5 IMAD.WIDE.U32 R162, R6.reuse, 0x8, R162 ;  /* 0x0000000806a25825 */ /* 0x040fe200078e00a2 */
[----:B------:R2:W5:Y:S03]  /*2700*/  @P5 LDG.E.64 R72, desc[UR6][R142.64] ;  /* 0x000000068e485981 */ /* 0x000566000c1e1b00 */
[C---:B------:R-:W-:Y:S01]  /*2710*/  @P5 IMAD.WIDE.U32 R164, R6.reuse, 0x8, R164 ;  /* 0x0000000806a45825 */ /* 0x040fe200078e00a4 */
[----:B------:R2:W5:Y:S03]  /*2720*/  @P5 LD.E.64 R44, desc[UR6][R162.64] ;  /* 0x00000006a22c5980 */ /* 0x000566000c101b00 */
[C---:B------:R-:W-:Y:S01]  /*2730*/  @P5 IMAD.WIDE.U32 R166, R6.reuse, 0x8, R166 ;  /* 0x0000000806a65825 */ /* 0x040fe200078e00a6 */
[----:B------:R-:W-:Y:S01]  /*2740*/  @P5 IADD3 R6, PT, PT, R6, 0x20, RZ ;  /* 0x0000002006065810 */ /* 0x000fe20007ffe0ff */
[----:B------:R2:W5:Y:S04]  /*2750*/  @P5 LDG.E.64 R70, desc[UR6][R164.64] ;  /* 0x00000006a4465981 */ /* 0x000568000c1e1b00 */
[C---:B------:R-:W-:Y:S01]  /*2760*/  @P3 IMAD.WIDE.U32 R168, R6.reuse, 0x8, R168 ;  /* 0x0000000806a83825 */ /* 0x040fe200078e00a8 */
[----:B------:R2:W5:Y:S03]  /*2770*/  @P5 LD.E.64 R58, desc[UR6][R166.64] ;  /* 0x00000006a63a5980 */ /* 0x000566000c101b00 */
[C---:B------:R-:W-:Y:S01]  /*2780*/  @P3 IMAD.WIDE.U32 R170, R6.reuse, 0x8, R170 ;  /* 0x0000000806aa3825 */ /* 0x040fe200078e00aa */
[----:B------:R2:W5:Y:S03]  /*2790*/  @P3 LDG.E.64 R68, desc[UR6][R168.64] ;  /* 0x00000006a8443981 */ /* 0x000566000c1e1b00 */
[C---:B---3--:R-:W-:Y:S01]  /*27a0*/  @P3 IMAD.WIDE.U32 R126, R6.reuse, 0x8, R126 ;  /* 0x00000008067e3825 */ /* 0x048fe200078e007e */
[----:B------:R2:W5:Y:S03]  /*27b0*/  @P3 LD.E.64 R46, desc[UR6][R170.64] ;  /* 0x00000006aa2e3980 */ /* 0x000566000c101b00 */
[C---:B0-----:R-:W-:Y:S01]  /*27c0*/  @P3 IMAD.WIDE.U32 R128, R6.reuse, 0x8, R128 ;  /* 0x0000000806803825 */ /* 0x041fe200078e0080 */
[----:B------:R2:W5:Y:S03]  /*27d0*/  @P3 LDG.E.64 R18, desc[UR6][R126.64] ;  /* 0x000000067e123981 */ /* 0x000566000c1e1b00 */
[----:B------:R-:W-:Y:S01]  /*27e0*/  @P3 VIADD R6, R6, 0x20 ;  /* 0x0000002006063836 */ /* 0x000fe20000000000 */
[----:B------:R2:W5:Y:S03]  /*27f0*/  @P3 LD.E.64 R56, desc[UR6][R128.64] ;  /* 0x0000000680383980 */ /* 0x000566000c101b00 */
[----:B------:R-:W-:-:S04]  /*2800*/  @P2 IMAD.WIDE.U32 R172, R6, 0x8, R172 ;  /* 0x0000000806ac2825 */ /* 0x000fc800078e00ac */
[C---:B----4-:R-:W-:Y:S01]  /*2810*/  @P2 IMAD.WIDE.U32 R174, R6.reuse, 0x8, R174 ;  /* 0x0000000806ae2825 */ /* 0x050fe200078e00ae */
[----:B------:R2:W5:Y:S03]  /*2820*/  @P2 LDG.E.64 R16, desc[UR6][R172.64] ;  /* 0x00000006ac102981 */ /* 0x000566000c1e1b00 */
[C---:B------:R-:W-:Y:S01]  /*2830*/  @P2 IMAD.WIDE.U32 R176, R6.reuse, 0x8, R176 ;  /* 0x0000000806b02825 */ /* 0x040fe200078e00b0 */
[----:B------:R2:W5:Y:S03]  /*2840*/  @P2 LD.E.64 R50, desc[UR6][R174.64] ;  /* 0x00000006ae322980 */ /* 0x000566000c101b00 */
[C---:B------:R-:W-:Y:S01]  /*2850*/  @P2 IMAD.WIDE.U32 R178, R6.reuse, 0x8, R178 ;  /* 0x0000000806b22825 */ /* 0x040fe200078e00b2 */
[----:B------:R2:W5:Y:S03]  /*2860*/  @P2 LDG.E.64 R14, desc[UR6][R176.64] ;  /* 0x00000006b00e2981 */ /* 0x000566000c1e1b00 */
[----:B------:R-:W-:Y:S01]  /*2870*/  @P2 VIADD R6, R6, 0x20 ;  /* 0x0000002006062836 */ /* 0x000fe20000000000 */
[----:B------:R2:W5:Y:S03]  /*2880*/  @P2 LD.E.64 R54, desc[UR6][R178.64] ;  /* 0x00000006b2362980 */ /* 0x000566000c101b00 */
[----:B-1----:R-:W-:-:S04]  /*2890*/  @P1 IMAD.WIDE.U32 R180, R6, 0x8, R180 ;  /* 0x0000000806b41825 */ /* 0x002fc800078e00b4 */
[C---:B------:R-:W-:Y:S01]  /*28a0*/  @P1 IMAD.WIDE.U32 R184, R6.reuse, 0x8, R184 ;  /* 0x0000000806b81825 */ /* 0x040fe200078e00b8 */
        /* <DEDUP_REMOVED lines=22> */
.L_x_35054:
[C---:B------:R-:W-:Y:S01]  /*2a10*/  ISETP.GE.U32.AND P6, PT, R0.reuse, 0x20, PT ;  /* 0x000000200000780c */ /* 0x040fe20003fc6070 */
[----:B------:R-:W0:Y:S01]  /*2a20*/  LDC.64 R124, c[0x0][0x3d0] ;  /* 0x0000f400ff7c7b82 */ /* 0x000e220000000a00 */
[C---:B------:R-:W-:Y:S02]  /*2a30*/  ISETP.GE.U32.AND P3, PT, R0.reuse, 0x40, PT ;  /* 0x000000400000780c */ /* 0x040fe40003f66070 */
[C---:B------:R-:W-:Y:S02]  /*2a40*/  ISETP.GE.U32.AND P2, PT, R0.reuse, 0x60, PT ;  /* 0x000000600000780c */ /* 0x040fe40003f46070 */
[----:B------:R-:W-:Y:S02]  /*2a50*/  ISETP.GE.U32.AND P1, PT, R0, 0x80, PT ;  /* 0x000000800000780c */ /* 0x000fe40003f26070 */
[----:B------:R-:W-:Y:S01]  /*2a60*/  LOP3.LUT R3, R3, 0xfffbffff, RZ, 0xc0, !PT ;  /* 0xfffbffff03037812 */ /* 0x000fe200078ec0ff */
[----:B------:R-:W1:Y:S08]  /*2a70*/  LDC.64 R126, c[0x0][0x3d8] ;  /* 0x0000f600ff7e7b82 */ /* 0x000e700000000a00 */
[----:B------:R-:W2:Y:S08]  /*2a80*/  LDC.64 R128, c[0x0][0x3d0] ;  /* 0x0000f400ff807b82 */ /* 0x000eb00000000a00 */
[----:B------:R-:W3:Y:S01]  /*2a90*/  @P6 LDC.64 R114, c[0x0][0x438] ;  /* 0x00010e00ff726b82 */ /* 0x000ee20000000a00 */
[----:B0-----:R-:W-:-:S07]  /*2aa0*/  @P6 IMAD.WIDE.U32 R124, R6, 0x8, R124 ;  /* 0x00000008067c6825 */ /* 0x001fce00078e007c */
[----:B------:R-:W0:Y:S01]  /*2ab0*/  @P3 LDC.64 R130, c[0x0][0x438] ;  /* 0x00010e00ff823b82 */ /* 0x000e220000000a00 */
[----:B-1----:R-:W-:-:S07]  /*2ac0*/  @P6 IMAD.WIDE.U32 R126, R6, 0x8, R126 ;  /* 0x00000008067e6825 */ /* 0x002fce00078e007e */
[----:B------:R-:W1:Y:S08]  /*2ad0*/  LDC.64 R132, c[0x0][0x3d8] ;  /* 0x0000f600ff847b82 */ /* 0x000e700000000a00 */
[----:B------:R-:W4:Y:S01]  /*2ae0*/  LDC.64 R134, c[0x0][0x3d0] ;  /* 0x0000f400ff867b82 */ /* 0x000f220000000a00 */
[C---:B---3--:R-:W-:Y:S01]  /*2af0*/  @P6 IMAD.WIDE.U32 R114, R6.reuse, 0x8, R114 ;  /* 0x0000000806726825 */ /* 0x048fe200078e0072 */
[----:B------:R-:W-:-:S06]  /*2b00*/  @P6 LOP3.LUT R6, R6, 0x20, RZ, 0xfc, !PT ;  /* 0x0000002006066812 */ /* 0x000fcc00078efcff */
[----:B------:R-:W3:Y:S01]  /*2b10*/  LDC.64 R138, c[0x0][0x3d8] ;  /* 0x0000f600ff8a7b82 */ /* 0x000ee20000000a00 */
[----:B------:R-:W-:Y:S01]  /*2b20*/  ISETP.GE.U32.AND P0, PT, R0, 0xa0, PT ;  /* 0x000000a00000780c */ /* 0x000fe20003f06070 */
[----:B--2---:R-:W-:-:S06]  /*2b30*/  @P3 IMAD.WIDE.U32 R128, R6, 0x8, R128 ;  /* 0x0000000806803825 */ /* 0x004fcc00078e0080 */
[----:B------:R-:W2:Y:S01]  /*2b40*/  @P2 LDC.64 R136, c[0x0][0x438] ;  /* 0x00010e00ff882b82 */ /* 0x000ea20000000a00 */
[----:B0-----:R-:W-:Y:S01]  /*2b50*/  @P3 IMAD.WIDE.U32 R130, R6, 0x8, R130 ;  /* 0x0000000806823825 */ /* 0x001fe200078e0082 */
[----:B------:R-:W-:Y:S01]  /*2b60*/  ISETP.GE.U32.AND P5, PT, R0, 0xc0, PT ;  /* 0x000000c00000780c */ /* 0x000fe20003fa6070 */
[----:B------:R0:W5:Y:S05]  /*2b70*/  @P3 LDG.E.64 R106, desc[UR6][R128.64] ;  /* 0x00000006806a3981 */ /* 0x00016a000c1e1b00 */
[----:B------:R-:W0:Y:S01]  /*2b80*/  LDC.64 R140, c[0x0][0x3d0] ;  /* 0x0000f400ff8c7b82 */ /* 0x000e220000000a00 */
[----:B-1----:R-:W-:-:S07]  /*2b90*/  @P3 IMAD.WIDE.U32 R132, R6, 0x8, R132 ;  /* 0x0000000806843825 */ /* 0x002fce00078e0084 */
[----:B------:R-:W1:Y:S01]  /*2ba0*/  LDC.64 R144, c[0x0][0x3d8] ;  /* 0x0000f600ff907b82 */ /* 0x000e620000000a00 */
[----:B------:R-:W-:Y:S01]  /*2bb0*/  @P3 VIADD R6, R6, 0x20 ;  /* 0x0000002006063836 */ /* 0x000fe20000000000 */
[----:B------:R-:W-:Y:S01]  /*2bc0*/  ISETP.GE.U32.AND P4, PT, R0, 0xe0, PT ;  /* 0x000000e00000780c */ /* 0x000fe20003f86070 */
[----:B------:R-:W5:Y:S01]  /*2bd0*/  @P3 LDG.E.64 R104, desc[UR6][R132.64] ;  /* 0x0000000684683981 */ /* 0x000f62000c1e1b00 */
[----:B------:R-:W-:Y:S01]  /*2be0*/  @P3 CS2R R158, SRZ ;  /* 0x00000000009e3805 */ /* 0x000fe2000001ff00 */
[C---:B----4-:R-:W-:Y:S01]  /*2bf0*/  @P2 IMAD.WIDE.U32 R134, R6.reuse, 0x8, R134 ;  /* 0x0000000806862825 */ /* 0x050fe200078e0086 */
[----:B------:R-:W-:Y:S01]  /*2c00*/  @P2 CS2R R156, SRZ ;  /* 0x00000000009c2805 */ /* 0x000fe2000001ff00 */
[----:B------:R-:W5:Y:S01]  /*2c10*/  @P3 LD.E.64 R22, desc[UR6][R130.64] ;  /* 0x0000000682163980 */ /* 0x000f62000c101b00 */
[----:B------:R-:W4:Y:S01]  /*2c20*/  @P1 LDC.64 R142, c[0x0][0x438] ;  /* 0x00010e00ff8e1b82 */ /* 0x000f220000000a00 */
[----:B---3--:R-:W-:-:S07]  /*2c30*/  @P2 IMAD.WIDE.U32 R138, R6, 0x8, R138 ;  /* 0x00000008068a2825 */ /* 0x008fce00078e008a */
[----:B------:R-:W3:Y:S01]  /*2c40*/  LDC.64 R146, c[0x0][0x3d0] ;  /* 0x0000f400ff927b82 */ /* 0x000ee20000000a00 */
[----:B------:R0:W5:Y:S01]  /*2c50*/  @P2 LDG.E.64 R100, desc[UR6][R134.64] ;  /* 0x0000000686642981 */ /* 0x000162000c1e1b00 */
[----:B--2---:R-:W-:Y:S01]  /*2c60*/  @P2 IMAD.WIDE.U32 R136, R6, 0x8, R136 ;  /* 0x0000000806882825 */ /* 0x004fe200078e0088 */
[----:B------:R-:W-:Y:S02]  /*2c70*/  ISETP.GE.U32.AND P3, PT, R0, 0x100, PT ;  /* 0x000001000000780c */ /* 0x000fe40003f66070 */
[----:B------:R2:W5:Y:S03]  /*2c80*/  @P2 LDG.E.64 R98, desc[UR6][R138.64] ;  /* 0x000000068a622981 */ /* 0x000566000c1e1b00 */
[----:B------:R-:W3:Y:S01]  /*2c90*/  LDC.64 R168, c[0x0][0x3d8] ;  /* 0x0000f600ffa87b82 */ /* 0x000ee20000000a00 */
[----:B------:R-:W-:Y:S01]  /*2ca0*/  @P2 VIADD R6, R6, 0x20 ;  /* 0x0000002006062836 */ /* 0x000fe20000000000 */
[----:B------:R4:W5:Y:S01]  /*2cb0*/  @P2 LD.E.64 R24, desc[UR6][R136.64] ;  /* 0x0000000688182980 */ /* 0x000962000c101b00 */
[----:B------:R-:W-:-:S02]  /*2cc0*/  @P1 CS2R R154, SRZ ;  /* 0x00000000009a1805 */ /* 0x000fc4000001ff00 */
[----:B------:R-:W-:Y:S01]  /*2cd0*/  @P6 LOP3.LUT R3, R3, 0x40000, RZ, 0xfc, !PT ;  /* 0x0004000003036812 */ /* 0x000fe200078efcff */
[----:B------:R-:W5:Y:S02]  /*2ce0*/  @P6 LDG.E.64 R112, desc[UR6][R124.64] ;  /* 0x000000067c706981 */ /* 0x000f64000c1e1b00 */
[----:B0-----:R-:W0:Y:S02]  /*2cf0*/  LDC.64 R128, c[0x0][0x3d0] ;  /* 0x0000f400ff807b82 */ /* 0x001e240000000a00 */
[----:B------:R-:W5:Y:S04]  /*2d00*/  @P6 LDG.E.64 R108, desc[UR6][R126.64] ;  /* 0x000000067e6c6981 */ /* 0x000f68000c1e1b00 */
[----:B------:R-:W5:Y:S02]  /*2d10*/  @P6 LD.E.64 R40, desc[UR6][R114.64] ;  /* 0x0000000672286980 */ /* 0x000f64000c101b00 */
[----:B------:R-:W3:Y:S08]  /*2d20*/  LDC.64 R134, c[0x0][0x3d8] ;  /* 0x0000f600ff867b82 */ /* 0x000ef00000000a00 */
[----:B------:R-:W3:Y:S01]  /*2d30*/  @P0 LDC.64 R132, c[0x0][0x438] ;  /* 0x00010e00ff840b82 */ /* 0x000ee20000000a00 */
[----:B------:R-:W-:Y:S01]  /*2d40*/  ISETP.GE.U32.AND P2, PT, R0, 0x120, PT ;  /* 0x000001200000780c */ /* 0x000fe20003f46070 */
[----:B------:R-:W-:-:S06]  /*2d50*/  @P1 IMAD.WIDE.U32 R140, R6, 0x8, R140 ;  /* 0x00000008068c1825 */ /* 0x000fcc00078e008c */
[----:B--2---:R-:W2:Y:S01]  /*2d60*/  LDC.64 R138, c[0x0][0x3d8] ;  /* 0x0000f600ff8a7b82 */ /* 0x004ea20000000a00 */
[C---:B-1----:R-:W-:Y:S01]  /*2d70*/  @P1 IMAD.WIDE.U32 R144, R6.reuse, 0x8, R144 ;  /* 0x0000000806901825 */ /* 0x042fe200078e0090 */
[----:B------:R1:W5:Y:S06]  /*2d80*/  @P1 LDG.E.64 R94, desc[UR6][R140.64] ;  /* 0x000000068c5e1981 */ /* 0x00036c000c1e1b00 */
[----:B------:R-:W2:Y:S01]  /*2d90*/  @P5 LDC.64 R130, c[0x0][0x438] ;  /* 0x00010e00ff825b82 */ /* 0x000ea20000000a00 */
[C---:B----4-:R-:W-:Y:S01]  /*2da0*/  @P1 IMAD.WIDE.U32 R142, R6.reuse, 0x8, R142 ;  /* 0x00000008068e1825 */ /* 0x050fe200078e008e */
[----:B------:R-:W-:Y:S01]  /*2db0*/  @P1 IADD3 R6, PT, PT, R6, 0x20, RZ ;  /* 0x0000002006061810 */ /* 0x000fe20007ffe0ff */
[----:B------:R4:W5:Y:S04]  /*2dc0*/  @P1 LDG.E.64 R92, desc[UR6][R144.64] ;  /* 0x00000006905c1981 */ /* 0x000968000c1e1b00 */
[----:B------:R-:W5:Y:S01]  /*2dd0*/  @P1 LD.E.64 R26, desc[UR6][R142.64] ;  /* 0x000000068e1a1980 */ /* 0x000f62000c101b00 */
[----:B------:R-:W4:Y:S01]  /*2de0*/  LDC.64 R136, c[0x0][0x3d0] ;  /* 0x0000f400ff887b82 */ /* 0x000f220000000a00 */
[----:B------:R-:W-:-:S07]  /*2df0*/  ISETP.GE.U32.AND P1, PT, R0, 0x140, PT ;  /* 0x000001400000780c */ /* 0x000fce0003f26070 */
[----:B------:R-:W4:Y:S01]  /*2e00*/  @P4 LDC.64 R166, c[0x0][0x438] ;  /* 0x00010e00ffa64b82 */ /* 0x000f220000000a00 */
[----:B0-----:R-:W-:-:S07]  /*2e10*/  @P0 IMAD.WIDE.U32 R128, R6, 0x8, R128 ;  /* 0x0000000806800825 */ /* 0x001fce00078e0080 */
[----:B------:R-:W0:Y:S08]  /*2e20*/  LDC.64 R170, c[0x0][0x3d0] ;  /* 0x0000f400ffaa7b82 */ /* 0x000e300000000a00 */
[----:B------:R-:W0:Y:S08]  /*2e30*/  LDC.64 R174, c[0x0][0x3d8] ;  /* 0x0000f600ffae7b82 */ /* 0x000e300000000a00 */
[----:B------:R-:W0:Y:S01]  /*2e40*/  @P3 LDC.64 R172, c[0x0][0x438] ;  /* 0x00010e00ffac3b82 */ /* 0x000e220000000a00 */
[C---:B---3--:R-:W-:Y:S01]  /*2e50*/  @P0 IMAD.WIDE.U32 R132, R6.reuse, 0x8, R132 ;  /* 0x0000000806840825 */ /* 0x048fe200078e0084 */
[----:B------:R3:W5:Y:S03]  /*2e60*/  @P0 LDG.E.64 R90, desc[UR6][R128.64] ;  /* 0x00000006805a0981 */ /* 0x000766000c1e1b00 */
[C---:B------:R-:W-:Y:S01]  /*2e70*/  @P0 IMAD.WIDE.U32 R134, R6.reuse, 0x8, R134 ;  /* 0x0000000806860825 */ /* 0x040fe200078e0086 */
[----:B------:R0:W5:Y:S02]  /*2e80*/  @P0 LD.E.64 R28, desc[UR6][R132.64] ;  /* 0x00000006841c0980 */ /* 0x000164000c101b00 */
[----:B------:R-:W0:Y:S01]  /*2e90*/  LDC.64 R176, c[0x0][0x3d0] ;  /* 0x0000f400ffb07b82 */ /* 0x000e220000000a00 */
[----:B------:R-:W-:Y:S01]  /*2ea0*/  @P0 VIADD R6, R6, 0x20 ;  /* 0x0000002006060836 */ /* 0x000fe20000000000 */
[----:B------:R-:W5:Y:S06]  /*2eb0*/  @P0 LDG.E.64 R122, desc[UR6][R134.64] ;  /* 0x00000006867a0981 */ /* 0x000f6c000c1e1b00 */
[----:B------:R-:W0:Y:S08]  /*2ec0*/  LDC.64 R178, c[0x0][0x3d8] ;  /* 0x0000f600ffb27b82 */ /* 0x000e300000000a00 */
[----:B-1----:R-:W1:Y:S01]  /*2ed0*/  @P2 LDC.64 R140, c[0x0][0x438] ;  /* 0x00010e00ff8c2b82 */ /* 0x002e620000000a00 */
[----:B------:R-:W-:Y:S01]  /*2ee0*/  @P5 IMAD.WIDE.U32 R146, R6, 0x8, R146 ;  /* 0x0000000806925825 */ /* 0x000fe200078e0092 */
[----:B------:R-:W-:-:S03]  /*2ef0*/  @P0 CS2R R152, SRZ ;  /* 0x0000000000980805 */ /* 0x000fc6000001ff00 */
[----:B--2---:R-:W-:-:S03]  /*2f00*/  @P5 IMAD.WIDE.U32 R130, R6, 0x8, R130 ;  /* 0x0000000806825825 */ /* 0x004fc600078e0082 */
[----:B----4-:R-:W2:Y:S01]  /*2f10*/  LDC.64 R144, c[0x0][0x3d0] ;  /* 0x0000f400ff907b82 */ /* 0x010ea20000000a00 */
[----:B------:R-:W-:Y:S01]  /*2f20*/  @P5 IMAD.WIDE.U32 R138, R6, 0x8, R138 ;  /* 0x00000008068a5825 */ /* 0x000fe200078e008a */
[----:B------:R-:W-:Y:S01]  /*2f30*/  ISETP.GE.U32.AND P0, PT, R0, 0x160, PT ;  /* 0x000001600000780c */ /* 0x000fe20003f06070 */
[----:B------:R-:W5:Y:S02]  /*2f40*/  @P5 LDG.E.64 R88, desc[UR6][R146.64] ;  /* 0x0000000692585981 */ /* 0x000f64000c1e1b00 */
[----:B------:R-:W-:-:S03]  /*2f50*/  @P5 VIADD R6, R6, 0x20 ;  /* 0x0000002006065836 */ /* 0x000fc60000000000 */
[----:B------:R-:W4:Y:S01]  /*2f60*/  LDC.64 R180, c[0x0][0x3d8] ;  /* 0x0000f600ffb47b82 */ /* 0x000f220000000a00 */
[C---:B------:R-:W-:Y:S01]  /*2f70*/  @P4 IMAD.WIDE.U32 R136, R6.reuse, 0x8, R136 ;  /* 0x0000000806884825 */ /* 0x040fe200078e0088 */
[----:B------:R-:W5:Y:S06]  /*2f80*/  @P5 LDG.E.64 R120, desc[UR6][R138.64] ;  /* 0x000000068a785981 */ /* 0x000f6c000c1e1b00 */
[----:B---3--:R-:W3:Y:S01]  /*2f90*/  @P1 LDC.64 R128, c[0x0][0x438] ;  /* 0x00010e00ff801b82 */ /* 0x008ee20000000a00 */
[C---:B------:R-:W-:Y:S01]  /*2fa0*/  @P4 IMAD.WIDE.U32 R166, R6.reuse, 0x8, R166 ;  /* 0x0000000806a64825 */ /* 0x040fe200078e00a6 */
[----:B------:R-:W5:Y:S03]  /*2fb0*/  @P5 LD.E.64 R30, desc[UR6][R130.64] ;  /* 0x00000006821e5980 */ /* 0x000f66000c101b00 */
[C---:B------:R-:W-:Y:S01]  /*2fc0*/  @P4 IMAD.WIDE.U32 R168, R6.reuse, 0x8, R168 ;  /* 0x0000000806a84825 */ /* 0x040fe200078e00a8 */
[----:B------:R-:W-:-:S02]  /*2fd0*/  @P4 IADD3 R6, PT, PT, R6, 0x20, RZ ;  /* 0x0000002006064810 */ /* 0x000fc40007ffe0ff */
[----:B------:R-:W-:Y:S02]  /*2fe0*/  @P5 CS2R R150, SRZ ;  /* 0x0000000000965805 */ /* 0x000fe4000001ff00 */
[----:B------:R-:W-:Y:S01]  /*2ff0*/  ISETP.GE.U32.AND P5, PT, R0, 0x180, PT ;  /* 0x000001800000780c */ /* 0x000fe20003fa6070 */
[----:B------:R1:W5:Y:S01]  /*3000*/  @P4 LDG.E.64 R86, desc[UR6][R136.64] ;  /* 0x0000000688564981 */ /* 0x000362000c1e1b00 */
[----:B------:R-:W-:Y:S01]  /*3010*/  @P4 CS2R R148, SRZ ;  /* 0x0000000000944805 */ /* 0x000fe2000001ff00 */
[C---:B0-----:R-:W-:Y:S01]  /*3020*/  @P3 IMAD.WIDE.U32 R170, R6.reuse, 0x8, R170 ;  /* 0x0000000806aa3825 */ /* 0x041fe200078e00aa */
[----:B------:R-:W0:Y:S01]  /*3030*/  LDC.64 R132, c[0x0][0x3d0] ;  /* 0x0000f400ff847b82 */ /* 0x000e220000000a00 */
[----:B------:R-:W5:Y:S02]  /*3040*/  @P4 LDG.E.64 R118, desc[UR6][R168.64] ;  /* 0x00000006a8764981 */ /* 0x000f64000c1e1b00 */
[C---:B------:R-:W-:Y:S02]  /*3050*/  @P3 IMAD.WIDE.U32 R172, R6.reuse, 0x8, R172 ;  /* 0x0000000806ac3825 */ /* 0x040fe400078e00ac */
[----:B------:R-:W5:Y:S02]  /*3060*/  @P4 LD.E.64 R32, desc[UR6][R166.64] ;  /* 0x00000006a6204980 */ /* 0x000f64000c101b00 */
[----:B------:R-:W-:Y:S01]  /*3070*/  @P3 IMAD.WIDE.U32 R174, R6, 0x8, R174 ;  /* 0x0000000806ae3825 */ /* 0x000fe200078e00ae */
[----:B------:R-:W-:Y:S01]  /*3080*/  ISETP.GE.U32.AND P4, PT, R0, 0x1a0, PT ;  /* 0x000001a00000780c */ /* 0x000fe20003f86070 */
[----:B-1----:R-:W1:Y:S01]  /*3090*/  LDC.64 R136, c[0x0][0x3d8] ;  /* 0x0000f600ff887b82 */ /* 0x002e620000000a00 */
[----:B------:R-:W5:Y:S01]  /*30a0*/  @P3 LDG.E.64 R84, desc[UR6][R170.64] ;  /* 0x00000006aa543981 */ /* 0x000f62000c1e1b00 */
[----:B------:R-:W-:Y:S01]  /*30b0*/  @P3 VIADD R6, R6, 0x20 ;  /* 0x0000002006063836 */ /* 0x000fe20000000000 */
[----:B------:R-:W-:-:S02]  /*30c0*/  @P3 CS2R R66, SRZ ;  /* 0x0000000000423805 */ /* 0x000fc4000001ff00 */
[----:B------:R-:W5:Y:S01]  /*30d0*/  @P3 LDG.E.64 R110, desc[UR6][R174.64] ;  /* 0x00000006ae6e3981 */ /* 0x000f62000c1e1b00 */
[C---:B------:R-:W-:Y:S02]  /*30e0*/  @P2 IMAD.WIDE.U32 R176, R6.reuse, 0x8, R176 ;  /* 0x0000000806b02825 */ /* 0x040fe400078e00b0 */
[----:B------:R-:W1:Y:S01]  /*30f0*/  @P0 LDC.64 R134, c[0x0][0x438] ;  /* 0x00010e00ff860b82 */ /* 0x000e620000000a00 */
[----:B------:R-:W5:Y:S01]  /*3100*/  @P3 LD.E.64 R34, desc[UR6][R172.64] ;  /* 0x00000006ac223980 */ /* 0x000f62000c101b00 */
[----:B------:R-:W-:-:S04]  /*3110*/  @P2 IMAD.WIDE.U32 R140, R6, 0x8, R140 ;  /* 0x00000008068c2825 */ /* 0x000fc800078e008c */
[----:B------:R-:W-:Y:S01]  /*3120*/  @P2 IMAD.WIDE.U32 R178, R6, 0x8, R178 ;  /* 0x0000000806b22825 */ /* 0x000fe200078e00b2 */
[----:B------:R-:W-:Y:S01]  /*3130*/  ISETP.GE.U32.AND P3, PT, R0, 0x1c0, PT ;  /* 0x000001c00000780c */ /* 0x000fe20003f66070 */
[----:B------:R3:W5:Y:S01]  /*3140*/  @P2 LD.E.64 R36, desc[UR6][R140.64] ;  /* 0x000000068c242980 */ /* 0x000762000c101b00 */
[----:B------:R-:W1:Y:S01]  /*3150*/  LDC.64 R130, c[0x0][0x3d0] ;  /* 0x0000f400ff827b82 */ /* 0x000e620000000a00 */
[----:B------:R-:W-:Y:S01]  /*3160*/  @P2 VIADD R6, R6, 0x20 ;  /* 0x0000002006062836 */ /* 0x000fe20000000000 */
[----:B------:R-:W-:Y:S01]  /*3170*/  @P2 CS2R R64, SRZ ;  /* 0x0000000000402805 */ /* 0x000fe2000001ff00 */
[----:B------:R-:W5:Y:S02]  /*3180*/  @P2 LDG.E.64 R82, desc[UR6][R176.64] ;  /* 0x00000006b0522981 */ /* 0x000f64000c1e1b00 */
[C---:B--2---:R-:W-:Y:S02]  /*3190*/  @P1 IMAD.WIDE.U32 R144, R6.reuse, 0x8, R144 ;  /* 0x0000000806901825 */ /* 0x044fe400078e0090 */
[----:B------:R-:W5:Y:S01]  /*31a0*/  @P2 LDG.E.64 R102, desc[UR6][R178.64] ;  /* 0x00000006b2662981 */ /* 0x000f62000c1e1b00 */
[----:B------:R-:W2:Y:S01]  /*31b0*/  @P5 LDC.64 R138, c[0x0][0x438] ;  /* 0x00010e00ff8a5b82 */ /* 0x000ea20000000a00 */
[----:B----4-:R-:W-:Y:S01]  /*31c0*/  @P1 IMAD.WIDE.U32 R180, R6, 0x8, R180 ;  /* 0x0000000806b41825 */ /* 0x010fe200078e00b4 */
[----:B------:R-:W-:Y:S01]  /*31d0*/  ISETP.GE.U32.AND P2, PT, R0, 0x1e0, PT ;  /* 0x000001e00000780c */ /* 0x000fe20003f46070 */
[----:B------:R4:W5:Y:S02]  /*31e0*/  @P1 LDG.E.64 R80, desc[UR6][R144.64] ;  /* 0x0000000690501981 */ /* 0x000964000c1e1b00 */
[----:B---3--:R-:W-:-:S03]  /*31f0*/  @P1 IMAD.WIDE.U32 R128, R6, 0x8, R128 ;  /* 0x0000000806801825 */ /* 0x008fc600078e0080 */
[----:B------:R-:W3:Y:S01]  /*3200*/  LDC.64 R140, c[0x0][0x3d8] ;  /* 0x0000f600ff8c7b82 */ /* 0x000ee20000000a00 */
[----:B------:R-:W5:Y:S01]  /*3210*/  @P1 LDG.E.64 R96, desc[UR6][R180.64] ;  /* 0x00000006b4601981 */ /* 0x000f62000c1e1b00 */
[----:B------:R-:W-:Y:S02]  /*3220*/  @P1 IADD3 R6, PT, PT, R6, 0x20, RZ ;  /* 0x0000002006061810 */ /* 0x000fe40007ffe0ff */
[----:B------:R-:W-:Y:S01]  /*3230*/  @P1 CS2R R62, SRZ ;  /* 0x00000000003e1805 */ /* 0x000fe2000001ff00 */
[----:B------:R1:W5:Y:S03]  /*3240*/  @P1 LD.E.64 R38, desc[UR6][R128.64] ;  /* 0x0000000680261980 */ /* 0x000366000c101b00 */
[----:B------:R-:W3:Y:S01]  /*3250*/  LDC.64 R142, c[0x0][0x3d0] ;  /* 0x0000f400ff8e7b82 */ /* 0x000ee20000000a00 */
[----:B------:R-:W-:-:S07]  /*3260*/  ISETP.GE.U32.AND P1, PT, R0, 0x200, PT ;  /* 0x000002000000780c */ /* 0x000fce0003f26070 */
[----:B------:R-:W3:Y:S08]  /*3270*/  LDC.64 R146, c[0x0][0x3d8] ;  /* 0x0000f600ff927b82 */ /* 0x000ef00000000a00 */
[----:B----4-:R-:W4:Y:S08]  /*3280*/  @P4 LDC.64 R144, c[0x0][0x438] ;  /* 0x00010e00ff904b82 */ /* 0x010f300000000a00 */
[----:B------:R-:W4:Y:S08]  /*3290*/  LDC.64 R166, c[0x0][0x3d0] ;  /* 0x0000f400ffa67b82 */ /* 0x000f300000000a00 */
[----:B------:R-:W4:Y:S08]  /*32a0*/  LDC.64 R170, c[0x0][0x3d8] ;  /* 0x0000f600ffaa7b82 */ /* 0x000f300000000a00 */
[----:B------:R-:W4:Y:S01]  /*32b0*/  @P3 LDC.64 R168, c[0x0][0x438] ;  /* 0x00010e00ffa83b82 */ /* 0x000f220000000a00 */
[----:B0-----:R-:W-:-:S04]  /*32c0*/  @P0 IMAD.WIDE.U32 R132, R6, 0x8, R132 ;  /* 0x0000000806840825 */ /* 0x001fc800078e0084 */
[C---:B-1----:R-:W-:Y:S01]  /*32d0*/  @P0 IMAD.WIDE.U32 R134, R6.reuse, 0x8, R134 ;  /* 0x0000000806860825 */ /* 0x042fe200078e0086 */
[----:B------:R0:W5:Y:S02]  /*32e0*/  @P0 LDG.E.64 R76, desc[UR6][R132.64] ;  /* 0x00000006844c0981 */ /* 0x000164000c1e1b00 */
[----:B------:R-:W1:Y:S01]  /*32f0*/  LDC.64 R128, c[0x0][0x3d0] ;  /* 0x0000f400ff807b82 */ /* 0x000e620000000a00 */
[C---:B------:R-:W-:Y:S01]  /*3300*/  @P0 IMAD.WIDE.U32 R136, R6.reuse, 0x8, R136 ;  /* 0x0000000806880825 */ /* 0x040fe200078e0088 */
[----:B------:R0:W5:Y:S06]  /*3310*/  @P0 LD.E.64 R42, desc[UR6][R134.64] ;  /* 0x00000006862a0980 */ /* 0x00016c000c101b00 */
[----:B------:R-:W0:Y:S01]  /*3320*/  LDC.64 R176, c[0x0][0x3d8] ;  /* 0x0000f600ffb07b82 */ /* 0x000e220000000a00 */
[----:B------:R-:W-:Y:S01]  /*3330*/  @P0 VIADD R6, R6, 0x20 ;  /* 0x0000002006060836 */ /* 0x000fe20000000000 */
[----:B------:R0:W5:Y:S06]  /*3340*/  @P0 LDG.E.64 R74, desc[UR6][R136.64] ;  /* 0x00000006884a0981 */ /* 0x00016c000c1e1b00 */
[----:B------:R-:W0:Y:S01]  /*3350*/  @P2 LDC.64 R174, c[0x0][0x438] ;  /* 0x00010e00ffae2b82 */ /* 0x000e220000000a00 */
[----:B------:R-:W-:-:S04]  /*3360*/  @P5 IMAD.WIDE.U32 R130, R6, 0x8, R130 ;  /* 0x0000000806825825 */ /* 0x000fc800078e0082 */
[C---:B--2---:R-:W-:Y:S01]  /*3370*/  @P5 IMAD.WIDE.U32 R138, R6.reuse, 0x8, R138 ;  /* 0x00000008068a5825 */ /* 0x044fe200078e008a */
[----:B------:R2:W5:Y:S02]  /*3380*/  @P5 LDG.E.64 R72, desc[UR6][R130.64] ;  /* 0x0000000682485981 */ /* 0x000564000c1e1b00 */
[----:B------:R-:W2:Y:S01]  /*3390*/  LDC.64 R182, c[0x0][0x3d8] ;  /* 0x0000f600ffb67b82 */ /* 0x000ea20000000a00 */
[C---:B---3--:R-:W-:Y:S01]  /*33a0*/  @P5 IMAD.WIDE.U32 R140, R6.reuse, 0x8, R140 ;  /* 0x00000008068c5825 */ /* 0x048fe200078e008c */
[----:B------:R3:W5:Y:S06]  /*33b0*/  @P5 LD.E.64 R44, desc[UR6][R138.64] ;  /* 0x000000068a2c5980 */ /* 0x00076c000c101b00 */
[----:B------:R-:W3:Y:S01]  /*33c0*/  LDC.64 R178, c[0x0][0x3d0] ;  /* 0x0000f400ffb27b82 */ /* 0x000ee20000000a00 */
[----:B------:R-:W-:Y:S01]  /*33d0*/  @P5 VIADD R6, R6, 0x20 ;  /* 0x0000002006065836 */ /* 0x000fe20000000000 */
[----:B------:R0:W5:Y:S06]  /*33e0*/  @P5 LDG.E.64 R70, desc[UR6][R140.64] ;  /* 0x000000068c465981 */ /* 0x00016c000c1e1b00 */
[----:B------:R-:W3:Y:S01]  /*33f0*/  @P1 LDC.64 R180, c[0x0][0x438] ;  /* 0x00010e00ffb41b82 */ /* 0x000ee20000000a00 */
[----:B------:R-:W-:-:S04]  /*3400*/  @P4 IMAD.WIDE.U32 R142, R6, 0x8, R142 ;  /* 0x00000008068e4825 */ /* 0x000fc800078e008e */
[C---:B----4-:R-:W-:Y:S01]  /*3410*/  @P4 IMAD.WIDE.U32 R144, R6.reuse, 0x8, R144 ;  /* 0x0000000806904825 */ /* 0x050fe200078e0090 */
        /* <DEDUP_REMOVED lines=8> */
[C---:B------:R-:W-:Y:S01]  /*34a0*/  @P3 IMAD.WIDE.U32 R170, R6.reuse, 0x8, R170 ;  /* 0x0000000806aa3825 */ /* 0x040fe200078e00aa */
[----:B------:R4:W5:Y:S03]  /*34b0*/  @P3 LD.E.64 R50, desc[UR6][R168.64] ;  /* 0x00000006a8323980 */ /* 0x000966000c101b00 */
[----:B------:R-:W-:Y:S01]  /*34c0*/  @P3 VIADD R6, R6, 0x20 ;  /* 0x0000002006063836 */ /* 0x000fe20000000000 */
[----:B------:R4:W5:Y:S03]  /*34d0*/  @P3 LDG.E.64 R14, desc[UR6][R170.64] ;  /* 0x00000006aa0e3981 */ /* 0x000966000c1e1b00 */
[----:B-1----:R-:W-:-:S04]  /*34e0*/  @P2 IMAD.WIDE.U32 R172, R6, 0x8, R128 ;  /* 0x0000000806ac2825 */ /* 0x002fc800078e0080 */
[C---:B0-----:R-:W-:Y:S01]  /*34f0*/  @P2 IMAD.WIDE.U32 R174, R6.reuse, 0x8, R174 ;  /* 0x0000000806ae2825 */ /* 0x041fe200078e00ae */
[----:B------:R4:W5:Y:S03]  /*3500*/  @P2 LDG.E.64 R10, desc[UR6][R172.64] ;  /* 0x00000006ac0a2981 */ /* 0x000966000c1e1b00 */
[C---:B------:R-:W-:Y:S01]  /*3510*/  @P2 IMAD.WIDE.U32 R176, R6.reuse, 0x8, R176 ;  /* 0x0000000806b02825 */ /* 0x040fe200078e00b0 */
[----:B------:R4:W5:Y:S03]  /*3520*/  @P2 LD.E.64 R48, desc[UR6][R174.64] ;  /* 0x00000006ae302980 */ /* 0x000966000c101b00 */
[----:B------:R-:W-:Y:S01]  /*3530*/  @P2 VIADD R6, R6, 0x20 ;  /* 0x0000002006062836 */ /* 0x000fe20000000000 */
[----:B------:R4:W5:Y:S03]  /*3540*/  @P2 LDG.E.64 R12, desc[UR6][R176.64] ;  /* 0x00000006b00c2981 */ /* 0x000966000c1e1b00 */
[----:B--2---:R-:W-:-:S04]  /*3550*/  @P1 IMAD.WIDE.U32 R128, R6, 0x8, R182 ;  /* 0x0000000806801825 */ /* 0x004fc800078e00b6 */
[C---:B---3--:R-:W-:Y:S01]  /*3560*/  @P1 IMAD.WIDE.U32 R124, R6.reuse, 0x8, R178 ;  /* 0x00000008067c1825 */ /* 0x048fe200078e00b2 */
[----:B------:R4:W5:Y:S03]  /*3570*/  @P1 LDG.E.64 R78, desc[UR6][R128.64] ;  /* 0x00000006804e1981 */ /* 0x000966000c1e1b00 */
[----:B------:R-:W-:Y:S01]  /*3580*/  @P1 IMAD.WIDE.U32 R126, R6, 0x8, R180 ;  /* 0x00000008067e1825 */ /* 0x000fe200078e00b4 */
        /* <DEDUP_REMOVED lines=8> */
[----:B----4-:R-:W-:-:S07]  /*3610*/  @P1 CS2R R164, SRZ ;  /* 0x0000000000a41805 */ /* 0x010fce000001ff00 */
.L_x_35053:
[----:B------:R-:W-:Y:S05]  /*3620*/  BSYNC.RECONVERGENT B0 ;  /* 0x0000000000007941 */ /* 0x000fea0003800200 */
.L_x_35050:
[----:B------:R-:W0:Y:S02]  /*3630*/  LDCU UR4, c[0x0][0x384] ;  /* 0x00007080ff0477ac */ /* 0x000e240008000800 */
[----:B0-----:R-:W-:-:S13]  /*3640*/  ISETP.GE.AND P0, PT, R8, UR4, PT ;  /* 0x0000000408007c0c */ /* 0x001fda000bf06270 */
[----:B------:R-:W-:Y:S05]  /*3650*/  @P0 EXIT ;  /* 0x000000000000094d */ /* 0x000fea0003800000 */
[----:B-----5:R-:W-:Y:S01]  /*3660*/  MOV R114, R112 ;  /* 0x0000007000727202 */ /* 0x020fe20000000f00 */
[----:B------:R-:W-:Y:S01]  /*3670*/  IMAD.MOV.U32 R241, RZ, RZ, R77 ;  /* 0x000000fffff17224 */ /* 0x000fe200078e004d */
[----:B------:R-:W-:Y:S01]  /*3680*/  SHF.R.U64 R229, R112, 0x10, R113 ;  /* 0x0000001070e57819 */ /* 0x000fe20000001271 */
[----:B------:R-:W-:Y:S01]  /*3690*/  IMAD.MOV.U32 R112, RZ, RZ, R108 ;  /* 0x000000ffff707224 */ /* 0x000fe200078e006c */
[----:B------:R-:W-:Y:S01]  /*36a0*/  SHF.R.U64 R228, R108, 0x10, R109 ;  /* 0x000000106ce47819 */ /* 0x000fe2000000126d */
[----:B------:R-:W-:Y:S01]  /*36b0*/  IMAD.MOV.U32 R108, RZ, RZ, R106 ;  /* 0x000000ffff6c7224 */ /* 0x000fe200078e006a */
[----:B------:R-:W-:Y:S01]  /*36c0*/  SHF.R.U64 R225, R106, 0x10, R107 ;  /* 0x000000106ae17819 */ /* 0x000fe2000000126b */
[----:B------:R-:W-:Y:S01]  /*36d0*/  IMAD.MOV.U32 R231, RZ, RZ, R5 ;  /* 0x000000ffffe77224 */ /* 0x000fe200078e0005 */
[----:B------:R-:W-:Y:S01]  /*36e0*/  MOV R106, R104 ;  /* 0x00000068006a7202 */ /* 0x000fe20000000f00 */
        /* <DEDUP_REMOVED lines=29> */
[--C-:B------:R-:W-:Y:S01]  /*38c0*/  SHF.R.U64 R189, R76, 0x10, R77.reuse ;  /* 0x000000104cbd7819 */ /* 0x100fe2000000124d */
[----:B------:R-:W-:Y:S01]  /*38d0*/  IMAD.MOV.U32 R76, RZ, RZ, R72 ;  /* 0x000000ffff4c7224 */ /* 0x000fe200078e0048 */
[----:B------:R-:W-:Y:S01]  /*38e0*/  SHF.R.U32.HI R187, RZ, 0x10, R77 ;  /* 0x00000010ffbb7819 */ /* 0x000fe2000001164d */
[----:B------:R-:W-:Y:S01]  /*38f0*/  IMAD.MOV.U32 R77, RZ, RZ, R75 ;  /* 0x000000ffff4d7224 */ /* 0x000fe200078e004b */
[----:B------:R-:W-:Y:S01]  /*3900*/  MOV R240, R74 ;  /* 0x0000004a00f07202 */ /* 0x000fe20000000f00 */
[----:B------:R-:W-:Y:S01]  /*3910*/  IMAD.MOV.U32 R115, RZ, RZ, R113 ;  /* 0x000000ffff737224 */ /* 0x000fe200078e0071 */
[--C-:B------:R-:W-:Y:S01]  /*3920*/  SHF.R.U64 R188, R74, 0x10, R75.reuse ;  /* 0x000000104abc7819 */ /* 0x100fe2000000124b */
[----:B------:R0:W-:Y:S01]  /*3930*/  STL.S16 [R1+0x22], R114 ;  /* 0x0000227201007387 */ /* 0x0001e20000100600 */
[----:B------:R-:W-:Y:S01]  /*3940*/  SHF.R.U32.HI R186, RZ, 0x10, R75 ;  /* 0x00000010ffba7819 */ /* 0x000fe2000001164b */
[----:B------:R-:W-:Y:S01]  /*3950*/  IMAD.MOV.U32 R75, RZ, RZ, R71 ;  /* 0x000000ffff4b7224 */ /* 0x000fe200078e0047 */
[----:B------:R-:W-:Y:S01]  /*3960*/  MOV R239, R73 ;  /* 0x0000004900ef7202 */ /* 0x000fe20000000f00 */
[----:B------:R0:W-:Y:S01]  /*3970*/  STL.S16 [R1+0x20], R115 ;  /* 0x0000207301007387 */ /* 0x0001e20000100600 */
[----:B------:R-:W-:Y:S01]  /*3980*/  SHF.R.U64 R185, R72, 0x10, R73 ;  /* 0x0000001048b97819 */ /* 0x000fe20000001249 */
[----:B------:R-:W-:Y:S01]  /*3990*/  IMAD.MOV.U32 R247, RZ, RZ, R85 ;  /* 0x000000fffff77224 */ /* 0x000fe200078e0055 */
[----:B------:R-:W-:Y:S01]  /*39a0*/  SHF.R.U32.HI R74, RZ, 0x10, R73 ;  /* 0x00000010ff4a7819 */ /* 0x000fe20000011649 */
[----:B------:R0:W-:Y:S01]  /*39b0*/  STL.S16 [R1+0x1e], R112 ;  /* 0x00001e7001007387 */ /* 0x0001e20000100600 */
[--C-:B------:R-:W-:Y:S01]  /*39c0*/  SHF.R.U64 R184, R70, 0x10, R71.reuse ;  /* 0x0000001046b87819 */ /* 0x100fe20000001247 */
[----:B------:R-:W-:Y:S01]  /*39d0*/  IMAD.MOV.U32 R250, RZ, RZ, R120 ;  /* 0x000000fffffa7224 */ /* 0x000fe200078e0078 */
[----:B------:R-:W-:Y:S01]  /*39e0*/  SHF.R.U32.HI R73, RZ, 0x10, R71 ;  /* 0x00000010ff497819 */ /* 0x000fe20000011647 */
        /* <DEDUP_REMOVED lines=9> */
[--C-:B------:R-:W-:Y:S01]  /*3a80*/  SHF.R.U64 R171, R4, 0x10, R5.reuse ;  /* 0x0000001004ab7819 */ /* 0x100fe20000001205 */
[----:B------:R-:W-:Y:S01]  /*3a90*/  IMAD.MOV.U32 R242, RZ, RZ, R96 ;  /* 0x000000fffff27224 */ /* 0x000fe200078e0060 */
[----:B------:R-:W-:Y:S01]  /*3aa0*/  SHF.R.U32.HI R10, RZ, 0x10, R5 ;  /* 0x00000010ff0a7819 */ /* 0x000fe20000011605 */
[----:B------:R-:W1:Y:S01]  /*3ab0*/  LDCU UR10, c[0x0][0x408] ;  /* 0x00008100ff0a77ac */ /* 0x000e620008000800 */
[----:B------:R-:W-:-:S02]  /*3ac0*/  MOV R5, R79 ;  /* 0x0000004f00057202 */ /* 0x000fc40000000f00 */
[----:B------:R-:W-:Y:S01]  /*3ad0*/  PRMT R229, R229, 0x5410, R229 ;  /* 0x00005410e5e57816 */ /* 0x000fe200000000e5 */
[----:B------:R-:W2:Y:S01]  /*3ae0*/  LDCU UR13, c[0x0][0x388] ;  /* 0x00007100ff0d77ac */ /* 0x000ea20008000800 */
[----:B------:R-:W-:Y:S02]  /*3af0*/  PRMT R230, R5, 0x5410, R230 ;  /* 0x0000541005e67816 */ /* 0x000fe400000000e6 */
[----:B------:R-:W-:Y:S01]  /*3b00*/  SHF.R.U64 R5, R40, 0x10, R41 ;  /* 0x0000001028057819 */ /* 0x000fe20000001229 */
[----:B------:R-:W3:Y:S01]  /*3b10*/  LDCU.U8 UR11, c[0x0][0x410] ;  /* 0x00008200ff0b77ac */ /* 0x000ee20008000000 */
[----:B------:R-:W-:Y:S02]  /*3b20*/  SHF.R.U32.HI R227, RZ, 0x10, R113 ;  /* 0x00000010ffe37819 */ /* 0x000fe40000011671 */
[----:B------:R-:W-:Y:S01]  /*3b30*/  PRMT R229, R5, 0x7610, R229 ;  /* 0x0000761005e57816 */ /* 0x000fe200000000e5 */
[----:B------:R-:W4:Y:S01]  /*3b40*/  LDCU UR12, c[0x0][0x448] ;  /* 0x00008900ff0c77ac */ /* 0x000f220008000800 */
[----:B------:R-:W-:-:S02]  /*3b50*/  PRMT R227, R227, 0x5410, R227 ;  /* 0x00005410e3e37816 */ /* 0x000fc400000000e3 */
[----:B------:R-:W-:Y:S01]  /*3b60*/  SHF.R.U32.HI R5, RZ, 0x10, R41 ;  /* 0x00000010ff057819 */ /* 0x000fe20000011629 */
[----:B------:R-:W0:Y:S01]  /*3b70*/  LDCU.64 UR8, c[0x0][0x3a0] ;  /* 0x00007400ff0877ac */ /* 0x000e220008000a00 */
[----:B------:R-:W-:Y:S02]  /*3b80*/  SHF.R.U64 R172, R78, 0x10, R79 ;  /* 0x000000104eac7819 */ /* 0x000fe4000000124f */
[----:B------:R-:W-:Y:S02]  /*3b90*/  PRMT R227, R5, 0x7610, R227 ;  /* 0x0000761005e37816 */ /* 0x000fe400000000e3 */
[----:B------:R-:W-:Y:S02]  /*3ba0*/  SHF.R.U32.HI R6, RZ, 0x10, R79 ;  /* 0x00000010ff067819 */ /* 0x000fe4000001164f */
[----:B------:R-:W-:Y:S02]  /*3bb0*/  PRMT R224, R224, 0x5410, R224 ;  /* 0x00005410e0e07816 */ /* 0x000fe400000000e0 */
[----:B------:R-:W-:-:S02]  /*3bc0*/  SHF.R.U64 R5, R158, 0x10, R159 ;  /* 0x000000109e057819 */ /* 0x000fc4000000129f */
[----:B------:R-:W-:Y:S02]  /*3bd0*/  SHF.R.U32.HI R226, RZ, 0x10, R109 ;  /* 0x00000010ffe27819 */ /* 0x000fe4000001166d */
[----:B------:R-:W-:Y:S02]  /*3be0*/  SHF.R.U32.HI R222, RZ, 0x10, R105 ;  /* 0x00000010ffde7819 */ /* 0x000fe40000011669 */
[----:B------:R-:W-:Y:S02]  /*3bf0*/  PRMT R172, R172, 0x5410, R6 ;  /* 0x00005410acac7816 */ /* 0x000fe40000000006 */
[----:B------:R-:W-:Y:S02]  /*3c00*/  PRMT R224, R5, 0x7610, R224 ;  /* 0x0000761005e07816 */ /* 0x000fe400000000e0 */
[----:B------:R-:W-:Y:S02]  /*3c10*/  PRMT R226, R226, 0x5410, R226 ;  /* 0x00005410e2e27816 */ /* 0x000fe400000000e2 */
[----:B------:R-:W-:-:S02]  /*3c20*/  PRMT R222, R222, 0x5410, R222 ;  /* 0x00005410dede7816 */ /* 0x000fc400000000de */
[----:B------:R-:W-:Y:S02]  /*3c30*/  SHF.R.U32.HI R6, RZ, 0x10, R161 ;  /* 0x00000010ff067819 */ /* 0x000fe400000116a1 */
[----:B------:R-:W-:Y:S02]  /*3c40*/  SHF.R.U32.HI R5, RZ, 0x10, R159 ;  /* 0x00000010ff057819 */ /* 0x000fe4000001169f */
[----:B------:R-:W-:Y:S02]  /*3c50*/  SHF.R.U32.HI R223, RZ, 0x10, R107 ;  /* 0x00000010ffdf7819 */ /* 0x000fe4000001166b */
[----:B------:R-:W-:Y:S02]  /*3c60*/  SHF.R.U32.HI R219, RZ, 0x10, R101 ;  /* 0x00000010ffdb7819 */ /* 0x000fe40000011665 */
[----:B------:R-:W-:Y:S02]  /*3c70*/  PRMT R226, R6, 0x7610, R226 ;  /* 0x0000761006e27816 */ /* 0x000fe400000000e2 */
[----:B------:R-:W-:-:S02]  /*3c80*/  PRMT R222, R5, 0x7610, R222 ;  /* 0x0000761005de7816 */ /* 0x000fc400000000de */
[----:B------:R-:W-:Y:S02]  /*3c90*/  PRMT R223, R223, 0x5410, R223 ;  /* 0x00005410dfdf7816 */ /* 0x000fe400000000df */
[----:B------:R-:W-:Y:S02]  /*3ca0*/  PRMT R219, R219, 0x5410, R219 ;  /* 0x00005410dbdb7816 */ /* 0x000fe400000000db */
[----:B------:R-:W-:Y:S02]  /*3cb0*/  SHF.R.U32.HI R6, RZ, 0x10, R23 ;  /* 0x00000010ff067819 */ /* 0x000fe40000011617 */
[----:B------:R-:W-:Y:S02]  /*3cc0*/  SHF.R.U32.HI R5, RZ, 0x10, R25 ;  /* 0x00000010ff057819 */ /* 0x000fe40000011619 */
        /* <DEDUP_REMOVED lines=12> */
[----:B------:R-:W-:Y:S02]  /*3d90*/  SHF.R.U32.HI R6, RZ, 0x10, R157 ;  /* 0x00000010ff067819 */ /* 0x000fe4000001169d */
[----:B------:R-:W-:-:S02]  /*3da0*/  SHF.R.U32.HI R5, RZ, 0x10, R155 ;  /* 0x00000010ff057819 */ /* 0x000fc4000001169b */
[----:B------:R-:W-:Y:S02]  /*3db0*/  SHF.R.U32.HI R215, RZ, 0x10, R95 ;  /* 0x00000010ffd77819 */ /* 0x000fe4000001165f */
[----:B------:R-:W-:Y:S02]  /*3dc0*/  SHF.R.U32.HI R211, RZ, 0x10, R91 ;  /* 0x00000010ffd37819 */ /* 0x000fe4000001165b */
[----:B------:R-:W-:Y:S02]  /*3dd0*/  PRMT R218, R6, 0x7610, R218 ;  /* 0x0000761006da7816 */ /* 0x000fe400000000da */
        /* <DEDUP_REMOVED lines=9> */
[----:B------:R-:W-:Y:S02]  /*3e70*/  SHF.R.U64 R10, R160, 0x10, R161 ;  /* 0x00000010a00a7819 */ /* 0x000fe400000012a1 */
        /* <DEDUP_REMOVED lines=9> */
[----:B------:R-:W-:Y:S02]  /*3f10*/  PRMT R225, R225, 0x5410, R225 ;  /* 0x00005410e1e17816 */ /* 0x000fe400000000e1 */
[----:B------:R-:W-:-:S02]  /*3f20*/  SHF.R.U64 R10, R22, 0x10, R23 ;  /* 0x00000010160a7819 */ /* 0x000fc40000001217 */
[----:B------:R-:W-:Y:S02]  /*3f30*/  PRMT R212, R6, 0x7610, R212 ;  /* 0x0000761006d47816 */ /* 0x000fe400000000d4 */
        /* <DEDUP_REMOVED lines=9> */
[----:B------:R-:W-:Y:S02]  /*3fd0*/  SHF.R.U64 R10, R24, 0x10, R25 ;  /* 0x00000010180a7819 */ /* 0x000fe40000001219 */
[----:B------:R-:W-:-:S02]  /*3fe0*/  PRMT R210, R6, 0x7610, R210 ;  /* 0x0000761006d27816 */ /* 0x000fc400000000d2 */
[----:B------:R-:W-:Y:S02]  /*3ff0*/  PRMT R206, R5, 0x7610, R206 ;  /* 0x0000761005ce7816 */ /* 0x000fe400000000ce */
[----:B------:R-:W-:Y:S02]  /*4000*/  PRMT R207, R207, 0x5410, R207 ;  /* 0x00005410cfcf7816 */ /* 0x000fe400000000cf */
[----:B------:R-:W-:Y:S02]  /*4010*/  PRMT R203, R203, 0x5410, R203 ;  /* 0x00005410cbcb7816 */ /* 0x000fe400000000cb */
[----:B------:R-:W-:Y:S02]  /*4020*/  PRMT R221, R10, 0x7610, R221 ;  /* 0x000076100add7816 */ /* 0x000fe400000000dd */
[----:B------:R-:W-:Y:S02]  /*4030*/  SHF.R.U32.HI R6, RZ, 0x10, R31 ;  /* 0x00000010ff067819 */ /* 0x000fe4000001161f */
[----:B------:R-:W-:-:S02]  /*4040*/  SHF.R.U32.HI R5, RZ, 0x10, R33 ;  /* 0x00000010ff057819 */ /* 0x000fc40000011621 */
[----:B------:R-:W-:Y:S02]  /*4050*/  SHF.R.U64 R204, R118, 0x10, R119 ;  /* 0x0000001076cc7819 */ /* 0x000fe40000001277 */
[----:B------:R-:W-:Y:S02]  /*4060*/  SHF.R.U64 R200, R110, 0x10, R111 ;  /* 0x000000106ec87819 */ /* 0x000fe4000000126f */
[----:B------:R-:W-:Y:S02]  /*4070*/  PRMT R217, R217, 0x5410, R217 ;  /* 0x00005410d9d97816 */ /* 0x000fe400000000d9 */
[----:B------:R-:W-:Y:S02]  /*4080*/  SHF.R.U64 R10, R26, 0x10, R27 ;  /* 0x000000101a0a7819 */ /* 0x000fe4000000121b */
[----:B------:R-:W-:Y:S02]  /*4090*/  PRMT R207, R6, 0x7610, R207 ;  /* 0x0000761006cf7816 */ /* 0x000fe400000000cf */
[----:B------:R-:W-:-:S02]  /*40a0*/  PRMT R203, R5, 0x7610, R203 ;  /* 0x0000761005cb7816 */ /* 0x000fc400000000cb */
[----:B------:R-:W-:Y:S02]  /*40b0*/  SHF.R.U32.HI R191, RZ, 0x10, R81 ;  /* 0x00000010ffbf7819 */ /* 0x000fe40000011651 */
[----:B------:R-:W-:Y:S02]  /*40c0*/  PRMT R204, R204, 0x5410, R204 ;  /* 0x00005410cccc7816 */ /* 0x000fe400000000cc */
[----:B------:R-:W-:Y:S02]  /*40d0*/  PRMT R200, R200, 0x5410, R200 ;  /* 0x00005410c8c87816 */ /* 0x000fe400000000c8 */
[----:B------:R-:W-:Y:S02]  /*40e0*/  PRMT R217, R10, 0x7610, R217 ;  /* 0x000076100ad97816 */ /* 0x000fe400000000d9 */
[----:B------:R-:W-:Y:S02]  /*40f0*/  SHF.R.U64 R6, R148, 0x10, R149 ;  /* 0x0000001094067819 */ /* 0x000fe40000001295 */
[----:B------:R-:W-:-:S02]  /*4100*/  SHF.R.U64 R5, R66, 0x10, R67 ;  /* 0x0000001042057819 */ /* 0x000fc40000001243 */
[----:B------:R-:W-:Y:S02]  /*4110*/  SHF.R.U32.HI R202, RZ, 0x10, R119 ;  /* 0x00000010ffca7819 */ /* 0x000fe40000011677 */
[----:B------:R-:W-:Y:S02]  /*4120*/  SHF.R.U32.HI R198, RZ, 0x10, R111 ;  /* 0x00000010ffc67819 */ /* 0x000fe4000001166f */
[----:B------:R-:W-:Y:S02]  /*4130*/  MOV R81, R97 ;  /* 0x0000006100517202 */ /* 0x000fe40000000f00 */
[--C-:B------:R-:W-:Y:S02]  /*4140*/  SHF.R.U64 R192, R96, 0x10, R97.reuse ;  /* 0x0000001060c07819 */ /* 0x100fe40000001261 */
[----:B------:R-:W-:Y:S02]  /*4150*/  SHF.R.U32.HI R190, RZ, 0x10, R97 ;  /* 0x00000010ffbe7819 */ /* 0x000fe40000011661 */
[----:B------:R-:W-:Y:S01]  /*4160*/  PRMT R213, R213, 0x5410, R213 ;  /* 0x00005410d5d57816 */ /* 0x000fe200000000d5 */
[----:B------:R-:W1:Y:S01]  /*4170*/  LDC R97, c[0x0][0x360] ;  /* 0x0000d800ff617b82 */ /* 0x000e620000000800 */
        /* <DEDUP_REMOVED lines=8> */
[----:B------:R-:W-:Y:S01]  /*4200*/  SHF.R.U32.HI R199, RZ, 0x10, R85 ;  /* 0x00000010ffc77819 */ /* 0x000fe20000011655 */
[----:B------:R-:W-:Y:S01]  /*4210*/  IMAD.MOV.U32 R85, RZ, RZ, R111 ;  /* 0x000000ffff557224 */ /* 0x000fe200078e006f */
        /* <DEDUP_REMOVED lines=11> */
[----:B------:R-:W-:Y:S02]  /*42d0*/  PRMT R205, R205, 0x5410, R205 ;  /* 0x00005410cdcd7816 */ /* 0x000fe400000000cd */
[----:B------:R-:W-:Y:S02]  /*42e0*/  SHF.R.U64 R10, R32, 0x10, R33 ;  /* 0x00000010200a7819 */ /* 0x000fe40000001221 */
        /* <DEDUP_REMOVED lines=8> */
[----:B------:R-:W-:-:S02]  /*4370*/  PRMT R201, R201, 0x5410, R201 ;  /* 0x00005410c9c97816 */ /* 0x000fc400000000c9 */
[----:B------:R-:W-:Y:S02]  /*4380*/  SHF.R.U64 R10, R34, 0x10, R35 ;  /* 0x00000010220a7819 */ /* 0x000fe40000001223 */
[----:B------:R-:W-:Y:S02]  /*4390*/  PRMT R196, R6, 0x7610, R196 ;  /* 0x0000761006c47816 */ /* 0x000fe400000000c4 */
[----:B------:R-:W-:Y:S02]  /*43a0*/  PRMT R192, R5, 0x7610, R192 ;  /* 0x0000761005c07816 */ /* 0x000fe400000000c0 */
[----:B------:R-:W-:Y:S02]  /*43b0*/  PRMT R194, R194, 0x5410, R194 ;  /* 0x00005410c2c27816 */ /* 0x000fe400000000c2 */
[----:B------:R-:W-:Y:S02]  /*43c0*/  PRMT R190, R190, 0x5410, R190 ;  /* 0x00005410bebe7816 */ /* 0x000fe400000000be */
[----:B------:R-:W-:-:S02]  /*43d0*/  PRMT R201, R10, 0x7610, R201 ;  /* 0x000076100ac97816 */ /* 0x000fc400000000c9 */
[----:B------:R-:W-:Y:S02]  /*43e0*/  SHF.R.U32.HI R6, RZ, 0x10, R65 ;  /* 0x00000010ff067819 */ /* 0x000fe40000011641 */
[----:B------:R-:W-:Y:S02]  /*43f0*/  SHF.R.U32.HI R5, RZ, 0x10, R63 ;  /* 0x00000010ff057819 */ /* 0x000fe4000001163f */
[----:B------:R-:W-:Y:S02]  /*4400*/  PRMT R197, R197, 0x5410, R197 ;  /* 0x00005410c5c57816 */ /* 0x000fe400000000c5 */
[----:B------:R-:W-:Y:S02]  /*4410*/  SHF.R.U64 R10, R36, 0x10, R37 ;  /* 0x00000010240a7819 */ /* 0x000fe40000001225 */
[----:B------:R-:W-:Y:S02]  /*4420*/  SHF.R.U64 R170, R12, 0x10, R13 ;  /* 0x000000100caa7819 */ /* 0x000fe4000000120d */
[----:B------:R-:W-:-:S02]  /*4430*/  PRMT R194, R6, 0x7610, R194 ;  /* 0x0000761006c27816 */ /* 0x000fc400000000c2 */
[----:B------:R-:W-:Y:S02]  /*4440*/  PRMT R190, R5, 0x7610, R190 ;  /* 0x0000761005be7816 */ /* 0x000fe400000000be */
[----:B------:R-:W-:Y:S02]  /*4450*/  SHF.R.U64 R166, R18, 0x10, R19 ;  /* 0x0000001012a67819 */ /* 0x000fe40000001213 */
[----:B------:R-:W-:Y:S01]  /*4460*/  MOV R12, R4 ;  /* 0x00000004000c7202 */ /* 0x000fe20000000f00 */
[----:B-1----:R-:W-:Y:S01]  /*4470*/  IMAD R4, R97, UR5, R116 ;  /* 0x0000000561047c24 */ /* 0x002fe2000f8e0274 */
[----:B------:R-:W-:Y:S01]  /*4480*/  PRMT R191, R191, 0x5410, R191 ;  /* 0x00005410bfbf7816 */ /* 0x000fe200000000bf */
[----:B------:R-:W1:Y:S01]  /*4490*/  LDCU.64 UR4, c[0x0][0x398] ;  /* 0x00007300ff0477ac */ /* 0x000e620008000a00 */
[----:B------:R-:W-:Y:S02]  /*44a0*/  PRMT R187, R187, 0x5410, R187 ;  /* 0x00005410bbbb7816 */ /* 0x000fe400000000bb */
[----:B------:R-:W-:-:S02]  /*44b0*/  PRMT R197, R10, 0x7610, R197 ;  /* 0x000076100ac57816 */ /* 0x000fc400000000c5 */
[----:B------:R-:W-:Y:S02]  /*44c0*/  SHF.R.U32.HI R6, RZ, 0x10, R39 ;  /* 0x00000010ff067819 */ /* 0x000fe40000011627 */
[----:B------:R-:W-:Y:S02]  /*44d0*/  SHF.R.U32.HI R5, RZ, 0x10, R43 ;  /* 0x00000010ff057819 */ /* 0x000fe4000001162b */
[----:B------:R-:W-:Y:S01]  /*44e0*/  SHF.R.U32.HI R18, RZ, 0x10, R17 ;  /* 0x00000010ff127819 */ /* 0x000fe20000011611 */
[----:B------:R-:W-:Y:S01]  /*44f0*/  IMAD.MOV.U32 R17, RZ, RZ, R15 ;  /* 0x000000ffff117224 */ /* 0x000fe200078e000f */
[----:B------:R-:W-:Y:S02]  /*4500*/  PRMT R193, R193, 0x5410, R193 ;  /* 0x00005410c1c17816 */ /* 0x000fe400000000c1 */
[----:B------:R-:W-:Y:S02]  /*4510*/  SHF.R.U64 R10, R38, 0x10, R39 ;  /* 0x00000010260a7819 */ /* 0x000fe40000001227 */
[----:B------:R-:W-:Y:S01]  /*4520*/  PRMT R231, R231, 0x5410, R12 ;  /* 0x00005410e7e77816 */ /* 0x000fe2000000000c */
[----:B------:R-:W-:Y:S01]  /*4530*/  IMAD.HI.U32 R12, R4, -0x326172a9, RZ ;  /* 0xcd9e8d57040c7827 */ /* 0x000fe200078e00ff */
[----:B------:R-:W-:-:S02]  /*4540*/  PRMT R191, R6, 0x7610, R191 ;  /* 0x0000761006bf7816 */ /* 0x000fc400000000bf */
[----:B------:R-:W-:Y:S02]  /*4550*/  PRMT R187, R5, 0x7610, R187 ;  /* 0x0000761005bb7816 */ /* 0x000fe400000000bb */
[----:B------:R-:W-:Y:S02]  /*4560*/  PRMT R188, R188, 0x5410, R188 ;  /* 0x00005410bcbc7816 */ /* 0x000fe400000000bc */
[----:B------:R-:W-:Y:S02]  /*4570*/  PRMT R184, R184, 0x5410, R184 ;  /* 0x00005410b8b87816 */ /* 0x000fe400000000b8 */
[----:B------:R-:W-:Y:S01]  /*4580*/  PRMT R167, R167, 0x5410, R18 ;  /* 0x00005410a7a77816 */ /* 0x000fe20000000012 */
[----:B------:R-:W-:Y:S01]  /*4590*/  IMAD.HI.U32 R18, R2, -0x2daee0ad, RZ ;  /* 0xd2511f5302127827 */ /* 0x000fe200078e00ff */
[----:B------:R-:W-:Y:S02]  /*45a0*/  PRMT R193, R10, 0x7610, R193 ;  /* 0x000076100ac17816 */ /* 0x000fe400000000c1 */
[----:B------:R-:W-:-:S02]  /*45b0*/  SHF.R.U64 R6, R60, 0x10, R61 ;  /* 0x000000103c067819 */ /* 0x000fc4000000123d */
[----:B------:R-:W-:Y:S02]  /*45c0*/  SHF.R.U64 R5, R58, 0x10, R59 ;  /* 0x000000103a057819 */ /* 0x000fe4000000123b */
[----:B------:R-:W-:Y:S02]  /*45d0*/  PRMT R189, R189, 0x5410, R189 ;  /* 0x00005410bdbd7816 */ /* 0x000fe400000000bd */
[----:B------:R-:W-:Y:S02]  /*45e0*/  SHF.R.U64 R10, R42, 0x10, R43 ;  /* 0x000000102a0a7819 */ /* 0x000fe4000000122b */
[----:B------:R-:W-:Y:S02]  /*45f0*/  MOV R234, R14 ;  /* 0x0000000e00ea7202 */ /* 0x000fe40000000f00 */
[----:B------:R-:W-:Y:S02]  /*4600*/  SHF.R.U64 R168, R14, 0x10, R15 ;  /* 0x000000100ea87819 */ /* 0x000fe4000000120f */
[----:B------:R-:W-:-:S02]  /*4610*/  MOV R233, R11 ;  /* 0x0000000b00e97202 */ /* 0x000fc40000000f00 */
[----:B------:R-:W-:Y:S01]  /*4620*/  SHF.R.U32.HI R14, RZ, 0x10, R11 ;  /* 0x00000010ff0e7819 */ /* 0x000fe2000001160b */
[----:B------:R-:W-:Y:S01]  /*4630*/  IMAD.MOV.U32 R11, RZ, RZ, R13 ;  /* 0x000000ffff0b7224 */ /* 0x000fe200078e000d */
[----:B------:R-:W-:Y:S02]  /*4640*/  SHF.R.U32.HI R70, RZ, 0x10, R69 ;  /* 0x00000010ff467819 */ /* 0x000fe40000011645 */
[----:B------:R-:W-:Y:S02]  /*4650*/  PRMT R188, R6, 0x7610, R188 ;  /* 0x0000761006bc7816 */ /* 0x000fe400000000bc */
[----:B------:R-:W-:Y:S02]  /*4660*/  PRMT R184, R5, 0x7610, R184 ;  /* 0x0000761005b87816 */ /* 0x000fe400000000b8 */
[----:B------:R-:W-:Y:S02]  /*4670*/  MOV R69, R19 ;  /* 0x0000001300457202 */ /* 0x000fe40000000f00 */
[----:B------:R-:W-:-:S02]  /*4680*/  SHF.R.U32.HI R13, RZ, 0x10, R13 ;  /* 0x00000010ff0d7819 */ /* 0x000fc4000001160d */
[----:B------:R-:W-:Y:S02]  /*4690*/  PRMT R186, R186, 0x5410, R186 ;  /* 0x00005410baba7816 */ /* 0x000fe400000000ba */
[----:B------:R-:W-:Y:S02]  /*46a0*/  PRMT R189, R10, 0x7610, R189 ;  /* 0x000076100abd7816 */ /* 0x000fe400000000bd */
[----:B------:R-:W-:Y:S02]  /*46b0*/  SHF.R.U32.HI R6, RZ, 0x10, R61 ;  /* 0x00000010ff067819 */ /* 0x000fe4000001163d */
[----:B------:R-:W-:Y:S02]  /*46c0*/  SHF.R.U32.HI R173, RZ, 0x10, R45 ;  /* 0x00000010ffad7819 */ /* 0x000fe4000001162d */
[----:B------:R-:W-:Y:S02]  /*46d0*/  SHF.R.U32.HI R5, RZ, 0x10, R59 ;  /* 0x00000010ff057819 */ /* 0x000fe4000001163b */
[----:B------:R-:W-:-:S02]  /*46e0*/  LOP3.LUT R12, R9, R12, R20, 0x96, !PT ;  /* 0x0000000c090c7212 */ /* 0x000fc400078e9614 */
[----:B------:R-:W-:Y:S02]  /*46f0*/  SHF.R.U32.HI R19, RZ, 0x10, R19 ;  /* 0x00000010ff137819 */ /* 0x000fe40000011613 */
[----:B------:R-:W-:Y:S02]  /*4700*/  PRMT R185, R185, 0x5410, R185 ;  /* 0x00005410b9b97816 */ /* 0x000fe400000000b9 */
[----:B------:R-:W-:Y:S02]  /*4710*/  SHF.R.U64 R10, R44, 0x10, R45 ;  /* 0x000000102c0a7819 */ /* 0x000fe4000000122d */
[----:B------:R-:W-:Y:S02]  /*4720*/  LOP3.LUT R18, R18, R21, RZ, 0x3c, !PT ;  /* 0x0000001512127212 */ /* 0x000fe400078e3cff */
        /* <DEDUP_REMOVED lines=8> */
[----:B------:R-:W-:Y:S01]  /*47b0*/  VIADD R11, R20, 0x9e3779b9 ;  /* 0x9e3779b9140b7836 */ /* 0x000fe20000000000 */
[----:B------:R-:W-:Y:S01]  /*47c0*/  PRMT R185, R10, 0x7610, R185 ;  /* 0x000076100ab97816 */ /* 0x000fe200000000b9 */
[----:B------:R-:W-:Y:S01]  /*47d0*/  IMAD.HI.U32 R10, R18, -0x326172a9, RZ ;  /* 0xcd9e8d57120a7827 */ /* 0x000fe200078e00ff */
[----:B------:R-:W-:Y:S02]  /*47e0*/  LOP3.LUT R13, R6, R13, R5, 0x96, !PT ;  /* 0x0000000d060d7212 */ /* 0x000fe400078e9605 */
[----:B------:R-:W-:Y:S01]  /*47f0*/  PRMT R235, R235, 0x5410, R68 ;  /* 0x00005410ebeb7816 */ /* 0x000fe20000000044 */
[----:B------:R-:W-:Y:S01]  /*4800*/  IMAD R19, R4, -0x326172a9, RZ ;  /* 0xcd9e8d5704137824 */ /* 0x000fe200078e02ff */
[----:B------:R-:W-:Y:S01]  /*4810*/  MOV R113, R109 ;  /* 0x0000006d00717202 */ /* 0x000fe20000000f00 */
[----:B------:R-:W-:Y:S01]  /*4820*/  IMAD R18, R18, -0x326172a9, RZ ;  /* 0xcd9e8d5712127824 */ /* 0x000fe200078e02ff */
[----:B------:R-:W-:Y:S01]  /*4830*/  SHF.R.U64 R174, R46, 0x10, R47 ;  /* 0x000000102eae7819 */ /* 0x000fe2000000122f */
[----:B------:R-:W-:Y:S01]  /*4840*/  IMAD.HI.U32 R5, R13, -0x326172a9, RZ ;  /* 0xcd9e8d570d057827 */ /* 0x000fe200078e00ff */
[----:B------:R-:W-:Y:S01]  /*4850*/  LOP3.LUT R11, R11, R19, R10, 0x96, !PT ;  /* 0x000000130b0b7212 */ /* 0x000fe200078e960a */
[----:B------:R0:W-:Y:S01]  /*4860*/  STL.S16 [R1+0x1c], R113 ;  /* 0x00001c7101007387 */ /* 0x0001e20000100600 */
[----:B------:R-:W-:Y:S01]  /*4870*/  IADD3 R10, PT, PT, R21, 0x76cf5d0a, RZ ;  /* 0x76cf5d0a150a7810 */ /* 0x000fe20007ffe0ff */
[----:B------:R-:W-:Y:S01]  /*4880*/  VIADD R6, R20, 0x3c6ef372 ;  /* 0x3c6ef37214067836 */ /* 0x000fe20000000000 */
[----:B------:R-:W-:Y:S01]  /*4890*/  SHF.R.U64 R68, R56, 0x10, R57 ;  /* 0x0000001038447819 */ /* 0x000fe20000001239 */
[----:B------:R-:W-:Y:S01]  /*48a0*/  IMAD R12, R12, -0x2daee0ad, RZ ;  /* 0xd2511f530c0c7824 */ /* 0x000fe200078e02ff */
[----:B------:R-:W-:Y:S01]  /*48b0*/  SHF.R.U32.HI R175, RZ, 0x10, R47 ;  /* 0x00000010ffaf7819 */ /* 0x000fe2000001162f */
[----:B------:R-:W-:Y:S01]  /*48c0*/  IMAD.HI.U32 R19, R11, -0x2daee0ad, RZ ;  /* 0xd2511f530b137827 */ /* 0x000fe200078e00ff */
[----:B------:R-:W-:Y:S01]  /*48d0*/  LOP3.LUT R18, R6, R18, R5, 0x96, !PT ;  /* 0x0000001206127212 */ /* 0x000fe200078e9605 */
[----:B------:R0:W-:Y:S01]  /*48e0*/  STL.S16 [R1+0x1a], R108 ;  /* 0x00001a6c01007387 */ /* 0x0001e20000100600 */
[----:B------:R-:W-:Y:S01]  /*48f0*/  IADD3 R6, PT, PT, R21, 0x32370b8f, RZ ;  /* 0x32370b8f15067810 */ /* 0x000fe20007ffe0ff */
[----:B------:R-:W-:Y:S01]  /*4900*/  IMAD R11, R11, -0x2daee0ad, RZ ;  /* 0xd2511f530b0b7824 */ /* 0x000fe200078e02ff */
[----:B------:R-:W-:Y:S01]  /*4910*/  LOP3.LUT R10, R10, R12, R19, 0x96, !PT ;  /* 0x0000000c0a0a7212 */ /* 0x000fe200078e9613 */
[----:B------:R-:W-:Y:S01]  /*4920*/  IMAD.HI.U32 R5, R18, -0x2daee0ad, RZ ;  /* 0xd2511f5312057827 */ /* 0x000fe200078e00ff */
[----:B------:R-:W-:-:S02]  /*4930*/  PRMT R174, R174, 0x5410, R68 ;  /* 0x00005410aeae7816 */ /* 0x000fc40000000044 */
[----:B------:R-:W-:Y:S01]  /*4940*/  SHF.R.U32.HI R68, RZ, 0x10, R57 ;  /* 0x00000010ff447819 */ /* 0x000fe20000011639 */
[----:B------:R-:W-:Y:S01]  /*4950*/  VIADD R12, R20, 0xdaa66d2b ;  /* 0xdaa66d2b140c7836 */ /* 0x000fe20000000000 */
[----:B------:R-:W-:Y:S01]  /*4960*/  LOP3.LUT R11, R6, R11, R5, 0x96, !PT ;  /* 0x0000000b060b7212 */ /* 0x000fe200078e9605 */
[----:B------:R-:W-:Y:S01]  /*4970*/  IMAD R13, R13, -0x326172a9, RZ ;  /* 0xcd9e8d570d0d7824 */ /* 0x000fe200078e02ff */
[----:B------:R-:W-:Y:S01]  /*4980*/  PRMT R175, R175, 0x5410, R68 ;  /* 0x00005410afaf7816 */ /* 0x000fe20000000044 */
[----:B------:R-:W-:Y:S01]  /*4990*/  IMAD.HI.U32 R19, R10, -0x326172a9, RZ ;  /* 0xcd9e8d570a137827 */ /* 0x000fe200078e00ff */
[----:B------:R-:W-:Y:S02]  /*49a0*/  SHF.R.U64 R176, R50, 0x10, R51 ;  /* 0x0000001032b07819 */ /* 0x000fe40000001233 */
[----:B------:R-:W-:Y:S01]  /*49b0*/  SHF.R.U64 R68, R54, 0x10, R55 ;  /* 0x0000001036447819 */ /* 0x000fe20000001237 */
[----:B------:R-:W-:Y:S01]  /*49c0*/  IMAD R10, R10, -0x326172a9, RZ ;  /* 0xcd9e8d570a0a7824 */ /* 0x000fe200078e02ff */
[----:B------:R-:W-:Y:S01]  /*49d0*/  LOP3.LUT R12, R12, R13, R19, 0x96, !PT ;  /* 0x0000000d0c0c7212 */ /* 0x000fe200078e9613 */
[----:B------:R-:W-:Y:S01]  /*49e0*/  IMAD.HI.U32 R5, R11, -0x326172a9, RZ ;  /* 0xcd9e8d570b057827 */ /* 0x000fe200078e00ff */
[----:B------:R-:W-:-:S02]  /*49f0*/  PRMT R176, R176, 0x5410, R68 ;  /* 0x00005410b0b07816 */ /* 0x000fc40000000044 */
[----:B------:R-:W-:Y:S01]  /*4a00*/  SHF.R.U32.HI R177, RZ, 0x10, R51 ;  /* 0x00000010ffb17819 */ /* 0x000fe20000011633 */
[----:B------:R-:W-:Y:S01]  /*4a10*/  VIADD R6, R20, 0x78dde6e4 ;  /* 0x78dde6e414067836 */ /* 0x000fe20000000000 */
[----:B------:R-:W-:Y:S01]  /*4a20*/  SHF.R.U32.HI R68, RZ, 0x10, R55 ;  /* 0x00000010ff447819 */ /* 0x000fe20000011637 */
[----:B------:R-:W-:Y:S01]  /*4a30*/  VIADD R13, R21, 0xed9eba14 ;  /* 0xed9eba14150d7836 */ /* 0x000fe20000000000 */
[----:B------:R-:W-:Y:S01]  /*4a40*/  SHF.R.U64 R178, R48, 0x10, R49 ;  /* 0x0000001030b27819 */ /* 0x000fe20000001231 */
[----:B------:R-:W-:Y:S01]  /*4a50*/  IMAD R18, R18, -0x2daee0ad, RZ ;  /* 0xd2511f5312127824 */ /* 0x000fe200078e02ff */
[----:B------:R-:W-:Y:S01]  /*4a60*/  LOP3.LUT R10, R6, R10, R5, 0x96, !PT ;  /* 0x0000000a060a7212 */ /* 0x000fe200078e9605 */
[----:B------:R-:W-:Y:S01]  /*4a70*/  IMAD.HI.U32 R19, R12, -0x2daee0ad, RZ ;  /* 0xd2511f530c137827 */ /* 0x000fe200078e00ff */
[----:B------:R-:W-:Y:S02]  /*4a80*/  PRMT R177, R177, 0x5410, R68 ;  /* 0x00005410b1b17816 */ /* 0x000fe40000000044 */
[----:B------:R-:W-:Y:S01]  /*4a90*/  SHF.R.U64 R68, R52, 0x10, R53 ;  /* 0x0000001034447819 */ /* 0x000fe20000001235 */
[----:B------:R-:W-:Y:S01]  /*4aa0*/  IMAD R12, R12, -0x2daee0ad, RZ ;  /* 0xd2511f530c0c7824 */ /* 0x000fe200078e02ff */
[----:B------:R-:W-:Y:S01]  /*4ab0*/  LOP3.LUT R13, R13, R18, R19, 0x96, !PT ;  /* 0x000000120d0d7212 */ /* 0x000fe200078e9613 */
[----:B------:R-:W-:Y:S01]  /*4ac0*/  IMAD.HI.U32 R5, R10, -0x2daee0ad, RZ ;  /* 0xd2511f530a057827 */ /* 0x000fe200078e00ff */
[----:B------:R-:W-:-:S02]  /*4ad0*/  IADD3 R18, PT, PT, R20, 0x1715609d, RZ ;  /* 0x1715609d14127810 */ /* 0x000fc40007ffe0ff */
[----:B------:R-:W-:Y:S01]  /*4ae0*/  PRMT R178, R178, 0x5410, R68 ;  /* 0x00005410b2b27816 */ /* 0x000fe20000000044 */
[----:B------:R-:W-:Y:S01]  /*4af0*/  VIADD R6, R21, 0xa9066899 ;  /* 0xa906689915067836 */ /* 0x000fe20000000000 */
[----:B------:R-:W-:Y:S01]  /*4b00*/  SHF.R.U32.HI R179, RZ, 0x10, R49 ;  /* 0x00000010ffb37819 */ /* 0x000fe20000011631 */
[----:B------:R-:W-:Y:S01]  /*4b10*/  IMAD R11, R11, -0x326172a9, RZ ;  /* 0xcd9e8d570b0b7824 */ /* 0x000fe200078e02ff */
[----:B------:R-:W-:Y:S01]  /*4b20*/  SHF.R.U32.HI R68, RZ, 0x10, R53 ;  /* 0x00000010ff447819 */ /* 0x000fe20000011635 */
[C---:B------:R-:W-:Y:S01]  /*4b30*/  IMAD.HI.U32 R19, R13.reuse, -0x326172a9, RZ ;  /* 0xcd9e8d570d137827 */ /* 0x040fe200078e00ff */
[----:B------:R-:W-:Y:S02]  /*4b40*/  LOP3.LUT R12, R6, R12, R5, 0x96, !PT ;  /* 0x0000000c060c7212 */ /* 0x000fe400078e9605 */
[----:B------:R-:W-:Y:S01]  /*4b50*/  IADD3 R6, PT, PT, R20, -0x4ab325aa, RZ ;  /* 0xb54cda5614067810 */ /* 0x000fe20007ffe0ff */
[----:B------:R-:W-:Y:S01]  /*4b60*/  IMAD.MOV.U32 R109, RZ, RZ, R107 ;  /* 0x000000ffff6d7224 */ /* 0x000fe200078e006b */
[----:B------:R-:W-:Y:S01]  /*4b70*/  LOP3.LUT R18, R18, R11, R19, 0x96, !PT ;  /* 0x0000000b12127212 */ /* 0x000fe200078e9613 */
[----:B------:R-:W-:Y:S01]  /*4b80*/  IMAD R13, R13, -0x326172a9, RZ ;  /* 0xcd9e8d570d0d7824 */ /* 0x000fe200078e02ff */
[----:B------:R-:W-:Y:S01]  /*4b90*/  PRMT R179, R179, 0x5410, R68 ;  /* 0x00005410b3b37816 */ /* 0x000fe20000000044 */
[----:B------:R-:W-:Y:S01]  /*4ba0*/  IMAD.HI.U32 R5, R12, -0x326172a9, RZ ;  /* 0xcd9e8d570c057827 */ /* 0x000fe200078e00ff */
[----:B------:R0:W-:Y:S01]  /*4bb0*/  STL.S16 [R1+0x18], R109 ;  /* 0x0000186d01007387 */ /* 0x0001e20000100600 */
[----:B------:R-:W-:-:S02]  /*4bc0*/  SHF.R.U64 R182, R162, 0x10, R163 ;  /* 0x00000010a2b67819 */ /* 0x000fc400000012a3 */
[----:B------:R-:W-:Y:S01]  /*4bd0*/  IMAD.MOV.U32 R107, RZ, RZ, R105 ;  /* 0x000000ffff6b7224 */ /* 0x000fe200078e0069 */
[----:B------:R-:W-:Y:S01]  /*4be0*/  MOV R105, R101 ;  /* 0x0000006500697202 */ /* 0x000fe20000000f00 */
[----:B------:R-:W-:Y:S01]  /*4bf0*/  VIADD R11, R21, 0x646e171e ;  /* 0x646e171e150b7836 */ /* 0x000fe20000000000 */
[----:B------:R0:W-:Y:S01]  /*4c00*/  STL.S16 [R1+0x16], R106 ;  /* 0x0000166a01007387 */ /* 0x0001e20000100600 */
[----:B------:R-:W-:Y:S01]  /*4c10*/  IMAD R10, R10, -0x2daee0ad, RZ ;  /* 0xd2511f530a0a7824 */ /* 0x000fe200078e02ff */
[----:B------:R-:W-:Y:S01]  /*4c20*/  LOP3.LUT R13, R6, R13, R5, 0x96, !PT ;  /* 0x0000000d060d7212 */ /* 0x000fe200078e9605 */
[----:B------:R-:W-:Y:S01]  /*4c30*/  IMAD.HI.U32 R19, R18, -0x2daee0ad, RZ ;  /* 0xd2511f5312137827 */ /* 0x000fe200078e00ff */
[----:B------:R0:W-:Y:S01]  /*4c40*/  STL.S16 [R1+0x14], R107 ;  /* 0x0000146b01007387 */ /* 0x0001e20000100600 */
[----:B------:R-:W-:Y:S02]  /*4c50*/  SHF.R.U64 R68, R164, 0x10, R165 ;  /* 0x00000010a4447819 */ /* 0x000fe400000012a5 */
[----:B------:R-:W-:Y:S01]  /*4c60*/  IMAD.MOV.U32 R101, RZ, RZ, R99 ;  /* 0x000000ffff657224 */ /* 0x000fe200078e0063 */
[----:B------:R-:W-:Y:S01]  /*4c70*/  LOP3.LUT R11, R11, R10, R19, 0x96, !PT ;  /* 0x0000000a0b0b7212 */ /* 0x000fe200078e9613 */
[----:B------:R-:W-:Y:S01]  /*4c80*/  IMAD.MOV.U32 R99, RZ, RZ, R95 ;  /* 0x000000ffff637224 */ /* 0x000fe200078e005f */
[----:B------:R0:W-:Y:S01]  /*4c90*/  STL.S16 [R1+0x12], R104 ;  /* 0x0000126801007387 */ /* 0x0001e20000100600 */
[----:B------:R-:W-:Y:S01]  /*4ca0*/  MOV R95, R93 ;  /* 0x0000005d005f7202 */ /* 0x000fe20000000f00 */
[----:B------:R-:W-:Y:S01]  /*4cb0*/  IMAD R18, R18, -0x2daee0ad, RZ ;  /* 0xd2511f5312127824 */ /* 0x000fe200078e02ff */
[----:B------:R-:W-:Y:S01]  /*4cc0*/  SHF.R.U32.HI R15, RZ, 0x10, R15 ;  /* 0x00000010ff0f7819 */ /* 0x000fe2000001160f */
[----:B------:R0:W-:Y:S01]  /*4cd0*/  STL.S16 [R1+0x10], R105 ;  /* 0x0000106901007387 */ /* 0x0001e20000100600 */
[----:B------:R-:W-:Y:S01]  /*4ce0*/  IMAD.HI.U32 R5, R13, -0x2daee0ad, RZ ;  /* 0xd2511f530d057827 */ /* 0x000fe200078e00ff */
[----:B------:R-:W-:-:S02]  /*4cf0*/  MOV R251, R89 ;  /* 0x0000005900fb7202 */ /* 0x000fc40000000f00 */
[----:B------:R0:W-:Y:S01]  /*4d00*/  STL.S16 [R1+0xe], R100 ;  /* 0x00000e6401007387 */ /* 0x0001e20000100600 */
[----:B------:R-:W-:Y:S01]  /*4d10*/  VIADD R10, R21, 0x1fd5c5a3 ;  /* 0x1fd5c5a3150a7836 */ /* 0x000fe20000000000 */
[----:B------:R-:W-:Y:S01]  /*4d20*/  MOV R245, R83 ;  /* 0x0000005300f57202 */ /* 0x000fe20000000f00 */
[----:B------:R-:W-:Y:S01]  /*4d30*/  IMAD.MOV.U32 R93, RZ, RZ, R91 ;  /* 0x000000ffff5d7224 */ /* 0x000fe200078e005b */
[----:B------:R0:W-:Y:S01]  /*4d40*/  STL.S16 [R1+0xc], R101 ;  /* 0x00000c6501007387 */ /* 0x0001e20000100600 */
[----:B------:R-:W-:Y:S01]  /*4d50*/  VIADD R6, R20, 0x5384540f ;  /* 0x5384540f14067836 */ /* 0x000fe20000000000 */
[----:B------:R-:W-:Y:S01]  /*4d60*/  LOP3.LUT R18, R10, R18, R5, 0x96, !PT ;  /* 0x000000120a127212 */ /* 0x000fe200078e9605 */
[----:B------:R-:W-:Y:S01]  /*4d70*/  IMAD R12, R12, -0x326172a9, RZ ;  /* 0xcd9e8d570c0c7824 */ /* 0x000fe200078e02ff */
[----:B------:R0:W-:Y:S01]  /*4d80*/  STL.S16 [R1+0xa], R98 ;  /* 0x00000a6201007387 */ /* 0x0001e20000100600 */
[----:B------:R-:W-:Y:S01]  /*4d90*/  IMAD.HI.U32 R19, R11, -0x326172a9, RZ ;  /* 0xcd9e8d570b137827 */ /* 0x000fe200078e00ff */
[----:B------:R-:W-:-:S02]  /*4da0*/  PRMT R182, R182, 0x5410, R68 ;  /* 0x00005410b6b67816 */ /* 0x000fc40000000044 */
[----:B------:R0:W-:Y:S01]  /*4db0*/  STL.S16 [R1+0x8], R99 ;  /* 0x0000086301007387 */ /* 0x0001e20000100600 */
[----:B------:R-:W-:Y:S01]  /*4dc0*/  IMAD R11, R11, -0x326172a9, RZ ;  /* 0xcd9e8d570b0b7824 */ /* 0x000fe200078e02ff */
[----:B------:R-:W-:Y:S01]  /*4dd0*/  LOP3.LUT R6, R6, R12, R19, 0x96, !PT ;  /* 0x0000000c06067212 */ /* 0x000fe200078e9613 */
[----:B------:R-:W-:Y:S01]  /*4de0*/  IMAD.HI.U32 R5, R18, -0x326172a9, RZ ;  /* 0xcd9e8d5712057827 */ /* 0x000fe200078e00ff */
[----:B------:R0:W-:Y:S01]  /*4df0*/  STL.S16 [R1+0x6], R94 ;  /* 0x0000065e01007387 */ /* 0x0001e20000100600 */
[----:B------:R-:W-:Y:S02]  /*4e00*/  IADD3 R12, PT, PT, R21, -0x24c28bd8, RZ ;  /* 0xdb3d7428150c7810 */ /* 0x000fe40007ffe0ff */
[----:B------:R-:W-:Y:S01]  /*4e10*/  VIADD R10, R20, 0xf1bbcdc8 ;  /* 0xf1bbcdc8140a7836 */ /* 0x000fe20000000000 */
[----:B------:R0:W-:Y:S01]  /*4e20*/  STL.S16 [R1+0x4], R95 ;  /* 0x0000045f01007387 */ /* 0x0001e20000100600 */
[----:B------:R-:W-:Y:S01]  /*4e30*/  IMAD R13, R13, -0x2daee0ad, RZ ;  /* 0xd2511f530d0d7824 */ /* 0x000fe200078e02ff */
[----:B------:R-:W-:Y:S01]  /*4e40*/  MOV R252, R122 ;  /* 0x0000007a00fc7202 */ /* 0x000fe20000000f00 */
[----:B------:R-:W-:Y:S01]  /*4e50*/  IMAD.HI.U32 R19, R6, -0x2daee0ad, RZ ;  /* 0xd2511f5306137827 */ /* 0x000fe200078e00ff */
[----:B------:R0:W-:Y:S01]  /*4e60*/  STL.S16 [R1+0x2], R92 ;  /* 0x0000025c01007387 */ /* 0x0001e20000100600 */
[----:B------:R-:W-:-:S02]  /*4e70*/  LOP3.LUT R11, R10, R11, R5, 0x96, !PT ;  /* 0x0000000b0a0b7212 */ /* 0x000fc400078e9605 */
[----:B------:R-:W-:Y:S01]  /*4e80*/  IMAD R6, R6, -0x2daee0ad, RZ ;  /* 0xd2511f5306067824 */ /* 0x000fe200078e02ff */
[----:B------:R0:W-:Y:S01]  /*4e90*/  STL.S16 [R1], R93 ;  /* 0x0000005d01007387 */ /* 0x0001e20000100600 */
[----:B------:R-:W-:Y:S01]  /*4ea0*/  LOP3.LUT R12, R12, R13, R19, 0x96, !PT ;  /* 0x0000000d0c0c7212 */ /* 0x000fe200078e9613 */
[----:B------:R-:W-:Y:S01]  /*4eb0*/  IMAD.HI.U32 R10, R11, -0x2daee0ad, RZ ;  /* 0xd2511f530b0a7827 */ /* 0x000fe200078e00ff */
[----:B------:R-:W-:Y:S02]  /*4ec0*/  IADD3 R13, PT, PT, R21, -0x695add53, RZ ;  /* 0x96a522ad150d7810 */ /* 0x000fe40007ffe0ff */
[----:B------:R-:W-:Y:S01]  /*4ed0*/  MOV R87, R119 ;  /* 0x0000007700577202 */ /* 0x000fe20000000f00 */
[----:B------:R-:W-:Y:S01]  /*4ee0*/  IMAD.MOV.U32 R91, RZ, RZ, R123 ;  /* 0x000000ffff5b7224 */ /* 0x000fe200078e007b */
[----:B------:R-:W-:Y:S01]  /*4ef0*/  MOV R246, R110 ;  /* 0x0000006e00f67202 */ /* 0x000fe20000000f00 */
[----:B------:R-:W-:Y:S01]  /*4f00*/  IMAD.MOV.U32 R89, RZ, RZ, R121 ;  /* 0x000000ffff597224 */ /* 0x000fe200078e0079 */
[----:B------:R-:W-:Y:S01]  /*4f10*/  PRMT R14, R14, 0x5410, R74 ;  /* 0x000054100e0e7816 */ /* 0x000fe2000000004a */
[----:B------:R-:W-:Y:S01]  /*4f20*/  IMAD.MOV.U32 R83, RZ, RZ, R103 ;  /* 0x000000ffff537224 */ /* 0x000fe200078e0067 */
[----:B------:R-:W-:Y:S01]  /*4f30*/  PRMT R15, R15, 0x5410, R73 ;  /* 0x000054100f0f7816 */ /* 0x000fe20000000049 */
[----:B------:R-:W-:Y:S01]  /*4f40*/  VIADD R5, R20, 0x8ff34781 ;  /* 0x8ff3478114057836 */ /* 0x000fe20000000000 */
[----:B------:R-:W-:Y:S01]  /*4f50*/  PRMT R16, R16, 0x5410, R71 ;  /* 0x0000541010107816 */ /* 0x000fe20000000047 */
[----:B------:R-:W-:Y:S01]  /*4f60*/  IMAD R18, R18, -0x326172a9, RZ ;  /* 0xcd9e8d5712127824 */ /* 0x000fe200078e02ff */
[----:B------:R-:W-:Y:S01]  /*4f70*/  PRMT R17, R17, 0x5410, R70 ;  /* 0x0000541011117816 */ /* 0x000fe20000000046 */
[----:B------:R-:W-:Y:S01]  /*4f80*/  IMAD.HI.U32 R19, R12, -0x326172a9, RZ ;  /* 0xcd9e8d570c137827 */ /* 0x000fe200078e00ff */
[----:B------:R-:W-:-:S02]  /*4f90*/  SHF.R.U32.HI R183, RZ, 0x10, R163 ;  /* 0x00000010ffb77819 */ /* 0x000fc400000116a3 */
[----:B------:R-:W-:Y:S01]  /*4fa0*/  SHF.R.U32.HI R68, RZ, 0x10, R165 ;  /* 0x00000010ff447819 */ /* 0x000fe200000116a5 */
[----:B------:R-:W-:Y:S01]  /*4fb0*/  IMAD R12, R12, -0x326172a9, RZ ;  /* 0xcd9e8d570c0c7824 */ /* 0x000fe200078e02ff */
[----:B------:R-:W-:Y:S01]  /*4fc0*/  LOP3.LUT R6, R13, R6, R10, 0x96, !PT ;  /* 0x000000060d067212 */ /* 0x000fe200078e960a */
[----:B------:R-:W-:Y:S01]  /*4fd0*/  IMAD.MOV.U32 R10, RZ, RZ, RZ ;  /* 0x000000ffff0a7224 */ /* 0x000fe200078e00ff */
        /* <DEDUP_REMOVED lines=23> */
[----:B------:R-:W-:Y:S02]  /*5150*/  LOP3.LUT R5, R5, R18, R19, 0x96, !PT ;  /* 0x0000001205057212 */ /* 0x000fe400078e9613 */
[----:B01234-:R-:W-:-:S07]  /*5160*/  LOP3.LUT R7, R7, 0x3, RZ, 0xc0, !PT ;  /* 0x0000000307077812 */ /* 0x01ffce00078ec0ff */
.L_x_36127:
[----:B0-----:R-:W0:Y:S01]  /*5170*/  S2R R19, SR_TID.X ;  /* 0x0000000000137919 */ /* 0x001e220000002100 */
[----:B------:R-:W-:Y:S01]  /*5180*/  IMAD R13, R8, UR13, RZ ;  /* 0x0000000d080d7c24 */ /* 0x000fe2000f8e02ff */
[----:B------:R-:W-:Y:S01]  /*5190*/  LOP3.LUT P0, RZ, R3, 0x40000, RZ, 0xc0, !PT ;  /* 0x0004000003ff7812 */ /* 0x000fe2000780c0ff */
[----:B------:R-:W-:Y:S03]  /*51a0*/  BSSY.RECONVERGENT B0, `(.L_x_35055) ;  /* 0x00004ca000007945 */ /* 0x000fe60003800200 */
[----:B------:R-:W-:-:S04]  /*51b0*/  SHF.R.S32.HI R18, RZ, 0x1f, R13 ;  /* 0x0000001fff127819 */ /* 0x000fc8000001140d */
[----:B------:R-:W-:Y:S02]  /*51c0*/  LEA.HI R18, R18, R13, RZ, 0x2 ;  /* 0x0000000d12127211 */ /* 0x000fe400078f10ff */
[----:B0-----:R-:W-:-:S04]  /*51d0*/  LOP3.LUT R19, R19, 0x1f, RZ, 0xc0, !PT ;  /* 0x0000001f13137812 */ /* 0x001fc800078ec0ff */
[----:B------:R-:W-:-:S05]  /*51e0*/  LEA.HI.SX32 R19, R18, R19, 0x1e ;  /* 0x0000001312137211 */ /* 0x000fca00078ff2ff */
[----:B------:R-:W-:Y:S01]  /*51f0*/  IMAD.MOV.U32 R13, RZ, RZ, R19 ;  /* 0x000000ffff0d7224 */ /* 0x000fe200078e0013 */
[----:B--234-:R-:W-:Y:S06]  /*5200*/  @!P0 BRA `(.L_x_35056) ;  /* 0x0000004c000c8947 */ /* 0x01cfec0003800000 */
        /* <DEDUP_REMOVED lines=10> */
[----:B0-----:R-:W0:Y:S02]  /*52b0*/  LDC.64 R76, c[0x0][0x390] ;  /* 0x0000e400ff4c7b82 */ /* 0x001e240000000a00 */
[----:B0-----:R-:W-:-:S06]  /*52c0*/  IMAD.WIDE.U32 R76, R19, 0x10, R76 ;  /* 0x00000010134c7825 */ /* 0x001fcc00078e004c */
[----:B------:R-:W5:Y:S01]  /*52d0*/  LDG.E.128 R76, desc[UR6][R76.64] ;  /* 0x000000064c4c7981 */ /* 0x000f62000c1e1d00 */
        /* <DEDUP_REMOVED lines=19> */
.L_x_35060:
        /* <DEDUP_REMOVED lines=13> */
.L_x_35062:
[----:B------:R-:W-:Y:S05]  /*54e0*/  BSYNC.RECONVERGENT B2 ;  /* 0x0000000000027941 */ /* 0x000fea0003800200 */
.L_x_35061:
        /* <DEDUP_REMOVED lines=59> */
[----:B------:R-:W-:-:S07]  /*58a0*/  LOP3.LUT R6, R7, R6, R141, 0x96, !PT ;  /* 0x0000000607067212 */ /* 0x000fce00078e968d */
.L_x_35059:
[----:B------:R-:W-:Y:S05]  /*58b0*/  BSYNC.RECONVERGENT B1 ;  /* 0x0000000000017941 */ /* 0x000fea0003800200 */
.L_x_35058:
[----:B------:R-:W0:Y:S01]  /*58c0*/  LDC R11, c[0x0][0x404] ;  /* 0x00010100ff0b7b82 */ /* 0x000e220000000800 */
[----:B------:R-:W-:Y:S01]  /*58d0*/  ISETP.NE.AND P2, PT, R140, 0x1, PT ;  /* 0x000000018c00780c */ /* 0x000fe20003f45270 */
[----:B------:R-:W-:Y:S01]  /*58e0*/  BSSY.RECONVERGENT B1, `(.L_x_35063) ;  /* 0x000005b000017945 */ /* 0x000fe20003800200 */
[----:B------:R-:W-:Y:S01]  /*58f0*/  I2FP.F32.U32 R7, R18 ;  /* 0x0000001200077245 */ /* 0x000fe20000201000 */
[----:B------:R-:W-:Y:S02]  /*5900*/  IMAD.MOV.U32 R18, RZ, RZ, 0x2f800000 ;  /* 0x2f800000ff127424 */ /* 0x000fe400078e00ff */
[----:B------:R-:W-:Y:S02]  /*5910*/  IMAD.MOV.U32 R141, RZ, RZ, 0x2 ;  /* 0x00000002ff8d7424 */ /* 0x000fe400078e00ff */
[----:B------:R-:W-:-:S05]  /*5920*/  FFMA.FTZ R7, R7, R18, 1.1641532182693481445e-10 ;  /* 0x2f00000007077423 */ /* 0x000fca0000010012 */
[----:B0-----:R-:W-:Y:S02]  /*5930*/  FSETP.LE.FTZ.AND P1, PT, R7, R11, PT ;  /* 0x0000000b0700720b */ /* 0x001fe40003f33000 */
        /* <DEDUP_REMOVED lines=10> */
.L_x_35065:
        /* <DEDUP_REMOVED lines=13> */
.L_x_35067:
[----:B------:R-:W-:Y:S05]  /*5ab0*/  BSYNC.RECONVERGENT B2 ;  /* 0x0000000000027941 */ /* 0x000fea0003800200 */
.L_x_35066:
        /* <DEDUP_REMOVED lines=55> */
[----:B------:R-:W-:Y:S01]  /*5e30*/  IMAD.WIDE.U32 R140, R141, -0x2daee0ad, RZ ;  /* 0xd2511f538d8c7825 */ /* 0x000fe200078e00ff */
[----:B------:R-:W-:-:S04]  /*5e40*/  MOV R12, R142 ;  /* 0x0000008e000c7202 */ /* 0x000fc80000000f00 */
[----:B------:R-:W-:Y:S01]  /*5e50*/  LOP3.LUT R6, R7, R6, R141, 0x96, !PT ;  /* 0x0000000607067212 */ /* 0x000fe200078e968d */
[----:B------:R-:W-:Y:S02]  /*5e60*/  HFMA2 R141, -RZ, RZ, 0, 0 ;  /* 0x00000000ff8d7431 */ /* 0x000fe400000001ff */
[----:B------:R-:W-:Y:S02]  /*5e70*/  IMAD.MOV.U32 R7, RZ, RZ, R13 ;  /* 0x000000ffff077224 */ /* 0x000fe400078e000d */
[----:B------:R-:W-:-:S07]  /*5e80*/  IMAD.MOV.U32 R13, RZ, RZ, R140 ;  /* 0x000000ffff0d7224 */ /* 0x000fce00078e008c */
.L_x_35064:
[----:B------:R-:W-:Y:S05]  /*5e90*/  BSYNC.RECONVERGENT B1 ;  /* 0x0000000000017941 */ /* 0x000fea0003800200 */
.L_x_35063:
[----:B------:R-:W-:Y:S01]  /*5ea0*/  ISETP.NE.AND P3, PT, R141, 0x1, PT ;  /* 0x000000018d00780c */ /* 0x000fe20003f65270 */
[----:B------:R-:W-:Y:S01]  /*5eb0*/  BSSY.RECONVERGENT B1, `(.L_x_35068) ;  /* 0x000005a000017945 */ /* 0x000fe20003800200 */
[----:B------:R-:W-:Y:S01]  /*5ec0*/  I2FP.F32.U32 R7, R7 ;  /* 0x0000000700077245 */ /* 0x000fe20000201000 */
[----:B------:R-:W-:-:S04]  /*5ed0*/  IMAD.MOV.U32 R140, RZ, RZ, 0x2 ;  /* 0x00000002ff8c7424 */ /* 0x000fc800078e00ff */
        /* <DEDUP_REMOVED lines=12> */
.L_x_35070:
        /* <DEDUP_REMOVED lines=13> */
.L_x_35072:
[----:B------:R-:W-:Y:S05]  /*6070*/  BSYNC.RECONVERGENT B2 ;  /* 0x0000000000027941 */ /* 0x000fea0003800200 */
.L_x_35071:
        /* <DEDUP_REMOVED lines=61> */
.L_x_35069:
[----:B------:R-:W-:Y:S05]  /*6450*/  BSYNC.RECONVERGENT B1 ;  /* 0x0000000000017941 */ /* 0x000fea0003800200 */
.L_x_35068:
[----:B------:R-:W-:Y:S01]  /*6460*/  ISETP.NE.AND P4, PT, R140, 0x1, PT ;  /* 0x000000018c00780c */ /* 0x000fe20003f85270 */
[----:B------:R-:W-:Y:S01]  /*6470*/  BSSY.RECONVERGENT B1, `(.L_x_35073) ;  /* 0x000005a000017945 */ /* 0x000fe20003800200 */
[----:B------:R-:W-:Y:S01]  /*6480*/  I2FP.F32.U32 R7, R7 ;  /* 0x0000000700077245 */ /* 0x000fe20000201000 */
[----:B------:R-:W-:-:S04]  /*6490*/  IMAD.MOV.U32 R141, RZ, RZ, R12 ;  /* 0x000000ffff8d7224 */ /* 0x000fc800078e000c */
        /* <DEDUP_REMOVED lines=12> */
.L_x_35075:
        /* <DEDUP_REMOVED lines=13> */
.L_x_35077:
[----:B------:R-:W-:Y:S05]  /*6630*/  BSYNC.RECONVERGENT B2 ;  /* 0x0000000000027941 */ /* 0x000fea0003800200 */
.L_x_35076:
        /* <DEDUP_REMOVED lines=61> */
.L_x_35074:
[----:B------:R-:W-:Y:S05]  /*6a10*/  BSYNC.RECONVERGENT B1 ;  /* 0x0000000000017941 */ /* 0x000fea0003800200 */
.L_x_35073:
[----:B------:R-:W-:Y:S01]  /*6a20*/  I2FP.F32.U32 R140, R141 ;  /* 0x0000008d008c7245 */ /* 0x000fe20000201000 */
[----:B-----5:R-:W-:Y:S01]  /*6a30*/  FMUL.FTZ R77, R77, UR10 ;  /* 0x0000000a4d4d7c20 */ /* 0x020fe20008410000 */
[----:B------:R-:W-:Y:S01]  /*6a40*/  FMUL.FTZ R76, R76, UR10 ;  /* 0x0000000a4c4c7c20 */ /* 0x000fe20008410000 */
[----:B------:R-:W-:Y:S01]  /*6a50*/  FMUL.FTZ R79, R79, UR10 ;  /* 0x0000000a4f4f7c20 */ /* 0x000fe20008410000 */
[----:B------:R-:W-:Y:S01]  /*6a60*/  FMUL.FTZ R78, R78, UR10 ;  /* 0x0000000a4e4e7c20 */ /* 0x000fe20008410000 */
[----:B------:R-:W-:Y:S01]  /*6a70*/  FFMA.FTZ R140, R140, R18, 1.1641532182693481445e-10 ;  /* 0x2f0000008c8c7423 */ /* 0x000fe20000010012 */
[----:B------:R-:W-:Y:S02]  /*6a80*/  FSEL R77, R77, RZ, P2 ;  /* 0x000000ff4d4d7208 */ /* 0x000fe40001000000 */
[----:B------:R-:W-:Y:S02]  /*6a90*/  FSEL R76, R76, RZ, P1 ;  /* 0x000000ff4c4c7208 */ /* 0x000fe40000800000 */
[----:B------:R-:W-:Y:S01]  /*6aa0*/  FSETP.GTU.FTZ.AND P4, PT, R140, R11, PT ;  /* 0x0000000b8c00720b */ /* 0x000fe20003f9c000 */
[----:B------:R-:W-:Y:S01]  /*6ab0*/  @P5 FADD.FTZ R77, R73, R77 ;  /* 0x0000004d494d5221 */ /* 0x000fe20000010000 */
[----:B------:R-:W-:Y:S01]  /*6ac0*/  FSEL R78, R78, RZ, P3 ;  /* 0x000000ff4e4e7208 */ /* 0x000fe20001800000 */
[----:B------:R-:W-:Y:S01]  /*6ad0*/  @P5 FADD.FTZ R76, R72, R76 ;  /* 0x0000004c484c5221 */ /* 0x000fe20000010000 */
[----:B------:R-:W-:-:S02]  /*6ae0*/  FSEL R79, R79, RZ, !P4 ;  /* 0x000000ff4f4f7208 */ /* 0x000fc40006000000 */
[----:B------:R-:W-:Y:S01]  /*6af0*/  PLOP3.LUT P4, PT, P4, PT, PT, 0x8, 0x80 ;  /* 0x000000000080781c */ /* 0x000fe2000278e170 */
[----:B------:R-:W-:Y:S02]  /*6b00*/  @P5 FADD.FTZ R78, R74, R78 ;  /* 0x0000004e4a4e5221 */ /* 0x000fe40000010000 */
[----:B------:R-:W-:Y:S01]  /*6b10*/  @P5 FADD.FTZ R79, R75, R79 ;  /* 0x0000004f4b4f5221 */ /* 0x000fe20000010000 */
[----:B------:R-:W-:Y:S09]  /*6b20*/  BRA `(.L_x_35078) ;  /* 0x00000030005c7947 */ /* 0x000ff20003800000 */
.L_x_35057:
        /* <DEDUP_REMOVED lines=16> */
.L_x_35081:
        /* <DEDUP_REMOVED lines=13> */
.L_x_35083:
[----:B------:R-:W-:Y:S05]  /*6d00*/  BSYNC.RECONVERGENT B2 ;  /* 0x0000000000027941 */ /* 0x000fea0003800200 */
.L_x_35082:
        /* <DEDUP_REMOVED lines=59> */
[----:B------:R-:W-:-:S07]  /*70c0*/  MOV R13, R140 ;  /* 0x0000008c000d7202 */ /* 0x000fce0000000f00 */
.L_x_35080:
[----:B------:R-:W-:Y:S05]  /*70d0*/  BSYNC.RECONVERGENT B1 ;  /* 0x0000000000017941 */ /* 0x000fea0003800200 */
.L_x_35079:
[----:B------:R-:W0:Y:S01]  /*70e0*/  LDC R11, c[0x0][0x404] ;  /* 0x00010100ff0b7b82 */ /* 0x000e220000000800 */
[----:B------:R-:W-:Y:S01]  /*70f0*/  I2FP.F32.U32 R7, R18 ;  /* 0x0000001200077245 */ /* 0x000fe20000201000 */
[----:B------:R-:W-:Y:S01]  /*7100*/  HFMA2 R140, -RZ, RZ, 0.1171875, 0 ;  /* 0x2f800000ff8c7431 */ /* 0x000fe200000001ff */
[----:B------:R-:W-:Y:S01]  /*7110*/  ISETP.NE.AND P2, PT, R141, 0x1, PT ;  /* 0x000000018d00780c */ /* 0x000fe20003f45270 */
[----:B------:R-:W-:Y:S01]  /*7120*/  BSSY.RECONVERGENT B1, `(.L_x_35084) ;  /* 0x000005b000017945 */ /* 0x000fe20003800200 */
[----:B------:R-:W-:-:S03]  /*7130*/  IMAD.MOV.U32 R143, RZ, RZ, 0x2 ;  /* 0x00000002ff8f7424 */ /* 0x000fc600078e00ff */
[----:B------:R-:W1:Y:S01]  /*7140*/  LDC R18, c[0x0][0x408] ;  /* 0x00010200ff127b82 */ /* 0x000e620000000800 */
[----:B------:R-:W-:-:S05]  /*7150*/  FFMA.FTZ R7, R7, R140, 1.1641532182693481445e-10 ;  /* 0x2f00000007077423 */ /* 0x000fca000001008c */
[----:B0-----:R-:W-:Y:S01]  /*7160*/  FSETP.LE.FTZ.AND P1, PT, R7, R11, PT ;  /* 0x0000000b0700720b */ /* 0x001fe20003f33000 */
[----:B------:R-:W-:Y:S02]  /*7170*/  IMAD.MOV.U32 R7, RZ, RZ, R12 ;  /* 0x000000ffff077224 */ /* 0x000fe400078e000c */
[----:B-1---5:R-:W-:Y:S01]  /*7180*/  FMUL.FTZ R76, R76, R18 ;  /* 0x000000124c4c7220 */ /* 0x022fe20000410000 */
        /* <DEDUP_REMOVED lines=9> */
.L_x_35086:
        /* <DEDUP_REMOVED lines=13> */
.L_x_35088:
[----:B------:R-:W-:Y:S05]  /*72f0*/  BSYNC.RECONVERGENT B2 ;  /* 0x0000000000027941 */ /* 0x000fea0003800200 */
.L_x_35087:
        /* <DEDUP_REMOVED lines=58> */
[----:B------:R-:W-:Y:S01]  /*76a0*/  IMAD.MOV.U32 R143, RZ, RZ, RZ ;  /* 0x000000ffff8f7224 */ /* 0x000fe200078e00ff */
[----:B------:R-:W-:Y:S01]  /*76b0*/  MOV R7, R13 ;  /* 0x0000000d00077202 */ /* 0x000fe20000000f00 */
[----:B------:R-:W-:-:S07]  /*76c0*/  IMAD.MOV.U32 R13, RZ, RZ, R142 ;  /* 0x000000ffff0d7224 */ /* 0x000fce00078e008e */
.L_x_35085:
[----:B------:R-:W-:Y:S05]  /*76d0*/  BSYNC.RECONVERGENT B1 ;  /* 0x0000000000017941 */ /* 0x000fea0003800200 */
.L_x_35084:
[----:B------:R-:W-:Y:S01]  /*76e0*/  ISETP.NE.AND P2, PT, R143, 0x1, PT ;  /* 0x000000018f00780c */ /* 0x000fe20003f45270 */
[----:B------:R-:W-:Y:S01]  /*76f0*/  BSSY.RECONVERGENT B1, `(.L_x_35089) ;  /* 0x0000059000017945 */ /* 0x000fe20003800200 */
[----:B------:R-:W-:Y:S01]  /*7700*/  I2FP.F32.U32 R141, R7 ;  /* 0x00000007008d7245 */ /* 0x000fe20000201000 */
[----:B------:R-:W-:Y:S02]  /*7710*/  HFMA2 R142, -RZ, RZ, 0, 1.1920928955078125e-07 ;  /* 0x00000002ff8e7431 */ /* 0x000fe400000001ff */
[----:B------:R-:W-:Y:S02]  /*7720*/  IMAD.MOV.U32 R7, RZ, RZ, R12 ;  /* 0x000000ffff077224 */ /* 0x000fe400078e000c */
[----:B------:R-:W-:-:S06]  /*7730*/  FFMA.FTZ R141, R141, R140, 1.1641532182693481445e-10 ;  /* 0x2f0000008d8d7423 */ /* 0x000fcc000001008c */
        /* <DEDUP_REMOVED lines=9> */
.L_x_35091:
        /* <DEDUP_REMOVED lines=13> */
.L_x_35093:
[----:B------:R-:W-:Y:S05]  /*78a0*/  BSYNC.RECONVERGENT B2 ;  /* 0x0000000000027941 */ /* 0x000fea0003800200 */
.L_x_35092:
        /* <DEDUP_REMOVED lines=61> */
.L_x_35090:
[----:B------:R-:W-:Y:S05]  /*7c80*/  BSYNC.RECONVERGENT B1 ;  /* 0x0000000000017941 */ /* 0x000fea0003800200 */
.L_x_35089:
[----:B------:R-:W-:Y:S01]  /*7c90*/  ISETP.NE.AND P3, PT, R142, 0x1, PT ;  /* 0x000000018e00780c */ /* 0x000fe20003f65270 */
[----:B------:R-:W-:Y:S01]  /*7ca0*/  BSSY.RECONVERGENT B1, `(.L_x_35094) ;  /* 0x000005b000017945 */ /* 0x000fe20003800200 */
[----:B------:R-:W-:Y:S01]  /*7cb0*/  I2FP.F32.U32 R7, R7 ;  /* 0x0000000700077245 */ /* 0x000fe20000201000 */
[----:B------:R-:W-:Y:S01]  /*7cc0*/  FMUL.FTZ R77, R77, R18 ;  /* 0x000000124d4d7220 */ /* 0x000fe20000410000 */
[----:B------:R-:W-:-:S03]  /*7cd0*/  IMAD.MOV.U32 R143, RZ, RZ, 0x2 ;  /* 0x00000002ff8f7424 */ /* 0x000fc600078e00ff */
        /* <DEDUP_REMOVED lines=12> */
.L_x_35096:
        /* <DEDUP_REMOVED lines=13> */
.L_x_35098:
[----:B------:R-:W-:Y:S05]  /*7e70*/  BSYNC.RECONVERGENT B2 ;  /* 0x0000000000027941 */ /* 0x000fea0003800200 */
.L_x_35097:
        /* <DEDUP_REMOVED lines=61> */
.L_x_35095:
[----:B------:R-:W-:Y:S05]  /*8250*/  BSYNC.RECONVERGENT B1 ;  /* 0x0000000000017941 */ /* 0x000fea0003800200 */
.L_x_35094:
[----:B------:R-:W-:Y:S01]  /*8260*/  ISETP.NE.AND P3, PT, R143, 0x1, PT ;  /* 0x000000018f00780c */ /* 0x000fe20003f65270 */
[----:B------:R-:W-:Y:S01]  /*8270*/  BSSY.RECONVERGENT B1, `(.L_x_35099) ;  /* 0x0000059000017945 */ /* 0x000fe20003800200 */
[----:B------:R-:W-:Y:S01]  /*8280*/  I2FP.F32.U32 R146, R7 ;  /* 0x0000000700927245 */ /* 0x000fe20000201000 */
[----:B------:R-:W-:Y:S02]  /*8290*/  IMAD.MOV.U32 R142, RZ, RZ, 0x2 ;  /* 0x00000002ff8e7424 */ /* 0x000fe400078e00ff */
[----:B------:R-:W-:Y:S02]  /*82a0*/  IMAD.MOV.U32 R7, RZ, RZ, R12 ;  /* 0x000000ffff077224 */ /* 0x000fe400078e000c */
[----:B------:R-:W-:-:S06]  /*82b0*/  FFMA.FTZ R146, R146, R140, 1.1641532182693481445e-10 ;  /* 0x2f00000092927423 */ /* 0x000fcc000001008c */
        /* <DEDUP_REMOVED lines=9> */
.L_x_35101:
        /* <DEDUP_REMOVED lines=13> */
.L_x_35103:
[----:B------:R-:W-:Y:S05]  /*8420*/  BSYNC.RECONVERGENT B2 ;  /* 0x0000000000027941 */ /* 0x000fea0003800200 */
.L_x_35102:
        /* <DEDUP_REMOVED lines=61> */
.L_x_35100:
[----:B------:R-:W-:Y:S05]  /*8800*/  BSYNC.RECONVERGENT B1 ;  /* 0x0000000000017941 */ /* 0x000fea0003800200 */
.L_x_35099:
[----:B------:R-:W-:Y:S01]  /*8810*/  ISETP.NE.AND P4, PT, R142, 0x1, PT ;  /* 0x000000018e00780c */ /* 0x000fe20003f85270 */
[----:B------:R-:W-:Y:S01]  /*8820*/  BSSY.RECONVERGENT B1, `(.L_x_35104) ;  /* 0x000005b000017945 */ /* 0x000fe20003800200 */
[----:B------:R-:W-:Y:S01]  /*8830*/  I2FP.F32.U32 R7, R7 ;  /* 0x0000000700077245 */ /* 0x000fe20000201000 */
[----:B------:R-:W-:Y:S02]  /*8840*/  HFMA2 R143, -RZ, RZ, 0, 1.1920928955078125e-07 ;  /* 0x00000002ff8f7431 */ /* 0x000fe400000001ff */
[----:B------:R-:W-:Y:S02]  /*8850*/  FMUL.FTZ R78, R78, R18 ;  /* 0x000000124e4e7220 */ /* 0x000fe40000410000 */
        /* <DEDUP_REMOVED lines=12> */
.L_x_35106:
        /* <DEDUP_REMOVED lines=13> */
.L_x_35108:
[----:B------:R-:W-:Y:S05]  /*89f0*/  BSYNC.RECONVERGENT B2 ;  /* 0x0000000000027941 */ /* 0x000fea0003800200 */
.L_x_35107:
        /* <DEDUP_REMOVED lines=61> */
.L_x_35105:
[----:B------:R-:W-:Y:S05]  /*8dd0*/  BSYNC.RECONVERGENT B1 ;  /* 0x0000000000017941 */ /* 0x000fea0003800200 */
.L_x_35104:
[----:B------:R-:W-:Y:S01]  /*8de0*/  ISETP.NE.AND P4, PT, R143, 0x1, PT ;  /* 0x000000018f00780c */ /* 0x000fe20003f85270 */
[----:B------:R-:W-:Y:S01]  /*8df0*/  BSSY.RECONVERGENT B1, `(.L_x_35109) ;  /* 0x0000059000017945 */ /* 0x000fe20003800200 */
[----:B------:R-:W-:Y:S01]  /*8e00*/  I2FP.F32.U32 R147, R7 ;  /* 0x0000000700937245 */ /* 0x000fe20000201000 */
[----:B------:R-:W-:Y:S01]  /*8e10*/  IMAD.MOV.U32 R142, RZ, RZ, 0x2 ;  /* 0x00000002ff8e7424 */ /* 0x000fe200078e00ff */
[----:B------:R-:W-:-:S03]  /*8e20*/  MOV R7, R12 ;  /* 0x0000000c00077202 */ /* 0x000fc60000000f00 */
[----:B------:R-:W-:-:S06]  /*8e30*/  FFMA.FTZ R147, R147, R140, 1.1641532182693481445e-10 ;  /* 0x2f00000093937423 */ /* 0x000fcc000001008c */
        /* <DEDUP_REMOVED lines=9> */
.L_x_35111:
        /* <DEDUP_REMOVED lines=13> */
.L_x_35113:
[----:B------:R-:W-:Y:S05]  /*8fa0*/  BSYNC.RECONVERGENT B2 ;  /* 0x0000000000027941 */ /* 0x000fea0003800200 */
.L_x_35112:
        /* <DEDUP_REMOVED lines=61> */
.L_x_35110:
[----:B------:R-:W-:Y:S05]  /*9380*/  BSYNC.RECONVERGENT B1 ;  /* 0x0000000000017941 */ /* 0x000fea0003800200 */
.L_x_35109:
[----:B------:R-:W-:Y:S01]  /*9390*/  ISETP.NE.AND P6, PT, R142, 0x1, PT ;  /* 0x000000018e00780c */ /* 0x000fe20003fc5270 */
[----:B------:R-:W-:Y:S01]  /*93a0*/  BSSY.RECONVERGENT B1, `(.L_x_35114) ;  /* 0x000005e000017945 */ /* 0x000fe20003800200 */
[----:B------:R-:W-:Y:S01]  /*93b0*/  I2FP.F32.U32 R7, R7 ;  /* 0x0000000700077245 */ /* 0x000fe20000201000 */
[----:B------:R-:W-:Y:S01]  /*93c0*/  FMUL.FTZ R79, R79, R18 ;  /* 0x000000124f4f7220 */ /* 0x000fe20000410000 */
[----:B------:R-:W-:-:S03]  /*93d0*/  IMAD.MOV.U32 R143, RZ, RZ, R12 ;  /* 0x000000ffff8f7224 */ /* 0x000fc600078e000c */
        /* <DEDUP_REMOVED lines=12> */
.L_x_35116:
        /* <DEDUP_REMOVED lines=16> */
.L_x_35118:
[----:B------:R-:W-:Y:S05]  /*95a0*/  BSYNC.RECONVERGENT B2 ;  /* 0x0000000000027941 */ /* 0x000fea0003800200 */
.L_x_35117:
        /* <DEDUP_REMOVED lines=61> */
.L_x_35115:
[----:B------:R-:W-:Y:S05]  /*9980*/  BSYNC.RECONVERGENT B1 ;  /* 0x0000000000017941 */ /* 0x000fea0003800200 */
.L_x_35114:
[----:B------:R-:W-:Y:S02]  /*9990*/  LOP3.LUT R3, R3, 0xdfffffff, RZ, 0xc0, !PT ;  /* 0xdfffffff03037812 */ /* 0x000fe400078ec0ff */
[-C--:B------:R-:W-:Y:S02]  /*99a0*/  FSETP.GTU.FTZ.AND P6, PT, R146, R11.reuse, PT ;  /* 0x0000000b9200720b */ /* 0x080fe40003fdc000 */
[----:B------:R-:W-:Y:S02]  /*99b0*/  @P5 LOP3.LUT R3, R3, 0x20000000, RZ, 0xfc, !PT ;  /* 0x2000000003035812 */ /* 0x000fe400078efcff */
[----:B------:R-:W-:Y:S02]  /*99c0*/  FSETP.GTU.FTZ.AND P5, PT, R141, R11, PT ;  /* 0x0000000b8d00720b */ /* 0x000fe40003fbc000 */
[----:B------:R-:W-:Y:S02]  /*99d0*/  LOP3.LUT R3, R3, 0xf7ffffff, RZ, 0xc0, !PT ;  /* 0xf7ffffff03037812 */ /* 0x000fe400078ec0ff */
[----:B------:R-:W-:-:S02]  /*99e0*/  I2FP.F32.U32 R141, R143 ;  /* 0x0000008f008d7245 */ /* 0x000fc40000201000 */
[----:B------:R-:W-:Y:S02]  /*99f0*/  @P0 LOP3.LUT R3, R3, 0x8000000, RZ, 0xfc, !PT ;  /* 0x0800000003030812 */ /* 0x000fe400078efcff */
[----:B------:R-:W-:Y:S01]  /*9a00*/  FSEL R77, R77, RZ, P2 ;  /* 0x000000ff4d4d7208 */ /* 0x000fe20001000000 */
[----:B------:R-:W-:Y:S01]  /*9a10*/  FFMA.FTZ R140, R141, R140, 1.1641532182693481445e-10 ;  /* 0x2f0000008d8c7423 */ /* 0x000fe2000001008c */
[----:B------:R-:W-:Y:S01]  /*9a20*/  LOP3.LUT R3, R3, 0xfffffffe, RZ, 0xc0, !PT ;  /* 0xfffffffe03037812 */ /* 0x000fe200078ec0ff */
[----:B------:R-:W-:Y:S01]  /*9a30*/  FMUL.FTZ R141, R69, R18 ;  /* 0x00000012458d7220 */ /* 0x000fe20000410000 */
[----:B------:R-:W-:Y:S02]  /*9a40*/  FSETP.GTU.FTZ.AND P0, PT, R147, R11, PT ;  /* 0x0000000b9300720b */ /* 0x000fe40003f1c000 */
[----:B------:R-:W-:Y:S02]  /*9a50*/  @P5 LOP3.LUT R3, R3, 0x1, RZ, 0xfc, !PT ;  /* 0x0000000103035812 */ /* 0x000fe400078efcff */
[----:B------:R-:W-:-:S02]  /*9a60*/  FSEL R141, R141, RZ, !P6 ;  /* 0x000000ff8d8d7208 */ /* 0x000fc40007000000 */
[C---:B------:R-:W-:Y:S02]  /*9a70*/  LOP3.LUT P5, RZ, R3.reuse, 0x20000000, RZ, 0xc0, !PT ;  /* 0x2000000003ff7812 */ /* 0x040fe400078ac0ff */
[----:B------:R-:W-:Y:S01]  /*9a80*/  LOP3.LUT R3, R3, 0xfffffffd, RZ, 0xc0, !PT ;  /* 0xfffffffd03037812 */ /* 0x000fe200078ec0ff */
[----:B------:R-:W-:Y:S01]  /*9a90*/  FADD.FTZ R77, R77, R141 ;  /* 0x0000008d4d4d7221 */ /* 0x000fe20000010000 */
[-C--:B------:R-:W-:Y:S01]  /*9aa0*/  FMUL.FTZ R141, R68, R18.reuse ;  /* 0x00000012448d7220 */ /* 0x080fe20000410000 */
[----:B------:R-:W-:Y:S02]  /*9ab0*/  FSEL R76, R76, RZ, P1 ;  /* 0x000000ff4c4c7208 */ /* 0x000fe40000800000 */
[----:B------:R-:W-:Y:S02]  /*9ac0*/  @P6 LOP3.LUT R3, R3, 0x2, RZ, 0xfc, !PT ;  /* 0x0000000203036812 */ /* 0x000fe400078efcff */
[----:B------:R-:W-:Y:S01]  /*9ad0*/  FSETP.GTU.FTZ.AND P6, PT, R140, R11, PT ;  /* 0x0000000b8c00720b */ /* 0x000fe20003fdc000 */
[-C--:B------:R-:W-:Y:S01]  /*9ae0*/  FMUL.FTZ R11, R70, R18.reuse ;  /* 0x00000012460b7220 */ /* 0x080fe20000410000 */
[----:B------:R-:W-:Y:S01]  /*9af0*/  LOP3.LUT R3, R3, 0xefffffff, RZ, 0xc0, !PT ;  /* 0xefffffff03037812 */ /* 0x000fe200078ec0ff */
[----:B------:R-:W-:Y:S01]  /*9b00*/  FMUL.FTZ R18, R71, R18 ;  /* 0x0000001247127220 */ /* 0x000fe20000410000 */
[----:B------:R-:W-:Y:S01]  /*9b10*/  FSEL R78, R78, RZ, P3 ;  /* 0x000000ff4e4e7208 */ /* 0x000fe20001800000 */
[----:B------:R-:W-:Y:S01]  /*9b20*/  @P5 FADD.FTZ R77, R73, R77 ;  /* 0x0000004d494d5221 */ /* 0x000fe20000010000 */
[----:B------:R-:W-:-:S02]  /*9b30*/  @P2 LOP3.LUT R3, R3, 0x10000000, RZ, 0xfc, !PT ;  /* 0x1000000003032812 */ /* 0x000fc400078efcff */
[----:B------:R-:W-:Y:S02]  /*9b40*/  FSEL R79, R79, RZ, P4 ;  /* 0x000000ff4f4f7208 */ /* 0x000fe40002000000 */
[----:B------:R-:W-:Y:S02]  /*9b50*/  LOP3.LUT P2, RZ, R3, 0x1, RZ, 0xc0, !PT ;  /* 0x0000000103ff7812 */ /* 0x000fe4000784c0ff */
[----:B------:R-:W-:Y:S02]  /*9b60*/  FSEL R11, R11, RZ, !P0 ;  /* 0x000000ff0b0b7208 */ /* 0x000fe40004000000 */
[----:B------:R-:W-:Y:S02]  /*9b70*/  FSEL R141, R141, RZ, !P2 ;  /* 0x000000ff8d8d7208 */ /* 0x000fe40005000000 */
[----:B------:R-:W-:Y:S01]  /*9b80*/  FSEL R18, R18, RZ, !P6 ;  /* 0x000000ff12127208 */ /* 0x000fe20007000000 */
[----:B------:R-:W-:Y:S01]  /*9b90*/  FADD.FTZ R78, R78, R11 ;  /* 0x0000000b4e4e7221 */ /* 0x000fe20000010000 */
[----:B------:R-:W-:Y:S01]  /*9ba0*/  SEL R11, RZ, 0x1, P6 ;  /* 0x00000001ff0b7807 */ /* 0x000fe20003000000 */
[----:B------:R-:W-:Y:S01]  /*9bb0*/  FADD.FTZ R76, R76, R141 ;  /* 0x0000008d4c4c7221 */ /* 0x000fe20000010000 */
[----:B------:R-:W-:Y:S01]  /*9bc0*/  SEL R141, RZ, 0x1, P2 ;  /* 0x00000001ff8d7807 */ /* 0x000fe20001000000 */
[----:B------:R-:W-:Y:S01]  /*9bd0*/  FADD.FTZ R79, R18, R79 ;  /* 0x0000004f124f7221 */ /* 0x000fe20000010000 */
[----:B------:R-:W-:Y:S01]  /*9be0*/  @P5 FADD.FTZ R78, R74, R78 ;  /* 0x0000004e4a4e5221 */ /* 0x000fe20000010000 */
[----:B------:R-:W-:Y:S01]  /*9bf0*/  @P5 FADD.FTZ R76, R72, R76 ;  /* 0x0000004c484c5221 */ /* 0x000fe20000010000 */
[----:B------:R-:W-:Y:S01]  /*9c00*/  SEL R18, RZ, 0x1, P0 ;  /* 0x00000001ff127807 */ /* 0x000fe20000000000 */
[----:B------:R-:W-:Y:S01]  /*9c10*/  @P5 FADD.FTZ R79, R75, R79 ;  /* 0x0000004f4b4f5221 */ /* 0x000fe20000010000 */
[----:B------:R-:W-:-:S02]  /*9c20*/  LOP3.LUT P5, RZ, R3, 0x2, RZ, 0xc0, !PT ;  /* 0x0000000203ff7812 */ /* 0x000fc400078ac0ff */
[C---:B------:R-:W-:Y:S02]  /*9c30*/  LOP3.LUT P2, RZ, R3.reuse, 0x10000000, RZ, 0xc0, !PT ;  /* 0x1000000003ff7812 */ /* 0x040fe4000784c0ff */
[----:B------:R-:W-:Y:S02]  /*9c40*/  SEL R140, RZ, 0x1, P5 ;  /* 0x00000001ff8c7807 */ /* 0x000fe40002800000 */
[----:B------:R-:W-:Y:S02]  /*9c50*/  LOP3.LUT P0, RZ, R3, 0x8000000, RZ, 0xc0, !PT ;  /* 0x0800000003ff7812 */ /* 0x000fe4000780c0ff */
[----:B------:R-:W-:Y:S02]  /*9c60*/  PRMT R14, R141, 0x7610, R14 ;  /* 0x000076108d0e7816 */ /* 0x000fe4000000000e */
[----:B------:R-:W-:Y:S02]  /*9c70*/  PRMT R15, R140, 0x7610, R15 ;  /* 0x000076108c0f7816 */ /* 0x000fe4000000000f */
[----:B------:R-:W-:-:S02]  /*9c80*/  PRMT R16, R18, 0x7610, R16 ;  /* 0x0000761012107816 */ /* 0x000fc40000000010 */
[----:B------:R-:W-:-:S07]  /*9c90*/  PRMT R17, R11, 0x7610, R17 ;  /* 0x000076100b117816 */ /* 0x000fce0000000011 */
.L_x_35078:
[----:B------:R-:W0:Y:S01]  /*9ca0*/  LDC.64 R140, c[0x0][0x3a8] ;  /* 0x0000ea00ff8c7b82 */ /* 0x000e220000000a00 */
[----:B------:R-:W-:Y:S02]  /*9cb0*/  SEL R11, RZ, 0x1000000, !P4 ;  /* 0x01000000ff0b7807 */ /* 0x000fe40006000000 */
[----:B------:R-:W-:Y:S01]  /*9cc0*/  SEL R18, RZ, 0x10000, !P3 ;  /* 0x00010000ff127807 */ /* 0x000fe20005800000 */
[----:B0-----:R-:W-:-:S05]  /*9cd0*/  IMAD.WIDE.U32 R140, R19, 0x10, R140 ;  /* 0x00000010138c7825 */ /* 0x001fca00078e008c */
[----:B------:R0:W-:Y:S02]  /*9ce0*/  STG.E.128 desc[UR6][R140.64], R76 ;  /* 0x0000004c8c007986 */ /* 0x0001e4000c101d06 */
[----:B0-----:R-:W-:-:S04]  /*9cf0*/  SEL R140, RZ, 0x100, !P2 ;  /* 0x00000100ff8c7807 */ /* 0x001fc80005000000 */
[----:B------:R-:W-:Y:S02]  /*9d00*/  IADD3 R11, PT, PT, R140, R11, R18 ;  /* 0x0000000b8c0b7210 */ /* 0x000fe40007ffe012 */
[----:B------:R-:W0:Y:S01]  /*9d10*/  LDC.64 R140, c[0x0][0x3b0] ;  /* 0x0000ec00ff8c7b82 */ /* 0x000e220000000a00 */
[----:B------:R-:W-:-:S04]  /*9d20*/  SEL R18, RZ, 0x1, !P1 ;  /* 0x00000001ff127807 */ /* 0x000fc80004800000 */
[----:B------:R-:W-:Y:S01]  /*9d30*/  IADD3 R11, PT, PT, R11, R18, RZ ;  /* 0x000000120b0b7210 */ /* 0x000fe20007ffe0ff */
[----:B0-----:R-:W-:-:S05]  /*9d40*/  IMAD.WIDE.U32 R140, R19, 0x4, R140 ;  /* 0x00000004138c7825 */ /* 0x001fca00078e008c */
[----:B------:R0:W-:Y:S01]  /*9d50*/  STG.E desc[UR6][R140.64], R11 ;  /* 0x0000000b8c007986 */ /* 0x0001e2000c101906 */
[----:B------:R-:W-:Y:S05]  /*9d60*/  @!P0 BRA `(.L_x_35119) ;  /* 0x00000000002c8947 */ /* 0x000fea0003800000 */
[----:B0-----:R-:W0:Y:S01]  /*9d70*/  LDC.64 R140, c[0x0][0x3b8] ;  /* 0x0000ee00ff8c7b82 */ /* 0x001e220000000a00 */
[----:B------:R-:W-:Y:S01]  /*9d80*/  IMAD.U32 R11, R16, 0x10000, RZ ;  /* 0x00010000100b7824 */ /* 0x000fe200078e00ff */
[----:B------:R-:W-:-:S04]  /*9d90*/  LOP3.LUT R18, R17, 0xffff, RZ, 0xc0, !PT ;  /* 0x0000ffff11127812 */ /* 0x000fc800078ec0ff */
[----:B------:R-:W-:-:S05]  /*9da0*/  LOP3.LUT R11, R11, 0xff0000, RZ, 0xc0, !PT ;  /* 0x00ff00000b0b7812 */ /* 0x000fca00078ec0ff */
[----:B------:R-:W-:Y:S01]  /*9db0*/  IMAD R11, R18, 0x1000000, R11 ;  /* 0x01000000120b7824 */ /* 0x000fe200078e020b */
[----:B------:R-:W-:-:S04]  /*9dc0*/  LOP3.LUT R18, R15, 0xff, RZ, 0xc0, !PT ;  /* 0x000000ff0f127812 */ /* 0x000fc800078ec0ff */
[----:B------:R-:W-:Y:S02]  /*9dd0*/  LEA R11, R18, R11, 0x8 ;  /* 0x0000000b120b7211 */ /* 0x000fe400078e40ff */
[----:B------:R-:W-:-:S05]  /*9de0*/  LOP3.LUT R18, R14, 0xff, RZ, 0xc0, !PT ;  /* 0x000000ff0e127812 */ /* 0x000fca00078ec0ff */
[----:B------:R-:W-:Y:S02]  /*9df0*/  IMAD.IADD R11, R11, 0x1, R18 ;  /* 0x000000010b0b7824 */ /* 0x000fe400078e0212 */
[----:B0-----:R-:W-:-:S05]  /*9e00*/  IMAD.WIDE.U32 R140, R19, 0x4, R140 ;  /* 0x00000004138c7825 */ /* 0x001fca00078e008c */
[----:B------:R1:W-:Y:S02]  /*9e10*/  STG.E desc[UR6][R140.64], R11 ;  /* 0x0000000b8c007986 */ /* 0x0003e4000c101906 */
.L_x_35119:
[----:B01----:R-:W-:Y:S01]  /*9e20*/  IMAD.MOV.U32 R11, RZ, RZ, R13 ;  /* 0x000000ffff0b7224 */ /* 0x003fe200078e000d */
[----:B------:R-:W-:-:S07]  /*9e30*/  IADD3 R13, PT, PT, R19, 0x20, RZ ;  /* 0x00000020130d7810 */ /* 0x000fce0007ffe0ff */
.L_x_35056:
[----:B------:R-:W-:Y:S05]  /*9e40*/  BSYNC.RECONVERGENT B0 ;  /* 0x0000000000007941 */ /* 0x000fea0003800200 */
.L_x_35055:
        /* <DEDUP_REMOVED lines=35> */
.L_x_35125:
        /* <DEDUP_REMOVED lines=13> */
.L_x_35127:
[----:B------:R-:W-:Y:S05]  /*a150*/  BSYNC.RECONVERGENT B2 ;  /* 0x0000000000027941 */ /* 0x000fea0003800200 */
.L_x_35126:
        /* <DEDUP_REMOVED lines=56> */
[----:B------:R-:W-:-:S04]  /*a4e0*/  IMAD.WIDE.U32 R140, R141, -0x2daee0ad, RZ ;  /* 0xd2511f538d8c7825 */ /* 0x000fc800078e00ff */
[----:B------:R-:W-:Y:S01]  /*a4f0*/  IMAD.MOV.U32 R142, RZ, RZ, RZ ;  /* 0x000000ffff8e7224 */ /* 0x000fe200078e00ff */
[----:B------:R-:W-:Y:S01]  /*a500*/  MOV R18, R140 ;  /* 0x0000008c00127202 */ /* 0x000fe20000000f00 */
[----:B------:R-:W-:Y:S01]  /*a510*/  IMAD.MOV.U32 R140, RZ, RZ, R11 ;  /* 0x000000ffff8c7224 */ /* 0x000fe200078e000b */
[----:B------:R-:W-:-:S07]  /*a520*/  LOP3.LUT R6, R7, R6, R141, 0x96, !PT ;  /* 0x0000000607067212 */ /* 0x000fce00078e968d */
.L_x_35124:
[----:B------:R-:W-:Y:S05]  /*a530*/  BSYNC.RECONVERGENT B1 ;  /* 0x0000000000017941 */ /* 0x000fea0003800200 */
.L_x_35123:
        /* <DEDUP_REMOVED lines=20> */
.L_x_35130:
        /* <DEDUP_REMOVED lines=13> */
.L_x_35132:
[----:B------:R-:W-:Y:S05]  /*a750*/  BSYNC.RECONVERGENT B2 ;  /* 0x0000000000027941 */ /* 0x000fea0003800200 */
.L_x_35131:
        /* <DEDUP_REMOVED lines=61> */
.L_x_35129:
[----:B------:R-:W-:Y:S05]  /*ab30*/  BSYNC.RECONVERGENT B1 ;  /* 0x0000000000017941 */ /* 0x000fea0003800200 */
.L_x_35128:
        /* <DEDUP_REMOVED lines=15> */
.L_x_35135:
        /* <DEDUP_REMOVED lines=13> */
.L_x_35137:
[----:B------:R-:W-:Y:S05]  /*ad00*/  BSYNC.RECONVERGENT B2 ;  /* 0x0000000000027941 */ /* 0x000fea0003800200 */
.L_x_35136:
        /* <DEDUP_REMOVED lines=60> */
[----:B------:R-:W-:-:S07]  /*b0d0*/  MOV R18, R144 ;  /* 0x0000009000127202 */ /* 0x000fce0000000f00 */
.L_x_35134:
[----:B------:R-:W-:Y:S05]  /*b0e0*/  BSYNC.RECONVERGENT B1 ;  /* 0x0000000000017941 */ /* 0x000fea0003800200 */
.L_x_35133:
        /* <DEDUP_REMOVED lines=17> */
.L_x_35140:
        /* <DEDUP_REMOVED lines=13> */
.L_x_35142:
[----:B------:R-:W-:Y:S05]  /*b2d0*/  BSYNC.RECONVERGENT B2 ;  /* 0x0000000000027941 */ /* 0x000fea0003800200 */
.L_x_35141:
        /* <DEDUP_REMOVED lines=61> */
.L_x_35139:
[----:B------:R-:W-:Y:S05]  /*b6b0*/  BSYNC.RECONVERGENT B1 ;  /* 0x0000000000017941 */ /* 0x000fea0003800200 */
.L_x_35138:
        /* <DEDUP_REMOVED lines=15> */
.L_x_35145:
        /* <DEDUP_REMOVED lines=13> */
.L_x_35147:
[----:B------:R-:W-:Y:S05]  /*b880*/  BSYNC.RECONVERGENT B2 ;  /* 0x0000000000027941 */ /* 0x000fea0003800200 */
.L_x_35146:
        /* <DEDUP_REMOVED lines=61> */
.L_x_35144:
[----:B------:R-:W-:Y:S05]  /*bc60*/  BSYNC.RECONVERGENT B1 ;  /* 0x0000000000017941 */ /* 0x000fea0003800200 */
.L_x_35143:
        /* <DEDUP_REMOVED lines=17> */
.L_x_35150:
        /* <DEDUP_REMOVED lines=13> */
.L_x_35152:
[----:B------:R-:W-:Y:S05]  /*be50*/  BSYNC.RECONVERGENT B2 ;  /* 0x0000000000027941 */ /* 0x000fea0003800200 */
.L_x_35151:
        /* <DEDUP_REMOVED lines=61> */
.L_x_35149:
[----:B------:R-:W-:Y:S05]  /*c230*/  BSYNC.RECONVERGENT B1 ;  /* 0x0000000000017941 */ /* 0x000fea0003800200 */
.L_x_35148:
        /* <DEDUP_REMOVED lines=15> */
.L_x_35155:
        /* <DEDUP_REMOVED lines=13> */
.L_x_35157:
[----:B------:R-:W-:Y:S05]  /*c400*/  BSYNC.RECONVERGENT B2 ;  /* 0x0000000000027941 */ /* 0x000fea0003800200 */
.L_x_35156:
        /* <DEDUP_REMOVED lines=61> */
.L_x_35154:
[----:B------:R-:W-:Y:S05]  /*c7e0*/  BSYNC.RECONVERGENT B1 ;  /* 0x0000000000017941 */ /* 0x000fea0003800200 */
.L_x_35153:
        /* <DEDUP_REMOVED lines=17> */
.L_x_35160:
        /* <DEDUP_REMOVED lines=16> */
.L_x_35162:
[----:B------:R-:W-:Y:S05]  /*ca00*/  BSYNC.RECONVERGENT B2 ;  /* 0x0000000000027941 */ /* 0x000fea0003800200 */
.L_x_35161:
        /* <DEDUP_REMOVED lines=61> */
.L_x_35159:
[----:B------:R-:W-:Y:S05]  /*cde0*/  BSYNC.RECONVERGENT B1 ;  /* 0x0000000000017941 */ /* 0x000fea0003800200 */
.L_x_35158:
        /* <DEDUP_REMOVED lines=48> */
[----:B------:R-:W-:Y:S01]  /*d0f0*/  PRMT R17, R11, 0x7610, R17 ;  /* 0x000076100b117816 */ /* 0x000fe20000000011 */
[----:B------:R-:W-:Y:S06]  /*d100*/  BRA `(.L_x_35163) ;  /* 0x0000001800087947 */ /* 0x000fec0003800000 */
.L_x_35122:
        /* <DEDUP_REMOVED lines=16> */
.L_x_35166:
        /* <DEDUP_REMOVED lines=13> */
.L_x_35168:
[----:B------:R-:W-:Y:S05]  /*d2e0*/  BSYNC.RECONVERGENT B2 ;  /* 0x0000000000027941 */ /* 0x000fea0003800200 */
.L_x_35167:
        /* <DEDUP_REMOVED lines=57> */
[----:B------:R-:W-:Y:S01]  /*d680*/  IMAD.MOV.U32 R18, RZ, RZ, R140 ;  /* 0x000000ffff127224 */ /* 0x000fe200078e008c */
[----:B------:R-:W-:Y:S01]  /*d690*/  LOP3.LUT R6, R7, R6, R141, 0x96, !PT ;  /* 0x0000000607067212 */ /* 0x000fe200078e968d */
[----:B------:R-:W-:Y:S01]  /*d6a0*/  IMAD.MOV.U32 R140, RZ, RZ, RZ ;  /* 0x000000ffff8c7224 */ /* 0x000fe200078e00ff */
[----:B------:R-:W-:-:S07]  /*d6b0*/  MOV R141, R11 ;  /* 0x0000000b008d7202 */ /* 0x000fce0000000f00 */
.L_x_35165:
[----:B------:R-:W-:Y:S05]  /*d6c0*/  BSYNC.RECONVERGENT B1 ;  /* 0x0000000000017941 */ /* 0x000fea0003800200 */
.L_x_35164:
[----:B------:R-:W0:Y:S01]  /*d6d0*/  LDC R11, c[0x0][0x404] ;  /* 0x00010100ff0b7b82 */ /* 0x000e220000000800 */
[----:B------:R-:W-:Y:S01]  /*d6e0*/  ISETP.NE.AND P2, PT, R140, 0x1, PT ;  /* 0x000000018c00780c */ /* 0x000fe20003f45270 */
[----:B------:R-:W-:Y:S01]  /*d6f0*/  IMAD.MOV.U32 R144, RZ, RZ, 0x2f800000 ;  /* 0x2f800000ff907424 */ /* 0x000fe200078e00ff */
[----:B------:R-:W-:Y:S01]  /*d700*/  I2FP.F32.U32 R7, R141 ;  /* 0x0000008d00077245 */ /* 0x000fe20000201000 */
[----:B------:R-:W-:Y:S01]  /*d710*/  BSSY.RECONVERGENT B1, `(.L_x_35169) ;  /* 0x0000059000017945 */ /* 0x000fe20003800200 */
[----:B------:R-:W-:-:S03]  /*d720*/  HFMA2 R141, -RZ, RZ, 0, 1.1920928955078125e-07 ;  /* 0x00000002ff8d7431 */ /* 0x000fc600000001ff */
[----:B------:R-:W-:-:S05]  /*d730*/  FFMA.FTZ R7, R7, R144, 1.1641532182693481445e-10 ;  /* 0x2f00000007077423 */ /* 0x000fca0000010090 */
[----:B0-----:R-:W-:Y:S01]  /*d740*/  FSETP.LE.FTZ.AND P1, PT, R7, R11, PT ;  /* 0x0000000b0700720b */ /* 0x001fe20003f33000 */
        /* <DEDUP_REMOVED lines=10> */
.L_x_35171:
        /* <DEDUP_REMOVED lines=13> */
.L_x_35173:
[----:B------:R-:W-:Y:S05]  /*d8c0*/  BSYNC.RECONVERGENT B2 ;  /* 0x0000000000027941 */ /* 0x000fea0003800200 */
.L_x_35172:
        /* <DEDUP_REMOVED lines=61> */
.L_x_35170:
[----:B------:R-:W-:Y:S05]  /*dca0*/  BSYNC.RECONVERGENT B1 ;  /* 0x0000000000017941 */ /* 0x000fea0003800200 */
.L_x_35169:
[----:B------:R-:W-:Y:S01]  /*dcb0*/  ISETP.NE.AND P3, PT, R141, 0x1, PT ;  /* 0x000000018d00780c */ /* 0x000fe20003f65270 */
[----:B------:R-:W-:Y:S01]  /*dcc0*/  BSSY.RECONVERGENT B1, `(.L_x_35174) ;  /* 0x000005a000017945 */ /* 0x000fe20003800200 */
[----:B------:R-:W-:Y:S01]  /*dcd0*/  I2FP.F32.U32 R7, R7 ;  /* 0x0000000700077245 */ /* 0x000fe20000201000 */
[----:B------:R-:W-:-:S04]  /*dce0*/  IMAD.MOV.U32 R140, RZ, RZ, 0x2 ;  /* 0x00000002ff8c7424 */ /* 0x000fc800078e00ff */
        /* <DEDUP_REMOVED lines=12> */
.L_x_35176:
        /* <DEDUP_REMOVED lines=13> */
.L_x_35178:
[----:B------:R-:W-:Y:S05]  /*de80*/  BSYNC.RECONVERGENT B2 ;  /* 0x0000000000027941 */ /* 0x000fea0003800200 */
.L_x_35177:
        /* <DEDUP_REMOVED lines=61> */
.L_x_35175:
[----:B------:R-:W-:Y:S05]  /*e260*/  BSYNC.RECONVERGENT B1 ;  /* 0x0000000000017941 */ /* 0x000fea0003800200 */
.L_x_35174:
[----:B------:R-:W-:Y:S01]  /*e270*/  ISETP.NE.AND P4, PT, R140, 0x1, PT ;  /* 0x000000018c00780c */ /* 0x000fe20003f85270 */
[----:B------:R-:W-:Y:S01]  /*e280*/  BSSY.RECONVERGENT B1, `(.L_x_35179) ;  /* 0x000005a000017945 */ /* 0x000fe20003800200 */
[----:B------:R-:W-:Y:S01]  /*e290*/  I2FP.F32.U32 R7, R7 ;  /* 0x0000000700077245 */ /* 0x000fe20000201000 */
[----:B------:R-:W-:-:S04]  /*e2a0*/  IMAD.MOV.U32 R141, RZ, RZ, R12 ;  /* 0x000000ffff8d7224 */ /* 0x000fc800078e000c */
        /* <DEDUP_REMOVED lines=12> */
.L_x_35181:
        /* <DEDUP_REMOVED lines=13> */
.L_x_35183:
[----:B------:R-:W-:Y:S05]  /*e440*/  BSYNC.RECONVERGENT B2 ;  /* 0x0000000000027941 */ /* 0x000fea0003800200 */
.L_x_35182:
        /* <DEDUP_REMOVED lines=61> */
.L_x_35180:
[----:B------:R-:W-:Y:S05]  /*e820*/  BSYNC.RECONVERGENT B1 ;  /* 0x0000000000017941 */ /* 0x000fea0003800200 */
.L_x_35179:
        /* <DEDUP_REMOVED lines=15> */
[----:B------:R-:W-:-:S10]  /*e920*/  @P5 FADD.FTZ R83, R75, R83 ;  /* 0x000000534b535221 */ /* 0x000fd40000010000 */
.L_x_35163:
[----:B------:R-:W0:Y:S01]  /*e930*/  LDC.64 R140, c[0x0][0x3a8] ;  /* 0x0000ea00ff8c7b82 */ /* 0x000e220000000a00 */
[----:B------:R-:W-:Y:S01]  /*e940*/  SEL R11, RZ, 0x1000000, !P4 ;  /* 0x01000000ff0b7807 */ /* 0x000fe20006000000 */
[----:B0-----:R-:W-:-:S05]  /*e950*/  IMAD.WIDE.U32 R140, R13, 0x10, R140 ;  /* 0x000000100d8c7825 */ /* 0x001fca00078e008c */
[----:B------:R0:W-:Y:S02]  /*e960*/  STG.E.128 desc[UR6][R140.64], R80 ;  /* 0x000000508c007986 */ /* 0x0001e4000c101d06 */
[----:B0-----:R-:W-:Y:S02]  /*e970*/  SEL R140, RZ, 0x10000, !P3 ;  /* 0x00010000ff8c7807 */ /* 0x001fe40005800000 */
[----:B------:R-:W-:-:S04]  /*e980*/  SEL R141, RZ, 0x100, !P2 ;  /* 0x00000100ff8d7807 */ /* 0x000fc80005000000 */
[----:B------:R-:W-:Y:S02]  /*e990*/  IADD3 R11, PT, PT, R141, R11, R140 ;  /* 0x0000000b8d0b7210 */ /* 0x000fe40007ffe08c */
[----:B------:R-:W-:-:S04]  /*e9a0*/  SEL R140, RZ, 0x1, !P1 ;  /* 0x00000001ff8c7807 */ /* 0x000fc80004800000 */
[----:B------:R-:W-:Y:S02]  /*e9b0*/  IADD3 R11, PT, PT, R11, R140, RZ ;  /* 0x0000008c0b0b7210 */ /* 0x000fe40007ffe0ff */
[----:B------:R-:W0:Y:S02]  /*e9c0*/  LDC.64 R140, c[0x0][0x3b0] ;  /* 0x0000ec00ff8c7b82 */ /* 0x000e240000000a00 */
[----:B0-----:R-:W-:-:S05]  /*e9d0*/  IMAD.WIDE.U32 R140, R13, 0x4, R140 ;  /* 0x000000040d8c7825 */ /* 0x001fca00078e008c */
[----:B------:R0:W-:Y:S01]  /*e9e0*/  STG.E desc[UR6][R140.64], R11 ;  /* 0x0000000b8c007986 */ /* 0x0001e2000c101906 */
[----:B------:R-:W-:Y:S05]  /*e9f0*/  @!P0 BRA `(.L_x_35184) ;  /* 0x00000000002c8947 */ /* 0x000fea0003800000 */
[----:B0-----:R-:W-:Y:S01]  /*ea00*/  IMAD.U32 R11, R16, 0x10000, RZ ;  /* 0x00010000100b7824 */ /* 0x001fe200078e00ff */
[----:B------:R-:W-:-:S04]  /*ea10*/  LOP3.LUT R140, R17, 0xffff, RZ, 0xc0, !PT ;  /* 0x0000ffff118c7812 */ /* 0x000fc800078ec0ff */
[----:B------:R-:W-:-:S05]  /*ea20*/  LOP3.LUT R11, R11, 0xff0000, RZ, 0xc0, !PT ;  /* 0x00ff00000b0b7812 */ /* 0x000fca00078ec0ff */
[----:B------:R-:W-:Y:S01]  /*ea30*/  IMAD R11, R140, 0x1000000, R11 ;  /* 0x010000008c0b7824 */ /* 0x000fe200078e020b */
[----:B------:R-:W-:-:S04]  /*ea40*/  LOP3.LUT R140, R15, 0xff, RZ, 0xc0, !PT ;  /* 0x000000ff0f8c7812 */ /* 0x000fc800078ec0ff */
[----:B------:R-:W-:Y:S02]  /*ea50*/  LEA R11, R140, R11, 0x8 ;  /* 0x0000000b8c0b7211 */ /* 0x000fe400078e40ff */
[----:B------:R-:W-:-:S05]  /*ea60*/  LOP3.LUT R140, R14, 0xff, RZ, 0xc0, !PT ;  /* 0x000000ff0e8c7812 */ /* 0x000fca00078ec0ff */
[----:B------:R-:W-:Y:S02]  /*ea70*/  IMAD.IADD R11, R11, 0x1, R140 ;  /* 0x000000010b0b7824 */ /* 0x000fe400078e028c */
[----:B------:R-:W0:Y:S02]  /*ea80*/  LDC.64 R140, c[0x0][0x3b8] ;  /* 0x0000ee00ff8c7b82 */ /* 0x000e240000000a00 */
[----:B0-----:R-:W-:-:S05]  /*ea90*/  IMAD.WIDE.U32 R140, R13, 0x4, R140 ;  /* 0x000000040d8c7825 */ /* 0x001fca00078e008c */
[----:B------:R1:W-:Y:S02]  /*eaa0*/  STG.E desc[UR6][R140.64], R11 ;  /* 0x0000000b8c007986 */ /* 0x0003e4000c101906 */
.L_x_35184:
[----:B01----:R-:W-:Y:S01]  /*eab0*/  IMAD.MOV.U32 R11, RZ, RZ, R18 ;  /* 0x000000ffff0b7224 */ /* 0x003fe200078e0012 */
[----:B------:R-:W-:-:S07]  /*eac0*/  IADD3 R13, PT, PT, R13, 0x20, RZ ;  /* 0x000000200d0d7810 */ /* 0x000fce0007ffe0ff */
.L_x_35121:
[----:B------:R-:W-:Y:S05]  /*ead0*/  BSYNC.RECONVERGENT B0 ;  /* 0x0000000000007941 */ /* 0x000fea0003800200 */
.L_x_35120:
        /* <DEDUP_REMOVED lines=35> */
.L_x_35190:
        /* <DEDUP_REMOVED lines=13> */
.L_x_35192:
[----:B------:R-:W-:Y:S05]  /*ede0*/  BSYNC.RECONVERGENT B2 ;  /* 0x0000000000027941 */ /* 0x000fea0003800200 */
.L_x_35191:
        /* <DEDUP_REMOVED lines=61> */
.L_x_35189:
[----:B------:R-:W-:Y:S05]  /*f1c0*/  BSYNC.RECONVERGENT B1 ;  /* 0x0000000000017941 */ /* 0x000fea0003800200 */
.L_x_35188:
        /* <DEDUP_REMOVED lines=20> */
.L_x_35195:
        /* <DEDUP_REMOVED lines=13> */
.L_x_35197:
[----:B------:R-:W-:Y:S05]  /*f3e0*/  BSYNC.RECONVERGENT B2 ;  /* 0x0000000000027941 */ /* 0x000fea0003800200 */
.L_x_35196:
        /* <DEDUP_REMOVED lines=61> */
.L_x_35194:
[----:B------:R-:W-:Y:S05]  /*f7c0*/  BSYNC.RECONVERGENT B1 ;  /* 0x0000000000017941 */ /* 0x000fea0003800200 */
.L_x_35193:
        /* <DEDUP_REMOVED lines=15> */
.L_x_35200:
        /* <DEDUP_REMOVED lines=13> */
.L_x_35202:
[----:B------:R-:W-:Y:S05]  /*f990*/  BSYNC.RECONVERGENT B2 ;  /* 0x0000000000027941 */ /* 0x000fea0003800200 */
.L_x_35201:
        /* <DEDUP_REMOVED lines=61> */
.L_x_35199:
[----:B------:R-:W-:Y:S05]  /*fd70*/  BSYNC.RECONVERGENT B1 ;  /* 0x0000000000017941 */ /* 0x000fea0003800200 */
.L_x_35198:
        /* <DEDUP_REMOVED lines=17> */
.L_x_35205:
        /* <DEDUP_REMOVED lines=13> */
.L_x_35207:
[----:B------:R-:W-:Y:S05]  /*ff60*/  BSYNC.RECONVERGENT B2 ;  /* 0x0000000000027941 */ /* 0x000fea0003800200 */
.L_x_35206:
        /* <DEDUP_REMOVED lines=61> */
.L_x_35204:
[----:B------:R-:W-:Y:S05]  /*10340*/  BSYNC.RECONVERGENT B1 ;  /* 0x0000000000017941 */ /* 0x000fea0003800200 */
.L_x_35203:
        /* <DEDUP_REMOVED lines=15> */
.L_x_35210:
        /* <DEDUP_REMOVED lines=13> */
.L_x_35212:
[----:B------:R-:W-:Y:S05]  /*10510*/  BSYNC.RECONVERGENT B2 ;  /* 0x0000000000027941 */ /* 0x000fea0003800200 */
.L_x_35211:
        /* <DEDUP_REMOVED lines=61> */
.L_x_35209:
[----:B------:R-:W-:Y:S05]  /*108f0*/  BSYNC.RECONVERGENT B1 ;  /* 0x0000000000017941 */ /* 0x000fea0003800200 */
.L_x_35208:
        /* <DEDUP_REMOVED lines=17> */
.L_x_35215:
        /* <DEDUP_REMOVED lines=13> */
.L_x_35217:
[----:B------:R-:W-:Y:S05]  /*10ae0*/  BSYNC.RECONVERGENT B2 ;  /* 0x0000000000027941 */ /* 0x000fea0003800200 */
.L_x_35216:
        /* <DEDUP_REMOVED lines=61> */
.L_x_35214:
[----:B------:R-:W-:Y:S05]  /*10ec0*/  BSYNC.RECONVERGENT B1 ;  /* 0x0000000000017941 */ /* 0x000fea0003800200 */
.L_x_35213:
        /* <DEDUP_REMOVED lines=15> */
.L_x_35220:
        /* <DEDUP_REMOVED lines=13> */
.L_x_35222:
[----:B------:R-:W-:Y:S05]  /*11090*/  BSYNC.RECONVERGENT B2 ;  /* 0x0000000000027941 */ /* 0x000fea0003800200 */
.L_x_35221:
        /* <DEDUP_REMOVED lines=61> */
.L_x_35219:
[----:B------:R-:W-:Y:S05]  /*11470*/  BSYNC.RECONVERGENT B1 ;  /* 0x0000000000017941 */ /* 0x000fea0003800200 */
.L_x_35218:
        /* <DEDUP_REMOVED lines=17> */
.L_x_35225:
        /* <DEDUP_REMOVED lines=16> */
.L_x_35227:
[----:B------:R-:W-:Y:S05]  /*11690*/  BSYNC.RECONVERGENT B2 ;  /* 0x0000000000027941 */ /* 0x000fea0003800200 */
.L_x_35226:
        /* <DEDUP_REMOVED lines=61> */
.L_x_35224:
[----:B------:R-:W-:Y:S05]  /*11a70*/  BSYNC.RECONVERGENT B1 ;  /* 0x0000000000017941 */ /* 0x000fea0003800200 */
.L_x_35223:
        /* <DEDUP_REMOVED lines=50> */
.L_x_35187:
        /* <DEDUP_REMOVED lines=16> */
.L_x_35231:
        /* <DEDUP_REMOVED lines=13> */
.L_x_35233:
[----:B------:R-:W-:Y:S05]  /*11f70*/  BSYNC.RECONVERGENT B2 ;  /* 0x0000000000027941 */ /* 0x000fea0003800200 */
.L_x_35232:
        /* <DEDUP_REMOVED lines=61> */
.L_x_35230:
[----:B------:R-:W-:Y:S05]  /*12350*/  BSYNC.RECONVERGENT B1 ;  /* 0x0000000000017941 */ /* 0x000fea0003800200 */
.L_x_35229:
        /* <DEDUP_REMOVED lines=18> */
.L_x_35236:
        /* <DEDUP_REMOVED lines=13> */
.L_x_35238:
[----:B------:R-:W-:Y:S05]  /*12550*/  BSYNC.RECONVERGENT B2 ;  /* 0x0000000000027941 */ /* 0x000fea0003800200 */
.L_x_35237:
        /* <DEDUP_REMOVED lines=61> */
.L_x_35235:
[----:B------:R-:W-:Y:S05]  /*12930*/  BSYNC.RECONVERGENT B1 ;  /* 0x0000000000017941 */ /* 0x000fea0003800200 */
.L_x_35234:
        /* <DEDUP_REMOVED lines=16> */
.L_x_35241:
        /* <DEDUP_REMOVED lines=13> */
.L_x_35243:
[----:B------:R-:W-:Y:S05]  /*12b10*/  BSYNC.RECONVERGENT B2 ;  /* 0x0000000000027941 */ /* 0x000fea0003800200 */
.L_x_35242:
        /* <DEDUP_REMOVED lines=61> */
.L_x_35240:
[----:B------:R-:W-:Y:S05]  /*12ef0*/  BSYNC.RECONVERGENT B1 ;  /* 0x0000000000017941 */ /* 0x000fea0003800200 */
.L_x_35239:
        /* <DEDUP_REMOVED lines=16> */
.L_x_35246:
        /* <DEDUP_REMOVED lines=13> */
.L_x_35248:
[----:B------:R-:W-:Y:S05]  /*130d0*/  BSYNC.RECONVERGENT B2 ;  /* 0x0000000000027941 */ /* 0x000fea0003800200 */
.L_x_35247:
        /* <DEDUP_REMOVED lines=61> */
.L_x_35245:
[----:B------:R-:W-:Y:S05]  /*134b0*/  BSYNC.RECONVERGENT B1 ;  /* 0x0000000000017941 */ /* 0x000fea0003800200 */
.L_x_35244:
        /* <DEDUP_REMOVED lines=16> */
.L_x_35228:
        /* <DEDUP_REMOVED lines=24> */
.L_x_35249:
[----:B01----:R-:W-:Y:S01]  /*13740*/  IMAD.MOV.U32 R11, RZ, RZ, R18 ;  /* 0x000000ffff0b7224 */ /* 0x003fe200078e0012 */
[----:B------:R-:W-:-:S07]  /*13750*/  IADD3 R13, PT, PT, R13, 0x20, RZ ;  /* 0x000000200d0d7810 */ /* 0x000fce0007ffe0ff */
.L_x_35186:
[----:B------:R-:W-:Y:S05]  /*13760*/  BSYNC.RECONVERGENT B0 ;  /* 0x0000000000007941 */ /* 0x000fea0003800200 */
.L_x_35185:
        /* <DEDUP_REMOVED lines=35> */
.L_x_35255:
        /* <DEDUP_REMOVED lines=13> */
.L_x_35257:
[----:B------:R-:W-:Y:S05]  /*13a70*/  BSYNC.RECONVERGENT B2 ;  /* 0x0000000000027941 */ /* 0x000fea0003800200 */
.L_x_35256:
        /* <DEDUP_REMOVED lines=61> */
.L_x_35254:
[----:B------:R-:W-:Y:S05]  /*13e50*/  BSYNC.RECONVERGENT B1 ;  /* 0x0000000000017941 */ /* 0x000fea0003800200 */
.L_x_35253:
        /* <DEDUP_REMOVED lines=20> */
.L_x_35260:
        /* <DEDUP_REMOVED lines=13> */
.L_x_35262:
[----:B------:R-:W-:Y:S05]  /*14070*/  BSYNC.RECONVERGENT B2 ;  /* 0x0000000000027941 */ /* 0x000fea0003800200 */
.L_x_35261:
        /* <DEDUP_REMOVED lines=61> */
.L_x_35259:
[----:B------:R-:W-:Y:S05]  /*14450*/  BSYNC.RECONVERGENT B1 ;  /* 0x0000000000017941 */ /* 0x000fea0003800200 */
.L_x_35258:
        /* <DEDUP_REMOVED lines=15> */
.L_x_35265:
        /* <DEDUP_REMOVED lines=13> */
.L_x_35267:
[----:B------:R-:W-:Y:S05]  /*14620*/  BSYNC.RECONVERGENT B2 ;  /* 0x0000000000027941 */ /* 0x000fea0003800200 */
.L_x_35266:
        /* <DEDUP_REMOVED lines=61> */
.L_x_35264:
[----:B------:R-:W-:Y:S05]  /*14a00*/  BSYNC.RECONVERGENT B1 ;  /* 0x0000000000017941 */ /* 0x000fea0003800200 */
.L_x_35263:
        /* <DEDUP_REMOVED lines=17> */
.L_x_35270:
        /* <DEDUP_REMOVED lines=13> */
.L_x_35272:
[----:B------:R-:W-:Y:S05]  /*14bf0*/  BSYNC.RECONVERGENT B2 ;  /* 0x0000000000027941 */ /* 0x000fea0003800200 */
.L_x_35271:
        /* <DEDUP_REMOVED lines=61> */
.L_x_35269:
[----:B------:R-:W-:Y:S05]  /*14fd0*/  BSYNC.RECONVERGENT B1 ;  /* 0x0000000000017941 */ /* 0x000fea0003800200 */
.L_x_35268:
        /* <DEDUP_REMOVED lines=15> */
.L_x_35275:
        /* <DEDUP_REMOVED lines=13> */
.L_x_35277:
[----:B------:R-:W-:Y:S05]  /*151a0*/  BSYNC.RECONVERGENT B2 ;  /* 0x0000000000027941 */ /* 0x000fea0003800200 */
.L_x_35276:
        /* <DEDUP_REMOVED lines=61> */
.L_x_35274:
[----:B------:R-:W-:Y:S05]  /*15580*/  BSYNC.RECONVERGENT B1 ;  /* 0x0000000000017941 */ /* 0x000fea0003800200 */
.L_x_35273:
        /* <DEDUP_REMOVED lines=17> */
.L_x_35280:
        /* <DEDUP_REMOVED lines=13> */
.L_x_35282:
[----:B------:R-:W-:Y:S05]  /*15770*/  BSYNC.RECONVERGENT B2 ;  /* 0x0000000000027941 */ /* 0x000fea0003800200 */
.L_x_35281:
        /* <DEDUP_REMOVED lines=61> */
.L_x_35279:
[----:B------:R-:W-:Y:S05]  /*15b50*/  BSYNC.RECONVERGENT B1 ;  /* 0x0000000000017941 */ /* 0x000fea0003800200 */
.L_x_35278:
        /* <DEDUP_REMOVED lines=15> */
.L_x_35285:
        /* <DEDUP_REMOVED lines=13> */
.L_x_35287:
[----:B------:R-:W-:Y:S05]  /*15d20*/  BSYNC.RECONVERGENT B2 ;  /* 0x0000000000027941 */ /* 0x000fea0003800200 */
.L_x_35286:
        /* <DEDUP_REMOVED lines=61> */
.L_x_35284:
[----:B------:R-:W-:Y:S05]  /*16100*/  BSYNC.RECONVERGENT B1 ;  /* 0x0000000000017941 */ /* 0x000fea0003800200 */
.L_x_35283:
        /* <DEDUP_REMOVED lines=17> */
.L_x_35290:
        /* <DEDUP_REMOVED lines=16> */
.L_x_35292:
[----:B------:R-:W-:Y:S05]  /*16320*/  BSYNC.RECONVERGENT B2 ;  /* 0x0000000000027941 */ /* 0x000fea0003800200 */
.L_x_35291:
        /* <DEDUP_REMOVED lines=61> */
.L_x_35289:
[----:B------:R-:W-:Y:S05]  /*16700*/  BSYNC.RECONVERGENT B1 ;  /* 0x0000000000017941 */ /* 0x000fea0003800200 */
.L_x_35288:
        /* <DEDUP_REMOVED lines=50> */
.L_x_35252:
        /* <DEDUP_REMOVED lines=16> */
.L_x_35296:
        /* <DEDUP_REMOVED lines=13> */
.L_x_35298:
[----:B------:R-:W-:Y:S05]  /*16c00*/  BSYNC.RECONVERGENT B2 ;  /* 0x0000000000027941 */ /* 0x000fea0003800200 */
.L_x_35297:
        /* <DEDUP_REMOVED lines=61> */
.L_x_35295:
[----:B------:R-:W-:Y:S05]  /*16fe0*/  BSYNC.RECONVERGENT B1 ;  /* 0x0000000000017941 */ /* 0x000fea0003800200 */
.L_x_35294:
        /* <DEDUP_REMOVED lines=18> */
.L_x_35301:
        /* <DEDUP_REMOVED lines=13> */
.L_x_35303:
[----:B------:R-:W-:Y:S05]  /*171e0*/  BSYNC.RECONVERGENT B2 ;  /* 0x0000000000027941 */ /* 0x000fea0003800200 */
.L_x_35302:
        /* <DEDUP_REMOVED lines=61> */
.L_x_35300:
[----:B------:R-:W-:Y:S05]  /*175c0*/  BSYNC.RECONVERGENT B1 ;  /* 0x0000000000017941 */ /* 0x000fea0003800200 */
.L_x_35299:
        /* <DEDUP_REMOVED lines=16> */
.L_x_35306:
        /* <DEDUP_REMOVED lines=13> */
.L_x_35308:
[----:B------:R-:W-:Y:S05]  /*177a0*/  BSYNC.RECONVERGENT B2 ;  /* 0x0000000000027941 */ /* 0x000fea0003800200 */
.L_x_35307:
        /* <DEDUP_REMOVED lines=61> */
.L_x_35305:
[----:B------:R-:W-:Y:S05]  /*17b80*/  BSYNC.RECONVERGENT B1 ;  /* 0x0000000000017941 */ /* 0x000fea0003800200 */
.L_x_35304:
        /* <DEDUP_REMOVED lines=16> */
.L_x_35311:
        /* <DEDUP_REMOVED lines=13> */
.L_x_35313:
[----:B------:R-:W-:Y:S05]  /*17d60*/  BSYNC.RECONVERGENT B2 ;  /* 0x0000000000027941 */ /* 0x000fea0003800200 */
.L_x_35312:
        /* <DEDUP_REMOVED lines=61> */
.L_x_35310:
[----:B------:R-:W-:Y:S05]  /*18140*/  BSYNC.RECONVERGENT B1 ;  /* 0x0000000000017941 */ /* 0x000fea0003800200 */
.L_x_35309:
        /* <DEDUP_REMOVED lines=16> */
.L_x_35293:
        /* <DEDUP_REMOVED lines=24> */
.L_x_35314:
[----:B01----:R-:W-:Y:S01]  /*183d0*/  IMAD.MOV.U32 R11, RZ, RZ, R18 ;  /* 0x000000ffff0b7224 */ /* 0x003fe200078e0012 */
[----:B------:R-:W-:-:S07]  /*183e0*/  IADD3 R13, PT, PT, R13, 0x20, RZ ;  /* 0x000000200d0d7810 */ /* 0x000fce0007ffe0ff */
.L_x_35251:
[----:B------:R-:W-:Y:S05]  /*183f0*/  BSYNC.RECONVERGENT B0 ;  /* 0x0000000000007941 */ /* 0x000fea0003800200 */
.L_x_35250:
        /* <DEDUP_REMOVED lines=35> */
.L_x_35320:
        /* <DEDUP_REMOVED lines=13> */
.L_x_35322:
[----:B------:R-:W-:Y:S05]  /*18700*/  BSYNC.RECONVERGENT B2 ;  /* 0x0000000000027941 */ /* 0x000fea0003800200 */
.L_x_35321:
        /* <DEDUP_REMOVED lines=61> */
.L_x_35319:
[----:B------:R-:W-:Y:S05]  /*18ae0*/  BSYNC.RECONVERGENT B1 ;  /* 0x0000000000017941 */ /* 0x000fea0003800200 */
.L_x_35318:
        /* <DEDUP_REMOVED lines=20> */
.L_x_35325:
        /* <DEDUP_REMOVED lines=13> */
.L_x_35327:
[----:B------:R-:W-:Y:S05]  /*18d00*/  BSYNC.RECONVERGENT B2 ;  /* 0x0000000000027941 */ /* 0x000fea0003800200 */
.L_x_35326:
        /* <DEDUP_REMOVED lines=61> */
.L_x_35324:
[----:B------:R-:W-:Y:S05]  /*190e0*/  BSYNC.RECONVERGENT B1 ;  /* 0x0000000000017941 */ /* 0x000fea0003800200 */
.L_x_35323:
        /* <DEDUP_REMOVED lines=15> */
.L_x_35330:
        /* <DEDUP_REMOVED lines=13> */
.L_x_35332:
[----:B------:R-:W-:Y:S05]  /*192b0*/  BSYNC.RECONVERGENT B2 ;  /* 0x0000000000027941 */ /* 0x000fea0003800200 */
.L_x_35331:
        /* <DEDUP_REMOVED lines=61> */
.L_x_35329:
[----:B------:R-:W-:Y:S05]  /*19690*/  BSYNC.RECONVERGENT B1 ;  /* 0x0000000000017941 */ /* 0x000fea0003800200 */
.L_x_35328:
        /* <DEDUP_REMOVED lines=17> */
.L_x_35335:
        /* <DEDUP_REMOVED lines=13> */
.L_x_35337:
[----:B------:R-:W-:Y:S05]  /*19880*/  BSYNC.RECONVERGENT B2 ;  /* 0x0000000000027941 */ /* 0x000fea0003800200 */
.L_x_35336:
        /* <DEDUP_REMOVED lines=61> */
.L_x_35334:
[----:B------:R-:W-:Y:S05]  /*19c60*/  BSYNC.RECONVERGENT B1 ;  /* 0x0000000000017941 */ /* 0x000fea0003800200 */
.L_x_35333:
        /* <DEDUP_REMOVED lines=15> */
.L_x_35340:
        /* <DEDUP_REMOVED lines=13> */
.L_x_35342:
[----:B------:R-:W-:Y:S05]  /*19e30*/  BSYNC.RECONVERGENT B2 ;  /* 0x0000000000027941 */ /* 0x000fea0003800200 */
.L_x_35341:
        /* <DEDUP_REMOVED lines=61> */
.L_x_35339:
[----:B------:R-:W-:Y:S05]  /*1a210*/  BSYNC.RECONVERGENT B1 ;  /* 0x0000000000017941 */ /* 0x000fea0003800200 */
.L_x_35338:
        /* <DEDUP_REMOVED lines=17> */
.L_x_35345:
        /* <DEDUP_REMOVED lines=13> */
.L_x_35347:
[----:B------:R-:W-:Y:S05]  /*1a400*/  BSYNC.RECONVERGENT B2 ;  /* 0x0000000000027941 */ /* 0x000fea0003800200 */
.L_x_35346:
        /* <DEDUP_REMOVED lines=61> */
.L_x_35344:
[----:B------:R-:W-:Y:S05]  /*1a7e0*/  BSYNC.RECONVERGENT B1 ;  /* 0x0000000000017941 */ /* 0x000fea0003800200 */
.L_x_35343:
        /* <DEDUP_REMOVED lines=15> */
.L_x_35350:
        /* <DEDUP_REMOVED lines=13> */
.L_x_35352:
[----:B------:R-:W-:Y:S05]  /*1a9b0*/  BSYNC.RECONVERGENT B2 ;  /* 0x0000000000027941 */ /* 0x000fea0003800200 */
.L_x_35351:
        /* <DEDUP_REMOVED lines=61> */
.L_x_35349:
[----:B------:R-:W-:Y:S05]  /*1ad90*/  BSYNC.RECONVERGENT B1 ;  /* 0x0000000000017941 */ /* 0x000fea0003800200 */
.L_x_35348:
        /* <DEDUP_REMOVED lines=17> */
.L_x_35355:
        /* <DEDUP_REMOVED lines=16> */
.L_x_35357:
[----:B------:R-:W-:Y:S05]  /*1afb0*/  BSYNC.RECONVERGENT B2 ;  /* 0x0000000000027941 */ /* 0x000fea0003800200 */
.L_x_35356:
        /* <DEDUP_REMOVED lines=61> */
.L_x_35354:
[----:B------:R-:W-:Y:S05]  /*1b390*/  BSYNC.RECONVERGENT B1 ;  /* 0x0000000000017941 */ /* 0x000fea0003800200 */
.L_x_35353:
        /* <DEDUP_REMOVED lines=50> */
.L_x_35317:
        /* <DEDUP_REMOVED lines=16> */
.L_x_35361:
        /* <DEDUP_REMOVED lines=13> */
.L_x_35363:
[----:B------:R-:W-:Y:S05]  /*1b890*/  BSYNC.RECONVERGENT B2 ;  /* 0x0000000000027941 */ /* 0x000fea0003800200 */
.L_x_35362:
        /* <DEDUP_REMOVED lines=61> */
.L_x_35360:
[----:B------:R-:W-:Y:S05]  /*1bc70*/  BSYNC.RECONVERGENT B1 ;  /* 0x0000000000017941 */ /* 0x000fea0003800200 */
.L_x_35359:
        /* <DEDUP_REMOVED lines=18> */
.L_x_35366:
        /* <DEDUP_REMOVED lines=13> */
.L_x_35368:
[----:B------:R-:W-:Y:S05]  /*1be70*/  BSYNC.RECONVERGENT B2 ;  /* 0x0000000000027941 */ /* 0x000fea0003800200 */
.L_x_35367:
        /* <DEDUP_REMOVED lines=61> */
.L_x_35365:
[----:B------:R-:W-:Y:S05]  /*1c250*/  BSYNC.RECONVERGENT B1 ;  /* 0x0000000000017941 */ /* 0x000fea0003800200 */
.L_x_35364:
        /* <DEDUP_REMOVED lines=16> */
.L_x_35371:
        /* <DEDUP_REMOVED lines=13> */
.L_x_35373:
[----:B------:R-:W-:Y:S05]  /*1c430*/  BSYNC.RECONVERGENT B2 ;  /* 0x0000000000027941 */ /* 0x000fea0003800200 */
.L_x_35372:
        /* <DEDUP_REMOVED lines=61> */
.L_x_35370:
[----:B------:R-:W-:Y:S05]  /*1c810*/  BSYNC.RECONVERGENT B1 ;  /* 0x0000000000017941 */ /* 0x000fea0003800200 */
.L_x_35369:
        /* <DEDUP_REMOVED lines=16> */
.L_x_35376:
        /* <DEDUP_REMOVED lines=13> */
.L_x_35378:
[----:B------:R-:W-:Y:S05]  /*1c9f0*/  BSYNC.RECONVERGENT B2 ;  /* 0x0000000000027941 */ /* 0x000fea0003800200 */
.L_x_35377:
        /* <DEDUP_REMOVED lines=61> */
.L_x_35375:
[----:B------:R-:W-:Y:S05]  /*1cdd0*/  BSYNC.RECONVERGENT B1 ;  /* 0x0000000000017941 */ /* 0x000fea0003800200 */
.L_x_35374:
        /* <DEDUP_REMOVED lines=16> */
.L_x_35358:
        /* <DEDUP_REMOVED lines=24> */
.L_x_35379:
[----:B01----:R-:W-:Y:S01]  /*1d060*/  IMAD.MOV.U32 R11, RZ, RZ, R18 ;  /* 0x000000ffff0b7224 */ /* 0x003fe200078e0012 */
[----:B------:R-:W-:-:S07]  /*1d070*/  IADD3 R13, PT, PT, R13, 0x20, RZ ;  /* 0x000000200d0d7810 */ /* 0x000fce0007ffe0ff */
.L_x_35316:
[----:B------:R-:W-:Y:S05]  /*1d080*/  BSYNC.RECONVERGENT B0 ;  /* 0x0000000000007941 */ /* 0x000fea0003800200 */
.L_x_35315:
        /* <DEDUP_REMOVED lines=35> */
.L_x_35385:
        /* <DEDUP_REMOVED lines=13> */
.L_x_35387:
[----:B------:R-:W-:Y:S05]  /*1d390*/  BSYNC.RECONVERGENT B2 ;  /* 0x0000000000027941 */ /* 0x000fea0003800200 */
.L_x_35386:
        /* <DEDUP_REMOVED lines=61> */
.L_x_35384:
[----:B------:R-:W-:Y:S05]  /*1d770*/  BSYNC.RECONVERGENT B1 ;  /* 0x0000000000017941 */ /* 0x000fea0003800200 */
.L_x_35383:
        /* <DEDUP_REMOVED lines=20> */
.L_x_35390:
        /* <DEDUP_REMOVED lines=13> */
.L_x_35392:
[----:B------:R-:W-:Y:S05]  /*1d990*/  BSYNC.RECONVERGENT B2 ;  /* 0x0000000000027941 */ /* 0x000fea0003800200 */
.L_x_35391:
        /* <DEDUP_REMOVED lines=61> */
.L_x_35389:
[----:B------:R-:W-:Y:S05]  /*1dd70*/  BSYNC.RECONVERGENT B1 ;  /* 0x0000000000017941 */ /* 0x000fea0003800200 */
.L_x_35388:
        /* <DEDUP_REMOVED lines=15> */
.L_x_35395:
        /* <DEDUP_REMOVED lines=13> */
.L_x_35397:
[----:B------:R-:W-:Y:S05]  /*1df40*/  BSYNC.RECONVERGENT B2 ;  /* 0x0000000000027941 */ /* 0x000fea0003800200 */
.L_x_35396:
        /* <DEDUP_REMOVED lines=61> */
.L_x_35394:
[----:B------:R-:W-:Y:S05]  /*1e320*/  BSYNC.RECONVERGENT B1 ;  /* 0x0000000000017941 */ /* 0x000fea0003800200 */
.L_x_35393:
        /* <DEDUP_REMOVED lines=17> */
.L_x_35400:
        /* <DEDUP_REMOVED lines=13> */
.L_x_35402:
[----:B------:R-:W-:Y:S05]  /*1e510*/  BSYNC.RECONVERGENT B2 ;  /* 0x0000000000027941 */ /* 0x000fea0003800200 */
.L_x_35401:
        /* <DEDUP_REMOVED lines=61> */
.L_x_35399:
[----:B------:R-:W-:Y:S05]  /*1e8f0*/  BSYNC.RECONVERGENT B1 ;  /* 0x0000000000017941 */ /* 0x000fea0003800200 */
.L_x_35398:
        /* <DEDUP_REMOVED lines=15> */
.L_x_35405:
        /* <DEDUP_REMOVED lines=13> */
.L_x_35407:
[----:B------:R-:W-:Y:S05]  /*1eac0*/  BSYNC.RECONVERGENT B2 ;  /* 0x0000000000027941 */ /* 0x000fea0003800200 */
.L_x_35406:
        /* <DEDUP_REMOVED lines=61> */
.L_x_35404:
[----:B------:R-:W-:Y:S05]  /*1eea0*/  BSYNC.RECONVERGENT B1 ;  /* 0x0000000000017941 */ /* 0x000fea0003800200 */
.L_x_35403:
        /* <DEDUP_REMOVED lines=17> */
.L_x_35410:
        /* <DEDUP_REMOVED lines=13> */
.L_x_35412:
[----:B------:R-:W-:Y:S05]  /*1f090*/  BSYNC.RECONVERGENT B2 ;  /* 0x0000000000027941 */ /* 0x000fea0003800200 */
.L_x_35411:
        /* <DEDUP_REMOVED lines=61> */
.L_x_35409:
[----:B------:R-:W-:Y:S05]  /*1f470*/  BSYNC.RECONVERGENT B1 ;  /* 0x0000000000017941 */ /* 0x000fea0003800200 */
.L_x_35408:
        /* <DEDUP_REMOVED lines=15> */
.L_x_35415:
        /* <DEDUP_REMOVED lines=13> */
.L_x_35417:
[----:B------:R-:W-:Y:S05]  /*1f640*/  BSYNC.RECONVERGENT B2 ;  /* 0x0000000000027941 */ /* 0x000fea0003800200 */
.L_x_35416:
        /* <DEDUP_REMOVED lines=61> */
.L_x_35414:
[----:B------:R-:W-:Y:S05]  /*1fa20*/  BSYNC.RECONVERGENT B1 ;  /* 0x0000000000017941 */ /* 0x000fea0003800200 */
.L_x_35413:
        /* <DEDUP_REMOVED lines=17> */
.L_x_35420:
        /* <DEDUP_REMOVED lines=16> */
.L_x_35422:
[----:B------:R-:W-:Y:S05]  /*1fc40*/  BSYNC.RECONVERGENT B2 ;  /* 0x0000000000027941 */ /* 0x000fea0003800200 */
.L_x_35421:
        /* <DEDUP_REMOVED lines=61> */
.L_x_35419:
[----:B------:R-:W-:Y:S05]  /*20020*/  BSYNC.RECONVERGENT B1 ;  /* 0x0000000000017941 */ /* 0x000fea0003800200 */
.L_x_35418:
        /* <DEDUP_REMOVED lines=50> */
.L_x_35382:
        /* <DEDUP_REMOVED lines=16> */
.L_x_35426:
        /* <DEDUP_REMOVED lines=13> */
.L_x_35428:
[----:B------:R-:W-:Y:S05]  /*20520*/  BSYNC.RECONVERGENT B2 ;  /* 0x0000000000027941 */ /* 0x000fea0003800200 */
.L_x_35427:
        /* <DEDUP_REMOVED lines=61> */
.L_x_35425:
[----:B------:R-:W-:Y:S05]  /*20900*/  BSYNC.RECONVERGENT B1 ;  /* 0x0000000000017941 */ /* 0x000fea0003800200 */
.L_x_35424:
        /* <DEDUP_REMOVED lines=18> */
.L_x_35431:
        /* <DEDUP_REMOVED lines=13> */
.L_x_35433:
[----:B------:R-:W-:Y:S05]  /*20b00*/  BSYNC.RECONVERGENT B2 ;  /* 0x0000000000027941 */ /* 0x000fea0003800200 */
.L_x_35432:
        /* <DEDUP_REMOVED lines=61> */
.L_x_35430:
[----:B------:R-:W-:Y:S05]  /*20ee0*/  BSYNC.RECONVERGENT B1 ;  /* 0x0000000000017941 */ /* 0x000fea0003800200 */
.L_x_35429:
        /* <DEDUP_REMOVED lines=16> */
.L_x_35436:
        /* <DEDUP_REMOVED lines=13> */
.L_x_35438:
[----:B------:R-:W-:Y:S05]  /*210c0*/  BSYNC.RECONVERGENT B2 ;  /* 0x0000000000027941 */ /* 0x000fea0003800200 */
.L_x_35437:
        /* <DEDUP_REMOVED lines=61> */
.L_x_35435:
[----:B------:R-:W-:Y:S05]  /*214a0*/  BSYNC.RECONVERGENT B1 ;  /* 0x0000000000017941 */ /* 0x000fea0003800200 */
.L_x_35434:
        /* <DEDUP_REMOVED lines=16> */
.L_x_35441:
        /* <DEDUP_REMOVED lines=13> */
.L_x_35443:
[----:B------:R-:W-:Y:S05]  /*21680*/  BSYNC.RECONVERGENT B2 ;  /* 0x0000000000027941 */ /* 0x000fea0003800200 */
.L_x_35442:
        /* <DEDUP_REMOVED lines=61> */
.L_x_35440:
[----:B------:R-:W-:Y:S05]  /*21a60*/  BSYNC.RECONVERGENT B1 ;  /* 0x0000000000017941 */ /* 0x000fea0003800200 */
.L_x_35439:
        /* <DEDUP_REMOVED lines=16> */
.L_x_35423:
        /* <DEDUP_REMOVED lines=24> */
.L_x_35444:
[----:B01----:R-:W-:Y:S01]  /*21cf0*/  IMAD.MOV.U32 R11, RZ, RZ, R18 ;  /* 0x000000ffff0b7224 */ /* 0x003fe200078e0012 */
[----:B------:R-:W-:-:S07]  /*21d00*/  IADD3 R13, PT, PT, R13, 0x20, RZ ;  /* 0x000000200d0d7810 */ /* 0x000fce0007ffe0ff */
.L_x_35381:
[----:B------:R-:W-:Y:S05]  /*21d10*/  BSYNC.RECONVERGENT B0 ;  /* 0x0000000000007941 */ /* 0x000fea0003800200 */
.L_x_35380:
        /* <DEDUP_REMOVED lines=35> */
.L_x_35450:
        /* <DEDUP_REMOVED lines=13> */
.L_x_35452:
[----:B------:R-:W-:Y:S05]  /*22020*/  BSYNC.RECONVERGENT B2 ;  /* 0x0000000000027941 */ /* 0x000fea0003800200 */
.L_x_35451:
        /* <DEDUP_REMOVED lines=61> */
.L_x_35449:
[----:B------:R-:W-:Y:S05]  /*22400*/  BSYNC.RECONVERGENT B1 ;  /* 0x0000000000017941 */ /* 0x000fea0003800200 */
.L_x_35448:
        /* <DEDUP_REMOVED lines=20> */
.L_x_35455:
        /* <DEDUP_REMOVED lines=13> */
.L_x_35457:
[----:B------:R-:W-:Y:S05]  /*22620*/  BSYNC.RECONVERGENT B2 ;  /* 0x0000000000027941 */ /* 0x000fea0003800200 */
.L_x_35456:
        /* <DEDUP_REMOVED lines=61> */
.L_x_35454:
[----:B------:R-:W-:Y:S05]  /*22a00*/  BSYNC.RECONVERGENT B1 ;  /* 0x0000000000017941 */ /* 0x000fea0003800200 */
.L_x_35453:
        /* <DEDUP_REMOVED lines=15> */
.L_x_35460:
        /* <DEDUP_REMOVED lines=13> */
.L_x_35462:
[----:B------:R-:W-:Y:S05]  /*22bd0*/  BSYNC.RECONVERGENT B2 ;  /* 0x0000000000027941 */ /* 0x000fea0003800200 */
.L_x_35461:
        /* <DEDUP_REMOVED lines=61> */
.L_x_35459:
[----:B------:R-:W-:Y:S05]  /*22fb0*/  BSYNC.RECONVERGENT B1 ;  /* 0x0000000000017941 */ /* 0x000fea0003800200 */
.L_x_35458:
        /* <DEDUP_REMOVED lines=17> */
.L_x_35465:
        /* <DEDUP_REMOVED lines=13> */
.L_x_35467:
[----:B------:R-:W-:Y:S05]  /*231a0*/  BSYNC.RECONVERGENT B2 ;  /* 0x0000000000027941 */ /* 0x000fea0003800200 */
.L_x_35466:
        /* <DEDUP_REMOVED lines=61> */
.L_x_35464:
[----:B------:R-:W-:Y:S05]  /*23580*/  BSYNC.RECONVERGENT B1 ;  /* 0x0000000000017941 */ /* 0x000fea0003800200 */
.L_x_35463:
        /* <DEDUP_REMOVED lines=15> */
.L_x_35470:
        /* <DEDUP_REMOVED lines=13> */
.L_x_35472:
[----:B------:R-:W-:Y:S05]  /*23750*/  BSYNC.RECONVERGENT B2 ;  /* 0x0000000000027941 */ /* 0x000fea0003800200 */
.L_x_35471:
        /* <DEDUP_REMOVED lines=61> */
.L_x_35469:
[----:B------:R-:W-:Y:S05]  /*23b30*/  BSYNC.RECONVERGENT B1 ;  /* 0x0000000000017941 */ /* 0x000fea0003800200 */
.L_x_35468:
        /* <DEDUP_REMOVED lines=17> */
.L_x_35475:
        /* <DEDUP_REMOVED lines=13> */
.L_x_35477:
[----:B------:R-:W-:Y:S05]  /*23d20*/  BSYNC.RECONVERGENT B2 ;  /* 0x0000000000027941 */ /* 0x000fea0003800200 */
.L_x_35476:
        /* <DEDUP_REMOVED lines=61> */
.L_x_35474:
[----:B------:R-:W-:Y:S05]  /*24100*/  BSYNC.RECONVERGENT B1 ;  /* 0x0000000000017941 */ /* 0x000fea0003800200 */
.L_x_35473:
        /* <DEDUP_REMOVED lines=15> */
.L_x_35480:
        /* <DEDUP_REMOVED lines=13> */
.L_x_35482:
[----:B------:R-:W-:Y:S05]  /*242d0*/  BSYNC.RECONVERGENT B2 ;  /* 0x0000000000027941 */ /* 0x000fea0003800200 */
.L_x_35481:
        /* <DEDUP_REMOVED lines=61> */
.L_x_35479:
[----:B------:R-:W-:Y:S05]  /*246b0*/  BSYNC.RECONVERGENT B1 ;  /* 0x0000000000017941 */ /* 0x000fea0003800200 */
.L_x_35478:
        /* <DEDUP_REMOVED lines=17> */
.L_x_35485:
        /* <DEDUP_REMOVED lines=16> */
.L_x_35487:
[----:B------:R-:W-:Y:S05]  /*248d0*/  BSYNC.RECONVERGENT B2 ;  /* 0x0000000000027941 */ /* 0x000fea0003800200 */
.L_x_35486:
        /* <DEDUP_REMOVED lines=61> */
.L_x_35484:
[----:B------:R-:W-:Y:S05]  /*24cb0*/  BSYNC.RECONVERGENT B1 ;  /* 0x0000000000017941 */ /* 0x000fea0003800200 */
.L_x_35483:
        /* <DEDUP_REMOVED lines=50> */
.L_x_35447:
        /* <DEDUP_REMOVED lines=16> */
.L_x_35491:
        /* <DEDUP_REMOVED lines=13> */
.L_x_35493:
[----:B------:R-:W-:Y:S05]  /*251b0*/  BSYNC.RECONVERGENT B2 ;  /* 0x0000000000027941 */ /* 0x000fea0003800200 */
.L_x_35492:
        /* <DEDUP_REMOVED lines=61> */
.L_x_35490:
[----:B------:R-:W-:Y:S05]  /*25590*/  BSYNC.RECONVERGENT B1 ;  /* 0x0000000000017941 */ /* 0x000fea0003800200 */
.L_x_35489:
        /* <DEDUP_REMOVED lines=18> */
.L_x_35496:
        /* <DEDUP_REMOVED lines=13> */
.L_x_35498:
[----:B------:R-:W-:Y:S05]  /*25790*/  BSYNC.RECONVERGENT B2 ;  /* 0x0000000000027941 */ /* 0x000fea0003800200 */
.L_x_35497:
        /* <DEDUP_REMOVED lines=61> */
.L_x_35495:
[----:B------:R-:W-:Y:S05]  /*25b70*/  BSYNC.RECONVERGENT B1 ;  /* 0x0000000000017941 */ /* 0x000fea0003800200 */
.L_x_35494:
        /* <DEDUP_REMOVED lines=16> */
.L_x_35501:
        /* <DEDUP_REMOVED lines=13> */
.L_x_35503:
[----:B------:R-:W-:Y:S05]  /*25d50*/  BSYNC.RECONVERGENT B2 ;  /* 0x0000000000027941 */ /* 0x000fea0003800200 */
.L_x_35502:
        /* <DEDUP_REMOVED lines=61> */
.L_x_35500:
[----:B------:R-:W-:Y:S05]  /*26130*/  BSYNC.RECONVERGENT B1 ;  /* 0x0000000000017941 */ /* 0x000fea0003800200 */
.L_x_35499:
        /* <DEDUP_REMOVED lines=16> */
.L_x_35506:
        /* <DEDUP_REMOVED lines=13> */
.L_x_35508:
[----:B------:R-:W-:Y:S05]  /*26310*/  BSYNC.RECONVERGENT B2 ;  /* 0x0000000000027941 */ /* 0x000fea0003800200 */
.L_x_35507:
        /* <DEDUP_REMOVED lines=61> */
.L_x_35505:
[----:B------:R-:W-:Y:S05]  /*266f0*/  BSYNC.RECONVERGENT B1 ;  /* 0x0000000000017941 */ /* 0x000fea0003800200 */
.L_x_35504:
        /* <DEDUP_REMOVED lines=16> */
.L_x_35488:
        /* <DEDUP_REMOVED lines=24> */
.L_x_35509:
[----:B01----:R-:W-:Y:S01]  /*26980*/  IMAD.MOV.U32 R11, RZ, RZ, R18 ;  /* 0x000000ffff0b7224 */ /* 0x003fe200078e0012 */
[----:B------:R-:W-:-:S07]  /*26990*/  IADD3 R13, PT, PT, R13, 0x20, RZ ;  /* 0x000000200d0d7810 */ /* 0x000fce0007ffe0ff */
.L_x_35446:
[----:B------:R-:W-:Y:S05]  /*269a0*/  BSYNC.RECONVERGENT B0 ;  /* 0x0000000000007941 */ /* 0x000fea0003800200 */
.L_x_35445:
        /* <DEDUP_REMOVED lines=35> */
.L_x_35515:
        /* <DEDUP_REMOVED lines=13> */
.L_x_35517:
[----:B------:R-:W-:Y:S05]  /*26cb0*/  BSYNC.RECONVERGENT B2 ;  /* 0x0000000000027941 */ /* 0x000fea0003800200 */
.L_x_35516:
        /* <DEDUP_REMOVED lines=61> */
.L_x_35514:
[----:B------:R-:W-:Y:S05]  /*27090*/  BSYNC.RECONVERGENT B1 ;  /* 0x0000000000017941 */ /* 0x000fea0003800200 */
.L_x_35513:
        /* <DEDUP_REMOVED lines=20> */
.L_x_35520:
        /* <DEDUP_REMOVED lines=13> */
.L_x_35522:
[----:B------:R-:W-:Y:S05]  /*272b0*/  BSYNC.RECONVERGENT B2 ;  /* 0x0000000000027941 */ /* 0x000fea0003800200 */
.L_x_35521:
        /* <DEDUP_REMOVED lines=61> */
.L_x_35519:
[----:B------:R-:W-:Y:S05]  /*27690*/  BSYNC.RECONVERGENT B1 ;  /* 0x0000000000017941 */ /* 0x000fea0003800200 */
.L_x_35518:
        /* <DEDUP_REMOVED lines=15> */
.L_x_35525:
        /* <DEDUP_REMOVED lines=13> */
.L_x_35527:
[----:B------:R-:W-:Y:S05]  /*27860*/  BSYNC.RECONVERGENT B2 ;  /* 0x0000000000027941 */ /* 0x000fea0003800200 */
.L_x_35526:
        /* <DEDUP_REMOVED lines=61> */
.L_x_35524:
[----:B------:R-:W-:Y:S05]  /*27c40*/  BSYNC.RECONVERGENT B1 ;  /* 0x0000000000017941 */ /* 0x000fea0003800200 */
.L_x_35523:
        /* <DEDUP_REMOVED lines=17> */
.L_x_35530:
        /* <DEDUP_REMOVED lines=13> */
.L_x_35532:
[----:B------:R-:W-:Y:S05]  /*27e30*/  BSYNC.RECONVERGENT B2 ;  /* 0x0000000000027941 */ /* 0x000fea0003800200 */
.L_x_35531:
        /* <DEDUP_REMOVED lines=55> */
[----:B------:R-:W-:Y:S01]  /*281b0*/  IMAD.WIDE.U32 R144, R145, -0x2daee0ad, RZ ;  /* 0xd2511f5391907825 */ /* 0x000fe200078e00ff */
[----:B------:R-:W-:-:S04]  /*281c0*/  MOV R12, R146 ;  /* 0x00000092000c7202 */ /* 0x000fc80000000f00 */
[----:B------:R-:W-:Y:S01]  /*281d0*/  LOP3.LUT R6, R7, R6, R145, 0x96, !PT ;  /* 0x0000000607067212 */ /* 0x000fe200078e9691 */
[----:B------:R-:W-:Y:S01]  /*281e0*/  IMAD.MOV.U32 R7, RZ, RZ, R18 ;  /* 0x000000ffff077224 */ /* 0x000fe200078e0012 */
[----:B------:R-:W-:Y:S01]  /*281f0*/  MOV R18, R144 ;  /* 0x0000009000127202 */ /* 0x000fe20000000f00 */
[----:B------:R-:W-:-:S07]  /*28200*/  IMAD.MOV.U32 R145, RZ, RZ, RZ ;  /* 0x000000ffff917224 */ /* 0x000fce00078e00ff */
.L_x_35529:
[----:B------:R-:W-:Y:S05]  /*28210*/  BSYNC.RECONVERGENT B1 ;  /* 0x0000000000017941 */ /* 0x000fea0003800200 */
.L_x_35528:
        /* <DEDUP_REMOVED lines=15> */
.L_x_35535:
        /* <DEDUP_REMOVED lines=13> */
.L_x_35537:
[----:B------:R-:W-:Y:S05]  /*283e0*/  BSYNC.RECONVERGENT B2 ;  /* 0x0000000000027941 */ /* 0x000fea0003800200 */
.L_x_35536:
        /* <DEDUP_REMOVED lines=61> */
.L_x_35534:
[----:B------:R-:W-:Y:S05]  /*287c0*/  BSYNC.RECONVERGENT B1 ;  /* 0x0000000000017941 */ /* 0x000fea0003800200 */
.L_x_35533:
        /* <DEDUP_REMOVED lines=17> */
.L_x_35540:
        /* <DEDUP_REMOVED lines=13> */
.L_x_35542:
[----:B------:R-:W-:Y:S05]  /*289b0*/  BSYNC.RECONVERGENT B2 ;  /* 0x0000000000027941 */ /* 0x000fea0003800200 */
.L_x_35541:
        /* <DEDUP_REMOVED lines=61> */
.L_x_35539:
[----:B------:R-:W-:Y:S05]  /*28d90*/  BSYNC.RECONVERGENT B1 ;  /* 0x0000000000017941 */ /* 0x000fea0003800200 */
.L_x_35538:
        /* <DEDUP_REMOVED lines=15> */
.L_x_35545:
        /* <DEDUP_REMOVED lines=13> */
.L_x_35547:
[----:B------:R-:W-:Y:S05]  /*28f60*/  BSYNC.RECONVERGENT B2 ;  /* 0x0000000000027941 */ /* 0x000fea0003800200 */
.L_x_35546:
        /* <DEDUP_REMOVED lines=61> */
.L_x_35544:
[----:B------:R-:W-:Y:S05]  /*29340*/  BSYNC.RECONVERGENT B1 ;  /* 0x0000000000017941 */ /* 0x000fea0003800200 */
.L_x_35543:
[----:B------:R-:W-:Y:S01]  /*29350*/  ISETP.NE.AND P6, PT, R144, 0x1, PT ;  /* 0x000000019000780c */ /* 0x000fe20003fc5270 */
[----:B------:R-:W-:Y:S01]  /*29360*/  BSSY.RECONVERGENT B1, `(.L_x_35548) ;  /* 0x000005e000017945 */ /* 0x000fe20003800200 */
[----:B------:R-:W-:Y:S01]  /*29370*/  I2FP.F32.U32 R7, R7 ;  /* 0x0000000700077245 */ /* 0x000fe20000201000 */
[----:B------:R-:W-:Y:S01]  /*29380*/  FMUL.FTZ R107, R107, R140 ;  /* 0x0000008c6b6b7220 */ /* 0x000fe20000410000 */
        /* <DEDUP_REMOVED lines=13> */
.L_x_35550:
        /* <DEDUP_REMOVED lines=16> */
.L_x_35552:
[----:B------:R-:W-:Y:S05]  /*29560*/  BSYNC.RECONVERGENT B2 ;  /* 0x0000000000027941 */ /* 0x000fea0003800200 */
.L_x_35551:
        /* <DEDUP_REMOVED lines=61> */
.L_x_35549:
[----:B------:R-:W-:Y:S05]  /*29940*/  BSYNC.RECONVERGENT B1 ;  /* 0x0000000000017941 */ /* 0x000fea0003800200 */
.L_x_35548:
        /* <DEDUP_REMOVED lines=50> */
.L_x_35512:
        /* <DEDUP_REMOVED lines=16> */
.L_x_35556:
        /* <DEDUP_REMOVED lines=13> */
.L_x_35558:
[----:B------:R-:W-:Y:S05]  /*29e40*/  BSYNC.RECONVERGENT B2 ;  /* 0x0000000000027941 */ /* 0x000fea0003800200 */
.L_x_35557:
        /* <DEDUP_REMOVED lines=56> */
[----:B------:R-:W-:-:S03]  /*2a1d0*/  MOV R12, R142 ;  /* 0x0000008e000c7202 */ /* 0x000fc60000000f00 */
[----:B------:R-:W-:Y:S01]  /*2a1e0*/  IMAD.MOV.U32 R18, RZ, RZ, R140 ;  /* 0x000000ffff127224 */ /* 0x000fe200078e008c */
[----:B------:R-:W-:Y:S01]  /*2a1f0*/  LOP3.LUT R6, R7, R6, R141, 0x96, !PT ;  /* 0x0000000607067212 */ /* 0x000fe200078e968d */
[----:B------:R-:W-:Y:S01]  /*2a200*/  IMAD.MOV.U32 R140, RZ, RZ, RZ ;  /* 0x000000ffff8c7224 */ /* 0x000fe200078e00ff */
[----:B------:R-:W-:-:S07]  /*2a210*/  MOV R141, R11 ;  /* 0x0000000b008d7202 */ /* 0x000fce0000000f00 */
.L_x_35555:
[----:B------:R-:W-:Y:S05]  /*2a220*/  BSYNC.RECONVERGENT B1 ;  /* 0x0000000000017941 */ /* 0x000fea0003800200 */
.L_x_35554:
[----:B------:R-:W0:Y:S01]  /*2a230*/  LDC R11, c[0x0][0x404] ;  /* 0x00010100ff0b7b82 */ /* 0x000e220000000800 */
[----:B------:R-:W-:Y:S01]  /*2a240*/  HFMA2 R144, -RZ, RZ, 0.1171875, 0 ;  /* 0x2f800000ff907431 */ /* 0x000fe200000001ff */
[----:B------:R-:W-:Y:S01]  /*2a250*/  ISETP.NE.AND P2, PT, R140, 0x1, PT ;  /* 0x000000018c00780c */ /* 0x000fe20003f45270 */
[----:B------:R-:W-:Y:S01]  /*2a260*/  BSSY.RECONVERGENT B1, `(.L_x_35559) ;  /* 0x000005a000017945 */ /* 0x000fe20003800200 */
[----:B------:R-:W-:Y:S01]  /*2a270*/  I2FP.F32.U32 R7, R141 ;  /* 0x0000008d00077245 */ /* 0x000fe20000201000 */
[----:B------:R-:W-:-:S04]  /*2a280*/  IMAD.MOV.U32 R141, RZ, RZ, 0x2 ;  /* 0x00000002ff8d7424 */ /* 0x000fc800078e00ff */
        /* <DEDUP_REMOVED lines=12> */
.L_x_35561:
        /* <DEDUP_REMOVED lines=13> */
.L_x_35563:
[----:B------:R-:W-:Y:S05]  /*2a420*/  BSYNC.RECONVERGENT B2 ;  /* 0x0000000000027941 */ /* 0x000fea0003800200 */
.L_x_35562:
        /* <DEDUP_REMOVED lines=61> */
.L_x_35560:
[----:B------:R-:W-:Y:S05]  /*2a800*/  BSYNC.RECONVERGENT B1 ;  /* 0x0000000000017941 */ /* 0x000fea0003800200 */
.L_x_35559:
[----:B------:R-:W-:Y:S01]  /*2a810*/  ISETP.NE.AND P3, PT, R141, 0x1, PT ;  /* 0x000000018d00780c */ /* 0x000fe20003f65270 */
[----:B------:R-:W-:Y:S01]  /*2a820*/  BSSY.RECONVERGENT B1, `(.L_x_35564) ;  /* 0x000005a000017945 */ /* 0x000fe20003800200 */
[----:B------:R-:W-:Y:S01]  /*2a830*/  I2FP.F32.U32 R7, R7 ;  /* 0x0000000700077245 */ /* 0x000fe20000201000 */
[----:B------:R-:W-:-:S04]  /*2a840*/  HFMA2 R140, -RZ, RZ, 0, 1.1920928955078125e-07 ;  /* 0x00000002ff8c7431 */ /* 0x000fc800000001ff */
        /* <DEDUP_REMOVED lines=12> */
.L_x_35566:
        /* <DEDUP_REMOVED lines=13> */
.L_x_35568:
[----:B------:R-:W-:Y:S05]  /*2a9e0*/  BSYNC.RECONVERGENT B2 ;  /* 0x0000000000027941 */ /* 0x000fea0003800200 */
.L_x_35567:
        /* <DEDUP_REMOVED lines=61> */
.L_x_35565:
[----:B------:R-:W-:Y:S05]  /*2adc0*/  BSYNC.RECONVERGENT B1 ;  /* 0x0000000000017941 */ /* 0x000fea0003800200 */
.L_x_35564:
[----:B------:R-:W-:Y:S01]  /*2add0*/  ISETP.NE.AND P4, PT, R140, 0x1, PT ;  /* 0x000000018c00780c */ /* 0x000fe20003f85270 */
[----:B------:R-:W-:Y:S01]  /*2ade0*/  BSSY.RECONVERGENT B1, `(.L_x_35569) ;  /* 0x000005a000017945 */ /* 0x000fe20003800200 */
[----:B------:R-:W-:Y:S02]  /*2adf0*/  I2FP.F32.U32 R7, R7 ;  /* 0x0000000700077245 */ /* 0x000fe40000201000 */
        /* <DEDUP_REMOVED lines=13> */
.L_x_35571:
        /* <DEDUP_REMOVED lines=13> */
.L_x_35573:
[----:B------:R-:W-:Y:S05]  /*2afa0*/  BSYNC.RECONVERGENT B2 ;  /* 0x0000000000027941 */ /* 0x000fea0003800200 */
.L_x_35572:
        /* <DEDUP_REMOVED lines=61> */
.L_x_35570:
[----:B------:R-:W-:Y:S05]  /*2b380*/  BSYNC.RECONVERGENT B1 ;  /* 0x0000000000017941 */ /* 0x000fea0003800200 */
.L_x_35569:
        /* <DEDUP_REMOVED lines=16> */
.L_x_35553:
        /* <DEDUP_REMOVED lines=15> */
[----:B------:R-:W-:-:S04]  /*2b580*/  LOP3.LUT R11, R11, 0xff0000, RZ, 0xc0, !PT ;  /* 0x00ff00000b0b7812 */ /* 0x000fc800078ec0ff */
[----:B------:R-:W-:Y:S02]  /*2b590*/  LEA R11, R140, R11, 0x18 ;  /* 0x0000000b8c0b7211 */ /* 0x000fe400078ec0ff */
[----:B------:R-:W-:-:S05]  /*2b5a0*/  LOP3.LUT R140, R15, 0xff, RZ, 0xc0, !PT ;  /* 0x000000ff0f8c7812 */ /* 0x000fca00078ec0ff */
[----:B------:R-:W-:Y:S01]  /*2b5b0*/  IMAD R11, R140, 0x100, R11 ;  /* 0x000001008c0b7824 */ /* 0x000fe200078e020b */
[----:B------:R-:W-:-:S04]  /*2b5c0*/  LOP3.LUT R140, R14, 0xff, RZ, 0xc0, !PT ;  /* 0x000000ff0e8c7812 */ /* 0x000fc800078ec0ff */
[----:B------:R-:W-:Y:S02]  /*2b5d0*/  IADD3 R11, PT, PT, R11, R140, RZ ;  /* 0x0000008c0b0b7210 */ /* 0x000fe40007ffe0ff */
[----:B------:R-:W0:Y:S02]  /*2b5e0*/  LDC.64 R140, c[0x0][0x3b8] ;  /* 0x0000ee00ff8c7b82 */ /* 0x000e240000000a00 */
[----:B0-----:R-:W-:-:S05]  /*2b5f0*/  IMAD.WIDE.U32 R140, R13, 0x4, R140 ;  /* 0x000000040d8c7825 */ /* 0x001fca00078e008c */
[----:B------:R1:W-:Y:S02]  /*2b600*/  STG.E desc[UR6][R140.64], R11 ;  /* 0x0000000b8c007986 */ /* 0x0003e4000c101906 */
.L_x_35574:
[----:B01----:R-:W-:Y:S01]  /*2b610*/  IMAD.MOV.U32 R11, RZ, RZ, R18 ;  /* 0x000000ffff0b7224 */ /* 0x003fe200078e0012 */
[----:B------:R-:W-:-:S07]  /*2b620*/  IADD3 R13, PT, PT, R13, 0x20, RZ ;  /* 0x000000200d0d7810 */ /* 0x000fce0007ffe0ff */
.L_x_35511:
[----:B------:R-:W-:Y:S05]  /*2b630*/  BSYNC.RECONVERGENT B0 ;  /* 0x0000000000007941 */ /* 0x000fea0003800200 */
.L_x_35510:
        /* <DEDUP_REMOVED lines=35> */
.L_x_35580:
        /* <DEDUP_REMOVED lines=13> */
.L_x_35582:
[----:B------:R-:W-:Y:S05]  /*2b940*/  BSYNC.RECONVERGENT B2 ;  /* 0x0000000000027941 */ /* 0x000fea0003800200 */
.L_x_35581:
        /* <DEDUP_REMOVED lines=56> */
[----:B------:R-:W-:-:S04]  /*2bcd0*/  IMAD.WIDE.U32 R140, R141, -0x2daee0ad, RZ ;  /* 0xd2511f538d8c7825 */ /* 0x000fc800078e00ff */
[----:B------:R-:W-:Y:S01]  /*2bce0*/  HFMA2 R142, -RZ, RZ, 0, 0 ;  /* 0x00000000ff8e7431 */ /* 0x000fe200000001ff */
[----:B------:R-:W-:Y:S01]  /*2bcf0*/  MOV R18, R140 ;  /* 0x0000008c00127202 */ /* 0x000fe20000000f00 */
[----:B------:R-:W-:Y:S01]  /*2bd00*/  IMAD.MOV.U32 R140, RZ, RZ, R11 ;  /* 0x000000ffff8c7224 */ /* 0x000fe200078e000b */
[----:B------:R-:W-:-:S07]  /*2bd10*/  LOP3.LUT R6, R7, R6, R141, 0x96, !PT ;  /* 0x0000000607067212 */ /* 0x000fce00078e968d */
.L_x_35579:
[----:B------:R-:W-:Y:S05]  /*2bd20*/  BSYNC.RECONVERGENT B1 ;  /* 0x0000000000017941 */ /* 0x000fea0003800200 */
.L_x_35578:
[----:B------:R-:W0:Y:S01]  /*2bd30*/  LDC R11, c[0x0][0x404] ;  /* 0x00010100ff0b7b82 */ /* 0x000e220000000800 */
[----:B------:R-:W-:Y:S01]  /*2bd40*/  I2FP.F32.U32 R7, R140 ;  /* 0x0000008c00077245 */ /* 0x000fe20000201000 */
[----:B------:R-:W-:Y:S01]  /*2bd50*/  IMAD.MOV.U32 R141, RZ, RZ, 0x2f800000 ;  /* 0x2f800000ff8d7424 */ /* 0x000fe200078e00ff */
[----:B------:R-:W-:Y:S01]  /*2bd60*/  ISETP.NE.AND P2, PT, R142, 0x1, PT ;  /* 0x000000018e00780c */ /* 0x000fe20003f45270 */
[----:B------:R-:W-:Y:S01]  /*2bd70*/  BSSY.RECONVERGENT B1, `(.L_x_35583) ;  /* 0x000005b000017945 */ /* 0x000fe20003800200 */
[----:B------:R-:W-:Y:S01]  /*2bd80*/  MOV R144, 0x2 ;  /* 0x0000000200907802 */ /* 0x000fe20000000f00 */
[----:B------:R-:W-:Y:S02]  /*2bd90*/  FFMA.FTZ R7, R7, R141, 1.1641532182693481445e-10 ;  /* 0x2f00000007077423 */ /* 0x000fe4000001008d */
[----:B------:R-:W1:Y:S03]  /*2bda0*/  LDC R140, c[0x0][0x408] ;  /* 0x00010200ff8c7b82 */ /* 0x000e660000000800 */
[----:B0-----:R-:W-:Y:S01]  /*2bdb0*/  FSETP.LE.FTZ.AND P1, PT, R7, R11, PT ;  /* 0x0000000b0700720b */ /* 0x001fe20003f33000 */
[----:B------:R-:W-:-:S02]  /*2bdc0*/  IMAD.MOV.U32 R7, RZ, RZ, R12 ;  /* 0x000000ffff077224 */ /* 0x000fc400078e000c */
[----:B-1---5:R-:W-:Y:S02]  /*2bdd0*/  FMUL.FTZ R108, R108, R140 ;  /* 0x0000008c6c6c7220 */ /* 0x022fe40000410000 */
[----:B------:R-:W-:Y:S08]  /*2bde0*/  @!P2 BRA `(.L_x_35584) ;  /* 0x00000004004ca947 */ /* 0x000ff00003800000 */
        /* <DEDUP_REMOVED lines=8> */
.L_x_35585:
        /* <DEDUP_REMOVED lines=13> */
.L_x_35587:
[----:B------:R-:W-:Y:S05]  /*2bf40*/  BSYNC.RECONVERGENT B2 ;  /* 0x0000000000027941 */ /* 0x000fea0003800200 */
.L_x_35586:
        /* <DEDUP_REMOVED lines=61> */
.L_x_35584:
[----:B------:R-:W-:Y:S05]  /*2c320*/  BSYNC.RECONVERGENT B1 ;  /* 0x0000000000017941 */ /* 0x000fea0003800200 */
.L_x_35583:
        /* <DEDUP_REMOVED lines=15> */
.L_x_35590:
        /* <DEDUP_REMOVED lines=13> */
.L_x_35592:
[----:B------:R-:W-:Y:S05]  /*2c4f0*/  BSYNC.RECONVERGENT B2 ;  /* 0x0000000000027941 */ /* 0x000fea0003800200 */
.L_x_35591:
        /* <DEDUP_REMOVED lines=60> */
[----:B------:R-:W-:-:S07]  /*2c8c0*/  MOV R18, R144 ;  /* 0x0000009000127202 */ /* 0x000fce0000000f00 */
.L_x_35589:
[----:B------:R-:W-:Y:S05]  /*2c8d0*/  BSYNC.RECONVERGENT B1 ;  /* 0x0000000000017941 */ /* 0x000fea0003800200 */
.L_x_35588:
        /* <DEDUP_REMOVED lines=17> */
.L_x_35595:
        /* <DEDUP_REMOVED lines=13> */
.L_x_35597:
[----:B------:R-:W-:Y:S05]  /*2cac0*/  BSYNC.RECONVERGENT B2 ;  /* 0x0000000000027941 */ /* 0x000fea0003800200 */
.L_x_35596:
        /* <DEDUP_REMOVED lines=58> */
[----:B------:R-:W-:Y:S01]  /*2ce70*/  HFMA2 R145, -RZ, RZ, 0, 0 ;  /* 0x00000000ff917431 */ /* 0x000fe200000001ff */
[----:B------:R-:W-:Y:S01]  /*2ce80*/  MOV R7, R18 ;  /* 0x0000001200077202 */ /* 0x000fe20000000f00 */
[----:B------:R-:W-:-:S07]  /*2ce90*/  IMAD.MOV.U32 R18, RZ, RZ, R144 ;  /* 0x000000ffff127224 */ /* 0x000fce00078e0090 */
.L_x_35594:
[----:B------:R-:W-:Y:S05]  /*2cea0*/  BSYNC.RECONVERGENT B1 ;  /* 0x0000000000017941 */ /* 0x000fea0003800200 */
.L_x_35593:
        /* <DEDUP_REMOVED lines=15> */
.L_x_35600:
        /* <DEDUP_REMOVED lines=13> */
.L_x_35602:
[----:B------:R-:W-:Y:S05]  /*2d070*/  BSYNC.RECONVERGENT B2 ;  /* 0x0000000000027941 */ /* 0x000fea0003800200 */
.L_x_35601:
        /* <DEDUP_REMOVED lines=61> */
.L_x_35599:
[----:B------:R-:W-:Y:S05]  /*2d450*/  BSYNC.RECONVERGENT B1 ;  /* 0x0000000000017941 */ /* 0x000fea0003800200 */
.L_x_35598:
        /* <DEDUP_REMOVED lines=17> */
.L_x_35605:
        /* <DEDUP_REMOVED lines=13> */
.L_x_35607:
[----:B------:R-:W-:Y:S05]  /*2d640*/  BSYNC.RECONVERGENT B2 ;  /* 0x0000000000027941 */ /* 0x000fea0003800200 */
.L_x_35606:
        /* <DEDUP_REMOVED lines=61> */
.L_x_35604:
[----:B------:R-:W-:Y:S05]  /*2da20*/  BSYNC.RECONVERGENT B1 ;  /* 0x0000000000017941 */ /* 0x000fea0003800200 */
.L_x_35603:
        /* <DEDUP_REMOVED lines=15> */
.L_x_35610:
        /* <DEDUP_REMOVED lines=13> */
.L_x_35612:
[----:B------:R-:W-:Y:S05]  /*2dbf0*/  BSYNC.RECONVERGENT B2 ;  /* 0x0000000000027941 */ /* 0x000fea0003800200 */
.L_x_35611:
        /* <DEDUP_REMOVED lines=61> */
.L_x_35609:
[----:B------:R-:W-:Y:S05]  /*2dfd0*/  BSYNC.RECONVERGENT B1 ;  /* 0x0000000000017941 */ /* 0x000fea0003800200 */
.L_x_35608:
[----:B------:R-:W-:Y:S01]  /*2dfe0*/  ISETP.NE.AND P6, PT, R144, 0x1, PT ;  /* 0x000000019000780c */ /* 0x000fe20003fc5270 */
[----:B------:R-:W-:Y:S01]  /*2dff0*/  BSSY.RECONVERGENT B1, `(.L_x_35613) ;  /* 0x000005e000017945 */ /* 0x000fe20003800200 */
[----:B------:R-:W-:Y:S01]  /*2e000*/  I2FP.F32.U32 R7, R7 ;  /* 0x0000000700077245 */ /* 0x000fe20000201000 */
[----:B------:R-:W-:Y:S01]  /*2e010*/  FMUL.FTZ R111, R111, R140 ;  /* 0x0000008c6f6f7220 */ /* 0x000fe20000410000 */
[----:B------:R-:W-:-:S03]  /*2e020*/  IMAD.MOV.U32 R145, RZ, RZ, R12 ;  /* 0x000000ffff917224 */ /* 0x000fc600078e000c */
        /* <DEDUP_REMOVED lines=12> */
.L_x_35615:
        /* <DEDUP_REMOVED lines=16> */
.L_x_35617:
[----:B------:R-:W-:Y:S05]  /*2e1f0*/  BSYNC.RECONVERGENT B2 ;  /* 0x0000000000027941 */ /* 0x000fea0003800200 */
.L_x_35616:
        /* <DEDUP_REMOVED lines=61> */
.L_x_35614:
[----:B------:R-:W-:Y:S05]  /*2e5d0*/  BSYNC.RECONVERGENT B1 ;  /* 0x0000000000017941 */ /* 0x000fea0003800200 */
.L_x_35613:
        /* <DEDUP_REMOVED lines=50> */
.L_x_35577:
        /* <DEDUP_REMOVED lines=16> */
.L_x_35621:
        /* <DEDUP_REMOVED lines=13> */
.L_x_35623:
[----:B------:R-:W-:Y:S05]  /*2ead0*/  BSYNC.RECONVERGENT B2 ;  /* 0x0000000000027941 */ /* 0x000fea0003800200 */
.L_x_35622:
        /* <DEDUP_REMOVED lines=56> */
[----:B------:R-:W-:-:S03]  /*2ee60*/  IMAD.WIDE.U32 R140, R141, -0x2daee0ad, RZ ;  /* 0xd2511f538d8c7825 */ /* 0x000fc600078e00ff */
[----:B------:R-:W-:Y:S01]  /*2ee70*/  MOV R18, R140 ;  /* 0x0000008c00127202 */ /* 0x000fe20000000f00 */
[----:B------:R-:W-:Y:S01]  /*2ee80*/  HFMA2 R140, -RZ, RZ, 0, 0 ;  /* 0x00000000ff8c7431 */ /* 0x000fe200000001ff */
[----:B------:R-:W-:Y:S01]  /*2ee90*/  LOP3.LUT R6, R7, R6, R141, 0x96, !PT ;  /* 0x0000000607067212 */ /* 0x000fe200078e968d */
[----:B------:R-:W-:-:S07]  /*2eea0*/  IMAD.MOV.U32 R141, RZ, RZ, R11 ;  /* 0x000000ffff8d7224 */ /* 0x000fce00078e000b */
.L_x_35620:
[----:B------:R-:W-:Y:S05]  /*2eeb0*/  BSYNC.RECONVERGENT B1 ;  /* 0x0000000000017941 */ /* 0x000fea0003800200 */
.L_x_35619:
[----:B------:R-:W0:Y:S01]  /*2eec0*/  LDC R11, c[0x0][0x404] ;  /* 0x00010100ff0b7b82 */ /* 0x000e220000000800 */
[----:B------:R-:W-:Y:S01]  /*2eed0*/  ISETP.NE.AND P2, PT, R140, 0x1, PT ;  /* 0x000000018c00780c */ /* 0x000fe20003f45270 */
[----:B------:R-:W-:Y:S01]  /*2eee0*/  IMAD.MOV.U32 R144, RZ, RZ, 0x2f800000 ;  /* 0x2f800000ff907424 */ /* 0x000fe200078e00ff */
[----:B------:R-:W-:Y:S01]  /*2eef0*/  I2FP.F32.U32 R7, R141 ;  /* 0x0000008d00077245 */ /* 0x000fe20000201000 */
[----:B------:R-:W-:Y:S01]  /*2ef00*/  BSSY.RECONVERGENT B1, `(.L_x_35624) ;  /* 0x0000059000017945 */ /* 0x000fe20003800200 */
[----:B------:R-:W-:-:S03]  /*2ef10*/  MOV R141, 0x2 ;  /* 0x00000002008d7802 */ /* 0x000fc60000000f00 */
[----:B------:R-:W-:-:S05]  /*2ef20*/  FFMA.FTZ R7, R7, R144, 1.1641532182693481445e-10 ;  /* 0x2f00000007077423 */ /* 0x000fca0000010090 */
[----:B0-----:R-:W-:Y:S01]  /*2ef30*/  FSETP.LE.FTZ.AND P1, PT, R7, R11, PT ;  /* 0x0000000b0700720b */ /* 0x001fe20003f33000 */
        /* <DEDUP_REMOVED lines=10> */
.L_x_35626:
        /* <DEDUP_REMOVED lines=13> */
.L_x_35628:
[----:B------:R-:W-:Y:S05]  /*2f0b0*/  BSYNC.RECONVERGENT B2 ;  /* 0x0000000000027941 */ /* 0x000fea0003800200 */
.L_x_35627:
        /* <DEDUP_REMOVED lines=61> */
.L_x_35625:
[----:B------:R-:W-:Y:S05]  /*2f490*/  BSYNC.RECONVERGENT B1 ;  /* 0x0000000000017941 */ /* 0x000fea0003800200 */
.L_x_35624:
        /* <DEDUP_REMOVED lines=16> */
.L_x_35631:
        /* <DEDUP_REMOVED lines=13> */
.L_x_35633:
[----:B------:R-:W-:Y:S05]  /*2f670*/  BSYNC.RECONVERGENT B2 ;  /* 0x0000000000027941 */ /* 0x000fea0003800200 */
.L_x_35632:
        /* <DEDUP_REMOVED lines=61> */
.L_x_35630:
[----:B------:R-:W-:Y:S05]  /*2fa50*/  BSYNC.RECONVERGENT B1 ;  /* 0x0000000000017941 */ /* 0x000fea0003800200 */
.L_x_35629:
        /* <DEDUP_REMOVED lines=16> */
.L_x_35636:
        /* <DEDUP_REMOVED lines=13> */
.L_x_35638:
[----:B------:R-:W-:Y:S05]  /*2fc30*/  BSYNC.RECONVERGENT B2 ;  /* 0x0000000000027941 */ /* 0x000fea0003800200 */
.L_x_35637:
        /* <DEDUP_REMOVED lines=61> */
.L_x_35635:
[----:B------:R-:W-:Y:S05]  /*30010*/  BSYNC.RECONVERGENT B1 ;  /* 0x0000000000017941 */ /* 0x000fea0003800200 */
.L_x_35634:
        /* <DEDUP_REMOVED lines=16> */
.L_x_35618:
[----:B------:R-:W0:Y:S01]  /*30120*/  LDC.64 R140, c[0x0][0x3a8] ;  /* 0x0000ea00ff8c7b82 */ /* 0x000e220000000a00 */
[----:B------:R-:W-:Y:S01]  /*30130*/  SEL R11, RZ, 0x1000000, !P4 ;  /* 0x01000000ff0b7807 */ /* 0x000fe20006000000 */
[----:B0-----:R-:W-:-:S05]  /*30140*/  IMAD.WIDE.U32 R140, R13, 0x10, R140 ;  /* 0x000000100d8c7825 */ /* 0x001fca00078e008c */
[----:B------:R0:W-:Y:S02]  /*30150*/  STG.E.128 desc[UR6][R140.64], R108 ;  /* 0x0000006c8c007986 */ /* 0x0001e4000c101d06 */
[----:B0-----:R-:W-:Y:S02]  /*30160*/  SEL R140, RZ, 0x10000, !P3 ;  /* 0x00010000ff8c7807 */ /* 0x001fe40005800000 */
[----:B------:R-:W-:-:S04]  /*30170*/  SEL R141, RZ, 0x100, !P2 ;  /* 0x00000100ff8d7807 */ /* 0x000fc80005000000 */
[----:B------:R-:W-:Y:S02]  /*30180*/  IADD3 R11, PT, PT, R141, R11, R140 ;  /* 0x0000000b8d0b7210 */ /* 0x000fe40007ffe08c */
[----:B------:R-:W-:-:S05]  /*30190*/  SEL R140, RZ, 0x1, !P1 ;  /* 0x00000001ff8c7807 */ /* 0x000fca0004800000 */
[----:B------:R-:W-:Y:S02]  /*301a0*/  IMAD.IADD R11, R11, 0x1, R140 ;  /* 0x000000010b0b7824 */ /* 0x000fe400078e028c */
[----:B------:R-:W0:Y:S02]  /*301b0*/  LDC.64 R140, c[0x0][0x3b0] ;  /* 0x0000ec00ff8c7b82 */ /* 0x000e240000000a00 */
[----:B0-----:R-:W-:-:S05]  /*301c0*/  IMAD.WIDE.U32 R140, R13, 0x4, R140 ;  /* 0x000000040d8c7825 */ /* 0x001fca00078e008c */
[----:B------:R0:W-:Y:S01]  /*301d0*/  STG.E desc[UR6][R140.64], R11 ;  /* 0x0000000b8c007986 */ /* 0x0001e2000c101906 */
[----:B------:R-:W-:Y:S05]  /*301e0*/  @!P0 BRA `(.L_x_35639) ;  /* 0x00000000002c8947 */ /* 0x000fea0003800000 */
[----:B0-----:R-:W-:Y:S02]  /*301f0*/  SHF.L.U32 R11, R16, 0x10, RZ ;  /* 0x00000010100b7819 */ /* 0x001fe400000006ff */
[----:B------:R-:W-:Y:S02]  /*30200*/  LOP3.LUT R140, R17, 0xffff, RZ, 0xc0, !PT ;  /* 0x0000ffff118c7812 */ /* 0x000fe400078ec0ff */
        /* <DEDUP_REMOVED lines=9> */
.L_x_35639:
[----:B01----:R-:W-:Y:S01]  /*302a0*/  MOV R11, R18 ;  /* 0x00000012000b7202 */ /* 0x003fe20000000f00 */
[----:B------:R-:W-:-:S07]  /*302b0*/  VIADD R13, R13, 0x20 ;  /* 0x000000200d0d7836 */ /* 0x000fce0000000000 */
.L_x_35576:
[----:B------:R-:W-:Y:S05]  /*302c0*/  BSYNC.RECONVERGENT B0 ;  /* 0x0000000000007941 */ /* 0x000fea0003800200 */
.L_x_35575:
        /* <DEDUP_REMOVED lines=35> */
.L_x_35645:
        /* <DEDUP_REMOVED lines=13> */
.L_x_35647:
[----:B------:R-:W-:Y:S05]  /*305d0*/  BSYNC.RECONVERGENT B2 ;  /* 0x0000000000027941 */ /* 0x000fea0003800200 */
.L_x_35646:
        /* <DEDUP_REMOVED lines=61> */
.L_x_35644:
[----:B------:R-:W-:Y:S05]  /*309b0*/  BSYNC.RECONVERGENT B1 ;  /* 0x0000000000017941 */ /* 0x000fea0003800200 */
.L_x_35643:
        /* <DEDUP_REMOVED lines=8> */
[----:B0-----:R-:W-:Y:S02]  /*30a40*/  FSETP.LE.FTZ.AND P1, PT, R7, R11, PT ;  /* 0x0000000b0700720b */ /* 0x001fe40003f33000 */
[----:B------:R-:W-:Y:S01]  /*30a50*/  MOV R7, R12 ;  /* 0x0000000c00077202 */ /* 0x000fe20000000f00 */
[----:B-1---5:R-:W-:Y:S01]  /*30a60*/  FMUL.FTZ R112, R112, R140 ;  /* 0x0000008c70707220 */ /* 0x022fe20000410000 */
[----:B------:R-:W-:Y:S09]  /*30a70*/  @!P2 BRA `(.L_x_35649) ;  /* 0x00000004004ca947 */ /* 0x000ff20003800000 */
        /* <DEDUP_REMOVED lines=8> */
.L_x_35650:
        /* <DEDUP_REMOVED lines=13> */
.L_x_35652:
[----:B------:R-:W-:Y:S05]  /*30bd0*/  BSYNC.RECONVERGENT B2 ;  /* 0x0000000000027941 */ /* 0x000fea0003800200 */
.L_x_35651:
        /* <DEDUP_REMOVED lines=57> */
[----:B------:R-:W-:Y:S01]  /*30f70*/  IMAD.MOV.U32 R144, RZ, RZ, RZ ;  /* 0x000000ffff907224 */ /* 0x000fe200078e00ff */
[----:B------:R-:W-:Y:S01]  /*30f80*/  LOP3.LUT R6, R7, R6, R143, 0x96, !PT ;  /* 0x0000000607067212 */ /* 0x000fe200078e968f */
[----:B------:R-:W-:Y:S01]  /*30f90*/  IMAD.MOV.U32 R7, RZ, RZ, R18 ;  /* 0x000000ffff077224 */ /* 0x000fe200078e0012 */
[----:B------:R-:W-:-:S07]  /*30fa0*/  MOV R18, R142 ;  /* 0x0000008e00127202 */ /* 0x000fce0000000f00 */
.L_x_35649:
[----:B------:R-:W-:Y:S05]  /*30fb0*/  BSYNC.RECONVERGENT B1 ;  /* 0x0000000000017941 */ /* 0x000fea0003800200 */
.L_x_35648:
        /* <DEDUP_REMOVED lines=15> */
.L_x_35655:
        /* <DEDUP_REMOVED lines=13> */
.L_x_35657:
[----:B------:R-:W-:Y:S05]  /*31180*/  BSYNC.RECONVERGENT B2 ;  /* 0x0000000000027941 */ /* 0x000fea0003800200 */
.L_x_35656:
[----:B------:R-:W-:Y:S01]  /*31190*/  LOP3.LUT R146, R10, R7, R21, 0x96, !PT ;  /* 0x000000070a927212 */ /* 0x000fe200078e9615 */
[----:B------:R-:W-:Y:S01]  /*311a0*/  IMAD.WIDE.U32 R144, R4, -0x326172a9, RZ ;  /* 0xcd9e8d5704907825 */ /* 0x000fe200078e00ff */
[----:B------:R-:W-:-:S03]  /*311b0*/  IADD3 R5, PT, PT, R21, -0x4498517b, RZ ;  /* 0xbb67ae8515057810 */ /* 0x000fc60007ffe0ff */
[----:B------:R-:W-:Y:S02]  /*311c0*/  HFMA2 R143, -RZ, RZ, 0, 0 ;  /* 0x00000000ff8f7431 */ /* 0x000fe400000001ff */
        /* <DEDUP_REMOVED lines=56> */
[----:B------:R-:W-:-:S07]  /*31550*/  IMAD.MOV.U32 R18, RZ, RZ, R144 ;  /* 0x000000ffff127224 */ /* 0x000fce00078e0090 */
.L_x_35654:
[----:B------:R-:W-:Y:S05]  /*31560*/  BSYNC.RECONVERGENT B1 ;  /* 0x0000000000017941 */ /* 0x000fea0003800200 */
.L_x_35653:
        /* <DEDUP_REMOVED lines=17> */
.L_x_35660:
        /* <DEDUP_REMOVED lines=13> */
.L_x_35662:
[----:B------:R-:W-:Y:S05]  /*31750*/  BSYNC.RECONVERGENT B2 ;  /* 0x0000000000027941 */ /* 0x000fea0003800200 */
.L_x_35661:
        /* <DEDUP_REMOVED lines=61> */
.L_x_35659:
[----:B------:R-:W-:Y:S05]  /*31b30*/  BSYNC.RECONVERGENT B1 ;  /* 0x0000000000017941 */ /* 0x000fea0003800200 */
.L_x_35658:
        /* <DEDUP_REMOVED lines=15> */
.L_x_35665:
        /* <DEDUP_REMOVED lines=13> */
.L_x_35667:
[----:B------:R-:W-:Y:S05]  /*31d00*/  BSYNC.RECONVERGENT B2 ;  /* 0x0000000000027941 */ /* 0x000fea0003800200 */
.L_x_35666:
        /* <DEDUP_REMOVED lines=61> */
.L_x_35664:
[----:B------:R-:W-:Y:S05]  /*320e0*/  BSYNC.RECONVERGENT B1 ;  /* 0x0000000000017941 */ /* 0x000fea0003800200 */
.L_x_35663:
        /* <DEDUP_REMOVED lines=17> */
.L_x_35670:
        /* <DEDUP_REMOVED lines=13> */
.L_x_35672:
[----:B------:R-:W-:Y:S05]  /*322d0*/  BSYNC.RECONVERGENT B2 ;  /* 0x0000000000027941 */ /* 0x000fea0003800200 */
.L_x_35671:
        /* <DEDUP_REMOVED lines=61> */
.L_x_35669:
[----:B------:R-:W-:Y:S05]  /*326b0*/  BSYNC.RECONVERGENT B1 ;  /* 0x0000000000017941 */ /* 0x000fea0003800200 */
.L_x_35668:
        /* <DEDUP_REMOVED lines=15> */
.L_x_35675:
        /* <DEDUP_REMOVED lines=13> */
.L_x_35677:
[----:B------:R-:W-:Y:S05]  /*32880*/  BSYNC.RECONVERGENT B2 ;  /* 0x0000000000027941 */ /* 0x000fea0003800200 */
.L_x_35676:
        /* <DEDUP_REMOVED lines=61> */
.L_x_35674:
[----:B------:R-:W-:Y:S05]  /*32c60*/  BSYNC.RECONVERGENT B1 ;  /* 0x0000000000017941 */ /* 0x000fea0003800200 */
.L_x_35673:
        /* <DEDUP_REMOVED lines=17> */
.L_x_35680:
        /* <DEDUP_REMOVED lines=16> */
.L_x_35682:
[----:B------:R-:W-:Y:S05]  /*32e80*/  BSYNC.RECONVERGENT B2 ;  /* 0x0000000000027941 */ /* 0x000fea0003800200 */
.L_x_35681:
        /* <DEDUP_REMOVED lines=61> */
.L_x_35679:
[----:B------:R-:W-:Y:S05]  /*33260*/  BSYNC.RECONVERGENT B1 ;  /* 0x0000000000017941 */ /* 0x000fea0003800200 */
.L_x_35678:
        /* <DEDUP_REMOVED lines=50> */
.L_x_35642:
        /* <DEDUP_REMOVED lines=16> */
.L_x_35686:
        /* <DEDUP_REMOVED lines=13> */
.L_x_35688:
[----:B------:R-:W-:Y:S05]  /*33760*/  BSYNC.RECONVERGENT B2 ;  /* 0x0000000000027941 */ /* 0x000fea0003800200 */
.L_x_35687:
        /* <DEDUP_REMOVED lines=61> */
.L_x_35685:
[----:B------:R-:W-:Y:S05]  /*33b40*/  BSYNC.RECONVERGENT B1 ;  /* 0x0000000000017941 */ /* 0x000fea0003800200 */
.L_x_35684:
        /* <DEDUP_REMOVED lines=18> */
.L_x_35691:
        /* <DEDUP_REMOVED lines=13> */
.L_x_35693:
[----:B------:R-:W-:Y:S05]  /*33d40*/  BSYNC.RECONVERGENT B2 ;  /* 0x0000000000027941 */ /* 0x000fea0003800200 */
.L_x_35692:
        /* <DEDUP_REMOVED lines=61> */
.L_x_35690:
[----:B------:R-:W-:Y:S05]  /*34120*/  BSYNC.RECONVERGENT B1 ;  /* 0x0000000000017941 */ /* 0x000fea0003800200 */
.L_x_35689:
        /* <DEDUP_REMOVED lines=16> */
.L_x_35696:
        /* <DEDUP_REMOVED lines=13> */
.L_x_35698:
[----:B------:R-:W-:Y:S05]  /*34300*/  BSYNC.RECONVERGENT B2 ;  /* 0x0000000000027941 */ /* 0x000fea0003800200 */
.L_x_35697:
        /* <DEDUP_REMOVED lines=61> */
.L_x_35695:
[----:B------:R-:W-:Y:S05]  /*346e0*/  BSYNC.RECONVERGENT B1 ;  /* 0x0000000000017941 */ /* 0x000fea0003800200 */
.L_x_35694:
        /* <DEDUP_REMOVED lines=16> */
.L_x_35701:
        /* <DEDUP_REMOVED lines=13> */
.L_x_35703:
[----:B------:R-:W-:Y:S05]  /*348c0*/  BSYNC.RECONVERGENT B2 ;  /* 0x0000000000027941 */ /* 0x000fea0003800200 */
.L_x_35702:
        /* <DEDUP_REMOVED lines=61> */
.L_x_35700:
[----:B------:R-:W-:Y:S05]  /*34ca0*/  BSYNC.RECONVERGENT B1 ;  /* 0x0000000000017941 */ /* 0x000fea0003800200 */
.L_x_35699:
        /* <DEDUP_REMOVED lines=16> */
.L_x_35683:
        /* <DEDUP_REMOVED lines=24> */
.L_x_35704:
[----:B01----:R-:W-:Y:S01]  /*34f30*/  IMAD.MOV.U32 R11, RZ, RZ, R18 ;  /* 0x000000ffff0b7224 */ /* 0x003fe200078e0012 */
[----:B------:R-:W-:-:S07]  /*34f40*/  IADD3 R13, PT, PT, R13, 0x20, RZ ;  /* 0x000000200d0d7810 */ /* 0x000fce0007ffe0ff */
.L_x_35641:
[----:B------:R-:W-:Y:S05]  /*34f50*/  BSYNC.RECONVERGENT B0 ;  /* 0x0000000000007941 */ /* 0x000fea0003800200 */
.L_x_35640:
        /* <DEDUP_REMOVED lines=35> */
.L_x_35710:
        /* <DEDUP_REMOVED lines=13> */
.L_x_35712:
[----:B------:R-:W-:Y:S05]  /*35260*/  BSYNC.RECONVERGENT B2 ;  /* 0x0000000000027941 */ /* 0x000fea0003800200 */
.L_x_35711:
        /* <DEDUP_REMOVED lines=61> */
.L_x_35709:
[----:B------:R-:W-:Y:S05]  /*35640*/  BSYNC.RECONVERGENT B1 ;  /* 0x0000000000017941 */ /* 0x000fea0003800200 */
.L_x_35708:
        /* <DEDUP_REMOVED lines=20> */
.L_x_35715:
        /* <DEDUP_REMOVED lines=13> */
.L_x_35717:
[----:B------:R-:W-:Y:S05]  /*35860*/  BSYNC.RECONVERGENT B2 ;  /* 0x0000000000027941 */ /* 0x000fea0003800200 */
.L_x_35716:
        /* <DEDUP_REMOVED lines=61> */
.L_x_35714:
[----:B------:R-:W-:Y:S05]  /*35c40*/  BSYNC.RECONVERGENT B1 ;  /* 0x0000000000017941 */ /* 0x000fea0003800200 */
.L_x_35713:
        /* <DEDUP_REMOVED lines=15> */
.L_x_35720:
        /* <DEDUP_REMOVED lines=13> */
.L_x_35722:
[----:B------:R-:W-:Y:S05]  /*35e10*/  BSYNC.RECONVERGENT B2 ;  /* 0x0000000000027941 */ /* 0x000fea0003800200 */
.L_x_35721:
        /* <DEDUP_REMOVED lines=61> */
.L_x_35719:
[----:B------:R-:W-:Y:S05]  /*361f0*/  BSYNC.RECONVERGENT B1 ;  /* 0x0000000000017941 */ /* 0x000fea0003800200 */
.L_x_35718:
        /* <DEDUP_REMOVED lines=17> */
.L_x_35725:
        /* <DEDUP_REMOVED lines=13> */
.L_x_35727:
[----:B------:R-:W-:Y:S05]  /*363e0*/  BSYNC.RECONVERGENT B2 ;  /* 0x0000000000027941 */ /* 0x000fea0003800200 */
.L_x_35726:
        /* <DEDUP_REMOVED lines=61> */
.L_x_35724:
[----:B------:R-:W-:Y:S05]  /*367c0*/  BSYNC.RECONVERGENT B1 ;  /* 0x0000000000017941 */ /* 0x000fea0003800200 */
.L_x_35723:
        /* <DEDUP_REMOVED lines=15> */
.L_x_35730:
        /* <DEDUP_REMOVED lines=13> */
.L_x_35732:
[----:B------:R-:W-:Y:S05]  /*36990*/  BSYNC.RECONVERGENT B2 ;  /* 0x0000000000027941 */ /* 0x000fea0003800200 */
.L_x_35731:
        /* <DEDUP_REMOVED lines=61> */
.L_x_35729:
[----:B------:R-:W-:Y:S05]  /*36d70*/  BSYNC.RECONVERGENT B1 ;  /* 0x0000000000017941 */ /* 0x000fea0003800200 */
.L_x_35728:
        /* <DEDUP_REMOVED lines=17> */
.L_x_35735:
        /* <DEDUP_REMOVED lines=13> */
.L_x_35737:
[----:B------:R-:W-:Y:S05]  /*36f60*/  BSYNC.RECONVERGENT B2 ;  /* 0x0000000000027941 */ /* 0x000fea0003800200 */
.L_x_35736:
        /* <DEDUP_REMOVED lines=61> */
.L_x_35734:
[----:B------:R-:W-:Y:S05]  /*37340*/  BSYNC.RECONVERGENT B1 ;  /* 0x0000000000017941 */ /* 0x000fea0003800200 */
.L_x_35733:
        /* <DEDUP_REMOVED lines=15> */
.L_x_35740:
        /* <DEDUP_REMOVED lines=13> */
.L_x_35742:
[----:B------:R-:W-:Y:S05]  /*37510*/  BSYNC.RECONVERGENT B2 ;  /* 0x0000000000027941 */ /* 0x000fea0003800200 */
.L_x_35741:
        /* <DEDUP_REMOVED lines=61> */
.L_x_35739:
[----:B------:R-:W-:Y:S05]  /*378f0*/  BSYNC.RECONVERGENT B1 ;  /* 0x0000000000017941 */ /* 0x000fea0003800200 */
.L_x_35738:
        /* <DEDUP_REMOVED lines=17> */
.L_x_35745:
        /* <DEDUP_REMOVED lines=16> */
.L_x_35747:
[----:B------:R-:W-:Y:S05]  /*37b10*/  BSYNC.RECONVERGENT B2 ;  /* 0x0000000000027941 */ /* 0x000fea0003800200 */
.L_x_35746:
        /* <DEDUP_REMOVED lines=61> */
.L_x_35744:
[----:B------:R-:W-:Y:S05]  /*37ef0*/  BSYNC.RECONVERGENT B1 ;  /* 0x0000000000017941 */ /* 0x000fea0003800200 */
.L_x_35743:
        /* <DEDUP_REMOVED lines=50> */
.L_x_35707:
        /* <DEDUP_REMOVED lines=16> */
.L_x_35751:
        /* <DEDUP_REMOVED lines=13> */
.L_x_35753:
[----:B------:R-:W-:Y:S05]  /*383f0*/  BSYNC.RECONVERGENT B2 ;  /* 0x0000000000027941 */ /* 0x000fea0003800200 */
.L_x_35752:
        /* <DEDUP_REMOVED lines=61> */
.L_x_35750:
[----:B------:R-:W-:Y:S05]  /*387d0*/  BSYNC.RECONVERGENT B1 ;  /* 0x0000000000017941 */ /* 0x000fea0003800200 */
.L_x_35749:
        /* <DEDUP_REMOVED lines=18> */
.L_x_35756:
        /* <DEDUP_REMOVED lines=13> */
.L_x_35758:
[----:B------:R-:W-:Y:S05]  /*389d0*/  BSYNC.RECONVERGENT B2 ;  /* 0x0000000000027941 */ /* 0x000fea0003800200 */
.L_x_35757:
        /* <DEDUP_REMOVED lines=61> */
.L_x_35755:
[----:B------:R-:W-:Y:S05]  /*38db0*/  BSYNC.RECONVERGENT B1 ;  /* 0x0000000000017941 */ /* 0x000fea0003800200 */
.L_x_35754:
        /* <DEDUP_REMOVED lines=16> */
.L_x_35761:
        /* <DEDUP_REMOVED lines=13> */
.L_x_35763:
[----:B------:R-:W-:Y:S05]  /*38f90*/  BSYNC.RECONVERGENT B2 ;  /* 0x0000000000027941 */ /* 0x000fea0003800200 */
.L_x_35762:
        /* <DEDUP_REMOVED lines=61> */
.L_x_35760:
[----:B------:R-:W-:Y:S05]  /*39370*/  BSYNC.RECONVERGENT B1 ;  /* 0x0000000000017941 */ /* 0x000fea0003800200 */
.L_x_35759:
        /* <DEDUP_REMOVED lines=16> */
.L_x_35766:
        /* <DEDUP_REMOVED lines=13> */
.L_x_35768:
[----:B------:R-:W-:Y:S05]  /*39550*/  BSYNC.RECONVERGENT B2 ;  /* 0x0000000000027941 */ /* 0x000fea0003800200 */
.L_x_35767:
        /* <DEDUP_REMOVED lines=61> */
.L_x_35765:
[----:B------:R-:W-:Y:S05]  /*39930*/  BSYNC.RECONVERGENT B1 ;  /* 0x0000000000017941 */ /* 0x000fea0003800200 */
.L_x_35764:
        /* <DEDUP_REMOVED lines=16> */
.L_x_35748:
        /* <DEDUP_REMOVED lines=24> */
.L_x_35769:
[----:B01----:R-:W-:Y:S01]  /*39bc0*/  MOV R11, R18 ;  /* 0x00000012000b7202 */ /* 0x003fe20000000f00 */
[----:B------:R-:W-:-:S07]  /*39bd0*/  VIADD R13, R13, 0x20 ;  /* 0x000000200d0d7836 */ /* 0x000fce0000000000 */
.L_x_35706:
[----:B------:R-:W-:Y:S05]  /*39be0*/  BSYNC.RECONVERGENT B0 ;  /* 0x0000000000007941 */ /* 0x000fea0003800200 */
.L_x_35705:
        /* <DEDUP_REMOVED lines=35> */
.L_x_35775:
        /* <DEDUP_REMOVED lines=13> */
.L_x_35777:
[----:B------:R-:W-:Y:S05]  /*39ef0*/  BSYNC.RECONVERGENT B2 ;  /* 0x0000000000027941 */ /* 0x000fea0003800200 */
.L_x_35776:
        /* <DEDUP_REMOVED lines=61> */
.L_x_35774:
[----:B------:R-:W-:Y:S05]  /*3a2d0*/  BSYNC.RECONVERGENT B1 ;  /* 0x0000000000017941 */ /* 0x000fea0003800200 */
.L_x_35773:
        /* <DEDUP_REMOVED lines=20> */
.L_x_35780:
        /* <DEDUP_REMOVED lines=13> */
.L_x_35782:
[----:B------:R-:W-:Y:S05]  /*3a4f0*/  BSYNC.RECONVERGENT B2 ;  /* 0x0000000000027941 */ /* 0x000fea0003800200 */
.L_x_35781:
        /* <DEDUP_REMOVED lines=61> */
.L_x_35779:
[----:B------:R-:W-:Y:S05]  /*3a8d0*/  BSYNC.RECONVERGENT B1 ;  /* 0x0000000000017941 */ /* 0x000fea0003800200 */
.L_x_35778:
        /* <DEDUP_REMOVED lines=15> */
.L_x_35785:
        /* <DEDUP_REMOVED lines=13> */
.L_x_35787:
[----:B------:R-:W-:Y:S05]  /*3aaa0*/  BSYNC.RECONVERGENT B2 ;  /* 0x0000000000027941 */ /* 0x000fea0003800200 */
.L_x_35786:
        /* <DEDUP_REMOVED lines=61> */
.L_x_35784:
[----:B------:R-:W-:Y:S05]  /*3ae80*/  BSYNC.RECONVERGENT B1 ;  /* 0x0000000000017941 */ /* 0x000fea0003800200 */
.L_x_35783:
        /* <DEDUP_REMOVED lines=17> */
.L_x_35790:
        /* <DEDUP_REMOVED lines=13> */
.L_x_35792:
[----:B------:R-:W-:Y:S05]  /*3b070*/  BSYNC.RECONVERGENT B2 ;  /* 0x0000000000027941 */ /* 0x000fea0003800200 */
.L_x_35791:
        /* <DEDUP_REMOVED lines=61> */
.L_x_35789:
[----:B------:R-:W-:Y:S05]  /*3b450*/  BSYNC.RECONVERGENT B1 ;  /* 0x0000000000017941 */ /* 0x000fea0003800200 */
.L_x_35788:
        /* <DEDUP_REMOVED lines=15> */
.L_x_35795:
        /* <DEDUP_REMOVED lines=13> */
.L_x_35797:
[----:B------:R-:W-:Y:S05]  /*3b620*/  BSYNC.RECONVERGENT B2 ;  /* 0x0000000000027941 */ /* 0x000fea0003800200 */
.L_x_35796:
        /* <DEDUP_REMOVED lines=61> */
.L_x_35794:
[----:B------:R-:W-:Y:S05]  /*3ba00*/  BSYNC.RECONVERGENT B1 ;  /* 0x0000000000017941 */ /* 0x000fea0003800200 */
.L_x_35793:
        /* <DEDUP_REMOVED lines=17> */
.L_x_35800:
        /* <DEDUP_REMOVED lines=13> */
.L_x_35802:
[----:B------:R-:W-:Y:S05]  /*3bbf0*/  BSYNC.RECONVERGENT B2 ;  /* 0x0000000000027941 */ /* 0x000fea0003800200 */
.L_x_35801:
        /* <DEDUP_REMOVED lines=61> */
.L_x_35799:
[----:B------:R-:W-:Y:S05]  /*3bfd0*/  BSYNC.RECONVERGENT B1 ;  /* 0x0000000000017941 */ /* 0x000fea0003800200 */
.L_x_35798:
        /* <DEDUP_REMOVED lines=15> */
.L_x_35805:
        /* <DEDUP_REMOVED lines=13> */
.L_x_35807:
[----:B------:R-:W-:Y:S05]  /*3c1a0*/  BSYNC.RECONVERGENT B2 ;  /* 0x0000000000027941 */ /* 0x000fea0003800200 */
.L_x_35806:
        /* <DEDUP_REMOVED lines=61> */
.L_x_35804:
[----:B------:R-:W-:Y:S05]  /*3c580*/  BSYNC.RECONVERGENT B1 ;  /* 0x0000000000017941 */ /* 0x000fea0003800200 */
.L_x_35803:
        /* <DEDUP_REMOVED lines=17> */
.L_x_35810:
        /* <DEDUP_REMOVED lines=16> */
.L_x_35812:
[----:B------:R-:W-:Y:S05]  /*3c7a0*/  BSYNC.RECONVERGENT B2 ;  /* 0x0000000000027941 */ /* 0x000fea0003800200 */
.L_x_35811:
        /* <DEDUP_REMOVED lines=61> */
.L_x_35809:
[----:B------:R-:W-:Y:S05]  /*3cb80*/  BSYNC.RECONVERGENT B1 ;  /* 0x0000000000017941 */ /* 0x000fea0003800200 */
.L_x_35808:
        /* <DEDUP_REMOVED lines=50> */
.L_x_35772:
        /* <DEDUP_REMOVED lines=16> */
.L_x_35816:
        /* <DEDUP_REMOVED lines=13> */
.L_x_35818:
[----:B------:R-:W-:Y:S05]  /*3d080*/  BSYNC.RECONVERGENT B2 ;  /* 0x0000000000027941 */ /* 0x000fea0003800200 */
.L_x_35817:
        /* <DEDUP_REMOVED lines=61> */
.L_x_35815:
[----:B------:R-:W-:Y:S05]  /*3d460*/  BSYNC.RECONVERGENT B1 ;  /* 0x0000000000017941 */ /* 0x000fea0003800200 */
.L_x_35814:
        /* <DEDUP_REMOVED lines=18> */
.L_x_35821:
        /* <DEDUP_REMOVED lines=13> */
.L_x_35823:
[----:B------:R-:W-:Y:S05]  /*3d660*/  BSYNC.RECONVERGENT B2 ;  /* 0x0000000000027941 */ /* 0x000fea0003800200 */
.L_x_35822:
        /* <DEDUP_REMOVED lines=61> */
.L_x_35820:
[----:B------:R-:W-:Y:S05]  /*3da40*/  BSYNC.RECONVERGENT B1 ;  /* 0x0000000000017941 */ /* 0x000fea0003800200 */
.L_x_35819:
        /* <DEDUP_REMOVED lines=16> */
.L_x_35826:
        /* <DEDUP_REMOVED lines=13> */
.L_x_35828:
[----:B------:R-:W-:Y:S05]  /*3dc20*/  BSYNC.RECONVERGENT B2 ;  /* 0x0000000000027941 */ /* 0x000fea0003800200 */
.L_x_35827:
        /* <DEDUP_REMOVED lines=61> */
.L_x_35825:
[----:B------:R-:W-:Y:S05]  /*3e000*/  BSYNC.RECONVERGENT B1 ;  /* 0x0000000000017941 */ /* 0x000fea0003800200 */
.L_x_35824:
        /* <DEDUP_REMOVED lines=16> */
.L_x_35831:
        /* <DEDUP_REMOVED lines=13> */
.L_x_35833:
[----:B------:R-:W-:Y:S05]  /*3e1e0*/  BSYNC.RECONVERGENT B2 ;  /* 0x0000000000027941 */ /* 0x000fea0003800200 */
.L_x_35832:
        /* <DEDUP_REMOVED lines=61> */
.L_x_35830:
[----:B------:R-:W-:Y:S05]  /*3e5c0*/  BSYNC.RECONVERGENT B1 ;  /* 0x0000000000017941 */ /* 0x000fea0003800200 */
.L_x_35829:
        /* <DEDUP_REMOVED lines=16> */
.L_x_35813:
        /* <DEDUP_REMOVED lines=24> */
.L_x_35834:
[----:B01----:R-:W-:Y:S01]  /*3e850*/  IMAD.MOV.U32 R11, RZ, RZ, R18 ;  /* 0x000000ffff0b7224 */ /* 0x003fe200078e0012 */
[----:B------:R-:W-:-:S07]  /*3e860*/  IADD3 R13, PT, PT, R13, 0x20, RZ ;  /* 0x000000200d0d7810 */ /* 0x000fce0007ffe0ff */
.L_x_35771:
[----:B------:R-:W-:Y:S05]  /*3e870*/  BSYNC.RECONVERGENT B0 ;  /* 0x0000000000007941 */ /* 0x000fea0003800200 */
.L_x_35770:
        /* <DEDUP_REMOVED lines=35> */
.L_x_35840:
        /* <DEDUP_REMOVED lines=13> */
.L_x_35842:
[----:B------:R-:W-:Y:S05]  /*3eb80*/  BSYNC.RECONVERGENT B2 ;  /* 0x0000000000027941 */ /* 0x000fea0003800200 */
.L_x_35841:
        /* <DEDUP_REMOVED lines=61> */
.L_x_35839:
[----:B------:R-:W-:Y:S05]  /*3ef60*/  BSYNC.RECONVERGENT B1 ;  /* 0x0000000000017941 */ /* 0x000fea0003800200 */
.L_x_35838:
        /* <DEDUP_REMOVED lines=20> */
.L_x_35845:
        /* <DEDUP_REMOVED lines=13> */
.L_x_35847:
[----:B------:R-:W-:Y:S05]  /*3f180*/  BSYNC.RECONVERGENT B2 ;  /* 0x0000000000027941 */ /* 0x000fea0003800200 */
.L_x_35846:
        /* <DEDUP_REMOVED lines=61> */
.L_x_35844:
[----:B------:R-:W-:Y:S05]  /*3f560*/  BSYNC.RECONVERGENT B1 ;  /* 0x0000000000017941 */ /* 0x000fea0003800200 */
.L_x_35843:
        /* <DEDUP_REMOVED lines=15> */
.L_x_35850:
        /* <DEDUP_REMOVED lines=13> */
.L_x_35852:
[----:B------:R-:W-:Y:S05]  /*3f730*/  BSYNC.RECONVERGENT B2 ;  /* 0x0000000000027941 */ /* 0x000fea0003800200 */
.L_x_35851:
        /* <DEDUP_REMOVED lines=61> */
.L_x_35849:
[----:B------:R-:W-:Y:S05]  /*3fb10*/  BSYNC.RECONVERGENT B1 ;  /* 0x0000000000017941 */ /* 0x000fea0003800200 */
.L_x_35848:
        /* <DEDUP_REMOVED lines=17> */
.L_x_35855:
        /* <DEDUP_REMOVED lines=13> */
.L_x_35857:
[----:B------:R-:W-:Y:S05]  /*3fd00*/  BSYNC.RECONVERGENT B2 ;  /* 0x0000000000027941 */ /* 0x000fea0003800200 */
.L_x_35856:
        /* <DEDUP_REMOVED lines=61> */
.L_x_35854:
[----:B------:R-:W-:Y:S05]  /*400e0*/  BSYNC.RECONVERGENT B1 ;  /* 0x0000000000017941 */ /* 0x000fea0003800200 */
.L_x_35853:
        /* <DEDUP_REMOVED lines=15> */
.L_x_35860:
        /* <DEDUP_REMOVED lines=13> */
.L_x_35862:
[----:B------:R-:W-:Y:S05]  /*402b0*/  BSYNC.RECONVERGENT B2 ;  /* 0x0000000000027941 */ /* 0x000fea0003800200 */
.L_x_35861:
        /* <DEDUP_REMOVED lines=61> */
.L_x_35859:
[----:B------:R-:W-:Y:S05]  /*40690*/  BSYNC.RECONVERGENT B1 ;  /* 0x0000000000017941 */ /* 0x000fea0003800200 */
.L_x_35858:
        /* <DEDUP_REMOVED lines=17> */
.L_x_35865:
        /* <DEDUP_REMOVED lines=13> */
.L_x_35867:
[----:B------:R-:W-:Y:S05]  /*40880*/  BSYNC.RECONVERGENT B2 ;  /* 0x0000000000027941 */ /* 0x000fea0003800200 */
.L_x_35866:
        /* <DEDUP_REMOVED lines=61> */
.L_x_35864:
[----:B------:R-:W-:Y:S05]  /*40c60*/  BSYNC.RECONVERGENT B1 ;  /* 0x0000000000017941 */ /* 0x000fea0003800200 */
.L_x_35863:
        /* <DEDUP_REMOVED lines=15> */
.L_x_35870:
        /* <DEDUP_REMOVED lines=13> */
.L_x_35872:
[----:B------:R-:W-:Y:S05]  /*40e30*/  BSYNC.RECONVERGENT B2 ;  /* 0x0000000000027941 */ /* 0x000fea0003800200 */
.L_x_35871:
        /* <DEDUP_REMOVED lines=61> */
.L_x_35869:
[----:B------:R-:W-:Y:S05]  /*41210*/  BSYNC.RECONVERGENT B1 ;  /* 0x0000000000017941 */ /* 0x000fea0003800200 */
.L_x_35868:
        /* <DEDUP_REMOVED lines=17> */
.L_x_35875:
        /* <DEDUP_REMOVED lines=16> */
.L_x_35877:
[----:B------:R-:W-:Y:S05]  /*41430*/  BSYNC.RECONVERGENT B2 ;  /* 0x0000000000027941 */ /* 0x000fea0003800200 */
.L_x_35876:
        /* <DEDUP_REMOVED lines=61> */
.L_x_35874:
[----:B------:R-:W-:Y:S05]  /*41810*/  BSYNC.RECONVERGENT B1 ;  /* 0x0000000000017941 */ /* 0x000fea0003800200 */
.L_x_35873:
        /* <DEDUP_REMOVED lines=50> */
.L_x_35837:
        /* <DEDUP_REMOVED lines=16> */
.L_x_35881:
        /* <DEDUP_REMOVED lines=13> */
.L_x_35883:
[----:B------:R-:W-:Y:S05]  /*41d10*/  BSYNC.RECONVERGENT B2 ;  /* 0x0000000000027941 */ /* 0x000fea0003800200 */
.L_x_35882:
        /* <DEDUP_REMOVED lines=61> */
.L_x_35880:
[----:B------:R-:W-:Y:S05]  /*420f0*/  BSYNC.RECONVERGENT B1 ;  /* 0x0000000000017941 */ /* 0x000fea0003800200 */
.L_x_35879:
        /* <DEDUP_REMOVED lines=18> */
.L_x_35886:
        /* <DEDUP_REMOVED lines=13> */
.L_x_35888:
[----:B------:R-:W-:Y:S05]  /*422f0*/  BSYNC.RECONVERGENT B2 ;  /* 0x0000000000027941 */ /* 0x000fea0003800200 */
.L_x_35887:
        /* <DEDUP_REMOVED lines=61> */
.L_x_35885:
[----:B------:R-:W-:Y:S05]  /*426d0*/  BSYNC.RECONVERGENT B1 ;  /* 0x0000000000017941 */ /* 0x000fea0003800200 */
.L_x_35884:
        /* <DEDUP_REMOVED lines=16> */
.L_x_35891:
        /* <DEDUP_REMOVED lines=13> */
.L_x_35893:
[----:B------:R-:W-:Y:S05]  /*428b0*/  BSYNC.RECONVERGENT B2 ;  /* 0x0000000000027941 */ /* 0x000fea0003800200 */
.L_x_35892:
        /* <DEDUP_REMOVED lines=61> */
.L_x_35890:
[----:B------:R-:W-:Y:S05]  /*42c90*/  BSYNC.RECONVERGENT B1 ;  /* 0x0000000000017941 */ /* 0x000fea0003800200 */
.L_x_35889:
        /* <DEDUP_REMOVED lines=16> */
.L_x_35896:
        /* <DEDUP_REMOVED lines=13> */
.L_x_35898:
[----:B------:R-:W-:Y:S05]  /*42e70*/  BSYNC.RECONVERGENT B2 ;  /* 0x0000000000027941 */ /* 0x000fea0003800200 */
.L_x_35897:
        /* <DEDUP_REMOVED lines=61> */
.L_x_35895:
[----:B------:R-:W-:Y:S05]  /*43250*/  BSYNC.RECONVERGENT B1 ;  /* 0x0000000000017941 */ /* 0x000fea0003800200 */
.L_x_35894:
        /* <DEDUP_REMOVED lines=16> */
.L_x_35878:
        /* <DEDUP_REMOVED lines=24> */
.L_x_35899:
[----:B01----:R-:W-:Y:S01]  /*434e0*/  MOV R11, R18 ;  /* 0x00000012000b7202 */ /* 0x003fe20000000f00 */
[----:B------:R-:W-:-:S07]  /*434f0*/  VIADD R13, R13, 0x20 ;  /* 0x000000200d0d7836 */ /* 0x000fce0000000000 */
.L_x_35836:
[----:B------:R-:W-:Y:S05]  /*43500*/  BSYNC.RECONVERGENT B0 ;  /* 0x0000000000007941 */ /* 0x000fea0003800200 */
.L_x_35835:
        /* <DEDUP_REMOVED lines=35> */
.L_x_35905:
        /* <DEDUP_REMOVED lines=13> */
.L_x_35907:
[----:B------:R-:W-:Y:S05]  /*43810*/  BSYNC.RECONVERGENT B2 ;  /* 0x0000000000027941 */ /* 0x000fea0003800200 */
.L_x_35906:
        /* <DEDUP_REMOVED lines=61> */
.L_x_35904:
[----:B------:R-:W-:Y:S05]  /*43bf0*/  BSYNC.RECONVERGENT B1 ;  /* 0x0000000000017941 */ /* 0x000fea0003800200 */
.L_x_35903:
        /* <DEDUP_REMOVED lines=20> */
.L_x_35910:
        /* <DEDUP_REMOVED lines=13> */
.L_x_35912:
[----:B------:R-:W-:Y:S05]  /*43e10*/  BSYNC.RECONVERGENT B2 ;  /* 0x0000000000027941 */ /* 0x000fea0003800200 */
.L_x_35911:
        /* <DEDUP_REMOVED lines=61> */
.L_x_35909:
[----:B------:R-:W-:Y:S05]  /*441f0*/  BSYNC.RECONVERGENT B1 ;  /* 0x0000000000017941 */ /* 0x000fea0003800200 */
.L_x_35908:
        /* <DEDUP_REMOVED lines=15> */
.L_x_35915:
        /* <DEDUP_REMOVED lines=13> */
.L_x_35917:
[----:B------:R-:W-:Y:S05]  /*443c0*/  BSYNC.RECONVERGENT B2 ;  /* 0x0000000000027941 */ /* 0x000fea0003800200 */
.L_x_35916:
        /* <DEDUP_REMOVED lines=61> */
.L_x_35914:
[----:B------:R-:W-:Y:S05]  /*447a0*/  BSYNC.RECONVERGENT B1 ;  /* 0x0000000000017941 */ /* 0x000fea0003800200 */
.L_x_35913:
        /* <DEDUP_REMOVED lines=17> */
.L_x_35920:
        /* <DEDUP_REMOVED lines=13> */
.L_x_35922:
[----:B------:R-:W-:Y:S05]  /*44990*/  BSYNC.RECONVERGENT B2 ;  /* 0x0000000000027941 */ /* 0x000fea0003800200 */
.L_x_35921:
        /* <DEDUP_REMOVED lines=61> */
.L_x_35919:
[----:B------:R-:W-:Y:S05]  /*44d70*/  BSYNC.RECONVERGENT B1 ;  /* 0x0000000000017941 */ /* 0x000fea0003800200 */
.L_x_35918:
        /* <DEDUP_REMOVED lines=15> */
.L_x_35925:
        /* <DEDUP_REMOVED lines=13> */
.L_x_35927:
[----:B------:R-:W-:Y:S05]  /*44f40*/  BSYNC.RECONVERGENT B2 ;  /* 0x0000000000027941 */ /* 0x000fea0003800200 */
.L_x_35926:
        /* <DEDUP_REMOVED lines=61> */
.L_x_35924:
[----:B------:R-:W-:Y:S05]  /*45320*/  BSYNC.RECONVERGENT B1 ;  /* 0x0000000000017941 */ /* 0x000fea0003800200 */
.L_x_35923:
        /* <DEDUP_REMOVED lines=17> */
.L_x_35930:
        /* <DEDUP_REMOVED lines=13> */
.L_x_35932:
[----:B------:R-:W-:Y:S05]  /*45510*/  BSYNC.RECONVERGENT B2 ;  /* 0x0000000000027941 */ /* 0x000fea0003800200 */
.L_x_35931:
        /* <DEDUP_REMOVED lines=61> */
.L_x_35929:
[----:B------:R-:W-:Y:S05]  /*458f0*/  BSYNC.RECONVERGENT B1 ;  /* 0x0000000000017941 */ /* 0x000fea0003800200 */
.L_x_35928:
        /* <DEDUP_REMOVED lines=15> */
.L_x_35935:
        /* <DEDUP_REMOVED lines=13> */
.L_x_35937:
[----:B------:R-:W-:Y:S05]  /*45ac0*/  BSYNC.RECONVERGENT B2 ;  /* 0x0000000000027941 */ /* 0x000fea0003800200 */
.L_x_35936:
        /* <DEDUP_REMOVED lines=61> */
.L_x_35934:
[----:B------:R-:W-:Y:S05]  /*45ea0*/  BSYNC.RECONVERGENT B1 ;  /* 0x0000000000017941 */ /* 0x000fea0003800200 */
.L_x_35933:
        /* <DEDUP_REMOVED lines=17> */
.L_x_35940:
        /* <DEDUP_REMOVED lines=16> */
.L_x_35942:
[----:B------:R-:W-:Y:S05]  /*460c0*/  BSYNC.RECONVERGENT B2 ;  /* 0x0000000000027941 */ /* 0x000fea0003800200 */
.L_x_35941:
        /* <DEDUP_REMOVED lines=61> */
.L_x_35939:
[----:B------:R-:W-:Y:S05]  /*464a0*/  BSYNC.RECONVERGENT B1 ;  /* 0x0000000000017941 */ /* 0x000fea0003800200 */
.L_x_35938:
        /* <DEDUP_REMOVED lines=50> */
.L_x_35902:
        /* <DEDUP_REMOVED lines=16> */
.L_x_35946:
        /* <DEDUP_REMOVED lines=13> */
.L_x_35948:
[----:B------:R-:W-:Y:S05]  /*469a0*/  BSYNC.RECONVERGENT B2 ;  /* 0x0000000000027941 */ /* 0x000fea0003800200 */
.L_x_35947:
        /* <DEDUP_REMOVED lines=61> */
.L_x_35945:
[----:B------:R-:W-:Y:S05]  /*46d80*/  BSYNC.RECONVERGENT B1 ;  /* 0x0000000000017941 */ /* 0x000fea0003800200 */
.L_x_35944:
        /* <DEDUP_REMOVED lines=18> */
.L_x_35951:
        /* <DEDUP_REMOVED lines=13> */
.L_x_35953:
[----:B------:R-:W-:Y:S05]  /*46f80*/  BSYNC.RECONVERGENT B2 ;  /* 0x0000000000027941 */ /* 0x000fea0003800200 */
.L_x_35952:
        /* <DEDUP_REMOVED lines=61> */
.L_x_35950:
[----:B------:R-:W-:Y:S05]  /*47360*/  BSYNC.RECONVERGENT B1 ;  /* 0x0000000000017941 */ /* 0x000fea0003800200 */
.L_x_35949:
        /* <DEDUP_REMOVED lines=16> */
.L_x_35956:
        /* <DEDUP_REMOVED lines=13> */
.L_x_35958:
[----:B------:R-:W-:Y:S05]  /*47540*/  BSYNC.RECONVERGENT B2 ;  /* 0x0000000000027941 */ /* 0x000fea0003800200 */
.L_x_35957:
        /* <DEDUP_REMOVED lines=61> */
.L_x_35955:
[----:B------:R-:W-:Y:S05]  /*47920*/  BSYNC.RECONVERGENT B1 ;  /* 0x0000000000017941 */ /* 0x000fea0003800200 */
.L_x_35954:
        /* <DEDUP_REMOVED lines=16> */
.L_x_35961:
        /* <DEDUP_REMOVED lines=13> */
.L_x_35963:
[----:B------:R-:W-:Y:S05]  /*47b00*/  BSYNC.RECONVERGENT B2 ;  /* 0x0000000000027941 */ /* 0x000fea0003800200 */
.L_x_35962:
        /* <DEDUP_REMOVED lines=61> */
.L_x_35960:
[----:B------:R-:W-:Y:S05]  /*47ee0*/  BSYNC.RECONVERGENT B1 ;  /* 0x0000000000017941 */ /* 0x000fea0003800200 */
.L_x_35959:
        /* <DEDUP_REMOVED lines=16> */
.L_x_35943:
        /* <DEDUP_REMOVED lines=24> */
.L_x_35964:
[----:B01----:R-:W-:Y:S01]  /*48170*/  IMAD.MOV.U32 R11, RZ, RZ, R18 ;  /* 0x000000ffff0b7224 */ /* 0x003fe200078e0012 */
[----:B------:R-:W-:-:S07]  /*48180*/  IADD3 R13, PT, PT, R13, 0x20, RZ ;  /* 0x000000200d0d7810 */ /* 0x000fce0007ffe0ff */
.L_x_35901:
[----:B------:R-:W-:Y:S05]  /*48190*/  BSYNC.RECONVERGENT B0 ;  /* 0x0000000000007941 */ /* 0x000fea0003800200 */
.L_x_35900:
        /* <DEDUP_REMOVED lines=35> */
.L_x_35970:
        /* <DEDUP_REMOVED lines=13> */
.L_x_35972:
[----:B------:R-:W-:Y:S05]  /*484a0*/  BSYNC.RECONVERGENT B2 ;  /* 0x0000000000027941 */ /* 0x000fea0003800200 */
.L_x_35971:
        /* <DEDUP_REMOVED lines=61> */
.L_x_35969:
[----:B------:R-:W-:Y:S05]  /*48880*/  BSYNC.RECONVERGENT B1 ;  /* 0x0000000000017941 */ /* 0x000fea0003800200 */
.L_x_35968:
        /* <DEDUP_REMOVED lines=20> */
.L_x_35975:
        /* <DEDUP_REMOVED lines=13> */
.L_x_35977:
[----:B------:R-:W-:Y:S05]  /*48aa0*/  BSYNC.RECONVERGENT B2 ;  /* 0x0000000000027941 */ /* 0x000fea0003800200 */
.L_x_35976:
        /* <DEDUP_REMOVED lines=61> */
.L_x_35974:
[----:B------:R-:W-:Y:S05]  /*48e80*/  BSYNC.RECONVERGENT B1 ;  /* 0x0000000000017941 */ /* 0x000fea0003800200 */
.L_x_35973:
        /* <DEDUP_REMOVED lines=15> */
.L_x_35980:
        /* <DEDUP_REMOVED lines=13> */
.L_x_35982:
[----:B------:R-:W-:Y:S05]  /*49050*/  BSYNC.RECONVERGENT B2 ;  /* 0x0000000000027941 */ /* 0x000fea0003800200 */
.L_x_35981:
        /* <DEDUP_REMOVED lines=61> */
.L_x_35979:
[----:B------:R-:W-:Y:S05]  /*49430*/  BSYNC.RECONVERGENT B1 ;  /* 0x0000000000017941 */ /* 0x000fea0003800200 */
.L_x_35978:
        /* <DEDUP_REMOVED lines=17> */
.L_x_35985:
        /* <DEDUP_REMOVED lines=13> */
.L_x_35987:
[----:B------:R-:W-:Y:S05]  /*49620*/  BSYNC.RECONVERGENT B2 ;  /* 0x0000000000027941 */ /* 0x000fea0003800200 */
.L_x_35986:
        /* <DEDUP_REMOVED lines=61> */
.L_x_35984:
[----:B------:R-:W-:Y:S05]  /*49a00*/  BSYNC.RECONVERGENT B1 ;  /* 0x0000000000017941 */ /* 0x000fea0003800200 */
.L_x_35983:
        /* <DEDUP_REMOVED lines=15> */
.L_x_35990:
        /* <DEDUP_REMOVED lines=13> */
.L_x_35992:
[----:B------:R-:W-:Y:S05]  /*49bd0*/  BSYNC.RECONVERGENT B2 ;  /* 0x0000000000027941 */ /* 0x000fea0003800200 */
.L_x_35991:
        /* <DEDUP_REMOVED lines=61> */
.L_x_35989:
[----:B------:R-:W-:Y:S05]  /*49fb0*/  BSYNC.RECONVERGENT B1 ;  /* 0x0000000000017941 */ /* 0x000fea0003800200 */
.L_x_35988:
        /* <DEDUP_REMOVED lines=17> */
.L_x_35995:
        /* <DEDUP_REMOVED lines=13> */
.L_x_35997:
[----:B------:R-:W-:Y:S05]  /*4a1a0*/  BSYNC.RECONVERGENT B2 ;  /* 0x0000000000027941 */ /* 0x000fea0003800200 */
.L_x_35996:
        /* <DEDUP_REMOVED lines=61> */
.L_x_35994:
[----:B------:R-:W-:Y:S05]  /*4a580*/  BSYNC.RECONVERGENT B1 ;  /* 0x0000000000017941 */ /* 0x000fea0003800200 */
.L_x_35993:
        /* <DEDUP_REMOVED lines=15> */
.L_x_36000:
        /* <DEDUP_REMOVED lines=13> */
.L_x_36002:
[----:B------:R-:W-:Y:S05]  /*4a750*/  BSYNC.RECONVERGENT B2 ;  /* 0x0000000000027941 */ /* 0x000fea0003800200 */
.L_x_36001:
        /* <DEDUP_REMOVED lines=61> */
.L_x_35999:
[----:B------:R-:W-:Y:S05]  /*4ab30*/  BSYNC.RECONVERGENT B1 ;  /* 0x0000000000017941 */ /* 0x000fea0003800200 */
.L_x_35998:
        /* <DEDUP_REMOVED lines=17> */
.L_x_36005:
        /* <DEDUP_REMOVED lines=16> */
.L_x_36007:
[----:B------:R-:W-:Y:S05]  /*4ad50*/  BSYNC.RECONVERGENT B2 ;  /* 0x0000000000027941 */ /* 0x000fea0003800200 */
.L_x_36006:
        /* <DEDUP_REMOVED lines=61> */
.L_x_36004:
[----:B------:R-:W-:Y:S05]  /*4b130*/  BSYNC.RECONVERGENT B1 ;  /* 0x0000000000017941 */ /* 0x000fea0003800200 */
.L_x_36003:
        /* <DEDUP_REMOVED lines=50> */
.L_x_35967:
        /* <DEDUP_REMOVED lines=16> */
.L_x_36011:
        /* <DEDUP_REMOVED lines=13> */
.L_x_36013:
[----:B------:R-:W-:Y:S05]  /*4b630*/  BSYNC.RECONVERGENT B2 ;  /* 0x0000000000027941 */ /* 0x000fea0003800200 */
.L_x_36012:
        /* <DEDUP_REMOVED lines=61> */
.L_x_36010:
[----:B------:R-:W-:Y:S05]  /*4ba10*/  BSYNC.RECONVERGENT B1 ;  /* 0x0000000000017941 */ /* 0x000fea0003800200 */
.L_x_36009:
        /* <DEDUP_REMOVED lines=18> */
.L_x_36016:
        /* <DEDUP_REMOVED lines=13> */
.L_x_36018:
[----:B------:R-:W-:Y:S05]  /*4bc10*/  BSYNC.RECONVERGENT B2 ;  /* 0x0000000000027941 */ /* 0x000fea0003800200 */
.L_x_36017:
        /* <DEDUP_REMOVED lines=61> */
.L_x_36015:
[----:B------:R-:W-:Y:S05]  /*4bff0*/  BSYNC.RECONVERGENT B1 ;  /* 0x0000000000017941 */ /* 0x000fea0003800200 */
.L_x_36014:
        /* <DEDUP_REMOVED lines=16> */
.L_x_36021:
        /* <DEDUP_REMOVED lines=13> */
.L_x_36023:
[----:B------:R-:W-:Y:S05]  /*4c1d0*/  BSYNC.RECONVERGENT B2 ;  /* 0x0000000000027941 */ /* 0x000fea0003800200 */
.L_x_36022:
        /* <DEDUP_REMOVED lines=61> */
.L_x_36020:
[----:B------:R-:W-:Y:S05]  /*4c5b0*/  BSYNC.RECONVERGENT B1 ;  /* 0x0000000000017941 */ /* 0x000fea0003800200 */
.L_x_36019:
        /* <DEDUP_REMOVED lines=16> */
.L_x_36026:
        /* <DEDUP_REMOVED lines=13> */
.L_x_36028:
[----:B------:R-:W-:Y:S05]  /*4c790*/  BSYNC.RECONVERGENT B2 ;  /* 0x0000000000027941 */ /* 0x000fea0003800200 */
.L_x_36027:
        /* <DEDUP_REMOVED lines=61> */
.L_x_36025:
[----:B------:R-:W-:Y:S05]  /*4cb70*/  BSYNC.RECONVERGENT B1 ;  /* 0x0000000000017941 */ /* 0x000fea0003800200 */
.L_x_36024:
        /* <DEDUP_REMOVED lines=16> */
.L_x_36008:
        /* <DEDUP_REMOVED lines=24> */
.L_x_36029:
[----:B01----:R-:W-:Y:S01]  /*4ce00*/  MOV R11, R18 ;  /* 0x00000012000b7202 */ /* 0x003fe20000000f00 */
[----:B------:R-:W-:-:S07]  /*4ce10*/  VIADD R13, R13, 0x20 ;  /* 0x000000200d0d7836 */ /* 0x000fce0000000000 */
.L_x_35966:
[----:B------:R-:W-:Y:S05]  /*4ce20*/  BSYNC.RECONVERGENT B0 ;  /* 0x0000000000007941 */ /* 0x000fea0003800200 */
.L_x_35965:
        /* <DEDUP_REMOVED lines=35> */
.L_x_36035:
        /* <DEDUP_REMOVED lines=13> */
.L_x_36037:
[----:B------:R-:W-:Y:S05]  /*4d130*/  BSYNC.RECONVERGENT B2 ;  /* 0x0000000000027941 */ /* 0x000fea0003800200 */
.L_x_36036:
        /* <DEDUP_REMOVED lines=61> */
.L_x_36034:
[----:B------:R-:W-:Y:S05]  /*4d510*/  BSYNC.RECONVERGENT B1 ;  /* 0x0000000000017941 */ /* 0x000fea0003800200 */
.L_x_36033:
        /* <DEDUP_REMOVED lines=20> */
.L_x_36040:
        /* <DEDUP_REMOVED lines=13> */
.L_x_36042:
[----:B------:R-:W-:Y:S05]  /*4d730*/  BSYNC.RECONVERGENT B2 ;  /* 0x0000000000027941 */ /* 0x000fea0003800200 */
.L_x_36041:
        /* <DEDUP_REMOVED lines=61> */
.L_x_36039:
[----:B------:R-:W-:Y:S05]  /*4db10*/  BSYNC.RECONVERGENT B1 ;  /* 0x0000000000017941 */ /* 0x000fea0003800200 */
.L_x_36038:
        /* <DEDUP_REMOVED lines=15> */
.L_x_36045:
        /* <DEDUP_REMOVED lines=13> */
.L_x_36047:
[----:B------:R-:W-:Y:S05]  /*4dce0*/  BSYNC.RECONVERGENT B2 ;  /* 0x0000000000027941 */ /* 0x000fea0003800200 */
.L_x_36046:
        /* <DEDUP_REMOVED lines=61> */
.L_x_36044:
[----:B------:R-:W-:Y:S05]  /*4e0c0*/  BSYNC.RECONVERGENT B1 ;  /* 0x0000000000017941 */ /* 0x000fea0003800200 */
.L_x_36043:
        /* <DEDUP_REMOVED lines=17> */
.L_x_36050:
        /* <DEDUP_REMOVED lines=13> */
.L_x_36052:
[----:B------:R-:W-:Y:S05]  /*4e2b0*/  BSYNC.RECONVERGENT B2 ;  /* 0x0000000000027941 */ /* 0x000fea0003800200 */
.L_x_36051:
        /* <DEDUP_REMOVED lines=61> */
.L_x_36049:
[----:B------:R-:W-:Y:S05]  /*4e690*/  BSYNC.RECONVERGENT B1 ;  /* 0x0000000000017941 */ /* 0x000fea0003800200 */
.L_x_36048:
        /* <DEDUP_REMOVED lines=15> */
.L_x_36055:
        /* <DEDUP_REMOVED lines=13> */
.L_x_36057:
[----:B------:R-:W-:Y:S05]  /*4e860*/  BSYNC.RECONVERGENT B2 ;  /* 0x0000000000027941 */ /* 0x000fea0003800200 */
.L_x_36056:
        /* <DEDUP_REMOVED lines=61> */
.L_x_36054:
[----:B------:R-:W-:Y:S05]  /*4ec40*/  BSYNC.RECONVERGENT B1 ;  /* 0x0000000000017941 */ /* 0x000fea0003800200 */
.L_x_36053:
        /* <DEDUP_REMOVED lines=17> */
.L_x_36060:
        /* <DEDUP_REMOVED lines=13> */
.L_x_36062:
[----:B------:R-:W-:Y:S05]  /*4ee30*/  BSYNC.RECONVERGENT B2 ;  /* 0x0000000000027941 */ /* 0x000fea0003800200 */
.L_x_36061:
        /* <DEDUP_REMOVED lines=61> */
.L_x_36059:
[----:B------:R-:W-:Y:S05]  /*4f210*/  BSYNC.RECONVERGENT B1 ;  /* 0x0000000000017941 */ /* 0x000fea0003800200 */
.L_x_36058:
        /* <DEDUP_REMOVED lines=15> */
.L_x_36065:
        /* <DEDUP_REMOVED lines=13> */
.L_x_36067:
[----:B------:R-:W-:Y:S05]  /*4f3e0*/  BSYNC.RECONVERGENT B2 ;  /* 0x0000000000027941 */ /* 0x000fea0003800200 */
.L_x_36066:
        /* <DEDUP_REMOVED lines=61> */
.L_x_36064:
[----:B------:R-:W-:Y:S05]  /*4f7c0*/  BSYNC.RECONVERGENT B1 ;  /* 0x0000000000017941 */ /* 0x000fea0003800200 */
.L_x_36063:
        /* <DEDUP_REMOVED lines=17> */
.L_x_36070:
        /* <DEDUP_REMOVED lines=16> */
.L_x_36072:
[----:B------:R-:W-:Y:S05]  /*4f9e0*/  BSYNC.RECONVERGENT B2 ;  /* 0x0000000000027941 */ /* 0x000fea0003800200 */
.L_x_36071:
        /* <DEDUP_REMOVED lines=61> */
.L_x_36069:
[----:B------:R-:W-:Y:S05]  /*4fdc0*/  BSYNC.RECONVERGENT B1 ;  /* 0x0000000000017941 */ /* 0x000fea0003800200 */
.L_x_36068:
        /* <DEDUP_REMOVED lines=50> */
.L_x_36032:
        /* <DEDUP_REMOVED lines=16> */
.L_x_36076:
        /* <DEDUP_REMOVED lines=13> */
.L_x_36078:
[----:B------:R-:W-:Y:S05]  /*502c0*/  BSYNC.RECONVERGENT B2 ;  /* 0x0000000000027941 */ /* 0x000fea0003800200 */
.L_x_36077:
        /* <DEDUP_REMOVED lines=61> */
.L_x_36075:
[----:B------:R-:W-:Y:S05]  /*506a0*/  BSYNC.RECONVERGENT B1 ;  /* 0x0000000000017941 */ /* 0x000fea0003800200 */
.L_x_36074:
        /* <DEDUP_REMOVED lines=18> */
.L_x_36081:
        /* <DEDUP_REMOVED lines=13> */
.L_x_36083:
[----:B------:R-:W-:Y:S05]  /*508a0*/  BSYNC.RECONVERGENT B2 ;  /* 0x0000000000027941 */ /* 0x000fea0003800200 */
.L_x_36082:
        /* <DEDUP_REMOVED lines=61> */
.L_x_36080:
[----:B------:R-:W-:Y:S05]  /*50c80*/  BSYNC.RECONVERGENT B1 ;  /* 0x0000000000017941 */ /* 0x000fea0003800200 */
.L_x_36079:
        /* <DEDUP_REMOVED lines=16> */
.L_x_36086:
        /* <DEDUP_REMOVED lines=13> */
.L_x_36088:
[----:B------:R-:W-:Y:S05]  /*50e60*/  BSYNC.RECONVERGENT B2 ;  /* 0x0000000000027941 */ /* 0x000fea0003800200 */
.L_x_36087:
        /* <DEDUP_REMOVED lines=61> */
.L_x_36085:
[----:B------:R-:W-:Y:S05]  /*51240*/  BSYNC.RECONVERGENT B1 ;  /* 0x0000000000017941 */ /* 0x000fea0003800200 */
.L_x_36084:
        /* <DEDUP_REMOVED lines=16> */
.L_x_36091:
        /* <DEDUP_REMOVED lines=13> */
.L_x_36093:
[----:B------:R-:W-:Y:S05]  /*51420*/  BSYNC.RECONVERGENT B2 ;  /* 0x0000000000027941 */ /* 0x000fea0003800200 */
.L_x_36092:
        /* <DEDUP_REMOVED lines=61> */
.L_x_36090:
[----:B------:R-:W-:Y:S05]  /*51800*/  BSYNC.RECONVERGENT B1 ;  /* 0x0000000000017941 */ /* 0x000fea0003800200 */
.L_x_36089:
        /* <DEDUP_REMOVED lines=16> */
.L_x_36073:
        /* <DEDUP_REMOVED lines=11> */
[----:B------:R0:W-:Y:S02]  /*519c0*/  STG.E desc[UR6][R140.64], R11 ;  /* 0x0000000b8c007986 */ /* 0x0001e4000c101906 */
[----:B0-----:R-:W-:Y:S01]  /*519d0*/  IMAD.MOV.U32 R11, RZ, RZ, R18 ;  /* 0x000000ffff0b7224 */ /* 0x001fe200078e0012 */
[----:B------:R-:W-:Y:S06]  /*519e0*/  @!P0 BRA `(.L_x_36031) ;  /* 0x00000000002c8947 */ /* 0x000fec0003800000 */
[----:B------:R-:W-:Y:S02]  /*519f0*/  SHF.L.U32 R18, R16, 0x10, RZ ;  /* 0x0000001010127819 */ /* 0x000fe400000006ff */
        /* <DEDUP_REMOVED lines=10> */
.L_x_36031:
[----:B------:R-:W-:Y:S05]  /*51aa0*/  BSYNC.RECONVERGENT B0 ;  /* 0x0000000000007941 */ /* 0x000fea0003800200 */
.L_x_36030:
        /* <DEDUP_REMOVED lines=13> */
[----:B------:R-:W-:Y:S02]  /*51b80*/  LOP3.LUT R3, R3, 0xfffffffe, RZ, 0xc0, !PT ;  /* 0xfffffffe03037812 */ /* 0x000fe400078ec0ff */
[----:B------:R-:W-:-:S05]  /*51b90*/  FSEL R13, R13, RZ, P5 ;  /* 0x000000ff0d0d7208 */ /* 0x000fca0002800000 */
[----:B0-----:R-:W-:-:S04]  /*51ba0*/  FADD.FTZ R18, R80, R13 ;  /* 0x0000000d50127221 */ /* 0x001fc80000010000 */
[----:B------:R-:W-:Y:S01]  /*51bb0*/  FADD.FTZ R18, R81, R18 ;  /* 0x0000001251127221 */ /* 0x000fe20000010000 */
[----:B------:R-:W-:-:S03]  /*51bc0*/  @P6 LOP3.LUT R3, R3, 0x1, RZ, 0xfc, !PT ;  /* 0x0000000103036812 */ /* 0x000fc600078efcff */
[----:B------:R-:W-:Y:S01]  /*51bd0*/  FADD.FTZ R18, R82, R18 ;  /* 0x0000001252127221 */ /* 0x000fe20000010000 */
[----:B------:R-:W-:-:S03]  /*51be0*/  LOP3.LUT R3, R3, 0xfffffffd, RZ, 0xc0, !PT ;  /* 0xfffffffd03037812 */ /* 0x000fc600078ec0ff */
        /* <DEDUP_REMOVED lines=83> */
[----:B-1----:R-:W-:Y:S02]  /*52120*/  LOP3.LUT P6, RZ, R142, 0x1f, RZ, 0xc0, !PT ;  /* 0x0000001f8eff7812 */ /* 0x002fe400078cc0ff */
[----:B------:R-:W-:-:S11]  /*52130*/  LOP3.LUT R3, R3, 0xfffffbff, RZ, 0xc0, !PT ;  /* 0xfffffbff03037812 */ /* 0x000fd600078ec0ff */
        /* <DEDUP_REMOVED lines=162> */
.L_x_36139:
[----:B------:R-:W-:Y:S01]  /*52b60*/  LOP3.LUT P1, RZ, R142, 0x1f, RZ, 0xc0, !PT ;  /* 0x0000001f8eff7812 */ /* 0x000fe2000782c0ff */
[----:B-1----:R-:W-:Y:S01]  /*52b70*/  FADD.FTZ R18, R144, R18 ;  /* 0x0000001290127221 */ /* 0x002fe20000010000 */
[----:B------:R-:W-:Y:S01]  /*52b80*/  ISETP.NE.AND P0, PT, RZ, UR11, PT ;  /* 0x0000000bff007c0c */ /* 0x000fe2000bf05270 */
[----:B------:R-:W-:Y:S02]  /*52b90*/  BSSY.RECONVERGENT B0, `(.L_x_36095) ;  /* 0x0000039000007945 */ /* 0x000fe40003800200 */
[----:B------:R-:W-:Y:S01]  /*52ba0*/  FFMA.FTZ R13, R18, R13, UR12 ;  /* 0x0000000c120d7e23 */ /* 0x000fe2000801000d */
[----:B------:R-:W-:-:S05]  /*52bb0*/  FMUL.FTZ R18, R143, R143 ;  /* 0x0000008f8f127220 */ /* 0x000fca0000410000 */
[----:B------:R-:W-:Y:S02]  /*52bc0*/  FSEL R18, R18, RZ, P0 ;  /* 0x000000ff12127208 */ /* 0x000fe40000000000 */
[----:B------:R-:W1:Y:S03]  /*52bd0*/  @!P1 LDC.64 R140, c[0x0][0x3c0] ;  /* 0x0000f000ff8c9b82 */ /* 0x000e660000000a00 */
[----:B------:R-:W-:-:S04]  /*52be0*/  FADD.FTZ R13, R13, R18 ;  /* 0x000000120d0d7221 */ /* 0x000fc80000010000 */
[----:B------:R2:W3:Y:S02]  /*52bf0*/  MUFU.RSQ R18, R13 ;  /* 0x0000000d00127308 */ /* 0x0004e40000001400 */
[----:B--2---:R-:W-:Y:S01]  /*52c00*/  FSEL R13, R143, RZ, !P0 ;  /* 0x000000ff8f0d7208 */ /* 0x004fe20004000000 */
[----:B-1----:R-:W-:-:S05]  /*52c10*/  @!P1 IMAD.WIDE R140, R8, 0x4, R140 ;  /* 0x00000004088c9825 */ /* 0x002fca00078e028c */
[----:B------:R1:W-:Y:S02]  /*52c20*/  @!P1 STG.E desc[UR6][R140.64], R143 ;  /* 0x0000008f8c009986 */ /* 0x0003e4000c101906 */
[----:B-1----:R-:W1:Y:S02]  /*52c30*/  @!P1 LDC.64 R140, c[0x0][0x3c8] ;  /* 0x0000f200ff8c9b82 */ /* 0x002e640000000a00 */
[----:B-1----:R-:W-:-:S05]  /*52c40*/  @!P1 IMAD.WIDE R140, R8, 0x4, R140 ;  /* 0x00000004088c9825 */ /* 0x002fca00078e028c */
[----:B---3--:R1:W-:Y:S01]  /*52c50*/  @!P1 STG.E desc[UR6][R140.64], R18 ;  /* 0x000000128c009986 */ /* 0x0083e2000c101906 */
[----:B------:R-:W-:Y:S05]  /*52c60*/  @!P5 BRA `(.L_x_36096) ;  /* 0x0000000000acd947 */ /* 0x000fea0003800000 */
[----:B------:R-:W1:Y:S04]  /*52c70*/  LDL.S16 R146, [R1+0x22] ;  /* 0x0000220001927983 */ /* 0x000e680000100600 */
[----:B------:R-:W2:Y:S01]  /*52c80*/  LDL.S16 R145, [R1+0x1e] ;  /* 0x00001e0001917983 */ /* 0x000ea20000100600 */
[----:B0-----:R-:W-:-:S03]  /*52c90*/  FADD.FTZ R144, R76, -R13 ;  /* 0x8000000d4c907221 */ /* 0x001fc60000010000 */
[----:B------:R-:W3:Y:S04]  /*52ca0*/  LDL.S16 R180, [R1+0x20] ;  /* 0x0000200001b47983 */ /* 0x000ee80000100600 */
[----:B------:R-:W4:Y:S01]  /*52cb0*/  LDL.S16 R147, [R1+0x1c] ;  /* 0x00001c0001937983 */ /* 0x000f220000100600 */
[----:B------:R-:W-:Y:S02]  /*52cc0*/  HADD2.F32 R143, -RZ, R40.H0_H0 ;  /* 0x20000028ff8f7230 */ /* 0x000fe40000004100 */
[----:B------:R-:W-:Y:S01]  /*52cd0*/  FMUL.FTZ R144, R18, R144 ;  /* 0x0000009012907220 */ /* 0x000fe20000410000 */
[----:B------:R-:W-:Y:S02]  /*52ce0*/  HADD2.F32 R142, -RZ, R160.H0_H0 ;  /* 0x200000a0ff8e7230 */ /* 0x000fe40000004100 */
[----:B------:R-:W-:-:S02]  /*52cf0*/  HADD2.F32 R181, -RZ, R226.H0_H0 ;  /* 0x200000e2ffb57230 */ /* 0x000fc40000004100 */
[----:B-1----:R-:W-:Y:S02]  /*52d00*/  HADD2.F32 R140, -RZ, R146.H0_H0 ;  /* 0x20000092ff8c7230 */ /* 0x002fe40000004100 */
[----:B--2---:R-:W-:Y:S02]  /*52d10*/  HADD2.F32 R141, -RZ, R145.H0_H0 ;  /* 0x20000091ff8d7230 */ /* 0x004fe40000004100 */
[----:B------:R-:W-:Y:S01]  /*52d20*/  FADD.FTZ R145, R77, -R13 ;  /* 0x8000000d4d917221 */ /* 0x000fe20000010000 */
[C---:B------:R-:W-:Y:S01]  /*52d30*/  FFMA.FTZ R140, R144.reuse, R140, R143 ;  /* 0x0000008c908c7223 */ /* 0x040fe2000001008f */
[--C-:B------:R-:W-:Y:S02]  /*52d40*/  HADD2.F32 R146, -RZ, R229.reuse.H0_H0 ;  /* 0x200000e5ff927230 */ /* 0x100fe40000004100 */
[----:B------:R-:W-:Y:S01]  /*52d50*/  FFMA.FTZ R144, R144, R141, R142 ;  /* 0x0000008d90907223 */ /* 0x000fe2000001008e */
[----:B------:R-:W-:Y:S02]  /*52d60*/  HADD2.F32 R141, -RZ, R229.H1_H1 ;  /* 0x300000e5ff8d7230 */ /* 0x000fe40000004100 */
[----:B------:R-:W-:Y:S01]  /*52d70*/  FMUL.FTZ R145, R18, R145 ;  /* 0x0000009112917220 */ /* 0x000fe20000410000 */
[----:B------:R-:W-:-:S02]  /*52d80*/  HADD2.F32 R142, -RZ, R228.H1_H1 ;  /* 0x300000e4ff8e7230 */ /* 0x000fc40000004100 */
[----:B------:R-:W-:Y:S02]  /*52d90*/  HADD2.F32 R143, -RZ, R228.H0_H0 ;  /* 0x200000e4ff8f7230 */ /* 0x000fe40000004100 */
[C---:B------:R-:W-:Y:S01]  /*52da0*/  FFMA.FTZ R141, R145.reuse, R141, R146 ;  /* 0x0000008d918d7223 */ /* 0x040fe20000010092 */
[----:B------:R-:W-:Y:S02]  /*52db0*/  FADD.FTZ R146, R78, -R13 ;  /* 0x8000000d4e927221 */ /* 0x000fe40000010000 */
[----:B------:R-:W-:Y:S01]  /*52dc0*/  FFMA.FTZ R145, R145, R142, R143 ;  /* 0x0000008e91917223 */ /* 0x000fe2000001008f */
[----:B---3--:R-:W-:Y:S02]  /*52dd0*/  HADD2.F32 R142, -RZ, R180.H0_H0 ;  /* 0x200000b4ff8e7230 */ /* 0x008fe40000004100 */
[----:B------:R-:W-:Y:S01]  /*52de0*/  FMUL.FTZ R146, R18, R146 ;  /* 0x0000009212927220 */ /* 0x000fe20000410000 */
[----:B------:R-:W-:-:S05]  /*52df0*/  HADD2.F32 R143, -RZ, R41.H0_H0 ;  /* 0x20000029ff8f7230 */ /* 0x000fca0000004100 */
[----:B------:R-:W-:Y:S01]  /*52e00*/  FFMA.FTZ R142, R146, R142, R143 ;  /* 0x0000008e928e7223 */ /* 0x000fe2000001008f */
[----:B----4-:R-:W-:Y:S02]  /*52e10*/  HADD2.F32 R143, -RZ, R147.H0_H0 ;  /* 0x20000093ff8f7230 */ /* 0x010fe40000004100 */
[----:B------:R-:W-:-:S05]  /*52e20*/  HADD2.F32 R147, -RZ, R161.H0_H0 ;  /* 0x200000a1ff937230 */ /* 0x000fca0000004100 */
[----:B------:R-:W-:Y:S01]  /*52e30*/  FFMA.FTZ R146, R146, R143, R147 ;  /* 0x0000008f92927223 */ /* 0x000fe20000010093 */
[----:B------:R-:W-:Y:S01]  /*52e40*/  FADD.FTZ R147, R79, -R13 ;  /* 0x8000000d4f937221 */ /* 0x000fe20000010000 */
[--C-:B------:R-:W-:Y:S02]  /*52e50*/  HADD2.F32 R143, -RZ, R227.reuse.H1_H1 ;  /* 0x300000e3ff8f7230 */ /* 0x100fe40000004100 */
[----:B------:R-:W-:Y:S02]  /*52e60*/  HADD2.F32 R180, -RZ, R227.H0_H0 ;  /* 0x200000e3ffb47230 */ /* 0x000fe40000004100 */
        /* <DEDUP_REMOVED lines=8> */
[----:B0-----:R-:W-:-:S05]  /*52ef0*/  IMAD.WIDE.U32 R140, R19, 0x10, R140 ;  /* 0x00000010138c7825 */ /* 0x001fca00078e008c */
[----:B------:R2:W-:Y:S01]  /*52f00*/  STG.E.128 desc[UR6][R140.64], R144 ;  /* 0x000000908c007986 */ /* 0x0005e2000c101d06 */
[----:B------:R-:W-:-:S07]  /*52f10*/  IADD3 R19, PT, PT, R19, 0x20, RZ ;  /* 0x0000002013137810 */ /* 0x000fce0007ffe0ff */
.L_x_36096:
[----:B------:R-:W-:Y:S05]  /*52f20*/  BSYNC.RECONVERGENT B0 ;  /* 0x0000000000007941 */ /* 0x000fea0003800200 */
.L_x_36095:
[----:B------:R-:W-:Y:S01]  /*52f30*/  LOP3.LUT P0, RZ, R3, 0x4000000, RZ, 0xc0, !PT ;  /* 0x0400000003ff7812 */ /* 0x000fe2000780c0ff */
[----:B------:R-:W-:-:S12]  /*52f40*/  BSSY.RECONVERGENT B0, `(.L_x_36097) ;  /* 0x000002d000007945 */ /* 0x000fd80003800200 */
[----:B------:R-:W-:Y:S05]  /*52f50*/  @!P0 BRA `(.L_x_36098) ;  /* 0x0000000000ac8947 */ /* 0x000fea0003800000 */
[----:B-12---:R-:W2:Y:S04]  /*52f60*/  LDL.S16 R140, [R1+0x1a] ;  /* 0x00001a00018c7983 */ /* 0x006ea80000100600 */
[----:B------:R-:W3:Y:S01]  /*52f70*/  LDL.S16 R141, [R1+0x16] ;  /* 0x00001600018d7983 */ /* 0x000ee20000100600 */
[----:B0-----:R-:W-:-:S03]  /*52f80*/  FADD.FTZ R144, R80, -R13 ;  /* 0x8000000d50907221 */ /* 0x001fc60000010000 */
[----:B------:R-:W4:Y:S04]  /*52f90*/  LDL.S16 R180, [R1+0x18] ;  /* 0x0000180001b47983 */ /* 0x000f280000100600 */
[----:B------:R-:W5:Y:S01]  /*52fa0*/  LDL.S16 R147, [R1+0x14] ;  /* 0x0000140001937983 */ /* 0x000f620000100600 */
[----:B------:R-:W-:Y:S02]  /*52fb0*/  HADD2.F32 R143, -RZ, R22.H0_H0 ;  /* 0x20000016ff8f7230 */ /* 0x000fe40000004100 */
[----:B------:R-:W-:Y:S01]  /*52fc0*/  FMUL.FTZ R144, R18, R144 ;  /* 0x0000009012907220 */ /* 0x000fe20000410000 */
[----:B------:R-:W-:Y:S02]  /*52fd0*/  HADD2.F32 R142, -RZ, R158.H0_H0 ;  /* 0x2000009eff8e7230 */ /* 0x000fe40000004100 */
[----:B------:R-:W-:Y:S01]  /*52fe0*/  FADD.FTZ R145, R81, -R13 ;  /* 0x8000000d51917221 */ /* 0x000fe20000010000 */
[----:B------:R-:W-:-:S03]  /*52ff0*/  HADD2.F32 R146, -RZ, R225.H0_H0 ;  /* 0x200000e1ff927230 */ /* 0x000fc60000004100 */
[----:B------:R-:W-:Y:S01]  /*53000*/  FMUL.FTZ R145, R18, R145 ;  /* 0x0000009112917220 */ /* 0x000fe20000410000 */
[----:B------:R-:W-:Y:S02]  /*53010*/  HADD2.F32 R181, -RZ, R222.H0_H0 ;  /* 0x200000deffb57230 */ /* 0x000fe40000004100 */
[----:B--2---:R-:W-:Y:S02]  /*53020*/  HADD2.F32 R140, -RZ, R140.H0_H0 ;  /* 0x2000008cff8c7230 */ /* 0x004fe40000004100 */
[----:B---3--:R-:W-:-:S03]  /*53030*/  HADD2.F32 R141, -RZ, R141.H0_H0 ;  /* 0x2000008dff8d7230 */ /* 0x008fc60000004100 */
[C---:B------:R-:W-:Y:S02]  /*53040*/  FFMA.FTZ R140, R144.reuse, R140, R143 ;  /* 0x0000008c908c7223 */ /* 0x040fe4000001008f */
[----:B------:R-:W-:Y:S01]  /*53050*/  FFMA.FTZ R144, R144, R141, R142 ;  /* 0x0000008d90907223 */ /* 0x000fe2000001008e */
[----:B------:R-:W-:Y:S02]  /*53060*/  HADD2.F32 R141, -RZ, R225.H1_H1 ;  /* 0x300000e1ff8d7230 */ /* 0x000fe40000004100 */
[--C-:B------:R-:W-:Y:S02]  /*53070*/  HADD2.F32 R142, -RZ, R224.reuse.H1_H1 ;  /* 0x300000e0ff8e7230 */ /* 0x100fe40000004100 */
[----:B------:R-:W-:Y:S02]  /*53080*/  HADD2.F32 R143, -RZ, R224.H0_H0 ;  /* 0x200000e0ff8f7230 */ /* 0x000fe40000004100 */
[----:B------:R-:W-:Y:S01]  /*53090*/  FFMA.FTZ R141, R145, R141, R146 ;  /* 0x0000008d918d7223 */ /* 0x000fe20000010092 */
[----:B------:R-:W-:-:S02]  /*530a0*/  FADD.FTZ R146, R82, -R13 ;  /* 0x8000000d52927221 */ /* 0x000fc40000010000 */
[----:B------:R-:W-:Y:S01]  /*530b0*/  FFMA.FTZ R145, R145, R142, R143 ;  /* 0x0000008e91917223 */ /* 0x000fe2000001008f */
[----:B----4-:R-:W-:Y:S02]  /*530c0*/  HADD2.F32 R142, -RZ, R180.H0_H0 ;  /* 0x200000b4ff8e7230 */ /* 0x010fe40000004100 */
[----:B------:R-:W-:Y:S01]  /*530d0*/  FMUL.FTZ R146, R18, R146 ;  /* 0x0000009212927220 */ /* 0x000fe20000410000 */
[----:B------:R-:W-:-:S05]  /*530e0*/  HADD2.F32 R143, -RZ, R23.H0_H0 ;  /* 0x20000017ff8f7230 */ /* 0x000fca0000004100 */
[----:B------:R-:W-:Y:S01]  /*530f0*/  FFMA.FTZ R142, R146, R142, R143 ;  /* 0x0000008e928e7223 */ /* 0x000fe2000001008f */
[----:B-----5:R-:W-:Y:S02]  /*53100*/  HADD2.F32 R143, -RZ, R147.H0_H0 ;  /* 0x20000093ff8f7230 */ /* 0x020fe40000004100 */
        /* <DEDUP_REMOVED lines=15> */
[----:B------:R-:W-:-:S07]  /*53200*/  VIADD R19, R19, 0x20 ;  /* 0x0000002013137836 */ /* 0x000fce0000000000 */
.L_x_36098:
[----:B------:R-:W-:Y:S05]  /*53210*/  BSYNC.RECONVERGENT B0 ;  /* 0x0000000000007941 */ /* 0x000fea0003800200 */
.L_x_36097:
[----:B------:R-:W-:Y:S01]  /*53220*/  LOP3.LUT P0, RZ, R3, 0x2000000, RZ, 0xc0, !PT ;  /* 0x0200000003ff7812 */ /* 0x000fe2000780c0ff */
[----:B------:R-:W-:-:S12]  /*53230*/  BSSY.RECONVERGENT B0, `(.L_x_36099) ;  /* 0x000002d000007945 */ /* 0x000fd80003800200 */
[----:B------:R-:W-:Y:S05]  /*53240*/  @!P0 BRA `(.L_x_36100) ;  /* 0x0000000000ac8947 */ /* 0x000fea0003800000 */
[----:B-123--:R-:W2:Y:S04]  /*53250*/  LDL.S16 R140, [R1+0x12] ;  /* 0x00001200018c7983 */ /* 0x00eea80000100600 */
        /* <DEDUP_REMOVED lines=42> */
.L_x_36100:
[----:B------:R-:W-:Y:S05]  /*53500*/  BSYNC.RECONVERGENT B0 ;  /* 0x0000000000007941 */ /* 0x000fea0003800200 */
.L_x_36099:
[----:B------:R-:W-:Y:S01]  /*53510*/  LOP3.LUT P0, RZ, R3, 0x1000000, RZ, 0xc0, !PT ;  /* 0x0100000003ff7812 */ /* 0x000fe2000780c0ff */
[----:B------:R-:W-:-:S12]  /*53520*/  BSSY.RECONVERGENT B0, `(.L_x_36101) ;  /* 0x000002d000007945 */ /* 0x000fd80003800200 */
[----:B------:R-:W-:Y:S05]  /*53530*/  @!P0 BRA `(.L_x_36102) ;  /* 0x0000000000ac8947 */ /* 0x000fea0003800000 */
[----:B-1234-:R-:W2:Y:S04]  /*53540*/  LDL.S16 R140, [R1+0xa] ;  /* 0x00000a00018c7983 */ /* 0x01eea80000100600 */
        /* <DEDUP_REMOVED lines=42> */
.L_x_36102:
[----:B------:R-:W-:Y:S05]  /*537f0*/  BSYNC.RECONVERGENT B0 ;  /* 0x0000000000007941 */ /* 0x000fea0003800200 */
.L_x_36101:
[----:B------:R-:W-:Y:S01]  /*53800*/  LOP3.LUT P0, RZ, R3, 0x800000, RZ, 0xc0, !PT ;  /* 0x0080000003ff7812 */ /* 0x000fe2000780c0ff */
[----:B------:R-:W-:-:S12]  /*53810*/  BSSY.RECONVERGENT B0, `(.L_x_36103) ;  /* 0x000002b000007945 */ /* 0x000fd80003800200 */
[----:B------:R-:W-:Y:S05]  /*53820*/  @!P0 BRA `(.L_x_36104) ;  /* 0x0000000000a48947 */ /* 0x000fea0003800000 */
[----:B01234-:R-:W2:Y:S04]  /*53830*/  LDL.S16 R140, [R1+0x2] ;  /* 0x00000200018c7983 */ /* 0x01fea80000100600 */
[----:B------:R-:W3:Y:S01]  /*53840*/  LDL.S16 R147, [R1] ;  /* 0x0000000001937983 */ /* 0x000ee20000100600 */
[--C-:B------:R-:W-:Y:S01]  /*53850*/  FADD.FTZ R144, R92, -R13.reuse ;  /* 0x8000000d5c907221 */ /* 0x100fe20000010000 */
[----:B------:R-:W-:Y:S02]  /*53860*/  HADD2.F32 R143, -RZ, R28.H0_H0 ;  /* 0x2000001cff8f7230 */ /* 0x000fe40000004100 */
[----:B------:R-:W-:Y:S01]  /*53870*/  FADD.FTZ R145, R93, -R13 ;  /* 0x8000000d5d917221 */ /* 0x000fe20000010000 */
[----:B------:R-:W-:Y:S02]  /*53880*/  HADD2.F32 R141, -RZ, R252.H1_H1 ;  /* 0x300000fcff8d7230 */ /* 0x000fe40000004100 */
[----:B------:R-:W-:Y:S01]  /*53890*/  FMUL.FTZ R144, R18, R144 ;  /* 0x0000009012907220 */ /* 0x000fe20000410000 */
[----:B------:R-:W-:-:S02]  /*538a0*/  HADD2.F32 R142, -RZ, R152.H0_H0 ;  /* 0x20000098ff8e7230 */ /* 0x000fc40000004100 */
[----:B------:R-:W-:Y:S01]  /*538b0*/  FMUL.FTZ R145, R18, R145 ;  /* 0x0000009112917220 */ /* 0x000fe20000410000 */
[----:B------:R-:W-:Y:S02]  /*538c0*/  HADD2.F32 R146, -RZ, R213.H0_H0 ;  /* 0x200000d5ff927230 */ /* 0x000fe40000004100 */
[----:B------:R-:W-:Y:S02]  /*538d0*/  HADD2.F32 R180, -RZ, R211.H0_H0 ;  /* 0x200000d3ffb47230 */ /* 0x000fe40000004100 */
[----:B------:R-:W-:Y:S02]  /*538e0*/  HADD2.F32 R181, -RZ, R210.H0_H0 ;  /* 0x200000d2ffb57230 */ /* 0x000fe40000004100 */
[----:B--2---:R-:W-:-:S05]  /*538f0*/  HADD2.F32 R140, -RZ, R140.H0_H0 ;  /* 0x2000008cff8c7230 */ /* 0x004fca0000004100 */
[C---:B------:R-:W-:Y:S01]  /*53900*/  FFMA.FTZ R140, R144.reuse, R140, R143 ;  /* 0x0000008c908c7223 */ /* 0x040fe2000001008f */
[----:B------:R-:W-:Y:S01]  /*53910*/  FFMA.FTZ R144, R144, R141, R142 ;  /* 0x0000008d90907223 */ /* 0x000fe2000001008e */
[----:B------:R-:W-:Y:S02]  /*53920*/  HADD2.F32 R141, -RZ, R213.H1_H1 ;  /* 0x300000d5ff8d7230 */ /* 0x000fe40000004100 */
[--C-:B------:R-:W-:Y:S02]  /*53930*/  HADD2.F32 R142, -RZ, R212.reuse.H1_H1 ;  /* 0x300000d4ff8e7230 */ /* 0x100fe40000004100 */
[----:B------:R-:W-:Y:S02]  /*53940*/  HADD2.F32 R143, -RZ, R212.H0_H0 ;  /* 0x200000d4ff8f7230 */ /* 0x000fe40000004100 */
[C---:B------:R-:W-:Y:S01]  /*53950*/  FFMA.FTZ R141, R145.reuse, R141, R146 ;  /* 0x0000008d918d7223 */ /* 0x040fe20000010092 */
[----:B------:R-:W-:Y:S02]  /*53960*/  FADD.FTZ R146, R94, -R13 ;  /* 0x8000000d5e927221 */ /* 0x000fe40000010000 */
[----:B------:R-:W-:Y:S01]  /*53970*/  FFMA.FTZ R145, R145, R142, R143 ;  /* 0x0000008e91917223 */ /* 0x000fe2000001008f */
[----:B---3--:R-:W-:-:S02]  /*53980*/  HADD2.F32 R142, -RZ, R147.H0_H0 ;  /* 0x20000093ff8e7230 */ /* 0x008fc40000004100 */
[----:B------:R-:W-:Y:S01]  /*53990*/  FMUL.FTZ R146, R18, R146 ;  /* 0x0000009212927220 */ /* 0x000fe20000410000 */
[----:B------:R-:W-:Y:S02]  /*539a0*/  HADD2.F32 R143, -RZ, R29.H0_H0 ;  /* 0x2000001dff8f7230 */ /* 0x000fe40000004100 */
[----:B------:R-:W-:-:S03]  /*539b0*/  HADD2.F32 R147, -RZ, R153.H0_H0 ;  /* 0x20000099ff937230 */ /* 0x000fc60000004100 */
        /* <DEDUP_REMOVED lines=16> */
.L_x_36104:
[----:B------:R-:W-:Y:S05]  /*53ac0*/  BSYNC.RECONVERGENT B0 ;  /* 0x0000000000007941 */ /* 0x000fea0003800200 */
.L_x_36103:
[----:B------:R-:W-:Y:S01]  /*53ad0*/  LOP3.LUT P0, RZ, R3, 0x400000, RZ, 0xc0, !PT ;  /* 0x0040000003ff7812 */ /* 0x000fe2000780c0ff */
[----:B------:R-:W-:-:S12]  /*53ae0*/  BSSY.RECONVERGENT B0, `(.L_x_36105) ;  /* 0x0000029000007945 */ /* 0x000fd80003800200 */
[----:B------:R-:W-:Y:S05]  /*53af0*/  @!P0 BRA `(.L_x_36106) ;  /* 0x00000000009c8947 */ /* 0x000fea0003800000 */
[--C-:B0-234-:R-:W-:Y:S01]  /*53b00*/  FADD.FTZ R144, R96, -R13.reuse ;  /* 0x8000000d60907221 */ /* 0x11dfe20000010000 */
[----:B-1----:R-:W-:Y:S02]  /*53b10*/  HADD2.F32 R140, -RZ, R251.H1_H1 ;  /* 0x300000fbff8c7230 */ /* 0x002fe40000004100 */
        /* <DEDUP_REMOVED lines=34> */
[----:B0-----:R-:W-:-:S04]  /*53d40*/  IMAD.WIDE.U32 R140, R19, 0x10, R140 ;  /* 0x00000010138c7825 */ /* 0x001fc800078e008c */
[----:B------:R-:W-:Y:S01]  /*53d50*/  VIADD R19, R19, 0x20 ;  /* 0x0000002013137836 */ /* 0x000fe20000000000 */
[----:B------:R0:W-:Y:S06]  /*53d60*/  STG.E.128 desc[UR6][R140.64], R144 ;  /* 0x000000908c007986 */ /* 0x0001ec000c101d06 */
.L_x_36106:
[----:B------:R-:W-:Y:S05]  /*53d70*/  BSYNC.RECONVERGENT B0 ;  /* 0x0000000000007941 */ /* 0x000fea0003800200 */
.L_x_36105:
        /* <DEDUP_REMOVED lines=42> */
.L_x_36108:
[----:B------:R-:W-:Y:S05]  /*54020*/  BSYNC.RECONVERGENT B0 ;  /* 0x0000000000007941 */ /* 0x000fea0003800200 */
.L_x_36107:
        /* <DEDUP_REMOVED lines=42> */
.L_x_36110:
[----:B------:R-:W-:Y:S05]  /*542d0*/  BSYNC.RECONVERGENT B0 ;  /* 0x0000000000007941 */ /* 0x000fea0003800200 */
.L_x_36109:
        /* <DEDUP_REMOVED lines=42> */
.L_x_36112:
[----:B------:R-:W-:Y:S05]  /*54580*/  BSYNC.RECONVERGENT B0 ;  /* 0x0000000000007941 */ /* 0x000fea0003800200 */
.L_x_36111:
        /* <DEDUP_REMOVED lines=42> */
.L_x_36114:
[----:B------:R-:W-:Y:S05]  /*54830*/  BSYNC.RECONVERGENT B0 ;  /* 0x0000000000007941 */ /* 0x000fea0003800200 */
.L_x_36113:
        /* <DEDUP_REMOVED lines=42> */
.L_x_36116:
[----:B------:R-:W-:Y:S05]  /*54ae0*/  BSYNC.RECONVERGENT B0 ;  /* 0x0000000000007941 */ /* 0x000fea0003800200 */
.L_x_36115:
        /* <DEDUP_REMOVED lines=42> */
.L_x_36118:
[----:B------:R-:W-:Y:S05]  /*54d90*/  BSYNC.RECONVERGENT B0 ;  /* 0x0000000000007941 */ /* 0x000fea0003800200 */
.L_x_36117:
        /* <DEDUP_REMOVED lines=15> */
[----:B------:R-:W-:Y:S02]  /*54e90*/  HADD2.F32 R141, -RZ, R16.H1_H1 ;  /* 0x30000010ff8d7230 */ /* 0x000fe40000004100 */
        /* <DEDUP_REMOVED lines=26> */
.L_x_36120:
[----:B------:R-:W-:Y:S05]  /*55040*/  BSYNC.RECONVERGENT B0 ;  /* 0x0000000000007941 */ /* 0x000fea0003800200 */
.L_x_36119:
        /* <DEDUP_REMOVED lines=42> */
.L_x_36122:
[----:B------:R-:W-:Y:S05]  /*552f0*/  BSYNC.RECONVERGENT B0 ;  /* 0x0000000000007941 */ /* 0x000fea0003800200 */
.L_x_36121:
        /* <DEDUP_REMOVED lines=42> */
.L_x_36124:
[----:B------:R-:W-:Y:S05]  /*555a0*/  BSYNC.RECONVERGENT B0 ;  /* 0x0000000000007941 */ /* 0x000fea0003800200 */
.L_x_36123:
        /* <DEDUP_REMOVED lines=11> */
[----:B------:R-:W-:Y:S01]  /*55660*/  FFMA.FTZ R140, R144, R140, R143 ;  /* 0x0000008c908c7223 */ /* 0x000fe2000001008f */
[----:B------:R-:W0:Y:S01]  /*55670*/  LDC.64 R180, c[0x0][0x428] ;  /* 0x00010a00ffb47b82 */ /* 0x000e220000000a00 */
[--C-:B------:R-:W-:Y:S02]  /*55680*/  HADD2.F32 R143, -RZ, R182.reuse.H1_H1 ;  /* 0x300000b6ff8f7230 */ /* 0x100fe40000004100 */
[--C-:B------:R-:W-:Y:S01]  /*55690*/  FADD.FTZ R146, R138, -R13.reuse ;  /* 0x8000000d8a927221 */ /* 0x100fe20000010000 */
[----:B------:R-:W-:Y:S01]  /*556a0*/  FFMA.FTZ R144, R144, R141, R142 ;  /* 0x0000008d90907223 */ /* 0x000fe2000001008e */
[----:B------:R-:W-:Y:S02]  /*556b0*/  HADD2.F32 R141, -RZ, R171.H0_H0 ;  /* 0x200000abff8d7230 */ /* 0x000fe40000004100 */
[----:B------:R-:W-:Y:S01]  /*556c0*/  FADD.FTZ R13, R139, -R13 ;  /* 0x8000000d8b0d7221 */ /* 0x000fe20000010000 */
[----:B------:R-:W-:Y:S02]  /*556d0*/  HADD2.F32 R142, -RZ, R182.H0_H0 ;  /* 0x200000b6ff8e7230 */ /* 0x000fe40000004100 */
[----:B------:R-:W-:Y:S01]  /*556e0*/  FMUL.FTZ R146, R18, R146 ;  /* 0x0000009212927220 */ /* 0x000fe20000410000 */
[----:B------:R-:W-:-:S02]  /*556f0*/  HADD2.F32 R147, -RZ, R165.H0_H0 ;  /* 0x200000a5ff937230 */ /* 0x000fc40000004100 */
[----:B------:R-:W-:Y:S01]  /*55700*/  FMUL.FTZ R18, R18, R13 ;  /* 0x0000000d12127220 */ /* 0x000fe20000410000 */
[----:B------:R-:W-:Y:S02]  /*55710*/  HADD2.F32 R13, -RZ, R183.H0_H0 ;  /* 0x200000b7ff0d7230 */ /* 0x000fe40000004100 */
[----:B------:R-:W-:Y:S01]  /*55720*/  FFMA.FTZ R141, R145, R141, R142 ;  /* 0x0000008d918d7223 */ /* 0x000fe2000001008e */
[----:B------:R-:W-:-:S05]  /*55730*/  HADD2.F32 R142, -RZ, R172.H0_H0 ;  /* 0x200000acff8e7230 */ /* 0x000fca0000004100 */
[----:B------:R-:W-:Y:S01]  /*55740*/  FFMA.FTZ R145, R145, R142, R143 ;  /* 0x0000008e91917223 */ /* 0x000fe2000001008f */
[----:B------:R-:W-:Y:S02]  /*55750*/  HADD2.F32 R142, -RZ, R231.H0_H0 ;  /* 0x200000e7ff8e7230 */ /* 0x000fe40000004100 */
[----:B------:R-:W-:Y:S02]  /*55760*/  HADD2.F32 R143, -RZ, R163.H0_H0 ;  /* 0x200000a3ff8f7230 */ /* 0x000fe40000004100 */
[----:B0-----:R-:W-:-:S04]  /*55770*/  IMAD.WIDE.U32 R180, R19, 0x10, R180 ;  /* 0x0000001013b47825 */ /* 0x001fc800078e00b4 */
[----:B------:R-:W-:Y:S01]  /*55780*/  FFMA.FTZ R142, R146, R142, R143 ;  /* 0x0000008e928e7223 */ /* 0x000fe2000001008f */
[----:B------:R-:W-:-:S05]  /*55790*/  HADD2.F32 R143, -RZ, R230.H0_H0 ;  /* 0x200000e6ff8f7230 */ /* 0x000fca0000004100 */
[----:B------:R-:W-:Y:S01]  /*557a0*/  FFMA.FTZ R146, R146, R143, R147 ;  /* 0x0000008f92927223 */ /* 0x000fe20000010093 */
[----:B------:R-:W-:Y:S02]  /*557b0*/  HADD2.F32 R143, -RZ, R171.H1_H1 ;  /* 0x300000abff8f7230 */ /* 0x000fe40000004100 */
        /* <DEDUP_REMOVED lines=8> */
.L_x_36126:
[----:B------:R-:W-:Y:S05]  /*55840*/  BSYNC.RECONVERGENT B0 ;  /* 0x0000000000007941 */ /* 0x000fea0003800200 */
.L_x_36125:
[----:B-1----:R-:W1:Y:S02]  /*55850*/  LDC.64 R18, c[0x0][0x380] ;  /* 0x0000e000ff127b82 */ /* 0x002e640000000a00 */
[----:B-1----:R-:W-:-:S05]  /*55860*/  IMAD R8, R18, 0x4, R8 ;  /* 0x0000000412087824 */ /* 0x002fca00078e0208 */
[----:B------:R-:W-:-:S13]  /*55870*/  ISETP.GE.AND P0, PT, R8, R19, PT ;  /* 0x000000130800720c */ /* 0x000fda0003f06270 */
[----:B------:R-:W-:Y:S05]  /*55880*/  @!P0 BRA `(.L_x_36127) ;  /* 0xfffffaf800388947 */ /* 0x000fea000383ffff */
[----:B------:R-:W-:Y:S05]  /*55890*/  EXIT ;  /* 0x000000000000794d */ /* 0x000fea0003800000 */
.L_x_36094:
        /* <DEDUP_REMOVED lines=8> */
.L_x_36129:
[----:B------:R-:W-:Y:S05]  /*55920*/  BSYNC B0 ;  /* 0x0000000000007941 */ /* 0x000fea0003800000 */
.L_x_36128:
[----:B------:R-:W-:Y:S01]  /*55930*/  FADD.FTZ R13, R13, R18 ;  /* 0x000000120d0d7221 */ /* 0x000fe20000010000 */
[----:B------:R-:W-:Y:S02]  /*55940*/  HFMA2 R140, -RZ, RZ, 0, 1.847743988037109375e-06 ;  /* 0x0000001fff8c7431 */ /* 0x000fe400000001ff */
[----:B------:R-:W-:Y:S02]  /*55950*/  IMAD.MOV.U32 R18, RZ, RZ, -0x1 ;  /* 0xffffffffff127424 */ /* 0x000fe400078e00ff */
[----:B------:R-:W-:Y:S01]  /*55960*/  IMAD.MOV.U32 R141, RZ, RZ, 0x2 ;  /* 0x00000002ff8d7424 */ /* 0x000fe200078e00ff */
[----:B------:R-:W-:-:S07]  /*55970*/  MOV R145, R13 ;  /* 0x0000000d00917202 */ /* 0x000fce0000000f00 */
[----:B------:R-:W-:Y:S05]  /*55980*/  WARPSYNC.COLLECTIVE R18, `(.L_x_36130) ;  /* 0x0000000012087348 */ /* 0x000fea0003c00000 */
[----:B------:R0:W1:Y:S02]  /*55990*/  SHFL.BFLY P6, R18, R145, R141, R140 ;  /* 0x0c00008d91127389 */ /* 0x00006400000c008c */
[----:B01----:R-:W-:Y:S05]  /*559a0*/  ENDCOLLECTIVE ;  /* 0x000000000000791b */ /* 0x003fea0003800000 */
.L_x_36130:
[----:B------:R-:W-:Y:S02]  /*559b0*/  IMAD.MOV.U32 R141, RZ, RZ, 0x4 ;  /* 0x00000004ff8d7424 */ /* 0x000fe400078e00ff */
[----:B------:R-:W-:Y:S01]  /*559c0*/  FADD.FTZ R13, R13, R18 ;  /* 0x000000120d0d7221 */ /* 0x000fe20000010000 */
[----:B------:R-:W-:-:S04]  /*559d0*/  MOV R18, 0xffffffff ;  /* 0xffffffff00127802 */ /* 0x000fc80000000f00 */
[----:B------:R-:W-:-:S07]  /*559e0*/  MOV R145, R13 ;  /* 0x0000000d00917202 */ /* 0x000fce0000000f00 */
[----:B------:R-:W-:Y:S05]  /*559f0*/  WARPSYNC.COLLECTIVE R18, `(.L_x_36131) ;  /* 0x0000000012087348 */ /* 0x000fea0003c00000 */
[----:B------:R0:W1:Y:S02]  /*55a00*/  SHFL.BFLY P6, R18, R145, R141, R140 ;  /* 0x0c00008d91127389 */ /* 0x00006400000c008c */
[----:B01----:R-:W-:Y:S05]  /*55a10*/  ENDCOLLECTIVE ;  /* 0x000000000000791b */ /* 0x003fea0003800000 */
.L_x_36131:
[----:B------:R-:W-:Y:S02]  /*55a20*/  HFMA2 R141, -RZ, RZ, 0, 4.76837158203125e-07 ;  /* 0x00000008ff8d7431 */ /* 0x000fe400000001ff */
[----:B------:R-:W-:Y:S01]  /*55a30*/  FADD.FTZ R13, R13, R18 ;  /* 0x000000120d0d7221 */ /* 0x000fe20000010000 */
[----:B------:R-:W-:-:S03]  /*55a40*/  IMAD.MOV.U32 R18, RZ, RZ, -0x1 ;  /* 0xffffffffff127424 */ /* 0x000fc600078e00ff */
[----:B------:R-:W-:-:S07]  /*55a50*/  IMAD.MOV.U32 R145, RZ, RZ, R13 ;  /* 0x000000ffff917224 */ /* 0x000fce00078e000d */
[----:B------:R-:W-:Y:S05]  /*55a60*/  WARPSYNC.COLLECTIVE R18, `(.L_x_36132) ;  /* 0x0000000012087348 */ /* 0x000fea0003c00000 */
[----:B------:R0:W1:Y:S02]  /*55a70*/  SHFL.BFLY P6, R18, R145, R141, R140 ;  /* 0x0c00008d91127389 */ /* 0x00006400000c008c */
[----:B01----:R-:W-:Y:S05]  /*55a80*/  ENDCOLLECTIVE ;  /* 0x000000000000791b */ /* 0x003fea0003800000 */
.L_x_36132:
[----:B------:R-:W-:Y:S02]  /*55a90*/  IMAD.MOV.U32 R141, RZ, RZ, 0x10 ;  /* 0x00000010ff8d7424 */ /* 0x000fe400078e00ff */
[----:B------:R-:W-:Y:S01]  /*55aa0*/  FADD.FTZ R13, R13, R18 ;  /* 0x000000120d0d7221 */ /* 0x000fe20000010000 */
[----:B------:R-:W-:-:S04]  /*55ab0*/  MOV R18, 0xffffffff ;  /* 0xffffffff00127802 */ /* 0x000fc80000000f00 */
[----:B------:R-:W-:-:S07]  /*55ac0*/  MOV R145, R13 ;  /* 0x0000000d00917202 */ /* 0x000fce0000000f00 */
[----:B------:R-:W-:Y:S05]  /*55ad0*/  WARPSYNC.COLLECTIVE R18, `(.L_x_36133) ;  /* 0x0000000012087348 */ /* 0x000fea0003c00000 */
[----:B------:R0:W1:Y:S02]  /*55ae0*/  SHFL.BFLY P6, R18, R145, R141, R140 ;  /* 0x0c00008d91127389 */ /* 0x00006400000c008c */
[----:B01----:R-:W-:Y:S05]  /*55af0*/  ENDCOLLECTIVE ;  /* 0x000000000000791b */ /* 0x003fea0003800000 */
.L_x_36133:
[----:B------:R-:W-:Y:S02]  /*55b00*/  HFMA2 R141, -RZ, RZ, 0, 5.9604644775390625e-08 ;  /* 0x00000001ff8d7431 */ /* 0x000fe400000001ff */
[----:B------:R-:W-:Y:S01]  /*55b10*/  FADD.FTZ R18, R13, R18 ;  /* 0x000000120d127221 */ /* 0x000fe20000010000 */
[----:B------:R-:W-:Y:S01]  /*55b20*/  LOP3.LUT P6, RZ, R3, 0x2, RZ, 0xc0, !PT ;  /* 0x0000000203ff7812 */ /* 0x000fe200078cc0ff */
        /* <DEDUP_REMOVED lines=146> */
.L_x_36134:
[----:B------:R-:W-:Y:S02]  /*56450*/  HFMA2 R141, -RZ, RZ, 0, 1.1920928955078125e-07 ;  /* 0x00000002ff8d7431 */ /* 0x000fe400000001ff */
[----:B------:R-:W-:Y:S01]  /*56460*/  FADD.FTZ R144, R144, R18 ;  /* 0x0000001290907221 */ /* 0x000fe20000010000 */
[----:B------:R-:W-:-:S03]  /*56470*/  IMAD.MOV.U32 R18, RZ, RZ, -0x1 ;  /* 0xffffffffff127424 */ /* 0x000fc600078e00ff */
[----:B------:R-:W-:-:S07]  /*56480*/  IMAD.MOV.U32 R145, RZ, RZ, R144 ;  /* 0x000000ffff917224 */ /* 0x000fce00078e0090 */
[----:B------:R-:W-:Y:S05]  /*56490*/  WARPSYNC.COLLECTIVE R18, `(.L_x_36135) ;  /* 0x0000000012087348 */ /* 0x000fea0003c00000 */
[----:B------:R0:W1:Y:S02]  /*564a0*/  SHFL.BFLY P6, R18, R145, R141, R140 ;  /* 0x0c00008d91127389 */ /* 0x00006400000c008c */
[----:B01----:R-:W-:Y:S05]  /*564b0*/  ENDCOLLECTIVE ;  /* 0x000000000000791b */ /* 0x003fea0003800000 */
.L_x_36135:
[----:B------:R-:W-:Y:S02]  /*564c0*/  IMAD.MOV.U32 R141, RZ, RZ, 0x4 ;  /* 0x00000004ff8d7424 */ /* 0x000fe400078e00ff */
[----:B------:R-:W-:Y:S01]  /*564d0*/  FADD.FTZ R144, R144, R18 ;  /* 0x0000001290907221 */ /* 0x000fe20000010000 */
[----:B------:R-:W-:-:S04]  /*564e0*/  MOV R18, 0xffffffff ;  /* 0xffffffff00127802 */ /* 0x000fc80000000f00 */
[----:B------:R-:W-:-:S07]  /*564f0*/  MOV R145, R144 ;  /* 0x0000009000917202 */ /* 0x000fce0000000f00 */
[----:B------:R-:W-:Y:S05]  /*56500*/  WARPSYNC.COLLECTIVE R18, `(.L_x_36136) ;  /* 0x0000000012087348 */ /* 0x000fea0003c00000 */
[----:B------:R0:W1:Y:S02]  /*56510*/  SHFL.BFLY P6, R18, R145, R141, R140 ;  /* 0x0c00008d91127389 */ /* 0x00006400000c008c */
[----:B01----:R-:W-:Y:S05]  /*56520*/  ENDCOLLECTIVE ;  /* 0x000000000000791b */ /* 0x003fea0003800000 */
.L_x_36136:
[----:B------:R-:W-:Y:S02]  /*56530*/  HFMA2 R141, -RZ, RZ, 0, 4.76837158203125e-07 ;  /* 0x00000008ff8d7431 */ /* 0x000fe400000001ff */
[----:B------:R-:W-:Y:S01]  /*56540*/  FADD.FTZ R144, R144, R18 ;  /* 0x0000001290907221 */ /* 0x000fe20000010000 */
[----:B------:R-:W-:-:S03]  /*56550*/  IMAD.MOV.U32 R18, RZ, RZ, -0x1 ;  /* 0xffffffffff127424 */ /* 0x000fc600078e00ff */
[----:B------:R-:W-:-:S07]  /*56560*/  IMAD.MOV.U32 R145, RZ, RZ, R144 ;  /* 0x000000ffff917224 */ /* 0x000fce00078e0090 */
[----:B------:R-:W-:Y:S05]  /*56570*/  WARPSYNC.COLLECTIVE R18, `(.L_x_36137) ;  /* 0x0000000012087348 */ /* 0x000fea0003c00000 */
[----:B------:R0:W1:Y:S02]  /*56580*/  SHFL.BFLY P6, R18, R145, R141, R140 ;  /* 0x0c00008d91127389 */ /* 0x00006400000c008c */
[----:B01----:R-:W-:Y:S05]  /*56590*/  ENDCOLLECTIVE ;  /* 0x000000000000791b */ /* 0x003fea0003800000 */
.L_x_36137:
[----:B------:R-:W-:Y:S02]  /*565a0*/  IMAD.MOV.U32 R141, RZ, RZ, 0x10 ;  /* 0x00000010ff8d7424 */ /* 0x000fe400078e00ff */
[----:B------:R-:W-:Y:S01]  /*565b0*/  FADD.FTZ R144, R144, R18 ;  /* 0x0000001290907221 */ /* 0x000fe20000010000 */
[----:B------:R-:W-:-:S04]  /*565c0*/  MOV R18, 0xffffffff ;  /* 0xffffffff00127802 */ /* 0x000fc80000000f00 */
[----:B------:R-:W-:-:S07]  /*565d0*/  MOV R145, R144 ;  /* 0x0000009000917202 */ /* 0x000fce0000000f00 */
[----:B------:R-:W-:Y:S05]  /*565e0*/  WARPSYNC.COLLECTIVE R18, `(.L_x_36138) ;  /* 0x0000000012087348 */ /* 0x000fea0003c00000 */
[----:B------:R0:W1:Y:S02]  /*565f0*/  SHFL.BFLY P6, R18, R145, R141, R140 ;  /* 0x0c00008d91127389 */ /* 0x00006400000c008c */
[----:B01----:R-:W-:Y:S05]  /*56600*/  ENDCOLLECTIVE ;  /* 0x000000000000791b */ /* 0x003fea0003800000 */
.L_x_36138:
[----:B------:R-:W-:Y:S05]  /*56610*/  BRA `(.L_x_36139) ;  /* 0xffffffc400507947 */ /* 0x000fea000383ffff */
.L_x_36140:
        /* <DEDUP_REMOVED lines=14> */
.L_x_43920:


//--------------------- .text._ZN10layer_norm31ln_parallel_residual_fwd_kernelINS_13Kernel_traitsI6__halfffffjLj2048ELj1ELj4ELj1ELj16ENS_18Kernel_traits_baseILj2048ES2_ffffjLj128EEEEELb1ELb0ELb1EEEvNS_9FwdParamsE --------------------------
	.section	.text._ZN10layer_norm31ln_parallel_residual_fwd_kernelINS_13Kernel_traitsI6__halfffffjLj2048ELj1ELj4ELj1ELj16ENS_18Kernel_traits_baseILj2048ES2_ffffjLj128EEEEELb1ELb0ELb1EEEvNS_9FwdParamsE,"ax",@progbits
	.align	128
        .global         _ZN10layer_norm31ln_parallel_residual_fwd_kernelINS_13Kernel_traitsI6__halfffffjLj2048ELj1ELj4ELj1ELj16ENS_18Kernel_traits_baseILj2048ES2_ffffjLj128EEEEELb1ELb0ELb1EEEvNS_9FwdParamsE
        .type           _ZN10layer_norm31ln_parallel_residual_fwd_kernelINS_13Kernel_traitsI6__halfffffjLj2048ELj1ELj4ELj1ELj16ENS_18Kernel_traits_baseILj2048ES2_ffffjLj128EEEEELb1ELb0ELb1EEEvNS_9FwdParamsE,@function
        .size           _ZN10layer_norm31ln_parallel_residual_fwd_kernelINS_13Kernel_traitsI6__halfffffjLj2048ELj1ELj4ELj1ELj16ENS_18Kernel_traits_baseILj2048ES2_ffffjLj128EEEEELb1ELb0ELb1EEEvNS_9FwdParamsE,(.L_x_43921 - _ZN10layer_norm31ln_parallel_residual_fwd_kernelINS_13Kernel_traitsI6__halfffffjLj2048ELj1ELj4ELj1ELj16ENS_18Kernel_traits_baseILj2048ES2_ffffjLj128EEEEELb1ELb0ELb1EEEvNS_9FwdParamsE)
        .other          _ZN10layer_norm31ln_parallel_residual_fwd_kernelINS_13Kernel_traitsI6__halfffffjLj2048ELj1ELj4ELj1ELj16ENS_18Kernel_traits_baseILj2048ES2_ffffjLj128EEEEELb1ELb0ELb1EEEvNS_9FwdParamsE,@"STO_CUDA_ENTRY STV_DEFAULT"
_ZN10layer_norm31ln_parallel_residual_fwd_kernelINS_13Kernel_traitsI6__halfffffjLj2048ELj1ELj4ELj1ELj16ENS_18Kernel_traits_baseILj2048ES2_ffffjLj128EEEEELb1ELb0ELb1EEEvNS_9FwdParamsE:
.text._ZN10layer_norm31ln_parallel_residual_fwd_kernelINS_13Kernel_traitsI6__halfffffjLj2048ELj1ELj4ELj1ELj16ENS_18Kernel_traits_baseILj2048ES2_ffffjLj128EEEEELb1ELb0ELb1EEEvNS_9FwdParamsE:
[----:B------:R-:W0:Y:S01]  /*0000*/  LDC R1, c[0x0][0x37c] ;  /* 0x0000df00ff017b82 */ /* 0x000e220000000800 */
[----:B------:R-:W1:Y:S07]  /*0010*/  LDCU.U8 UR8, c[0x0][0x464] ;  /* 0x00008c80ff0877ac */ /* 0x000e6e0008000000 */
[----:B------:R-:W2:Y:S01]  /*0020*/  LDC R23, c[0x0][0x458] ;  /* 0x00011600ff177b82 */ /* 0x000ea20000000800 */
[----:B0-----:R-:W-:Y:S01]  /*0030*/  VIADD R1, R1, 0xffffffa0 ;  /* 0xffffffa001017836 */ /* 0x001fe20000000000 */
[----:B------:R-:W0:Y:S01]  /*0040*/  LDCU.64 UR4, c[0x0][0x450] ;  /* 0x00008a00ff0477ac */ /* 0x000e220008000a00 */
[----:B------:R-:W3:Y:S05]  /*0050*/  LDCU.64 UR6, c[0x0][0x358] ;  /* 0x00006b00ff0677ac */ /* 0x000eea0008000a00 */
[----:B------:R-:W4:Y:S01]  /*0060*/  LDC R8, c[0x0][0x45c] ;  /* 0x00011700ff087b82 */ /* 0x000f220000000800 */
[----:B------:R-:W5:Y:S01]  /*0070*/  S2R R4, SR_TID.X ;  /* 0x0000000000047919 */ /* 0x000f620000002100 */
[----:B------:R-:W4:Y:S01]  /*0080*/  LDCU.64 UR10, c[0x0][0x438] ;  /* 0x00008700ff0a77ac */ /* 0x000f220008000a00 */
[----:B-1----:R-:W-:Y:S01]  /*0090*/  ISETP.NE.AND P0, PT, RZ, UR8, PT ;  /* 0x00000008ff007c0c */ /* 0x002fe2000bf05270 */
[----:B0-----:R-:W-:Y:S01]  /*00a0*/  IMAD.U32 R2, RZ, RZ, UR4 ;  /* 0x00000004ff027e24 */ /* 0x001fe2000f8e00ff */
[----:B------:R-:W-:-:S11]  /*00b0*/  MOV R3, UR5 ;  /* 0x0000000500037c02 */ /* 0x000fd60008000f00 */
[----:B--2---:R-:W-:Y:S01]  /*00c0*/  @P0 IMAD.MOV.U32 R6, RZ, RZ, R23 ;  /* 0x000000ffff060224 */ /* 0x004fe200078e0017 */
[----:B---3--:R-:W2:Y:S01]  /*00d0*/  @P0 LDG.E.64 R2, desc[UR6][R2.64] ;  /* 0x0000000602020981 */ /* 0x008ea2000c1e1b00 */
[----:B----4-:R-:W-:Y:S01]  /*00e0*/  @P0 IMAD.MOV.U32 R7, RZ, RZ, R8 ;  /* 0x000000ffff070224 */ /* 0x010fe200078e0008 */
[----:B------:R-:W0:Y:S05]  /*00f0*/  @P0 LDC R5, c[0x0][0x460] ;  /* 0x00011800ff050b82 */ /* 0x000e2a0000000800 */
[----:B------:R-:W0:Y:S03]  /*0100*/  @P0 LDG.E.64 R6, desc[UR6][R6.64] ;  /* 0x0000000606060981 */ /* 0x000e26000c1e1b00 */
[----:B------:R-:W1:Y:S01]  /*0110*/  S2UR UR9, SR_CTAID.X ;  /* 0x00000000000979c3 */ /* 0x000e620000002500 */
[----:B------:R-:W-:-:S04]  /*0120*/  UISETP.NE.U32.AND UP0, UPT, UR10, URZ, UPT ;  /* 0x000000ff0a00728c */ /* 0x000fc8000bf05070 */
[----:B------:R-:W-:Y:S01]  /*0130*/  UISETP.NE.AND.EX UP0, UPT, UR11, URZ, UPT, UP0 ;  /* 0x000000ff0b00728c */ /* 0x000fe2000bf05300 */
[----:B-----5:R-:W-:Y:S02]  /*0140*/  SHF.R.U32.HI R13, RZ, 0x5, R4 ;  /* 0x00000005ff0d7819 */ /* 0x020fe40000011604 */
[----:B------:R-:W-:Y:S01]  /*0150*/  LOP3.LUT R189, R4, 0x1f, RZ, 0xc0, !PT ;  /* 0x0000001f04bd7812 */ /* 0x000fe200078ec0ff */
[----:B-1----:R-:W-:-:S06]  /*0160*/  USHF.L.U32 UR8, UR9, 0x2, URZ ;  /* 0x0000000209087899 */ /* 0x002fcc00080006ff */
[----:B------:R-:W-:Y:S02]  /*0170*/  LOP3.LUT R13, R13, UR8, RZ, 0xfc, !PT ;  /* 0x000000080d0d7c12 */ /* 0x000fe4000f8efcff */
[----:B--2---:R-:W-:Y:S02]  /*0180*/  @P0 R2UR UR4, R2 ;  /* 0x00000000020402ca */ /* 0x004fe400000e0000 */
[----:B------:R-:W-:Y:S02]  /*0190*/  @P0 R2UR UR5, R3 ;  /* 0x00000000030502ca */ /* 0x000fe400000e0000 */
[----:B0-----:R-:W-:-:S04]  /*01a0*/  @P0 IADD3 R23, P1, PT, R6, R5, RZ ;  /* 0x0000000506170210 */ /* 0x001fc80007f3e0ff */
        /* <DEDUP_REMOVED lines=19> */
[C---:B0-----:R-:W-:Y:S01]  /*02e0*/  IMAD.WIDE.U32 R2, R189.reuse, 0x8, R2 ;  /* 0x00000008bd027825 */ /* 0x041fe200078e0002 */
[----:B------:R-:W-:Y:S02]  /*02f0*/  CS2R R60, SRZ ;  /* 0x00000000003c7805 */ /* 0x000fe4000001ff00 */
        /* <DEDUP_REMOVED lines=56> */
.L_x_36142:
        /* <DEDUP_REMOVED lines=71> */
.L_x_36141:
        /* <DEDUP_REMOVED lines=77> */
.L_x_36144:
[----:B------:R-:W0:Y:S08]  /*0fc0*/  LDC.64 R2, c[0x0][0x3d0] ;  /* 0x0000f400ff027b82 */ /* 0x000e300000000a00 */
[----:B------:R-:W1:Y:S08]  /*0fd0*/  LDC.64 R8, c[0x0][0x3d8] ;  /* 0x0000f600ff087b82 */ /* 0x000e700000000a00 */
[----:B------:R-:W2:Y:S01]  /*0fe0*/  LDC.64 R6, c[0x0][0x438] ;  /* 0x00010e00ff067b82 */ /* 0x000ea20000000a00 */
[----:B0-----:R-:W-:-:S05]  /*0ff0*/  IMAD.WIDE.U32 R2, R189, 0x8, R2 ;  /* 0x00000008bd027825 */ /* 0x001fca00078e0002 */
[----:B------:R0:W5:Y:S01]  /*1000*/  LDG.E.64 R76, desc[UR6][R2.64] ;  /* 0x00000006024c7981 */ /* 0x000162000c1e1b00 */
[----:B-1----:R-:W-:-:S03]  /*1010*/  IMAD.WIDE.U32 R40, R189, 0x8, R8 ;  /* 0x00000008bd287825 */ /* 0x002fc600078e0008 */
[----:B------:R0:W5:Y:S04]  /*1020*/  LDG.E.64 R80, desc[UR6][R2.64+0x100] ;  /* 0x0001000602507981 */ /* 0x000168000c1e1b00 */
[----:B------:R0:W5:Y:S01]  /*1030*/  LDG.E.64 R84, desc[UR6][R2.64+0x200] ;  /* 0x0002000602547981 */ /* 0x000162000c1e1b00 */
[----:B--2---:R-:W-:-:S03]  /*1040*/  IMAD.WIDE.U32 R100, R189, 0x8, R6 ;  /* 0x00000008bd647825 */ /* 0x004fc600078e0006 */
        /* <DEDUP_REMOVED lines=61> */
.L_x_36143:
[----:B------:R-:W1:Y:S02]  /*1420*/  LDCU UR8, c[0x0][0x384] ;  /* 0x00007080ff0877ac */ /* 0x000e640008000800 */
[----:B-1----:R-:W-:-:S13]  /*1430*/  ISETP.GE.AND P0, PT, R13, UR8, PT ;  /* 0x000000080d007c0c */ /* 0x002fda000bf06270 */
[----:B------:R-:W-:Y:S05]  /*1440*/  @P0 EXIT ;  /* 0x000000000000094d */ /* 0x000fea0003800000 */
[--C-:B-----5:R-:W-:Y:S01]  /*1450*/  IMAD.MOV.U32 R108, RZ, RZ, R85.reuse ;  /* 0x000000ffff6c7224 */ /* 0x120fe200078e0055 */
[--C-:B------:R-:W-:Y:S01]  /*1460*/  SHF.R.U64 R235, R84, 0x10, R85.reuse ;  /* 0x0000001054eb7819 */ /* 0x100fe20000001255 */
[----:B0-----:R-:W-:Y:S01]  /*1470*/  IMAD.MOV.U32 R100, RZ, RZ, R76 ;  /* 0x000000ffff647224 */ /* 0x001fe200078e004c */
[----:B------:R-:W-:Y:S01]  /*1480*/  SHF.R.U32.HI R233, RZ, 0x10, R85 ;  /* 0x00000010ffe97819 */ /* 0x000fe20000011655 */
[----:B------:R-:W-:Y:S01]  /*1490*/  IMAD.MOV.U32 R103, RZ, RZ, R79 ;  /* 0x000000ffff677224 */ /* 0x000fe200078e004f */
[----:B------:R-:W0:Y:S01]  /*14a0*/  LDC R85, c[0x0][0x360] ;  /* 0x0000d800ff557b82 */ /* 0x000e220000000800 */
[----:B------:R-:W-:Y:S01]  /*14b0*/  SHF.R.U64 R243, R76, 0x10, R77 ;  /* 0x000000104cf37819 */ /* 0x000fe2000000124d */
[----:B------:R-:W-:Y:S01]  /*14c0*/  IMAD.MOV.U32 R76, RZ, RZ, R75 ;  /* 0x000000ffff4c7224 */ /* 0x000fe200078e004b */
[----:B------:R-:W-:Y:S01]  /*14d0*/  SHF.R.U64 R242, R78, 0x10, R79 ;  /* 0x000000104ef27819 */ /* 0x000fe2000000124f */
[----:B------:R-:W-:Y:S01]  /*14e0*/  IMAD.MOV.U32 R101, RZ, RZ, R77 ;  /* 0x000000ffff657224 */ /* 0x000fe200078e004d */
[----:B------:R-:W-:Y:S01]  /*14f0*/  SHF.R.U32.HI R240, RZ, 0x10, R79 ;  /* 0x00000010fff07819 */ /* 0x000fe2000001164f */
[----:B------:R-:W-:Y:S01]  /*1500*/  IMAD.MOV.U32 R79, RZ, RZ, R72 ;  /* 0x000000ffff4f7224 */ /* 0x000fe200078e0048 */
[----:B------:R-:W-:Y:S01]  /*1510*/  MOV R102, R78 ;  /* 0x0000004e00667202 */ /* 0x000fe20000000f00 */
[--C-:B------:R-:W-:Y:S01]  /*1520*/  IMAD.MOV.U32 R78, RZ, RZ, R73.reuse ;  /* 0x000000ffff4e7224 */ /* 0x100fe200078e0049 */
[----:B------:R-:W-:Y:S01]  /*1530*/  SHF.R.U64 R219, R72, 0x10, R73 ;  /* 0x0000001048db7819 */ /* 0x000fe20000001249 */
[----:B------:R-:W-:Y:S01]  /*1540*/  IMAD.MOV.U32 R72, RZ, RZ, R71 ;  /* 0x000000ffff487224 */ /* 0x000fe200078e0047 */
[--C-:B------:R-:W-:Y:S01]  /*1550*/  SHF.R.U64 R218, R74, 0x10, R75.reuse ;  /* 0x000000104ada7819 */ /* 0x100fe2000000124b */
[----:B------:R-:W-:Y:S01]  /*1560*/  IMAD.MOV.U32 R22, RZ, RZ, R14 ;  /* 0x000000ffff167224 */ /* 0x000fe200078e000e */
[----:B------:R-:W-:Y:S01]  /*1570*/  SHF.R.U32.HI R216, RZ, 0x10, R75 ;  /* 0x00000010ffd87819 */ /* 0x000fe2000001164b */
[----:B------:R-:W-:Y:S01]  /*1580*/  IMAD.MOV.U32 R75, RZ, RZ, R68 ;  /* 0x000000ffff4b7224 */ /* 0x000fe200078e0044 */
[----:B------:R-:W-:Y:S01]  /*1590*/  SHF.R.U32.HI R217, RZ, 0x10, R73 ;  /* 0x00000010ffd97819 */ /* 0x000fe20000011649 */
[----:B------:R-:W-:Y:S01]  /*15a0*/  IMAD.MOV.U32 R73, RZ, RZ, R70 ;  /* 0x000000ffff497224 */ /* 0x000fe200078e0046 */
[----:B------:R-:W-:Y:S01]  /*15b0*/  SHF.R.U64 R215, R68, 0x10, R69 ;  /* 0x0000001044d77819 */ /* 0x000fe20000001245 */
[----:B------:R-:W-:Y:S01]  /*15c0*/  IMAD.MOV.U32 R12, RZ, RZ, R11 ;  /* 0x000000ffff0c7224 */ /* 0x000fe200078e000b */
[----:B------:R-:W-:Y:S01]  /*15d0*/  SHF.R.U64 R214, R70, 0x10, R71 ;  /* 0x0000001046d67819 */ /* 0x000fe20000001247 */
[----:B------:R-:W-:Y:S01]  /*15e0*/  IMAD.MOV.U32 R70, RZ, RZ, R21 ;  /* 0x000000ffff467224 */ /* 0x000fe200078e0015 */
[----:B------:R-:W-:Y:S01]  /*15f0*/  SHF.R.U32.HI R212, RZ, 0x10, R71 ;  /* 0x00000010ffd47819 */ /* 0x000fe20000011647 */
[----:B------:R-:W-:Y:S01]  /*1600*/  IMAD.MOV.U32 R252, RZ, RZ, R2 ;  /* 0x000000fffffc7224 */ /* 0x000fe200078e0002 */
[----:B------:R-:W-:Y:S01]  /*1610*/  MOV R71, R20 ;  /* 0x0000001400477202 */ /* 0x000fe20000000f00 */
[----:B------:R-:W-:Y:S01]  /*1620*/  IMAD.MOV.U32 R104, RZ, RZ, R80 ;  /* 0x000000ffff687224 */ /* 0x000fe200078e0050 */
[----:B------:R-:W-:Y:S01]  /*1630*/  SHF.R.U64 R211, R20, 0x10, R21 ;  /* 0x0000001014d37819 */ /* 0x000fe20000001215 */
[----:B------:R-:W-:Y:S01]  /*1640*/  STL.S16 [R1+0x58], R100 ;  /* 0x0000586401007387 */ /* 0x000fe20000100600 */
[----:B------:R-:W-:Y:S01]  /*1650*/  MOV R68, R19 ;  /* 0x0000001300447202 */ /* 0x000fe20000000f00 */
[----:B------:R-:W-:Y:S01]  /*1660*/  IMAD.MOV.U32 R106, RZ, RZ, R82 ;  /* 0x000000ffff6a7224 */ /* 0x000fe200078e0052 */
[--C-:B------:R-:W-:Y:S01]  /*1670*/  SHF.R.U64 R210, R18, 0x10, R19.reuse ;  /* 0x0000001012d27819 */ /* 0x100fe20000001213 */
[----:B------:R-:W-:Y:S01]  /*1680*/  STL.S16 [R1+0x56], R101 ;  /* 0x0000566501007387 */ /* 0x000fe20000100600 */
[----:B------:R-:W-:Y:S01]  /*1690*/  SHF.R.U32.HI R208, RZ, 0x10, R19 ;  /* 0x00000010ffd07819 */ /* 0x000fe20000011613 */
[----:B------:R-:W-:Y:S01]  /*16a0*/  IMAD.MOV.U32 R19, RZ, RZ, R17 ;  /* 0x000000ffff137224 */ /* 0x000fe200078e0011 */
[----:B------:R-:W-:Y:S01]  /*16b0*/  SHF.R.U32.HI R241, RZ, 0x10, R77 ;  /* 0x00000010fff17819 */ /* 0x000fe2000001164d */
[----:B------:R-:W-:Y:S01]  /*16c0*/  IMAD.MOV.U32 R107, RZ, RZ, R83 ;  /* 0x000000ffff6b7224 */ /* 0x000fe200078e0053 */
[----:B------:R-:W-:Y:S01]  /*16d0*/  SHF.R.U32.HI R209, RZ, 0x10, R21 ;  /* 0x00000010ffd17819 */ /* 0x000fe20000011615 */
[----:B------:R-:W-:Y:S01]  /*16e0*/  IMAD.MOV.U32 R21, RZ, RZ, R15 ;  /* 0x000000ffff157224 */ /* 0x000fe200078e000f */
[----:B------:R-:W-:Y:S01]  /*16f0*/  MOV R20, R16 ;  /* 0x0000001000147202 */ /* 0x000fe20000000f00 */
[----:B------:R-:W-:Y:S01]  /*1700*/  STL.S16 [R1+0x54], R102 ;  /* 0x0000546601007387 */ /* 0x000fe20000100600 */
[--C-:B------:R-:W-:Y:S01]  /*1710*/  SHF.R.U64 R206, R16, 0x10, R17.reuse ;  /* 0x0000001010ce7819 */ /* 0x100fe20000001211 */
[----:B------:R-:W-:Y:S01]  /*1720*/  UIADD3 UR10, UPT, UPT, UR4, 0x3c6ef372, URZ ;  /* 0x3c6ef372040a7890 */ /* 0x000fe2000fffe0ff */
[----:B------:R-:W-:Y:S01]  /*1730*/  SHF.R.U32.HI R204, RZ, 0x10, R17 ;  /* 0x00000010ffcc7819 */ /* 0x000fe20000011611 */
[----:B------:R-:W-:Y:S01]  /*1740*/  STL.S16 [R1+0x52], R103 ;  /* 0x0000526701007387 */ /* 0x000fe20000100600 */
[----:B------:R-:W-:Y:S01]  /*1750*/  MOV R77, R74 ;  /* 0x0000004a004d7202 */ /* 0x000fe20000000f00 */
[----:B------:R-:W-:Y:S01]  /*1760*/  UIADD3 UR11, UPT, UPT, UR5, 0x32370b8f, URZ ;  /* 0x32370b8f050b7890 */ /* 0x000fe2000fffe0ff */
[--C-:B------:R-:W-:Y:S01]  /*1770*/  SHF.R.U64 R207, R14, 0x10, R15.reuse ;  /* 0x000000100ecf7819 */ /* 0x100fe2000000120f */
[----:B------:R-:W-:Y:S01]  /*1780*/  STL.S16 [R1+0x50], R104 ;  /* 0x0000506801007387 */ /* 0x000fe20000100600 */
[----:B------:R-:W-:Y:S01]  /*1790*/  SHF.R.U32.HI R205, RZ, 0x10, R15 ;  /* 0x00000010ffcd7819 */ /* 0x000fe2000001160f */
[----:B------:R-:W-:Y:S01]  /*17a0*/  IMAD.MOV.U32 R15, RZ, RZ, R10 ;  /* 0x000000ffff0f7224 */ /* 0x000fe200078e000a */
[----:B------:R-:W-:Y:S01]  /*17b0*/  MOV R16, R9 ;  /* 0x0000000900107202 */ /* 0x000fe20000000f00 */
[----:B------:R-:W-:Y:S01]  /*17c0*/  UIADD3 UR12, UPT, UPT, UR4, 0x1715609d, URZ ;  /* 0x1715609d040c7890 */ /* 0x000fe2000fffe0ff */
[--C-:B------:R-:W-:Y:S01]  /*17d0*/  SHF.R.U64 R203, R8, 0x10, R9.reuse ;  /* 0x0000001008cb7819 */ /* 0x100fe20000001209 */
[----:B------:R-:W-:Y:S01]  /*17e0*/  UIADD3 UR13, UPT, UPT, UR5, 0x646e171e, URZ ;  /* 0x646e171e050d7890 */ /* 0x000fe2000fffe0ff */
[----:B------:R-:W-:Y:S01]  /*17f0*/  SHF.R.U32.HI R17, RZ, 0x10, R9 ;  /* 0x00000010ff117819 */ /* 0x000fe20000011609 */
[----:B------:R-:W-:Y:S01]  /*1800*/  UIADD3 UR14, UPT, UPT, UR4, 0x5384540f, URZ ;  /* 0x5384540f040e7890 */ /* 0x000fe2000fffe0ff */
[----:B------:R-:W-:Y:S01]  /*1810*/  MOV R74, R69 ;  /* 0x00000045004a7202 */ /* 0x000fe20000000f00 */
[----:B------:R-:W-:Y:S01]  /*1820*/  UIADD3 UR15, UPT, UPT, UR4, -0xe443238, URZ ;  /* 0xf1bbcdc8040f7890 */ /* 0x000fe2000fffe0ff */
[----:B------:R-:W-:Y:S01]  /*1830*/  SHF.R.U32.HI R213, RZ, 0x10, R69 ;  /* 0x00000010ffd57819 */ /* 0x000fe20000011645 */
[----:B------:R-:W-:Y:S01]  /*1840*/  IMAD.MOV.U32 R69, RZ, RZ, R18 ;  /* 0x000000ffff457224 */ /* 0x000fe200078e0012 */
[--C-:B------:R-:W-:Y:S01]  /*1850*/  SHF.R.U64 R9, R10, 0x10, R11.reuse ;  /* 0x000000100a097819 */ /* 0x100fe2000000120b */
[----:B------:R-:W-:Y:S01]  /*1860*/  IMAD.MOV.U32 R18, RZ, RZ, R8 ;  /* 0x000000ffff127224 */ /* 0x000fe200078e0008 */
[----:B------:R-:W-:Y:S01]  /*1870*/  SHF.R.U32.HI R14, RZ, 0x10, R11 ;  /* 0x00000010ff0e7819 */ /* 0x000fe2000001160b */
[--C-:B------:R-:W-:Y:S01]  /*1880*/  IMAD.MOV.U32 R8, RZ, RZ, R7.reuse ;  /* 0x000000ffff087224 */ /* 0x100fe200078e0007 */
[----:B------:R-:W-:Y:S01]  /*1890*/  MOV R10, R6 ;  /* 0x00000006000a7202 */ /* 0x000fe20000000f00 */
[----:B------:R-:W-:Y:S01]  /*18a0*/  UIADD3 UR16, UPT, UPT, UR5, -0x24c28bd8, URZ ;  /* 0xdb3d742805107890 */ /* 0x000fe2000fffe0ff */
[--C-:B------:R-:W-:Y:S01]  /*18b0*/  SHF.R.U64 R11, R6, 0x10, R7.reuse ;  /* 0x00000010060b7819 */ /* 0x100fe20000001207 */
[----:B------:R-:W-:Y:S01]  /*18c0*/  UIADD3 UR17, UPT, UPT, UR5, -0x695add53, URZ ;  /* 0x96a522ad05117890 */ /* 0x000fe2000fffe0ff */
[----:B------:R-:W-:Y:S01]  /*18d0*/  SHF.R.U32.HI R194, RZ, 0x10, R7 ;  /* 0x00000010ffc27819 */ /* 0x000fe20000011607 */
[----:B------:R-:W-:Y:S01]  /*18e0*/  UIADD3 UR18, UPT, UPT, UR4, -0x700cb87f, URZ ;  /* 0x8ff3478104127890 */ /* 0x000fe2000fffe0ff */
[----:B------:R-:W-:Y:S01]  /*18f0*/  SHF.R.U64 R6, R2, 0x10, R3 ;  /* 0x0000001002067819 */ /* 0x000fe20000001203 */
[----:B0-----:R-:W-:Y:S01]  /*1900*/  IMAD R2, R85, UR9, R4 ;  /* 0x0000000955027c24 */ /* 0x001fe2000f8e0204 */
[----:B------:R-:W-:Y:S01]  /*1910*/  MOV R251, R3 ;  /* 0x0000000300fb7202 */ /* 0x000fe20000000f00 */
[----:B------:R-:W-:Y:S01]  /*1920*/  IMAD.MOV.U32 R4, RZ, RZ, R25 ;  /* 0x000000ffff047224 */ /* 0x000fe200078e0019 */
[----:B------:R-:W-:Y:S01]  /*1930*/  PRMT R194, R194, 0x5410, R6 ;  /* 0x00005410c2c27816 */ /* 0x000fe20000000006 */
[----:B------:R-:W0:Y:S01]  /*1940*/  LDCU.64 UR8, c[0x0][0x398] ;  /* 0x00007300ff0877ac */ /* 0x000e220008000a00 */
[----:B------:R-:W-:Y:S01]  /*1950*/  SHF.R.U32.HI R195, RZ, 0x10, R3 ;  /* 0x00000010ffc37819 */ /* 0x000fe20000011603 */
[----:B------:R-:W-:Y:S01]  /*1960*/  IMAD.MOV.U32 R3, RZ, RZ, R24 ;  /* 0x000000ffff037224 */ /* 0x000fe200078e0018 */
[----:B------:R-:W-:-:S02]  /*1970*/  MOV R6, R32 ;  /* 0x0000002000067202 */ /* 0x000fc40000000f00 */
[----:B------:R-:W-:Y:S01]  /*1980*/  PRMT R252, R252, 0x5410, R8 ;  /* 0x00005410fcfc7816 */ /* 0x000fe20000000008 */
[----:B------:R-:W-:Y:S01]  /*1990*/  IMAD.MOV.U32 R8, RZ, RZ, R33 ;  /* 0x000000ffff087224 */ /* 0x000fe200078e0021 */
[----:B------:R-:W-:Y:S02]  /*19a0*/  PRMT R251, R251, 0x5410, R251 ;  /* 0x00005410fbfb7816 */ /* 0x000fe400000000fb */
[----:B------:R-:W-:Y:S01]  /*19b0*/  PRMT R250, R6, 0x5410, R4 ;  /* 0x0000541006fa7816 */ /* 0x000fe20000000004 */
[----:B------:R-:W-:Y:S01]  /*19c0*/  IMAD.MOV.U32 R6, RZ, RZ, R34 ;  /* 0x000000ffff067224 */ /* 0x000fe200078e0022 */
[----:B------:R-:W-:Y:S01]  /*19d0*/  PRMT R251, R3, 0x7610, R251 ;  /* 0x0000761003fb7816 */ /* 0x000fe200000000fb */
[----:B------:R-:W-:Y:S01]  /*19e0*/  IMAD.MOV.U32 R3, RZ, RZ, R26 ;  /* 0x000000ffff037224 */ /* 0x000fe200078e001a */
[----:B------:R-:W-:Y:S02]  /*19f0*/  MOV R4, R27 ;  /* 0x0000001b00047202 */ /* 0x000fe40000000f00 */
[----:B------:R-:W-:Y:S01]  /*1a00*/  PRMT R249, R249, 0x5410, R8 ;  /* 0x00005410f9f97816 */ /* 0x000fe20000000008 */
[----:B------:R-:W-:Y:S01]  /*1a10*/  IMAD.MOV.U32 R8, RZ, RZ, R35 ;  /* 0x000000ffff087224 */ /* 0x000fe200078e0023 */
[----:B------:R-:W-:Y:S01]  /*1a20*/  PRMT R248, R6, 0x5410, R4 ;  /* 0x0000541006f87816 */ /* 0x000fe20000000004 */
[----:B------:R-:W-:Y:S01]  /*1a30*/  IMAD.MOV.U32 R4, RZ, RZ, R29 ;  /* 0x000000ffff047224 */ /* 0x000fe200078e001d */
[----:B------:R-:W-:Y:S01]  /*1a40*/  PRMT R249, R3, 0x7610, R249 ;  /* 0x0000761003f97816 */ /* 0x000fe200000000f9 */
[----:B------:R-:W-:Y:S01]  /*1a50*/  IMAD.MOV.U32 R6, RZ, RZ, R36 ;  /* 0x000000ffff067224 */ /* 0x000fe200078e0024 */
[----:B------:R-:W-:Y:S01]  /*1a60*/  PRMT R247, R247, 0x5410, R8 ;  /* 0x00005410f7f77816 */ /* 0x000fe20000000008 */
[----:B0-----:R-:W-:Y:S01]  /*1a70*/  UISETP.NE.U32.AND UP0, UPT, UR8, URZ, UPT ;  /* 0x000000ff0800728c */ /* 0x001fe2000bf05070 */
[----:B------:R-:W-:Y:S01]  /*1a80*/  MOV R3, R28 ;  /* 0x0000001c00037202 */ /* 0x000fe20000000f00 */
[----:B------:R-:W-:Y:S01]  /*1a90*/  UIADD3 UR8, UPT, UPT, UR4, -0x61c88647, URZ ;  /* 0x9e3779b904087890 */ /* 0x000fe2000fffe0ff */
[----:B------:R-:W-:Y:S01]  /*1aa0*/  MOV R8, R37 ;  /* 0x0000002500087202 */ /* 0x000fe20000000f00 */
[----:B------:R-:W-:Y:S01]  /*1ab0*/  UISETP.NE.AND.EX UP0, UPT, UR9, URZ, UPT, UP0 ;  /* 0x000000ff0900728c */ /* 0x000fe2000bf05300 */
[----:B------:R-:W-:Y:S01]  /*1ac0*/  PRMT R246, R6, 0x5410, R4 ;  /* 0x0000541006f67816 */ /* 0x000fe20000000004 */
[----:B------:R-:W-:Y:S01]  /*1ad0*/  IMAD.MOV.U32 R4, RZ, RZ, R31 ;  /* 0x000000ffff047224 */ /* 0x000fe200078e001f */
[----:B------:R-:W-:Y:S01]  /*1ae0*/  PRMT R247, R3, 0x7610, R247 ;  /* 0x0000761003f77816 */ /* 0x000fe200000000f7 */
[----:B------:R-:W-:Y:S01]  /*1af0*/  IMAD.MOV.U32 R3, RZ, RZ, R30 ;  /* 0x000000ffff037224 */ /* 0x000fe200078e001e */
[----:B------:R-:W-:Y:S01]  /*1b00*/  MOV R6, R38 ;  /* 0x0000002600067202 */ /* 0x000fe20000000f00 */
[----:B------:R-:W-:Y:S01]  /*1b10*/  UIADD3 UR9, UPT, UPT, UR5, -0x4498517b, URZ ;  /* 0xbb67ae8505097890 */ /* 0x000fe2000fffe0ff */
[----:B------:R-:W-:Y:S01]  /*1b20*/  PRMT R245, R245, 0x5410, R8 ;  /* 0x00005410f5f57816 */ /* 0x000fe20000000008 */
[----:B------:R-:W-:Y:S01]  /*1b30*/  IMAD.MOV.U32 R8, RZ, RZ, R39 ;  /* 0x000000ffff087224 */ /* 0x000fe200078e0027 */
[----:B------:R-:W-:-:S02]  /*1b40*/  PRMT R244, R6, 0x5410, R4 ;  /* 0x0000541006f47816 */ /* 0x000fc40000000004 */
[----:B------:R-:W-:Y:S02]  /*1b50*/  PRMT R245, R3, 0x7610, R245 ;  /* 0x0000761003f57816 */ /* 0x000fe400000000f5 */
[----:B------:R-:W-:Y:S02]  /*1b60*/  SHF.R.U64 R4, R184, 0x10, R185 ;  /* 0x00000010b8047819 */ /* 0x000fe400000012b9 */
[----:B------:R-:W-:Y:S02]  /*1b70*/  SHF.R.U64 R3, R146, 0x10, R147 ;  /* 0x0000001092037819 */ /* 0x000fe40000001293 */
[----:B------:R-:W-:Y:S02]  /*1b80*/  PRMT R241, R241, 0x5410, R4 ;  /* 0x00005410f1f17816 */ /* 0x000fe40000000004 */
[----:B------:R-:W-:Y:S02]  /*1b90*/  SHF.R.U32.HI R237, RZ, 0x10, R81 ;  /* 0x00000010ffed7819 */ /* 0x000fe40000011651 */
[----:B------:R-:W-:-:S02]  /*1ba0*/  PRMT R242, R242, 0x5410, R3 ;  /* 0x00005410f2f27816 */ /* 0x000fc40000000003 */
[----:B------:R-:W-:Y:S02]  /*1bb0*/  SHF.R.U64 R4, R182, 0x10, R183 ;  /* 0x00000010b6047819 */ /* 0x000fe400000012b7 */
[----:B------:R-:W-:Y:S02]  /*1bc0*/  SHF.R.U64 R238, R82, 0x10, R83 ;  /* 0x0000001052ee7819 */ /* 0x000fe40000001253 */
[----:B------:R-:W-:Y:S02]  /*1bd0*/  SHF.R.U64 R3, R144, 0x10, R145 ;  /* 0x0000001090037819 */ /* 0x000fe40000001291 */
[----:B------:R-:W-:Y:S02]  /*1be0*/  PRMT R237, R237, 0x5410, R4 ;  /* 0x00005410eded7816 */ /* 0x000fe40000000004 */
[----:B------:R-:W-:Y:S02]  /*1bf0*/  PRMT R238, R238, 0x5410, R3 ;  /* 0x00005410eeee7816 */ /* 0x000fe40000000003 */
[----:B------:R-:W-:-:S02]  /*1c00*/  SHF.R.U64 R4, R178, 0x10, R179 ;  /* 0x00000010b2047819 */ /* 0x000fc400000012b3 */
[----:B------:R-:W-:Y:S02]  /*1c10*/  SHF.R.U64 R234, R86, 0x10, R87 ;  /* 0x0000001056ea7819 */ /* 0x000fe40000001257 */
[----:B------:R-:W-:Y:S02]  /*1c20*/  SHF.R.U32.HI R6, RZ, 0x10, R147 ;  /* 0x00000010ff067819 */ /* 0x000fe40000011693 */
[----:B------:R-:W-:Y:S02]  /*1c30*/  SHF.R.U64 R3, R66, 0x10, R67 ;  /* 0x0000001042037819 */ /* 0x000fe40000001243 */
[----:B------:R-:W-:Y:S02]  /*1c40*/  PRMT R233, R233, 0x5410, R4 ;  /* 0x00005410e9e97816 */ /* 0x000fe40000000004 */
[----:B------:R-:W-:Y:S02]  /*1c50*/  SHF.R.U32.HI R229, RZ, 0x10, R89 ;  /* 0x00000010ffe57819 */ /* 0x000fe40000011659 */
[----:B------:R-:W-:-:S02]  /*1c60*/  PRMT R240, R240, 0x5410, R6 ;  /* 0x00005410f0f07816 */ /* 0x000fc40000000006 */
[----:B------:R-:W-:Y:S02]  /*1c70*/  PRMT R234, R234, 0x5410, R3 ;  /* 0x00005410eaea7816 */ /* 0x000fe40000000003 */
[----:B------:R-:W-:Y:S02]  /*1c80*/  SHF.R.U64 R4, R176, 0x10, R177 ;  /* 0x00000010b0047819 */ /* 0x000fe400000012b1 */
[----:B------:R-:W-:Y:S01]  /*1c90*/  SHF.R.U32.HI R236, RZ, 0x10, R83 ;  /* 0x00000010ffec7819 */ /* 0x000fe20000011653 */
[----:B------:R-:W-:Y:S01]  /*1ca0*/  IMAD.MOV.U32 R83, RZ, RZ, R97 ;  /* 0x000000ffff537224 */ /* 0x000fe200078e0061 */
[----:B------:R-:W-:Y:S02]  /*1cb0*/  SHF.R.U64 R230, R90, 0x10, R91 ;  /* 0x000000105ae67819 */ /* 0x000fe4000000125b */
[----:B------:R-:W-:Y:S02]  /*1cc0*/  SHF.R.U32.HI R6, RZ, 0x10, R145 ;  /* 0x00000010ff067819 */ /* 0x000fe40000011691 */
[----:B------:R-:W-:-:S02]  /*1cd0*/  SHF.R.U64 R3, R64, 0x10, R65 ;  /* 0x0000001040037819 */ /* 0x000fc40000001241 */
[----:B------:R-:W-:Y:S02]  /*1ce0*/  MOV R105, R81 ;  /* 0x0000005100697202 */ /* 0x000fe40000000f00 */
[----:B------:R-:W-:Y:S02]  /*1cf0*/  PRMT R229, R229, 0x5410, R4 ;  /* 0x00005410e5e57816 */ /* 0x000fe40000000004 */
[----:B------:R-:W-:Y:S01]  /*1d00*/  SHF.R.U32.HI R225, RZ, 0x10, R93 ;  /* 0x00000010ffe17819 */ /* 0x000fe2000001165d */
[----:B------:R-:W-:Y:S01]  /*1d10*/  STL.S16 [R1+0x4e], R105 ;  /* 0x00004e6901007387 */ /* 0x000fe20000100600 */
[----:B------:R-:W-:Y:S02]  /*1d20*/  PRMT R236, R236, 0x5410, R6 ;  /* 0x00005410ecec7816 */ /* 0x000fe40000000006 */
[----:B------:R-:W-:Y:S01]  /*1d30*/  PRMT R230, R230, 0x5410, R3 ;  /* 0x00005410e6e67816 */ /* 0x000fe20000000003 */
[----:B------:R-:W-:Y:S01]  /*1d40*/  STL.S16 [R1+0x4c], R106 ;  /* 0x00004c6a01007387 */ /* 0x000fe20000100600 */
[----:B------:R-:W-:-:S02]  /*1d50*/  SHF.R.U64 R4, R172, 0x10, R173 ;  /* 0x00000010ac047819 */ /* 0x000fc400000012ad */
[----:B------:R-:W-:Y:S01]  /*1d60*/  MOV R82, R84 ;  /* 0x0000005400527202 */ /* 0x000fe20000000f00 */
[----:B------:R-:W-:Y:S01]  /*1d70*/  IMAD.MOV.U32 R84, RZ, RZ, R86 ;  /* 0x000000ffff547224 */ /* 0x000fe200078e0056 */
[----:B------:R-:W-:Y:S01]  /*1d80*/  SHF.R.U32.HI R232, RZ, 0x10, R87 ;  /* 0x00000010ffe87819 */ /* 0x000fe20000011657 */
[----:B------:R-:W-:Y:S01]  /*1d90*/  IMAD.MOV.U32 R86, RZ, RZ, R88 ;  /* 0x000000ffff567224 */ /* 0x000fe200078e0058 */
[----:B------:R-:W-:Y:S01]  /*1da0*/  SHF.R.U64 R226, R94, 0x10, R95 ;  /* 0x000000105ee27819 */ /* 0x000fe2000000125f */
[----:B------:R-:W-:Y:S01]  /*1db0*/  STL.S16 [R1+0x4a], R107 ;  /* 0x00004a6b01007387 */ /* 0x000fe20000100600 */
[----:B------:R-:W-:Y:S02]  /*1dc0*/  SHF.R.U32.HI R6, RZ, 0x10, R67 ;  /* 0x00000010ff067819 */ /* 0x000fe40000011643 */
[----:B------:R-:W-:Y:S01]  /*1dd0*/  SHF.R.U64 R3, R62, 0x10, R63 ;  /* 0x000000103e037819 */ /* 0x000fe2000000123f */
[----:B------:R-:W-:Y:S01]  /*1de0*/  STL.S16 [R1+0x48], R82 ;  /* 0x0000485201007387 */ /* 0x000fe20000100600 */
[----:B------:R-:W-:Y:S01]  /*1df0*/  MOV R109, R87 ;  /* 0x00000057006d7202 */ /* 0x000fe20000000f00 */
[----:B------:R-:W-:Y:S01]  /*1e00*/  IMAD.MOV.U32 R87, RZ, RZ, R89 ;  /* 0x000000ffff577224 */ /* 0x000fe200078e0059 */
[----:B------:R-:W-:Y:S01]  /*1e10*/  PRMT R225, R225, 0x5410, R4 ;  /* 0x00005410e1e17816 */ /* 0x000fe20000000004 */
[----:B------:R-:W-:Y:S01]  /*1e20*/  STL.S16 [R1+0x46], R108 ;  /* 0x0000466c01007387 */ /* 0x000fe20000100600 */
[----:B------:R-:W-:-:S02]  /*1e30*/  SHF.R.U32.HI R221, RZ, 0x10, R97 ;  /* 0x00000010ffdd7819 */ /* 0x000fc40000011661 */
[----:B------:R-:W-:Y:S01]  /*1e40*/  PRMT R232, R232, 0x5410, R6 ;  /* 0x00005410e8e87816 */ /* 0x000fe20000000006 */
[----:B------:R-:W-:Y:S01]  /*1e50*/  STL.S16 [R1+0x44], R84 ;  /* 0x0000445401007387 */ /* 0x000fe20000100600 */
[----:B------:R-:W-:Y:S02]  /*1e60*/  PRMT R226, R226, 0x5410, R3 ;  /* 0x00005410e2e27816 */ /* 0x000fe40000000003 */
[----:B------:R-:W-:Y:S01]  /*1e70*/  SHF.R.U64 R4, R170, 0x10, R171 ;  /* 0x00000010aa047819 */ /* 0x000fe200000012ab */
[----:B------:R-:W-:Y:S01]  /*1e80*/  STL.S16 [R1+0x42], R109 ;  /* 0x0000426d01007387 */ /* 0x000fe20000100600 */
[----:B------:R-:W-:Y:S01]  /*1e90*/  SHF.R.U64 R231, R88, 0x10, R89 ;  /* 0x0000001058e77819 */ /* 0x000fe20000001259 */
[--C-:B------:R-:W-:Y:S01]  /*1ea0*/  IMAD.MOV.U32 R89, RZ, RZ, R91.reuse ;  /* 0x000000ffff597224 */ /* 0x100fe200078e005b */
[----:B------:R-:W-:Y:S01]  /*1eb0*/  SHF.R.U32.HI R228, RZ, 0x10, R91 ;  /* 0x00000010ffe47819 */ /* 0x000fe2000001165b */
[----:B------:R-:W-:Y:S01]  /*1ec0*/  STL.S16 [R1+0x40], R86 ;  /* 0x0000405601007387 */ /* 0x000fe20000100600 */
[----:B------:R-:W-:-:S02]  /*1ed0*/  SHF.R.U64 R222, R98, 0x10, R99 ;  /* 0x0000001062de7819 */ /* 0x000fc40000001263 */
[----:B------:R-:W-:Y:S01]  /*1ee0*/  SHF.R.U32.HI R6, RZ, 0x10, R65 ;  /* 0x00000010ff067819 */ /* 0x000fe20000011641 */
[----:B------:R-:W-:Y:S01]  /*1ef0*/  STL.S16 [R1+0x3e], R87 ;  /* 0x00003e5701007387 */ /* 0x000fe20000100600 */
[----:B------:R-:W-:Y:S02]  /*1f00*/  SHF.R.U64 R3, R60, 0x10, R61 ;  /* 0x000000103c037819 */ /* 0x000fe4000000123d */
[----:B------:R-:W-:Y:S01]  /*1f10*/  MOV R88, R90 ;  /* 0x0000005a00587202 */ /* 0x000fe20000000f00 */
[----:B------:R-:W-:Y:S01]  /*1f20*/  IMAD.MOV.U32 R90, RZ, RZ, R92 ;  /* 0x000000ffff5a7224 */ /* 0x000fe200078e005c */
[----:B------:R-:W-:Y:S02]  /*1f30*/  PRMT R243, R243, 0x5410, R8 ;  /* 0x00005410f3f37816 */ /* 0x000fe40000000008 */
[----:B------:R-:W-:Y:S01]  /*1f40*/  PRMT R221, R221, 0x5410, R4 ;  /* 0x00005410dddd7816 */ /* 0x000fe20000000004 */
[----:B------:R-:W-:Y:S01]  /*1f50*/  STL.S16 [R1+0x3c], R88 ;  /* 0x00003c5801007387 */ /* 0x000fe20000100600 */
[----:B------:R-:W-:Y:S01]  /*1f60*/  SHF.R.U64 R239, R80, 0x10, R81 ;  /* 0x0000001050ef7819 */ /* 0x000fe20000001251 */
[----:B------:R-:W-:Y:S01]  /*1f70*/  IMAD.MOV.U32 R80, RZ, RZ, R98 ;  /* 0x000000ffff507224 */ /* 0x000fe200078e0062 */
[----:B------:R-:W-:Y:S01]  /*1f80*/  MOV R91, R93 ;  /* 0x0000005d005b7202 */ /* 0x000fe20000000f00 */
[----:B------:R-:W-:Y:S01]  /*1f90*/  STL.S16 [R1+0x3a], R89 ;  /* 0x00003a5901007387 */ /* 0x000fe20000100600 */
[----:B------:R-:W-:Y:S01]  /*1fa0*/  SHF.R.U64 R227, R92, 0x10, R93 ;  /* 0x000000105ce37819 */ /* 0x000fe2000000125d */
[----:B------:R-:W-:Y:S01]  /*1fb0*/  IMAD.MOV.U32 R92, RZ, RZ, R94 ;  /* 0x000000ffff5c7224 */ /* 0x000fe200078e005e */
[----:B------:R-:W-:Y:S01]  /*1fc0*/  SHF.R.U32.HI R8, RZ, 0x10, R185 ;  /* 0x00000010ff087819 */ /* 0x000fe200000116b9 */
[----:B------:R-:W-:Y:S01]  /*1fd0*/  IMAD.MOV.U32 R93, RZ, RZ, R95 ;  /* 0x000000ffff5d7224 */ /* 0x000fe200078e005f */
[----:B------:R-:W-:Y:S01]  /*1fe0*/  PRMT R228, R228, 0x5410, R6 ;  /* 0x00005410e4e47816 */ /* 0x000fe20000000006 */
[----:B------:R-:W-:Y:S01]  /*1ff0*/  STL.S16 [R1+0x38], R90 ;  /* 0x0000385a01007387 */ /* 0x000fe20000100600 */
[----:B------:R-:W-:-:S02]  /*2000*/  PRMT R222, R222, 0x5410, R3 ;  /* 0x00005410dede7816 */ /* 0x000fc40000000003 */
[----:B------:R-:W-:Y:S01]  /*2010*/  SHF.R.U64 R4, R168, 0x10, R169 ;  /* 0x00000010a8047819 */ /* 0x000fe200000012a9 */
[----:B------:R-:W-:Y:S01]  /*2020*/  STL.S16 [R1+0x36], R91 ;  /* 0x0000365b01007387 */ /* 0x000fe20000100600 */
[----:B------:R-:W-:Y:S02]  /*2030*/  SHF.R.U32.HI R224, RZ, 0x10, R95 ;  /* 0x00000010ffe07819 */ /* 0x000fe4000001165f */
[----:B------:R-:W-:Y:S01]  /*2040*/  SHF.R.U32.HI R6, RZ, 0x10, R63 ;  /* 0x00000010ff067819 */ /* 0x000fe2000001163f */
[----:B------:R-:W-:Y:S01]  /*2050*/  STL.S16 [R1+0x34], R92 ;  /* 0x0000345c01007387 */ /* 0x000fe20000100600 */
[----:B------:R-:W-:Y:S02]  /*2060*/  SHF.R.U64 R3, R58, 0x10, R59 ;  /* 0x000000103a037819 */ /* 0x000fe4000000123b */
[----:B------:R-:W-:Y:S01]  /*2070*/  MOV R94, R96 ;  /* 0x00000060005e7202 */ /* 0x000fe20000000f00 */
[----:B------:R-:W-:Y:S01]  /*2080*/  STL.S16 [R1+0x32], R93 ;  /* 0x0000325d01007387 */ /* 0x000fe20000100600 */
[----:B------:R-:W-:-:S02]  /*2090*/  PRMT R239, R239, 0x5410, R8 ;  /* 0x00005410efef7816 */ /* 0x000fc40000000008 */
[----:B------:R-:W-:Y:S01]  /*20a0*/  PRMT R217, R217, 0x5410, R4 ;  /* 0x00005410d9d97816 */ /* 0x000fe20000000004 */
[----:B------:R-:W-:Y:S01]  /*20b0*/  STL.S16 [R1+0x30], R94 ;  /* 0x0000305e01007387 */ /* 0x000fe20000100600 */
[----:B------:R-:W-:Y:S02]  /*20c0*/  SHF.R.U32.HI R8, RZ, 0x10, R183 ;  /* 0x00000010ff087819 */ /* 0x000fe400000116b7 */
[----:B------:R-:W-:Y:S01]  /*20d0*/  PRMT R224, R224, 0x5410, R6 ;  /* 0x00005410e0e07816 */ /* 0x000fe20000000006 */
[----:B------:R-:W-:Y:S01]  /*20e0*/  STL.S16 [R1+0x2e], R83 ;  /* 0x00002e5301007387 */ /* 0x000fe20000100600 */
[----:B------:R-:W-:Y:S02]  /*20f0*/  PRMT R218, R218, 0x5410, R3 ;  /* 0x00005410dada7816 */ /* 0x000fe40000000003 */
[----:B------:R-:W-:Y:S01]  /*2100*/  SHF.R.U64 R4, R56, 0x10, R57 ;  /* 0x0000001038047819 */ /* 0x000fe20000001239 */
[----:B------:R-:W-:Y:S01]  /*2110*/  STL.S16 [R1+0x2c], R80 ;  /* 0x00002c5001007387 */ /* 0x000fe20000100600 */
[----:B------:R-:W-:-:S02]  /*2120*/  MOV R81, R99 ;  /* 0x0000006300517202 */ /* 0x000fc40000000f00 */
[----:B------:R-:W-:Y:S02]  /*2130*/  SHF.R.U32.HI R220, RZ, 0x10, R99 ;  /* 0x00000010ffdc7819 */ /* 0x000fe40000011663 */
[----:B------:R-:W-:Y:S01]  /*2140*/  SHF.R.U32.HI R6, RZ, 0x10, R61 ;  /* 0x00000010ff067819 */ /* 0x000fe2000001163d */
[----:B------:R-:W-:Y:S01]  /*2150*/  STL.S16 [R1+0x2a], R81 ;  /* 0x00002a5101007387 */ /* 0x000fe20000100600 */
[----:B------:R-:W-:Y:S02]  /*2160*/  SHF.R.U32.HI R3, RZ, 0x10, R169 ;  /* 0x00000010ff037819 */ /* 0x000fe400000116a9 */
[----:B------:R-:W-:Y:S01]  /*2170*/  PRMT R235, R235, 0x5410, R8 ;  /* 0x00005410ebeb7816 */ /* 0x000fe20000000008 */
[----:B------:R-:W-:Y:S01]  /*2180*/  STL.S16 [R1+0x28], R79 ;  /* 0x0000284f01007387 */ /* 0x000fe20000100600 */
[----:B------:R-:W-:Y:S02]  /*2190*/  PRMT R214, R214, 0x5410, R4 ;  /* 0x00005410d6d67816 */ /* 0x000fe40000000004 */
[----:B------:R-:W-:Y:S01]  /*21a0*/  SHF.R.U32.HI R8, RZ, 0x10, R179 ;  /* 0x00000010ff087819 */ /* 0x000fe200000116b3 */
[----:B------:R-:W-:Y:S01]  /*21b0*/  STL.S16 [R1+0x26], R78 ;  /* 0x0000264e01007387 */ /* 0x000fe20000100600 */
[----:B------:R-:W-:-:S02]  /*21c0*/  PRMT R220, R220, 0x5410, R6 ;  /* 0x00005410dcdc7816 */ /* 0x000fc40000000006 */
[----:B------:R-:W-:Y:S01]  /*21d0*/  PRMT R215, R215, 0x5410, R3 ;  /* 0x00005410d7d77816 */ /* 0x000fe20000000003 */
[----:B------:R-:W-:Y:S01]  /*21e0*/  STL.S16 [R1+0x24], R77 ;  /* 0x0000244d01007387 */ /* 0x000fe20000100600 */
[----:B------:R-:W-:Y:S02]  /*21f0*/  SHF.R.U32.HI R4, RZ, 0x10, R165 ;  /* 0x00000010ff047819 */ /* 0x000fe400000116a5 */
[----:B------:R-:W-:Y:S01]  /*2200*/  SHF.R.U32.HI R6, RZ, 0x10, R59 ;  /* 0x00000010ff067819 */ /* 0x000fe2000001163b */
[----:B------:R-:W-:Y:S01]  /*2210*/  STL.S16 [R1+0x22], R76 ;  /* 0x0000224c01007387 */ /* 0x000fe20000100600 */
[----:B------:R-:W-:Y:S02]  /*2220*/  SHF.R.U64 R3, R164, 0x10, R165 ;  /* 0x00000010a4037819 */ /* 0x000fe400000012a5 */
[----:B------:R-:W-:Y:S01]  /*2230*/  PRMT R231, R231, 0x5410, R8 ;  /* 0x00005410e7e77816 */ /* 0x000fe20000000008 */
[----:B------:R-:W-:Y:S01]  /*2240*/  STL.S16 [R1+0x20], R75 ;  /* 0x0000204b01007387 */ /* 0x000fe20000100600 */
[----:B------:R-:W-:-:S02]  /*2250*/  PRMT R211, R211, 0x5410, R4 ;  /* 0x00005410d3d37816 */ /* 0x000fc40000000004 */
[----:B------:R-:W-:Y:S01]  /*2260*/  SHF.R.U32.HI R8, RZ, 0x10, R177 ;  /* 0x00000010ff087819 */ /* 0x000fe200000116b1 */
[----:B------:R-:W-:Y:S01]  /*2270*/  STL.S16 [R1+0x1e], R74 ;  /* 0x00001e4a01007387 */ /* 0x000fe20000100600 */
[----:B------:R-:W-:Y:S02]  /*2280*/  PRMT R216, R216, 0x5410, R6 ;  /* 0x00005410d8d87816 */ /* 0x000fe40000000006 */
[----:B------:R-:W-:Y:S01]  /*2290*/  PRMT R213, R213, 0x5410, R3 ;  /* 0x00005410d5d57816 */ /* 0x000fe20000000003 */
[----:B------:R-:W-:Y:S01]  /*22a0*/  STL.S16 [R1+0x1c], R73 ;  /* 0x00001c4901007387 */ /* 0x000fe20000100600 */
[----:B------:R-:W-:Y:S02]  /*22b0*/  SHF.R.U64 R4, R162, 0x10, R163 ;  /* 0x00000010a2047819 */ /* 0x000fe400000012a3 */
[----:B------:R-:W-:Y:S01]  /*22c0*/  SHF.R.U32.HI R6, RZ, 0x10, R57 ;  /* 0x00000010ff067819 */ /* 0x000fe20000011639 */
[----:B------:R-:W-:Y:S01]  /*22d0*/  STL.S16 [R1+0x1a], R72 ;  /* 0x00001a4801007387 */ /* 0x000fe20000100600 */
[----:B------:R-:W-:-:S02]  /*22e0*/  SHF.R.U64 R3, R54, 0x10, R55 ;  /* 0x0000001036037819 */ /* 0x000fc40000001237 */
[----:B------:R-:W-:Y:S01]  /*22f0*/  PRMT R227, R227, 0x5410, R8 ;  /* 0x00005410e3e37816 */ /* 0x000fe20000000008 */
[----:B------:R-:W-:Y:S01]  /*2300*/  STL.S16 [R1+0x18], R71 ;  /* 0x0000184701007387 */ /* 0x000fe20000100600 */
[----:B------:R-:W-:Y:S01]  /*2310*/  PRMT R209, R209, 0x5410, R4 ;  /* 0x00005410d1d17816 */ /* 0x000fe20000000004 */
[----:B------:R-:W-:Y:S01]  /*2320*/  IMAD.HI.U32 R4, R2, -0x326172a9, RZ ;  /* 0xcd9e8d5702047827 */ /* 0x000fe200078e00ff */
[----:B------:R-:W-:Y:S01]  /*2330*/  SHF.R.U64 R223, R96, 0x10, R97 ;  /* 0x0000001060df7819 */ /* 0x000fe20000001261 */
[----:B------:R-:W-:Y:S01]  /*2340*/  STL.S16 [R1+0x16], R70 ;  /* 0x0000164601007387 */ /* 0x000fe20000100600 */
[----:B------:R-:W-:Y:S02]  /*2350*/  SHF.R.U32.HI R8, RZ, 0x10, R173 ;  /* 0x00000010ff087819 */ /* 0x000fe400000116ad */
[----:B------:R-:W-:Y:S01]  /*2360*/  PRMT R212, R212, 0x5410, R6 ;  /* 0x00005410d4d47816 */ /* 0x000fe20000000006 */
[----:B------:R-:W-:Y:S01]  /*2370*/  STL.S16 [R1+0x14], R69 ;  /* 0x0000144501007387 */ /* 0x000fe20000100600 */
[----:B------:R-:W-:Y:S01]  /*2380*/  PRMT R210, R210, 0x5410, R3 ;  /* 0x00005410d2d27816 */ /* 0x000fe20000000003 */
[----:B------:R-:W-:Y:S01]  /*2390*/  IMAD.HI.U32 R3, R0, -0x2daee0ad, RZ ;  /* 0xd2511f5300037827 */ /* 0x000fe200078e00ff */
[----:B------:R-:W-:Y:S01]  /*23a0*/  SHF.R.U32.HI R6, RZ, 0x10, R55 ;  /* 0x00000010ff067819 */ /* 0x000fe20000011637 */
[----:B------:R-:W-:Y:S01]  /*23b0*/  STL.S16 [R1+0x12], R68 ;  /* 0x0000124401007387 */ /* 0x000fe20000100600 */
[----:B------:R-:W-:-:S02]  /*23c0*/  PRMT R223, R223, 0x5410, R8 ;  /* 0x00005410dfdf7816 */ /* 0x000fc40000000008 */
[----:B------:R-:W-:Y:S01]  /*23d0*/  SHF.R.U32.HI R8, RZ, 0x10, R171 ;  /* 0x00000010ff087819 */ /* 0x000fe200000116ab */
[----:B------:R-:W-:Y:S01]  /*23e0*/  STL.S16 [R1+0x10], R22 ;  /* 0x0000101601007387 */ /* 0x000fe20000100600 */
[----:B------:R-:W-:Y:S02]  /*23f0*/  PRMT R208, R208, 0x5410, R6 ;  /* 0x00005410d0d07816 */ /* 0x000fe40000000006 */
[----:B------:R-:W-:Y:S01]  /*2400*/  LOP3.LUT R4, R5, UR4, R4, 0x96, !PT ;  /* 0x0000000405047c12 */ /* 0x000fe2000f8e9604 */
[----:B------:R-:W-:Y:S01]  /*2410*/  STL.S16 [R1+0xe], R21 ;  /* 0x00000e1501007387 */ /* 0x000fe20000100600 */
[----:B------:R-:W-:Y:S02]  /*2420*/  SHF.R.U32.HI R6, RZ, 0x10, R163 ;  /* 0x00000010ff067819 */ /* 0x000fe400000116a3 */
[----:B------:R-:W-:Y:S01]  /*2430*/  LOP3.LUT R3, R3, UR5, RZ, 0x3c, !PT ;  /* 0x0000000503037c12 */ /* 0x000fe2000f8e3cff */
        /* <DEDUP_REMOVED lines=9> */
[----:B------:R-:W-:Y:S01]  /*24d0*/  SHF.R.U64 R198, R48, 0x10, R49 ;  /* 0x0000001030c67819 */ /* 0x000fe20000001231 */
[----:B------:R-:W-:Y:S01]  /*24e0*/  IMAD.HI.U32 R6, R3, -0x326172a9, RZ ;  /* 0xcd9e8d5703067827 */ /* 0x000fe200078e00ff */
[----:B------:R-:W-:Y:S01]  /*24f0*/  LOP3.LUT R8, R17, UR9, R8, 0x96, !PT ;  /* 0x0000000911087c12 */ /* 0x000fe2000f8e9608 */
[----:B------:R-:W-:Y:S01]  /*2500*/  STL.S16 [R1+0x6], R16 ;  /* 0x0000061001007387 */ /* 0x000fe20000100600 */
[----:B------:R-:W-:Y:S01]  /*2510*/  UIADD3 UR9, UPT, UPT, UR4, -0x255992d5, URZ ;  /* 0xdaa66d2b04097890 */ /* 0x000fe2000fffe0ff */
[----:B------:R-:W-:Y:S01]  /*2520*/  IMAD R17, R4, -0x2daee0ad, RZ ;  /* 0xd2511f5304117824 */ /* 0x000fe200078e02ff */
[----:B------:R-:W-:Y:S01]  /*2530*/  SHF.R.U32.HI R196, RZ, 0x10, R51 ;  /* 0x00000010ffc47819 */ /* 0x000fe20000011633 */
[----:B------:R0:W-:Y:S01]  /*2540*/  STL.S16 [R1+0x4], R15 ;  /* 0x0000040f01007387 */ /* 0x0001e20000100600 */
[----:B------:R-:W-:Y:S01]  /*2550*/  IMAD.HI.U32 R4, R8, -0x326172a9, RZ ;  /* 0xcd9e8d5708047827 */ /* 0x000fe200078e00ff */
[----:B------:R-:W-:-:S02]  /*2560*/  SHF.R.U64 R14, R160, 0x10, R161 ;  /* 0x00000010a00e7819 */ /* 0x000fc400000012a1 */
[----:B------:R1:W-:Y:S01]  /*2570*/  STL.S16 [R1+0x2], R12 ;  /* 0x0000020c01007387 */ /* 0x0003e20000100600 */
[----:B------:R-:W-:Y:S02]  /*2580*/  SHF.R.U64 R202, R50, 0x10, R51 ;  /* 0x0000001032ca7819 */ /* 0x000fe40000001233 */
[----:B------:R-:W-:Y:S01]  /*2590*/  PRMT R205, R205, 0x5410, R14 ;  /* 0x00005410cdcd7816 */ /* 0x000fe2000000000e */
[----:B------:R2:W-:Y:S01]  /*25a0*/  STL.S16 [R1], R10 ;  /* 0x0000000a01007387 */ /* 0x0005e20000100600 */
[----:B------:R-:W-:Y:S01]  /*25b0*/  PRMT R202, R202, 0x5410, R202 ;  /* 0x00005410caca7816 */ /* 0x000fe200000000ca */
[----:B0-----:R-:W-:Y:S01]  /*25c0*/  IMAD R15, R2, -0x326172a9, RZ ;  /* 0xcd9e8d57020f7824 */ /* 0x001fe200078e02ff */
[----:B------:R-:W-:Y:S02]  /*25d0*/  SHF.R.U32.HI R199, RZ, 0x10, R49 ;  /* 0x00000010ffc77819 */ /* 0x000fe40000011631 */
[----:B------:R-:W-:Y:S02]  /*25e0*/  SHF.R.U32.HI R14, RZ, 0x10, R149 ;  /* 0x00000010ff0e7819 */ /* 0x000fe40000011695 */
[----:B-1----:R-:W-:-:S02]  /*25f0*/  SHF.R.U64 R12, R52, 0x10, R53 ;  /* 0x00000010340c7819 */ /* 0x002fc40000001235 */
[----:B------:R-:W-:Y:S01]  /*2600*/  LOP3.LUT R6, R15, UR8, R6, 0x96, !PT ;  /* 0x000000080f067c12 */ /* 0x000fe2000f8e9606 */
[----:B------:R-:W-:Y:S01]  /*2610*/  UIADD3 UR8, UPT, UPT, UR5, 0x76cf5d0a, URZ ;  /* 0x76cf5d0a05087890 */ /* 0x000fe2000fffe0ff */
[----:B------:R-:W-:Y:S01]  /*2620*/  PRMT R206, R206, 0x5410, R12 ;  /* 0x00005410cece7816 */ /* 0x000fe2000000000c */
[----:B------:R-:W-:Y:S01]  /*2630*/  IMAD R15, R3, -0x326172a9, RZ ;  /* 0xcd9e8d57030f7824 */ /* 0x000fe200078e02ff */
[----:B------:R-:W-:Y:S01]  /*2640*/  PRMT R9, R9, 0x5410, R9 ;  /* 0x0000541009097816 */ /* 0x000fe20000000009 */
[C---:B------:R-:W-:Y:S01]  /*2650*/  IMAD.HI.U32 R12, R6.reuse, -0x2daee0ad, RZ ;  /* 0xd2511f53060c7827 */ /* 0x040fe200078e00ff */
[----:B------:R-:W-:Y:S02]  /*2660*/  PRMT R11, R11, 0x5410, R11 ;  /* 0x000054100b0b7816 */ /* 0x000fe4000000000b */
[----:B------:R-:W-:Y:S01]  /*2670*/  LOP3.LUT R15, R15, UR10, R4, 0x96, !PT ;  /* 0x0000000a0f0f7c12 */ /* 0x000fe2000f8e9604 */
[----:B------:R-:W-:Y:S01]  /*2680*/  IMAD R19, R6, -0x2daee0ad, RZ ;  /* 0xd2511f5306137824 */ /* 0x000fe200078e02ff */
[----:B------:R-:W-:Y:S01]  /*2690*/  LOP3.LUT R3, R17, UR8, R12, 0x96, !PT ;  /* 0x0000000811037c12 */ /* 0x000fe2000f8e960c */
[----:B------:R-:W-:Y:S01]  /*26a0*/  IMAD R17, R8, -0x326172a9, RZ ;  /* 0xcd9e8d5708117824 */ /* 0x000fe200078e02ff */
[----:B------:R-:W-:Y:S01]  /*26b0*/  UIADD3 UR8, UPT, UPT, UR4, 0x78dde6e4, URZ ;  /* 0x78dde6e404087890 */ /* 0x000fe2000fffe0ff */
[----:B------:R-:W-:Y:S01]  /*26c0*/  IMAD.HI.U32 R6, R15, -0x2daee0ad, RZ ;  /* 0xd2511f530f067827 */ /* 0x000fe200078e00ff */
[----:B------:R-:W-:Y:S01]  /*26d0*/  UIADD3 UR10, UPT, UPT, UR5, -0x126145ec, URZ ;  /* 0xed9eba14050a7890 */ /* 0x000fe2000fffe0ff */
[----:B------:R-:W-:-:S02]  /*26e0*/  SHF.R.U32.HI R12, RZ, 0x10, R53 ;  /* 0x00000010ff0c7819 */ /* 0x000fc40000011635 */
[----:B------:R-:W-:Y:S01]  /*26f0*/  IMAD.HI.U32 R4, R3, -0x326172a9, RZ ;  /* 0xcd9e8d5703047827 */ /* 0x000fe200078e00ff */
[----:B------:R-:W-:Y:S01]  /*2700*/  LOP3.LUT R19, R19, UR11, R6, 0x96, !PT ;  /* 0x0000000b13137c12 */ /* 0x000fe2000f8e9606 */
[----:B------:R-:W-:Y:S01]  /*2710*/  UIADD3 UR11, UPT, UPT, UR4, -0x4ab325aa, URZ ;  /* 0xb54cda56040b7890 */ /* 0x000fe2000fffe0ff */
[----:B------:R-:W-:Y:S01]  /*2720*/  PRMT R204, R204, 0x5410, R12 ;  /* 0x00005410cccc7816 */ /* 0x000fe2000000000c */
[----:B------:R-:W-:Y:S01]  /*2730*/  IMAD R3, R3, -0x326172a9, RZ ;  /* 0xcd9e8d5703037824 */ /* 0x000fe200078e02ff */
[----:B------:R-:W-:Y:S01]  /*2740*/  LOP3.LUT R4, R17, UR9, R4, 0x96, !PT ;  /* 0x0000000911047c12 */ /* 0x000fe2000f8e9604 */
[----:B------:R-:W-:Y:S01]  /*2750*/  IMAD.HI.U32 R8, R19, -0x326172a9, RZ ;  /* 0xcd9e8d5713087827 */ /* 0x000fe200078e00ff */
[----:B------:R-:W-:Y:S01]  /*2760*/  SHF.R.U32.HI R12, RZ, 0x10, R161 ;  /* 0x00000010ff0c7819 */ /* 0x000fe200000116a1 */
[----:B------:R-:W-:Y:S01]  /*2770*/  UIADD3 UR9, UPT, UPT, UR5, -0x56f99767, URZ ;  /* 0xa906689905097890 */ /* 0x000fe2000fffe0ff */
[----:B------:R-:W-:Y:S01]  /*2780*/  PRMT R202, R14, 0x7610, R202 ;  /* 0x000076100eca7816 */ /* 0x000fe200000000ca */
[----:B------:R-:W-:Y:S01]  /*2790*/  IMAD R15, R15, -0x2daee0ad, RZ ;  /* 0xd2511f530f0f7824 */ /* 0x000fe200078e02ff */
[----:B------:R-:W-:Y:S01]  /*27a0*/  LOP3.LUT R8, R3, UR8, R8, 0x96, !PT ;  /* 0x0000000803087c12 */ /* 0x000fe2000f8e9608 */
[C---:B------:R-:W-:Y:S01]  /*27b0*/  IMAD.HI.U32 R6, R4.reuse, -0x2daee0ad, RZ ;  /* 0xd2511f5304067827 */ /* 0x040fe200078e00ff */
[----:B------:R-:W-:Y:S01]  /*27c0*/  PRMT R203, R203, 0x5410, R12 ;  /* 0x00005410cbcb7816 */ /* 0x000fe2000000000c */
[----:B------:R-:W-:Y:S01]  /*27d0*/  UIADD3 UR8, UPT, UPT, UR5, 0x1fd5c5a3, URZ ;  /* 0x1fd5c5a305087890 */ /* 0x000fe2000fffe0ff */
[----:B------:R-:W-:Y:S01]  /*27e0*/  PLOP3.LUT P0, PT, PT, PT, UP0, 0x80, 0x8 ;  /* 0x000000000008781c */ /* 0x000fe20003f0f008 */
[----:B------:R-:W-:Y:S01]  /*27f0*/  IMAD R12, R19, -0x326172a9, RZ ;  /* 0xcd9e8d57130c7824 */ /* 0x000fe200078e02ff */
[----:B------:R-:W-:Y:S01]  /*2800*/  LOP3.LUT R6, R15, UR10, R6, 0x96, !PT ;  /* 0x0000000a0f067c12 */ /* 0x000fe2000f8e9606 */
[----:B------:R-:W-:Y:S01]  /*2810*/  IMAD R15, R4, -0x2daee0ad, RZ ;  /* 0xd2511f53040f7824 */ /* 0x000fe200078e02ff */
[----:B------:R-:W-:Y:S01]  /*2820*/  LOP3.LUT R23, R23, 0x3, RZ, 0xc0, !PT ;  /* 0x0000000317177812 */ /* 0x000fe200078ec0ff */
[----:B------:R-:W-:Y:S01]  /*2830*/  IMAD.HI.U32 R4, R8, -0x2daee0ad, RZ ;  /* 0xd2511f5308047827 */ /* 0x000fe200078e00ff */
[----:B------:R-:W0:Y:S03]  /*2840*/  LDCU UR10, c[0x0][0x404] ;  /* 0x00008080ff0a77ac */ /* 0x000e260008000800 */
[----:B------:R-:W-:Y:S01]  /*2850*/  IMAD.HI.U32 R3, R6, -0x326172a9, RZ ;  /* 0xcd9e8d5706037827 */ /* 0x000fe200078e00ff */
[----:B------:R-:W-:-:S03]  /*2860*/  LOP3.LUT R4, R15, UR9, R4, 0x96, !PT ;  /* 0x000000090f047c12 */ /* 0x000fc6000f8e9604 */
[----:B------:R-:W-:Y:S01]  /*2870*/  IMAD R17, R8, -0x2daee0ad, RZ ;  /* 0xd2511f5308117824 */ /* 0x000fe200078e02ff */
[----:B------:R-:W-:Y:S01]  /*2880*/  LOP3.LUT R3, R12, UR12, R3, 0x96, !PT ;  /* 0x0000000c0c037c12 */ /* 0x000fe2000f8e9603 */
[----:B------:R-:W-:Y:S01]  /*2890*/  IMAD R15, R6, -0x326172a9, RZ ;  /* 0xcd9e8d57060f7824 */ /* 0x000fe200078e02ff */
[--C-:B------:R-:W-:Y:S01]  /*28a0*/  SHF.R.U64 R12, R158, 0x10, R159.reuse ;  /* 0x000000109e0c7819 */ /* 0x100fe2000000129f */
[C---:B------:R-:W-:Y:S01]  /*28b0*/  IMAD.HI.U32 R8, R4.reuse, -0x326172a9, RZ ;  /* 0xcd9e8d5704087827 */ /* 0x040fe200078e00ff */
[----:B------:R-:W1:Y:S02]  /*28c0*/  LDCU UR12, c[0x0][0x388] ;  /* 0x00007100ff0c77ac */ /* 0x000e640008000800 */
[----:B------:R-:W-:Y:S01]  /*28d0*/  PRMT R195, R195, 0x5410, R12 ;  /* 0x00005410c3c37816 */ /* 0x000fe2000000000c */
[----:B------:R-:W-:Y:S01]  /*28e0*/  IMAD.HI.U32 R166, R3, -0x2daee0ad, RZ ;  /* 0xd2511f5303a67827 */ /* 0x000fe200078e00ff */
[----:B------:R-:W-:Y:S01]  /*28f0*/  LOP3.LUT R8, R15, UR11, R8, 0x96, !PT ;  /* 0x0000000b0f087c12 */ /* 0x000fe2000f8e9608 */
[----:B------:R-:W3:Y:S01]  /*2900*/  LDCU UR11, c[0x0][0x408] ;  /* 0x00008100ff0b77ac */ /* 0x000ee20008000800 */
[----:B------:R-:W-:Y:S01]  /*2910*/  SHF.R.U32.HI R12, RZ, 0x10, R159 ;  /* 0x00000010ff0c7819 */ /* 0x000fe2000001169f */
[----:B------:R-:W-:Y:S01]  /*2920*/  IMAD R3, R3, -0x2daee0ad, RZ ;  /* 0xd2511f5303037824 */ /* 0x000fe200078e02ff */
[----:B------:R-:W-:Y:S01]  /*2930*/  LOP3.LUT R166, R17, UR13, R166, 0x96, !PT ;  /* 0x0000000d11a67c12 */ /* 0x000fe2000f8e96a6 */
[----:B------:R-:W-:Y:S01]  /*2940*/  IMAD R15, R4, -0x326172a9, RZ ;  /* 0xcd9e8d57040f7824 */ /* 0x000fe200078e02ff */
[----:B------:R-:W-:Y:S01]  /*2950*/  PRMT R196, R196, 0x5410, R12 ;  /* 0x00005410c4c47816 */ /* 0x000fe2000000000c */
[----:B------:R-:W-:Y:S01]  /*2960*/  IMAD.HI.U32 R6, R8, -0x2daee0ad, RZ ;  /* 0xd2511f5308067827 */ /* 0x000fe200078e00ff */
[----:B------:R-:W4:Y:S03]  /*2970*/  LDCU.U8 UR13, c[0x0][0x410] ;  /* 0x00008200ff0d77ac */ /* 0x000f260008000000 */
[----:B------:R-:W-:Y:S01]  /*2980*/  IMAD.HI.U32 R4, R166, -0x326172a9, RZ ;  /* 0xcd9e8d57a6047827 */ /* 0x000fe200078e00ff */
[----:B------:R-:W-:Y:S01]  /*2990*/  LOP3.LUT R3, R3, UR8, R6, 0x96, !PT ;  /* 0x0000000803037c12 */ /* 0x000fe2000f8e9606 */
[----:B------:R-:W0:Y:S01]  /*29a0*/  LDCU.64 UR8, c[0x0][0x3a0] ;  /* 0x00007400ff0877ac */ /* 0x000e220008000a00 */
[----:B------:R-:W-:Y:S01]  /*29b0*/  SHF.R.U64 R6, R156, 0x10, R157 ;  /* 0x000000109c067819 */ /* 0x000fe2000000129d */
[----:B------:R-:W-:Y:S01]  /*29c0*/  IMAD R166, R166, -0x326172a9, RZ ;  /* 0xcd9e8d57a6a67824 */ /* 0x000fe200078e02ff */
[----:B------:R-:W-:Y:S01]  /*29d0*/  LOP3.LUT R4, R15, UR14, R4, 0x96, !PT ;  /* 0x0000000e0f047c12 */ /* 0x000fe2000f8e9604 */
[----:B------:R-:W-:Y:S01]  /*29e0*/  IMAD.HI.U32 R15, R3, -0x326172a9, RZ ;  /* 0xcd9e8d57030f7827 */ /* 0x000fe200078e00ff */
[----:B------:R-:W-:Y:S01]  /*29f0*/  PRMT R198, R198, 0x5410, R6 ;  /* 0x00005410c6c67816 */ /* 0x000fe20000000006 */
[----:B------:R-:W0:Y:S02]  /*2a00*/  LDCU UR14, c[0x0][0x448] ;  /* 0x00008900ff0e77ac */ /* 0x000e240008000800 */
[----:B------:R-:W-:Y:S01]  /*2a10*/  IMAD R8, R8, -0x2daee0ad, RZ ;  /* 0xd2511f5308087824 */ /* 0x000fe200078e02ff */
[----:B------:R-:W-:Y:S01]  /*2a20*/  LOP3.LUT R166, R166, UR15, R15, 0x96, !PT ;  /* 0x0000000fa6a67c12 */ /* 0x000fe2000f8e960f */
[----:B------:R-:W-:Y:S01]  /*2a30*/  IMAD.HI.U32 R17, R4, -0x2daee0ad, RZ ;  /* 0xd2511f5304117827 */ /* 0x000fe200078e00ff */
[----:B------:R-:W-:-:S03]  /*2a40*/  SHF.R.U32.HI R15, RZ, 0x10, R157 ;  /* 0x00000010ff0f7819 */ /* 0x000fc6000001169d */
[----:B------:R-:W-:Y:S01]  /*2a50*/  IMAD R4, R4, -0x2daee0ad, RZ ;  /* 0xd2511f5304047824 */ /* 0x000fe200078e02ff */
[----:B------:R-:W-:Y:S01]  /*2a60*/  LOP3.LUT R8, R8, UR16, R17, 0x96, !PT ;  /* 0x0000001008087c12 */ /* 0x000fe2000f8e9611 */
[----:B------:R-:W-:Y:S01]  /*2a70*/  IMAD.HI.U32 R6, R166, -0x2daee0ad, RZ ;  /* 0xd2511f53a6067827 */ /* 0x000fe200078e00ff */
[----:B------:R-:W-:-:S03]  /*2a80*/  PRMT R199, R199, 0x5410, R15 ;  /* 0x00005410c7c77816 */ /* 0x000fc6000000000f */
[----:B------:R-:W-:Y:S01]  /*2a90*/  IMAD R3, R3, -0x326172a9, RZ ;  /* 0xcd9e8d5703037824 */ /* 0x000fe200078e02ff */
[----:B------:R-:W-:Y:S01]  /*2aa0*/  LOP3.LUT R4, R4, UR17, R6, 0x96, !PT ;  /* 0x0000001104047c12 */ /* 0x000fe2000f8e9606 */
[----:B------:R-:W-:-:S04]  /*2ab0*/  IMAD.HI.U32 R12, R8, -0x326172a9, RZ ;  /* 0xcd9e8d57080c7827 */ /* 0x000fc800078e00ff */
[----:B------:R-:W-:Y:S01]  /*2ac0*/  IMAD.MOV.U32 R6, RZ, RZ, RZ ;  /* 0x000000ffff067224 */ /* 0x000fe200078e00ff */
[----:B------:R-:W-:Y:S01]  /*2ad0*/  LOP3.LUT R3, R3, UR18, R12, 0x96, !PT ;  /* 0x0000001203037c12 */ /* 0x000fe2000f8e960c */
[----:B------:R-:W-:Y:S02]  /*2ae0*/  IMAD R8, R8, -0x326172a9, RZ ;  /* 0xcd9e8d5708087824 */ /* 0x000fe400078e02ff */
[----:B01234-:R-:W-:-:S07]  /*2af0*/  IMAD R166, R166, -0x2daee0ad, RZ ;  /* 0xd2511f53a6a67824 */ /* 0x01ffce00078e02ff */
.L_x_37154:
        /* <DEDUP_REMOVED lines=9> */
[----:B0-----:R-:W-:-:S04]  /*2b90*/  IMAD.WIDE.U32 R18, R186, 0x10, R192 ;  /* 0x00000010ba127825 */ /* 0x001fc800078e00c0 */
[----:B-1----:R-:W-:-:S05]  /*2ba0*/  @P0 IMAD.WIDE.U32 R14, R186, 0x10, R14 ;  /* 0x00000010ba0e0825 */ /* 0x002fca00078e000e */
[----:B------:R0:W5:Y:S01]  /*2bb0*/  @P0 LDG.E.128 R68, desc[UR6][R14.64] ;  /* 0x000000060e440981 */ /* 0x000162000c1e1d00 */
[----:B--2---:R-:W-:-:S05]  /*2bc0*/  @P5 IMAD.WIDE.U32 R16, R186, 0x10, R16 ;  /* 0x00000010ba105825 */ /* 0x004fca00078e0010 */
[----:B------:R1:W5:Y:S01]  /*2bd0*/  @P5 LDG.E.128 R72, desc[UR6][R16.64] ;  /* 0x0000000610485981 */ /* 0x000362000c1e1d00 */
[----:B0-----:R-:W0:Y:S03]  /*2be0*/  LDC.64 R14, c[0x0][0x398] ;  /* 0x0000e600ff0e7b82 */ /* 0x001e260000000a00 */
[----:B------:R-:W5:Y:S01]  /*2bf0*/  LDG.E.128 R16, desc[UR6][R18.64] ;  /* 0x0000000612107981 */ /* 0x000f62000c1e1d00 */
[----:B0-----:R-:W-:-:S04]  /*2c00*/  ISETP.NE.U32.AND P0, PT, R14, RZ, PT ;  /* 0x000000ff0e00720c */ /* 0x001fc80003f05070 */
[----:B------:R-:W-:Y:S01]  /*2c10*/  ISETP.NE.AND.EX P0, PT, R15, RZ, PT, P0 ;  /* 0x000000ff0f00720c */ /* 0x000fe20003f05300 */
[----:B------:R-:W-:-:S12]  /*2c20*/  HFMA2 R142, -RZ, RZ, 0.1171875, 0 ;  /* 0x2f800000ff8e7431 */ /* 0x000fd800000001ff */
        /* <DEDUP_REMOVED lines=17> */
.L_x_36148:
        /* <DEDUP_REMOVED lines=13> */
.L_x_36150:
[----:B------:R-:W-:Y:S05]  /*2e10*/  BSYNC.RECONVERGENT B1 ;  /* 0x0000000000017941 */ /* 0x000fea0003800200 */
.L_x_36149:
        /* <DEDUP_REMOVED lines=60> */
.L_x_36147:
[----:B------:R-:W-:Y:S05]  /*31e0*/  BSYNC.RECONVERGENT B0 ;  /* 0x0000000000007941 */ /* 0x000fea0003800200 */
.L_x_36146:
[----:B------:R-:W-:Y:S01]  /*31f0*/  ISETP.NE.AND P0, PT, R20, 0x1, PT ;  /* 0x000000011400780c */ /* 0x000fe20003f05270 */
[----:B------:R-:W-:Y:S01]  /*3200*/  IMAD.U32 R141, RZ, RZ, UR10 ;  /* 0x0000000aff8d7e24 */ /* 0x000fe2000f8e00ff */
[----:B------:R-:W-:Y:S01]  /*3210*/  I2FP.F32.U32 R21, R21 ;  /* 0x0000001500157245 */ /* 0x000fe20000201000 */
[----:B------:R-:W-:Y:S01]  /*3220*/  BSSY.RECONVERGENT B0, `(.L_x_36151) ;  /* 0x0000059000007945 */ /* 0x000fe20003800200 */
[----:B------:R-:W-:-:S03]  /*3230*/  HFMA2 R22, -RZ, RZ, 0, 1.1920928955078125e-07 ;  /* 0x00000002ff167431 */ /* 0x000fc600000001ff */
        /* <DEDUP_REMOVED lines=12> */
.L_x_36153:
        /* <DEDUP_REMOVED lines=13> */
.L_x_36155:
[----:B------:R-:W-:Y:S05]  /*33d0*/  BSYNC.RECONVERGENT B1 ;  /* 0x0000000000017941 */ /* 0x000fea0003800200 */
.L_x_36154:
        /* <DEDUP_REMOVED lines=61> */
.L_x_36152:
[----:B------:R-:W-:Y:S05]  /*37b0*/  BSYNC.RECONVERGENT B0 ;  /* 0x0000000000007941 */ /* 0x000fea0003800200 */
.L_x_36151:
        /* <DEDUP_REMOVED lines=16> */
.L_x_36158:
        /* <DEDUP_REMOVED lines=13> */
.L_x_36160:
[----:B------:R-:W-:Y:S05]  /*3990*/  BSYNC.RECONVERGENT B1 ;  /* 0x0000000000017941 */ /* 0x000fea0003800200 */
.L_x_36159:
        /* <DEDUP_REMOVED lines=61> */
.L_x_36157:
[----:B------:R-:W-:Y:S05]  /*3d70*/  BSYNC.RECONVERGENT B0 ;  /* 0x0000000000007941 */ /* 0x000fea0003800200 */
.L_x_36156:
        /* <DEDUP_REMOVED lines=16> */
.L_x_36163:
        /* <DEDUP_REMOVED lines=13> */
.L_x_36165:
[----:B------:R-:W-:Y:S05]  /*3f50*/  BSYNC.RECONVERGENT B1 ;  /* 0x0000000000017941 */ /* 0x000fea0003800200 */
.L_x_36164:
        /* <DEDUP_REMOVED lines=61> */
.L_x_36162:
[----:B------:R-:W-:Y:S05]  /*4330*/  BSYNC.RECONVERGENT B0 ;  /* 0x0000000000007941 */ /* 0x000fea0003800200 */
.L_x_36161:
[----:B------:R-:W-:Y:S02]  /*4340*/  I2FP.F32.U32 R20, R21 ;  /* 0x0000001500147245 */ /* 0x000fe40000201000 */
[----:B------:R-:W-:-:S03]  /*4350*/  MOV R140, UR11 ;  /* 0x0000000b008c7c02 */ /* 0x000fc60008000f00 */
[----:B------:R-:W-:Y:S02]  /*4360*/  FFMA.FTZ R20, R20, R142, 1.1641532182693481445e-10 ;  /* 0x2f00000014147423 */ /* 0x000fe4000001008e */
[-C--:B-----5:R-:W-:Y:S01]  /*4370*/  FMUL.FTZ R18, R18, R140.reuse ;  /* 0x0000008c12127220 */ /* 0x0a0fe20000410000 */
[-C--:B------:R-:W-:Y:S01]  /*4380*/  FMUL.FTZ R16, R16, R140.reuse ;  /* 0x0000008c10107220 */ /* 0x080fe20000410000 */
[-C--:B------:R-:W-:Y:S01]  /*4390*/  FMUL.FTZ R17, R17, R140.reuse ;  /* 0x0000008c11117220 */ /* 0x080fe20000410000 */
[----:B------:R-:W-:Y:S01]  /*43a0*/  FMUL.FTZ R19, R19, R140 ;  /* 0x0000008c13137220 */ /* 0x000fe20000410000 */
[----:B------:R-:W-:Y:S02]  /*43b0*/  FSETP.GTU.FTZ.AND P0, PT, R20, R141, PT ;  /* 0x0000008d1400720b */ /* 0x000fe40003f1c000 */
[----:B------:R-:W-:Y:S02]  /*43c0*/  FSEL R134, R18, RZ, P3 ;  /* 0x000000ff12867208 */ /* 0x000fe40001800000 */
[----:B------:R-:W-:-:S02]  /*43d0*/  FSEL R132, R16, RZ, P1 ;  /* 0x000000ff10847208 */ /* 0x000fc40000800000 */
[----:B------:R-:W-:Y:S01]  /*43e0*/  FSEL R133, R17, RZ, P2 ;  /* 0x000000ff11857208 */ /* 0x000fe20001000000 */
[----:B------:R-:W-:Y:S01]  /*43f0*/  @P5 FADD.FTZ R134, R74, R134 ;  /* 0x000000864a865221 */ /* 0x000fe20000010000 */
[----:B------:R-:W-:Y:S01]  /*4400*/  FSEL R135, R19, RZ, !P0 ;  /* 0x000000ff13877208 */ /* 0x000fe20004000000 */
[----:B------:R-:W-:Y:S01]  /*4410*/  @P5 FADD.FTZ R132, R72, R132 ;  /* 0x0000008448845221 */ /* 0x000fe20000010000 */
[----:B------:R-:W-:Y:S01]  /*4420*/  PLOP3.LUT P4, PT, P0, PT, PT, 0x8, 0x80 ;  /* 0x000000000080781c */ /* 0x000fe2000078e170 */
[----:B------:R-:W-:Y:S02]  /*4430*/  @P5 FADD.FTZ R133, R73, R133 ;  /* 0x0000008549855221 */ /* 0x000fe40000010000 */
[----:B------:R-:W-:Y:S01]  /*4440*/  @P5 FADD.FTZ R135, R75, R135 ;  /* 0x000000874b875221 */ /* 0x000fe20000010000 */
[----:B------:R-:W-:Y:S09]  /*4450*/  BRA `(.L_x_36166) ;  /* 0x0000003000107947 */ /* 0x000ff20003800000 */
.L_x_36145:
        /* <DEDUP_REMOVED lines=16> */
.L_x_36169:
        /* <DEDUP_REMOVED lines=13> */
.L_x_36171:
[----:B------:R-:W-:Y:S05]  /*4630*/  BSYNC.RECONVERGENT B1 ;  /* 0x0000000000017941 */ /* 0x000fea0003800200 */
.L_x_36170:
        /* <DEDUP_REMOVED lines=60> */
.L_x_36168:
[----:B------:R-:W-:Y:S05]  /*4a00*/  BSYNC.RECONVERGENT B0 ;  /* 0x0000000000007941 */ /* 0x000fea0003800200 */
.L_x_36167:
[----:B------:R-:W-:Y:S01]  /*4a10*/  ISETP.NE.AND P0, PT, R20, 0x1, PT ;  /* 0x000000011400780c */ /* 0x000fe20003f05270 */
[----:B------:R-:W-:Y:S01]  /*4a20*/  IMAD.U32 R141, RZ, RZ, UR10 ;  /* 0x0000000aff8d7e24 */ /* 0x000fe2000f8e00ff */
[----:B------:R-:W-:Y:S01]  /*4a30*/  I2FP.F32.U32 R21, R21 ;  /* 0x0000001500157245 */ /* 0x000fe20000201000 */
[----:B------:R-:W-:Y:S01]  /*4a40*/  BSSY.RECONVERGENT B0, `(.L_x_36172) ;  /* 0x000005b000007945 */ /* 0x000fe20003800200 */
[----:B------:R-:W-:Y:S01]  /*4a50*/  MOV R140, UR11 ;  /* 0x0000000b008c7c02 */ /* 0x000fe20008000f00 */
[----:B------:R-:W-:Y:S02]  /*4a60*/  IMAD.MOV.U32 R22, RZ, RZ, 0x2 ;  /* 0x00000002ff167424 */ /* 0x000fe400078e00ff */
[----:B------:R-:W-:Y:S02]  /*4a70*/  FFMA.FTZ R21, R21, R142, 1.1641532182693481445e-10 ;  /* 0x2f00000015157423 */ /* 0x000fe4000001008e */
[----:B-----5:R-:W-:-:S03]  /*4a80*/  FMUL.FTZ R16, R16, R140 ;  /* 0x0000008c10107220 */ /* 0x020fc60000410000 */
        /* <DEDUP_REMOVED lines=11> */
.L_x_36174:
        /* <DEDUP_REMOVED lines=13> */
.L_x_36176:
[----:B------:R-:W-:Y:S05]  /*4c10*/  BSYNC.RECONVERGENT B1 ;  /* 0x0000000000017941 */ /* 0x000fea0003800200 */
.L_x_36175:
        /* <DEDUP_REMOVED lines=61> */
.L_x_36173:
[----:B------:R-:W-:Y:S05]  /*4ff0*/  BSYNC.RECONVERGENT B0 ;  /* 0x0000000000007941 */ /* 0x000fea0003800200 */
.L_x_36172:
        /* <DEDUP_REMOVED lines=15> */
.L_x_36179:
        /* <DEDUP_REMOVED lines=13> */
.L_x_36181:
[----:B------:R-:W-:Y:S05]  /*51c0*/  BSYNC.RECONVERGENT B1 ;  /* 0x0000000000017941 */ /* 0x000fea0003800200 */
.L_x_36180:
        /* <DEDUP_REMOVED lines=61> */
.L_x_36178:
[----:B------:R-:W-:Y:S05]  /*55a0*/  BSYNC.RECONVERGENT B0 ;  /* 0x0000000000007941 */ /* 0x000fea0003800200 */
.L_x_36177:
[----:B------:R-:W-:Y:S01]  /*55b0*/  ISETP.NE.AND P0, PT, R23, 0x1, PT ;  /* 0x000000011700780c */ /* 0x000fe20003f05270 */
[----:B------:R-:W-:Y:S01]  /*55c0*/  BSSY.RECONVERGENT B0, `(.L_x_36182) ;  /* 0x000005b000007945 */ /* 0x000fe20003800200 */
[----:B------:R-:W-:Y:S01]  /*55d0*/  I2FP.F32.U32 R21, R21 ;  /* 0x0000001500157245 */ /* 0x000fe20000201000 */
[----:B------:R-:W-:-:S04]  /*55e0*/  IMAD.MOV.U32 R22, RZ, RZ, 0x2 ;  /* 0x00000002ff167424 */ /* 0x000fc800078e00ff */
[----:B------:R-:W-:-:S05]  /*55f0*/  FFMA.FTZ R21, R21, R142, 1.1641532182693481445e-10 ;  /* 0x2f00000015157423 */ /* 0x000fca000001008e */
        /* <DEDUP_REMOVED lines=12> */
.L_x_36184:
        /* <DEDUP_REMOVED lines=13> */
.L_x_36186:
[----:B------:R-:W-:Y:S05]  /*5790*/  BSYNC.RECONVERGENT B1 ;  /* 0x0000000000017941 */ /* 0x000fea0003800200 */
.L_x_36185:
        /* <DEDUP_REMOVED lines=61> */
.L_x_36183:
[----:B------:R-:W-:Y:S05]  /*5b70*/  BSYNC.RECONVERGENT B0 ;  /* 0x0000000000007941 */ /* 0x000fea0003800200 */
.L_x_36182:
        /* <DEDUP_REMOVED lines=15> */
.L_x_36189:
        /* <DEDUP_REMOVED lines=13> */
.L_x_36191:
[----:B------:R-:W-:Y:S05]  /*5d40*/  BSYNC.RECONVERGENT B1 ;  /* 0x0000000000017941 */ /* 0x000fea0003800200 */
.L_x_36190:
        /* <DEDUP_REMOVED lines=61> */
.L_x_36188:
[----:B------:R-:W-:Y:S05]  /*6120*/  BSYNC.RECONVERGENT B0 ;  /* 0x0000000000007941 */ /* 0x000fea0003800200 */
.L_x_36187:
        /* <DEDUP_REMOVED lines=17> */
.L_x_36194:
        /* <DEDUP_REMOVED lines=13> */
.L_x_36196:
[----:B------:R-:W-:Y:S05]  /*6310*/  BSYNC.RECONVERGENT B1 ;  /* 0x0000000000017941 */ /* 0x000fea0003800200 */
.L_x_36195:
        /* <DEDUP_REMOVED lines=61> */
.L_x_36193:
[----:B------:R-:W-:Y:S05]  /*66f0*/  BSYNC.RECONVERGENT B0 ;  /* 0x0000000000007941 */ /* 0x000fea0003800200 */
.L_x_36192:
        /* <DEDUP_REMOVED lines=15> */
.L_x_36199:
        /* <DEDUP_REMOVED lines=13> */
.L_x_36201:
[----:B------:R-:W-:Y:S05]  /*68c0*/  BSYNC.RECONVERGENT B1 ;  /* 0x0000000000017941 */ /* 0x000fea0003800200 */
.L_x_36200:
        /* <DEDUP_REMOVED lines=61> */
.L_x_36198:
[----:B------:R-:W-:Y:S05]  /*6ca0*/  BSYNC.RECONVERGENT B0 ;  /* 0x0000000000007941 */ /* 0x000fea0003800200 */
.L_x_36197:
        /* <DEDUP_REMOVED lines=17> */
.L_x_36204:
        /* <DEDUP_REMOVED lines=13> */
.L_x_36206:
[----:B------:R-:W-:Y:S05]  /*6e90*/  BSYNC.RECONVERGENT B1 ;  /* 0x0000000000017941 */ /* 0x000fea0003800200 */
.L_x_36205:
        /* <DEDUP_REMOVED lines=61> */
.L_x_36203:
[----:B------:R-:W-:Y:S05]  /*7270*/  BSYNC.RECONVERGENT B0 ;  /* 0x0000000000007941 */ /* 0x000fea0003800200 */
.L_x_36202:
[----:B------:R-:W-:Y:S01]  /*7280*/  I2FP.F32.U32 R23, R23 ;  /* 0x0000001700177245 */ /* 0x000fe20000201000 */
[-C--:B------:R-:W-:Y:S01]  /*7290*/  FMUL.FTZ R133, R69, R140.reuse ;  /* 0x0000008c45857220 */ /* 0x080fe20000410000 */
[-C--:B------:R-:W-:Y:S01]  /*72a0*/  FMUL.FTZ R132, R68, R140.reuse ;  /* 0x0000008c44847220 */ /* 0x080fe20000410000 */
[-C--:B------:R-:W-:Y:S01]  /*72b0*/  FSETP.GTU.FTZ.AND P0, PT, R17, R141.reuse, PT ;  /* 0x0000008d1100720b */ /* 0x080fe20003f1c000 */
[----:B------:R-:W-:Y:S01]  /*72c0*/  FMUL.FTZ R134, R70, R140 ;  /* 0x0000008c46867220 */ /* 0x000fe20000410000 */
[----:B------:R-:W-:Y:S01]  /*72d0*/  FFMA.FTZ R23, R23, R142, 1.1641532182693481445e-10 ;  /* 0x2f00000017177423 */ /* 0x000fe2000001008e */
[----:B------:R-:W-:Y:S02]  /*72e0*/  FSETP.GTU.FTZ.AND P6, PT, R20, R141, PT ;  /* 0x0000008d1400720b */ /* 0x000fe40003fdc000 */
[----:B------:R-:W-:Y:S02]  /*72f0*/  FSEL R133, R133, RZ, !P0 ;  /* 0x000000ff85857208 */ /* 0x000fe40004000000 */
[----:B------:R-:W-:-:S02]  /*7300*/  SEL R20, RZ, 0x1, P0 ;  /* 0x00000001ff147807 */ /* 0x000fc40000000000 */
[----:B------:R-:W-:Y:S02]  /*7310*/  FSEL R132, R132, RZ, !P6 ;  /* 0x000000ff84847208 */ /* 0x000fe40007000000 */
[-C--:B------:R-:W-:Y:S01]  /*7320*/  FSETP.GTU.FTZ.AND P0, PT, R23, R141.reuse, PT ;  /* 0x0000008d1700720b */ /* 0x080fe20003f1c000 */
[----:B------:R-:W-:Y:S01]  /*7330*/  FMUL.FTZ R23, R71, R140 ;  /* 0x0000008c47177220 */ /* 0x000fe20000410000 */
[----:B------:R-:W-:Y:S02]  /*7340*/  FSEL R16, R16, RZ, P1 ;  /* 0x000000ff10107208 */ /* 0x000fe40000800000 */
[----:B------:R-:W-:Y:S02]  /*7350*/  SEL R17, RZ, 0x1, P6 ;  /* 0x00000001ff117807 */ /* 0x000fe40003000000 */
[----:B------:R-:W-:Y:S01]  /*7360*/  FSETP.GTU.FTZ.AND P6, PT, R79, R141, PT ;  /* 0x0000008d4f00720b */ /* 0x000fe20003fdc000 */
[----:B------:R-:W-:Y:S01]  /*7370*/  FADD.FTZ R132, R16, R132 ;  /* 0x0000008410847221 */ /* 0x000fe20000010000 */
[----:B------:R-:W-:-:S02]  /*7380*/  FSEL R18, R18, RZ, P3 ;  /* 0x000000ff12127208 */ /* 0x000fc40001800000 */
[----:B------:R-:W-:Y:S01]  /*7390*/  FSEL R134, R134, RZ, !P6 ;  /* 0x000000ff86867208 */ /* 0x000fe20007000000 */
[----:B------:R-:W-:Y:S01]  /*73a0*/  @P5 FADD.FTZ R132, R72, R132 ;  /* 0x0000008448845221 */ /* 0x000fe20000010000 */
[----:B------:R-:W-:Y:S02]  /*73b0*/  FSEL R21, R21, RZ, P2 ;  /* 0x000000ff15157208 */ /* 0x000fe40001000000 */
[----:B------:R-:W-:Y:S01]  /*73c0*/  FSEL R19, R19, RZ, P4 ;  /* 0x000000ff13137208 */ /* 0x000fe20002000000 */
[----:B------:R-:W-:Y:S01]  /*73d0*/  FADD.FTZ R134, R18, R134 ;  /* 0x0000008612867221 */ /* 0x000fe20000010000 */
[----:B------:R-:W-:Y:S01]  /*73e0*/  FSEL R23, R23, RZ, !P0 ;  /* 0x000000ff17177208 */ /* 0x000fe20004000000 */
[----:B------:R-:W-:Y:S01]  /*73f0*/  FADD.FTZ R133, R21, R133 ;  /* 0x0000008515857221 */ /* 0x000fe20000010000 */
[----:B------:R-:W-:Y:S01]  /*7400*/  SEL R16, RZ, 0x1, P6 ;  /* 0x00000001ff107807 */ /* 0x000fe20003000000 */
[----:B------:R-:W-:Y:S01]  /*7410*/  @P5 FADD.FTZ R134, R74, R134 ;  /* 0x000000864a865221 */ /* 0x000fe20000010000 */
[----:B------:R-:W-:Y:S01]  /*7420*/  PRMT R7, R17, 0x7610, R7 ;  /* 0x0000761011077816 */ /* 0x000fe20000000007 */
[----:B------:R-:W-:Y:S01]  /*7430*/  FADD.FTZ R135, R23, R19 ;  /* 0x0000001317877221 */ /* 0x000fe20000010000 */
[----:B------:R-:W-:Y:S01]  /*7440*/  PRMT R10, R16, 0x7610, R10 ;  /* 0x00007610100a7816 */ /* 0x000fe2000000000a */
[----:B------:R-:W-:Y:S01]  /*7450*/  @P5 FADD.FTZ R133, R73, R133 ;  /* 0x0000008549855221 */ /* 0x000fe20000010000 */
[----:B------:R-:W-:Y:S01]  /*7460*/  SEL R16, RZ, 0x1, P0 ;  /* 0x00000001ff107807 */ /* 0x000fe20000000000 */
[----:B------:R-:W-:Y:S01]  /*7470*/  @P5 FADD.FTZ R135, R75, R135 ;  /* 0x000000874b875221 */ /* 0x000fe20000010000 */
[----:B------:R-:W-:-:S02]  /*7480*/  PRMT R9, R20, 0x7610, R9 ;  /* 0x0000761014097816 */ /* 0x000fc40000000009 */
[----:B------:R-:W-:-:S07]  /*7490*/  PRMT R11, R16, 0x7610, R11 ;  /* 0x00007610100b7816 */ /* 0x000fce000000000b */
.L_x_36166:
[----:B------:R-:W0:Y:S01]  /*74a0*/  LDC.64 R166, c[0x0][0x3a8] ;  /* 0x0000ea00ffa67b82 */ /* 0x000e220000000a00 */
[----:B------:R-:W-:Y:S02]  /*74b0*/  ISETP.NE.U32.AND P0, PT, R14, RZ, PT ;  /* 0x000000ff0e00720c */ /* 0x000fe40003f05070 */
[----:B------:R-:W-:Y:S02]  /*74c0*/  SEL R23, RZ, 0x1000000, !P4 ;  /* 0x01000000ff177807 */ /* 0x000fe40006000000 */
[----:B------:R-:W-:Y:S02]  /*74d0*/  ISETP.NE.AND.EX P0, PT, R15, RZ, PT, P0 ;  /* 0x000000ff0f00720c */ /* 0x000fe40003f05300 */
[----:B------:R-:W-:Y:S01]  /*74e0*/  SEL R16, RZ, 0x10000, !P3 ;  /* 0x00010000ff107807 */ /* 0x000fe20005800000 */
[----:B------:R-:W1:Y:S01]  /*74f0*/  LDC.64 R200, c[0x0][0x3b0] ;  /* 0x0000ec00ffc87b82 */ /* 0x000e620000000a00 */
[----:B------:R-:W-:Y:S02]  /*7500*/  SEL R17, RZ, 0x100, !P2 ;  /* 0x00000100ff117807 */ /* 0x000fe40005000000 */
[----:B------:R-:W-:-:S02]  /*7510*/  SEL R18, RZ, 0x1, !P1 ;  /* 0x00000001ff127807 */ /* 0x000fc40004800000 */
[----:B------:R-:W-:Y:S02]  /*7520*/  IADD3 R23, PT, PT, R17, R23, R16 ;  /* 0x0000001711177210 */ /* 0x000fe40007ffe010 */
[C---:B------:R-:W-:Y:S01]  /*7530*/  IADD3 R187, PT, PT, R186.reuse, 0x20, RZ ;  /* 0x00000020babb7810 */ /* 0x040fe20007ffe0ff */
[----:B------:R-:W2:Y:S02]  /*7540*/  @P5 LDC.64 R20, c[0x0][0x3a0] ;  /* 0x0000e800ff145b82 */ /* 0x000ea40000000a00 */
[----:B------:R-:W-:Y:S02]  /*7550*/  IMAD.IADD R23, R23, 0x1, R18 ;  /* 0x0000000117177824 */ /* 0x000fe400078e0212 */
[----:B0-----:R-:W-:-:S04]  /*7560*/  IMAD.WIDE.U32 R16, R186, 0x10, R166 ;  /* 0x00000010ba107825 */ /* 0x001fc800078e00a6 */
[----:B------:R-:W0:Y:S01]  /*7570*/  @P0 LDC.64 R14, c[0x0][0x398] ;  /* 0x0000e600ff0e0b82 */ /* 0x000e220000000a00 */
[----:B------:R3:W-:Y:S01]  /*7580*/  STG.E.128 desc[UR6][R16.64], R132 ;  /* 0x0000008410007986 */ /* 0x0007e2000c101d06 */
[----:B-1----:R-:W-:-:S05]  /*7590*/  IMAD.WIDE.U32 R18, R186, 0x4, R200 ;  /* 0x00000004ba127825 */ /* 0x002fca00078e00c8 */
[----:B------:R1:W-:Y:S01]  /*75a0*/  STG.E desc[UR6][R18.64], R23 ;  /* 0x0000001712007986 */ /* 0x0003e2000c101906 */
[----:B--2---:R-:W-:-:S04]  /*75b0*/  @P5 IMAD.WIDE.U32 R20, R187, 0x10, R20 ;  /* 0x00000010bb145825 */ /* 0x004fc800078e0014 */
[----:B---3--:R-:W-:-:S04]  /*75c0*/  IMAD.WIDE.U32 R16, R187, 0x10, R192 ;  /* 0x00000010bb107825 */ /* 0x008fc800078e00c0 */
[----:B0-----:R-:W-:Y:S01]  /*75d0*/  @P0 IMAD.WIDE.U32 R14, R187, 0x10, R14 ;  /* 0x00000010bb0e0825 */ /* 0x001fe200078e000e */
[----:B-1----:R-:W-:Y:S06]  /*75e0*/  @!P0 BRA `(.L_x_36207) ;  /* 0x00000000002c8947 */ /* 0x002fec0003800000 */
[----:B------:R-:W0:Y:S01]  /*75f0*/  LDC.64 R18, c[0x0][0x3b8] ;  /* 0x0000ee00ff127b82 */ /* 0x000e220000000a00 */
[----:B------:R-:W-:Y:S01]  /*7600*/  IMAD.U32 R77, R10, 0x10000, RZ ;  /* 0x000100000a4d7824 */ /* 0x000fe200078e00ff */
[----:B------:R-:W-:Y:S02]  /*7610*/  LOP3.LUT R23, R11, 0xffff, RZ, 0xc0, !PT ;  /* 0x0000ffff0b177812 */ /* 0x000fe400078ec0ff */
[----:B------:R-:W-:Y:S02]  /*7620*/  LOP3.LUT R76, R9, 0xff, RZ, 0xc0, !PT ;  /* 0x000000ff094c7812 */ /* 0x000fe400078ec0ff */
[----:B------:R-:W-:-:S04]  /*7630*/  LOP3.LUT R77, R77, 0xff0000, RZ, 0xc0, !PT ;  /* 0x00ff00004d4d7812 */ /* 0x000fc800078ec0ff */
[----:B------:R-:W-:Y:S02]  /*7640*/  LEA R77, R23, R77, 0x18 ;  /* 0x0000004d174d7211 */ /* 0x000fe400078ec0ff */
[----:B------:R-:W-:-:S03]  /*7650*/  LOP3.LUT R23, R7, 0xff, RZ, 0xc0, !PT ;  /* 0x000000ff07177812 */ /* 0x000fc600078ec0ff */
[----:B------:R-:W-:-:S04]  /*7660*/  IMAD R76, R76, 0x100, R77 ;  /* 0x000001004c4c7824 */ /* 0x000fc800078e024d */
[----:B------:R-:W-:Y:S02]  /*7670*/  IMAD.IADD R23, R76, 0x1, R23 ;  /* 0x000000014c177824 */ /* 0x000fe400078e0217 */
[----:B0-----:R-:W-:-:S05]  /*7680*/  IMAD.WIDE.U32 R18, R186, 0x4, R18 ;  /* 0x00000004ba127825 */ /* 0x001fca00078e0012 */
[----:B------:R0:W-:Y:S02]  /*7690*/  STG.E desc[UR6][R18.64], R23 ;  /* 0x0000001712007986 */ /* 0x0001e4000c101906 */
.L_x_36207:
[----:B------:R1:W5:Y:S04]  /*76a0*/  @P0 LDG.E.128 R68, desc[UR6][R14.64] ;  /* 0x000000060e440981 */ /* 0x000368000c1e1d00 */
[----:B------:R1:W5:Y:S04]  /*76b0*/  @P5 LDG.E.128 R72, desc[UR6][R20.64] ;  /* 0x0000000614485981 */ /* 0x000368000c1e1d00 */
[----:B0-----:R-:W5:Y:S01]  /*76c0*/  LDG.E.128 R16, desc[UR6][R16.64] ;  /* 0x0000000610107981 */ /* 0x001f62000c1e1d00 */
[----:B------:R-:W-:Y:S05]  /*76d0*/  @!P0 BRA `(.L_x_36208) ;  /* 0x0000003000148947 */ /* 0x000fea0003800000 */
        /* <DEDUP_REMOVED lines=16> */
.L_x_36211:
        /* <DEDUP_REMOVED lines=13> */
.L_x_36213:
[----:B------:R-:W-:Y:S05]  /*78b0*/  BSYNC.RECONVERGENT B1 ;  /* 0x0000000000017941 */ /* 0x000fea0003800200 */
.L_x_36212:
        /* <DEDUP_REMOVED lines=60> */
.L_x_36210:
[----:B------:R-:W-:Y:S05]  /*7c80*/  BSYNC.RECONVERGENT B0 ;  /* 0x0000000000007941 */ /* 0x000fea0003800200 */
.L_x_36209:
[----:B------:R-:W-:Y:S01]  /*7c90*/  ISETP.NE.AND P2, PT, R14, 0x1, PT ;  /* 0x000000010e00780c */ /* 0x000fe20003f45270 */
[----:B------:R-:W-:Y:S01]  /*7ca0*/  BSSY.RECONVERGENT B0, `(.L_x_36214) ;  /* 0x000005b000007945 */ /* 0x000fe20003800200 */
[----:B------:R-:W-:Y:S01]  /*7cb0*/  I2FP.F32.U32 R15, R15 ;  /* 0x0000000f000f7245 */ /* 0x000fe20000201000 */
[----:B-----5:R-:W-:Y:S01]  /*7cc0*/  FMUL.FTZ R16, R16, R140 ;  /* 0x0000008c10107220 */ /* 0x020fe20000410000 */
[----:B------:R-:W-:-:S03]  /*7cd0*/  IMAD.MOV.U32 R21, RZ, RZ, 0x2 ;  /* 0x00000002ff157424 */ /* 0x000fc600078e00ff */
        /* <DEDUP_REMOVED lines=12> */
.L_x_36216:
        /* <DEDUP_REMOVED lines=13> */
.L_x_36218:
[----:B------:R-:W-:Y:S05]  /*7e70*/  BSYNC.RECONVERGENT B1 ;  /* 0x0000000000017941 */ /* 0x000fea0003800200 */
.L_x_36217:
        /* <DEDUP_REMOVED lines=61> */
.L_x_36215:
[----:B------:R-:W-:Y:S05]  /*8250*/  BSYNC.RECONVERGENT B0 ;  /* 0x0000000000007941 */ /* 0x000fea0003800200 */
.L_x_36214:
        /* <DEDUP_REMOVED lines=15> */
.L_x_36221:
        /* <DEDUP_REMOVED lines=13> */
.L_x_36223:
[----:B------:R-:W-:Y:S05]  /*8420*/  BSYNC.RECONVERGENT B1 ;  /* 0x0000000000017941 */ /* 0x000fea0003800200 */
.L_x_36222:
        /* <DEDUP_REMOVED lines=61> */
.L_x_36220:
[----:B------:R-:W-:Y:S05]  /*8800*/  BSYNC.RECONVERGENT B0 ;  /* 0x0000000000007941 */ /* 0x000fea0003800200 */
.L_x_36219:
        /* <DEDUP_REMOVED lines=17> */
.L_x_36226:
        /* <DEDUP_REMOVED lines=13> */
.L_x_36228:
[----:B------:R-:W-:Y:S05]  /*89f0*/  BSYNC.RECONVERGENT B1 ;  /* 0x0000000000017941 */ /* 0x000fea0003800200 */
.L_x_36227:
        /* <DEDUP_REMOVED lines=61> */
.L_x_36225:
[----:B------:R-:W-:Y:S05]  /*8dd0*/  BSYNC.RECONVERGENT B0 ;  /* 0x0000000000007941 */ /* 0x000fea0003800200 */
.L_x_36224:
        /* <DEDUP_REMOVED lines=15> */
.L_x_36231:
        /* <DEDUP_REMOVED lines=13> */
.L_x_36233:
[----:B------:R-:W-:Y:S05]  /*8fa0*/  BSYNC.RECONVERGENT B1 ;  /* 0x0000000000017941 */ /* 0x000fea0003800200 */
.L_x_36232:
        /* <DEDUP_REMOVED lines=61> */
.L_x_36230:
[----:B------:R-:W-:Y:S05]  /*9380*/  BSYNC.RECONVERGENT B0 ;  /* 0x0000000000007941 */ /* 0x000fea0003800200 */
.L_x_36229:
        /* <DEDUP_REMOVED lines=17> */
.L_x_36236:
        /* <DEDUP_REMOVED lines=13> */
.L_x_36238:
[----:B------:R-:W-:Y:S05]  /*9570*/  BSYNC.RECONVERGENT B1 ;  /* 0x0000000000017941 */ /* 0x000fea0003800200 */
.L_x_36237:
        /* <DEDUP_REMOVED lines=61> */
.L_x_36235:
[----:B------:R-:W-:Y:S05]  /*9950*/  BSYNC.RECONVERGENT B0 ;  /* 0x0000000000007941 */ /* 0x000fea0003800200 */
.L_x_36234:
        /* <DEDUP_REMOVED lines=15> */
.L_x_36241:
        /* <DEDUP_REMOVED lines=13> */
.L_x_36243:
[----:B------:R-:W-:Y:S05]  /*9b20*/  BSYNC.RECONVERGENT B1 ;  /* 0x0000000000017941 */ /* 0x000fea0003800200 */
.L_x_36242:
        /* <DEDUP_REMOVED lines=61> */
.L_x_36240:
[----:B------:R-:W-:Y:S05]  /*9f00*/  BSYNC.RECONVERGENT B0 ;  /* 0x0000000000007941 */ /* 0x000fea0003800200 */
.L_x_36239:
[----:B------:R-:W-:Y:S01]  /*9f10*/  ISETP.NE.AND P6, PT, R20, 0x1, PT ;  /* 0x000000011400780c */ /* 0x000fe20003fc5270 */
[----:B------:R-:W-:Y:S01]  /*9f20*/  BSSY.RECONVERGENT B0, `(.L_x_36244) ;  /* 0x000005d000007945 */ /* 0x000fe20003800200 */
[----:B------:R-:W-:Y:S01]  /*9f30*/  I2FP.F32.U32 R21, R21 ;  /* 0x0000001500157245 */ /* 0x000fe20000201000 */
[----:B------:R-:W-:Y:S01]  /*9f40*/  FMUL.FTZ R19, R19, R140 ;  /* 0x0000008c13137220 */ /* 0x000fe20000410000 */
        /* <DEDUP_REMOVED lines=13> */
.L_x_36246:
        /* <DEDUP_REMOVED lines=15> */
.L_x_36248:
[----:B------:R-:W-:Y:S05]  /*a110*/  BSYNC.RECONVERGENT B1 ;  /* 0x0000000000017941 */ /* 0x000fea0003800200 */
.L_x_36247:
        /* <DEDUP_REMOVED lines=61> */
.L_x_36245:
[----:B------:R-:W-:Y:S05]  /*a4f0*/  BSYNC.RECONVERGENT B0 ;  /* 0x0000000000007941 */ /* 0x000fea0003800200 */
.L_x_36244:
[-C--:B------:R-:W-:Y:S01]  /*a500*/  FMUL.FTZ R136, R68, R140.reuse ;  /* 0x0000008c44887220 */ /* 0x080fe20000410000 */
[----:B------:R-:W-:Y:S01]  /*a510*/  FSETP.GTU.FTZ.AND P6, PT, R14, R141, PT ;  /* 0x0000008d0e00720b */ /* 0x000fe20003fdc000 */
[-C--:B------:R-:W-:Y:S01]  /*a520*/  FMUL.FTZ R137, R69, R140.reuse ;  /* 0x0000008c45897220 */ /* 0x080fe20000410000 */
[----:B------:R-:W-:Y:S01]  /*a530*/  I2FP.F32.U32 R20, R21 ;  /* 0x0000001500147245 */ /* 0x000fe20000201000 */
[----:B------:R-:W-:Y:S01]  /*a540*/  FMUL.FTZ R138, R70, R140 ;  /* 0x0000008c468a7220 */ /* 0x000fe20000410000 */
[----:B------:R-:W-:Y:S02]  /*a550*/  FSEL R136, R136, RZ, !P6 ;  /* 0x000000ff88887208 */ /* 0x000fe40007000000 */
[----:B------:R-:W-:Y:S01]  /*a560*/  SEL R14, RZ, 0x1, P6 ;  /* 0x00000001ff0e7807 */ /* 0x000fe20003000000 */
[----:B------:R-:W-:Y:S01]  /*a570*/  FFMA.FTZ R21, R20, R142, 1.1641532182693481445e-10 ;  /* 0x2f00000014157423 */ /* 0x000fe2000001008e */
[----:B------:R-:W-:Y:S02]  /*a580*/  FSETP.GTU.FTZ.AND P6, PT, R15, R141, PT ;  /* 0x0000008d0f00720b */ /* 0x000fe40003fdc000 */
[----:B------:R-:W-:-:S02]  /*a590*/  FSEL R18, R18, RZ, P3 ;  /* 0x000000ff12127208 */ /* 0x000fc40001800000 */
[----:B------:R-:W-:Y:S02]  /*a5a0*/  FSEL R137, R137, RZ, !P6 ;  /* 0x000000ff89897208 */ /* 0x000fe40007000000 */
[----:B------:R-:W-:Y:S02]  /*a5b0*/  SEL R15, RZ, 0x1, P6 ;  /* 0x00000001ff0f7807 */ /* 0x000fe40003000000 */
[-C--:B------:R-:W-:Y:S02]  /*a5c0*/  FSETP.GTU.FTZ.AND P6, PT, R81, R141.reuse, PT ;  /* 0x0000008d5100720b */ /* 0x080fe40003fdc000 */
[----:B------:R-:W-:Y:S02]  /*a5d0*/  FSEL R17, R17, RZ, P2 ;  /* 0x000000ff11117208 */ /* 0x000fe40001000000 */
[----:B------:R-:W-:Y:S02]  /*a5e0*/  FSEL R138, R138, RZ, !P6 ;  /* 0x000000ff8a8a7208 */ /* 0x000fe40007000000 */
[----:B------:R-:W-:Y:S01]  /*a5f0*/  SEL R20, RZ, 0x1, P6 ;  /* 0x00000001ff147807 */ /* 0x000fe20003000000 */
[----:B------:R-:W-:Y:S01]  /*a600*/  FADD.FTZ R137, R17, R137 ;  /* 0x0000008911897221 */ /* 0x000fe20000010000 */
[----:B------:R-:W-:Y:S01]  /*a610*/  FSETP.GTU.FTZ.AND P6, PT, R21, R141, PT ;  /* 0x0000008d1500720b */ /* 0x000fe20003fdc000 */
[----:B------:R-:W-:Y:S01]  /*a620*/  FMUL.FTZ R21, R71, R140 ;  /* 0x0000008c47157220 */ /* 0x000fe20000410000 */
[----:B------:R-:W-:Y:S01]  /*a630*/  FSEL R16, R16, RZ, P1 ;  /* 0x000000ff10107208 */ /* 0x000fe20000800000 */
[----:B------:R-:W-:Y:S01]  /*a640*/  FADD.FTZ R138, R18, R138 ;  /* 0x0000008a128a7221 */ /* 0x000fe20000010000 */
[----:B------:R-:W-:Y:S01]  /*a650*/  FSEL R19, R19, RZ, P4 ;  /* 0x000000ff13137208 */ /* 0x000fe20002000000 */
[----:B------:R-:W-:Y:S01]  /*a660*/  @P5 FADD.FTZ R137, R73, R137 ;  /* 0x0000008949895221 */ /* 0x000fe20000010000 */
[----:B------:R-:W-:Y:S01]  /*a670*/  FSEL R21, R21, RZ, !P6 ;  /* 0x000000ff15157208 */ /* 0x000fe20007000000 */
[----:B------:R-:W-:Y:S01]  /*a680*/  FADD.FTZ R136, R16, R136 ;  /* 0x0000008810887221 */ /* 0x000fe20000010000 */
[----:B------:R-:W-:Y:S01]  /*a690*/  PRMT R7, R14, 0x7610, R7 ;  /* 0x000076100e077816 */ /* 0x000fe20000000007 */
[----:B------:R-:W-:Y:S01]  /*a6a0*/  @P5 FADD.FTZ R138, R74, R138 ;  /* 0x0000008a4a8a5221 */ /* 0x000fe20000010000 */
[----:B------:R-:W-:Y:S01]  /*a6b0*/  SEL R14, RZ, 0x1, P6 ;  /* 0x00000001ff0e7807 */ /* 0x000fe20003000000 */
[----:B------:R-:W-:Y:S01]  /*a6c0*/  FADD.FTZ R139, R21, R19 ;  /* 0x00000013158b7221 */ /* 0x000fe20000010000 */
[----:B------:R-:W-:Y:S01]  /*a6d0*/  PRMT R9, R15, 0x7610, R9 ;  /* 0x000076100f097816 */ /* 0x000fe20000000009 */
[----:B------:R-:W-:Y:S01]  /*a6e0*/  @P5 FADD.FTZ R136, R72, R136 ;  /* 0x0000008848885221 */ /* 0x000fe20000010000 */
[----:B------:R-:W-:Y:S01]  /*a6f0*/  PRMT R10, R20, 0x7610, R10 ;  /* 0x00007610140a7816 */ /* 0x000fe2000000000a */
[----:B------:R-:W-:Y:S01]  /*a700*/  @P5 FADD.FTZ R139, R75, R139 ;  /* 0x0000008b4b8b5221 */ /* 0x000fe20000010000 */
[----:B------:R-:W-:Y:S01]  /*a710*/  PRMT R11, R14, 0x7610, R11 ;  /* 0x000076100e0b7816 */ /* 0x000fe2000000000b */
[----:B------:R-:W-:Y:S06]  /*a720*/  BRA `(.L_x_36249) ;  /* 0x0000001400fc7947 */ /* 0x000fec0003800000 */
.L_x_36208:
        /* <DEDUP_REMOVED lines=16> */
.L_x_36252:
        /* <DEDUP_REMOVED lines=13> */
.L_x_36254:
[----:B------:R-:W-:Y:S05]  /*a900*/  BSYNC.RECONVERGENT B1 ;  /* 0x0000000000017941 */ /* 0x000fea0003800200 */
.L_x_36253:
        /* <DEDUP_REMOVED lines=60> */
.L_x_36251:
[----:B------:R-:W-:Y:S05]  /*acd0*/  BSYNC.RECONVERGENT B0 ;  /* 0x0000000000007941 */ /* 0x000fea0003800200 */
.L_x_36250:
        /* <DEDUP_REMOVED lines=16> */
.L_x_36257:
        /* <DEDUP_REMOVED lines=13> */
.L_x_36259:
[----:B------:R-:W-:Y:S05]  /*aeb0*/  BSYNC.RECONVERGENT B1 ;  /* 0x0000000000017941 */ /* 0x000fea0003800200 */
.L_x_36258:
        /* <DEDUP_REMOVED lines=61> */
.L_x_36256:
[----:B------:R-:W-:Y:S05]  /*b290*/  BSYNC.RECONVERGENT B0 ;  /* 0x0000000000007941 */ /* 0x000fea0003800200 */
.L_x_36255:
        /* <DEDUP_REMOVED lines=16> */
.L_x_36262:
        /* <DEDUP_REMOVED lines=13> */
.L_x_36264:
[----:B------:R-:W-:Y:S05]  /*b470*/  BSYNC.RECONVERGENT B1 ;  /* 0x0000000000017941 */ /* 0x000fea0003800200 */
.L_x_36263:
        /* <DEDUP_REMOVED lines=61> */
.L_x_36261:
[----:B------:R-:W-:Y:S05]  /*b850*/  BSYNC.RECONVERGENT B0 ;  /* 0x0000000000007941 */ /* 0x000fea0003800200 */
.L_x_36260:
        /* <DEDUP_REMOVED lines=16> */
.L_x_36267:
        /* <DEDUP_REMOVED lines=13> */
.L_x_36269:
[----:B------:R-:W-:Y:S05]  /*ba30*/  BSYNC.RECONVERGENT B1 ;  /* 0x0000000000017941 */ /* 0x000fea0003800200 */
.L_x_36268:
        /* <DEDUP_REMOVED lines=61> */
.L_x_36266:
[----:B------:R-:W-:Y:S05]  /*be10*/  BSYNC.RECONVERGENT B0 ;  /* 0x0000000000007941 */ /* 0x000fea0003800200 */
.L_x_36265:
[----:B------:R-:W-:Y:S01]  /*be20*/  I2FP.F32.U32 R14, R15 ;  /* 0x0000000f000e7245 */ /* 0x000fe20000201000 */
[-C--:B-----5:R-:W-:Y:S01]  /*be30*/  FMUL.FTZ R18, R18, R140.reuse ;  /* 0x0000008c12127220 */ /* 0x0a0fe20000410000 */
[-C--:B------:R-:W-:Y:S01]  /*be40*/  FMUL.FTZ R16, R16, R140.reuse ;  /* 0x0000008c10107220 */ /* 0x080fe20000410000 */
[-C--:B------:R-:W-:Y:S01]  /*be50*/  FMUL.FTZ R17, R17, R140.reuse ;  /* 0x0000008c11117220 */ /* 0x080fe20000410000 */
[----:B------:R-:W-:Y:S01]  /*be60*/  FMUL.FTZ R19, R19, R140 ;  /* 0x0000008c13137220 */ /* 0x000fe20000410000 */
        /* <DEDUP_REMOVED lines=11> */
.L_x_36249:
[----:B------:R-:W-:Y:S01]  /*bf20*/  SEL R23, RZ, 0x1000000, !P4 ;  /* 0x01000000ff177807 */ /* 0x000fe20006000000 */
[----:B------:R-:W0:Y:S01]  /*bf30*/  @P0 LDC.64 R20, c[0x0][0x398] ;  /* 0x0000e600ff140b82 */ /* 0x000e220000000a00 */
[----:B------:R-:W-:Y:S01]  /*bf40*/  SEL R16, RZ, 0x10000, !P3 ;  /* 0x00010000ff107807 */ /* 0x000fe20005800000 */
[----:B------:R-:W-:Y:S01]  /*bf50*/  VIADD R181, R186, 0x40 ;  /* 0x00000040bab57836 */ /* 0x000fe20000000000 */
[----:B------:R-:W-:Y:S02]  /*bf60*/  SEL R17, RZ, 0x100, !P2 ;  /* 0x00000100ff117807 */ /* 0x000fe40005000000 */
[----:B------:R-:W-:Y:S02]  /*bf70*/  SEL R18, RZ, 0x1, !P1 ;  /* 0x00000001ff127807 */ /* 0x000fe40004800000 */
[----:B------:R-:W-:Y:S01]  /*bf80*/  IADD3 R23, PT, PT, R17, R23, R16 ;  /* 0x0000001711177210 */ /* 0x000fe20007ffe010 */
[----:B------:R-:W-:Y:S01]  /*bf90*/  IMAD.WIDE.U32 R16, R187, 0x10, R166 ;  /* 0x00000010bb107825 */ /* 0x000fe200078e00a6 */
[----:B------:R-:W1:Y:S03]  /*bfa0*/  @P5 LDC.64 R14, c[0x0][0x3a0] ;  /* 0x0000e800ff0e5b82 */ /* 0x000e660000000a00 */
[----:B------:R-:W-:Y:S01]  /*bfb0*/  IMAD.IADD R23, R23, 0x1, R18 ;  /* 0x0000000117177824 */ /* 0x000fe200078e0212 */
[----:B------:R2:W-:Y:S01]  /*bfc0*/  STG.E.128 desc[UR6][R16.64], R136 ;  /* 0x0000008810007986 */ /* 0x0005e2000c101d06 */
[----:B------:R-:W-:-:S05]  /*bfd0*/  IMAD.WIDE.U32 R18, R187, 0x4, R200 ;  /* 0x00000004bb127825 */ /* 0x000fca00078e00c8 */
[----:B------:R3:W-:Y:S01]  /*bfe0*/  STG.E desc[UR6][R18.64], R23 ;  /* 0x0000001712007986 */ /* 0x0007e2000c101906 */
[----:B0-----:R-:W-:-:S04]  /*bff0*/  @P0 IMAD.WIDE.U32 R20, R181, 0x10, R20 ;  /* 0x00000010b5140825 */ /* 0x001fc800078e0014 */
[----:B--2---:R-:W-:-:S04]  /*c000*/  IMAD.WIDE.U32 R16, R181, 0x10, R192 ;  /* 0x00000010b5107825 */ /* 0x004fc800078e00c0 */
[----:B-1----:R-:W-:Y:S01]  /*c010*/  @P5 IMAD.WIDE.U32 R14, R181, 0x10, R14 ;  /* 0x00000010b50e5825 */ /* 0x002fe200078e000e */
[----:B---3--:R-:W-:Y:S06]  /*c020*/  @!P0 BRA `(.L_x_36270) ;  /* 0x00000000002c8947 */ /* 0x008fec0003800000 */
[----:B------:R-:W0:Y:S01]  /*c030*/  LDC.64 R18, c[0x0][0x3b8] ;  /* 0x0000ee00ff127b82 */ /* 0x000e220000000a00 */
[----:B------:R-:W-:Y:S02]  /*c040*/  SHF.L.U32 R77, R10, 0x10, RZ ;  /* 0x000000100a4d7819 */ /* 0x000fe400000006ff */
[----:B------:R-:W-:Y:S02]  /*c050*/  LOP3.LUT R23, R11, 0xffff, RZ, 0xc0, !PT ;  /* 0x0000ffff0b177812 */ /* 0x000fe400078ec0ff */
[----:B------:R-:W-:Y:S02]  /*c060*/  LOP3.LUT R77, R77, 0xff0000, RZ, 0xc0, !PT ;  /* 0x00ff00004d4d7812 */ /* 0x000fe400078ec0ff */
[----:B------:R-:W-:-:S03]  /*c070*/  LOP3.LUT R76, R9, 0xff, RZ, 0xc0, !PT ;  /* 0x000000ff094c7812 */ /* 0x000fc600078ec0ff */
[----:B------:R-:W-:Y:S01]  /*c080*/  IMAD R77, R23, 0x1000000, R77 ;  /* 0x01000000174d7824 */ /* 0x000fe200078e024d */
[----:B------:R-:W-:-:S03]  /*c090*/  LOP3.LUT R23, R7, 0xff, RZ, 0xc0, !PT ;  /* 0x000000ff07177812 */ /* 0x000fc600078ec0ff */
[----:B------:R-:W-:-:S05]  /*c0a0*/  IMAD R76, R76, 0x100, R77 ;  /* 0x000001004c4c7824 */ /* 0x000fca00078e024d */
[----:B------:R-:W-:Y:S01]  /*c0b0*/  IADD3 R23, PT, PT, R76, R23, RZ ;  /* 0x000000174c177210 */ /* 0x000fe20007ffe0ff */
[----:B0-----:R-:W-:-:S05]  /*c0c0*/  IMAD.WIDE.U32 R18, R187, 0x4, R18 ;  /* 0x00000004bb127825 */ /* 0x001fca00078e0012 */
[----:B------:R0:W-:Y:S02]  /*c0d0*/  STG.E desc[UR6][R18.64], R23 ;  /* 0x0000001712007986 */ /* 0x0001e4000c101906 */
.L_x_36270:
[----:B------:R1:W5:Y:S04]  /*c0e0*/  @P0 LDG.E.128 R68, desc[UR6][R20.64] ;  /* 0x0000000614440981 */ /* 0x000368000c1e1d00 */
[----:B------:R1:W5:Y:S04]  /*c0f0*/  @P5 LDG.E.128 R72, desc[UR6][R14.64] ;  /* 0x000000060e485981 */ /* 0x000368000c1e1d00 */
[----:B0-----:R-:W5:Y:S01]  /*c100*/  LDG.E.128 R16, desc[UR6][R16.64] ;  /* 0x0000000610107981 */ /* 0x001f62000c1e1d00 */
        /* <DEDUP_REMOVED lines=17> */
.L_x_36274:
        /* <DEDUP_REMOVED lines=13> */
.L_x_36276:
[----:B------:R-:W-:Y:S05]  /*c2f0*/  BSYNC.RECONVERGENT B1 ;  /* 0x0000000000017941 */ /* 0x000fea0003800200 */
.L_x_36275:
        /* <DEDUP_REMOVED lines=60> */
.L_x_36273:
[----:B------:R-:W-:Y:S05]  /*c6c0*/  BSYNC.RECONVERGENT B0 ;  /* 0x0000000000007941 */ /* 0x000fea0003800200 */
.L_x_36272:
[----:B------:R-:W-:Y:S01]  /*c6d0*/  ISETP.NE.AND P2, PT, R14, 0x1, PT ;  /* 0x000000010e00780c */ /* 0x000fe20003f45270 */
[----:B------:R-:W-:Y:S01]  /*c6e0*/  BSSY.RECONVERGENT B0, `(.L_x_36277) ;  /* 0x000005b000007945 */ /* 0x000fe20003800200 */
[----:B------:R-:W-:Y:S01]  /*c6f0*/  I2FP.F32.U32 R15, R15 ;  /* 0x0000000f000f7245 */ /* 0x000fe20000201000 */
[----:B-----5:R-:W-:Y:S01]  /*c700*/  FMUL.FTZ R16, R16, R140 ;  /* 0x0000008c10107220 */ /* 0x020fe20000410000 */
        /* <DEDUP_REMOVED lines=13> */
.L_x_36279:
        /* <DEDUP_REMOVED lines=13> */
.L_x_36281:
[----:B------:R-:W-:Y:S05]  /*c8b0*/  BSYNC.RECONVERGENT B1 ;  /* 0x0000000000017941 */ /* 0x000fea0003800200 */
.L_x_36280:
        /* <DEDUP_REMOVED lines=61> */
.L_x_36278:
[----:B------:R-:W-:Y:S05]  /*cc90*/  BSYNC.RECONVERGENT B0 ;  /* 0x0000000000007941 */ /* 0x000fea0003800200 */
.L_x_36277:
        /* <DEDUP_REMOVED lines=15> */
.L_x_36284:
        /* <DEDUP_REMOVED lines=13> */
.L_x_36286:
[----:B------:R-:W-:Y:S05]  /*ce60*/  BSYNC.RECONVERGENT B1 ;  /* 0x0000000000017941 */ /* 0x000fea0003800200 */
.L_x_36285:
        /* <DEDUP_REMOVED lines=61> */
.L_x_36283:
[----:B------:R-:W-:Y:S05]  /*d240*/  BSYNC.RECONVERGENT B0 ;  /* 0x0000000000007941 */ /* 0x000fea0003800200 */
.L_x_36282:
        /* <DEDUP_REMOVED lines=17> */
.L_x_36289:
        /* <DEDUP_REMOVED lines=13> */
.L_x_36291:
[----:B------:R-:W-:Y:S05]  /*d430*/  BSYNC.RECONVERGENT B1 ;  /* 0x0000000000017941 */ /* 0x000fea0003800200 */
.L_x_36290:
        /* <DEDUP_REMOVED lines=61> */
.L_x_36288:
[----:B------:R-:W-:Y:S05]  /*d810*/  BSYNC.RECONVERGENT B0 ;  /* 0x0000000000007941 */ /* 0x000fea0003800200 */
.L_x_36287:
        /* <DEDUP_REMOVED lines=15> */
.L_x_36294:
        /* <DEDUP_REMOVED lines=13> */
.L_x_36296:
[----:B------:R-:W-:Y:S05]  /*d9e0*/  BSYNC.RECONVERGENT B1 ;  /* 0x0000000000017941 */ /* 0x000fea0003800200 */
.L_x_36295:
        /* <DEDUP_REMOVED lines=61> */
.L_x_36293:
[----:B------:R-:W-:Y:S05]  /*ddc0*/  BSYNC.RECONVERGENT B0 ;  /* 0x0000000000007941 */ /* 0x000fea0003800200 */
.L_x_36292:
        /* <DEDUP_REMOVED lines=17> */
.L_x_36299:
        /* <DEDUP_REMOVED lines=13> */
.L_x_36301:
[----:B------:R-:W-:Y:S05]  /*dfb0*/  BSYNC.RECONVERGENT B1 ;  /* 0x0000000000017941 */ /* 0x000fea0003800200 */
.L_x_36300:
        /* <DEDUP_REMOVED lines=61> */
.L_x_36298:
[----:B------:R-:W-:Y:S05]  /*e390*/  BSYNC.RECONVERGENT B0 ;  /* 0x0000000000007941 */ /* 0x000fea0003800200 */
.L_x_36297:
        /* <DEDUP_REMOVED lines=15> */
.L_x_36304:
        /* <DEDUP_REMOVED lines=13> */
.L_x_36306:
[----:B------:R-:W-:Y:S05]  /*e560*/  BSYNC.RECONVERGENT B1 ;  /* 0x0000000000017941 */ /* 0x000fea0003800200 */
.L_x_36305:
        /* <DEDUP_REMOVED lines=61> */
.L_x_36303:
[----:B------:R-:W-:Y:S05]  /*e940*/  BSYNC.RECONVERGENT B0 ;  /* 0x0000000000007941 */ /* 0x000fea0003800200 */
.L_x_36302:
        /* <DEDUP_REMOVED lines=17> */
.L_x_36309:
        /* <DEDUP_REMOVED lines=15> */
.L_x_36311:
[----:B------:R-:W-:Y:S05]  /*eb50*/  BSYNC.RECONVERGENT B1 ;  /* 0x0000000000017941 */ /* 0x000fea0003800200 */
.L_x_36310:
        /* <DEDUP_REMOVED lines=61> */
.L_x_36308:
[----:B------:R-:W-:Y:S05]  /*ef30*/  BSYNC.RECONVERGENT B0 ;  /* 0x0000000000007941 */ /* 0x000fea0003800200 */
.L_x_36307:
        /* <DEDUP_REMOVED lines=35> */
.L_x_36271:
        /* <DEDUP_REMOVED lines=16> */
.L_x_36315:
        /* <DEDUP_REMOVED lines=13> */
.L_x_36317:
[----:B------:R-:W-:Y:S05]  /*f340*/  BSYNC.RECONVERGENT B1 ;  /* 0x0000000000017941 */ /* 0x000fea0003800200 */
.L_x_36316:
        /* <DEDUP_REMOVED lines=60> */
.L_x_36314:
[----:B------:R-:W-:Y:S05]  /*f710*/  BSYNC.RECONVERGENT B0 ;  /* 0x0000000000007941 */ /* 0x000fea0003800200 */
.L_x_36313:
        /* <DEDUP_REMOVED lines=16> */
.L_x_36320:
        /* <DEDUP_REMOVED lines=13> */
.L_x_36322:
[----:B------:R-:W-:Y:S05]  /*f8f0*/  BSYNC.RECONVERGENT B1 ;  /* 0x0000000000017941 */ /* 0x000fea0003800200 */
.L_x_36321:
        /* <DEDUP_REMOVED lines=61> */
.L_x_36319:
[----:B------:R-:W-:Y:S05]  /*fcd0*/  BSYNC.RECONVERGENT B0 ;  /* 0x0000000000007941 */ /* 0x000fea0003800200 */
.L_x_36318:
        /* <DEDUP_REMOVED lines=16> */
.L_x_36325:
        /* <DEDUP_REMOVED lines=13> */
.L_x_36327:
[----:B------:R-:W-:Y:S05]  /*feb0*/  BSYNC.RECONVERGENT B1 ;  /* 0x0000000000017941 */ /* 0x000fea0003800200 */
.L_x_36326:
        /* <DEDUP_REMOVED lines=61> */
.L_x_36324:
[----:B------:R-:W-:Y:S05]  /*10290*/  BSYNC.RECONVERGENT B0 ;  /* 0x0000000000007941 */ /* 0x000fea0003800200 */
.L_x_36323:
        /* <DEDUP_REMOVED lines=16> */
.L_x_36330:
        /* <DEDUP_REMOVED lines=13> */
.L_x_36332:
[----:B------:R-:W-:Y:S05]  /*10470*/  BSYNC.RECONVERGENT B1 ;  /* 0x0000000000017941 */ /* 0x000fea0003800200 */
.L_x_36331:
        /* <DEDUP_REMOVED lines=61> */
.L_x_36329:
[----:B------:R-:W-:Y:S05]  /*10850*/  BSYNC.RECONVERGENT B0 ;  /* 0x0000000000007941 */ /* 0x000fea0003800200 */
.L_x_36328:
        /* <DEDUP_REMOVED lines=16> */
.L_x_36312:
        /* <DEDUP_REMOVED lines=8> */
[----:B------:R-:W1:Y:S02]  /*109e0*/  @P5 LDC.64 R14, c[0x0][0x3a0] ;  /* 0x0000e800ff0e5b82 */ /* 0x000e640000000a00 */
[----:B------:R-:W-:Y:S01]  /*109f0*/  IADD3 R23, PT, PT, R23, R18, RZ ;  /* 0x0000001217177210 */ /* 0x000fe20007ffe0ff */
[----:B------:R-:W-:Y:S01]  /*10a00*/  IMAD.WIDE.U32 R18, R181, 0x4, R200 ;  /* 0x00000004b5127825 */ /* 0x000fe200078e00c8 */
[----:B------:R2:W-:Y:S04]  /*10a10*/  STG.E.128 desc[UR6][R16.64], R128 ;  /* 0x0000008010007986 */ /* 0x0005e8000c101d06 */
[----:B------:R3:W-:Y:S01]  /*10a20*/  STG.E desc[UR6][R18.64], R23 ;  /* 0x0000001712007986 */ /* 0x0007e2000c101906 */
[----:B0-----:R-:W-:-:S04]  /*10a30*/  @P0 IMAD.WIDE.U32 R20, R180, 0x10, R20 ;  /* 0x00000010b4140825 */ /* 0x001fc800078e0014 */
[----:B--2---:R-:W-:-:S04]  /*10a40*/  IMAD.WIDE.U32 R16, R180, 0x10, R192 ;  /* 0x00000010b4107825 */ /* 0x004fc800078e00c0 */
[----:B-1----:R-:W-:Y:S01]  /*10a50*/  @P5 IMAD.WIDE.U32 R14, R180, 0x10, R14 ;  /* 0x00000010b40e5825 */ /* 0x002fe200078e000e */
[----:B---3--:R-:W-:Y:S06]  /*10a60*/  @!P0 BRA `(.L_x_36333) ;  /* 0x00000000002c8947 */ /* 0x008fec0003800000 */
[----:B------:R-:W0:Y:S01]  /*10a70*/  LDC.64 R18, c[0x0][0x3b8] ;  /* 0x0000ee00ff127b82 */ /* 0x000e220000000a00 */
[----:B------:R-:W-:Y:S01]  /*10a80*/  IMAD.U32 R77, R10, 0x10000, RZ ;  /* 0x000100000a4d7824 */ /* 0x000fe200078e00ff */
[----:B------:R-:W-:Y:S02]  /*10a90*/  LOP3.LUT R23, R11, 0xffff, RZ, 0xc0, !PT ;  /* 0x0000ffff0b177812 */ /* 0x000fe400078ec0ff */
[----:B------:R-:W-:Y:S02]  /*10aa0*/  LOP3.LUT R76, R9, 0xff, RZ, 0xc0, !PT ;  /* 0x000000ff094c7812 */ /* 0x000fe400078ec0ff */
[----:B------:R-:W-:-:S05]  /*10ab0*/  LOP3.LUT R77, R77, 0xff0000, RZ, 0xc0, !PT ;  /* 0x00ff00004d4d7812 */ /* 0x000fca00078ec0ff */
[----:B------:R-:W-:Y:S01]  /*10ac0*/  IMAD R77, R23, 0x1000000, R77 ;  /* 0x01000000174d7824 */ /* 0x000fe200078e024d */
[----:B------:R-:W-:-:S04]  /*10ad0*/  LOP3.LUT R23, R7, 0xff, RZ, 0xc0, !PT ;  /* 0x000000ff07177812 */ /* 0x000fc800078ec0ff */
[----:B------:R-:W-:-:S05]  /*10ae0*/  LEA R76, R76, R77, 0x8 ;  /* 0x0000004d4c4c7211 */ /* 0x000fca00078e40ff */
[----:B------:R-:W-:Y:S02]  /*10af0*/  IMAD.IADD R23, R76, 0x1, R23 ;  /* 0x000000014c177824 */ /* 0x000fe400078e0217 */
[----:B0-----:R-:W-:-:S05]  /*10b00*/  IMAD.WIDE.U32 R18, R181, 0x4, R18 ;  /* 0x00000004b5127825 */ /* 0x001fca00078e0012 */
[----:B------:R0:W-:Y:S02]  /*10b10*/  STG.E desc[UR6][R18.64], R23 ;  /* 0x0000001712007986 */ /* 0x0001e4000c101906 */
.L_x_36333:
        /* <DEDUP_REMOVED lines=20> */
.L_x_36337:
        /* <DEDUP_REMOVED lines=13> */
.L_x_36339:
[----:B------:R-:W-:Y:S05]  /*10d30*/  BSYNC.RECONVERGENT B1 ;  /* 0x0000000000017941 */ /* 0x000fea0003800200 */
.L_x_36338:
        /* <DEDUP_REMOVED lines=57> */
[----:B------:R-:W-:Y:S02]  /*110d0*/  MOV R8, R20 ;  /* 0x0000001400087202 */ /* 0x000fe40000000f00 */
[----:B------:R-:W-:Y:S01]  /*110e0*/  LOP3.LUT R4, R14, UR16, R81, 0x96, !PT ;  /* 0x000000100e047c12 */ /* 0x000fe2000f8e9651 */
[----:B------:R-:W-:-:S07]  /*110f0*/  IMAD.MOV.U32 R14, RZ, RZ, RZ ;  /* 0x000000ffff0e7224 */ /* 0x000fce00078e00ff */
.L_x_36336:
[----:B------:R-:W-:Y:S05]  /*11100*/  BSYNC.RECONVERGENT B0 ;  /* 0x0000000000007941 */ /* 0x000fea0003800200 */
.L_x_36335:
[----:B------:R-:W-:Y:S01]  /*11110*/  ISETP.NE.AND P2, PT, R14, 0x1, PT ;  /* 0x000000010e00780c */ /* 0x000fe20003f45270 */
[----:B------:R-:W-:Y:S01]  /*11120*/  BSSY.RECONVERGENT B0, `(.L_x_36340) ;  /* 0x000005b000007945 */ /* 0x000fe20003800200 */
[----:B------:R-:W-:Y:S01]  /*11130*/  I2FP.F32.U32 R15, R15 ;  /* 0x0000000f000f7245 */ /* 0x000fe20000201000 */
[----:B------:R-:W-:Y:S02]  /*11140*/  HFMA2 R21, -RZ, RZ, 0, 1.1920928955078125e-07 ;  /* 0x00000002ff157431 */ /* 0x000fe400000001ff */
[----:B-----5:R-:W-:Y:S02]  /*11150*/  FMUL.FTZ R16, R16, R140 ;  /* 0x0000008c10107220 */ /* 0x020fe40000410000 */
        /* <DEDUP_REMOVED lines=12> */
.L_x_36342:
        /* <DEDUP_REMOVED lines=13> */
.L_x_36344:
[----:B------:R-:W-:Y:S05]  /*112f0*/  BSYNC.RECONVERGENT B1 ;  /* 0x0000000000017941 */ /* 0x000fea0003800200 */
.L_x_36343:
        /* <DEDUP_REMOVED lines=61> */
.L_x_36341:
[----:B------:R-:W-:Y:S05]  /*116d0*/  BSYNC.RECONVERGENT B0 ;  /* 0x0000000000007941 */ /* 0x000fea0003800200 */
.L_x_36340:
        /* <DEDUP_REMOVED lines=15> */
.L_x_36347:
        /* <DEDUP_REMOVED lines=13> */
.L_x_36349:
[----:B------:R-:W-:Y:S05]  /*118a0*/  BSYNC.RECONVERGENT B1 ;  /* 0x0000000000017941 */ /* 0x000fea0003800200 */
.L_x_36348:
        /* <DEDUP_REMOVED lines=61> */
.L_x_36346:
[----:B------:R-:W-:Y:S05]  /*11c80*/  BSYNC.RECONVERGENT B0 ;  /* 0x0000000000007941 */ /* 0x000fea0003800200 */
.L_x_36345:
        /* <DEDUP_REMOVED lines=17> */
.L_x_36352:
        /* <DEDUP_REMOVED lines=13> */
.L_x_36354:
[----:B------:R-:W-:Y:S05]  /*11e70*/  BSYNC.RECONVERGENT B1 ;  /* 0x0000000000017941 */ /* 0x000fea0003800200 */
.L_x_36353:
        /* <DEDUP_REMOVED lines=61> */
.L_x_36351:
[----:B------:R-:W-:Y:S05]  /*12250*/  BSYNC.RECONVERGENT B0 ;  /* 0x0000000000007941 */ /* 0x000fea0003800200 */
.L_x_36350:
        /* <DEDUP_REMOVED lines=15> */
.L_x_36357:
        /* <DEDUP_REMOVED lines=13> */
.L_x_36359:
[----:B------:R-:W-:Y:S05]  /*12420*/  BSYNC.RECONVERGENT B1 ;  /* 0x0000000000017941 */ /* 0x000fea0003800200 */
.L_x_36358:
        /* <DEDUP_REMOVED lines=61> */
.L_x_36356:
[----:B------:R-:W-:Y:S05]  /*12800*/  BSYNC.RECONVERGENT B0 ;  /* 0x0000000000007941 */ /* 0x000fea0003800200 */
.L_x_36355:
        /* <DEDUP_REMOVED lines=17> */
.L_x_36362:
        /* <DEDUP_REMOVED lines=13> */
.L_x_36364:
[----:B------:R-:W-:Y:S05]  /*129f0*/  BSYNC.RECONVERGENT B1 ;  /* 0x0000000000017941 */ /* 0x000fea0003800200 */
.L_x_36363:
        /* <DEDUP_REMOVED lines=61> */
.L_x_36361:
[----:B------:R-:W-:Y:S05]  /*12dd0*/  BSYNC.RECONVERGENT B0 ;  /* 0x0000000000007941 */ /* 0x000fea0003800200 */
.L_x_36360:
        /* <DEDUP_REMOVED lines=15> */
.L_x_36367:
        /* <DEDUP_REMOVED lines=13> */
.L_x_36369:
[----:B------:R-:W-:Y:S05]  /*12fa0*/  BSYNC.RECONVERGENT B1 ;  /* 0x0000000000017941 */ /* 0x000fea0003800200 */
.L_x_36368:
        /* <DEDUP_REMOVED lines=61> */
.L_x_36366:
[----:B------:R-:W-:Y:S05]  /*13380*/  BSYNC.RECONVERGENT B0 ;  /* 0x0000000000007941 */ /* 0x000fea0003800200 */
.L_x_36365:
        /* <DEDUP_REMOVED lines=17> */
.L_x_36372:
        /* <DEDUP_REMOVED lines=15> */
.L_x_36374:
[----:B------:R-:W-:Y:S05]  /*13590*/  BSYNC.RECONVERGENT B1 ;  /* 0x0000000000017941 */ /* 0x000fea0003800200 */
.L_x_36373:
        /* <DEDUP_REMOVED lines=61> */
.L_x_36371:
[----:B------:R-:W-:Y:S05]  /*13970*/  BSYNC.RECONVERGENT B0 ;  /* 0x0000000000007941 */ /* 0x000fea0003800200 */
.L_x_36370:
        /* <DEDUP_REMOVED lines=35> */
.L_x_36334:
        /* <DEDUP_REMOVED lines=16> */
.L_x_36378:
        /* <DEDUP_REMOVED lines=13> */
.L_x_36380:
[----:B------:R-:W-:Y:S05]  /*13d80*/  BSYNC.RECONVERGENT B1 ;  /* 0x0000000000017941 */ /* 0x000fea0003800200 */
.L_x_36379:
        /* <DEDUP_REMOVED lines=60> */
.L_x_36377:
[----:B------:R-:W-:Y:S05]  /*14150*/  BSYNC.RECONVERGENT B0 ;  /* 0x0000000000007941 */ /* 0x000fea0003800200 */
.L_x_36376:
        /* <DEDUP_REMOVED lines=16> */
.L_x_36383:
        /* <DEDUP_REMOVED lines=13> */
.L_x_36385:
[----:B------:R-:W-:Y:S05]  /*14330*/  BSYNC.RECONVERGENT B1 ;  /* 0x0000000000017941 */ /* 0x000fea0003800200 */
.L_x_36384:
        /* <DEDUP_REMOVED lines=61> */
.L_x_36382:
[----:B------:R-:W-:Y:S05]  /*14710*/  BSYNC.RECONVERGENT B0 ;  /* 0x0000000000007941 */ /* 0x000fea0003800200 */
.L_x_36381:
        /* <DEDUP_REMOVED lines=16> */
.L_x_36388:
        /* <DEDUP_REMOVED lines=13> */
.L_x_36390:
[----:B------:R-:W-:Y:S05]  /*148f0*/  BSYNC.RECONVERGENT B1 ;  /* 0x0000000000017941 */ /* 0x000fea0003800200 */
.L_x_36389:
        /* <DEDUP_REMOVED lines=61> */
.L_x_36387:
[----:B------:R-:W-:Y:S05]  /*14cd0*/  BSYNC.RECONVERGENT B0 ;  /* 0x0000000000007941 */ /* 0x000fea0003800200 */
.L_x_36386:
        /* <DEDUP_REMOVED lines=16> */
.L_x_36393:
        /* <DEDUP_REMOVED lines=13> */
.L_x_36395:
[----:B------:R-:W-:Y:S05]  /*14eb0*/  BSYNC.RECONVERGENT B1 ;  /* 0x0000000000017941 */ /* 0x000fea0003800200 */
.L_x_36394:
        /* <DEDUP_REMOVED lines=61> */
.L_x_36392:
[----:B------:R-:W-:Y:S05]  /*15290*/  BSYNC.RECONVERGENT B0 ;  /* 0x0000000000007941 */ /* 0x000fea0003800200 */
.L_x_36391:
        /* <DEDUP_REMOVED lines=16> */
.L_x_36375:
[----:B------:R-:W-:Y:S01]  /*153a0*/  SEL R23, RZ, 0x1000000, !P4 ;  /* 0x01000000ff177807 */ /* 0x000fe20006000000 */
[----:B------:R-:W0:Y:S01]  /*153b0*/  @P0 LDC.64 R20, c[0x0][0x398] ;  /* 0x0000e600ff140b82 */ /* 0x000e220000000a00 */
[----:B------:R-:W-:Y:S02]  /*153c0*/  SEL R16, RZ, 0x10000, !P3 ;  /* 0x00010000ff107807 */ /* 0x000fe40005800000 */
[----:B------:R-:W-:Y:S02]  /*153d0*/  SEL R17, RZ, 0x100, !P2 ;  /* 0x00000100ff117807 */ /* 0x000fe40005000000 */
[----:B------:R-:W-:Y:S02]  /*153e0*/  SEL R18, RZ, 0x1, !P1 ;  /* 0x00000001ff127807 */ /* 0x000fe40004800000 */
[----:B------:R-:W-:Y:S01]  /*153f0*/  IADD3 R23, PT, PT, R17, R23, R16 ;  /* 0x0000001711177210 */ /* 0x000fe20007ffe010 */
[----:B------:R-:W-:Y:S01]  /*15400*/  IMAD.WIDE.U32 R16, R180, 0x10, R166 ;  /* 0x00000010b4107825 */ /* 0x000fe200078e00a6 */
[----:B------:R-:W1:Y:S01]  /*15410*/  @P5 LDC.64 R14, c[0x0][0x3a0] ;  /* 0x0000e800ff0e5b82 */ /* 0x000e620000000a00 */
[----:B------:R-:W-:-:S02]  /*15420*/  IADD3 R175, PT, PT, R186, 0x80, RZ ;  /* 0x00000080baaf7810 */ /* 0x000fc40007ffe0ff */
        /* <DEDUP_REMOVED lines=19> */
.L_x_36396:
        /* <DEDUP_REMOVED lines=20> */
.L_x_36400:
        /* <DEDUP_REMOVED lines=13> */
.L_x_36402:
[----:B------:R-:W-:Y:S05]  /*15770*/  BSYNC.RECONVERGENT B1 ;  /* 0x0000000000017941 */ /* 0x000fea0003800200 */
.L_x_36401:
        /* <DEDUP_REMOVED lines=60> */
.L_x_36399:
[----:B------:R-:W-:Y:S05]  /*15b40*/  BSYNC.RECONVERGENT B0 ;  /* 0x0000000000007941 */ /* 0x000fea0003800200 */
.L_x_36398:
        /* <DEDUP_REMOVED lines=17> */
.L_x_36405:
        /* <DEDUP_REMOVED lines=13> */
.L_x_36407:
[----:B------:R-:W-:Y:S05]  /*15d30*/  BSYNC.RECONVERGENT B1 ;  /* 0x0000000000017941 */ /* 0x000fea0003800200 */
.L_x_36406:
        /* <DEDUP_REMOVED lines=61> */
.L_x_36404:
[----:B------:R-:W-:Y:S05]  /*16110*/  BSYNC.RECONVERGENT B0 ;  /* 0x0000000000007941 */ /* 0x000fea0003800200 */
.L_x_36403:
        /* <DEDUP_REMOVED lines=15> */
.L_x_36410:
        /* <DEDUP_REMOVED lines=13> */
.L_x_36412:
[----:B------:R-:W-:Y:S05]  /*162e0*/  BSYNC.RECONVERGENT B1 ;  /* 0x0000000000017941 */ /* 0x000fea0003800200 */
.L_x_36411:
        /* <DEDUP_REMOVED lines=61> */
.L_x_36409:
[----:B------:R-:W-:Y:S05]  /*166c0*/  BSYNC.RECONVERGENT B0 ;  /* 0x0000000000007941 */ /* 0x000fea0003800200 */
.L_x_36408:
        /* <DEDUP_REMOVED lines=17> */
.L_x_36415:
        /* <DEDUP_REMOVED lines=13> */
.L_x_36417:
[----:B------:R-:W-:Y:S05]  /*168b0*/  BSYNC.RECONVERGENT B1 ;  /* 0x0000000000017941 */ /* 0x000fea0003800200 */
.L_x_36416:
        /* <DEDUP_REMOVED lines=61> */
.L_x_36414:
[----:B------:R-:W-:Y:S05]  /*16c90*/  BSYNC.RECONVERGENT B0 ;  /* 0x0000000000007941 */ /* 0x000fea0003800200 */
.L_x_36413:
        /* <DEDUP_REMOVED lines=15> */
.L_x_36420:
        /* <DEDUP_REMOVED lines=13> */
.L_x_36422:
[----:B------:R-:W-:Y:S05]  /*16e60*/  BSYNC.RECONVERGENT B1 ;  /* 0x0000000000017941 */ /* 0x000fea0003800200 */
.L_x_36421:
        /* <DEDUP_REMOVED lines=61> */
.L_x_36419:
[----:B------:R-:W-:Y:S05]  /*17240*/  BSYNC.RECONVERGENT B0 ;  /* 0x0000000000007941 */ /* 0x000fea0003800200 */
.L_x_36418:
        /* <DEDUP_REMOVED lines=17> */
.L_x_36425:
        /* <DEDUP_REMOVED lines=13> */
.L_x_36427:
[----:B------:R-:W-:Y:S05]  /*17430*/  BSYNC.RECONVERGENT B1 ;  /* 0x0000000000017941 */ /* 0x000fea0003800200 */
.L_x_36426:
        /* <DEDUP_REMOVED lines=61> */
.L_x_36424:
[----:B------:R-:W-:Y:S05]  /*17810*/  BSYNC.RECONVERGENT B0 ;  /* 0x0000000000007941 */ /* 0x000fea0003800200 */
.L_x_36423:
        /* <DEDUP_REMOVED lines=15> */
.L_x_36430:
        /* <DEDUP_REMOVED lines=13> */
.L_x_36432:
[----:B------:R-:W-:Y:S05]  /*179e0*/  BSYNC.RECONVERGENT B1 ;  /* 0x0000000000017941 */ /* 0x000fea0003800200 */
.L_x_36431:
        /* <DEDUP_REMOVED lines=61> */
.L_x_36429:
[----:B------:R-:W-:Y:S05]  /*17dc0*/  BSYNC.RECONVERGENT B0 ;  /* 0x0000000000007941 */ /* 0x000fea0003800200 */
.L_x_36428:
        /* <DEDUP_REMOVED lines=17> */
.L_x_36435:
        /* <DEDUP_REMOVED lines=15> */
.L_x_36437:
[----:B------:R-:W-:Y:S05]  /*17fd0*/  BSYNC.RECONVERGENT B1 ;  /* 0x0000000000017941 */ /* 0x000fea0003800200 */
.L_x_36436:
        /* <DEDUP_REMOVED lines=61> */
.L_x_36434:
[----:B------:R-:W-:Y:S05]  /*183b0*/  BSYNC.RECONVERGENT B0 ;  /* 0x0000000000007941 */ /* 0x000fea0003800200 */
.L_x_36433:
        /* <DEDUP_REMOVED lines=35> */
.L_x_36397:
        /* <DEDUP_REMOVED lines=16> */
.L_x_36441:
        /* <DEDUP_REMOVED lines=13> */
.L_x_36443:
[----:B------:R-:W-:Y:S05]  /*187c0*/  BSYNC.RECONVERGENT B1 ;  /* 0x0000000000017941 */ /* 0x000fea0003800200 */
.L_x_36442:
        /* <DEDUP_REMOVED lines=60> */
.L_x_36440:
[----:B------:R-:W-:Y:S05]  /*18b90*/  BSYNC.RECONVERGENT B0 ;  /* 0x0000000000007941 */ /* 0x000fea0003800200 */
.L_x_36439:
        /* <DEDUP_REMOVED lines=16> */
.L_x_36446:
        /* <DEDUP_REMOVED lines=13> */
.L_x_36448:
[----:B------:R-:W-:Y:S05]  /*18d70*/  BSYNC.RECONVERGENT B1 ;  /* 0x0000000000017941 */ /* 0x000fea0003800200 */
.L_x_36447:
        /* <DEDUP_REMOVED lines=61> */
.L_x_36445:
[----:B------:R-:W-:Y:S05]  /*19150*/  BSYNC.RECONVERGENT B0 ;  /* 0x0000000000007941 */ /* 0x000fea0003800200 */
.L_x_36444:
        /* <DEDUP_REMOVED lines=16> */
.L_x_36451:
        /* <DEDUP_REMOVED lines=13> */
.L_x_36453:
[----:B------:R-:W-:Y:S05]  /*19330*/  BSYNC.RECONVERGENT B1 ;  /* 0x0000000000017941 */ /* 0x000fea0003800200 */
.L_x_36452:
        /* <DEDUP_REMOVED lines=61> */
.L_x_36450:
[----:B------:R-:W-:Y:S05]  /*19710*/  BSYNC.RECONVERGENT B0 ;  /* 0x0000000000007941 */ /* 0x000fea0003800200 */
.L_x_36449:
        /* <DEDUP_REMOVED lines=16> */
.L_x_36456:
        /* <DEDUP_REMOVED lines=13> */
.L_x_36458:
[----:B------:R-:W-:Y:S05]  /*198f0*/  BSYNC.RECONVERGENT B1 ;  /* 0x0000000000017941 */ /* 0x000fea0003800200 */
.L_x_36457:
        /* <DEDUP_REMOVED lines=61> */
.L_x_36455:
[----:B------:R-:W-:Y:S05]  /*19cd0*/  BSYNC.RECONVERGENT B0 ;  /* 0x0000000000007941 */ /* 0x000fea0003800200 */
.L_x_36454:
        /* <DEDUP_REMOVED lines=16> */
.L_x_36438:
        /* <DEDUP_REMOVED lines=28> */
.L_x_36459:
        /* <DEDUP_REMOVED lines=20> */
.L_x_36463:
        /* <DEDUP_REMOVED lines=13> */
.L_x_36465:
[----:B------:R-:W-:Y:S05]  /*1a1b0*/  BSYNC.RECONVERGENT B1 ;  /* 0x0000000000017941 */ /* 0x000fea0003800200 */
.L_x_36464:
        /* <DEDUP_REMOVED lines=61> */
.L_x_36462:
[----:B------:R-:W-:Y:S05]  /*1a590*/  BSYNC.RECONVERGENT B0 ;  /* 0x0000000000007941 */ /* 0x000fea0003800200 */
.L_x_36461:
        /* <DEDUP_REMOVED lines=17> */
.L_x_36468:
        /* <DEDUP_REMOVED lines=13> */
.L_x_36470:
[----:B------:R-:W-:Y:S05]  /*1a780*/  BSYNC.RECONVERGENT B1 ;  /* 0x0000000000017941 */ /* 0x000fea0003800200 */
.L_x_36469:
        /* <DEDUP_REMOVED lines=61> */
.L_x_36467:
[----:B------:R-:W-:Y:S05]  /*1ab60*/  BSYNC.RECONVERGENT B0 ;  /* 0x0000000000007941 */ /* 0x000fea0003800200 */
.L_x_36466:
        /* <DEDUP_REMOVED lines=15> */
.L_x_36473:
        /* <DEDUP_REMOVED lines=13> */
.L_x_36475:
[----:B------:R-:W-:Y:S05]  /*1ad30*/  BSYNC.RECONVERGENT B1 ;  /* 0x0000000000017941 */ /* 0x000fea0003800200 */
.L_x_36474:
        /* <DEDUP_REMOVED lines=61> */
.L_x_36472:
[----:B------:R-:W-:Y:S05]  /*1b110*/  BSYNC.RECONVERGENT B0 ;  /* 0x0000000000007941 */ /* 0x000fea0003800200 */
.L_x_36471:
        /* <DEDUP_REMOVED lines=17> */
.L_x_36478:
        /* <DEDUP_REMOVED lines=13> */
.L_x_36480:
[----:B------:R-:W-:Y:S05]  /*1b300*/  BSYNC.RECONVERGENT B1 ;  /* 0x0000000000017941 */ /* 0x000fea0003800200 */
.L_x_36479:
        /* <DEDUP_REMOVED lines=61> */
.L_x_36477:
[----:B------:R-:W-:Y:S05]  /*1b6e0*/  BSYNC.RECONVERGENT B0 ;  /* 0x0000000000007941 */ /* 0x000fea0003800200 */
.L_x_36476:
        /* <DEDUP_REMOVED lines=15> */
.L_x_36483:
        /* <DEDUP_REMOVED lines=13> */
.L_x_36485:
[----:B------:R-:W-:Y:S05]  /*1b8b0*/  BSYNC.RECONVERGENT B1 ;  /* 0x0000000000017941 */ /* 0x000fea0003800200 */
.L_x_36484:
        /* <DEDUP_REMOVED lines=61> */
.L_x_36482:
[----:B------:R-:W-:Y:S05]  /*1bc90*/  BSYNC.RECONVERGENT B0 ;  /* 0x0000000000007941 */ /* 0x000fea0003800200 */
.L_x_36481:
        /* <DEDUP_REMOVED lines=17> */
.L_x_36488:
        /* <DEDUP_REMOVED lines=13> */
.L_x_36490:
[----:B------:R-:W-:Y:S05]  /*1be80*/  BSYNC.RECONVERGENT B1 ;  /* 0x0000000000017941 */ /* 0x000fea0003800200 */
.L_x_36489:
        /* <DEDUP_REMOVED lines=61> */
.L_x_36487:
[----:B------:R-:W-:Y:S05]  /*1c260*/  BSYNC.RECONVERGENT B0 ;  /* 0x0000000000007941 */ /* 0x000fea0003800200 */
.L_x_36486:
        /* <DEDUP_REMOVED lines=15> */
.L_x_36493:
        /* <DEDUP_REMOVED lines=13> */
.L_x_36495:
[----:B------:R-:W-:Y:S05]  /*1c430*/  BSYNC.RECONVERGENT B1 ;  /* 0x0000000000017941 */ /* 0x000fea0003800200 */
.L_x_36494:
        /* <DEDUP_REMOVED lines=61> */
.L_x_36492:
[----:B------:R-:W-:Y:S05]  /*1c810*/  BSYNC.RECONVERGENT B0 ;  /* 0x0000000000007941 */ /* 0x000fea0003800200 */
.L_x_36491:
        /* <DEDUP_REMOVED lines=17> */
.L_x_36498:
        /* <DEDUP_REMOVED lines=15> */
.L_x_36500:
[----:B------:R-:W-:Y:S05]  /*1ca20*/  BSYNC.RECONVERGENT B1 ;  /* 0x0000000000017941 */ /* 0x000fea0003800200 */
.L_x_36499:
        /* <DEDUP_REMOVED lines=61> */
.L_x_36497:
[----:B------:R-:W-:Y:S05]  /*1ce00*/  BSYNC.RECONVERGENT B0 ;  /* 0x0000000000007941 */ /* 0x000fea0003800200 */
.L_x_36496:
        /* <DEDUP_REMOVED lines=35> */
.L_x_36460:
        /* <DEDUP_REMOVED lines=16> */
.L_x_36504:
        /* <DEDUP_REMOVED lines=13> */
.L_x_36506:
[----:B------:R-:W-:Y:S05]  /*1d210*/  BSYNC.RECONVERGENT B1 ;  /* 0x0000000000017941 */ /* 0x000fea0003800200 */
.L_x_36505:
        /* <DEDUP_REMOVED lines=61> */
.L_x_36503:
[----:B------:R-:W-:Y:S05]  /*1d5f0*/  BSYNC.RECONVERGENT B0 ;  /* 0x0000000000007941 */ /* 0x000fea0003800200 */
.L_x_36502:
        /* <DEDUP_REMOVED lines=16> */
.L_x_36509:
        /* <DEDUP_REMOVED lines=13> */
.L_x_36511:
[----:B------:R-:W-:Y:S05]  /*1d7d0*/  BSYNC.RECONVERGENT B1 ;  /* 0x0000000000017941 */ /* 0x000fea0003800200 */
.L_x_36510:
        /* <DEDUP_REMOVED lines=61> */
.L_x_36508:
[----:B------:R-:W-:Y:S05]  /*1dbb0*/  BSYNC.RECONVERGENT B0 ;  /* 0x0000000000007941 */ /* 0x000fea0003800200 */
.L_x_36507:
        /* <DEDUP_REMOVED lines=16> */
.L_x_36514:
        /* <DEDUP_REMOVED lines=13> */
.L_x_36516:
[----:B------:R-:W-:Y:S05]  /*1dd90*/  BSYNC.RECONVERGENT B1 ;  /* 0x0000000000017941 */ /* 0x000fea0003800200 */
.L_x_36515:
        /* <DEDUP_REMOVED lines=61> */
.L_x_36513:
[----:B------:R-:W-:Y:S05]  /*1e170*/  BSYNC.RECONVERGENT B0 ;  /* 0x0000000000007941 */ /* 0x000fea0003800200 */
.L_x_36512:
        /* <DEDUP_REMOVED lines=16> */
.L_x_36519:
        /* <DEDUP_REMOVED lines=13> */
.L_x_36521:
[----:B------:R-:W-:Y:S05]  /*1e350*/  BSYNC.RECONVERGENT B1 ;  /* 0x0000000000017941 */ /* 0x000fea0003800200 */
.L_x_36520:
        /* <DEDUP_REMOVED lines=61> */
.L_x_36518:
[----:B------:R-:W-:Y:S05]  /*1e730*/  BSYNC.RECONVERGENT B0 ;  /* 0x0000000000007941 */ /* 0x000fea0003800200 */
.L_x_36517:
        /* <DEDUP_REMOVED lines=16> */
.L_x_36501:
[----:B------:R-:W-:Y:S01]  /*1e840*/  SEL R77, RZ, 0x1000000, !P4 ;  /* 0x01000000ff4d7807 */ /* 0x000fe20006000000 */
[----:B------:R-:W0:Y:S01]  /*1e850*/  @P0 LDC.64 R20, c[0x0][0x398] ;  /* 0x0000e600ff140b82 */ /* 0x000e220000000a00 */
[----:B------:R-:W-:Y:S01]  /*1e860*/  SEL R16, RZ, 0x10000, !P3 ;  /* 0x00010000ff107807 */ /* 0x000fe20005800000 */
[----:B------:R-:W-:Y:S01]  /*1e870*/  VIADD R22, R186, 0xc0 ;  /* 0x000000c0ba167836 */ /* 0x000fe20000000000 */
[----:B------:R-:W-:Y:S02]  /*1e880*/  SEL R17, RZ, 0x100, !P2 ;  /* 0x00000100ff117807 */ /* 0x000fe40005000000 */
[----:B------:R-:W-:Y:S02]  /*1e890*/  SEL R18, RZ, 0x1, !P1 ;  /* 0x00000001ff127807 */ /* 0x000fe40004800000 */
[----:B------:R-:W-:Y:S01]  /*1e8a0*/  IADD3 R77, PT, PT, R17, R77, R16 ;  /* 0x0000004d114d7210 */ /* 0x000fe20007ffe010 */
[C---:B------:R-:W-:Y:S01]  /*1e8b0*/  IMAD.WIDE.U32 R16, R174.reuse, 0x10, R166 ;  /* 0x00000010ae107825 */ /* 0x040fe200078e00a6 */
        /* <DEDUP_REMOVED lines=12> */
[----:B------:R-:W-:-:S05]  /*1e980*/  LOP3.LUT R77, R77, 0xff0000, RZ, 0xc0, !PT ;  /* 0x00ff00004d4d7812 */ /* 0x000fca00078ec0ff */
[----:B------:R-:W-:Y:S01]  /*1e990*/  IMAD R77, R78, 0x1000000, R77 ;  /* 0x010000004e4d7824 */ /* 0x000fe200078e024d */
[----:B------:R-:W-:-:S05]  /*1e9a0*/  LOP3.LUT R78, R9, 0xff, RZ, 0xc0, !PT ;  /* 0x000000ff094e7812 */ /* 0x000fca00078ec0ff */
[----:B------:R-:W-:Y:S01]  /*1e9b0*/  IMAD R77, R78, 0x100, R77 ;  /* 0x000001004e4d7824 */ /* 0x000fe200078e024d */
[----:B------:R-:W-:-:S04]  /*1e9c0*/  LOP3.LUT R78, R7, 0xff, RZ, 0xc0, !PT ;  /* 0x000000ff074e7812 */ /* 0x000fc800078ec0ff */
[----:B------:R-:W-:Y:S01]  /*1e9d0*/  IADD3 R77, PT, PT, R77, R78, RZ ;  /* 0x0000004e4d4d7210 */ /* 0x000fe20007ffe0ff */
[----:B0-----:R-:W-:-:S05]  /*1e9e0*/  IMAD.WIDE.U32 R18, R174, 0x4, R18 ;  /* 0x00000004ae127825 */ /* 0x001fca00078e0012 */
[----:B------:R0:W-:Y:S02]  /*1e9f0*/  STG.E desc[UR6][R18.64], R77 ;  /* 0x0000004d12007986 */ /* 0x0001e4000c101906 */
.L_x_36522:
        /* <DEDUP_REMOVED lines=20> */
.L_x_36526:
        /* <DEDUP_REMOVED lines=13> */
.L_x_36528:
[----:B------:R-:W-:Y:S05]  /*1ec10*/  BSYNC.RECONVERGENT B1 ;  /* 0x0000000000017941 */ /* 0x000fea0003800200 */
.L_x_36527:
        /* <DEDUP_REMOVED lines=60> */
.L_x_36525:
[----:B------:R-:W-:Y:S05]  /*1efe0*/  BSYNC.RECONVERGENT B0 ;  /* 0x0000000000007941 */ /* 0x000fea0003800200 */
.L_x_36524:
        /* <DEDUP_REMOVED lines=17> */
.L_x_36531:
        /* <DEDUP_REMOVED lines=13> */
.L_x_36533:
[----:B------:R-:W-:Y:S05]  /*1f1d0*/  BSYNC.RECONVERGENT B1 ;  /* 0x0000000000017941 */ /* 0x000fea0003800200 */
.L_x_36532:
        /* <DEDUP_REMOVED lines=61> */
.L_x_36530:
[----:B------:R-:W-:Y:S05]  /*1f5b0*/  BSYNC.RECONVERGENT B0 ;  /* 0x0000000000007941 */ /* 0x000fea0003800200 */
.L_x_36529:
        /* <DEDUP_REMOVED lines=15> */
.L_x_36536:
        /* <DEDUP_REMOVED lines=13> */
.L_x_36538:
[----:B------:R-:W-:Y:S05]  /*1f780*/  BSYNC.RECONVERGENT B1 ;  /* 0x0000000000017941 */ /* 0x000fea0003800200 */
.L_x_36537:
        /* <DEDUP_REMOVED lines=61> */
.L_x_36535:
[----:B------:R-:W-:Y:S05]  /*1fb60*/  BSYNC.RECONVERGENT B0 ;  /* 0x0000000000007941 */ /* 0x000fea0003800200 */
.L_x_36534:
        /* <DEDUP_REMOVED lines=17> */
.L_x_36541:
        /* <DEDUP_REMOVED lines=13> */
.L_x_36543:
[----:B------:R-:W-:Y:S05]  /*1fd50*/  BSYNC.RECONVERGENT B1 ;  /* 0x0000000000017941 */ /* 0x000fea0003800200 */
.L_x_36542:
        /* <DEDUP_REMOVED lines=61> */
.L_x_36540:
[----:B------:R-:W-:Y:S05]  /*20130*/  BSYNC.RECONVERGENT B0 ;  /* 0x0000000000007941 */ /* 0x000fea0003800200 */
.L_x_36539:
        /* <DEDUP_REMOVED lines=15> */
.L_x_36546:
        /* <DEDUP_REMOVED lines=13> */
.L_x_36548:
[----:B------:R-:W-:Y:S05]  /*20300*/  BSYNC.RECONVERGENT B1 ;  /* 0x0000000000017941 */ /* 0x000fea0003800200 */
.L_x_36547:
        /* <DEDUP_REMOVED lines=61> */
.L_x_36545:
[----:B------:R-:W-:Y:S05]  /*206e0*/  BSYNC.RECONVERGENT B0 ;  /* 0x0000000000007941 */ /* 0x000fea0003800200 */
.L_x_36544:
        /* <DEDUP_REMOVED lines=17> */
.L_x_36551:
        /* <DEDUP_REMOVED lines=13> */
.L_x_36553:
[----:B------:R-:W-:Y:S05]  /*208d0*/  BSYNC.RECONVERGENT B1 ;  /* 0x0000000000017941 */ /* 0x000fea0003800200 */
.L_x_36552:
        /* <DEDUP_REMOVED lines=61> */
.L_x_36550:
[----:B------:R-:W-:Y:S05]  /*20cb0*/  BSYNC.RECONVERGENT B0 ;  /* 0x0000000000007941 */ /* 0x000fea0003800200 */
.L_x_36549:
        /* <DEDUP_REMOVED lines=15> */
.L_x_36556:
        /* <DEDUP_REMOVED lines=13> */
.L_x_36558:
[----:B------:R-:W-:Y:S05]  /*20e80*/  BSYNC.RECONVERGENT B1 ;  /* 0x0000000000017941 */ /* 0x000fea0003800200 */
.L_x_36557:
        /* <DEDUP_REMOVED lines=61> */
.L_x_36555:
[----:B------:R-:W-:Y:S05]  /*21260*/  BSYNC.RECONVERGENT B0 ;  /* 0x0000000000007941 */ /* 0x000fea0003800200 */
.L_x_36554:
        /* <DEDUP_REMOVED lines=17> */
.L_x_36561:
        /* <DEDUP_REMOVED lines=15> */
.L_x_36563:
[----:B------:R-:W-:Y:S05]  /*21470*/  BSYNC.RECONVERGENT B1 ;  /* 0x0000000000017941 */ /* 0x000fea0003800200 */
.L_x_36562:
        /* <DEDUP_REMOVED lines=61> */
.L_x_36560:
[----:B------:R-:W-:Y:S05]  /*21850*/  BSYNC.RECONVERGENT B0 ;  /* 0x0000000000007941 */ /* 0x000fea0003800200 */
.L_x_36559:
        /* <DEDUP_REMOVED lines=35> */
.L_x_36523:
        /* <DEDUP_REMOVED lines=16> */
.L_x_36567:
        /* <DEDUP_REMOVED lines=13> */
.L_x_36569:
[----:B------:R-:W-:Y:S05]  /*21c60*/  BSYNC.RECONVERGENT B1 ;  /* 0x0000000000017941 */ /* 0x000fea0003800200 */
.L_x_36568:
        /* <DEDUP_REMOVED lines=60> */
.L_x_36566:
[----:B------:R-:W-:Y:S05]  /*22030*/  BSYNC.RECONVERGENT B0 ;  /* 0x0000000000007941 */ /* 0x000fea0003800200 */
.L_x_36565:
        /* <DEDUP_REMOVED lines=16> */
.L_x_36572:
        /* <DEDUP_REMOVED lines=13> */
.L_x_36574:
[----:B------:R-:W-:Y:S05]  /*22210*/  BSYNC.RECONVERGENT B1 ;  /* 0x0000000000017941 */ /* 0x000fea0003800200 */
.L_x_36573:
        /* <DEDUP_REMOVED lines=61> */
.L_x_36571:
[----:B------:R-:W-:Y:S05]  /*225f0*/  BSYNC.RECONVERGENT B0 ;  /* 0x0000000000007941 */ /* 0x000fea0003800200 */
.L_x_36570:
        /* <DEDUP_REMOVED lines=16> */
.L_x_36577:
        /* <DEDUP_REMOVED lines=13> */
.L_x_36579:
[----:B------:R-:W-:Y:S05]  /*227d0*/  BSYNC.RECONVERGENT B1 ;  /* 0x0000000000017941 */ /* 0x000fea0003800200 */
.L_x_36578:
        /* <DEDUP_REMOVED lines=61> */
.L_x_36576:
[----:B------:R-:W-:Y:S05]  /*22bb0*/  BSYNC.RECONVERGENT B0 ;  /* 0x0000000000007941 */ /* 0x000fea0003800200 */
.L_x_36575:
        /* <DEDUP_REMOVED lines=16> */
.L_x_36582:
        /* <DEDUP_REMOVED lines=13> */
.L_x_36584:
[----:B------:R-:W-:Y:S05]  /*22d90*/  BSYNC.RECONVERGENT B1 ;  /* 0x0000000000017941 */ /* 0x000fea0003800200 */
.L_x_36583:
        /* <DEDUP_REMOVED lines=61> */
.L_x_36581:
[----:B------:R-:W-:Y:S05]  /*23170*/  BSYNC.RECONVERGENT B0 ;  /* 0x0000000000007941 */ /* 0x000fea0003800200 */
.L_x_36580:
        /* <DEDUP_REMOVED lines=16> */
.L_x_36564:
[----:B------:R-:W-:Y:S01]  /*23280*/  IMAD.WIDE.U32 R16, R22, 0x10, R166 ;  /* 0x0000001016107825 */ /* 0x000fe200078e00a6 */
[----:B------:R-:W0:Y:S01]  /*23290*/  @P0 LDC.64 R14, c[0x0][0x398] ;  /* 0x0000e600ff0e0b82 */ /* 0x000e220000000a00 */
[----:B------:R-:W-:Y:S02]  /*232a0*/  SEL R18, RZ, 0x1000000, !P4 ;  /* 0x01000000ff127807 */ /* 0x000fe40006000000 */
[----:B------:R-:W-:Y:S01]  /*232b0*/  SEL R19, RZ, 0x10000, !P3 ;  /* 0x00010000ff137807 */ /* 0x000fe20005800000 */
[----:B------:R1:W-:Y:S01]  /*232c0*/  STG.E.128 desc[UR6][R16.64], R76 ;  /* 0x0000004c10007986 */ /* 0x0003e2000c101d06 */
[----:B------:R-:W-:-:S04]  /*232d0*/  SEL R21, RZ, 0x100, !P2 ;  /* 0x00000100ff157807 */ /* 0x000fc80005000000 */
[----:B------:R-:W-:Y:S02]  /*232e0*/  IADD3 R21, PT, PT, R21, R18, R19 ;  /* 0x0000001215157210 */ /* 0x000fe40007ffe013 */
[----:B------:R-:W-:-:S05]  /*232f0*/  SEL R18, RZ, 0x1, !P1 ;  /* 0x00000001ff127807 */ /* 0x000fca0004800000 */
[----:B------:R-:W-:Y:S02]  /*23300*/  IMAD.IADD R21, R21, 0x1, R18 ;  /* 0x0000000115157824 */ /* 0x000fe400078e0212 */
[----:B------:R-:W-:Y:S01]  /*23310*/  IMAD.WIDE.U32 R18, R22, 0x4, R200 ;  /* 0x0000000416127825 */ /* 0x000fe200078e00c8 */
[----:B-1----:R-:W1:Y:S04]  /*23320*/  @P5 LDC.64 R16, c[0x0][0x3a0] ;  /* 0x0000e800ff105b82 */ /* 0x002e680000000a00 */
[----:B------:R2:W-:Y:S02]  /*23330*/  STG.E desc[UR6][R18.64], R21 ;  /* 0x0000001512007986 */ /* 0x0005e4000c101906 */
[----:B--2---:R-:W-:-:S05]  /*23340*/  IADD3 R21, PT, PT, R186, 0xe0, RZ ;  /* 0x000000e0ba157810 */ /* 0x004fca0007ffe0ff */
[----:B0-----:R-:W-:-:S04]  /*23350*/  @P0 IMAD.WIDE.U32 R14, R21, 0x10, R14 ;  /* 0x00000010150e0825 */ /* 0x001fc800078e000e */
[----:B-1----:R-:W-:Y:S01]  /*23360*/  @P5 IMAD.WIDE.U32 R16, R21, 0x10, R16 ;  /* 0x0000001015105825 */ /* 0x002fe200078e0010 */
[----:B------:R-:W-:Y:S06]  /*23370*/  @!P0 BRA `(.L_x_36585) ;  /* 0x00000000002c8947 */ /* 0x000fec0003800000 */
[----:B------:R-:W0:Y:S01]  /*23380*/  LDC.64 R18, c[0x0][0x3b8] ;  /* 0x0000ee00ff127b82 */ /* 0x000e220000000a00 */
        /* <DEDUP_REMOVED lines=10> */
.L_x_36585:
[----:B0-----:R-:W-:Y:S01]  /*23430*/  IMAD.WIDE.U32 R18, R21, 0x10, R192 ;  /* 0x0000001015127825 */ /* 0x001fe200078e00c0 */
[----:B------:R0:W5:Y:S04]  /*23440*/  @P5 LDG.E.128 R72, desc[UR6][R16.64] ;  /* 0x0000000610485981 */ /* 0x000168000c1e1d00 */
[----:B------:R0:W5:Y:S04]  /*23450*/  @P0 LDG.E.128 R68, desc[UR6][R14.64] ;  /* 0x000000060e440981 */ /* 0x000168000c1e1d00 */
[----:B------:R-:W5:Y:S01]  /*23460*/  LDG.E.128 R16, desc[UR6][R18.64] ;  /* 0x0000000612107981 */ /* 0x000f62000c1e1d00 */
[----:B------:R-:W-:Y:S05]  /*23470*/  @!P0 BRA `(.L_x_36586) ;  /* 0x0000003000188947 */ /* 0x000fea0003800000 */
        /* <DEDUP_REMOVED lines=16> */
.L_x_36589:
        /* <DEDUP_REMOVED lines=13> */
.L_x_36591:
[----:B------:R-:W-:Y:S05]  /*23650*/  BSYNC.RECONVERGENT B1 ;  /* 0x0000000000017941 */ /* 0x000fea0003800200 */
.L_x_36590:
        /* <DEDUP_REMOVED lines=61> */
.L_x_36588:
[----:B------:R-:W-:Y:S05]  /*23a30*/  BSYNC.RECONVERGENT B0 ;  /* 0x0000000000007941 */ /* 0x000fea0003800200 */
.L_x_36587:
        /* <DEDUP_REMOVED lines=17> */
.L_x_36594:
        /* <DEDUP_REMOVED lines=13> */
.L_x_36596:
[----:B------:R-:W-:Y:S05]  /*23c20*/  BSYNC.RECONVERGENT B1 ;  /* 0x0000000000017941 */ /* 0x000fea0003800200 */
.L_x_36595:
        /* <DEDUP_REMOVED lines=61> */
.L_x_36593:
[----:B------:R-:W-:Y:S05]  /*24000*/  BSYNC.RECONVERGENT B0 ;  /* 0x0000000000007941 */ /* 0x000fea0003800200 */
.L_x_36592:
        /* <DEDUP_REMOVED lines=15> */
.L_x_36599:
        /* <DEDUP_REMOVED lines=13> */
.L_x_36601:
[----:B------:R-:W-:Y:S05]  /*241d0*/  BSYNC.RECONVERGENT B1 ;  /* 0x0000000000017941 */ /* 0x000fea0003800200 */
.L_x_36600:
        /* <DEDUP_REMOVED lines=61> */
.L_x_36598:
[----:B------:R-:W-:Y:S05]  /*245b0*/  BSYNC.RECONVERGENT B0 ;  /* 0x0000000000007941 */ /* 0x000fea0003800200 */
.L_x_36597:
        /* <DEDUP_REMOVED lines=17> */
.L_x_36604:
        /* <DEDUP_REMOVED lines=13> */
.L_x_36606:
[----:B------:R-:W-:Y:S05]  /*247a0*/  BSYNC.RECONVERGENT B1 ;  /* 0x0000000000017941 */ /* 0x000fea0003800200 */
.L_x_36605:
        /* <DEDUP_REMOVED lines=61> */
.L_x_36603:
[----:B------:R-:W-:Y:S05]  /*24b80*/  BSYNC.RECONVERGENT B0 ;  /* 0x0000000000007941 */ /* 0x000fea0003800200 */
.L_x_36602:
        /* <DEDUP_REMOVED lines=15> */
.L_x_36609:
        /* <DEDUP_REMOVED lines=13> */
.L_x_36611:
[----:B------:R-:W-:Y:S05]  /*24d50*/  BSYNC.RECONVERGENT B1 ;  /* 0x0000000000017941 */ /* 0x000fea0003800200 */
.L_x_36610:
        /* <DEDUP_REMOVED lines=61> */
.L_x_36608:
[----:B------:R-:W-:Y:S05]  /*25130*/  BSYNC.RECONVERGENT B0 ;  /* 0x0000000000007941 */ /* 0x000fea0003800200 */
.L_x_36607:
        /* <DEDUP_REMOVED lines=17> */
.L_x_36614:
        /* <DEDUP_REMOVED lines=13> */
.L_x_36616:
[----:B------:R-:W-:Y:S05]  /*25320*/  BSYNC.RECONVERGENT B1 ;  /* 0x0000000000017941 */ /* 0x000fea0003800200 */
.L_x_36615:
        /* <DEDUP_REMOVED lines=61> */
.L_x_36613:
[----:B------:R-:W-:Y:S05]  /*25700*/  BSYNC.RECONVERGENT B0 ;  /* 0x0000000000007941 */ /* 0x000fea0003800200 */
.L_x_36612:
        /* <DEDUP_REMOVED lines=15> */
.L_x_36619:
        /* <DEDUP_REMOVED lines=13> */
.L_x_36621:
[----:B------:R-:W-:Y:S05]  /*258d0*/  BSYNC.RECONVERGENT B1 ;  /* 0x0000000000017941 */ /* 0x000fea0003800200 */
.L_x_36620:
        /* <DEDUP_REMOVED lines=56> */
[----:B------:R-:W-:-:S04]  /*25c60*/  MOV R8, R88 ;  /* 0x0000005800087202 */ /* 0x000fc80000000f00 */
[----:B------:R-:W-:Y:S01]  /*25c70*/  LOP3.LUT R4, R82, UR15, R81, 0x96, !PT ;  /* 0x0000000f52047c12 */ /* 0x000fe2000f8e9651 */
[----:B------:R-:W-:Y:S02]  /*25c80*/  IMAD.MOV.U32 R81, RZ, RZ, R23 ;  /* 0x000000ffff517224 */ /* 0x000fe400078e0017 */
[----:B------:R-:W-:Y:S02]  /*25c90*/  IMAD.MOV.U32 R23, RZ, RZ, R80 ;  /* 0x000000ffff177224 */ /* 0x000fe400078e0050 */
[----:B------:R-:W-:-:S07]  /*25ca0*/  HFMA2 R80, -RZ, RZ, 0, 0 ;  /* 0x00000000ff507431 */ /* 0x000fce00000001ff */
.L_x_36618:
[----:B------:R-:W-:Y:S05]  /*25cb0*/  BSYNC.RECONVERGENT B0 ;  /* 0x0000000000007941 */ /* 0x000fea0003800200 */
.L_x_36617:
        /* <DEDUP_REMOVED lines=17> */
.L_x_36624:
        /* <DEDUP_REMOVED lines=15> */
.L_x_36626:
[----:B------:R-:W-:Y:S05]  /*25ec0*/  BSYNC.RECONVERGENT B1 ;  /* 0x0000000000017941 */ /* 0x000fea0003800200 */
.L_x_36625:
        /* <DEDUP_REMOVED lines=61> */
.L_x_36623:
[----:B------:R-:W-:Y:S05]  /*262a0*/  BSYNC.RECONVERGENT B0 ;  /* 0x0000000000007941 */ /* 0x000fea0003800200 */
.L_x_36622:
[-C--:B------:R-:W-:Y:S01]  /*262b0*/  FMUL.FTZ R100, R68, R140.reuse ;  /* 0x0000008c44647220 */ /* 0x080fe20000410000 */
[----:B------:R-:W-:Y:S01]  /*262c0*/  FSETP.GTU.FTZ.AND P6, PT, R14, R141, PT ;  /* 0x0000008d0e00720b */ /* 0x000fe20003fdc000 */
[----:B------:R-:W-:Y:S01]  /*262d0*/  FMUL.FTZ R101, R69, R140 ;  /* 0x0000008c45657220 */ /* 0x000fe20000410000 */
[----:B------:R-:W-:Y:S02]  /*262e0*/  I2FP.F32.U32 R80, R81 ;  /* 0x0000005100507245 */ /* 0x000fe40000201000 */
[----:B------:R-:W-:Y:S02]  /*262f0*/  FSEL R100, R100, RZ, !P6 ;  /* 0x000000ff64647208 */ /* 0x000fe40007000000 */
[----:B------:R-:W-:Y:S01]  /*26300*/  SEL R14, RZ, 0x1, P6 ;  /* 0x00000001ff0e7807 */ /* 0x000fe20003000000 */
[----:B------:R-:W-:Y:S01]  /*26310*/  FFMA.FTZ R80, R80, R142, 1.1641532182693481445e-10 ;  /* 0x2f00000050507423 */ /* 0x000fe2000001008e */
[----:B------:R-:W-:Y:S02]  /*26320*/  FSETP.GTU.FTZ.AND P6, PT, R15, R141, PT ;  /* 0x0000008d0f00720b */ /* 0x000fe40003fdc000 */
[----:B------:R-:W-:-:S02]  /*26330*/  FSEL R102, R18, RZ, P3 ;  /* 0x000000ff12667208 */ /* 0x000fc40001800000 */
[----:B------:R-:W-:Y:S02]  /*26340*/  FSEL R101, R101, RZ, !P6 ;  /* 0x000000ff65657208 */ /* 0x000fe40007000000 */
[----:B------:R-:W-:Y:S02]  /*26350*/  SEL R15, RZ, 0x1, P6 ;  /* 0x00000001ff0f7807 */ /* 0x000fe40003000000 */
[-C--:B------:R-:W-:Y:S01]  /*26360*/  FSETP.GTU.FTZ.AND P6, PT, R20, R141.reuse, PT ;  /* 0x0000008d1400720b */ /* 0x080fe20003fdc000 */
[----:B------:R-:W-:Y:S01]  /*26370*/  FMUL.FTZ R20, R70, R140 ;  /* 0x0000008c46147220 */ /* 0x000fe20000410000 */
[----:B------:R-:W-:Y:S02]  /*26380*/  FSEL R17, R17, RZ, P2 ;  /* 0x000000ff11117208 */ /* 0x000fe40001000000 */
[----:B------:R-:W-:Y:S02]  /*26390*/  SEL R18, RZ, 0x1, P6 ;  /* 0x00000001ff127807 */ /* 0x000fe40003000000 */
[----:B------:R-:W-:Y:S01]  /*263a0*/  FSEL R20, R20, RZ, !P6 ;  /* 0x000000ff14147208 */ /* 0x000fe20007000000 */
[----:B------:R-:W-:Y:S01]  /*263b0*/  FADD.FTZ R101, R17, R101 ;  /* 0x0000006511657221 */ /* 0x000fe20000010000 */
[----:B------:R-:W-:-:S02]  /*263c0*/  FSETP.GTU.FTZ.AND P6, PT, R80, R141, PT ;  /* 0x0000008d5000720b */ /* 0x000fc40003fdc000 */
[----:B------:R-:W-:Y:S01]  /*263d0*/  FSEL R16, R16, RZ, P1 ;  /* 0x000000ff10107208 */ /* 0x000fe20000800000 */
[----:B------:R-:W-:Y:S01]  /*263e0*/  FADD.FTZ R102, R102, R20 ;  /* 0x0000001466667221 */ /* 0x000fe20000010000 */
[----:B------:R-:W-:Y:S01]  /*263f0*/  FMUL.FTZ R20, R71, R140 ;  /* 0x0000008c47147220 */ /* 0x000fe20000410000 */
[----:B------:R-:W-:Y:S01]  /*26400*/  FSEL R19, R19, RZ, P4 ;  /* 0x000000ff13137208 */ /* 0x000fe20002000000 */
[----:B------:R-:W-:Y:S01]  /*26410*/  @P5 FADD.FTZ R101, R73, R101 ;  /* 0x0000006549655221 */ /* 0x000fe20000010000 */
[----:B------:R-:W-:Y:S01]  /*26420*/  PRMT R7, R14, 0x7610, R7 ;  /* 0x000076100e077816 */ /* 0x000fe20000000007 */
[----:B------:R-:W-:Y:S01]  /*26430*/  FADD.FTZ R100, R16, R100 ;  /* 0x0000006410647221 */ /* 0x000fe20000010000 */
[----:B------:R-:W-:Y:S01]  /*26440*/  FSEL R20, R20, RZ, !P6 ;  /* 0x000000ff14147208 */ /* 0x000fe20007000000 */
[----:B------:R-:W-:Y:S01]  /*26450*/  @P5 FADD.FTZ R102, R74, R102 ;  /* 0x000000664a665221 */ /* 0x000fe20000010000 */
[----:B------:R-:W-:Y:S01]  /*26460*/  SEL R14, RZ, 0x1, P6 ;  /* 0x00000001ff0e7807 */ /* 0x000fe20003000000 */
[----:B------:R-:W-:Y:S01]  /*26470*/  @P5 FADD.FTZ R100, R72, R100 ;  /* 0x0000006448645221 */ /* 0x000fe20000010000 */
[----:B------:R-:W-:Y:S01]  /*26480*/  PRMT R9, R15, 0x7610, R9 ;  /* 0x000076100f097816 */ /* 0x000fe20000000009 */
[----:B------:R-:W-:Y:S01]  /*26490*/  FADD.FTZ R103, R20, R19 ;  /* 0x0000001314677221 */ /* 0x000fe20000010000 */
[----:B------:R-:W-:-:S02]  /*264a0*/  PRMT R10, R18, 0x7610, R10 ;  /* 0x00007610120a7816 */ /* 0x000fc4000000000a */
[----:B------:R-:W-:Y:S01]  /*264b0*/  PRMT R11, R14, 0x7610, R11 ;  /* 0x000076100e0b7816 */ /* 0x000fe2000000000b */
[----:B------:R-:W-:Y:S01]  /*264c0*/  @P5 FADD.FTZ R103, R75, R103 ;  /* 0x000000674b675221 */ /* 0x000fe20000010000 */
[----:B------:R-:W-:Y:S06]  /*264d0*/  BRA `(.L_x_36627) ;  /* 0x0000001800007947 */ /* 0x000fec0003800000 */
.L_x_36586:
        /* <DEDUP_REMOVED lines=16> */
.L_x_36630:
        /* <DEDUP_REMOVED lines=13> */
.L_x_36632:
[----:B------:R-:W-:Y:S05]  /*266b0*/  BSYNC.RECONVERGENT B1 ;  /* 0x0000000000017941 */ /* 0x000fea0003800200 */
.L_x_36631:
        /* <DEDUP_REMOVED lines=61> */
.L_x_36629:
[----:B------:R-:W-:Y:S05]  /*26a90*/  BSYNC.RECONVERGENT B0 ;  /* 0x0000000000007941 */ /* 0x000fea0003800200 */
.L_x_36628:
        /* <DEDUP_REMOVED lines=16> */
.L_x_36635:
        /* <DEDUP_REMOVED lines=13> */
.L_x_36637:
[----:B------:R-:W-:Y:S05]  /*26c70*/  BSYNC.RECONVERGENT B1 ;  /* 0x0000000000017941 */ /* 0x000fea0003800200 */
.L_x_36636:
        /* <DEDUP_REMOVED lines=59> */
[----:B------:R-:W-:Y:S02]  /*27030*/  IMAD.MOV.U32 R15, RZ, RZ, R23 ;  /* 0x000000ffff0f7224 */ /* 0x000fe400078e0017 */
[----:B------:R-:W-:-:S07]  /*27040*/  IMAD.MOV.U32 R23, RZ, RZ, R14 ;  /* 0x000000ffff177224 */ /* 0x000fce00078e000e */
.L_x_36634:
[----:B------:R-:W-:Y:S05]  /*27050*/  BSYNC.RECONVERGENT B0 ;  /* 0x0000000000007941 */ /* 0x000fea0003800200 */
.L_x_36633:
        /* <DEDUP_REMOVED lines=16> */
.L_x_36640:
        /* <DEDUP_REMOVED lines=13> */
.L_x_36642:
[----:B------:R-:W-:Y:S05]  /*27230*/  BSYNC.RECONVERGENT B1 ;  /* 0x0000000000017941 */ /* 0x000fea0003800200 */
.L_x_36641:
        /* <DEDUP_REMOVED lines=60> */
[----:B------:R-:W-:-:S07]  /*27600*/  IMAD.MOV.U32 R14, RZ, RZ, RZ ;  /* 0x000000ffff0e7224 */ /* 0x000fce00078e00ff */
.L_x_36639:
[----:B------:R-:W-:Y:S05]  /*27610*/  BSYNC.RECONVERGENT B0 ;  /* 0x0000000000007941 */ /* 0x000fea0003800200 */
.L_x_36638:
        /* <DEDUP_REMOVED lines=16> */
.L_x_36645:
        /* <DEDUP_REMOVED lines=13> */
.L_x_36647:
[----:B------:R-:W-:Y:S05]  /*277f0*/  BSYNC.RECONVERGENT B1 ;  /* 0x0000000000017941 */ /* 0x000fea0003800200 */
.L_x_36646:
        /* <DEDUP_REMOVED lines=57> */
[----:B------:R-:W-:Y:S01]  /*27b90*/  IMAD.MOV.U32 R82, RZ, RZ, RZ ;  /* 0x000000ffff527224 */ /* 0x000fe200078e00ff */
[----:B------:R-:W-:Y:S01]  /*27ba0*/  LOP3.LUT R4, R80, UR15, R15, 0x96, !PT ;  /* 0x0000000f50047c12 */ /* 0x000fe2000f8e960f */
[----:B------:R-:W-:Y:S01]  /*27bb0*/  IMAD.MOV.U32 R15, RZ, RZ, R23 ;  /* 0x000000ffff0f7224 */ /* 0x000fe200078e0017 */
[----:B------:R-:W-:-:S07]  /*27bc0*/  MOV R23, R14 ;  /* 0x0000000e00177202 */ /* 0x000fce0000000f00 */
.L_x_36644:
[----:B------:R-:W-:Y:S05]  /*27bd0*/  BSYNC.RECONVERGENT B0 ;  /* 0x0000000000007941 */ /* 0x000fea0003800200 */
.L_x_36643:
        /* <DEDUP_REMOVED lines=16> */
.L_x_36627:
[----:B------:R-:W-:Y:S01]  /*27ce0*/  IMAD.WIDE.U32 R14, R21, 0x10, R166 ;  /* 0x00000010150e7825 */ /* 0x000fe200078e00a6 */
[----:B------:R-:W0:Y:S01]  /*27cf0*/  @P0 LDC.64 R18, c[0x0][0x398] ;  /* 0x0000e600ff120b82 */ /* 0x000e220000000a00 */
[----:B------:R-:W-:-:S03]  /*27d00*/  SEL R20, RZ, 0x1000000, !P4 ;  /* 0x01000000ff147807 */ /* 0x000fc60006000000 */
[----:B------:R1:W-:Y:S04]  /*27d10*/  STG.E.128 desc[UR6][R14.64], R100 ;  /* 0x000000640e007986 */ /* 0x0003e8000c101d06 */
[----:B------:R-:W2:Y:S01]  /*27d20*/  @P5 LDC.64 R16, c[0x0][0x3a0] ;  /* 0x0000e800ff105b82 */ /* 0x000ea20000000a00 */
[----:B-1----:R-:W-:Y:S02]  /*27d30*/  SEL R14, RZ, 0x10000, !P3 ;  /* 0x00010000ff0e7807 */ /* 0x002fe40005800000 */
[----:B------:R-:W-:-:S04]  /*27d40*/  SEL R15, RZ, 0x100, !P2 ;  /* 0x00000100ff0f7807 */ /* 0x000fc80005000000 */
[----:B------:R-:W-:Y:S02]  /*27d50*/  IADD3 R20, PT, PT, R15, R20, R14 ;  /* 0x000000140f147210 */ /* 0x000fe40007ffe00e */
[----:B------:R-:W-:-:S05]  /*27d60*/  SEL R14, RZ, 0x1, !P1 ;  /* 0x00000001ff0e7807 */ /* 0x000fca0004800000 */
[----:B------:R-:W-:Y:S02]  /*27d70*/  IMAD.IADD R20, R20, 0x1, R14 ;  /* 0x0000000114147824 */ /* 0x000fe400078e020e */
[----:B------:R-:W-:-:S05]  /*27d80*/  IMAD.WIDE.U32 R14, R21, 0x4, R200 ;  /* 0x00000004150e7825 */ /* 0x000fca00078e00c8 */
[----:B------:R1:W-:Y:S02]  /*27d90*/  STG.E desc[UR6][R14.64], R20 ;  /* 0x000000140e007986 */ /* 0x0003e4000c101906 */
[----:B-1----:R-:W-:-:S05]  /*27da0*/  IADD3 R15, PT, PT, R186, 0x100, RZ ;  /* 0x00000100ba0f7810 */ /* 0x002fca0007ffe0ff */
[----:B0-----:R-:W-:Y:S01]  /*27db0*/  @P0 IMAD.WIDE.U32 R18, R15, 0x10, R18 ;  /* 0x000000100f120825 */ /* 0x001fe200078e0012 */
[----:B--2---:R-:W-:Y:S06]  /*27dc0*/  @!P0 BRA `(.L_x_36648) ;  /* 0x00000000002c8947 */ /* 0x004fec0003800000 */
        /* <DEDUP_REMOVED lines=11> */
.L_x_36648:
[C---:B------:R-:W-:Y:S01]  /*27e80*/  @P5 IMAD.WIDE.U32 R16, R15.reuse, 0x10, R16 ;  /* 0x000000100f105825 */ /* 0x040fe200078e0010 */
[----:B------:R-:W5:Y:S04]  /*27e90*/  @P0 LDG.E.128 R68, desc[UR6][R18.64] ;  /* 0x0000000612440981 */ /* 0x000f68000c1e1d00 */
[----:B------:R1:W5:Y:S02]  /*27ea0*/  @P5 LDG.E.128 R72, desc[UR6][R16.64] ;  /* 0x0000000610485981 */ /* 0x000364000c1e1d00 */
[----:B-1----:R-:W-:-:S06]  /*27eb0*/  IMAD.WIDE.U32 R16, R15, 0x10, R192 ;  /* 0x000000100f107825 */ /* 0x002fcc00078e00c0 */
        /* <DEDUP_REMOVED lines=18> */
.L_x_36652:
        /* <DEDUP_REMOVED lines=13> */
.L_x_36654:
[----:B------:R-:W-:Y:S05]  /*280b0*/  BSYNC.RECONVERGENT B1 ;  /* 0x0000000000017941 */ /* 0x000fea0003800200 */
.L_x_36653:
        /* <DEDUP_REMOVED lines=61> */
.L_x_36651:
[----:B------:R-:W-:Y:S05]  /*28490*/  BSYNC.RECONVERGENT B0 ;  /* 0x0000000000007941 */ /* 0x000fea0003800200 */
.L_x_36650:
        /* <DEDUP_REMOVED lines=17> */
.L_x_36657:
        /* <DEDUP_REMOVED lines=13> */
.L_x_36659:
[----:B------:R-:W-:Y:S05]  /*28680*/  BSYNC.RECONVERGENT B1 ;  /* 0x0000000000017941 */ /* 0x000fea0003800200 */
.L_x_36658:
        /* <DEDUP_REMOVED lines=61> */
.L_x_36656:
[----:B------:R-:W-:Y:S05]  /*28a60*/  BSYNC.RECONVERGENT B0 ;  /* 0x0000000000007941 */ /* 0x000fea0003800200 */
.L_x_36655:
        /* <DEDUP_REMOVED lines=15> */
.L_x_36662:
        /* <DEDUP_REMOVED lines=13> */
.L_x_36664:
[----:B------:R-:W-:Y:S05]  /*28c30*/  BSYNC.RECONVERGENT B1 ;  /* 0x0000000000017941 */ /* 0x000fea0003800200 */
.L_x_36663:
        /* <DEDUP_REMOVED lines=61> */
.L_x_36661:
[----:B------:R-:W-:Y:S05]  /*29010*/  BSYNC.RECONVERGENT B0 ;  /* 0x0000000000007941 */ /* 0x000fea0003800200 */
.L_x_36660:
        /* <DEDUP_REMOVED lines=17> */
.L_x_36667:
        /* <DEDUP_REMOVED lines=13> */
.L_x_36669:
[----:B------:R-:W-:Y:S05]  /*29200*/  BSYNC.RECONVERGENT B1 ;  /* 0x0000000000017941 */ /* 0x000fea0003800200 */
.L_x_36668:
        /* <DEDUP_REMOVED lines=61> */
.L_x_36666:
[----:B------:R-:W-:Y:S05]  /*295e0*/  BSYNC.RECONVERGENT B0 ;  /* 0x0000000000007941 */ /* 0x000fea0003800200 */
.L_x_36665:
        /* <DEDUP_REMOVED lines=15> */
.L_x_36672:
        /* <DEDUP_REMOVED lines=13> */
.L_x_36674:
[----:B------:R-:W-:Y:S05]  /*297b0*/  BSYNC.RECONVERGENT B1 ;  /* 0x0000000000017941 */ /* 0x000fea0003800200 */
.L_x_36673:
        /* <DEDUP_REMOVED lines=61> */
.L_x_36671:
[----:B------:R-:W-:Y:S05]  /*29b90*/  BSYNC.RECONVERGENT B0 ;  /* 0x0000000000007941 */ /* 0x000fea0003800200 */
.L_x_36670:
        /* <DEDUP_REMOVED lines=17> */
.L_x_36677:
        /* <DEDUP_REMOVED lines=13> */
.L_x_36679:
[----:B------:R-:W-:Y:S05]  /*29d80*/  BSYNC.RECONVERGENT B1 ;  /* 0x0000000000017941 */ /* 0x000fea0003800200 */
.L_x_36678:
        /* <DEDUP_REMOVED lines=61> */
.L_x_36676:
[----:B------:R-:W-:Y:S05]  /*2a160*/  BSYNC.RECONVERGENT B0 ;  /* 0x0000000000007941 */ /* 0x000fea0003800200 */
.L_x_36675:
        /* <DEDUP_REMOVED lines=15> */
.L_x_36682:
        /* <DEDUP_REMOVED lines=13> */
.L_x_36684:
[----:B------:R-:W-:Y:S05]  /*2a330*/  BSYNC.RECONVERGENT B1 ;  /* 0x0000000000017941 */ /* 0x000fea0003800200 */
.L_x_36683:
        /* <DEDUP_REMOVED lines=59> */
[----:B------:R-:W-:Y:S02]  /*2a6f0*/  IMAD.MOV.U32 R20, RZ, RZ, R80 ;  /* 0x000000ffff147224 */ /* 0x000fe400078e0050 */
[----:B------:R-:W-:-:S07]  /*2a700*/  HFMA2 R80, -RZ, RZ, 0, 0 ;  /* 0x00000000ff507431 */ /* 0x000fce00000001ff */
.L_x_36681:
[----:B------:R-:W-:Y:S05]  /*2a710*/  BSYNC.RECONVERGENT B0 ;  /* 0x0000000000007941 */ /* 0x000fea0003800200 */
.L_x_36680:
        /* <DEDUP_REMOVED lines=17> */
.L_x_36687:
        /* <DEDUP_REMOVED lines=15> */
.L_x_36689:
[----:B------:R-:W-:Y:S05]  /*2a920*/  BSYNC.RECONVERGENT B1 ;  /* 0x0000000000017941 */ /* 0x000fea0003800200 */
.L_x_36688:
        /* <DEDUP_REMOVED lines=61> */
.L_x_36686:
[----:B------:R-:W-:Y:S05]  /*2ad00*/  BSYNC.RECONVERGENT B0 ;  /* 0x0000000000007941 */ /* 0x000fea0003800200 */
.L_x_36685:
[-C--:B------:R-:W-:Y:S01]  /*2ad10*/  FMUL.FTZ R96, R68, R140.reuse ;  /* 0x0000008c44607220 */ /* 0x080fe20000410000 */
[----:B------:R-:W-:Y:S01]  /*2ad20*/  FSETP.GTU.FTZ.AND P6, PT, R14, R141, PT ;  /* 0x0000008d0e00720b */ /* 0x000fe20003fdc000 */
[-C--:B------:R-:W-:Y:S01]  /*2ad30*/  FMUL.FTZ R97, R69, R140.reuse ;  /* 0x0000008c45617220 */ /* 0x080fe20000410000 */
[----:B------:R-:W-:Y:S01]  /*2ad40*/  FMUL.FTZ R80, R70, R140 ;  /* 0x0000008c46507220 */ /* 0x000fe20000410000 */
[----:B------:R-:W-:Y:S02]  /*2ad50*/  I2FP.F32.U32 R81, R81 ;  /* 0x0000005100517245 */ /* 0x000fe40000201000 */
[----:B------:R-:W-:Y:S02]  /*2ad60*/  FSEL R96, R96, RZ, !P6 ;  /* 0x000000ff60607208 */ /* 0x000fe40007000000 */
[----:B------:R-:W-:Y:S01]  /*2ad70*/  SEL R14, RZ, 0x1, P6 ;  /* 0x00000001ff0e7807 */ /* 0x000fe20003000000 */
[----:B------:R-:W-:Y:S01]  /*2ad80*/  FFMA.FTZ R81, R81, R142, 1.1641532182693481445e-10 ;  /* 0x2f00000051517423 */ /* 0x000fe2000001008e */
[----:B------:R-:W-:-:S02]  /*2ad90*/  FSETP.GTU.FTZ.AND P6, PT, R23, R141, PT ;  /* 0x0000008d1700720b */ /* 0x000fc40003fdc000 */
[----:B------:R-:W-:Y:S02]  /*2ada0*/  FSEL R98, R18, RZ, P3 ;  /* 0x000000ff12627208 */ /* 0x000fe40001800000 */
[----:B------:R-:W-:Y:S02]  /*2adb0*/  FSEL R97, R97, RZ, !P6 ;  /* 0x000000ff61617208 */ /* 0x000fe40007000000 */
[----:B------:R-:W-:Y:S02]  /*2adc0*/  SEL R23, RZ, 0x1, P6 ;  /* 0x00000001ff177807 */ /* 0x000fe40003000000 */
[----:B------:R-:W-:Y:S02]  /*2add0*/  FSETP.GTU.FTZ.AND P6, PT, R90, R141, PT ;  /* 0x0000008d5a00720b */ /* 0x000fe40003fdc000 */
[----:B------:R-:W-:Y:S02]  /*2ade0*/  FSEL R17, R17, RZ, P2 ;  /* 0x000000ff11117208 */ /* 0x000fe40001000000 */
[----:B------:R-:W-:-:S02]  /*2adf0*/  FSEL R80, R80, RZ, !P6 ;  /* 0x000000ff50507208 */ /* 0x000fc40007000000 */
[----:B------:R-:W-:Y:S01]  /*2ae00*/  SEL R18, RZ, 0x1, P6 ;  /* 0x00000001ff127807 */ /* 0x000fe20003000000 */
[----:B------:R-:W-:Y:S01]  /*2ae10*/  FADD.FTZ R97, R17, R97 ;  /* 0x0000006111617221 */ /* 0x000fe20000010000 */
[----:B------:R-:W-:Y:S01]  /*2ae20*/  FSETP.GTU.FTZ.AND P6, PT, R81, R141, PT ;  /* 0x0000008d5100720b */ /* 0x000fe20003fdc000 */
[----:B------:R-:W-:Y:S01]  /*2ae30*/  FADD.FTZ R98, R98, R80 ;  /* 0x0000005062627221 */ /* 0x000fe20000010000 */
[----:B------:R-:W-:Y:S01]  /*2ae40*/  FMUL.FTZ R80, R71, R140 ;  /* 0x0000008c47507220 */ /* 0x000fe20000410000 */
[----:B------:R-:W-:Y:S01]  /*2ae50*/  FSEL R16, R16, RZ, P1 ;  /* 0x000000ff10107208 */ /* 0x000fe20000800000 */
[----:B------:R-:W-:Y:S01]  /*2ae60*/  @P5 FADD.FTZ R97, R73, R97 ;  /* 0x0000006149615221 */ /* 0x000fe20000010000 */
[----:B------:R-:W-:Y:S01]  /*2ae70*/  FSEL R19, R19, RZ, P4 ;  /* 0x000000ff13137208 */ /* 0x000fe20002000000 */
[----:B------:R-:W-:Y:S01]  /*2ae80*/  @P5 FADD.FTZ R98, R74, R98 ;  /* 0x000000624a625221 */ /* 0x000fe20000010000 */
[----:B------:R-:W-:Y:S01]  /*2ae90*/  FSEL R80, R80, RZ, !P6 ;  /* 0x000000ff50507208 */ /* 0x000fe20007000000 */
[----:B------:R-:W-:Y:S01]  /*2aea0*/  FADD.FTZ R96, R16, R96 ;  /* 0x0000006010607221 */ /* 0x000fe20000010000 */
[----:B------:R-:W-:-:S02]  /*2aeb0*/  PRMT R7, R14, 0x7610, R7 ;  /* 0x000076100e077816 */ /* 0x000fc40000000007 */
        /* <DEDUP_REMOVED lines=8> */
.L_x_36649:
        /* <DEDUP_REMOVED lines=16> */
.L_x_36693:
        /* <DEDUP_REMOVED lines=12> */
.L_x_36695:
[----:B------:R-:W-:Y:S05]  /*2b100*/  BSYNC.RECONVERGENT B1 ;  /* 0x0000000000017941 */ /* 0x000fea0003800200 */
.L_x_36694:
        /* <DEDUP_REMOVED lines=62> */
.L_x_36692:
[----:B------:R-:W-:Y:S05]  /*2b4f0*/  BSYNC.RECONVERGENT B0 ;  /* 0x0000000000007941 */ /* 0x000fea0003800200 */
.L_x_36691:
        /* <DEDUP_REMOVED lines=16> */
.L_x_36698:
        /* <DEDUP_REMOVED lines=12> */
.L_x_36700:
[----:B------:R-:W-:Y:S05]  /*2b6c0*/  BSYNC.RECONVERGENT B1 ;  /* 0x0000000000017941 */ /* 0x000fea0003800200 */
.L_x_36699:
        /* <DEDUP_REMOVED lines=62> */
.L_x_36697:
[----:B------:R-:W-:Y:S05]  /*2bab0*/  BSYNC.RECONVERGENT B0 ;  /* 0x0000000000007941 */ /* 0x000fea0003800200 */
.L_x_36696:
        /* <DEDUP_REMOVED lines=16> */
.L_x_36703:
        /* <DEDUP_REMOVED lines=12> */
.L_x_36705:
[----:B------:R-:W-:Y:S05]  /*2bc80*/  BSYNC.RECONVERGENT B1 ;  /* 0x0000000000017941 */ /* 0x000fea0003800200 */
.L_x_36704:
        /* <DEDUP_REMOVED lines=62> */
.L_x_36702:
[----:B------:R-:W-:Y:S05]  /*2c070*/  BSYNC.RECONVERGENT B0 ;  /* 0x0000000000007941 */ /* 0x000fea0003800200 */
.L_x_36701:
        /* <DEDUP_REMOVED lines=16> */
.L_x_36708:
        /* <DEDUP_REMOVED lines=12> */
.L_x_36710:
[----:B------:R-:W-:Y:S05]  /*2c240*/  BSYNC.RECONVERGENT B1 ;  /* 0x0000000000017941 */ /* 0x000fea0003800200 */
.L_x_36709:
        /* <DEDUP_REMOVED lines=62> */
.L_x_36707:
[----:B------:R-:W-:Y:S05]  /*2c630*/  BSYNC.RECONVERGENT B0 ;  /* 0x0000000000007941 */ /* 0x000fea0003800200 */
.L_x_36706:
        /* <DEDUP_REMOVED lines=16> */
.L_x_36690:
[C---:B------:R-:W-:Y:S01]  /*2c740*/  IMAD.WIDE.U32 R16, R15.reuse, 0x10, R166 ;  /* 0x000000100f107825 */ /* 0x040fe200078e00a6 */
[----:B------:R-:W-:Y:S01]  /*2c750*/  SEL R14, RZ, 0x1000000, !P4 ;  /* 0x01000000ff0e7807 */ /* 0x000fe20006000000 */
[----:B------:R-:W0:Y:S02]  /*2c760*/  @P0 LDC.64 R18, c[0x0][0x398] ;  /* 0x0000e600ff120b82 */ /* 0x000e240000000a00 */
[----:B------:R-:W-:Y:S01]  /*2c770*/  IMAD.WIDE.U32 R80, R15, 0x4, R200 ;  /* 0x000000040f507825 */ /* 0x000fe200078e00c8 */
[----:B------:R1:W-:Y:S02]  /*2c780*/  STG.E.128 desc[UR6][R16.64], R96 ;  /* 0x0000006010007986 */ /* 0x0003e4000c101d06 */
[----:B-1----:R-:W-:Y:S02]  /*2c790*/  SEL R16, RZ, 0x10000, !P3 ;  /* 0x00010000ff107807 */ /* 0x002fe40005800000 */
[----:B------:R-:W-:-:S04]  /*2c7a0*/  SEL R17, RZ, 0x100, !P2 ;  /* 0x00000100ff117807 */ /* 0x000fc80005000000 */
[----:B------:R-:W-:Y:S02]  /*2c7b0*/  IADD3 R14, PT, PT, R17, R14, R16 ;  /* 0x0000000e110e7210 */ /* 0x000fe40007ffe010 */
[----:B------:R-:W-:-:S05]  /*2c7c0*/  SEL R16, RZ, 0x1, !P1 ;  /* 0x00000001ff107807 */ /* 0x000fca0004800000 */
[----:B------:R-:W-:Y:S02]  /*2c7d0*/  IMAD.IADD R14, R14, 0x1, R16 ;  /* 0x000000010e0e7824 */ /* 0x000fe400078e0210 */
[----:B------:R-:W1:Y:S03]  /*2c7e0*/  @P5 LDC.64 R16, c[0x0][0x3a0] ;  /* 0x0000e800ff105b82 */ /* 0x000e660000000a00 */
[----:B------:R2:W-:Y:S02]  /*2c7f0*/  STG.E desc[UR6][R80.64], R14 ;  /* 0x0000000e50007986 */ /* 0x0005e4000c101906 */
[----:B--2---:R-:W-:-:S05]  /*2c800*/  IADD3 R14, PT, PT, R186, 0x120, RZ ;  /* 0x00000120ba0e7810 */ /* 0x004fca0007ffe0ff */
[----:B0-----:R-:W-:Y:S01]  /*2c810*/  @P0 IMAD.WIDE.U32 R18, R14, 0x10, R18 ;  /* 0x000000100e120825 */ /* 0x001fe200078e0012 */
        /* <DEDUP_REMOVED lines=12> */
.L_x_36711:
[C---:B-1----:R-:W-:Y:S01]  /*2c8e0*/  @P5 IMAD.WIDE.U32 R16, R14.reuse, 0x10, R16 ;  /* 0x000000100e105825 */ /* 0x042fe200078e0010 */
        /* <DEDUP_REMOVED lines=21> */
.L_x_36715:
        /* <DEDUP_REMOVED lines=12> */
.L_x_36717:
[----:B------:R-:W-:Y:S05]  /*2cb00*/  BSYNC.RECONVERGENT B1 ;  /* 0x0000000000017941 */ /* 0x000fea0003800200 */
.L_x_36716:
        /* <DEDUP_REMOVED lines=62> */
.L_x_36714:
[----:B------:R-:W-:Y:S05]  /*2cef0*/  BSYNC.RECONVERGENT B0 ;  /* 0x0000000000007941 */ /* 0x000fea0003800200 */
.L_x_36713:
        /* <DEDUP_REMOVED lines=17> */
.L_x_36720:
        /* <DEDUP_REMOVED lines=12> */
.L_x_36722:
[----:B------:R-:W-:Y:S05]  /*2d0d0*/  BSYNC.RECONVERGENT B1 ;  /* 0x0000000000017941 */ /* 0x000fea0003800200 */
.L_x_36721:
        /* <DEDUP_REMOVED lines=62> */
.L_x_36719:
[----:B------:R-:W-:Y:S05]  /*2d4c0*/  BSYNC.RECONVERGENT B0 ;  /* 0x0000000000007941 */ /* 0x000fea0003800200 */
.L_x_36718:
        /* <DEDUP_REMOVED lines=15> */
.L_x_36725:
        /* <DEDUP_REMOVED lines=12> */
.L_x_36727:
[----:B------:R-:W-:Y:S05]  /*2d680*/  BSYNC.RECONVERGENT B1 ;  /* 0x0000000000017941 */ /* 0x000fea0003800200 */
.L_x_36726:
        /* <DEDUP_REMOVED lines=62> */
.L_x_36724:
[----:B------:R-:W-:Y:S05]  /*2da70*/  BSYNC.RECONVERGENT B0 ;  /* 0x0000000000007941 */ /* 0x000fea0003800200 */
.L_x_36723:
        /* <DEDUP_REMOVED lines=17> */
.L_x_36730:
        /* <DEDUP_REMOVED lines=12> */
.L_x_36732:
[----:B------:R-:W-:Y:S05]  /*2dc50*/  BSYNC.RECONVERGENT B1 ;  /* 0x0000000000017941 */ /* 0x000fea0003800200 */
.L_x_36731:
        /* <DEDUP_REMOVED lines=50> */
[----:B------:R-:W-:-:S04]  /*2df80*/  IMAD.WIDE.U32 R88, R89, -0x326172a9, RZ ;  /* 0xcd9e8d5759587825 */ /* 0x000fc800078e00ff */
[----:B------:R-:W-:Y:S01]  /*2df90*/  HFMA2 R83, -RZ, RZ, 0, 0 ;  /* 0x00000000ff537431 */ /* 0x000fe200000001ff */
        /* <DEDUP_REMOVED lines=10> */
.L_x_36729:
[----:B------:R-:W-:Y:S05]  /*2e040*/  BSYNC.RECONVERGENT B0 ;  /* 0x0000000000007941 */ /* 0x000fea0003800200 */
.L_x_36728:
        /* <DEDUP_REMOVED lines=15> */
.L_x_36735:
        /* <DEDUP_REMOVED lines=12> */
.L_x_36737:
[----:B------:R-:W-:Y:S05]  /*2e200*/  BSYNC.RECONVERGENT B1 ;  /* 0x0000000000017941 */ /* 0x000fea0003800200 */
.L_x_36736:
        /* <DEDUP_REMOVED lines=62> */
.L_x_36734:
[----:B------:R-:W-:Y:S05]  /*2e5f0*/  BSYNC.RECONVERGENT B0 ;  /* 0x0000000000007941 */ /* 0x000fea0003800200 */
.L_x_36733:
        /* <DEDUP_REMOVED lines=17> */
.L_x_36740:
        /* <DEDUP_REMOVED lines=12> */
.L_x_36742:
[----:B------:R-:W-:Y:S05]  /*2e7d0*/  BSYNC.RECONVERGENT B1 ;  /* 0x0000000000017941 */ /* 0x000fea0003800200 */
.L_x_36741:
        /* <DEDUP_REMOVED lines=62> */
.L_x_36739:
[----:B------:R-:W-:Y:S05]  /*2ebc0*/  BSYNC.RECONVERGENT B0 ;  /* 0x0000000000007941 */ /* 0x000fea0003800200 */
.L_x_36738:
        /* <DEDUP_REMOVED lines=15> */
.L_x_36745:
        /* <DEDUP_REMOVED lines=12> */
.L_x_36747:
[----:B------:R-:W-:Y:S05]  /*2ed80*/  BSYNC.RECONVERGENT B1 ;  /* 0x0000000000017941 */ /* 0x000fea0003800200 */
.L_x_36746:
        /* <DEDUP_REMOVED lines=62> */
.L_x_36744:
[----:B------:R-:W-:Y:S05]  /*2f170*/  BSYNC.RECONVERGENT B0 ;  /* 0x0000000000007941 */ /* 0x000fea0003800200 */
.L_x_36743:
        /* <DEDUP_REMOVED lines=17> */
.L_x_36750:
[----:B------:R-:W-:Y:S01]  /*2f290*/  VIADD R0, R0, 0x1 ;  /* 0x0000000100007836 */ /* 0x000fe20000000000 */
[----:B------:R-:W-:Y:S04]  /*2f2a0*/  BSSY.RECONVERGENT B1, `(.L_x_36751) ;  /* 0x000000d000017945 */ /* 0x000fe80003800200 */
        /* <DEDUP_REMOVED lines=12> */
.L_x_36752:
[----:B------:R-:W-:Y:S05]  /*2f370*/  BSYNC.RECONVERGENT B1 ;  /* 0x0000000000017941 */ /* 0x000fea0003800200 */
.L_x_36751:
        /* <DEDUP_REMOVED lines=62> */
.L_x_36749:
[----:B------:R-:W-:Y:S05]  /*2f760*/  BSYNC.RECONVERGENT B0 ;  /* 0x0000000000007941 */ /* 0x000fea0003800200 */
.L_x_36748:
        /* <DEDUP_REMOVED lines=23> */
[----:B------:R-:W-:Y:S01]  /*2f8e0*/  FADD.FTZ R93, R17, R93 ;  /* 0x0000005d115d7221 */ /* 0x000fe20000010000 */
[----:B------:R-:W-:Y:S01]  /*2f8f0*/  SEL R16, RZ, 0x1, P6 ;  /* 0x00000001ff107807 */ /* 0x000fe20003000000 */
[----:B------:R-:W-:Y:S01]  /*2f900*/  @P5 FADD.FTZ R94, R74, R94 ;  /* 0x0000005e4a5e5221 */ /* 0x000fe20000010000 */
[----:B------:R-:W-:Y:S01]  /*2f910*/  FSEL R81, R81, RZ, !P6 ;  /* 0x000000ff51517208 */ /* 0x000fe20007000000 */
[----:B------:R-:W-:Y:S01]  /*2f920*/  @P5 FADD.FTZ R93, R73, R93 ;  /* 0x0000005d495d5221 */ /* 0x000fe20000010000 */
[----:B------:R-:W-:-:S02]  /*2f930*/  PRMT R7, R20, 0x7610, R7 ;  /* 0x0000761014077816 */ /* 0x000fc40000000007 */
[----:B------:R-:W-:Y:S01]  /*2f940*/  PRMT R9, R80, 0x7610, R9 ;  /* 0x0000761050097816 */ /* 0x000fe20000000009 */
[----:B------:R-:W-:Y:S01]  /*2f950*/  FADD.FTZ R95, R81, R19 ;  /* 0x00000013515f7221 */ /* 0x000fe20000010000 */
[----:B------:R-:W-:Y:S02]  /*2f960*/  PRMT R10, R18, 0x7610, R10 ;  /* 0x00007610120a7816 */ /* 0x000fe4000000000a */
[----:B------:R-:W-:Y:S01]  /*2f970*/  PRMT R11, R16, 0x7610, R11 ;  /* 0x00007610100b7816 */ /* 0x000fe2000000000b */
[----:B------:R-:W-:Y:S01]  /*2f980*/  @P5 FADD.FTZ R95, R75, R95 ;  /* 0x0000005f4b5f5221 */ /* 0x000fe20000010000 */
[----:B------:R-:W-:Y:S06]  /*2f990*/  BRA `(.L_x_36753) ;  /* 0x0000001800007947 */ /* 0x000fec0003800000 */
.L_x_36712:
        /* <DEDUP_REMOVED lines=16> */
.L_x_36756:
        /* <DEDUP_REMOVED lines=12> */
.L_x_36758:
[----:B------:R-:W-:Y:S05]  /*2fb60*/  BSYNC.RECONVERGENT B1 ;  /* 0x0000000000017941 */ /* 0x000fea0003800200 */
.L_x_36757:
        /* <DEDUP_REMOVED lines=62> */
.L_x_36755:
[----:B------:R-:W-:Y:S05]  /*2ff50*/  BSYNC.RECONVERGENT B0 ;  /* 0x0000000000007941 */ /* 0x000fea0003800200 */
.L_x_36754:
        /* <DEDUP_REMOVED lines=16> */
.L_x_36761:
        /* <DEDUP_REMOVED lines=12> */
.L_x_36763:
[----:B------:R-:W-:Y:S05]  /*30120*/  BSYNC.RECONVERGENT B1 ;  /* 0x0000000000017941 */ /* 0x000fea0003800200 */
.L_x_36762:
        /* <DEDUP_REMOVED lines=62> */
.L_x_36760:
[----:B------:R-:W-:Y:S05]  /*30510*/  BSYNC.RECONVERGENT B0 ;  /* 0x0000000000007941 */ /* 0x000fea0003800200 */
.L_x_36759:
        /* <DEDUP_REMOVED lines=16> */
.L_x_36766:
        /* <DEDUP_REMOVED lines=12> */
.L_x_36768:
[----:B------:R-:W-:Y:S05]  /*306e0*/  BSYNC.RECONVERGENT B1 ;  /* 0x0000000000017941 */ /* 0x000fea0003800200 */
.L_x_36767:
        /* <DEDUP_REMOVED lines=62> */
.L_x_36765:
[----:B------:R-:W-:Y:S05]  /*30ad0*/  BSYNC.RECONVERGENT B0 ;  /* 0x0000000000007941 */ /* 0x000fea0003800200 */
.L_x_36764:
        /* <DEDUP_REMOVED lines=16> */
.L_x_36771:
        /* <DEDUP_REMOVED lines=12> */
.L_x_36773:
[----:B------:R-:W-:Y:S05]  /*30ca0*/  BSYNC.RECONVERGENT B1 ;  /* 0x0000000000017941 */ /* 0x000fea0003800200 */
.L_x_36772:
        /* <DEDUP_REMOVED lines=62> */
.L_x_36770:
[----:B------:R-:W-:Y:S05]  /*31090*/  BSYNC.RECONVERGENT B0 ;  /* 0x0000000000007941 */ /* 0x000fea0003800200 */
.L_x_36769:
        /* <DEDUP_REMOVED lines=16> */
.L_x_36753:
[----:B------:R-:W-:Y:S01]  /*311a0*/  IMAD.WIDE.U32 R16, R14, 0x10, R166 ;  /* 0x000000100e107825 */ /* 0x000fe200078e00a6 */
[----:B------:R-:W-:-:S04]  /*311b0*/  SEL R18, RZ, 0x100, !P2 ;  /* 0x00000100ff127807 */ /* 0x000fc80005000000 */
[----:B------:R0:W-:Y:S02]  /*311c0*/  STG.E.128 desc[UR6][R16.64], R92 ;  /* 0x0000005c10007986 */ /* 0x0001e4000c101d06 */
[----:B0-----:R-:W-:Y:S02]  /*311d0*/  SEL R16, RZ, 0x1000000, !P4 ;  /* 0x01000000ff107807 */ /* 0x001fe40006000000 */
[----:B------:R-:W-:-:S04]  /*311e0*/  SEL R17, RZ, 0x10000, !P3 ;  /* 0x00010000ff117807 */ /* 0x000fc80005800000 */
[----:B------:R-:W-:Y:S02]  /*311f0*/  IADD3 R18, PT, PT, R18, R16, R17 ;  /* 0x0000001012127210 */ /* 0x000fe40007ffe011 */
[----:B------:R-:W-:-:S05]  /*31200*/  SEL R16, RZ, 0x1, !P1 ;  /* 0x00000001ff107807 */ /* 0x000fca0004800000 */
[----:B------:R-:W-:Y:S02]  /*31210*/  IMAD.IADD R18, R18, 0x1, R16 ;  /* 0x0000000112127824 */ /* 0x000fe400078e0210 */
[----:B------:R-:W-:-:S05]  /*31220*/  IMAD.WIDE.U32 R16, R14, 0x4, R200 ;  /* 0x000000040e107825 */ /* 0x000fca00078e00c8 */
[----:B------:R0:W-:Y:S01]  /*31230*/  STG.E desc[UR6][R16.64], R18 ;  /* 0x0000001210007986 */ /* 0x0001e2000c101906 */
[----:B------:R-:W-:Y:S05]  /*31240*/  @!P0 BRA `(.L_x_36774) ;  /* 0x00000000002c8947 */ /* 0x000fea0003800000 */
[----:B0-----:R-:W0:Y:S01]  /*31250*/  LDC.64 R16, c[0x0][0x3b8] ;  /* 0x0000ee00ff107b82 */ /* 0x001e220000000a00 */
        /* <DEDUP_REMOVED lines=10> */
.L_x_36774:
[----:B------:R-:W2:Y:S01]  /*31300*/  @P0 LDC.64 R80, c[0x0][0x398] ;  /* 0x0000e600ff500b82 */ /* 0x000ea20000000a00 */
[----:B01----:R-:W-:-:S07]  /*31310*/  VIADD R16, R186, 0x140 ;  /* 0x00000140ba107836 */ /* 0x003fce0000000000 */
[----:B------:R-:W0:Y:S01]  /*31320*/  @P5 LDC.64 R18, c[0x0][0x3a0] ;  /* 0x0000e800ff125b82 */ /* 0x000e220000000a00 */
[----:B--2---:R-:W-:-:S05]  /*31330*/  @P0 IMAD.WIDE.U32 R80, R16, 0x10, R80 ;  /* 0x0000001010500825 */ /* 0x004fca00078e0050 */
        /* <DEDUP_REMOVED lines=22> */
.L_x_36778:
        /* <DEDUP_REMOVED lines=12> */
.L_x_36780:
[----:B------:R-:W-:Y:S05]  /*31560*/  BSYNC.RECONVERGENT B1 ;  /* 0x0000000000017941 */ /* 0x000fea0003800200 */
.L_x_36779:
        /* <DEDUP_REMOVED lines=62> */
.L_x_36777:
[----:B------:R-:W-:Y:S05]  /*31950*/  BSYNC.RECONVERGENT B0 ;  /* 0x0000000000007941 */ /* 0x000fea0003800200 */
.L_x_36776:
[----:B------:R-:W-:Y:S01]  /*31960*/  ISETP.NE.AND P2, PT, R17, 0x1, PT ;  /* 0x000000011100780c */ /* 0x000fe20003f45270 */
[----:B------:R-:W-:Y:S01]  /*31970*/  BSSY.RECONVERGENT B0, `(.L_x_36781) ;  /* 0x000005b000007945 */ /* 0x000fe20003800200 */
[----:B------:R-:W-:Y:S01]  /*31980*/  I2FP.F32.U32 R18, R18 ;  /* 0x0000001200127245 */ /* 0x000fe20000201000 */
[----:B-----5:R-:W-:Y:S01]  /*31990*/  FMUL.FTZ R80, R80, R140 ;  /* 0x0000008c50507220 */ /* 0x020fe20000410000 */
[----:B------:R-:W-:Y:S02]  /*319a0*/  IMAD.MOV.U32 R23, RZ, RZ, 0x2 ;  /* 0x00000002ff177424 */ /* 0x000fe400078e00ff */
        /* <DEDUP_REMOVED lines=12> */
.L_x_36783:
        /* <DEDUP_REMOVED lines=12> */
.L_x_36785:
[----:B------:R-:W-:Y:S05]  /*31b30*/  BSYNC.RECONVERGENT B1 ;  /* 0x0000000000017941 */ /* 0x000fea0003800200 */
.L_x_36784:
        /* <DEDUP_REMOVED lines=61> */
[----:B------:R-:W-:-:S07]  /*31f10*/  IMAD.MOV.U32 R20, RZ, RZ, R18 ;  /* 0x000000ffff147224 */ /* 0x000fce00078e0012 */
.L_x_36782:
[----:B------:R-:W-:Y:S05]  /*31f20*/  BSYNC.RECONVERGENT B0 ;  /* 0x0000000000007941 */ /* 0x000fea0003800200 */
.L_x_36781:
        /* <DEDUP_REMOVED lines=15> */
.L_x_36788:
        /* <DEDUP_REMOVED lines=12> */
.L_x_36790:
[----:B------:R-:W-:Y:S05]  /*320e0*/  BSYNC.RECONVERGENT B1 ;  /* 0x0000000000017941 */ /* 0x000fea0003800200 */
.L_x_36789:
        /* <DEDUP_REMOVED lines=62> */
.L_x_36787:
[----:B------:R-:W-:Y:S05]  /*324d0*/  BSYNC.RECONVERGENT B0 ;  /* 0x0000000000007941 */ /* 0x000fea0003800200 */
.L_x_36786:
        /* <DEDUP_REMOVED lines=17> */
.L_x_36793:
        /* <DEDUP_REMOVED lines=12> */
.L_x_36795:
[----:B------:R-:W-:Y:S05]  /*326b0*/  BSYNC.RECONVERGENT B1 ;  /* 0x0000000000017941 */ /* 0x000fea0003800200 */
.L_x_36794:
        /* <DEDUP_REMOVED lines=59> */
[----:B------:R-:W-:Y:S02]  /*32a70*/  HFMA2 R88, -RZ, RZ, 0, 0 ;  /* 0x00000000ff587431 */ /* 0x000fe400000001ff */
[----:B------:R-:W-:Y:S02]  /*32a80*/  IMAD.MOV.U32 R19, RZ, RZ, R20 ;  /* 0x000000ffff137224 */ /* 0x000fe400078e0014 */
[----:B------:R-:W-:-:S07]  /*32a90*/  IMAD.MOV.U32 R20, RZ, RZ, R18 ;  /* 0x000000ffff147224 */ /* 0x000fce00078e0012 */
.L_x_36792:
[----:B------:R-:W-:Y:S05]  /*32aa0*/  BSYNC.RECONVERGENT B0 ;  /* 0x0000000000007941 */ /* 0x000fea0003800200 */
.L_x_36791:
        /* <DEDUP_REMOVED lines=15> */
.L_x_36798:
        /* <DEDUP_REMOVED lines=12> */
.L_x_36800:
[----:B------:R-:W-:Y:S05]  /*32c60*/  BSYNC.RECONVERGENT B1 ;  /* 0x0000000000017941 */ /* 0x000fea0003800200 */
.L_x_36799:
        /* <DEDUP_REMOVED lines=62> */
.L_x_36797:
[----:B------:R-:W-:Y:S05]  /*33050*/  BSYNC.RECONVERGENT B0 ;  /* 0x0000000000007941 */ /* 0x000fea0003800200 */
.L_x_36796:
        /* <DEDUP_REMOVED lines=17> */
.L_x_36803:
        /* <DEDUP_REMOVED lines=12> */
.L_x_36805:
[----:B------:R-:W-:Y:S05]  /*33230*/  BSYNC.RECONVERGENT B1 ;  /* 0x0000000000017941 */ /* 0x000fea0003800200 */
.L_x_36804:
        /* <DEDUP_REMOVED lines=62> */
.L_x_36802:
[----:B------:R-:W-:Y:S05]  /*33620*/  BSYNC.RECONVERGENT B0 ;  /* 0x0000000000007941 */ /* 0x000fea0003800200 */
.L_x_36801:
        /* <DEDUP_REMOVED lines=15> */
.L_x_36808:
        /* <DEDUP_REMOVED lines=12> */
.L_x_36810:
[----:B------:R-:W-:Y:S05]  /*337e0*/  BSYNC.RECONVERGENT B1 ;  /* 0x0000000000017941 */ /* 0x000fea0003800200 */
.L_x_36809:
        /* <DEDUP_REMOVED lines=62> */
.L_x_36807:
[----:B------:R-:W-:Y:S05]  /*33bd0*/  BSYNC.RECONVERGENT B0 ;  /* 0x0000000000007941 */ /* 0x000fea0003800200 */
.L_x_36806:
        /* <DEDUP_REMOVED lines=17> */
.L_x_36813:
        /* <DEDUP_REMOVED lines=14> */
.L_x_36815:
[----:B------:R-:W-:Y:S05]  /*33dd0*/  BSYNC.RECONVERGENT B1 ;  /* 0x0000000000017941 */ /* 0x000fea0003800200 */
.L_x_36814:
        /* <DEDUP_REMOVED lines=62> */
.L_x_36812:
[----:B------:R-:W-:Y:S05]  /*341c0*/  BSYNC.RECONVERGENT B0 ;  /* 0x0000000000007941 */ /* 0x000fea0003800200 */
.L_x_36811:
[----:B------:R-:W-:Y:S01]  /*341d0*/  LOP3.LUT R12, R12, 0xfffffff7, RZ, 0xc0, !PT ;  /* 0xfffffff70c0c7812 */ /* 0x000fe200078ec0ff */
[-C--:B------:R-:W-:Y:S01]  /*341e0*/  FMUL.FTZ R116, R68, R140.reuse ;  /* 0x0000008c44747220 */ /* 0x080fe20000410000 */
[-C--:B------:R-:W-:Y:S01]  /*341f0*/  FSETP.GTU.FTZ.AND P6, PT, R17, R141.reuse, PT ;  /* 0x0000008d1100720b */ /* 0x080fe20003fdc000 */
[-C--:B------:R-:W-:Y:S01]  /*34200*/  FMUL.FTZ R117, R69, R140.reuse ;  /* 0x0000008c45757220 */ /* 0x080fe20000410000 */
[----:B------:R-:W-:Y:S02]  /*34210*/  @P0 LOP3.LUT R12, R12, 0x8, RZ, 0xfc, !PT ;  /* 0x000000080c0c0812 */ /* 0x000fe400078efcff */
[----:B------:R-:W-:Y:S01]  /*34220*/  FSETP.GTU.FTZ.AND P0, PT, R19, R141, PT ;  /* 0x0000008d1300720b */ /* 0x000fe20003f1c000 */
[----:B------:R-:W-:Y:S01]  /*34230*/  FMUL.FTZ R19, R70, R140 ;  /* 0x0000008c46137220 */ /* 0x000fe20000410000 */
[----:B------:R-:W-:Y:S02]  /*34240*/  FSEL R82, R82, RZ, P3 ;  /* 0x000000ff52527208 */ /* 0x000fe40001800000 */
[----:B------:R-:W-:-:S02]  /*34250*/  FSEL R116, R116, RZ, !P6 ;  /* 0x000000ff74747208 */ /* 0x000fc40007000000 */
[----:B------:R-:W-:Y:S02]  /*34260*/  FSEL R19, R19, RZ, !P0 ;  /* 0x000000ff13137208 */ /* 0x000fe40004000000 */
[----:B------:R-:W-:Y:S02]  /*34270*/  SEL R17, RZ, 0x1, P6 ;  /* 0x00000001ff117807 */ /* 0x000fe40003000000 */
[----:B------:R-:W-:Y:S01]  /*34280*/  FSETP.GTU.FTZ.AND P6, PT, R18, R141, PT ;  /* 0x0000008d1200720b */ /* 0x000fe20003fdc000 */
[----:B------:R-:W-:Y:S01]  /*34290*/  FADD.FTZ R118, R82, R19 ;  /* 0x0000001352767221 */ /* 0x000fe20000010000 */
[----:B------:R-:W-:Y:S02]  /*342a0*/  I2FP.F32.U32 R19, R91 ;  /* 0x0000005b00137245 */ /* 0x000fe40000201000 */
[----:B------:R-:W-:Y:S01]  /*342b0*/  FSEL R117, R117, RZ, !P6 ;  /* 0x000000ff75757208 */ /* 0x000fe20007000000 */
[----:B------:R-:W-:Y:S01]  /*342c0*/  @P5 FADD.FTZ R118, R74, R118 ;  /* 0x000000764a765221 */ /* 0x000fe20000010000 */
[----:B------:R-:W-:Y:S01]  /*342d0*/  FSEL R81, R81, RZ, P2 ;  /* 0x000000ff51517208 */ /* 0x000fe20001000000 */
[----:B------:R-:W-:Y:S01]  /*342e0*/  FFMA.FTZ R19, R19, R142, 1.1641532182693481445e-10 ;  /* 0x2f00000013137423 */ /* 0x000fe2000001008e */
[----:B------:R-:W-:-:S02]  /*342f0*/  SEL R18, RZ, 0x1, P6 ;  /* 0x00000001ff127807 */ /* 0x000fc40003000000 */
[----:B------:R-:W-:Y:S01]  /*34300*/  FSEL R80, R80, RZ, P1 ;  /* 0x000000ff50507208 */ /* 0x000fe20000800000 */
[----:B------:R-:W-:Y:S01]  /*34310*/  FADD.FTZ R117, R81, R117 ;  /* 0x0000007551757221 */ /* 0x000fe20000010000 */
[----:B------:R-:W-:Y:S01]  /*34320*/  FMUL.FTZ R81, R71, R140 ;  /* 0x0000008c47517220 */ /* 0x000fe20000410000 */
[----:B------:R-:W-:Y:S02]  /*34330*/  FSETP.GTU.FTZ.AND P6, PT, R19, R141, PT ;  /* 0x0000008d1300720b */ /* 0x000fe40003fdc000 */
[----:B------:R-:W-:Y:S01]  /*34340*/  FSEL R83, R83, RZ, P4 ;  /* 0x000000ff53537208 */ /* 0x000fe20002000000 */
[----:B------:R-:W-:Y:S01]  /*34350*/  FADD.FTZ R116, R80, R116 ;  /* 0x0000007450747221 */ /* 0x000fe20000010000 */
[----:B------:R-:W-:Y:S01]  /*34360*/  FSEL R81, R81, RZ, !P6 ;  /* 0x000000ff51517208 */ /* 0x000fe20007000000 */
[----:B------:R-:W-:Y:S01]  /*34370*/  @P5 FADD.FTZ R117, R73, R117 ;  /* 0x0000007549755221 */ /* 0x000fe20000010000 */
[----:B------:R-:W-:Y:S01]  /*34380*/  PRMT R7, R17, 0x7610, R7 ;  /* 0x0000761011077816 */ /* 0x000fe20000000007 */
[----:B------:R-:W-:Y:S01]  /*34390*/  @P5 FADD.FTZ R116, R72, R116 ;  /* 0x0000007448745221 */ /* 0x000fe20000010000 */
[----:B------:R-:W-:Y:S01]  /*343a0*/  SEL R19, RZ, 0x1, P0 ;  /* 0x00000001ff137807 */ /* 0x000fe20000000000 */
[----:B------:R-:W-:Y:S01]  /*343b0*/  FADD.FTZ R119, R81, R83 ;  /* 0x0000005351777221 */ /* 0x000fe20000010000 */
[----:B------:R-:W-:-:S02]  /*343c0*/  SEL R17, RZ, 0x1, P6 ;  /* 0x00000001ff117807 */ /* 0x000fc40003000000 */
[----:B------:R-:W-:Y:S01]  /*343d0*/  LOP3.LUT P0, RZ, R12, 0x8, RZ, 0xc0, !PT ;  /* 0x000000080cff7812 */ /* 0x000fe2000780c0ff */
[----:B------:R-:W-:Y:S01]  /*343e0*/  @P5 FADD.FTZ R119, R75, R119 ;  /* 0x000000774b775221 */ /* 0x000fe20000010000 */
[----:B------:R-:W-:Y:S02]  /*343f0*/  PRMT R9, R18, 0x7610, R9 ;  /* 0x0000761012097816 */ /* 0x000fe40000000009 */
[----:B------:R-:W-:Y:S02]  /*34400*/  PRMT R10, R19, 0x7610, R10 ;  /* 0x00007610130a7816 */ /* 0x000fe4000000000a */
[----:B------:R-:W-:Y:S01]  /*34410*/  PRMT R11, R17, 0x7610, R11 ;  /* 0x00007610110b7816 */ /* 0x000fe2000000000b */
[----:B------:R-:W-:Y:S06]  /*34420*/  BRA `(.L_x_36816) ;  /* 0x0000001800007947 */ /* 0x000fec0003800000 */
.L_x_36775:
        /* <DEDUP_REMOVED lines=16> */
.L_x_36819:
        /* <DEDUP_REMOVED lines=12> */
.L_x_36821:
[----:B------:R-:W-:Y:S05]  /*345f0*/  BSYNC.RECONVERGENT B1 ;  /* 0x0000000000017941 */ /* 0x000fea0003800200 */
.L_x_36820:
        /* <DEDUP_REMOVED lines=62> */
.L_x_36818:
[----:B------:R-:W-:Y:S05]  /*349e0*/  BSYNC.RECONVERGENT B0 ;  /* 0x0000000000007941 */ /* 0x000fea0003800200 */
.L_x_36817:
        /* <DEDUP_REMOVED lines=16> */
.L_x_36824:
        /* <DEDUP_REMOVED lines=12> */
.L_x_36826:
[----:B------:R-:W-:Y:S05]  /*34bb0*/  BSYNC.RECONVERGENT B1 ;  /* 0x0000000000017941 */ /* 0x000fea0003800200 */
.L_x_36825:
        /* <DEDUP_REMOVED lines=62> */
.L_x_36823:
[----:B------:R-:W-:Y:S05]  /*34fa0*/  BSYNC.RECONVERGENT B0 ;  /* 0x0000000000007941 */ /* 0x000fea0003800200 */
.L_x_36822:
        /* <DEDUP_REMOVED lines=16> */
.L_x_36829:
        /* <DEDUP_REMOVED lines=12> */
.L_x_36831:
[----:B------:R-:W-:Y:S05]  /*35170*/  BSYNC.RECONVERGENT B1 ;  /* 0x0000000000017941 */ /* 0x000fea0003800200 */
.L_x_36830:
        /* <DEDUP_REMOVED lines=62> */
.L_x_36828:
[----:B------:R-:W-:Y:S05]  /*35560*/  BSYNC.RECONVERGENT B0 ;  /* 0x0000000000007941 */ /* 0x000fea0003800200 */
.L_x_36827:
        /* <DEDUP_REMOVED lines=16> */
.L_x_36834:
        /* <DEDUP_REMOVED lines=12> */
.L_x_36836:
[----:B------:R-:W-:Y:S05]  /*35730*/  BSYNC.RECONVERGENT B1 ;  /* 0x0000000000017941 */ /* 0x000fea0003800200 */
.L_x_36835:
        /* <DEDUP_REMOVED lines=62> */
.L_x_36833:
[----:B------:R-:W-:Y:S05]  /*35b20*/  BSYNC.RECONVERGENT B0 ;  /* 0x0000000000007941 */ /* 0x000fea0003800200 */
.L_x_36832:
        /* <DEDUP_REMOVED lines=16> */
.L_x_36816:
[----:B------:R-:W-:Y:S01]  /*35c30*/  IMAD.WIDE.U32 R18, R16, 0x10, R166 ;  /* 0x0000001010127825 */ /* 0x000fe200078e00a6 */
[----:B------:R-:W-:-:S04]  /*35c40*/  SEL R17, RZ, 0x1000000, !P4 ;  /* 0x01000000ff117807 */ /* 0x000fc80006000000 */
[----:B------:R0:W-:Y:S02]  /*35c50*/  STG.E.128 desc[UR6][R18.64], R116 ;  /* 0x0000007412007986 */ /* 0x0001e4000c101d06 */
[----:B0-----:R-:W-:Y:S02]  /*35c60*/  SEL R18, RZ, 0x10000, !P3 ;  /* 0x00010000ff127807 */ /* 0x001fe40005800000 */
[----:B------:R-:W-:-:S04]  /*35c70*/  SEL R19, RZ, 0x100, !P2 ;  /* 0x00000100ff137807 */ /* 0x000fc80005000000 */
[----:B------:R-:W-:Y:S02]  /*35c80*/  IADD3 R17, PT, PT, R19, R17, R18 ;  /* 0x0000001113117210 */ /* 0x000fe40007ffe012 */
[----:B------:R-:W-:-:S04]  /*35c90*/  SEL R18, RZ, 0x1, !P1 ;  /* 0x00000001ff127807 */ /* 0x000fc80004800000 */
[----:B------:R-:W-:Y:S01]  /*35ca0*/  IADD3 R17, PT, PT, R17, R18, RZ ;  /* 0x0000001211117210 */ /* 0x000fe20007ffe0ff */
[----:B------:R-:W-:-:S05]  /*35cb0*/  IMAD.WIDE.U32 R18, R16, 0x4, R200 ;  /* 0x0000000410127825 */ /* 0x000fca00078e00c8 */
        /* <DEDUP_REMOVED lines=13> */
.L_x_36837:
        /* <DEDUP_REMOVED lines=26> */
.L_x_36841:
        /* <DEDUP_REMOVED lines=12> */
.L_x_36843:
[----:B------:R-:W-:Y:S05]  /*35ff0*/  BSYNC.RECONVERGENT B1 ;  /* 0x0000000000017941 */ /* 0x000fea0003800200 */
.L_x_36842:
        /* <DEDUP_REMOVED lines=60> */
[----:B------:R-:W-:Y:S01]  /*363c0*/  IMAD.MOV.U32 R88, RZ, RZ, RZ ;  /* 0x000000ffff587224 */ /* 0x000fe200078e00ff */
[----:B------:R-:W-:-:S07]  /*363d0*/  MOV R18, R20 ;  /* 0x0000001400127202 */ /* 0x000fce0000000f00 */
.L_x_36840:
[----:B------:R-:W-:Y:S05]  /*363e0*/  BSYNC.RECONVERGENT B0 ;  /* 0x0000000000007941 */ /* 0x000fea0003800200 */
.L_x_36839:
        /* <DEDUP_REMOVED lines=17> */
.L_x_36846:
        /* <DEDUP_REMOVED lines=12> */
.L_x_36848:
[----:B------:R-:W-:Y:S05]  /*365c0*/  BSYNC.RECONVERGENT B1 ;  /* 0x0000000000017941 */ /* 0x000fea0003800200 */
.L_x_36847:
        /* <DEDUP_REMOVED lines=62> */
.L_x_36845:
[----:B------:R-:W-:Y:S05]  /*369b0*/  BSYNC.RECONVERGENT B0 ;  /* 0x0000000000007941 */ /* 0x000fea0003800200 */
.L_x_36844:
        /* <DEDUP_REMOVED lines=15> */
.L_x_36851:
        /* <DEDUP_REMOVED lines=12> */
.L_x_36853:
[----:B------:R-:W-:Y:S05]  /*36b70*/  BSYNC.RECONVERGENT B1 ;  /* 0x0000000000017941 */ /* 0x000fea0003800200 */
.L_x_36852:
        /* <DEDUP_REMOVED lines=62> */
.L_x_36850:
[----:B------:R-:W-:Y:S05]  /*36f60*/  BSYNC.RECONVERGENT B0 ;  /* 0x0000000000007941 */ /* 0x000fea0003800200 */
.L_x_36849:
        /* <DEDUP_REMOVED lines=17> */
.L_x_36856:
        /* <DEDUP_REMOVED lines=12> */
.L_x_36858:
[----:B------:R-:W-:Y:S05]  /*37140*/  BSYNC.RECONVERGENT B1 ;  /* 0x0000000000017941 */ /* 0x000fea0003800200 */
.L_x_36857:
        /* <DEDUP_REMOVED lines=62> */
.L_x_36855:
[----:B------:R-:W-:Y:S05]  /*37530*/  BSYNC.RECONVERGENT B0 ;  /* 0x0000000000007941 */ /* 0x000fea0003800200 */
.L_x_36854:
        /* <DEDUP_REMOVED lines=15> */
.L_x_36861:
        /* <DEDUP_REMOVED lines=12> */
.L_x_36863:
[----:B------:R-:W-:Y:S05]  /*376f0*/  BSYNC.RECONVERGENT B1 ;  /* 0x0000000000017941 */ /* 0x000fea0003800200 */
.L_x_36862:
        /* <DEDUP_REMOVED lines=62> */
.L_x_36860:
[----:B------:R-:W-:Y:S05]  /*37ae0*/  BSYNC.RECONVERGENT B0 ;  /* 0x0000000000007941 */ /* 0x000fea0003800200 */
.L_x_36859:
        /* <DEDUP_REMOVED lines=17> */
.L_x_36866:
        /* <DEDUP_REMOVED lines=12> */
.L_x_36868:
[----:B------:R-:W-:Y:S05]  /*37cc0*/  BSYNC.RECONVERGENT B1 ;  /* 0x0000000000017941 */ /* 0x000fea0003800200 */
.L_x_36867:
        /* <DEDUP_REMOVED lines=62> */
.L_x_36865:
[----:B------:R-:W-:Y:S05]  /*380b0*/  BSYNC.RECONVERGENT B0 ;  /* 0x0000000000007941 */ /* 0x000fea0003800200 */
.L_x_36864:
        /* <DEDUP_REMOVED lines=15> */
.L_x_36871:
        /* <DEDUP_REMOVED lines=12> */
.L_x_36873:
[----:B------:R-:W-:Y:S05]  /*38270*/  BSYNC.RECONVERGENT B1 ;  /* 0x0000000000017941 */ /* 0x000fea0003800200 */
.L_x_36872:
        /* <DEDUP_REMOVED lines=62> */
.L_x_36870:
[----:B------:R-:W-:Y:S05]  /*38660*/  BSYNC.RECONVERGENT B0 ;  /* 0x0000000000007941 */ /* 0x000fea0003800200 */
.L_x_36869:
        /* <DEDUP_REMOVED lines=17> */
.L_x_36876:
        /* <DEDUP_REMOVED lines=15> */
.L_x_36878:
[----:B------:R-:W-:Y:S05]  /*38870*/  BSYNC.RECONVERGENT B1 ;  /* 0x0000000000017941 */ /* 0x000fea0003800200 */
.L_x_36877:
        /* <DEDUP_REMOVED lines=62> */
.L_x_36875:
[----:B------:R-:W-:Y:S05]  /*38c60*/  BSYNC.RECONVERGENT B0 ;  /* 0x0000000000007941 */ /* 0x000fea0003800200 */
.L_x_36874:
[----:B------:R-:W-:Y:S02]  /*38c70*/  LOP3.LUT R12, R12, 0xffffffef, RZ, 0xc0, !PT ;  /* 0xffffffef0c0c7812 */ /* 0x000fe400078ec0ff */
[-C--:B------:R-:W-:Y:S01]  /*38c80*/  FSETP.GTU.FTZ.AND P6, PT, R18, R141.reuse, PT ;  /* 0x0000008d1200720b */ /* 0x080fe20003fdc000 */
[-C--:B------:R-:W-:Y:S01]  /*38c90*/  FMUL.FTZ R18, R70, R140.reuse ;  /* 0x0000008c46127220 */ /* 0x080fe20000410000 */
[----:B------:R-:W-:Y:S02]  /*38ca0*/  @P5 LOP3.LUT R12, R12, 0x10, RZ, 0xfc, !PT ;  /* 0x000000100c0c5812 */ /* 0x000fe400078efcff */
[----:B------:R-:W-:Y:S02]  /*38cb0*/  FSEL R82, R82, RZ, P3 ;  /* 0x000000ff52527208 */ /* 0x000fe40001800000 */
[----:B------:R-:W-:Y:S02]  /*38cc0*/  LOP3.LUT R12, R12, 0xfffffff7, RZ, 0xc0, !PT ;  /* 0xfffffff70c0c7812 */ /* 0x000fe400078ec0ff */
[----:B------:R-:W-:Y:S01]  /*38cd0*/  FSETP.GTU.FTZ.AND P5, PT, R20, R141, PT ;  /* 0x0000008d1400720b */ /* 0x000fe20003fbc000 */
[----:B------:R-:W-:Y:S01]  /*38ce0*/  FMUL.FTZ R20, R68, R140 ;  /* 0x0000008c44147220 */ /* 0x000fe20000410000 */
[----:B------:R-:W-:-:S02]  /*38cf0*/  @P0 LOP3.LUT R12, R12, 0x8, RZ, 0xfc, !PT ;  /* 0x000000080c0c0812 */ /* 0x000fc400078efcff */
[----:B------:R-:W-:Y:S02]  /*38d00*/  FSETP.GTU.FTZ.AND P0, PT, R23, R141, PT ;  /* 0x0000008d1700720b */ /* 0x000fe40003f1c000 */
[----:B------:R-:W-:Y:S02]  /*38d10*/  LOP3.LUT R12, R12, 0xfffffffe, RZ, 0xc0, !PT ;  /* 0xfffffffe0c0c7812 */ /* 0x000fe400078ec0ff */
[----:B------:R-:W-:Y:S02]  /*38d20*/  FSEL R18, R18, RZ, !P0 ;  /* 0x000000ff12127208 */ /* 0x000fe40004000000 */
[----:B------:R-:W-:Y:S02]  /*38d30*/  FSEL R81, R81, RZ, P2 ;  /* 0x000000ff51517208 */ /* 0x000fe40001000000 */
[----:B------:R-:W-:Y:S01]  /*38d40*/  @P6 LOP3.LUT R12, R12, 0x1, RZ, 0xfc, !PT ;  /* 0x000000010c0c6812 */ /* 0x000fe200078efcff */
[----:B------:R-:W-:Y:S01]  /*38d50*/  FADD.FTZ R114, R82, R18 ;  /* 0x0000001252727221 */ /* 0x000fe20000010000 */
[----:B------:R-:W-:Y:S01]  /*38d60*/  FMUL.FTZ R18, R69, R140 ;  /* 0x0000008c45127220 */ /* 0x000fe20000410000 */
[----:B------:R-:W-:-:S02]  /*38d70*/  FSEL R80, R80, RZ, P1 ;  /* 0x000000ff50507208 */ /* 0x000fc40000800000 */
[----:B------:R-:W-:Y:S02]  /*38d80*/  LOP3.LUT R12, R12, 0xffffffdf, RZ, 0xc0, !PT ;  /* 0xffffffdf0c0c7812 */ /* 0x000fe400078ec0ff */
[----:B------:R-:W-:Y:S02]  /*38d90*/  FSEL R18, R18, RZ, !P5 ;  /* 0x000000ff12127208 */ /* 0x000fe40006800000 */
[----:B------:R-:W-:Y:S02]  /*38da0*/  @P3 LOP3.LUT R12, R12, 0x20, RZ, 0xfc, !PT ;  /* 0x000000200c0c3812 */ /* 0x000fe400078efcff */
[----:B------:R-:W-:Y:S01]  /*38db0*/  FSEL R83, R83, RZ, P4 ;  /* 0x000000ff53537208 */ /* 0x000fe20002000000 */
[----:B------:R-:W-:Y:S01]  /*38dc0*/  FADD.FTZ R113, R81, R18 ;  /* 0x0000001251717221 */ /* 0x000fe20000010000 */
[----:B------:R-:W-:Y:S02]  /*38dd0*/  I2FP.F32.U32 R18, R91 ;  /* 0x0000005b00127245 */ /* 0x000fe40000201000 */
[----:B------:R-:W-:-:S03]  /*38de0*/  LOP3.LUT P3, RZ, R12, 0x1, RZ, 0xc0, !PT ;  /* 0x000000010cff7812 */ /* 0x000fc6000786c0ff */
[----:B------:R-:W-:Y:S01]  /*38df0*/  FFMA.FTZ R18, R18, R142, 1.1641532182693481445e-10 ;  /* 0x2f00000012127423 */ /* 0x000fe2000001008e */
[----:B------:R-:W-:Y:S02]  /*38e00*/  FSEL R20, R20, RZ, !P3 ;  /* 0x000000ff14147208 */ /* 0x000fe40005800000 */
[----:B------:R-:W-:Y:S02]  /*38e10*/  SEL R23, RZ, 0x1, P3 ;  /* 0x00000001ff177807 */ /* 0x000fe40001800000 */
[----:B------:R-:W-:Y:S01]  /*38e20*/  FSETP.GTU.FTZ.AND P6, PT, R18, R141, PT ;  /* 0x0000008d1200720b */ /* 0x000fe20003fdc000 */
[----:B------:R-:W-:Y:S01]  /*38e30*/  FMUL.FTZ R18, R71, R140 ;  /* 0x0000008c47127220 */ /* 0x000fe20000410000 */
[----:B------:R-:W-:Y:S01]  /*38e40*/  FADD.FTZ R112, R80, R20 ;  /* 0x0000001450707221 */ /* 0x000fe20000010000 */
[----:B------:R-:W-:Y:S02]  /*38e50*/  SEL R20, RZ, 0x1, P5 ;  /* 0x00000001ff147807 */ /* 0x000fe40002800000 */
[----:B------:R-:W-:-:S02]  /*38e60*/  LOP3.LUT P5, RZ, R12, 0x10, RZ, 0xc0, !PT ;  /* 0x000000100cff7812 */ /* 0x000fc400078ac0ff */
[----:B------:R-:W-:Y:S02]  /*38e70*/  FSEL R18, R18, RZ, !P6 ;  /* 0x000000ff12127208 */ /* 0x000fe40007000000 */
[----:B------:R-:W-:Y:S02]  /*38e80*/  LOP3.LUT P3, RZ, R12, 0x20, RZ, 0xc0, !PT ;  /* 0x000000200cff7812 */ /* 0x000fe4000786c0ff */
[----:B------:R-:W-:Y:S01]  /*38e90*/  PRMT R7, R23, 0x7610, R7 ;  /* 0x0000761017077816 */ /* 0x000fe20000000007 */
[----:B------:R-:W-:Y:S01]  /*38ea0*/  FADD.FTZ R115, R18, R83 ;  /* 0x0000005312737221 */ /* 0x000fe20000010000 */
[----:B------:R-:W-:Y:S02]  /*38eb0*/  SEL R18, RZ, 0x1, P0 ;  /* 0x00000001ff127807 */ /* 0x000fe40000000000 */
[----:B------:R-:W-:Y:S02]  /*38ec0*/  LOP3.LUT P0, RZ, R12, 0x8, RZ, 0xc0, !PT ;  /* 0x000000080cff7812 */ /* 0x000fe4000780c0ff */
[----:B------:R-:W-:Y:S01]  /*38ed0*/  PRMT R10, R18, 0x7610, R10 ;  /* 0x00007610120a7816 */ /* 0x000fe2000000000a */
[----:B------:R-:W-:Y:S01]  /*38ee0*/  @P5 FADD.FTZ R114, R74, R114 ;  /* 0x000000724a725221 */ /* 0x000fe20000010000 */
[----:B------:R-:W-:Y:S01]  /*38ef0*/  SEL R18, RZ, 0x1, P6 ;  /* 0x00000001ff127807 */ /* 0x000fe20003000000 */
[----:B------:R-:W-:Y:S01]  /*38f00*/  @P5 FADD.FTZ R113, R73, R113 ;  /* 0x0000007149715221 */ /* 0x000fe20000010000 */
[----:B------:R-:W-:Y:S01]  /*38f10*/  PRMT R9, R20, 0x7610, R9 ;  /* 0x0000761014097816 */ /* 0x000fe20000000009 */
[----:B------:R-:W-:Y:S01]  /*38f20*/  @P5 FADD.FTZ R112, R72, R112 ;  /* 0x0000007048705221 */ /* 0x000fe20000010000 */
[----:B------:R-:W-:Y:S01]  /*38f30*/  PRMT R11, R18, 0x7610, R11 ;  /* 0x00007610120b7816 */ /* 0x000fe2000000000b */
[----:B------:R-:W-:Y:S01]  /*38f40*/  @P5 FADD.FTZ R115, R75, R115 ;  /* 0x000000734b735221 */ /* 0x000fe20000010000 */
[----:B------:R-:W-:Y:S06]  /*38f50*/  BRA `(.L_x_36879) ;  /* 0x0000001800007947 */ /* 0x000fec0003800000 */
.L_x_36838:
        /* <DEDUP_REMOVED lines=16> */
.L_x_36882:
        /* <DEDUP_REMOVED lines=12> */
.L_x_36884:
[----:B------:R-:W-:Y:S05]  /*39120*/  BSYNC.RECONVERGENT B1 ;  /* 0x0000000000017941 */ /* 0x000fea0003800200 */
.L_x_36883:
        /* <DEDUP_REMOVED lines=62> */
.L_x_36881:
[----:B------:R-:W-:Y:S05]  /*39510*/  BSYNC.RECONVERGENT B0 ;  /* 0x0000000000007941 */ /* 0x000fea0003800200 */
.L_x_36880:
        /* <DEDUP_REMOVED lines=16> */
.L_x_36887:
        /* <DEDUP_REMOVED lines=12> */
.L_x_36889:
[----:B------:R-:W-:Y:S05]  /*396e0*/  BSYNC.RECONVERGENT B1 ;  /* 0x0000000000017941 */ /* 0x000fea0003800200 */
.L_x_36888:
        /* <DEDUP_REMOVED lines=62> */
.L_x_36886:
[----:B------:R-:W-:Y:S05]  /*39ad0*/  BSYNC.RECONVERGENT B0 ;  /* 0x0000000000007941 */ /* 0x000fea0003800200 */
.L_x_36885:
        /* <DEDUP_REMOVED lines=16> */
.L_x_36892:
        /* <DEDUP_REMOVED lines=12> */
.L_x_36894:
[----:B------:R-:W-:Y:S05]  /*39ca0*/  BSYNC.RECONVERGENT B1 ;  /* 0x0000000000017941 */ /* 0x000fea0003800200 */
.L_x_36893:
[----:B------:R-:W-:Y:S01]  /*39cb0*/  IMAD.WIDE.U32 R104, R0, -0x2daee0ad, RZ ;  /* 0xd2511f5300687825 */ /* 0x000fe200078e00ff */
[----:B------:R-:W-:-:S03]  /*39cc0*/  UIADD3 UR15, UPT, UPT, UR4, -0x61c88647, URZ ;  /* 0x9e3779b9040f7890 */ /* 0x000fc6000fffe0ff */
[----:B------:R-:W-:Y:S02]  /*39cd0*/  HFMA2 R23, -RZ, RZ, 0, 0 ;  /* 0x00000000ff177431 */ /* 0x000fe400000001ff */
        /* <DEDUP_REMOVED lines=59> */
.L_x_36891:
[----:B------:R-:W-:Y:S05]  /*3a090*/  BSYNC.RECONVERGENT B0 ;  /* 0x0000000000007941 */ /* 0x000fea0003800200 */
.L_x_36890:
        /* <DEDUP_REMOVED lines=16> */
.L_x_36897:
        /* <DEDUP_REMOVED lines=12> */
.L_x_36899:
[----:B------:R-:W-:Y:S05]  /*3a260*/  BSYNC.RECONVERGENT B1 ;  /* 0x0000000000017941 */ /* 0x000fea0003800200 */
.L_x_36898:
        /* <DEDUP_REMOVED lines=62> */
.L_x_36896:
[----:B------:R-:W-:Y:S05]  /*3a650*/  BSYNC.RECONVERGENT B0 ;  /* 0x0000000000007941 */ /* 0x000fea0003800200 */
.L_x_36895:
        /* <DEDUP_REMOVED lines=16> */
.L_x_36879:
[----:B------:R-:W-:Y:S01]  /*3a760*/  SEL R18, RZ, 0x1000000, !P4 ;  /* 0x01000000ff127807 */ /* 0x000fe20006000000 */
[----:B------:R-:W-:Y:S01]  /*3a770*/  IMAD.WIDE.U32 R80, R17, 0x10, R166 ;  /* 0x0000001011507825 */ /* 0x000fe200078e00a6 */
[----:B------:R-:W-:Y:S02]  /*3a780*/  SEL R20, RZ, 0x10000, !P3 ;  /* 0x00010000ff147807 */ /* 0x000fe40005800000 */
[----:B------:R-:W-:Y:S02]  /*3a790*/  SEL R23, RZ, 0x100, !P2 ;  /* 0x00000100ff177807 */ /* 0x000fe40005000000 */
[----:B------:R0:W-:Y:S02]  /*3a7a0*/  STG.E.128 desc[UR6][R80.64], R112 ;  /* 0x0000007050007986 */ /* 0x0001e4000c101d06 */
[----:B------:R-:W-:Y:S02]  /*3a7b0*/  IADD3 R18, PT, PT, R23, R18, R20 ;  /* 0x0000001217127210 */ /* 0x000fe40007ffe014 */
        /* <DEDUP_REMOVED lines=8> */
[----:B------:R-:W-:-:S04]  /*3a840*/  LOP3.LUT R18, R18, 0xff0000, RZ, 0xc0, !PT ;  /* 0x00ff000012127812 */ /* 0x000fc800078ec0ff */
[----:B------:R-:W-:Y:S02]  /*3a850*/  LEA R18, R20, R18, 0x18 ;  /* 0x0000001214127211 */ /* 0x000fe400078ec0ff */
[----:B------:R-:W-:-:S05]  /*3a860*/  LOP3.LUT R20, R9, 0xff, RZ, 0xc0, !PT ;  /* 0x000000ff09147812 */ /* 0x000fca00078ec0ff */
[----:B------:R-:W-:Y:S01]  /*3a870*/  IMAD R18, R20, 0x100, R18 ;  /* 0x0000010014127824 */ /* 0x000fe200078e0212 */
[----:B------:R-:W-:-:S04]  /*3a880*/  LOP3.LUT R20, R7, 0xff, RZ, 0xc0, !PT ;  /* 0x000000ff07147812 */ /* 0x000fc800078ec0ff */
[----:B------:R-:W-:Y:S01]  /*3a890*/  IADD3 R18, PT, PT, R18, R20, RZ ;  /* 0x0000001412127210 */ /* 0x000fe20007ffe0ff */
[----:B0-----:R-:W-:-:S05]  /*3a8a0*/  IMAD.WIDE.U32 R80, R17, 0x4, R80 ;  /* 0x0000000411507825 */ /* 0x001fca00078e0050 */
[----:B------:R1:W-:Y:S02]  /*3a8b0*/  STG.E desc[UR6][R80.64], R18 ;  /* 0x0000001250007986 */ /* 0x0003e4000c101906 */
.L_x_36900:
        /* <DEDUP_REMOVED lines=26> */
.L_x_36904:
        /* <DEDUP_REMOVED lines=12> */
.L_x_36906:
[----:B------:R-:W-:Y:S05]  /*3ab20*/  BSYNC.RECONVERGENT B1 ;  /* 0x0000000000017941 */ /* 0x000fea0003800200 */
.L_x_36905:
        /* <DEDUP_REMOVED lines=62> */
.L_x_36903:
[----:B------:R-:W-:Y:S05]  /*3af10*/  BSYNC.RECONVERGENT B0 ;  /* 0x0000000000007941 */ /* 0x000fea0003800200 */
.L_x_36902:
        /* <DEDUP_REMOVED lines=17> */
.L_x_36909:
        /* <DEDUP_REMOVED lines=12> */
.L_x_36911:
[----:B------:R-:W-:Y:S05]  /*3b0f0*/  BSYNC.RECONVERGENT B1 ;  /* 0x0000000000017941 */ /* 0x000fea0003800200 */
.L_x_36910:
        /* <DEDUP_REMOVED lines=62> */
.L_x_36908:
[----:B------:R-:W-:Y:S05]  /*3b4e0*/  BSYNC.RECONVERGENT B0 ;  /* 0x0000000000007941 */ /* 0x000fea0003800200 */
.L_x_36907:
        /* <DEDUP_REMOVED lines=15> */
.L_x_36914:
        /* <DEDUP_REMOVED lines=12> */
.L_x_36916:
[----:B------:R-:W-:Y:S05]  /*3b6a0*/  BSYNC.RECONVERGENT B1 ;  /* 0x0000000000017941 */ /* 0x000fea0003800200 */
.L_x_36915:
        /* <DEDUP_REMOVED lines=62> */
.L_x_36913:
[----:B------:R-:W-:Y:S05]  /*3ba90*/  BSYNC.RECONVERGENT B0 ;  /* 0x0000000000007941 */ /* 0x000fea0003800200 */
.L_x_36912:
        /* <DEDUP_REMOVED lines=17> */
.L_x_36919:
        /* <DEDUP_REMOVED lines=12> */
.L_x_36921:
[----:B------:R-:W-:Y:S05]  /*3bc70*/  BSYNC.RECONVERGENT B1 ;  /* 0x0000000000017941 */ /* 0x000fea0003800200 */
.L_x_36920:
        /* <DEDUP_REMOVED lines=62> */
.L_x_36918:
[----:B------:R-:W-:Y:S05]  /*3c060*/  BSYNC.RECONVERGENT B0 ;  /* 0x0000000000007941 */ /* 0x000fea0003800200 */
.L_x_36917:
        /* <DEDUP_REMOVED lines=15> */
.L_x_36924:
        /* <DEDUP_REMOVED lines=12> */
.L_x_36926:
[----:B------:R-:W-:Y:S05]  /*3c220*/  BSYNC.RECONVERGENT B1 ;  /* 0x0000000000017941 */ /* 0x000fea0003800200 */
.L_x_36925:
        /* <DEDUP_REMOVED lines=62> */
.L_x_36923:
[----:B------:R-:W-:Y:S05]  /*3c610*/  BSYNC.RECONVERGENT B0 ;  /* 0x0000000000007941 */ /* 0x000fea0003800200 */
.L_x_36922:
        /* <DEDUP_REMOVED lines=17> */
.L_x_36929:
        /* <DEDUP_REMOVED lines=12> */
.L_x_36931:
[----:B------:R-:W-:Y:S05]  /*3c7f0*/  BSYNC.RECONVERGENT B1 ;  /* 0x0000000000017941 */ /* 0x000fea0003800200 */
.L_x_36930:
        /* <DEDUP_REMOVED lines=62> */
.L_x_36928:
[----:B------:R-:W-:Y:S05]  /*3cbe0*/  BSYNC.RECONVERGENT B0 ;  /* 0x0000000000007941 */ /* 0x000fea0003800200 */
.L_x_36927:
        /* <DEDUP_REMOVED lines=15> */
.L_x_36934:
        /* <DEDUP_REMOVED lines=12> */
.L_x_36936:
[----:B------:R-:W-:Y:S05]  /*3cda0*/  BSYNC.RECONVERGENT B1 ;  /* 0x0000000000017941 */ /* 0x000fea0003800200 */
.L_x_36935:
        /* <DEDUP_REMOVED lines=62> */
.L_x_36933:
[----:B------:R-:W-:Y:S05]  /*3d190*/  BSYNC.RECONVERGENT B0 ;  /* 0x0000000000007941 */ /* 0x000fea0003800200 */
.L_x_36932:
[----:B------:R-:W-:Y:S01]  /*3d1a0*/  ISETP.NE.AND P6, PT, R88, 0x1, PT ;  /* 0x000000015800780c */ /* 0x000fe20003fc5270 */
[----:B------:R-:W-:Y:S01]  /*3d1b0*/  BSSY.RECONVERGENT B0, `(.L_x_36937) ;  /* 0x000005e000007945 */ /* 0x000fe20003800200 */
[----:B------:R-:W-:Y:S01]  /*3d1c0*/  I2FP.F32.U32 R89, R91 ;  /* 0x0000005b00597245 */ /* 0x000fe20000201000 */
        /* <DEDUP_REMOVED lines=14> */
.L_x_36939:
        /* <DEDUP_REMOVED lines=15> */
.L_x_36941:
[----:B------:R-:W-:Y:S05]  /*3d3a0*/  BSYNC.RECONVERGENT B1 ;  /* 0x0000000000017941 */ /* 0x000fea0003800200 */
.L_x_36940:
        /* <DEDUP_REMOVED lines=62> */
.L_x_36938:
[----:B------:R-:W-:Y:S05]  /*3d790*/  BSYNC.RECONVERGENT B0 ;  /* 0x0000000000007941 */ /* 0x000fea0003800200 */
.L_x_36937:
        /* <DEDUP_REMOVED lines=25> */
[----:B------:R-:W-:-:S04]  /*3d930*/  FSEL R23, R23, RZ, !P3 ;  /* 0x000000ff17177208 */ /* 0x000fc80005800000 */
[----:B------:R-:W-:Y:S01]  /*3d940*/  FSETP.GTU.FTZ.AND P6, PT, R19, R141, PT ;  /* 0x0000008d1300720b */ /* 0x000fe20003fdc000 */
[----:B------:R-:W-:Y:S01]  /*3d950*/  FMUL.FTZ R19, R71, R140 ;  /* 0x0000008c47137220 */ /* 0x000fe20000410000 */
[----:B------:R-:W-:Y:S01]  /*3d960*/  FADD.FTZ R88, R80, R23 ;  /* 0x0000001750587221 */ /* 0x000fe20000010000 */
[----:B------:R-:W-:Y:S02]  /*3d970*/  SEL R23, RZ, 0x1, P5 ;  /* 0x00000001ff177807 */ /* 0x000fe40002800000 */
[C---:B------:R-:W-:Y:S02]  /*3d980*/  LOP3.LUT P5, RZ, R12.reuse, 0x10, RZ, 0xc0, !PT ;  /* 0x000000100cff7812 */ /* 0x040fe400078ac0ff */
[----:B------:R-:W-:Y:S02]  /*3d990*/  FSEL R19, R19, RZ, !P6 ;  /* 0x000000ff13137208 */ /* 0x000fe40007000000 */
[----:B------:R-:W-:Y:S02]  /*3d9a0*/  SEL R80, RZ, 0x1, P3 ;  /* 0x00000001ff507807 */ /* 0x000fe40001800000 */
[----:B------:R-:W-:Y:S01]  /*3d9b0*/  LOP3.LUT P3, RZ, R12, 0x20, RZ, 0xc0, !PT ;  /* 0x000000200cff7812 */ /* 0x000fe2000786c0ff */
[----:B------:R-:W-:Y:S01]  /*3d9c0*/  FADD.FTZ R91, R19, R83 ;  /* 0x00000053135b7221 */ /* 0x000fe20000010000 */
[----:B------:R-:W-:-:S02]  /*3d9d0*/  SEL R19, RZ, 0x1, P0 ;  /* 0x00000001ff137807 */ /* 0x000fc40000000000 */
        /* <DEDUP_REMOVED lines=9> */
[----:B------:R-:W-:Y:S01]  /*3da70*/  PRMT R11, R19, 0x7610, R11 ;  /* 0x00007610130b7816 */ /* 0x000fe2000000000b */
[----:B------:R-:W-:Y:S06]  /*3da80*/  BRA `(.L_x_36942) ;  /* 0x0000001800007947 */ /* 0x000fec0003800000 */
.L_x_36901:
        /* <DEDUP_REMOVED lines=16> */
.L_x_36945:
        /* <DEDUP_REMOVED lines=12> */
.L_x_36947:
[----:B------:R-:W-:Y:S05]  /*3dc50*/  BSYNC.RECONVERGENT B1 ;  /* 0x0000000000017941 */ /* 0x000fea0003800200 */
.L_x_36946:
        /* <DEDUP_REMOVED lines=61> */
[----:B------:R-:W-:-:S07]  /*3e030*/  MOV R8, R88 ;  /* 0x0000005800087202 */ /* 0x000fce0000000f00 */
.L_x_36944:
[----:B------:R-:W-:Y:S05]  /*3e040*/  BSYNC.RECONVERGENT B0 ;  /* 0x0000000000007941 */ /* 0x000fea0003800200 */
.L_x_36943:
        /* <DEDUP_REMOVED lines=16> */
.L_x_36950:
        /* <DEDUP_REMOVED lines=12> */
.L_x_36952:
[----:B------:R-:W-:Y:S05]  /*3e210*/  BSYNC.RECONVERGENT B1 ;  /* 0x0000000000017941 */ /* 0x000fea0003800200 */
.L_x_36951:
        /* <DEDUP_REMOVED lines=62> */
.L_x_36949:
[----:B------:R-:W-:Y:S05]  /*3e600*/  BSYNC.RECONVERGENT B0 ;  /* 0x0000000000007941 */ /* 0x000fea0003800200 */
.L_x_36948:
        /* <DEDUP_REMOVED lines=16> */
.L_x_36955:
        /* <DEDUP_REMOVED lines=12> */
.L_x_36957:
[----:B------:R-:W-:Y:S05]  /*3e7d0*/  BSYNC.RECONVERGENT B1 ;  /* 0x0000000000017941 */ /* 0x000fea0003800200 */
.L_x_36956:
        /* <DEDUP_REMOVED lines=62> */
.L_x_36954:
[----:B------:R-:W-:Y:S05]  /*3ebc0*/  BSYNC.RECONVERGENT B0 ;  /* 0x0000000000007941 */ /* 0x000fea0003800200 */
.L_x_36953:
        /* <DEDUP_REMOVED lines=16> */
.L_x_36960:
        /* <DEDUP_REMOVED lines=12> */
.L_x_36962:
[----:B------:R-:W-:Y:S05]  /*3ed90*/  BSYNC.RECONVERGENT B1 ;  /* 0x0000000000017941 */ /* 0x000fea0003800200 */
.L_x_36961:
        /* <DEDUP_REMOVED lines=62> */
.L_x_36959:
[----:B------:R-:W-:Y:S05]  /*3f180*/  BSYNC.RECONVERGENT B0 ;  /* 0x0000000000007941 */ /* 0x000fea0003800200 */
.L_x_36958:
        /* <DEDUP_REMOVED lines=16> */
.L_x_36942:
[----:B------:R-:W-:Y:S01]  /*3f290*/  IMAD.WIDE.U32 R80, R18, 0x10, R166 ;  /* 0x0000001012507825 */ /* 0x000fe200078e00a6 */
[----:B------:R-:W-:Y:S02]  /*3f2a0*/  SEL R19, RZ, 0x1000000, !P4 ;  /* 0x01000000ff137807 */ /* 0x000fe40006000000 */
[----:B------:R-:W-:Y:S02]  /*3f2b0*/  SEL R23, RZ, 0x10000, !P3 ;  /* 0x00010000ff177807 */ /* 0x000fe40005800000 */
[----:B------:R0:W-:Y:S02]  /*3f2c0*/  STG.E.128 desc[UR6][R80.64], R88 ;  /* 0x0000005850007986 */ /* 0x0001e4000c101d06 */
[----:B0-----:R-:W-:-:S04]  /*3f2d0*/  SEL R80, RZ, 0x100, !P2 ;  /* 0x00000100ff507807 */ /* 0x001fc80005000000 */
[----:B------:R-:W-:Y:S01]  /*3f2e0*/  IADD3 R19, PT, PT, R80, R19, R23 ;  /* 0x0000001350137210 */ /* 0x000fe20007ffe017 */
[----:B------:R-:W-:Y:S01]  /*3f2f0*/  IMAD.WIDE.U32 R80, R18, 0x4, R200 ;  /* 0x0000000412507825 */ /* 0x000fe200078e00c8 */
[----:B------:R-:W-:-:S04]  /*3f300*/  SEL R23, RZ, 0x1, !P1 ;  /* 0x00000001ff177807 */ /* 0x000fc80004800000 */
[----:B------:R-:W-:-:S05]  /*3f310*/  IADD3 R19, PT, PT, R19, R23, RZ ;  /* 0x0000001713137210 */ /* 0x000fca0007ffe0ff */
        /* <DEDUP_REMOVED lines=13> */
.L_x_36963:
        /* <DEDUP_REMOVED lines=26> */
.L_x_36967:
        /* <DEDUP_REMOVED lines=12> */
.L_x_36969:
[----:B------:R-:W-:Y:S05]  /*3f650*/  BSYNC.RECONVERGENT B1 ;  /* 0x0000000000017941 */ /* 0x000fea0003800200 */
.L_x_36968:
        /* <DEDUP_REMOVED lines=62> */
.L_x_36966:
[----:B------:R-:W-:Y:S05]  /*3fa40*/  BSYNC.RECONVERGENT B0 ;  /* 0x0000000000007941 */ /* 0x000fea0003800200 */
.L_x_36965:
        /* <DEDUP_REMOVED lines=17> */
.L_x_36972:
        /* <DEDUP_REMOVED lines=12> */
.L_x_36974:
[----:B------:R-:W-:Y:S05]  /*3fc20*/  BSYNC.RECONVERGENT B1 ;  /* 0x0000000000017941 */ /* 0x000fea0003800200 */
.L_x_36973:
        /* <DEDUP_REMOVED lines=62> */
.L_x_36971:
[----:B------:R-:W-:Y:S05]  /*40010*/  BSYNC.RECONVERGENT B0 ;  /* 0x0000000000007941 */ /* 0x000fea0003800200 */
.L_x_36970:
        /* <DEDUP_REMOVED lines=15> */
.L_x_36977:
        /* <DEDUP_REMOVED lines=12> */
.L_x_36979:
[----:B------:R-:W-:Y:S05]  /*401d0*/  BSYNC.RECONVERGENT B1 ;  /* 0x0000000000017941 */ /* 0x000fea0003800200 */
.L_x_36978:
        /* <DEDUP_REMOVED lines=62> */
.L_x_36976:
[----:B------:R-:W-:Y:S05]  /*405c0*/  BSYNC.RECONVERGENT B0 ;  /* 0x0000000000007941 */ /* 0x000fea0003800200 */
.L_x_36975:
        /* <DEDUP_REMOVED lines=17> */
.L_x_36982:
        /* <DEDUP_REMOVED lines=12> */
.L_x_36984:
[----:B------:R-:W-:Y:S05]  /*407a0*/  BSYNC.RECONVERGENT B1 ;  /* 0x0000000000017941 */ /* 0x000fea0003800200 */
.L_x_36983:
        /* <DEDUP_REMOVED lines=62> */
.L_x_36981:
[----:B------:R-:W-:Y:S05]  /*40b90*/  BSYNC.RECONVERGENT B0 ;  /* 0x0000000000007941 */ /* 0x000fea0003800200 */
.L_x_36980:
        /* <DEDUP_REMOVED lines=15> */
.L_x_36987:
        /* <DEDUP_REMOVED lines=12> */
.L_x_36989:
[----:B------:R-:W-:Y:S05]  /*40d50*/  BSYNC.RECONVERGENT B1 ;  /* 0x0000000000017941 */ /* 0x000fea0003800200 */
.L_x_36988:
        /* <DEDUP_REMOVED lines=62> */
.L_x_36986:
[----:B------:R-:W-:Y:S05]  /*41140*/  BSYNC.RECONVERGENT B0 ;  /* 0x0000000000007941 */ /* 0x000fea0003800200 */
.L_x_36985:
        /* <DEDUP_REMOVED lines=17> */
.L_x_36992:
        /* <DEDUP_REMOVED lines=12> */
.L_x_36994:
[----:B------:R-:W-:Y:S05]  /*41320*/  BSYNC.RECONVERGENT B1 ;  /* 0x0000000000017941 */ /* 0x000fea0003800200 */
.L_x_36993:
        /* <DEDUP_REMOVED lines=62> */
.L_x_36991:
[----:B------:R-:W-:Y:S05]  /*41710*/  BSYNC.RECONVERGENT B0 ;  /* 0x0000000000007941 */ /* 0x000fea0003800200 */
.L_x_36990:
        /* <DEDUP_REMOVED lines=15> */
.L_x_36997:
        /* <DEDUP_REMOVED lines=12> */
.L_x_36999:
[----:B------:R-:W-:Y:S05]  /*418d0*/  BSYNC.RECONVERGENT B1 ;  /* 0x0000000000017941 */ /* 0x000fea0003800200 */
.L_x_36998:
        /* <DEDUP_REMOVED lines=62> */
.L_x_36996:
[----:B------:R-:W-:Y:S05]  /*41cc0*/  BSYNC.RECONVERGENT B0 ;  /* 0x0000000000007941 */ /* 0x000fea0003800200 */
.L_x_36995:
        /* <DEDUP_REMOVED lines=17> */
.L_x_37002:
        /* <DEDUP_REMOVED lines=15> */
.L_x_37004:
[----:B------:R-:W-:Y:S05]  /*41ed0*/  BSYNC.RECONVERGENT B1 ;  /* 0x0000000000017941 */ /* 0x000fea0003800200 */
.L_x_37003:
        /* <DEDUP_REMOVED lines=62> */
.L_x_37001:
[----:B------:R-:W-:Y:S05]  /*422c0*/  BSYNC.RECONVERGENT B0 ;  /* 0x0000000000007941 */ /* 0x000fea0003800200 */
.L_x_37000:
        /* <DEDUP_REMOVED lines=30> */
[----:B------:R-:W-:Y:S02]  /*424b0*/  LOP3.LUT P5, RZ, R12, 0x10, RZ, 0xc0, !PT ;  /* 0x000000100cff7812 */ /* 0x000fe400078ac0ff */
        /* <DEDUP_REMOVED lines=16> */
.L_x_36964:
        /* <DEDUP_REMOVED lines=16> */
.L_x_37008:
        /* <DEDUP_REMOVED lines=12> */
.L_x_37010:
[----:B------:R-:W-:Y:S05]  /*42780*/  BSYNC.RECONVERGENT B1 ;  /* 0x0000000000017941 */ /* 0x000fea0003800200 */
.L_x_37009:
        /* <DEDUP_REMOVED lines=62> */
.L_x_37007:
[----:B------:R-:W-:Y:S05]  /*42b70*/  BSYNC.RECONVERGENT B0 ;  /* 0x0000000000007941 */ /* 0x000fea0003800200 */
.L_x_37006:
        /* <DEDUP_REMOVED lines=16> */
.L_x_37013:
        /* <DEDUP_REMOVED lines=12> */
.L_x_37015:
[----:B------:R-:W-:Y:S05]  /*42d40*/  BSYNC.RECONVERGENT B1 ;  /* 0x0000000000017941 */ /* 0x000fea0003800200 */
.L_x_37014:
        /* <DEDUP_REMOVED lines=62> */
.L_x_37012:
[----:B------:R-:W-:Y:S05]  /*43130*/  BSYNC.RECONVERGENT B0 ;  /* 0x0000000000007941 */ /* 0x000fea0003800200 */
.L_x_37011:
        /* <DEDUP_REMOVED lines=16> */
.L_x_37018:
        /* <DEDUP_REMOVED lines=12> */
.L_x_37020:
[----:B------:R-:W-:Y:S05]  /*43300*/  BSYNC.RECONVERGENT B1 ;  /* 0x0000000000017941 */ /* 0x000fea0003800200 */
.L_x_37019:
        /* <DEDUP_REMOVED lines=62> */
.L_x_37017:
[----:B------:R-:W-:Y:S05]  /*436f0*/  BSYNC.RECONVERGENT B0 ;  /* 0x0000000000007941 */ /* 0x000fea0003800200 */
.L_x_37016:
        /* <DEDUP_REMOVED lines=16> */
.L_x_37023:
        /* <DEDUP_REMOVED lines=12> */
.L_x_37025:
[----:B------:R-:W-:Y:S05]  /*438c0*/  BSYNC.RECONVERGENT B1 ;  /* 0x0000000000017941 */ /* 0x000fea0003800200 */
.L_x_37024:
        /* <DEDUP_REMOVED lines=62> */
.L_x_37022:
[----:B------:R-:W-:Y:S05]  /*43cb0*/  BSYNC.RECONVERGENT B0 ;  /* 0x0000000000007941 */ /* 0x000fea0003800200 */
.L_x_37021:
        /* <DEDUP_REMOVED lines=16> */
.L_x_37005:
        /* <DEDUP_REMOVED lines=22> */
.L_x_37026:
        /* <DEDUP_REMOVED lines=26> */
.L_x_37030:
        /* <DEDUP_REMOVED lines=12> */
.L_x_37032:
[----:B------:R-:W-:Y:S05]  /*44180*/  BSYNC.RECONVERGENT B1 ;  /* 0x0000000000017941 */ /* 0x000fea0003800200 */
.L_x_37031:
        /* <DEDUP_REMOVED lines=62> */
.L_x_37029:
[----:B------:R-:W-:Y:S05]  /*44570*/  BSYNC.RECONVERGENT B0 ;  /* 0x0000000000007941 */ /* 0x000fea0003800200 */
.L_x_37028:
[----:B------:R-:W-:Y:S01]  /*44580*/  ISETP.NE.AND P2, PT, R109, 0x1, PT ;  /* 0x000000016d00780c */ /* 0x000fe20003f45270 */
[----:B------:R-:W-:Y:S01]  /*44590*/  BSSY.RECONVERGENT B0, `(.L_x_37033) ;  /* 0x000005b000007945 */ /* 0x000fe20003800200 */
[----:B------:R-:W-:Y:S01]  /*445a0*/  I2FP.F32.U32 R108, R110 ;  /* 0x0000006e006c7245 */ /* 0x000fe20000201000 */
[----:B------:R-:W-:Y:S02]  /*445b0*/  HFMA2 R143, -RZ, RZ, 0, 1.1920928955078125e-07 ;  /* 0x00000002ff8f7431 */ /* 0x000fe400000001ff */
[----:B-----5:R-:W-:Y:S01]  /*445c0*/  FMUL.FTZ R80, R80, R140 ;  /* 0x0000008c50507220 */ /* 0x020fe20000410000 */
        /* <DEDUP_REMOVED lines=12> */
.L_x_37035:
        /* <DEDUP_REMOVED lines=12> */
.L_x_37037:
[----:B------:R-:W-:Y:S05]  /*44750*/  BSYNC.RECONVERGENT B1 ;  /* 0x0000000000017941 */ /* 0x000fea0003800200 */
.L_x_37036:
        /* <DEDUP_REMOVED lines=62> */
.L_x_37034:
[----:B------:R-:W-:Y:S05]  /*44b40*/  BSYNC.RECONVERGENT B0 ;  /* 0x0000000000007941 */ /* 0x000fea0003800200 */
.L_x_37033:
        /* <DEDUP_REMOVED lines=15> */
.L_x_37040:
        /* <DEDUP_REMOVED lines=12> */
.L_x_37042:
[----:B------:R-:W-:Y:S05]  /*44d00*/  BSYNC.RECONVERGENT B1 ;  /* 0x0000000000017941 */ /* 0x000fea0003800200 */
.L_x_37041:
        /* <DEDUP_REMOVED lines=62> */
.L_x_37039:
[----:B------:R-:W-:Y:S05]  /*450f0*/  BSYNC.RECONVERGENT B0 ;  /* 0x0000000000007941 */ /* 0x000fea0003800200 */
.L_x_37038:
        /* <DEDUP_REMOVED lines=17> */
.L_x_37045:
        /* <DEDUP_REMOVED lines=12> */
.L_x_37047:
[----:B------:R-:W-:Y:S05]  /*452d0*/  BSYNC.RECONVERGENT B1 ;  /* 0x0000000000017941 */ /* 0x000fea0003800200 */
.L_x_37046:
        /* <DEDUP_REMOVED lines=62> */
.L_x_37044:
[----:B------:R-:W-:Y:S05]  /*456c0*/  BSYNC.RECONVERGENT B0 ;  /* 0x0000000000007941 */ /* 0x000fea0003800200 */
.L_x_37043:
        /* <DEDUP_REMOVED lines=15> */
.L_x_37050:
        /* <DEDUP_REMOVED lines=12> */
.L_x_37052:
[----:B------:R-:W-:Y:S05]  /*45880*/  BSYNC.RECONVERGENT B1 ;  /* 0x0000000000017941 */ /* 0x000fea0003800200 */
.L_x_37051:
        /* <DEDUP_REMOVED lines=62> */
.L_x_37049:
[----:B------:R-:W-:Y:S05]  /*45c70*/  BSYNC.RECONVERGENT B0 ;  /* 0x0000000000007941 */ /* 0x000fea0003800200 */
.L_x_37048:
        /* <DEDUP_REMOVED lines=17> */
.L_x_37055:
        /* <DEDUP_REMOVED lines=12> */
.L_x_37057:
[----:B------:R-:W-:Y:S05]  /*45e50*/  BSYNC.RECONVERGENT B1 ;  /* 0x0000000000017941 */ /* 0x000fea0003800200 */
.L_x_37056:
        /* <DEDUP_REMOVED lines=62> */
.L_x_37054:
[----:B------:R-:W-:Y:S05]  /*46240*/  BSYNC.RECONVERGENT B0 ;  /* 0x0000000000007941 */ /* 0x000fea0003800200 */
.L_x_37053:
        /* <DEDUP_REMOVED lines=15> */
.L_x_37060:
        /* <DEDUP_REMOVED lines=12> */
.L_x_37062:
[----:B------:R-:W-:Y:S05]  /*46400*/  BSYNC.RECONVERGENT B1 ;  /* 0x0000000000017941 */ /* 0x000fea0003800200 */
.L_x_37061:
        /* <DEDUP_REMOVED lines=62> */
.L_x_37059:
[----:B------:R-:W-:Y:S05]  /*467f0*/  BSYNC.RECONVERGENT B0 ;  /* 0x0000000000007941 */ /* 0x000fea0003800200 */
.L_x_37058:
        /* <DEDUP_REMOVED lines=17> */
.L_x_37065:
        /* <DEDUP_REMOVED lines=15> */
.L_x_37067:
[----:B------:R-:W-:Y:S05]  /*46a00*/  BSYNC.RECONVERGENT B1 ;  /* 0x0000000000017941 */ /* 0x000fea0003800200 */
.L_x_37066:
        /* <DEDUP_REMOVED lines=62> */
.L_x_37064:
[----:B------:R-:W-:Y:S05]  /*46df0*/  BSYNC.RECONVERGENT B0 ;  /* 0x0000000000007941 */ /* 0x000fea0003800200 */
.L_x_37063:
[----:B------:R-:W-:Y:S02]  /*46e00*/  LOP3.LUT R12, R12, 0xffffffef, RZ, 0xc0, !PT ;  /* 0xffffffef0c0c7812 */ /* 0x000fe400078ec0ff */
[-C--:B------:R-:W-:Y:S01]  /*46e10*/  FSETP.GTU.FTZ.AND P6, PT, R108, R141.reuse, PT ;  /* 0x0000008d6c00720b */ /* 0x080fe20003fdc000 */
[----:B------:R-:W-:Y:S01]  /*46e20*/  FMUL.FTZ R108, R70, R140 ;  /* 0x0000008c466c7220 */ /* 0x000fe20000410000 */
[----:B------:R-:W-:Y:S02]  /*46e30*/  @P5 LOP3.LUT R12, R12, 0x10, RZ, 0xfc, !PT ;  /* 0x000000100c0c5812 */ /* 0x000fe400078efcff */
[----:B------:R-:W-:Y:S02]  /*46e40*/  FSEL R82, R82, RZ, P3 ;  /* 0x000000ff52527208 */ /* 0x000fe40001800000 */
[----:B------:R-:W-:Y:S02]  /*46e50*/  LOP3.LUT R12, R12, 0xfffffff7, RZ, 0xc0, !PT ;  /* 0xfffffff70c0c7812 */ /* 0x000fe400078ec0ff */
[----:B------:R-:W-:-:S02]  /*46e60*/  FSETP.GTU.FTZ.AND P5, PT, R109, R141, PT ;  /* 0x0000008d6d00720b */ /* 0x000fc40003fbc000 */
[----:B------:R-:W-:Y:S02]  /*46e70*/  @P0 LOP3.LUT R12, R12, 0x8, RZ, 0xfc, !PT ;  /* 0x000000080c0c0812 */ /* 0x000fe400078efcff */
[----:B------:R-:W-:Y:S02]  /*46e80*/  FSETP.GTU.FTZ.AND P0, PT, R143, R141, PT ;  /* 0x0000008d8f00720b */ /* 0x000fe40003f1c000 */
[----:B------:R-:W-:Y:S02]  /*46e90*/  LOP3.LUT R12, R12, 0xfffffffe, RZ, 0xc0, !PT ;  /* 0xfffffffe0c0c7812 */ /* 0x000fe400078ec0ff */
[----:B------:R-:W-:Y:S02]  /*46ea0*/  FSEL R108, R108, RZ, !P0 ;  /* 0x000000ff6c6c7208 */ /* 0x000fe40004000000 */
[----:B------:R-:W-:Y:S02]  /*46eb0*/  @P6 LOP3.LUT R12, R12, 0x1, RZ, 0xfc, !PT ;  /* 0x000000010c0c6812 */ /* 0x000fe400078efcff */
[----:B------:R-:W-:Y:S01]  /*46ec0*/  FSEL R81, R81, RZ, P2 ;  /* 0x000000ff51517208 */ /* 0x000fe20001000000 */
[----:B------:R-:W-:Y:S01]  /*46ed0*/  FADD.FTZ R110, R82, R108 ;  /* 0x0000006c526e7221 */ /* 0x000fe20000010000 */
[----:B------:R-:W-:Y:S01]  /*46ee0*/  FMUL.FTZ R82, R69, R140 ;  /* 0x0000008c45527220 */ /* 0x000fe20000410000 */
[----:B------:R-:W-:-:S02]  /*46ef0*/  LOP3.LUT R12, R12, 0xffffffdf, RZ, 0xc0, !PT ;  /* 0xffffffdf0c0c7812 */ /* 0x000fc400078ec0ff */
[----:B------:R-:W-:Y:S02]  /*46f00*/  FSEL R80, R80, RZ, P1 ;  /* 0x000000ff50507208 */ /* 0x000fe40000800000 */
[----:B------:R-:W-:Y:S02]  /*46f10*/  FSEL R82, R82, RZ, !P5 ;  /* 0x000000ff52527208 */ /* 0x000fe40006800000 */
[----:B------:R-:W-:Y:S02]  /*46f20*/  @P3 LOP3.LUT R12, R12, 0x20, RZ, 0xfc, !PT ;  /* 0x000000200c0c3812 */ /* 0x000fe400078efcff */
[----:B------:R-:W-:Y:S01]  /*46f30*/  FSEL R83, R83, RZ, P4 ;  /* 0x000000ff53537208 */ /* 0x000fe20002000000 */
[----:B------:R-:W-:Y:S01]  /*46f40*/  FADD.FTZ R109, R81, R82 ;  /* 0x00000052516d7221 */ /* 0x000fe20000010000 */
[----:B------:R-:W-:Y:S01]  /*46f50*/  FMUL.FTZ R82, R68, R140 ;  /* 0x0000008c44527220 */ /* 0x000fe20000410000 */
[----:B------:R-:W-:Y:S02]  /*46f60*/  LOP3.LUT P3, RZ, R12, 0x1, RZ, 0xc0, !PT ;  /* 0x000000010cff7812 */ /* 0x000fe4000786c0ff */
[----:B------:R-:W-:-:S02]  /*46f70*/  I2FP.F32.U32 R81, R167 ;  /* 0x000000a700517245 */ /* 0x000fc40000201000 */
[----:B------:R-:W-:-:S03]  /*46f80*/  FSEL R82, R82, RZ, !P3 ;  /* 0x000000ff52527208 */ /* 0x000fc60005800000 */
[----:B------:R-:W-:Y:S02]  /*46f90*/  FFMA.FTZ R81, R81, R142, 1.1641532182693481445e-10 ;  /* 0x2f00000051517423 */ /* 0x000fe4000001008e */
[----:B------:R-:W-:Y:S01]  /*46fa0*/  FADD.FTZ R108, R80, R82 ;  /* 0x00000052506c7221 */ /* 0x000fe20000010000 */
[----:B------:R-:W-:Y:S01]  /*46fb0*/  FMUL.FTZ R80, R71, R140 ;  /* 0x0000008c47507220 */ /* 0x000fe20000410000 */
[----:B------:R-:W-:Y:S02]  /*46fc0*/  SEL R82, RZ, 0x1, P3 ;  /* 0x00000001ff527807 */ /* 0x000fe40001800000 */
[----:B------:R-:W-:Y:S02]  /*46fd0*/  FSETP.GTU.FTZ.AND P6, PT, R81, R141, PT ;  /* 0x0000008d5100720b */ /* 0x000fe40003fdc000 */
[----:B------:R-:W-:Y:S02]  /*46fe0*/  SEL R81, RZ, 0x1, P5 ;  /* 0x00000001ff517807 */ /* 0x000fe40002800000 */
[----:B------:R-:W-:-:S02]  /*46ff0*/  FSEL R80, R80, RZ, !P6 ;  /* 0x000000ff50507208 */ /* 0x000fc40007000000 */
[C---:B------:R-:W-:Y:S02]  /*47000*/  LOP3.LUT P5, RZ, R12.reuse, 0x10, RZ, 0xc0, !PT ;  /* 0x000000100cff7812 */ /* 0x040fe400078ac0ff */
[----:B------:R-:W-:Y:S01]  /*47010*/  LOP3.LUT P3, RZ, R12, 0x20, RZ, 0xc0, !PT ;  /* 0x000000200cff7812 */ /* 0x000fe2000786c0ff */
[----:B------:R-:W-:Y:S01]  /*47020*/  FADD.FTZ R111, R80, R83 ;  /* 0x00000053506f7221 */ /* 0x000fe20000010000 */
[----:B------:R-:W-:Y:S02]  /*47030*/  SEL R80, RZ, 0x1, P0 ;  /* 0x00000001ff507807 */ /* 0x000fe40000000000 */
[----:B------:R-:W-:Y:S02]  /*47040*/  LOP3.LUT P0, RZ, R12, 0x8, RZ, 0xc0, !PT ;  /* 0x000000080cff7812 */ /* 0x000fe4000780c0ff */
[----:B------:R-:W-:Y:S02]  /*47050*/  PRMT R10, R80, 0x7610, R10 ;  /* 0x00007610500a7816 */ /* 0x000fe4000000000a */
[----:B------:R-:W-:-:S02]  /*47060*/  SEL R80, RZ, 0x1, P6 ;  /* 0x00000001ff507807 */ /* 0x000fc40003000000 */
[----:B------:R-:W-:Y:S01]  /*47070*/  PRMT R7, R82, 0x7610, R7 ;  /* 0x0000761052077816 */ /* 0x000fe20000000007 */
[----:B------:R-:W-:Y:S01]  /*47080*/  @P5 FADD.FTZ R110, R74, R110 ;  /* 0x0000006e4a6e5221 */ /* 0x000fe20000010000 */
[----:B------:R-:W-:Y:S01]  /*47090*/  PRMT R9, R81, 0x7610, R9 ;  /* 0x0000761051097816 */ /* 0x000fe20000000009 */
[----:B------:R-:W-:Y:S01]  /*470a0*/  @P5 FADD.FTZ R109, R73, R109 ;  /* 0x0000006d496d5221 */ /* 0x000fe20000010000 */
[----:B------:R-:W-:Y:S01]  /*470b0*/  @P5 FADD.FTZ R108, R72, R108 ;  /* 0x0000006c486c5221 */ /* 0x000fe20000010000 */
[----:B------:R-:W-:Y:S01]  /*470c0*/  PRMT R11, R80, 0x7610, R11 ;  /* 0x00007610500b7816 */ /* 0x000fe2000000000b */
[----:B------:R-:W-:Y:S01]  /*470d0*/  @P5 FADD.FTZ R111, R75, R111 ;  /* 0x0000006f4b6f5221 */ /* 0x000fe20000010000 */
[----:B------:R-:W-:Y:S06]  /*470e0*/  BRA `(.L_x_37068) ;  /* 0x0000001800007947 */ /* 0x000fec0003800000 */
.L_x_37027:
        /* <DEDUP_REMOVED lines=16> */
.L_x_37071:
        /* <DEDUP_REMOVED lines=12> */
.L_x_37073:
[----:B------:R-:W-:Y:S05]  /*472b0*/  BSYNC.RECONVERGENT B1 ;  /* 0x0000000000017941 */ /* 0x000fea0003800200 */
.L_x_37072:
        /* <DEDUP_REMOVED lines=59> */
[----:B------:R-:W-:Y:S01]  /*47670*/  HFMA2 R109, -RZ, RZ, 0, 0 ;  /* 0x00000000ff6d7431 */ /* 0x000fe200000001ff */
[----:B------:R-:W-:Y:S01]  /*47680*/  MOV R8, R108 ;  /* 0x0000006c00087202 */ /* 0x000fe20000000f00 */
[----:B------:R-:W-:-:S07]  /*47690*/  IMAD.MOV.U32 R110, RZ, RZ, R143 ;  /* 0x000000ffff6e7224 */ /* 0x000fce00078e008f */
.L_x_37070:
[----:B------:R-:W-:Y:S05]  /*476a0*/  BSYNC.RECONVERGENT B0 ;  /* 0x0000000000007941 */ /* 0x000fea0003800200 */
.L_x_37069:
        /* <DEDUP_REMOVED lines=16> */
.L_x_37076:
        /* <DEDUP_REMOVED lines=12> */
.L_x_37078:
[----:B------:R-:W-:Y:S05]  /*47870*/  BSYNC.RECONVERGENT B1 ;  /* 0x0000000000017941 */ /* 0x000fea0003800200 */
.L_x_37077:
        /* <DEDUP_REMOVED lines=62> */
.L_x_37075:
[----:B------:R-:W-:Y:S05]  /*47c60*/  BSYNC.RECONVERGENT B0 ;  /* 0x0000000000007941 */ /* 0x000fea0003800200 */
.L_x_37074:
        /* <DEDUP_REMOVED lines=16> */
.L_x_37081:
        /* <DEDUP_REMOVED lines=12> */
.L_x_37083:
[----:B------:R-:W-:Y:S05]  /*47e30*/  BSYNC.RECONVERGENT B1 ;  /* 0x0000000000017941 */ /* 0x000fea0003800200 */
.L_x_37082:
        /* <DEDUP_REMOVED lines=62> */
.L_x_37080:
[----:B------:R-:W-:Y:S05]  /*48220*/  BSYNC.RECONVERGENT B0 ;  /* 0x0000000000007941 */ /* 0x000fea0003800200 */
.L_x_37079:
[----:B------:R-:W-:Y:S01]  /*48230*/  ISETP.NE.AND P4, PT, R109, 0x1, PT ;  /* 0x000000016d00780c */ /* 0x000fe20003f85270 */
[----:B------:R-:W-:Y:S01]  /*48240*/  BSSY.RECONVERGENT B0, `(.L_x_37084) ;  /* 0x000005a000007945 */ /* 0x000fe20003800200 */
[----:B------:R-:W-:Y:S01]  /*48250*/  I2FP.F32.U32 R108, R111 ;  /* 0x0000006f006c7245 */ /* 0x000fe20000201000 */
[----:B------:R-:W-:Y:S01]  /*48260*/  IMAD.MOV.U32 R188, RZ, RZ, 0x2 ;  /* 0x00000002ffbc7424 */ /* 0x000fe200078e00ff */
[----:B------:R-:W-:-:S03]  /*48270*/  MOV R111, R8 ;  /* 0x00000008006f7202 */ /* 0x000fc60000000f00 */
        /* <DEDUP_REMOVED lines=11> */
.L_x_37086:
        /* <DEDUP_REMOVED lines=12> */
.L_x_37088:
[----:B------:R-:W-:Y:S05]  /*483f0*/  BSYNC.RECONVERGENT B1 ;  /* 0x0000000000017941 */ /* 0x000fea0003800200 */
.L_x_37087:
        /* <DEDUP_REMOVED lines=62> */
.L_x_37085:
[----:B------:R-:W-:Y:S05]  /*487e0*/  BSYNC.RECONVERGENT B0 ;  /* 0x0000000000007941 */ /* 0x000fea0003800200 */
.L_x_37084:
        /* <DEDUP_REMOVED lines=16> */
.L_x_37068:
        /* <DEDUP_REMOVED lines=13> */
[----:B------:R-:W-:Y:S02]  /*489c0*/  LOP3.LUT R81, R11, 0xffff, RZ, 0xc0, !PT ;  /* 0x0000ffff0b517812 */ /* 0x000fe400078ec0ff */
[----:B------:R-:W-:Y:S02]  /*489d0*/  LOP3.LUT R82, R7, 0xff, RZ, 0xc0, !PT ;  /* 0x000000ff07527812 */ /* 0x000fe400078ec0ff */
[----:B------:R-:W-:-:S04]  /*489e0*/  LOP3.LUT R80, R80, 0xff0000, RZ, 0xc0, !PT ;  /* 0x00ff000050507812 */ /* 0x000fc800078ec0ff */
[----:B------:R-:W-:Y:S02]  /*489f0*/  LEA R80, R81, R80, 0x18 ;  /* 0x0000005051507211 */ /* 0x000fe400078ec0ff */
[----:B------:R-:W-:-:S05]  /*48a00*/  LOP3.LUT R81, R9, 0xff, RZ, 0xc0, !PT ;  /* 0x000000ff09517812 */ /* 0x000fca00078ec0ff */
[----:B------:R-:W-:-:S05]  /*48a10*/  IMAD R80, R81, 0x100, R80 ;  /* 0x0000010051507824 */ /* 0x000fca00078e0250 */
[----:B------:R-:W-:Y:S02]  /*48a20*/  IADD3 R82, PT, PT, R80, R82, RZ ;  /* 0x0000005250527210 */ /* 0x000fe40007ffe0ff */
[----:B------:R-:W0:Y:S02]  /*48a30*/  LDC.64 R80, c[0x0][0x3b8] ;  /* 0x0000ee00ff507b82 */ /* 0x000e240000000a00 */
[----:B0-----:R-:W-:-:S05]  /*48a40*/  IMAD.WIDE.U32 R80, R20, 0x4, R80 ;  /* 0x0000000414507825 */ /* 0x001fca00078e0050 */
[----:B------:R1:W-:Y:S02]  /*48a50*/  STG.E desc[UR6][R80.64], R82 ;  /* 0x0000005250007986 */ /* 0x0003e4000c101906 */
.L_x_37089:
[----:B01----:R-:W0:Y:S01]  /*48a60*/  @P0 LDC.64 R80, c[0x0][0x398] ;  /* 0x0000e600ff500b82 */ /* 0x003e220000000a00 */
[----:B------:R-:W-:-:S04]  /*48a70*/  VIADD R167, R186, 0x1e0 ;  /* 0x000001e0baa77836 */ /* 0x000fc80000000000 */
[----:B0-----:R-:W-:-:S05]  /*48a80*/  @P0 IMAD.WIDE.U32 R80, R167, 0x10, R80 ;  /* 0x00000010a7500825 */ /* 0x001fca00078e0050 */
[----:B------:R0:W5:Y:S02]  /*48a90*/  @P0 LDG.E.128 R68, desc[UR6][R80.64] ;  /* 0x0000000650440981 */ /* 0x000164000c1e1d00 */
[----:B0-----:R-:W0:Y:S02]  /*48aa0*/  @P5 LDC.64 R80, c[0x0][0x3a0] ;  /* 0x0000e800ff505b82 */ /* 0x001e240000000a00 */
[----:B0-----:R-:W-:-:S05]  /*48ab0*/  @P5 IMAD.WIDE.U32 R80, R167, 0x10, R80 ;  /* 0x00000010a7505825 */ /* 0x001fca00078e0050 */
        /* <DEDUP_REMOVED lines=20> */
.L_x_37093:
        /* <DEDUP_REMOVED lines=12> */
.L_x_37095:
[----:B------:R-:W-:Y:S05]  /*48cc0*/  BSYNC.RECONVERGENT B1 ;  /* 0x0000000000017941 */ /* 0x000fea0003800200 */
.L_x_37094:
        /* <DEDUP_REMOVED lines=62> */
.L_x_37092:
[----:B------:R-:W-:Y:S05]  /*490b0*/  BSYNC.RECONVERGENT B0 ;  /* 0x0000000000007941 */ /* 0x000fea0003800200 */
.L_x_37091:
        /* <DEDUP_REMOVED lines=17> */
.L_x_37098:
        /* <DEDUP_REMOVED lines=12> */
.L_x_37100:
[----:B------:R-:W-:Y:S05]  /*49290*/  BSYNC.RECONVERGENT B1 ;  /* 0x0000000000017941 */ /* 0x000fea0003800200 */
.L_x_37099:
        /* <DEDUP_REMOVED lines=62> */
.L_x_37097:
[----:B------:R-:W-:Y:S05]  /*49680*/  BSYNC.RECONVERGENT B0 ;  /* 0x0000000000007941 */ /* 0x000fea0003800200 */
.L_x_37096:
        /* <DEDUP_REMOVED lines=15> */
.L_x_37103:
        /* <DEDUP_REMOVED lines=12> */
.L_x_37105:
[----:B------:R-:W-:Y:S05]  /*49840*/  BSYNC.RECONVERGENT B1 ;  /* 0x0000000000017941 */ /* 0x000fea0003800200 */
.L_x_37104:
        /* <DEDUP_REMOVED lines=62> */
.L_x_37102:
[----:B------:R-:W-:Y:S05]  /*49c30*/  BSYNC.RECONVERGENT B0 ;  /* 0x0000000000007941 */ /* 0x000fea0003800200 */
.L_x_37101:
        /* <DEDUP_REMOVED lines=17> */
.L_x_37108:
        /* <DEDUP_REMOVED lines=12> */
.L_x_37110:
[----:B------:R-:W-:Y:S05]  /*49e10*/  BSYNC.RECONVERGENT B1 ;  /* 0x0000000000017941 */ /* 0x000fea0003800200 */
.L_x_37109:
        /* <DEDUP_REMOVED lines=62> */
.L_x_37107:
[----:B------:R-:W-:Y:S05]  /*4a200*/  BSYNC.RECONVERGENT B0 ;  /* 0x0000000000007941 */ /* 0x000fea0003800200 */
.L_x_37106:
        /* <DEDUP_REMOVED lines=15> */
.L_x_37113:
        /* <DEDUP_REMOVED lines=12> */
.L_x_37115:
[----:B------:R-:W-:Y:S05]  /*4a3c0*/  BSYNC.RECONVERGENT B1 ;  /* 0x0000000000017941 */ /* 0x000fea0003800200 */
.L_x_37114:
        /* <DEDUP_REMOVED lines=62> */
.L_x_37112:
[----:B------:R-:W-:Y:S05]  /*4a7b0*/  BSYNC.RECONVERGENT B0 ;  /* 0x0000000000007941 */ /* 0x000fea0003800200 */
.L_x_37111:
        /* <DEDUP_REMOVED lines=17> */
.L_x_37118:
        /* <DEDUP_REMOVED lines=12> */
.L_x_37120:
[----:B------:R-:W-:Y:S05]  /*4a990*/  BSYNC.RECONVERGENT B1 ;  /* 0x0000000000017941 */ /* 0x000fea0003800200 */
.L_x_37119:
        /* <DEDUP_REMOVED lines=62> */
.L_x_37117:
[----:B------:R-:W-:Y:S05]  /*4ad80*/  BSYNC.RECONVERGENT B0 ;  /* 0x0000000000007941 */ /* 0x000fea0003800200 */
.L_x_37116:
        /* <DEDUP_REMOVED lines=15> */
.L_x_37123:
        /* <DEDUP_REMOVED lines=12> */
.L_x_37125:
[----:B------:R-:W-:Y:S05]  /*4af40*/  BSYNC.RECONVERGENT B1 ;  /* 0x0000000000017941 */ /* 0x000fea0003800200 */
.L_x_37124:
        /* <DEDUP_REMOVED lines=62> */
.L_x_37122:
[----:B------:R-:W-:Y:S05]  /*4b330*/  BSYNC.RECONVERGENT B0 ;  /* 0x0000000000007941 */ /* 0x000fea0003800200 */
.L_x_37121:
        /* <DEDUP_REMOVED lines=17> */
.L_x_37128:
        /* <DEDUP_REMOVED lines=15> */
.L_x_37130:
[----:B------:R-:W-:Y:S05]  /*4b540*/  BSYNC.RECONVERGENT B1 ;  /* 0x0000000000017941 */ /* 0x000fea0003800200 */
.L_x_37129:
        /* <DEDUP_REMOVED lines=62> */
.L_x_37127:
[----:B------:R-:W-:Y:S05]  /*4b930*/  BSYNC.RECONVERGENT B0 ;  /* 0x0000000000007941 */ /* 0x000fea0003800200 */
.L_x_37126:
[----:B------:R-:W-:Y:S02]  /*4b940*/  LOP3.LUT R12, R12, 0xffffffdf, RZ, 0xc0, !PT ;  /* 0xffffffdf0c0c7812 */ /* 0x000fe400078ec0ff */
[----:B------:R-:W-:Y:S02]  /*4b950*/  FSEL R82, R82, RZ, P3 ;  /* 0x000000ff52527208 */ /* 0x000fe40001800000 */
[----:B------:R-:W-:Y:S02]  /*4b960*/  @P4 LOP3.LUT R12, R12, 0x20, RZ, 0xfc, !PT ;  /* 0x000000200c0c4812 */ /* 0x000fe400078efcff */
[----:B------:R-:W-:Y:S02]  /*4b970*/  FSETP.GTU.FTZ.AND P4, PT, R143, R141, PT ;  /* 0x0000008d8f00720b */ /* 0x000fe40003f9c000 */
[----:B------:R-:W-:Y:S02]  /*4b980*/  LOP3.LUT R12, R12, 0xffffffef, RZ, 0xc0, !PT ;  /* 0xffffffef0c0c7812 */ /* 0x000fe400078ec0ff */
[----:B------:R-:W-:-:S02]  /*4b990*/  I2FP.F32.U32 R143, R193 ;  /* 0x000000c1008f7245 */ /* 0x000fc40000201000 */
[----:B------:R-:W-:Y:S02]  /*4b9a0*/  @P5 LOP3.LUT R12, R12, 0x10, RZ, 0xfc, !PT ;  /* 0x000000100c0c5812 */ /* 0x000fe400078efcff */
[-C--:B------:R-:W-:Y:S01]  /*4b9b0*/  FSETP.GTU.FTZ.AND P5, PT, R188, R141.reuse, PT ;  /* 0x0000008dbc00720b */ /* 0x080fe20003fbc000 */
[----:B------:R-:W-:Y:S01]  /*4b9c0*/  FFMA.FTZ R142, R143, R142, 1.1641532182693481445e-10 ;  /* 0x2f0000008f8e7423 */ /* 0x000fe2000001008e */
[----:B------:R-:W-:Y:S01]  /*4b9d0*/  LOP3.LUT R12, R12, 0xfffffff7, RZ, 0xc0, !PT ;  /* 0xfffffff70c0c7812 */ /* 0x000fe200078ec0ff */
[----:B------:R-:W-:Y:S01]  /*4b9e0*/  FMUL.FTZ R143, R70, R140 ;  /* 0x0000008c468f7220 */ /* 0x000fe20000410000 */
[----:B------:R-:W-:Y:S02]  /*4b9f0*/  FSEL R80, R80, RZ, P1 ;  /* 0x000000ff50507208 */ /* 0x000fe40000800000 */
[----:B------:R-:W-:Y:S02]  /*4ba00*/  @P0 LOP3.LUT R12, R12, 0x8, RZ, 0xfc, !PT ;  /* 0x000000080c0c0812 */ /* 0x000fe400078efcff */
[----:B------:R-:W-:-:S02]  /*4ba10*/  FSETP.GTU.FTZ.AND P0, PT, R197, R141, PT ;  /* 0x0000008dc500720b */ /* 0x000fc40003f1c000 */
[----:B------:R-:W-:Y:S01]  /*4ba20*/  FSETP.GTU.FTZ.AND P6, PT, R142, R141, PT ;  /* 0x0000008d8e00720b */ /* 0x000fe20003fdc000 */
[-C--:B------:R-:W-:Y:S01]  /*4ba30*/  FMUL.FTZ R141, R68, R140.reuse ;  /* 0x0000008c448d7220 */ /* 0x080fe20000410000 */
[----:B------:R-:W-:Y:S02]  /*4ba40*/  FSEL R143, R143, RZ, !P0 ;  /* 0x000000ff8f8f7208 */ /* 0x000fe40004000000 */
[----:B------:R-:W-:Y:S02]  /*4ba50*/  SEL R142, RZ, 0x1, P4 ;  /* 0x00000001ff8e7807 */ /* 0x000fe40002000000 */
[----:B------:R-:W-:Y:S01]  /*4ba60*/  FSEL R141, R141, RZ, !P4 ;  /* 0x000000ff8d8d7208 */ /* 0x000fe20006000000 */
[----:B------:R-:W-:Y:S01]  /*4ba70*/  FADD.FTZ R82, R82, R143 ;  /* 0x0000008f52527221 */ /* 0x000fe20000010000 */
[-C--:B------:R-:W-:Y:S01]  /*4ba80*/  FMUL.FTZ R143, R69, R140.reuse ;  /* 0x0000008c458f7220 */ /* 0x080fe20000410000 */
[----:B------:R-:W-:Y:S01]  /*4ba90*/  FMUL.FTZ R140, R71, R140 ;  /* 0x0000008c478c7220 */ /* 0x000fe20000410000 */
[----:B------:R-:W-:Y:S01]  /*4baa0*/  LOP3.LUT P4, RZ, R12, 0x20, RZ, 0xc0, !PT ;  /* 0x000000200cff7812 */ /* 0x000fe2000788c0ff */
[----:B------:R-:W-:Y:S01]  /*4bab0*/  FADD.FTZ R80, R80, R141 ;  /* 0x0000008d50507221 */ /* 0x000fe20000010000 */
[----:B------:R-:W-:-:S02]  /*4bac0*/  SEL R141, RZ, 0x1, P5 ;  /* 0x00000001ff8d7807 */ /* 0x000fc40002800000 */
[----:B------:R-:W-:Y:S02]  /*4bad0*/  FSEL R83, R83, RZ, P4 ;  /* 0x000000ff53537208 */ /* 0x000fe40002000000 */
[----:B------:R-:W-:Y:S02]  /*4bae0*/  FSEL R140, R140, RZ, !P6 ;  /* 0x000000ff8c8c7208 */ /* 0x000fe40007000000 */
[----:B------:R-:W-:Y:S02]  /*4baf0*/  FSEL R143, R143, RZ, !P5 ;  /* 0x000000ff8f8f7208 */ /* 0x000fe40006800000 */
[----:B------:R-:W-:Y:S01]  /*4bb00*/  LOP3.LUT P5, RZ, R12, 0x10, RZ, 0xc0, !PT ;  /* 0x000000100cff7812 */ /* 0x000fe200078ac0ff */
[----:B------:R-:W-:Y:S01]  /*4bb10*/  FADD.FTZ R83, R140, R83 ;  /* 0x000000538c537221 */ /* 0x000fe20000010000 */
[----:B------:R-:W-:Y:S02]  /*4bb20*/  FSEL R81, R81, RZ, P2 ;  /* 0x000000ff51517208 */ /* 0x000fe40001000000 */
[----:B------:R-:W-:-:S02]  /*4bb30*/  SEL R140, RZ, 0x1, P0 ;  /* 0x00000001ff8c7807 */ /* 0x000fc40000000000 */
[----:B------:R-:W-:Y:S01]  /*4bb40*/  LOP3.LUT P0, RZ, R12, 0x8, RZ, 0xc0, !PT ;  /* 0x000000080cff7812 */ /* 0x000fe2000780c0ff */
[----:B------:R-:W-:Y:S01]  /*4bb50*/  FADD.FTZ R81, R81, R143 ;  /* 0x0000008f51517221 */ /* 0x000fe20000010000 */
[----:B------:R-:W-:Y:S02]  /*4bb60*/  PRMT R10, R140, 0x7610, R10 ;  /* 0x000076108c0a7816 */ /* 0x000fe4000000000a */
[----:B------:R-:W-:Y:S02]  /*4bb70*/  SEL R140, RZ, 0x1, P6 ;  /* 0x00000001ff8c7807 */ /* 0x000fe40003000000 */
        /* <DEDUP_REMOVED lines=8> */
.L_x_37090:
        /* <DEDUP_REMOVED lines=16> */
.L_x_37134:
        /* <DEDUP_REMOVED lines=12> */
.L_x_37136:
[----:B------:R-:W-:Y:S05]  /*4bdc0*/  BSYNC.RECONVERGENT B1 ;  /* 0x0000000000017941 */ /* 0x000fea0003800200 */
.L_x_37135:
        /* <DEDUP_REMOVED lines=60> */
[----:B------:R-:W-:Y:S01]  /*4c190*/  IMAD.MOV.U32 R190, RZ, RZ, R23 ;  /* 0x000000ffffbe7224 */ /* 0x000fe200078e0017 */
[----:B------:R-:W-:-:S07]  /*4c1a0*/  LOP3.LUT R3, R192, UR15, R191, 0x96, !PT ;  /* 0x0000000fc0037c12 */ /* 0x000fce000f8e96bf */
.L_x_37133:
[----:B------:R-:W-:Y:S05]  /*4c1b0*/  BSYNC.RECONVERGENT B0 ;  /* 0x0000000000007941 */ /* 0x000fea0003800200 */
.L_x_37132:
        /* <DEDUP_REMOVED lines=16> */
.L_x_37139:
        /* <DEDUP_REMOVED lines=12> */
.L_x_37141:
[----:B------:R-:W-:Y:S05]  /*4c380*/  BSYNC.RECONVERGENT B1 ;  /* 0x0000000000017941 */ /* 0x000fea0003800200 */
.L_x_37140:
        /* <DEDUP_REMOVED lines=62> */
.L_x_37138:
[----:B------:R-:W-:Y:S05]  /*4c770*/  BSYNC.RECONVERGENT B0 ;  /* 0x0000000000007941 */ /* 0x000fea0003800200 */
.L_x_37137:
        /* <DEDUP_REMOVED lines=16> */
.L_x_37144:
        /* <DEDUP_REMOVED lines=12> */
.L_x_37146:
[----:B------:R-:W-:Y:S05]  /*4c940*/  BSYNC.RECONVERGENT B1 ;  /* 0x0000000000017941 */ /* 0x000fea0003800200 */
.L_x_37145:
        /* <DEDUP_REMOVED lines=62> */
.L_x_37143:
[----:B------:R-:W-:Y:S05]  /*4cd30*/  BSYNC.RECONVERGENT B0 ;  /* 0x0000000000007941 */ /* 0x000fea0003800200 */
.L_x_37142:
        /* <DEDUP_REMOVED lines=16> */
.L_x_37149:
        /* <DEDUP_REMOVED lines=12> */
.L_x_37151:
[----:B------:R-:W-:Y:S05]  /*4cf00*/  BSYNC.RECONVERGENT B1 ;  /* 0x0000000000017941 */ /* 0x000fea0003800200 */
.L_x_37150:
        /* <DEDUP_REMOVED lines=62> */
.L_x_37148:
[----:B------:R-:W-:Y:S05]  /*4d2f0*/  BSYNC.RECONVERGENT B0 ;  /* 0x0000000000007941 */ /* 0x000fea0003800200 */
.L_x_37147:
        /* <DEDUP_REMOVED lines=16> */
.L_x_37131:
[----:B------:R-:W0:Y:S01]  /*4d400*/  LDC.64 R140, c[0x0][0x3a8] ;  /* 0x0000ea00ff8c7b82 */ /* 0x000e220000000a00 */
[----:B------:R-:W-:-:S07]  /*4d410*/  SEL R142, RZ, 0x100, !P2 ;  /* 0x00000100ff8e7807 */ /* 0x000fce0005000000 */
[----:B------:R-:W1:Y:S01]  /*4d420*/  LDC.64 R190, c[0x0][0x3b0] ;  /* 0x0000ec00ffbe7b82 */ /* 0x000e620000000a00 */
[----:B0-----:R-:W-:-:S05]  /*4d430*/  IMAD.WIDE.U32 R140, R167, 0x10, R140 ;  /* 0x00000010a78c7825 */ /* 0x001fca00078e008c */
[----:B------:R0:W-:Y:S02]  /*4d440*/  STG.E.128 desc[UR6][R140.64], R80 ;  /* 0x000000508c007986 */ /* 0x0001e4000c101d06 */
[----:B0-----:R-:W-:Y:S02]  /*4d450*/  SEL R140, RZ, 0x1000000, !P4 ;  /* 0x01000000ff8c7807 */ /* 0x001fe40006000000 */
[----:B------:R-:W-:-:S04]  /*4d460*/  SEL R141, RZ, 0x10000, !P3 ;  /* 0x00010000ff8d7807 */ /* 0x000fc80005800000 */
[----:B------:R-:W-:Y:S02]  /*4d470*/  IADD3 R142, PT, PT, R142, R140, R141 ;  /* 0x0000008c8e8e7210 */ /* 0x000fe40007ffe08d */
[----:B------:R-:W-:-:S04]  /*4d480*/  SEL R140, RZ, 0x1, !P1 ;  /* 0x00000001ff8c7807 */ /* 0x000fc80004800000 */
[----:B------:R-:W-:Y:S01]  /*4d490*/  IADD3 R142, PT, PT, R142, R140, RZ ;  /* 0x0000008c8e8e7210 */ /* 0x000fe20007ffe0ff */
[----:B-1----:R-:W-:-:S05]  /*4d4a0*/  IMAD.WIDE.U32 R140, R167, 0x4, R190 ;  /* 0x00000004a78c7825 */ /* 0x002fca00078e00be */
        /* <DEDUP_REMOVED lines=13> */
.L_x_37152:
        /* <DEDUP_REMOVED lines=217> */
.L_x_37166:
[----:B------:R-:W2:Y:S04]  /*4e310*/  LDL.S16 R143, [R1+0x58] ;  /* 0x00005800018f7983 */ /* 0x000ea80000100600 */
[----:B------:R-:W3:Y:S04]  /*4e320*/  LDL.S16 R142, [R1+0x54] ;  /* 0x00005400018e7983 */ /* 0x000ee80000100600 */
[----:B------:R-:W4:Y:S04]  /*4e330*/  LDL.S16 R192, [R1+0x56] ;  /* 0x0000560001c07983 */ /* 0x000f280000100600 */
[----:B------:R-:W5:Y:S01]  /*4e340*/  LDL.S16 R191, [R1+0x52] ;  /* 0x0000520001bf7983 */ /* 0x000f620000100600 */
[----:B-1----:R-:W-:Y:S01]  /*4e350*/  FADD.FTZ R141, R188, R141 ;  /* 0x0000008dbc8d7221 */ /* 0x002fe20000010000 */
[----:B------:R-:W-:Y:S01]  /*4e360*/  ISETP.NE.AND P2, PT, RZ, UR13, PT ;  /* 0x0000000dff007c0c */ /* 0x000fe2000bf45270 */
[----:B------:R-:W-:Y:S01]  /*4e370*/  HADD2.F32 R190, -RZ, R242.H1_H1 ;  /* 0x300000f2ffbe7230 */ /* 0x000fe20000004100 */
[----:B------:R-:W5:Y:S01]  /*4e380*/  LDL.S16 R200, [R1+0x4a] ;  /* 0x00004a0001c87983 */ /* 0x000f620000100600 */
[----:B------:R-:W-:Y:S01]  /*4e390*/  FFMA.FTZ R141, R141, R140, UR14 ;  /* 0x0000000e8d8d7e23 */ /* 0x000fe2000801008c */
[C---:B------:R-:W-:Y:S01]  /*4e3a0*/  FMUL.FTZ R140, R201.reuse, R201 ;  /* 0x000000c9c98c7220 */ /* 0x040fe20000410000 */
[----:B------:R-:W-:-:S04]  /*4e3b0*/  FSEL R197, R201, RZ, !P2 ;  /* 0x000000ffc9c57208 */ /* 0x000fc80005000000 */
[----:B------:R-:W-:Y:S01]  /*4e3c0*/  FSEL R140, R140, RZ, P2 ;  /* 0x000000ff8c8c7208 */ /* 0x000fe20001000000 */
[C---:B------:R-:W-:Y:S01]  /*4e3d0*/  FADD.FTZ R132, -R197.reuse, R132 ;  /* 0x00000084c5847221 */ /* 0x040fe20000010100 */
[C---:B------:R-:W-:Y:S01]  /*4e3e0*/  FADD.FTZ R133, -R197.reuse, R133 ;  /* 0x00000085c5857221 */ /* 0x040fe20000010100 */
[----:B------:R-:W-:Y:S02]  /*4e3f0*/  FADD.FTZ R134, -R197, R134 ;  /* 0x00000086c5867221 */ /* 0x000fe40000010100 */
[----:B------:R-:W-:-:S04]  /*4e400*/  FADD.FTZ R140, R141, R140 ;  /* 0x0000008c8d8c7221 */ /* 0x000fc80000010000 */
[----:B0-----:R-:W0:Y:S02]  /*4e410*/  MUFU.RSQ R188, R140 ;  /* 0x0000008c00bc7308 */ /* 0x001e240000001400 */
[C---:B0-----:R-:W-:Y:S01]  /*4e420*/  FMUL.FTZ R132, R188.reuse, R132 ;  /* 0x00000084bc847220 */ /* 0x041fe20000410000 */
[C---:B------:R-:W-:Y:S01]  /*4e430*/  FMUL.FTZ R133, R188.reuse, R133 ;  /* 0x00000085bc857220 */ /* 0x040fe20000410000 */
[----:B------:R-:W-:Y:S01]  /*4e440*/  FMUL.FTZ R134, R188, R134 ;  /* 0x00000086bc867220 */ /* 0x000fe20000410000 */
[----:B------:R-:W-:-:S04]  /*4e450*/  FADD.FTZ R135, -R197, R135 ;  /* 0x00000087c5877221 */ /* 0x000fc80000010100 */
[----:B------:R-:W-:Y:S01]  /*4e460*/  FMUL.FTZ R135, R188, R135 ;  /* 0x00000087bc877220 */ /* 0x000fe20000410000 */
[----:B--2---:R-:W-:Y:S02]  /*4e470*/  HADD2.F32 R140, -RZ, R143.H0_H0 ;  /* 0x2000008fff8c7230 */ /* 0x004fe40000004100 */
[----:B------:R-:W-:Y:S02]  /*4e480*/  HADD2.F32 R143, -RZ, R146.H0_H0 ;  /* 0x20000092ff8f7230 */ /* 0x000fe40000004100 */
[----:B---3--:R-:W-:Y:S02]  /*4e490*/  HADD2.F32 R141, -RZ, R142.H0_H0 ;  /* 0x2000008eff8d7230 */ /* 0x008fe40000004100 */
[----:B------:R-:W-:Y:S02]  /*4e4a0*/  HADD2.F32 R142, -RZ, R184.H0_H0 ;  /* 0x200000b8ff8e7230 */ /* 0x000fe40000004100 */
[----:B------:R-:W-:Y:S01]  /*4e4b0*/  FFMA.FTZ R140, R132, R140, R143 ;  /* 0x0000008c848c7223 */ /* 0x000fe2000001008f */
[----:B------:R-:W-:-:S02]  /*4e4c0*/  HADD2.F32 R143, -RZ, R241.H1_H1 ;  /* 0x300000f1ff8f7230 */ /* 0x000fc40000004100 */
[----:B------:R-:W-:Y:S01]  /*4e4d0*/  FFMA.FTZ R132, R132, R141, R142 ;  /* 0x0000008d84847223 */ /* 0x000fe2000001008e */
[----:B------:R-:W-:Y:S02]  /*4e4e0*/  HADD2.F32 R141, -RZ, R243.H0_H0 ;  /* 0x200000f3ff8d7230 */ /* 0x000fe40000004100 */
[----:B------:R-:W-:-:S03]  /*4e4f0*/  HADD2.F32 R142, -RZ, R242.H0_H0 ;  /* 0x200000f2ff8e7230 */ /* 0x000fc60000004100 */
[C---:B------:R-:W-:Y:S02]  /*4e500*/  FFMA.FTZ R141, R133.reuse, R141, R190 ;  /* 0x0000008d858d7223 */ /* 0x040fe400000100be */
[----:B------:R-:W-:Y:S01]  /*4e510*/  FFMA.FTZ R133, R133, R142, R143 ;  /* 0x0000008e85857223 */ /* 0x000fe2000001008f */
[----:B----4-:R-:W-:Y:S02]  /*4e520*/  HADD2.F32 R142, -RZ, R192.H0_H0 ;  /* 0x200000c0ff8e7230 */ /* 0x010fe40000004100 */
[----:B------:R-:W-:Y:S01]  /*4e530*/  HADD2.F32 R143, -RZ, R147.H0_H0 ;  /* 0x20000093ff8f7230 */ /* 0x000fe20000004100 */
[----:B------:R-:W0:Y:S01]  /*4e540*/  LDC.64 R192, c[0x0][0x428] ;  /* 0x00010a00ffc07b82 */ /* 0x000e220000000a00 */
[----:B------:R-:W-:-:S03]  /*4e550*/  HADD2.F32 R190, -RZ, R185.H0_H0 ;  /* 0x200000b9ffbe7230 */ /* 0x000fc60000004100 */
[----:B------:R-:W-:Y:S01]  /*4e560*/  FFMA.FTZ R142, R134, R142, R143 ;  /* 0x0000008e868e7223 */ /* 0x000fe2000001008f */
[----:B-----5:R-:W-:-:S05]  /*4e570*/  HADD2.F32 R143, -RZ, R191.H0_H0 ;  /* 0x200000bfff8f7230 */ /* 0x020fca0000004100 */
[----:B------:R-:W-:Y:S01]  /*4e580*/  FFMA.FTZ R134, R134, R143, R190 ;  /* 0x0000008f86867223 */ /* 0x000fe200000100be */
[----:B------:R-:W-:Y:S02]  /*4e590*/  HADD2.F32 R143, -RZ, R241.H0_H0 ;  /* 0x200000f1ff8f7230 */ /* 0x000fe40000004100 */
[----:B------:R-:W-:Y:S02]  /*4e5a0*/  HADD2.F32 R190, -RZ, R240.H1_H1 ;  /* 0x300000f0ffbe7230 */ /* 0x000fe40000004100 */
[----:B------:R-:W-:-:S03]  /*4e5b0*/  HADD2.F32 R191, -RZ, R239.H1_H1 ;  /* 0x300000efffbf7230 */ /* 0x000fc60000004100 */
[----:B------:R-:W-:Y:S01]  /*4e5c0*/  FFMA.FTZ R143, R135, R143, R190 ;  /* 0x0000008f878f7223 */ /* 0x000fe200000100be */
[----:B------:R-:W-:-:S05]  /*4e5d0*/  HADD2.F32 R190, -RZ, R240.H0_H0 ;  /* 0x200000f0ffbe7230 */ /* 0x000fca0000004100 */
[----:B------:R-:W-:Y:S02]  /*4e5e0*/  FFMA.FTZ R135, R135, R190, R191 ;  /* 0x000000be87877223 */ /* 0x000fe400000100bf */
[----:B------:R-:W1:Y:S02]  /*4e5f0*/  @!P1 LDC.64 R190, c[0x0][0x3c0] ;  /* 0x0000f000ffbe9b82 */ /* 0x000e640000000a00 */
[----:B-1----:R-:W-:-:S05]  /*4e600*/  @!P1 IMAD.WIDE R190, R13, 0x4, R190 ;  /* 0x000000040dbe9825 */ /* 0x002fca00078e02be */
[----:B------:R1:W-:Y:S02]  /*4e610*/  @!P1 STG.E desc[UR6][R190.64], R201 ;  /* 0x000000c9be009986 */ /* 0x0003e4000c101906 */
[----:B-1----:R-:W1:Y:S02]  /*4e620*/  @!P1 LDC.64 R190, c[0x0][0x3c8] ;  /* 0x0000f200ffbe9b82 */ /* 0x002e640000000a00 */
[----:B------:R-:W2:Y:S01]  /*4e630*/  LDL.S16 R201, [R1+0x4e] ;  /* 0x00004e0001c97983 */ /* 0x000ea20000100600 */
[----:B-1----:R-:W-:-:S05]  /*4e640*/  @!P1 IMAD.WIDE R190, R13, 0x4, R190 ;  /* 0x000000040dbe9825 */ /* 0x002fca00078e02be */
[----:B------:R0:W-:Y:S02]  /*4e650*/  @!P1 STG.E desc[UR6][R190.64], R188 ;  /* 0x000000bcbe009986 */ /* 0x0001e4000c101906 */
[----:B0-----:R-:W-:-:S05]  /*4e660*/  IMAD.WIDE.U32 R190, R186, 0x10, R192 ;  /* 0x00000010babe7825 */ /* 0x001fca00078e00c0 */
[----:B------:R0:W-:Y:S04]  /*4e670*/  STG.E.128 desc[UR6][R190.64], R140 ;  /* 0x0000008cbe007986 */ /* 0x0001e8000c101d06 */
[----:B0-----:R-:W3:Y:S04]  /*4e680*/  LDL.S16 R190, [R1+0x50] ;  /* 0x0000500001be7983 */ /* 0x001ee80000100600 */
[----:B------:R-:W4:Y:S01]  /*4e690*/  LDL.S16 R191, [R1+0x4c] ;  /* 0x00004c0001bf7983 */ /* 0x000f220000100600 */
[----:B------:R-:W-:Y:S01]  /*4e6a0*/  FADD.FTZ R140, -R197, R136 ;  /* 0x00000088c58c7221 */ /* 0x000fe20000010100 */
[----:B------:R-:W-:-:S02]  /*4e6b0*/  HADD2.F32 R143, -RZ, R144.H0_H0 ;  /* 0x20000090ff8f7230 */ /* 0x000fc40000004100 */
[----:B------:R-:W-:Y:S02]  /*4e6c0*/  HADD2.F32 R142, -RZ, R182.H0_H0 ;  /* 0x200000b6ff8e7230 */ /* 0x000fe40000004100 */
[----:B------:R-:W-:Y:S01]  /*4e6d0*/  FMUL.FTZ R140, R188, R140 ;  /* 0x0000008cbc8c7220 */ /* 0x000fe20000410000 */
[----:B---3--:R-:W-:Y:S02]  /*4e6e0*/  HADD2.F32 R136, -RZ, R190.H0_H0 ;  /* 0x200000beff887230 */ /* 0x008fe40000004100 */
[----:B----4-:R-:W-:-:S03]  /*4e6f0*/  HADD2.F32 R141, -RZ, R191.H0_H0 ;  /* 0x200000bfff8d7230 */ /* 0x010fc60000004100 */
[C---:B------:R-:W-:Y:S02]  /*4e700*/  FFMA.FTZ R136, R140.reuse, R136, R143 ;  /* 0x000000888c887223 */ /* 0x040fe4000001008f */
[----:B------:R-:W-:Y:S01]  /*4e710*/  FFMA.FTZ R140, R140, R141, R142 ;  /* 0x0000008d8c8c7223 */ /* 0x000fe2000001008e */
[----:B------:R-:W-:Y:S01]  /*4e720*/  FADD.FTZ R141, -R197, R137 ;  /* 0x00000089c58d7221 */ /* 0x000fe20000010100 */
[----:B------:R-:W-:Y:S02]  /*4e730*/  HADD2.F32 R137, -RZ, R239.H0_H0 ;  /* 0x200000efff897230 */ /* 0x000fe40000004100 */
[----:B------:R-:W-:Y:S02]  /*4e740*/  HADD2.F32 R142, -RZ, R238.H1_H1 ;  /* 0x300000eeff8e7230 */ /* 0x000fe40000004100 */
[----:B------:R-:W-:Y:S01]  /*4e750*/  FMUL.FTZ R141, R188, R141 ;  /* 0x0000008dbc8d7220 */ /* 0x000fe20000410000 */
[----:B------:R-:W-:-:S03]  /*4e760*/  HADD2.F32 R143, -RZ, R237.H1_H1 ;  /* 0x300000edff8f7230 */ /* 0x000fc60000004100 */
[----:B------:R-:W-:Y:S01]  /*4e770*/  FFMA.FTZ R137, R141, R137, R142 ;  /* 0x000000898d897223 */ /* 0x000fe2000001008e */
[----:B------:R-:W-:-:S05]  /*4e780*/  HADD2.F32 R142, -RZ, R238.H0_H0 ;  /* 0x200000eeff8e7230 */ /* 0x000fca0000004100 */
[----:B------:R-:W-:Y:S01]  /*4e790*/  FFMA.FTZ R141, R141, R142, R143 ;  /* 0x0000008e8d8d7223 */ /* 0x000fe2000001008f */
[----:B------:R-:W-:Y:S01]  /*4e7a0*/  FADD.FTZ R142, -R197, R138 ;  /* 0x0000008ac58e7221 */ /* 0x000fe20000010100 */
[----:B--2---:R-:W-:Y:S02]  /*4e7b0*/  HADD2.F32 R138, -RZ, R201.H0_H0 ;  /* 0x200000c9ff8a7230 */ /* 0x004fe40000004100 */
[----:B------:R-:W-:Y:S02]  /*4e7c0*/  HADD2.F32 R143, -RZ, R145.H0_H0 ;  /* 0x20000091ff8f7230 */ /* 0x000fe40000004100 */
[----:B------:R-:W-:Y:S01]  /*4e7d0*/  FMUL.FTZ R142, R188, R142 ;  /* 0x0000008ebc8e7220 */ /* 0x000fe20000410000 */
[----:B------:R-:W-:-:S03]  /*4e7e0*/  HADD2.F32 R190, -RZ, R183.H0_H0 ;  /* 0x200000b7ffbe7230 */ /* 0x000fc60000004100 */
[----:B------:R-:W-:Y:S01]  /*4e7f0*/  FFMA.FTZ R138, R142, R138, R143 ;  /* 0x0000008a8e8a7223 */ /* 0x000fe2000001008f */
[----:B------:R-:W-:-:S05]  /*4e800*/  HADD2.F32 R143, -RZ, R200.H0_H0 ;  /* 0x200000c8ff8f7230 */ /* 0x000fca0000004100 */
        /* <DEDUP_REMOVED lines=8> */
[----:B------:R-:W-:Y:S02]  /*4e890*/  FFMA.FTZ R143, R143, R190, R191 ;  /* 0x000000be8f8f7223 */ /* 0x000fe400000100bf */
[----:B------:R-:W0:Y:S02]  /*4e8a0*/  LDC.64 R190, c[0x0][0x430] ;  /* 0x00010c00ffbe7b82 */ /* 0x000e240000000a00 */
[----:B0-----:R-:W-:Y:S02]  /*4e8b0*/  IMAD.WIDE.U32 R200, R186, 0x10, R190 ;  /* 0x00000010bac87825 */ /* 0x001fe400078e00be */
[----:B------:R-:W2:Y:S04]  /*4e8c0*/  LDL.S16 R186, [R1+0x42] ;  /* 0x0000420001ba7983 */ /* 0x000ea80000100600 */
[----:B------:R0:W-:Y:S04]  /*4e8d0*/  STG.E.128 desc[UR6][R200.64], R132 ;  /* 0x00000084c8007986 */ /* 0x0001e8000c101d06 */
[----:B0-----:R-:W3:Y:S04]  /*4e8e0*/  LDL.S16 R134, [R1+0x48] ;  /* 0x0000480001867983 */ /* 0x001ee80000100600 */
[----:B------:R-:W4:Y:S04]  /*4e8f0*/  LDL.S16 R200, [R1+0x46] ;  /* 0x0000460001c87983 */ /* 0x000f280000100600 */
[----:B------:R-:W5:Y:S01]  /*4e900*/  LDL.S16 R201, [R1+0x44] ;  /* 0x0000440001c97983 */ /* 0x000f620000100600 */
[----:B------:R-:W-:-:S05]  /*4e910*/  IMAD.WIDE.U32 R132, R187, 0x10, R192 ;  /* 0x00000010bb847825 */ /* 0x000fca00078e00c0 */
[----:B------:R0:W-:Y:S02]  /*4e920*/  STG.E.128 desc[UR6][R132.64], R136 ;  /* 0x0000008884007986 */ /* 0x0001e4000c101d06 */
[----:B0-----:R-:W-:-:S04]  /*4e930*/  IMAD.WIDE.U32 R132, R187, 0x10, R190 ;  /* 0x00000010bb847825 */ /* 0x001fc800078e00be */
[C---:B------:R-:W-:Y:S01]  /*4e940*/  FADD.FTZ R135, -R197.reuse, R128 ;  /* 0x00000080c5877221 */ /* 0x040fe20000010100 */
[----:B------:R-:W2:Y:S04]  /*4e950*/  LDL.S16 R139, [R1+0x3c] ;  /* 0x00003c00018b7983 */ /* 0x000ea80000100600 */
[----:B------:R0:W-:Y:S01]  /*4e960*/  STG.E.128 desc[UR6][R132.64], R140 ;  /* 0x0000008c84007986 */ /* 0x0001e2000c101d06 */
[C---:B------:R-:W-:Y:S01]  /*4e970*/  FADD.FTZ R137, -R197.reuse, R130 ;  /* 0x00000082c5897221 */ /* 0x040fe20000010100 */
[----:B------:R-:W-:Y:S02]  /*4e980*/  FADD.FTZ R136, -R197, R131 ;  /* 0x00000083c5887221 */ /* 0x000fe40000010100 */
[----:B------:R-:W2:Y:S04]  /*4e990*/  LDL.S16 R138, [R1+0x3a] ;  /* 0x00003a00018a7983 */ /* 0x000ea80000100600 */
[----:B0-----:R-:W2:Y:S04]  /*4e9a0*/  LDL.S16 R141, [R1+0x40] ;  /* 0x00004000018d7983 */ /* 0x001ea80000100600 */
[----:B------:R-:W2:Y:S01]  /*4e9b0*/  LDL.S16 R140, [R1+0x3e] ;  /* 0x00003e00018c7983 */ /* 0x000ea20000100600 */
[----:B------:R-:W-:-:S02]  /*4e9c0*/  HADD2.F32 R132, -RZ, R66.H0_H0 ;  /* 0x20000042ff847230 */ /* 0x000fc40000004100 */
[C---:B------:R-:W-:Y:S01]  /*4e9d0*/  FMUL.FTZ R135, R188.reuse, R135 ;  /* 0x00000087bc877220 */ /* 0x040fe20000410000 */
[----:B------:R-:W-:Y:S02]  /*4e9e0*/  HADD2.F32 R133, -RZ, R67.H0_H0 ;  /* 0x20000043ff857230 */ /* 0x000fe40000004100 */
[C---:B------:R-:W-:Y:S01]  /*4e9f0*/  FMUL.FTZ R137, R188.reuse, R137 ;  /* 0x00000089bc897220 */ /* 0x040fe20000410000 */
[----:B------:R-:W-:Y:S02]  /*4ea00*/  HADD2.F32 R131, -RZ, R233.H0_H0 ;  /* 0x200000e9ff837230 */ /* 0x000fe40000004100 */
[----:B------:R-:W-:Y:S01]  /*4ea10*/  FMUL.FTZ R136, R188, R136 ;  /* 0x00000088bc887220 */ /* 0x000fe20000410000 */
[----:B---3--:R-:W-:Y:S02]  /*4ea20*/  HADD2.F32 R128, -RZ, R134.H0_H0 ;  /* 0x20000086ff807230 */ /* 0x008fe40000004100 */
[----:B------:R-:W-:Y:S01]  /*4ea30*/  FADD.FTZ R134, -R197, R129 ;  /* 0x00000081c5867221 */ /* 0x000fe20000010100 */
[----:B------:R-:W-:-:S02]  /*4ea40*/  HADD2.F32 R129, -RZ, R235.H0_H0 ;  /* 0x200000ebff817230 */ /* 0x000fc40000004100 */
[----:B------:R-:W-:Y:S01]  /*4ea50*/  FFMA.FTZ R128, R135, R128, R132 ;  /* 0x0000008087807223 */ /* 0x000fe20000010084 */
[----:B------:R-:W-:Y:S02]  /*4ea60*/  HADD2.F32 R132, -RZ, R234.H1_H1 ;  /* 0x300000eaff847230 */ /* 0x000fe40000004100 */
[----:B------:R-:W-:Y:S01]  /*4ea70*/  FMUL.FTZ R134, R188, R134 ;  /* 0x00000086bc867220 */ /* 0x000fe20000410000 */
[----:B----4-:R-:W-:-:S03]  /*4ea80*/  HADD2.F32 R130, -RZ, R200.H0_H0 ;  /* 0x200000c8ff827230 */ /* 0x010fc60000004100 */
[----:B------:R-:W-:Y:S01]  /*4ea90*/  FFMA.FTZ R129, R134, R129, R132 ;  /* 0x0000008186817223 */ /* 0x000fe20000010084 */
[----:B------:R-:W-:Y:S02]  /*4eaa0*/  HADD2.F32 R132, -RZ, R232.H1_H1 ;  /* 0x300000e8ff847230 */ /* 0x000fe40000004100 */
[----:B------:R-:W-:-:S03]  /*4eab0*/  FFMA.FTZ R130, R137, R130, R133 ;  /* 0x0000008289827223 */ /* 0x000fc60000010085 */
[----:B------:R-:W-:Y:S01]  /*4eac0*/  FFMA.FTZ R131, R136, R131, R132 ;  /* 0x0000008388837223 */ /* 0x000fe20000010084 */
[----:B------:R-:W-:-:S05]  /*4ead0*/  IMAD.WIDE.U32 R132, R181, 0x10, R192 ;  /* 0x00000010b5847825 */ /* 0x000fca00078e00c0 */
[----:B------:R5:W-:Y:S02]  /*4eae0*/  STG.E.128 desc[UR6][R132.64], R128 ;  /* 0x0000008084007986 */ /* 0x000be4000c101d06 */
[----:B-----5:R-:W-:Y:S02]  /*4eaf0*/  HADD2.F32 R128, -RZ, R201.H0_H0 ;  /* 0x200000c9ff807230 */ /* 0x020fe40000004100 */
[----:B------:R-:W-:Y:S02]  /*4eb00*/  HADD2.F32 R129, -RZ, R178.H0_H0 ;  /* 0x200000b2ff817230 */ /* 0x000fe40000004100 */
[----:B------:R-:W-:-:S03]  /*4eb10*/  HADD2.F32 R130, -RZ, R233.H1_H1 ;  /* 0x300000e9ff827230 */ /* 0x000fc60000004100 */
[----:B------:R-:W-:Y:S01]  /*4eb20*/  FFMA.FTZ R128, R135, R128, R129 ;  /* 0x0000008087807223 */ /* 0x000fe20000010081 */
[----:B------:R-:W-:Y:S01]  /*4eb30*/  HADD2.F32 R129, -RZ, R234.H0_H0 ;  /* 0x200000eaff817230 */ /* 0x000fe20000004100 */
[----:B------:R-:W3:Y:S04]  /*4eb40*/  LDL.S16 R135, [R1+0x38] ;  /* 0x0000380001877983 */ /* 0x000ee80000100600 */
[----:B------:R-:W-:Y:S02]  /*4eb50*/  FFMA.FTZ R129, R134, R129, R130 ;  /* 0x0000008186817223 */ /* 0x000fe40000010082 */
[----:B------:R-:W4:Y:S01]  /*4eb60*/  LDL.S16 R134, [R1+0x36] ;  /* 0x0000360001867983 */ /* 0x000f220000100600 */
[----:B--2---:R-:W-:Y:S02]  /*4eb70*/  HADD2.F32 R130, -RZ, R186.H0_H0 ;  /* 0x200000baff827230 */ /* 0x004fe40000004100 */
[----:B------:R-:W-:-:S02]  /*4eb80*/  HADD2.F32 R131, -RZ, R179.H0_H0 ;  /* 0x200000b3ff837230 */ /* 0x000fc40000004100 */
[----:B------:R-:W-:-:S03]  /*4eb90*/  HADD2.F32 R132, -RZ, R231.H1_H1 ;  /* 0x300000e7ff847230 */ /* 0x000fc60000004100 */
[----:B------:R-:W-:Y:S01]  /*4eba0*/  FFMA.FTZ R130, R137, R130, R131 ;  /* 0x0000008289827223 */ /* 0x000fe20000010083 */
[----:B------:R-:W-:-:S05]  /*4ebb0*/  HADD2.F32 R131, -RZ, R232.H0_H0 ;  /* 0x200000e8ff837230 */ /* 0x000fca0000004100 */
[----:B------:R-:W-:Y:S01]  /*4ebc0*/  FFMA.FTZ R131, R136, R131, R132 ;  /* 0x0000008388837223 */ /* 0x000fe20000010084 */
[----:B------:R-:W-:-:S05]  /*4ebd0*/  IMAD.WIDE.U32 R132, R181, 0x10, R190 ;  /* 0x00000010b5847825 */ /* 0x000fca00078e00be */
[----:B------:R0:W-:Y:S02]  /*4ebe0*/  STG.E.128 desc[UR6][R132.64], R128 ;  /* 0x0000008084007986 */ /* 0x0001e4000c101d06 */
[C---:B0-----:R-:W-:Y:S01]  /*4ebf0*/  FADD.FTZ R131, -R197.reuse, R124 ;  /* 0x0000007cc5837221 */ /* 0x041fe20000010100 */
[----:B------:R-:W-:Y:S02]  /*4ec00*/  HADD2.F32 R124, -RZ, R141.H0_H0 ;  /* 0x2000008dff7c7230 */ /* 0x000fe40000004100 */
[----:B------:R-:W-:Y:S02]  /*4ec10*/  HADD2.F32 R128, -RZ, R64.H0_H0 ;  /* 0x20000040ff807230 */ /* 0x000fe40000004100 */
[----:B------:R-:W-:Y:S01]  /*4ec20*/  FMUL.FTZ R131, R188, R131 ;  /* 0x00000083bc837220 */ /* 0x000fe20000410000 */
[----:B------:R-:W-:Y:S01]  /*4ec30*/  FADD.FTZ R130, -R197, R125 ;  /* 0x0000007dc5827221 */ /* 0x000fe20000010100 */
[----:B------:R-:W-:Y:S02]  /*4ec40*/  HADD2.F32 R125, -RZ, R231.H0_H0 ;  /* 0x200000e7ff7d7230 */ /* 0x000fe40000004100 */
[----:B------:R-:W-:Y:S01]  /*4ec50*/  FFMA.FTZ R124, R131, R124, R128 ;  /* 0x0000007c837c7223 */ /* 0x000fe20000010080 */
[----:B------:R-:W-:-:S02]  /*4ec60*/  HADD2.F32 R128, -RZ, R230.H1_H1 ;  /* 0x300000e6ff807230 */ /* 0x000fc40000004100 */
[----:B------:R-:W-:Y:S01]  /*4ec70*/  FMUL.FTZ R130, R188, R130 ;  /* 0x00000082bc827220 */ /* 0x000fe20000410000 */
[C---:B------:R-:W-:Y:S01]  /*4ec80*/  FADD.FTZ R133, -R197.reuse, R126 ;  /* 0x0000007ec5857221 */ /* 0x040fe20000010100 */
[----:B------:R-:W-:Y:S01]  /*4ec90*/  FADD.FTZ R132, -R197, R127 ;  /* 0x0000007fc5847221 */ /* 0x000fe20000010100 */
[----:B------:R-:W-:Y:S02]  /*4eca0*/  HADD2.F32 R126, -RZ, R140.H0_H0 ;  /* 0x2000008cff7e7230 */ /* 0x000fe40000004100 */
[----:B------:R-:W-:Y:S01]  /*4ecb0*/  FFMA.FTZ R125, R130, R125, R128 ;  /* 0x0000007d827d7223 */ /* 0x000fe20000010080 */
[----:B------:R-:W-:Y:S02]  /*4ecc0*/  HADD2.F32 R129, -RZ, R65.H0_H0 ;  /* 0x20000041ff817230 */ /* 0x000fe40000004100 */
[C---:B------:R-:W-:Y:S01]  /*4ecd0*/  FMUL.FTZ R133, R188.reuse, R133 ;  /* 0x00000085bc857220 */ /* 0x040fe20000410000 */
[----:B------:R-:W-:Y:S02]  /*4ece0*/  HADD2.F32 R127, -RZ, R229.H0_H0 ;  /* 0x200000e5ff7f7230 */ /* 0x000fe40000004100 */
[----:B------:R-:W-:Y:S01]  /*4ecf0*/  FMUL.FTZ R132, R188, R132 ;  /* 0x00000084bc847220 */ /* 0x000fe20000410000 */
[----:B------:R-:W-:-:S02]  /*4ed00*/  HADD2.F32 R128, -RZ, R228.H1_H1 ;  /* 0x300000e4ff807230 */ /* 0x000fc40000004100 */
[----:B------:R-:W-:Y:S01]  /*4ed10*/  FFMA.FTZ R126, R133, R126, R129 ;  /* 0x0000007e857e7223 */ /* 0x000fe20000010081 */
[C---:B------:R-:W-:Y:S01]  /*4ed20*/  FADD.FTZ R136, -R197.reuse, R76 ;  /* 0x0000004cc5887221 */ /* 0x040fe20000010100 */
[----:B------:R-:W-:Y:S01]  /*4ed30*/  FADD.FTZ R137, -R197, R77 ;  /* 0x0000004dc5897221 */ /* 0x000fe20000010100 */
[----:B------:R-:W2:Y:S01]  /*4ed40*/  LDL.S16 R140, [R1+0x2c] ;  /* 0x00002c00018c7983 */ /* 0x000ea20000100600 */
[----:B------:R-:W-:Y:S01]  /*4ed50*/  FFMA.FTZ R127, R132, R127, R128 ;  /* 0x0000007f847f7223 */ /* 0x000fe20000010080 */
[----:B------:R-:W-:-:S05]  /*4ed60*/  IMAD.WIDE.U32 R128, R180, 0x10, R192 ;  /* 0x00000010b4807825 */ /* 0x000fca00078e00c0 */
[----:B------:R0:W-:Y:S02]  /*4ed70*/  STG.E.128 desc[UR6][R128.64], R124 ;  /* 0x0000007c80007986 */ /* 0x0001e4000c101d06 */
[----:B0-----:R-:W-:Y:S02]  /*4ed80*/  HADD2.F32 R124, -RZ, R139.H0_H0 ;  /* 0x2000008bff7c7230 */ /* 0x001fe40000004100 */
[----:B------:R-:W-:Y:S02]  /*4ed90*/  HADD2.F32 R125, -RZ, R176.H0_H0 ;  /* 0x200000b0ff7d7230 */ /* 0x000fe40000004100 */
[----:B------:R-:W-:-:S03]  /*4eda0*/  HADD2.F32 R126, -RZ, R229.H1_H1 ;  /* 0x300000e5ff7e7230 */ /* 0x000fc60000004100 */
[----:B------:R-:W-:Y:S01]  /*4edb0*/  FFMA.FTZ R124, R131, R124, R125 ;  /* 0x0000007c837c7223 */ /* 0x000fe2000001007d */
[----:B------:R-:W-:Y:S02]  /*4edc0*/  HADD2.F32 R125, -RZ, R230.H0_H0 ;  /* 0x200000e6ff7d7230 */ /* 0x000fe40000004100 */
[----:B------:R-:W-:Y:S02]  /*4edd0*/  HADD2.F32 R127, -RZ, R177.H0_H0 ;  /* 0x200000b1ff7f7230 */ /* 0x000fe40000004100 */
[----:B------:R-:W-:-:S04]  /*4ede0*/  IMAD.WIDE.U32 R180, R180, 0x10, R190 ;  /* 0x00000010b4b47825 */ /* 0x000fc800078e00be */
[----:B------:R-:W-:Y:S01]  /*4edf0*/  FFMA.FTZ R125, R130, R125, R126 ;  /* 0x0000007d827d7223 */ /* 0x000fe2000001007e */
[----:B------:R-:W-:Y:S01]  /*4ee00*/  FADD.FTZ R129, -R197, R84 ;  /* 0x00000054c5817221 */ /* 0x000fe20000010100 */
[----:B------:R-:W5:Y:S01]  /*4ee10*/  LDL.S16 R131, [R1+0x32] ;  /* 0x0000320001837983 */ /* 0x000f620000100600 */
[----:B------:R-:W-:Y:S02]  /*4ee20*/  HADD2.F32 R126, -RZ, R138.H0_H0 ;  /* 0x2000008aff7e7230 */ /* 0x000fe40000004100 */
[----:B------:R-:W-:-:S03]  /*4ee30*/  HADD2.F32 R128, -RZ, R227.H1_H1 ;  /* 0x300000e3ff807230 */ /* 0x000fc60000004100 */
[----:B------:R-:W-:Y:S01]  /*4ee40*/  FFMA.FTZ R126, R133, R126, R127 ;  /* 0x0000007e857e7223 */ /* 0x000fe2000001007f */
[----:B------:R-:W-:-:S05]  /*4ee50*/  HADD2.F32 R127, -RZ, R228.H0_H0 ;  /* 0x200000e4ff7f7230 */ /* 0x000fca0000004100 */
[----:B------:R-:W-:Y:S01]  /*4ee60*/  FFMA.FTZ R127, R132, R127, R128 ;  /* 0x0000007f847f7223 */ /* 0x000fe20000010080 */
[----:B------:R-:W-:Y:S01]  /*4ee70*/  FMUL.FTZ R129, R188, R129 ;  /* 0x00000081bc817220 */ /* 0x000fe20000410000 */
[----:B------:R-:W2:Y:S04]  /*4ee80*/  LDL.S16 R132, [R1+0x34] ;  /* 0x0000340001847983 */ /* 0x000ea80000100600 */
[----:B------:R0:W-:Y:S01]  /*4ee90*/  STG.E.128 desc[UR6][R180.64], R124 ;  /* 0x0000007cb4007986 */ /* 0x0001e2000c101d06 */
[----:B------:R-:W-:Y:S01]  /*4eea0*/  FADD.FTZ R128, -R197, R85 ;  /* 0x00000055c5807221 */ /* 0x000fe20000010100 */
[----:B------:R-:W-:Y:S02]  /*4eeb0*/  HADD2.F32 R85, -RZ, R227.H0_H0 ;  /* 0x200000e3ff557230 */ /* 0x000fe40000004100 */
[----:B------:R-:W-:-:S02]  /*4eec0*/  HADD2.F32 R130, -RZ, R226.H1_H1 ;  /* 0x300000e2ff827230 */ /* 0x000fc40000004100 */
[C---:B------:R-:W-:Y:S01]  /*4eed0*/  FMUL.FTZ R128, R188.reuse, R128 ;  /* 0x00000080bc807220 */ /* 0x040fe20000410000 */
[----:B0-----:R-:W-:Y:S02]  /*4eee0*/  HADD2.F32 R124, -RZ, R62.H0_H0 ;  /* 0x2000003eff7c7230 */ /* 0x001fe40000004100 */
[C---:B------:R-:W-:Y:S01]  /*4eef0*/  FADD.FTZ R127, -R197.reuse, R86 ;  /* 0x00000056c57f7221 */ /* 0x040fe20000010100 */
[----:B------:R-:W-:Y:S01]  /*4ef00*/  FADD.FTZ R126, -R197, R87 ;  /* 0x00000057c57e7221 */ /* 0x000fe20000010100 */
[----:B------:R-:W-:Y:S02]  /*4ef10*/  HADD2.F32 R87, -RZ, R63.H0_H0 ;  /* 0x2000003fff577230 */ /* 0x000fe40000004100 */
[C---:B------:R-:W-:Y:S01]  /*4ef20*/  FMUL.FTZ R127, R188.reuse, R127 ;  /* 0x0000007fbc7f7220 */ /* 0x040fe20000410000 */
[----:B------:R-:W-:Y:S01]  /*4ef30*/  FMUL.FTZ R126, R188, R126 ;  /* 0x0000007ebc7e7220 */ /* 0x000fe20000410000 */
[----:B------:R-:W-:Y:S02]  /*4ef40*/  FFMA.FTZ R85, R128, R85, R130 ;  /* 0x0000005580557223 */ /* 0x000fe40000010082 */
[----:B------:R-:W2:Y:S01]  /*4ef50*/  LDL.S16 R130, [R1+0x30] ;  /* 0x0000300001827983 */ /* 0x000ea20000100600 */
[----:B---3--:R-:W-:-:S05]  /*4ef60*/  HADD2.F32 R125, -RZ, R135.H0_H0 ;  /* 0x20000087ff7d7230 */ /* 0x008fca0000004100 */
[----:B------:R-:W-:Y:S01]  /*4ef70*/  FFMA.FTZ R84, R129, R125, R124 ;  /* 0x0000007d81547223 */ /* 0x000fe2000001007c */
[----:B----4-:R-:W-:Y:S02]  /*4ef80*/  HADD2.F32 R86, -RZ, R134.H0_H0 ;  /* 0x20000086ff567230 */ /* 0x010fe40000004100 */
[----:B------:R-:W-:Y:S02]  /*4ef90*/  HADD2.F32 R124, -RZ, R225.H0_H0 ;  /* 0x200000e1ff7c7230 */ /* 0x000fe40000004100 */
[----:B------:R-:W-:Y:S02]  /*4efa0*/  HADD2.F32 R125, -RZ, R224.H1_H1 ;  /* 0x300000e0ff7d7230 */ /* 0x000fe40000004100 */
[----:B------:R-:W-:-:S03]  /*4efb0*/  FFMA.FTZ R86, R127, R86, R87 ;  /* 0x000000567f567223 */ /* 0x000fc60000010057 */
[----:B------:R-:W-:Y:S01]  /*4efc0*/  FFMA.FTZ R87, R126, R124, R125 ;  /* 0x0000007c7e577223 */ /* 0x000fe2000001007d */
[----:B------:R-:W-:-:S05]  /*4efd0*/  IMAD.WIDE.U32 R124, R175, 0x10, R192 ;  /* 0x00000010af7c7825 */ /* 0x000fca00078e00c0 */
[----:B------:R0:W-:Y:S02]  /*4efe0*/  STG.E.128 desc[UR6][R124.64], R84 ;  /* 0x000000547c007986 */ /* 0x0001e4000c101d06 */
[C---:B0-----:R-:W-:Y:S01]  /*4eff0*/  FADD.FTZ R87, -R197.reuse, R121 ;  /* 0x00000079c5577221 */ /* 0x041fe20000010100 */
[C---:B------:R-:W-:Y:S01]  /*4f000*/  FADD.FTZ R121, -R197.reuse, R103 ;  /* 0x00000067c5797221 */ /* 0x040fe20000010100 */
[C---:B------:R-:W-:Y:S02]  /*4f010*/  FADD.FTZ R103, -R197.reuse, R95 ;  /* 0x0000005fc5677221 */ /* 0x040fe40000010100 */
[----:B------:R-:W3:Y:S01]  /*4f020*/  LDL.S16 R95, [R1+0x2e] ;  /* 0x00002e00015f7983 */ /* 0x000ee20000100600 */
[C---:B------:R-:W-:Y:S01]  /*4f030*/  FADD.FTZ R125, -R197.reuse, R120 ;  /* 0x00000078c57d7221 */ /* 0x040fe20000010100 */
[C---:B------:R-:W-:Y:S01]  /*4f040*/  FADD.FTZ R120, -R197.reuse, R102 ;  /* 0x00000066c5787221 */ /* 0x040fe20000010100 */
[C---:B------:R-:W-:Y:S02]  /*4f050*/  FADD.FTZ R102, -R197.reuse, R94 ;  /* 0x0000005ec5667221 */ /* 0x040fe40000010100 */
[----:B------:R-:W4:Y:S01]  /*4f060*/  LDL.S16 R94, [R1+0x2a] ;  /* 0x00002a00015e7983 */ /* 0x000f220000100600 */
[C---:B------:R-:W-:Y:S01]  /*4f070*/  FADD.FTZ R138, -R197.reuse, R78 ;  /* 0x0000004ec58a7221 */ /* 0x040fe20000010100 */
[----:B------:R-:W-:Y:S01]  /*4f080*/  FADD.FTZ R139, -R197, R79 ;  /* 0x0000004fc58b7221 */ /* 0x000fe20000010100 */
[----:B------:R-:W-:-:S02]  /*4f090*/  HADD2.F32 R79, -RZ, R172.H0_H0 ;  /* 0x200000acff4f7230 */ /* 0x000fc40000004100 */
[----:B------:R-:W-:Y:S02]  /*4f0a0*/  HADD2.F32 R77, -RZ, R226.H0_H0 ;  /* 0x200000e2ff4d7230 */ /* 0x000fe40000004100 */
[----:B------:R-:W-:Y:S02]  /*4f0b0*/  HADD2.F32 R78, -RZ, R225.H1_H1 ;  /* 0x300000e1ff4e7230 */ /* 0x000fe40000004100 */
[----:B------:R-:W-:Y:S02]  /*4f0c0*/  HADD2.F32 R85, -RZ, R173.H0_H0 ;  /* 0x200000adff557230 */ /* 0x000fe40000004100 */
[----:B------:R-:W-:Y:S02]  /*4f0d0*/  HADD2.F32 R84, -RZ, R223.H1_H1 ;  /* 0x300000dfff547230 */ /* 0x000fe40000004100 */
[----:B------:R-:W-:Y:S01]  /*4f0e0*/  FFMA.FTZ R77, R128, R77, R78 ;  /* 0x0000004d804d7223 */ /* 0x000fe2000001004e */
[C---:B------:R-:W-:Y:S01]  /*4f0f0*/  FADD.FTZ R124, -R197.reuse, R122 ;  /* 0x0000007ac57c7221 */ /* 0x040fe20000010100 */
[C---:B------:R-:W-:Y:S01]  /*4f100*/  FADD.FTZ R122, -R197.reuse, R100 ;  /* 0x00000064c57a7221 */ /* 0x040fe20000010100 */
[C---:B------:R-:W-:Y:S01]  /*4f110*/  FADD.FTZ R100, -R197.reuse, R92 ;  /* 0x0000005cc5647221 */ /* 0x040fe20000010100 */
[C---:B------:R-:W-:Y:S01]  /*4f120*/  FADD.FTZ R86, -R197.reuse, R123 ;  /* 0x0000007bc5567221 */ /* 0x040fe20000010100 */
[C---:B------:R-:W-:Y:S01]  /*4f130*/  FADD.FTZ R123, -R197.reuse, R101 ;  /* 0x00000065c57b7221 */ /* 0x040fe20000010100 */
[----:B------:R-:W-:Y:S01]  /*4f140*/  FADD.FTZ R101, -R197, R93 ;  /* 0x0000005dc5657221 */ /* 0x000fe20000010100 */
[----:B------:R-:W-:-:S02]  /*4f150*/  HADD2.F32 R93, -RZ, R60.H0_H0 ;  /* 0x2000003cff5d7230 */ /* 0x000fc40000004100 */
[C---:B------:R-:W-:Y:S01]  /*4f160*/  FADD.FTZ R128, -R197.reuse, R91 ;  /* 0x0000005bc5807221 */ /* 0x040fe20000010100 */
[C---:B------:R-:W-:Y:S01]  /*4f170*/  FMUL.FTZ R125, R188.reuse, R125 ;  /* 0x0000007dbc7d7220 */ /* 0x040fe20000410000 */
[----:B------:R-:W-:Y:S01]  /*4f180*/  FMUL.FTZ R91, R188, R124 ;  /* 0x0000007cbc5b7220 */ /* 0x000fe20000410000 */
[C---:B------:R-:W-:Y:S01]  /*4f190*/  FADD.FTZ R135, -R197.reuse, R112 ;  /* 0x00000070c5877221 */ /* 0x040fe20000010100 */
[----:B------:R-:W-:Y:S01]  /*4f1a0*/  FADD.FTZ R134, -R197, R113 ;  /* 0x00000071c5867221 */ /* 0x000fe20000010100 */
[----:B------:R-:W4:Y:S04]  /*4f1b0*/  LDL.S16 R112, [R1+0x26] ;  /* 0x0000260001707983 */ /* 0x000f280000100600 */
[----:B------:R-:W4:Y:S01]  /*4f1c0*/  LDL.S16 R113, [R1+0x28] ;  /* 0x0000280001717983 */ /* 0x000f220000100600 */
[----:B-----5:R-:W-:-:S02]  /*4f1d0*/  HADD2.F32 R78, -RZ, R131.H0_H0 ;  /* 0x20000083ff4e7230 */ /* 0x020fc40000004100 */
[----:B--2---:R-:W-:-:S05]  /*4f1e0*/  HADD2.F32 R76, -RZ, R132.H0_H0 ;  /* 0x20000084ff4c7230 */ /* 0x004fca0000004100 */
[----:B------:R-:W-:Y:S01]  /*4f1f0*/  FFMA.FTZ R76, R129, R76, R79 ;  /* 0x0000004c814c7223 */ /* 0x000fe2000001004f */
[----:B------:R-:W-:Y:S02]  /*4f200*/  HADD2.F32 R79, -RZ, R224.H0_H0 ;  /* 0x200000e0ff4f7230 */ /* 0x000fe40000004100 */
[----:B------:R-:W-:-:S03]  /*4f210*/  FFMA.FTZ R78, R127, R78, R85 ;  /* 0x0000004e7f4e7223 */ /* 0x000fc60000010055 */
[----:B------:R-:W-:Y:S01]  /*4f220*/  FFMA.FTZ R79, R126, R79, R84 ;  /* 0x0000004f7e4f7223 */ /* 0x000fe20000010054 */
[----:B------:R-:W-:-:S04]  /*4f230*/  IMAD.WIDE.U32 R84, R175, 0x10, R190 ;  /* 0x00000010af547825 */ /* 0x000fc800078e00be */
[C---:B------:R-:W-:Y:S01]  /*4f240*/  FADD.FTZ R131, -R197.reuse, R88 ;  /* 0x00000058c5837221 */ /* 0x040fe20000010100 */
[----:B------:R-:W-:Y:S01]  /*4f250*/  HADD2.F32 R88, -RZ, R222.H1_H1 ;  /* 0x300000deff587230 */ /* 0x000fe20000004100 */
[----:B------:R0:W-:Y:S01]  /*4f260*/  STG.E.128 desc[UR6][R84.64], R76 ;  /* 0x0000004c54007986 */ /* 0x0001e2000c101d06 */
[----:B------:R-:W-:Y:S02]  /*4f270*/  HADD2.F32 R92, -RZ, R130.H0_H0 ;  /* 0x20000082ff5c7230 */ /* 0x000fe40000004100 */
[----:B------:R-:W-:Y:S01]  /*4f280*/  FADD.FTZ R130, -R197, R89 ;  /* 0x00000059c5827221 */ /* 0x000fe20000010100 */
[----:B------:R-:W-:Y:S01]  /*4f290*/  FMUL.FTZ R89, R188, R87 ;  /* 0x00000057bc597220 */ /* 0x000fe20000410000 */
[----:B------:R-:W-:Y:S02]  /*4f2a0*/  HADD2.F32 R87, -RZ, R61.H0_H0 ;  /* 0x2000003dff577230 */ /* 0x000fe40000004100 */
[----:B0-----:R-:W-:Y:S02]  /*4f2b0*/  HADD2.F32 R77, -RZ, R223.H0_H0 ;  /* 0x200000dfff4d7230 */ /* 0x001fe40000004100 */
[----:B------:R-:W-:-:S02]  /*4f2c0*/  HADD2.F32 R85, -RZ, R222.H0_H0 ;  /* 0x200000deff557230 */ /* 0x000fc40000004100 */
[----:B------:R-:W-:Y:S02]  /*4f2d0*/  HADD2.F32 R79, -RZ, R221.H1_H1 ;  /* 0x300000ddff4f7230 */ /* 0x000fe40000004100 */
[----:B------:R-:W-:Y:S01]  /*4f2e0*/  FFMA.FTZ R76, R125, R92, R93 ;  /* 0x0000005c7d4c7223 */ /* 0x000fe2000001005d */
[C---:B------:R-:W-:Y:S01]  /*4f2f0*/  FFMA.FTZ R77, R89.reuse, R77, R88 ;  /* 0x0000004d594d7223 */ /* 0x040fe20000010058 */
[----:B------:R-:W-:Y:S02]  /*4f300*/  HADD2.F32 R88, -RZ, R219.H1_H1 ;  /* 0x300000dbff587230 */ /* 0x000fe40000004100 */
[----:B------:R-:W-:Y:S01]  /*4f310*/  FMUL.FTZ R93, R188, R86 ;  /* 0x00000056bc5d7220 */ /* 0x000fe20000410000 */
[----:B------:R-:W-:Y:S01]  /*4f320*/  FFMA.FTZ R85, R89, R85, R79 ;  /* 0x0000005559557223 */ /* 0x000fe2000001004f */
[----:B------:R-:W-:Y:S02]  /*4f330*/  HADD2.F32 R79, -RZ, R221.H0_H0 ;  /* 0x200000ddff4f7230 */ /* 0x000fe40000004100 */
[----:B------:R-:W-:-:S05]  /*4f340*/  HADD2.F32 R89, -RZ, R220.H1_H1 ;  /* 0x300000dcff597230 */ /* 0x000fca0000004100 */
[----:B------:R-:W-:Y:S01]  /*4f350*/  FFMA.FTZ R79, R93, R79, R89 ;  /* 0x0000004f5d4f7223 */ /* 0x000fe20000010059 */
[----:B---3--:R-:W-:Y:S02]  /*4f360*/  HADD2.F32 R78, -RZ, R95.H0_H0 ;  /* 0x2000005fff4e7230 */ /* 0x008fe40000004100 */
[----:B------:R-:W2:Y:S03]  /*4f370*/  LDL.S16 R95, [R1+0x24] ;  /* 0x00002400015f7983 */ /* 0x000ea60000100600 */
[----:B------:R-:W-:Y:S01]  /*4f380*/  FFMA.FTZ R78, R91, R78, R87 ;  /* 0x0000004e5b4e7223 */ /* 0x000fe20000010057 */
[----:B------:R-:W-:Y:S02]  /*4f390*/  HADD2.F32 R87, -RZ, R220.H0_H0 ;  /* 0x200000dcff577230 */ /* 0x000fe40000004100 */
[----:B----4-:R-:W-:Y:S02]  /*4f3a0*/  HADD2.F32 R92, -RZ, R94.H0_H0 ;  /* 0x2000005eff5c7230 */ /* 0x010fe40000004100 */
[----:B------:R-:W3:Y:S01]  /*4f3b0*/  LDL.S16 R94, [R1+0x22] ;  /* 0x00002200015e7983 */ /* 0x000ee20000100600 */
[----:B------:R-:W-:-:S03]  /*4f3c0*/  FFMA.FTZ R87, R93, R87, R88 ;  /* 0x000000575d577223 */ /* 0x000fc60000010058 */
[----:B------:R-:W4:Y:S01]  /*4f3d0*/  LDL.S16 R93, [R1+0x20] ;  /* 0x00002000015d7983 */ /* 0x000f220000100600 */
[----:B------:R-:W-:Y:S01]  /*4f3e0*/  FADD.FTZ R129, -R197, R90 ;  /* 0x0000005ac5817221 */ /* 0x000fe20000010100 */
[----:B------:R-:W-:Y:S02]  /*4f3f0*/  HADD2.F32 R84, -RZ, R140.H0_H0 ;  /* 0x2000008cff547230 */ /* 0x000fe40000004100 */
[----:B------:R-:W-:Y:S02]  /*4f400*/  HADD2.F32 R90, -RZ, R170.H0_H0 ;  /* 0x200000aaff5a7230 */ /* 0x000fe40000004100 */
[----:B------:R-:W-:Y:S01]  /*4f410*/  FMUL.FTZ R137, R188, R137 ;  /* 0x00000089bc897220 */ /* 0x000fe20000410000 */
[----:B------:R-:W-:-:S04]  /*4f420*/  IMAD.WIDE.U32 R88, R174, 0x10, R192 ;  /* 0x00000010ae587825 */ /* 0x000fc800078e00c0 */
[----:B------:R-:W-:Y:S01]  /*4f430*/  FADD.FTZ R124, -R197, R107 ;  /* 0x0000006bc57c7221 */ /* 0x000fe20000010100 */
[C---:B------:R-:W-:Y:S01]  /*4f440*/  FMUL.FTZ R138, R188.reuse, R138 ;  /* 0x0000008abc8a7220 */ /* 0x040fe20000410000 */
[----:B------:R-:W-:Y:S01]  /*4f450*/  FFMA.FTZ R84, R125, R84, R90 ;  /* 0x000000547d547223 */ /* 0x000fe2000001005a */
[----:B------:R-:W-:Y:S02]  /*4f460*/  HADD2.F32 R90, -RZ, R171.H0_H0 ;  /* 0x200000abff5a7230 */ /* 0x000fe40000004100 */
[----:B------:R-:W-:Y:S01]  /*4f470*/  FMUL.FTZ R139, R188, R139 ;  /* 0x0000008bbc8b7220 */ /* 0x000fe20000410000 */
[----:B------:R-:W-:Y:S01]  /*4f480*/  IMAD.WIDE.U32 R174, R174, 0x10, R190 ;  /* 0x00000010aeae7825 */ /* 0x000fe200078e00be */
[----:B------:R0:W-:Y:S03]  /*4f490*/  STG.E.128 desc[UR6][R88.64], R76 ;  /* 0x0000004c58007986 */ /* 0x0001e6000c101d06 */
[----:B------:R-:W-:-:S02]  /*4f4a0*/  FFMA.FTZ R86, R91, R92, R90 ;  /* 0x0000005c5b567223 */ /* 0x000fc4000001005a */
[----:B------:R-:W5:Y:S04]  /*4f4b0*/  LDL.S16 R92, [R1+0x1c] ;  /* 0x00001c00015c7983 */ /* 0x000f680000100600 */
[----:B------:R1:W-:Y:S01]  /*4f4c0*/  STG.E.128 desc[UR6][R174.64], R84 ;  /* 0x00000054ae007986 */ /* 0x0003e2000c101d06 */
[----:B------:R-:W-:-:S03]  /*4f4d0*/  FADD.FTZ R125, -R197, R106 ;  /* 0x0000006ac57d7221 */ /* 0x000fc60000010100 */
[----:B------:R-:W5:Y:S01]  /*4f4e0*/  LDL.S16 R107, [R1+0x1e] ;  /* 0x00001e00016b7983 */ /* 0x000f620000100600 */
[----:B------:R-:W-:Y:S01]  /*4f4f0*/  FMUL.FTZ R136, R188, R136 ;  /* 0x00000088bc887220 */ /* 0x000fe20000410000 */
[C---:B------:R-:W-:Y:S01]  /*4f500*/  FADD.FTZ R127, -R197.reuse, R104 ;  /* 0x00000068c57f7221 */ /* 0x040fe20000010100 */
[C---:B------:R-:W-:Y:S01]  /*4f510*/  FADD.FTZ R126, -R197.reuse, R105 ;  /* 0x00000069c57e7221 */ /* 0x040fe20000010100 */
[C---:B------:R-:W-:Y:S01]  /*4f520*/  FADD.FTZ R96, -R197.reuse, R96 ;  /* 0x00000060c5607221 */ /* 0x040fe20000010100 */
[C---:B------:R-:W-:Y:S01]  /*4f530*/  FADD.FTZ R97, -R197.reuse, R97 ;  /* 0x00000061c5617221 */ /* 0x040fe20000010100 */
[----:B0-----:R-:W-:Y:S02]  /*4f540*/  HADD2.F32 R77, -RZ, R219.H0_H0 ;  /* 0x200000dbff4d7230 */ /* 0x001fe40000004100 */
[C---:B------:R-:W-:Y:S01]  /*4f550*/  FADD.FTZ R106, -R197.reuse, R80 ;  /* 0x00000050c56a7221 */ /* 0x040fe20000010100 */
[C---:B------:R-:W-:Y:S01]  /*4f560*/  FADD.FTZ R98, -R197.reuse, R98 ;  /* 0x00000062c5627221 */ /* 0x040fe20000010100 */
[C---:B------:R-:W-:Y:S01]  /*4f570*/  FADD.FTZ R99, -R197.reuse, R99 ;  /* 0x00000063c5637221 */ /* 0x040fe20000010100 */
[C---:B------:R-:W-:Y:S01]  /*4f580*/  FADD.FTZ R116, -R197.reuse, R116 ;  /* 0x00000074c5747221 */ /* 0x040fe20000010100 */
[C---:B------:R-:W-:Y:S01]  /*4f590*/  FADD.FTZ R117, -R197.reuse, R117 ;  /* 0x00000075c5757221 */ /* 0x040fe20000010100 */
[C---:B------:R-:W-:Y:S01]  /*4f5a0*/  FADD.FTZ R118, -R197.reuse, R118 ;  /* 0x00000076c5767221 */ /* 0x040fe20000010100 */
[----:B------:R-:W-:Y:S01]  /*4f5b0*/  FADD.FTZ R119, -R197, R119 ;  /* 0x00000077c5777221 */ /* 0x000fe20000010100 */
[----:B-1----:R-:W-:-:S02]  /*4f5c0*/  HADD2.F32 R86, -RZ, R218.H1_H1 ;  /* 0x300000daff567230 */ /* 0x002fc40000004100 */
[C---:B------:R-:W-:Y:S01]  /*4f5d0*/  FADD.FTZ R133, -R197.reuse, R114 ;  /* 0x00000072c5857221 */ /* 0x040fe20000010100 */
[C---:B------:R-:W-:Y:S01]  /*4f5e0*/  FADD.FTZ R132, -R197.reuse, R115 ;  /* 0x00000073c5847221 */ /* 0x040fe20000010100 */
[C---:B------:R-:W-:Y:S01]  /*4f5f0*/  FADD.FTZ R108, -R197.reuse, R108 ;  /* 0x0000006cc56c7221 */ /* 0x040fe20000010100 */
[----:B------:R-:W-:Y:S01]  /*4f600*/  FADD.FTZ R109, -R197, R109 ;  /* 0x0000006dc56d7221 */ /* 0x000fe20000010100 */
[----:B------:R-:W-:Y:S01]  /*4f610*/  FFMA.FTZ R77, R137, R77, R86 ;  /* 0x0000004d894d7223 */ /* 0x000fe20000010056 */
[----:B------:R-:W-:Y:S02]  /*4f620*/  HADD2.F32 R78, -RZ, R112.H0_H0 ;  /* 0x20000070ff4e7230 */ /* 0x000fe40000004100 */
[C---:B------:R-:W-:Y:S01]  /*4f630*/  FADD.FTZ R110, -R197.reuse, R110 ;  /* 0x0000006ec56e7221 */ /* 0x040fe20000010100 */
[----:B------:R-:W-:Y:S02]  /*4f640*/  HADD2.F32 R85, -RZ, R59.H0_H0 ;  /* 0x2000003bff557230 */ /* 0x000fe40000004100 */
[----:B------:R-:W-:Y:S01]  /*4f650*/  FADD.FTZ R111, -R197, R111 ;  /* 0x0000006fc56f7221 */ /* 0x000fe20000010100 */
[----:B------:R-:W-:-:S02]  /*4f660*/  HADD2.F32 R79, -RZ, R217.H0_H0 ;  /* 0x200000d9ff4f7230 */ /* 0x000fc40000004100 */
[C---:B------:R-:W-:Y:S01]  /*4f670*/  FMUL.FTZ R123, R188.reuse, R123 ;  /* 0x0000007bbc7b7220 */ /* 0x040fe20000410000 */
[----:B------:R-:W-:Y:S02]  /*4f680*/  HADD2.F32 R84, -RZ, R216.H1_H1 ;  /* 0x300000d8ff547230 */ /* 0x000fe40000004100 */
[C---:B------:R-:W-:Y:S01]  /*4f690*/  FMUL.FTZ R122, R188.reuse, R122 ;  /* 0x0000007abc7a7220 */ /* 0x040fe20000410000 */
[----:B------:R-:W-:Y:S02]  /*4f6a0*/  HADD2.F32 R76, -RZ, R113.H0_H0 ;  /* 0x20000071ff4c7230 */ /* 0x000fe40000004100 */
[----:B------:R-:W-:Y:S01]  /*4f6b0*/  FMUL.FTZ R121, R188, R121 ;  /* 0x00000079bc797220 */ /* 0x000fe20000410000 */
[----:B------:R-:W-:Y:S02]  /*4f6c0*/  HADD2.F32 R87, -RZ, R58.H0_H0 ;  /* 0x2000003aff577230 */ /* 0x000fe40000004100 */
[----:B------:R-:W-:Y:S01]  /*4f6d0*/  FFMA.FTZ R78, R138, R78, R85 ;  /* 0x0000004e8a4e7223 */ /* 0x000fe20000010055 */
[----:B------:R-:W-:Y:S01]  /*4f6e0*/  FFMA.FTZ R79, R139, R79, R84 ;  /* 0x0000004f8b4f7223 */ /* 0x000fe20000010054 */
[----:B------:R-:W-:-:S04]  /*4f6f0*/  IMAD.WIDE.U32 R84, R22, 0x10, R192 ;  /* 0x0000001016547825 */ /* 0x000fc800078e00c0 */
[----:B------:R-:W-:Y:S01]  /*4f700*/  FMUL.FTZ R120, R188, R120 ;  /* 0x00000078bc787220 */ /* 0x000fe20000410000 */
[----:B------:R-:W-:Y:S01]  /*4f710*/  FFMA.FTZ R76, R136, R76, R87 ;  /* 0x0000004c884c7223 */ /* 0x000fe20000010057 */
[----:B------:R-:W5:Y:S01]  /*4f720*/  LDL.S16 R140, [R1+0x14] ;  /* 0x00001400018c7983 */ /* 0x000f620000100600 */
[----:B------:R-:W-:-:S03]  /*4f730*/  HADD2.F32 R87, -RZ, R169.H0_H0 ;  /* 0x200000a9ff577230 */ /* 0x000fc60000004100 */
[----:B------:R0:W-:Y:S01]  /*4f740*/  STG.E.128 desc[UR6][R84.64], R76 ;  /* 0x0000004c54007986 */ /* 0x0001e2000c101d06 */
[----:B------:R-:W-:Y:S02]  /*4f750*/  HADD2.F32 R91, -RZ, R168.H0_H0 ;  /* 0x200000a8ff5b7230 */ /* 0x000fe40000004100 */
[----:B--2---:R-:W-:Y:S02]  /*4f760*/  HADD2.F32 R90, -RZ, R95.H0_H0 ;  /* 0x2000005fff5a7230 */ /* 0x004fe40000004100 */
[----:B----4-:R-:W-:Y:S01]  /*4f770*/  HADD2.F32 R80, -RZ, R93.H0_H0 ;  /* 0x2000005dff507230 */ /* 0x010fe20000004100 */
[----:B------:R-:W2:Y:S01]  /*4f780*/  LDL.S16 R95, [R1+0x1a] ;  /* 0x00001a00015f7983 */ /* 0x000ea20000100600 */
[----:B---3--:R-:W-:-:S03]  /*4f790*/  HADD2.F32 R86, -RZ, R94.H0_H0 ;  /* 0x2000005eff567230 */ /* 0x008fc60000004100 */
[----:B------:R-:W3:Y:S04]  /*4f7a0*/  LDL.S16 R94, [R1+0x18] ;  /* 0x00001800015e7983 */ /* 0x000ee80000100600 */
[----:B------:R-:W4:Y:S01]  /*4f7b0*/  LDL.S16 R93, [R1+0x16] ;  /* 0x00001600015d7983 */ /* 0x000f220000100600 */
[----:B0-----:R-:W-:Y:S01]  /*4f7c0*/  FFMA.FTZ R78, R138, R86, R87 ;  /* 0x000000568a4e7223 */ /* 0x001fe20000010057 */
[----:B------:R-:W-:Y:S02]  /*4f7d0*/  HADD2.F32 R79, -RZ, R216.H0_H0 ;  /* 0x200000d8ff4f7230 */ /* 0x000fe40000004100 */
[----:B------:R-:W-:Y:S02]  /*4f7e0*/  HADD2.F32 R86, -RZ, R215.H1_H1 ;  /* 0x300000d7ff567230 */ /* 0x000fe40000004100 */
[----:B------:R-:W-:Y:S01]  /*4f7f0*/  FFMA.FTZ R76, R136, R90, R91 ;  /* 0x0000005a884c7223 */ /* 0x000fe2000001005b */
[----:B------:R-:W-:Y:S01]  /*4f800*/  FADD.FTZ R105, -R197, R81 ;  /* 0x00000051c5697221 */ /* 0x000fe20000010100 */
[----:B------:R-:W4:Y:S01]  /*4f810*/  LDL.S16 R136, [R1+0xe] ;  /* 0x00000e0001887983 */ /* 0x000f220000100600 */
[----:B------:R-:W-:-:S03]  /*4f820*/  FFMA.FTZ R79, R139, R79, R86 ;  /* 0x0000004f8b4f7223 */ /* 0x000fc60000010056 */
[----:B------:R-:W4:Y:S01]  /*4f830*/  LDL.S16 R139, [R1+0x12] ;  /* 0x00001200018b7983 */ /* 0x000f220000100600 */
[C---:B------:R-:W-:Y:S01]  /*4f840*/  FADD.FTZ R104, -R197.reuse, R82 ;  /* 0x00000052c5687221 */ /* 0x040fe20000010100 */
[----:B------:R-:W-:Y:S01]  /*4f850*/  FADD.FTZ R197, -R197, R83 ;  /* 0x00000053c5c57221 */ /* 0x000fe20000010100 */
[----:B------:R-:W-:Y:S02]  /*4f860*/  HADD2.F32 R88, -RZ, R218.H0_H0 ;  /* 0x200000daff587230 */ /* 0x000fe40000004100 */
[----:B------:R-:W-:Y:S02]  /*4f870*/  HADD2.F32 R89, -RZ, R217.H1_H1 ;  /* 0x300000d9ff597230 */ /* 0x000fe40000004100 */
[C---:B------:R-:W-:Y:S01]  /*4f880*/  FMUL.FTZ R114, R188.reuse, R97 ;  /* 0x00000061bc727220 */ /* 0x040fe20000410000 */
[----:B------:R-:W-:Y:S02]  /*4f890*/  HADD2.F32 R81, -RZ, R215.H0_H0 ;  /* 0x200000d7ff517230 */ /* 0x000fe40000004100 */
[----:B------:R-:W-:Y:S01]  /*4f8a0*/  FMUL.FTZ R113, R188, R98 ;  /* 0x00000062bc717220 */ /* 0x000fe20000410000 */
[----:B------:R-:W-:-:S02]  /*4f8b0*/  HADD2.F32 R83, -RZ, R214.H1_H1 ;  /* 0x300000d6ff537230 */ /* 0x000fc40000004100 */
[----:B------:R-:W-:Y:S01]  /*4f8c0*/  FMUL.FTZ R112, R188, R99 ;  /* 0x00000063bc707220 */ /* 0x000fe20000410000 */
[----:B------:R-:W-:Y:S01]  /*4f8d0*/  HADD2.F32 R85, -RZ, R56.H0_H0 ;  /* 0x20000038ff557230 */ /* 0x000fe20000004100 */
[----:B------:R-:W4:Y:S01]  /*4f8e0*/  LDL.S16 R138, [R1+0x10] ;  /* 0x00001000018a7983 */ /* 0x000f220000100600 */
[----:B-----5:R-:W-:Y:S02]  /*4f8f0*/  HADD2.F32 R84, -RZ, R92.H0_H0 ;  /* 0x2000005cff547230 */ /* 0x020fe40000004100 */
[----:B------:R-:W-:Y:S02]  /*4f900*/  HADD2.F32 R82, -RZ, R164.H0_H0 ;  /* 0x200000a4ff527230 */ /* 0x000fe40000004100 */
[----:B------:R-:W-:Y:S01]  /*4f910*/  FFMA.FTZ R77, R137, R88, R89 ;  /* 0x00000058894d7223 */ /* 0x000fe20000010059 */
[----:B------:R-:W-:Y:S01]  /*4f920*/  FFMA.FTZ R81, R123, R81, R83 ;  /* 0x000000517b517223 */ /* 0x000fe20000010053 */
[----:B------:R-:W-:Y:S02]  /*4f930*/  HADD2.F32 R88, -RZ, R213.H0_H0 ;  /* 0x200000d5ff587230 */ /* 0x000fe40000004100 */
[----:B------:R-:W-:Y:S01]  /*4f940*/  FFMA.FTZ R80, R122, R80, R85 ;  /* 0x000000507a507223 */ /* 0x000fe20000010055 */
[----:B------:R-:W-:-:S02]  /*4f950*/  HADD2.F32 R83, -RZ, R212.H1_H1 ;  /* 0x300000d4ff537230 */ /* 0x000fc40000004100 */
[----:B------:R-:W-:Y:S01]  /*4f960*/  FFMA.FTZ R84, R122, R84, R82 ;  /* 0x000000547a547223 */ /* 0x000fe20000010052 */
[----:B------:R-:W-:Y:S01]  /*4f970*/  HADD2.F32 R87, -RZ, R212.H0_H0 ;  /* 0x200000d4ff577230 */ /* 0x000fe20000004100 */
[----:B------:R-:W5:Y:S01]  /*4f980*/  LDL.S16 R137, [R1+0xc] ;  /* 0x00000c0001897983 */ /* 0x000f620000100600 */
[----:B------:R-:W-:Y:S02]  /*4f990*/  HADD2.F32 R89, -RZ, R211.H1_H1 ;  /* 0x300000d3ff597230 */ /* 0x000fe40000004100 */
[----:B------:R-:W-:Y:S01]  /*4f9a0*/  HADD2.F32 R90, -RZ, R165.H0_H0 ;  /* 0x200000a5ff5a7230 */ /* 0x000fe20000004100 */
[----:B------:R-:W5:Y:S01]  /*4f9b0*/  LDL.S16 R115, [R1+0xa] ;  /* 0x00000a0001737983 */ /* 0x000f620000100600 */
[----:B------:R-:W-:Y:S02]  /*4f9c0*/  HADD2.F32 R85, -RZ, R214.H0_H0 ;  /* 0x200000d6ff557230 */ /* 0x000fe40000004100 */
[----:B------:R-:W-:Y:S02]  /*4f9d0*/  HADD2.F32 R92, -RZ, R213.H1_H1 ;  /* 0x300000d5ff5c7230 */ /* 0x000fe40000004100 */
[----:B------:R-:W-:-:S02]  /*4f9e0*/  HADD2.F32 R82, -RZ, R107.H0_H0 ;  /* 0x2000006bff527230 */ /* 0x000fc40000004100 */
[----:B------:R-:W-:Y:S02]  /*4f9f0*/  HADD2.F32 R91, -RZ, R57.H0_H0 ;  /* 0x20000039ff5b7230 */ /* 0x000fe40000004100 */
[C---:B------:R-:W-:Y:S01]  /*4fa00*/  FFMA.FTZ R83, R121.reuse, R88, R83 ;  /* 0x0000005879537223 */ /* 0x040fe20000010053 */
[----:B------:R-:W-:Y:S01]  /*4fa10*/  FFMA.FTZ R87, R121, R87, R89 ;  /* 0x0000005779577223 */ /* 0x000fe20000010059 */
[----:B------:R-:W-:Y:S02]  /*4fa20*/  HADD2.F32 R89, -RZ, R211.H0_H0 ;  /* 0x200000d3ff597230 */ /* 0x000fe40000004100 */
[----:B------:R-:W-:Y:S01]  /*4fa30*/  FFMA.FTZ R85, R123, R85, R92 ;  /* 0x000000557b557223 */ /* 0x000fe2000001005c */
[----:B------:R-:W-:Y:S01]  /*4fa40*/  FFMA.FTZ R82, R120, R82, R91 ;  /* 0x0000005278527223 */ /* 0x000fe2000001005b */
[----:B------:R-:W-:Y:S01]  /*4fa50*/  FMUL.FTZ R107, R188, R96 ;  /* 0x00000060bc6b7220 */ /* 0x000fe20000410000 */
[----:B------:R-:W-:Y:S02]  /*4fa60*/  HADD2.F32 R91, -RZ, R209.H0_H0 ;  /* 0x200000d1ff5b7230 */ /* 0x000fe40000004100 */
[----:B------:R-:W-:-:S02]  /*4fa70*/  HADD2.F32 R92, -RZ, R208.H1_H1 ;  /* 0x300000d0ff5c7230 */ /* 0x000fc40000004100 */
[----:B------:R-:W-:-:S04]  /*4fa80*/  IMAD.WIDE.U32 R96, R22, 0x10, R190 ;  /* 0x0000001016607825 */ /* 0x000fc800078e00be */
[----:B------:R-:W-:Y:S01]  /*4fa90*/  FFMA.FTZ R91, R112, R91, R92 ;  /* 0x0000005b705b7223 */ /* 0x000fe2000001005c */
[----:B------:R-:W-:Y:S01]  /*4faa0*/  IMAD.WIDE.U32 R98, R21, 0x10, R190 ;  /* 0x0000001015627825 */ /* 0x000fe200078e00be */
[----:B------:R0:W-:Y:S04]  /*4fab0*/  STG.E.128 desc[UR6][R96.64], R76 ;  /* 0x0000004c60007986 */ /* 0x0001e8000c101d06 */
[----:B0-----:R-:W5:Y:S01]  /*4fac0*/  LDL.S16 R96, [R1+0x6] ;  /* 0x0000060001607983 */ /* 0x001f620000100600 */
[----:B--2---:R-:W-:Y:S02]  /*4fad0*/  HADD2.F32 R86, -RZ, R95.H0_H0 ;  /* 0x2000005fff567230 */ /* 0x004fe40000004100 */
[----:B------:R-:W-:Y:S02]  /*4fae0*/  HADD2.F32 R95, -RZ, R54.H0_H0 ;  /* 0x20000036ff5f7230 */ /* 0x000fe40000004100 */
[----:B---3--:R-:W-:-:S02]  /*4faf0*/  HADD2.F32 R88, -RZ, R94.H0_H0 ;  /* 0x2000005eff587230 */ /* 0x008fc40000004100 */
[----:B------:R-:W-:Y:S01]  /*4fb00*/  FFMA.FTZ R86, R120, R86, R90 ;  /* 0x0000005678567223 */ /* 0x000fe2000001005a */
[----:B------:R-:W-:Y:S02]  /*4fb10*/  HADD2.F32 R94, -RZ, R210.H1_H1 ;  /* 0x300000d2ff5e7230 */ /* 0x000fe40000004100 */
[----:B----4-:R-:W-:Y:S02]  /*4fb20*/  HADD2.F32 R90, -RZ, R93.H0_H0 ;  /* 0x2000005dff5a7230 */ /* 0x010fe40000004100 */
[----:B------:R-:W-:Y:S02]  /*4fb30*/  HADD2.F32 R93, -RZ, R55.H0_H0 ;  /* 0x20000037ff5d7230 */ /* 0x000fe40000004100 */
[----:B------:R-:W-:Y:S01]  /*4fb40*/  FFMA.FTZ R88, R107, R88, R95 ;  /* 0x000000586b587223 */ /* 0x000fe2000001005f */
[----:B------:R-:W-:Y:S01]  /*4fb50*/  FFMA.FTZ R89, R114, R89, R94 ;  /* 0x0000005972597223 */ /* 0x000fe2000001005e */
[----:B------:R-:W-:-:S04]  /*4fb60*/  IMAD.WIDE.U32 R94, R21, 0x10, R192 ;  /* 0x00000010155e7825 */ /* 0x000fc800078e00c0 */
[----:B------:R-:W-:Y:S01]  /*4fb70*/  FFMA.FTZ R90, R113, R90, R93 ;  /* 0x0000005a715a7223 */ /* 0x000fe2000001005d */
[----:B------:R-:W-:Y:S01]  /*4fb80*/  IMAD.WIDE.U32 R92, R15, 0x10, R192 ;  /* 0x000000100f5c7825 */ /* 0x000fe200078e00c0 */
[----:B------:R0:W-:Y:S04]  /*4fb90*/  STG.E.128 desc[UR6][R94.64], R80 ;  /* 0x000000505e007986 */ /* 0x0001e8000c101d06 */
[----:B------:R-:W-:Y:S04]  /*4fba0*/  STG.E.128 desc[UR6][R98.64], R84 ;  /* 0x0000005462007986 */ /* 0x000fe8000c101d06 */
[----:B------:R1:W-:Y:S01]  /*4fbb0*/  STG.E.128 desc[UR6][R92.64], R88 ;  /* 0x000000585c007986 */ /* 0x0003e2000c101d06 */
[----:B------:R-:W-:-:S03]  /*4fbc0*/  HADD2.F32 R78, -RZ, R139.H0_H0 ;  /* 0x2000008bff4e7230 */ /* 0x000fc60000004100 */
[----:B0-----:R-:W2:Y:S04]  /*4fbd0*/  LDL.S16 R95, [R1+0x2] ;  /* 0x00000200015f7983 */ /* 0x001ea80000100600 */
[----:B-1----:R-:W3:Y:S04]  /*4fbe0*/  LDL.S16 R90, [R1+0x4] ;  /* 0x00000400015a7983 */ /* 0x002ee80000100600 */
[----:B------:R-:W4:Y:S01]  /*4fbf0*/  LDL.S16 R91, [R1+0x8] ;  /* 0x00000800015b7983 */ /* 0x000f220000100600 */
[----:B------:R-:W-:-:S05]  /*4fc00*/  HADD2.F32 R82, -RZ, R163.H0_H0 ;  /* 0x200000a3ff527230 */ /* 0x000fca0000004100 */
[----:B------:R-:W-:Y:S01]  /*4fc10*/  FFMA.FTZ R78, R113, R78, R82 ;  /* 0x0000004e714e7223 */ /* 0x000fe20000010052 */
[----:B------:R-:W-:Y:S02]  /*4fc20*/  HADD2.F32 R82, -RZ, R136.H0_H0 ;  /* 0x20000088ff527230 */ /* 0x000fe40000004100 */
[----:B------:R-:W2:Y:S01]  /*4fc30*/  LDL.S16 R136, [R1] ;  /* 0x0000000001887983 */ /* 0x000ea20000100600 */
[----:B------:R-:W-:Y:S02]  /*4fc40*/  HADD2.F32 R77, -RZ, R210.H0_H0 ;  /* 0x200000d2ff4d7230 */ /* 0x000fe40000004100 */
[----:B------:R-:W-:Y:S02]  /*4fc50*/  HADD2.F32 R83, -RZ, R209.H1_H1 ;  /* 0x300000d1ff537230 */ /* 0x000fe40000004100 */
[----:B------:R-:W-:Y:S02]  /*4fc60*/  HADD2.F32 R79, -RZ, R208.H0_H0 ;  /* 0x200000d0ff4f7230 */ /* 0x000fe40000004100 */
[----:B------:R-:W-:-:S02]  /*4fc70*/  HADD2.F32 R81, -RZ, R207.H1_H1 ;  /* 0x300000cfff517230 */ /* 0x000fc40000004100 */
[C---:B------:R-:W-:Y:S01]  /*4fc80*/  FMUL.FTZ R100, R188.reuse, R100 ;  /* 0x00000064bc647220 */ /* 0x040fe20000410000 */
[----:B------:R-:W-:Y:S02]  /*4fc90*/  HADD2.F32 R76, -RZ, R140.H0_H0 ;  /* 0x2000008cff4c7230 */ /* 0x000fe40000004100 */
[----:B------:R-:W-:Y:S02]  /*4fca0*/  HADD2.F32 R84, -RZ, R162.H0_H0 ;  /* 0x200000a2ff547230 */ /* 0x000fe40000004100 */
[----:B------:R-:W-:Y:S02]  /*4fcb0*/  HADD2.F32 R80, -RZ, R138.H0_H0 ;  /* 0x2000008aff507230 */ /* 0x000fe40000004100 */
[----:B------:R-:W-:Y:S02]  /*4fcc0*/  HADD2.F32 R21, -RZ, R52.H0_H0 ;  /* 0x20000034ff157230 */ /* 0x000fe40000004100 */
[----:B------:R-:W-:Y:S01]  /*4fcd0*/  FMUL.FTZ R101, R188, R101 ;  /* 0x00000065bc657220 */ /* 0x000fe20000410000 */
[----:B------:R-:W-:-:S02]  /*4fce0*/  HADD2.F32 R85, -RZ, R206.H0_H0 ;  /* 0x200000ceff557230 */ /* 0x000fc40000004100 */
[----:B------:R-:W-:Y:S02]  /*4fcf0*/  HADD2.F32 R87, -RZ, R205.H1_H1 ;  /* 0x300000cdff577230 */ /* 0x000fe40000004100 */
[----:B------:R-:W-:Y:S01]  /*4fd00*/  FFMA.FTZ R77, R114, R77, R83 ;  /* 0x0000004d724d7223 */ /* 0x000fe20000010053 */
[----:B------:R-:W-:Y:S01]  /*4fd10*/  FFMA.FTZ R79, R112, R79, R81 ;  /* 0x0000004f704f7223 */ /* 0x000fe20000010051 */
[----:B------:R-:W-:Y:S01]  /*4fd20*/  FFMA.FTZ R76, R107, R76, R84 ;  /* 0x0000004c6b4c7223 */ /* 0x000fe20000010054 */
[----:B------:R-:W-:Y:S01]  /*4fd30*/  FFMA.FTZ R80, R100, R80, R21 ;  /* 0x0000005064507223 */ /* 0x000fe20000010015 */
[----:B------:R-:W-:Y:S02]  /*4fd40*/  HADD2.F32 R81, -RZ, R207.H0_H0 ;  /* 0x200000cfff517230 */ /* 0x000fe40000004100 */
[----:B------:R-:W-:Y:S01]  /*4fd50*/  FMUL.FTZ R102, R188, R102 ;  /* 0x00000066bc667220 */ /* 0x000fe20000410000 */
[----:B------:R-:W-:Y:S02]  /*4fd60*/  HADD2.F32 R88, -RZ, R206.H1_H1 ;  /* 0x300000ceff587230 */ /* 0x000fe40000004100 */
[----:B------:R-:W-:Y:S01]  /*4fd70*/  FFMA.FTZ R85, R101, R85, R87 ;  /* 0x0000005565557223 */ /* 0x000fe20000010057 */
[----:B------:R-:W-:-:S02]  /*4fd80*/  HADD2.F32 R83, -RZ, R53.H0_H0 ;  /* 0x20000035ff537230 */ /* 0x000fc40000004100 */
[----:B-----5:R-:W-:Y:S02]  /*4fd90*/  HADD2.F32 R84, -RZ, R137.H0_H0 ;  /* 0x20000089ff547230 */ /* 0x020fe40000004100 */
[----:B------:R-:W-:Y:S02]  /*4fda0*/  HADD2.F32 R89, -RZ, R160.H0_H0 ;  /* 0x200000a0ff597230 */ /* 0x000fe40000004100 */
[----:B------:R-:W-:Y:S02]  /*4fdb0*/  HADD2.F32 R86, -RZ, R115.H0_H0 ;  /* 0x20000073ff567230 */ /* 0x000fe40000004100 */
[----:B------:R-:W-:Y:S02]  /*4fdc0*/  HADD2.F32 R21, -RZ, R161.H0_H0 ;  /* 0x200000a1ff157230 */ /* 0x000fe40000004100 */
[C---:B------:R-:W-:Y:S01]  /*4fdd0*/  FMUL.FTZ R103, R188.reuse, R103 ;  /* 0x00000067bc677220 */ /* 0x040fe20000410000 */
[----:B------:R-:W-:Y:S02]  /*4fde0*/  HADD2.F32 R87, -RZ, R204.H0_H0 ;  /* 0x200000ccff577230 */ /* 0x000fe40000004100 */
[----:B------:R-:W-:Y:S01]  /*4fdf0*/  FMUL.FTZ R116, R188, R116 ;  /* 0x00000074bc747220 */ /* 0x000fe20000410000 */
[----:B------:R-:W-:-:S02]  /*4fe00*/  HADD2.F32 R93, -RZ, R203.H1_H1 ;  /* 0x300000cbff5d7230 */ /* 0x000fc40000004100 */
[----:B------:R-:W-:Y:S01]  /*4fe10*/  FFMA.FTZ R81, R101, R81, R88 ;  /* 0x0000005165517223 */ /* 0x000fe20000010058 */
[----:B------:R-:W-:Y:S01]  /*4fe20*/  FFMA.FTZ R82, R102, R82, R83 ;  /* 0x0000005266527223 */ /* 0x000fe20000010053 */
[----:B------:R-:W-:Y:S01]  /*4fe30*/  FFMA.FTZ R84, R100, R84, R89 ;  /* 0x0000005464547223 */ /* 0x000fe20000010059 */
[----:B------:R-:W-:Y:S01]  /*4fe40*/  FFMA.FTZ R86, R102, R86, R21 ;  /* 0x0000005666567223 */ /* 0x000fe20000010015 */
[----:B------:R-:W-:Y:S02]  /*4fe50*/  HADD2.F32 R83, -RZ, R205.H0_H0 ;  /* 0x200000cdff537230 */ /* 0x000fe40000004100 */
[----:B------:R-:W-:Y:S01]  /*4fe60*/  FFMA.FTZ R87, R103, R87, R93 ;  /* 0x0000005767577223 */ /* 0x000fe2000001005d */
[----:B------:R-:W-:Y:S02]  /*4fe70*/  HADD2.F32 R94, -RZ, R204.H1_H1 ;  /* 0x300000ccff5e7230 */ /* 0x000fe40000004100 */
[----:B------:R-:W-:Y:S01]  /*4fe80*/  FMUL.FTZ R117, R188, R117 ;  /* 0x00000075bc757220 */ /* 0x000fe20000410000 */
[----:B------:R-:W-:-:S02]  /*4fe90*/  HADD2.F32 R89, -RZ, R203.H0_H0 ;  /* 0x200000cbff597230 */ /* 0x000fc40000004100 */
[----:B------:R-:W-:Y:S02]  /*4fea0*/  HADD2.F32 R21, -RZ, R202.H1_H1 ;  /* 0x300000caff157230 */ /* 0x000fe40000004100 */
[----:B------:R-:W-:Y:S01]  /*4feb0*/  FMUL.FTZ R118, R188, R118 ;  /* 0x00000076bc767220 */ /* 0x000fe20000410000 */
[----:B------:R-:W-:Y:S02]  /*4fec0*/  HADD2.F32 R93, -RZ, R9.H1_H1 ;  /* 0x30000009ff5d7230 */ /* 0x000fe40000004100 */
[----:B------:R-:W-:Y:S02]  /*4fed0*/  HADD2.F32 R99, -RZ, R195.H1_H1 ;  /* 0x300000c3ff637230 */ /* 0x000fe40000004100 */
[----:B------:R-:W-:Y:S02]  /*4fee0*/  HADD2.F32 R98, -RZ, R51.H0_H0 ;  /* 0x20000033ff627230 */ /* 0x000fe40000004100 */
[----:B------:R-:W-:-:S04]  /*4fef0*/  IMAD.WIDE.U32 R114, R15, 0x10, R190 ;  /* 0x000000100f727825 */ /* 0x000fc800078e00be */
[----:B------:R-:W-:Y:S01]  /*4ff00*/  FFMA.FTZ R83, R103, R83, R94 ;  /* 0x0000005367537223 */ /* 0x000fe2000001005e */
[C---:B------:R-:W-:Y:S01]  /*4ff10*/  FMUL.FTZ R123, R188.reuse, R108 ;  /* 0x0000006cbc7b7220 */ /* 0x040fe20000410000 */
[C---:B------:R-:W-:Y:S01]  /*4ff20*/  FFMA.FTZ R89, R117.reuse, R89, R21 ;  /* 0x0000005975597223 */ /* 0x040fe20000010015 */
[C---:B------:R-:W-:Y:S01]  /*4ff30*/  FMUL.FTZ R121, R188.reuse, R110 ;  /* 0x0000006ebc797220 */ /* 0x040fe20000410000 */
[C---:B------:R-:W-:Y:S01]  /*4ff40*/  FMUL.FTZ R120, R188.reuse, R111 ;  /* 0x0000006fbc787220 */ /* 0x040fe20000410000 */
[C---:B------:R-:W-:Y:S01]  /*4ff50*/  FMUL.FTZ R108, R188.reuse, R105 ;  /* 0x00000069bc6c7220 */ /* 0x040fe20000410000 */
[----:B------:R-:W-:Y:S01]  /*4ff60*/  FMUL.FTZ R22, R188, R104 ;  /* 0x00000068bc167220 */ /* 0x000fe20000410000 */
[----:B------:R-:W-:Y:S02]  /*4ff70*/  HADD2.F32 R97, -RZ, R159.H0_H0 ;  /* 0x2000009fff617230 */ /* 0x000fe40000004100 */
[----:B------:R-:W-:Y:S01]  /*4ff80*/  FFMA.FTZ R93, R117, R93, R99 ;  /* 0x0000005d755d7223 */ /* 0x000fe20000010063 */
[----:B------:R-:W-:-:S02]  /*4ff90*/  HADD2.F32 R21, -RZ, R196.H1_H1 ;  /* 0x300000c4ff157230 */ /* 0x000fc40000004100 */
[----:B------:R-:W-:Y:S01]  /*4ffa0*/  FMUL.FTZ R119, R188, R119 ;  /* 0x00000077bc777220 */ /* 0x000fe20000410000 */
[----:B------:R-:W-:Y:S01]  /*4ffb0*/  IMAD.WIDE.U32 R110, R14, 0x10, R192 ;  /* 0x000000100e6e7825 */ /* 0x000fe200078e00c0 */
[----:B------:R0:W-:Y:S03]  /*4ffc0*/  STG.E.128 desc[UR6][R114.64], R76 ;  /* 0x0000004c72007986 */ /* 0x0001e6000c101d06 */
[C---:B------:R-:W-:Y:S01]  /*4ffd0*/  FMUL.FTZ R134, R188.reuse, R134 ;  /* 0x00000086bc867220 */ /* 0x040fe20000410000 */
[----:B------:R-:W-:Y:S01]  /*4ffe0*/  IMAD.WIDE.U32 R104, R17, 0x10, R190 ;  /* 0x0000001011687825 */ /* 0x000fe200078e00be */
[----:B------:R1:W-:Y:S03]  /*4fff0*/  STG.E.128 desc[UR6][R110.64], R80 ;  /* 0x000000506e007986 */ /* 0x0003e6000c101d06 */
[----:B------:R-:W-:Y:S01]  /*50000*/  FMUL.FTZ R135, R188, R135 ;  /* 0x00000087bc877220 */ /* 0x000fe20000410000 */
[----:B------:R-:W-:-:S04]  /*50010*/  IMAD.WIDE.U32 R112, R16, 0x10, R192 ;  /* 0x0000001010707825 */ /* 0x000fc800078e00c0 */
[C---:B------:R-:W-:Y:S01]  /*50020*/  FMUL.FTZ R132, R188.reuse, R132 ;  /* 0x00000084bc847220 */ /* 0x040fe20000410000 */
[C---:B------:R-:W-:Y:S01]  /*50030*/  FMUL.FTZ R122, R188.reuse, R109 ;  /* 0x0000006dbc7a7220 */ /* 0x040fe20000410000 */
[----:B0-----:R-:W-:Y:S02]  /*50040*/  HADD2.F32 R79, -RZ, R198.H0_H0 ;  /* 0x200000c6ff4f7230 */ /* 0x001fe40000004100 */
[----:B-1----:R-:W-:Y:S02]  /*50050*/  HADD2.F32 R81, -RZ, R48.H0_H0 ;  /* 0x20000030ff517230 */ /* 0x002fe40000004100 */
[----:B------:R-:W-:Y:S02]  /*50060*/  HADD2.F32 R83, -RZ, R199.H1_H1 ;  /* 0x300000c7ff537230 */ /* 0x000fe40000004100 */
[----:B------:R-:W-:Y:S01]  /*50070*/  FMUL.FTZ R109, R188, R106 ;  /* 0x0000006abc6d7220 */ /* 0x000fe20000410000 */
[----:B------:R-:W-:-:S04]  /*50080*/  IMAD.WIDE.U32 R100, R18, 0x10, R192 ;  /* 0x0000001012647825 */ /* 0x000fc800078e00c0 */
[C---:B------:R-:W-:Y:S01]  /*50090*/  FMUL.FTZ R133, R188.reuse, R133 ;  /* 0x00000085bc857220 */ /* 0x040fe20000410000 */
[----:B------:R-:W-:Y:S01]  /*500a0*/  FMUL.FTZ R131, R188, R131 ;  /* 0x00000083bc837220 */ /* 0x000fe20000410000 */
[----:B------:R-:W-:-:S04]  /*500b0*/  IMAD.WIDE.U32 R102, R19, 0x10, R192 ;  /* 0x0000001013667825 */ /* 0x000fc800078e00c0 */
[----:B------:R-:W-:-:S04]  /*500c0*/  IMAD.WIDE.U32 R106, R18, 0x10, R190 ;  /* 0x00000010126a7825 */ /* 0x000fc800078e00be */
[----:B------:R-:W-:Y:S02]  /*500d0*/  HADD2.F32 R76, -RZ, R252.H0_H0 ;  /* 0x200000fcff4c7230 */ /* 0x000fe40000004100 */
[----:B------:R-:W-:Y:S02]  /*500e0*/  HADD2.F32 R80, -RZ, R156.H0_H0 ;  /* 0x2000009cff507230 */ /* 0x000fe40000004100 */
[----:B------:R-:W-:Y:S02]  /*500f0*/  HADD2.F32 R18, -RZ, R252.H1_H1 ;  /* 0x300000fcff127230 */ /* 0x000fe40000004100 */
[----:B------:R-:W-:Y:S02]  /*50100*/  HADD2.F32 R77, -RZ, R194.H1_H1 ;  /* 0x300000c2ff4d7230 */ /* 0x000fe40000004100 */
[----:B------:R-:W-:Y:S01]  /*50110*/  FFMA.FTZ R76, R135, R76, R80 ;  /* 0x0000004c874c7223 */ /* 0x000fe20000010050 */
[----:B------:R-:W-:Y:S02]  /*50120*/  HADD2.F32 R78, -RZ, R198.H1_H1 ;  /* 0x300000c6ff4e7230 */ /* 0x000fe40000004100 */
[----:B------:R-:W-:-:S02]  /*50130*/  HADD2.F32 R80, -RZ, R251.H0_H0 ;  /* 0x200000fbff507230 */ /* 0x000fc40000004100 */
[----:B------:R-:W-:Y:S02]  /*50140*/  HADD2.F32 R82, -RZ, R46.H0_H0 ;  /* 0x2000002eff527230 */ /* 0x000fe40000004100 */
[----:B------:R-:W-:Y:S01]  /*50150*/  FMUL.FTZ R128, R188, R128 ;  /* 0x00000080bc807220 */ /* 0x000fe20000410000 */
[----:B------:R-:W-:Y:S01]  /*50160*/  FFMA.FTZ R77, R134, R77, R78 ;  /* 0x0000004d864d7223 */ /* 0x000fe2000001004e */
[----:B------:R-:W-:Y:S02]  /*50170*/  HADD2.F32 R78, -RZ, R251.H1_H1 ;  /* 0x300000fbff4e7230 */ /* 0x000fe40000004100 */
[----:B------:R-:W-:Y:S01]  /*50180*/  FFMA.FTZ R80, R131, R80, R82 ;  /* 0x0000005083507223 */ /* 0x000fe20000010052 */
[----:B------:R-:W-:Y:S02]  /*50190*/  HADD2.F32 R82, -RZ, R47.H0_H0 ;  /* 0x2000002fff527230 */ /* 0x000fe40000004100 */
[C---:B------:R-:W-:Y:S01]  /*501a0*/  FMUL.FTZ R130, R188.reuse, R130 ;  /* 0x00000082bc827220 */ /* 0x040fe20000410000 */
[----:B------:R-:W-:Y:S01]  /*501b0*/  FMUL.FTZ R129, R188, R129 ;  /* 0x00000081bc817220 */ /* 0x000fe20000410000 */
[----:B------:R-:W-:-:S05]  /*501c0*/  SHF.R.U32.HI R110, RZ, 0x10, R155 ;  /* 0x00000010ff6e7819 */ /* 0x000fca000001169b */
[----:B------:R-:W-:Y:S02]  /*501d0*/  HADD2.F32 R110, -RZ, R110.H0_H0 ;  /* 0x2000006eff6e7230 */ /* 0x000fe40000004100 */
[C---:B------:R-:W-:Y:S01]  /*501e0*/  FMUL.FTZ R127, R188.reuse, R127 ;  /* 0x0000007fbc7f7220 */ /* 0x040fe20000410000 */
[C---:B------:R-:W-:Y:S01]  /*501f0*/  FMUL.FTZ R126, R188.reuse, R126 ;  /* 0x0000007ebc7e7220 */ /* 0x040fe20000410000 */
[C---:B------:R-:W-:Y:S01]  /*50200*/  FMUL.FTZ R125, R188.reuse, R125 ;  /* 0x0000007dbc7d7220 */ /* 0x040fe20000410000 */
[C---:B------:R-:W-:Y:S01]  /*50210*/  FMUL.FTZ R124, R188.reuse, R124 ;  /* 0x0000007cbc7c7220 */ /* 0x040fe20000410000 */
[----:B------:R-:W-:Y:S01]  /*50220*/  FMUL.FTZ R188, R188, R197 ;  /* 0x000000c5bcbc7220 */ /* 0x000fe20000410000 */
[----:B---3--:R-:W-:Y:S02]  /*50230*/  HADD2.F32 R92, -RZ, R90.H0_H0 ;  /* 0x2000005aff5c7230 */ /* 0x008fe40000004100 */
[----:B------:R-:W-:Y:S02]  /*50240*/  HADD2.F32 R90, -RZ, R158.H0_H0 ;  /* 0x2000009eff5a7230 */ /* 0x000fe40000004100 */
[----:B----4-:R-:W-:-:S02]  /*50250*/  HADD2.F32 R88, -RZ, R91.H0_H0 ;  /* 0x2000005bff587230 */ /* 0x010fc40000004100 */
[----:B------:R-:W-:Y:S02]  /*50260*/  HADD2.F32 R91, -RZ, R50.H0_H0 ;  /* 0x20000032ff5b7230 */ /* 0x000fe40000004100 */
[C---:B------:R-:W-:Y:S01]  /*50270*/  FFMA.FTZ R92, R116.reuse, R92, R90 ;  /* 0x0000005c745c7223 */ /* 0x040fe2000001005a */
[----:B------:R-:W-:Y:S02]  /*50280*/  HADD2.F32 R90, -RZ, R96.H0_H0 ;  /* 0x20000060ff5a7230 */ /* 0x000fe40000004100 */
[----:B--2---:R-:W-:Y:S02]  /*50290*/  HADD2.F32 R94, -RZ, R95.H0_H0 ;  /* 0x2000005fff5e7230 */ /* 0x004fe40000004100 */
[----:B------:R-:W-:Y:S01]  /*502a0*/  FFMA.FTZ R88, R116, R88, R91 ;  /* 0x0000005874587223 */ /* 0x000fe2000001005b */
[----:B------:R-:W-:Y:S02]  /*502b0*/  HADD2.F32 R91, -RZ, R7.H1_H1 ;  /* 0x30000007ff5b7230 */ /* 0x000fe40000004100 */
[----:B------:R-:W-:Y:S01]  /*502c0*/  FFMA.FTZ R90, R118, R90, R98 ;  /* 0x0000005a765a7223 */ /* 0x000fe20000010062 */
[----:B------:R-:W-:-:S02]  /*502d0*/  HADD2.F32 R96, -RZ, R196.H0_H0 ;  /* 0x200000c4ff607230 */ /* 0x000fc40000004100 */
[----:B------:R-:W-:Y:S02]  /*502e0*/  HADD2.F32 R95, -RZ, R10.H1_H1 ;  /* 0x3000000aff5f7230 */ /* 0x000fe40000004100 */
[----:B------:R-:W-:-:S04]  /*502f0*/  IMAD.WIDE.U32 R98, R17, 0x10, R192 ;  /* 0x0000001011627825 */ /* 0x000fc800078e00c0 */
[----:B------:R-:W-:Y:S01]  /*50300*/  FFMA.FTZ R94, R118, R94, R97 ;  /* 0x0000005e765e7223 */ /* 0x000fe20000010061 */
[----:B------:R-:W-:Y:S02]  /*50310*/  HADD2.F32 R17, -RZ, R11.H1_H1 ;  /* 0x3000000bff117230 */ /* 0x000fe40000004100 */
[C---:B------:R-:W-:Y:S01]  /*50320*/  FFMA.FTZ R91, R119.reuse, R91, R96 ;  /* 0x0000005b775b7223 */ /* 0x040fe20000010060 */
[----:B------:R-:W-:Y:S01]  /*50330*/  FFMA.FTZ R95, R119, R95, R21 ;  /* 0x0000005f775f7223 */ /* 0x000fe20000010015 */
[----:B------:R-:W-:-:S04]  /*50340*/  IMAD.WIDE.U32 R118, R16, 0x10, R190 ;  /* 0x0000001010767825 */ /* 0x000fc800078e00be */
[----:B------:R-:W-:Y:S01]  /*50350*/  FFMA.FTZ R17, R134, R17, R79 ;  /* 0x0000001186117223 */ /* 0x000fe2000001004f */
[----:B------:R-:W-:-:S04]  /*50360*/  IMAD.WIDE.U32 R116, R14, 0x10, R190 ;  /* 0x000000100e747825 */ /* 0x000fc800078e00be */
[----:B------:R-:W-:Y:S02]  /*50370*/  HADD2.F32 R16, -RZ, R136.H0_H0 ;  /* 0x20000088ff107230 */ /* 0x000fe40000004100 */
[----:B------:R-:W-:Y:S01]  /*50380*/  HADD2.F32 R79, -RZ, R195.H0_H0 ;  /* 0x200000c3ff4f7230 */ /* 0x000fe20000004100 */
[----:B------:R0:W-:Y:S01]  /*50390*/  STG.E.128 desc[UR6][R116.64], R84 ;  /* 0x0000005474007986 */ /* 0x0001e2000c101d06 */
[----:B------:R-:W-:-:S04]  /*503a0*/  IMAD.WIDE.U32 R14, R19, 0x10, R190 ;  /* 0x00000010130e7825 */ /* 0x000fc800078e00be */
[----:B------:R-:W-:Y:S01]  /*503b0*/  FFMA.FTZ R16, R135, R16, R81 ;  /* 0x0000001087107223 */ /* 0x000fe20000010051 */
[----:B------:R-:W-:Y:S01]  /*503c0*/  FFMA.FTZ R79, R132, R79, R83 ;  /* 0x0000004f844f7223 */ /* 0x000fe20000010053 */
[----:B------:R-:W-:Y:S01]  /*503d0*/  HADD2.F32 R19, -RZ, R49.H0_H0 ;  /* 0x20000031ff137230 */ /* 0x000fe20000004100 */
[----:B------:R-:W-:Y:S01]  /*503e0*/  SHF.R.U32.HI R83, RZ, 0x10, R25 ;  /* 0x00000010ff537819 */ /* 0x000fe20000011619 */
[----:B------:R-:W-:Y:S01]  /*503f0*/  HADD2.F32 R81, -RZ, R154.H0_H0 ;  /* 0x2000009aff517230 */ /* 0x000fe20000004100 */
[----:B------:R1:W-:Y:S02]  /*50400*/  STG.E.128 desc[UR6][R112.64], R88 ;  /* 0x0000005870007986 */ /* 0x0003e4000c101d06 */
[----:B------:R-:W-:Y:S01]  /*50410*/  FFMA.FTZ R18, R133, R18, R19 ;  /* 0x0000001285127223 */ /* 0x000fe20000010013 */
[----:B------:R-:W-:Y:S02]  /*50420*/  HADD2.F32 R19, -RZ, R194.H0_H0 ;  /* 0x200000c2ff137230 */ /* 0x000fe40000004100 */
[----:B0-----:R-:W-:Y:S01]  /*50430*/  HADD2.F32 R84, -RZ, R250.H0_H0 ;  /* 0x200000faff547230 */ /* 0x001fe20000004100 */
[----:B------:R-:W-:Y:S01]  /*50440*/  SHF.R.U32.HI R87, RZ, 0x10, R47 ;  /* 0x00000010ff577819 */ /* 0x000fe2000001162f */
[----:B------:R-:W-:-:S02]  /*50450*/  HADD2.F32 R85, -RZ, R199.H0_H0 ;  /* 0x200000c7ff557230 */ /* 0x000fc40000004100 */
[----:B------:R-:W-:Y:S02]  /*50460*/  HADD2.F32 R83, -RZ, R83.H0_H0 ;  /* 0x20000053ff537230 */ /* 0x000fe40000004100 */
[----:B------:R-:W-:Y:S01]  /*50470*/  FFMA.FTZ R84, R131, R84, R81 ;  /* 0x0000005483547223 */ /* 0x000fe20000010051 */
[----:B------:R-:W-:Y:S01]  /*50480*/  SHF.R.U64 R81, R24, 0x10, R25 ;  /* 0x0000001018517819 */ /* 0x000fe20000001219 */
[----:B------:R-:W-:Y:S01]  /*50490*/  HADD2.F32 R87, -RZ, R87.H0_H0 ;  /* 0x20000057ff577230 */ /* 0x000fe20000004100 */
[----:B-1----:R-:W-:Y:S01]  /*504a0*/  SHF.R.U64 R91, R46, 0x10, R47 ;  /* 0x000000102e5b7819 */ /* 0x002fe2000000122f */
[----:B------:R-:W-:Y:S02]  /*504b0*/  HADD2.F32 R86, -RZ, R157.H0_H0 ;  /* 0x2000009dff567230 */ /* 0x000fe40000004100 */
[----:B------:R-:W-:Y:S01]  /*504c0*/  FFMA.FTZ R19, R132, R19, R85 ;  /* 0x0000001384137223 */ /* 0x000fe20000010055 */
[----:B------:R-:W-:Y:S02]  /*504d0*/  HADD2.F32 R89, -RZ, R250.H1_H1 ;  /* 0x300000faff597230 */ /* 0x000fe40000004100 */
[----:B------:R-:W-:Y:S01]  /*504e0*/  FFMA.FTZ R83, R128, R83, R87 ;  /* 0x0000005380537223 */ /* 0x000fe20000010057 */
[----:B------:R-:W-:Y:S01]  /*504f0*/  HADD2.F32 R81, -RZ, R81.H0_H0 ;  /* 0x20000051ff517230 */ /* 0x000fe20000004100 */
[----:B------:R-:W-:Y:S01]  /*50500*/  SHF.R.U64 R85, R32, 0x10, R33 ;  /* 0x0000001020557819 */ /* 0x000fe20000001221 */
[----:B------:R-:W-:Y:S01]  /*50510*/  HADD2.F32 R91, -RZ, R91.H0_H0 ;  /* 0x2000005bff5b7230 */ /* 0x000fe20000004100 */
[----:B------:R-:W-:-:S02]  /*50520*/  SHF.R.U64 R90, R154, 0x10, R155 ;  /* 0x000000109a5a7819 */ /* 0x000fc4000000129b */
[----:B------:R-:W-:Y:S01]  /*50530*/  SHF.R.U32.HI R87, RZ, 0x10, R33 ;  /* 0x00000010ff577819 */ /* 0x000fe20000011621 */
[----:B------:R-:W-:Y:S01]  /*50540*/  FFMA.FTZ R78, R133, R78, R86 ;  /* 0x0000004e854e7223 */ /* 0x000fe20000010056 */
[----:B------:R-:W-:Y:S01]  /*50550*/  FFMA.FTZ R81, R130, R81, R91 ;  /* 0x0000005182517223 */ /* 0x000fe2000001005b */
[----:B------:R-:W-:Y:S01]  /*50560*/  FFMA.FTZ R82, R129, R89, R82 ;  /* 0x0000005981527223 */ /* 0x000fe20000010052 */
[----:B------:R-:W-:Y:S01]  /*50570*/  HADD2.F32 R86, -RZ, R249.H1_H1 ;  /* 0x300000f9ff567230 */ /* 0x000fe20000004100 */
[----:B------:R0:W-:Y:S01]  /*50580*/  STG.E.128 desc[UR6][R118.64], R92 ;  /* 0x0000005c76007986 */ /* 0x0001e2000c101d06 */
[----:B------:R-:W-:Y:S02]  /*50590*/  HADD2.F32 R85, -RZ, R85.H0_H0 ;  /* 0x20000055ff557230 */ /* 0x000fe40000004100 */
[----:B------:R-:W-:Y:S02]  /*505a0*/  HADD2.F32 R90, -RZ, R90.H0_H0 ;  /* 0x2000005aff5a7230 */ /* 0x000fe40000004100 */
[----:B------:R-:W-:-:S02]  /*505b0*/  HADD2.F32 R88, -RZ, R155.H0_H0 ;  /* 0x2000009bff587230 */ /* 0x000fc40000004100 */
[----:B------:R-:W-:Y:S01]  /*505c0*/  HADD2.F32 R87, -RZ, R87.H0_H0 ;  /* 0x20000057ff577230 */ /* 0x000fe20000004100 */
[----:B------:R1:W-:Y:S01]  /*505d0*/  STG.E.128 desc[UR6][R98.64], R16 ;  /* 0x0000001062007986 */ /* 0x0003e2000c101d06 */
[----:B------:R-:W-:Y:S01]  /*505e0*/  FFMA.FTZ R85, R130, R85, R90 ;  /* 0x0000005582557223 */ /* 0x000fe2000001005a */
[----:B------:R-:W-:Y:S02]  /*505f0*/  FFMA.FTZ R86, R129, R86, R88 ;  /* 0x0000005681567223 */ /* 0x000fe40000010058 */
[----:B------:R2:W-:Y:S01]  /*50600*/  STG.E.128 desc[UR6][R104.64], R76 ;  /* 0x0000004c68007986 */ /* 0x0005e2000c101d06 */
[----:B------:R-:W-:Y:S01]  /*50610*/  FFMA.FTZ R87, R128, R87, R110 ;  /* 0x0000005780577223 */ /* 0x000fe2000001006e */
[--C-:B------:R-:W-:Y:S02]  /*50620*/  SHF.R.U64 R89, R26, 0x10, R27.reuse ;  /* 0x000000101a597819 */ /* 0x100fe4000000121b */
[----:B------:R3:W-:Y:S01]  /*50630*/  STG.E.128 desc[UR6][R100.64], R80 ;  /* 0x0000005064007986 */ /* 0x0007e2000c101d06 */
[----:B------:R-:W-:-:S02]  /*50640*/  SHF.R.U32.HI R91, RZ, 0x10, R27 ;  /* 0x00000010ff5b7819 */ /* 0x000fc4000001161b */
[--C-:B0-----:R-:W-:Y:S02]  /*50650*/  SHF.R.U64 R94, R44, 0x10, R45.reuse ;  /* 0x000000102c5e7819 */ /* 0x101fe4000000122d */
[----:B------:R-:W-:Y:S02]  /*50660*/  SHF.R.U32.HI R92, RZ, 0x10, R45 ;  /* 0x00000010ff5c7819 */ /* 0x000fe4000001162d */
[--C-:B-1----:R-:W-:Y:S01]  /*50670*/  SHF.R.U64 R17, R34, 0x10, R35.reuse ;  /* 0x0000001022117819 */ /* 0x102fe20000001223 */
[----:B------:R-:W-:Y:S01]  /*50680*/  HADD2.F32 R16, -RZ, R248.H0_H0 ;  /* 0x200000f8ff107230 */ /* 0x000fe20000004100 */
[----:B------:R-:W-:Y:S01]  /*50690*/  SHF.R.U32.HI R19, RZ, 0x10, R35 ;  /* 0x00000010ff137819 */ /* 0x000fe20000011623 */
[----:B--2---:R-:W-:Y:S01]  /*506a0*/  HADD2.F32 R76, -RZ, R247.H0_H0 ;  /* 0x200000f7ff4c7230 */ /* 0x004fe20000004100 */
[--C-:B------:R-:W-:Y:S01]  /*506b0*/  SHF.R.U32.HI R78, RZ, 0x10, R153.reuse ;  /* 0x00000010ff4e7819 */ /* 0x100fe20000011699 */
[----:B------:R-:W-:Y:S01]  /*506c0*/  HADD2.F32 R77, -RZ, R42.H0_H0 ;  /* 0x2000002aff4d7230 */ /* 0x000fe20000004100 */
[----:B---3--:R-:W-:Y:S01]  /*506d0*/  SHF.R.U64 R80, R152, 0x10, R153 ;  /* 0x0000001098507819 */ /* 0x008fe20000001299 */
[----:B------:R-:W-:Y:S01]  /*506e0*/  HADD2.F32 R81, -RZ, R152.H0_H0 ;  /* 0x20000098ff517230 */ /* 0x000fe20000004100 */
[----:B------:R0:W-:Y:S01]  /*506f0*/  STG.E.128 desc[UR6][R106.64], R84 ;  /* 0x000000546a007986 */ /* 0x0001e2000c101d06 */
[----:B------:R-:W-:-:S02]  /*50700*/  HADD2.F32 R17, -RZ, R17.H0_H0 ;  /* 0x20000011ff117230 */ /* 0x000fc40000004100 */
[----:B------:R-:W-:Y:S01]  /*50710*/  FFMA.FTZ R76, R123, R76, R77 ;  /* 0x0000004c7b4c7223 */ /* 0x000fe2000001004d */
[----:B------:R-:W-:Y:S02]  /*50720*/  HADD2.F32 R80, -RZ, R80.H0_H0 ;  /* 0x20000050ff507230 */ /* 0x000fe40000004100 */
[----:B------:R-:W-:Y:S01]  /*50730*/  FFMA.FTZ R16, R127, R16, R81 ;  /* 0x000000107f107223 */ /* 0x000fe20000010051 */
[----:B------:R-:W-:Y:S01]  /*50740*/  HADD2.F32 R95, -RZ, R249.H0_H0 ;  /* 0x200000f9ff5f7230 */ /* 0x000fe20000004100 */
[----:B------:R-:W-:Y:S01]  /*50750*/  SHF.R.U64 R77, R28, 0x10, R29 ;  /* 0x000000101c4d7819 */ /* 0x000fe2000000121d */
[----:B------:R-:W-:Y:S01]  /*50760*/  HADD2.F32 R88, -RZ, R44.H0_H0 ;  /* 0x2000002cff587230 */ /* 0x000fe20000004100 */
[----:B------:R-:W-:Y:S01]  /*50770*/  SHF.R.U64 R81, R36, 0x10, R37 ;  /* 0x0000001024517819 */ /* 0x000fe20000001225 */
[----:B------:R-:W-:Y:S02]  /*50780*/  HADD2.F32 R90, -RZ, R248.H1_H1 ;  /* 0x300000f8ff5a7230 */ /* 0x000fe40000004100 */
[----:B------:R-:W-:-:S02]  /*50790*/  HADD2.F32 R93, -RZ, R45.H0_H0 ;  /* 0x2000002dff5d7230 */ /* 0x000fc40000004100 */
[----:B------:R-:W-:Y:S02]  /*507a0*/  HADD2.F32 R89, -RZ, R89.H0_H0 ;  /* 0x20000059ff597230 */ /* 0x000fe40000004100 */
[----:B------:R-:W-:Y:S02]  /*507b0*/  HADD2.F32 R94, -RZ, R94.H0_H0 ;  /* 0x2000005eff5e7230 */ /* 0x000fe40000004100 */
[----:B------:R-:W-:Y:S01]  /*507c0*/  HADD2.F32 R91, -RZ, R91.H0_H0 ;  /* 0x2000005bff5b7230 */ /* 0x000fe20000004100 */
[----:B0-----:R-:W-:Y:S01]  /*507d0*/  SHF.R.U64 R85, R42, 0x10, R43 ;  /* 0x000000102a557819 */ /* 0x001fe2000000122b */
[----:B------:R-:W-:Y:S01]  /*507e0*/  HADD2.F32 R92, -RZ, R92.H0_H0 ;  /* 0x2000005cff5c7230 */ /* 0x000fe20000004100 */
[----:B------:R-:W-:Y:S01]  /*507f0*/  SHF.R.U64 R84, R150, 0x10, R151 ;  /* 0x0000001096547819 */ /* 0x000fe20000001297 */
[----:B------:R-:W-:Y:S02]  /*50800*/  HADD2.F32 R18, -RZ, R247.H1_H1 ;  /* 0x300000f7ff127230 */ /* 0x000fe40000004100 */
[----:B------:R-:W-:-:S02]  /*50810*/  HADD2.F32 R79, -RZ, R153.H0_H0 ;  /* 0x20000099ff4f7230 */ /* 0x000fc40000004100 */
[----:B------:R-:W-:Y:S02]  /*50820*/  HADD2.F32 R19, -RZ, R19.H0_H0 ;  /* 0x20000013ff137230 */ /* 0x000fe40000004100 */
[----:B------:R-:W-:Y:S02]  /*50830*/  HADD2.F32 R78, -RZ, R78.H0_H0 ;  /* 0x2000004eff4e7230 */ /* 0x000fe40000004100 */
[C---:B------:R-:W-:Y:S01]  /*50840*/  FFMA.FTZ R17, R126.reuse, R17, R80 ;  /* 0x000000117e117223 */ /* 0x040fe20000010050 */
[----:B------:R-:W-:Y:S01]  /*50850*/  FFMA.FTZ R88, R127, R95, R88 ;  /* 0x0000005f7f587223 */ /* 0x000fe20000010058 */
[----:B------:R-:W-:Y:S01]  /*50860*/  FFMA.FTZ R89, R126, R89, R94 ;  /* 0x000000597e597223 */ /* 0x000fe2000001005e */
[C---:B------:R-:W-:Y:S01]  /*50870*/  FFMA.FTZ R90, R125.reuse, R90, R93 ;  /* 0x0000005a7d5a7223 */ /* 0x040fe2000001005d */
[C---:B------:R-:W-:Y:S01]  /*50880*/  FFMA.FTZ R91, R124.reuse, R91, R92 ;  /* 0x0000005b7c5b7223 */ /* 0x040fe2000001005c */
[----:B------:R-:W-:Y:S01]  /*50890*/  FFMA.FTZ R18, R125, R18, R79 ;  /* 0x000000127d127223 */ /* 0x000fe2000001004f */
[----:B------:R-:W-:Y:S01]  /*508a0*/  FFMA.FTZ R19, R124, R19, R78 ;  /* 0x000000137c137223 */ /* 0x000fe2000001004e */
[----:B------:R-:W-:Y:S01]  /*508b0*/  HADD2.F32 R80, -RZ, R246.H0_H0 ;  /* 0x200000f6ff507230 */ /* 0x000fe20000004100 */
[----:B------:R-:W0:Y:S01]  /*508c0*/  LDC.64 R92, c[0x0][0x380] ;  /* 0x0000e000ff5c7b82 */ /* 0x000e220000000a00 */
[----:B------:R-:W-:-:S02]  /*508d0*/  HADD2.F32 R86, -RZ, R150.H0_H0 ;  /* 0x20000096ff567230 */ /* 0x000fc40000004100 */
[----:B------:R-:W-:Y:S02]  /*508e0*/  HADD2.F32 R77, -RZ, R77.H0_H0 ;  /* 0x2000004dff4d7230 */ /* 0x000fe40000004100 */
[----:B------:R-:W-:Y:S02]  /*508f0*/  HADD2.F32 R85, -RZ, R85.H0_H0 ;  /* 0x20000055ff557230 */ /* 0x000fe40000004100 */
[----:B------:R-:W-:Y:S02]  /*50900*/  HADD2.F32 R83, -RZ, R246.H1_H1 ;  /* 0x300000f6ff537230 */ /* 0x000fe40000004100 */
[----:B------:R-:W-:Y:S02]  /*50910*/  HADD2.F32 R78, -RZ, R43.H0_H0 ;  /* 0x2000002bff4e7230 */ /* 0x000fe40000004100 */
[----:B------:R-:W-:Y:S02]  /*50920*/  HADD2.F32 R81, -RZ, R81.H0_H0 ;  /* 0x20000051ff517230 */ /* 0x000fe40000004100 */
[----:B------:R-:W-:-:S02]  /*50930*/  HADD2.F32 R84, -RZ, R84.H0_H0 ;  /* 0x20000054ff547230 */ /* 0x000fc40000004100 */
[----:B------:R-:W-:Y:S02]  /*50940*/  HADD2.F32 R82, -RZ, R245.H1_H1 ;  /* 0x300000f5ff527230 */ /* 0x000fe40000004100 */
[----:B------:R-:W-:Y:S01]  /*50950*/  HADD2.F32 R79, -RZ, R151.H0_H0 ;  /* 0x20000097ff4f7230 */ /* 0x000fe20000004100 */
[----:B------:R1:W-:Y:S01]  /*50960*/  STG.E.128 desc[UR6][R102.64], R88 ;  /* 0x0000005866007986 */ /* 0x0003e2000c101d06 */
[----:B------:R-:W-:Y:S01]  /*50970*/  FFMA.FTZ R80, R123, R80, R86 ;  /* 0x000000507b507223 */ /* 0x000fe20000010056 */
[C---:B------:R-:W-:Y:S01]  /*50980*/  FFMA.FTZ R77, R122.reuse, R77, R85 ;  /* 0x0000004d7a4d7223 */ /* 0x040fe20000010055 */
[----:B------:R-:W-:Y:S01]  /*50990*/  FFMA.FTZ R81, R122, R81, R84 ;  /* 0x000000517a517223 */ /* 0x000fe20000010054 */
[C---:B------:R-:W-:Y:S01]  /*509a0*/  FFMA.FTZ R78, R121.reuse, R83, R78 ;  /* 0x00000053794e7223 */ /* 0x040fe2000001004e */
[----:B------:R-:W-:Y:S01]  /*509b0*/  FFMA.FTZ R82, R121, R82, R79 ;  /* 0x0000005279527223 */ /* 0x000fe2000001004f */
[----:B------:R-:W-:Y:S01]  /*509c0*/  SHF.R.U64 R85, R30, 0x10, R31 ;  /* 0x000000101e557819 */ /* 0x000fe2000000121f */
[----:B------:R-:W-:Y:S01]  /*509d0*/  HADD2.F32 R87, -RZ, R148.H0_H0 ;  /* 0x20000094ff577230 */ /* 0x000fe20000004100 */
[----:B------:R-:W-:Y:S01]  /*509e0*/  SHF.R.U64 R86, R40, 0x10, R41 ;  /* 0x0000001028567819 */ /* 0x000fe20000001229 */
[----:B------:R-:W-:Y:S01]  /*509f0*/  HADD2.F32 R84, -RZ, R40.H0_H0 ;  /* 0x20000028ff547230 */ /* 0x000fe20000004100 */
[----:B------:R-:W-:-:S02]  /*50a00*/  SHF.R.U32.HI R79, RZ, 0x10, R29 ;  /* 0x00000010ff4f7819 */ /* 0x000fc4000001161d */
[----:B------:R-:W-:Y:S01]  /*50a10*/  SHF.R.U32.HI R83, RZ, 0x10, R37 ;  /* 0x00000010ff537819 */ /* 0x000fe20000011625 */
[----:B------:R-:W-:Y:S02]  /*50a20*/  HADD2.F32 R85, -RZ, R85.H0_H0 ;  /* 0x20000055ff557230 */ /* 0x000fe40000004100 */
[----:B-1----:R-:W-:Y:S01]  /*50a30*/  HADD2.F32 R88, -RZ, R244.H0_H0 ;  /* 0x200000f4ff587230 */ /* 0x002fe20000004100 */
[----:B------:R-:W-:Y:S01]  /*50a40*/  SHF.R.U32.HI R91, RZ, 0x10, R43 ;  /* 0x00000010ff5b7819 */ /* 0x000fe2000001162b */
[----:B------:R-:W-:Y:S01]  /*50a50*/  HADD2.F32 R89, -RZ, R245.H0_H0 ;  /* 0x200000f5ff597230 */ /* 0x000fe20000004100 */
[----:B------:R-:W-:Y:S01]  /*50a60*/  SHF.R.U32.HI R90, RZ, 0x10, R151 ;  /* 0x00000010ff5a7819 */ /* 0x000fe20000011697 */
[----:B------:R-:W-:Y:S02]  /*50a70*/  HADD2.F32 R86, -RZ, R86.H0_H0 ;  /* 0x20000056ff567230 */ /* 0x000fe40000004100 */
[----:B------:R-:W-:Y:S01]  /*50a80*/  FFMA.FTZ R88, R109, R88, R87 ;  /* 0x000000586d587223 */ /* 0x000fe20000010057 */
[----:B------:R-:W-:-:S02]  /*50a90*/  HADD2.F32 R79, -RZ, R79.H0_H0 ;  /* 0x2000004fff4f7230 */ /* 0x000fc40000004100 */
[----:B------:R-:W-:Y:S01]  /*50aa0*/  FFMA.FTZ R84, R109, R89, R84 ;  /* 0x000000596d547223 */ /* 0x000fe20000010054 */
[----:B------:R-:W-:Y:S01]  /*50ab0*/  HADD2.F32 R91, -RZ, R91.H0_H0 ;  /* 0x2000005bff5b7230 */ /* 0x000fe20000004100 */
[----:B------:R-:W-:Y:S01]  /*50ac0*/  SHF.R.U32.HI R87, RZ, 0x10, R31 ;  /* 0x00000010ff577819 */ /* 0x000fe2000001161f */
[----:B------:R-:W-:Y:S01]  /*50ad0*/  HADD2.F32 R83, -RZ, R83.H0_H0 ;  /* 0x20000053ff537230 */ /* 0x000fe20000004100 */
[----:B------:R-:W-:Y:S01]  /*50ae0*/  SHF.R.U32.HI R95, RZ, 0x10, R41 ;  /* 0x00000010ff5f7819 */ /* 0x000fe20000011629 */
[----:B------:R-:W-:Y:S01]  /*50af0*/  HADD2.F32 R90, -RZ, R90.H0_H0 ;  /* 0x2000005aff5a7230 */ /* 0x000fe20000004100 */
[----:B------:R-:W-:Y:S02]  /*50b00*/  SHF.R.U64 R89, R38, 0x10, R39 ;  /* 0x0000001026597819 */ /* 0x000fe40000001227 */
[----:B------:R-:W-:Y:S02]  /*50b10*/  SHF.R.U64 R100, R148, 0x10, R149 ;  /* 0x0000001094647819 */ /* 0x000fe40000001295 */
[----:B------:R-:W-:Y:S01]  /*50b20*/  SHF.R.U32.HI R94, RZ, 0x10, R39 ;  /* 0x00000010ff5e7819 */ /* 0x000fe20000011627 */
[----:B------:R-:W-:Y:S01]  /*50b30*/  FFMA.FTZ R85, R108, R85, R86 ;  /* 0x000000556c557223 */ /* 0x000fe20000010056 */
[C---:B------:R-:W-:Y:S01]  /*50b40*/  FFMA.FTZ R79, R120.reuse, R79, R91 ;  /* 0x0000004f784f7223 */ /* 0x040fe2000001005b */
[----:B------:R-:W-:Y:S01]  /*50b50*/  FFMA.FTZ R83, R120, R83, R90 ;  /* 0x0000005378537223 */ /* 0x000fe2000001005a */
[----:B------:R-:W-:-:S02]  /*50b60*/  HADD2.F32 R99, -RZ, R244.H1_H1 ;  /* 0x300000f4ff637230 */ /* 0x000fc40000004100 */
[----:B------:R-:W-:Y:S02]  /*50b70*/  HADD2.F32 R86, -RZ, R41.H0_H0 ;  /* 0x20000029ff567230 */ /* 0x000fe40000004100 */
[----:B------:R-:W-:Y:S02]  /*50b80*/  HADD2.F32 R87, -RZ, R87.H0_H0 ;  /* 0x20000057ff577230 */ /* 0x000fe40000004100 */
[----:B------:R-:W-:Y:S02]  /*50b90*/  HADD2.F32 R95, -RZ, R95.H0_H0 ;  /* 0x2000005fff5f7230 */ /* 0x000fe40000004100 */
[----:B------:R-:W-:Y:S02]  /*50ba0*/  HADD2.F32 R98, -RZ, R243.H1_H1 ;  /* 0x300000f3ff627230 */ /* 0x000fe40000004100 */
[----:B------:R-:W-:Y:S02]  /*50bb0*/  HADD2.F32 R90, -RZ, R149.H0_H0 ;  /* 0x20000095ff5a7230 */ /* 0x000fe40000004100 */
[----:B------:R-:W-:-:S02]  /*50bc0*/  HADD2.F32 R89, -RZ, R89.H0_H0 ;  /* 0x20000059ff597230 */ /* 0x000fc40000004100 */
[----:B------:R-:W-:Y:S02]  /*50bd0*/  HADD2.F32 R100, -RZ, R100.H0_H0 ;  /* 0x20000064ff647230 */ /* 0x000fe40000004100 */
[----:B------:R-:W-:Y:S02]  /*50be0*/  HADD2.F32 R91, -RZ, R202.H0_H0 ;  /* 0x200000caff5b7230 */ /* 0x000fe40000004100 */
[----:B------:R-:W-:Y:S02]  /*50bf0*/  HADD2.F32 R94, -RZ, R94.H0_H0 ;  /* 0x2000005eff5e7230 */ /* 0x000fe40000004100 */
[----:B------:R-:W-:-:S04]  /*50c00*/  IMAD.WIDE.U32 R96, R20, 0x10, R192 ;  /* 0x0000001014607825 */ /* 0x000fc800078e00c0 */
[----:B------:R-:W-:Y:S01]  /*50c10*/  FFMA.FTZ R86, R22, R99, R86 ;  /* 0x0000006316567223 */ /* 0x000fe20000010056 */
[----:B------:R-:W-:Y:S01]  /*50c20*/  FFMA.FTZ R87, R188, R87, R95 ;  /* 0x00000057bc577223 */ /* 0x000fe2000001005f */
[----:B------:R-:W-:-:S04]  /*50c30*/  IMAD.WIDE.U32 R20, R20, 0x10, R190 ;  /* 0x0000001014147825 */ /* 0x000fc800078e00be */
[----:B------:R-:W-:Y:S01]  /*50c40*/  FFMA.FTZ R89, R108, R89, R100 ;  /* 0x000000596c597223 */ /* 0x000fe20000010064 */
[----:B------:R-:W-:Y:S01]  /*50c50*/  FFMA.FTZ R90, R22, R98, R90 ;  /* 0x00000062165a7223 */ /* 0x000fe2000001005a */
[----:B------:R-:W-:Y:S01]  /*50c60*/  FFMA.FTZ R91, R188, R94, R91 ;  /* 0x0000005ebc5b7223 */ /* 0x000fe2000001005b */
[C---:B------:R-:W-:Y:S01]  /*50c70*/  IMAD.WIDE.U32 R192, R167.reuse, 0x10, R192 ;  /* 0x00000010a7c07825 */ /* 0x040fe200078e00c0 */
[----:B------:R1:W-:Y:S03]  /*50c80*/  STG.E.128 desc[UR6][R14.64], R16 ;  /* 0x000000100e007986 */ /* 0x0003e6000c101d06 */
[----:B------:R-:W-:Y:S01]  /*50c90*/  IMAD.WIDE.U32 R190, R167, 0x10, R190 ;  /* 0x00000010a7be7825 */ /* 0x000fe200078e00be */
[----:B------:R1:W-:Y:S04]  /*50ca0*/  STG.E.128 desc[UR6][R96.64], R76 ;  /* 0x0000004c60007986 */ /* 0x0003e8000c101d06 */
[----:B------:R1:W-:Y:S01]  /*50cb0*/  STG.E.128 desc[UR6][R20.64], R80 ;  /* 0x0000005014007986 */ /* 0x0003e2000c101d06 */
[----:B0-----:R-:W-:-:S03]  /*50cc0*/  IMAD R13, R92, 0x4, R13 ;  /* 0x000000045c0d7824 */ /* 0x001fc600078e020d */
[----:B------:R1:W-:Y:S04]  /*50cd0*/  STG.E.128 desc[UR6][R192.64], R84 ;  /* 0x00000054c0007986 */ /* 0x0003e8000c101d06 */
[----:B------:R1:W-:Y:S01]  /*50ce0*/  STG.E.128 desc[UR6][R190.64], R88 ;  /* 0x00000058be007986 */ /* 0x0003e2000c101d06 */
[----:B------:R-:W-:-:S13]  /*50cf0*/  ISETP.GE.AND P1, PT, R13, R93, PT ;  /* 0x0000005d0d00720c */ /* 0x000fda0003f26270 */
[----:B------:R-:W-:Y:S05]  /*50d00*/  @!P1 BRA `(.L_x_37154) ;  /* 0xfffffb1c007c9947 */ /* 0x000fea000383ffff */
[----:B------:R-:W-:Y:S05]  /*50d10*/  EXIT ;  /* 0x000000000000794d */ /* 0x000fea0003800000 */
.L_x_37153:
        /* <DEDUP_REMOVED lines=8> */
.L_x_37156:
[----:B------:R-:W-:Y:S05]  /*50da0*/  BSYNC B0 ;  /* 0x0000000000007941 */ /* 0x000fea0003800000 */
.L_x_37155:
        /* <DEDUP_REMOVED lines=8> */
.L_x_37157:
[----:B------:R-:W-:Y:S02]  /*50e30*/  IMAD.MOV.U32 R143, RZ, RZ, 0x4 ;  /* 0x00000004ff8f7424 */ /* 0x000fe400078e00ff */
[----:B------:R-:W-:Y:S01]  /*50e40*/  FADD.FTZ R140, R140, R141 ;  /* 0x0000008d8c8c7221 */ /* 0x000fe20000010000 */
[----:B------:R-:W-:-:S04]  /*50e50*/  MOV R141, 0xffffffff ;  /* 0xffffffff008d7802 */ /* 0x000fc80000000f00 */
[----:B------:R-:W-:-:S07]  /*50e60*/  MOV R190, R140 ;  /* 0x0000008c00be7202 */ /* 0x000fce0000000f00 */
[----:B------:R-:W-:Y:S05]  /*50e70*/  WARPSYNC.COLLECTIVE R141, `(.L_x_37158) ;  /* 0x000000008d087348 */ /* 0x000fea0003c00000 */
[----:B------:R0:W1:Y:S02]  /*50e80*/  SHFL.BFLY P2, R141, R190, R143, R142 ;  /* 0x0c00008fbe8d7389 */ /* 0x000064000004008e */
[----:B01----:R-:W-:Y:S05]  /*50e90*/  ENDCOLLECTIVE ;  /* 0x000000000000791b */ /* 0x003fea0003800000 */
.L_x_37158:
[----:B------:R-:W-:Y:S02]  /*50ea0*/  HFMA2 R143, -RZ, RZ, 0, 4.76837158203125e-07 ;  /* 0x00000008ff8f7431 */ /* 0x000fe400000001ff */
[----:B------:R-:W-:Y:S01]  /*50eb0*/  FADD.FTZ R140, R140, R141 ;  /* 0x0000008d8c8c7221 */ /* 0x000fe20000010000 */
[----:B------:R-:W-:-:S03]  /*50ec0*/  IMAD.MOV.U32 R141, RZ, RZ, -0x1 ;  /* 0xffffffffff8d7424 */ /* 0x000fc600078e00ff */
[----:B------:R-:W-:-:S07]  /*50ed0*/  IMAD.MOV.U32 R190, RZ, RZ, R140 ;  /* 0x000000ffffbe7224 */ /* 0x000fce00078e008c */
[----:B------:R-:W-:Y:S05]  /*50ee0*/  WARPSYNC.COLLECTIVE R141, `(.L_x_37159) ;  /* 0x000000008d087348 */ /* 0x000fea0003c00000 */
[----:B------:R0:W1:Y:S02]  /*50ef0*/  SHFL.BFLY P2, R141, R190, R143, R142 ;  /* 0x0c00008fbe8d7389 */ /* 0x000064000004008e */
[----:B01----:R-:W-:Y:S05]  /*50f00*/  ENDCOLLECTIVE ;  /* 0x000000000000791b */ /* 0x003fea0003800000 */
.L_x_37159:
[----:B------:R-:W-:Y:S02]  /*50f10*/  IMAD.MOV.U32 R143, RZ, RZ, 0x10 ;  /* 0x00000010ff8f7424 */ /* 0x000fe400078e00ff */
[----:B------:R-:W-:Y:S01]  /*50f20*/  FADD.FTZ R140, R140, R141 ;  /* 0x0000008d8c8c7221 */ /* 0x000fe20000010000 */
[----:B------:R-:W-:-:S04]  /*50f30*/  MOV R141, 0xffffffff ;  /* 0xffffffff008d7802 */ /* 0x000fc80000000f00 */
[----:B------:R-:W-:-:S07]  /*50f40*/  MOV R190, R140 ;  /* 0x0000008c00be7202 */ /* 0x000fce0000000f00 */
[----:B------:R-:W-:Y:S05]  /*50f50*/  WARPSYNC.COLLECTIVE R141, `(.L_x_37160) ;  /* 0x000000008d087348 */ /* 0x000fea0003c00000 */
[----:B------:R0:W1:Y:S02]  /*50f60*/  SHFL.BFLY P2, R141, R190, R143, R142 ;  /* 0x0c00008fbe8d7389 */ /* 0x000064000004008e */
[----:B01----:R-:W-:Y:S05]  /*50f70*/  ENDCOLLECTIVE ;  /* 0x000000000000791b */ /* 0x003fea0003800000 */
.L_x_37160:
[----:B------:R-:W-:Y:S02]  /*50f80*/  HFMA2 R143, -RZ, RZ, 0, 5.9604644775390625e-08 ;  /* 0x00000001ff8f7431 */ /* 0x000fe400000001ff */
        /* <DEDUP_REMOVED lines=132> */
[----:B------:R-:W-:-:S03]  /*517d0*/  MOV R141, 0xffffffff ;  /* 0xffffffff008d7802 */ /* 0x000fc60000000f00 */
[----:B------:R-:W-:-:S07]  /*517e0*/  IMAD.MOV.U32 R190, RZ, RZ, R188 ;  /* 0x000000ffffbe7224 */ /* 0x000fce00078e00bc */
[----:B------:R-:W-:Y:S05]  /*517f0*/  WARPSYNC.COLLECTIVE R141, `(.L_x_37161) ;  /* 0x000000008d087348 */ /* 0x000fea0003c00000 */
[----:B------:R0:W1:Y:S02]  /*51800*/  SHFL.BFLY P2, R141, R190, R143, R142 ;  /* 0x0c00008fbe8d7389 */ /* 0x000064000004008e */
[----:B01----:R-:W-:Y:S05]  /*51810*/  ENDCOLLECTIVE ;  /* 0x000000000000791b */ /* 0x003fea0003800000 */
.L_x_37161:
[----:B------:R-:W-:Y:S02]  /*51820*/  HFMA2 R143, -RZ, RZ, 0, 1.1920928955078125e-07 ;  /* 0x00000002ff8f7431 */ /* 0x000fe400000001ff */
[----:B------:R-:W-:Y:S01]  /*51830*/  FADD.FTZ R188, R188, R141 ;  /* 0x0000008dbcbc7221 */ /* 0x000fe20000010000 */
[----:B------:R-:W-:-:S03]  /*51840*/  IMAD.MOV.U32 R141, RZ, RZ, -0x1 ;  /* 0xffffffffff8d7424 */ /* 0x000fc600078e00ff */
[----:B------:R-:W-:-:S07]  /*51850*/  IMAD.MOV.U32 R190, RZ, RZ, R188 ;  /* 0x000000ffffbe7224 */ /* 0x000fce00078e00bc */
[----:B------:R-:W-:Y:S05]  /*51860*/  WARPSYNC.COLLECTIVE R141, `(.L_x_37162) ;  /* 0x000000008d087348 */ /* 0x000fea0003c00000 */
[----:B------:R0:W1:Y:S02]  /*51870*/  SHFL.BFLY P2, R141, R190, R143, R142 ;  /* 0x0c00008fbe8d7389 */ /* 0x000064000004008e */
[----:B01----:R-:W-:Y:S05]  /*51880*/  ENDCOLLECTIVE ;  /* 0x000000000000791b */ /* 0x003fea0003800000 */
.L_x_37162:
[----:B------:R-:W-:Y:S02]  /*51890*/  IMAD.MOV.U32 R143, RZ, RZ, 0x4 ;  /* 0x00000004ff8f7424 */ /* 0x000fe400078e00ff */
[----:B------:R-:W-:Y:S01]  /*518a0*/  FADD.FTZ R188, R188, R141 ;  /* 0x0000008dbcbc7221 */ /* 0x000fe20000010000 */
[----:B------:R-:W-:-:S04]  /*518b0*/  MOV R141, 0xffffffff ;  /* 0xffffffff008d7802 */ /* 0x000fc80000000f00 */
[----:B------:R-:W-:-:S07]  /*518c0*/  MOV R190, R188 ;  /* 0x000000bc00be7202 */ /* 0x000fce0000000f00 */
[----:B------:R-:W-:Y:S05]  /*518d0*/  WARPSYNC.COLLECTIVE R141, `(.L_x_37163) ;  /* 0x000000008d087348 */ /* 0x000fea0003c00000 */
[----:B------:R0:W1:Y:S02]  /*518e0*/  SHFL.BFLY P2, R141, R190, R143, R142 ;  /* 0x0c00008fbe8d7389 */ /* 0x000064000004008e */
[----:B01----:R-:W-:Y:S05]  /*518f0*/  ENDCOLLECTIVE ;  /* 0x000000000000791b */ /* 0x003fea0003800000 */
.L_x_37163:
[----:B------:R-:W-:Y:S02]  /*51900*/  HFMA2 R143, -RZ, RZ, 0, 4.76837158203125e-07 ;  /* 0x00000008ff8f7431 */ /* 0x000fe400000001ff */
[----:B------:R-:W-:Y:S01]  /*51910*/  FADD.FTZ R188, R188, R141 ;  /* 0x0000008dbcbc7221 */ /* 0x000fe20000010000 */
[----:B------:R-:W-:-:S03]  /*51920*/  IMAD.MOV.U32 R141, RZ, RZ, -0x1 ;  /* 0xffffffffff8d7424 */ /* 0x000fc600078e00ff */
[----:B------:R-:W-:-:S07]  /*51930*/  IMAD.MOV.U32 R190, RZ, RZ, R188 ;  /* 0x000000ffffbe7224 */ /* 0x000fce00078e00bc */
[----:B------:R-:W-:Y:S05]  /*51940*/  WARPSYNC.COLLECTIVE R141, `(.L_x_37164) ;  /* 0x000000008d087348 */ /* 0x000fea0003c00000 */
[----:B------:R0:W1:Y:S02]  /*51950*/  SHFL.BFLY P2, R141, R190, R143, R142 ;  /* 0x0c00008fbe8d7389 */ /* 0x000064000004008e */
[----:B01----:R-:W-:Y:S05]  /*51960*/  ENDCOLLECTIVE ;  /* 0x000000000000791b */ /* 0x003fea0003800000 */
.L_x_37164:
[----:B------:R-:W-:Y:S02]  /*51970*/  IMAD.MOV.U32 R143, RZ, RZ, 0x10 ;  /* 0x00000010ff8f7424 */ /* 0x000fe400078e00ff */
[----:B------:R-:W-:Y:S01]  /*51980*/  FADD.FTZ R188, R188, R141 ;  /* 0x0000008dbcbc7221 */ /* 0x000fe20000010000 */
[----:B------:R-:W-:-:S04]  /*51990*/  MOV R141, 0xffffffff ;  /* 0xffffffff008d7802 */ /* 0x000fc80000000f00 */
[----:B------:R-:W-:-:S07]  /*519a0*/  MOV R190, R188 ;  /* 0x000000bc00be7202 */ /* 0x000fce0000000f00 */
[----:B------:R-:W-:Y:S05]  /*519b0*/  WARPSYNC.COLLECTIVE R141, `(.L_x_37165) ;  /* 0x000000008d087348 */ /* 0x000fea0003c00000 */
[----:B------:R0:W1:Y:S02]  /*519c0*/  SHFL.BFLY P2, R141, R190, R143, R142 ;  /* 0x0c00008fbe8d7389 */ /* 0x000064000004008e */
[----:B01----:R-:W-:Y:S05]  /*519d0*/  ENDCOLLECTIVE ;  /* 0x000000000000791b */ /* 0x003fea0003800000 */
.L_x_37165:
[----:B------:R-:W-:Y:S05]  /*519e0*/  BRA `(.L_x_37166) ;  /* 0xffffffc800487947 */ /* 0x000fea000383ffff */
.L_x_37167:
        /* <DEDUP_REMOVED lines=9> */
.L_x_43921:


//--------------------- .text._ZN10layer_norm31ln_parallel_residual_fwd_kernelINS_13Kernel_traitsI6__halfffffjLj2048ELj1ELj4ELj1ELj16ENS_18Kernel_traits_baseILj2048ES2_ffffjLj128EEEEELb1ELb1ELb0EEEvNS_9FwdParamsE --------------------------
	.section	.text._ZN10layer_norm31ln_parallel_residual_fwd_kernelINS_13Kernel_traitsI6__halfffffjLj2048ELj1ELj4ELj1ELj16ENS_18Kernel_traits_baseILj2048ES2_ffffjLj128EEEEELb1ELb1ELb0EEEvNS_9FwdParamsE,"ax",@progbits
	.align	128
        .global         _ZN10layer_norm31ln_parallel_residual_fwd_kernelINS_13Kernel_traitsI6__halfffffjLj2048ELj1ELj4ELj1ELj16ENS_18Kernel_traits_baseILj2048ES2_ffffjLj128EEEEELb1ELb1ELb0EEEvNS_9FwdParamsE
        .type           _ZN10layer_norm31ln_parallel_residual_fwd_kernelINS_13Kernel_traitsI6__halfffffjLj2048ELj1ELj4ELj1ELj16ENS_18Kernel_traits_baseILj2048ES2_ffffjLj128EEEEELb1ELb1ELb0EEEvNS_9FwdParamsE,@function
        .size           _ZN10layer_norm31ln_parallel_residual_fwd_kernelINS_13Kernel_traitsI6__halfffffjLj2048ELj1ELj4ELj1ELj16ENS_18Kernel_traits_baseILj2048ES2_ffffjLj128EEEEELb1ELb1ELb0EEEvNS_9FwdParamsE,(.L_x_43922 - _ZN10layer_norm31ln_parallel_residual_fwd_kernelINS_13Kernel_traitsI6__halfffffjLj2048ELj1ELj4ELj1ELj16ENS_18Kernel_traits_baseILj2048ES2_ffffjLj128EEEEELb1ELb1ELb0EEEvNS_9FwdParamsE)
        .other          _ZN10layer_norm31ln_parallel_residual_fwd_kernelINS_13Kernel_traitsI6__halfffffjLj2048ELj1ELj4ELj1ELj16ENS_18Kernel_traits_baseILj2048ES2_ffffjLj128EEEEELb1ELb1ELb0EEEvNS_9FwdParamsE,@"STO_CUDA_ENTRY STV_DEFAULT"
_ZN10layer_norm31ln_parallel_residual_fwd_kernelINS_13Kernel_traitsI6__halfffffjLj2048ELj1ELj4ELj1ELj16ENS_18Kernel_traits_baseILj2048ES2_ffffjLj128EEEEELb1ELb1ELb0EEEvNS_9FwdParamsE:
.text._ZN10layer_norm31ln_parallel_residual_fwd_kernelINS_13Kernel_traitsI6__halfffffjLj2048ELj1ELj4ELj1ELj16ENS_18Kernel_traits_baseILj2048ES2_ffffjLj128EEEEELb1ELb1ELb0EEEvNS_9FwdParamsE:
        /* <DEDUP_REMOVED lines=19> */
[----:B------:R-:W-:Y:S01]  /*0130*/  UISETP.NE.AND.EX UP0, UPT, UR11, URZ, UPT, UP0 ;  /* 0x000000ff0b00728c */ /* 0x000fe2000bf05300 */
[----:B------:R-:W-:-:S02]  /*0140*/  LOP3.LUT R26, R23, 0x1f, RZ, 0xc0, !PT ;  /* 0x0000001f171a7812 */ /* 0x000fc400078ec0ff */
[----:B------:R-:W-:Y:S02]  /*0150*/  LEA.HI R24, R0, R9, RZ, 0x2 ;  /* 0x0000000900187211 */ /* 0x000fe400078f10ff */
[----:B------:R-:W-:Y:S01]  /*0160*/  MOV R0, R26 ;  /* 0x0000001a00007202 */ /* 0x000fe20000000f00 */
[----:B------:R-:W3:Y:S01]  /*0170*/  LDC R6, c[0x0][0x360] ;  /* 0x0000d800ff067b82 */ /* 0x000ee20000000800 */
[----:B-1----:R-:W-:Y:S02]  /*0180*/  USHF.L.U32 UR4, UR5, 0x2, URZ ;  /* 0x0000000205047899 */ /* 0x002fe400080006ff */
[--C-:B---3--:R-:W-:Y:S01]  /*0190*/  IMAD R25, R6, UR5, R23.reuse ;  /* 0x0000000506197c24 */ /* 0x108fe2000f8e0217 */
[----:B------:R-:W-:-:S04]  /*01a0*/  SHF.R.U32.HI R23, RZ, 0x5, R23 ;  /* 0x00000005ff177819 */ /* 0x000fc80000011617 */
[----:B------:R-:W-:Y:S02]  /*01b0*/  LOP3.LUT R23, R23, UR4, RZ, 0xfc, !PT ;  /* 0x0000000417177c12 */ /* 0x000fe4000f8efcff */
[----:B--2---:R-:W-:Y:S02]  /*01c0*/  @P0 R2UR UR6, R2 ;  /* 0x00000000020602ca */ /* 0x004fe400000e0000 */
[----:B------:R-:W-:Y:S02]  /*01d0*/  @P0 R2UR UR7, R3 ;  /* 0x00000000030702ca */ /* 0x000fe400000e0000 */
[----:B0-----:R-:W-:Y:S02]  /*01e0*/  @P0 IADD3 R16, P1, PT, R4, R7, RZ ;  /* 0x0000000704100210 */ /* 0x001fe40007f3e0ff */
[----:B------:R-:W-:-:S03]  /*01f0*/  LOP3.LUT R3, R0, 0x1f, RZ, 0x3c, !PT ;  /* 0x0000001f00037812 */ /* 0x000fc600078e3cff */
[----:B------:R-:W-:Y:S01]  /*0200*/  @P0 IMAD.X R17, RZ, RZ, R5, P1 ;  /* 0x000000ffff110224 */ /* 0x000fe200008e0605 */
[----:B------:R-:W-:-:S03]  /*0210*/  LEA.HI.SX32 R24, R24, R3, 0x1e ;  /* 0x0000000318187211 */ /* 0x000fc600078ff2ff */
        /* <DEDUP_REMOVED lines=44> */
[----:B---3--:R-:W-:-:S04]  /*04e0*/  @P1 IMAD.WIDE.U32 R74, R0, 0x8, R74 ;  /* 0x00000008004a1825 */ /* 0x008fc800078e004a */
[----:B------:R-:W-:Y:S01]  /*04f0*/  @P1 VIADD R0, R0, 0x20 ;  /* 0x0000002000001836 */ /* 0x000fe20000000000 */
[----:B------:R3:W5:Y:S02]  /*0500*/  @P1 LD.E.64 R62, desc[UR8][R74.64] ;  /* 0x000000084a3e1980 */ /* 0x000764000c101b00 */
[----:B------:R-:W2:Y:S01]  /*0510*/  @P3 LDC.64 R82, c[0x0][0x438] ;  /* 0x00010e00ff523b82 */ /* 0x000ea20000000a00 */
[----:B0-----:R-:W-:Y:S01]  /*0520*/  @P2 IMAD.WIDE.U32 R76, R0, 0x8, R76 ;  /* 0x00000008004c2825 */ /* 0x001fe200078e004c */
[----:B------:R-:W-:-:S04]  /*0530*/  ISETP.GE.U32.AND P1, PT, R24, 0x100, PT ;  /* 0x000001001800780c */ /* 0x000fc80003f26070 */
[----:B------:R0:W5:Y:S02]  /*0540*/  @P2 LDG.E.64 R4, desc[UR8][R76.64] ;  /* 0x000000084c042981 */ /* 0x000164000c1e1b00 */
[----:B------:R-:W0:Y:S01]  /*0550*/  @P4 LDC.64 R84, c[0x0][0x3d0] ;  /* 0x0000f400ff544b82 */ /* 0x000e220000000a00 */
[----:B-1----:R-:W-:-:S07]  /*0560*/  @P2 IMAD.WIDE.U32 R78, R0, 0x8, R78 ;  /* 0x00000008004e2825 */ /* 0x002fce00078e004e */
[----:B------:R-:W1:Y:S01]  /*0570*/  @P4 LDC.64 R86, c[0x0][0x438] ;  /* 0x00010e00ff564b82 */ /* 0x000e620000000a00 */
[----:B------:R-:W-:Y:S01]  /*0580*/  @P2 IADD3 R0, PT, PT, R0, 0x20, RZ ;  /* 0x0000002000002810 */ /* 0x000fe20007ffe0ff */
[----:B------:R1:W5:Y:S01]  /*0590*/  @P2 LD.E.64 R60, desc[UR8][R78.64] ;  /* 0x000000084e3c2980 */ /* 0x000362000c101b00 */
[----:B------:R-:W-:-:S05]  /*05a0*/  ISETP.GE.U32.AND P2, PT, R24, 0x120, PT ;  /* 0x000001201800780c */ /* 0x000fca0003f46070 */
[----:B------:R-:W1:Y:S08]  /*05b0*/  @P5 LDC.64 R88, c[0x0][0x3d0] ;  /* 0x0000f400ff585b82 */ /* 0x000e700000000a00 */
[----:B------:R-:W1:Y:S08]  /*05c0*/  @P5 LDC.64 R90, c[0x0][0x438] ;  /* 0x00010e00ff5a5b82 */ /* 0x000e700000000a00 */
[----:B------:R-:W1:Y:S08]  /*05d0*/  @P0 LDC.64 R92, c[0x0][0x3d0] ;  /* 0x0000f400ff5c0b82 */ /* 0x000e700000000a00 */
[----:B------:R-:W1:Y:S01]  /*05e0*/  @P0 LDC.64 R94, c[0x0][0x438] ;  /* 0x00010e00ff5e0b82 */ /* 0x000e620000000a00 */
[----:B----4-:R-:W-:-:S04]  /*05f0*/  @P3 IMAD.WIDE.U32 R80, R0, 0x8, R80 ;  /* 0x0000000800503825 */ /* 0x010fc800078e0050 */
[C---:B--2---:R-:W-:Y:S01]  /*0600*/  @P3 IMAD.WIDE.U32 R82, R0.reuse, 0x8, R82 ;  /* 0x0000000800523825 */ /* 0x044fe200078e0052 */
[----:B------:R2:W5:Y:S02]  /*0610*/  @P3 LDG.E.64 R8, desc[UR8][R80.64] ;  /* 0x0000000850083981 */ /* 0x000564000c1e1b00 */
[----:B------:R-:W4:Y:S01]  /*0620*/  @P1 LDC.64 R72, c[0x0][0x3d0] ;  /* 0x0000f400ff481b82 */ /* 0x000f220000000a00 */
[----:B------:R-:W-:Y:S01]  /*0630*/  @P3 VIADD R0, R0, 0x20 ;  /* 0x0000002000003836 */ /* 0x000fe20000000000 */
[----:B------:R2:W5:Y:S06]  /*0640*/  @P3 LD.E.64 R58, desc[UR8][R82.64] ;  /* 0x00000008523a3980 */ /* 0x00056c000c101b00 */
[----:B---3--:R-:W3:Y:S01]  /*0650*/  @P1 LDC.64 R74, c[0x0][0x438] ;  /* 0x00010e00ff4a1b82 */ /* 0x008ee20000000a00 */
[----:B0-----:R-:W-:Y:S01]  /*0660*/  @P4 IMAD.WIDE.U32 R84, R0, 0x8, R84 ;  /* 0x0000000800544825 */ /* 0x001fe200078e0054 */
[----:B------:R-:W-:-:S03]  /*0670*/  ISETP.GE.U32.AND P3, PT, R24, 0x140, PT ;  /* 0x000001401800780c */ /* 0x000fc60003f66070 */
[C---:B-1----:R-:W-:Y:S01]  /*0680*/  @P4 IMAD.WIDE.U32 R86, R0.reuse, 0x8, R86 ;  /* 0x0000000800564825 */ /* 0x042fe200078e0056 */
[----:B------:R0:W5:Y:S02]  /*0690*/  @P4 LDG.E.64 R144, desc[UR8][R84.64] ;  /* 0x0000000854904981 */ /* 0x000164000c1e1b00 */
[----:B------:R-:W1:Y:S01]  /*06a0*/  @P2 LDC.64 R76, c[0x0][0x3d0] ;  /* 0x0000f400ff4c2b82 */ /* 0x000e620000000a00 */
[----:B------:R-:W-:Y:S01]  /*06b0*/  @P4 VIADD R0, R0, 0x20 ;  /* 0x0000002000004836 */ /* 0x000fe20000000000 */
[----:B------:R3:W5:Y:S06]  /*06c0*/  @P4 LD.E.64 R56, desc[UR8][R86.64] ;  /* 0x0000000856384980 */ /* 0x00076c000c101b00 */
[----:B------:R-:W1:Y:S01]  /*06d0*/  @P2 LDC.64 R78, c[0x0][0x438] ;  /* 0x00010e00ff4e2b82 */ /* 0x000e620000000a00 */
[----:B------:R-:W-:Y:S01]  /*06e0*/  @P5 IMAD.WIDE.U32 R88, R0, 0x8, R88 ;  /* 0x0000000800585825 */ /* 0x000fe200078e0058 */
[----:B------:R-:W-:-:S03]  /*06f0*/  ISETP.GE.U32.AND P4, PT, R24, 0x160, PT ;  /* 0x000001601800780c */ /* 0x000fc60003f86070 */
[C---:B------:R-:W-:Y:S01]  /*0700*/  @P5 IMAD.WIDE.U32 R90, R0.reuse, 0x8, R90 ;  /* 0x00000008005a5825 */ /* 0x040fe200078e005a */
[----:B------:R-:W-:Y:S01]  /*0710*/  @P5 IADD3 R0, PT, PT, R0, 0x20, RZ ;  /* 0x0000002000005810 */ /* 0x000fe20007ffe0ff */
[----:B------:R1:W5:Y:S01]  /*0720*/  @P5 LDG.E.64 R142, desc[UR8][R88.64] ;  /* 0x00000008588e5981 */ /* 0x000362000c1e1b00 */
[----:B--2---:R-:W2:Y:S03]  /*0730*/  @P3 LDC.64 R80, c[0x0][0x3d0] ;  /* 0x0000f400ff503b82 */ /* 0x004ea60000000a00 */
[----:B------:R-:W5:Y:S01]  /*0740*/  @P5 LD.E.64 R54, desc[UR8][R90.64] ;  /* 0x000000085a365980 */ /* 0x000f62000c101b00 */
[----:B------:R-:W-:Y:S01]  /*0750*/  @P0 IMAD.WIDE.U32 R92, R0, 0x8, R92 ;  /* 0x00000008005c0825 */ /* 0x000fe200078e005c */
[----:B------:R-:W-:-:S03]  /*0760*/  ISETP.GE.U32.AND P5, PT, R24, 0x180, PT ;  /* 0x000001801800780c */ /* 0x000fc60003fa6070 */
[C---:B------:R-:W-:Y:S01]  /*0770*/  @P0 IMAD.WIDE.U32 R94, R0.reuse, 0x8, R94 ;  /* 0x00000008005e0825 */ /* 0x040fe200078e005e */
[----:B------:R-:W2:Y:S01]  /*0780*/  @P3 LDC.64 R82, c[0x0][0x438] ;  /* 0x00010e00ff523b82 */ /* 0x000ea20000000a00 */
[----:B------:R-:W5:Y:S02]  /*0790*/  @P0 LDG.E.64 R140, desc[UR8][R92.64] ;  /* 0x000000085c8c0981 */ /* 0x000f64000c1e1b00 */
[----:B------:R-:W-:Y:S02]  /*07a0*/  @P0 VIADD R0, R0, 0x20 ;  /* 0x0000002000000836 */ /* 0x000fe40000000000 */
[----:B------:R-:W5:Y:S01]  /*07b0*/  @P0 LD.E.64 R50, desc[UR8][R94.64] ;  /* 0x000000085e320980 */ /* 0x000f62000c101b00 */
[----:B------:R-:W-:Y:S01]  /*07c0*/  ISETP.GE.U32.AND P0, PT, R24, 0x1a0, PT ;  /* 0x000001a01800780c */ /* 0x000fe20003f06070 */
[C---:B----4-:R-:W-:Y:S01]  /*07d0*/  @P1 IMAD.WIDE.U32 R72, R0.reuse, 0x8, R72 ;  /* 0x0000000800481825 */ /* 0x050fe200078e0048 */
[----:B0-----:R-:W0:Y:S03]  /*07e0*/  @P4 LDC.64 R84, c[0x0][0x3d0] ;  /* 0x0000f400ff544b82 */ /* 0x001e260000000a00 */
[C---:B---3--:R-:W-:Y:S01]  /*07f0*/  @P1 IMAD.WIDE.U32 R74, R0.reuse, 0x8, R74 ;  /* 0x00000008004a1825 */ /* 0x048fe200078e004a */
[----:B------:R3:W5:Y:S03]  /*0800*/  @P1 LDG.E.64 R52, desc[UR8][R72.64] ;  /* 0x0000000848341981 */ /* 0x000766000c1e1b00 */
[----:B------:R-:W-:Y:S01]  /*0810*/  @P1 VIADD R0, R0, 0x20 ;  /* 0x0000002000001836 */ /* 0x000fe20000000000 */
[----:B------:R-:W4:Y:S01]  /*0820*/  @P4 LDC.64 R86, c[0x0][0x438] ;  /* 0x00010e00ff564b82 */ /* 0x000f220000000a00 */
[----:B------:R3:W5:Y:S01]  /*0830*/  @P1 LD.E.64 R48, desc[UR8][R74.64] ;  /* 0x000000084a301980 */ /* 0x000762000c101b00 */
[----:B------:R-:W-:Y:S01]  /*0840*/  ISETP.GE.U32.AND P1, PT, R24, 0x1c0, PT ;  /* 0x000001c01800780c */ /* 0x000fe20003f26070 */
[----:B-1----:R-:W-:-:S04]  /*0850*/  @P2 IMAD.WIDE.U32 R76, R0, 0x8, R76 ;  /* 0x00000008004c2825 */ /* 0x002fc800078e004c */
[C---:B------:R-:W-:Y:S01]  /*0860*/  @P2 IMAD.WIDE.U32 R78, R0.reuse, 0x8, R78 ;  /* 0x00000008004e2825 */ /* 0x040fe200078e004e */
[----:B------:R-:W1:Y:S01]  /*0870*/  @P5 LDC.64 R88, c[0x0][0x3d0] ;  /* 0x0000f400ff585b82 */ /* 0x000e620000000a00 */
[----:B------:R4:W5:Y:S01]  /*0880*/  @P2 LDG.E.64 R46, desc[UR8][R76.64] ;  /* 0x000000084c2e2981 */ /* 0x000962000c1e1b00 */
[----:B------:R-:W-:-:S03]  /*0890*/  @P2 IADD3 R0, PT, PT, R0, 0x20, RZ ;  /* 0x0000002000002810 */ /* 0x000fc60007ffe0ff */
[----:B------:R4:W5:Y:S03]  /*08a0*/  @P2 LD.E.64 R44, desc[UR8][R78.64] ;  /* 0x000000084e2c2980 */ /* 0x000966000c101b00 */
[----:B---3--:R-:W3:Y:S01]  /*08b0*/  @P5 LDC.64 R72, c[0x0][0x438] ;  /* 0x00010e00ff485b82 */ /* 0x008ee20000000a00 */
[----:B------:R-:W-:-:S07]  /*08c0*/  ISETP.GE.U32.AND P2, PT, R24, 0x1e0, PT ;  /* 0x000001e01800780c */ /* 0x000fce0003f46070 */
[----:B------:R-:W3:Y:S08]  /*08d0*/  @P0 LDC.64 R74, c[0x0][0x3d0] ;  /* 0x0000f400ff4a0b82 */ /* 0x000ef00000000a00 */
[----:B------:R-:W3:Y:S01]  /*08e0*/  @P0 LDC.64 R90, c[0x0][0x438] ;  /* 0x00010e00ff5a0b82 */ /* 0x000ee20000000a00 */
[----:B--2---:R-:W-:-:S04]  /*08f0*/  @P3 IMAD.WIDE.U32 R80, R0, 0x8, R80 ;  /* 0x0000000800503825 */ /* 0x004fc800078e0050 */
[C---:B------:R-:W-:Y:S01]  /*0900*/  @P3 IMAD.WIDE.U32 R82, R0.reuse, 0x8, R82 ;  /* 0x0000000800523825 */ /* 0x040fe200078e0052 */
[----:B------:R2:W5:Y:S02]  /*0910*/  @P3 LDG.E.64 R42, desc[UR8][R80.64] ;  /* 0x00000008502a3981 */ /* 0x000564000c1e1b00 */
[----:B------:R-:W2:Y:S01]  /*0920*/  @P1 LDC.64 R92, c[0x0][0x3d0] ;  /* 0x0000f400ff5c1b82 */ /* 0x000ea20000000a00 */
[----:B------:R-:W-:Y:S01]  /*0930*/  @P3 VIADD R0, R0, 0x20 ;  /* 0x0000002000003836 */ /* 0x000fe20000000000 */
[----:B------:R1:W5:Y:S06]  /*0940*/  @P3 LD.E.64 R38, desc[UR8][R82.64] ;  /* 0x0000000852263980 */ /* 0x00036c000c101b00 */
[----:B------:R-:W2:Y:S01]  /*0950*/  @P1 LDC.64 R94, c[0x0][0x438] ;  /* 0x00010e00ff5e1b82 */ /* 0x000ea20000000a00 */
[----:B0-----:R-:W-:-:S04]  /*0960*/  @P4 IMAD.WIDE.U32 R84, R0, 0x8, R84 ;  /* 0x0000000800544825 */ /* 0x001fc800078e0054 */
[C---:B----4-:R-:W-:Y:S01]  /*0970*/  @P4 IMAD.WIDE.U32 R86, R0.reuse, 0x8, R86 ;  /* 0x0000000800564825 */ /* 0x050fe200078e0056 */
[----:B------:R0:W5:Y:S02]  /*0980*/  @P4 LDG.E.64 R12, desc[UR8][R84.64] ;  /* 0x00000008540c4981 */ /* 0x000164000c1e1b00 */
[----:B------:R-:W4:Y:S01]  /*0990*/  @P2 LDC.64 R76, c[0x0][0x3d0] ;  /* 0x0000f400ff4c2b82 */ /* 0x000f220000000a00 */
[----:B------:R-:W-:Y:S01]  /*09a0*/  @P4 VIADD R0, R0, 0x20 ;  /* 0x0000002000004836 */ /* 0x000fe20000000000 */
[----:B------:R0:W5:Y:S06]  /*09b0*/  @P4 LD.E.64 R36, desc[UR8][R86.64] ;  /* 0x0000000856244980 */ /* 0x00016c000c101b00 */
[----:B------:R-:W0:Y:S01]  /*09c0*/  @P2 LDC.64 R78, c[0x0][0x438] ;  /* 0x00010e00ff4e2b82 */ /* 0x000e220000000a00 */
[----:B-1----:R-:W-:-:S04]  /*09d0*/  @P5 IMAD.WIDE.U32 R88, R0, 0x8, R88 ;  /* 0x0000000800585825 */ /* 0x002fc800078e0058 */
[C---:B---3--:R-:W-:Y:S01]  /*09e0*/  @P5 IMAD.WIDE.U32 R72, R0.reuse, 0x8, R72 ;  /* 0x0000000800485825 */ /* 0x048fe200078e0048 */
[----:B------:R-:W-:Y:S01]  /*09f0*/  @P5 IADD3 R0, PT, PT, R0, 0x20, RZ ;  /* 0x0000002000005810 */ /* 0x000fe20007ffe0ff */
[----:B------:R1:W5:Y:S04]  /*0a00*/  @P5 LDG.E.64 R18, desc[UR8][R88.64] ;  /* 0x0000000858125981 */ /* 0x000368000c1e1b00 */
[C---:B------:R-:W-:Y:S01]  /*0a10*/  @P0 IMAD.WIDE.U32 R74, R0.reuse, 0x8, R74 ;  /* 0x00000008004a0825 */ /* 0x040fe200078e004a */
[----:B------:R1:W5:Y:S03]  /*0a20*/  @P5 LD.E.64 R34, desc[UR8][R72.64] ;  /* 0x0000000848225980 */ /* 0x000366000c101b00 */
[C---:B------:R-:W-:Y:S01]  /*0a30*/  @P0 IMAD.WIDE.U32 R90, R0.reuse, 0x8, R90 ;  /* 0x00000008005a0825 */ /* 0x040fe200078e005a */
[----:B------:R1:W5:Y:S03]  /*0a40*/  @P0 LDG.E.64 R64, desc[UR8][R74.64] ;  /* 0x000000084a400981 */ /* 0x000366000c1e1b00 */
[----:B------:R-:W-:Y:S01]  /*0a50*/  @P0 VIADD R0, R0, 0x20 ;  /* 0x0000002000000836 */ /* 0x000fe20000000000 */
[----:B------:R1:W5:Y:S03]  /*0a60*/  @P0 LD.E.64 R32, desc[UR8][R90.64] ;  /* 0x000000085a200980 */ /* 0x000366000c101b00 */
[----:B--2---:R-:W-:-:S04]  /*0a70*/  @P1 IMAD.WIDE.U32 R92, R0, 0x8, R92 ;  /* 0x00000008005c1825 */ /* 0x004fc800078e005c */
[C---:B------:R-:W-:Y:S01]  /*0a80*/  @P1 IMAD.WIDE.U32 R94, R0.reuse, 0x8, R94 ;  /* 0x00000008005e1825 */ /* 0x040fe200078e005e */
[----:B------:R1:W5:Y:S03]  /*0a90*/  @P1 LDG.E.64 R66, desc[UR8][R92.64] ;  /* 0x000000085c421981 */ /* 0x000366000c1e1b00 */
[----:B------:R-:W-:Y:S01]  /*0aa0*/  @P1 VIADD R0, R0, 0x20 ;  /* 0x0000002000001836 */ /* 0x000fe20000000000 */
[----:B------:R1:W5:Y:S03]  /*0ab0*/  @P1 LD.E.64 R30, desc[UR8][R94.64] ;  /* 0x000000085e1e1980 */ /* 0x000366000c101b00 */
[----:B----4-:R-:W-:-:S04]  /*0ac0*/  @P2 IMAD.WIDE.U32 R76, R0, 0x8, R76 ;  /* 0x00000008004c2825 */ /* 0x010fc800078e004c */
[----:B0-----:R-:W-:Y:S01]  /*0ad0*/  @P2 IMAD.WIDE.U32 R78, R0, 0x8, R78 ;  /* 0x00000008004e2825 */ /* 0x001fe200078e004e */
[----:B------:R1:W5:Y:S04]  /*0ae0*/  @P2 LDG.E.64 R68, desc[UR8][R76.64] ;  /* 0x000000084c442981 */ /* 0x000368000c1e1b00 */
[----:B------:R1:W5:Y:S01]  /*0af0*/  @P2 LD.E.64 R28, desc[UR8][R78.64] ;  /* 0x000000084e1c2980 */ /* 0x000362000c101b00 */
[----:B------:R-:W-:Y:S02]  /*0b00*/  ISETP.GE.U32.AND P0, PT, R24, 0x200, PT ;  /* 0x000002001800780c */ /* 0x000fe40003f06070 */
[----:B------:R-:W-:-:S11]  /*0b10*/  @P2 IADD3 R0, PT, PT, R0, 0x20, RZ ;  /* 0x0000002000002810 */ /* 0x000fd60007ffe0ff */
[----:B-1----:R-:W-:Y:S05]  /*0b20*/  @!P0 BRA `(.L_x_37170) ;  /* 0x0000000400a08947 */ /* 0x002fea0003800000 */
[----:B------:R-:W0:Y:S08]  /*0b30*/  LDC.64 R72, c[0x0][0x3d0] ;  /* 0x0000f400ff487b82 */ /* 0x000e300000000a00 */
[----:B------:R-:W1:Y:S01]  /*0b40*/  LDC.64 R6, c[0x0][0x438] ;  /* 0x00010e00ff067b82 */ /* 0x000e620000000a00 */
[----:B0-----:R-:W-:-:S06]  /*0b50*/  IMAD.WIDE.U32 R72, R0, 0x8, R72 ;  /* 0x0000000800487825 */ /* 0x001fcc00078e0048 */
[----:B------:R-:W5:Y:S01]  /*0b60*/  LDG.E.64 R72, desc[UR8][R72.64] ;  /* 0x0000000848487981 */ /* 0x000f62000c1e1b00 */
[----:B-1----:R-:W-:-:S06]  /*0b70*/  IMAD.WIDE.U32 R6, R0, 0x8, R6 ;  /* 0x0000000800067825 */ /* 0x002fcc00078e0006 */
[----:B------:R-:W5:Y:S01]  /*0b80*/  LD.E.64 R6, desc[UR8][R6.64] ;  /* 0x0000000806067980 */ /* 0x000f62000c101b00 */
[----:B------:R-:W-:Y:S05]  /*0b90*/  BRA `(.L_x_37170) ;  /* 0x0000000400847947 */ /* 0x000fea0003800000 */
.L_x_37169:
        /* <DEDUP_REMOVED lines=9> */
[----:B------:R-:W-:Y:S02]  /*0c30*/  @P3 CS2R R62, SRZ ;  /* 0x00000000003e3805 */ /* 0x000fe4000001ff00 */
[----:B------:R-:W-:-:S03]  /*0c40*/  @P6 LOP3.LUT R21, R21, 0x4000000, RZ, 0xfc, !PT ;  /* 0x0400000015156812 */ /* 0x000fc600078efcff */
[----:B------:R-:W1:Y:S08]  /*0c50*/  @P3 LDC.64 R76, c[0x0][0x3d0] ;  /* 0x0000f400ff4c3b82 */ /* 0x000e700000000a00 */
[----:B------:R-:W2:Y:S08]  /*0c60*/  @P2 LDC.64 R78, c[0x0][0x3d0] ;  /* 0x0000f400ff4e2b82 */ /* 0x000eb00000000a00 */
[----:B------:R-:W3:Y:S01]  /*0c70*/  @P1 LDC.64 R80, c[0x0][0x3d0] ;  /* 0x0000f400ff501b82 */ /* 0x000ee20000000a00 */
[C---:B0-----:R-:W-:Y:S01]  /*0c80*/  @P6 IMAD.WIDE.U32 R74, R0.reuse, 0x8, R70 ;  /* 0x00000008004a6825 */ /* 0x041fe200078e0046 */
[----:B------:R-:W-:-:S02]  /*0c90*/  @P6 LOP3.LUT R0, R0, 0x20, RZ, 0xfc, !PT ;  /* 0x0000002000006812 */ /* 0x000fc400078efcff */
[----:B------:R-:W-:-:S04]  /*0ca0*/  @P2 CS2R R60, SRZ ;  /* 0x00000000003c2805 */ /* 0x000fc8000001ff00 */
[----:B------:R-:W0:Y:S01]  /*0cb0*/  @P5 LDC.64 R82, c[0x0][0x3d0] ;  /* 0x0000f400ff525b82 */ /* 0x000e220000000a00 */
[C---:B-1----:R-:W-:Y:S01]  /*0cc0*/  @P3 IMAD.WIDE.U32 R76, R0.reuse, 0x8, R76 ;  /* 0x00000008004c3825 */ /* 0x042fe200078e004c */
[----:B------:R-:W-:Y:S02]  /*0cd0*/  @P1 CS2R R58, SRZ ;  /* 0x00000000003a1805 */ /* 0x000fe4000001ff00 */
[----:B------:R-:W-:Y:S02]  /*0ce0*/  @P0 CS2R R56, SRZ ;  /* 0x0000000000380805 */ /* 0x000fe4000001ff00 */
[----:B------:R-:W-:Y:S01]  /*0cf0*/  @P5 CS2R R54, SRZ ;  /* 0x0000000000365805 */ /* 0x000fe2000001ff00 */
[----:B------:R-:W-:Y:S01]  /*0d00*/  @P3 VIADD R0, R0, 0x20 ;  /* 0x0000002000003836 */ /* 0x000fe20000000000 */
[----:B------:R1:W5:Y:S01]  /*0d10*/  @P3 LDG.E.64 R2, desc[UR8][R76.64] ;  /* 0x000000084c023981 */ /* 0x000362000c1e1b00 */
[----:B------:R-:W-:Y:S01]  /*0d20*/  ISETP.GE.U32.AND P3, PT, R24, 0x100, PT ;  /* 0x000001001800780c */ /* 0x000fe20003f66070 */
[----:B------:R-:W4:Y:S01]  /*0d30*/  @P0 LDC.64 R70, c[0x0][0x3d0] ;  /* 0x0000f400ff460b82 */ /* 0x000f220000000a00 */
[C---:B--2---:R-:W-:Y:S01]  /*0d40*/  @P2 IMAD.WIDE.U32 R78, R0.reuse, 0x8, R78 ;  /* 0x00000008004e2825 */ /* 0x044fe200078e004e */
[----:B------:R-:W-:Y:S01]  /*0d50*/  @P4 CS2R R50, SRZ ;  /* 0x0000000000324805 */ /* 0x000fe2000001ff00 */
[----:B------:R-:W5:Y:S02]  /*0d60*/  @P6 LDG.E.64 R10, desc[UR8][R74.64] ;  /* 0x000000084a0a6981 */ /* 0x000f64000c1e1b00 */
[----:B------:R-:W-:-:S02]  /*0d70*/  @P2 VIADD R0, R0, 0x20 ;  /* 0x0000002000002836 */ /* 0x000fc40000000000 */
[----:B------:R2:W5:Y:S01]  /*0d80*/  @P2 LDG.E.64 R4, desc[UR8][R78.64] ;  /* 0x000000084e042981 */ /* 0x000562000c1e1b00 */
[----:B------:R-:W-:Y:S01]  /*0d90*/  ISETP.GE.U32.AND P2, PT, R24, 0x120, PT ;  /* 0x000001201800780c */ /* 0x000fe20003f46070 */
[C---:B---3--:R-:W-:Y:S01]  /*0da0*/  @P1 IMAD.WIDE.U32 R80, R0.reuse, 0x8, R80 ;  /* 0x0000000800501825 */ /* 0x048fe200078e0050 */
[----:B-1----:R-:W1:Y:S01]  /*0db0*/  @P4 LDC.64 R76, c[0x0][0x3d0] ;  /* 0x0000f400ff4c4b82 */ /* 0x002e620000000a00 */
[----:B------:R-:W-:-:S03]  /*0dc0*/  @P1 IADD3 R0, PT, PT, R0, 0x20, RZ ;  /* 0x0000002000001810 */ /* 0x000fc60007ffe0ff */
[----:B------:R3:W5:Y:S01]  /*0dd0*/  @P1 LDG.E.64 R8, desc[UR8][R80.64] ;  /* 0x0000000850081981 */ /* 0x000762000c1e1b00 */
[----:B------:R-:W-:-:S03]  /*0de0*/  ISETP.GE.U32.AND P1, PT, R24, 0x140, PT ;  /* 0x000001401800780c */ /* 0x000fc60003f26070 */
[----:B------:R-:W1:Y:S08]  /*0df0*/  @P3 LDC.64 R84, c[0x0][0x3d0] ;  /* 0x0000f400ff543b82 */ /* 0x000e700000000a00 */
[----:B--2---:R-:W2:Y:S01]  /*0e00*/  @P2 LDC.64 R78, c[0x0][0x3d0] ;  /* 0x0000f400ff4e2b82 */ /* 0x004ea20000000a00 */
[----:B----4-:R-:W-:-:S04]  /*0e10*/  @P0 IMAD.WIDE.U32 R70, R0, 0x8, R70 ;  /* 0x0000000800460825 */ /* 0x010fc800078e0046 */
[----:B------:R-:W-:Y:S01]  /*0e20*/  @P0 VIADD R0, R0, 0x20 ;  /* 0x0000002000000836 */ /* 0x000fe20000000000 */
[----:B------:R4:W5:Y:S02]  /*0e30*/  @P0 LDG.E.64 R144, desc[UR8][R70.64] ;  /* 0x0000000846900981 */ /* 0x000964000c1e1b00 */
[----:B---3--:R-:W3:Y:S01]  /*0e40*/  @P1 LDC.64 R80, c[0x0][0x3d0] ;  /* 0x0000f400ff501b82 */ /* 0x008ee20000000a00 */
[----:B0-----:R-:W-:Y:S01]  /*0e50*/  @P5 IMAD.WIDE.U32 R82, R0, 0x8, R82 ;  /* 0x0000000800525825 */ /* 0x001fe200078e0052 */
[----:B------:R-:W-:-:S03]  /*0e60*/  ISETP.GE.U32.AND P0, PT, R24, 0x160, PT ;  /* 0x000001601800780c */ /* 0x000fc60003f06070 */
[----:B------:R-:W-:Y:S01]  /*0e70*/  @P5 VIADD R0, R0, 0x20 ;  /* 0x0000002000005836 */ /* 0x000fe20000000000 */
[----:B------:R0:W5:Y:S01]  /*0e80*/  @P5 LDG.E.64 R142, desc[UR8][R82.64] ;  /* 0x00000008528e5981 */ /* 0x000162000c1e1b00 */
[----:B------:R-:W-:Y:S02]  /*0e90*/  ISETP.GE.U32.AND P5, PT, R24, 0x180, PT ;  /* 0x000001801800780c */ /* 0x000fe40003fa6070 */
[C---:B-1----:R-:W-:Y:S01]  /*0ea0*/  @P4 IMAD.WIDE.U32 R76, R0.reuse, 0x8, R76 ;  /* 0x00000008004c4825 */ /* 0x042fe200078e004c */
[----:B------:R-:W-:-:S04]  /*0eb0*/  @P4 IADD3 R0, PT, PT, R0, 0x20, RZ ;  /* 0x0000002000004810 */ /* 0x000fc80007ffe0ff */
[----:B------:R-:W5:Y:S01]  /*0ec0*/  @P4 LDG.E.64 R140, desc[UR8][R76.64] ;  /* 0x000000084c8c4981 */ /* 0x000f62000c1e1b00 */
[----:B------:R-:W-:Y:S01]  /*0ed0*/  @P3 IMAD.WIDE.U32 R84, R0, 0x8, R84 ;  /* 0x0000000800543825 */ /* 0x000fe200078e0054 */
[----:B------:R-:W-:Y:S01]  /*0ee0*/  ISETP.GE.U32.AND P4, PT, R24, 0x1a0, PT ;  /* 0x000001a01800780c */ /* 0x000fe20003f86070 */
[----:B----4-:R-:W1:Y:S02]  /*0ef0*/  @P0 LDC.64 R70, c[0x0][0x3d0] ;  /* 0x0000f400ff460b82 */ /* 0x010e640000000a00 */
[----:B------:R-:W-:Y:S01]  /*0f00*/  @P3 VIADD R0, R0, 0x20 ;  /* 0x0000002000003836 */ /* 0x000fe20000000000 */
[----:B------:R4:W5:Y:S01]  /*0f10*/  @P3 LDG.E.64 R52, desc[UR8][R84.64] ;  /* 0x0000000854343981 */ /* 0x000962000c1e1b00 */
[----:B------:R-:W-:Y:S02]  /*0f20*/  @P3 CS2R R48, SRZ ;  /* 0x0000000000303805 */ /* 0x000fe4000001ff00 */
[----:B------:R-:W-:Y:S01]  /*0f30*/  ISETP.GE.U32.AND P3, PT, R24, 0x1c0, PT ;  /* 0x000001c01800780c */ /* 0x000fe20003f66070 */
[C---:B--2---:R-:W-:Y:S01]  /*0f40*/  @P2 IMAD.WIDE.U32 R78, R0.reuse, 0x8, R78 ;  /* 0x00000008004e2825 */ /* 0x044fe200078e004e */
[----:B0-----:R-:W0:Y:S03]  /*0f50*/  @P5 LDC.64 R82, c[0x0][0x3d0] ;  /* 0x0000f400ff525b82 */ /* 0x001e260000000a00 */
[----:B------:R-:W-:Y:S01]  /*0f60*/  @P2 VIADD R0, R0, 0x20 ;  /* 0x0000002000002836 */ /* 0x000fe20000000000 */
[----:B------:R2:W5:Y:S01]  /*0f70*/  @P2 LDG.E.64 R46, desc[UR8][R78.64] ;  /* 0x000000084e2e2981 */ /* 0x000562000c1e1b00 */
[----:B------:R-:W-:-:S02]  /*0f80*/  @P2 CS2R R44, SRZ ;  /* 0x00000000002c2805 */ /* 0x000fc4000001ff00 */
[----:B------:R-:W-:Y:S01]  /*0f90*/  ISETP.GE.U32.AND P2, PT, R24, 0x1e0, PT ;  /* 0x000001e01800780c */ /* 0x000fe20003f46070 */
[C---:B---3--:R-:W-:Y:S01]  /*0fa0*/  @P1 IMAD.WIDE.U32 R80, R0.reuse, 0x8, R80 ;  /* 0x0000000800501825 */ /* 0x048fe200078e0050 */
[----:B----4-:R-:W3:Y:S01]  /*0fb0*/  @P4 LDC.64 R84, c[0x0][0x3d0] ;  /* 0x0000f400ff544b82 */ /* 0x010ee20000000a00 */
[----:B------:R-:W-:Y:S02]  /*0fc0*/  @P1 CS2R R38, SRZ ;  /* 0x0000000000261805 */ /* 0x000fe4000001ff00 */
[----:B------:R-:W-:Y:S01]  /*0fd0*/  @P1 IADD3 R0, PT, PT, R0, 0x20, RZ ;  /* 0x0000002000001810 */ /* 0x000fe20007ffe0ff */
[----:B------:R4:W5:Y:S01]  /*0fe0*/  @P1 LDG.E.64 R42, desc[UR8][R80.64] ;  /* 0x00000008502a1981 */ /* 0x000962000c1e1b00 */
[----:B------:R-:W-:-:S03]  /*0ff0*/  ISETP.GE.U32.AND P1, PT, R24, 0x200, PT ;  /* 0x000002001800780c */ /* 0x000fc60003f26070 */
[----:B------:R-:W4:Y:S01]  /*1000*/  @P3 LDC.64 R86, c[0x0][0x3d0] ;  /* 0x0000f400ff563b82 */ /* 0x000f220000000a00 */
[----:B-1----:R-:W-:-:S07]  /*1010*/  @P0 IMAD.WIDE.U32 R76, R0, 0x8, R70 ;  /* 0x00000008004c0825 */ /* 0x002fce00078e0046 */
[----:B--2---:R-:W1:Y:S01]  /*1020*/  @P2 LDC.64 R78, c[0x0][0x3d0] ;  /* 0x0000f400ff4e2b82 */ /* 0x004e620000000a00 */
[----:B------:R-:W-:Y:S01]  /*1030*/  @P0 VIADD R0, R0, 0x20 ;  /* 0x0000002000000836 */ /* 0x000fe20000000000 */
[----:B------:R2:W5:Y:S03]  /*1040*/  @P0 LDG.E.64 R12, desc[UR8][R76.64] ;  /* 0x000000084c0c0981 */ /* 0x000566000c1e1b00 */
[----:B0-----:R-:W-:-:S03]  /*1050*/  @P5 IMAD.WIDE.U32 R82, R0, 0x8, R82 ;  /* 0x0000000800525825 */ /* 0x001fc600078e0052 */
[----:B------:R-:W0:Y:S01]  /*1060*/  @P1 LDC.64 R70, c[0x0][0x3d0] ;  /* 0x0000f400ff461b82 */ /* 0x000e220000000a00 */
[----:B------:R-:W-:Y:S01]  /*1070*/  @P5 VIADD R0, R0, 0x20 ;  /* 0x0000002000005836 */ /* 0x000fe20000000000 */
[----:B------:R2:W5:Y:S03]  /*1080*/  @P5 LDG.E.64 R18, desc[UR8][R82.64] ;  /* 0x0000000852125981 */ /* 0x000566000c1e1b00 */
[C---:B---3--:R-:W-:Y:S01]  /*1090*/  @P4 IMAD.WIDE.U32 R84, R0.reuse, 0x8, R84 ;  /* 0x0000000800544825 */ /* 0x048fe200078e0054 */
[----:B------:R-:W-:-:S04]  /*10a0*/  @P4 IADD3 R0, PT, PT, R0, 0x20, RZ ;  /* 0x0000002000004810 */ /* 0x000fc80007ffe0ff */
[----:B------:R2:W5:Y:S01]  /*10b0*/  @P4 LDG.E.64 R64, desc[UR8][R84.64] ;  /* 0x0000000854404981 */ /* 0x000562000c1e1b00 */
[----:B----4-:R-:W-:-:S04]  /*10c0*/  @P3 IMAD.WIDE.U32 R86, R0, 0x8, R86 ;  /* 0x0000000800563825 */ /* 0x010fc800078e0056 */
[----:B------:R-:W-:Y:S01]  /*10d0*/  @P3 VIADD R0, R0, 0x20 ;  /* 0x0000002000003836 */ /* 0x000fe20000000000 */
[----:B------:R2:W5:Y:S03]  /*10e0*/  @P3 LDG.E.64 R66, desc[UR8][R86.64] ;  /* 0x0000000856423981 */ /* 0x000566000c1e1b00 */
[----:B-1----:R-:W-:-:S04]  /*10f0*/  @P2 IMAD.WIDE.U32 R78, R0, 0x8, R78 ;  /* 0x00000008004e2825 */ /* 0x002fc800078e004e */
[----:B------:R-:W-:Y:S01]  /*1100*/  @P2 VIADD R0, R0, 0x20 ;  /* 0x0000002000002836 */ /* 0x000fe20000000000 */
[----:B------:R2:W5:Y:S03]  /*1110*/  @P2 LDG.E.64 R68, desc[UR8][R78.64] ;  /* 0x000000084e442981 */ /* 0x000566000c1e1b00 */
[----:B0-----:R-:W-:-:S05]  /*1120*/  @P1 IMAD.WIDE.U32 R70, R0, 0x8, R70 ;  /* 0x0000000800461825 */ /* 0x001fca00078e0046 */
[----:B------:R2:W5:Y:S01]  /*1130*/  @P1 LDG.E.64 R72, desc[UR8][R70.64] ;  /* 0x0000000846481981 */ /* 0x000562000c1e1b00 */
[----:B------:R-:W-:Y:S02]  /*1140*/  @P6 CS2R R40, SRZ ;  /* 0x0000000000286805 */ /* 0x000fe4000001ff00 */
[----:B------:R-:W-:Y:S02]  /*1150*/  @P0 CS2R R36, SRZ ;  /* 0x0000000000240805 */ /* 0x000fe4000001ff00 */
[----:B------:R-:W-:Y:S02]  /*1160*/  @P5 CS2R R34, SRZ ;  /* 0x0000000000225805 */ /* 0x000fe4000001ff00 */
[----:B------:R-:W-:Y:S02]  /*1170*/  @P4 CS2R R32, SRZ ;  /* 0x0000000000204805 */ /* 0x000fe4000001ff00 */
[----:B------:R-:W-:Y:S02]  /*1180*/  @P3 CS2R R30, SRZ ;  /* 0x00000000001e3805 */ /* 0x000fe4000001ff00 */
[----:B------:R-:W-:-:S02]  /*1190*/  @P2 CS2R R28, SRZ ;  /* 0x00000000001c2805 */ /* 0x000fc4000001ff00 */
[----:B--2---:R-:W-:-:S07]  /*11a0*/  @P1 CS2R R6, SRZ ;  /* 0x0000000000061805 */ /* 0x004fce000001ff00 */
.L_x_37170:
[----:B------:R-:W-:Y:S05]  /*11b0*/  BSYNC.RECONVERGENT B0 ;  /* 0x0000000000007941 */ /* 0x000fea0003800200 */
.L_x_37168:
[----:B------:R-:W0:Y:S02]  /*11c0*/  LDCU UR4, c[0x0][0x384] ;  /* 0x00007080ff0477ac */ /* 0x000e240008000800 */
[----:B0-----:R-:W-:-:S13]  /*11d0*/  ISETP.GE.AND P0, PT, R23, UR4, PT ;  /* 0x0000000417007c0c */ /* 0x001fda000bf06270 */
[----:B------:R-:W-:Y:S05]  /*11e0*/  @P0 EXIT ;  /* 0x000000000000094d */ /* 0x000fea0003800000 */
[----:B-----5:R-:W-:Y:S01]  /*11f0*/  IMAD.MOV.U32 R27, RZ, RZ, R2 ;  /* 0x000000ffff1b7224 */ /* 0x020fe200078e0002 */
[----:B------:R-:W-:Y:S01]  /*1200*/  SHF.R.U64 R146, R2, 0x10, R3 ;  /* 0x0000001002927819 */ /* 0x000fe20000001203 */
[--C-:B------:R-:W-:Y:S01]  /*1210*/  IMAD.MOV.U32 R2, RZ, RZ, R5.reuse ;  /* 0x000000ffff027224 */ /* 0x100fe200078e0005 */
        /* <DEDUP_REMOVED lines=8> */
[----:B------:R-:W-:Y:S01]  /*12a0*/  MOV R5, R13 ;  /* 0x0000000d00057202 */ /* 0x000fe20000000f00 */
[--C-:B------:R-:W-:Y:S01]  /*12b0*/  IMAD.MOV.U32 R4, RZ, RZ, R9.reuse ;  /* 0x000000ffff047224 */ /* 0x100fe200078e0009 */
[----:B------:R-:W-:Y:S01]  /*12c0*/  SHF.R.U32.HI R76, RZ, 0x10, R9 ;  /* 0x00000010ff4c7819 */ /* 0x000fe20000011609 */
[----:B------:R-:W-:Y:S01]  /*12d0*/  IMAD.MOV.U32 R9, RZ, RZ, R65 ;  /* 0x000000ffff097224 */ /* 0x000fe200078e0041 */
[----:B------:R-:W-:Y:S01]  /*12e0*/  PRMT R151, R151, 0x5410, R5 ;  /* 0x0000541097977816 */ /* 0x000fe20000000005 */
[----:B------:R-:W-:Y:S01]  /*12f0*/  IMAD.MOV.U32 R5, RZ, RZ, R144 ;  /* 0x000000ffff057224 */ /* 0x000fe200078e0090 */
[----:B------:R-:W-:Y:S01]  /*1300*/  PRMT R153, R153, 0x5410, R8 ;  /* 0x0000541099997816 */ /* 0x000fe20000000008 */
[----:B------:R-:W-:Y:S01]  /*1310*/  IMAD.MOV.U32 R159, RZ, RZ, R68 ;  /* 0x000000ffff9f7224 */ /* 0x000fe200078e0044 */
[----:B------:R-:W-:Y:S01]  /*1320*/  MOV R155, R64 ;  /* 0x00000040009b7202 */ /* 0x000fe20000000f00 */
[----:B------:R-:W-:Y:S01]  /*1330*/  IMAD.MOV.U32 R157, RZ, RZ, R66 ;  /* 0x000000ffff9d7224 */ /* 0x000fe200078e0042 */
[----:B------:R-:W-:Y:S01]  /*1340*/  MOV R8, R145 ;  /* 0x0000009100087202 */ /* 0x000fe20000000f00 */
[----:B------:R-:W-:Y:S01]  /*1350*/  IMAD.MOV.U32 R17, RZ, RZ, R11 ;  /* 0x000000ffff117224 */ /* 0x000fe200078e000b */
[----:B------:R-:W-:Y:S01]  /*1360*/  PRMT R155, R155, 0x5410, R9 ;  /* 0x000054109b9b7816 */ /* 0x000fe20000000009 */
[----:B------:R-:W-:Y:S01]  /*1370*/  IMAD.MOV.U32 R9, RZ, RZ, R143 ;  /* 0x000000ffff097224 */ /* 0x000fe200078e008f */
[----:B------:R-:W-:Y:S01]  /*1380*/  PRMT R161, R5, 0x5410, R8 ;  /* 0x0000541005a17816 */ /* 0x000fe20000000008 */
[----:B------:R-:W-:Y:S01]  /*1390*/  IMAD.MOV.U32 R5, RZ, RZ, R142 ;  /* 0x000000ffff057224 */ /* 0x000fe200078e008e */
[----:B------:R-:W-:Y:S01]  /*13a0*/  MOV R8, R140 ;  /* 0x0000008c00087202 */ /* 0x000fe20000000f00 */
[----:B------:R-:W-:Y:S01]  /*13b0*/  BSSY B0, `(.L_x_37171) ;  /* 0x00040df000007945 */ /* 0x000fe20003800000 */
[----:B------:R-:W-:Y:S01]  /*13c0*/  SHF.R.U64 R152, R12, 0x10, R13 ;  /* 0x000000100c987819 */ /* 0x000fe2000000120d */
[----:B------:R-:W0:Y:S01]  /*13d0*/  LDCU UR12, c[0x0][0x408] ;  /* 0x00008100ff0c77ac */ /* 0x000e220008000800 */
[----:B------:R-:W-:Y:S01]  /*13e0*/  PRMT R175, R5, 0x5410, R9 ;  /* 0x0000541005af7816 */ /* 0x000fe20000000009 */
[----:B------:R-:W-:Y:S01]  /*13f0*/  IMAD.MOV.U32 R9, RZ, RZ, R141 ;  /* 0x000000ffff097224 */ /* 0x000fe200078e008d */
[----:B------:R-:W-:Y:S01]  /*1400*/  SHF.R.U32.HI R77, RZ, 0x10, R13 ;  /* 0x00000010ff4d7819 */ /* 0x000fe2000001160d */
[----:B------:R-:W-:Y:S01]  /*1410*/  IMAD.HI.U32 R5, R22, -0x2daee0ad, RZ ;  /* 0xd2511f5316057827 */ /* 0x000fe200078e00ff */
[----:B------:R-:W-:Y:S01]  /*1420*/  MOV R14, R10 ;  /* 0x0000000a000e7202 */ /* 0x000fe20000000f00 */
[----:B------:R-:W1:Y:S01]  /*1430*/  LDCU UR33, c[0x0][0x388] ;  /* 0x00007100ff2177ac */ /* 0x000e620008000800 */
[----:B------:R-:W-:Y:S01]  /*1440*/  PRMT R176, R8, 0x5410, R9 ;  /* 0x0000541008b07816 */ /* 0x000fe20000000009 */
[----:B------:R-:W-:Y:S01]  /*1450*/  IMAD.HI.U32 R8, R25, -0x326172a9, RZ ;  /* 0xcd9e8d5719087827 */ /* 0x000fe200078e00ff */
[----:B------:R-:W-:Y:S01]  /*1460*/  MOV R0, R72 ;  /* 0x0000004800007202 */ /* 0x000fe20000000f00 */
[----:B------:R-:W2:Y:S01]  /*1470*/  LDCU.U8 UR13, c[0x0][0x410] ;  /* 0x00008200ff0d77ac */ /* 0x000ea20008000000 */
[----:B------:R-:W-:Y:S01]  /*1480*/  MOV R12, R67 ;  /* 0x00000043000c7202 */ /* 0x000fe20000000f00 */
[----:B------:R-:W-:Y:S01]  /*1490*/  IMAD.MOV.U32 R13, RZ, RZ, R69 ;  /* 0x000000ffff0d7224 */ /* 0x000fe200078e0045 */
[----:B------:R-:W-:Y:S01]  /*14a0*/  LOP3.LUT R8, R15, UR6, R8, 0x96, !PT ;  /* 0x000000060f087c12 */ /* 0x000fe2000f8e9608 */
[----:B------:R-:W3:Y:S01]  /*14b0*/  LDCU UR14, c[0x0][0x448] ;  /* 0x00008900ff0e77ac */ /* 0x000ee20008000800 */
[----:B------:R-:W-:-:S02]  /*14c0*/  LOP3.LUT R5, R5, UR7, RZ, 0x3c, !PT ;  /* 0x0000000705057c12 */ /* 0x000fc4000f8e3cff */
[----:B------:R-:W-:Y:S01]  /*14d0*/  PRMT R0, R0, 0x5410, R14 ;  /* 0x0000541000007816 */ /* 0x000fe2000000000e */
[----:B------:R-:W-:Y:S01]  /*14e0*/  IMAD R14, R22, -0x2daee0ad, RZ ;  /* 0xd2511f53160e7824 */ /* 0x000fe200078e02ff */
[----:B------:R-:W-:Y:S01]  /*14f0*/  PRMT R159, R159, 0x5410, R13 ;  /* 0x000054109f9f7816 */ /* 0x000fe2000000000d */
[----:B------:R-:W-:Y:S01]  /*1500*/  IMAD.HI.U32 R13, R8, -0x2daee0ad, RZ ;  /* 0xd2511f53080d7827 */ /* 0x000fe200078e00ff */
[--C-:B------:R-:W-:Y:S01]  /*1510*/  SHF.R.U64 R154, R18, 0x10, R19.reuse ;  /* 0x00000010129a7819 */ /* 0x100fe20000001213 */
[----:B------:R-:W4:Y:S01]  /*1520*/  LDCU.64 UR4, c[0x0][0x398] ;  /* 0x00007300ff0477ac */ /* 0x000f220008000a00 */
[----:B------:R-:W-:Y:S01]  /*1530*/  PRMT R157, R157, 0x5410, R12 ;  /* 0x000054109d9d7816 */ /* 0x000fe2000000000c */
[----:B------:R-:W-:Y:S01]  /*1540*/  IMAD R12, R25, -0x326172a9, RZ ;  /* 0xcd9e8d57190c7824 */ /* 0x000fe200078e02ff */
[----:B------:R-:W-:Y:S01]  /*1550*/  SHF.R.U32.HI R18, RZ, 0x10, R19 ;  /* 0x00000010ff127819 */ /* 0x000fe20000011613 */
[----:B------:R-:W-:Y:S01]  /*1560*/  IMAD.HI.U32 R9, R5, -0x326172a9, RZ ;  /* 0xcd9e8d5705097827 */ /* 0x000fe200078e00ff */
[--C-:B------:R-:W-:Y:S01]  /*1570*/  SHF.R.U64 R156, R64, 0x10, R65.reuse ;  /* 0x00000010409c7819 */ /* 0x100fe20000001241 */
[----:B------:R-:W0:Y:S01]  /*1580*/  LDCU.64 UR10, c[0x0][0x3a0] ;  /* 0x00007400ff0a77ac */ /* 0x000e220008000a00 */
[----:B------:R-:W-:-:S02]  /*1590*/  SHF.R.U32.HI R19, RZ, 0x10, R65 ;  /* 0x00000010ff137819 */ /* 0x000fc40000011641 */
[----:B------:R-:W-:Y:S01]  /*15a0*/  LOP3.LUT R13, R14, UR16, R13, 0x96, !PT ;  /* 0x000000100e0d7c12 */ /* 0x000fe2000f8e960d */
[----:B------:R-:W-:Y:S01]  /*15b0*/  IMAD.MOV.U32 R14, RZ, RZ, R47 ;  /* 0x000000ffff0e7224 */ /* 0x000fe200078e002f */
[----:B------:R-:W-:Y:S01]  /*15c0*/  PRMT R2, R2, 0x5410, R17 ;  /* 0x0000541002027816 */ /* 0x000fe20000000011 */
[----:B------:R-:W-:Y:S01]  /*15d0*/  IMAD.MOV.U32 R17, RZ, RZ, R52 ;  /* 0x000000ffff117224 */ /* 0x000fe200078e0034 */
[----:B------:R-:W-:Y:S02]  /*15e0*/  PRMT R154, R154, 0x5410, R18 ;  /* 0x000054109a9a7816 */ /* 0x000fe40000000012 */
[----:B------:R-:W-:Y:S02]  /*15f0*/  MOV R18, R53 ;  /* 0x0000003500127202 */ /* 0x000fe40000000f00 */
[----:B------:R-:W-:Y:S01]  /*1600*/  LOP3.LUT R9, R12, UR15, R9, 0x96, !PT ;  /* 0x0000000f0c097c12 */ /* 0x000fe2000f8e9609 */
[----:B------:R-:W-:Y:S01]  /*1610*/  IMAD R12, R5, -0x326172a9, RZ ;  /* 0xcd9e8d57050c7824 */ /* 0x000fe200078e02ff */
[----:B------:R-:W-:Y:S01]  /*1620*/  PRMT R156, R156, 0x5410, R19 ;  /* 0x000054109c9c7816 */ /* 0x000fe20000000013 */
[----:B------:R-:W-:Y:S01]  /*1630*/  IMAD.MOV.U32 R19, RZ, RZ, R46 ;  /* 0x000000ffff137224 */ /* 0x000fe200078e002e */
[----:B------:R-:W-:Y:S01]  /*1640*/  PRMT R177, R17, 0x5410, R18 ;  /* 0x0000541011b17816 */ /* 0x000fe20000000012 */
[----:B------:R-:W-:Y:S01]  /*1650*/  IMAD.HI.U32 R5, R13, -0x326172a9, RZ ;  /* 0xcd9e8d570d057827 */ /* 0x000fe200078e00ff */
[----:B------:R-:W-:-:S02]  /*1660*/  SHF.R.U64 R180, R40, 0x10, R41 ;  /* 0x0000001028b47819 */ /* 0x000fc40000001229 */
[----:B------:R-:W-:Y:S01]  /*1670*/  PRMT R178, R19, 0x7610, R178 ;  /* 0x0000761013b27816 */ /* 0x000fe200000000b2 */
[----:B------:R-:W-:Y:S01]  /*1680*/  IMAD R17, R8, -0x2daee0ad, RZ ;  /* 0xd2511f5308117824 */ /* 0x000fe200078e02ff */
[----:B------:R-:W-:Y:S01]  /*1690*/  LOP3.LUT R5, R12, UR17, R5, 0x96, !PT ;  /* 0x000000110c057c12 */ /* 0x000fe2000f8e9605 */
[----:B------:R-:W-:Y:S01]  /*16a0*/  IMAD.HI.U32 R8, R9, -0x2daee0ad, RZ ;  /* 0xd2511f5309087827 */ /* 0x000fe200078e00ff */
[----:B------:R-:W-:Y:S02]  /*16b0*/  PRMT R178, R178, 0x5410, R14 ;  /* 0x00005410b2b27816 */ /* 0x000fe4000000000e */
[----:B------:R-:W-:Y:S01]  /*16c0*/  SHF.R.U64 R181, R62, 0x10, R63 ;  /* 0x000000103eb57819 */ /* 0x000fe2000000123f */
[----:B------:R-:W-:Y:S01]  /*16d0*/  IMAD R12, R13, -0x326172a9, RZ ;  /* 0xcd9e8d570d0c7824 */ /* 0x000fe200078e02ff */
[----:B------:R-:W-:Y:S01]  /*16e0*/  LOP3.LUT R8, R17, UR18, R8, 0x96, !PT ;  /* 0x0000001211087c12 */ /* 0x000fe2000f8e9608 */
[----:B------:R-:W-:Y:S01]  /*16f0*/  IMAD R14, R9, -0x2daee0ad, RZ ;  /* 0xd2511f53090e7824 */ /* 0x000fe200078e02ff */
[----:B------:R-:W-:Y:S01]  /*1700*/  SHF.R.U32.HI R17, RZ, 0x10, R41 ;  /* 0x00000010ff117819 */ /* 0x000fe20000011629 */
[----:B------:R-:W-:Y:S01]  /*1710*/  IMAD.HI.U32 R13, R5, -0x2daee0ad, RZ ;  /* 0xd2511f53050d7827 */ /* 0x000fe200078e00ff */
[----:B------:R-:W-:-:S02]  /*1720*/  SHF.R.U64 R183, R58, 0x10, R59 ;  /* 0x000000103ab77819 */ /* 0x000fc4000000123b */
[----:B------:R-:W-:Y:S01]  /*1730*/  PRMT R180, R180, 0x5410, R17 ;  /* 0x00005410b4b47816 */ /* 0x000fe20000000011 */
[----:B------:R-:W-:Y:S01]  /*1740*/  IMAD.HI.U32 R9, R8, -0x326172a9, RZ ;  /* 0xcd9e8d5708097827 */ /* 0x000fe200078e00ff */
[----:B------:R-:W-:Y:S02]  /*1750*/  LOP3.LUT R13, R14, UR20, R13, 0x96, !PT ;  /* 0x000000140e0d7c12 */ /* 0x000fe4000f8e960d */
[----:B------:R-:W-:Y:S01]  /*1760*/  SHF.R.U32.HI R14, RZ, 0x10, R63 ;  /* 0x00000010ff0e7819 */ /* 0x000fe2000001163f */
[----:B------:R-:W-:Y:S01]  /*1770*/  IMAD R17, R5, -0x2daee0ad, RZ ;  /* 0xd2511f5305117824 */ /* 0x000fe200078e02ff */
[----:B------:R-:W-:Y:S01]  /*1780*/  LOP3.LUT R9, R12, UR19, R9, 0x96, !PT ;  /* 0x000000130c097c12 */ /* 0x000fe2000f8e9609 */
[----:B------:R-:W-:Y:S01]  /*1790*/  IMAD R8, R8, -0x326172a9, RZ ;  /* 0xcd9e8d5708087824 */ /* 0x000fe200078e02ff */
[----:B------:R-:W-:Y:S01]  /*17a0*/  PRMT R181, R181, 0x5410, R14 ;  /* 0x00005410b5b57816 */ /* 0x000fe2000000000e */
[----:B------:R-:W-:Y:S01]  /*17b0*/  IMAD.HI.U32 R5, R13, -0x326172a9, RZ ;  /* 0xcd9e8d570d057827 */ /* 0x000fe200078e00ff */
[----:B------:R-:W-:-:S02]  /*17c0*/  MOV R18, R42 ;  /* 0x0000002a00127202 */ /* 0x000fc40000000f00 */
[----:B------:R-:W-:Y:S01]  /*17d0*/  SHF.R.U32.HI R184, RZ, 0x10, R39 ;  /* 0x00000010ffb87819 */ /* 0x000fe20000011627 */
[C---:B------:R-:W-:Y:S01]  /*17e0*/  IMAD.HI.U32 R12, R9.reuse, -0x2daee0ad, RZ ;  /* 0xd2511f53090c7827 */ /* 0x040fe200078e00ff */
[----:B------:R-:W-:Y:S02]  /*17f0*/  LOP3.LUT R5, R8, UR21, R5, 0x96, !PT ;  /* 0x0000001508057c12 */ /* 0x000fe4000f8e9605 */
[----:B------:R-:W-:Y:S01]  /*1800*/  SHF.R.U64 R182, R60, 0x10, R61 ;  /* 0x000000103cb67819 */ /* 0x000fe2000000123d */
[----:B------:R-:W-:Y:S01]  /*1810*/  IMAD R14, R9, -0x2daee0ad, RZ ;  /* 0xd2511f53090e7824 */ /* 0x000fe200078e02ff */
[----:B------:R-:W-:Y:S01]  /*1820*/  LOP3.LUT R12, R17, UR22, R12, 0x96, !PT ;  /* 0x00000016110c7c12 */ /* 0x000fe2000f8e960c */
[----:B------:R-:W-:Y:S01]  /*1830*/  IMAD.HI.U32 R9, R5, -0x2daee0ad, RZ ;  /* 0xd2511f5305097827 */ /* 0x000fe200078e00ff */
[----:B------:R-:W-:Y:S02]  /*1840*/  SHF.R.U32.HI R17, RZ, 0x10, R59 ;  /* 0x00000010ff117819 */ /* 0x000fe4000001163b */
[----:B------:R-:W-:Y:S01]  /*1850*/  SHF.R.U32.HI R185, RZ, 0x10, R37 ;  /* 0x00000010ffb97819 */ /* 0x000fe20000011625 */
[----:B------:R-:W-:Y:S01]  /*1860*/  IMAD R13, R13, -0x326172a9, RZ ;  /* 0xcd9e8d570d0d7824 */ /* 0x000fe200078e02ff */
[----:B------:R-:W-:Y:S01]  /*1870*/  LOP3.LUT R9, R14, UR24, R9, 0x96, !PT ;  /* 0x000000180e097c12 */ /* 0x000fe2000f8e9609 */
[----:B------:R-:W-:Y:S01]  /*1880*/  IMAD.HI.U32 R8, R12, -0x326172a9, RZ ;  /* 0xcd9e8d570c087827 */ /* 0x000fe200078e00ff */
[----:B------:R-:W-:-:S02]  /*1890*/  PRMT R183, R183, 0x5410, R17 ;  /* 0x00005410b7b77816 */ /* 0x000fc40000000011 */
[----:B------:R-:W-:Y:S01]  /*18a0*/  SHF.R.U64 R17, R36, 0x10, R37 ;  /* 0x0000001024117819 */ /* 0x000fe20000001225 */
[----:B------:R-:W-:Y:S01]  /*18b0*/  IMAD R14, R5, -0x2daee0ad, RZ ;  /* 0xd2511f53050e7824 */ /* 0x000fe200078e02ff */
[----:B------:R-:W-:Y:S01]  /*18c0*/  LOP3.LUT R8, R13, UR23, R8, 0x96, !PT ;  /* 0x000000170d087c12 */ /* 0x000fe2000f8e9608 */
[----:B------:R-:W-:Y:S01]  /*18d0*/  IMAD R12, R12, -0x326172a9, RZ ;  /* 0xcd9e8d570c0c7824 */ /* 0x000fe200078e02ff */
[----:B------:R-:W-:Y:S01]  /*18e0*/  PRMT R184, R184, 0x5410, R17 ;  /* 0x00005410b8b87816 */ /* 0x000fe20000000011 */
[----:B------:R-:W-:Y:S01]  /*18f0*/  IMAD.HI.U32 R5, R9, -0x326172a9, RZ ;  /* 0xcd9e8d5709057827 */ /* 0x000fe200078e00ff */
[----:B------:R-:W-:Y:S02]  /*1900*/  SHF.R.U32.HI R186, RZ, 0x10, R35 ;  /* 0x00000010ffba7819 */ /* 0x000fe40000011623 */
[----:B------:R-:W-:Y:S01]  /*1910*/  SHF.R.U64 R158, R66, 0x10, R67 ;  /* 0x00000010429e7819 */ /* 0x000fe20000001243 */
[----:B------:R-:W-:Y:S01]  /*1920*/  IMAD.MOV.U32 R19, RZ, RZ, R43 ;  /* 0x000000ffff137224 */ /* 0x000fe200078e002b */
[----:B------:R-:W-:Y:S01]  /*1930*/  LOP3.LUT R5, R12, UR25, R5, 0x96, !PT ;  /* 0x000000190c057c12 */ /* 0x000fe2000f8e9605 */
[----:B------:R-:W-:Y:S01]  /*1940*/  IMAD.HI.U32 R13, R8, -0x2daee0ad, RZ ;  /* 0xd2511f53080d7827 */ /* 0x000fe200078e00ff */
[----:B------:R-:W-:-:S02]  /*1950*/  SHF.R.U32.HI R64, RZ, 0x10, R67 ;  /* 0x00000010ff407819 */ /* 0x000fc40000011643 */
[----:B------:R-:W-:Y:S01]  /*1960*/  PRMT R179, R18, 0x5410, R19 ;  /* 0x0000541012b37816 */ /* 0x000fe20000000013 */
[----:B------:R-:W-:Y:S01]  /*1970*/  IMAD R17, R8, -0x2daee0ad, RZ ;  /* 0xd2511f5308117824 */ /* 0x000fe200078e02ff */
[----:B------:R-:W-:Y:S01]  /*1980*/  SHF.R.U32.HI R18, RZ, 0x10, R61 ;  /* 0x00000010ff127819 */ /* 0x000fe2000001163d */
[----:B------:R-:W-:Y:S01]  /*1990*/  IMAD.HI.U32 R12, R5, -0x2daee0ad, RZ ;  /* 0xd2511f53050c7827 */ /* 0x000fe200078e00ff */
[----:B------:R-:W-:Y:S02]  /*19a0*/  LOP3.LUT R13, R14, UR26, R13, 0x96, !PT ;  /* 0x0000001a0e0d7c12 */ /* 0x000fe4000f8e960d */
[----:B------:R-:W-:Y:S01]  /*19b0*/  PRMT R182, R182, 0x5410, R18 ;  /* 0x00005410b6b67816 */ /* 0x000fe20000000012 */
[----:B------:R-:W-:Y:S01]  /*19c0*/  IMAD R9, R9, -0x326172a9, RZ ;  /* 0xcd9e8d5709097824 */ /* 0x000fe200078e02ff */
[----:B------:R-:W-:Y:S01]  /*19d0*/  SHF.R.U64 R18, R34, 0x10, R35 ;  /* 0x0000001022127819 */ /* 0x000fe20000001223 */
[----:B------:R-:W-:Y:S01]  /*19e0*/  IMAD.HI.U32 R8, R13, -0x326172a9, RZ ;  /* 0xcd9e8d570d087827 */ /* 0x000fe200078e00ff */
[----:B------:R-:W-:-:S02]  /*19f0*/  SHF.R.U64 R14, R32, 0x10, R33 ;  /* 0x00000010200e7819 */ /* 0x000fc40000001221 */
[----:B------:R-:W-:Y:S02]  /*1a00*/  LOP3.LUT R12, R17, UR28, R12, 0x96, !PT ;  /* 0x0000001c110c7c12 */ /* 0x000fe4000f8e960c */
[----:B------:R-:W-:Y:S01]  /*1a10*/  PRMT R185, R185, 0x5410, R18 ;  /* 0x00005410b9b97816 */ /* 0x000fe20000000012 */
[----:B------:R-:W-:Y:S01]  /*1a20*/  IMAD R18, R5, -0x2daee0ad, RZ ;  /* 0xd2511f5305127824 */ /* 0x000fe200078e02ff */
[----:B------:R-:W-:Y:S01]  /*1a30*/  PRMT R186, R186, 0x5410, R14 ;  /* 0x00005410baba7816 */ /* 0x000fe2000000000e */
[----:B------:R-:W-:Y:S01]  /*1a40*/  IMAD R14, R13, -0x326172a9, RZ ;  /* 0xcd9e8d570d0e7824 */ /* 0x000fe200078e02ff */
[----:B------:R-:W-:Y:S01]  /*1a50*/  LOP3.LUT R8, R9, UR27, R8, 0x96, !PT ;  /* 0x0000001b09087c12 */ /* 0x000fe2000f8e9608 */
[----:B------:R-:W-:Y:S01]  /*1a60*/  IMAD.HI.U32 R5, R12, -0x326172a9, RZ ;  /* 0xcd9e8d570c057827 */ /* 0x000fe200078e00ff */
[----:B------:R-:W-:Y:S02]  /*1a70*/  MOV R20, R3 ;  /* 0x0000000300147202 */ /* 0x000fe40000000f00 */
[----:B------:R-:W-:Y:S01]  /*1a80*/  PRMT R158, R158, 0x5410, R64 ;  /* 0x000054109e9e7816 */ /* 0x000fe20000000040 */
[----:B------:R-:W-:Y:S01]  /*1a90*/  IMAD.HI.U32 R9, R8, -0x2daee0ad, RZ ;  /* 0xd2511f5308097827 */ /* 0x000fe200078e00ff */
[----:B------:R-:W-:-:S02]  /*1aa0*/  LOP3.LUT R5, R14, UR29, R5, 0x96, !PT ;  /* 0x0000001d0e057c12 */ /* 0x000fc4000f8e9605 */
[----:B------:R-:W-:Y:S01]  /*1ab0*/  PRMT R27, R27, 0x5410, R20 ;  /* 0x000054101b1b7816 */ /* 0x000fe20000000014 */
[----:B------:R-:W-:Y:S01]  /*1ac0*/  IMAD R12, R12, -0x326172a9, RZ ;  /* 0xcd9e8d570c0c7824 */ /* 0x000fe200078e02ff */
[----:B------:R-:W-:Y:S01]  /*1ad0*/  LOP3.LUT R64, R18, UR30, R9, 0x96, !PT ;  /* 0x0000001e12407c12 */ /* 0x000fe2000f8e9609 */
[----:B------:R-:W-:Y:S01]  /*1ae0*/  IMAD R9, R8, -0x2daee0ad, RZ ;  /* 0xd2511f5308097824 */ /* 0x000fe200078e02ff */
[----:B------:R-:W-:Y:S01]  /*1af0*/  SHF.R.U32.HI R74, RZ, 0x10, R3 ;  /* 0x00000010ff4a7819 */ /* 0x000fe20000011603 */
[----:B------:R-:W-:Y:S01]  /*1b00*/  IMAD.HI.U32 R20, R5, -0x2daee0ad, RZ ;  /* 0xd2511f5305147827 */ /* 0x000fe200078e00ff */
[--C-:B------:R-:W-:Y:S02]  /*1b10*/  SHF.R.U64 R70, R10, 0x10, R11.reuse ;  /* 0x000000100a467819 */ /* 0x100fe4000000120b */
[----:B------:R-:W-:Y:S01]  /*1b20*/  SHF.R.U32.HI R71, RZ, 0x10, R11 ;  /* 0x00000010ff477819 */ /* 0x000fe2000001160b */
[----:B------:R-:W-:Y:S01]  /*1b30*/  IMAD.MOV.U32 R3, RZ, RZ, R73 ;  /* 0x000000ffff037224 */ /* 0x000fe200078e0049 */
[----:B------:R-:W-:Y:S01]  /*1b40*/  SHF.R.U32.HI R187, RZ, 0x10, R33 ;  /* 0x00000010ffbb7819 */ /* 0x000fe20000011621 */
[----:B------:R-:W-:Y:S01]  /*1b50*/  IMAD.HI.U32 R19, R64, -0x326172a9, RZ ;  /* 0xcd9e8d5740137827 */ /* 0x000fe200078e00ff */
[----:B------:R-:W-:-:S02]  /*1b60*/  SHF.R.U64 R17, R30, 0x10, R31 ;  /* 0x000000101e117819 */ /* 0x000fc4000000121f */
[----:B------:R-:W-:Y:S01]  /*1b70*/  LOP3.LUT R20, R9, UR32, R20, 0x96, !PT ;  /* 0x0000002009147c12 */ /* 0x000fe2000f8e9614 */
[----:B------:R-:W-:Y:S01]  /*1b80*/  HADD2.F32 R18, -RZ, R6.H0_H0 ;  /* 0x20000006ff127230 */ /* 0x000fe20000004100 */
[--C-:B------:R-:W-:Y:S01]  /*1b90*/  SHF.R.U64 R10, R72, 0x10, R73.reuse ;  /* 0x00000010480a7819 */ /* 0x100fe20000001249 */
[----:B------:R-:W-:Y:S01]  /*1ba0*/  IMAD.MOV.U32 R14, RZ, RZ, RZ ;  /* 0x000000ffff0e7224 */ /* 0x000fe200078e00ff */
[----:B------:R-:W-:Y:S02]  /*1bb0*/  SHF.R.U32.HI R11, RZ, 0x10, R73 ;  /* 0x00000010ff0b7819 */ /* 0x000fe40000011649 */
[----:B------:R-:W-:Y:S01]  /*1bc0*/  PRMT R3, R3, 0x5410, R70 ;  /* 0x0000541003037816 */ /* 0x000fe20000000046 */
[----:B------:R-:W-:Y:S01]  /*1bd0*/  HADD2.F32 R10, -RZ, R10.H0_H0 ;  /* 0x2000000aff0a7230 */ /* 0x000fe20000004100 */
[----:B------:R-:W-:Y:S01]  /*1be0*/  SHF.R.U32.HI R188, RZ, 0x10, R31 ;  /* 0x00000010ffbc7819 */ /* 0x000fe2000001161f */
[----:B------:R-:W-:Y:S01]  /*1bf0*/  HADD2.F32 R11, -RZ, R11.H0_H0 ;  /* 0x2000000bff0b7230 */ /* 0x000fe20000004100 */
[----:B------:R-:W-:-:S02]  /*1c00*/  SHF.R.U64 R13, R28, 0x10, R29 ;  /* 0x000000101c0d7819 */ /* 0x000fc4000000121d */
[--C-:B------:R-:W-:Y:S01]  /*1c10*/  SHF.R.U64 R9, R6, 0x10, R7.reuse ;  /* 0x0000001006097819 */ /* 0x100fe20000001207 */
[----:B------:R-:W-:Y:S01]  /*1c20*/  IMAD R6, R64, -0x326172a9, RZ ;  /* 0xcd9e8d5740067824 */ /* 0x000fe200078e02ff */
[----:B------:R-:W-:Y:S02]  /*1c30*/  SHF.R.U32.HI R8, RZ, 0x10, R7 ;  /* 0x00000010ff087819 */ /* 0x000fe40000011607 */
[--C-:B------:R-:W-:Y:S01]  /*1c40*/  SHF.R.U64 R160, R68, 0x10, R69.reuse ;  /* 0x0000001044a07819 */ /* 0x100fe20000001245 */
[----:B------:R-:W-:Y:S01]  /*1c50*/  HADD2.F32 R9, -RZ, R9.H0_H0 ;  /* 0x20000009ff097230 */ /* 0x000fe20000004100 */
[----:B------:R-:W-:Y:S01]  /*1c60*/  SHF.R.U32.HI R65, RZ, 0x10, R69 ;  /* 0x00000010ff417819 */ /* 0x000fe20000011645 */
[----:B------:R-:W-:Y:S01]  /*1c70*/  HADD2.F32 R8, -RZ, R8.H0_H0 ;  /* 0x20000008ff087230 */ /* 0x000fe20000004100 */
[----:B------:R-:W-:Y:S02]  /*1c80*/  PRMT R4, R4, 0x5410, R71 ;  /* 0x0000541004047816 */ /* 0x000fe40000000047 */
[----:B------:R-:W-:Y:S01]  /*1c90*/  PRMT R187, R187, 0x5410, R17 ;  /* 0x00005410bbbb7816 */ /* 0x000fe20000000011 */
[----:B------:R-:W-:Y:S01]  /*1ca0*/  HADD2.F32 R17, -RZ, R7.H0_H0 ;  /* 0x20000007ff117230 */ /* 0x000fe20000004100 */
[----:B------:R-:W-:Y:S01]  /*1cb0*/  PRMT R188, R188, 0x5410, R13 ;  /* 0x00005410bcbc7816 */ /* 0x000fe2000000000d */
[----:B------:R-:W-:Y:S01]  /*1cc0*/  HADD2.F32 R13, -RZ, R0.H0_H0 ;  /* 0x20000000ff0d7230 */ /* 0x000fe20000004100 */
[----:B------:R-:W-:Y:S01]  /*1cd0*/  LOP3.LUT R19, R12, UR31, R19, 0x96, !PT ;  /* 0x0000001f0c137c12 */ /* 0x000fe2000f8e9613 */
[----:B------:R-:W-:Y:S01]  /*1ce0*/  HADD2.F32 R12, -RZ, R3.H0_H0 ;  /* 0x20000003ff0c7230 */ /* 0x000fe20000004100 */
[----:B------:R-:W-:Y:S01]  /*1cf0*/  PRMT R146, R146, 0x5410, R74 ;  /* 0x0000541092927816 */ /* 0x000fe2000000004a */
[----:B------:R-:W-:Y:S01]  /*1d00*/  IMAD R7, R5, -0x2daee0ad, RZ ;  /* 0xd2511f5305077824 */ /* 0x000fe200078e02ff */
[----:B------:R-:W-:-:S02]  /*1d10*/  PRMT R147, R147, 0x5410, R2 ;  /* 0x0000541093937816 */ /* 0x000fc40000000002 */
[----:B------:R-:W-:Y:S02]  /*1d20*/  PRMT R148, R148, 0x5410, R75 ;  /* 0x0000541094947816 */ /* 0x000fe4000000004b */
[----:B------:R-:W-:Y:S02]  /*1d30*/  PRMT R149, R149, 0x5410, R4 ;  /* 0x0000541095957816 */ /* 0x000fe40000000004 */
[----:B------:R-:W-:Y:S02]  /*1d40*/  PRMT R150, R150, 0x5410, R76 ;  /* 0x0000541096967816 */ /* 0x000fe4000000004c */
[----:B------:R-:W-:Y:S02]  /*1d50*/  PRMT R152, R152, 0x5410, R77 ;  /* 0x0000541098987816 */ /* 0x000fe4000000004d */
[----:B------:R-:W-:Y:S02]  /*1d60*/  PRMT R160, R160, 0x5410, R65 ;  /* 0x00005410a0a07816 */ /* 0x000fe40000000041 */
[----:B------:R-:W-:-:S02]  /*1d70*/  SHF.R.U32.HI R189, RZ, 0x10, R29 ;  /* 0x00000010ffbd7819 */ /* 0x000fc4000001161d */
[----:B01234-:R-:W-:-:S07]  /*1d80*/  LOP3.LUT R16, R16, 0x3, RZ, 0xc0, !PT ;  /* 0x0000000310107812 */ /* 0x01ffce00078ec0ff */
.L_x_38244:
        /* <DEDUP_REMOVED lines=40> */
.L_x_37177:
        /* <DEDUP_REMOVED lines=13> */
.L_x_37179:
[----:B------:R-:W-:Y:S05]  /*20e0*/  BSYNC.RECONVERGENT B3 ;  /* 0x0000000000037941 */ /* 0x000fea0003800200 */
.L_x_37178:
        /* <DEDUP_REMOVED lines=42> */
.L_x_37176:
[----:B------:R-:W-:Y:S05]  /*2390*/  BSYNC.RECONVERGENT B2 ;  /* 0x0000000000027941 */ /* 0x000fea0003800200 */
.L_x_37175:
[----:B------:R-:W0:Y:S01]  /*23a0*/  LDC R163, c[0x0][0x404] ;  /* 0x00010100ffa37b82 */ /* 0x000e220000000800 */
[----:B------:R-:W-:Y:S01]  /*23b0*/  ISETP.NE.AND P3, PT, R137, 0x1, PT ;  /* 0x000000018900780c */ /* 0x000fe20003f65270 */
[----:B------:R-:W-:Y:S01]  /*23c0*/  IMAD.MOV.U32 R166, RZ, RZ, 0x2f800000 ;  /* 0x2f800000ffa67424 */ /* 0x000fe200078e00ff */
[----:B------:R-:W-:Y:S01]  /*23d0*/  I2FP.F32.U32 R7, R136 ;  /* 0x0000008800077245 */ /* 0x000fe20000201000 */
[----:B------:R-:W-:Y:S01]  /*23e0*/  BSSY.RECONVERGENT B2, `(.L_x_37180) ;  /* 0x0000046000027945 */ /* 0x000fe20003800200 */
[----:B------:R-:W-:-:S03]  /*23f0*/  HFMA2 R136, -RZ, RZ, 0, 1.1920928955078125e-07 ;  /* 0x00000002ff887431 */ /* 0x000fc600000001ff */
[----:B------:R-:W-:Y:S01]  /*2400*/  FFMA.FTZ R16, R7, R166, 1.1641532182693481445e-10 ;  /* 0x2f00000007107423 */ /* 0x000fe200000100a6 */
[----:B------:R-:W-:-:S04]  /*2410*/  IMAD.MOV.U32 R7, RZ, RZ, R6 ;  /* 0x000000ffff077224 */ /* 0x000fc800078e0006 */
[----:B0-----:R-:W-:Y:S01]  /*2420*/  FSETP.LE.FTZ.AND P2, PT, R16, R163, PT ;  /* 0x000000a31000720b */ /* 0x001fe20003f53000 */
        /* <DEDUP_REMOVED lines=9> */
.L_x_37182:
        /* <DEDUP_REMOVED lines=13> */
.L_x_37184:
[----:B------:R-:W-:Y:S05]  /*2590*/  BSYNC.RECONVERGENT B3 ;  /* 0x0000000000037941 */ /* 0x000fea0003800200 */
.L_x_37183:
        /* <DEDUP_REMOVED lines=41> */
[----:B------:R-:W-:-:S07]  /*2830*/  HFMA2 R136, -RZ, RZ, 0, 0 ;  /* 0x00000000ff887431 */ /* 0x000fce00000001ff */
.L_x_37181:
[----:B------:R-:W-:Y:S05]  /*2840*/  BSYNC.RECONVERGENT B2 ;  /* 0x0000000000027941 */ /* 0x000fea0003800200 */
.L_x_37180:
[----:B------:R-:W-:Y:S01]  /*2850*/  ISETP.NE.AND P4, PT, R136, 0x1, PT ;  /* 0x000000018800780c */ /* 0x000fe20003f85270 */
[----:B------:R-:W-:Y:S01]  /*2860*/  BSSY.RECONVERGENT B2, `(.L_x_37185) ;  /* 0x0000047000027945 */ /* 0x000fe20003800200 */
[----:B------:R-:W-:Y:S01]  /*2870*/  I2FP.F32.U32 R7, R7 ;  /* 0x0000000700077245 */ /* 0x000fe20000201000 */
[----:B------:R-:W-:-:S04]  /*2880*/  IMAD.MOV.U32 R137, RZ, RZ, 0x2 ;  /* 0x00000002ff897424 */ /* 0x000fc800078e00ff */
        /* <DEDUP_REMOVED lines=12> */
.L_x_37187:
        /* <DEDUP_REMOVED lines=13> */
.L_x_37189:
[----:B------:R-:W-:Y:S05]  /*2a20*/  BSYNC.RECONVERGENT B3 ;  /* 0x0000000000037941 */ /* 0x000fea0003800200 */
.L_x_37188:
        /* <DEDUP_REMOVED lines=42> */
.L_x_37186:
[----:B------:R-:W-:Y:S05]  /*2cd0*/  BSYNC.RECONVERGENT B2 ;  /* 0x0000000000027941 */ /* 0x000fea0003800200 */
.L_x_37185:
[----:B------:R-:W-:Y:S01]  /*2ce0*/  ISETP.NE.AND P5, PT, R137, 0x1, PT ;  /* 0x000000018900780c */ /* 0x000fe20003fa5270 */
[----:B------:R-:W-:Y:S01]  /*2cf0*/  BSSY.RECONVERGENT B2, `(.L_x_37190) ;  /* 0x0000047000027945 */ /* 0x000fe20003800200 */
[----:B------:R-:W-:-:S05]  /*2d00*/  I2FP.F32.U32 R7, R7 ;  /* 0x0000000700077245 */ /* 0x000fca0000201000 */
        /* <DEDUP_REMOVED lines=13> */
.L_x_37192:
        /* <DEDUP_REMOVED lines=13> */
.L_x_37194:
[----:B------:R-:W-:Y:S05]  /*2eb0*/  BSYNC.RECONVERGENT B3 ;  /* 0x0000000000037941 */ /* 0x000fea0003800200 */
.L_x_37193:
        /* <DEDUP_REMOVED lines=42> */
.L_x_37191:
[----:B------:R-:W-:Y:S05]  /*3160*/  BSYNC.RECONVERGENT B2 ;  /* 0x0000000000027941 */ /* 0x000fea0003800200 */
.L_x_37190:
        /* <DEDUP_REMOVED lines=17> */
.L_x_37174:
        /* <DEDUP_REMOVED lines=16> */
.L_x_37198:
        /* <DEDUP_REMOVED lines=13> */
.L_x_37200:
[----:B------:R-:W-:Y:S05]  /*3450*/  BSYNC.RECONVERGENT B3 ;  /* 0x0000000000037941 */ /* 0x000fea0003800200 */
.L_x_37199:
        /* <DEDUP_REMOVED lines=42> */
.L_x_37197:
[----:B------:R-:W-:Y:S05]  /*3700*/  BSYNC.RECONVERGENT B2 ;  /* 0x0000000000027941 */ /* 0x000fea0003800200 */
.L_x_37196:
[----:B------:R-:W0:Y:S01]  /*3710*/  LDC R165, c[0x0][0x404] ;  /* 0x00010100ffa57b82 */ /* 0x000e220000000800 */
[----:B------:R-:W-:Y:S01]  /*3720*/  ISETP.NE.AND P3, PT, R137, 0x1, PT ;  /* 0x000000018900780c */ /* 0x000fe20003f65270 */
[----:B------:R-:W-:Y:S01]  /*3730*/  IMAD.MOV.U32 R163, RZ, RZ, 0x2f800000 ;  /* 0x2f800000ffa37424 */ /* 0x000fe200078e00ff */
[----:B------:R-:W-:Y:S01]  /*3740*/  I2FP.F32.U32 R16, R136 ;  /* 0x0000008800107245 */ /* 0x000fe20000201000 */
[----:B------:R-:W-:Y:S01]  /*3750*/  BSSY.RECONVERGENT B2, `(.L_x_37201) ;  /* 0x0000048000027945 */ /* 0x000fe20003800200 */
[----:B------:R-:W-:-:S03]  /*3760*/  MOV R7, R6 ;  /* 0x0000000600077202 */ /* 0x000fc60000000f00 */
[----:B------:R-:W1:Y:S01]  /*3770*/  LDC R164, c[0x0][0x408] ;  /* 0x00010200ffa47b82 */ /* 0x000e620000000800 */
[----:B------:R-:W-:-:S05]  /*3780*/  FFMA.FTZ R16, R16, R163, 1.1641532182693481445e-10 ;  /* 0x2f00000010107423 */ /* 0x000fca00000100a3 */
[----:B0-----:R-:W-:Y:S01]  /*3790*/  FSETP.LE.FTZ.AND P2, PT, R16, R165, PT ;  /* 0x000000a51000720b */ /* 0x001fe20003f53000 */
[----:B------:R-:W-:Y:S02]  /*37a0*/  IMAD.MOV.U32 R16, RZ, RZ, 0x2 ;  /* 0x00000002ff107424 */ /* 0x000fe400078e00ff */
[----:B-1---5:R-:W-:Y:S01]  /*37b0*/  FMUL.FTZ R167, R72, R164 ;  /* 0x000000a448a77220 */ /* 0x022fe20000410000 */
        /* <DEDUP_REMOVED lines=9> */
.L_x_37203:
        /* <DEDUP_REMOVED lines=13> */
.L_x_37205:
[----:B------:R-:W-:Y:S05]  /*3920*/  BSYNC.RECONVERGENT B3 ;  /* 0x0000000000037941 */ /* 0x000fea0003800200 */
.L_x_37204:
        /* <DEDUP_REMOVED lines=42> */
.L_x_37202:
[----:B------:R-:W-:Y:S05]  /*3bd0*/  BSYNC.RECONVERGENT B2 ;  /* 0x0000000000027941 */ /* 0x000fea0003800200 */
.L_x_37201:
        /* <DEDUP_REMOVED lines=15> */
.L_x_37208:
        /* <DEDUP_REMOVED lines=13> */
.L_x_37210:
[----:B------:R-:W-:Y:S05]  /*3da0*/  BSYNC.RECONVERGENT B3 ;  /* 0x0000000000037941 */ /* 0x000fea0003800200 */
.L_x_37209:
        /* <DEDUP_REMOVED lines=42> */
.L_x_37207:
[----:B------:R-:W-:Y:S05]  /*4050*/  BSYNC.RECONVERGENT B2 ;  /* 0x0000000000027941 */ /* 0x000fea0003800200 */
.L_x_37206:
        /* <DEDUP_REMOVED lines=17> */
.L_x_37213:
        /* <DEDUP_REMOVED lines=13> */
.L_x_37215:
[----:B------:R-:W-:Y:S05]  /*4240*/  BSYNC.RECONVERGENT B3 ;  /* 0x0000000000037941 */ /* 0x000fea0003800200 */
.L_x_37214:
        /* <DEDUP_REMOVED lines=42> */
.L_x_37212:
[----:B------:R-:W-:Y:S05]  /*44f0*/  BSYNC.RECONVERGENT B2 ;  /* 0x0000000000027941 */ /* 0x000fea0003800200 */
.L_x_37211:
        /* <DEDUP_REMOVED lines=15> */
.L_x_37218:
        /* <DEDUP_REMOVED lines=13> */
.L_x_37220:
[----:B------:R-:W-:Y:S05]  /*46c0*/  BSYNC.RECONVERGENT B3 ;  /* 0x0000000000037941 */ /* 0x000fea0003800200 */
.L_x_37219:
        /* <DEDUP_REMOVED lines=42> */
.L_x_37217:
[----:B------:R-:W-:Y:S05]  /*4970*/  BSYNC.RECONVERGENT B2 ;  /* 0x0000000000027941 */ /* 0x000fea0003800200 */
.L_x_37216:
        /* <DEDUP_REMOVED lines=17> */
.L_x_37223:
        /* <DEDUP_REMOVED lines=13> */
.L_x_37225:
[----:B------:R-:W-:Y:S05]  /*4b60*/  BSYNC.RECONVERGENT B3 ;  /* 0x0000000000037941 */ /* 0x000fea0003800200 */
.L_x_37224:
        /* <DEDUP_REMOVED lines=42> */
.L_x_37222:
[----:B------:R-:W-:Y:S05]  /*4e10*/  BSYNC.RECONVERGENT B2 ;  /* 0x0000000000027941 */ /* 0x000fea0003800200 */
.L_x_37221:
        /* <DEDUP_REMOVED lines=15> */
.L_x_37228:
        /* <DEDUP_REMOVED lines=13> */
.L_x_37230:
[----:B------:R-:W-:Y:S05]  /*4fe0*/  BSYNC.RECONVERGENT B3 ;  /* 0x0000000000037941 */ /* 0x000fea0003800200 */
.L_x_37229:
        /* <DEDUP_REMOVED lines=42> */
.L_x_37227:
[----:B------:R-:W-:Y:S05]  /*5290*/  BSYNC.RECONVERGENT B2 ;  /* 0x0000000000027941 */ /* 0x000fea0003800200 */
.L_x_37226:
[----:B------:R-:W-:Y:S01]  /*52a0*/  ISETP.NE.AND P6, PT, R73, 0x1, PT ;  /* 0x000000014900780c */ /* 0x000fe20003fc5270 */
[----:B------:R-:W-:Y:S01]  /*52b0*/  BSSY.RECONVERGENT B2, `(.L_x_37231) ;  /* 0x000004a000027945 */ /* 0x000fe20003800200 */
[----:B------:R-:W-:Y:S01]  /*52c0*/  I2FP.F32.U32 R16, R7 ;  /* 0x0000000700107245 */ /* 0x000fe20000201000 */
[----:B------:R-:W-:Y:S01]  /*52d0*/  FMUL.FTZ R75, R75, R164 ;  /* 0x000000a44b4b7220 */ /* 0x000fe20000410000 */
[----:B------:R-:W-:-:S03]  /*52e0*/  MOV R7, R6 ;  /* 0x0000000600077202 */ /* 0x000fc60000000f00 */
        /* <DEDUP_REMOVED lines=12> */
.L_x_37233:
        /* <DEDUP_REMOVED lines=15> */
.L_x_37235:
[----:B------:R-:W-:Y:S05]  /*54a0*/  BSYNC.RECONVERGENT B3 ;  /* 0x0000000000037941 */ /* 0x000fea0003800200 */
.L_x_37234:
        /* <DEDUP_REMOVED lines=42> */
.L_x_37232:
[----:B------:R-:W-:Y:S05]  /*5750*/  BSYNC.RECONVERGENT B2 ;  /* 0x0000000000027941 */ /* 0x000fea0003800200 */
.L_x_37231:
[-C--:B------:R-:W-:Y:S01]  /*5760*/  FMUL.FTZ R72, R64, R164.reuse ;  /* 0x000000a440487220 */ /* 0x080fe20000410000 */
[-C--:B------:R-:W-:Y:S02]  /*5770*/  FSETP.GTU.FTZ.AND P6, PT, R166, R165.reuse, PT ;  /* 0x000000a5a600720b */ /* 0x080fe40003fdc000 */
[----:B------:R-:W-:Y:S02]  /*5780*/  FSEL R74, R74, RZ, P4 ;  /* 0x000000ff4a4a7208 */ /* 0x000fe40002000000 */
[----:B------:R-:W-:Y:S01]  /*5790*/  FSEL R136, R72, RZ, !P6 ;  /* 0x000000ff48887208 */ /* 0x000fe20007000000 */
[----:B------:R-:W-:Y:S01]  /*57a0*/  FMUL.FTZ R72, R65, R164 ;  /* 0x000000a441487220 */ /* 0x000fe20000410000 */
[----:B------:R-:W-:Y:S02]  /*57b0*/  SEL R139, RZ, 0x1, P6 ;  /* 0x00000001ff8b7807 */ /* 0x000fe40003000000 */
[----:B------:R-:W-:Y:S02]  /*57c0*/  FSETP.GTU.FTZ.AND P6, PT, R170, R165, PT ;  /* 0x000000a5aa00720b */ /* 0x000fe40003fdc000 */
[----:B------:R-:W-:-:S02]  /*57d0*/  FSEL R168, R168, RZ, P3 ;  /* 0x000000ffa8a87208 */ /* 0x000fc40001800000 */
[----:B------:R-:W-:Y:S02]  /*57e0*/  FSEL R73, R72, RZ, !P6 ;  /* 0x000000ff48497208 */ /* 0x000fe40007000000 */
[----:B------:R-:W-:Y:S01]  /*57f0*/  I2FP.F32.U32 R72, R7 ;  /* 0x0000000700487245 */ /* 0x000fe20000201000 */
[-C--:B------:R-:W-:Y:S01]  /*5800*/  FMUL.FTZ R7, R67, R164.reuse ;  /* 0x000000a443077220 */ /* 0x080fe20000410000 */
[----:B------:R-:W-:Y:S01]  /*5810*/  SEL R166, RZ, 0x1, P6 ;  /* 0x00000001ffa67807 */ /* 0x000fe20003000000 */
[----:B------:R-:W-:Y:S01]  /*5820*/  FMUL.FTZ R164, R66, R164 ;  /* 0x000000a442a47220 */ /* 0x000fe20000410000 */
[----:B------:R-:W-:Y:S01]  /*5830*/  FSEL R167, R167, RZ, P2 ;  /* 0x000000ffa7a77208 */ /* 0x000fe20001000000 */
[----:B------:R-:W-:Y:S01]  /*5840*/  FFMA.FTZ R72, R72, R163, 1.1641532182693481445e-10 ;  /* 0x2f00000048487423 */ /* 0x000fe200000100a3 */
[----:B------:R-:W-:Y:S01]  /*5850*/  FSEL R75, R75, RZ, P5 ;  /* 0x000000ff4b4b7208 */ /* 0x000fe20002800000 */
[----:B------:R-:W-:Y:S01]  /*5860*/  FADD.FTZ R73, R168, R73 ;  /* 0x00000049a8497221 */ /* 0x000fe20000010000 */
[----:B------:R-:W-:-:S02]  /*5870*/  PRMT R4, R139, 0x7610, R4 ;  /* 0x000076108b047816 */ /* 0x000fc40000000004 */
[-C--:B------:R-:W-:Y:S01]  /*5880*/  FSETP.GTU.FTZ.AND P6, PT, R72, R165.reuse, PT ;  /* 0x000000a54800720b */ /* 0x080fe20003fdc000 */
[----:B------:R-:W-:Y:S01]  /*5890*/  FADD.FTZ R72, R167, R136 ;  /* 0x00000088a7487221 */ /* 0x000fe20000010000 */
[----:B------:R-:W-:Y:S01]  /*58a0*/  @P1 FADD.FTZ R73, R69, R73 ;  /* 0x0000004945491221 */ /* 0x000fe20000010000 */
[----:B------:R-:W-:Y:S02]  /*58b0*/  PRMT R3, R166, 0x7610, R3 ;  /* 0x00007610a6037816 */ /* 0x000fe40000000003 */
[----:B------:R-:W-:Y:S01]  /*58c0*/  FSEL R138, R7, RZ, !P6 ;  /* 0x000000ff078a7208 */ /* 0x000fe20007000000 */
[----:B------:R-:W-:Y:S01]  /*58d0*/  @P1 FADD.FTZ R72, R68, R72 ;  /* 0x0000004844481221 */ /* 0x000fe20000010000 */
[----:B------:R-:W-:Y:S02]  /*58e0*/  SEL R137, RZ, 0x1, P6 ;  /* 0x00000001ff897807 */ /* 0x000fe40003000000 */
[----:B------:R-:W-:Y:S01]  /*58f0*/  FSETP.GTU.FTZ.AND P6, PT, R172, R165, PT ;  /* 0x000000a5ac00720b */ /* 0x000fe20003fdc000 */
[----:B------:R-:W-:Y:S01]  /*5900*/  FADD.FTZ R75, R138, R75 ;  /* 0x0000004b8a4b7221 */ /* 0x000fe20000010000 */
[----:B------:R-:W-:-:S02]  /*5910*/  PRMT R0, R137, 0x7610, R0 ;  /* 0x0000761089007816 */ /* 0x000fc40000000000 */
[----:B------:R-:W-:Y:S01]  /*5920*/  FSEL R7, R164, RZ, !P6 ;  /* 0x000000ffa4077208 */ /* 0x000fe20007000000 */
[----:B------:R-:W-:-:S04]  /*5930*/  @P1 FADD.FTZ R75, R71, R75 ;  /* 0x0000004b474b1221 */ /* 0x000fc80000010000 */
[----:B------:R-:W-:Y:S01]  /*5940*/  FADD.FTZ R74, R74, R7 ;  /* 0x000000074a4a7221 */ /* 0x000fe20000010000 */
[----:B------:R-:W-:-:S03]  /*5950*/  SEL R7, RZ, 0x1, P6 ;  /* 0x00000001ff077807 */ /* 0x000fc60003000000 */
[----:B------:R-:W-:Y:S01]  /*5960*/  @P1 FADD.FTZ R74, R70, R74 ;  /* 0x0000004a464a1221 */ /* 0x000fe20000010000 */
[----:B------:R-:W-:-:S07]  /*5970*/  PRMT R2, R7, 0x7610, R2 ;  /* 0x0000761007027816 */ /* 0x000fce0000000002 */
.L_x_37195:
[----:B------:R-:W0:Y:S01]  /*5980*/  LDC.64 R138, c[0x0][0x3a8] ;  /* 0x0000ea00ff8a7b82 */ /* 0x000e220000000a00 */
[----:B------:R-:W-:Y:S02]  /*5990*/  SEL R7, RZ, 0x1000000, !P5 ;  /* 0x01000000ff077807 */ /* 0x000fe40006800000 */
[----:B------:R-:W-:Y:S02]  /*59a0*/  SEL R164, RZ, 0x10000, !P4 ;  /* 0x00010000ffa47807 */ /* 0x000fe40006000000 */
[----:B------:R-:W-:-:S03]  /*59b0*/  SEL R163, RZ, 0x100, !P3 ;  /* 0x00000100ffa37807 */ /* 0x000fc60005800000 */
[----:B------:R-:W1:Y:S01]  /*59c0*/  LDC.64 R136, c[0x0][0x3b0] ;  /* 0x0000ec00ff887b82 */ /* 0x000e620000000a00 */
[----:B------:R-:W-:Y:S02]  /*59d0*/  IADD3 R7, PT, PT, R163, R7, R164 ;  /* 0x00000007a3077210 */ /* 0x000fe40007ffe0a4 */
[----:B------:R-:W-:-:S04]  /*59e0*/  SEL R164, RZ, 0x1, !P2 ;  /* 0x00000001ffa47807 */ /* 0x000fc80005000000 */
[----:B------:R-:W-:Y:S01]  /*59f0*/  IADD3 R7, PT, PT, R7, R164, RZ ;  /* 0x000000a407077210 */ /* 0x000fe20007ffe0ff */
[----:B0-----:R-:W-:-:S05]  /*5a00*/  IMAD.WIDE.U32 R138, R5, 0x10, R138 ;  /* 0x00000010058a7825 */ /* 0x001fca00078e008a */
[----:B------:R0:W-:Y:S01]  /*5a10*/  STG.E.128 desc[UR8][R138.64], R72 ;  /* 0x000000488a007986 */ /* 0x0001e2000c101d08 */
[----:B-1----:R-:W-:-:S05]  /*5a20*/  IMAD.WIDE.U32 R136, R5, 0x4, R136 ;  /* 0x0000000405887825 */ /* 0x002fca00078e0088 */
[----:B------:R0:W-:Y:S01]  /*5a30*/  STG.E desc[UR8][R136.64], R7 ;  /* 0x0000000788007986 */ /* 0x0001e2000c101908 */
[----:B------:R-:W-:Y:S05]  /*5a40*/  @!P0 BRA `(.L_x_37236) ;  /* 0x00000000002c8947 */ /* 0x000fea0003800000 */
[----:B0-----:R-:W0:Y:S01]  /*5a50*/  LDC.64 R136, c[0x0][0x3b8] ;  /* 0x0000ee00ff887b82 */ /* 0x001e220000000a00 */
        /* <DEDUP_REMOVED lines=10> */
.L_x_37236:
[----:B01----:R-:W-:Y:S01]  /*5b00*/  IMAD.MOV.U32 R7, RZ, RZ, R162 ;  /* 0x000000ffff077224 */ /* 0x003fe200078e00a2 */
[----:B------:R-:W-:-:S07]  /*5b10*/  IADD3 R136, PT, PT, R5, 0x20, RZ ;  /* 0x0000002005887810 */ /* 0x000fce0007ffe0ff */
.L_x_37173:
[----:B------:R-:W-:Y:S05]  /*5b20*/  BSYNC.RECONVERGENT B1 ;  /* 0x0000000000017941 */ /* 0x000fea0003800200 */
.L_x_37172:
        /* <DEDUP_REMOVED lines=35> */
.L_x_37242:
        /* <DEDUP_REMOVED lines=13> */
.L_x_37244:
[----:B------:R-:W-:Y:S05]  /*5e30*/  BSYNC.RECONVERGENT B3 ;  /* 0x0000000000037941 */ /* 0x000fea0003800200 */
.L_x_37243:
        /* <DEDUP_REMOVED lines=42> */
.L_x_37241:
[----:B------:R-:W-:Y:S05]  /*60e0*/  BSYNC.RECONVERGENT B2 ;  /* 0x0000000000027941 */ /* 0x000fea0003800200 */
.L_x_37240:
[----:B------:R-:W0:Y:S01]  /*60f0*/  LDC R166, c[0x0][0x404] ;  /* 0x00010100ffa67b82 */ /* 0x000e220000000800 */
[----:B------:R-:W-:Y:S01]  /*6100*/  ISETP.NE.AND P3, PT, R138, 0x1, PT ;  /* 0x000000018a00780c */ /* 0x000fe20003f65270 */
[----:B------:R-:W-:Y:S01]  /*6110*/  BSSY.RECONVERGENT B2, `(.L_x_37245) ;  /* 0x000004a000027945 */ /* 0x000fe20003800200 */
[----:B------:R-:W-:Y:S01]  /*6120*/  I2FP.F32.U32 R16, R137 ;  /* 0x0000008900107245 */ /* 0x000fe20000201000 */
[----:B------:R-:W-:Y:S02]  /*6130*/  IMAD.MOV.U32 R137, RZ, RZ, 0x2f800000 ;  /* 0x2f800000ff897424 */ /* 0x000fe400078e00ff */
[----:B------:R-:W-:Y:S02]  /*6140*/  HFMA2 R139, -RZ, RZ, 0, 1.1920928955078125e-07 ;  /* 0x00000002ff8b7431 */ /* 0x000fe400000001ff */
        /* <DEDUP_REMOVED lines=14> */
.L_x_37247:
        /* <DEDUP_REMOVED lines=13> */
.L_x_37249:
[----:B------:R-:W-:Y:S05]  /*6300*/  BSYNC.RECONVERGENT B3 ;  /* 0x0000000000037941 */ /* 0x000fea0003800200 */
.L_x_37248:
        /* <DEDUP_REMOVED lines=42> */
.L_x_37246:
[----:B------:R-:W-:Y:S05]  /*65b0*/  BSYNC.RECONVERGENT B2 ;  /* 0x0000000000027941 */ /* 0x000fea0003800200 */
.L_x_37245:
        /* <DEDUP_REMOVED lines=15> */
.L_x_37252:
        /* <DEDUP_REMOVED lines=13> */
.L_x_37254:
[----:B------:R-:W-:Y:S05]  /*6780*/  BSYNC.RECONVERGENT B3 ;  /* 0x0000000000037941 */ /* 0x000fea0003800200 */
.L_x_37253:
        /* <DEDUP_REMOVED lines=42> */
.L_x_37251:
[----:B------:R-:W-:Y:S05]  /*6a30*/  BSYNC.RECONVERGENT B2 ;  /* 0x0000000000027941 */ /* 0x000fea0003800200 */
.L_x_37250:
        /* <DEDUP_REMOVED lines=17> */
.L_x_37257:
        /* <DEDUP_REMOVED lines=13> */
.L_x_37259:
[----:B------:R-:W-:Y:S05]  /*6c20*/  BSYNC.RECONVERGENT B3 ;  /* 0x0000000000037941 */ /* 0x000fea0003800200 */
.L_x_37258:
        /* <DEDUP_REMOVED lines=42> */
.L_x_37256:
[----:B------:R-:W-:Y:S05]  /*6ed0*/  BSYNC.RECONVERGENT B2 ;  /* 0x0000000000027941 */ /* 0x000fea0003800200 */
.L_x_37255:
        /* <DEDUP_REMOVED lines=15> */
.L_x_37262:
        /* <DEDUP_REMOVED lines=13> */
.L_x_37264:
[----:B------:R-:W-:Y:S05]  /*70a0*/  BSYNC.RECONVERGENT B3 ;  /* 0x0000000000037941 */ /* 0x000fea0003800200 */
.L_x_37263:
        /* <DEDUP_REMOVED lines=42> */
.L_x_37261:
[----:B------:R-:W-:Y:S05]  /*7350*/  BSYNC.RECONVERGENT B2 ;  /* 0x0000000000027941 */ /* 0x000fea0003800200 */
.L_x_37260:
        /* <DEDUP_REMOVED lines=17> */
.L_x_37267:
        /* <DEDUP_REMOVED lines=13> */
.L_x_37269:
[----:B------:R-:W-:Y:S05]  /*7540*/  BSYNC.RECONVERGENT B3 ;  /* 0x0000000000037941 */ /* 0x000fea0003800200 */
.L_x_37268:
        /* <DEDUP_REMOVED lines=42> */
.L_x_37266:
[----:B------:R-:W-:Y:S05]  /*77f0*/  BSYNC.RECONVERGENT B2 ;  /* 0x0000000000027941 */ /* 0x000fea0003800200 */
.L_x_37265:
        /* <DEDUP_REMOVED lines=15> */
.L_x_37272:
        /* <DEDUP_REMOVED lines=13> */
.L_x_37274:
[----:B------:R-:W-:Y:S05]  /*79c0*/  BSYNC.RECONVERGENT B3 ;  /* 0x0000000000037941 */ /* 0x000fea0003800200 */
.L_x_37273:
        /* <DEDUP_REMOVED lines=42> */
.L_x_37271:
[----:B------:R-:W-:Y:S05]  /*7c70*/  BSYNC.RECONVERGENT B2 ;  /* 0x0000000000027941 */ /* 0x000fea0003800200 */
.L_x_37270:
[----:B------:R-:W-:Y:S01]  /*7c80*/  ISETP.NE.AND P6, PT, R76, 0x1, PT ;  /* 0x000000014c00780c */ /* 0x000fe20003fc5270 */
[----:B------:R-:W-:Y:S01]  /*7c90*/  BSSY.RECONVERGENT B2, `(.L_x_37275) ;  /* 0x000004a000027945 */ /* 0x000fe20003800200 */
[----:B------:R-:W-:Y:S01]  /*7ca0*/  I2FP.F32.U32 R16, R7 ;  /* 0x0000000700107245 */ /* 0x000fe20000201000 */
[----:B------:R-:W-:Y:S01]  /*7cb0*/  FMUL.FTZ R79, R79, R165 ;  /* 0x000000a54f4f7220 */ /* 0x000fe20000410000 */
[----:B------:R-:W-:-:S03]  /*7cc0*/  IMAD.MOV.U32 R77, RZ, RZ, R6 ;  /* 0x000000ffff4d7224 */ /* 0x000fc600078e0006 */
        /* <DEDUP_REMOVED lines=12> */
.L_x_37277:
        /* <DEDUP_REMOVED lines=15> */
.L_x_37279:
[----:B------:R-:W-:Y:S05]  /*7e80*/  BSYNC.RECONVERGENT B3 ;  /* 0x0000000000037941 */ /* 0x000fea0003800200 */
.L_x_37278:
        /* <DEDUP_REMOVED lines=42> */
.L_x_37276:
[----:B------:R-:W-:Y:S05]  /*8130*/  BSYNC.RECONVERGENT B2 ;  /* 0x0000000000027941 */ /* 0x000fea0003800200 */
.L_x_37275:
[-C--:B------:R-:W-:Y:S01]  /*8140*/  FMUL.FTZ R163, R64, R165.reuse ;  /* 0x000000a540a37220 */ /* 0x080fe20000410000 */
[-C--:B------:R-:W-:Y:S01]  /*8150*/  FSETP.GTU.FTZ.AND P6, PT, R167, R166.reuse, PT ;  /* 0x000000a6a700720b */ /* 0x080fe20003fdc000 */
[----:B------:R-:W-:Y:S01]  /*8160*/  FMUL.FTZ R139, R65, R165 ;  /* 0x000000a5418b7220 */ /* 0x000fe20000410000 */
[----:B------:R-:W-:Y:S01]  /*8170*/  I2FP.F32.U32 R76, R77 ;  /* 0x0000004d004c7245 */ /* 0x000fe20000201000 */
[-C--:B------:R-:W-:Y:S01]  /*8180*/  FMUL.FTZ R7, R66, R165.reuse ;  /* 0x000000a542077220 */ /* 0x080fe20000410000 */
[----:B------:R-:W-:Y:S01]  /*8190*/  FSEL R163, R163, RZ, !P6 ;  /* 0x000000ffa3a37208 */ /* 0x000fe20007000000 */
[----:B------:R-:W-:Y:S01]  /*81a0*/  FMUL.FTZ R138, R67, R165 ;  /* 0x000000a5438a7220 */ /* 0x000fe20000410000 */
[----:B------:R-:W-:Y:S01]  /*81b0*/  SEL R162, RZ, 0x1, P6 ;  /* 0x00000001ffa27807 */ /* 0x000fe20003000000 */
[----:B------:R-:W-:Y:S01]  /*81c0*/  FFMA.FTZ R137, R76, R137, 1.1641532182693481445e-10 ;  /* 0x2f0000004c897423 */ /* 0x000fe20000010089 */
[----:B------:R-:W-:Y:S02]  /*81d0*/  FSETP.GTU.FTZ.AND P6, PT, R169, R166, PT ;  /* 0x000000a6a900720b */ /* 0x000fe40003fdc000 */
[----:B------:R-:W-:-:S02]  /*81e0*/  FSEL R168, R168, RZ, P2 ;  /* 0x000000ffa8a87208 */ /* 0x000fc40001000000 */
[----:B------:R-:W-:Y:S02]  /*81f0*/  FSEL R139, R139, RZ, !P6 ;  /* 0x000000ff8b8b7208 */ /* 0x000fe40007000000 */
[----:B------:R-:W-:Y:S01]  /*8200*/  SEL R167, RZ, 0x1, P6 ;  /* 0x00000001ffa77807 */ /* 0x000fe20003000000 */
[----:B------:R-:W-:Y:S01]  /*8210*/  FADD.FTZ R76, R168, R163 ;  /* 0x000000a3a84c7221 */ /* 0x000fe20000010000 */
[-C--:B------:R-:W-:Y:S02]  /*8220*/  FSETP.GTU.FTZ.AND P6, PT, R171, R166.reuse, PT ;  /* 0x000000a6ab00720b */ /* 0x080fe40003fdc000 */
[----:B------:R-:W-:Y:S01]  /*8230*/  FSEL R170, R170, RZ, P3 ;  /* 0x000000ffaaaa7208 */ /* 0x000fe20001800000 */
[----:B------:R-:W-:Y:S01]  /*8240*/  @P1 FADD.FTZ R76, R68, R76 ;  /* 0x0000004c444c1221 */ /* 0x000fe20000010000 */
[----:B------:R-:W-:Y:S02]  /*8250*/  FSEL R7, R7, RZ, !P6 ;  /* 0x000000ff07077208 */ /* 0x000fe40007000000 */
[----:B------:R-:W-:Y:S01]  /*8260*/  SEL R169, RZ, 0x1, P6 ;  /* 0x00000001ffa97807 */ /* 0x000fe20003000000 */
[----:B------:R-:W-:Y:S01]  /*8270*/  FADD.FTZ R77, R170, R139 ;  /* 0x0000008baa4d7221 */ /* 0x000fe20000010000 */
[----:B------:R-:W-:-:S02]  /*8280*/  FSETP.GTU.FTZ.AND P6, PT, R137, R166, PT ;  /* 0x000000a68900720b */ /* 0x000fc40003fdc000 */
[----:B------:R-:W-:Y:S01]  /*8290*/  FSEL R78, R78, RZ, P4 ;  /* 0x000000ff4e4e7208 */ /* 0x000fe20002000000 */
[----:B------:R-:W-:Y:S01]  /*82a0*/  @P1 FADD.FTZ R77, R69, R77 ;  /* 0x0000004d454d1221 */ /* 0x000fe20000010000 */
[----:B------:R-:W-:Y:S02]  /*82b0*/  FSEL R138, R138, RZ, !P6 ;  /* 0x000000ff8a8a7208 */ /* 0x000fe40007000000 */
[----:B------:R-:W-:Y:S01]  /*82c0*/  FSEL R79, R79, RZ, P5 ;  /* 0x000000ff4f4f7208 */ /* 0x000fe20002800000 */
[----:B------:R-:W-:Y:S01]  /*82d0*/  FADD.FTZ R78, R78, R7 ;  /* 0x000000074e4e7221 */ /* 0x000fe20000010000 */
[----:B------:R-:W-:Y:S02]  /*82e0*/  SEL R137, RZ, 0x1, P6 ;  /* 0x00000001ff897807 */ /* 0x000fe40003000000 */
[----:B------:R-:W-:Y:S01]  /*82f0*/  PRMT R4, R162, 0x7610, R4 ;  /* 0x00007610a2047816 */ /* 0x000fe20000000004 */
[----:B------:R-:W-:Y:S01]  /*8300*/  FADD.FTZ R79, R138, R79 ;  /* 0x0000004f8a4f7221 */ /* 0x000fe20000010000 */
[----:B------:R-:W-:Y:S01]  /*8310*/  @P1 FADD.FTZ R78, R70, R78 ;  /* 0x0000004e464e1221 */ /* 0x000fe20000010000 */
[----:B------:R-:W-:-:S02]  /*8320*/  PRMT R3, R167, 0x7610, R3 ;  /* 0x00007610a7037816 */ /* 0x000fc40000000003 */
[----:B------:R-:W-:Y:S01]  /*8330*/  @P1 FADD.FTZ R79, R71, R79 ;  /* 0x0000004f474f1221 */ /* 0x000fe20000010000 */
[----:B------:R-:W-:Y:S02]  /*8340*/  PRMT R2, R169, 0x7610, R2 ;  /* 0x00007610a9027816 */ /* 0x000fe40000000002 */
[----:B------:R-:W-:Y:S01]  /*8350*/  PRMT R0, R137, 0x7610, R0 ;  /* 0x0000761089007816 */ /* 0x000fe20000000000 */
[----:B------:R-:W-:Y:S06]  /*8360*/  BRA `(.L_x_37280) ;  /* 0x0000001000d87947 */ /* 0x000fec0003800000 */
.L_x_37239:
        /* <DEDUP_REMOVED lines=16> */
.L_x_37283:
        /* <DEDUP_REMOVED lines=13> */
.L_x_37285:
[----:B------:R-:W-:Y:S05]  /*8540*/  BSYNC.RECONVERGENT B3 ;  /* 0x0000000000037941 */ /* 0x000fea0003800200 */
.L_x_37284:
        /* <DEDUP_REMOVED lines=42> */
.L_x_37282:
[----:B------:R-:W-:Y:S05]  /*87f0*/  BSYNC.RECONVERGENT B2 ;  /* 0x0000000000027941 */ /* 0x000fea0003800200 */
.L_x_37281:
[----:B------:R-:W0:Y:S01]  /*8800*/  LDC R137, c[0x0][0x404] ;  /* 0x00010100ff897b82 */ /* 0x000e220000000800 */
[----:B------:R-:W-:Y:S01]  /*8810*/  ISETP.NE.AND P3, PT, R139, 0x1, PT ;  /* 0x000000018b00780c */ /* 0x000fe20003f65270 */
[----:B------:R-:W-:Y:S01]  /*8820*/  IMAD.MOV.U32 R165, RZ, RZ, 0x2f800000 ;  /* 0x2f800000ffa57424 */ /* 0x000fe200078e00ff */
[----:B------:R-:W-:Y:S01]  /*8830*/  I2FP.F32.U32 R16, R138 ;  /* 0x0000008a00107245 */ /* 0x000fe20000201000 */
[----:B------:R-:W-:Y:S01]  /*8840*/  BSSY.RECONVERGENT B2, `(.L_x_37286) ;  /* 0x0000046000027945 */ /* 0x000fe20003800200 */
[----:B------:R-:W-:Y:S02]  /*8850*/  HFMA2 R138, -RZ, RZ, 0, 1.1920928955078125e-07 ;  /* 0x00000002ff8a7431 */ /* 0x000fe400000001ff */
[----:B------:R-:W-:Y:S02]  /*8860*/  IMAD.MOV.U32 R7, RZ, RZ, R6 ;  /* 0x000000ffff077224 */ /* 0x000fe400078e0006 */
[----:B------:R-:W-:-:S05]  /*8870*/  FFMA.FTZ R16, R16, R165, 1.1641532182693481445e-10 ;  /* 0x2f00000010107423 */ /* 0x000fca00000100a5 */
        /* <DEDUP_REMOVED lines=10> */
.L_x_37288:
        /* <DEDUP_REMOVED lines=13> */
.L_x_37290:
[----:B------:R-:W-:Y:S05]  /*89f0*/  BSYNC.RECONVERGENT B3 ;  /* 0x0000000000037941 */ /* 0x000fea0003800200 */
.L_x_37289:
        /* <DEDUP_REMOVED lines=42> */
.L_x_37287:
[----:B------:R-:W-:Y:S05]  /*8ca0*/  BSYNC.RECONVERGENT B2 ;  /* 0x0000000000027941 */ /* 0x000fea0003800200 */
.L_x_37286:
[----:B------:R-:W-:Y:S01]  /*8cb0*/  ISETP.NE.AND P4, PT, R138, 0x1, PT ;  /* 0x000000018a00780c */ /* 0x000fe20003f85270 */
[----:B------:R-:W-:Y:S01]  /*8cc0*/  BSSY.RECONVERGENT B2, `(.L_x_37291) ;  /* 0x0000047000027945 */ /* 0x000fe20003800200 */
[----:B------:R-:W-:Y:S01]  /*8cd0*/  I2FP.F32.U32 R16, R7 ;  /* 0x0000000700107245 */ /* 0x000fe20000201000 */
        /* <DEDUP_REMOVED lines=13> */
.L_x_37293:
        /* <DEDUP_REMOVED lines=13> */
.L_x_37295:
[----:B------:R-:W-:Y:S05]  /*8e80*/  BSYNC.RECONVERGENT B3 ;  /* 0x0000000000037941 */ /* 0x000fea0003800200 */
.L_x_37294:
        /* <DEDUP_REMOVED lines=42> */
.L_x_37292:
[----:B------:R-:W-:Y:S05]  /*9130*/  BSYNC.RECONVERGENT B2 ;  /* 0x0000000000027941 */ /* 0x000fea0003800200 */
.L_x_37291:
[----:B------:R-:W-:Y:S01]  /*9140*/  ISETP.NE.AND P5, PT, R139, 0x1, PT ;  /* 0x000000018b00780c */ /* 0x000fe20003fa5270 */
[----:B------:R-:W-:Y:S01]  /*9150*/  BSSY.RECONVERGENT B2, `(.L_x_37296) ;  /* 0x0000047000027945 */ /* 0x000fe20003800200 */
[----:B------:R-:W-:Y:S02]  /*9160*/  I2FP.F32.U32 R16, R7 ;  /* 0x0000000700107245 */ /* 0x000fe40000201000 */
        /* <DEDUP_REMOVED lines=13> */
.L_x_37298:
        /* <DEDUP_REMOVED lines=13> */
.L_x_37300:
[----:B------:R-:W-:Y:S05]  /*9310*/  BSYNC.RECONVERGENT B3 ;  /* 0x0000000000037941 */ /* 0x000fea0003800200 */
.L_x_37299:
        /* <DEDUP_REMOVED lines=42> */
.L_x_37297:
[----:B------:R-:W-:Y:S05]  /*95c0*/  BSYNC.RECONVERGENT B2 ;  /* 0x0000000000027941 */ /* 0x000fea0003800200 */
.L_x_37296:
        /* <DEDUP_REMOVED lines=16> */
.L_x_37280:
        /* <DEDUP_REMOVED lines=24> */
.L_x_37301:
[----:B01----:R-:W-:Y:S01]  /*9850*/  IMAD.MOV.U32 R7, RZ, RZ, R164 ;  /* 0x000000ffff077224 */ /* 0x003fe200078e00a4 */
[----:B------:R-:W-:-:S07]  /*9860*/  IADD3 R136, PT, PT, R136, 0x20, RZ ;  /* 0x0000002088887810 */ /* 0x000fce0007ffe0ff */
.L_x_37238:
[----:B------:R-:W-:Y:S05]  /*9870*/  BSYNC.RECONVERGENT B1 ;  /* 0x0000000000017941 */ /* 0x000fea0003800200 */
.L_x_37237:
        /* <DEDUP_REMOVED lines=35> */
.L_x_37307:
        /* <DEDUP_REMOVED lines=13> */
.L_x_37309:
[----:B------:R-:W-:Y:S05]  /*9b80*/  BSYNC.RECONVERGENT B3 ;  /* 0x0000000000037941 */ /* 0x000fea0003800200 */
.L_x_37308:
        /* <DEDUP_REMOVED lines=42> */
.L_x_37306:
[----:B------:R-:W-:Y:S05]  /*9e30*/  BSYNC.RECONVERGENT B2 ;  /* 0x0000000000027941 */ /* 0x000fea0003800200 */
.L_x_37305:
[----:B------:R-:W0:Y:S01]  /*9e40*/  LDC R165, c[0x0][0x404] ;  /* 0x00010100ffa57b82 */ /* 0x000e220000000800 */
[----:B------:R-:W-:Y:S01]  /*9e50*/  ISETP.NE.AND P3, PT, R139, 0x1, PT ;  /* 0x000000018b00780c */ /* 0x000fe20003f65270 */
[----:B------:R-:W-:Y:S01]  /*9e60*/  IMAD.MOV.U32 R16, RZ, RZ, 0x2f800000 ;  /* 0x2f800000ff107424 */ /* 0x000fe200078e00ff */
[----:B------:R-:W-:Y:S01]  /*9e70*/  I2FP.F32.U32 R7, R138 ;  /* 0x0000008a00077245 */ /* 0x000fe20000201000 */
[----:B------:R-:W-:Y:S04]  /*9e80*/  BSSY.RECONVERGENT B2, `(.L_x_37310) ;  /* 0x0000048000027945 */ /* 0x000fe80003800200 */
[----:B------:R-:W1:Y:S01]  /*9e90*/  LDC R137, c[0x0][0x408] ;  /* 0x00010200ff897b82 */ /* 0x000e620000000800 */
[----:B------:R-:W-:Y:S01]  /*9ea0*/  FFMA.FTZ R138, R7, R16, 1.1641532182693481445e-10 ;  /* 0x2f000000078a7423 */ /* 0x000fe20000010010 */
[----:B------:R-:W-:-:S04]  /*9eb0*/  IMAD.MOV.U32 R7, RZ, RZ, R6 ;  /* 0x000000ffff077224 */ /* 0x000fc800078e0006 */
[----:B0-----:R-:W-:Y:S01]  /*9ec0*/  FSETP.LE.FTZ.AND P2, PT, R138, R165, PT ;  /* 0x000000a58a00720b */ /* 0x001fe20003f53000 */
[----:B------:R-:W-:Y:S02]  /*9ed0*/  HFMA2 R138, -RZ, RZ, 0, 1.1920928955078125e-07 ;  /* 0x00000002ff8a7431 */ /* 0x000fe400000001ff */
        /* <DEDUP_REMOVED lines=10> */
.L_x_37312:
        /* <DEDUP_REMOVED lines=13> */
.L_x_37314:
[----:B------:R-:W-:Y:S05]  /*a050*/  BSYNC.RECONVERGENT B3 ;  /* 0x0000000000037941 */ /* 0x000fea0003800200 */
.L_x_37313:
        /* <DEDUP_REMOVED lines=42> */
.L_x_37311:
[----:B------:R-:W-:Y:S05]  /*a300*/  BSYNC.RECONVERGENT B2 ;  /* 0x0000000000027941 */ /* 0x000fea0003800200 */
.L_x_37310:
        /* <DEDUP_REMOVED lines=15> */
.L_x_37317:
        /* <DEDUP_REMOVED lines=13> */
.L_x_37319:
[----:B------:R-:W-:Y:S05]  /*a4d0*/  BSYNC.RECONVERGENT B3 ;  /* 0x0000000000037941 */ /* 0x000fea0003800200 */
.L_x_37318:
        /* <DEDUP_REMOVED lines=42> */
.L_x_37316:
[----:B------:R-:W-:Y:S05]  /*a780*/  BSYNC.RECONVERGENT B2 ;  /* 0x0000000000027941 */ /* 0x000fea0003800200 */
.L_x_37315:
[----:B------:R-:W-:Y:S01]  /*a790*/  ISETP.NE.AND P4, PT, R139, 0x1, PT ;  /* 0x000000018b00780c */ /* 0x000fe20003f85270 */
[----:B------:R-:W-:Y:S01]  /*a7a0*/  BSSY.RECONVERGENT B2, `(.L_x_37320) ;  /* 0x0000048000027945 */ /* 0x000fe20003800200 */
[----:B------:R-:W-:Y:S01]  /*a7b0*/  I2FP.F32.U32 R7, R80 ;  /* 0x0000005000077245 */ /* 0x000fe20000201000 */
[----:B------:R-:W-:Y:S01]  /*a7c0*/  FMUL.FTZ R168, R81, R137 ;  /* 0x0000008951a87220 */ /* 0x000fe20000410000 */
[----:B------:R-:W-:-:S03]  /*a7d0*/  IMAD.MOV.U32 R138, RZ, RZ, 0x2 ;  /* 0x00000002ff8a7424 */ /* 0x000fc600078e00ff */
        /* <DEDUP_REMOVED lines=12> */
.L_x_37322:
        /* <DEDUP_REMOVED lines=13> */
.L_x_37324:
[----:B------:R-:W-:Y:S05]  /*a970*/  BSYNC.RECONVERGENT B3 ;  /* 0x0000000000037941 */ /* 0x000fea0003800200 */
.L_x_37323:
        /* <DEDUP_REMOVED lines=42> */
.L_x_37321:
[----:B------:R-:W-:Y:S05]  /*ac20*/  BSYNC.RECONVERGENT B2 ;  /* 0x0000000000027941 */ /* 0x000fea0003800200 */
.L_x_37320:
        /* <DEDUP_REMOVED lines=15> */
.L_x_37327:
        /* <DEDUP_REMOVED lines=13> */
.L_x_37329:
[----:B------:R-:W-:Y:S05]  /*adf0*/  BSYNC.RECONVERGENT B3 ;  /* 0x0000000000037941 */ /* 0x000fea0003800200 */
.L_x_37328:
        /* <DEDUP_REMOVED lines=42> */
.L_x_37326:
[----:B------:R-:W-:Y:S05]  /*b0a0*/  BSYNC.RECONVERGENT B2 ;  /* 0x0000000000027941 */ /* 0x000fea0003800200 */
.L_x_37325:
[----:B------:R-:W-:Y:S01]  /*b0b0*/  ISETP.NE.AND P5, PT, R139, 0x1, PT ;  /* 0x000000018b00780c */ /* 0x000fe20003fa5270 */
[----:B------:R-:W-:Y:S01]  /*b0c0*/  BSSY.RECONVERGENT B2, `(.L_x_37330) ;  /* 0x0000048000027945 */ /* 0x000fe20003800200 */
[----:B------:R-:W-:Y:S01]  /*b0d0*/  I2FP.F32.U32 R7, R81 ;  /* 0x0000005100077245 */ /* 0x000fe20000201000 */
[----:B------:R-:W-:Y:S01]  /*b0e0*/  FMUL.FTZ R82, R82, R137 ;  /* 0x0000008952527220 */ /* 0x000fe20000410000 */
[----:B------:R-:W-:-:S03]  /*b0f0*/  IMAD.MOV.U32 R138, RZ, RZ, 0x2 ;  /* 0x00000002ff8a7424 */ /* 0x000fc600078e00ff */
        /* <DEDUP_REMOVED lines=12> */
.L_x_37332:
        /* <DEDUP_REMOVED lines=13> */
.L_x_37334:
[----:B------:R-:W-:Y:S05]  /*b290*/  BSYNC.RECONVERGENT B3 ;  /* 0x0000000000037941 */ /* 0x000fea0003800200 */
.L_x_37333:
        /* <DEDUP_REMOVED lines=42> */
.L_x_37331:
[----:B------:R-:W-:Y:S05]  /*b540*/  BSYNC.RECONVERGENT B2 ;  /* 0x0000000000027941 */ /* 0x000fea0003800200 */
.L_x_37330:
        /* <DEDUP_REMOVED lines=15> */
.L_x_37337:
        /* <DEDUP_REMOVED lines=13> */
.L_x_37339:
[----:B------:R-:W-:Y:S05]  /*b710*/  BSYNC.RECONVERGENT B3 ;  /* 0x0000000000037941 */ /* 0x000fea0003800200 */
.L_x_37338:
        /* <DEDUP_REMOVED lines=42> */
.L_x_37336:
[----:B------:R-:W-:Y:S05]  /*b9c0*/  BSYNC.RECONVERGENT B2 ;  /* 0x0000000000027941 */ /* 0x000fea0003800200 */
.L_x_37335:
[----:B------:R-:W-:Y:S01]  /*b9d0*/  ISETP.NE.AND P6, PT, R139, 0x1, PT ;  /* 0x000000018b00780c */ /* 0x000fe20003fc5270 */
[----:B------:R-:W-:Y:S01]  /*b9e0*/  BSSY.RECONVERGENT B2, `(.L_x_37340) ;  /* 0x000004a000027945 */ /* 0x000fe20003800200 */
[----:B------:R-:W-:Y:S01]  /*b9f0*/  I2FP.F32.U32 R7, R81 ;  /* 0x0000005100077245 */ /* 0x000fe20000201000 */
[----:B------:R-:W-:-:S04]  /*ba00*/  FMUL.FTZ R83, R83, R137 ;  /* 0x0000008953537220 */ /* 0x000fc80000410000 */
[----:B------:R-:W-:Y:S01]  /*ba10*/  FFMA.FTZ R80, R7, R16, 1.1641532182693481445e-10 ;  /* 0x2f00000007507423 */ /* 0x000fe20000010010 */
[----:B------:R-:W-:Y:S02]  /*ba20*/  HFMA2 R16, -RZ, RZ, 0, 1.1920928955078125e-07 ;  /* 0x00000002ff107431 */ /* 0x000fe400000001ff */
[----:B------:R-:W-:Y:S02]  /*ba30*/  IMAD.MOV.U32 R7, RZ, RZ, R6 ;  /* 0x000000ffff077224 */ /* 0x000fe400078e0006 */
        /* <DEDUP_REMOVED lines=10> */
.L_x_37342:
        /* <DEDUP_REMOVED lines=15> */
.L_x_37344:
[----:B------:R-:W-:Y:S05]  /*bbd0*/  BSYNC.RECONVERGENT B3 ;  /* 0x0000000000037941 */ /* 0x000fea0003800200 */
.L_x_37343:
        /* <DEDUP_REMOVED lines=42> */
.L_x_37341:
[----:B------:R-:W-:Y:S05]  /*be80*/  BSYNC.RECONVERGENT B2 ;  /* 0x0000000000027941 */ /* 0x000fea0003800200 */
.L_x_37340:
[----:B------:R-:W-:Y:S01]  /*be90*/  FMUL.FTZ R80, R64, R137 ;  /* 0x0000008940507220 */ /* 0x000fe20000410000 */
[----:B------:R-:W-:Y:S01]  /*bea0*/  FSETP.GTU.FTZ.AND P6, PT, R166, R165, PT ;  /* 0x000000a5a600720b */ /* 0x000fe20003fdc000 */
[----:B------:R-:W-:Y:S01]  /*beb0*/  FMUL.FTZ R81, R65, R137 ;  /* 0x0000008941517220 */ /* 0x000fe20000410000 */
[----:B------:R-:W-:Y:S01]  /*bec0*/  I2FP.F32.U32 R7, R7 ;  /* 0x0000000700077245 */ /* 0x000fe20000201000 */
[----:B------:R-:W-:Y:S01]  /*bed0*/  IMAD.MOV.U32 R138, RZ, RZ, 0x2f800000 ;  /* 0x2f800000ff8a7424 */ /* 0x000fe200078e00ff */
[----:B------:R-:W-:Y:S01]  /*bee0*/  FSEL R80, R80, RZ, !P6 ;  /* 0x000000ff50507208 */ /* 0x000fe20007000000 */
[----:B------:R-:W-:Y:S01]  /*bef0*/  FMUL.FTZ R139, R66, R137 ;  /* 0x00000089428b7220 */ /* 0x000fe20000410000 */
[----:B------:R-:W-:Y:S01]  /*bf00*/  SEL R162, RZ, 0x1, P6 ;  /* 0x00000001ffa27807 */ /* 0x000fe20003000000 */
[----:B------:R-:W-:Y:S01]  /*bf10*/  FFMA.FTZ R138, R7, R138, 1.1641532182693481445e-10 ;  /* 0x2f000000078a7423 */ /* 0x000fe2000001008a */
[----:B------:R-:W-:Y:S01]  /*bf20*/  FSETP.GTU.FTZ.AND P6, PT, R170, R165, PT ;  /* 0x000000a5aa00720b */ /* 0x000fe20003fdc000 */
[----:B------:R-:W-:Y:S01]  /*bf30*/  FMUL.FTZ R137, R67, R137 ;  /* 0x0000008943897220 */ /* 0x000fe20000410000 */
        /* <DEDUP_REMOVED lines=25> */
.L_x_37304:
        /* <DEDUP_REMOVED lines=16> */
.L_x_37348:
        /* <DEDUP_REMOVED lines=13> */
.L_x_37350:
[----:B------:R-:W-:Y:S05]  /*c2a0*/  BSYNC.RECONVERGENT B3 ;  /* 0x0000000000037941 */ /* 0x000fea0003800200 */
.L_x_37349:
        /* <DEDUP_REMOVED lines=42> */
.L_x_37347:
[----:B------:R-:W-:Y:S05]  /*c550*/  BSYNC.RECONVERGENT B2 ;  /* 0x0000000000027941 */ /* 0x000fea0003800200 */
.L_x_37346:
[----:B------:R-:W0:Y:S01]  /*c560*/  LDC R137, c[0x0][0x404] ;  /* 0x00010100ff897b82 */ /* 0x000e220000000800 */
[----:B------:R-:W-:Y:S01]  /*c570*/  HFMA2 R165, -RZ, RZ, 0.1171875, 0 ;  /* 0x2f800000ffa57431 */ /* 0x000fe200000001ff */
[----:B------:R-:W-:Y:S01]  /*c580*/  ISETP.NE.AND P3, PT, R139, 0x1, PT ;  /* 0x000000018b00780c */ /* 0x000fe20003f65270 */
[----:B------:R-:W-:Y:S01]  /*c590*/  BSSY.RECONVERGENT B2, `(.L_x_37351) ;  /* 0x0000047000027945 */ /* 0x000fe20003800200 */
[----:B------:R-:W-:Y:S01]  /*c5a0*/  I2FP.F32.U32 R16, R138 ;  /* 0x0000008a00107245 */ /* 0x000fe20000201000 */
[----:B------:R-:W-:Y:S02]  /*c5b0*/  IMAD.MOV.U32 R138, RZ, RZ, 0x2 ;  /* 0x00000002ff8a7424 */ /* 0x000fe400078e00ff */
[----:B------:R-:W-:Y:S02]  /*c5c0*/  IMAD.MOV.U32 R7, RZ, RZ, R6 ;  /* 0x000000ffff077224 */ /* 0x000fe400078e0006 */
[----:B------:R-:W-:-:S05]  /*c5d0*/  FFMA.FTZ R16, R16, R165, 1.1641532182693481445e-10 ;  /* 0x2f00000010107423 */ /* 0x000fca00000100a5 */
[----:B0-----:R-:W-:Y:S01]  /*c5e0*/  FSETP.LE.FTZ.AND P2, PT, R16, R137, PT ;  /* 0x000000891000720b */ /* 0x001fe20003f53000 */
        /* <DEDUP_REMOVED lines=9> */
.L_x_37353:
        /* <DEDUP_REMOVED lines=13> */
.L_x_37355:
[----:B------:R-:W-:Y:S05]  /*c750*/  BSYNC.RECONVERGENT B3 ;  /* 0x0000000000037941 */ /* 0x000fea0003800200 */
.L_x_37354:
        /* <DEDUP_REMOVED lines=42> */
.L_x_37352:
[----:B------:R-:W-:Y:S05]  /*ca00*/  BSYNC.RECONVERGENT B2 ;  /* 0x0000000000027941 */ /* 0x000fea0003800200 */
.L_x_37351:
        /* <DEDUP_REMOVED lines=16> */
.L_x_37358:
        /* <DEDUP_REMOVED lines=13> */
.L_x_37360:
[----:B------:R-:W-:Y:S05]  /*cbe0*/  BSYNC.RECONVERGENT B3 ;  /* 0x0000000000037941 */ /* 0x000fea0003800200 */
.L_x_37359:
        /* <DEDUP_REMOVED lines=42> */
.L_x_37357:
[----:B------:R-:W-:Y:S05]  /*ce90*/  BSYNC.RECONVERGENT B2 ;  /* 0x0000000000027941 */ /* 0x000fea0003800200 */
.L_x_37356:
[----:B------:R-:W-:Y:S01]  /*cea0*/  ISETP.NE.AND P5, PT, R139, 0x1, PT ;  /* 0x000000018b00780c */ /* 0x000fe20003fa5270 */
[----:B------:R-:W-:Y:S01]  /*ceb0*/  BSSY.RECONVERGENT B2, `(.L_x_37361) ;  /* 0x0000047000027945 */ /* 0x000fe20003800200 */
[----:B------:R-:W-:Y:S01]  /*cec0*/  I2FP.F32.U32 R16, R7 ;  /* 0x0000000700107245 */ /* 0x000fe20000201000 */
[----:B------:R-:W-:-:S04]  /*ced0*/  IMAD.MOV.U32 R7, RZ, RZ, R6 ;  /* 0x000000ffff077224 */ /* 0x000fc800078e0006 */
        /* <DEDUP_REMOVED lines=12> */
.L_x_37363:
        /* <DEDUP_REMOVED lines=13> */
.L_x_37365:
[----:B------:R-:W-:Y:S05]  /*d070*/  BSYNC.RECONVERGENT B3 ;  /* 0x0000000000037941 */ /* 0x000fea0003800200 */
.L_x_37364:
        /* <DEDUP_REMOVED lines=42> */
.L_x_37362:
[----:B------:R-:W-:Y:S05]  /*d320*/  BSYNC.RECONVERGENT B2 ;  /* 0x0000000000027941 */ /* 0x000fea0003800200 */
.L_x_37361:
        /* <DEDUP_REMOVED lines=16> */
.L_x_37345:
[----:B------:R-:W0:Y:S01]  /*d430*/  LDC.64 R162, c[0x0][0x3a8] ;  /* 0x0000ea00ffa27b82 */ /* 0x000e220000000a00 */
[----:B------:R-:W-:Y:S02]  /*d440*/  SEL R7, RZ, 0x1000000, !P5 ;  /* 0x01000000ff077807 */ /* 0x000fe40006800000 */
[----:B------:R-:W-:Y:S02]  /*d450*/  SEL R166, RZ, 0x10000, !P4 ;  /* 0x00010000ffa67807 */ /* 0x000fe40006000000 */
[----:B------:R-:W-:-:S03]  /*d460*/  SEL R137, RZ, 0x100, !P3 ;  /* 0x00000100ff897807 */ /* 0x000fc60005800000 */
[----:B------:R-:W1:Y:S01]  /*d470*/  LDC.64 R138, c[0x0][0x3b0] ;  /* 0x0000ec00ff8a7b82 */ /* 0x000e620000000a00 */
[----:B------:R-:W-:Y:S02]  /*d480*/  IADD3 R7, PT, PT, R137, R7, R166 ;  /* 0x0000000789077210 */ /* 0x000fe40007ffe0a6 */
[----:B------:R-:W-:-:S05]  /*d490*/  SEL R166, RZ, 0x1, !P2 ;  /* 0x00000001ffa67807 */ /* 0x000fca0005000000 */
[----:B------:R-:W-:Y:S02]  /*d4a0*/  IMAD.IADD R7, R7, 0x1, R166 ;  /* 0x0000000107077824 */ /* 0x000fe400078e02a6 */
        /* <DEDUP_REMOVED lines=16> */
.L_x_37366:
[----:B01----:R-:W-:Y:S01]  /*d5b0*/  MOV R7, R164 ;  /* 0x000000a400077202 */ /* 0x003fe20000000f00 */
[----:B------:R-:W-:-:S07]  /*d5c0*/  VIADD R136, R136, 0x20 ;  /* 0x0000002088887836 */ /* 0x000fce0000000000 */
.L_x_37303:
[----:B------:R-:W-:Y:S05]  /*d5d0*/  BSYNC.RECONVERGENT B1 ;  /* 0x0000000000017941 */ /* 0x000fea0003800200 */
.L_x_37302:
        /* <DEDUP_REMOVED lines=35> */
.L_x_37372:
        /* <DEDUP_REMOVED lines=13> */
.L_x_37374:
[----:B------:R-:W-:Y:S05]  /*d8e0*/  BSYNC.RECONVERGENT B3 ;  /* 0x0000000000037941 */ /* 0x000fea0003800200 */
.L_x_37373:
        /* <DEDUP_REMOVED lines=42> */
.L_x_37371:
[----:B------:R-:W-:Y:S05]  /*db90*/  BSYNC.RECONVERGENT B2 ;  /* 0x0000000000027941 */ /* 0x000fea0003800200 */
.L_x_37370:
        /* <DEDUP_REMOVED lines=20> */
.L_x_37377:
        /* <DEDUP_REMOVED lines=13> */
.L_x_37379:
[----:B------:R-:W-:Y:S05]  /*ddb0*/  BSYNC.RECONVERGENT B3 ;  /* 0x0000000000037941 */ /* 0x000fea0003800200 */
.L_x_37378:
        /* <DEDUP_REMOVED lines=42> */
.L_x_37376:
[----:B------:R-:W-:Y:S05]  /*e060*/  BSYNC.RECONVERGENT B2 ;  /* 0x0000000000027941 */ /* 0x000fea0003800200 */
.L_x_37375:
        /* <DEDUP_REMOVED lines=15> */
.L_x_37382:
        /* <DEDUP_REMOVED lines=13> */
.L_x_37384:
[----:B------:R-:W-:Y:S05]  /*e230*/  BSYNC.RECONVERGENT B3 ;  /* 0x0000000000037941 */ /* 0x000fea0003800200 */
.L_x_37383:
        /* <DEDUP_REMOVED lines=42> */
.L_x_37381:
[----:B------:R-:W-:Y:S05]  /*e4e0*/  BSYNC.RECONVERGENT B2 ;  /* 0x0000000000027941 */ /* 0x000fea0003800200 */
.L_x_37380:
[----:B------:R-:W-:Y:S01]  /*e4f0*/  ISETP.NE.AND P4, PT, R84, 0x1, PT ;  /* 0x000000015400780c */ /* 0x000fe20003f85270 */
[----:B------:R-:W-:Y:S01]  /*e500*/  FMUL.FTZ R170, R85, R165 ;  /* 0x000000a555aa7220 */ /* 0x000fe20000410000 */
        /* <DEDUP_REMOVED lines=15> */
.L_x_37387:
        /* <DEDUP_REMOVED lines=13> */
.L_x_37389:
[----:B------:R-:W-:Y:S05]  /*e6d0*/  BSYNC.RECONVERGENT B3 ;  /* 0x0000000000037941 */ /* 0x000fea0003800200 */
.L_x_37388:
        /* <DEDUP_REMOVED lines=42> */
.L_x_37386:
[----:B------:R-:W-:Y:S05]  /*e980*/  BSYNC.RECONVERGENT B2 ;  /* 0x0000000000027941 */ /* 0x000fea0003800200 */
.L_x_37385:
        /* <DEDUP_REMOVED lines=15> */
.L_x_37392:
        /* <DEDUP_REMOVED lines=13> */
.L_x_37394:
[----:B------:R-:W-:Y:S05]  /*eb50*/  BSYNC.RECONVERGENT B3 ;  /* 0x0000000000037941 */ /* 0x000fea0003800200 */
.L_x_37393:
        /* <DEDUP_REMOVED lines=42> */
.L_x_37391:
[----:B------:R-:W-:Y:S05]  /*ee00*/  BSYNC.RECONVERGENT B2 ;  /* 0x0000000000027941 */ /* 0x000fea0003800200 */
.L_x_37390:
        /* <DEDUP_REMOVED lines=17> */
.L_x_37397:
        /* <DEDUP_REMOVED lines=13> */
.L_x_37399:
[----:B------:R-:W-:Y:S05]  /*eff0*/  BSYNC.RECONVERGENT B3 ;  /* 0x0000000000037941 */ /* 0x000fea0003800200 */
.L_x_37398:
        /* <DEDUP_REMOVED lines=42> */
.L_x_37396:
[----:B------:R-:W-:Y:S05]  /*f2a0*/  BSYNC.RECONVERGENT B2 ;  /* 0x0000000000027941 */ /* 0x000fea0003800200 */
.L_x_37395:
        /* <DEDUP_REMOVED lines=15> */
.L_x_37402:
        /* <DEDUP_REMOVED lines=13> */
.L_x_37404:
[----:B------:R-:W-:Y:S05]  /*f470*/  BSYNC.RECONVERGENT B3 ;  /* 0x0000000000037941 */ /* 0x000fea0003800200 */
.L_x_37403:
        /* <DEDUP_REMOVED lines=42> */
.L_x_37401:
[----:B------:R-:W-:Y:S05]  /*f720*/  BSYNC.RECONVERGENT B2 ;  /* 0x0000000000027941 */ /* 0x000fea0003800200 */
.L_x_37400:
[----:B------:R-:W-:Y:S01]  /*f730*/  ISETP.NE.AND P6, PT, R84, 0x1, PT ;  /* 0x000000015400780c */ /* 0x000fe20003fc5270 */
[----:B------:R-:W-:Y:S01]  /*f740*/  BSSY.RECONVERGENT B2, `(.L_x_37405) ;  /* 0x000004a000027945 */ /* 0x000fe20003800200 */
[----:B------:R-:W-:Y:S01]  /*f750*/  I2FP.F32.U32 R16, R7 ;  /* 0x0000000700107245 */ /* 0x000fe20000201000 */
[----:B------:R-:W-:Y:S01]  /*f760*/  FMUL.FTZ R87, R87, R165 ;  /* 0x000000a557577220 */ /* 0x000fe20000410000 */
[----:B------:R-:W-:-:S03]  /*f770*/  IMAD.MOV.U32 R85, RZ, RZ, R6 ;  /* 0x000000ffff557224 */ /* 0x000fc600078e0006 */
        /* <DEDUP_REMOVED lines=12> */
.L_x_37407:
        /* <DEDUP_REMOVED lines=15> */
.L_x_37409:
[----:B------:R-:W-:Y:S05]  /*f930*/  BSYNC.RECONVERGENT B3 ;  /* 0x0000000000037941 */ /* 0x000fea0003800200 */
.L_x_37408:
        /* <DEDUP_REMOVED lines=42> */
.L_x_37406:
[----:B------:R-:W-:Y:S05]  /*fbe0*/  BSYNC.RECONVERGENT B2 ;  /* 0x0000000000027941 */ /* 0x000fea0003800200 */
.L_x_37405:
        /* <DEDUP_REMOVED lines=35> */
.L_x_37369:
        /* <DEDUP_REMOVED lines=16> */
.L_x_37413:
        /* <DEDUP_REMOVED lines=13> */
.L_x_37415:
[----:B------:R-:W-:Y:S05]  /*fff0*/  BSYNC.RECONVERGENT B3 ;  /* 0x0000000000037941 */ /* 0x000fea0003800200 */
.L_x_37414:
        /* <DEDUP_REMOVED lines=42> */
.L_x_37412:
[----:B------:R-:W-:Y:S05]  /*102a0*/  BSYNC.RECONVERGENT B2 ;  /* 0x0000000000027941 */ /* 0x000fea0003800200 */
.L_x_37411:
[----:B------:R-:W0:Y:S01]  /*102b0*/  LDC R137, c[0x0][0x404] ;  /* 0x00010100ff897b82 */ /* 0x000e220000000800 */
[----:B------:R-:W-:Y:S01]  /*102c0*/  HFMA2 R16, -RZ, RZ, 0.1171875, 0 ;  /* 0x2f800000ff107431 */ /* 0x000fe200000001ff */
[----:B------:R-:W-:Y:S01]  /*102d0*/  ISETP.NE.AND P3, PT, R139, 0x1, PT ;  /* 0x000000018b00780c */ /* 0x000fe20003f65270 */
[----:B------:R-:W-:Y:S01]  /*102e0*/  BSSY.RECONVERGENT B2, `(.L_x_37416) ;  /* 0x0000047000027945 */ /* 0x000fe20003800200 */
[----:B------:R-:W-:Y:S01]  /*102f0*/  I2FP.F32.U32 R7, R138 ;  /* 0x0000008a00077245 */ /* 0x000fe20000201000 */
[----:B------:R-:W-:-:S04]  /*10300*/  IMAD.MOV.U32 R162, RZ, RZ, 0x2 ;  /* 0x00000002ffa27424 */ /* 0x000fc800078e00ff */
[----:B------:R-:W-:Y:S01]  /*10310*/  FFMA.FTZ R138, R7, R16, 1.1641532182693481445e-10 ;  /* 0x2f000000078a7423 */ /* 0x000fe20000010010 */
[----:B------:R-:W-:-:S04]  /*10320*/  IMAD.MOV.U32 R7, RZ, RZ, R6 ;  /* 0x000000ffff077224 */ /* 0x000fc800078e0006 */
        /* <DEDUP_REMOVED lines=10> */
.L_x_37418:
        /* <DEDUP_REMOVED lines=13> */
.L_x_37420:
[----:B------:R-:W-:Y:S05]  /*104a0*/  BSYNC.RECONVERGENT B3 ;  /* 0x0000000000037941 */ /* 0x000fea0003800200 */
.L_x_37419:
        /* <DEDUP_REMOVED lines=42> */
.L_x_37417:
[----:B------:R-:W-:Y:S05]  /*10750*/  BSYNC.RECONVERGENT B2 ;  /* 0x0000000000027941 */ /* 0x000fea0003800200 */
.L_x_37416:
[----:B------:R-:W-:Y:S01]  /*10760*/  ISETP.NE.AND P4, PT, R162, 0x1, PT ;  /* 0x00000001a200780c */ /* 0x000fe20003f85270 */
[----:B------:R-:W-:Y:S01]  /*10770*/  BSSY.RECONVERGENT B2, `(.L_x_37421) ;  /* 0x0000047000027945 */ /* 0x000fe20003800200 */
[----:B------:R-:W-:Y:S01]  /*10780*/  I2FP.F32.U32 R7, R7 ;  /* 0x0000000700077245 */ /* 0x000fe20000201000 */
[----:B------:R-:W-:-:S04]  /*10790*/  IMAD.MOV.U32 R139, RZ, RZ, 0x2 ;  /* 0x00000002ff8b7424 */ /* 0x000fc800078e00ff */
        /* <DEDUP_REMOVED lines=12> */
.L_x_37423:
        /* <DEDUP_REMOVED lines=13> */
.L_x_37425:
[----:B------:R-:W-:Y:S05]  /*10930*/  BSYNC.RECONVERGENT B3 ;  /* 0x0000000000037941 */ /* 0x000fea0003800200 */
.L_x_37424:
        /* <DEDUP_REMOVED lines=42> */
.L_x_37422:
[----:B------:R-:W-:Y:S05]  /*10be0*/  BSYNC.RECONVERGENT B2 ;  /* 0x0000000000027941 */ /* 0x000fea0003800200 */
.L_x_37421:
[----:B------:R-:W-:Y:S01]  /*10bf0*/  ISETP.NE.AND P5, PT, R139, 0x1, PT ;  /* 0x000000018b00780c */ /* 0x000fe20003fa5270 */
[----:B------:R-:W-:Y:S01]  /*10c00*/  BSSY.RECONVERGENT B2, `(.L_x_37426) ;  /* 0x0000047000027945 */ /* 0x000fe20003800200 */
[----:B------:R-:W-:-:S05]  /*10c10*/  I2FP.F32.U32 R7, R7 ;  /* 0x0000000700077245 */ /* 0x000fca0000201000 */
        /* <DEDUP_REMOVED lines=13> */
.L_x_37428:
        /* <DEDUP_REMOVED lines=13> */
.L_x_37430:
[----:B------:R-:W-:Y:S05]  /*10dc0*/  BSYNC.RECONVERGENT B3 ;  /* 0x0000000000037941 */ /* 0x000fea0003800200 */
.L_x_37429:
        /* <DEDUP_REMOVED lines=42> */
.L_x_37427:
[----:B------:R-:W-:Y:S05]  /*11070*/  BSYNC.RECONVERGENT B2 ;  /* 0x0000000000027941 */ /* 0x000fea0003800200 */
.L_x_37426:
[----:B------:R-:W-:Y:S01]  /*11080*/  I2FP.F32.U32 R7, R7 ;  /* 0x0000000700077245 */ /* 0x000fe20000201000 */
[----:B------:R-:W-:Y:S02]  /*11090*/  IMAD.MOV.U32 R138, RZ, RZ, 0x2f800000 ;  /* 0x2f800000ff8a7424 */ /* 0x000fe400078e00ff */
[----:B-----5:R-:W-:Y:S01]  /*110a0*/  FMUL.FTZ R86, R86, UR12 ;  /* 0x0000000c56567c20 */ /* 0x020fe20008410000 */
[----:B------:R-:W-:Y:S01]  /*110b0*/  FMUL.FTZ R85, R85, UR12 ;  /* 0x0000000c55557c20 */ /* 0x000fe20008410000 */
[----:B------:R-:W-:Y:S01]  /*110c0*/  FMUL.FTZ R84, R84, UR12 ;  /* 0x0000000c54547c20 */ /* 0x000fe20008410000 */
[----:B------:R-:W-:Y:S01]  /*110d0*/  FFMA.FTZ R138, R7, R138, 1.1641532182693481445e-10 ;  /* 0x2f000000078a7423 */ /* 0x000fe2000001008a */
[----:B------:R-:W-:Y:S01]  /*110e0*/  FMUL.FTZ R87, R87, UR12 ;  /* 0x0000000c57577c20 */ /* 0x000fe20008410000 */
[----:B------:R-:W-:Y:S02]  /*110f0*/  FSEL R86, R86, RZ, P4 ;  /* 0x000000ff56567208 */ /* 0x000fe40002000000 */
[----:B------:R-:W-:-:S02]  /*11100*/  FSEL R85, R85, RZ, P3 ;  /* 0x000000ff55557208 */ /* 0x000fc40001800000 */
[----:B------:R-:W-:Y:S01]  /*11110*/  FSETP.GTU.FTZ.AND P5, PT, R138, R137, PT ;  /* 0x000000898a00720b */ /* 0x000fe20003fbc000 */
[----:B------:R-:W-:Y:S01]  /*11120*/  @P1 FADD.FTZ R86, R70, R86 ;  /* 0x0000005646561221 */ /* 0x000fe20000010000 */
[----:B------:R-:W-:Y:S01]  /*11130*/  FSEL R84, R84, RZ, P2 ;  /* 0x000000ff54547208 */ /* 0x000fe20001000000 */
[----:B------:R-:W-:Y:S01]  /*11140*/  @P1 FADD.FTZ R85, R69, R85 ;  /* 0x0000005545551221 */ /* 0x000fe20000010000 */
[----:B------:R-:W-:Y:S02]  /*11150*/  FSEL R87, R87, RZ, !P5 ;  /* 0x000000ff57577208 */ /* 0x000fe40006800000 */
[----:B------:R-:W-:Y:S01]  /*11160*/  PLOP3.LUT P5, PT, P5, PT, PT, 0x8, 0x80 ;  /* 0x000000000080781c */ /* 0x000fe20002fae170 */
[----:B------:R-:W-:Y:S02]  /*11170*/  @P1 FADD.FTZ R84, R68, R84 ;  /* 0x0000005444541221 */ /* 0x000fe40000010000 */
[----:B------:R-:W-:-:S10]  /*11180*/  @P1 FADD.FTZ R87, R71, R87 ;  /* 0x0000005747571221 */ /* 0x000fd40000010000 */
.L_x_37410:
        /* <DEDUP_REMOVED lines=24> */
.L_x_37431:
[----:B01----:R-:W-:Y:S02]  /*11310*/  IMAD.MOV.U32 R7, RZ, RZ, R164 ;  /* 0x000000ffff077224 */ /* 0x003fe400078e00a4 */
[----:B------:R-:W-:-:S07]  /*11320*/  VIADD R136, R136, 0x20 ;  /* 0x0000002088887836 */ /* 0x000fce0000000000 */
.L_x_37368:
[----:B------:R-:W-:Y:S05]  /*11330*/  BSYNC.RECONVERGENT B1 ;  /* 0x0000000000017941 */ /* 0x000fea0003800200 */
.L_x_37367:
        /* <DEDUP_REMOVED lines=35> */
.L_x_37437:
        /* <DEDUP_REMOVED lines=13> */
.L_x_37439:
[----:B------:R-:W-:Y:S05]  /*11640*/  BSYNC.RECONVERGENT B3 ;  /* 0x0000000000037941 */ /* 0x000fea0003800200 */
.L_x_37438:
        /* <DEDUP_REMOVED lines=42> */
.L_x_37436:
[----:B------:R-:W-:Y:S05]  /*118f0*/  BSYNC.RECONVERGENT B2 ;  /* 0x0000000000027941 */ /* 0x000fea0003800200 */
.L_x_37435:
[----:B------:R-:W0:Y:S01]  /*11900*/  LDC R166, c[0x0][0x408] ;  /* 0x00010200ffa67b82 */ /* 0x000e220000000800 */
[----:B------:R-:W-:Y:S01]  /*11910*/  ISETP.NE.AND P3, PT, R138, 0x1, PT ;  /* 0x000000018a00780c */ /* 0x000fe20003f65270 */
[----:B------:R-:W-:Y:S01]  /*11920*/  BSSY.RECONVERGENT B2, `(.L_x_37440) ;  /* 0x000004a000027945 */ /* 0x000fe20003800200 */
[----:B------:R-:W-:Y:S01]  /*11930*/  I2FP.F32.U32 R16, R137 ;  /* 0x0000008900107245 */ /* 0x000fe20000201000 */
[----:B------:R-:W-:Y:S01]  /*11940*/  IMAD.MOV.U32 R137, RZ, RZ, 0x2f800000 ;  /* 0x2f800000ff897424 */ /* 0x000fe200078e00ff */
[----:B------:R-:W-:Y:S01]  /*11950*/  MOV R7, R6 ;  /* 0x0000000600077202 */ /* 0x000fe20000000f00 */
[----:B------:R-:W-:Y:S02]  /*11960*/  IMAD.MOV.U32 R139, RZ, RZ, 0x2 ;  /* 0x00000002ff8b7424 */ /* 0x000fe400078e00ff */
[----:B------:R-:W1:Y:S01]  /*11970*/  LDC R165, c[0x0][0x404] ;  /* 0x00010100ffa57b82 */ /* 0x000e620000000800 */
[----:B------:R-:W-:Y:S01]  /*11980*/  FFMA.FTZ R16, R16, R137, 1.1641532182693481445e-10 ;  /* 0x2f00000010107423 */ /* 0x000fe20000010089 */
[----:B0----5:R-:W-:-:S04]  /*11990*/  FMUL.FTZ R167, R88, R166 ;  /* 0x000000a658a77220 */ /* 0x021fc80000410000 */
[----:B-1----:R-:W-:Y:S01]  /*119a0*/  FSETP.LE.FTZ.AND P2, PT, R16, R165, PT ;  /* 0x000000a51000720b */ /* 0x002fe20003f53000 */
        /* <DEDUP_REMOVED lines=9> */
.L_x_37442:
        /* <DEDUP_REMOVED lines=13> */
.L_x_37444:
[----:B------:R-:W-:Y:S05]  /*11b10*/  BSYNC.RECONVERGENT B3 ;  /* 0x0000000000037941 */ /* 0x000fea0003800200 */
.L_x_37443:
        /* <DEDUP_REMOVED lines=42> */
.L_x_37441:
[----:B------:R-:W-:Y:S05]  /*11dc0*/  BSYNC.RECONVERGENT B2 ;  /* 0x0000000000027941 */ /* 0x000fea0003800200 */
.L_x_37440:
        /* <DEDUP_REMOVED lines=15> */
.L_x_37447:
        /* <DEDUP_REMOVED lines=13> */
.L_x_37449:
[----:B------:R-:W-:Y:S05]  /*11f90*/  BSYNC.RECONVERGENT B3 ;  /* 0x0000000000037941 */ /* 0x000fea0003800200 */
.L_x_37448:
        /* <DEDUP_REMOVED lines=42> */
.L_x_37446:
[----:B------:R-:W-:Y:S05]  /*12240*/  BSYNC.RECONVERGENT B2 ;  /* 0x0000000000027941 */ /* 0x000fea0003800200 */
.L_x_37445:
[----:B------:R-:W-:Y:S01]  /*12250*/  ISETP.NE.AND P4, PT, R88, 0x1, PT ;  /* 0x000000015800780c */ /* 0x000fe20003f85270 */
[----:B------:R-:W-:Y:S01]  /*12260*/  BSSY.RECONVERGENT B2, `(.L_x_37450) ;  /* 0x0000048000027945 */ /* 0x000fe20003800200 */
[----:B------:R-:W-:Y:S01]  /*12270*/  I2FP.F32.U32 R16, R7 ;  /* 0x0000000700107245 */ /* 0x000fe20000201000 */
[----:B------:R-:W-:Y:S01]  /*12280*/  FMUL.FTZ R169, R89, R166 ;  /* 0x000000a659a97220 */ /* 0x000fe20000410000 */
        /* <DEDUP_REMOVED lines=13> */
.L_x_37452:
        /* <DEDUP_REMOVED lines=13> */
.L_x_37454:
[----:B------:R-:W-:Y:S05]  /*12430*/  BSYNC.RECONVERGENT B3 ;  /* 0x0000000000037941 */ /* 0x000fea0003800200 */
.L_x_37453:
        /* <DEDUP_REMOVED lines=42> */
.L_x_37451:
[----:B------:R-:W-:Y:S05]  /*126e0*/  BSYNC.RECONVERGENT B2 ;  /* 0x0000000000027941 */ /* 0x000fea0003800200 */
.L_x_37450:
        /* <DEDUP_REMOVED lines=15> */
.L_x_37457:
        /* <DEDUP_REMOVED lines=13> */
.L_x_37459:
[----:B------:R-:W-:Y:S05]  /*128b0*/  BSYNC.RECONVERGENT B3 ;  /* 0x0000000000037941 */ /* 0x000fea0003800200 */
.L_x_37458:
        /* <DEDUP_REMOVED lines=42> */
.L_x_37456:
[----:B------:R-:W-:Y:S05]  /*12b60*/  BSYNC.RECONVERGENT B2 ;  /* 0x0000000000027941 */ /* 0x000fea0003800200 */
.L_x_37455:
        /* <DEDUP_REMOVED lines=17> */
.L_x_37462:
        /* <DEDUP_REMOVED lines=13> */
.L_x_37464:
[----:B------:R-:W-:Y:S05]  /*12d50*/  BSYNC.RECONVERGENT B3 ;  /* 0x0000000000037941 */ /* 0x000fea0003800200 */
.L_x_37463:
        /* <DEDUP_REMOVED lines=42> */
.L_x_37461:
[----:B------:R-:W-:Y:S05]  /*13000*/  BSYNC.RECONVERGENT B2 ;  /* 0x0000000000027941 */ /* 0x000fea0003800200 */
.L_x_37460:
        /* <DEDUP_REMOVED lines=15> */
.L_x_37467:
        /* <DEDUP_REMOVED lines=13> */
.L_x_37469:
[----:B------:R-:W-:Y:S05]  /*131d0*/  BSYNC.RECONVERGENT B3 ;  /* 0x0000000000037941 */ /* 0x000fea0003800200 */
.L_x_37468:
        /* <DEDUP_REMOVED lines=42> */
.L_x_37466:
[----:B------:R-:W-:Y:S05]  /*13480*/  BSYNC.RECONVERGENT B2 ;  /* 0x0000000000027941 */ /* 0x000fea0003800200 */
.L_x_37465:
        /* <DEDUP_REMOVED lines=17> */
.L_x_37472:
        /* <DEDUP_REMOVED lines=15> */
.L_x_37474:
[----:B------:R-:W-:Y:S05]  /*13690*/  BSYNC.RECONVERGENT B3 ;  /* 0x0000000000037941 */ /* 0x000fea0003800200 */
.L_x_37473:
        /* <DEDUP_REMOVED lines=42> */
.L_x_37471:
[----:B------:R-:W-:Y:S05]  /*13940*/  BSYNC.RECONVERGENT B2 ;  /* 0x0000000000027941 */ /* 0x000fea0003800200 */
.L_x_37470:
[-C--:B------:R-:W-:Y:S01]  /*13950*/  FMUL.FTZ R88, R64, R166.reuse ;  /* 0x000000a640587220 */ /* 0x080fe20000410000 */
[----:B------:R-:W-:Y:S01]  /*13960*/  FSETP.GTU.FTZ.AND P6, PT, R168, R165, PT ;  /* 0x000000a5a800720b */ /* 0x000fe20003fdc000 */
[-C--:B------:R-:W-:Y:S01]  /*13970*/  FMUL.FTZ R138, R65, R166.reuse ;  /* 0x000000a6418a7220 */ /* 0x080fe20000410000 */
[----:B------:R-:W-:Y:S01]  /*13980*/  I2FP.F32.U32 R162, R7 ;  /* 0x0000000700a27245 */ /* 0x000fe20000201000 */
[-C--:B------:R-:W-:Y:S01]  /*13990*/  FMUL.FTZ R139, R66, R166.reuse ;  /* 0x000000a6428b7220 */ /* 0x080fe20000410000 */
[----:B------:R-:W-:Y:S02]  /*139a0*/  FSEL R88, R88, RZ, !P6 ;  /* 0x000000ff58587208 */ /* 0x000fe40007000000 */
        /* <DEDUP_REMOVED lines=29> */
.L_x_37434:
        /* <DEDUP_REMOVED lines=16> */
.L_x_37478:
        /* <DEDUP_REMOVED lines=13> */
.L_x_37480:
[----:B------:R-:W-:Y:S05]  /*13d50*/  BSYNC.RECONVERGENT B3 ;  /* 0x0000000000037941 */ /* 0x000fea0003800200 */
.L_x_37479:
        /* <DEDUP_REMOVED lines=42> */
.L_x_37477:
[----:B------:R-:W-:Y:S05]  /*14000*/  BSYNC.RECONVERGENT B2 ;  /* 0x0000000000027941 */ /* 0x000fea0003800200 */
.L_x_37476:
[----:B------:R-:W0:Y:S01]  /*14010*/  LDC R137, c[0x0][0x404] ;  /* 0x00010100ff897b82 */ /* 0x000e220000000800 */
[----:B------:R-:W-:Y:S01]  /*14020*/  ISETP.NE.AND P3, PT, R139, 0x1, PT ;  /* 0x000000018b00780c */ /* 0x000fe20003f65270 */
[----:B------:R-:W-:Y:S01]  /*14030*/  IMAD.MOV.U32 R165, RZ, RZ, 0x2f800000 ;  /* 0x2f800000ffa57424 */ /* 0x000fe200078e00ff */
[----:B------:R-:W-:Y:S01]  /*14040*/  I2FP.F32.U32 R16, R138 ;  /* 0x0000008a00107245 */ /* 0x000fe20000201000 */
[----:B------:R-:W-:Y:S01]  /*14050*/  BSSY.RECONVERGENT B2, `(.L_x_37481) ;  /* 0x0000046000027945 */ /* 0x000fe20003800200 */
[----:B------:R-:W-:Y:S01]  /*14060*/  IMAD.MOV.U32 R138, RZ, RZ, 0x2 ;  /* 0x00000002ff8a7424 */ /* 0x000fe200078e00ff */
[----:B------:R-:W-:Y:S02]  /*14070*/  MOV R7, R6 ;  /* 0x0000000600077202 */ /* 0x000fe40000000f00 */
[----:B------:R-:W-:-:S05]  /*14080*/  FFMA.FTZ R16, R16, R165, 1.1641532182693481445e-10 ;  /* 0x2f00000010107423 */ /* 0x000fca00000100a5 */
[----:B0-----:R-:W-:Y:S01]  /*14090*/  FSETP.LE.FTZ.AND P2, PT, R16, R137, PT ;  /* 0x000000891000720b */ /* 0x001fe20003f53000 */
        /* <DEDUP_REMOVED lines=9> */
.L_x_37483:
        /* <DEDUP_REMOVED lines=13> */
.L_x_37485:
[----:B------:R-:W-:Y:S05]  /*14200*/  BSYNC.RECONVERGENT B3 ;  /* 0x0000000000037941 */ /* 0x000fea0003800200 */
.L_x_37484:
        /* <DEDUP_REMOVED lines=42> */
.L_x_37482:
[----:B------:R-:W-:Y:S05]  /*144b0*/  BSYNC.RECONVERGENT B2 ;  /* 0x0000000000027941 */ /* 0x000fea0003800200 */
.L_x_37481:
[----:B------:R-:W-:Y:S01]  /*144c0*/  ISETP.NE.AND P4, PT, R138, 0x1, PT ;  /* 0x000000018a00780c */ /* 0x000fe20003f85270 */
[----:B------:R-:W-:Y:S01]  /*144d0*/  BSSY.RECONVERGENT B2, `(.L_x_37486) ;  /* 0x0000047000027945 */ /* 0x000fe20003800200 */
[----:B------:R-:W-:Y:S01]  /*144e0*/  I2FP.F32.U32 R16, R7 ;  /* 0x0000000700107245 */ /* 0x000fe20000201000 */
        /* <DEDUP_REMOVED lines=13> */
.L_x_37488:
        /* <DEDUP_REMOVED lines=13> */
.L_x_37490:
[----:B------:R-:W-:Y:S05]  /*14690*/  BSYNC.RECONVERGENT B3 ;  /* 0x0000000000037941 */ /* 0x000fea0003800200 */
.L_x_37489:
        /* <DEDUP_REMOVED lines=42> */
.L_x_37487:
[----:B------:R-:W-:Y:S05]  /*14940*/  BSYNC.RECONVERGENT B2 ;  /* 0x0000000000027941 */ /* 0x000fea0003800200 */
.L_x_37486:
[----:B------:R-:W-:Y:S01]  /*14950*/  ISETP.NE.AND P5, PT, R139, 0x1, PT ;  /* 0x000000018b00780c */ /* 0x000fe20003fa5270 */
[----:B------:R-:W-:Y:S01]  /*14960*/  BSSY.RECONVERGENT B2, `(.L_x_37491) ;  /* 0x0000047000027945 */ /* 0x000fe20003800200 */
[----:B------:R-:W-:Y:S01]  /*14970*/  I2FP.F32.U32 R16, R7 ;  /* 0x0000000700107245 */ /* 0x000fe20000201000 */
[----:B------:R-:W-:-:S04]  /*14980*/  IMAD.MOV.U32 R7, RZ, RZ, R6 ;  /* 0x000000ffff077224 */ /* 0x000fc800078e0006 */
        /* <DEDUP_REMOVED lines=12> */
.L_x_37493:
        /* <DEDUP_REMOVED lines=13> */
.L_x_37495:
[----:B------:R-:W-:Y:S05]  /*14b20*/  BSYNC.RECONVERGENT B3 ;  /* 0x0000000000037941 */ /* 0x000fea0003800200 */
.L_x_37494:
        /* <DEDUP_REMOVED lines=42> */
.L_x_37492:
[----:B------:R-:W-:Y:S05]  /*14dd0*/  BSYNC.RECONVERGENT B2 ;  /* 0x0000000000027941 */ /* 0x000fea0003800200 */
.L_x_37491:
        /* <DEDUP_REMOVED lines=16> */
.L_x_37475:
        /* <DEDUP_REMOVED lines=24> */
.L_x_37496:
[----:B01----:R-:W-:Y:S02]  /*15060*/  IMAD.MOV.U32 R7, RZ, RZ, R164 ;  /* 0x000000ffff077224 */ /* 0x003fe400078e00a4 */
[----:B------:R-:W-:-:S07]  /*15070*/  VIADD R136, R136, 0x20 ;  /* 0x0000002088887836 */ /* 0x000fce0000000000 */
.L_x_37433:
[----:B------:R-:W-:Y:S05]  /*15080*/  BSYNC.RECONVERGENT B1 ;  /* 0x0000000000017941 */ /* 0x000fea0003800200 */
.L_x_37432:
        /* <DEDUP_REMOVED lines=35> */
.L_x_37502:
        /* <DEDUP_REMOVED lines=13> */
.L_x_37504:
[----:B------:R-:W-:Y:S05]  /*15390*/  BSYNC.RECONVERGENT B3 ;  /* 0x0000000000037941 */ /* 0x000fea0003800200 */
.L_x_37503:
        /* <DEDUP_REMOVED lines=42> */
.L_x_37501:
[----:B------:R-:W-:Y:S05]  /*15640*/  BSYNC.RECONVERGENT B2 ;  /* 0x0000000000027941 */ /* 0x000fea0003800200 */
.L_x_37500:
        /* <DEDUP_REMOVED lines=20> */
.L_x_37507:
        /* <DEDUP_REMOVED lines=13> */
.L_x_37509:
[----:B------:R-:W-:Y:S05]  /*15860*/  BSYNC.RECONVERGENT B3 ;  /* 0x0000000000037941 */ /* 0x000fea0003800200 */
.L_x_37508:
        /* <DEDUP_REMOVED lines=42> */
.L_x_37506:
[----:B------:R-:W-:Y:S05]  /*15b10*/  BSYNC.RECONVERGENT B2 ;  /* 0x0000000000027941 */ /* 0x000fea0003800200 */
.L_x_37505:
        /* <DEDUP_REMOVED lines=15> */
.L_x_37512:
        /* <DEDUP_REMOVED lines=13> */
.L_x_37514:
[----:B------:R-:W-:Y:S05]  /*15ce0*/  BSYNC.RECONVERGENT B3 ;  /* 0x0000000000037941 */ /* 0x000fea0003800200 */
.L_x_37513:
        /* <DEDUP_REMOVED lines=42> */
.L_x_37511:
[----:B------:R-:W-:Y:S05]  /*15f90*/  BSYNC.RECONVERGENT B2 ;  /* 0x0000000000027941 */ /* 0x000fea0003800200 */
.L_x_37510:
        /* <DEDUP_REMOVED lines=17> */
.L_x_37517:
        /* <DEDUP_REMOVED lines=13> */
.L_x_37519:
[----:B------:R-:W-:Y:S05]  /*16180*/  BSYNC.RECONVERGENT B3 ;  /* 0x0000000000037941 */ /* 0x000fea0003800200 */
.L_x_37518:
        /* <DEDUP_REMOVED lines=42> */
.L_x_37516:
[----:B------:R-:W-:Y:S05]  /*16430*/  BSYNC.RECONVERGENT B2 ;  /* 0x0000000000027941 */ /* 0x000fea0003800200 */
.L_x_37515:
        /* <DEDUP_REMOVED lines=15> */
.L_x_37522:
        /* <DEDUP_REMOVED lines=13> */
.L_x_37524:
[----:B------:R-:W-:Y:S05]  /*16600*/  BSYNC.RECONVERGENT B3 ;  /* 0x0000000000037941 */ /* 0x000fea0003800200 */
.L_x_37523:
        /* <DEDUP_REMOVED lines=42> */
.L_x_37521:
[----:B------:R-:W-:Y:S05]  /*168b0*/  BSYNC.RECONVERGENT B2 ;  /* 0x0000000000027941 */ /* 0x000fea0003800200 */
.L_x_37520:
        /* <DEDUP_REMOVED lines=17> */
.L_x_37527:
        /* <DEDUP_REMOVED lines=13> */
.L_x_37529:
[----:B------:R-:W-:Y:S05]  /*16aa0*/  BSYNC.RECONVERGENT B3 ;  /* 0x0000000000037941 */ /* 0x000fea0003800200 */
.L_x_37528:
        /* <DEDUP_REMOVED lines=42> */
.L_x_37526:
[----:B------:R-:W-:Y:S05]  /*16d50*/  BSYNC.RECONVERGENT B2 ;  /* 0x0000000000027941 */ /* 0x000fea0003800200 */
.L_x_37525:
        /* <DEDUP_REMOVED lines=15> */
.L_x_37532:
        /* <DEDUP_REMOVED lines=13> */
.L_x_37534:
[----:B------:R-:W-:Y:S05]  /*16f20*/  BSYNC.RECONVERGENT B3 ;  /* 0x0000000000037941 */ /* 0x000fea0003800200 */
.L_x_37533:
        /* <DEDUP_REMOVED lines=42> */
.L_x_37531:
[----:B------:R-:W-:Y:S05]  /*171d0*/  BSYNC.RECONVERGENT B2 ;  /* 0x0000000000027941 */ /* 0x000fea0003800200 */
.L_x_37530:
        /* <DEDUP_REMOVED lines=17> */
.L_x_37537:
        /* <DEDUP_REMOVED lines=15> */
.L_x_37539:
[----:B------:R-:W-:Y:S05]  /*173e0*/  BSYNC.RECONVERGENT B3 ;  /* 0x0000000000037941 */ /* 0x000fea0003800200 */
.L_x_37538:
        /* <DEDUP_REMOVED lines=42> */
.L_x_37536:
[----:B------:R-:W-:Y:S05]  /*17690*/  BSYNC.RECONVERGENT B2 ;  /* 0x0000000000027941 */ /* 0x000fea0003800200 */
.L_x_37535:
        /* <DEDUP_REMOVED lines=35> */
.L_x_37499:
        /* <DEDUP_REMOVED lines=16> */
.L_x_37543:
        /* <DEDUP_REMOVED lines=13> */
.L_x_37545:
[----:B------:R-:W-:Y:S05]  /*17aa0*/  BSYNC.RECONVERGENT B3 ;  /* 0x0000000000037941 */ /* 0x000fea0003800200 */
.L_x_37544:
        /* <DEDUP_REMOVED lines=42> */
.L_x_37542:
[----:B------:R-:W-:Y:S05]  /*17d50*/  BSYNC.RECONVERGENT B2 ;  /* 0x0000000000027941 */ /* 0x000fea0003800200 */
.L_x_37541:
        /* <DEDUP_REMOVED lines=18> */
.L_x_37548:
        /* <DEDUP_REMOVED lines=13> */
.L_x_37550:
[----:B------:R-:W-:Y:S05]  /*17f50*/  BSYNC.RECONVERGENT B3 ;  /* 0x0000000000037941 */ /* 0x000fea0003800200 */
.L_x_37549:
        /* <DEDUP_REMOVED lines=42> */
.L_x_37547:
[----:B------:R-:W-:Y:S05]  /*18200*/  BSYNC.RECONVERGENT B2 ;  /* 0x0000000000027941 */ /* 0x000fea0003800200 */
.L_x_37546:
        /* <DEDUP_REMOVED lines=16> */
.L_x_37553:
        /* <DEDUP_REMOVED lines=13> */
.L_x_37555:
[----:B------:R-:W-:Y:S05]  /*183e0*/  BSYNC.RECONVERGENT B3 ;  /* 0x0000000000037941 */ /* 0x000fea0003800200 */
.L_x_37554:
        /* <DEDUP_REMOVED lines=42> */
.L_x_37552:
[----:B------:R-:W-:Y:S05]  /*18690*/  BSYNC.RECONVERGENT B2 ;  /* 0x0000000000027941 */ /* 0x000fea0003800200 */
.L_x_37551:
        /* <DEDUP_REMOVED lines=16> */
.L_x_37558:
        /* <DEDUP_REMOVED lines=13> */
.L_x_37560:
[----:B------:R-:W-:Y:S05]  /*18870*/  BSYNC.RECONVERGENT B3 ;  /* 0x0000000000037941 */ /* 0x000fea0003800200 */
.L_x_37559:
        /* <DEDUP_REMOVED lines=42> */
.L_x_37557:
[----:B------:R-:W-:Y:S05]  /*18b20*/  BSYNC.RECONVERGENT B2 ;  /* 0x0000000000027941 */ /* 0x000fea0003800200 */
.L_x_37556:
        /* <DEDUP_REMOVED lines=16> */
.L_x_37540:
[----:B------:R-:W0:Y:S01]  /*18c30*/  LDC.64 R162, c[0x0][0x3a8] ;  /* 0x0000ea00ffa27b82 */ /* 0x000e220000000a00 */
[----:B------:R-:W-:Y:S02]  /*18c40*/  SEL R7, RZ, 0x1000000, !P5 ;  /* 0x01000000ff077807 */ /* 0x000fe40006800000 */
[----:B------:R-:W-:Y:S02]  /*18c50*/  SEL R166, RZ, 0x10000, !P4 ;  /* 0x00010000ffa67807 */ /* 0x000fe40006000000 */
[----:B------:R-:W-:Y:S02]  /*18c60*/  SEL R137, RZ, 0x100, !P3 ;  /* 0x00000100ff897807 */ /* 0x000fe40005800000 */
[----:B------:R-:W-:Y:S01]  /*18c70*/  SEL R168, RZ, 0x1, !P2 ;  /* 0x00000001ffa87807 */ /* 0x000fe20005000000 */
[----:B------:R-:W1:Y:S01]  /*18c80*/  LDC.64 R138, c[0x0][0x3b0] ;  /* 0x0000ec00ff8a7b82 */ /* 0x000e620000000a00 */
[----:B------:R-:W-:-:S05]  /*18c90*/  IADD3 R7, PT, PT, R137, R7, R166 ;  /* 0x0000000789077210 */ /* 0x000fca0007ffe0a6 */
        /* <DEDUP_REMOVED lines=17> */
.L_x_37561:
[----:B01----:R-:W-:Y:S02]  /*18db0*/  IMAD.MOV.U32 R7, RZ, RZ, R164 ;  /* 0x000000ffff077224 */ /* 0x003fe400078e00a4 */
[----:B------:R-:W-:-:S07]  /*18dc0*/  VIADD R136, R136, 0x20 ;  /* 0x0000002088887836 */ /* 0x000fce0000000000 */
.L_x_37498:
[----:B------:R-:W-:Y:S05]  /*18dd0*/  BSYNC.RECONVERGENT B1 ;  /* 0x0000000000017941 */ /* 0x000fea0003800200 */
.L_x_37497:
        /* <DEDUP_REMOVED lines=35> */
.L_x_37567:
        /* <DEDUP_REMOVED lines=13> */
.L_x_37569:
[----:B------:R-:W-:Y:S05]  /*190e0*/  BSYNC.RECONVERGENT B3 ;  /* 0x0000000000037941 */ /* 0x000fea0003800200 */
.L_x_37568:
        /* <DEDUP_REMOVED lines=42> */
.L_x_37566:
[----:B------:R-:W-:Y:S05]  /*19390*/  BSYNC.RECONVERGENT B2 ;  /* 0x0000000000027941 */ /* 0x000fea0003800200 */
.L_x_37565:
        /* <DEDUP_REMOVED lines=20> */
.L_x_37572:
        /* <DEDUP_REMOVED lines=13> */
.L_x_37574:
[----:B------:R-:W-:Y:S05]  /*195b0*/  BSYNC.RECONVERGENT B3 ;  /* 0x0000000000037941 */ /* 0x000fea0003800200 */
.L_x_37573:
        /* <DEDUP_REMOVED lines=42> */
.L_x_37571:
[----:B------:R-:W-:Y:S05]  /*19860*/  BSYNC.RECONVERGENT B2 ;  /* 0x0000000000027941 */ /* 0x000fea0003800200 */
.L_x_37570:
        /* <DEDUP_REMOVED lines=15> */
.L_x_37577:
        /* <DEDUP_REMOVED lines=13> */
.L_x_37579:
[----:B------:R-:W-:Y:S05]  /*19a30*/  BSYNC.RECONVERGENT B3 ;  /* 0x0000000000037941 */ /* 0x000fea0003800200 */
.L_x_37578:
        /* <DEDUP_REMOVED lines=42> */
.L_x_37576:
[----:B------:R-:W-:Y:S05]  /*19ce0*/  BSYNC.RECONVERGENT B2 ;  /* 0x0000000000027941 */ /* 0x000fea0003800200 */
.L_x_37575:
        /* <DEDUP_REMOVED lines=17> */
.L_x_37582:
        /* <DEDUP_REMOVED lines=13> */
.L_x_37584:
[----:B------:R-:W-:Y:S05]  /*19ed0*/  BSYNC.RECONVERGENT B3 ;  /* 0x0000000000037941 */ /* 0x000fea0003800200 */
.L_x_37583:
        /* <DEDUP_REMOVED lines=42> */
.L_x_37581:
[----:B------:R-:W-:Y:S05]  /*1a180*/  BSYNC.RECONVERGENT B2 ;  /* 0x0000000000027941 */ /* 0x000fea0003800200 */
.L_x_37580:
        /* <DEDUP_REMOVED lines=15> */
.L_x_37587:
        /* <DEDUP_REMOVED lines=13> */
.L_x_37589:
[----:B------:R-:W-:Y:S05]  /*1a350*/  BSYNC.RECONVERGENT B3 ;  /* 0x0000000000037941 */ /* 0x000fea0003800200 */
.L_x_37588:
        /* <DEDUP_REMOVED lines=42> */
.L_x_37586:
[----:B------:R-:W-:Y:S05]  /*1a600*/  BSYNC.RECONVERGENT B2 ;  /* 0x0000000000027941 */ /* 0x000fea0003800200 */
.L_x_37585:
        /* <DEDUP_REMOVED lines=17> */
.L_x_37592:
        /* <DEDUP_REMOVED lines=13> */
.L_x_37594:
[----:B------:R-:W-:Y:S05]  /*1a7f0*/  BSYNC.RECONVERGENT B3 ;  /* 0x0000000000037941 */ /* 0x000fea0003800200 */
.L_x_37593:
        /* <DEDUP_REMOVED lines=42> */
.L_x_37591:
[----:B------:R-:W-:Y:S05]  /*1aaa0*/  BSYNC.RECONVERGENT B2 ;  /* 0x0000000000027941 */ /* 0x000fea0003800200 */
.L_x_37590:
        /* <DEDUP_REMOVED lines=15> */
.L_x_37597:
        /* <DEDUP_REMOVED lines=13> */
.L_x_37599:
[----:B------:R-:W-:Y:S05]  /*1ac70*/  BSYNC.RECONVERGENT B3 ;  /* 0x0000000000037941 */ /* 0x000fea0003800200 */
.L_x_37598:
        /* <DEDUP_REMOVED lines=42> */
.L_x_37596:
[----:B------:R-:W-:Y:S05]  /*1af20*/  BSYNC.RECONVERGENT B2 ;  /* 0x0000000000027941 */ /* 0x000fea0003800200 */
.L_x_37595:
        /* <DEDUP_REMOVED lines=17> */
.L_x_37602:
        /* <DEDUP_REMOVED lines=15> */
.L_x_37604:
[----:B------:R-:W-:Y:S05]  /*1b130*/  BSYNC.RECONVERGENT B3 ;  /* 0x0000000000037941 */ /* 0x000fea0003800200 */
.L_x_37603:
        /* <DEDUP_REMOVED lines=42> */
.L_x_37601:
[----:B------:R-:W-:Y:S05]  /*1b3e0*/  BSYNC.RECONVERGENT B2 ;  /* 0x0000000000027941 */ /* 0x000fea0003800200 */
.L_x_37600:
        /* <DEDUP_REMOVED lines=35> */
.L_x_37564:
        /* <DEDUP_REMOVED lines=16> */
.L_x_37608:
        /* <DEDUP_REMOVED lines=13> */
.L_x_37610:
[----:B------:R-:W-:Y:S05]  /*1b7f0*/  BSYNC.RECONVERGENT B3 ;  /* 0x0000000000037941 */ /* 0x000fea0003800200 */
.L_x_37609:
        /* <DEDUP_REMOVED lines=42> */
.L_x_37607:
[----:B------:R-:W-:Y:S05]  /*1baa0*/  BSYNC.RECONVERGENT B2 ;  /* 0x0000000000027941 */ /* 0x000fea0003800200 */
.L_x_37606:
        /* <DEDUP_REMOVED lines=18> */
.L_x_37613:
        /* <DEDUP_REMOVED lines=13> */
.L_x_37615:
[----:B------:R-:W-:Y:S05]  /*1bca0*/  BSYNC.RECONVERGENT B3 ;  /* 0x0000000000037941 */ /* 0x000fea0003800200 */
.L_x_37614:
        /* <DEDUP_REMOVED lines=42> */
.L_x_37612:
[----:B------:R-:W-:Y:S05]  /*1bf50*/  BSYNC.RECONVERGENT B2 ;  /* 0x0000000000027941 */ /* 0x000fea0003800200 */
.L_x_37611:
        /* <DEDUP_REMOVED lines=16> */
.L_x_37618:
        /* <DEDUP_REMOVED lines=13> */
.L_x_37620:
[----:B------:R-:W-:Y:S05]  /*1c130*/  BSYNC.RECONVERGENT B3 ;  /* 0x0000000000037941 */ /* 0x000fea0003800200 */
.L_x_37619:
        /* <DEDUP_REMOVED lines=42> */
.L_x_37617:
[----:B------:R-:W-:Y:S05]  /*1c3e0*/  BSYNC.RECONVERGENT B2 ;  /* 0x0000000000027941 */ /* 0x000fea0003800200 */
.L_x_37616:
        /* <DEDUP_REMOVED lines=16> */
.L_x_37623:
        /* <DEDUP_REMOVED lines=13> */
.L_x_37625:
[----:B------:R-:W-:Y:S05]  /*1c5c0*/  BSYNC.RECONVERGENT B3 ;  /* 0x0000000000037941 */ /* 0x000fea0003800200 */
.L_x_37624:
        /* <DEDUP_REMOVED lines=42> */
.L_x_37622:
[----:B------:R-:W-:Y:S05]  /*1c870*/  BSYNC.RECONVERGENT B2 ;  /* 0x0000000000027941 */ /* 0x000fea0003800200 */
.L_x_37621:
        /* <DEDUP_REMOVED lines=16> */
.L_x_37605:
        /* <DEDUP_REMOVED lines=24> */
.L_x_37626:
[----:B01----:R-:W-:Y:S02]  /*1cb00*/  IMAD.MOV.U32 R7, RZ, RZ, R164 ;  /* 0x000000ffff077224 */ /* 0x003fe400078e00a4 */
[----:B------:R-:W-:-:S07]  /*1cb10*/  VIADD R136, R136, 0x20 ;  /* 0x0000002088887836 */ /* 0x000fce0000000000 */
.L_x_37563:
[----:B------:R-:W-:Y:S05]  /*1cb20*/  BSYNC.RECONVERGENT B1 ;  /* 0x0000000000017941 */ /* 0x000fea0003800200 */
.L_x_37562:
        /* <DEDUP_REMOVED lines=35> */
.L_x_37632:
        /* <DEDUP_REMOVED lines=13> */
.L_x_37634:
[----:B------:R-:W-:Y:S05]  /*1ce30*/  BSYNC.RECONVERGENT B3 ;  /* 0x0000000000037941 */ /* 0x000fea0003800200 */
.L_x_37633:
        /* <DEDUP_REMOVED lines=42> */
.L_x_37631:
[----:B------:R-:W-:Y:S05]  /*1d0e0*/  BSYNC.RECONVERGENT B2 ;  /* 0x0000000000027941 */ /* 0x000fea0003800200 */
.L_x_37630:
        /* <DEDUP_REMOVED lines=20> */
.L_x_37637:
        /* <DEDUP_REMOVED lines=13> */
.L_x_37639:
[----:B------:R-:W-:Y:S05]  /*1d300*/  BSYNC.RECONVERGENT B3 ;  /* 0x0000000000037941 */ /* 0x000fea0003800200 */
.L_x_37638:
        /* <DEDUP_REMOVED lines=42> */
.L_x_37636:
[----:B------:R-:W-:Y:S05]  /*1d5b0*/  BSYNC.RECONVERGENT B2 ;  /* 0x0000000000027941 */ /* 0x000fea0003800200 */
.L_x_37635:
        /* <DEDUP_REMOVED lines=15> */
.L_x_37642:
        /* <DEDUP_REMOVED lines=13> */
.L_x_37644:
[----:B------:R-:W-:Y:S05]  /*1d780*/  BSYNC.RECONVERGENT B3 ;  /* 0x0000000000037941 */ /* 0x000fea0003800200 */
.L_x_37643:
        /* <DEDUP_REMOVED lines=42> */
.L_x_37641:
[----:B------:R-:W-:Y:S05]  /*1da30*/  BSYNC.RECONVERGENT B2 ;  /* 0x0000000000027941 */ /* 0x000fea0003800200 */
.L_x_37640:
        /* <DEDUP_REMOVED lines=17> */
.L_x_37647:
        /* <DEDUP_REMOVED lines=13> */
.L_x_37649:
[----:B------:R-:W-:Y:S05]  /*1dc20*/  BSYNC.RECONVERGENT B3 ;  /* 0x0000000000037941 */ /* 0x000fea0003800200 */
.L_x_37648:
        /* <DEDUP_REMOVED lines=42> */
.L_x_37646:
[----:B------:R-:W-:Y:S05]  /*1ded0*/  BSYNC.RECONVERGENT B2 ;  /* 0x0000000000027941 */ /* 0x000fea0003800200 */
.L_x_37645:
        /* <DEDUP_REMOVED lines=15> */
.L_x_37652:
        /* <DEDUP_REMOVED lines=13> */
.L_x_37654:
[----:B------:R-:W-:Y:S05]  /*1e0a0*/  BSYNC.RECONVERGENT B3 ;  /* 0x0000000000037941 */ /* 0x000fea0003800200 */
.L_x_37653:
        /* <DEDUP_REMOVED lines=42> */
.L_x_37651:
[----:B------:R-:W-:Y:S05]  /*1e350*/  BSYNC.RECONVERGENT B2 ;  /* 0x0000000000027941 */ /* 0x000fea0003800200 */
.L_x_37650:
        /* <DEDUP_REMOVED lines=17> */
.L_x_37657:
        /* <DEDUP_REMOVED lines=13> */
.L_x_37659:
[----:B------:R-:W-:Y:S05]  /*1e540*/  BSYNC.RECONVERGENT B3 ;  /* 0x0000000000037941 */ /* 0x000fea0003800200 */
.L_x_37658:
        /* <DEDUP_REMOVED lines=42> */
.L_x_37656:
[----:B------:R-:W-:Y:S05]  /*1e7f0*/  BSYNC.RECONVERGENT B2 ;  /* 0x0000000000027941 */ /* 0x000fea0003800200 */
.L_x_37655:
        /* <DEDUP_REMOVED lines=15> */
.L_x_37662:
        /* <DEDUP_REMOVED lines=13> */
.L_x_37664:
[----:B------:R-:W-:Y:S05]  /*1e9c0*/  BSYNC.RECONVERGENT B3 ;  /* 0x0000000000037941 */ /* 0x000fea0003800200 */
.L_x_37663:
        /* <DEDUP_REMOVED lines=42> */
.L_x_37661:
[----:B------:R-:W-:Y:S05]  /*1ec70*/  BSYNC.RECONVERGENT B2 ;  /* 0x0000000000027941 */ /* 0x000fea0003800200 */
.L_x_37660:
        /* <DEDUP_REMOVED lines=17> */
.L_x_37667:
        /* <DEDUP_REMOVED lines=15> */
.L_x_37669:
[----:B------:R-:W-:Y:S05]  /*1ee80*/  BSYNC.RECONVERGENT B3 ;  /* 0x0000000000037941 */ /* 0x000fea0003800200 */
.L_x_37668:
        /* <DEDUP_REMOVED lines=42> */
.L_x_37666:
[----:B------:R-:W-:Y:S05]  /*1f130*/  BSYNC.RECONVERGENT B2 ;  /* 0x0000000000027941 */ /* 0x000fea0003800200 */
.L_x_37665:
        /* <DEDUP_REMOVED lines=35> */
.L_x_37629:
        /* <DEDUP_REMOVED lines=16> */
.L_x_37673:
        /* <DEDUP_REMOVED lines=13> */
.L_x_37675:
[----:B------:R-:W-:Y:S05]  /*1f540*/  BSYNC.RECONVERGENT B3 ;  /* 0x0000000000037941 */ /* 0x000fea0003800200 */
.L_x_37674:
        /* <DEDUP_REMOVED lines=42> */
.L_x_37672:
[----:B------:R-:W-:Y:S05]  /*1f7f0*/  BSYNC.RECONVERGENT B2 ;  /* 0x0000000000027941 */ /* 0x000fea0003800200 */
.L_x_37671:
        /* <DEDUP_REMOVED lines=18> */
.L_x_37678:
        /* <DEDUP_REMOVED lines=13> */
.L_x_37680:
[----:B------:R-:W-:Y:S05]  /*1f9f0*/  BSYNC.RECONVERGENT B3 ;  /* 0x0000000000037941 */ /* 0x000fea0003800200 */
.L_x_37679:
        /* <DEDUP_REMOVED lines=42> */
.L_x_37677:
[----:B------:R-:W-:Y:S05]  /*1fca0*/  BSYNC.RECONVERGENT B2 ;  /* 0x0000000000027941 */ /* 0x000fea0003800200 */
.L_x_37676:
        /* <DEDUP_REMOVED lines=16> */
.L_x_37683:
        /* <DEDUP_REMOVED lines=13> */
.L_x_37685:
[----:B------:R-:W-:Y:S05]  /*1fe80*/  BSYNC.RECONVERGENT B3 ;  /* 0x0000000000037941 */ /* 0x000fea0003800200 */
.L_x_37684:
        /* <DEDUP_REMOVED lines=42> */
.L_x_37682:
[----:B------:R-:W-:Y:S05]  /*20130*/  BSYNC.RECONVERGENT B2 ;  /* 0x0000000000027941 */ /* 0x000fea0003800200 */
.L_x_37681:
        /* <DEDUP_REMOVED lines=16> */
.L_x_37688:
        /* <DEDUP_REMOVED lines=13> */
.L_x_37690:
[----:B------:R-:W-:Y:S05]  /*20310*/  BSYNC.RECONVERGENT B3 ;  /* 0x0000000000037941 */ /* 0x000fea0003800200 */
.L_x_37689:
        /* <DEDUP_REMOVED lines=42> */
.L_x_37687:
[----:B------:R-:W-:Y:S05]  /*205c0*/  BSYNC.RECONVERGENT B2 ;  /* 0x0000000000027941 */ /* 0x000fea0003800200 */
.L_x_37686:
        /* <DEDUP_REMOVED lines=16> */
.L_x_37670:
        /* <DEDUP_REMOVED lines=24> */
.L_x_37691:
[----:B01----:R-:W-:Y:S02]  /*20850*/  IMAD.MOV.U32 R7, RZ, RZ, R164 ;  /* 0x000000ffff077224 */ /* 0x003fe400078e00a4 */
[----:B------:R-:W-:-:S07]  /*20860*/  VIADD R136, R136, 0x20 ;  /* 0x0000002088887836 */ /* 0x000fce0000000000 */
.L_x_37628:
[----:B------:R-:W-:Y:S05]  /*20870*/  BSYNC.RECONVERGENT B1 ;  /* 0x0000000000017941 */ /* 0x000fea0003800200 */
.L_x_37627:
        /* <DEDUP_REMOVED lines=35> */
.L_x_37697:
        /* <DEDUP_REMOVED lines=13> */
.L_x_37699:
[----:B------:R-:W-:Y:S05]  /*20b80*/  BSYNC.RECONVERGENT B3 ;  /* 0x0000000000037941 */ /* 0x000fea0003800200 */
.L_x_37698:
        /* <DEDUP_REMOVED lines=42> */
.L_x_37696:
[----:B------:R-:W-:Y:S05]  /*20e30*/  BSYNC.RECONVERGENT B2 ;  /* 0x0000000000027941 */ /* 0x000fea0003800200 */
.L_x_37695:
        /* <DEDUP_REMOVED lines=20> */
.L_x_37702:
        /* <DEDUP_REMOVED lines=13> */
.L_x_37704:
[----:B------:R-:W-:Y:S05]  /*21050*/  BSYNC.RECONVERGENT B3 ;  /* 0x0000000000037941 */ /* 0x000fea0003800200 */
.L_x_37703:
        /* <DEDUP_REMOVED lines=42> */
.L_x_37701:
[----:B------:R-:W-:Y:S05]  /*21300*/  BSYNC.RECONVERGENT B2 ;  /* 0x0000000000027941 */ /* 0x000fea0003800200 */
.L_x_37700:
        /* <DEDUP_REMOVED lines=15> */
.L_x_37707:
        /* <DEDUP_REMOVED lines=13> */
.L_x_37709:
[----:B------:R-:W-:Y:S05]  /*214d0*/  BSYNC.RECONVERGENT B3 ;  /* 0x0000000000037941 */ /* 0x000fea0003800200 */
.L_x_37708:
        /* <DEDUP_REMOVED lines=42> */
.L_x_37706:
[----:B------:R-:W-:Y:S05]  /*21780*/  BSYNC.RECONVERGENT B2 ;  /* 0x0000000000027941 */ /* 0x000fea0003800200 */
.L_x_37705:
        /* <DEDUP_REMOVED lines=17> */
.L_x_37712:
        /* <DEDUP_REMOVED lines=13> */
.L_x_37714:
[----:B------:R-:W-:Y:S05]  /*21970*/  BSYNC.RECONVERGENT B3 ;  /* 0x0000000000037941 */ /* 0x000fea0003800200 */
.L_x_37713:
        /* <DEDUP_REMOVED lines=42> */
.L_x_37711:
[----:B------:R-:W-:Y:S05]  /*21c20*/  BSYNC.RECONVERGENT B2 ;  /* 0x0000000000027941 */ /* 0x000fea0003800200 */
.L_x_37710:
        /* <DEDUP_REMOVED lines=15> */
.L_x_37717:
        /* <DEDUP_REMOVED lines=13> */
.L_x_37719:
[----:B------:R-:W-:Y:S05]  /*21df0*/  BSYNC.RECONVERGENT B3 ;  /* 0x0000000000037941 */ /* 0x000fea0003800200 */
.L_x_37718:
        /* <DEDUP_REMOVED lines=42> */
.L_x_37716:
[----:B------:R-:W-:Y:S05]  /*220a0*/  BSYNC.RECONVERGENT B2 ;  /* 0x0000000000027941 */ /* 0x000fea0003800200 */
.L_x_37715:
        /* <DEDUP_REMOVED lines=17> */
.L_x_37722:
        /* <DEDUP_REMOVED lines=13> */
.L_x_37724:
[----:B------:R-:W-:Y:S05]  /*22290*/  BSYNC.RECONVERGENT B3 ;  /* 0x0000000000037941 */ /* 0x000fea0003800200 */
.L_x_37723:
        /* <DEDUP_REMOVED lines=42> */
.L_x_37721:
[----:B------:R-:W-:Y:S05]  /*22540*/  BSYNC.RECONVERGENT B2 ;  /* 0x0000000000027941 */ /* 0x000fea0003800200 */
.L_x_37720:
        /* <DEDUP_REMOVED lines=15> */
.L_x_37727:
        /* <DEDUP_REMOVED lines=13> */
.L_x_37729:
[----:B------:R-:W-:Y:S05]  /*22710*/  BSYNC.RECONVERGENT B3 ;  /* 0x0000000000037941 */ /* 0x000fea0003800200 */
.L_x_37728:
        /* <DEDUP_REMOVED lines=42> */
.L_x_37726:
[----:B------:R-:W-:Y:S05]  /*229c0*/  BSYNC.RECONVERGENT B2 ;  /* 0x0000000000027941 */ /* 0x000fea0003800200 */
.L_x_37725:
        /* <DEDUP_REMOVED lines=17> */
.L_x_37732:
        /* <DEDUP_REMOVED lines=15> */
.L_x_37734:
[----:B------:R-:W-:Y:S05]  /*22bd0*/  BSYNC.RECONVERGENT B3 ;  /* 0x0000000000037941 */ /* 0x000fea0003800200 */
.L_x_37733:
        /* <DEDUP_REMOVED lines=42> */
.L_x_37731:
[----:B------:R-:W-:Y:S05]  /*22e80*/  BSYNC.RECONVERGENT B2 ;  /* 0x0000000000027941 */ /* 0x000fea0003800200 */
.L_x_37730:
        /* <DEDUP_REMOVED lines=35> */
.L_x_37694:
        /* <DEDUP_REMOVED lines=16> */
.L_x_37738:
        /* <DEDUP_REMOVED lines=13> */
.L_x_37740:
[----:B------:R-:W-:Y:S05]  /*23290*/  BSYNC.RECONVERGENT B3 ;  /* 0x0000000000037941 */ /* 0x000fea0003800200 */
.L_x_37739:
        /* <DEDUP_REMOVED lines=42> */
.L_x_37737:
[----:B------:R-:W-:Y:S05]  /*23540*/  BSYNC.RECONVERGENT B2 ;  /* 0x0000000000027941 */ /* 0x000fea0003800200 */
.L_x_37736:
        /* <DEDUP_REMOVED lines=18> */
.L_x_37743:
        /* <DEDUP_REMOVED lines=13> */
.L_x_37745:
[----:B------:R-:W-:Y:S05]  /*23740*/  BSYNC.RECONVERGENT B3 ;  /* 0x0000000000037941 */ /* 0x000fea0003800200 */
.L_x_37744:
        /* <DEDUP_REMOVED lines=42> */
.L_x_37742:
[----:B------:R-:W-:Y:S05]  /*239f0*/  BSYNC.RECONVERGENT B2 ;  /* 0x0000000000027941 */ /* 0x000fea0003800200 */
.L_x_37741:
        /* <DEDUP_REMOVED lines=16> */
.L_x_37748:
        /* <DEDUP_REMOVED lines=13> */
.L_x_37750:
[----:B------:R-:W-:Y:S05]  /*23bd0*/  BSYNC.RECONVERGENT B3 ;  /* 0x0000000000037941 */ /* 0x000fea0003800200 */
.L_x_37749:
        /* <DEDUP_REMOVED lines=42> */
.L_x_37747:
[----:B------:R-:W-:Y:S05]  /*23e80*/  BSYNC.RECONVERGENT B2 ;  /* 0x0000000000027941 */ /* 0x000fea0003800200 */
.L_x_37746:
        /* <DEDUP_REMOVED lines=16> */
.L_x_37753:
        /* <DEDUP_REMOVED lines=13> */
.L_x_37755:
[----:B------:R-:W-:Y:S05]  /*24060*/  BSYNC.RECONVERGENT B3 ;  /* 0x0000000000037941 */ /* 0x000fea0003800200 */
.L_x_37754:
        /* <DEDUP_REMOVED lines=42> */
.L_x_37752:
[----:B------:R-:W-:Y:S05]  /*24310*/  BSYNC.RECONVERGENT B2 ;  /* 0x0000000000027941 */ /* 0x000fea0003800200 */
.L_x_37751:
        /* <DEDUP_REMOVED lines=16> */
.L_x_37735:
        /* <DEDUP_REMOVED lines=24> */
.L_x_37756:
[----:B01----:R-:W-:Y:S02]  /*245a0*/  IMAD.MOV.U32 R7, RZ, RZ, R164 ;  /* 0x000000ffff077224 */ /* 0x003fe400078e00a4 */
[----:B------:R-:W-:-:S07]  /*245b0*/  VIADD R136, R136, 0x20 ;  /* 0x0000002088887836 */ /* 0x000fce0000000000 */
.L_x_37693:
[----:B------:R-:W-:Y:S05]  /*245c0*/  BSYNC.RECONVERGENT B1 ;  /* 0x0000000000017941 */ /* 0x000fea0003800200 */
.L_x_37692:
        /* <DEDUP_REMOVED lines=35> */
.L_x_37762:
        /* <DEDUP_REMOVED lines=13> */
.L_x_37764:
[----:B------:R-:W-:Y:S05]  /*248d0*/  BSYNC.RECONVERGENT B3 ;  /* 0x0000000000037941 */ /* 0x000fea0003800200 */
.L_x_37763:
        /* <DEDUP_REMOVED lines=42> */
.L_x_37761:
[----:B------:R-:W-:Y:S05]  /*24b80*/  BSYNC.RECONVERGENT B2 ;  /* 0x0000000000027941 */ /* 0x000fea0003800200 */
.L_x_37760:
        /* <DEDUP_REMOVED lines=20> */
.L_x_37767:
        /* <DEDUP_REMOVED lines=13> */
.L_x_37769:
[----:B------:R-:W-:Y:S05]  /*24da0*/  BSYNC.RECONVERGENT B3 ;  /* 0x0000000000037941 */ /* 0x000fea0003800200 */
.L_x_37768:
        /* <DEDUP_REMOVED lines=42> */
.L_x_37766:
[----:B------:R-:W-:Y:S05]  /*25050*/  BSYNC.RECONVERGENT B2 ;  /* 0x0000000000027941 */ /* 0x000fea0003800200 */
.L_x_37765:
        /* <DEDUP_REMOVED lines=15> */
.L_x_37772:
        /* <DEDUP_REMOVED lines=13> */
.L_x_37774:
[----:B------:R-:W-:Y:S05]  /*25220*/  BSYNC.RECONVERGENT B3 ;  /* 0x0000000000037941 */ /* 0x000fea0003800200 */
.L_x_37773:
        /* <DEDUP_REMOVED lines=42> */
.L_x_37771:
[----:B------:R-:W-:Y:S05]  /*254d0*/  BSYNC.RECONVERGENT B2 ;  /* 0x0000000000027941 */ /* 0x000fea0003800200 */
.L_x_37770:
        /* <DEDUP_REMOVED lines=17> */
.L_x_37777:
        /* <DEDUP_REMOVED lines=13> */
.L_x_37779:
[----:B------:R-:W-:Y:S05]  /*256c0*/  BSYNC.RECONVERGENT B3 ;  /* 0x0000000000037941 */ /* 0x000fea0003800200 */
.L_x_37778:
        /* <DEDUP_REMOVED lines=42> */
.L_x_37776:
[----:B------:R-:W-:Y:S05]  /*25970*/  BSYNC.RECONVERGENT B2 ;  /* 0x0000000000027941 */ /* 0x000fea0003800200 */
.L_x_37775:
        /* <DEDUP_REMOVED lines=15> */
.L_x_37782:
        /* <DEDUP_REMOVED lines=13> */
.L_x_37784:
[----:B------:R-:W-:Y:S05]  /*25b40*/  BSYNC.RECONVERGENT B3 ;  /* 0x0000000000037941 */ /* 0x000fea0003800200 */
.L_x_37783:
        /* <DEDUP_REMOVED lines=42> */
.L_x_37781:
[----:B------:R-:W-:Y:S05]  /*25df0*/  BSYNC.RECONVERGENT B2 ;  /* 0x0000000000027941 */ /* 0x000fea0003800200 */
.L_x_37780:
        /* <DEDUP_REMOVED lines=17> */
.L_x_37787:
        /* <DEDUP_REMOVED lines=13> */
.L_x_37789:
[----:B------:R-:W-:Y:S05]  /*25fe0*/  BSYNC.RECONVERGENT B3 ;  /* 0x0000000000037941 */ /* 0x000fea0003800200 */
.L_x_37788:
        /* <DEDUP_REMOVED lines=42> */
.L_x_37786:
[----:B------:R-:W-:Y:S05]  /*26290*/  BSYNC.RECONVERGENT B2 ;  /* 0x0000000000027941 */ /* 0x000fea0003800200 */
.L_x_37785:
        /* <DEDUP_REMOVED lines=15> */
.L_x_37792:
        /* <DEDUP_REMOVED lines=13> */
.L_x_37794:
[----:B------:R-:W-:Y:S05]  /*26460*/  BSYNC.RECONVERGENT B3 ;  /* 0x0000000000037941 */ /* 0x000fea0003800200 */
.L_x_37793:
        /* <DEDUP_REMOVED lines=42> */
.L_x_37791:
[----:B------:R-:W-:Y:S05]  /*26710*/  BSYNC.RECONVERGENT B2 ;  /* 0x0000000000027941 */ /* 0x000fea0003800200 */
.L_x_37790:
        /* <DEDUP_REMOVED lines=17> */
.L_x_37797:
        /* <DEDUP_REMOVED lines=15> */
.L_x_37799:
[----:B------:R-:W-:Y:S05]  /*26920*/  BSYNC.RECONVERGENT B3 ;  /* 0x0000000000037941 */ /* 0x000fea0003800200 */
.L_x_37798:
        /* <DEDUP_REMOVED lines=42> */
.L_x_37796:
[----:B------:R-:W-:Y:S05]  /*26bd0*/  BSYNC.RECONVERGENT B2 ;  /* 0x0000000000027941 */ /* 0x000fea0003800200 */
.L_x_37795:
        /* <DEDUP_REMOVED lines=35> */
.L_x_37759:
        /* <DEDUP_REMOVED lines=16> */
.L_x_37803:
        /* <DEDUP_REMOVED lines=13> */
.L_x_37805:
[----:B------:R-:W-:Y:S05]  /*26fe0*/  BSYNC.RECONVERGENT B3 ;  /* 0x0000000000037941 */ /* 0x000fea0003800200 */
.L_x_37804:
        /* <DEDUP_REMOVED lines=42> */
.L_x_37802:
[----:B------:R-:W-:Y:S05]  /*27290*/  BSYNC.RECONVERGENT B2 ;  /* 0x0000000000027941 */ /* 0x000fea0003800200 */
.L_x_37801:
        /* <DEDUP_REMOVED lines=18> */
.L_x_37808:
        /* <DEDUP_REMOVED lines=13> */
.L_x_37810:
[----:B------:R-:W-:Y:S05]  /*27490*/  BSYNC.RECONVERGENT B3 ;  /* 0x0000000000037941 */ /* 0x000fea0003800200 */
.L_x_37809:
        /* <DEDUP_REMOVED lines=42> */
.L_x_37807:
[----:B------:R-:W-:Y:S05]  /*27740*/  BSYNC.RECONVERGENT B2 ;  /* 0x0000000000027941 */ /* 0x000fea0003800200 */
.L_x_37806:
        /* <DEDUP_REMOVED lines=16> */
.L_x_37813:
        /* <DEDUP_REMOVED lines=13> */
.L_x_37815:
[----:B------:R-:W-:Y:S05]  /*27920*/  BSYNC.RECONVERGENT B3 ;  /* 0x0000000000037941 */ /* 0x000fea0003800200 */
.L_x_37814:
        /* <DEDUP_REMOVED lines=42> */
.L_x_37812:
[----:B------:R-:W-:Y:S05]  /*27bd0*/  BSYNC.RECONVERGENT B2 ;  /* 0x0000000000027941 */ /* 0x000fea0003800200 */
.L_x_37811:
        /* <DEDUP_REMOVED lines=16> */
.L_x_37818:
        /* <DEDUP_REMOVED lines=13> */
.L_x_37820:
[----:B------:R-:W-:Y:S05]  /*27db0*/  BSYNC.RECONVERGENT B3 ;  /* 0x0000000000037941 */ /* 0x000fea0003800200 */
.L_x_37819:
        /* <DEDUP_REMOVED lines=42> */
.L_x_37817:
[----:B------:R-:W-:Y:S05]  /*28060*/  BSYNC.RECONVERGENT B2 ;  /* 0x0000000000027941 */ /* 0x000fea0003800200 */
.L_x_37816:
        /* <DEDUP_REMOVED lines=16> */
.L_x_37800:
        /* <DEDUP_REMOVED lines=24> */
.L_x_37821:
[----:B01----:R-:W-:Y:S02]  /*282f0*/  IMAD.MOV.U32 R7, RZ, RZ, R164 ;  /* 0x000000ffff077224 */ /* 0x003fe400078e00a4 */
[----:B------:R-:W-:-:S07]  /*28300*/  VIADD R136, R136, 0x20 ;  /* 0x0000002088887836 */ /* 0x000fce0000000000 */
.L_x_37758:
[----:B------:R-:W-:Y:S05]  /*28310*/  BSYNC.RECONVERGENT B1 ;  /* 0x0000000000017941 */ /* 0x000fea0003800200 */
.L_x_37757:
        /* <DEDUP_REMOVED lines=35> */
.L_x_37827:
        /* <DEDUP_REMOVED lines=13> */
.L_x_37829:
[----:B------:R-:W-:Y:S05]  /*28620*/  BSYNC.RECONVERGENT B3 ;  /* 0x0000000000037941 */ /* 0x000fea0003800200 */
.L_x_37828:
        /* <DEDUP_REMOVED lines=42> */
.L_x_37826:
[----:B------:R-:W-:Y:S05]  /*288d0*/  BSYNC.RECONVERGENT B2 ;  /* 0x0000000000027941 */ /* 0x000fea0003800200 */
.L_x_37825:
        /* <DEDUP_REMOVED lines=20> */
.L_x_37832:
        /* <DEDUP_REMOVED lines=13> */
.L_x_37834:
[----:B------:R-:W-:Y:S05]  /*28af0*/  BSYNC.RECONVERGENT B3 ;  /* 0x0000000000037941 */ /* 0x000fea0003800200 */
.L_x_37833:
        /* <DEDUP_REMOVED lines=42> */
.L_x_37831:
[----:B------:R-:W-:Y:S05]  /*28da0*/  BSYNC.RECONVERGENT B2 ;  /* 0x0000000000027941 */ /* 0x000fea0003800200 */
.L_x_37830:
        /* <DEDUP_REMOVED lines=15> */
.L_x_37837:
        /* <DEDUP_REMOVED lines=13> */
.L_x_37839:
[----:B------:R-:W-:Y:S05]  /*28f70*/  BSYNC.RECONVERGENT B3 ;  /* 0x0000000000037941 */ /* 0x000fea0003800200 */
.L_x_37838:
        /* <DEDUP_REMOVED lines=42> */
.L_x_37836:
[----:B------:R-:W-:Y:S05]  /*29220*/  BSYNC.RECONVERGENT B2 ;  /* 0x0000000000027941 */ /* 0x000fea0003800200 */
.L_x_37835:
        /* <DEDUP_REMOVED lines=17> */
.L_x_37842:
        /* <DEDUP_REMOVED lines=13> */
.L_x_37844:
[----:B------:R-:W-:Y:S05]  /*29410*/  BSYNC.RECONVERGENT B3 ;  /* 0x0000000000037941 */ /* 0x000fea0003800200 */
.L_x_37843:
        /* <DEDUP_REMOVED lines=42> */
.L_x_37841:
[----:B------:R-:W-:Y:S05]  /*296c0*/  BSYNC.RECONVERGENT B2 ;  /* 0x0000000000027941 */ /* 0x000fea0003800200 */
.L_x_37840:
        /* <DEDUP_REMOVED lines=15> */
.L_x_37847:
        /* <DEDUP_REMOVED lines=13> */
.L_x_37849:
[----:B------:R-:W-:Y:S05]  /*29890*/  BSYNC.RECONVERGENT B3 ;  /* 0x0000000000037941 */ /* 0x000fea0003800200 */
.L_x_37848:
        /* <DEDUP_REMOVED lines=42> */
.L_x_37846:
[----:B------:R-:W-:Y:S05]  /*29b40*/  BSYNC.RECONVERGENT B2 ;  /* 0x0000000000027941 */ /* 0x000fea0003800200 */
.L_x_37845:
        /* <DEDUP_REMOVED lines=17> */
.L_x_37852:
        /* <DEDUP_REMOVED lines=13> */
.L_x_37854:
[----:B------:R-:W-:Y:S05]  /*29d30*/  BSYNC.RECONVERGENT B3 ;  /* 0x0000000000037941 */ /* 0x000fea0003800200 */
.L_x_37853:
        /* <DEDUP_REMOVED lines=42> */
.L_x_37851:
[----:B------:R-:W-:Y:S05]  /*29fe0*/  BSYNC.RECONVERGENT B2 ;  /* 0x0000000000027941 */ /* 0x000fea0003800200 */
.L_x_37850:
        /* <DEDUP_REMOVED lines=15> */
.L_x_37857:
        /* <DEDUP_REMOVED lines=13> */
.L_x_37859:
[----:B------:R-:W-:Y:S05]  /*2a1b0*/  BSYNC.RECONVERGENT B3 ;  /* 0x0000000000037941 */ /* 0x000fea0003800200 */
.L_x_37858:
        /* <DEDUP_REMOVED lines=42> */
.L_x_37856:
[----:B------:R-:W-:Y:S05]  /*2a460*/  BSYNC.RECONVERGENT B2 ;  /* 0x0000000000027941 */ /* 0x000fea0003800200 */
.L_x_37855:
        /* <DEDUP_REMOVED lines=17> */
.L_x_37862:
        /* <DEDUP_REMOVED lines=15> */
.L_x_37864:
[----:B------:R-:W-:Y:S05]  /*2a670*/  BSYNC.RECONVERGENT B3 ;  /* 0x0000000000037941 */ /* 0x000fea0003800200 */
.L_x_37863:
        /* <DEDUP_REMOVED lines=42> */
.L_x_37861:
[----:B------:R-:W-:Y:S05]  /*2a920*/  BSYNC.RECONVERGENT B2 ;  /* 0x0000000000027941 */ /* 0x000fea0003800200 */
.L_x_37860:
        /* <DEDUP_REMOVED lines=35> */
.L_x_37824:
        /* <DEDUP_REMOVED lines=16> */
.L_x_37868:
        /* <DEDUP_REMOVED lines=13> */
.L_x_37870:
[----:B------:R-:W-:Y:S05]  /*2ad30*/  BSYNC.RECONVERGENT B3 ;  /* 0x0000000000037941 */ /* 0x000fea0003800200 */
.L_x_37869:
        /* <DEDUP_REMOVED lines=42> */
.L_x_37867:
[----:B------:R-:W-:Y:S05]  /*2afe0*/  BSYNC.RECONVERGENT B2 ;  /* 0x0000000000027941 */ /* 0x000fea0003800200 */
.L_x_37866:
        /* <DEDUP_REMOVED lines=18> */
.L_x_37873:
        /* <DEDUP_REMOVED lines=13> */
.L_x_37875:
[----:B------:R-:W-:Y:S05]  /*2b1e0*/  BSYNC.RECONVERGENT B3 ;  /* 0x0000000000037941 */ /* 0x000fea0003800200 */
.L_x_37874:
        /* <DEDUP_REMOVED lines=42> */
.L_x_37872:
[----:B------:R-:W-:Y:S05]  /*2b490*/  BSYNC.RECONVERGENT B2 ;  /* 0x0000000000027941 */ /* 0x000fea0003800200 */
.L_x_37871:
        /* <DEDUP_REMOVED lines=16> */
.L_x_37878:
        /* <DEDUP_REMOVED lines=13> */
.L_x_37880:
[----:B------:R-:W-:Y:S05]  /*2b670*/  BSYNC.RECONVERGENT B3 ;  /* 0x0000000000037941 */ /* 0x000fea0003800200 */
.L_x_37879:
        /* <DEDUP_REMOVED lines=42> */
.L_x_37877:
[----:B------:R-:W-:Y:S05]  /*2b920*/  BSYNC.RECONVERGENT B2 ;  /* 0x0000000000027941 */ /* 0x000fea0003800200 */
.L_x_37876:
        /* <DEDUP_REMOVED lines=16> */
.L_x_37883:
        /* <DEDUP_REMOVED lines=13> */
.L_x_37885:
[----:B------:R-:W-:Y:S05]  /*2bb00*/  BSYNC.RECONVERGENT B3 ;  /* 0x0000000000037941 */ /* 0x000fea0003800200 */
.L_x_37884:
        /* <DEDUP_REMOVED lines=42> */
.L_x_37882:
[----:B------:R-:W-:Y:S05]  /*2bdb0*/  BSYNC.RECONVERGENT B2 ;  /* 0x0000000000027941 */ /* 0x000fea0003800200 */
.L_x_37881:
        /* <DEDUP_REMOVED lines=16> */
.L_x_37865:
        /* <DEDUP_REMOVED lines=24> */
.L_x_37886:
[----:B01----:R-:W-:Y:S02]  /*2c040*/  IMAD.MOV.U32 R7, RZ, RZ, R164 ;  /* 0x000000ffff077224 */ /* 0x003fe400078e00a4 */
[----:B------:R-:W-:-:S07]  /*2c050*/  VIADD R136, R136, 0x20 ;  /* 0x0000002088887836 */ /* 0x000fce0000000000 */
.L_x_37823:
[----:B------:R-:W-:Y:S05]  /*2c060*/  BSYNC.RECONVERGENT B1 ;  /* 0x0000000000017941 */ /* 0x000fea0003800200 */
.L_x_37822:
        /* <DEDUP_REMOVED lines=35> */
.L_x_37892:
        /* <DEDUP_REMOVED lines=13> */
.L_x_37894:
[----:B------:R-:W-:Y:S05]  /*2c370*/  BSYNC.RECONVERGENT B3 ;  /* 0x0000000000037941 */ /* 0x000fea0003800200 */
.L_x_37893:
        /* <DEDUP_REMOVED lines=42> */
.L_x_37891:
[----:B------:R-:W-:Y:S05]  /*2c620*/  BSYNC.RECONVERGENT B2 ;  /* 0x0000000000027941 */ /* 0x000fea0003800200 */
.L_x_37890:
        /* <DEDUP_REMOVED lines=20> */
.L_x_37897:
        /* <DEDUP_REMOVED lines=13> */
.L_x_37899:
[----:B------:R-:W-:Y:S05]  /*2c840*/  BSYNC.RECONVERGENT B3 ;  /* 0x0000000000037941 */ /* 0x000fea0003800200 */
.L_x_37898:
        /* <DEDUP_REMOVED lines=42> */
.L_x_37896:
[----:B------:R-:W-:Y:S05]  /*2caf0*/  BSYNC.RECONVERGENT B2 ;  /* 0x0000000000027941 */ /* 0x000fea0003800200 */
.L_x_37895:
        /* <DEDUP_REMOVED lines=15> */
.L_x_37902:
        /* <DEDUP_REMOVED lines=13> */
.L_x_37904:
[----:B------:R-:W-:Y:S05]  /*2ccc0*/  BSYNC.RECONVERGENT B3 ;  /* 0x0000000000037941 */ /* 0x000fea0003800200 */
.L_x_37903:
        /* <DEDUP_REMOVED lines=42> */
.L_x_37901:
[----:B------:R-:W-:Y:S05]  /*2cf70*/  BSYNC.RECONVERGENT B2 ;  /* 0x0000000000027941 */ /* 0x000fea0003800200 */
.L_x_37900:
        /* <DEDUP_REMOVED lines=17> */
.L_x_37907:
        /* <DEDUP_REMOVED lines=13> */
.L_x_37909:
[----:B------:R-:W-:Y:S05]  /*2d160*/  BSYNC.RECONVERGENT B3 ;  /* 0x0000000000037941 */ /* 0x000fea0003800200 */
.L_x_37908:
        /* <DEDUP_REMOVED lines=42> */
.L_x_37906:
[----:B------:R-:W-:Y:S05]  /*2d410*/  BSYNC.RECONVERGENT B2 ;  /* 0x0000000000027941 */ /* 0x000fea0003800200 */
.L_x_37905:
        /* <DEDUP_REMOVED lines=15> */
.L_x_37912:
        /* <DEDUP_REMOVED lines=13> */
.L_x_37914:
[----:B------:R-:W-:Y:S05]  /*2d5e0*/  BSYNC.RECONVERGENT B3 ;  /* 0x0000000000037941 */ /* 0x000fea0003800200 */
.L_x_37913:
        /* <DEDUP_REMOVED lines=42> */
.L_x_37911:
[----:B------:R-:W-:Y:S05]  /*2d890*/  BSYNC.RECONVERGENT B2 ;  /* 0x0000000000027941 */ /* 0x000fea0003800200 */
.L_x_37910:
        /* <DEDUP_REMOVED lines=17> */
.L_x_37917:
        /* <DEDUP_REMOVED lines=13> */
.L_x_37919:
[----:B------:R-:W-:Y:S05]  /*2da80*/  BSYNC.RECONVERGENT B3 ;  /* 0x0000000000037941 */ /* 0x000fea0003800200 */
.L_x_37918:
        /* <DEDUP_REMOVED lines=42> */
.L_x_37916:
[----:B------:R-:W-:Y:S05]  /*2dd30*/  BSYNC.RECONVERGENT B2 ;  /* 0x0000000000027941 */ /* 0x000fea0003800200 */
.L_x_37915:
        /* <DEDUP_REMOVED lines=15> */
.L_x_37922:
        /* <DEDUP_REMOVED lines=13> */
.L_x_37924:
[----:B------:R-:W-:Y:S05]  /*2df00*/  BSYNC.RECONVERGENT B3 ;  /* 0x0000000000037941 */ /* 0x000fea0003800200 */
.L_x_37923:
        /* <DEDUP_REMOVED lines=42> */
.L_x_37921:
[----:B------:R-:W-:Y:S05]  /*2e1b0*/  BSYNC.RECONVERGENT B2 ;  /* 0x0000000000027941 */ /* 0x000fea0003800200 */
.L_x_37920:
        /* <DEDUP_REMOVED lines=17> */
.L_x_37927:
        /* <DEDUP_REMOVED lines=15> */
.L_x_37929:
[----:B------:R-:W-:Y:S05]  /*2e3c0*/  BSYNC.RECONVERGENT B3 ;  /* 0x0000000000037941 */ /* 0x000fea0003800200 */
.L_x_37928:
        /* <DEDUP_REMOVED lines=42> */
.L_x_37926:
[----:B------:R-:W-:Y:S05]  /*2e670*/  BSYNC.RECONVERGENT B2 ;  /* 0x0000000000027941 */ /* 0x000fea0003800200 */
.L_x_37925:
        /* <DEDUP_REMOVED lines=35> */
.L_x_37889:
        /* <DEDUP_REMOVED lines=16> */
.L_x_37933:
        /* <DEDUP_REMOVED lines=13> */
.L_x_37935:
[----:B------:R-:W-:Y:S05]  /*2ea80*/  BSYNC.RECONVERGENT B3 ;  /* 0x0000000000037941 */ /* 0x000fea0003800200 */
.L_x_37934:
        /* <DEDUP_REMOVED lines=42> */
.L_x_37932:
[----:B------:R-:W-:Y:S05]  /*2ed30*/  BSYNC.RECONVERGENT B2 ;  /* 0x0000000000027941 */ /* 0x000fea0003800200 */
.L_x_37931:
        /* <DEDUP_REMOVED lines=18> */
.L_x_37938:
        /* <DEDUP_REMOVED lines=13> */
.L_x_37940:
[----:B------:R-:W-:Y:S05]  /*2ef30*/  BSYNC.RECONVERGENT B3 ;  /* 0x0000000000037941 */ /* 0x000fea0003800200 */
.L_x_37939:
        /* <DEDUP_REMOVED lines=42> */
.L_x_37937:
[----:B------:R-:W-:Y:S05]  /*2f1e0*/  BSYNC.RECONVERGENT B2 ;  /* 0x0000000000027941 */ /* 0x000fea0003800200 */
.L_x_37936:
        /* <DEDUP_REMOVED lines=16> */
.L_x_37943:
        /* <DEDUP_REMOVED lines=13> */
.L_x_37945:
[----:B------:R-:W-:Y:S05]  /*2f3c0*/  BSYNC.RECONVERGENT B3 ;  /* 0x0000000000037941 */ /* 0x000fea0003800200 */
.L_x_37944:
        /* <DEDUP_REMOVED lines=42> */
.L_x_37942:
[----:B------:R-:W-:Y:S05]  /*2f670*/  BSYNC.RECONVERGENT B2 ;  /* 0x0000000000027941 */ /* 0x000fea0003800200 */
.L_x_37941:
        /* <DEDUP_REMOVED lines=16> */
.L_x_37948:
        /* <DEDUP_REMOVED lines=13> */
.L_x_37950:
[----:B------:R-:W-:Y:S05]  /*2f850*/  BSYNC.RECONVERGENT B3 ;  /* 0x0000000000037941 */ /* 0x000fea0003800200 */
.L_x_37949:
        /* <DEDUP_REMOVED lines=42> */
.L_x_37947:
[----:B------:R-:W-:Y:S05]  /*2fb00*/  BSYNC.RECONVERGENT B2 ;  /* 0x0000000000027941 */ /* 0x000fea0003800200 */
.L_x_37946:
        /* <DEDUP_REMOVED lines=16> */
.L_x_37930:
        /* <DEDUP_REMOVED lines=24> */
.L_x_37951:
[----:B01----:R-:W-:Y:S02]  /*2fd90*/  IMAD.MOV.U32 R7, RZ, RZ, R164 ;  /* 0x000000ffff077224 */ /* 0x003fe400078e00a4 */
[----:B------:R-:W-:-:S07]  /*2fda0*/  VIADD R136, R136, 0x20 ;  /* 0x0000002088887836 */ /* 0x000fce0000000000 */
.L_x_37888:
[----:B------:R-:W-:Y:S05]  /*2fdb0*/  BSYNC.RECONVERGENT B1 ;  /* 0x0000000000017941 */ /* 0x000fea0003800200 */
.L_x_37887:
        /* <DEDUP_REMOVED lines=35> */
.L_x_37957:
        /* <DEDUP_REMOVED lines=13> */
.L_x_37959:
[----:B------:R-:W-:Y:S05]  /*300c0*/  BSYNC.RECONVERGENT B3 ;  /* 0x0000000000037941 */ /* 0x000fea0003800200 */
.L_x_37958:
        /* <DEDUP_REMOVED lines=42> */
.L_x_37956:
[----:B------:R-:W-:Y:S05]  /*30370*/  BSYNC.RECONVERGENT B2 ;  /* 0x0000000000027941 */ /* 0x000fea0003800200 */
.L_x_37955:
        /* <DEDUP_REMOVED lines=20> */
.L_x_37962:
        /* <DEDUP_REMOVED lines=13> */
.L_x_37964:
[----:B------:R-:W-:Y:S05]  /*30590*/  BSYNC.RECONVERGENT B3 ;  /* 0x0000000000037941 */ /* 0x000fea0003800200 */
.L_x_37963:
        /* <DEDUP_REMOVED lines=42> */
.L_x_37961:
[----:B------:R-:W-:Y:S05]  /*30840*/  BSYNC.RECONVERGENT B2 ;  /* 0x0000000000027941 */ /* 0x000fea0003800200 */
.L_x_37960:
        /* <DEDUP_REMOVED lines=15> */
.L_x_37967:
        /* <DEDUP_REMOVED lines=13> */
.L_x_37969:
[----:B------:R-:W-:Y:S05]  /*30a10*/  BSYNC.RECONVERGENT B3 ;  /* 0x0000000000037941 */ /* 0x000fea0003800200 */
.L_x_37968:
        /* <DEDUP_REMOVED lines=42> */
.L_x_37966:
[----:B------:R-:W-:Y:S05]  /*30cc0*/  BSYNC.RECONVERGENT B2 ;  /* 0x0000000000027941 */ /* 0x000fea0003800200 */
.L_x_37965:
        /* <DEDUP_REMOVED lines=17> */
.L_x_37972:
        /* <DEDUP_REMOVED lines=13> */
.L_x_37974:
[----:B------:R-:W-:Y:S05]  /*30eb0*/  BSYNC.RECONVERGENT B3 ;  /* 0x0000000000037941 */ /* 0x000fea0003800200 */
.L_x_37973:
        /* <DEDUP_REMOVED lines=42> */
.L_x_37971:
[----:B------:R-:W-:Y:S05]  /*31160*/  BSYNC.RECONVERGENT B2 ;  /* 0x0000000000027941 */ /* 0x000fea0003800200 */
.L_x_37970:
        /* <DEDUP_REMOVED lines=15> */
.L_x_37977:
        /* <DEDUP_REMOVED lines=13> */
.L_x_37979:
[----:B------:R-:W-:Y:S05]  /*31330*/  BSYNC.RECONVERGENT B3 ;  /* 0x0000000000037941 */ /* 0x000fea0003800200 */
.L_x_37978:
        /* <DEDUP_REMOVED lines=42> */
.L_x_37976:
[----:B------:R-:W-:Y:S05]  /*315e0*/  BSYNC.RECONVERGENT B2 ;  /* 0x0000000000027941 */ /* 0x000fea0003800200 */
.L_x_37975:
        /* <DEDUP_REMOVED lines=17> */
.L_x_37982:
        /* <DEDUP_REMOVED lines=13> */
.L_x_37984:
[----:B------:R-:W-:Y:S05]  /*317d0*/  BSYNC.RECONVERGENT B3 ;  /* 0x0000000000037941 */ /* 0x000fea0003800200 */
.L_x_37983:
        /* <DEDUP_REMOVED lines=42> */
.L_x_37981:
[----:B------:R-:W-:Y:S05]  /*31a80*/  BSYNC.RECONVERGENT B2 ;  /* 0x0000000000027941 */ /* 0x000fea0003800200 */
.L_x_37980:
        /* <DEDUP_REMOVED lines=15> */
.L_x_37987:
        /* <DEDUP_REMOVED lines=13> */
.L_x_37989:
[----:B------:R-:W-:Y:S05]  /*31c50*/  BSYNC.RECONVERGENT B3 ;  /* 0x0000000000037941 */ /* 0x000fea0003800200 */
.L_x_37988:
        /* <DEDUP_REMOVED lines=42> */
.L_x_37986:
[----:B------:R-:W-:Y:S05]  /*31f00*/  BSYNC.RECONVERGENT B2 ;  /* 0x0000000000027941 */ /* 0x000fea0003800200 */
.L_x_37985:
        /* <DEDUP_REMOVED lines=17> */
.L_x_37992:
        /* <DEDUP_REMOVED lines=15> */
.L_x_37994:
[----:B------:R-:W-:Y:S05]  /*32110*/  BSYNC.RECONVERGENT B3 ;  /* 0x0000000000037941 */ /* 0x000fea0003800200 */
.L_x_37993:
        /* <DEDUP_REMOVED lines=42> */
.L_x_37991:
[----:B------:R-:W-:Y:S05]  /*323c0*/  BSYNC.RECONVERGENT B2 ;  /* 0x0000000000027941 */ /* 0x000fea0003800200 */
.L_x_37990:
        /* <DEDUP_REMOVED lines=35> */
.L_x_37954:
        /* <DEDUP_REMOVED lines=16> */
.L_x_37998:
        /* <DEDUP_REMOVED lines=13> */
.L_x_38000:
[----:B------:R-:W-:Y:S05]  /*327d0*/  BSYNC.RECONVERGENT B3 ;  /* 0x0000000000037941 */ /* 0x000fea0003800200 */
.L_x_37999:
        /* <DEDUP_REMOVED lines=42> */
.L_x_37997:
[----:B------:R-:W-:Y:S05]  /*32a80*/  BSYNC.RECONVERGENT B2 ;  /* 0x0000000000027941 */ /* 0x000fea0003800200 */
.L_x_37996:
        /* <DEDUP_REMOVED lines=18> */
.L_x_38003:
        /* <DEDUP_REMOVED lines=13> */
.L_x_38005:
[----:B------:R-:W-:Y:S05]  /*32c80*/  BSYNC.RECONVERGENT B3 ;  /* 0x0000000000037941 */ /* 0x000fea0003800200 */
.L_x_38004:
        /* <DEDUP_REMOVED lines=42> */
.L_x_38002:
[----:B------:R-:W-:Y:S05]  /*32f30*/  BSYNC.RECONVERGENT B2 ;  /* 0x0000000000027941 */ /* 0x000fea0003800200 */
.L_x_38001:
        /* <DEDUP_REMOVED lines=16> */
.L_x_38008:
        /* <DEDUP_REMOVED lines=13> */
.L_x_38010:
[----:B------:R-:W-:Y:S05]  /*33110*/  BSYNC.RECONVERGENT B3 ;  /* 0x0000000000037941 */ /* 0x000fea0003800200 */
.L_x_38009:
        /* <DEDUP_REMOVED lines=42> */
.L_x_38007:
[----:B------:R-:W-:Y:S05]  /*333c0*/  BSYNC.RECONVERGENT B2 ;  /* 0x0000000000027941 */ /* 0x000fea0003800200 */
.L_x_38006:
        /* <DEDUP_REMOVED lines=16> */
.L_x_38013:
        /* <DEDUP_REMOVED lines=13> */
.L_x_38015:
[----:B------:R-:W-:Y:S05]  /*335a0*/  BSYNC.RECONVERGENT B3 ;  /* 0x0000000000037941 */ /* 0x000fea0003800200 */
.L_x_38014:
        /* <DEDUP_REMOVED lines=42> */
.L_x_38012:
[----:B------:R-:W-:Y:S05]  /*33850*/  BSYNC.RECONVERGENT B2 ;  /* 0x0000000000027941 */ /* 0x000fea0003800200 */
.L_x_38011:
        /* <DEDUP_REMOVED lines=16> */
.L_x_37995:
        /* <DEDUP_REMOVED lines=24> */
.L_x_38016:
[----:B01----:R-:W-:Y:S02]  /*33ae0*/  IMAD.MOV.U32 R7, RZ, RZ, R164 ;  /* 0x000000ffff077224 */ /* 0x003fe400078e00a4 */
[----:B------:R-:W-:-:S07]  /*33af0*/  VIADD R136, R136, 0x20 ;  /* 0x0000002088887836 */ /* 0x000fce0000000000 */
.L_x_37953:
[----:B------:R-:W-:Y:S05]  /*33b00*/  BSYNC.RECONVERGENT B1 ;  /* 0x0000000000017941 */ /* 0x000fea0003800200 */
.L_x_37952:
        /* <DEDUP_REMOVED lines=35> */
.L_x_38022:
        /* <DEDUP_REMOVED lines=13> */
.L_x_38024:
[----:B------:R-:W-:Y:S05]  /*33e10*/  BSYNC.RECONVERGENT B3 ;  /* 0x0000000000037941 */ /* 0x000fea0003800200 */
.L_x_38023:
        /* <DEDUP_REMOVED lines=42> */
.L_x_38021:
[----:B------:R-:W-:Y:S05]  /*340c0*/  BSYNC.RECONVERGENT B2 ;  /* 0x0000000000027941 */ /* 0x000fea0003800200 */
.L_x_38020:
        /* <DEDUP_REMOVED lines=20> */
.L_x_38027:
        /* <DEDUP_REMOVED lines=13> */
.L_x_38029:
[----:B------:R-:W-:Y:S05]  /*342e0*/  BSYNC.RECONVERGENT B3 ;  /* 0x0000000000037941 */ /* 0x000fea0003800200 */
.L_x_38028:
        /* <DEDUP_REMOVED lines=42> */
.L_x_38026:
[----:B------:R-:W-:Y:S05]  /*34590*/  BSYNC.RECONVERGENT B2 ;  /* 0x0000000000027941 */ /* 0x000fea0003800200 */
.L_x_38025:
        /* <DEDUP_REMOVED lines=15> */
.L_x_38032:
        /* <DEDUP_REMOVED lines=13> */
.L_x_38034:
[----:B------:R-:W-:Y:S05]  /*34760*/  BSYNC.RECONVERGENT B3 ;  /* 0x0000000000037941 */ /* 0x000fea0003800200 */
.L_x_38033:
        /* <DEDUP_REMOVED lines=42> */
.L_x_38031:
[----:B------:R-:W-:Y:S05]  /*34a10*/  BSYNC.RECONVERGENT B2 ;  /* 0x0000000000027941 */ /* 0x000fea0003800200 */
.L_x_38030:
        /* <DEDUP_REMOVED lines=17> */
.L_x_38037:
        /* <DEDUP_REMOVED lines=13> */
.L_x_38039:
[----:B------:R-:W-:Y:S05]  /*34c00*/  BSYNC.RECONVERGENT B3 ;  /* 0x0000000000037941 */ /* 0x000fea0003800200 */
.L_x_38038:
        /* <DEDUP_REMOVED lines=42> */
.L_x_38036:
[----:B------:R-:W-:Y:S05]  /*34eb0*/  BSYNC.RECONVERGENT B2 ;  /* 0x0000000000027941 */ /* 0x000fea0003800200 */
.L_x_38035:
        /* <DEDUP_REMOVED lines=15> */
.L_x_38042:
        /* <DEDUP_REMOVED lines=13> */
.L_x_38044:
[----:B------:R-:W-:Y:S05]  /*35080*/  BSYNC.RECONVERGENT B3 ;  /* 0x0000000000037941 */ /* 0x000fea0003800200 */
.L_x_38043:
        /* <DEDUP_REMOVED lines=42> */
.L_x_38041:
[----:B------:R-:W-:Y:S05]  /*35330*/  BSYNC.RECONVERGENT B2 ;  /* 0x0000000000027941 */ /* 0x000fea0003800200 */
.L_x_38040:
        /* <DEDUP_REMOVED lines=17> */
.L_x_38047:
        /* <DEDUP_REMOVED lines=13> */
.L_x_38049:
[----:B------:R-:W-:Y:S05]  /*35520*/  BSYNC.RECONVERGENT B3 ;  /* 0x0000000000037941 */ /* 0x000fea0003800200 */
.L_x_38048:
        /* <DEDUP_REMOVED lines=42> */
.L_x_38046:
[----:B------:R-:W-:Y:S05]  /*357d0*/  BSYNC.RECONVERGENT B2 ;  /* 0x0000000000027941 */ /* 0x000fea0003800200 */
.L_x_38045:
        /* <DEDUP_REMOVED lines=15> */
.L_x_38052:
        /* <DEDUP_REMOVED lines=13> */
.L_x_38054:
[----:B------:R-:W-:Y:S05]  /*359a0*/  BSYNC.RECONVERGENT B3 ;  /* 0x0000000000037941 */ /* 0x000fea0003800200 */
.L_x_38053:
        /* <DEDUP_REMOVED lines=42> */
.L_x_38051:
[----:B------:R-:W-:Y:S05]  /*35c50*/  BSYNC.RECONVERGENT B2 ;  /* 0x0000000000027941 */ /* 0x000fea0003800200 */
.L_x_38050:
        /* <DEDUP_REMOVED lines=17> */
.L_x_38057:
        /* <DEDUP_REMOVED lines=15> */
.L_x_38059:
[----:B------:R-:W-:Y:S05]  /*35e60*/  BSYNC.RECONVERGENT B3 ;  /* 0x0000000000037941 */ /* 0x000fea0003800200 */
.L_x_38058:
        /* <DEDUP_REMOVED lines=42> */
.L_x_38056:
[----:B------:R-:W-:Y:S05]  /*36110*/  BSYNC.RECONVERGENT B2 ;  /* 0x0000000000027941 */ /* 0x000fea0003800200 */
.L_x_38055:
        /* <DEDUP_REMOVED lines=35> */
.L_x_38019:
        /* <DEDUP_REMOVED lines=16> */
.L_x_38063:
        /* <DEDUP_REMOVED lines=13> */
.L_x_38065:
[----:B------:R-:W-:Y:S05]  /*36520*/  BSYNC.RECONVERGENT B3 ;  /* 0x0000000000037941 */ /* 0x000fea0003800200 */
.L_x_38064:
        /* <DEDUP_REMOVED lines=42> */
.L_x_38062:
[----:B------:R-:W-:Y:S05]  /*367d0*/  BSYNC.RECONVERGENT B2 ;  /* 0x0000000000027941 */ /* 0x000fea0003800200 */
.L_x_38061:
        /* <DEDUP_REMOVED lines=18> */
.L_x_38068:
        /* <DEDUP_REMOVED lines=13> */
.L_x_38070:
[----:B------:R-:W-:Y:S05]  /*369d0*/  BSYNC.RECONVERGENT B3 ;  /* 0x0000000000037941 */ /* 0x000fea0003800200 */
.L_x_38069:
        /* <DEDUP_REMOVED lines=42> */
.L_x_38067:
[----:B------:R-:W-:Y:S05]  /*36c80*/  BSYNC.RECONVERGENT B2 ;  /* 0x0000000000027941 */ /* 0x000fea0003800200 */
.L_x_38066:
        /* <DEDUP_REMOVED lines=16> */
.L_x_38073:
        /* <DEDUP_REMOVED lines=13> */
.L_x_38075:
[----:B------:R-:W-:Y:S05]  /*36e60*/  BSYNC.RECONVERGENT B3 ;  /* 0x0000000000037941 */ /* 0x000fea0003800200 */
.L_x_38074:
        /* <DEDUP_REMOVED lines=42> */
.L_x_38072:
[----:B------:R-:W-:Y:S05]  /*37110*/  BSYNC.RECONVERGENT B2 ;  /* 0x0000000000027941 */ /* 0x000fea0003800200 */
.L_x_38071:
        /* <DEDUP_REMOVED lines=16> */
.L_x_38078:
        /* <DEDUP_REMOVED lines=13> */
.L_x_38080:
[----:B------:R-:W-:Y:S05]  /*372f0*/  BSYNC.RECONVERGENT B3 ;  /* 0x0000000000037941 */ /* 0x000fea0003800200 */
.L_x_38079:
        /* <DEDUP_REMOVED lines=42> */
.L_x_38077:
[----:B------:R-:W-:Y:S05]  /*375a0*/  BSYNC.RECONVERGENT B2 ;  /* 0x0000000000027941 */ /* 0x000fea0003800200 */
.L_x_38076:
        /* <DEDUP_REMOVED lines=16> */
.L_x_38060:
[----:B------:R-:W0:Y:S01]  /*376b0*/  LDC.64 R162, c[0x0][0x3a8] ;  /* 0x0000ea00ffa27b82 */ /* 0x000e220000000a00 */
[----:B------:R-:W-:Y:S02]  /*376c0*/  SEL R7, RZ, 0x1000000, !P5 ;  /* 0x01000000ff077807 */ /* 0x000fe40006800000 */
[----:B------:R-:W-:Y:S02]  /*376d0*/  SEL R166, RZ, 0x10000, !P4 ;  /* 0x00010000ffa67807 */ /* 0x000fe40006000000 */
[----:B------:R-:W-:Y:S02]  /*376e0*/  SEL R137, RZ, 0x100, !P3 ;  /* 0x00000100ff897807 */ /* 0x000fe40005800000 */
[----:B------:R-:W-:Y:S01]  /*376f0*/  SEL R168, RZ, 0x1, !P2 ;  /* 0x00000001ffa87807 */ /* 0x000fe20005000000 */
[----:B------:R-:W1:Y:S01]  /*37700*/  LDC.64 R138, c[0x0][0x3b0] ;  /* 0x0000ec00ff8a7b82 */ /* 0x000e620000000a00 */
[----:B------:R-:W-:-:S04]  /*37710*/  IADD3 R7, PT, PT, R137, R7, R166 ;  /* 0x0000000789077210 */ /* 0x000fc80007ffe0a6 */
        /* <DEDUP_REMOVED lines=13> */
[----:B------:R-:W-:-:S05]  /*377f0*/  IMAD R7, R166, 0x100, R7 ;  /* 0x00000100a6077824 */ /* 0x000fca00078e0207 */
[----:B------:R-:W-:Y:S01]  /*37800*/  IADD3 R7, PT, PT, R7, R162, RZ ;  /* 0x000000a207077210 */ /* 0x000fe20007ffe0ff */
[----:B0-----:R-:W-:-:S05]  /*37810*/  IMAD.WIDE.U32 R138, R136, 0x4, R138 ;  /* 0x00000004888a7825 */ /* 0x001fca00078e008a */
[----:B------:R1:W-:Y:S02]  /*37820*/  STG.E desc[UR8][R138.64], R7 ;  /* 0x000000078a007986 */ /* 0x0003e4000c101908 */
.L_x_38081:
[----:B01----:R-:W-:Y:S01]  /*37830*/  IMAD.MOV.U32 R7, RZ, RZ, R164 ;  /* 0x000000ffff077224 */ /* 0x003fe200078e00a4 */
[----:B------:R-:W-:-:S07]  /*37840*/  IADD3 R136, PT, PT, R136, 0x20, RZ ;  /* 0x0000002088887810 */ /* 0x000fce0007ffe0ff */
.L_x_38018:
[----:B------:R-:W-:Y:S05]  /*37850*/  BSYNC.RECONVERGENT B1 ;  /* 0x0000000000017941 */ /* 0x000fea0003800200 */
.L_x_38017:
        /* <DEDUP_REMOVED lines=35> */
.L_x_38087:
        /* <DEDUP_REMOVED lines=13> */
.L_x_38089:
[----:B------:R-:W-:Y:S05]  /*37b60*/  BSYNC.RECONVERGENT B3 ;  /* 0x0000000000037941 */ /* 0x000fea0003800200 */
.L_x_38088:
        /* <DEDUP_REMOVED lines=42> */
.L_x_38086:
[----:B------:R-:W-:Y:S05]  /*37e10*/  BSYNC.RECONVERGENT B2 ;  /* 0x0000000000027941 */ /* 0x000fea0003800200 */
.L_x_38085:
[----:B------:R-:W0:Y:S01]  /*37e20*/  LDC R166, c[0x0][0x408] ;  /* 0x00010200ffa67b82 */ /* 0x000e220000000800 */
[----:B------:R-:W-:Y:S01]  /*37e30*/  I2FP.F32.U32 R16, R137 ;  /* 0x0000008900107245 */ /* 0x000fe20000201000 */
[----:B------:R-:W-:Y:S01]  /*37e40*/  HFMA2 R137, -RZ, RZ, 0.1171875, 0 ;  /* 0x2f800000ff897431 */ /* 0x000fe200000001ff */
[----:B------:R-:W-:Y:S01]  /*37e50*/  ISETP.NE.AND P3, PT, R138, 0x1, PT ;  /* 0x000000018a00780c */ /* 0x000fe20003f65270 */
[----:B------:R-:W-:Y:S01]  /*37e60*/  BSSY.RECONVERGENT B2, `(.L_x_38090) ;  /* 0x0000048000027945 */ /* 0x000fe20003800200 */
[----:B------:R-:W-:Y:S01]  /*37e70*/  IMAD.MOV.U32 R139, RZ, RZ, 0x2 ;  /* 0x00000002ff8b7424 */ /* 0x000fe200078e00ff */
[----:B------:R-:W-:Y:S02]  /*37e80*/  MOV R7, R6 ;  /* 0x0000000600077202 */ /* 0x000fe40000000f00 */
[----:B------:R-:W1:Y:S01]  /*37e90*/  LDC R165, c[0x0][0x404] ;  /* 0x00010100ffa57b82 */ /* 0x000e620000000800 */
[----:B------:R-:W-:Y:S01]  /*37ea0*/  FFMA.FTZ R16, R16, R137, 1.1641532182693481445e-10 ;  /* 0x2f00000010107423 */ /* 0x000fe20000010089 */
[----:B0----5:R-:W-:-:S04]  /*37eb0*/  FMUL.FTZ R167, R128, R166 ;  /* 0x000000a680a77220 */ /* 0x021fc80000410000 */
[----:B-1----:R-:W-:Y:S02]  /*37ec0*/  FSETP.LE.FTZ.AND P2, PT, R16, R165, PT ;  /* 0x000000a51000720b */ /* 0x002fe40003f53000 */
        /* <DEDUP_REMOVED lines=9> */
.L_x_38092:
        /* <DEDUP_REMOVED lines=13> */
.L_x_38094:
[----:B------:R-:W-:Y:S05]  /*38030*/  BSYNC.RECONVERGENT B3 ;  /* 0x0000000000037941 */ /* 0x000fea0003800200 */
.L_x_38093:
        /* <DEDUP_REMOVED lines=42> */
.L_x_38091:
[----:B------:R-:W-:Y:S05]  /*382e0*/  BSYNC.RECONVERGENT B2 ;  /* 0x0000000000027941 */ /* 0x000fea0003800200 */
.L_x_38090:
        /* <DEDUP_REMOVED lines=15> */
.L_x_38097:
        /* <DEDUP_REMOVED lines=13> */
.L_x_38099:
[----:B------:R-:W-:Y:S05]  /*384b0*/  BSYNC.RECONVERGENT B3 ;  /* 0x0000000000037941 */ /* 0x000fea0003800200 */
.L_x_38098:
        /* <DEDUP_REMOVED lines=42> */
.L_x_38096:
[----:B------:R-:W-:Y:S05]  /*38760*/  BSYNC.RECONVERGENT B2 ;  /* 0x0000000000027941 */ /* 0x000fea0003800200 */
.L_x_38095:
[----:B------:R-:W-:Y:S01]  /*38770*/  ISETP.NE.AND P4, PT, R128, 0x1, PT ;  /* 0x000000018000780c */ /* 0x000fe20003f85270 */
[----:B------:R-:W-:Y:S01]  /*38780*/  BSSY.RECONVERGENT B2, `(.L_x_38100) ;  /* 0x0000048000027945 */ /* 0x000fe20003800200 */
[----:B------:R-:W-:Y:S01]  /*38790*/  I2FP.F32.U32 R16, R7 ;  /* 0x0000000700107245 */ /* 0x000fe20000201000 */
[----:B------:R-:W-:Y:S01]  /*387a0*/  FMUL.FTZ R169, R129, R166 ;  /* 0x000000a681a97220 */ /* 0x000fe20000410000 */
[----:B------:R-:W-:Y:S01]  /*387b0*/  IMAD.MOV.U32 R129, RZ, RZ, 0x2 ;  /* 0x00000002ff817424 */ /* 0x000fe200078e00ff */
[----:B------:R-:W-:Y:S02]  /*387c0*/  MOV R7, R6 ;  /* 0x0000000600077202 */ /* 0x000fe40000000f00 */
        /* <DEDUP_REMOVED lines=11> */
.L_x_38102:
        /* <DEDUP_REMOVED lines=13> */
.L_x_38104:
[----:B------:R-:W-:Y:S05]  /*38950*/  BSYNC.RECONVERGENT B3 ;  /* 0x0000000000037941 */ /* 0x000fea0003800200 */
.L_x_38103:
        /* <DEDUP_REMOVED lines=42> */
.L_x_38101:
[----:B------:R-:W-:Y:S05]  /*38c00*/  BSYNC.RECONVERGENT B2 ;  /* 0x0000000000027941 */ /* 0x000fea0003800200 */
.L_x_38100:
        /* <DEDUP_REMOVED lines=15> */
.L_x_38107:
        /* <DEDUP_REMOVED lines=13> */
.L_x_38109:
[----:B------:R-:W-:Y:S05]  /*38dd0*/  BSYNC.RECONVERGENT B3 ;  /* 0x0000000000037941 */ /* 0x000fea0003800200 */
.L_x_38108:
        /* <DEDUP_REMOVED lines=42> */
.L_x_38106:
[----:B------:R-:W-:Y:S05]  /*39080*/  BSYNC.RECONVERGENT B2 ;  /* 0x0000000000027941 */ /* 0x000fea0003800200 */
.L_x_38105:
        /* <DEDUP_REMOVED lines=17> */
.L_x_38112:
        /* <DEDUP_REMOVED lines=13> */
.L_x_38114:
[----:B------:R-:W-:Y:S05]  /*39270*/  BSYNC.RECONVERGENT B3 ;  /* 0x0000000000037941 */ /* 0x000fea0003800200 */
.L_x_38113:
        /* <DEDUP_REMOVED lines=42> */
.L_x_38111:
[----:B------:R-:W-:Y:S05]  /*39520*/  BSYNC.RECONVERGENT B2 ;  /* 0x0000000000027941 */ /* 0x000fea0003800200 */
.L_x_38110:
        /* <DEDUP_REMOVED lines=15> */
.L_x_38117:
        /* <DEDUP_REMOVED lines=13> */
.L_x_38119:
[----:B------:R-:W-:Y:S05]  /*396f0*/  BSYNC.RECONVERGENT B3 ;  /* 0x0000000000037941 */ /* 0x000fea0003800200 */
.L_x_38118:
        /* <DEDUP_REMOVED lines=42> */
.L_x_38116:
[----:B------:R-:W-:Y:S05]  /*399a0*/  BSYNC.RECONVERGENT B2 ;  /* 0x0000000000027941 */ /* 0x000fea0003800200 */
.L_x_38115:
        /* <DEDUP_REMOVED lines=17> */
.L_x_38122:
        /* <DEDUP_REMOVED lines=15> */
.L_x_38124:
[----:B------:R-:W-:Y:S05]  /*39bb0*/  BSYNC.RECONVERGENT B3 ;  /* 0x0000000000037941 */ /* 0x000fea0003800200 */
.L_x_38123:
        /* <DEDUP_REMOVED lines=42> */
.L_x_38121:
[----:B------:R-:W-:Y:S05]  /*39e60*/  BSYNC.RECONVERGENT B2 ;  /* 0x0000000000027941 */ /* 0x000fea0003800200 */
.L_x_38120:
        /* <DEDUP_REMOVED lines=35> */
.L_x_38084:
        /* <DEDUP_REMOVED lines=16> */
.L_x_38128:
        /* <DEDUP_REMOVED lines=13> */
.L_x_38130:
[----:B------:R-:W-:Y:S05]  /*3a270*/  BSYNC.RECONVERGENT B3 ;  /* 0x0000000000037941 */ /* 0x000fea0003800200 */
.L_x_38129:
        /* <DEDUP_REMOVED lines=42> */
.L_x_38127:
[----:B------:R-:W-:Y:S05]  /*3a520*/  BSYNC.RECONVERGENT B2 ;  /* 0x0000000000027941 */ /* 0x000fea0003800200 */
.L_x_38126:
[----:B------:R-:W0:Y:S01]  /*3a530*/  LDC R137, c[0x0][0x404] ;  /* 0x00010100ff897b82 */ /* 0x000e220000000800 */
[----:B------:R-:W-:Y:S01]  /*3a540*/  HFMA2 R165, -RZ, RZ, 0.1171875, 0 ;  /* 0x2f800000ffa57431 */ /* 0x000fe200000001ff */
[----:B------:R-:W-:Y:S01]  /*3a550*/  ISETP.NE.AND P3, PT, R139, 0x1, PT ;  /* 0x000000018b00780c */ /* 0x000fe20003f65270 */
[----:B------:R-:W-:Y:S01]  /*3a560*/  BSSY.RECONVERGENT B2, `(.L_x_38131) ;  /* 0x0000047000027945 */ /* 0x000fe20003800200 */
[----:B------:R-:W-:Y:S01]  /*3a570*/  I2FP.F32.U32 R16, R138 ;  /* 0x0000008a00107245 */ /* 0x000fe20000201000 */
[----:B------:R-:W-:Y:S01]  /*3a580*/  IMAD.MOV.U32 R138, RZ, RZ, 0x2 ;  /* 0x00000002ff8a7424 */ /* 0x000fe200078e00ff */
[----:B------:R-:W-:-:S03]  /*3a590*/  MOV R7, R6 ;  /* 0x0000000600077202 */ /* 0x000fc60000000f00 */
        /* <DEDUP_REMOVED lines=11> */
.L_x_38133:
        /* <DEDUP_REMOVED lines=13> */
.L_x_38135:
[----:B------:R-:W-:Y:S05]  /*3a720*/  BSYNC.RECONVERGENT B3 ;  /* 0x0000000000037941 */ /* 0x000fea0003800200 */
.L_x_38134:
        /* <DEDUP_REMOVED lines=42> */
.L_x_38132:
[----:B------:R-:W-:Y:S05]  /*3a9d0*/  BSYNC.RECONVERGENT B2 ;  /* 0x0000000000027941 */ /* 0x000fea0003800200 */
.L_x_38131:
        /* <DEDUP_REMOVED lines=16> */
.L_x_38138:
        /* <DEDUP_REMOVED lines=13> */
.L_x_38140:
[----:B------:R-:W-:Y:S05]  /*3abb0*/  BSYNC.RECONVERGENT B3 ;  /* 0x0000000000037941 */ /* 0x000fea0003800200 */
.L_x_38139:
        /* <DEDUP_REMOVED lines=42> */
.L_x_38137:
[----:B------:R-:W-:Y:S05]  /*3ae60*/  BSYNC.RECONVERGENT B2 ;  /* 0x0000000000027941 */ /* 0x000fea0003800200 */
.L_x_38136:
        /* <DEDUP_REMOVED lines=16> */
.L_x_38143:
        /* <DEDUP_REMOVED lines=13> */
.L_x_38145:
[----:B------:R-:W-:Y:S05]  /*3b040*/  BSYNC.RECONVERGENT B3 ;  /* 0x0000000000037941 */ /* 0x000fea0003800200 */
.L_x_38144:
        /* <DEDUP_REMOVED lines=42> */
.L_x_38142:
[----:B------:R-:W-:Y:S05]  /*3b2f0*/  BSYNC.RECONVERGENT B2 ;  /* 0x0000000000027941 */ /* 0x000fea0003800200 */
.L_x_38141:
        /* <DEDUP_REMOVED lines=16> */
.L_x_38125:
        /* <DEDUP_REMOVED lines=19> */
[----:B------:R-:W-:-:S04]  /*3b530*/  LOP3.LUT R162, R4, 0xff, RZ, 0xc0, !PT ;  /* 0x000000ff04a27812 */ /* 0x000fc800078ec0ff */
[----:B------:R-:W-:-:S05]  /*3b540*/  LEA R7, R166, R7, 0x8 ;  /* 0x00000007a6077211 */ /* 0x000fca00078e40ff */
[----:B------:R-:W-:Y:S02]  /*3b550*/  IMAD.IADD R7, R7, 0x1, R162 ;  /* 0x0000000107077824 */ /* 0x000fe400078e02a2 */
[----:B0-----:R-:W-:-:S05]  /*3b560*/  IMAD.WIDE.U32 R138, R136, 0x4, R138 ;  /* 0x00000004888a7825 */ /* 0x001fca00078e008a */
[----:B------:R1:W-:Y:S02]  /*3b570*/  STG.E desc[UR8][R138.64], R7 ;  /* 0x000000078a007986 */ /* 0x0003e4000c101908 */
.L_x_38146:
[----:B01----:R-:W-:Y:S01]  /*3b580*/  MOV R7, R164 ;  /* 0x000000a400077202 */ /* 0x003fe20000000f00 */
[----:B------:R-:W-:-:S07]  /*3b590*/  VIADD R136, R136, 0x20 ;  /* 0x0000002088887836 */ /* 0x000fce0000000000 */
.L_x_38083:
[----:B------:R-:W-:Y:S05]  /*3b5a0*/  BSYNC.RECONVERGENT B1 ;  /* 0x0000000000017941 */ /* 0x000fea0003800200 */
.L_x_38082:
        /* <DEDUP_REMOVED lines=35> */
.L_x_38152:
        /* <DEDUP_REMOVED lines=13> */
.L_x_38154:
[----:B------:R-:W-:Y:S05]  /*3b8b0*/  BSYNC.RECONVERGENT B3 ;  /* 0x0000000000037941 */ /* 0x000fea0003800200 */
.L_x_38153:
        /* <DEDUP_REMOVED lines=41> */
[----:B------:R-:W-:-:S07]  /*3bb50*/  IMAD.MOV.U32 R162, RZ, RZ, R7 ;  /* 0x000000ffffa27224 */ /* 0x000fce00078e0007 */
.L_x_38151:
[----:B------:R-:W-:Y:S05]  /*3bb60*/  BSYNC.RECONVERGENT B2 ;  /* 0x0000000000027941 */ /* 0x000fea0003800200 */
.L_x_38150:
[----:B------:R-:W0:Y:S01]  /*3bb70*/  LDC R137, c[0x0][0x408] ;  /* 0x00010200ff897b82 */ /* 0x000e220000000800 */
[----:B------:R-:W-:Y:S01]  /*3bb80*/  ISETP.NE.AND P3, PT, R163, 0x1, PT ;  /* 0x00000001a300780c */ /* 0x000fe20003f65270 */
[----:B------:R-:W-:Y:S01]  /*3bb90*/  IMAD.MOV.U32 R168, RZ, RZ, 0x2f800000 ;  /* 0x2f800000ffa87424 */ /* 0x000fe200078e00ff */
[----:B------:R-:W-:Y:S01]  /*3bba0*/  I2FP.F32.U32 R7, R162 ;  /* 0x000000a200077245 */ /* 0x000fe20000201000 */
[----:B------:R-:W-:Y:S01]  /*3bbb0*/  BSSY.RECONVERGENT B2, `(.L_x_38155) ;  /* 0x0000048000027945 */ /* 0x000fe20003800200 */
[----:B------:R-:W-:-:S03]  /*3bbc0*/  MOV R162, 0x2 ;  /* 0x0000000200a27802 */ /* 0x000fc60000000f00 */
[----:B------:R-:W1:Y:S01]  /*3bbd0*/  LDC R139, c[0x0][0x404] ;  /* 0x00010100ff8b7b82 */ /* 0x000e620000000800 */
[----:B------:R-:W-:Y:S01]  /*3bbe0*/  FFMA.FTZ R16, R7, R168, 1.1641532182693481445e-10 ;  /* 0x2f00000007107423 */ /* 0x000fe200000100a8 */
[----:B------:R-:W-:Y:S02]  /*3bbf0*/  IMAD.MOV.U32 R7, RZ, RZ, R6 ;  /* 0x000000ffff077224 */ /* 0x000fe400078e0006 */
[----:B0----5:R-:W-:Y:S02]  /*3bc00*/  FMUL.FTZ R169, R132, R137 ;  /* 0x0000008984a97220 */ /* 0x021fe40000410000 */
[----:B-1----:R-:W-:Y:S01]  /*3bc10*/  FSETP.LE.FTZ.AND P2, PT, R16, R139, PT ;  /* 0x0000008b1000720b */ /* 0x002fe20003f53000 */
        /* <DEDUP_REMOVED lines=9> */
.L_x_38157:
        /* <DEDUP_REMOVED lines=13> */
.L_x_38159:
[----:B------:R-:W-:Y:S05]  /*3bd80*/  BSYNC.RECONVERGENT B3 ;  /* 0x0000000000037941 */ /* 0x000fea0003800200 */
.L_x_38158:
        /* <DEDUP_REMOVED lines=42> */
.L_x_38156:
[----:B------:R-:W-:Y:S05]  /*3c030*/  BSYNC.RECONVERGENT B2 ;  /* 0x0000000000027941 */ /* 0x000fea0003800200 */
.L_x_38155:
        /* <DEDUP_REMOVED lines=15> */
.L_x_38162:
        /* <DEDUP_REMOVED lines=13> */
.L_x_38164:
[----:B------:R-:W-:Y:S05]  /*3c200*/  BSYNC.RECONVERGENT B3 ;  /* 0x0000000000037941 */ /* 0x000fea0003800200 */
.L_x_38163:
        /* <DEDUP_REMOVED lines=42> */
.L_x_38161:
[----:B------:R-:W-:Y:S05]  /*3c4b0*/  BSYNC.RECONVERGENT B2 ;  /* 0x0000000000027941 */ /* 0x000fea0003800200 */
.L_x_38160:
        /* <DEDUP_REMOVED lines=17> */
.L_x_38167:
        /* <DEDUP_REMOVED lines=13> */
.L_x_38169:
[----:B------:R-:W-:Y:S05]  /*3c6a0*/  BSYNC.RECONVERGENT B3 ;  /* 0x0000000000037941 */ /* 0x000fea0003800200 */
.L_x_38168:
        /* <DEDUP_REMOVED lines=42> */
.L_x_38166:
[----:B------:R-:W-:Y:S05]  /*3c950*/  BSYNC.RECONVERGENT B2 ;  /* 0x0000000000027941 */ /* 0x000fea0003800200 */
.L_x_38165:
        /* <DEDUP_REMOVED lines=15> */
.L_x_38172:
        /* <DEDUP_REMOVED lines=13> */
.L_x_38174:
[----:B------:R-:W-:Y:S05]  /*3cb20*/  BSYNC.RECONVERGENT B3 ;  /* 0x0000000000037941 */ /* 0x000fea0003800200 */
.L_x_38173:
        /* <DEDUP_REMOVED lines=42> */
.L_x_38171:
[----:B------:R-:W-:Y:S05]  /*3cdd0*/  BSYNC.RECONVERGENT B2 ;  /* 0x0000000000027941 */ /* 0x000fea0003800200 */
.L_x_38170:
[----:B------:R-:W-:Y:S01]  /*3cde0*/  ISETP.NE.AND P5, PT, R132, 0x1, PT ;  /* 0x000000018400780c */ /* 0x000fe20003fa5270 */
[----:B------:R-:W-:Y:S01]  /*3cdf0*/  BSSY.RECONVERGENT B2, `(.L_x_38175) ;  /* 0x0000048000027945 */ /* 0x000fe20003800200 */
[----:B------:R-:W-:Y:S01]  /*3ce00*/  I2FP.F32.U32 R7, R16 ;  /* 0x0000001000077245 */ /* 0x000fe20000201000 */
[----:B------:R-:W-:Y:S02]  /*3ce10*/  HFMA2 R133, -RZ, RZ, 0, 1.1920928955078125e-07 ;  /* 0x00000002ff857431 */ /* 0x000fe400000001ff */
[----:B------:R-:W-:Y:S02]  /*3ce20*/  FMUL.FTZ R173, R134, R137 ;  /* 0x0000008986ad7220 */ /* 0x000fe40000410000 */
        /* <DEDUP_REMOVED lines=12> */
.L_x_38177:
        /* <DEDUP_REMOVED lines=13> */
.L_x_38179:
[----:B------:R-:W-:Y:S05]  /*3cfc0*/  BSYNC.RECONVERGENT B3 ;  /* 0x0000000000037941 */ /* 0x000fea0003800200 */
.L_x_38178:
        /* <DEDUP_REMOVED lines=42> */
.L_x_38176:
[----:B------:R-:W-:Y:S05]  /*3d270*/  BSYNC.RECONVERGENT B2 ;  /* 0x0000000000027941 */ /* 0x000fea0003800200 */
.L_x_38175:
        /* <DEDUP_REMOVED lines=15> */
.L_x_38182:
        /* <DEDUP_REMOVED lines=13> */
.L_x_38184:
[----:B------:R-:W-:Y:S05]  /*3d440*/  BSYNC.RECONVERGENT B3 ;  /* 0x0000000000037941 */ /* 0x000fea0003800200 */
.L_x_38183:
        /* <DEDUP_REMOVED lines=42> */
.L_x_38181:
[----:B------:R-:W-:Y:S05]  /*3d6f0*/  BSYNC.RECONVERGENT B2 ;  /* 0x0000000000027941 */ /* 0x000fea0003800200 */
.L_x_38180:
        /* <DEDUP_REMOVED lines=17> */
.L_x_38187:
        /* <DEDUP_REMOVED lines=15> */
.L_x_38189:
[----:B------:R-:W-:Y:S05]  /*3d900*/  BSYNC.RECONVERGENT B3 ;  /* 0x0000000000037941 */ /* 0x000fea0003800200 */
.L_x_38188:
        /* <DEDUP_REMOVED lines=42> */
.L_x_38186:
[----:B------:R-:W-:Y:S05]  /*3dbb0*/  BSYNC.RECONVERGENT B2 ;  /* 0x0000000000027941 */ /* 0x000fea0003800200 */
.L_x_38185:
[----:B------:R-:W-:Y:S01]  /*3dbc0*/  FMUL.FTZ R132, R64, R137 ;  /* 0x0000008940847220 */ /* 0x000fe20000410000 */
[----:B------:R-:W-:Y:S01]  /*3dbd0*/  FSETP.GTU.FTZ.AND P6, PT, R170, R139, PT ;  /* 0x0000008baa00720b */ /* 0x000fe20003fdc000 */
        /* <DEDUP_REMOVED lines=33> */
.L_x_38149:
        /* <DEDUP_REMOVED lines=16> */
.L_x_38193:
        /* <DEDUP_REMOVED lines=13> */
.L_x_38195:
[----:B------:R-:W-:Y:S05]  /*3dfc0*/  BSYNC.RECONVERGENT B3 ;  /* 0x0000000000037941 */ /* 0x000fea0003800200 */
.L_x_38194:
        /* <DEDUP_REMOVED lines=42> */
.L_x_38192:
[----:B------:R-:W-:Y:S05]  /*3e270*/  BSYNC.RECONVERGENT B2 ;  /* 0x0000000000027941 */ /* 0x000fea0003800200 */
.L_x_38191:
[----:B------:R-:W0:Y:S01]  /*3e280*/  LDC R137, c[0x0][0x404] ;  /* 0x00010100ff897b82 */ /* 0x000e220000000800 */
[----:B------:R-:W-:Y:S01]  /*3e290*/  ISETP.NE.AND P3, PT, R162, 0x1, PT ;  /* 0x00000001a200780c */ /* 0x000fe20003f65270 */
[----:B------:R-:W-:Y:S01]  /*3e2a0*/  BSSY.RECONVERGENT B2, `(.L_x_38196) ;  /* 0x0000048000027945 */ /* 0x000fe20003800200 */
[----:B------:R-:W-:Y:S01]  /*3e2b0*/  I2FP.F32.U32 R16, R139 ;  /* 0x0000008b00107245 */ /* 0x000fe20000201000 */
[----:B------:R-:W-:Y:S01]  /*3e2c0*/  IMAD.MOV.U32 R139, RZ, RZ, 0x2f800000 ;  /* 0x2f800000ff8b7424 */ /* 0x000fe200078e00ff */
[----:B------:R-:W-:Y:S01]  /*3e2d0*/  MOV R163, 0x2 ;  /* 0x0000000200a37802 */ /* 0x000fe20000000f00 */
        /* <DEDUP_REMOVED lines=12> */
.L_x_38198:
        /* <DEDUP_REMOVED lines=13> */
.L_x_38200:
[----:B------:R-:W-:Y:S05]  /*3e470*/  BSYNC.RECONVERGENT B3 ;  /* 0x0000000000037941 */ /* 0x000fea0003800200 */
.L_x_38199:
        /* <DEDUP_REMOVED lines=42> */
.L_x_38197:
[----:B------:R-:W-:Y:S05]  /*3e720*/  BSYNC.RECONVERGENT B2 ;  /* 0x0000000000027941 */ /* 0x000fea0003800200 */
.L_x_38196:
        /* <DEDUP_REMOVED lines=16> */
.L_x_38203:
        /* <DEDUP_REMOVED lines=13> */
.L_x_38205:
[----:B------:R-:W-:Y:S05]  /*3e900*/  BSYNC.RECONVERGENT B3 ;  /* 0x0000000000037941 */ /* 0x000fea0003800200 */
.L_x_38204:
        /* <DEDUP_REMOVED lines=42> */
.L_x_38202:
[----:B------:R-:W-:Y:S05]  /*3ebb0*/  BSYNC.RECONVERGENT B2 ;  /* 0x0000000000027941 */ /* 0x000fea0003800200 */
.L_x_38201:
        /* <DEDUP_REMOVED lines=16> */
.L_x_38208:
        /* <DEDUP_REMOVED lines=13> */
.L_x_38210:
[----:B------:R-:W-:Y:S05]  /*3ed90*/  BSYNC.RECONVERGENT B3 ;  /* 0x0000000000037941 */ /* 0x000fea0003800200 */
.L_x_38209:
        /* <DEDUP_REMOVED lines=42> */
.L_x_38207:
[----:B------:R-:W-:Y:S05]  /*3f040*/  BSYNC.RECONVERGENT B2 ;  /* 0x0000000000027941 */ /* 0x000fea0003800200 */
.L_x_38206:
        /* <DEDUP_REMOVED lines=16> */
.L_x_38190:
        /* <DEDUP_REMOVED lines=8> */
[----:B------:R-:W-:Y:S02]  /*3f1d0*/  IMAD.MOV.U32 R7, RZ, RZ, R138 ;  /* 0x000000ffff077224 */ /* 0x000fe400078e008a */
[----:B0-----:R-:W-:-:S05]  /*3f1e0*/  IMAD.WIDE.U32 R164, R136, 0x10, R164 ;  /* 0x0000001088a47825 */ /* 0x001fca00078e00a4 */
[----:B------:R0:W-:Y:S01]  /*3f1f0*/  STG.E.128 desc[UR8][R164.64], R132 ;  /* 0x00000084a4007986 */ /* 0x0001e2000c101d08 */
[----:B-1----:R-:W-:-:S05]  /*3f200*/  IMAD.WIDE.U32 R162, R136, 0x4, R162 ;  /* 0x0000000488a27825 */ /* 0x002fca00078e00a2 */
[----:B------:R0:W-:Y:S01]  /*3f210*/  STG.E desc[UR8][R162.64], R137 ;  /* 0x00000089a2007986 */ /* 0x0001e2000c101908 */
[----:B------:R-:W-:Y:S05]  /*3f220*/  @!P0 BRA `(.L_x_38148) ;  /* 0x00000000002c8947 */ /* 0x000fea0003800000 */
[----:B------:R-:W1:Y:S01]  /*3f230*/  LDC.64 R138, c[0x0][0x3b8] ;  /* 0x0000ee00ff8a7b82 */ /* 0x000e620000000a00 */
[----:B0-----:R-:W-:Y:S02]  /*3f240*/  SHF.L.U32 R162, R2, 0x10, RZ ;  /* 0x0000001002a27819 */ /* 0x001fe400000006ff */
[----:B------:R-:W-:Y:S02]  /*3f250*/  LOP3.LUT R137, R0, 0xffff, RZ, 0xc0, !PT ;  /* 0x0000ffff00897812 */ /* 0x000fe400078ec0ff */
[----:B------:R-:W-:Y:S02]  /*3f260*/  LOP3.LUT R162, R162, 0xff0000, RZ, 0xc0, !PT ;  /* 0x00ff0000a2a27812 */ /* 0x000fe400078ec0ff */
[----:B------:R-:W-:-:S03]  /*3f270*/  LOP3.LUT R164, R3, 0xff, RZ, 0xc0, !PT ;  /* 0x000000ff03a47812 */ /* 0x000fc600078ec0ff */
[----:B------:R-:W-:Y:S01]  /*3f280*/  IMAD R137, R137, 0x1000000, R162 ;  /* 0x0100000089897824 */ /* 0x000fe200078e02a2 */
[----:B------:R-:W-:-:S04]  /*3f290*/  LOP3.LUT R162, R4, 0xff, RZ, 0xc0, !PT ;  /* 0x000000ff04a27812 */ /* 0x000fc800078ec0ff */
[----:B------:R-:W-:-:S05]  /*3f2a0*/  LEA R137, R164, R137, 0x8 ;  /* 0x00000089a4897211 */ /* 0x000fca00078e40ff */
[----:B------:R-:W-:Y:S02]  /*3f2b0*/  IMAD.IADD R137, R137, 0x1, R162 ;  /* 0x0000000189897824 */ /* 0x000fe400078e02a2 */
[----:B-1----:R-:W-:-:S05]  /*3f2c0*/  IMAD.WIDE.U32 R138, R136, 0x4, R138 ;  /* 0x00000004888a7825 */ /* 0x002fca00078e008a */
[----:B------:R1:W-:Y:S02]  /*3f2d0*/  STG.E desc[UR8][R138.64], R137 ;  /* 0x000000898a007986 */ /* 0x0003e4000c101908 */
.L_x_38148:
[----:B------:R-:W-:Y:S05]  /*3f2e0*/  BSYNC.RECONVERGENT B1 ;  /* 0x0000000000017941 */ /* 0x000fea0003800200 */
.L_x_38147:
[----:B------:R-:W-:Y:S01]  /*3f2f0*/  FADD.FTZ R136, RZ, R72 ;  /* 0x00000048ff887221 */ /* 0x000fe20000010000 */
[C---:B------:R-:W-:Y:S01]  /*3f300*/  ISETP.GE.U32.AND P5, PT, R24.reuse, 0x20, PT ;  /* 0x000000201800780c */ /* 0x040fe20003fa6070 */
[----:B------:R-:W2:Y:S01]  /*3f310*/  S2R R166, SR_TID.X ;  /* 0x0000000000a67919 */ /* 0x000ea20000002100 */
[C---:B------:R-:W-:Y:S01]  /*3f320*/  ISETP.GT.U32.AND P4, PT, R24.reuse, 0x3f, PT ;  /* 0x0000003f1800780c */ /* 0x040fe20003f84070 */
[----:B01----:R-:W-:Y:S01]  /*3f330*/  FADD.FTZ R137, R73, R136 ;  /* 0x0000008849897221 */ /* 0x003fe20000010000 */
        /* <DEDUP_REMOVED lines=10> */
[----:B------:R-:W-:-:S04]  /*3f3e0*/  FADD.FTZ R136, R76, R137 ;  /* 0x000000894c887221 */ /* 0x000fc80000010000 */
        /* <DEDUP_REMOVED lines=87> */
[----:B--2---:R-:W-:Y:S02]  /*3f960*/  LOP3.LUT P6, RZ, R166, 0x1f, RZ, 0xc0, !PT ;  /* 0x0000001fa6ff7812 */ /* 0x004fe400078cc0ff */
[----:B------:R-:W-:-:S11]  /*3f970*/  LOP3.LUT R21, R21, 0xfffffbff, RZ, 0xc0, !PT ;  /* 0xfffffbff15157812 */ /* 0x000fd600078ec0ff */
        /* <DEDUP_REMOVED lines=162> */
.L_x_38256:
        /* <DEDUP_REMOVED lines=17> */
[----:B01----:R-:W0:Y:S01]  /*404b0*/  LDC.64 R164, c[0x0][0x428] ;  /* 0x00010a00ffa47b82 */ /* 0x003e220000000a00 */
[--C-:B------:R-:W-:Y:S01]  /*404c0*/  FADD.FTZ R137, R72, -R163.reuse ;  /* 0x800000a348897221 */ /* 0x100fe20000010000 */
[--C-:B------:R-:W-:Y:S01]  /*404d0*/  FADD.FTZ R169, R73, -R163.reuse ;  /* 0x800000a349a97221 */ /* 0x100fe20000010000 */
[--C-:B------:R-:W-:Y:S01]  /*404e0*/  FADD.FTZ R171, R74, -R163.reuse ;  /* 0x800000a34aab7221 */ /* 0x100fe20000010000 */
[----:B------:R-:W-:Y:S01]  /*404f0*/  FADD.FTZ R173, R75, -R163 ;  /* 0x800000a34bad7221 */ /* 0x000fe20000010000 */
[----:B------:R-:W-:Y:S02]  /*40500*/  HADD2.F32 R139, -RZ, R0.H1_H1 ;  /* 0x30000000ff8b7230 */ /* 0x000fe40000004100 */
[C---:B------:R-:W-:Y:S01]  /*40510*/  FMUL.FTZ R136, R162.reuse, R137 ;  /* 0x00000089a2887220 */ /* 0x040fe20000410000 */
[----:B------:R-:W-:Y:S02]  /*40520*/  HADD2.F32 R167, -RZ, R40.H0_H0 ;  /* 0x20000028ffa77230 */ /* 0x000fe40000004100 */
[----:B------:R-:W-:Y:S01]  /*40530*/  FMUL.FTZ R137, R162, R169 ;  /* 0x000000a9a2897220 */ /* 0x000fe20000410000 */
        /* <DEDUP_REMOVED lines=15> */
.L_x_38213:
[----:B------:R-:W-:Y:S05]  /*40630*/  BSYNC.RECONVERGENT B1 ;  /* 0x0000000000017941 */ /* 0x000fea0003800200 */
.L_x_38212:
[----:B------:R-:W-:Y:S01]  /*40640*/  LOP3.LUT P0, RZ, R21, 0x2000000, RZ, 0xc0, !PT ;  /* 0x0200000015ff7812 */ /* 0x000fe2000780c0ff */
        /* <DEDUP_REMOVED lines=23> */
[----:B0-----:R-:W-:-:S04]  /*407c0*/  IMAD.WIDE.U32 R164, R5, 0x10, R164 ;  /* 0x0000001005a47825 */ /* 0x001fc800078e00a4 */
[----:B------:R-:W-:Y:S01]  /*407d0*/  VIADD R5, R5, 0x20 ;  /* 0x0000002005057836 */ /* 0x000fe20000000000 */
[----:B------:R3:W-:Y:S06]  /*407e0*/  STG.E.128 desc[UR8][R164.64], R136 ;  /* 0x00000088a4007986 */ /* 0x0007ec000c101d08 */
.L_x_38215:
[----:B------:R-:W-:Y:S05]  /*407f0*/  BSYNC.RECONVERGENT B1 ;  /* 0x0000000000017941 */ /* 0x000fea0003800200 */
.L_x_38214:
[----:B------:R-:W-:Y:S01]  /*40800*/  LOP3.LUT P0, RZ, R21, 0x1000000, RZ, 0xc0, !PT ;  /* 0x0100000015ff7812 */ /* 0x000fe2000780c0ff */
        /* <DEDUP_REMOVED lines=26> */
.L_x_38217:
[----:B------:R-:W-:Y:S05]  /*409b0*/  BSYNC.RECONVERGENT B1 ;  /* 0x0000000000017941 */ /* 0x000fea0003800200 */
.L_x_38216:
[----:B------:R-:W-:Y:S01]  /*409c0*/  LOP3.LUT P0, RZ, R21, 0x800000, RZ, 0xc0, !PT ;  /* 0x0080000015ff7812 */ /* 0x000fe2000780c0ff */
        /* <DEDUP_REMOVED lines=26> */
.L_x_38219:
[----:B------:R-:W-:Y:S05]  /*40b70*/  BSYNC.RECONVERGENT B1 ;  /* 0x0000000000017941 */ /* 0x000fea0003800200 */
.L_x_38218:
[----:B------:R-:W-:Y:S01]  /*40b80*/  LOP3.LUT P0, RZ, R21, 0x400000, RZ, 0xc0, !PT ;  /* 0x0040000015ff7812 */ /* 0x000fe2000780c0ff */
[----:B------:R-:W-:-:S12]  /*40b90*/  BSSY.RECONVERGENT B1, `(.L_x_38220) ;  /* 0x000001e000017945 */ /* 0x000fd80003800200 */
[----:B------:R-:W-:Y:S05]  /*40ba0*/  @!P0 BRA `(.L_x_38221) ;  /* 0x0000000000708947 */ /* 0x000fea0003800000 */
[----:B01234-:R-:W0:Y:S01]  /*40bb0*/  LDC.64 R164, c[0x0][0x428] ;  /* 0x00010a00ffa47b82 */ /* 0x01fe220000000a00 */
[----:B------:R-:W-:Y:S01]  /*40bc0*/  SHF.R.U64 R138, R144, 0x10, R145 ;  /* 0x00000010908a7819 */ /* 0x000fe20000001291 */
[----:B------:R-:W-:Y:S01]  /*40bd0*/  FADD.FTZ R137, R88, -R163 ;  /* 0x800000a358897221 */ /* 0x000fe20000010000 */
[----:B------:R-:W-:Y:S01]  /*40be0*/  SHF.R.U64 R166, R56, 0x10, R57 ;  /* 0x0000001038a67819 */ /* 0x000fe20000001239 */
[----:B------:R-:W-:Y:S01]  /*40bf0*/  FADD.FTZ R169, R89, -R163 ;  /* 0x800000a359a97221 */ /* 0x000fe20000010000 */
[----:B------:R-:W-:Y:S01]  /*40c00*/  SHF.R.U32.HI R172, RZ, 0x10, R145 ;  /* 0x00000010ffac7819 */ /* 0x000fe20000011691 */
[----:B------:R-:W-:Y:S01]  /*40c10*/  FADD.FTZ R171, R90, -R163 ;  /* 0x800000a35aab7221 */ /* 0x000fe20000010000 */
[----:B------:R-:W-:Y:S01]  /*40c20*/  SHF.R.U32.HI R174, RZ, 0x10, R57 ;  /* 0x00000010ffae7819 */ /* 0x000fe20000011639 */
[----:B------:R-:W-:Y:S01]  /*40c30*/  FADD.FTZ R173, R91, -R163 ;  /* 0x800000a35bad7221 */ /* 0x000fe20000010000 */
[----:B------:R-:W-:Y:S02]  /*40c40*/  HADD2.F32 R139, -RZ, R161.H0_H0 ;  /* 0x200000a1ff8b7230 */ /* 0x000fe40000004100 */
[----:B------:R-:W-:Y:S01]  /*40c50*/  FMUL.FTZ R136, R162, R137 ;  /* 0x00000089a2887220 */ /* 0x000fe20000410000 */
[----:B------:R-:W-:-:S02]  /*40c60*/  HADD2.F32 R167, -RZ, R56.H0_H0 ;  /* 0x20000038ffa77230 */ /* 0x000fc40000004100 */
[C---:B------:R-:W-:Y:S01]  /*40c70*/  FMUL.FTZ R137, R162.reuse, R169 ;  /* 0x000000a9a2897220 */ /* 0x040fe20000410000 */
[----:B------:R-:W-:Y:S02]  /*40c80*/  HADD2.F32 R138, -RZ, R138.H0_H0 ;  /* 0x2000008aff8a7230 */ /* 0x000fe40000004100 */
[C---:B------:R-:W-:Y:S01]  /*40c90*/  FMUL.FTZ R171, R162.reuse, R171 ;  /* 0x000000aba2ab7220 */ /* 0x040fe20000410000 */
[----:B------:R-:W-:Y:S02]  /*40ca0*/  HADD2.F32 R166, -RZ, R166.H0_H0 ;  /* 0x200000a6ffa67230 */ /* 0x000fe40000004100 */
[----:B------:R-:W-:Y:S01]  /*40cb0*/  FMUL.FTZ R173, R162, R173 ;  /* 0x000000ada2ad7220 */ /* 0x000fe20000410000 */
[----:B------:R-:W-:Y:S02]  /*40cc0*/  HADD2.F32 R168, -RZ, R161.H1_H1 ;  /* 0x300000a1ffa87230 */ /* 0x000fe40000004100 */
[----:B------:R-:W-:Y:S01]  /*40cd0*/  FFMA.FTZ R136, R136, R139, R167 ;  /* 0x0000008b88887223 */ /* 0x000fe200000100a7 */
[----:B------:R-:W-:-:S02]  /*40ce0*/  HADD2.F32 R170, -RZ, R57.H0_H0 ;  /* 0x20000039ffaa7230 */ /* 0x000fc40000004100 */
[----:B------:R-:W-:Y:S01]  /*40cf0*/  FFMA.FTZ R137, R137, R138, R166 ;  /* 0x0000008a89897223 */ /* 0x000fe200000100a6 */
[----:B------:R-:W-:Y:S02]  /*40d00*/  HADD2.F32 R172, -RZ, R172.H0_H0 ;  /* 0x200000acffac7230 */ /* 0x000fe40000004100 */
[----:B------:R-:W-:Y:S02]  /*40d10*/  HADD2.F32 R174, -RZ, R174.H0_H0 ;  /* 0x200000aeffae7230 */ /* 0x000fe40000004100 */
[----:B------:R-:W-:Y:S01]  /*40d20*/  FFMA.FTZ R138, R171, R168, R170 ;  /* 0x000000a8ab8a7223 */ /* 0x000fe200000100aa */
[C---:B0-----:R-:W-:Y:S01]  /*40d30*/  IMAD.WIDE.U32 R164, R5.reuse, 0x10, R164 ;  /* 0x0000001005a47825 */ /* 0x041fe200078e00a4 */
[----:B------:R-:W-:-:S03]  /*40d40*/  IADD3 R5, PT, PT, R5, 0x20, RZ ;  /* 0x0000002005057810 */ /* 0x000fc60007ffe0ff */
[----:B------:R-:W-:-:S05]  /*40d50*/  FFMA.FTZ R139, R173, R172, R174 ;  /* 0x000000acad8b7223 */ /* 0x000fca00000100ae */
[----:B------:R0:W-:Y:S02]  /*40d60*/  STG.E.128 desc[UR8][R164.64], R136 ;  /* 0x00000088a4007986 */ /* 0x0001e4000c101d08 */
.L_x_38221:
[----:B------:R-:W-:Y:S05]  /*40d70*/  BSYNC.RECONVERGENT B1 ;  /* 0x0000000000017941 */ /* 0x000fea0003800200 */
.L_x_38220:
        /* <DEDUP_REMOVED lines=27> */
[----:B0-----:R-:W-:-:S04]  /*40f30*/  IMAD.WIDE.U32 R164, R5, 0x10, R164 ;  /* 0x0000001005a47825 */ /* 0x001fc800078e00a4 */
[----:B------:R-:W-:Y:S01]  /*40f40*/  FFMA.FTZ R139, R173, R172, R174 ;  /* 0x000000acad8b7223 */ /* 0x000fe200000100ae */
[----:B------:R-:W-:-:S04]  /*40f50*/  VIADD R5, R5, 0x20 ;  /* 0x0000002005057836 */ /* 0x000fc80000000000 */
[----:B------:R0:W-:Y:S03]  /*40f60*/  STG.E.128 desc[UR8][R164.64], R136 ;  /* 0x00000088a4007986 */ /* 0x0001e6000c101d08 */
.L_x_38223:
[----:B------:R-:W-:Y:S05]  /*40f70*/  BSYNC.RECONVERGENT B1 ;  /* 0x0000000000017941 */ /* 0x000fea0003800200 */
.L_x_38222:
        /* <DEDUP_REMOVED lines=31> */
.L_x_38225:
[----:B------:R-:W-:Y:S05]  /*41170*/  BSYNC.RECONVERGENT B1 ;  /* 0x0000000000017941 */ /* 0x000fea0003800200 */
.L_x_38224:
        /* <DEDUP_REMOVED lines=31> */
.L_x_38227:
[----:B------:R-:W-:Y:S05]  /*41370*/  BSYNC.RECONVERGENT B1 ;  /* 0x0000000000017941 */ /* 0x000fea0003800200 */
.L_x_38226:
        /* <DEDUP_REMOVED lines=31> */
.L_x_38229:
[----:B------:R-:W-:Y:S05]  /*41570*/  BSYNC.RECONVERGENT B1 ;  /* 0x0000000000017941 */ /* 0x000fea0003800200 */
.L_x_38228:
        /* <DEDUP_REMOVED lines=9> */
[--C-:B------:R-:W-:Y:S01]  /*41610*/  FADD.FTZ R171, R110, -R163.reuse ;  /* 0x800000a36eab7221 */ /* 0x100fe20000010000 */
        /* <DEDUP_REMOVED lines=20> */
.L_x_38231:
[----:B------:R-:W-:Y:S05]  /*41760*/  BSYNC.RECONVERGENT B1 ;  /* 0x0000000000017941 */ /* 0x000fea0003800200 */
.L_x_38230:
        /* <DEDUP_REMOVED lines=20> */
[----:B------:R-:W-:-:S02]  /*418b0*/  HADD2.F32 R172, -RZ, R152.H1_H1 ;  /* 0x30000098ffac7230 */ /* 0x000fc40000004100 */
[----:B------:R-:W-:Y:S02]  /*418c0*/  HADD2.F32 R174, -RZ, R185.H0_H0 ;  /* 0x200000b9ffae7230 */ /* 0x000fe40000004100 */
[----:B------:R-:W-:-:S03]  /*418d0*/  FFMA.FTZ R138, R171, R168, R170 ;  /* 0x000000a8ab8a7223 */ /* 0x000fc600000100aa */
[----:B------:R-:W-:Y:S01]  /*418e0*/  FFMA.FTZ R139, R173, R172, R174 ;  /* 0x000000acad8b7223 */ /* 0x000fe200000100ae */
[C---:B0-----:R-:W-:Y:S01]  /*418f0*/  IMAD.WIDE.U32 R164, R5.reuse, 0x10, R164 ;  /* 0x0000001005a47825 */ /* 0x041fe200078e00a4 */
[----:B------:R-:W-:-:S04]  /*41900*/  IADD3 R5, PT, PT, R5, 0x20, RZ ;  /* 0x0000002005057810 */ /* 0x000fc80007ffe0ff */
[----:B------:R0:W-:Y:S03]  /*41910*/  STG.E.128 desc[UR8][R164.64], R136 ;  /* 0x00000088a4007986 */ /* 0x0001e6000c101d08 */
.L_x_38233:
[----:B------:R-:W-:Y:S05]  /*41920*/  BSYNC.RECONVERGENT B1 ;  /* 0x0000000000017941 */ /* 0x000fea0003800200 */
.L_x_38232:
        /* <DEDUP_REMOVED lines=24> */
[----:B0-----:R-:W-:-:S04]  /*41ab0*/  IMAD.WIDE.U32 R164, R5, 0x10, R164 ;  /* 0x0000001005a47825 */ /* 0x001fc800078e00a4 */
[----:B------:R-:W-:Y:S01]  /*41ac0*/  VIADD R5, R5, 0x20 ;  /* 0x0000002005057836 */ /* 0x000fe20000000000 */
[----:B------:R0:W-:Y:S06]  /*41ad0*/  STG.E.128 desc[UR8][R164.64], R136 ;  /* 0x00000088a4007986 */ /* 0x0001ec000c101d08 */
.L_x_38235:
[----:B------:R-:W-:Y:S05]  /*41ae0*/  BSYNC.RECONVERGENT B1 ;  /* 0x0000000000017941 */ /* 0x000fea0003800200 */
.L_x_38234:
        /* <DEDUP_REMOVED lines=27> */
.L_x_38237:
[----:B------:R-:W-:Y:S05]  /*41ca0*/  BSYNC.RECONVERGENT B1 ;  /* 0x0000000000017941 */ /* 0x000fea0003800200 */
.L_x_38236:
        /* <DEDUP_REMOVED lines=27> */
.L_x_38239:
[----:B------:R-:W-:Y:S05]  /*41e60*/  BSYNC.RECONVERGENT B1 ;  /* 0x0000000000017941 */ /* 0x000fea0003800200 */
.L_x_38238:
        /* <DEDUP_REMOVED lines=27> */
.L_x_38241:
[----:B------:R-:W-:Y:S05]  /*42020*/  BSYNC.RECONVERGENT B1 ;  /* 0x0000000000017941 */ /* 0x000fea0003800200 */
.L_x_38240:
        /* <DEDUP_REMOVED lines=18> */
.L_x_38243:
[----:B------:R-:W-:Y:S05]  /*42150*/  BSYNC.RECONVERGENT B1 ;  /* 0x0000000000017941 */ /* 0x000fea0003800200 */
.L_x_38242:
[----:B01234-:R-:W0:Y:S02]  /*42160*/  LDC.64 R136, c[0x0][0x380] ;  /* 0x0000e000ff887b82 */ /* 0x01fe240000000a00 */
[----:B0-----:R-:W-:-:S05]  /*42170*/  IMAD R23, R136, 0x4, R23 ;  /* 0x0000000488177824 */ /* 0x001fca00078e0217 */
[----:B------:R-:W-:-:S13]  /*42180*/  ISETP.GE.AND P0, PT, R23, R137, PT ;  /* 0x000000891700720c */ /* 0x000fda0003f06270 */
[----:B------:R-:W-:Y:S05]  /*42190*/  @!P0 BRA `(.L_x_38244) ;  /* 0xfffffbf800fc8947 */ /* 0x000fea000383ffff */
[----:B------:R-:W-:Y:S05]  /*421a0*/  BSYNC B0 ;  /* 0x0000000000007941 */ /* 0x000fea0003800000 */
.L_x_37171:
[----:B------:R-:W-:Y:S05]  /*421b0*/  EXIT ;  /* 0x000000000000794d */ /* 0x000fea0003800000 */
.L_x_38211:
        /* <DEDUP_REMOVED lines=8> */
.L_x_38246:
[----:B------:R-:W-:Y:S05]  /*42240*/  BSYNC B1 ;  /* 0x0000000000017941 */ /* 0x000fea0003800000 */
.L_x_38245:
        /* <DEDUP_REMOVED lines=10> */
.L_x_38247:
[----:B------:R-:W-:Y:S02]  /*422f0*/  IMAD.MOV.U32 R170, RZ, RZ, 0x4 ;  /* 0x00000004ffaa7424 */ /* 0x000fe400078e00ff */
[----:B------:R-:W-:-:S04]  /*42300*/  IMAD.MOV.U32 R139, RZ, RZ, R167 ;  /* 0x000000ffff8b7224 */ /* 0x000fc800078e00a7 */
[----:B------:R-:W-:-:S05]  /*42310*/  FADD.FTZ R139, R138, R139 ;  /* 0x0000008b8a8b7221 */ /* 0x000fca0000010000 */
[----:B------:R-:W-:-:S07]  /*42320*/  MOV R169, R139 ;  /* 0x0000008b00a97202 */ /* 0x000fce0000000f00 */
[----:B------:R-:W-:Y:S05]  /*42330*/  WARPSYNC.COLLECTIVE R168, `(.L_x_38248) ;  /* 0x00000000a8087348 */ /* 0x000fea0003c00000 */
[----:B------:R0:W1:Y:S02]  /*42340*/  SHFL.BFLY P6, R167, R169, R170, R171 ;  /* 0x0c0000aaa9a77389 */ /* 0x00006400000c00ab */
[----:B01----:R-:W-:Y:S05]  /*42350*/  ENDCOLLECTIVE ;  /* 0x000000000000791b */ /* 0x003fea0003800000 */
.L_x_38248:
[----:B------:R-:W-:Y:S01]  /*42360*/  HFMA2 R170, -RZ, RZ, 0, 4.76837158203125e-07 ;  /* 0x00000008ffaa7431 */ /* 0x000fe200000001ff */
[----:B------:R-:W-:-:S05]  /*42370*/  MOV R136, R167 ;  /* 0x000000a700887202 */ /* 0x000fca0000000f00 */
[----:B------:R-:W-:-:S04]  /*42380*/  FADD.FTZ R163, R139, R136 ;  /* 0x000000888ba37221 */ /* 0x000fc80000010000 */
[----:B------:R-:W-:-:S07]  /*42390*/  IMAD.MOV.U32 R169, RZ, RZ, R163 ;  /* 0x000000ffffa97224 */ /* 0x000fce00078e00a3 */
[----:B------:R-:W-:Y:S05]  /*423a0*/  WARPSYNC.COLLECTIVE R168, `(.L_x_38249) ;  /* 0x00000000a8087348 */ /* 0x000fea0003c00000 */
[----:B------:R0:W1:Y:S02]  /*423b0*/  SHFL.BFLY P6, R167, R169, R170, R171 ;  /* 0x0c0000aaa9a77389 */ /* 0x00006400000c00ab */
[----:B01----:R-:W-:Y:S05]  /*423c0*/  ENDCOLLECTIVE ;  /* 0x000000000000791b */ /* 0x003fea0003800000 */
.L_x_38249:
[----:B------:R-:W-:Y:S02]  /*423d0*/  IMAD.MOV.U32 R170, RZ, RZ, 0x10 ;  /* 0x00000010ffaa7424 */ /* 0x000fe400078e00ff */
[----:B------:R-:W-:-:S04]  /*423e0*/  IMAD.MOV.U32 R136, RZ, RZ, R167 ;  /* 0x000000ffff887224 */ /* 0x000fc800078e00a7 */
[----:B------:R-:W-:-:S05]  /*423f0*/  FADD.FTZ R164, R163, R136 ;  /* 0x00000088a3a47221 */ /* 0x000fca0000010000 */
[----:B------:R-:W-:-:S07]  /*42400*/  MOV R169, R164 ;  /* 0x000000a400a97202 */ /* 0x000fce0000000f00 */
[----:B------:R-:W-:Y:S05]  /*42410*/  WARPSYNC.COLLECTIVE R168, `(.L_x_38250) ;  /* 0x00000000a8087348 */ /* 0x000fea0003c00000 */
[----:B------:R0:W1:Y:S02]  /*42420*/  SHFL.BFLY P6, R167, R169, R170, R171 ;  /* 0x0c0000aaa9a77389 */ /* 0x00006400000c00ab */
[----:B01----:R-:W-:Y:S05]  /*42430*/  ENDCOLLECTIVE ;  /* 0x000000000000791b */ /* 0x003fea0003800000 */
.L_x_38250:
[----:B------:R-:W-:Y:S01]  /*42440*/  HFMA2 R170, -RZ, RZ, 0, 5.9604644775390625e-08 ;  /* 0x00000001ffaa7431 */ /* 0x000fe200000001ff */
[----:B------:R-:W-:Y:S02]  /*42450*/  MOV R165, R167 ;  /* 0x000000a700a57202 */ /* 0x000fe40000000f00 */
        /* <DEDUP_REMOVED lines=140> */
[----:B------:R-:W-:-:S04]  /*42d20*/  @P6 FFMA.FTZ R136, R138, R138, R137 ;  /* 0x0000008a8a886223 */ /* 0x000fc80000010089 */
[----:B------:R-:W-:-:S07]  /*42d30*/  IMAD.MOV.U32 R169, RZ, RZ, R136 ;  /* 0x000000ffffa97224 */ /* 0x000fce00078e0088 */
[----:B------:R-:W-:Y:S05]  /*42d40*/  WARPSYNC.COLLECTIVE R168, `(.L_x_38251) ;  /* 0x00000000a8087348 */ /* 0x000fea0003c00000 */
[----:B------:R0:W1:Y:S02]  /*42d50*/  SHFL.BFLY P6, R167, R169, R170, R171 ;  /* 0x0c0000aaa9a77389 */ /* 0x00006400000c00ab */
[----:B01----:R-:W-:Y:S05]  /*42d60*/  ENDCOLLECTIVE ;  /* 0x000000000000791b */ /* 0x003fea0003800000 */
.L_x_38251:
[----:B------:R-:W-:Y:S02]  /*42d70*/  IMAD.MOV.U32 R170, RZ, RZ, 0x2 ;  /* 0x00000002ffaa7424 */ /* 0x000fe400078e00ff */
[----:B------:R-:W-:-:S04]  /*42d80*/  IMAD.MOV.U32 R137, RZ, RZ, R167 ;  /* 0x000000ffff897224 */ /* 0x000fc800078e00a7 */
[----:B------:R-:W-:-:S05]  /*42d90*/  FADD.FTZ R137, R136, R137 ;  /* 0x0000008988897221 */ /* 0x000fca0000010000 */
[----:B------:R-:W-:-:S07]  /*42da0*/  MOV R169, R137 ;  /* 0x0000008900a97202 */ /* 0x000fce0000000f00 */
[----:B------:R-:W-:Y:S05]  /*42db0*/  WARPSYNC.COLLECTIVE R168, `(.L_x_38252) ;  /* 0x00000000a8087348 */ /* 0x000fea0003c00000 */
[----:B------:R0:W1:Y:S02]  /*42dc0*/  SHFL.BFLY P6, R167, R169, R170, R171 ;  /* 0x0c0000aaa9a77389 */ /* 0x00006400000c00ab */
[----:B01----:R-:W-:Y:S05]  /*42dd0*/  ENDCOLLECTIVE ;  /* 0x000000000000791b */ /* 0x003fea0003800000 */
.L_x_38252:
[----:B------:R-:W-:Y:S01]  /*42de0*/  HFMA2 R170, -RZ, RZ, 0, 2.384185791015625e-07 ;  /* 0x00000004ffaa7431 */ /* 0x000fe200000001ff */
[----:B------:R-:W-:-:S05]  /*42df0*/  MOV R138, R167 ;  /* 0x000000a7008a7202 */ /* 0x000fca0000000f00 */
[----:B------:R-:W-:-:S04]  /*42e00*/  FADD.FTZ R138, R137, R138 ;  /* 0x0000008a898a7221 */ /* 0x000fc80000010000 */
[----:B------:R-:W-:-:S07]  /*42e10*/  IMAD.MOV.U32 R169, RZ, RZ, R138 ;  /* 0x000000ffffa97224 */ /* 0x000fce00078e008a */
[----:B------:R-:W-:Y:S05]  /*42e20*/  WARPSYNC.COLLECTIVE R168, `(.L_x_38253) ;  /* 0x00000000a8087348 */ /* 0x000fea0003c00000 */
[----:B------:R0:W1:Y:S02]  /*42e30*/  SHFL.BFLY P6, R167, R169, R170, R171 ;  /* 0x0c0000aaa9a77389 */ /* 0x00006400000c00ab */
[----:B01----:R-:W-:Y:S05]  /*42e40*/  ENDCOLLECTIVE ;  /* 0x000000000000791b */ /* 0x003fea0003800000 */
.L_x_38253:
[----:B------:R-:W-:Y:S02]  /*42e50*/  IMAD.MOV.U32 R170, RZ, RZ, 0x8 ;  /* 0x00000008ffaa7424 */ /* 0x000fe400078e00ff */
[----:B------:R-:W-:-:S04]  /*42e60*/  IMAD.MOV.U32 R139, RZ, RZ, R167 ;  /* 0x000000ffff8b7224 */ /* 0x000fc800078e00a7 */
[----:B------:R-:W-:-:S05]  /*42e70*/  FADD.FTZ R139, R138, R139 ;  /* 0x0000008b8a8b7221 */ /* 0x000fca0000010000 */
[----:B------:R-:W-:-:S07]  /*42e80*/  MOV R169, R139 ;  /* 0x0000008b00a97202 */ /* 0x000fce0000000f00 */
[----:B------:R-:W-:Y:S05]  /*42e90*/  WARPSYNC.COLLECTIVE R168, `(.L_x_38254) ;  /* 0x00000000a8087348 */ /* 0x000fea0003c00000 */
[----:B------:R0:W1:Y:S02]  /*42ea0*/  SHFL.BFLY P6, R167, R169, R170, R171 ;  /* 0x0c0000aaa9a77389 */ /* 0x00006400000c00ab */
[----:B01----:R-:W-:Y:S05]  /*42eb0*/  ENDCOLLECTIVE ;  /* 0x000000000000791b */ /* 0x003fea0003800000 */
.L_x_38254:
[----:B------:R-:W-:Y:S01]  /*42ec0*/  HFMA2 R170, -RZ, RZ, 0, 9.5367431640625e-07 ;  /* 0x00000010ffaa7431 */ /* 0x000fe200000001ff */
[----:B------:R-:W-:-:S05]  /*42ed0*/  MOV R164, R167 ;  /* 0x000000a700a47202 */ /* 0x000fca0000000f00 */
[----:B------:R-:W-:-:S04]  /*42ee0*/  FADD.FTZ R164, R139, R164 ;  /* 0x000000a48ba47221 */ /* 0x000fc80000010000 */
[----:B------:R-:W-:-:S07]  /*42ef0*/  IMAD.MOV.U32 R169, RZ, RZ, R164 ;  /* 0x000000ffffa97224 */ /* 0x000fce00078e00a4 */
[----:B------:R-:W-:Y:S05]  /*42f00*/  WARPSYNC.COLLECTIVE R168, `(.L_x_38255) ;  /* 0x00000000a8087348 */ /* 0x000fea0003c00000 */
[----:B------:R0:W1:Y:S02]  /*42f10*/  SHFL.BFLY P6, R167, R169, R170, R171 ;  /* 0x0c0000aaa9a77389 */ /* 0x00006400000c00ab */
[----:B01----:R-:W-:Y:S05]  /*42f20*/  ENDCOLLECTIVE ;  /* 0x000000000000791b */ /* 0x003fea0003800000 */
.L_x_38255:
[----:B------:R-:W-:Y:S05]  /*42f30*/  BRA `(.L_x_38256) ;  /* 0xffffffd400187947 */ /* 0x000fea000383ffff */
.L_x_38257:
        /* <DEDUP_REMOVED lines=12> */
.L_x_43922:


//--------------------- .text._ZN10layer_norm31ln_parallel_residual_fwd_kernelINS_13Kernel_traitsI6__halfffffjLj2048ELj1ELj4ELj1ELj16ENS_18Kernel_traits_baseILj2048ES2_ffffjLj128EEEEELb1ELb1ELb1EEEvNS_9FwdParamsE --------------------------
	.section	.text._ZN10layer_norm31ln_parallel_residual_fwd_kernelINS_13Kernel_traitsI6__halfffffjLj2048ELj1ELj4ELj1ELj16ENS_18Kernel_traits_baseILj2048ES2_ffffjLj128EEEEELb1ELb1ELb1EEEvNS_9FwdParamsE,"ax",@progbits
	.align	128
        .global         _ZN10layer_norm31ln_parallel_residual_fwd_kernelINS_13Kernel_traitsI6__halfffffjLj2048ELj1ELj4ELj1ELj16ENS_18Kernel_traits_baseILj2048ES2_ffffjLj128EEEEELb1ELb1ELb1EEEvNS_9FwdParamsE
        .type           _ZN10layer_norm31ln_parallel_residual_fwd_kernelINS_13Kernel_traitsI6__halfffffjLj2048ELj1ELj4ELj1ELj16ENS_18Kernel_traits_baseILj2048ES2_ffffjLj128EEEEELb1ELb1ELb1EEEvNS_9FwdParamsE,@function
        .size           _ZN10layer_norm31ln_parallel_residual_fwd_kernelINS_13Kernel_traitsI6__halfffffjLj2048ELj1ELj4ELj1ELj16ENS_18Kernel_traits_baseILj2048ES2_ffffjLj128EEEEELb1ELb1ELb1EEEvNS_9FwdParamsE,(.L_x_43923 - _ZN10layer_norm31ln_parallel_residual_fwd_kernelINS_13Kernel_traitsI6__halfffffjLj2048ELj1ELj4ELj1ELj16ENS_18Kernel_traits_baseILj2048ES2_ffffjLj128EEEEELb1ELb1ELb1EEEvNS_9FwdParamsE)
        .other          _ZN10layer_norm31ln_parallel_residual_fwd_kernelINS_13Kernel_traitsI6__halfffffjLj2048ELj1ELj4ELj1ELj16ENS_18Kernel_traits_baseILj2048ES2_ffffjLj128EEEEELb1ELb1ELb1EEEvNS_9FwdParamsE,@"STO_CUDA_ENTRY STV_DEFAULT"
_ZN10layer_norm31ln_parallel_residual_fwd_kernelINS_13Kernel_traitsI6__halfffffjLj2048ELj1ELj4ELj1ELj16ENS_18Kernel_traits_baseILj2048ES2_ffffjLj128EEEEELb1ELb1ELb1EEEvNS_9FwdParamsE:
.text._ZN10layer_norm31ln_parallel_residual_fwd_kernelINS_13Kernel_traitsI6__halfffffjLj2048ELj1ELj4ELj1ELj16ENS_18Kernel_traits_baseILj2048ES2_ffffjLj128EEEEELb1ELb1ELb1EEEvNS_9FwdParamsE:
[----:B------:R-:W-:Y:S01]  /*0000*/  LDC R1, c[0x0][0x37c] ;  /* 0x0000df00ff017b82 */ /* 0x000fe20000000800 */
[----:B------:R-:W0:Y:S01]  /*0010*/  LDCU.U8 UR4, c[0x0][0x464] ;  /* 0x00008c80ff0477ac */ /* 0x000e220008000000 */
[----:B------:R-:W1:Y:S01]  /*0020*/  LDCU.64 UR6, c[0x0][0x450] ;  /* 0x00008a00ff0677ac */ /* 0x000e620008000a00 */
[----:B------:R-:W2:Y:S05]  /*0030*/  LDCU.64 UR8, c[0x0][0x358] ;  /* 0x00006b00ff0877ac */ /* 0x000eaa0008000a00 */
[----:B------:R-:W3:Y:S01]  /*0040*/  LDC R142, c[0x0][0x458] ;  /* 0x00011600ff8e7b82 */ /* 0x000ee20000000800 */
[----:B------:R-:W4:Y:S01]  /*0050*/  LDCU.64 UR10, c[0x0][0x438] ;  /* 0x00008700ff0a77ac */ /* 0x000f220008000a00 */
[----:B0-----:R-:W-:-:S06]  /*0060*/  ISETP.NE.AND P0, PT, RZ, UR4, PT ;  /* 0x00000004ff007c0c */ /* 0x001fcc000bf05270 */
[----:B------:R-:W3:Y:S01]  /*0070*/  LDC R143, c[0x0][0x45c] ;  /* 0x00011700ff8f7b82 */ /* 0x000ee20000000800 */
[----:B-1----:R-:W-:Y:S02]  /*0080*/  IMAD.U32 R2, RZ, RZ, UR6 ;  /* 0x00000006ff027e24 */ /* 0x002fe4000f8e00ff */
[----:B------:R-:W-:-:S06]  /*0090*/  IMAD.U32 R3, RZ, RZ, UR7 ;  /* 0x00000007ff037e24 */ /* 0x000fcc000f8e00ff */
[----:B--2---:R-:W2:Y:S01]  /*00a0*/  @P0 LDG.E.64 R2, desc[UR8][R2.64] ;  /* 0x0000000802020981 */ /* 0x004ea2000c1e1b00 */
[----:B------:R-:W0:Y:S03]  /*00b0*/  @P0 LDC R7, c[0x0][0x460] ;  /* 0x00011800ff070b82 */ /* 0x000e260000000800 */
[----:B---3--:R-:W0:Y:S05]  /*00c0*/  @P0 LDG.E.64 R4, desc[UR8][R142.64] ;  /* 0x000000088e040981 */ /* 0x008e2a000c1e1b00 */
[----:B------:R-:W1:Y:S01]  /*00d0*/  S2UR UR5, SR_CTAID.X ;  /* 0x00000000000579c3 */ /* 0x000e620000002500 */
[----:B----4-:R-:W-:Y:S01]  /*00e0*/  UISETP.NE.U32.AND UP0, UPT, UR10, URZ, UPT ;  /* 0x000000ff0a00728c */ /* 0x010fe2000bf05070 */
[----:B------:R-:W3:Y:S03]  /*00f0*/  S2R R114, SR_TID.X ;  /* 0x0000000000727919 */ /* 0x000ee60000002100 */
[----:B------:R-:W-:-:S02]  /*0100*/  UISETP.NE.AND.EX UP0, UPT, UR11, URZ, UPT, UP0 ;  /* 0x000000ff0b00728c */ /* 0x000fc4000bf05300 */
[----:B-1----:R-:W-:Y:S01]  /*0110*/  USHF.L.U32 UR4, UR5, 0x2, URZ ;  /* 0x0000000205047899 */ /* 0x002fe200080006ff */
[----:B---3--:R-:W-:-:S05]  /*0120*/  SHF.R.U32.HI R125, RZ, 0x5, R114 ;  /* 0x00000005ff7d7819 */ /* 0x008fca0000011672 */
[----:B------:R-:W-:Y:S02]  /*0130*/  LOP3.LUT R125, R125, UR4, RZ, 0xfc, !PT ;  /* 0x000000047d7d7c12 */ /* 0x000fe4000f8efcff */
[----:B--2---:R-:W-:Y:S02]  /*0140*/  @P0 R2UR UR7, R3 ;  /* 0x00000000030702ca */ /* 0x004fe400000e0000 */
[----:B------:R-:W1:Y:S01]  /*0150*/  LDC R3, c[0x0][0x360] ;  /* 0x0000d800ff037b82 */ /* 0x000e620000000800 */
[----:B------:R-:W-:Y:S02]  /*0160*/  @P0 R2UR UR6, R2 ;  /* 0x00000000020602ca */ /* 0x000fe400000e0000 */
[----:B0-----:R-:W-:-:S08]  /*0170*/  @P0 IADD3 R142, P1, PT, R4, R7, RZ ;  /* 0x00000007048e0210 */ /* 0x001fd00007f3e0ff */
[----:B------:R-:W-:Y:S02]  /*0180*/  UIADD3 UR14, UPT, UPT, UR7, -0x4498517b, URZ ;  /* 0xbb67ae85070e7890 */ /* 0x000fe4000fffe0ff */
[----:B------:R-:W-:Y:S01]  /*0190*/  UIADD3 UR16, UPT, UPT, UR7, 0x76cf5d0a, URZ ;  /* 0x76cf5d0a07107890 */ /* 0x000fe2000fffe0ff */
[----:B------:R-:W-:Y:S01]  /*01a0*/  @P0 IADD3.X R143, PT, PT, RZ, R5, RZ, P1, !PT ;  /* 0x00000005ff8f0210 */ /* 0x000fe20000ffe4ff */
[----:B------:R-:W-:Y:S02]  /*01b0*/  UIADD3 UR13, UPT, UPT, UR6, -0x61c88647, URZ ;  /* 0x9e3779b9060d7890 */ /* 0x000fe4000fffe0ff */
[----:B------:R-:W-:Y:S01]  /*01c0*/  UIADD3 UR15, UPT, UPT, UR6, 0x3c6ef372, URZ ;  /* 0x3c6ef372060f7890 */ /* 0x000fe2000fffe0ff */
[--C-:B------:R-:W-:Y:S01]  /*01d0*/  SHF.R.U64 R115, R142, 0x2, R143.reuse ;  /* 0x000000028e737819 */ /* 0x100fe2000000128f */
[----:B------:R-:W-:Y:S01]  /*01e0*/  UIADD3 UR17, UPT, UPT, UR6, -0x255992d5, URZ ;  /* 0xdaa66d2b06117890 */ /* 0x000fe2000fffe0ff */
[----:B------:R-:W-:Y:S01]  /*01f0*/  SHF.R.U32.HI R118, RZ, 0x2, R143 ;  /* 0x00000002ff767819 */ /* 0x000fe2000001168f */
[----:B------:R-:W-:-:S02]  /*0200*/  UIADD3 UR18, UPT, UPT, UR7, 0x32370b8f, URZ ;  /* 0x32370b8f07127890 */ /* 0x000fc4000fffe0ff */
[----:B------:R-:W-:Y:S01]  /*0210*/  UIADD3 UR19, UPT, UPT, UR6, 0x78dde6e4, URZ ;  /* 0x78dde6e406137890 */ /* 0x000fe2000fffe0ff */
[----:B-1----:R-:W-:Y:S01]  /*0220*/  IMAD R0, R3, UR5, R114 ;  /* 0x0000000503007c24 */ /* 0x002fe2000f8e0272 */
[----:B------:R-:W-:Y:S01]  /*0230*/  LOP3.LUT R114, R114, 0x1f, RZ, 0xc0, !PT ;  /* 0x0000001f72727812 */ /* 0x000fe200078ec0ff */
        /* <DEDUP_REMOVED lines=49> */
.L_x_38258:
[----:B------:R-:W0:Y:S02]  /*0550*/  LDC.64 R2, c[0x0][0x3d0] ;  /* 0x0000f400ff027b82 */ /* 0x000e240000000a00 */
[----:B0-----:R-:W-:-:S05]  /*0560*/  IMAD.WIDE.U32 R28, R114, 0x8, R2 ;  /* 0x00000008721c7825 */ /* 0x001fca00078e0002 */
        /* <DEDUP_REMOVED lines=32> */
.L_x_38259:
[----:B------:R-:W1:Y:S02]  /*0770*/  LDCU UR4, c[0x0][0x384] ;  /* 0x00007080ff0477ac */ /* 0x000e640008000800 */
[----:B-1----:R-:W-:-:S13]  /*0780*/  ISETP.GE.AND P0, PT, R125, UR4, PT ;  /* 0x000000047d007c0c */ /* 0x002fda000bf06270 */
[----:B------:R-:W-:Y:S05]  /*0790*/  @P0 EXIT ;  /* 0x000000000000094d */ /* 0x000fea0003800000 */
[----:B-----5:R-:W-:Y:S01]  /*07a0*/  IMAD.MOV.U32 R121, RZ, RZ, R4 ;  /* 0x000000ffff797224 */ /* 0x020fe200078e0004 */
[--C-:B------:R-:W-:Y:S01]  /*07b0*/  SHF.R.U64 R123, R4, 0x10, R5.reuse ;  /* 0x00000010047b7819 */ /* 0x100fe20000001205 */
[--C-:B------:R-:W-:Y:S01]  /*07c0*/  IMAD.MOV.U32 R122, RZ, RZ, R5.reuse ;  /* 0x000000ffff7a7224 */ /* 0x100fe200078e0005 */
[----:B------:R-:W-:Y:S01]  /*07d0*/  SHF.R.U32.HI R124, RZ, 0x10, R5 ;  /* 0x00000010ff7c7819 */ /* 0x000fe20000011605 */
        /* <DEDUP_REMOVED lines=9> */
[----:B------:R-:W-:Y:S01]  /*0870*/  SHF.R.U64 R127, R6, 0x10, R7 ;  /* 0x00000010067f7819 */ /* 0x000fe20000001207 */
[----:B------:R-:W-:Y:S01]  /*0880*/  IMAD.MOV.U32 R6, RZ, RZ, R11 ;  /* 0x000000ffff067224 */ /* 0x000fe200078e000b */
[----:B------:R-:W-:Y:S01]  /*0890*/  SHF.R.U64 R184, R88, 0x10, R89 ;  /* 0x0000001058b87819 */ /* 0x000fe20000001259 */
[----:B------:R-:W-:Y:S01]  /*08a0*/  IMAD.MOV.U32 R134, RZ, RZ, R14 ;  /* 0x000000ffff867224 */ /* 0x000fe200078e000e */
[----:B------:R-:W-:Y:S01]  /*08b0*/  PRMT R180, R4, 0x5410, R5 ;  /* 0x0000541004b47816 */ /* 0x000fe20000000005 */
[----:B------:R-:W-:Y:S01]  /*08c0*/  IMAD.MOV.U32 R4, RZ, RZ, R77 ;  /* 0x000000ffff047224 */ /* 0x000fe200078e004d */
[----:B------:R-:W-:Y:S01]  /*08d0*/  PRMT R130, R130, 0x5410, R6 ;  /* 0x0000541082827816 */ /* 0x000fe20000000006 */
[----:B------:R-:W-:Y:S01]  /*08e0*/  IMAD.MOV.U32 R5, RZ, RZ, R78 ;  /* 0x000000ffff057224 */ /* 0x000fe200078e004e */
[----:B------:R-:W-:Y:S01]  /*08f0*/  MOV R6, R76 ;  /* 0x0000004c00067202 */ /* 0x000fe20000000f00 */
[----:B------:R-:W-:Y:S01]  /*0900*/  IMAD.MOV.U32 R136, RZ, RZ, R16 ;  /* 0x000000ffff887224 */ /* 0x000fe200078e0010 */
[----:B------:R-:W-:Y:S01]  /*0910*/  SHF.R.U32.HI R185, RZ, 0x10, R89 ;  /* 0x00000010ffb97819 */ /* 0x000fe20000011659 */
[----:B------:R-:W-:Y:S01]  /*0920*/  IMAD.MOV.U32 R140, RZ, RZ, R20 ;  /* 0x000000ffff8c7224 */ /* 0x000fe200078e0014 */
[----:B------:R-:W-:Y:S01]  /*0930*/  PRMT R181, R6, 0x5410, R4 ;  /* 0x0000541006b57816 */ /* 0x000fe20000000004 */
[----:B------:R-:W-:Y:S01]  /*0940*/  IMAD.MOV.U32 R6, RZ, RZ, R80 ;  /* 0x000000ffff067224 */ /* 0x000fe200078e0050 */
[----:B------:R-:W-:Y:S01]  /*0950*/  MOV R4, R79 ;  /* 0x0000004f00047202 */ /* 0x000fe20000000f00 */
[----:B------:R-:W1:Y:S01]  /*0960*/  LDCU.64 UR4, c[0x0][0x398] ;  /* 0x00007300ff0477ac */ /* 0x000e620008000a00 */
[----:B0-----:R-:W-:Y:S01]  /*0970*/  SHF.R.U32.HI R28, RZ, 0x10, R7 ;  /* 0x00000010ff1c7819 */ /* 0x001fe20000011607 */
[----:B------:R-:W-:Y:S01]  /*0980*/  IMAD.MOV.U32 R7, RZ, RZ, R13 ;  /* 0x000000ffff077224 */ /* 0x000fe200078e000d */
[----:B------:R-:W-:Y:S01]  /*0990*/  PRMT R182, R5, 0x5410, R4 ;  /* 0x0000541005b67816 */ /* 0x000fe20000000004 */
[--C-:B------:R-:W-:Y:S01]  /*09a0*/  IMAD.MOV.U32 R5, RZ, RZ, R81.reuse ;  /* 0x000000ffff057224 */ /* 0x100fe200078e0051 */
[----:B------:R-:W-:Y:S01]  /*09b0*/  SHF.R.U32.HI R4, RZ, 0x10, R81 ;  /* 0x00000010ff047819 */ /* 0x000fe20000011651 */
[----:B------:R-:W-:Y:S01]  /*09c0*/  IMAD.MOV.U32 R171, RZ, RZ, R22 ;  /* 0x000000ffffab7224 */ /* 0x000fe200078e0016 */
[----:B------:R-:W-:Y:S01]  /*09d0*/  SHF.R.U64 R129, R8, 0x10, R9 ;  /* 0x0000001008817819 */ /* 0x000fe20000001209 */
[----:B------:R-:W-:Y:S01]  /*09e0*/  IMAD.MOV.U32 R177, RZ, RZ, R26 ;  /* 0x000000ffffb17224 */ /* 0x000fe200078e001a */
[----:B------:R-:W-:Y:S01]  /*09f0*/  PRMT R183, R6, 0x5410, R5 ;  /* 0x0000541006b77816 */ /* 0x000fe20000000005 */
[----:B------:R-:W-:Y:S01]  /*0a00*/  HFMA2 R119, -RZ, RZ, 0, 0 ;  /* 0x00000000ff777431 */ /* 0x000fe200000001ff */
[----:B------:R-:W-:Y:S01]  /*0a10*/  SHF.R.U64 R5, R90, 0x10, R91 ;  /* 0x000000105a057819 */ /* 0x000fe2000000125b */
[----:B------:R-:W-:Y:S01]  /*0a20*/  BSSY B0, `(.L_x_38260) ;  /* 0x0003fd4000007945 */ /* 0x000fe20003800000 */
[----:B------:R-:W-:Y:S01]  /*0a30*/  PRMT R184, R184, 0x5410, R4 ;  /* 0x00005410b8b87816 */ /* 0x000fe20000000004 */
[----:B------:R-:W-:Y:S01]  /*0a40*/  IMAD.HI.U32 R4, R115, -0x2daee0ad, RZ ;  /* 0xd2511f5373047827 */ /* 0x000fe200078e00ff */
[----:B------:R-:W-:Y:S01]  /*0a50*/  PRMT R185, R185, 0x5410, R5 ;  /* 0x00005410b9b97816 */ /* 0x000fe20000000005 */
[----:B------:R-:W0:Y:S01]  /*0a60*/  LDCU UR29, c[0x0][0x404] ;  /* 0x00008080ff1d77ac */ /* 0x000e220008000800 */
[----:B------:R-:W-:Y:S01]  /*0a70*/  SHF.R.U32.HI R29, RZ, 0x10, R9 ;  /* 0x00000010ff1d7819 */ /* 0x000fe20000011609 */
[----:B------:R-:W-:Y:S01]  /*0a80*/  IMAD.HI.U32 R5, R0, -0x326172a9, RZ ;  /* 0xcd9e8d5700057827 */ /* 0x000fe200078e00ff */
[----:B------:R-:W-:Y:S01]  /*0a90*/  MOV R132, R12 ;  /* 0x0000000c00847202 */ /* 0x000fe20000000f00 */
[----:B-1----:R-:W-:Y:S01]  /*0aa0*/  UISETP.NE.U32.AND UP0, UPT, UR4, URZ, UPT ;  /* 0x000000ff0400728c */ /* 0x002fe2000bf05070 */
[----:B------:R-:W-:Y:S01]  /*0ab0*/  MOV R8, R15 ;  /* 0x0000000f00087202 */ /* 0x000fe20000000f00 */
[----:B------:R-:W-:Y:S01]  /*0ac0*/  IMAD.MOV.U32 R9, RZ, RZ, R17 ;  /* 0x000000ffff097224 */ /* 0x000fe200078e0011 */
[----:B------:R-:W-:Y:S01]  /*0ad0*/  LOP3.LUT R4, R4, UR7, RZ, 0x3c, !PT ;  /* 0x0000000704047c12 */ /* 0x000fe2000f8e3cff */
[----:B------:R-:W-:Y:S01]  /*0ae0*/  UISETP.NE.AND.EX UP0, UPT, UR5, URZ, UPT, UP0 ;  /* 0x000000ff0500728c */ /* 0x000fe2000bf05300 */
[----:B------:R-:W-:Y:S01]  /*0af0*/  LOP3.LUT R5, R118, UR6, R5, 0x96, !PT ;  /* 0x0000000676057c12 */ /* 0x000fe2000f8e9605 */
[----:B------:R-:W1:Y:S01]  /*0b00*/  LDCU UR30, c[0x0][0x408] ;  /* 0x00008100ff1e77ac */ /* 0x000e620008000800 */
[----:B------:R-:W-:Y:S01]  /*0b10*/  SHF.R.U64 R131, R10, 0x10, R11 ;  /* 0x000000100a837819 */ /* 0x000fe2000000120b */
[----:B------:R-:W-:Y:S01]  /*0b20*/  IMAD.MOV.U32 R10, RZ, RZ, R19 ;  /* 0x000000ffff0a7224 */ /* 0x000fe200078e0013 */
[----:B------:R-:W-:Y:S01]  /*0b30*/  MOV R138, R18 ;  /* 0x00000012008a7202 */ /* 0x000fe20000000f00 */
[----:B------:R-:W-:Y:S01]  /*0b40*/  IMAD.HI.U32 R6, R4, -0x326172a9, RZ ;  /* 0xcd9e8d5704067827 */ /* 0x000fe200078e00ff */
[----:B------:R-:W-:Y:S01]  /*0b50*/  PRMT R132, R132, 0x5410, R7 ;  /* 0x0000541084847816 */ /* 0x000fe20000000007 */
[----:B------:R-:W2:Y:S01]  /*0b60*/  LDCU UR4, c[0x0][0x388] ;  /* 0x00007100ff0477ac */ /* 0x000ea20008000800 */
[----:B------:R-:W-:Y:S01]  /*0b70*/  PRMT R134, R134, 0x5410, R8 ;  /* 0x0000541086867816 */ /* 0x000fe20000000008 */
[----:B------:R-:W-:Y:S01]  /*0b80*/  IMAD R7, R0, -0x326172a9, RZ ;  /* 0xcd9e8d5700077824 */ /* 0x000fe200078e02ff */
[----:B------:R-:W-:Y:S01]  /*0b90*/  PRMT R136, R136, 0x5410, R9 ;  /* 0x0000541088887816 */ /* 0x000fe20000000009 */
[----:B------:R-:W-:Y:S01]  /*0ba0*/  IMAD R9, R115, -0x2daee0ad, RZ ;  /* 0xd2511f5373097824 */ /* 0x000fe200078e02ff */
[----:B------:R-:W-:Y:S01]  /*0bb0*/  PRMT R138, R138, 0x5410, R10 ;  /* 0x000054108a8a7816 */ /* 0x000fe2000000000a */
[----:B------:R-:W-:Y:S01]  /*0bc0*/  IMAD.HI.U32 R8, R5, -0x2daee0ad, RZ ;  /* 0xd2511f5305087827 */ /* 0x000fe200078e00ff */
[----:B------:R-:W-:Y:S01]  /*0bd0*/  SHF.R.U32.HI R186, RZ, 0x10, R91 ;  /* 0x00000010ffba7819 */ /* 0x000fe2000001165b */
[----:B------:R-:W3:Y:S01]  /*0be0*/  LDCU.U8 UR5, c[0x0][0x410] ;  /* 0x00008200ff0577ac */ /* 0x000ee20008000000 */
[----:B------:R-:W-:-:S02]  /*0bf0*/  SHF.R.U64 R10, R92, 0x10, R93 ;  /* 0x000000105c0a7819 */ /* 0x000fc4000000125d */
[----:B------:R-:W-:Y:S01]  /*0c00*/  LOP3.LUT R6, R7, UR13, R6, 0x96, !PT ;  /* 0x0000000d07067c12 */ /* 0x000fe2000f8e9606 */
[----:B------:R-:W-:Y:S01]  /*0c10*/  IMAD R7, R4, -0x326172a9, RZ ;  /* 0xcd9e8d5704077824 */ /* 0x000fe200078e02ff */
[----:B------:R-:W-:Y:S01]  /*0c20*/  LOP3.LUT R8, R9, UR14, R8, 0x96, !PT ;  /* 0x0000000e09087c12 */ /* 0x000fe2000f8e9608 */
[----:B------:R-:W4:Y:S01]  /*0c30*/  LDCU UR12, c[0x0][0x448] ;  /* 0x00008900ff0c77ac */ /* 0x000f220008000800 */
[----:B------:R-:W-:Y:S01]  /*0c40*/  PRMT R186, R186, 0x5410, R10 ;  /* 0x00005410baba7816 */ /* 0x000fe2000000000a */
[----:B------:R-:W-:Y:S01]  /*0c50*/  IMAD R10, R5, -0x2daee0ad, RZ ;  /* 0xd2511f53050a7824 */ /* 0x000fe200078e02ff */
[----:B------:R-:W-:Y:S01]  /*0c60*/  SHF.R.U32.HI R188, RZ, 0x10, R95 ;  /* 0x00000010ffbc7819 */ /* 0x000fe2000001165f */
[----:B------:R-:W-:Y:S01]  /*0c70*/  IMAD.HI.U32 R4, R8, -0x326172a9, RZ ;  /* 0xcd9e8d5708047827 */ /* 0x000fe200078e00ff */
[--C-:B------:R-:W-:Y:S02]  /*0c80*/  SHF.R.U64 R9, R96, 0x10, R97.reuse ;  /* 0x0000001060097819 */ /* 0x100fe40000001261 */
[----:B------:R-:W-:Y:S01]  /*0c90*/  SHF.R.U32.HI R189, RZ, 0x10, R97 ;  /* 0x00000010ffbd7819 */ /* 0x000fe20000011661 */
[----:B------:R-:W-:Y:S01]  /*0ca0*/  IMAD.HI.U32 R5, R6, -0x2daee0ad, RZ ;  /* 0xd2511f5306057827 */ /* 0x000fe200078e00ff */
[----:B------:R-:W-:-:S02]  /*0cb0*/  LOP3.LUT R4, R7, UR15, R4, 0x96, !PT ;  /* 0x0000000f07047c12 */ /* 0x000fc4000f8e9604 */
[----:B------:R-:W-:Y:S01]  /*0cc0*/  PRMT R188, R188, 0x5410, R9 ;  /* 0x00005410bcbc7816 */ /* 0x000fe20000000009 */
[----:B------:R-:W-:Y:S01]  /*0cd0*/  IMAD R7, R8, -0x326172a9, RZ ;  /* 0xcd9e8d5708077824 */ /* 0x000fe200078e02ff */
[----:B------:R-:W-:Y:S01]  /*0ce0*/  LOP3.LUT R5, R10, UR16, R5, 0x96, !PT ;  /* 0x000000100a057c12 */ /* 0x000fe2000f8e9605 */
[----:B------:R-:W-:Y:S01]  /*0cf0*/  IMAD R9, R6, -0x2daee0ad, RZ ;  /* 0xd2511f5306097824 */ /* 0x000fe200078e02ff */
[----:B------:R-:W-:Y:S01]  /*0d00*/  SHF.R.U64 R10, R98, 0x10, R99 ;  /* 0x00000010620a7819 */ /* 0x000fe20000001263 */
[----:B------:R-:W-:Y:S01]  /*0d10*/  IMAD.HI.U32 R8, R4, -0x2daee0ad, RZ ;  /* 0xd2511f5304087827 */ /* 0x000fe200078e00ff */
[----:B------:R-:W-:Y:S02]  /*0d20*/  SHF.R.U32.HI R191, RZ, 0x10, R101 ;  /* 0x00000010ffbf7819 */ /* 0x000fe40000011665 */
[----:B------:R-:W-:Y:S01]  /*0d30*/  PRMT R189, R189, 0x5410, R10 ;  /* 0x00005410bdbd7816 */ /* 0x000fe2000000000a */
[----:B------:R-:W-:Y:S01]  /*0d40*/  IMAD.HI.U32 R6, R5, -0x326172a9, RZ ;  /* 0xcd9e8d5705067827 */ /* 0x000fe200078e00ff */
[----:B------:R-:W-:-:S02]  /*0d50*/  LOP3.LUT R8, R9, UR18, R8, 0x96, !PT ;  /* 0x0000001209087c12 */ /* 0x000fc4000f8e9608 */
[----:B------:R-:W-:Y:S01]  /*0d60*/  SHF.R.U64 R9, R102, 0x10, R103 ;  /* 0x0000001066097819 */ /* 0x000fe20000001267 */
[----:B------:R-:W-:Y:S01]  /*0d70*/  IMAD R10, R4, -0x2daee0ad, RZ ;  /* 0xd2511f53040a7824 */ /* 0x000fe200078e02ff */
[----:B------:R-:W-:Y:S01]  /*0d80*/  LOP3.LUT R6, R7, UR17, R6, 0x96, !PT ;  /* 0x0000001107067c12 */ /* 0x000fe2000f8e9606 */
[----:B------:R-:W-:Y:S01]  /*0d90*/  IMAD R5, R5, -0x326172a9, RZ ;  /* 0xcd9e8d5705057824 */ /* 0x000fe200078e02ff */
[----:B------:R-:W-:Y:S01]  /*0da0*/  PRMT R191, R191, 0x5410, R9 ;  /* 0x00005410bfbf7816 */ /* 0x000fe20000000009 */
[----:B------:R-:W-:Y:S01]  /*0db0*/  IMAD.HI.U32 R4, R8, -0x326172a9, RZ ;  /* 0xcd9e8d5708047827 */ /* 0x000fe200078e00ff */
[----:B------:R-:W-:Y:S02]  /*0dc0*/  SHF.R.U32.HI R192, RZ, 0x10, R103 ;  /* 0x00000010ffc07819 */ /* 0x000fe40000011667 */
[----:B------:R-:W-:Y:S01]  /*0dd0*/  SHF.R.U32.HI R30, RZ, 0x10, R11 ;  /* 0x00000010ff1e7819 */ /* 0x000fe2000001160b */
[----:B------:R-:W-:Y:S01]  /*0de0*/  IMAD.HI.U32 R7, R6, -0x2daee0ad, RZ ;  /* 0xd2511f5306077827 */ /* 0x000fe200078e00ff */
[----:B------:R-:W-:-:S02]  /*0df0*/  LOP3.LUT R4, R5, UR19, R4, 0x96, !PT ;  /* 0x0000001305047c12 */ /* 0x000fc4000f8e9604 */
[----:B------:R-:W-:Y:S01]  /*0e00*/  MOV R11, R21 ;  /* 0x00000015000b7202 */ /* 0x000fe20000000f00 */
[----:B------:R-:W-:Y:S01]  /*0e10*/  IMAD R9, R6, -0x2daee0ad, RZ ;  /* 0xd2511f5306097824 */ /* 0x000fe200078e02ff */
[----:B------:R-:W-:Y:S01]  /*0e20*/  LOP3.LUT R7, R10, UR10, R7, 0x96, !PT ;  /* 0x0000000a0a077c12 */ /* 0x000fe2000f8e9607 */
[----:B------:R-:W-:Y:S01]  /*0e30*/  IMAD R8, R8, -0x326172a9, RZ ;  /* 0xcd9e8d5708087824 */ /* 0x000fe200078e02ff */
[--C-:B------:R-:W-:Y:S01]  /*0e40*/  SHF.R.U64 R10, R104, 0x10, R105.reuse ;  /* 0x00000010680a7819 */ /* 0x100fe20000001269 */
        /* <DEDUP_REMOVED lines=11> */
[----:B------:R-:W-:Y:S02]  /*0f00*/  PRMT R193, R193, 0x5410, R10 ;  /* 0x00005410c1c17816 */ /* 0x000fe4000000000a */
[----:B------:R-:W-:Y:S01]  /*0f10*/  SHF.R.U32.HI R187, RZ, 0x10, R93 ;  /* 0x00000010ffbb7819 */ /* 0x000fe2000001165d */
        /* <DEDUP_REMOVED lines=10> */
[----:B------:R-:W-:Y:S01]  /*0fc0*/  IMAD.HI.U32 R5, R8, -0x326172a9, RZ ;  /* 0xcd9e8d5708057827 */ /* 0x000fe200078e00ff */
[----:B------:R-:W-:-:S02]  /*0fd0*/  SHF.R.U32.HI R194, RZ, 0x10, R107 ;  /* 0x00000010ffc27819 */ /* 0x000fc4000001166b */
[----:B------:R-:W-:Y:S02]  /*0fe0*/  SHF.R.U64 R9, R108, 0x10, R109 ;  /* 0x000000106c097819 */ /* 0x000fe4000000126d */
[----:B------:R-:W-:Y:S01]  /*0ff0*/  LOP3.LUT R5, R6, UR11, R5, 0x96, !PT ;  /* 0x0000000b06057c12 */ /* 0x000fe2000f8e9605 */
[----:B------:R-:W0:Y:S01]  /*1000*/  LDCU.64 UR10, c[0x0][0x3a0] ;  /* 0x00007400ff0a77ac */ /* 0x000e220008000a00 */
[----:B------:R-:W-:Y:S02]  /*1010*/  LOP3.LUT R7, R10, UR24, R7, 0x96, !PT ;  /* 0x000000180a077c12 */ /* 0x000fe4000f8e9607 */
[----:B------:R-:W-:Y:S01]  /*1020*/  PRMT R190, R190, 0x5410, R11 ;  /* 0x00005410bebe7816 */ /* 0x000fe2000000000b */
[----:B------:R-:W-:Y:S01]  /*1030*/  IMAD R11, R4, -0x2daee0ad, RZ ;  /* 0xd2511f53040b7824 */ /* 0x000fe200078e02ff */
[----:B------:R-:W-:Y:S01]  /*1040*/  PRMT R194, R194, 0x5410, R9 ;  /* 0x00005410c2c27816 */ /* 0x000fe20000000009 */
[----:B------:R-:W-:Y:S01]  /*1050*/  IMAD R9, R8, -0x326172a9, RZ ;  /* 0xcd9e8d5708097824 */ /* 0x000fe200078e02ff */
[----:B------:R-:W-:Y:S01]  /*1060*/  SHF.R.U64 R137, R16, 0x10, R17 ;  /* 0x0000001010897819 */ /* 0x000fe20000001211 */
[----:B------:R-:W-:Y:S01]  /*1070*/  IMAD.HI.U32 R6, R7, -0x326172a9, RZ ;  /* 0xcd9e8d5707067827 */ /* 0x000fe200078e00ff */
[----:B------:R-:W-:-:S02]  /*1080*/  SHF.R.U64 R133, R12, 0x10, R13 ;  /* 0x000000100c857819 */ /* 0x000fc4000000120d */
[----:B------:R-:W-:Y:S01]  /*1090*/  SHF.R.U32.HI R31, RZ, 0x10, R13 ;  /* 0x00000010ff1f7819 */ /* 0x000fe2000001160d */
[----:B------:R-:W-:Y:S01]  /*10a0*/  IMAD.HI.U32 R4, R5, -0x2daee0ad, RZ ;  /* 0xd2511f5305047827 */ /* 0x000fe200078e00ff */
[----:B------:R-:W-:Y:S02]  /*10b0*/  LOP3.LUT R6, R9, UR25, R6, 0x96, !PT ;  /* 0x0000001909067c12 */ /* 0x000fe4000f8e9606 */
[----:B------:R-:W-:Y:S01]  /*10c0*/  SHF.R.U32.HI R16, RZ, 0x10, R17 ;  /* 0x00000010ff107819 */ /* 0x000fe20000011611 */
[----:B------:R-:W-:Y:S01]  /*10d0*/  IMAD.MOV.U32 R12, RZ, RZ, R23 ;  /* 0x000000ffff0c7224 */ /* 0x000fe200078e0017 */
[----:B------:R-:W-:Y:S01]  /*10e0*/  LOP3.LUT R4, R11, UR26, R4, 0x96, !PT ;  /* 0x0000001a0b047c12 */ /* 0x000fe2000f8e9604 */
[----:B------:R-:W-:Y:S01]  /*10f0*/  IMAD.MOV.U32 R13, RZ, RZ, R25 ;  /* 0x000000ffff0d7224 */ /* 0x000fe200078e0019 */
[----:B------:R-:W-:Y:S01]  /*1100*/  SHF.R.U64 R139, R18, 0x10, R19 ;  /* 0x00000010128b7819 */ /* 0x000fe20000001213 */
[----:B------:R-:W-:Y:S01]  /*1110*/  IMAD R5, R5, -0x2daee0ad, RZ ;  /* 0xd2511f5305057824 */ /* 0x000fe200078e02ff */
[----:B------:R-:W-:Y:S01]  /*1120*/  SHF.R.U64 R135, R14, 0x10, R15 ;  /* 0x000000100e877819 */ /* 0x000fe2000000120f */
[----:B------:R-:W-:Y:S01]  /*1130*/  IMAD.HI.U32 R116, R6, -0x2daee0ad, RZ ;  /* 0xd2511f5306747827 */ /* 0x000fe200078e00ff */
[----:B------:R-:W-:-:S02]  /*1140*/  SHF.R.U32.HI R17, RZ, 0x10, R19 ;  /* 0x00000010ff117819 */ /* 0x000fc40000011613 */
[--C-:B------:R-:W-:Y:S01]  /*1150*/  SHF.R.U64 R141, R20, 0x10, R21.reuse ;  /* 0x00000010148d7819 */ /* 0x100fe20000001215 */
[----:B------:R-:W-:Y:S01]  /*1160*/  IMAD R8, R7, -0x326172a9, RZ ;  /* 0xcd9e8d5707087824 */ /* 0x000fe200078e02ff */
[----:B------:R-:W-:Y:S01]  /*1170*/  SHF.R.U32.HI R18, RZ, 0x10, R21 ;  /* 0x00000010ff127819 */ /* 0x000fe20000011615 */
[----:B------:R-:W-:Y:S01]  /*1180*/  IMAD.HI.U32 R117, R4, -0x326172a9, RZ ;  /* 0xcd9e8d5704757827 */ /* 0x000fe200078e00ff */
[----:B------:R-:W-:Y:S02]  /*1190*/  SHF.R.U32.HI R15, RZ, 0x10, R15 ;  /* 0x00000010ff0f7819 */ /* 0x000fe4000001160f */
[--C-:B------:R-:W-:Y:S01]  /*11a0*/  SHF.R.U64 R172, R22, 0x10, R23.reuse ;  /* 0x0000001016ac7819 */ /* 0x100fe20000001217 */
[----:B------:R-:W-:Y:S01]  /*11b0*/  IMAD R143, R6, -0x2daee0ad, RZ ;  /* 0xd2511f53068f7824 */ /* 0x000fe200078e02ff */
[----:B------:R-:W-:Y:S01]  /*11c0*/  SHF.R.U32.HI R19, RZ, 0x10, R23 ;  /* 0x00000010ff137819 */ /* 0x000fe20000011617 */
[----:B------:R-:W-:Y:S01]  /*11d0*/  IMAD R120, R4, -0x326172a9, RZ ;  /* 0xcd9e8d5704787824 */ /* 0x000fe200078e02ff */
[----:B------:R-:W-:-:S02]  /*11e0*/  MOV R173, R24 ;  /* 0x0000001800ad7202 */ /* 0x000fc40000000f00 */
[--C-:B------:R-:W-:Y:S02]  /*11f0*/  SHF.R.U64 R174, R24, 0x10, R25.reuse ;  /* 0x0000001018ae7819 */ /* 0x100fe40000001219 */
[----:B------:R-:W-:Y:S02]  /*1200*/  SHF.R.U32.HI R20, RZ, 0x10, R25 ;  /* 0x00000010ff147819 */ /* 0x000fe40000011619 */
[----:B------:R-:W-:Y:S02]  /*1210*/  MOV R14, R27 ;  /* 0x0000001b000e7202 */ /* 0x000fe40000000f00 */
[--C-:B------:R-:W-:Y:S02]  /*1220*/  SHF.R.U64 R179, R26, 0x10, R27.reuse ;  /* 0x000000101ab37819 */ /* 0x100fe4000000121b */
[----:B------:R-:W-:Y:S02]  /*1230*/  SHF.R.U32.HI R21, RZ, 0x10, R27 ;  /* 0x00000010ff157819 */ /* 0x000fe4000001161b */
[----:B------:R-:W-:-:S02]  /*1240*/  SHF.R.U32.HI R195, RZ, 0x10, R109 ;  /* 0x00000010ffc37819 */ /* 0x000fc4000001166d */
[--C-:B------:R-:W-:Y:S02]  /*1250*/  SHF.R.U64 R10, R110, 0x10, R111.reuse ;  /* 0x000000106e0a7819 */ /* 0x100fe4000000126f */
[----:B------:R-:W-:Y:S02]  /*1260*/  SHF.R.U32.HI R196, RZ, 0x10, R111 ;  /* 0x00000010ffc47819 */ /* 0x000fe4000001166f */
[----:B------:R-:W-:Y:S02]  /*1270*/  SHF.R.U64 R9, R112, 0x10, R113 ;  /* 0x0000001070097819 */ /* 0x000fe40000001271 */
        /* <DEDUP_REMOVED lines=19> */
[----:B------:R-:W-:Y:S02]  /*13b0*/  SHF.R.U32.HI R197, RZ, 0x10, R113 ;  /* 0x00000010ffc57819 */ /* 0x000fe40000011671 */
[----:B------:R-:W-:-:S02]  /*13c0*/  PRMT R196, R196, 0x5410, R9 ;  /* 0x00005410c4c47816 */ /* 0x000fc40000000009 */
[----:B------:R-:W-:Y:S02]  /*13d0*/  LOP3.LUT R116, R5, UR28, R116, 0x96, !PT ;  /* 0x0000001c05747c12 */ /* 0x000fe4000f8e9674 */
[----:B------:R-:W-:Y:S02]  /*13e0*/  PLOP3.LUT P0, PT, PT, PT, UP0, 0x80, 0x8 ;  /* 0x000000000008781c */ /* 0x000fe40003f0f008 */
[----:B------:R-:W-:Y:S02]  /*13f0*/  LOP3.LUT R117, R8, UR27, R117, 0x96, !PT ;  /* 0x0000001b08757c12 */ /* 0x000fe4000f8e9675 */
[----:B01234-:R-:W-:-:S09]  /*1400*/  LOP3.LUT R142, R142, 0x3, RZ, 0xc0, !PT ;  /* 0x000000038e8e7812 */ /* 0x01ffd200078ec0ff */
.L_x_39270:
        /* <DEDUP_REMOVED lines=10> */
[----:B------:R-:W5:Y:S01]  /*14b0*/  @P0 LDG.E.128 R4, desc[UR8][R14.64] ;  /* 0x000000080e040981 */ /* 0x000f62000c1e1d00 */
[----:B-1----:R-:W-:-:S04]  /*14c0*/  IMAD.WIDE.U32 R16, R144, 0x10, R72 ;  /* 0x0000001090107825 */ /* 0x002fc800078e0048 */
[----:B--2---:R-:W-:-:S05]  /*14d0*/  @P1 IMAD.WIDE.U32 R12, R144, 0x10, R12 ;  /* 0x00000010900c1825 */ /* 0x004fca00078e000c */
[----:B------:R-:W5:Y:S04]  /*14e0*/  @P1 LDG.E.128 R8, desc[UR8][R12.64] ;  /* 0x000000080c081981 */ /* 0x000f68000c1e1d00 */
[----:B------:R0:W5:Y:S02]  /*14f0*/  LDG.E.128 R12, desc[UR8][R16.64] ;  /* 0x00000008100c7981 */ /* 0x000164000c1e1d00 */
[----:B0-----:R-:W0:Y:S01]  /*1500*/  LDC.64 R16, c[0x0][0x398] ;  /* 0x0000e600ff107b82 */ /* 0x001e220000000a00 */
[----:B------:R-:W-:Y:S02]  /*1510*/  IMAD.U32 R161, RZ, RZ, UR7 ;  /* 0x00000007ffa17e24 */ /* 0x000fe4000f8e00ff */
[----:B------:R-:W-:Y:S01]  /*1520*/  IMAD.U32 R162, RZ, RZ, UR6 ;  /* 0x00000006ffa27e24 */ /* 0x000fe2000f8e00ff */
[----:B------:R-:W-:Y:S01]  /*1530*/  MOV R160, 0x2f800000 ;  /* 0x2f80000000a07802 */ /* 0x000fe20000000f00 */
[----:B------:R-:W-:Y:S01]  /*1540*/  VIADD R161, R161, 0xed9eba14 ;  /* 0xed9eba14a1a17836 */ /* 0x000fe20000000000 */
[----:B0-----:R-:W-:-:S04]  /*1550*/  ISETP.NE.U32.AND P0, PT, R16, RZ, PT ;  /* 0x000000ff1000720c */ /* 0x001fc80003f05070 */
[----:B------:R-:W-:Y:S01]  /*1560*/  ISETP.NE.AND.EX P0, PT, R17, RZ, PT, P0 ;  /* 0x000000ff1100720c */ /* 0x000fe20003f05300 */
[----:B------:R-:W-:-:S12]  /*1570*/  VIADD R162, R162, 0x5384540f ;  /* 0x5384540fa2a27836 */ /* 0x000fd80000000000 */
[----:B------:R-:W-:Y:S05]  /*1580*/  @P0 BRA `(.L_x_38261) ;  /* 0x0000001000e80947 */ /* 0x000fea0003800000 */
        /* <DEDUP_REMOVED lines=16> */
.L_x_38264:
        /* <DEDUP_REMOVED lines=13> */
.L_x_38266:
[----:B------:R-:W-:Y:S05]  /*1760*/  BSYNC.RECONVERGENT B2 ;  /* 0x0000000000027941 */ /* 0x000fea0003800200 */
.L_x_38265:
        /* <DEDUP_REMOVED lines=42> */
.L_x_38263:
[----:B------:R-:W-:Y:S05]  /*1a10*/  BSYNC.RECONVERGENT B1 ;  /* 0x0000000000017941 */ /* 0x000fea0003800200 */
.L_x_38262:
[----:B------:R-:W-:Y:S01]  /*1a20*/  ISETP.NE.AND P0, PT, R20, 0x1, PT ;  /* 0x000000011400780c */ /* 0x000fe20003f05270 */
[----:B------:R-:W-:Y:S01]  /*1a30*/  IMAD.U32 R163, RZ, RZ, UR29 ;  /* 0x0000001dffa37e24 */ /* 0x000fe2000f8e00ff */
[----:B------:R-:W-:Y:S01]  /*1a40*/  I2FP.F32.U32 R19, R18 ;  /* 0x0000001200137245 */ /* 0x000fe20000201000 */
[----:B------:R-:W-:Y:S01]  /*1a50*/  BSSY.RECONVERGENT B1, `(.L_x_38267) ;  /* 0x0000047000017945 */ /* 0x000fe20003800200 */
        /* <DEDUP_REMOVED lines=13> */
.L_x_38269:
        /* <DEDUP_REMOVED lines=13> */
.L_x_38271:
[----:B------:R-:W-:Y:S05]  /*1c00*/  BSYNC.RECONVERGENT B2 ;  /* 0x0000000000027941 */ /* 0x000fea0003800200 */
.L_x_38270:
        /* <DEDUP_REMOVED lines=43> */
.L_x_38268:
[----:B------:R-:W-:Y:S05]  /*1ec0*/  BSYNC.RECONVERGENT B1 ;  /* 0x0000000000017941 */ /* 0x000fea0003800200 */
.L_x_38267:
        /* <DEDUP_REMOVED lines=16> */
.L_x_38274:
        /* <DEDUP_REMOVED lines=13> */
.L_x_38276:
[----:B------:R-:W-:Y:S05]  /*20a0*/  BSYNC.RECONVERGENT B2 ;  /* 0x0000000000027941 */ /* 0x000fea0003800200 */
.L_x_38275:
        /* <DEDUP_REMOVED lines=43> */
.L_x_38273:
[----:B------:R-:W-:Y:S05]  /*2360*/  BSYNC.RECONVERGENT B1 ;  /* 0x0000000000017941 */ /* 0x000fea0003800200 */
.L_x_38272:
[----:B------:R-:W-:Y:S01]  /*2370*/  ISETP.NE.AND P0, PT, R20, 0x1, PT ;  /* 0x000000011400780c */ /* 0x000fe20003f05270 */
[----:B------:R-:W-:Y:S01]  /*2380*/  BSSY.RECONVERGENT B1, `(.L_x_38277) ;  /* 0x0000048000017945 */ /* 0x000fe20003800200 */
[----:B------:R-:W-:Y:S01]  /*2390*/  I2FP.F32.U32 R19, R19 ;  /* 0x0000001300137245 */ /* 0x000fe20000201000 */
[----:B------:R-:W-:-:S04]  /*23a0*/  HFMA2 R31, -RZ, RZ, 0, 1.1920928955078125e-07 ;  /* 0x00000002ff1f7431 */ /* 0x000fc800000001ff */
        /* <DEDUP_REMOVED lines=12> */
.L_x_38279:
        /* <DEDUP_REMOVED lines=13> */
.L_x_38281:
[----:B------:R-:W-:Y:S05]  /*2540*/  BSYNC.RECONVERGENT B2 ;  /* 0x0000000000027941 */ /* 0x000fea0003800200 */
.L_x_38280:
        /* <DEDUP_REMOVED lines=43> */
.L_x_38278:
[----:B------:R-:W-:Y:S05]  /*2800*/  BSYNC.RECONVERGENT B1 ;  /* 0x0000000000017941 */ /* 0x000fea0003800200 */
.L_x_38277:
[----:B------:R-:W-:Y:S01]  /*2810*/  I2FP.F32.U32 R19, R19 ;  /* 0x0000001300137245 */ /* 0x000fe20000201000 */
[----:B------:R-:W-:-:S04]  /*2820*/  IMAD.U32 R164, RZ, RZ, UR30 ;  /* 0x0000001effa47e24 */ /* 0x000fc8000f8e00ff */
[----:B------:R-:W-:Y:S01]  /*2830*/  FFMA.FTZ R18, R19, R160, 1.1641532182693481445e-10 ;  /* 0x2f00000013127423 */ /* 0x000fe200000100a0 */
[-C--:B-----5:R-:W-:Y:S01]  /*2840*/  FMUL.FTZ R14, R14, R164.reuse ;  /* 0x000000a40e0e7220 */ /* 0x0a0fe20000410000 */
[-C--:B------:R-:W-:Y:S01]  /*2850*/  FMUL.FTZ R12, R12, R164.reuse ;  /* 0x000000a40c0c7220 */ /* 0x080fe20000410000 */
[-C--:B------:R-:W-:Y:S01]  /*2860*/  FMUL.FTZ R13, R13, R164.reuse ;  /* 0x000000a40d0d7220 */ /* 0x080fe20000410000 */
[----:B------:R-:W-:Y:S01]  /*2870*/  FMUL.FTZ R15, R15, R164 ;  /* 0x000000a40f0f7220 */ /* 0x000fe20000410000 */
[----:B------:R-:W-:Y:S02]  /*2880*/  FSETP.GTU.FTZ.AND P0, PT, R18, R163, PT ;  /* 0x000000a31200720b */ /* 0x000fe40003f1c000 */
[----:B------:R-:W-:Y:S02]  /*2890*/  FSEL R14, R14, RZ, P4 ;  /* 0x000000ff0e0e7208 */ /* 0x000fe40002000000 */
[----:B------:R-:W-:Y:S02]  /*28a0*/  FSEL R12, R12, RZ, P2 ;  /* 0x000000ff0c0c7208 */ /* 0x000fe40001000000 */
        /* <DEDUP_REMOVED lines=8> */
.L_x_38261:
        /* <DEDUP_REMOVED lines=16> */
.L_x_38285:
        /* <DEDUP_REMOVED lines=13> */
.L_x_38287:
[----:B------:R-:W-:Y:S05]  /*2b00*/  BSYNC.RECONVERGENT B2 ;  /* 0x0000000000027941 */ /* 0x000fea0003800200 */
.L_x_38286:
        /* <DEDUP_REMOVED lines=42> */
.L_x_38284:
[----:B------:R-:W-:Y:S05]  /*2db0*/  BSYNC.RECONVERGENT B1 ;  /* 0x0000000000017941 */ /* 0x000fea0003800200 */
.L_x_38283:
[----:B------:R-:W-:Y:S01]  /*2dc0*/  ISETP.NE.AND P0, PT, R20, 0x1, PT ;  /* 0x000000011400780c */ /* 0x000fe20003f05270 */
[----:B------:R-:W-:Y:S01]  /*2dd0*/  IMAD.U32 R163, RZ, RZ, UR29 ;  /* 0x0000001dffa37e24 */ /* 0x000fe2000f8e00ff */
[----:B------:R-:W-:Y:S01]  /*2de0*/  I2FP.F32.U32 R19, R18 ;  /* 0x0000001200137245 */ /* 0x000fe20000201000 */
[----:B------:R-:W-:Y:S01]  /*2df0*/  IMAD.U32 R164, RZ, RZ, UR30 ;  /* 0x0000001effa47e24 */ /* 0x000fe2000f8e00ff */
[----:B------:R-:W-:Y:S03]  /*2e00*/  BSSY.RECONVERGENT B1, `(.L_x_38288) ;  /* 0x0000048000017945 */ /* 0x000fe60003800200 */
[----:B------:R-:W-:Y:S01]  /*2e10*/  FFMA.FTZ R18, R19, R160, 1.1641532182693481445e-10 ;  /* 0x2f00000013127423 */ /* 0x000fe200000100a0 */
[----:B------:R-:W-:Y:S02]  /*2e20*/  IMAD.MOV.U32 R19, RZ, RZ, R120 ;  /* 0x000000ffff137224 */ /* 0x000fe400078e0078 */
[----:B-----5:R-:W-:-:S02]  /*2e30*/  FMUL.FTZ R25, R12, R164 ;  /* 0x000000a40c197220 */ /* 0x020fc40000410000 */
[----:B------:R-:W-:Y:S02]  /*2e40*/  FSETP.LE.FTZ.AND P2, PT, R18, R163, PT ;  /* 0x000000a31200720b */ /* 0x000fe40003f53000 */
[----:B------:R-:W-:Y:S01]  /*2e50*/  MOV R18, 0x2 ;  /* 0x0000000200127802 */ /* 0x000fe20000000f00 */
        /* <DEDUP_REMOVED lines=9> */
.L_x_38290:
        /* <DEDUP_REMOVED lines=13> */
.L_x_38292:
[----:B------:R-:W-:Y:S05]  /*2fc0*/  BSYNC.RECONVERGENT B2 ;  /* 0x0000000000027941 */ /* 0x000fea0003800200 */
.L_x_38291:
        /* <DEDUP_REMOVED lines=43> */
.L_x_38289:
[----:B------:R-:W-:Y:S05]  /*3280*/  BSYNC.RECONVERGENT B1 ;  /* 0x0000000000017941 */ /* 0x000fea0003800200 */
.L_x_38288:
        /* <DEDUP_REMOVED lines=15> */
.L_x_38295:
        /* <DEDUP_REMOVED lines=13> */
.L_x_38297:
[----:B------:R-:W-:Y:S05]  /*3450*/  BSYNC.RECONVERGENT B2 ;  /* 0x0000000000027941 */ /* 0x000fea0003800200 */
.L_x_38296:
        /* <DEDUP_REMOVED lines=43> */
.L_x_38294:
[----:B------:R-:W-:Y:S05]  /*3710*/  BSYNC.RECONVERGENT B1 ;  /* 0x0000000000017941 */ /* 0x000fea0003800200 */
.L_x_38293:
        /* <DEDUP_REMOVED lines=17> */
.L_x_38300:
        /* <DEDUP_REMOVED lines=13> */
.L_x_38302:
[----:B------:R-:W-:Y:S05]  /*3900*/  BSYNC.RECONVERGENT B2 ;  /* 0x0000000000027941 */ /* 0x000fea0003800200 */
.L_x_38301:
        /* <DEDUP_REMOVED lines=43> */
.L_x_38299:
[----:B------:R-:W-:Y:S05]  /*3bc0*/  BSYNC.RECONVERGENT B1 ;  /* 0x0000000000017941 */ /* 0x000fea0003800200 */
.L_x_38298:
        /* <DEDUP_REMOVED lines=15> */
.L_x_38305:
        /* <DEDUP_REMOVED lines=13> */
.L_x_38307:
[----:B------:R-:W-:Y:S05]  /*3d90*/  BSYNC.RECONVERGENT B2 ;  /* 0x0000000000027941 */ /* 0x000fea0003800200 */
.L_x_38306:
        /* <DEDUP_REMOVED lines=43> */
.L_x_38304:
[----:B------:R-:W-:Y:S05]  /*4050*/  BSYNC.RECONVERGENT B1 ;  /* 0x0000000000017941 */ /* 0x000fea0003800200 */
.L_x_38303:
[----:B------:R-:W-:Y:S01]  /*4060*/  ISETP.NE.AND P0, PT, R18, 0x1, PT ;  /* 0x000000011200780c */ /* 0x000fe20003f05270 */
[----:B------:R-:W-:Y:S01]  /*4070*/  BSSY.RECONVERGENT B1, `(.L_x_38308) ;  /* 0x0000049000017945 */ /* 0x000fe20003800200 */
[----:B------:R-:W-:Y:S01]  /*4080*/  I2FP.F32.U32 R13, R13 ;  /* 0x0000000d000d7245 */ /* 0x000fe20000201000 */
[----:B------:R-:W-:-:S04]  /*4090*/  FMUL.FTZ R29, R14, R164 ;  /* 0x000000a40e1d7220 */ /* 0x000fc80000410000 */
        /* <DEDUP_REMOVED lines=13> */
.L_x_38310:
        /* <DEDUP_REMOVED lines=13> */
.L_x_38312:
[----:B------:R-:W-:Y:S05]  /*4240*/  BSYNC.RECONVERGENT B2 ;  /* 0x0000000000027941 */ /* 0x000fea0003800200 */
.L_x_38311:
        /* <DEDUP_REMOVED lines=43> */
.L_x_38309:
[----:B------:R-:W-:Y:S05]  /*4500*/  BSYNC.RECONVERGENT B1 ;  /* 0x0000000000017941 */ /* 0x000fea0003800200 */
.L_x_38308:
        /* <DEDUP_REMOVED lines=15> */
.L_x_38315:
        /* <DEDUP_REMOVED lines=13> */
.L_x_38317:
[----:B------:R-:W-:Y:S05]  /*46d0*/  BSYNC.RECONVERGENT B2 ;  /* 0x0000000000027941 */ /* 0x000fea0003800200 */
.L_x_38316:
        /* <DEDUP_REMOVED lines=43> */
.L_x_38314:
[----:B------:R-:W-:Y:S05]  /*4990*/  BSYNC.RECONVERGENT B1 ;  /* 0x0000000000017941 */ /* 0x000fea0003800200 */
.L_x_38313:
        /* <DEDUP_REMOVED lines=17> */
.L_x_38320:
        /* <DEDUP_REMOVED lines=13> */
.L_x_38322:
[----:B------:R-:W-:Y:S05]  /*4b80*/  BSYNC.RECONVERGENT B2 ;  /* 0x0000000000027941 */ /* 0x000fea0003800200 */
.L_x_38321:
        /* <DEDUP_REMOVED lines=43> */
.L_x_38319:
[----:B------:R-:W-:Y:S05]  /*4e40*/  BSYNC.RECONVERGENT B1 ;  /* 0x0000000000017941 */ /* 0x000fea0003800200 */
.L_x_38318:
[----:B------:R-:W-:Y:S01]  /*4e50*/  I2FP.F32.U32 R15, R13 ;  /* 0x0000000d000f7245 */ /* 0x000fe20000201000 */
[-C--:B------:R-:W-:Y:S01]  /*4e60*/  FMUL.FTZ R12, R4, R164.reuse ;  /* 0x000000a4040c7220 */ /* 0x080fe20000410000 */
[-C--:B------:R-:W-:Y:S01]  /*4e70*/  FSETP.GTU.FTZ.AND P6, PT, R24, R163.reuse, PT ;  /* 0x000000a31800720b */ /* 0x080fe20003fdc000 */
[----:B------:R-:W-:Y:S01]  /*4e80*/  FMUL.FTZ R13, R5, R164 ;  /* 0x000000a4050d7220 */ /* 0x000fe20000410000 */
[-C--:B------:R-:W-:Y:S01]  /*4e90*/  FSETP.GTU.FTZ.AND P0, PT, R27, R163.reuse, PT ;  /* 0x000000a31b00720b */ /* 0x080fe20003f1c000 */
[----:B------:R-:W-:Y:S01]  /*4ea0*/  FFMA.FTZ R14, R15, R160, 1.1641532182693481445e-10 ;  /* 0x2f0000000f0e7423 */ /* 0x000fe200000100a0 */
[----:B------:R-:W-:Y:S01]  /*4eb0*/  FSEL R18, R12, RZ, !P6 ;  /* 0x000000ff0c127208 */ /* 0x000fe20007000000 */
[----:B------:R-:W-:Y:S01]  /*4ec0*/  FMUL.FTZ R12, R6, R164 ;  /* 0x000000a4060c7220 */ /* 0x000fe20000410000 */
[----:B------:R-:W-:Y:S02]  /*4ed0*/  SEL R19, RZ, 0x1, P6 ;  /* 0x00000001ff137807 */ /* 0x000fe40003000000 */
[----:B------:R-:W-:-:S02]  /*4ee0*/  FSETP.GTU.FTZ.AND P6, PT, R30, R163, PT ;  /* 0x000000a31e00720b */ /* 0x000fc40003fdc000 */
[----:B------:R-:W-:Y:S02]  /*4ef0*/  FSEL R13, R13, RZ, !P0 ;  /* 0x000000ff0d0d7208 */ /* 0x000fe40004000000 */
[----:B------:R-:W-:Y:S02]  /*4f00*/  SEL R21, RZ, 0x1, P0 ;  /* 0x00000001ff157807 */ /* 0x000fe40000000000 */
[----:B------:R-:W-:Y:S01]  /*4f10*/  FSETP.GTU.FTZ.AND P0, PT, R14, R163, PT ;  /* 0x000000a30e00720b */ /* 0x000fe20003f1c000 */
[----:B------:R-:W-:Y:S01]  /*4f20*/  FMUL.FTZ R14, R7, R164 ;  /* 0x000000a4070e7220 */ /* 0x000fe20000410000 */
[----:B------:R-:W-:Y:S02]  /*4f30*/  FSEL R29, R29, RZ, P4 ;  /* 0x000000ff1d1d7208 */ /* 0x000fe40002000000 */
[----:B------:R-:W-:Y:S02]  /*4f40*/  FSEL R12, R12, RZ, !P6 ;  /* 0x000000ff0c0c7208 */ /* 0x000fe40007000000 */
[----:B------:R-:W-:-:S02]  /*4f50*/  FSEL R25, R25, RZ, P2 ;  /* 0x000000ff19197208 */ /* 0x000fc40001000000 */
[----:B------:R-:W-:Y:S01]  /*4f60*/  FSEL R15, R14, RZ, !P0 ;  /* 0x000000ff0e0f7208 */ /* 0x000fe20004000000 */
[----:B------:R-:W-:Y:S01]  /*4f70*/  FADD.FTZ R14, R29, R12 ;  /* 0x0000000c1d0e7221 */ /* 0x000fe20000010000 */
[----:B------:R-:W-:Y:S01]  /*4f80*/  FSEL R26, R26, RZ, P3 ;  /* 0x000000ff1a1a7208 */ /* 0x000fe20001800000 */
[----:B------:R-:W-:Y:S01]  /*4f90*/  FADD.FTZ R12, R25, R18 ;  /* 0x00000012190c7221 */ /* 0x000fe20000010000 */
[----:B------:R-:W-:Y:S01]  /*4fa0*/  FSEL R20, R22, RZ, P5 ;  /* 0x000000ff16147208 */ /* 0x000fe20002800000 */
[----:B------:R-:W-:Y:S01]  /*4fb0*/  @P1 FADD.FTZ R14, R10, R14 ;  /* 0x0000000e0a0e1221 */ /* 0x000fe20000010000 */
[----:B------:R-:W-:Y:S01]  /*4fc0*/  SEL R18, RZ, 0x1, P6 ;  /* 0x00000001ff127807 */ /* 0x000fe20003000000 */
[----:B------:R-:W-:Y:S01]  /*4fd0*/  FADD.FTZ R13, R26, R13 ;  /* 0x0000000d1a0d7221 */ /* 0x000fe20000010000 */
[----:B------:R-:W-:Y:S01]  /*4fe0*/  PRMT R121, R19, 0x7610, R121 ;  /* 0x0000761013797816 */ /* 0x000fe20000000079 */
[----:B------:R-:W-:Y:S01]  /*4ff0*/  FADD.FTZ R15, R15, R20 ;  /* 0x000000140f0f7221 */ /* 0x000fe20000010000 */
[----:B------:R-:W-:Y:S01]  /*5000*/  PRMT R123, R18, 0x7610, R123 ;  /* 0x00007610127b7816 */ /* 0x000fe2000000007b */
[----:B------:R-:W-:Y:S01]  /*5010*/  @P1 FADD.FTZ R13, R9, R13 ;  /* 0x0000000d090d1221 */ /* 0x000fe20000010000 */
[----:B------:R-:W-:Y:S01]  /*5020*/  SEL R18, RZ, 0x1, P0 ;  /* 0x00000001ff127807 */ /* 0x000fe20000000000 */
[----:B------:R-:W-:Y:S01]  /*5030*/  @P1 FADD.FTZ R12, R8, R12 ;  /* 0x0000000c080c1221 */ /* 0x000fe20000010000 */
[----:B------:R-:W-:Y:S01]  /*5040*/  PRMT R122, R21, 0x7610, R122 ;  /* 0x00007610157a7816 */ /* 0x000fe2000000007a */
[----:B------:R-:W-:Y:S01]  /*5050*/  @P1 FADD.FTZ R15, R11, R15 ;  /* 0x0000000f0b0f1221 */ /* 0x000fe20000010000 */
[----:B------:R-:W-:-:S07]  /*5060*/  PRMT R124, R18, 0x7610, R124 ;  /* 0x00007610127c7816 */ /* 0x000fce000000007c */
.L_x_38282:
[----:B------:R-:W0:Y:S01]  /*5070*/  LDC.64 R168, c[0x0][0x3a8] ;  /* 0x0000ea00ffa87b82 */ /* 0x000e220000000a00 */
[----:B------:R-:W-:Y:S01]  /*5080*/  ISETP.NE.U32.AND P0, PT, R16, RZ, PT ;  /* 0x000000ff1000720c */ /* 0x000fe20003f05070 */
[----:B------:R-:W-:Y:S01]  /*5090*/  VIADD R145, R144, 0x20 ;  /* 0x0000002090917836 */ /* 0x000fe20000000000 */
[----:B------:R-:W-:Y:S02]  /*50a0*/  SEL R20, RZ, 0x1000000, !P5 ;  /* 0x01000000ff147807 */ /* 0x000fe40006800000 */
[----:B------:R-:W-:Y:S02]  /*50b0*/  ISETP.NE.AND.EX P0, PT, R17, RZ, PT, P0 ;  /* 0x000000ff1100720c */ /* 0x000fe40003f05300 */
[----:B------:R-:W-:Y:S01]  /*50c0*/  SEL R21, RZ, 0x10000, !P4 ;  /* 0x00010000ff157807 */ /* 0x000fe20006000000 */
[----:B------:R-:W1:Y:S01]  /*50d0*/  LDC.64 R166, c[0x0][0x3b0] ;  /* 0x0000ec00ffa67b82 */ /* 0x000e620000000a00 */
[----:B------:R-:W-:Y:S02]  /*50e0*/  SEL R22, RZ, 0x100, !P3 ;  /* 0x00000100ff167807 */ /* 0x000fe40005800000 */
[----:B------:R-:W-:-:S02]  /*50f0*/  SEL R23, RZ, 0x1, !P2 ;  /* 0x00000001ff177807 */ /* 0x000fc40005000000 */
[----:B------:R-:W-:-:S03]  /*5100*/  IADD3 R22, PT, PT, R22, R20, R21 ;  /* 0x0000001416167210 */ /* 0x000fc60007ffe015 */
[----:B------:R-:W2:Y:S01]  /*5110*/  @P1 LDC.64 R16, c[0x0][0x3a0] ;  /* 0x0000e800ff101b82 */ /* 0x000ea20000000a00 */
[----:B------:R-:W-:Y:S01]  /*5120*/  IADD3 R25, PT, PT, R22, R23, RZ ;  /* 0x0000001716197210 */ /* 0x000fe20007ffe0ff */
[----:B0-----:R-:W-:-:S06]  /*5130*/  IMAD.WIDE.U32 R20, R144, 0x10, R168 ;  /* 0x0000001090147825 */ /* 0x001fcc00078e00a8 */
        /* <DEDUP_REMOVED lines=19> */
.L_x_38323:
[----:B------:R1:W5:Y:S04]  /*5270*/  @P0 LDG.E.128 R4, desc[UR8][R18.64] ;  /* 0x0000000812040981 */ /* 0x000368000c1e1d00 */
[----:B------:R1:W5:Y:S04]  /*5280*/  @P1 LDG.E.128 R8, desc[UR8][R16.64] ;  /* 0x0000000810081981 */ /* 0x000368000c1e1d00 */
[----:B------:R1:W5:Y:S01]  /*5290*/  LDG.E.128 R16, desc[UR8][R20.64] ;  /* 0x0000000814107981 */ /* 0x000362000c1e1d00 */
[----:B------:R-:W-:Y:S05]  /*52a0*/  @!P0 BRA `(.L_x_38324) ;  /* 0x0000002400d48947 */ /* 0x000fea0003800000 */
[----:B------:R-:W-:Y:S01]  /*52b0*/  ISETP.NE.AND P2, PT, R31, 0x1, PT ;  /* 0x000000011f00780c */ /* 0x000fe20003f45270 */
[----:B------:R-:W-:Y:S01]  /*52c0*/  BSSY.RECONVERGENT B1, `(.L_x_38325) ;  /* 0x0000047000017945 */ /* 0x000fe20003800200 */
[----:B0-----:R-:W-:Y:S01]  /*52d0*/  IMAD.MOV.U32 R22, RZ, RZ, 0x2 ;  /* 0x00000002ff167424 */ /* 0x001fe200078e00ff */
        /* <DEDUP_REMOVED lines=13> */
.L_x_38327:
        /* <DEDUP_REMOVED lines=13> */
.L_x_38329:
[----:B------:R-:W-:Y:S05]  /*5480*/  BSYNC.RECONVERGENT B2 ;  /* 0x0000000000027941 */ /* 0x000fea0003800200 */
.L_x_38328:
        /* <DEDUP_REMOVED lines=42> */
.L_x_38326:
[----:B------:R-:W-:Y:S05]  /*5730*/  BSYNC.RECONVERGENT B1 ;  /* 0x0000000000017941 */ /* 0x000fea0003800200 */
.L_x_38325:
[----:B------:R-:W-:Y:S01]  /*5740*/  ISETP.NE.AND P3, PT, R22, 0x1, PT ;  /* 0x000000011600780c */ /* 0x000fe20003f65270 */
[----:B------:R-:W-:Y:S01]  /*5750*/  BSSY.RECONVERGENT B1, `(.L_x_38330) ;  /* 0x0000049000017945 */ /* 0x000fe20003800200 */
[----:B------:R-:W-:Y:S01]  /*5760*/  I2FP.F32.U32 R21, R20 ;  /* 0x0000001400157245 */ /* 0x000fe20000201000 */
[----:B-----5:R-:W-:Y:S01]  /*5770*/  FMUL.FTZ R27, R16, R164 ;  /* 0x000000a4101b7220 */ /* 0x020fe20000410000 */
        /* <DEDUP_REMOVED lines=13> */
.L_x_38332:
        /* <DEDUP_REMOVED lines=13> */
.L_x_38334:
[----:B------:R-:W-:Y:S05]  /*5920*/  BSYNC.RECONVERGENT B2 ;  /* 0x0000000000027941 */ /* 0x000fea0003800200 */
.L_x_38333:
        /* <DEDUP_REMOVED lines=43> */
.L_x_38331:
[----:B------:R-:W-:Y:S05]  /*5be0*/  BSYNC.RECONVERGENT B1 ;  /* 0x0000000000017941 */ /* 0x000fea0003800200 */
.L_x_38330:
        /* <DEDUP_REMOVED lines=15> */
.L_x_38337:
        /* <DEDUP_REMOVED lines=13> */
.L_x_38339:
[----:B------:R-:W-:Y:S05]  /*5db0*/  BSYNC.RECONVERGENT B2 ;  /* 0x0000000000027941 */ /* 0x000fea0003800200 */
.L_x_38338:
        /* <DEDUP_REMOVED lines=43> */
.L_x_38336:
[----:B------:R-:W-:Y:S05]  /*6070*/  BSYNC.RECONVERGENT B1 ;  /* 0x0000000000017941 */ /* 0x000fea0003800200 */
.L_x_38335:
        /* <DEDUP_REMOVED lines=17> */
.L_x_38342:
        /* <DEDUP_REMOVED lines=13> */
.L_x_38344:
[----:B------:R-:W-:Y:S05]  /*6260*/  BSYNC.RECONVERGENT B2 ;  /* 0x0000000000027941 */ /* 0x000fea0003800200 */
.L_x_38343:
        /* <DEDUP_REMOVED lines=43> */
.L_x_38341:
[----:B------:R-:W-:Y:S05]  /*6520*/  BSYNC.RECONVERGENT B1 ;  /* 0x0000000000017941 */ /* 0x000fea0003800200 */
.L_x_38340:
        /* <DEDUP_REMOVED lines=15> */
.L_x_38347:
        /* <DEDUP_REMOVED lines=13> */
.L_x_38349:
[----:B------:R-:W-:Y:S05]  /*66f0*/  BSYNC.RECONVERGENT B2 ;  /* 0x0000000000027941 */ /* 0x000fea0003800200 */
.L_x_38348:
        /* <DEDUP_REMOVED lines=43> */
.L_x_38346:
[----:B------:R-:W-:Y:S05]  /*69b0*/  BSYNC.RECONVERGENT B1 ;  /* 0x0000000000017941 */ /* 0x000fea0003800200 */
.L_x_38345:
        /* <DEDUP_REMOVED lines=17> */
.L_x_38352:
        /* <DEDUP_REMOVED lines=13> */
.L_x_38354:
[----:B------:R-:W-:Y:S05]  /*6ba0*/  BSYNC.RECONVERGENT B2 ;  /* 0x0000000000027941 */ /* 0x000fea0003800200 */
.L_x_38353:
        /* <DEDUP_REMOVED lines=43> */
.L_x_38351:
[----:B------:R-:W-:Y:S05]  /*6e60*/  BSYNC.RECONVERGENT B1 ;  /* 0x0000000000017941 */ /* 0x000fea0003800200 */
.L_x_38350:
        /* <DEDUP_REMOVED lines=15> */
.L_x_38357:
        /* <DEDUP_REMOVED lines=13> */
.L_x_38359:
[----:B------:R-:W-:Y:S05]  /*7030*/  BSYNC.RECONVERGENT B2 ;  /* 0x0000000000027941 */ /* 0x000fea0003800200 */
.L_x_38358:
        /* <DEDUP_REMOVED lines=43> */
.L_x_38356:
[----:B------:R-:W-:Y:S05]  /*72f0*/  BSYNC.RECONVERGENT B1 ;  /* 0x0000000000017941 */ /* 0x000fea0003800200 */
.L_x_38355:
        /* <DEDUP_REMOVED lines=17> */
.L_x_38362:
        /* <DEDUP_REMOVED lines=15> */
.L_x_38364:
[----:B------:R-:W-:Y:S05]  /*7500*/  BSYNC.RECONVERGENT B2 ;  /* 0x0000000000027941 */ /* 0x000fea0003800200 */
.L_x_38363:
        /* <DEDUP_REMOVED lines=43> */
.L_x_38361:
[----:B------:R-:W-:Y:S05]  /*77c0*/  BSYNC.RECONVERGENT B1 ;  /* 0x0000000000017941 */ /* 0x000fea0003800200 */
.L_x_38360:
        /* <DEDUP_REMOVED lines=12> */
[----:B------:R-:W-:Y:S02]  /*7890*/  FSETP.GTU.FTZ.AND P6, PT, R34, R163, PT ;  /* 0x000000a32200720b */ /* 0x000fe40003fdc000 */
[----:B------:R-:W-:Y:S02]  /*78a0*/  FSEL R29, R29, RZ, P3 ;  /* 0x000000ff1d1d7208 */ /* 0x000fe40001800000 */
[----:B------:R-:W-:Y:S01]  /*78b0*/  FSEL R17, R19, RZ, !P6 ;  /* 0x000000ff13117208 */ /* 0x000fe20007000000 */
[----:B------:R-:W-:Y:S01]  /*78c0*/  FMUL.FTZ R19, R7, R164 ;  /* 0x000000a407137220 */ /* 0x000fe20000410000 */
[----:B------:R-:W-:-:S02]  /*78d0*/  SEL R24, RZ, 0x1, P6 ;  /* 0x00000001ff187807 */ /* 0x000fc40003000000 */
[----:B------:R-:W-:Y:S01]  /*78e0*/  FSETP.GTU.FTZ.AND P6, PT, R18, R163, PT ;  /* 0x000000a31200720b */ /* 0x000fe20003fdc000 */
[----:B------:R-:W-:Y:S01]  /*78f0*/  FADD.FTZ R18, R30, R17 ;  /* 0x000000111e127221 */ /* 0x000fe20000010000 */
[----:B------:R-:W-:Y:S01]  /*7900*/  FSEL R27, R27, RZ, P2 ;  /* 0x000000ff1b1b7208 */ /* 0x000fe20001000000 */
[----:B------:R-:W-:Y:S01]  /*7910*/  FADD.FTZ R17, R29, R16 ;  /* 0x000000101d117221 */ /* 0x000fe20000010000 */
[----:B------:R-:W-:Y:S01]  /*7920*/  FSEL R22, R25, RZ, P5 ;  /* 0x000000ff19167208 */ /* 0x000fe20002800000 */
[----:B------:R-:W-:Y:S01]  /*7930*/  @P1 FADD.FTZ R18, R10, R18 ;  /* 0x000000120a121221 */ /* 0x000fe20000010000 */
        /* <DEDUP_REMOVED lines=8> */
[----:B------:R-:W-:Y:S01]  /*79c0*/  PRMT R123, R24, 0x7610, R123 ;  /* 0x00007610187b7816 */ /* 0x000fe2000000007b */
[----:B------:R-:W-:Y:S01]  /*79d0*/  @P1 FADD.FTZ R19, R11, R19 ;  /* 0x000000130b131221 */ /* 0x000fe20000010000 */
[----:B------:R-:W-:Y:S01]  /*79e0*/  PRMT R124, R20, 0x7610, R124 ;  /* 0x00007610147c7816 */ /* 0x000fe2000000007c */
[----:B------:R-:W-:Y:S06]  /*79f0*/  BRA `(.L_x_38365) ;  /* 0x0000001000dc7947 */ /* 0x000fec0003800000 */
.L_x_38324:
        /* <DEDUP_REMOVED lines=16> */
.L_x_38368:
        /* <DEDUP_REMOVED lines=13> */
.L_x_38370:
[----:B------:R-:W-:Y:S05]  /*7bd0*/  BSYNC.RECONVERGENT B2 ;  /* 0x0000000000027941 */ /* 0x000fea0003800200 */
.L_x_38369:
        /* <DEDUP_REMOVED lines=42> */
.L_x_38367:
[----:B------:R-:W-:Y:S05]  /*7e80*/  BSYNC.RECONVERGENT B1 ;  /* 0x0000000000017941 */ /* 0x000fea0003800200 */
.L_x_38366:
        /* <DEDUP_REMOVED lines=16> */
.L_x_38373:
        /* <DEDUP_REMOVED lines=13> */
.L_x_38375:
[----:B------:R-:W-:Y:S05]  /*8060*/  BSYNC.RECONVERGENT B2 ;  /* 0x0000000000027941 */ /* 0x000fea0003800200 */
.L_x_38374:
        /* <DEDUP_REMOVED lines=43> */
.L_x_38372:
[----:B------:R-:W-:Y:S05]  /*8320*/  BSYNC.RECONVERGENT B1 ;  /* 0x0000000000017941 */ /* 0x000fea0003800200 */
.L_x_38371:
        /* <DEDUP_REMOVED lines=16> */
.L_x_38378:
        /* <DEDUP_REMOVED lines=13> */
.L_x_38380:
[----:B------:R-:W-:Y:S05]  /*8500*/  BSYNC.RECONVERGENT B2 ;  /* 0x0000000000027941 */ /* 0x000fea0003800200 */
.L_x_38379:
        /* <DEDUP_REMOVED lines=43> */
.L_x_38377:
[----:B------:R-:W-:Y:S05]  /*87c0*/  BSYNC.RECONVERGENT B1 ;  /* 0x0000000000017941 */ /* 0x000fea0003800200 */
.L_x_38376:
        /* <DEDUP_REMOVED lines=16> */
.L_x_38383:
        /* <DEDUP_REMOVED lines=13> */
.L_x_38385:
[----:B------:R-:W-:Y:S05]  /*89a0*/  BSYNC.RECONVERGENT B2 ;  /* 0x0000000000027941 */ /* 0x000fea0003800200 */
.L_x_38384:
        /* <DEDUP_REMOVED lines=43> */
.L_x_38382:
[----:B------:R-:W-:Y:S05]  /*8c60*/  BSYNC.RECONVERGENT B1 ;  /* 0x0000000000017941 */ /* 0x000fea0003800200 */
.L_x_38381:
        /* <DEDUP_REMOVED lines=16> */
.L_x_38365:
        /* <DEDUP_REMOVED lines=28> */
.L_x_38386:
[----:B------:R1:W5:Y:S04]  /*8f30*/  @P0 LDG.E.128 R4, desc[UR8][R22.64] ;  /* 0x0000000816040981 */ /* 0x000368000c1e1d00 */
[----:B------:R1:W5:Y:S04]  /*8f40*/  @P1 LDG.E.128 R8, desc[UR8][R20.64] ;  /* 0x0000000814081981 */ /* 0x000368000c1e1d00 */
[----:B------:R1:W5:Y:S01]  /*8f50*/  LDG.E.128 R20, desc[UR8][R24.64] ;  /* 0x0000000818147981 */ /* 0x000362000c1e1d00 */
[----:B------:R-:W-:Y:S05]  /*8f60*/  @!P0 BRA `(.L_x_38387) ;  /* 0x0000002400d48947 */ /* 0x000fea0003800000 */
[----:B------:R-:W-:Y:S01]  /*8f70*/  ISETP.NE.AND P2, PT, R33, 0x1, PT ;  /* 0x000000012100780c */ /* 0x000fe20003f45270 */
[----:B------:R-:W-:Y:S01]  /*8f80*/  BSSY.RECONVERGENT B1, `(.L_x_38388) ;  /* 0x0000047000017945 */ /* 0x000fe20003800200 */
[----:B0-----:R-:W-:Y:S02]  /*8f90*/  HFMA2 R26, -RZ, RZ, 0, 1.1920928955078125e-07 ;  /* 0x00000002ff1a7431 */ /* 0x001fe400000001ff */
[----:B-1----:R-:W-:Y:S02]  /*8fa0*/  IMAD.MOV.U32 R24, RZ, RZ, R120 ;  /* 0x000000ffff187224 */ /* 0x002fe400078e0078 */
        /* <DEDUP_REMOVED lines=12> */
.L_x_38390:
        /* <DEDUP_REMOVED lines=13> */
.L_x_38392:
[----:B------:R-:W-:Y:S05]  /*9140*/  BSYNC.RECONVERGENT B2 ;  /* 0x0000000000027941 */ /* 0x000fea0003800200 */
.L_x_38391:
        /* <DEDUP_REMOVED lines=42> */
.L_x_38389:
[----:B------:R-:W-:Y:S05]  /*93f0*/  BSYNC.RECONVERGENT B1 ;  /* 0x0000000000017941 */ /* 0x000fea0003800200 */
.L_x_38388:
[----:B------:R-:W-:Y:S01]  /*9400*/  ISETP.NE.AND P3, PT, R26, 0x1, PT ;  /* 0x000000011a00780c */ /* 0x000fe20003f65270 */
[----:B------:R-:W-:Y:S01]  /*9410*/  BSSY.RECONVERGENT B1, `(.L_x_38393) ;  /* 0x0000049000017945 */ /* 0x000fe20003800200 */
[----:B------:R-:W-:Y:S01]  /*9420*/  I2FP.F32.U32 R25, R24 ;  /* 0x0000001800197245 */ /* 0x000fe20000201000 */
[----:B-----5:R-:W-:Y:S01]  /*9430*/  FMUL.FTZ R31, R20, R164 ;  /* 0x000000a4141f7220 */ /* 0x020fe20000410000 */
        /* <DEDUP_REMOVED lines=13> */
.L_x_38395:
        /* <DEDUP_REMOVED lines=13> */
.L_x_38397:
[----:B------:R-:W-:Y:S05]  /*95e0*/  BSYNC.RECONVERGENT B2 ;  /* 0x0000000000027941 */ /* 0x000fea0003800200 */
.L_x_38396:
        /* <DEDUP_REMOVED lines=43> */
.L_x_38394:
[----:B------:R-:W-:Y:S05]  /*98a0*/  BSYNC.RECONVERGENT B1 ;  /* 0x0000000000017941 */ /* 0x000fea0003800200 */
.L_x_38393:
        /* <DEDUP_REMOVED lines=15> */
.L_x_38400:
        /* <DEDUP_REMOVED lines=13> */
.L_x_38402:
[----:B------:R-:W-:Y:S05]  /*9a70*/  BSYNC.RECONVERGENT B2 ;  /* 0x0000000000027941 */ /* 0x000fea0003800200 */
.L_x_38401:
        /* <DEDUP_REMOVED lines=43> */
.L_x_38399:
[----:B------:R-:W-:Y:S05]  /*9d30*/  BSYNC.RECONVERGENT B1 ;  /* 0x0000000000017941 */ /* 0x000fea0003800200 */
.L_x_38398:
        /* <DEDUP_REMOVED lines=17> */
.L_x_38405:
        /* <DEDUP_REMOVED lines=13> */
.L_x_38407:
[----:B------:R-:W-:Y:S05]  /*9f20*/  BSYNC.RECONVERGENT B2 ;  /* 0x0000000000027941 */ /* 0x000fea0003800200 */
.L_x_38406:
        /* <DEDUP_REMOVED lines=43> */
.L_x_38404:
[----:B------:R-:W-:Y:S05]  /*a1e0*/  BSYNC.RECONVERGENT B1 ;  /* 0x0000000000017941 */ /* 0x000fea0003800200 */
.L_x_38403:
        /* <DEDUP_REMOVED lines=15> */
.L_x_38410:
        /* <DEDUP_REMOVED lines=13> */
.L_x_38412:
[----:B------:R-:W-:Y:S05]  /*a3b0*/  BSYNC.RECONVERGENT B2 ;  /* 0x0000000000027941 */ /* 0x000fea0003800200 */
.L_x_38411:
        /* <DEDUP_REMOVED lines=43> */
.L_x_38409:
[----:B------:R-:W-:Y:S05]  /*a670*/  BSYNC.RECONVERGENT B1 ;  /* 0x0000000000017941 */ /* 0x000fea0003800200 */
.L_x_38408:
[----:B------:R-:W-:Y:S01]  /*a680*/  ISETP.NE.AND P5, PT, R24, 0x1, PT ;  /* 0x000000011800780c */ /* 0x000fe20003fa5270 */
[----:B------:R-:W-:Y:S01]  /*a690*/  BSSY.RECONVERGENT B1, `(.L_x_38413) ;  /* 0x0000049000017945 */ /* 0x000fe20003800200 */
[----:B------:R-:W-:Y:S01]  /*a6a0*/  I2FP.F32.U32 R21, R21 ;  /* 0x0000001500157245 */ /* 0x000fe20000201000 */
[----:B------:R-:W-:-:S04]  /*a6b0*/  FMUL.FTZ R22, R22, R164 ;  /* 0x000000a416167220 */ /* 0x000fc80000410000 */
[----:B------:R-:W-:Y:S01]  /*a6c0*/  FFMA.FTZ R20, R21, R160, 1.1641532182693481445e-10 ;  /* 0x2f00000015147423 */ /* 0x000fe200000100a0 */
[----:B------:R-:W-:-:S04]  /*a6d0*/  IMAD.MOV.U32 R21, RZ, RZ, R120 ;  /* 0x000000ffff157224 */ /* 0x000fc800078e0078 */
        /* <DEDUP_REMOVED lines=11> */
.L_x_38415:
        /* <DEDUP_REMOVED lines=13> */
.L_x_38417:
[----:B------:R-:W-:Y:S05]  /*a860*/  BSYNC.RECONVERGENT B2 ;  /* 0x0000000000027941 */ /* 0x000fea0003800200 */
.L_x_38416:
        /* <DEDUP_REMOVED lines=43> */
.L_x_38414:
[----:B------:R-:W-:Y:S05]  /*ab20*/  BSYNC.RECONVERGENT B1 ;  /* 0x0000000000017941 */ /* 0x000fea0003800200 */
.L_x_38413:
        /* <DEDUP_REMOVED lines=15> */
.L_x_38420:
        /* <DEDUP_REMOVED lines=13> */
.L_x_38422:
[----:B------:R-:W-:Y:S05]  /*acf0*/  BSYNC.RECONVERGENT B2 ;  /* 0x0000000000027941 */ /* 0x000fea0003800200 */
.L_x_38421:
        /* <DEDUP_REMOVED lines=43> */
.L_x_38419:
[----:B------:R-:W-:Y:S05]  /*afb0*/  BSYNC.RECONVERGENT B1 ;  /* 0x0000000000017941 */ /* 0x000fea0003800200 */
.L_x_38418:
        /* <DEDUP_REMOVED lines=17> */
.L_x_38425:
        /* <DEDUP_REMOVED lines=15> */
.L_x_38427:
[----:B------:R-:W-:Y:S05]  /*b1c0*/  BSYNC.RECONVERGENT B2 ;  /* 0x0000000000027941 */ /* 0x000fea0003800200 */
.L_x_38426:
        /* <DEDUP_REMOVED lines=43> */
.L_x_38424:
[----:B------:R-:W-:Y:S05]  /*b480*/  BSYNC.RECONVERGENT B1 ;  /* 0x0000000000017941 */ /* 0x000fea0003800200 */
.L_x_38423:
        /* <DEDUP_REMOVED lines=14> */
[----:B------:R-:W-:Y:S02]  /*b570*/  FSEL R21, R25, RZ, !P6 ;  /* 0x000000ff19157208 */ /* 0x000fe40007000000 */
[----:B------:R-:W-:-:S02]  /*b580*/  SEL R28, RZ, 0x1, P6 ;  /* 0x00000001ff1c7807 */ /* 0x000fc40003000000 */
[----:B------:R-:W-:Y:S01]  /*b590*/  FSETP.GTU.FTZ.AND P6, PT, R24, R163, PT ;  /* 0x000000a31800720b */ /* 0x000fe20003fdc000 */
[----:B------:R-:W-:Y:S01]  /*b5a0*/  FMUL.FTZ R24, R7, R164 ;  /* 0x000000a407187220 */ /* 0x000fe20000410000 */
[----:B------:R-:W-:Y:S01]  /*b5b0*/  FSEL R25, R35, RZ, P5 ;  /* 0x000000ff23197208 */ /* 0x000fe20002800000 */
[----:B------:R-:W-:Y:S01]  /*b5c0*/  FADD.FTZ R22, R22, R21 ;  /* 0x0000001516167221 */ /* 0x000fe20000010000 */
[----:B------:R-:W-:Y:S01]  /*b5d0*/  FSEL R31, R31, RZ, P2 ;  /* 0x000000ff1f1f7208 */ /* 0x000fe20001000000 */
[----:B------:R-:W-:Y:S01]  /*b5e0*/  FADD.FTZ R21, R32, R23 ;  /* 0x0000001720157221 */ /* 0x000fe20000010000 */
[----:B------:R-:W-:Y:S01]  /*b5f0*/  FSEL R24, R24, RZ, !P6 ;  /* 0x000000ff18187208 */ /* 0x000fe20007000000 */
[----:B------:R-:W-:Y:S01]  /*b600*/  @P1 FADD.FTZ R22, R10, R22 ;  /* 0x000000160a161221 */ /* 0x000fe20000010000 */
[----:B------:R-:W-:Y:S01]  /*b610*/  PRMT R121, R26, 0x7610, R121 ;  /* 0x000076101a797816 */ /* 0x000fe20000000079 */
[----:B------:R-:W-:Y:S01]  /*b620*/  FADD.FTZ R20, R31, R20 ;  /* 0x000000141f147221 */ /* 0x000fe20000010000 */
[----:B------:R-:W-:Y:S01]  /*b630*/  PRMT R122, R27, 0x7610, R122 ;  /* 0x000076101b7a7816 */ /* 0x000fe2000000007a */
[----:B------:R-:W-:Y:S01]  /*b640*/  FADD.FTZ R23, R24, R25 ;  /* 0x0000001918177221 */ /* 0x000fe20000010000 */
[----:B------:R-:W-:Y:S01]  /*b650*/  SEL R24, RZ, 0x1, P6 ;  /* 0x00000001ff187807 */ /* 0x000fe20003000000 */
[----:B------:R-:W-:Y:S01]  /*b660*/  @P1 FADD.FTZ R21, R9, R21 ;  /* 0x0000001509151221 */ /* 0x000fe20000010000 */
[----:B------:R-:W-:Y:S01]  /*b670*/  PRMT R123, R28, 0x7610, R123 ;  /* 0x000076101c7b7816 */ /* 0x000fe2000000007b */
[----:B------:R-:W-:Y:S01]  /*b680*/  @P1 FADD.FTZ R20, R8, R20 ;  /* 0x0000001408141221 */ /* 0x000fe20000010000 */
[----:B------:R-:W-:Y:S01]  /*b690*/  PRMT R124, R24, 0x7610, R124 ;  /* 0x00007610187c7816 */ /* 0x000fe2000000007c */
[----:B------:R-:W-:Y:S01]  /*b6a0*/  @P1 FADD.FTZ R23, R11, R23 ;  /* 0x000000170b171221 */ /* 0x000fe20000010000 */
[----:B------:R-:W-:Y:S06]  /*b6b0*/  BRA `(.L_x_38428) ;  /* 0x0000001000dc7947 */ /* 0x000fec0003800000 */
.L_x_38387:
        /* <DEDUP_REMOVED lines=16> */
.L_x_38431:
        /* <DEDUP_REMOVED lines=13> */
.L_x_38433:
[----:B------:R-:W-:Y:S05]  /*b890*/  BSYNC.RECONVERGENT B2 ;  /* 0x0000000000027941 */ /* 0x000fea0003800200 */
.L_x_38432:
        /* <DEDUP_REMOVED lines=42> */
.L_x_38430:
[----:B------:R-:W-:Y:S05]  /*bb40*/  BSYNC.RECONVERGENT B1 ;  /* 0x0000000000017941 */ /* 0x000fea0003800200 */
.L_x_38429:
        /* <DEDUP_REMOVED lines=16> */
.L_x_38436:
        /* <DEDUP_REMOVED lines=13> */
.L_x_38438:
[----:B------:R-:W-:Y:S05]  /*bd20*/  BSYNC.RECONVERGENT B2 ;  /* 0x0000000000027941 */ /* 0x000fea0003800200 */
.L_x_38437:
        /* <DEDUP_REMOVED lines=43> */
.L_x_38435:
[----:B------:R-:W-:Y:S05]  /*bfe0*/  BSYNC.RECONVERGENT B1 ;  /* 0x0000000000017941 */ /* 0x000fea0003800200 */
.L_x_38434:
        /* <DEDUP_REMOVED lines=16> */
.L_x_38441:
        /* <DEDUP_REMOVED lines=13> */
.L_x_38443:
[----:B------:R-:W-:Y:S05]  /*c1c0*/  BSYNC.RECONVERGENT B2 ;  /* 0x0000000000027941 */ /* 0x000fea0003800200 */
.L_x_38442:
        /* <DEDUP_REMOVED lines=43> */
.L_x_38440:
[----:B------:R-:W-:Y:S05]  /*c480*/  BSYNC.RECONVERGENT B1 ;  /* 0x0000000000017941 */ /* 0x000fea0003800200 */
.L_x_38439:
        /* <DEDUP_REMOVED lines=16> */
.L_x_38446:
        /* <DEDUP_REMOVED lines=13> */
.L_x_38448:
[----:B------:R-:W-:Y:S05]  /*c660*/  BSYNC.RECONVERGENT B2 ;  /* 0x0000000000027941 */ /* 0x000fea0003800200 */
.L_x_38447:
        /* <DEDUP_REMOVED lines=43> */
.L_x_38445:
[----:B------:R-:W-:Y:S05]  /*c920*/  BSYNC.RECONVERGENT B1 ;  /* 0x0000000000017941 */ /* 0x000fea0003800200 */
.L_x_38444:
        /* <DEDUP_REMOVED lines=16> */
.L_x_38428:
        /* <DEDUP_REMOVED lines=28> */
.L_x_38449:
        /* <DEDUP_REMOVED lines=20> */
.L_x_38453:
        /* <DEDUP_REMOVED lines=13> */
.L_x_38455:
[----:B------:R-:W-:Y:S05]  /*ce00*/  BSYNC.RECONVERGENT B2 ;  /* 0x0000000000027941 */ /* 0x000fea0003800200 */
.L_x_38454:
        /* <DEDUP_REMOVED lines=42> */
.L_x_38452:
[----:B------:R-:W-:Y:S05]  /*d0b0*/  BSYNC.RECONVERGENT B1 ;  /* 0x0000000000017941 */ /* 0x000fea0003800200 */
.L_x_38451:
[----:B------:R-:W-:Y:S01]  /*d0c0*/  ISETP.NE.AND P3, PT, R30, 0x1, PT ;  /* 0x000000011e00780c */ /* 0x000fe20003f65270 */
[----:B------:R-:W-:Y:S01]  /*d0d0*/  BSSY.RECONVERGENT B1, `(.L_x_38456) ;  /* 0x0000049000017945 */ /* 0x000fe20003800200 */
[----:B------:R-:W-:Y:S01]  /*d0e0*/  I2FP.F32.U32 R29, R28 ;  /* 0x0000001c001d7245 */ /* 0x000fe20000201000 */
[----:B-----5:R-:W-:Y:S01]  /*d0f0*/  FMUL.FTZ R35, R24, R164 ;  /* 0x000000a418237220 */ /* 0x020fe20000410000 */
        /* <DEDUP_REMOVED lines=13> */
.L_x_38458:
        /* <DEDUP_REMOVED lines=13> */
.L_x_38460:
[----:B------:R-:W-:Y:S05]  /*d2a0*/  BSYNC.RECONVERGENT B2 ;  /* 0x0000000000027941 */ /* 0x000fea0003800200 */
.L_x_38459:
        /* <DEDUP_REMOVED lines=43> */
.L_x_38457:
[----:B------:R-:W-:Y:S05]  /*d560*/  BSYNC.RECONVERGENT B1 ;  /* 0x0000000000017941 */ /* 0x000fea0003800200 */
.L_x_38456:
        /* <DEDUP_REMOVED lines=15> */
.L_x_38463:
        /* <DEDUP_REMOVED lines=13> */
.L_x_38465:
[----:B------:R-:W-:Y:S05]  /*d730*/  BSYNC.RECONVERGENT B2 ;  /* 0x0000000000027941 */ /* 0x000fea0003800200 */
.L_x_38464:
        /* <DEDUP_REMOVED lines=43> */
.L_x_38462:
[----:B------:R-:W-:Y:S05]  /*d9f0*/  BSYNC.RECONVERGENT B1 ;  /* 0x0000000000017941 */ /* 0x000fea0003800200 */
.L_x_38461:
        /* <DEDUP_REMOVED lines=17> */
.L_x_38468:
        /* <DEDUP_REMOVED lines=13> */
.L_x_38470:
[----:B------:R-:W-:Y:S05]  /*dbe0*/  BSYNC.RECONVERGENT B2 ;  /* 0x0000000000027941 */ /* 0x000fea0003800200 */
.L_x_38469:
        /* <DEDUP_REMOVED lines=43> */
.L_x_38467:
[----:B------:R-:W-:Y:S05]  /*dea0*/  BSYNC.RECONVERGENT B1 ;  /* 0x0000000000017941 */ /* 0x000fea0003800200 */
.L_x_38466:
        /* <DEDUP_REMOVED lines=15> */
.L_x_38473:
        /* <DEDUP_REMOVED lines=13> */
.L_x_38475:
[----:B------:R-:W-:Y:S05]  /*e070*/  BSYNC.RECONVERGENT B2 ;  /* 0x0000000000027941 */ /* 0x000fea0003800200 */
.L_x_38474:
        /* <DEDUP_REMOVED lines=43> */
.L_x_38472:
[----:B------:R-:W-:Y:S05]  /*e330*/  BSYNC.RECONVERGENT B1 ;  /* 0x0000000000017941 */ /* 0x000fea0003800200 */
.L_x_38471:
[----:B------:R-:W-:Y:S01]  /*e340*/  ISETP.NE.AND P5, PT, R28, 0x1, PT ;  /* 0x000000011c00780c */ /* 0x000fe20003fa5270 */
[----:B------:R-:W-:Y:S01]  /*e350*/  BSSY.RECONVERGENT B1, `(.L_x_38476) ;  /* 0x0000049000017945 */ /* 0x000fe20003800200 */
[----:B------:R-:W-:Y:S01]  /*e360*/  I2FP.F32.U32 R25, R25 ;  /* 0x0000001900197245 */ /* 0x000fe20000201000 */
[----:B------:R-:W-:-:S04]  /*e370*/  FMUL.FTZ R38, R26, R164 ;  /* 0x000000a41a267220 */ /* 0x000fc80000410000 */
[----:B------:R-:W-:Y:S01]  /*e380*/  FFMA.FTZ R24, R25, R160, 1.1641532182693481445e-10 ;  /* 0x2f00000019187423 */ /* 0x000fe200000100a0 */
[----:B------:R-:W-:-:S04]  /*e390*/  IMAD.MOV.U32 R25, RZ, RZ, R120 ;  /* 0x000000ffff197224 */ /* 0x000fc800078e0078 */
        /* <DEDUP_REMOVED lines=11> */
.L_x_38478:
        /* <DEDUP_REMOVED lines=13> */
.L_x_38480:
[----:B------:R-:W-:Y:S05]  /*e520*/  BSYNC.RECONVERGENT B2 ;  /* 0x0000000000027941 */ /* 0x000fea0003800200 */
.L_x_38479:
        /* <DEDUP_REMOVED lines=43> */
.L_x_38477:
[----:B------:R-:W-:Y:S05]  /*e7e0*/  BSYNC.RECONVERGENT B1 ;  /* 0x0000000000017941 */ /* 0x000fea0003800200 */
.L_x_38476:
        /* <DEDUP_REMOVED lines=15> */
.L_x_38483:
        /* <DEDUP_REMOVED lines=13> */
.L_x_38485:
[----:B------:R-:W-:Y:S05]  /*e9b0*/  BSYNC.RECONVERGENT B2 ;  /* 0x0000000000027941 */ /* 0x000fea0003800200 */
.L_x_38484:
        /* <DEDUP_REMOVED lines=43> */
.L_x_38482:
[----:B------:R-:W-:Y:S05]  /*ec70*/  BSYNC.RECONVERGENT B1 ;  /* 0x0000000000017941 */ /* 0x000fea0003800200 */
.L_x_38481:
        /* <DEDUP_REMOVED lines=17> */
.L_x_38488:
        /* <DEDUP_REMOVED lines=15> */
.L_x_38490:
[----:B------:R-:W-:Y:S05]  /*ee80*/  BSYNC.RECONVERGENT B2 ;  /* 0x0000000000027941 */ /* 0x000fea0003800200 */
.L_x_38489:
        /* <DEDUP_REMOVED lines=43> */
.L_x_38487:
[----:B------:R-:W-:Y:S05]  /*f140*/  BSYNC.RECONVERGENT B1 ;  /* 0x0000000000017941 */ /* 0x000fea0003800200 */
.L_x_38486:
        /* <DEDUP_REMOVED lines=21> */
[----:B------:R-:W-:Y:S01]  /*f2a0*/  FSEL R28, R28, RZ, !P6 ;  /* 0x000000ff1c1c7208 */ /* 0x000fe20007000000 */
[----:B------:R-:W-:Y:S01]  /*f2b0*/  @P1 FADD.FTZ R26, R10, R26 ;  /* 0x0000001a0a1a1221 */ /* 0x000fe20000010000 */
[----:B------:R-:W-:Y:S01]  /*f2c0*/  FSEL R35, R35, RZ, P2 ;  /* 0x000000ff23237208 */ /* 0x000fe20001000000 */
[----:B------:R-:W-:Y:S01]  /*f2d0*/  @P1 FADD.FTZ R25, R9, R25 ;  /* 0x0000001909191221 */ /* 0x000fe20000010000 */
[----:B------:R-:W-:Y:S01]  /*f2e0*/  PRMT R121, R30, 0x7610, R121 ;  /* 0x000076101e797816 */ /* 0x000fe20000000079 */
[----:B------:R-:W-:Y:S01]  /*f2f0*/  FADD.FTZ R27, R28, R29 ;  /* 0x0000001d1c1b7221 */ /* 0x000fe20000010000 */
        /* <DEDUP_REMOVED lines=8> */
.L_x_38450:
        /* <DEDUP_REMOVED lines=16> */
.L_x_38494:
        /* <DEDUP_REMOVED lines=13> */
.L_x_38496:
[----:B------:R-:W-:Y:S05]  /*f550*/  BSYNC.RECONVERGENT B2 ;  /* 0x0000000000027941 */ /* 0x000fea0003800200 */
.L_x_38495:
        /* <DEDUP_REMOVED lines=42> */
.L_x_38493:
[----:B------:R-:W-:Y:S05]  /*f800*/  BSYNC.RECONVERGENT B1 ;  /* 0x0000000000017941 */ /* 0x000fea0003800200 */
.L_x_38492:
        /* <DEDUP_REMOVED lines=16> */
.L_x_38499:
        /* <DEDUP_REMOVED lines=13> */
.L_x_38501:
[----:B------:R-:W-:Y:S05]  /*f9e0*/  BSYNC.RECONVERGENT B2 ;  /* 0x0000000000027941 */ /* 0x000fea0003800200 */
.L_x_38500:
        /* <DEDUP_REMOVED lines=43> */
.L_x_38498:
[----:B------:R-:W-:Y:S05]  /*fca0*/  BSYNC.RECONVERGENT B1 ;  /* 0x0000000000017941 */ /* 0x000fea0003800200 */
.L_x_38497:
        /* <DEDUP_REMOVED lines=16> */
.L_x_38504:
        /* <DEDUP_REMOVED lines=13> */
.L_x_38506:
[----:B------:R-:W-:Y:S05]  /*fe80*/  BSYNC.RECONVERGENT B2 ;  /* 0x0000000000027941 */ /* 0x000fea0003800200 */
.L_x_38505:
        /* <DEDUP_REMOVED lines=43> */
.L_x_38503:
[----:B------:R-:W-:Y:S05]  /*10140*/  BSYNC.RECONVERGENT B1 ;  /* 0x0000000000017941 */ /* 0x000fea0003800200 */
.L_x_38502:
        /* <DEDUP_REMOVED lines=16> */
.L_x_38509:
        /* <DEDUP_REMOVED lines=13> */
.L_x_38511:
[----:B------:R-:W-:Y:S05]  /*10320*/  BSYNC.RECONVERGENT B2 ;  /* 0x0000000000027941 */ /* 0x000fea0003800200 */
.L_x_38510:
        /* <DEDUP_REMOVED lines=43> */
.L_x_38508:
[----:B------:R-:W-:Y:S05]  /*105e0*/  BSYNC.RECONVERGENT B1 ;  /* 0x0000000000017941 */ /* 0x000fea0003800200 */
.L_x_38507:
        /* <DEDUP_REMOVED lines=16> */
.L_x_38491:
        /* <DEDUP_REMOVED lines=28> */
.L_x_38512:
        /* <DEDUP_REMOVED lines=20> */
.L_x_38516:
        /* <DEDUP_REMOVED lines=13> */
.L_x_38518:
[----:B------:R-:W-:Y:S05]  /*10ac0*/  BSYNC.RECONVERGENT B2 ;  /* 0x0000000000027941 */ /* 0x000fea0003800200 */
.L_x_38517:
        /* <DEDUP_REMOVED lines=42> */
.L_x_38515:
[----:B------:R-:W-:Y:S05]  /*10d70*/  BSYNC.RECONVERGENT B1 ;  /* 0x0000000000017941 */ /* 0x000fea0003800200 */
.L_x_38514:
        /* <DEDUP_REMOVED lines=17> */
.L_x_38521:
        /* <DEDUP_REMOVED lines=13> */
.L_x_38523:
[----:B------:R-:W-:Y:S05]  /*10f60*/  BSYNC.RECONVERGENT B2 ;  /* 0x0000000000027941 */ /* 0x000fea0003800200 */
.L_x_38522:
        /* <DEDUP_REMOVED lines=43> */
.L_x_38520:
[----:B------:R-:W-:Y:S05]  /*11220*/  BSYNC.RECONVERGENT B1 ;  /* 0x0000000000017941 */ /* 0x000fea0003800200 */
.L_x_38519:
        /* <DEDUP_REMOVED lines=15> */
.L_x_38526:
        /* <DEDUP_REMOVED lines=13> */
.L_x_38528:
[----:B------:R-:W-:Y:S05]  /*113f0*/  BSYNC.RECONVERGENT B2 ;  /* 0x0000000000027941 */ /* 0x000fea0003800200 */
.L_x_38527:
        /* <DEDUP_REMOVED lines=43> */
.L_x_38525:
[----:B------:R-:W-:Y:S05]  /*116b0*/  BSYNC.RECONVERGENT B1 ;  /* 0x0000000000017941 */ /* 0x000fea0003800200 */
.L_x_38524:
        /* <DEDUP_REMOVED lines=17> */
.L_x_38531:
        /* <DEDUP_REMOVED lines=13> */
.L_x_38533:
[----:B------:R-:W-:Y:S05]  /*118a0*/  BSYNC.RECONVERGENT B2 ;  /* 0x0000000000027941 */ /* 0x000fea0003800200 */
.L_x_38532:
        /* <DEDUP_REMOVED lines=43> */
.L_x_38530:
[----:B------:R-:W-:Y:S05]  /*11b60*/  BSYNC.RECONVERGENT B1 ;  /* 0x0000000000017941 */ /* 0x000fea0003800200 */
.L_x_38529:
        /* <DEDUP_REMOVED lines=15> */
.L_x_38536:
        /* <DEDUP_REMOVED lines=13> */
.L_x_38538:
[----:B------:R-:W-:Y:S05]  /*11d30*/  BSYNC.RECONVERGENT B2 ;  /* 0x0000000000027941 */ /* 0x000fea0003800200 */
.L_x_38537:
        /* <DEDUP_REMOVED lines=43> */
.L_x_38535:
[----:B------:R-:W-:Y:S05]  /*11ff0*/  BSYNC.RECONVERGENT B1 ;  /* 0x0000000000017941 */ /* 0x000fea0003800200 */
.L_x_38534:
        /* <DEDUP_REMOVED lines=17> */
.L_x_38541:
        /* <DEDUP_REMOVED lines=13> */
.L_x_38543:
[----:B------:R-:W-:Y:S05]  /*121e0*/  BSYNC.RECONVERGENT B2 ;  /* 0x0000000000027941 */ /* 0x000fea0003800200 */
.L_x_38542:
        /* <DEDUP_REMOVED lines=43> */
.L_x_38540:
[----:B------:R-:W-:Y:S05]  /*124a0*/  BSYNC.RECONVERGENT B1 ;  /* 0x0000000000017941 */ /* 0x000fea0003800200 */
.L_x_38539:
        /* <DEDUP_REMOVED lines=15> */
.L_x_38546:
        /* <DEDUP_REMOVED lines=13> */
.L_x_38548:
[----:B------:R-:W-:Y:S05]  /*12670*/  BSYNC.RECONVERGENT B2 ;  /* 0x0000000000027941 */ /* 0x000fea0003800200 */
.L_x_38547:
        /* <DEDUP_REMOVED lines=43> */
.L_x_38545:
[----:B------:R-:W-:Y:S05]  /*12930*/  BSYNC.RECONVERGENT B1 ;  /* 0x0000000000017941 */ /* 0x000fea0003800200 */
.L_x_38544:
        /* <DEDUP_REMOVED lines=17> */
.L_x_38551:
        /* <DEDUP_REMOVED lines=15> */
.L_x_38553:
[----:B------:R-:W-:Y:S05]  /*12b40*/  BSYNC.RECONVERGENT B2 ;  /* 0x0000000000027941 */ /* 0x000fea0003800200 */
.L_x_38552:
        /* <DEDUP_REMOVED lines=43> */
.L_x_38550:
[----:B------:R-:W-:Y:S05]  /*12e00*/  BSYNC.RECONVERGENT B1 ;  /* 0x0000000000017941 */ /* 0x000fea0003800200 */
.L_x_38549:
        /* <DEDUP_REMOVED lines=35> */
.L_x_38513:
        /* <DEDUP_REMOVED lines=16> */
.L_x_38557:
        /* <DEDUP_REMOVED lines=13> */
.L_x_38559:
[----:B------:R-:W-:Y:S05]  /*13210*/  BSYNC.RECONVERGENT B2 ;  /* 0x0000000000027941 */ /* 0x000fea0003800200 */
.L_x_38558:
        /* <DEDUP_REMOVED lines=42> */
.L_x_38556:
[----:B------:R-:W-:Y:S05]  /*134c0*/  BSYNC.RECONVERGENT B1 ;  /* 0x0000000000017941 */ /* 0x000fea0003800200 */
.L_x_38555:
        /* <DEDUP_REMOVED lines=16> */
.L_x_38562:
        /* <DEDUP_REMOVED lines=13> */
.L_x_38564:
[----:B------:R-:W-:Y:S05]  /*136a0*/  BSYNC.RECONVERGENT B2 ;  /* 0x0000000000027941 */ /* 0x000fea0003800200 */
.L_x_38563:
        /* <DEDUP_REMOVED lines=43> */
.L_x_38561:
[----:B------:R-:W-:Y:S05]  /*13960*/  BSYNC.RECONVERGENT B1 ;  /* 0x0000000000017941 */ /* 0x000fea0003800200 */
.L_x_38560:
        /* <DEDUP_REMOVED lines=16> */
.L_x_38567:
        /* <DEDUP_REMOVED lines=13> */
.L_x_38569:
[----:B------:R-:W-:Y:S05]  /*13b40*/  BSYNC.RECONVERGENT B2 ;  /* 0x0000000000027941 */ /* 0x000fea0003800200 */
.L_x_38568:
        /* <DEDUP_REMOVED lines=43> */
.L_x_38566:
[----:B------:R-:W-:Y:S05]  /*13e00*/  BSYNC.RECONVERGENT B1 ;  /* 0x0000000000017941 */ /* 0x000fea0003800200 */
.L_x_38565:
        /* <DEDUP_REMOVED lines=16> */
.L_x_38572:
        /* <DEDUP_REMOVED lines=13> */
.L_x_38574:
[----:B------:R-:W-:Y:S05]  /*13fe0*/  BSYNC.RECONVERGENT B2 ;  /* 0x0000000000027941 */ /* 0x000fea0003800200 */
.L_x_38573:
        /* <DEDUP_REMOVED lines=43> */
.L_x_38571:
[----:B------:R-:W-:Y:S05]  /*142a0*/  BSYNC.RECONVERGENT B1 ;  /* 0x0000000000017941 */ /* 0x000fea0003800200 */
.L_x_38570:
        /* <DEDUP_REMOVED lines=16> */
.L_x_38554:
        /* <DEDUP_REMOVED lines=28> */
.L_x_38575:
        /* <DEDUP_REMOVED lines=20> */
.L_x_38579:
        /* <DEDUP_REMOVED lines=13> */
.L_x_38581:
[----:B------:R-:W-:Y:S05]  /*14780*/  BSYNC.RECONVERGENT B2 ;  /* 0x0000000000027941 */ /* 0x000fea0003800200 */
.L_x_38580:
        /* <DEDUP_REMOVED lines=42> */
.L_x_38578:
[----:B------:R-:W-:Y:S05]  /*14a30*/  BSYNC.RECONVERGENT B1 ;  /* 0x0000000000017941 */ /* 0x000fea0003800200 */
.L_x_38577:
        /* <DEDUP_REMOVED lines=17> */
.L_x_38584:
        /* <DEDUP_REMOVED lines=13> */
.L_x_38586:
[----:B------:R-:W-:Y:S05]  /*14c20*/  BSYNC.RECONVERGENT B2 ;  /* 0x0000000000027941 */ /* 0x000fea0003800200 */
.L_x_38585:
        /* <DEDUP_REMOVED lines=43> */
.L_x_38583:
[----:B------:R-:W-:Y:S05]  /*14ee0*/  BSYNC.RECONVERGENT B1 ;  /* 0x0000000000017941 */ /* 0x000fea0003800200 */
.L_x_38582:
        /* <DEDUP_REMOVED lines=15> */
.L_x_38589:
        /* <DEDUP_REMOVED lines=13> */
.L_x_38591:
[----:B------:R-:W-:Y:S05]  /*150b0*/  BSYNC.RECONVERGENT B2 ;  /* 0x0000000000027941 */ /* 0x000fea0003800200 */
.L_x_38590:
        /* <DEDUP_REMOVED lines=43> */
.L_x_38588:
[----:B------:R-:W-:Y:S05]  /*15370*/  BSYNC.RECONVERGENT B1 ;  /* 0x0000000000017941 */ /* 0x000fea0003800200 */
.L_x_38587:
        /* <DEDUP_REMOVED lines=17> */
.L_x_38594:
        /* <DEDUP_REMOVED lines=13> */
.L_x_38596:
[----:B------:R-:W-:Y:S05]  /*15560*/  BSYNC.RECONVERGENT B2 ;  /* 0x0000000000027941 */ /* 0x000fea0003800200 */
.L_x_38595:
        /* <DEDUP_REMOVED lines=43> */
.L_x_38593:
[----:B------:R-:W-:Y:S05]  /*15820*/  BSYNC.RECONVERGENT B1 ;  /* 0x0000000000017941 */ /* 0x000fea0003800200 */
.L_x_38592:
        /* <DEDUP_REMOVED lines=15> */
.L_x_38599:
        /* <DEDUP_REMOVED lines=13> */
.L_x_38601:
[----:B------:R-:W-:Y:S05]  /*159f0*/  BSYNC.RECONVERGENT B2 ;  /* 0x0000000000027941 */ /* 0x000fea0003800200 */
.L_x_38600:
        /* <DEDUP_REMOVED lines=43> */
.L_x_38598:
[----:B------:R-:W-:Y:S05]  /*15cb0*/  BSYNC.RECONVERGENT B1 ;  /* 0x0000000000017941 */ /* 0x000fea0003800200 */
.L_x_38597:
        /* <DEDUP_REMOVED lines=17> */
.L_x_38604:
        /* <DEDUP_REMOVED lines=13> */
.L_x_38606:
[----:B------:R-:W-:Y:S05]  /*15ea0*/  BSYNC.RECONVERGENT B2 ;  /* 0x0000000000027941 */ /* 0x000fea0003800200 */
.L_x_38605:
        /* <DEDUP_REMOVED lines=43> */
.L_x_38603:
[----:B------:R-:W-:Y:S05]  /*16160*/  BSYNC.RECONVERGENT B1 ;  /* 0x0000000000017941 */ /* 0x000fea0003800200 */
.L_x_38602:
        /* <DEDUP_REMOVED lines=15> */
.L_x_38609:
        /* <DEDUP_REMOVED lines=13> */
.L_x_38611:
[----:B------:R-:W-:Y:S05]  /*16330*/  BSYNC.RECONVERGENT B2 ;  /* 0x0000000000027941 */ /* 0x000fea0003800200 */
.L_x_38610:
        /* <DEDUP_REMOVED lines=43> */
.L_x_38608:
[----:B------:R-:W-:Y:S05]  /*165f0*/  BSYNC.RECONVERGENT B1 ;  /* 0x0000000000017941 */ /* 0x000fea0003800200 */
.L_x_38607:
        /* <DEDUP_REMOVED lines=17> */
.L_x_38614:
        /* <DEDUP_REMOVED lines=15> */
.L_x_38616:
[----:B------:R-:W-:Y:S05]  /*16800*/  BSYNC.RECONVERGENT B2 ;  /* 0x0000000000027941 */ /* 0x000fea0003800200 */
.L_x_38615:
        /* <DEDUP_REMOVED lines=43> */
.L_x_38613:
[----:B------:R-:W-:Y:S05]  /*16ac0*/  BSYNC.RECONVERGENT B1 ;  /* 0x0000000000017941 */ /* 0x000fea0003800200 */
.L_x_38612:
        /* <DEDUP_REMOVED lines=35> */
.L_x_38576:
        /* <DEDUP_REMOVED lines=16> */
.L_x_38620:
        /* <DEDUP_REMOVED lines=13> */
.L_x_38622:
[----:B------:R-:W-:Y:S05]  /*16ed0*/  BSYNC.RECONVERGENT B2 ;  /* 0x0000000000027941 */ /* 0x000fea0003800200 */
.L_x_38621:
        /* <DEDUP_REMOVED lines=42> */
.L_x_38619:
[----:B------:R-:W-:Y:S05]  /*17180*/  BSYNC.RECONVERGENT B1 ;  /* 0x0000000000017941 */ /* 0x000fea0003800200 */
.L_x_38618:
        /* <DEDUP_REMOVED lines=16> */
.L_x_38625:
        /* <DEDUP_REMOVED lines=13> */
.L_x_38627:
[----:B------:R-:W-:Y:S05]  /*17360*/  BSYNC.RECONVERGENT B2 ;  /* 0x0000000000027941 */ /* 0x000fea0003800200 */
.L_x_38626:
        /* <DEDUP_REMOVED lines=43> */
.L_x_38624:
[----:B------:R-:W-:Y:S05]  /*17620*/  BSYNC.RECONVERGENT B1 ;  /* 0x0000000000017941 */ /* 0x000fea0003800200 */
.L_x_38623:
        /* <DEDUP_REMOVED lines=16> */
.L_x_38630:
        /* <DEDUP_REMOVED lines=13> */
.L_x_38632:
[----:B------:R-:W-:Y:S05]  /*17800*/  BSYNC.RECONVERGENT B2 ;  /* 0x0000000000027941 */ /* 0x000fea0003800200 */
.L_x_38631:
        /* <DEDUP_REMOVED lines=43> */
.L_x_38629:
[----:B------:R-:W-:Y:S05]  /*17ac0*/  BSYNC.RECONVERGENT B1 ;  /* 0x0000000000017941 */ /* 0x000fea0003800200 */
.L_x_38628:
        /* <DEDUP_REMOVED lines=16> */
.L_x_38635:
        /* <DEDUP_REMOVED lines=13> */
.L_x_38637:
[----:B------:R-:W-:Y:S05]  /*17ca0*/  BSYNC.RECONVERGENT B2 ;  /* 0x0000000000027941 */ /* 0x000fea0003800200 */
.L_x_38636:
        /* <DEDUP_REMOVED lines=43> */
.L_x_38634:
[----:B------:R-:W-:Y:S05]  /*17f60*/  BSYNC.RECONVERGENT B1 ;  /* 0x0000000000017941 */ /* 0x000fea0003800200 */
.L_x_38633:
        /* <DEDUP_REMOVED lines=16> */
.L_x_38617:
        /* <DEDUP_REMOVED lines=28> */
.L_x_38638:
        /* <DEDUP_REMOVED lines=20> */
.L_x_38642:
        /* <DEDUP_REMOVED lines=13> */
.L_x_38644:
[----:B------:R-:W-:Y:S05]  /*18440*/  BSYNC.RECONVERGENT B2 ;  /* 0x0000000000027941 */ /* 0x000fea0003800200 */
.L_x_38643:
        /* <DEDUP_REMOVED lines=42> */
.L_x_38641:
[----:B------:R-:W-:Y:S05]  /*186f0*/  BSYNC.RECONVERGENT B1 ;  /* 0x0000000000017941 */ /* 0x000fea0003800200 */
.L_x_38640:
        /* <DEDUP_REMOVED lines=17> */
.L_x_38647:
        /* <DEDUP_REMOVED lines=13> */
.L_x_38649:
[----:B------:R-:W-:Y:S05]  /*188e0*/  BSYNC.RECONVERGENT B2 ;  /* 0x0000000000027941 */ /* 0x000fea0003800200 */
.L_x_38648:
        /* <DEDUP_REMOVED lines=43> */
.L_x_38646:
[----:B------:R-:W-:Y:S05]  /*18ba0*/  BSYNC.RECONVERGENT B1 ;  /* 0x0000000000017941 */ /* 0x000fea0003800200 */
.L_x_38645:
        /* <DEDUP_REMOVED lines=15> */
.L_x_38652:
        /* <DEDUP_REMOVED lines=13> */
.L_x_38654:
[----:B------:R-:W-:Y:S05]  /*18d70*/  BSYNC.RECONVERGENT B2 ;  /* 0x0000000000027941 */ /* 0x000fea0003800200 */
.L_x_38653:
        /* <DEDUP_REMOVED lines=43> */
.L_x_38651:
[----:B------:R-:W-:Y:S05]  /*19030*/  BSYNC.RECONVERGENT B1 ;  /* 0x0000000000017941 */ /* 0x000fea0003800200 */
.L_x_38650:
        /* <DEDUP_REMOVED lines=17> */
.L_x_38657:
        /* <DEDUP_REMOVED lines=13> */
.L_x_38659:
[----:B------:R-:W-:Y:S05]  /*19220*/  BSYNC.RECONVERGENT B2 ;  /* 0x0000000000027941 */ /* 0x000fea0003800200 */
.L_x_38658:
        /* <DEDUP_REMOVED lines=43> */
.L_x_38656:
[----:B------:R-:W-:Y:S05]  /*194e0*/  BSYNC.RECONVERGENT B1 ;  /* 0x0000000000017941 */ /* 0x000fea0003800200 */
.L_x_38655:
        /* <DEDUP_REMOVED lines=15> */
.L_x_38662:
        /* <DEDUP_REMOVED lines=13> */
.L_x_38664:
[----:B------:R-:W-:Y:S05]  /*196b0*/  BSYNC.RECONVERGENT B2 ;  /* 0x0000000000027941 */ /* 0x000fea0003800200 */
.L_x_38663:
        /* <DEDUP_REMOVED lines=43> */
.L_x_38661:
[----:B------:R-:W-:Y:S05]  /*19970*/  BSYNC.RECONVERGENT B1 ;  /* 0x0000000000017941 */ /* 0x000fea0003800200 */
.L_x_38660:
        /* <DEDUP_REMOVED lines=17> */
.L_x_38667:
        /* <DEDUP_REMOVED lines=13> */
.L_x_38669:
[----:B------:R-:W-:Y:S05]  /*19b60*/  BSYNC.RECONVERGENT B2 ;  /* 0x0000000000027941 */ /* 0x000fea0003800200 */
.L_x_38668:
        /* <DEDUP_REMOVED lines=43> */
.L_x_38666:
[----:B------:R-:W-:Y:S05]  /*19e20*/  BSYNC.RECONVERGENT B1 ;  /* 0x0000000000017941 */ /* 0x000fea0003800200 */
.L_x_38665:
        /* <DEDUP_REMOVED lines=15> */
.L_x_38672:
        /* <DEDUP_REMOVED lines=13> */
.L_x_38674:
[----:B------:R-:W-:Y:S05]  /*19ff0*/  BSYNC.RECONVERGENT B2 ;  /* 0x0000000000027941 */ /* 0x000fea0003800200 */
.L_x_38673:
        /* <DEDUP_REMOVED lines=43> */
.L_x_38671:
[----:B------:R-:W-:Y:S05]  /*1a2b0*/  BSYNC.RECONVERGENT B1 ;  /* 0x0000000000017941 */ /* 0x000fea0003800200 */
.L_x_38670:
        /* <DEDUP_REMOVED lines=17> */
.L_x_38677:
        /* <DEDUP_REMOVED lines=15> */
.L_x_38679:
[----:B------:R-:W-:Y:S05]  /*1a4c0*/  BSYNC.RECONVERGENT B2 ;  /* 0x0000000000027941 */ /* 0x000fea0003800200 */
.L_x_38678:
        /* <DEDUP_REMOVED lines=43> */
.L_x_38676:
[----:B------:R-:W-:Y:S05]  /*1a780*/  BSYNC.RECONVERGENT B1 ;  /* 0x0000000000017941 */ /* 0x000fea0003800200 */
.L_x_38675:
        /* <DEDUP_REMOVED lines=35> */
.L_x_38639:
        /* <DEDUP_REMOVED lines=16> */
.L_x_38683:
        /* <DEDUP_REMOVED lines=13> */
.L_x_38685:
[----:B------:R-:W-:Y:S05]  /*1ab90*/  BSYNC.RECONVERGENT B2 ;  /* 0x0000000000027941 */ /* 0x000fea0003800200 */
.L_x_38684:
        /* <DEDUP_REMOVED lines=42> */
.L_x_38682:
[----:B------:R-:W-:Y:S05]  /*1ae40*/  BSYNC.RECONVERGENT B1 ;  /* 0x0000000000017941 */ /* 0x000fea0003800200 */
.L_x_38681:
        /* <DEDUP_REMOVED lines=16> */
.L_x_38688:
        /* <DEDUP_REMOVED lines=13> */
.L_x_38690:
[----:B------:R-:W-:Y:S05]  /*1b020*/  BSYNC.RECONVERGENT B2 ;  /* 0x0000000000027941 */ /* 0x000fea0003800200 */
.L_x_38689:
        /* <DEDUP_REMOVED lines=43> */
.L_x_38687:
[----:B------:R-:W-:Y:S05]  /*1b2e0*/  BSYNC.RECONVERGENT B1 ;  /* 0x0000000000017941 */ /* 0x000fea0003800200 */
.L_x_38686:
        /* <DEDUP_REMOVED lines=16> */
.L_x_38693:
        /* <DEDUP_REMOVED lines=13> */
.L_x_38695:
[----:B------:R-:W-:Y:S05]  /*1b4c0*/  BSYNC.RECONVERGENT B2 ;  /* 0x0000000000027941 */ /* 0x000fea0003800200 */
.L_x_38694:
        /* <DEDUP_REMOVED lines=43> */
.L_x_38692:
[----:B------:R-:W-:Y:S05]  /*1b780*/  BSYNC.RECONVERGENT B1 ;  /* 0x0000000000017941 */ /* 0x000fea0003800200 */
.L_x_38691:
        /* <DEDUP_REMOVED lines=16> */
.L_x_38698:
        /* <DEDUP_REMOVED lines=13> */
.L_x_38700:
[----:B------:R-:W-:Y:S05]  /*1b960*/  BSYNC.RECONVERGENT B2 ;  /* 0x0000000000027941 */ /* 0x000fea0003800200 */
.L_x_38699:
        /* <DEDUP_REMOVED lines=43> */
.L_x_38697:
[----:B------:R-:W-:Y:S05]  /*1bc20*/  BSYNC.RECONVERGENT B1 ;  /* 0x0000000000017941 */ /* 0x000fea0003800200 */
.L_x_38696:
        /* <DEDUP_REMOVED lines=16> */
.L_x_38680:
        /* <DEDUP_REMOVED lines=28> */
.L_x_38701:
        /* <DEDUP_REMOVED lines=20> */
.L_x_38705:
        /* <DEDUP_REMOVED lines=13> */
.L_x_38707:
[----:B------:R-:W-:Y:S05]  /*1c100*/  BSYNC.RECONVERGENT B2 ;  /* 0x0000000000027941 */ /* 0x000fea0003800200 */
.L_x_38706:
        /* <DEDUP_REMOVED lines=42> */
.L_x_38704:
[----:B------:R-:W-:Y:S05]  /*1c3b0*/  BSYNC.RECONVERGENT B1 ;  /* 0x0000000000017941 */ /* 0x000fea0003800200 */
.L_x_38703:
        /* <DEDUP_REMOVED lines=17> */
.L_x_38710:
        /* <DEDUP_REMOVED lines=13> */
.L_x_38712:
[----:B------:R-:W-:Y:S05]  /*1c5a0*/  BSYNC.RECONVERGENT B2 ;  /* 0x0000000000027941 */ /* 0x000fea0003800200 */
.L_x_38711:
        /* <DEDUP_REMOVED lines=43> */
.L_x_38709:
[----:B------:R-:W-:Y:S05]  /*1c860*/  BSYNC.RECONVERGENT B1 ;  /* 0x0000000000017941 */ /* 0x000fea0003800200 */
.L_x_38708:
        /* <DEDUP_REMOVED lines=15> */
.L_x_38715:
        /* <DEDUP_REMOVED lines=13> */
.L_x_38717:
[----:B------:R-:W-:Y:S05]  /*1ca30*/  BSYNC.RECONVERGENT B2 ;  /* 0x0000000000027941 */ /* 0x000fea0003800200 */
.L_x_38716:
        /* <DEDUP_REMOVED lines=43> */
.L_x_38714:
[----:B------:R-:W-:Y:S05]  /*1ccf0*/  BSYNC.RECONVERGENT B1 ;  /* 0x0000000000017941 */ /* 0x000fea0003800200 */
.L_x_38713:
        /* <DEDUP_REMOVED lines=17> */
.L_x_38720:
        /* <DEDUP_REMOVED lines=13> */
.L_x_38722:
[----:B------:R-:W-:Y:S05]  /*1cee0*/  BSYNC.RECONVERGENT B2 ;  /* 0x0000000000027941 */ /* 0x000fea0003800200 */
.L_x_38721:
        /* <DEDUP_REMOVED lines=43> */
.L_x_38719:
[----:B------:R-:W-:Y:S05]  /*1d1a0*/  BSYNC.RECONVERGENT B1 ;  /* 0x0000000000017941 */ /* 0x000fea0003800200 */
.L_x_38718:
        /* <DEDUP_REMOVED lines=15> */
.L_x_38725:
        /* <DEDUP_REMOVED lines=13> */
.L_x_38727:
[----:B------:R-:W-:Y:S05]  /*1d370*/  BSYNC.RECONVERGENT B2 ;  /* 0x0000000000027941 */ /* 0x000fea0003800200 */
.L_x_38726:
        /* <DEDUP_REMOVED lines=43> */
.L_x_38724:
[----:B------:R-:W-:Y:S05]  /*1d630*/  BSYNC.RECONVERGENT B1 ;  /* 0x0000000000017941 */ /* 0x000fea0003800200 */
.L_x_38723:
        /* <DEDUP_REMOVED lines=17> */
.L_x_38730:
        /* <DEDUP_REMOVED lines=13> */
.L_x_38732:
[----:B------:R-:W-:Y:S05]  /*1d820*/  BSYNC.RECONVERGENT B2 ;  /* 0x0000000000027941 */ /* 0x000fea0003800200 */
.L_x_38731:
        /* <DEDUP_REMOVED lines=43> */
.L_x_38729:
[----:B------:R-:W-:Y:S05]  /*1dae0*/  BSYNC.RECONVERGENT B1 ;  /* 0x0000000000017941 */ /* 0x000fea0003800200 */
.L_x_38728:
        /* <DEDUP_REMOVED lines=15> */
.L_x_38735:
        /* <DEDUP_REMOVED lines=13> */
.L_x_38737:
[----:B------:R-:W-:Y:S05]  /*1dcb0*/  BSYNC.RECONVERGENT B2 ;  /* 0x0000000000027941 */ /* 0x000fea0003800200 */
.L_x_38736:
        /* <DEDUP_REMOVED lines=43> */
.L_x_38734:
[----:B------:R-:W-:Y:S05]  /*1df70*/  BSYNC.RECONVERGENT B1 ;  /* 0x0000000000017941 */ /* 0x000fea0003800200 */
.L_x_38733:
        /* <DEDUP_REMOVED lines=17> */
.L_x_38740:
        /* <DEDUP_REMOVED lines=15> */
.L_x_38742:
[----:B------:R-:W-:Y:S05]  /*1e180*/  BSYNC.RECONVERGENT B2 ;  /* 0x0000000000027941 */ /* 0x000fea0003800200 */
.L_x_38741:
        /* <DEDUP_REMOVED lines=43> */
.L_x_38739:
[----:B------:R-:W-:Y:S05]  /*1e440*/  BSYNC.RECONVERGENT B1 ;  /* 0x0000000000017941 */ /* 0x000fea0003800200 */
.L_x_38738:
        /* <DEDUP_REMOVED lines=35> */
.L_x_38702:
        /* <DEDUP_REMOVED lines=16> */
.L_x_38746:
        /* <DEDUP_REMOVED lines=13> */
.L_x_38748:
[----:B------:R-:W-:Y:S05]  /*1e850*/  BSYNC.RECONVERGENT B2 ;  /* 0x0000000000027941 */ /* 0x000fea0003800200 */
.L_x_38747:
        /* <DEDUP_REMOVED lines=42> */
.L_x_38745:
[----:B------:R-:W-:Y:S05]  /*1eb00*/  BSYNC.RECONVERGENT B1 ;  /* 0x0000000000017941 */ /* 0x000fea0003800200 */
.L_x_38744:
        /* <DEDUP_REMOVED lines=16> */
.L_x_38751:
        /* <DEDUP_REMOVED lines=13> */
.L_x_38753:
[----:B------:R-:W-:Y:S05]  /*1ece0*/  BSYNC.RECONVERGENT B2 ;  /* 0x0000000000027941 */ /* 0x000fea0003800200 */
.L_x_38752:
        /* <DEDUP_REMOVED lines=43> */
.L_x_38750:
[----:B------:R-:W-:Y:S05]  /*1efa0*/  BSYNC.RECONVERGENT B1 ;  /* 0x0000000000017941 */ /* 0x000fea0003800200 */
.L_x_38749:
        /* <DEDUP_REMOVED lines=16> */
.L_x_38756:
        /* <DEDUP_REMOVED lines=13> */
.L_x_38758:
[----:B------:R-:W-:Y:S05]  /*1f180*/  BSYNC.RECONVERGENT B2 ;  /* 0x0000000000027941 */ /* 0x000fea0003800200 */
.L_x_38757:
        /* <DEDUP_REMOVED lines=43> */
.L_x_38755:
[----:B------:R-:W-:Y:S05]  /*1f440*/  BSYNC.RECONVERGENT B1 ;  /* 0x0000000000017941 */ /* 0x000fea0003800200 */
.L_x_38754:
        /* <DEDUP_REMOVED lines=16> */
.L_x_38761:
        /* <DEDUP_REMOVED lines=13> */
.L_x_38763:
[----:B------:R-:W-:Y:S05]  /*1f620*/  BSYNC.RECONVERGENT B2 ;  /* 0x0000000000027941 */ /* 0x000fea0003800200 */
.L_x_38762:
        /* <DEDUP_REMOVED lines=43> */
.L_x_38760:
[----:B------:R-:W-:Y:S05]  /*1f8e0*/  BSYNC.RECONVERGENT B1 ;  /* 0x0000000000017941 */ /* 0x000fea0003800200 */
.L_x_38759:
        /* <DEDUP_REMOVED lines=16> */
.L_x_38743:
        /* <DEDUP_REMOVED lines=28> */
.L_x_38764:
        /* <DEDUP_REMOVED lines=20> */
.L_x_38768:
        /* <DEDUP_REMOVED lines=13> */
.L_x_38770:
[----:B------:R-:W-:Y:S05]  /*1fdc0*/  BSYNC.RECONVERGENT B2 ;  /* 0x0000000000027941 */ /* 0x000fea0003800200 */
.L_x_38769:
        /* <DEDUP_REMOVED lines=42> */
.L_x_38767:
[----:B------:R-:W-:Y:S05]  /*20070*/  BSYNC.RECONVERGENT B1 ;  /* 0x0000000000017941 */ /* 0x000fea0003800200 */
.L_x_38766:
        /* <DEDUP_REMOVED lines=17> */
.L_x_38773:
        /* <DEDUP_REMOVED lines=13> */
.L_x_38775:
[----:B------:R-:W-:Y:S05]  /*20260*/  BSYNC.RECONVERGENT B2 ;  /* 0x0000000000027941 */ /* 0x000fea0003800200 */
.L_x_38774:
        /* <DEDUP_REMOVED lines=43> */
.L_x_38772:
[----:B------:R-:W-:Y:S05]  /*20520*/  BSYNC.RECONVERGENT B1 ;  /* 0x0000000000017941 */ /* 0x000fea0003800200 */
.L_x_38771:
        /* <DEDUP_REMOVED lines=15> */
.L_x_38778:
        /* <DEDUP_REMOVED lines=13> */
.L_x_38780:
[----:B------:R-:W-:Y:S05]  /*206f0*/  BSYNC.RECONVERGENT B2 ;  /* 0x0000000000027941 */ /* 0x000fea0003800200 */
.L_x_38779:
        /* <DEDUP_REMOVED lines=43> */
.L_x_38777:
[----:B------:R-:W-:Y:S05]  /*209b0*/  BSYNC.RECONVERGENT B1 ;  /* 0x0000000000017941 */ /* 0x000fea0003800200 */
.L_x_38776:
        /* <DEDUP_REMOVED lines=17> */
.L_x_38783:
        /* <DEDUP_REMOVED lines=13> */
.L_x_38785:
[----:B------:R-:W-:Y:S05]  /*20ba0*/  BSYNC.RECONVERGENT B2 ;  /* 0x0000000000027941 */ /* 0x000fea0003800200 */
.L_x_38784:
        /* <DEDUP_REMOVED lines=43> */
.L_x_38782:
[----:B------:R-:W-:Y:S05]  /*20e60*/  BSYNC.RECONVERGENT B1 ;  /* 0x0000000000017941 */ /* 0x000fea0003800200 */
.L_x_38781:
        /* <DEDUP_REMOVED lines=15> */
.L_x_38788:
        /* <DEDUP_REMOVED lines=13> */
.L_x_38790:
[----:B------:R-:W-:Y:S05]  /*21030*/  BSYNC.RECONVERGENT B2 ;  /* 0x0000000000027941 */ /* 0x000fea0003800200 */
.L_x_38789:
        /* <DEDUP_REMOVED lines=43> */
.L_x_38787:
[----:B------:R-:W-:Y:S05]  /*212f0*/  BSYNC.RECONVERGENT B1 ;  /* 0x0000000000017941 */ /* 0x000fea0003800200 */
.L_x_38786:
        /* <DEDUP_REMOVED lines=17> */
.L_x_38793:
        /* <DEDUP_REMOVED lines=13> */
.L_x_38795:
[----:B------:R-:W-:Y:S05]  /*214e0*/  BSYNC.RECONVERGENT B2 ;  /* 0x0000000000027941 */ /* 0x000fea0003800200 */
.L_x_38794:
        /* <DEDUP_REMOVED lines=43> */
.L_x_38792:
[----:B------:R-:W-:Y:S05]  /*217a0*/  BSYNC.RECONVERGENT B1 ;  /* 0x0000000000017941 */ /* 0x000fea0003800200 */
.L_x_38791:
        /* <DEDUP_REMOVED lines=15> */
.L_x_38798:
        /* <DEDUP_REMOVED lines=13> */
.L_x_38800:
[----:B------:R-:W-:Y:S05]  /*21970*/  BSYNC.RECONVERGENT B2 ;  /* 0x0000000000027941 */ /* 0x000fea0003800200 */
.L_x_38799:
        /* <DEDUP_REMOVED lines=43> */
.L_x_38797:
[----:B------:R-:W-:Y:S05]  /*21c30*/  BSYNC.RECONVERGENT B1 ;  /* 0x0000000000017941 */ /* 0x000fea0003800200 */
.L_x_38796:
        /* <DEDUP_REMOVED lines=17> */
.L_x_38803:
        /* <DEDUP_REMOVED lines=15> */
.L_x_38805:
[----:B------:R-:W-:Y:S05]  /*21e40*/  BSYNC.RECONVERGENT B2 ;  /* 0x0000000000027941 */ /* 0x000fea0003800200 */
.L_x_38804:
        /* <DEDUP_REMOVED lines=43> */
.L_x_38802:
[----:B------:R-:W-:Y:S05]  /*22100*/  BSYNC.RECONVERGENT B1 ;  /* 0x0000000000017941 */ /* 0x000fea0003800200 */
.L_x_38801:
        /* <DEDUP_REMOVED lines=35> */
.L_x_38765:
        /* <DEDUP_REMOVED lines=16> */
.L_x_38809:
        /* <DEDUP_REMOVED lines=13> */
.L_x_38811:
[----:B------:R-:W-:Y:S05]  /*22510*/  BSYNC.RECONVERGENT B2 ;  /* 0x0000000000027941 */ /* 0x000fea0003800200 */
.L_x_38810:
        /* <DEDUP_REMOVED lines=42> */
.L_x_38808:
[----:B------:R-:W-:Y:S05]  /*227c0*/  BSYNC.RECONVERGENT B1 ;  /* 0x0000000000017941 */ /* 0x000fea0003800200 */
.L_x_38807:
        /* <DEDUP_REMOVED lines=16> */
.L_x_38814:
        /* <DEDUP_REMOVED lines=13> */
.L_x_38816:
[----:B------:R-:W-:Y:S05]  /*229a0*/  BSYNC.RECONVERGENT B2 ;  /* 0x0000000000027941 */ /* 0x000fea0003800200 */
.L_x_38815:
        /* <DEDUP_REMOVED lines=43> */
.L_x_38813:
[----:B------:R-:W-:Y:S05]  /*22c60*/  BSYNC.RECONVERGENT B1 ;  /* 0x0000000000017941 */ /* 0x000fea0003800200 */
.L_x_38812:
        /* <DEDUP_REMOVED lines=16> */
.L_x_38819:
        /* <DEDUP_REMOVED lines=13> */
.L_x_38821:
[----:B------:R-:W-:Y:S05]  /*22e40*/  BSYNC.RECONVERGENT B2 ;  /* 0x0000000000027941 */ /* 0x000fea0003800200 */
.L_x_38820:
        /* <DEDUP_REMOVED lines=43> */
.L_x_38818:
[----:B------:R-:W-:Y:S05]  /*23100*/  BSYNC.RECONVERGENT B1 ;  /* 0x0000000000017941 */ /* 0x000fea0003800200 */
.L_x_38817:
        /* <DEDUP_REMOVED lines=16> */
.L_x_38824:
        /* <DEDUP_REMOVED lines=13> */
.L_x_38826:
[----:B------:R-:W-:Y:S05]  /*232e0*/  BSYNC.RECONVERGENT B2 ;  /* 0x0000000000027941 */ /* 0x000fea0003800200 */
.L_x_38825:
        /* <DEDUP_REMOVED lines=43> */
.L_x_38823:
[----:B------:R-:W-:Y:S05]  /*235a0*/  BSYNC.RECONVERGENT B1 ;  /* 0x0000000000017941 */ /* 0x000fea0003800200 */
.L_x_38822:
        /* <DEDUP_REMOVED lines=16> */
.L_x_38806:
        /* <DEDUP_REMOVED lines=28> */
.L_x_38827:
        /* <DEDUP_REMOVED lines=20> */
.L_x_38831:
        /* <DEDUP_REMOVED lines=13> */
.L_x_38833:
[----:B------:R-:W-:Y:S05]  /*23a80*/  BSYNC.RECONVERGENT B2 ;  /* 0x0000000000027941 */ /* 0x000fea0003800200 */
.L_x_38832:
        /* <DEDUP_REMOVED lines=42> */
.L_x_38830:
[----:B------:R-:W-:Y:S05]  /*23d30*/  BSYNC.RECONVERGENT B1 ;  /* 0x0000000000017941 */ /* 0x000fea0003800200 */
.L_x_38829:
        /* <DEDUP_REMOVED lines=17> */
.L_x_38836:
        /* <DEDUP_REMOVED lines=13> */
.L_x_38838:
[----:B------:R-:W-:Y:S05]  /*23f20*/  BSYNC.RECONVERGENT B2 ;  /* 0x0000000000027941 */ /* 0x000fea0003800200 */
.L_x_38837:
        /* <DEDUP_REMOVED lines=43> */
.L_x_38835:
[----:B------:R-:W-:Y:S05]  /*241e0*/  BSYNC.RECONVERGENT B1 ;  /* 0x0000000000017941 */ /* 0x000fea0003800200 */
.L_x_38834:
        /* <DEDUP_REMOVED lines=15> */
.L_x_38841:
        /* <DEDUP_REMOVED lines=13> */
.L_x_38843:
[----:B------:R-:W-:Y:S05]  /*243b0*/  BSYNC.RECONVERGENT B2 ;  /* 0x0000000000027941 */ /* 0x000fea0003800200 */
.L_x_38842:
        /* <DEDUP_REMOVED lines=43> */
.L_x_38840:
[----:B------:R-:W-:Y:S05]  /*24670*/  BSYNC.RECONVERGENT B1 ;  /* 0x0000000000017941 */ /* 0x000fea0003800200 */
.L_x_38839:
        /* <DEDUP_REMOVED lines=17> */
.L_x_38846:
        /* <DEDUP_REMOVED lines=13> */
.L_x_38848:
[----:B------:R-:W-:Y:S05]  /*24860*/  BSYNC.RECONVERGENT B2 ;  /* 0x0000000000027941 */ /* 0x000fea0003800200 */
.L_x_38847:
        /* <DEDUP_REMOVED lines=43> */
.L_x_38845:
[----:B------:R-:W-:Y:S05]  /*24b20*/  BSYNC.RECONVERGENT B1 ;  /* 0x0000000000017941 */ /* 0x000fea0003800200 */
.L_x_38844:
        /* <DEDUP_REMOVED lines=15> */
.L_x_38851:
        /* <DEDUP_REMOVED lines=13> */
.L_x_38853:
[----:B------:R-:W-:Y:S05]  /*24cf0*/  BSYNC.RECONVERGENT B2 ;  /* 0x0000000000027941 */ /* 0x000fea0003800200 */
.L_x_38852:
        /* <DEDUP_REMOVED lines=43> */
.L_x_38850:
[----:B------:R-:W-:Y:S05]  /*24fb0*/  BSYNC.RECONVERGENT B1 ;  /* 0x0000000000017941 */ /* 0x000fea0003800200 */
.L_x_38849:
        /* <DEDUP_REMOVED lines=17> */
.L_x_38856:
        /* <DEDUP_REMOVED lines=13> */
.L_x_38858:
[----:B------:R-:W-:Y:S05]  /*251a0*/  BSYNC.RECONVERGENT B2 ;  /* 0x0000000000027941 */ /* 0x000fea0003800200 */
.L_x_38857:
        /* <DEDUP_REMOVED lines=43> */
.L_x_38855:
[----:B------:R-:W-:Y:S05]  /*25460*/  BSYNC.RECONVERGENT B1 ;  /* 0x0000000000017941 */ /* 0x000fea0003800200 */
.L_x_38854:
        /* <DEDUP_REMOVED lines=15> */
.L_x_38861:
        /* <DEDUP_REMOVED lines=13> */
.L_x_38863:
[----:B------:R-:W-:Y:S05]  /*25630*/  BSYNC.RECONVERGENT B2 ;  /* 0x0000000000027941 */ /* 0x000fea0003800200 */
.L_x_38862:
        /* <DEDUP_REMOVED lines=43> */
.L_x_38860:
[----:B------:R-:W-:Y:S05]  /*258f0*/  BSYNC.RECONVERGENT B1 ;  /* 0x0000000000017941 */ /* 0x000fea0003800200 */
.L_x_38859:
        /* <DEDUP_REMOVED lines=17> */
.L_x_38866:
        /* <DEDUP_REMOVED lines=15> */
.L_x_38868:
[----:B------:R-:W-:Y:S05]  /*25b00*/  BSYNC.RECONVERGENT B2 ;  /* 0x0000000000027941 */ /* 0x000fea0003800200 */
.L_x_38867:
        /* <DEDUP_REMOVED lines=43> */
.L_x_38865:
[----:B------:R-:W-:Y:S05]  /*25dc0*/  BSYNC.RECONVERGENT B1 ;  /* 0x0000000000017941 */ /* 0x000fea0003800200 */
.L_x_38864:
        /* <DEDUP_REMOVED lines=35> */
.L_x_38828:
        /* <DEDUP_REMOVED lines=16> */
.L_x_38872:
        /* <DEDUP_REMOVED lines=13> */
.L_x_38874:
[----:B------:R-:W-:Y:S05]  /*261d0*/  BSYNC.RECONVERGENT B2 ;  /* 0x0000000000027941 */ /* 0x000fea0003800200 */
.L_x_38873:
        /* <DEDUP_REMOVED lines=42> */
.L_x_38871:
[----:B------:R-:W-:Y:S05]  /*26480*/  BSYNC.RECONVERGENT B1 ;  /* 0x0000000000017941 */ /* 0x000fea0003800200 */
.L_x_38870:
        /* <DEDUP_REMOVED lines=16> */
.L_x_38877:
        /* <DEDUP_REMOVED lines=13> */
.L_x_38879:
[----:B------:R-:W-:Y:S05]  /*26660*/  BSYNC.RECONVERGENT B2 ;  /* 0x0000000000027941 */ /* 0x000fea0003800200 */
.L_x_38878:
        /* <DEDUP_REMOVED lines=43> */
.L_x_38876:
[----:B------:R-:W-:Y:S05]  /*26920*/  BSYNC.RECONVERGENT B1 ;  /* 0x0000000000017941 */ /* 0x000fea0003800200 */
.L_x_38875:
        /* <DEDUP_REMOVED lines=16> */
.L_x_38882:
        /* <DEDUP_REMOVED lines=13> */
.L_x_38884:
[----:B------:R-:W-:Y:S05]  /*26b00*/  BSYNC.RECONVERGENT B2 ;  /* 0x0000000000027941 */ /* 0x000fea0003800200 */
.L_x_38883:
        /* <DEDUP_REMOVED lines=43> */
.L_x_38881:
[----:B------:R-:W-:Y:S05]  /*26dc0*/  BSYNC.RECONVERGENT B1 ;  /* 0x0000000000017941 */ /* 0x000fea0003800200 */
.L_x_38880:
        /* <DEDUP_REMOVED lines=16> */
.L_x_38887:
        /* <DEDUP_REMOVED lines=13> */
.L_x_38889:
[----:B------:R-:W-:Y:S05]  /*26fa0*/  BSYNC.RECONVERGENT B2 ;  /* 0x0000000000027941 */ /* 0x000fea0003800200 */
.L_x_38888:
        /* <DEDUP_REMOVED lines=43> */
.L_x_38886:
[----:B------:R-:W-:Y:S05]  /*27260*/  BSYNC.RECONVERGENT B1 ;  /* 0x0000000000017941 */ /* 0x000fea0003800200 */
.L_x_38885:
        /* <DEDUP_REMOVED lines=16> */
.L_x_38869:
        /* <DEDUP_REMOVED lines=28> */
.L_x_38890:
        /* <DEDUP_REMOVED lines=20> */
.L_x_38894:
        /* <DEDUP_REMOVED lines=13> */
.L_x_38896:
[----:B------:R-:W-:Y:S05]  /*27740*/  BSYNC.RECONVERGENT B2 ;  /* 0x0000000000027941 */ /* 0x000fea0003800200 */
.L_x_38895:
        /* <DEDUP_REMOVED lines=42> */
.L_x_38893:
[----:B------:R-:W-:Y:S05]  /*279f0*/  BSYNC.RECONVERGENT B1 ;  /* 0x0000000000017941 */ /* 0x000fea0003800200 */
.L_x_38892:
        /* <DEDUP_REMOVED lines=17> */
.L_x_38899:
        /* <DEDUP_REMOVED lines=13> */
.L_x_38901:
[----:B------:R-:W-:Y:S05]  /*27be0*/  BSYNC.RECONVERGENT B2 ;  /* 0x0000000000027941 */ /* 0x000fea0003800200 */
.L_x_38900:
        /* <DEDUP_REMOVED lines=43> */
.L_x_38898:
[----:B------:R-:W-:Y:S05]  /*27ea0*/  BSYNC.RECONVERGENT B1 ;  /* 0x0000000000017941 */ /* 0x000fea0003800200 */
.L_x_38897:
        /* <DEDUP_REMOVED lines=15> */
.L_x_38904:
        /* <DEDUP_REMOVED lines=13> */
.L_x_38906:
[----:B------:R-:W-:Y:S05]  /*28070*/  BSYNC.RECONVERGENT B2 ;  /* 0x0000000000027941 */ /* 0x000fea0003800200 */
.L_x_38905:
        /* <DEDUP_REMOVED lines=43> */
.L_x_38903:
[----:B------:R-:W-:Y:S05]  /*28330*/  BSYNC.RECONVERGENT B1 ;  /* 0x0000000000017941 */ /* 0x000fea0003800200 */
.L_x_38902:
        /* <DEDUP_REMOVED lines=17> */
.L_x_38909:
        /* <DEDUP_REMOVED lines=13> */
.L_x_38911:
[----:B------:R-:W-:Y:S05]  /*28520*/  BSYNC.RECONVERGENT B2 ;  /* 0x0000000000027941 */ /* 0x000fea0003800200 */
.L_x_38910:
        /* <DEDUP_REMOVED lines=43> */
.L_x_38908:
[----:B------:R-:W-:Y:S05]  /*287e0*/  BSYNC.RECONVERGENT B1 ;  /* 0x0000000000017941 */ /* 0x000fea0003800200 */
.L_x_38907:
        /* <DEDUP_REMOVED lines=15> */
.L_x_38914:
        /* <DEDUP_REMOVED lines=13> */
.L_x_38916:
[----:B------:R-:W-:Y:S05]  /*289b0*/  BSYNC.RECONVERGENT B2 ;  /* 0x0000000000027941 */ /* 0x000fea0003800200 */
.L_x_38915:
        /* <DEDUP_REMOVED lines=43> */
.L_x_38913:
[----:B------:R-:W-:Y:S05]  /*28c70*/  BSYNC.RECONVERGENT B1 ;  /* 0x0000000000017941 */ /* 0x000fea0003800200 */
.L_x_38912:
        /* <DEDUP_REMOVED lines=17> */
.L_x_38919:
        /* <DEDUP_REMOVED lines=13> */
.L_x_38921:
[----:B------:R-:W-:Y:S05]  /*28e60*/  BSYNC.RECONVERGENT B2 ;  /* 0x0000000000027941 */ /* 0x000fea0003800200 */
.L_x_38920:
        /* <DEDUP_REMOVED lines=43> */
.L_x_38918:
[----:B------:R-:W-:Y:S05]  /*29120*/  BSYNC.RECONVERGENT B1 ;  /* 0x0000000000017941 */ /* 0x000fea0003800200 */
.L_x_38917:
        /* <DEDUP_REMOVED lines=15> */
.L_x_38924:
        /* <DEDUP_REMOVED lines=13> */
.L_x_38926:
[----:B------:R-:W-:Y:S05]  /*292f0*/  BSYNC.RECONVERGENT B2 ;  /* 0x0000000000027941 */ /* 0x000fea0003800200 */
.L_x_38925:
        /* <DEDUP_REMOVED lines=43> */
.L_x_38923:
[----:B------:R-:W-:Y:S05]  /*295b0*/  BSYNC.RECONVERGENT B1 ;  /* 0x0000000000017941 */ /* 0x000fea0003800200 */
.L_x_38922:
        /* <DEDUP_REMOVED lines=17> */
.L_x_38929:
        /* <DEDUP_REMOVED lines=15> */
.L_x_38931:
[----:B------:R-:W-:Y:S05]  /*297c0*/  BSYNC.RECONVERGENT B2 ;  /* 0x0000000000027941 */ /* 0x000fea0003800200 */
.L_x_38930:
        /* <DEDUP_REMOVED lines=43> */
.L_x_38928:
[----:B------:R-:W-:Y:S05]  /*29a80*/  BSYNC.RECONVERGENT B1 ;  /* 0x0000000000017941 */ /* 0x000fea0003800200 */
.L_x_38927:
[-C--:B------:R-:W-:Y:S01]  /*29a90*/  FMUL.FTZ R56, R4, R164.reuse ;  /* 0x000000a404387220 */ /* 0x080fe20000410000 */
[----:B------:R-:W-:Y:S01]  /*29aa0*/  FSETP.GTU.FTZ.AND P6, PT, R62, R163, PT ;  /* 0x000000a33e00720b */ /* 0x000fe20003fdc000 */
[-C--:B------:R-:W-:Y:S01]  /*29ab0*/  FMUL.FTZ R52, R5, R164.reuse ;  /* 0x000000a405347220 */ /* 0x080fe20000410000 */
        /* <DEDUP_REMOVED lines=32> */
.L_x_38891:
        /* <DEDUP_REMOVED lines=16> */
.L_x_38935:
        /* <DEDUP_REMOVED lines=13> */
.L_x_38937:
[----:B------:R-:W-:Y:S05]  /*29e90*/  BSYNC.RECONVERGENT B2 ;  /* 0x0000000000027941 */ /* 0x000fea0003800200 */
.L_x_38936:
        /* <DEDUP_REMOVED lines=42> */
.L_x_38934:
[----:B------:R-:W-:Y:S05]  /*2a140*/  BSYNC.RECONVERGENT B1 ;  /* 0x0000000000017941 */ /* 0x000fea0003800200 */
.L_x_38933:
        /* <DEDUP_REMOVED lines=16> */
.L_x_38940:
        /* <DEDUP_REMOVED lines=13> */
.L_x_38942:
[----:B------:R-:W-:Y:S05]  /*2a320*/  BSYNC.RECONVERGENT B2 ;  /* 0x0000000000027941 */ /* 0x000fea0003800200 */
.L_x_38941:
        /* <DEDUP_REMOVED lines=43> */
.L_x_38939:
[----:B------:R-:W-:Y:S05]  /*2a5e0*/  BSYNC.RECONVERGENT B1 ;  /* 0x0000000000017941 */ /* 0x000fea0003800200 */
.L_x_38938:
        /* <DEDUP_REMOVED lines=16> */
.L_x_38945:
        /* <DEDUP_REMOVED lines=13> */
.L_x_38947:
[----:B------:R-:W-:Y:S05]  /*2a7c0*/  BSYNC.RECONVERGENT B2 ;  /* 0x0000000000027941 */ /* 0x000fea0003800200 */
.L_x_38946:
        /* <DEDUP_REMOVED lines=43> */
.L_x_38944:
[----:B------:R-:W-:Y:S05]  /*2aa80*/  BSYNC.RECONVERGENT B1 ;  /* 0x0000000000017941 */ /* 0x000fea0003800200 */
.L_x_38943:
        /* <DEDUP_REMOVED lines=16> */
.L_x_38950:
        /* <DEDUP_REMOVED lines=13> */
.L_x_38952:
[----:B------:R-:W-:Y:S05]  /*2ac60*/  BSYNC.RECONVERGENT B2 ;  /* 0x0000000000027941 */ /* 0x000fea0003800200 */
.L_x_38951:
        /* <DEDUP_REMOVED lines=43> */
.L_x_38949:
[----:B------:R-:W-:Y:S05]  /*2af20*/  BSYNC.RECONVERGENT B1 ;  /* 0x0000000000017941 */ /* 0x000fea0003800200 */
.L_x_38948:
        /* <DEDUP_REMOVED lines=16> */
.L_x_38932:
        /* <DEDUP_REMOVED lines=28> */
.L_x_38953:
        /* <DEDUP_REMOVED lines=20> */
.L_x_38957:
        /* <DEDUP_REMOVED lines=13> */
.L_x_38959:
[----:B------:R-:W-:Y:S05]  /*2b400*/  BSYNC.RECONVERGENT B2 ;  /* 0x0000000000027941 */ /* 0x000fea0003800200 */
.L_x_38958:
        /* <DEDUP_REMOVED lines=42> */
.L_x_38956:
[----:B------:R-:W-:Y:S05]  /*2b6b0*/  BSYNC.RECONVERGENT B1 ;  /* 0x0000000000017941 */ /* 0x000fea0003800200 */
.L_x_38955:
        /* <DEDUP_REMOVED lines=17> */
.L_x_38962:
        /* <DEDUP_REMOVED lines=13> */
.L_x_38964:
[----:B------:R-:W-:Y:S05]  /*2b8a0*/  BSYNC.RECONVERGENT B2 ;  /* 0x0000000000027941 */ /* 0x000fea0003800200 */
.L_x_38963:
        /* <DEDUP_REMOVED lines=43> */
.L_x_38961:
[----:B------:R-:W-:Y:S05]  /*2bb60*/  BSYNC.RECONVERGENT B1 ;  /* 0x0000000000017941 */ /* 0x000fea0003800200 */
.L_x_38960:
        /* <DEDUP_REMOVED lines=15> */
.L_x_38967:
        /* <DEDUP_REMOVED lines=13> */
.L_x_38969:
[----:B------:R-:W-:Y:S05]  /*2bd30*/  BSYNC.RECONVERGENT B2 ;  /* 0x0000000000027941 */ /* 0x000fea0003800200 */
.L_x_38968:
        /* <DEDUP_REMOVED lines=41> */
[----:B------:R-:W-:Y:S02]  /*2bfd0*/  LOP3.LUT R116, R116, UR28, R61, 0x96, !PT ;  /* 0x0000001c74747c12 */ /* 0x000fe4000f8e963d */
[----:B------:R-:W-:-:S07]  /*2bfe0*/  MOV R68, R60 ;  /* 0x0000003c00447202 */ /* 0x000fce0000000f00 */
.L_x_38966:
[----:B------:R-:W-:Y:S05]  /*2bff0*/  BSYNC.RECONVERGENT B1 ;  /* 0x0000000000017941 */ /* 0x000fea0003800200 */
.L_x_38965:
        /* <DEDUP_REMOVED lines=17> */
.L_x_38972:
        /* <DEDUP_REMOVED lines=13> */
.L_x_38974:
[----:B------:R-:W-:Y:S05]  /*2c1e0*/  BSYNC.RECONVERGENT B2 ;  /* 0x0000000000027941 */ /* 0x000fea0003800200 */
.L_x_38973:
        /* <DEDUP_REMOVED lines=43> */
.L_x_38971:
[----:B------:R-:W-:Y:S05]  /*2c4a0*/  BSYNC.RECONVERGENT B1 ;  /* 0x0000000000017941 */ /* 0x000fea0003800200 */
.L_x_38970:
        /* <DEDUP_REMOVED lines=15> */
.L_x_38977:
        /* <DEDUP_REMOVED lines=13> */
.L_x_38979:
[----:B------:R-:W-:Y:S05]  /*2c670*/  BSYNC.RECONVERGENT B2 ;  /* 0x0000000000027941 */ /* 0x000fea0003800200 */
.L_x_38978:
        /* <DEDUP_REMOVED lines=43> */
.L_x_38976:
[----:B------:R-:W-:Y:S05]  /*2c930*/  BSYNC.RECONVERGENT B1 ;  /* 0x0000000000017941 */ /* 0x000fea0003800200 */
.L_x_38975:
        /* <DEDUP_REMOVED lines=17> */
.L_x_38982:
        /* <DEDUP_REMOVED lines=13> */
.L_x_38984:
[----:B------:R-:W-:Y:S05]  /*2cb20*/  BSYNC.RECONVERGENT B2 ;  /* 0x0000000000027941 */ /* 0x000fea0003800200 */
.L_x_38983:
        /* <DEDUP_REMOVED lines=43> */
.L_x_38981:
[----:B------:R-:W-:Y:S05]  /*2cde0*/  BSYNC.RECONVERGENT B1 ;  /* 0x0000000000017941 */ /* 0x000fea0003800200 */
.L_x_38980:
        /* <DEDUP_REMOVED lines=15> */
.L_x_38987:
        /* <DEDUP_REMOVED lines=13> */
.L_x_38989:
[----:B------:R-:W-:Y:S05]  /*2cfb0*/  BSYNC.RECONVERGENT B2 ;  /* 0x0000000000027941 */ /* 0x000fea0003800200 */
.L_x_38988:
        /* <DEDUP_REMOVED lines=43> */
.L_x_38986:
[----:B------:R-:W-:Y:S05]  /*2d270*/  BSYNC.RECONVERGENT B1 ;  /* 0x0000000000017941 */ /* 0x000fea0003800200 */
.L_x_38985:
        /* <DEDUP_REMOVED lines=17> */
.L_x_38992:
        /* <DEDUP_REMOVED lines=15> */
.L_x_38994:
[----:B------:R-:W-:Y:S05]  /*2d480*/  BSYNC.RECONVERGENT B2 ;  /* 0x0000000000027941 */ /* 0x000fea0003800200 */
.L_x_38993:
        /* <DEDUP_REMOVED lines=43> */
.L_x_38991:
[----:B------:R-:W-:Y:S05]  /*2d740*/  BSYNC.RECONVERGENT B1 ;  /* 0x0000000000017941 */ /* 0x000fea0003800200 */
.L_x_38990:
        /* <DEDUP_REMOVED lines=13> */
[-C--:B------:R-:W-:Y:S01]  /*2d820*/  FSETP.GTU.FTZ.AND P6, PT, R70, R163.reuse, PT ;  /* 0x000000a34600720b */ /* 0x080fe20003fdc000 */
[----:B------:R-:W-:Y:S01]  /*2d830*/  FADD.FTZ R57, R67, R56 ;  /* 0x0000003843397221 */ /* 0x000fe20000010000 */
[----:B------:R-:W-:Y:S02]  /*2d840*/  FSEL R65, R65, RZ, P2 ;  /* 0x000000ff41417208 */ /* 0x000fe40001000000 */
[----:B------:R-:W-:Y:S01]  /*2d850*/  FSEL R58, R58, RZ, !P6 ;  /* 0x000000ff3a3a7208 */ /* 0x000fe20007000000 */
[----:B------:R-:W-:Y:S01]  /*2d860*/  @P1 FADD.FTZ R57, R9, R57 ;  /* 0x0000003909391221 */ /* 0x000fe20000010000 */
[----:B------:R-:W-:Y:S01]  /*2d870*/  SEL R64, RZ, 0x1, P6 ;  /* 0x00000001ff407807 */ /* 0x000fe20003000000 */
[----:B------:R-:W-:Y:S01]  /*2d880*/  FADD.FTZ R56, R65, R60 ;  /* 0x0000003c41387221 */ /* 0x000fe20000010000 */
[----:B------:R-:W-:-:S02]  /*2d890*/  FSETP.GTU.FTZ.AND P6, PT, R62, R163, PT ;  /* 0x000000a33e00720b */ /* 0x000fc40003fdc000 */
[----:B------:R-:W-:Y:S01]  /*2d8a0*/  FSEL R69, R69, RZ, P4 ;  /* 0x000000ff45457208 */ /* 0x000fe20002000000 */
[----:B------:R-:W-:Y:S01]  /*2d8b0*/  @P1 FADD.FTZ R56, R8, R56 ;  /* 0x0000003808381221 */ /* 0x000fe20000010000 */
[----:B------:R-:W-:Y:S02]  /*2d8c0*/  FSEL R62, R71, RZ, P5 ;  /* 0x000000ff473e7208 */ /* 0x000fe40002800000 */
[----:B------:R-:W-:Y:S01]  /*2d8d0*/  FSEL R59, R59, RZ, !P6 ;  /* 0x000000ff3b3b7208 */ /* 0x000fe20007000000 */
[----:B------:R-:W-:Y:S01]  /*2d8e0*/  FADD.FTZ R58, R69, R58 ;  /* 0x0000003a453a7221 */ /* 0x000fe20000010000 */
[----:B------:R-:W-:Y:S02]  /*2d8f0*/  SEL R60, RZ, 0x1, P6 ;  /* 0x00000001ff3c7807 */ /* 0x000fe40003000000 */
        /* <DEDUP_REMOVED lines=8> */
.L_x_38954:
        /* <DEDUP_REMOVED lines=16> */
.L_x_38998:
        /* <DEDUP_REMOVED lines=13> */
.L_x_39000:
[----:B------:R-:W-:Y:S05]  /*2db50*/  BSYNC.RECONVERGENT B2 ;  /* 0x0000000000027941 */ /* 0x000fea0003800200 */
.L_x_38999:
        /* <DEDUP_REMOVED lines=42> */
.L_x_38997:
[----:B------:R-:W-:Y:S05]  /*2de00*/  BSYNC.RECONVERGENT B1 ;  /* 0x0000000000017941 */ /* 0x000fea0003800200 */
.L_x_38996:
        /* <DEDUP_REMOVED lines=16> */
.L_x_39003:
        /* <DEDUP_REMOVED lines=13> */
.L_x_39005:
[----:B------:R-:W-:Y:S05]  /*2dfe0*/  BSYNC.RECONVERGENT B2 ;  /* 0x0000000000027941 */ /* 0x000fea0003800200 */
.L_x_39004:
        /* <DEDUP_REMOVED lines=43> */
.L_x_39002:
[----:B------:R-:W-:Y:S05]  /*2e2a0*/  BSYNC.RECONVERGENT B1 ;  /* 0x0000000000017941 */ /* 0x000fea0003800200 */
.L_x_39001:
        /* <DEDUP_REMOVED lines=16> */
.L_x_39008:
        /* <DEDUP_REMOVED lines=13> */
.L_x_39010:
[----:B------:R-:W-:Y:S05]  /*2e480*/  BSYNC.RECONVERGENT B2 ;  /* 0x0000000000027941 */ /* 0x000fea0003800200 */
.L_x_39009:
        /* <DEDUP_REMOVED lines=43> */
.L_x_39007:
[----:B------:R-:W-:Y:S05]  /*2e740*/  BSYNC.RECONVERGENT B1 ;  /* 0x0000000000017941 */ /* 0x000fea0003800200 */
.L_x_39006:
        /* <DEDUP_REMOVED lines=16> */
.L_x_39013:
        /* <DEDUP_REMOVED lines=13> */
.L_x_39015:
[----:B------:R-:W-:Y:S05]  /*2e920*/  BSYNC.RECONVERGENT B2 ;  /* 0x0000000000027941 */ /* 0x000fea0003800200 */
.L_x_39014:
        /* <DEDUP_REMOVED lines=43> */
.L_x_39012:
[----:B------:R-:W-:Y:S05]  /*2ebe0*/  BSYNC.RECONVERGENT B1 ;  /* 0x0000000000017941 */ /* 0x000fea0003800200 */
.L_x_39011:
        /* <DEDUP_REMOVED lines=16> */
.L_x_38995:
        /* <DEDUP_REMOVED lines=28> */
.L_x_39016:
        /* <DEDUP_REMOVED lines=20> */
.L_x_39020:
        /* <DEDUP_REMOVED lines=13> */
.L_x_39022:
[----:B------:R-:W-:Y:S05]  /*2f0c0*/  BSYNC.RECONVERGENT B2 ;  /* 0x0000000000027941 */ /* 0x000fea0003800200 */
.L_x_39021:
        /* <DEDUP_REMOVED lines=42> */
.L_x_39019:
[----:B------:R-:W-:Y:S05]  /*2f370*/  BSYNC.RECONVERGENT B1 ;  /* 0x0000000000017941 */ /* 0x000fea0003800200 */
.L_x_39018:
        /* <DEDUP_REMOVED lines=17> */
.L_x_39025:
        /* <DEDUP_REMOVED lines=13> */
.L_x_39027:
[----:B------:R-:W-:Y:S05]  /*2f560*/  BSYNC.RECONVERGENT B2 ;  /* 0x0000000000027941 */ /* 0x000fea0003800200 */
.L_x_39026:
        /* <DEDUP_REMOVED lines=43> */
.L_x_39024:
[----:B------:R-:W-:Y:S05]  /*2f820*/  BSYNC.RECONVERGENT B1 ;  /* 0x0000000000017941 */ /* 0x000fea0003800200 */
.L_x_39023:
        /* <DEDUP_REMOVED lines=15> */
.L_x_39030:
        /* <DEDUP_REMOVED lines=13> */
.L_x_39032:
[----:B------:R-:W-:Y:S05]  /*2f9f0*/  BSYNC.RECONVERGENT B2 ;  /* 0x0000000000027941 */ /* 0x000fea0003800200 */
.L_x_39031:
        /* <DEDUP_REMOVED lines=43> */
.L_x_39029:
[----:B------:R-:W-:Y:S05]  /*2fcb0*/  BSYNC.RECONVERGENT B1 ;  /* 0x0000000000017941 */ /* 0x000fea0003800200 */
.L_x_39028:
        /* <DEDUP_REMOVED lines=17> */
.L_x_39035:
        /* <DEDUP_REMOVED lines=13> */
.L_x_39037:
[----:B------:R-:W-:Y:S05]  /*2fea0*/  BSYNC.RECONVERGENT B2 ;  /* 0x0000000000027941 */ /* 0x000fea0003800200 */
.L_x_39036:
        /* <DEDUP_REMOVED lines=43> */
.L_x_39034:
[----:B------:R-:W-:Y:S05]  /*30160*/  BSYNC.RECONVERGENT B1 ;  /* 0x0000000000017941 */ /* 0x000fea0003800200 */
.L_x_39033:
        /* <DEDUP_REMOVED lines=15> */
.L_x_39040:
        /* <DEDUP_REMOVED lines=13> */
.L_x_39042:
[----:B------:R-:W-:Y:S05]  /*30330*/  BSYNC.RECONVERGENT B2 ;  /* 0x0000000000027941 */ /* 0x000fea0003800200 */
.L_x_39041:
        /* <DEDUP_REMOVED lines=43> */
.L_x_39039:
[----:B------:R-:W-:Y:S05]  /*305f0*/  BSYNC.RECONVERGENT B1 ;  /* 0x0000000000017941 */ /* 0x000fea0003800200 */
.L_x_39038:
        /* <DEDUP_REMOVED lines=17> */
.L_x_39045:
        /* <DEDUP_REMOVED lines=13> */
.L_x_39047:
[----:B------:R-:W-:Y:S05]  /*307e0*/  BSYNC.RECONVERGENT B2 ;  /* 0x0000000000027941 */ /* 0x000fea0003800200 */
.L_x_39046:
        /* <DEDUP_REMOVED lines=43> */
.L_x_39044:
[----:B------:R-:W-:Y:S05]  /*30aa0*/  BSYNC.RECONVERGENT B1 ;  /* 0x0000000000017941 */ /* 0x000fea0003800200 */
.L_x_39043:
        /* <DEDUP_REMOVED lines=15> */
.L_x_39050:
        /* <DEDUP_REMOVED lines=13> */
.L_x_39052:
[----:B------:R-:W-:Y:S05]  /*30c70*/  BSYNC.RECONVERGENT B2 ;  /* 0x0000000000027941 */ /* 0x000fea0003800200 */
.L_x_39051:
        /* <DEDUP_REMOVED lines=43> */
.L_x_39049:
[----:B------:R-:W-:Y:S05]  /*30f30*/  BSYNC.RECONVERGENT B1 ;  /* 0x0000000000017941 */ /* 0x000fea0003800200 */
.L_x_39048:
        /* <DEDUP_REMOVED lines=17> */
.L_x_39055:
        /* <DEDUP_REMOVED lines=15> */
.L_x_39057:
[----:B------:R-:W-:Y:S05]  /*31140*/  BSYNC.RECONVERGENT B2 ;  /* 0x0000000000027941 */ /* 0x000fea0003800200 */
.L_x_39056:
        /* <DEDUP_REMOVED lines=43> */
.L_x_39054:
[----:B------:R-:W-:Y:S05]  /*31400*/  BSYNC.RECONVERGENT B1 ;  /* 0x0000000000017941 */ /* 0x000fea0003800200 */
.L_x_39053:
        /* <DEDUP_REMOVED lines=35> */
.L_x_39017:
        /* <DEDUP_REMOVED lines=16> */
.L_x_39061:
        /* <DEDUP_REMOVED lines=13> */
.L_x_39063:
[----:B------:R-:W-:Y:S05]  /*31810*/  BSYNC.RECONVERGENT B2 ;  /* 0x0000000000027941 */ /* 0x000fea0003800200 */
.L_x_39062:
        /* <DEDUP_REMOVED lines=42> */
.L_x_39060:
[----:B------:R-:W-:Y:S05]  /*31ac0*/  BSYNC.RECONVERGENT B1 ;  /* 0x0000000000017941 */ /* 0x000fea0003800200 */
.L_x_39059:
        /* <DEDUP_REMOVED lines=16> */
.L_x_39066:
        /* <DEDUP_REMOVED lines=13> */
.L_x_39068:
[----:B------:R-:W-:Y:S05]  /*31ca0*/  BSYNC.RECONVERGENT B2 ;  /* 0x0000000000027941 */ /* 0x000fea0003800200 */
.L_x_39067:
        /* <DEDUP_REMOVED lines=43> */
.L_x_39065:
[----:B------:R-:W-:Y:S05]  /*31f60*/  BSYNC.RECONVERGENT B1 ;  /* 0x0000000000017941 */ /* 0x000fea0003800200 */
.L_x_39064:
        /* <DEDUP_REMOVED lines=16> */
.L_x_39071:
        /* <DEDUP_REMOVED lines=13> */
.L_x_39073:
[----:B------:R-:W-:Y:S05]  /*32140*/  BSYNC.RECONVERGENT B2 ;  /* 0x0000000000027941 */ /* 0x000fea0003800200 */
.L_x_39072:
        /* <DEDUP_REMOVED lines=43> */
.L_x_39070:
[----:B------:R-:W-:Y:S05]  /*32400*/  BSYNC.RECONVERGENT B1 ;  /* 0x0000000000017941 */ /* 0x000fea0003800200 */
.L_x_39069:
        /* <DEDUP_REMOVED lines=16> */
.L_x_39076:
        /* <DEDUP_REMOVED lines=13> */
.L_x_39078:
[----:B------:R-:W-:Y:S05]  /*325e0*/  BSYNC.RECONVERGENT B2 ;  /* 0x0000000000027941 */ /* 0x000fea0003800200 */
.L_x_39077:
        /* <DEDUP_REMOVED lines=43> */
.L_x_39075:
[----:B------:R-:W-:Y:S05]  /*328a0*/  BSYNC.RECONVERGENT B1 ;  /* 0x0000000000017941 */ /* 0x000fea0003800200 */
.L_x_39074:
        /* <DEDUP_REMOVED lines=16> */
.L_x_39058:
        /* <DEDUP_REMOVED lines=28> */
.L_x_39079:
        /* <DEDUP_REMOVED lines=20> */
.L_x_39083:
        /* <DEDUP_REMOVED lines=13> */
.L_x_39085:
[----:B------:R-:W-:Y:S05]  /*32d80*/  BSYNC.RECONVERGENT B2 ;  /* 0x0000000000027941 */ /* 0x000fea0003800200 */
.L_x_39084:
        /* <DEDUP_REMOVED lines=40> */
[----:B------:R-:W-:Y:S01]  /*33010*/  MOV R159, R68 ;  /* 0x00000044009f7202 */ /* 0x000fe20000000f00 */
[----:B------:R-:W-:Y:S01]  /*33020*/  IMAD.MOV.U32 R68, RZ, RZ, R74 ;  /* 0x000000ffff447224 */ /* 0x000fe200078e004a */
[----:B------:R-:W-:-:S07]  /*33030*/  LOP3.LUT R116, R116, UR28, R69, 0x96, !PT ;  /* 0x0000001c74747c12 */ /* 0x000fce000f8e9645 */
.L_x_39082:
[----:B------:R-:W-:Y:S05]  /*33040*/  BSYNC.RECONVERGENT B1 ;  /* 0x0000000000017941 */ /* 0x000fea0003800200 */
.L_x_39081:
        /* <DEDUP_REMOVED lines=17> */
.L_x_39088:
        /* <DEDUP_REMOVED lines=13> */
.L_x_39090:
[----:B------:R-:W-:Y:S05]  /*33230*/  BSYNC.RECONVERGENT B2 ;  /* 0x0000000000027941 */ /* 0x000fea0003800200 */
.L_x_39089:
        /* <DEDUP_REMOVED lines=42> */
[----:B------:R-:W-:-:S07]  /*334e0*/  LOP3.LUT R116, R116, UR28, R69, 0x96, !PT ;  /* 0x0000001c74747c12 */ /* 0x000fce000f8e9645 */
.L_x_39087:
[----:B------:R-:W-:Y:S05]  /*334f0*/  BSYNC.RECONVERGENT B1 ;  /* 0x0000000000017941 */ /* 0x000fea0003800200 */
.L_x_39086:
        /* <DEDUP_REMOVED lines=15> */
.L_x_39093:
        /* <DEDUP_REMOVED lines=13> */
.L_x_39095:
[----:B------:R-:W-:Y:S05]  /*336c0*/  BSYNC.RECONVERGENT B2 ;  /* 0x0000000000027941 */ /* 0x000fea0003800200 */
.L_x_39094:
        /* <DEDUP_REMOVED lines=43> */
.L_x_39092:
[----:B------:R-:W-:Y:S05]  /*33980*/  BSYNC.RECONVERGENT B1 ;  /* 0x0000000000017941 */ /* 0x000fea0003800200 */
.L_x_39091:
        /* <DEDUP_REMOVED lines=17> */
.L_x_39098:
        /* <DEDUP_REMOVED lines=13> */
.L_x_39100:
[----:B------:R-:W-:Y:S05]  /*33b70*/  BSYNC.RECONVERGENT B2 ;  /* 0x0000000000027941 */ /* 0x000fea0003800200 */
.L_x_39099:
        /* <DEDUP_REMOVED lines=43> */
.L_x_39097:
[----:B------:R-:W-:Y:S05]  /*33e30*/  BSYNC.RECONVERGENT B1 ;  /* 0x0000000000017941 */ /* 0x000fea0003800200 */
.L_x_39096:
        /* <DEDUP_REMOVED lines=15> */
.L_x_39103:
        /* <DEDUP_REMOVED lines=13> */
.L_x_39105:
[----:B------:R-:W-:Y:S05]  /*34000*/  BSYNC.RECONVERGENT B2 ;  /* 0x0000000000027941 */ /* 0x000fea0003800200 */
.L_x_39104:
        /* <DEDUP_REMOVED lines=40> */
[----:B------:R-:W-:Y:S01]  /*34290*/  MOV R68, R159 ;  /* 0x0000009f00447202 */ /* 0x000fe20000000f00 */
[----:B------:R-:W-:Y:S01]  /*342a0*/  IMAD.MOV.U32 R159, RZ, RZ, R64 ;  /* 0x000000ffff9f7224 */ /* 0x000fe200078e0040 */
[----:B------:R-:W-:-:S07]  /*342b0*/  LOP3.LUT R116, R116, UR28, R65, 0x96, !PT ;  /* 0x0000001c74747c12 */ /* 0x000fce000f8e9641 */
.L_x_39102:
[----:B------:R-:W-:Y:S05]  /*342c0*/  BSYNC.RECONVERGENT B1 ;  /* 0x0000000000017941 */ /* 0x000fea0003800200 */
.L_x_39101:
        /* <DEDUP_REMOVED lines=17> */
.L_x_39108:
        /* <DEDUP_REMOVED lines=13> */
.L_x_39110:
[----:B------:R-:W-:Y:S05]  /*344b0*/  BSYNC.RECONVERGENT B2 ;  /* 0x0000000000027941 */ /* 0x000fea0003800200 */
.L_x_39109:
        /* <DEDUP_REMOVED lines=43> */
.L_x_39107:
[----:B------:R-:W-:Y:S05]  /*34770*/  BSYNC.RECONVERGENT B1 ;  /* 0x0000000000017941 */ /* 0x000fea0003800200 */
.L_x_39106:
        /* <DEDUP_REMOVED lines=15> */
.L_x_39113:
        /* <DEDUP_REMOVED lines=13> */
.L_x_39115:
[----:B------:R-:W-:Y:S05]  /*34940*/  BSYNC.RECONVERGENT B2 ;  /* 0x0000000000027941 */ /* 0x000fea0003800200 */
.L_x_39114:
        /* <DEDUP_REMOVED lines=43> */
.L_x_39112:
[----:B------:R-:W-:Y:S05]  /*34c00*/  BSYNC.RECONVERGENT B1 ;  /* 0x0000000000017941 */ /* 0x000fea0003800200 */
.L_x_39111:
        /* <DEDUP_REMOVED lines=17> */
.L_x_39118:
        /* <DEDUP_REMOVED lines=15> */
.L_x_39120:
[----:B------:R-:W-:Y:S05]  /*34e10*/  BSYNC.RECONVERGENT B2 ;  /* 0x0000000000027941 */ /* 0x000fea0003800200 */
.L_x_39119:
        /* <DEDUP_REMOVED lines=43> */
.L_x_39117:
[----:B------:R-:W-:Y:S05]  /*350d0*/  BSYNC.RECONVERGENT B1 ;  /* 0x0000000000017941 */ /* 0x000fea0003800200 */
.L_x_39116:
        /* <DEDUP_REMOVED lines=35> */
.L_x_39080:
[----:B------:R-:W-:Y:S01]  /*35310*/  ISETP.NE.AND P2, PT, R75, 0x1, PT ;  /* 0x000000014b00780c */ /* 0x000fe20003f45270 */
[----:B------:R-:W-:Y:S01]  /*35320*/  BSSY.RECONVERGENT B1, `(.L_x_39122) ;  /* 0x0000048000017945 */ /* 0x000fe20003800200 */
[----:B0-----:R-:W-:Y:S02]  /*35330*/  HFMA2 R70, -RZ, RZ, 0, 1.1920928955078125e-07 ;  /* 0x00000002ff467431 */ /* 0x001fe400000001ff */
        /* <DEDUP_REMOVED lines=13> */
.L_x_39124:
        /* <DEDUP_REMOVED lines=13> */
.L_x_39126:
[----:B------:R-:W-:Y:S05]  /*354e0*/  BSYNC.RECONVERGENT B2 ;  /* 0x0000000000027941 */ /* 0x000fea0003800200 */
.L_x_39125:
        /* <DEDUP_REMOVED lines=43> */
.L_x_39123:
[----:B------:R-:W-:Y:S05]  /*357a0*/  BSYNC.RECONVERGENT B1 ;  /* 0x0000000000017941 */ /* 0x000fea0003800200 */
.L_x_39122:
        /* <DEDUP_REMOVED lines=16> */
.L_x_39129:
        /* <DEDUP_REMOVED lines=13> */
.L_x_39131:
[----:B------:R-:W-:Y:S05]  /*35980*/  BSYNC.RECONVERGENT B2 ;  /* 0x0000000000027941 */ /* 0x000fea0003800200 */
.L_x_39130:
        /* <DEDUP_REMOVED lines=43> */
.L_x_39128:
[----:B------:R-:W-:Y:S05]  /*35c40*/  BSYNC.RECONVERGENT B1 ;  /* 0x0000000000017941 */ /* 0x000fea0003800200 */
.L_x_39127:
        /* <DEDUP_REMOVED lines=16> */
.L_x_39134:
        /* <DEDUP_REMOVED lines=13> */
.L_x_39136:
[----:B------:R-:W-:Y:S05]  /*35e20*/  BSYNC.RECONVERGENT B2 ;  /* 0x0000000000027941 */ /* 0x000fea0003800200 */
.L_x_39135:
        /* <DEDUP_REMOVED lines=43> */
.L_x_39133:
[----:B------:R-:W-:Y:S05]  /*360e0*/  BSYNC.RECONVERGENT B1 ;  /* 0x0000000000017941 */ /* 0x000fea0003800200 */
.L_x_39132:
        /* <DEDUP_REMOVED lines=16> */
.L_x_39139:
        /* <DEDUP_REMOVED lines=13> */
.L_x_39141:
[----:B------:R-:W-:Y:S05]  /*362c0*/  BSYNC.RECONVERGENT B2 ;  /* 0x0000000000027941 */ /* 0x000fea0003800200 */
.L_x_39140:
        /* <DEDUP_REMOVED lines=43> */
.L_x_39138:
[----:B------:R-:W-:Y:S05]  /*36580*/  BSYNC.RECONVERGENT B1 ;  /* 0x0000000000017941 */ /* 0x000fea0003800200 */
.L_x_39137:
        /* <DEDUP_REMOVED lines=16> */
.L_x_39121:
        /* <DEDUP_REMOVED lines=28> */
.L_x_39142:
        /* <DEDUP_REMOVED lines=20> */
.L_x_39146:
        /* <DEDUP_REMOVED lines=13> */
.L_x_39148:
[----:B------:R-:W-:Y:S05]  /*36a60*/  BSYNC.RECONVERGENT B2 ;  /* 0x0000000000027941 */ /* 0x000fea0003800200 */
.L_x_39147:
        /* <DEDUP_REMOVED lines=43> */
.L_x_39145:
[----:B------:R-:W-:Y:S05]  /*36d20*/  BSYNC.RECONVERGENT B1 ;  /* 0x0000000000017941 */ /* 0x000fea0003800200 */
.L_x_39144:
        /* <DEDUP_REMOVED lines=17> */
.L_x_39151:
        /* <DEDUP_REMOVED lines=13> */
.L_x_39153:
[----:B------:R-:W-:Y:S05]  /*36f10*/  BSYNC.RECONVERGENT B2 ;  /* 0x0000000000027941 */ /* 0x000fea0003800200 */
.L_x_39152:
        /* <DEDUP_REMOVED lines=43> */
.L_x_39150:
[----:B------:R-:W-:Y:S05]  /*371d0*/  BSYNC.RECONVERGENT B1 ;  /* 0x0000000000017941 */ /* 0x000fea0003800200 */
.L_x_39149:
        /* <DEDUP_REMOVED lines=15> */
.L_x_39156:
        /* <DEDUP_REMOVED lines=13> */
.L_x_39158:
[----:B------:R-:W-:Y:S05]  /*373a0*/  BSYNC.RECONVERGENT B2 ;  /* 0x0000000000027941 */ /* 0x000fea0003800200 */
.L_x_39157:
        /* <DEDUP_REMOVED lines=43> */
.L_x_39155:
[----:B------:R-:W-:Y:S05]  /*37660*/  BSYNC.RECONVERGENT B1 ;  /* 0x0000000000017941 */ /* 0x000fea0003800200 */
.L_x_39154:
        /* <DEDUP_REMOVED lines=17> */
.L_x_39161:
        /* <DEDUP_REMOVED lines=13> */
.L_x_39163:
[----:B------:R-:W-:Y:S05]  /*37850*/  BSYNC.RECONVERGENT B2 ;  /* 0x0000000000027941 */ /* 0x000fea0003800200 */
.L_x_39162:
        /* <DEDUP_REMOVED lines=43> */
.L_x_39160:
[----:B------:R-:W-:Y:S05]  /*37b10*/  BSYNC.RECONVERGENT B1 ;  /* 0x0000000000017941 */ /* 0x000fea0003800200 */
.L_x_39159:
        /* <DEDUP_REMOVED lines=15> */
.L_x_39166:
        /* <DEDUP_REMOVED lines=13> */
.L_x_39168:
[----:B------:R-:W-:Y:S05]  /*37ce0*/  BSYNC.RECONVERGENT B2 ;  /* 0x0000000000027941 */ /* 0x000fea0003800200 */
.L_x_39167:
        /* <DEDUP_REMOVED lines=43> */
.L_x_39165:
[----:B------:R-:W-:Y:S05]  /*37fa0*/  BSYNC.RECONVERGENT B1 ;  /* 0x0000000000017941 */ /* 0x000fea0003800200 */
.L_x_39164:
        /* <DEDUP_REMOVED lines=17> */
.L_x_39171:
        /* <DEDUP_REMOVED lines=13> */
.L_x_39173:
[----:B------:R-:W-:Y:S05]  /*38190*/  BSYNC.RECONVERGENT B2 ;  /* 0x0000000000027941 */ /* 0x000fea0003800200 */
.L_x_39172:
        /* <DEDUP_REMOVED lines=43> */
.L_x_39170:
[----:B------:R-:W-:Y:S05]  /*38450*/  BSYNC.RECONVERGENT B1 ;  /* 0x0000000000017941 */ /* 0x000fea0003800200 */
.L_x_39169:
        /* <DEDUP_REMOVED lines=15> */
.L_x_39176:
        /* <DEDUP_REMOVED lines=13> */
.L_x_39178:
[----:B------:R-:W-:Y:S05]  /*38620*/  BSYNC.RECONVERGENT B2 ;  /* 0x0000000000027941 */ /* 0x000fea0003800200 */
.L_x_39177:
        /* <DEDUP_REMOVED lines=43> */
.L_x_39175:
[----:B------:R-:W-:Y:S05]  /*388e0*/  BSYNC.RECONVERGENT B1 ;  /* 0x0000000000017941 */ /* 0x000fea0003800200 */
.L_x_39174:
        /* <DEDUP_REMOVED lines=17> */
.L_x_39181:
        /* <DEDUP_REMOVED lines=15> */
.L_x_39183:
[----:B------:R-:W-:Y:S05]  /*38af0*/  BSYNC.RECONVERGENT B2 ;  /* 0x0000000000027941 */ /* 0x000fea0003800200 */
.L_x_39182:
        /* <DEDUP_REMOVED lines=43> */
.L_x_39180:
[----:B------:R-:W-:Y:S05]  /*38db0*/  BSYNC.RECONVERGENT B1 ;  /* 0x0000000000017941 */ /* 0x000fea0003800200 */
.L_x_39179:
        /* <DEDUP_REMOVED lines=35> */
.L_x_39143:
        /* <DEDUP_REMOVED lines=16> */
.L_x_39187:
        /* <DEDUP_REMOVED lines=13> */
.L_x_39189:
[----:B------:R-:W-:Y:S05]  /*391c0*/  BSYNC.RECONVERGENT B2 ;  /* 0x0000000000027941 */ /* 0x000fea0003800200 */
.L_x_39188:
        /* <DEDUP_REMOVED lines=43> */
.L_x_39186:
[----:B------:R-:W-:Y:S05]  /*39480*/  BSYNC.RECONVERGENT B1 ;  /* 0x0000000000017941 */ /* 0x000fea0003800200 */
.L_x_39185:
        /* <DEDUP_REMOVED lines=16> */
.L_x_39192:
        /* <DEDUP_REMOVED lines=13> */
.L_x_39194:
[----:B------:R-:W-:Y:S05]  /*39660*/  BSYNC.RECONVERGENT B2 ;  /* 0x0000000000027941 */ /* 0x000fea0003800200 */
.L_x_39193:
        /* <DEDUP_REMOVED lines=43> */
.L_x_39191:
[----:B------:R-:W-:Y:S05]  /*39920*/  BSYNC.RECONVERGENT B1 ;  /* 0x0000000000017941 */ /* 0x000fea0003800200 */
.L_x_39190:
        /* <DEDUP_REMOVED lines=16> */
.L_x_39197:
        /* <DEDUP_REMOVED lines=13> */
.L_x_39199:
[----:B------:R-:W-:Y:S05]  /*39b00*/  BSYNC.RECONVERGENT B2 ;  /* 0x0000000000027941 */ /* 0x000fea0003800200 */
.L_x_39198:
        /* <DEDUP_REMOVED lines=43> */
.L_x_39196:
[----:B------:R-:W-:Y:S05]  /*39dc0*/  BSYNC.RECONVERGENT B1 ;  /* 0x0000000000017941 */ /* 0x000fea0003800200 */
.L_x_39195:
        /* <DEDUP_REMOVED lines=16> */
.L_x_39202:
        /* <DEDUP_REMOVED lines=13> */
.L_x_39204:
[----:B------:R-:W-:Y:S05]  /*39fa0*/  BSYNC.RECONVERGENT B2 ;  /* 0x0000000000027941 */ /* 0x000fea0003800200 */
.L_x_39203:
        /* <DEDUP_REMOVED lines=43> */
.L_x_39201:
[----:B------:R-:W-:Y:S05]  /*3a260*/  BSYNC.RECONVERGENT B1 ;  /* 0x0000000000017941 */ /* 0x000fea0003800200 */
.L_x_39200:
        /* <DEDUP_REMOVED lines=16> */
.L_x_39184:
[----:B------:R-:W-:Y:S01]  /*3a370*/  SEL R159, RZ, 0x1000000, !P5 ;  /* 0x01000000ff9f7807 */ /* 0x000fe20006800000 */
[C---:B------:R-:W-:Y:S01]  /*3a380*/  IMAD.WIDE.U32 R200, R158.reuse, 0x10, R168 ;  /* 0x000000109ec87825 */ /* 0x040fe200078e00a8 */
[----:B------:R-:W-:Y:S01]  /*3a390*/  SEL R176, RZ, 0x10000, !P4 ;  /* 0x00010000ffb07807 */ /* 0x000fe20006000000 */
[----:B------:R-:W0:Y:S01]  /*3a3a0*/  @P0 LDC.64 R142, c[0x0][0x398] ;  /* 0x0000e600ff8e0b82 */ /* 0x000e220000000a00 */
[----:B------:R-:W-:Y:S01]  /*3a3b0*/  SEL R175, RZ, 0x100, !P3 ;  /* 0x00000100ffaf7807 */ /* 0x000fe20005800000 */
[----:B------:R-:W-:Y:S01]  /*3a3c0*/  IMAD.WIDE.U32 R198, R158, 0x4, R166 ;  /* 0x000000049ec67825 */ /* 0x000fe200078e00a6 */
[----:B------:R1:W-:Y:S02]  /*3a3d0*/  STG.E.128 desc[UR8][R200.64], R68 ;  /* 0x00000044c8007986 */ /* 0x0003e4000c101d08 */
[----:B------:R-:W-:Y:S01]  /*3a3e0*/  IADD3 R175, PT, PT, R175, R159, R176 ;  /* 0x0000009fafaf7210 */ /* 0x000fe20007ffe0b0 */
[----:B------:R-:W-:Y:S01]  /*3a3f0*/  VIADD R159, R144, 0x1e0 ;  /* 0x000001e0909f7836 */ /* 0x000fe20000000000 */
[----:B------:R-:W-:Y:S01]  /*3a400*/  SEL R176, RZ, 0x1, !P2 ;  /* 0x00000001ffb07807 */ /* 0x000fe20005000000 */
[----:B------:R-:W2:Y:S02]  /*3a410*/  @P1 LDC.64 R74, c[0x0][0x3a0] ;  /* 0x0000e800ff4a1b82 */ /* 0x000ea40000000a00 */
[----:B------:R-:W-:Y:S01]  /*3a420*/  IMAD.WIDE.U32 R72, R159, 0x10, R72 ;  /* 0x000000109f487825 */ /* 0x000fe200078e0048 */
[----:B------:R-:W-:-:S05]  /*3a430*/  IADD3 R175, PT, PT, R175, R176, RZ ;  /* 0x000000b0afaf7210 */ /* 0x000fca0007ffe0ff */
[----:B------:R1:W-:Y:S01]  /*3a440*/  STG.E desc[UR8][R198.64], R175 ;  /* 0x000000afc6007986 */ /* 0x0003e2000c101908 */
[----:B0-----:R-:W-:-:S04]  /*3a450*/  @P0 IMAD.WIDE.U32 R142, R159, 0x10, R142 ;  /* 0x000000109f8e0825 */ /* 0x001fc800078e008e */
[----:B--2---:R-:W-:Y:S01]  /*3a460*/  @P1 IMAD.WIDE.U32 R74, R159, 0x10, R74 ;  /* 0x000000109f4a1825 */ /* 0x004fe200078e004a */
        /* <DEDUP_REMOVED lines=12> */
.L_x_39205:
[----:B------:R1:W5:Y:S04]  /*3a530*/  @P1 LDG.E.128 R8, desc[UR8][R74.64] ;  /* 0x000000084a081981 */ /* 0x000368000c1e1d00 */
[----:B------:R1:W5:Y:S04]  /*3a540*/  @P0 LDG.E.128 R4, desc[UR8][R142.64] ;  /* 0x000000088e040981 */ /* 0x000368000c1e1d00 */
[----:B------:R-:W5:Y:S01]  /*3a550*/  LDG.E.128 R72, desc[UR8][R72.64] ;  /* 0x0000000848487981 */ /* 0x000f62000c1e1d00 */
        /* <DEDUP_REMOVED lines=17> */
.L_x_39209:
        /* <DEDUP_REMOVED lines=13> */
.L_x_39211:
[----:B------:R-:W-:Y:S05]  /*3a740*/  BSYNC.RECONVERGENT B2 ;  /* 0x0000000000027941 */ /* 0x000fea0003800200 */
.L_x_39210:
        /* <DEDUP_REMOVED lines=43> */
.L_x_39208:
[----:B------:R-:W-:Y:S05]  /*3aa00*/  BSYNC.RECONVERGENT B1 ;  /* 0x0000000000017941 */ /* 0x000fea0003800200 */
.L_x_39207:
        /* <DEDUP_REMOVED lines=17> */
.L_x_39214:
        /* <DEDUP_REMOVED lines=13> */
.L_x_39216:
[----:B------:R-:W-:Y:S05]  /*3abf0*/  BSYNC.RECONVERGENT B2 ;  /* 0x0000000000027941 */ /* 0x000fea0003800200 */
.L_x_39215:
        /* <DEDUP_REMOVED lines=41> */
[----:B------:R-:W-:Y:S02]  /*3ae90*/  LOP3.LUT R116, R116, UR28, R199, 0x96, !PT ;  /* 0x0000001c74747c12 */ /* 0x000fe4000f8e96c7 */
[----:B------:R-:W-:-:S07]  /*3aea0*/  MOV R143, R198 ;  /* 0x000000c6008f7202 */ /* 0x000fce0000000f00 */
.L_x_39213:
[----:B------:R-:W-:Y:S05]  /*3aeb0*/  BSYNC.RECONVERGENT B1 ;  /* 0x0000000000017941 */ /* 0x000fea0003800200 */
.L_x_39212:
        /* <DEDUP_REMOVED lines=15> */
.L_x_39219:
        /* <DEDUP_REMOVED lines=13> */
.L_x_39221:
[----:B------:R-:W-:Y:S05]  /*3b080*/  BSYNC.RECONVERGENT B2 ;  /* 0x0000000000027941 */ /* 0x000fea0003800200 */
.L_x_39220:
        /* <DEDUP_REMOVED lines=43> */
.L_x_39218:
[----:B------:R-:W-:Y:S05]  /*3b340*/  BSYNC.RECONVERGENT B1 ;  /* 0x0000000000017941 */ /* 0x000fea0003800200 */
.L_x_39217:
        /* <DEDUP_REMOVED lines=17> */
.L_x_39224:
        /* <DEDUP_REMOVED lines=13> */
.L_x_39226:
[----:B------:R-:W-:Y:S05]  /*3b530*/  BSYNC.RECONVERGENT B2 ;  /* 0x0000000000027941 */ /* 0x000fea0003800200 */
.L_x_39225:
        /* <DEDUP_REMOVED lines=43> */
.L_x_39223:
[----:B------:R-:W-:Y:S05]  /*3b7f0*/  BSYNC.RECONVERGENT B1 ;  /* 0x0000000000017941 */ /* 0x000fea0003800200 */
.L_x_39222:
        /* <DEDUP_REMOVED lines=15> */
.L_x_39229:
        /* <DEDUP_REMOVED lines=13> */
.L_x_39231:
[----:B------:R-:W-:Y:S05]  /*3b9c0*/  BSYNC.RECONVERGENT B2 ;  /* 0x0000000000027941 */ /* 0x000fea0003800200 */
.L_x_39230:
        /* <DEDUP_REMOVED lines=43> */
.L_x_39228:
[----:B------:R-:W-:Y:S05]  /*3bc80*/  BSYNC.RECONVERGENT B1 ;  /* 0x0000000000017941 */ /* 0x000fea0003800200 */
.L_x_39227:
        /* <DEDUP_REMOVED lines=17> */
.L_x_39234:
        /* <DEDUP_REMOVED lines=13> */
.L_x_39236:
[----:B------:R-:W-:Y:S05]  /*3be70*/  BSYNC.RECONVERGENT B2 ;  /* 0x0000000000027941 */ /* 0x000fea0003800200 */
.L_x_39235:
        /* <DEDUP_REMOVED lines=43> */
.L_x_39233:
[----:B------:R-:W-:Y:S05]  /*3c130*/  BSYNC.RECONVERGENT B1 ;  /* 0x0000000000017941 */ /* 0x000fea0003800200 */
.L_x_39232:
        /* <DEDUP_REMOVED lines=15> */
.L_x_39239:
        /* <DEDUP_REMOVED lines=13> */
.L_x_39241:
[----:B------:R-:W-:Y:S05]  /*3c300*/  BSYNC.RECONVERGENT B2 ;  /* 0x0000000000027941 */ /* 0x000fea0003800200 */
.L_x_39240:
        /* <DEDUP_REMOVED lines=43> */
.L_x_39238:
[----:B------:R-:W-:Y:S05]  /*3c5c0*/  BSYNC.RECONVERGENT B1 ;  /* 0x0000000000017941 */ /* 0x000fea0003800200 */
.L_x_39237:
        /* <DEDUP_REMOVED lines=17> */
.L_x_39244:
        /* <DEDUP_REMOVED lines=15> */
.L_x_39246:
[----:B------:R-:W-:Y:S05]  /*3c7d0*/  BSYNC.RECONVERGENT B2 ;  /* 0x0000000000027941 */ /* 0x000fea0003800200 */
.L_x_39245:
        /* <DEDUP_REMOVED lines=39> */
[----:B------:R-:W-:Y:S02]  /*3ca50*/  LOP3.LUT R117, R202, UR27, R117, 0x96, !PT ;  /* 0x0000001bca757c12 */ /* 0x000fe4000f8e9675 */
[----:B------:R-:W-:Y:S01]  /*3ca60*/  LOP3.LUT R116, R72, UR28, R75, 0x96, !PT ;  /* 0x0000001c48747c12 */ /* 0x000fe2000f8e964b */
[----:B------:R-:W-:Y:S01]  /*3ca70*/  IMAD.MOV.U32 R72, RZ, RZ, R143 ;  /* 0x000000ffff487224 */ /* 0x000fe200078e008f */
[----:B------:R-:W-:-:S07]  /*3ca80*/  MOV R143, R74 ;  /* 0x0000004a008f7202 */ /* 0x000fce0000000f00 */
.L_x_39243:
[----:B------:R-:W-:Y:S05]  /*3ca90*/  BSYNC.RECONVERGENT B1 ;  /* 0x0000000000017941 */ /* 0x000fea0003800200 */
.L_x_39242:
[-C--:B------:R-:W-:Y:S01]  /*3caa0*/  FMUL.FTZ R161, R4, R164.reuse ;  /* 0x000000a404a17220 */ /* 0x080fe20000410000 */
[-C--:B------:R-:W-:Y:S01]  /*3cab0*/  FSETP.GTU.FTZ.AND P6, PT, R165, R163.reuse, PT ;  /* 0x000000a3a500720b */ /* 0x080fe20003fdc000 */
[----:B------:R-:W-:Y:S01]  /*3cac0*/  FMUL.FTZ R75, R5, R164 ;  /* 0x000000a4054b7220 */ /* 0x000fe20000410000 */
        /* <DEDUP_REMOVED lines=32> */
.L_x_39206:
        /* <DEDUP_REMOVED lines=16> */
.L_x_39250:
        /* <DEDUP_REMOVED lines=13> */
.L_x_39252:
[----:B------:R-:W-:Y:S05]  /*3cea0*/  BSYNC.RECONVERGENT B2 ;  /* 0x0000000000027941 */ /* 0x000fea0003800200 */
.L_x_39251:
        /* <DEDUP_REMOVED lines=43> */
.L_x_39249:
[----:B------:R-:W-:Y:S05]  /*3d160*/  BSYNC.RECONVERGENT B1 ;  /* 0x0000000000017941 */ /* 0x000fea0003800200 */
.L_x_39248:
        /* <DEDUP_REMOVED lines=16> */
.L_x_39255:
        /* <DEDUP_REMOVED lines=13> */
.L_x_39257:
[----:B------:R-:W-:Y:S05]  /*3d340*/  BSYNC.RECONVERGENT B2 ;  /* 0x0000000000027941 */ /* 0x000fea0003800200 */
.L_x_39256:
        /* <DEDUP_REMOVED lines=43> */
.L_x_39254:
[----:B------:R-:W-:Y:S05]  /*3d600*/  BSYNC.RECONVERGENT B1 ;  /* 0x0000000000017941 */ /* 0x000fea0003800200 */
.L_x_39253:
        /* <DEDUP_REMOVED lines=16> */
.L_x_39260:
        /* <DEDUP_REMOVED lines=13> */
.L_x_39262:
[----:B------:R-:W-:Y:S05]  /*3d7e0*/  BSYNC.RECONVERGENT B2 ;  /* 0x0000000000027941 */ /* 0x000fea0003800200 */
.L_x_39261:
        /* <DEDUP_REMOVED lines=43> */
.L_x_39259:
[----:B------:R-:W-:Y:S05]  /*3daa0*/  BSYNC.RECONVERGENT B1 ;  /* 0x0000000000017941 */ /* 0x000fea0003800200 */
.L_x_39258:
[----:B------:R-:W-:Y:S01]  /*3dab0*/  ISETP.NE.AND P5, PT, R175, 0x1, PT ;  /* 0x00000001af00780c */ /* 0x000fe20003fa5270 */
[----:B------:R-:W-:Y:S01]  /*3dac0*/  BSSY.RECONVERGENT B1, `(.L_x_39263) ;  /* 0x0000048000017945 */ /* 0x000fe20003800200 */
[----:B------:R-:W-:-:S05]  /*3dad0*/  I2FP.F32.U32 R165, R142 ;  /* 0x0000008e00a57245 */ /* 0x000fca0000201000 */
        /* <DEDUP_REMOVED lines=13> */
.L_x_39265:
        /* <DEDUP_REMOVED lines=13> */
.L_x_39267:
[----:B------:R-:W-:Y:S05]  /*3dc80*/  BSYNC.RECONVERGENT B2 ;  /* 0x0000000000027941 */ /* 0x000fea0003800200 */
.L_x_39266:
        /* <DEDUP_REMOVED lines=43> */
.L_x_39264:
[----:B------:R-:W-:Y:S05]  /*3df40*/  BSYNC.RECONVERGENT B1 ;  /* 0x0000000000017941 */ /* 0x000fea0003800200 */
.L_x_39263:
        /* <DEDUP_REMOVED lines=16> */
.L_x_39247:
[----:B------:R-:W-:Y:S01]  /*3e050*/  FADD.FTZ R160, RZ, R12 ;  /* 0x0000000cffa07221 */ /* 0x000fe20000010000 */
[----:B------:R-:W0:Y:S01]  /*3e060*/  S2R R165, SR_TID.X ;  /* 0x0000000000a57919 */ /* 0x000e220000002100 */
[----:B------:R-:W-:Y:S01]  /*3e070*/  IMAD.WIDE.U32 R168, R159, 0x10, R168 ;  /* 0x000000109fa87825 */ /* 0x000fe200078e00a8 */
[----:B------:R-:W-:-:S03]  /*3e080*/  SHF.R.U64 R200, R82, 0x10, R83 ;  /* 0x0000001052c87819 */ /* 0x000fc60000001253 */
[----:B------:R-:W-:Y:S01]  /*3e090*/  FADD.FTZ R161, R160, R13 ;  /* 0x0000000da0a17221 */ /* 0x000fe20000010000 */
[----:B------:R-:W-:Y:S01]  /*3e0a0*/  SHF.R.U32.HI R201, RZ, 0x10, R83 ;  /* 0x00000010ffc97819 */ /* 0x000fe20000011653 */
[----:B------:R-:W-:Y:S01]  /*3e0b0*/  IMAD.WIDE.U32 R166, R159, 0x4, R166 ;  /* 0x000000049fa67825 */ /* 0x000fe200078e00a6 */
[----:B------:R1:W-:Y:S03]  /*3e0c0*/  STG.E.128 desc[UR8][R168.64], R72 ;  /* 0x00000048a8007986 */ /* 0x0003e6000c101d08 */
        /* <DEDUP_REMOVED lines=55> */
[----:B------:R-:W-:-:S03]  /*3e440*/  SEL R161, RZ, 0x10000, !P4 ;  /* 0x00010000ffa17807 */ /* 0x000fc60006000000 */
[----:B------:R-:W-:Y:S01]  /*3e450*/  FADD.FTZ R163, R162, R67 ;  /* 0x00000043a2a37221 */ /* 0x000fe20000010000 */
[----:B------:R-:W-:-:S03]  /*3e460*/  SEL R162, RZ, 0x100, !P3 ;  /* 0x00000100ffa27807 */ /* 0x000fc60005800000 */
[----:B------:R-:W-:Y:S01]  /*3e470*/  FADD.FTZ R164, R163, R68 ;  /* 0x00000044a3a47221 */ /* 0x000fe20000010000 */
[----:B------:R-:W-:Y:S02]  /*3e480*/  IADD3 R160, PT, PT, R162, R160, R161 ;  /* 0x000000a0a2a07210 */ /* 0x000fe40007ffe0a1 */
[----:B------:R-:W-:Y:S01]  /*3e490*/  SEL R161, RZ, 0x1, !P2 ;  /* 0x00000001ffa17807 */ /* 0x000fe20005000000 */
[----:B------:R-:W-:Y:S01]  /*3e4a0*/  FADD.FTZ R163, R164, R69 ;  /* 0x00000045a4a37221 */ /* 0x000fe20000010000 */
[--C-:B------:R-:W-:Y:S02]  /*3e4b0*/  SHF.R.U64 R162, R2, 0x10, R3.reuse ;  /* 0x0000001002a27819 */ /* 0x100fe40000001203 */
[----:B------:R-:W-:Y:S01]  /*3e4c0*/  SHF.R.U32.HI R164, RZ, 0x10, R3 ;  /* 0x00000010ffa47819 */ /* 0x000fe20000011603 */
[----:B------:R-:W-:Y:S02]  /*3e4d0*/  IMAD.IADD R161, R160, 0x1, R161 ;  /* 0x00000001a0a17824 */ /* 0x000fe400078e02a1 */
[----:B------:R-:W-:Y:S01]  /*3e4e0*/  FADD.FTZ R160, R163, R70 ;  /* 0x00000046a3a07221 */ /* 0x000fe20000010000 */
[----:B------:R-:W-:-:S02]  /*3e4f0*/  PRMT R197, R197, 0x5410, R162 ;  /* 0x00005410c5c57816 */ /* 0x000fc400000000a2 */
[----:B------:R-:W-:Y:S01]  /*3e500*/  PRMT R200, R200, 0x5410, R164 ;  /* 0x00005410c8c87816 */ /* 0x000fe200000000a4 */
[----:B------:R1:W-:Y:S01]  /*3e510*/  STG.E desc[UR8][R166.64], R161 ;  /* 0x000000a1a6007986 */ /* 0x0003e2000c101908 */
[----:B------:R-:W-:-:S04]  /*3e520*/  FADD.FTZ R163, R160, R71 ;  /* 0x00000047a0a37221 */ /* 0x000fc80000010000 */
[----:B------:R-:W-:-:S04]  /*3e530*/  FADD.FTZ R160, R163, R72 ;  /* 0x00000048a3a07221 */ /* 0x000fc80000010000 */
[----:B------:R-:W-:-:S04]  /*3e540*/  FADD.FTZ R163, R160, R73 ;  /* 0x00000049a0a37221 */ /* 0x000fc80000010000 */
[----:B------:R-:W-:Y:S01]  /*3e550*/  FADD.FTZ R162, R163, R74 ;  /* 0x0000004aa3a27221 */ /* 0x000fe20000010000 */
[----:B-1----:R-:W-:Y:S06]  /*3e560*/  @!P0 BRA `(.L_x_39268) ;  /* 0x00000000002c8947 */ /* 0x002fec0003800000 */
[----:B------:R-:W0:Y:S01]  /*3e570*/  LDC.64 R160, c[0x0][0x3b8] ;  /* 0x0000ee00ffa07b82 */ /* 0x000e220000000a00 */
        /* <DEDUP_REMOVED lines=10> */
.L_x_39268:
        /* <DEDUP_REMOVED lines=152> */
.L_x_39282:
[----:B------:R-:W-:Y:S01]  /*3efa0*/  ISETP.NE.AND P2, PT, RZ, UR5, PT ;  /* 0x00000005ff007c0c */ /* 0x000fe2000bf45270 */
[----:B-1----:R-:W-:Y:S01]  /*3efb0*/  FADD.FTZ R178, R164, R167 ;  /* 0x000000a7a4b27221 */ /* 0x002fe20000010000 */
[C---:B------:R-:W-:Y:S01]  /*3efc0*/  FMUL.FTZ R160, R175.reuse, R175 ;  /* 0x000000afafa07220 */ /* 0x040fe20000410000 */
[----:B------:R-:W1:Y:S01]  /*3efd0*/  @!P1 LDC.64 R198, c[0x0][0x3c8] ;  /* 0x0000f200ffc69b82 */ /* 0x000e620000000a00 */
[----:B------:R-:W-:Y:S01]  /*3efe0*/  FSEL R176, R175, RZ, !P2 ;  /* 0x000000ffafb07208 */ /* 0x000fe20005000000 */
[----:B------:R-:W-:Y:S02]  /*3eff0*/  FFMA.FTZ R178, R178, R161, UR12 ;  /* 0x0000000cb2b27e23 */ /* 0x000fe400080100a1 */
[----:B------:R-:W-:Y:S02]  /*3f000*/  FSEL R161, R160, RZ, P2 ;  /* 0x000000ffa0a17208 */ /* 0x000fe40001000000 */
[C---:B------:R-:W-:Y:S01]  /*3f010*/  FADD.FTZ R162, -R176.reuse, R14 ;  /* 0x0000000eb0a27221 */ /* 0x040fe20000010100 */
[C---:B------:R-:W-:Y:S01]  /*3f020*/  FADD.FTZ R163, -R176.reuse, R15 ;  /* 0x0000000fb0a37221 */ /* 0x040fe20000010100 */
[----:B0-----:R-:W-:Y:S01]  /*3f030*/  FADD.FTZ R164, -R176, R16 ;  /* 0x00000010b0a47221 */ /* 0x001fe20000010100 */
[----:B------:R-:W0:Y:S01]  /*3f040*/  @!P1 LDC.64 R14, c[0x0][0x3c0] ;  /* 0x0000f000ff0e9b82 */ /* 0x000e220000000a00 */
[----:B------:R-:W-:Y:S01]  /*3f050*/  FADD.FTZ R178, R178, R161 ;  /* 0x000000a1b2b27221 */ /* 0x000fe20000010000 */
[C---:B------:R-:W-:Y:S01]  /*3f060*/  FADD.FTZ R165, -R176.reuse, R17 ;  /* 0x00000011b0a57221 */ /* 0x040fe20000010100 */
[C---:B------:R-:W-:Y:S01]  /*3f070*/  FADD.FTZ R160, -R176.reuse, R12 ;  /* 0x0000000cb0a07221 */ /* 0x040fe20000010100 */
[C---:B------:R-:W-:Y:S01]  /*3f080*/  FADD.FTZ R161, -R176.reuse, R13 ;  /* 0x0000000db0a17221 */ /* 0x040fe20000010100 */
[----:B------:R-:W2:Y:S01]  /*3f090*/  MUFU.RSQ R12, R178 ;  /* 0x000000b2000c7308 */ /* 0x000ea20000001400 */
[C---:B------:R-:W-:Y:S01]  /*3f0a0*/  FADD.FTZ R166, -R176.reuse, R18 ;  /* 0x00000012b0a67221 */ /* 0x040fe20000010100 */
[C---:B------:R-:W-:Y:S01]  /*3f0b0*/  FADD.FTZ R167, -R176.reuse, R19 ;  /* 0x00000013b0a77221 */ /* 0x040fe20000010100 */
[----:B------:R-:W3:Y:S01]  /*3f0c0*/  LDC.64 R16, c[0x0][0x428] ;  /* 0x00010a00ff107b82 */ /* 0x000ee20000000a00 */
[C---:B------:R-:W-:Y:S01]  /*3f0d0*/  FADD.FTZ R168, -R176.reuse, R20 ;  /* 0x00000014b0a87221 */ /* 0x040fe20000010100 */
[C---:B------:R-:W-:Y:S01]  /*3f0e0*/  FADD.FTZ R169, -R176.reuse, R21 ;  /* 0x00000015b0a97221 */ /* 0x040fe20000010100 */
[----:B------:R-:W-:Y:S01]  /*3f0f0*/  FADD.FTZ R170, -R176, R22 ;  /* 0x00000016b0aa7221 */ /* 0x000fe20000010100 */
[----:B------:R-:W-:-:S02]  /*3f100*/  HADD2.F32 R18, -RZ, R200.H1_H1 ;  /* 0x300000c8ff127230 */ /* 0x000fc40000004100 */
[C---:B------:R-:W-:Y:S01]  /*3f110*/  FADD.FTZ R23, -R176.reuse, R23 ;  /* 0x00000017b0177221 */ /* 0x040fe20000010100 */
[----:B------:R-:W-:Y:S02]  /*3f120*/  HADD2.F32 R19, -RZ, R180.H1_H1 ;  /* 0x300000b4ff137230 */ /* 0x000fe40000004100 */
[----:B------:R-:W-:Y:S01]  /*3f130*/  FADD.FTZ R24, -R176, R24 ;  /* 0x00000018b0187221 */ /* 0x000fe20000010100 */
[----:B-1----:R-:W-:-:S04]  /*3f140*/  @!P1 IMAD.WIDE R198, R125, 0x4, R198 ;  /* 0x000000047dc69825 */ /* 0x002fc800078e02c6 */
        /* <DEDUP_REMOVED lines=24> */
[----:B0-----:R-:W-:-:S02]  /*3f2d0*/  HADD2.F32 R15, -RZ, R201.H0_H0 ;  /* 0x200000c9ff0f7230 */ /* 0x001fc40000004100 */
        /* <DEDUP_REMOVED lines=31> */
[C---:B--2---:R-:W-:Y:S01]  /*3f4d0*/  FMUL.FTZ R162, R12.reuse, R162 ;  /* 0x000000a20ca27220 */ /* 0x044fe20000410000 */
[----:B------:R-:W-:Y:S02]  /*3f4e0*/  HADD2.F32 R13, -RZ, R200.H0_H0 ;  /* 0x200000c8ff0d7230 */ /* 0x000fe40000004100 */
[C---:B------:R-:W-:Y:S01]  /*3f4f0*/  FMUL.FTZ R163, R12.reuse, R163 ;  /* 0x000000a30ca37220 */ /* 0x040fe20000410000 */
[----:B------:R-:W-:Y:S02]  /*3f500*/  HADD2.F32 R21, -RZ, R180.H0_H0 ;  /* 0x200000b4ff157230 */ /* 0x000fe40000004100 */
[C---:B------:R-:W-:Y:S01]  /*3f510*/  FMUL.FTZ R160, R12.reuse, R160 ;  /* 0x000000a00ca07220 */ /* 0x040fe20000410000 */
[----:B------:R-:W-:Y:S02]  /*3f520*/  HADD2.F32 R22, -RZ, R82.H0_H0 ;  /* 0x20000052ff167230 */ /* 0x000fe40000004100 */
        /* <DEDUP_REMOVED lines=65> */
[----:B---3--:R-:W-:Y:S01]  /*3f940*/  IMAD.WIDE.U32 R18, R144, 0x10, R16 ;  /* 0x0000001090127825 */ /* 0x008fe200078e0010 */
[----:B------:R-:W-:-:S03]  /*3f950*/  SHF.R.U64 R20, R84, 0x10, R85 ;  /* 0x0000001054147819 */ /* 0x000fc60000001255 */
[----:B------:R-:W-:Y:S01]  /*3f960*/  IMAD.WIDE.U32 R202, R154, 0x10, R16 ;  /* 0x000000109aca7825 */ /* 0x000fe200078e0010 */
[----:B------:R-:W-:-:S03]  /*3f970*/  SHF.R.U32.HI R154, RZ, 0x10, R85 ;  /* 0x00000010ff9a7819 */ /* 0x000fc60000011655 */
[----:B0-----:R-:W-:Y:S01]  /*3f980*/  FFMA.FTZ R12, R160, R21, R22 ;  /* 0x00000015a00c7223 */ /* 0x001fe20000010016 */
[----:B------:R-:W-:Y:S01]  /*3f990*/  SHF.R.U32.HI R22, RZ, 0x10, R77 ;  /* 0x00000010ff167819 */ /* 0x000fe2000001164d */
[----:B------:R-:W-:-:S03]  /*3f9a0*/  IMAD.WIDE.U32 R204, R145, 0x10, R16 ;  /* 0x0000001091cc7825 */ /* 0x000fc600078e0010 */
[----:B------:R0:W-:Y:S01]  /*3f9b0*/  STG.E.128 desc[UR8][R18.64], R12 ;  /* 0x0000000c12007986 */ /* 0x0001e2000c101d08 */
        /* <DEDUP_REMOVED lines=9> */
[----:B------:R-:W-:Y:S01]  /*3fa50*/  IMAD.WIDE.U32 R146, R156, 0x10, R16 ;  /* 0x000000109c927825 */ /* 0x000fe200078e0010 */
[----:B------:R-:W-:-:S03]  /*3fa60*/  SHF.R.U64 R156, R80, 0x10, R81 ;  /* 0x00000010509c7819 */ /* 0x000fc60000001251 */
[----:B------:R-:W-:-:S04]  /*3fa70*/  IMAD.WIDE.U32 R148, R157, 0x10, R16 ;  /* 0x000000109d947825 */ /* 0x000fc800078e0010 */
[----:B------:R-:W-:-:S04]  /*3fa80*/  IMAD.WIDE.U32 R150, R158, 0x10, R16 ;  /* 0x000000109e967825 */ /* 0x000fc800078e0010 */
[----:B------:R-:W-:Y:S01]  /*3fa90*/  IMAD.WIDE.U32 R152, R159, 0x10, R16 ;  /* 0x000000109f987825 */ /* 0x000fe200078e0010 */
[----:B------:R-:W-:-:S03]  /*3faa0*/  SHF.R.U64 R16, R76, 0x10, R77 ;  /* 0x000000104c107819 */ /* 0x000fc6000000124d */
[----:B0-----:R-:W-:Y:S02]  /*3fab0*/  HADD2.F32 R14, -RZ, R20.H0_H0 ;  /* 0x20000014ff0e7230 */ /* 0x001fe40000004100 */
[----:B------:R-:W-:Y:S01]  /*3fac0*/  HADD2.F32 R18, -RZ, R22.H0_H0 ;  /* 0x20000016ff127230 */ /* 0x000fe20000004100 */
[----:B------:R-:W-:Y:S01]  /*3fad0*/  SHF.R.U32.HI R22, RZ, 0x10, R79 ;  /* 0x00000010ff167819 */ /* 0x000fe2000001164f */
[----:B------:R-:W-:Y:S01]  /*3fae0*/  HADD2.F32 R20, -RZ, R154.H0_H0 ;  /* 0x2000009aff147230 */ /* 0x000fe20000004100 */
[----:B------:R-:W-:Y:S01]  /*3faf0*/  SHF.R.U32.HI R154, RZ, 0x10, R87 ;  /* 0x00000010ff9a7819 */ /* 0x000fe20000011657 */
[----:B------:R-:W-:Y:S02]  /*3fb00*/  HADD2.F32 R16, -RZ, R16.H0_H0 ;  /* 0x20000010ff107230 */ /* 0x000fe40000004100 */
[--C-:B------:R-:W-:Y:S02]  /*3fb10*/  HADD2.F32 R21, -RZ, R181.reuse.H0_H0 ;  /* 0x200000b5ff157230 */ /* 0x100fe40000004100 */
[----:B------:R-:W-:Y:S01]  /*3fb20*/  FFMA.FTZ R15, R167, R18, R20 ;  /* 0x00000012a70f7223 */ /* 0x000fe20000010014 */
[----:B------:R-:W-:Y:S01]  /*3fb30*/  HADD2.F32 R155, -RZ, R84.H0_H0 ;  /* 0x20000054ff9b7230 */ /* 0x000fe20000004100 */
[----:B------:R-:W-:Y:S01]  /*3fb40*/  SHF.R.U64 R18, R78, 0x10, R79 ;  /* 0x000000104e127819 */ /* 0x000fe2000000124f */
[----:B------:R-:W-:Y:S01]  /*3fb50*/  HADD2.F32 R157, -RZ, R181.H1_H1 ;  /* 0x300000b5ff9d7230 */ /* 0x000fe20000004100 */
[----:B------:R-:W-:Y:S01]  /*3fb60*/  SHF.R.U64 R20, R86, 0x10, R87 ;  /* 0x0000001056147819 */ /* 0x000fe20000001257 */
[----:B------:R-:W-:-:S02]  /*3fb70*/  HADD2.F32 R159, -RZ, R85.H0_H0 ;  /* 0x20000055ff9f7230 */ /* 0x000fc40000004100 */
[----:B------:R-:W-:Y:S01]  /*3fb80*/  FFMA.FTZ R13, R165, R16, R14 ;  /* 0x00000010a50d7223 */ /* 0x000fe2000001000e */
[----:B------:R-:W-:Y:S02]  /*3fb90*/  HADD2.F32 R17, -RZ, R182.H0_H0 ;  /* 0x200000b6ff117230 */ /* 0x000fe40000004100 */
[----:B------:R-:W-:Y:S01]  /*3fba0*/  FFMA.FTZ R12, R164, R21, R155 ;  /* 0x00000015a40c7223 */ /* 0x000fe2000001009b */
[----:B------:R-:W-:Y:S02]  /*3fbb0*/  HADD2.F32 R19, -RZ, R86.H0_H0 ;  /* 0x20000056ff137230 */ /* 0x000fe40000004100 */
[----:B------:R-:W-:Y:S01]  /*3fbc0*/  FFMA.FTZ R14, R166, R157, R159 ;  /* 0x0000009da60e7223 */ /* 0x000fe2000001009f */
[----:B------:R-:W-:Y:S02]  /*3fbd0*/  HADD2.F32 R18, -RZ, R18.H0_H0 ;  /* 0x20000012ff127230 */ /* 0x000fe40000004100 */
[----:B------:R-:W-:Y:S02]  /*3fbe0*/  HADD2.F32 R20, -RZ, R20.H0_H0 ;  /* 0x20000014ff147230 */ /* 0x000fe40000004100 */
[----:B------:R-:W-:Y:S01]  /*3fbf0*/  FFMA.FTZ R16, R168, R17, R19 ;  /* 0x00000011a8107223 */ /* 0x000fe20000010013 */
[----:B------:R-:W-:Y:S01]  /*3fc00*/  HADD2.F32 R19, -RZ, R182.H1_H1 ;  /* 0x300000b6ff137230 */ /* 0x000fe20000004100 */
[----:B------:R-:W-:Y:S01]  /*3fc10*/  STG.E.128 desc[UR8][R204.64], R12 ;  /* 0x0000000ccc007986 */ /* 0x000fe2000c101d08 */
[----:B------:R-:W-:-:S02]  /*3fc20*/  HADD2.F32 R157, -RZ, R87.H0_H0 ;  /* 0x20000057ff9d7230 */ /* 0x000fc40000004100 */
[----:B------:R-:W-:Y:S01]  /*3fc30*/  FFMA.FTZ R17, R169, R18, R20 ;  /* 0x00000012a9117223 */ /* 0x000fe20000010014 */
[----:B------:R-:W-:Y:S02]  /*3fc40*/  HADD2.F32 R21, -RZ, R183.H0_H0 ;  /* 0x200000b7ff157230 */ /* 0x000fe40000004100 */
        /* <DEDUP_REMOVED lines=9> */
[----:B------:R-:W-:Y:S02]  /*3fce0*/  HADD2.F32 R24, -RZ, R184.H1_H1 ;  /* 0x300000b8ff187230 */ /* 0x000fe40000004100 */
[----:B------:R-:W-:Y:S01]  /*3fcf0*/  FFMA.FTZ R21, R25, R156, R158 ;  /* 0x0000009c19157223 */ /* 0x000fe2000001009e */
[----:B------:R-:W-:Y:S01]  /*3fd00*/  HADD2.F32 R25, -RZ, R89.H0_H0 ;  /* 0x20000059ff197230 */ /* 0x000fe20000004100 */
[----:B------:R0:W-:Y:S01]  /*3fd10*/  STG.E.128 desc[UR8][R206.64], R16 ;  /* 0x00000010ce007986 */ /* 0x0001e2000c101d08 */
[----:B------:R-:W-:-:S02]  /*3fd20*/  HADD2.F32 R154, -RZ, R185.H0_H0 ;  /* 0x200000b9ff9a7230 */ /* 0x000fc40000004100 */
[----:B------:R-:W-:Y:S02]  /*3fd30*/  HADD2.F32 R155, -RZ, R121.H1_H1 ;  /* 0x30000079ff9b7230 */ /* 0x000fe40000004100 */
[----:B------:R-:W-:Y:S01]  /*3fd40*/  FFMA.FTZ R22, R26, R23, R25 ;  /* 0x000000171a167223 */ /* 0x000fe20000010019 */
[----:B------:R-:W-:Y:S02]  /*3fd50*/  HADD2.F32 R157, -RZ, R90.H0_H0 ;  /* 0x2000005aff9d7230 */ /* 0x000fe40000004100 */
[----:B------:R-:W-:Y:S01]  /*3fd60*/  FFMA.FTZ R23, R27, R24, R154 ;  /* 0x000000181b177223 */ /* 0x000fe2000001009a */
[----:B------:R-:W-:Y:S02]  /*3fd70*/  HADD2.F32 R159, -RZ, R122.H1_H1 ;  /* 0x3000007aff9f7230 */ /* 0x000fe40000004100 */
[----:B------:R-:W-:Y:S02]  /*3fd80*/  HADD2.F32 R165, -RZ, R91.H0_H0 ;  /* 0x2000005bffa57230 */ /* 0x000fe40000004100 */
[----:B------:R-:W-:Y:S01]  /*3fd90*/  FFMA.FTZ R24, R28, R155, R157 ;  /* 0x0000009b1c187223 */ /* 0x000fe2000001009d */
[----:B------:R-:W-:Y:S01]  /*3fda0*/  HADD2.F32 R156, -RZ, R123.H1_H1 ;  /* 0x3000007bff9c7230 */ /* 0x000fe20000004100 */
[----:B------:R1:W-:Y:S01]  /*3fdb0*/  STG.E.128 desc[UR8][R208.64], R20 ;  /* 0x00000014d0007986 */ /* 0x0003e2000c101d08 */
        /* <DEDUP_REMOVED lines=9> */
[----:B------:R-:W-:Y:S02]  /*3fe50*/  HADD2.F32 R156, -RZ, R186.H1_H1 ;  /* 0x300000baff9c7230 */ /* 0x000fe40000004100 */
[----:B------:R-:W-:Y:S01]  /*3fe60*/  FFMA.FTZ R28, R32, R29, R155 ;  /* 0x0000001d201c7223 */ /* 0x000fe2000001009b */
[----:B------:R-:W-:Y:S01]  /*3fe70*/  HADD2.F32 R157, -RZ, R126.H1_H1 ;  /* 0x3000007eff9d7230 */ /* 0x000fe20000004100 */
[----:B------:R2:W-:Y:S01]  /*3fe80*/  STG.E.128 desc[UR8][R210.64], R24 ;  /* 0x00000018d2007986 */ /* 0x0005e2000c101d08 */
[----:B------:R-:W-:Y:S02]  /*3fe90*/  HADD2.F32 R159, -RZ, R93.H0_H0 ;  /* 0x2000005dff9f7230 */ /* 0x000fe40000004100 */
[----:B------:R-:W-:Y:S01]  /*3fea0*/  FFMA.FTZ R29, R33, R154, R156 ;  /* 0x0000009a211d7223 */ /* 0x000fe2000001009c */
[----:B------:R-:W-:Y:S02]  /*3feb0*/  HADD2.F32 R158, -RZ, R127.H1_H1 ;  /* 0x3000007fff9e7230 */ /* 0x000fe40000004100 */
[----:B------:R-:W-:-:S02]  /*3fec0*/  HADD2.F32 R164, -RZ, R187.H0_H0 ;  /* 0x200000bbffa47230 */ /* 0x000fc40000004100 */
[----:B------:R-:W-:Y:S01]  /*3fed0*/  FFMA.FTZ R30, R34, R157, R159 ;  /* 0x0000009d221e7223 */ /* 0x000fe2000001009f */
[----:B------:R-:W-:Y:S02]  /*3fee0*/  HADD2.F32 R154, -RZ, R129.H1_H1 ;  /* 0x30000081ff9a7230 */ /* 0x000fe40000004100 */
[----:B0-----:R-:W-:Y:S02]  /*3fef0*/  HADD2.F32 R16, -RZ, R188.H0_H0 ;  /* 0x200000bcff107230 */ /* 0x001fe40000004100 */
[----:B------:R-:W-:Y:S01]  /*3ff00*/  FFMA.FTZ R31, R35, R158, R164 ;  /* 0x0000009e231f7223 */ /* 0x000fe200000100a4 */
[----:B------:R-:W-:Y:S02]  /*3ff10*/  HADD2.F32 R17, -RZ, R130.H0_H0 ;  /* 0x20000082ff117230 */ /* 0x000fe40000004100 */
[----:B------:R-:W-:Y:S02]  /*3ff20*/  HADD2.F32 R19, -RZ, R96.H0_H0 ;  /* 0x20000060ff137230 */ /* 0x000fe40000004100 */
[----:B------:R-:W-:Y:S01]  /*3ff30*/  FFMA.FTZ R15, R39, R154, R16 ;  /* 0x0000009a270f7223 */ /* 0x000fe20000010010 */
[----:B------:R-:W-:Y:S01]  /*3ff40*/  HADD2.F32 R18, -RZ, R131.H0_H0 ;  /* 0x20000083ff127230 */ /* 0x000fe20000004100 */
[----:B------:R0:W-:Y:S01]  /*3ff50*/  STG.E.128 desc[UR8][R212.64], R28 ;  /* 0x0000001cd4007986 */ /* 0x0001e2000c101d08 */
[----:B-1----:R-:W-:-:S02]  /*3ff60*/  HADD2.F32 R20, -RZ, R188.H1_H1 ;  /* 0x300000bcff147230 */ /* 0x002fc40000004100 */
[----:B------:R-:W-:Y:S01]  /*3ff70*/  FFMA.FTZ R16, R40, R17, R19 ;  /* 0x0000001128107223 */ /* 0x000fe20000010013 */
[----:B------:R-:W-:Y:S02]  /*3ff80*/  HADD2.F32 R19, -RZ, R130.H1_H1 ;  /* 0x30000082ff137230 */ /* 0x000fe40000004100 */
[----:B------:R-:W-:Y:S02]  /*3ff90*/  HADD2.F32 R21, -RZ, R97.H0_H0 ;  /* 0x20000061ff157230 */ /* 0x000fe40000004100 */
[----:B------:R-:W-:Y:S01]  /*3ffa0*/  FFMA.FTZ R17, R41, R18, R20 ;  /* 0x0000001229117223 */ /* 0x000fe20000010014 */
[----:B------:R-:W-:Y:S02]  /*3ffb0*/  HADD2.F32 R23, -RZ, R132.H0_H0 ;  /* 0x20000084ff177230 */ /* 0x000fe40000004100 */
[----:B--2---:R-:W-:Y:S02]  /*3ffc0*/  HADD2.F32 R25, -RZ, R98.H0_H0 ;  /* 0x20000062ff197230 */ /* 0x004fe40000004100 */
[----:B------:R-:W-:Y:S01]  /*3ffd0*/  FFMA.FTZ R18, R42, R19, R21 ;  /* 0x000000132a127223 */ /* 0x000fe20000010015 */
[----:B------:R-:W-:-:S02]  /*3ffe0*/  HADD2.F32 R22, -RZ, R131.H1_H1 ;  /* 0x30000083ff167230 */ /* 0x000fc40000004100 */
[----:B------:R-:W-:Y:S02]  /*3fff0*/  HADD2.F32 R24, -RZ, R189.H0_H0 ;  /* 0x200000bdff187230 */ /* 0x000fe40000004100 */
[----:B------:R-:W-:Y:S01]  /*40000*/  FFMA.FTZ R20, R44, R23, R25 ;  /* 0x000000172c147223 */ /* 0x000fe20000010019 */
[----:B------:R-:W-:Y:S02]  /*40010*/  HADD2.F32 R26, -RZ, R133.H0_H0 ;  /* 0x20000085ff1a7230 */ /* 0x000fe40000004100 */
[----:B------:R-:W-:Y:S02]  /*40020*/  HADD2.F32 R33, -RZ, R128.H0_H0 ;  /* 0x20000080ff217230 */ /* 0x000fe40000004100 */
[----:B------:R-:W-:Y:S01]  /*40030*/  FFMA.FTZ R19, R43, R22, R24 ;  /* 0x000000162b137223 */ /* 0x000fe20000010018 */
[----:B0-----:R-:W-:Y:S02]  /*40040*/  HADD2.F32 R28, -RZ, R189.H1_H1 ;  /* 0x300000bdff1c7230 */ /* 0x001fe40000004100 */
        /* <DEDUP_REMOVED lines=8> */
[----:B------:R-:W-:-:S02]  /*400d0*/  HADD2.F32 R28, -RZ, R135.H0_H0 ;  /* 0x20000087ff1c7230 */ /* 0x000fc40000004100 */
[----:B------:R-:W-:Y:S02]  /*400e0*/  HADD2.F32 R30, -RZ, R190.H1_H1 ;  /* 0x300000beff1e7230 */ /* 0x000fe40000004100 */
[----:B------:R-:W-:Y:S01]  /*400f0*/  FFMA.FTZ R23, R47, R24, R26 ;  /* 0x000000182f177223 */ /* 0x000fe2000001001a */
[----:B------:R-:W-:Y:S02]  /*40100*/  HADD2.F32 R27, -RZ, R134.H0_H0 ;  /* 0x20000086ff1b7230 */ /* 0x000fe40000004100 */
[----:B------:R-:W-:Y:S02]  /*40110*/  HADD2.F32 R29, -RZ, R100.H0_H0 ;  /* 0x20000064ff1d7230 */ /* 0x000fe40000004100 */
[----:B------:R-:W-:Y:S01]  /*40120*/  FFMA.FTZ R25, R49, R28, R30 ;  /* 0x0000001c31197223 */ /* 0x000fe2000001001e */
[----:B------:R-:W-:Y:S02]  /*40130*/  HADD2.F32 R31, -RZ, R134.H1_H1 ;  /* 0x30000086ff1f7230 */ /* 0x000fe40000004100 */
[----:B------:R-:W-:-:S02]  /*40140*/  HADD2.F32 R33, -RZ, R101.H0_H0 ;  /* 0x20000065ff217230 */ /* 0x000fc40000004100 */
[----:B------:R-:W-:Y:S01]  /*40150*/  FFMA.FTZ R24, R48, R27, R29 ;  /* 0x0000001b30187223 */ /* 0x000fe2000001001d */
[----:B------:R-:W-:Y:S02]  /*40160*/  HADD2.F32 R32, -RZ, R129.H0_H0 ;  /* 0x20000081ff207230 */ /* 0x000fe40000004100 */
[----:B------:R-:W-:Y:S02]  /*40170*/  HADD2.F32 R34, -RZ, R187.H1_H1 ;  /* 0x300000bbff227230 */ /* 0x000fe40000004100 */
[----:B------:R-:W-:Y:S01]  /*40180*/  FFMA.FTZ R26, R50, R31, R33 ;  /* 0x0000001f321a7223 */ /* 0x000fe20000010021 */
[----:B------:R-:W-:Y:S02]  /*40190*/  HADD2.F32 R155, -RZ, R128.H1_H1 ;  /* 0x30000080ff9b7230 */ /* 0x000fe40000004100 */
[----:B------:R-:W-:Y:S02]  /*401a0*/  HADD2.F32 R157, -RZ, R95.H0_H0 ;  /* 0x2000005fff9d7230 */ /* 0x000fe40000004100 */
[----:B------:R-:W-:Y:S01]  /*401b0*/  FFMA.FTZ R13, R37, R32, R34 ;  /* 0x00000020250d7223 */ /* 0x000fe20000010022 */
[----:B------:R-:W-:-:S02]  /*401c0*/  HADD2.F32 R28, -RZ, R135.H1_H1 ;  /* 0x30000087ff1c7230 */ /* 0x000fc40000004100 */
        /* <DEDUP_REMOVED lines=9> */
[----:B------:R-:W-:Y:S01]  /*40260*/  HADD2.F32 R32, -RZ, R137.H0_H0 ;  /* 0x20000089ff207230 */ /* 0x000fe20000004100 */
[----:B------:R0:W-:Y:S01]  /*40270*/  STG.E.128 desc[UR8][R162.64], R16 ;  /* 0x00000010a2007986 */ /* 0x0001e2000c101d08 */
[----:B------:R-:W-:Y:S02]  /*40280*/  HADD2.F32 R34, -RZ, R191.H1_H1 ;  /* 0x300000bfff227230 */ /* 0x000fe40000004100 */
[----:B------:R-:W-:Y:S01]  /*40290*/  FFMA.FTZ R31, R55, R36, R38 ;  /* 0x00000024371f7223 */ /* 0x000fe20000010026 */
[----:B------:R-:W-:Y:S01]  /*402a0*/  HADD2.F32 R33, -RZ, R136.H1_H1 ;  /* 0x30000088ff217230 */ /* 0x000fe20000004100 */
[----:B------:R1:W-:Y:S01]  /*402b0*/  STG.E.128 desc[UR8][R198.64], R20 ;  /* 0x00000014c6007986 */ /* 0x0003e2000c101d08 */
[----:B------:R-:W-:Y:S02]  /*402c0*/  HADD2.F32 R35, -RZ, R103.H0_H0 ;  /* 0x20000067ff237230 */ /* 0x000fe40000004100 */
[----:B------:R-:W-:Y:S01]  /*402d0*/  FFMA.FTZ R29, R53, R32, R34 ;  /* 0x00000020351d7223 */ /* 0x000fe20000010022 */
[--C-:B------:R-:W-:Y:S01]  /*402e0*/  HADD2.F32 R36, -RZ, R139.reuse.H1_H1 ;  /* 0x3000008bff247230 */ /* 0x100fe20000004100 */
[----:B------:R2:W-:Y:S01]  /*402f0*/  STG.E.128 desc[UR8][R200.64], R24 ;  /* 0x00000018c8007986 */ /* 0x0005e2000c101d08 */
[----:B------:R-:W-:-:S02]  /*40300*/  HADD2.F32 R32, -RZ, R139.H0_H0 ;  /* 0x2000008bff207230 */ /* 0x000fc40000004100 */
[----:B------:R-:W-:Y:S01]  /*40310*/  FFMA.FTZ R30, R54, R33, R35 ;  /* 0x00000021361e7223 */ /* 0x000fe20000010023 */
[----:B------:R-:W-:Y:S02]  /*40320*/  HADD2.F32 R33, -RZ, R138.H0_H0 ;  /* 0x2000008aff217230 */ /* 0x000fe40000004100 */
[----:B------:R-:W-:Y:S02]  /*40330*/  HADD2.F32 R35, -RZ, R104.H0_H0 ;  /* 0x20000068ff237230 */ /* 0x000fe40000004100 */
[----:B------:R3:W-:Y:S01]  /*40340*/  STG.E.128 desc[UR8][R202.64], R28 ;  /* 0x0000001cca007986 */ /* 0x0007e2000c101d08 */
[----:B------:R-:W-:Y:S02]  /*40350*/  HADD2.F32 R34, -RZ, R192.H1_H1 ;  /* 0x300000c0ff227230 */ /* 0x000fe40000004100 */
[----:B0-----:R-:W-:Y:S02]  /*40360*/  HADD2.F32 R16, -RZ, R193.H0_H0 ;  /* 0x200000c1ff107230 */ /* 0x001fe40000004100 */
[----:B------:R-:W-:Y:S01]  /*40370*/  FFMA.FTZ R12, R56, R33, R35 ;  /* 0x00000021380c7223 */ /* 0x000fe20000010023 */
[----:B------:R-:W-:-:S02]  /*40380*/  HADD2.F32 R17, -RZ, R140.H0_H0 ;  /* 0x2000008cff117230 */ /* 0x000fc40000004100 */
[----:B------:R-:W-:Y:S01]  /*40390*/  FFMA.FTZ R13, R57, R32, R34 ;  /* 0x00000020390d7223 */ /* 0x000fe20000010022 */
[----:B------:R-:W-:Y:S02]  /*403a0*/  HADD2.F32 R19, -RZ, R106.H0_H0 ;  /* 0x2000006aff137230 */ /* 0x000fe40000004100 */
[----:B------:R-:W-:Y:S01]  /*403b0*/  FFMA.FTZ R15, R59, R36, R16 ;  /* 0x000000243b0f7223 */ /* 0x000fe20000010010 */
[----:B------:R-:W-:Y:S02]  /*403c0*/  HADD2.F32 R18, -RZ, R141.H0_H0 ;  /* 0x2000008dff127230 */ /* 0x000fe40000004100 */
[----:B-1----:R-:W-:Y:S02]  /*403d0*/  HADD2.F32 R20, -RZ, R193.H1_H1 ;  /* 0x300000c1ff147230 */ /* 0x002fe40000004100 */
        /* <DEDUP_REMOVED lines=8> */
[----:B------:R-:W-:Y:S02]  /*40460*/  HADD2.F32 R24, -RZ, R194.H0_H0 ;  /* 0x200000c2ff187230 */ /* 0x000fe40000004100 */
[----:B------:R-:W-:Y:S01]  /*40470*/  FFMA.FTZ R20, R64, R23, R25 ;  /* 0x0000001740147223 */ /* 0x000fe20000010019 */
[----:B------:R-:W-:-:S02]  /*40480*/  HADD2.F32 R26, -RZ, R172.H0_H0 ;  /* 0x200000acff1a7230 */ /* 0x000fc40000004100 */
[----:B---3--:R-:W-:Y:S02]  /*40490*/  HADD2.F32 R28, -RZ, R194.H1_H1 ;  /* 0x300000c2ff1c7230 */ /* 0x008fe40000004100 */
[----:B------:R-:W-:Y:S01]  /*404a0*/  FFMA.FTZ R19, R63, R22, R24 ;  /* 0x000000163f137223 */ /* 0x000fe20000010018 */
[----:B------:R-:W-:Y:S02]  /*404b0*/  HADD2.F32 R23, -RZ, R171.H1_H1 ;  /* 0x300000abff177230 */ /* 0x000fe40000004100 */
[----:B------:R-:W-:Y:S02]  /*404c0*/  HADD2.F32 R25, -RZ, R109.H0_H0 ;  /* 0x2000006dff197230 */ /* 0x000fe40000004100 */
[----:B------:R-:W-:Y:S01]  /*404d0*/  FFMA.FTZ R21, R65, R26, R28 ;  /* 0x0000001a41157223 */ /* 0x000fe2000001001c */
[----:B------:R-:W-:Y:S02]  /*404e0*/  HADD2.F32 R24, -RZ, R172.H1_H1 ;  /* 0x300000acff187230 */ /* 0x000fe40000004100 */
[----:B------:R-:W-:-:S02]  /*404f0*/  HADD2.F32 R26, -RZ, R195.H0_H0 ;  /* 0x200000c3ff1a7230 */ /* 0x000fc40000004100 */
[----:B------:R-:W-:Y:S01]  /*40500*/  FFMA.FTZ R22, R66, R23, R25 ;  /* 0x0000001742167223 */ /* 0x000fe20000010019 */
[----:B------:R-:W-:Y:S02]  /*40510*/  HADD2.F32 R31, -RZ, R173.H1_H1 ;  /* 0x300000adff1f7230 */ /* 0x000fe40000004100 */
[----:B------:R-:W-:Y:S02]  /*40520*/  HADD2.F32 R33, -RZ, R111.H0_H0 ;  /* 0x2000006fff217230 */ /* 0x000fe40000004100 */
[----:B------:R-:W-:Y:S01]  /*40530*/  FFMA.FTZ R23, R67, R24, R26 ;  /* 0x0000001843177223 */ /* 0x000fe2000001001a */
[----:B------:R-:W-:Y:S02]  /*40540*/  HADD2.F32 R28, -RZ, R174.H0_H0 ;  /* 0x200000aeff1c7230 */ /* 0x000fe40000004100 */
[----:B------:R-:W-:Y:S02]  /*40550*/  HADD2.F32 R30, -RZ, R195.H1_H1 ;  /* 0x300000c3ff1e7230 */ /* 0x000fe40000004100 */
[----:B------:R-:W-:Y:S01]  /*40560*/  FFMA.FTZ R26, R70, R31, R33 ;  /* 0x0000001f461a7223 */ /* 0x000fe20000010021 */
[----:B------:R-:W-:Y:S01]  /*40570*/  HADD2.F32 R27, -RZ, R173.H0_H0 ;  /* 0x200000adff1b7230 */ /* 0x000fe20000004100 */
[----:B------:R-:W0:Y:S01]  /*40580*/  LDC.64 R32, c[0x0][0x380] ;  /* 0x0000e000ff207b82 */ /* 0x000e220000000a00 */
[----:B------:R-:W-:-:S02]  /*40590*/  HADD2.F32 R29, -RZ, R110.H0_H0 ;  /* 0x2000006eff1d7230 */ /* 0x000fc40000004100 */
[----:B------:R-:W-:Y:S01]  /*405a0*/  FFMA.FTZ R25, R69, R28, R30 ;  /* 0x0000001c45197223 */ /* 0x000fe2000001001e */
[----:B------:R-:W-:Y:S02]  /*405b0*/  HADD2.F32 R37, -RZ, R138.H1_H1 ;  /* 0x3000008aff257230 */ /* 0x000fe40000004100 */
        /* <DEDUP_REMOVED lines=9> */
[----:B------:R1:W-:Y:S01]  /*40650*/  STG.E.128 desc[UR8][R144.64], R12 ;  /* 0x0000000c90007986 */ /* 0x0003e2000c101d08 */
[----:B------:R-:W-:Y:S02]  /*40660*/  HADD2.F32 R36, -RZ, R196.H1_H1 ;  /* 0x300000c4ff247230 */ /* 0x000fe40000004100 */
[----:B------:R-:W-:Y:S01]  /*40670*/  FFMA.FTZ R28, R72, R29, R31 ;  /* 0x0000001d481c7223 */ /* 0x000fe2000001001f */
[----:B------:R-:W-:Y:S01]  /*40680*/  HADD2.F32 R35, -RZ, R177.H1_H1 ;  /* 0x300000b1ff237230 */ /* 0x000fe20000004100 */
[----:B------:R1:W-:Y:S01]  /*40690*/  STG.E.128 desc[UR8][R146.64], R16 ;  /* 0x0000001092007986 */ /* 0x0003e2000c101d08 */
[----:B------:R-:W-:-:S02]  /*406a0*/  HADD2.F32 R37, -RZ, R113.H0_H0 ;  /* 0x20000071ff257230 */ /* 0x000fc40000004100 */
[----:B------:R-:W-:Y:S01]  /*406b0*/  FFMA.FTZ R29, R73, R34, R36 ;  /* 0x00000022491d7223 */ /* 0x000fe20000010024 */
[----:B------:R-:W-:Y:S01]  /*406c0*/  HADD2.F32 R38, -RZ, R179.H1_H1 ;  /* 0x300000b3ff267230 */ /* 0x000fe20000004100 */
[----:B------:R1:W-:Y:S01]  /*406d0*/  STG.E.128 desc[UR8][R148.64], R20 ;  /* 0x0000001494007986 */ /* 0x0003e2000c101d08 */
[----:B------:R-:W-:Y:S02]  /*406e0*/  HADD2.F32 R40, -RZ, R197.H0_H0 ;  /* 0x200000c5ff287230 */ /* 0x000fe40000004100 */
[----:B------:R-:W-:Y:S01]  /*406f0*/  FFMA.FTZ R30, R74, R35, R37 ;  /* 0x000000234a1e7223 */ /* 0x000fe20000010025 */
[----:B0-----:R-:W-:Y:S01]  /*40700*/  LEA R125, R32, R125, 0x2 ;  /* 0x0000007d207d7211 */ /* 0x001fe200078e10ff */
[----:B------:R1:W-:Y:S01]  /*40710*/  STG.E.128 desc[UR8][R150.64], R24 ;  /* 0x0000001896007986 */ /* 0x0003e2000c101d08 */
[----:B------:R-:W-:Y:S02]  /*40720*/  FFMA.FTZ R31, R75, R38, R40 ;  /* 0x000000264b1f7223 */ /* 0x000fe40000010028 */
[----:B------:R-:W-:-:S03]  /*40730*/  ISETP.GE.AND P1, PT, R125, R33, PT ;  /* 0x000000217d00720c */ /* 0x000fc60003f26270 */
[----:B------:R1:W-:Y:S10]  /*40740*/  STG.E.128 desc[UR8][R152.64], R28 ;  /* 0x0000001c98007986 */ /* 0x0003f4000c101d08 */
[----:B------:R-:W-:Y:S05]  /*40750*/  @!P1 BRA `(.L_x_39270) ;  /* 0xfffffc0c002c9947 */ /* 0x000fea000383ffff */
[----:B------:R-:W-:Y:S05]  /*40760*/  BSYNC B0 ;  /* 0x0000000000007941 */ /* 0x000fea0003800000 */
.L_x_38260:
[----:B------:R-:W-:Y:S05]  /*40770*/  EXIT ;  /* 0x000000000000794d */ /* 0x000fea0003800000 */
.L_x_39269:
        /* <DEDUP_REMOVED lines=8> */
.L_x_39272:
[----:B------:R-:W-:Y:S05]  /*40800*/  BSYNC B1 ;  /* 0x0000000000017941 */ /* 0x000fea0003800000 */
.L_x_39271:
        /* <DEDUP_REMOVED lines=9> */
.L_x_39273:
[----:B------:R-:W-:Y:S01]  /*408a0*/  HFMA2 R170, -RZ, RZ, 0, 2.384185791015625e-07 ;  /* 0x00000004ffaa7431 */ /* 0x000fe200000001ff */
[----:B------:R-:W-:-:S05]  /*408b0*/  MOV R160, R167 ;  /* 0x000000a700a07202 */ /* 0x000fca0000000f00 */
[----:B------:R-:W-:-:S04]  /*408c0*/  FADD.FTZ R164, R163, R160 ;  /* 0x000000a0a3a47221 */ /* 0x000fc80000010000 */
[----:B------:R-:W-:-:S07]  /*408d0*/  IMAD.MOV.U32 R169, RZ, RZ, R164 ;  /* 0x000000ffffa97224 */ /* 0x000fce00078e00a4 */
[----:B------:R-:W-:Y:S05]  /*408e0*/  WARPSYNC.COLLECTIVE R168, `(.L_x_39274) ;  /* 0x00000000a8087348 */ /* 0x000fea0003c00000 */
[----:B------:R0:W1:Y:S02]  /*408f0*/  SHFL.BFLY P2, R167, R169, R170, R199 ;  /* 0x0c0000aaa9a77389 */ /* 0x00006400000400c7 */
[----:B01----:R-:W-:Y:S05]  /*40900*/  ENDCOLLECTIVE ;  /* 0x000000000000791b */ /* 0x003fea0003800000 */
.L_x_39274:
        /* <DEDUP_REMOVED lines=8> */
.L_x_39275:
[----:B------:R-:W-:Y:S01]  /*40990*/  HFMA2 R170, -RZ, RZ, 0, 9.5367431640625e-07 ;  /* 0x00000010ffaa7431 */ /* 0x000fe200000001ff */
[----:B------:R-:W-:-:S05]  /*409a0*/  MOV R160, R167 ;  /* 0x000000a700a07202 */ /* 0x000fca0000000f00 */
[----:B------:R-:W-:-:S04]  /*409b0*/  FADD.FTZ R166, R165, R160 ;  /* 0x000000a0a5a67221 */ /* 0x000fc80000010000 */
[----:B------:R-:W-:-:S07]  /*409c0*/  IMAD.MOV.U32 R169, RZ, RZ, R166 ;  /* 0x000000ffffa97224 */ /* 0x000fce00078e00a6 */
[----:B------:R-:W-:Y:S05]  /*409d0*/  WARPSYNC.COLLECTIVE R168, `(.L_x_39276) ;  /* 0x00000000a8087348 */ /* 0x000fea0003c00000 */
[----:B------:R0:W1:Y:S02]  /*409e0*/  SHFL.BFLY P2, R167, R169, R170, R199 ;  /* 0x0c0000aaa9a77389 */ /* 0x00006400000400c7 */
[----:B01----:R-:W-:Y:S05]  /*409f0*/  ENDCOLLECTIVE ;  /* 0x000000000000791b */ /* 0x003fea0003800000 */
.L_x_39276:
[----:B------:R-:W-:Y:S01]  /*40a00*/  MOV R170, 0x1 ;  /* 0x0000000100aa7802 */ /* 0x000fe20000000f00 */
        /* <DEDUP_REMOVED lines=134> */
.L_x_39277:
[----:B------:R-:W-:Y:S02]  /*41270*/  IMAD.MOV.U32 R170, RZ, RZ, 0x2 ;  /* 0x00000002ffaa7424 */ /* 0x000fe400078e00ff */
[----:B------:R-:W-:-:S04]  /*41280*/  IMAD.MOV.U32 R163, RZ, RZ, R167 ;  /* 0x000000ffffa37224 */ /* 0x000fc800078e00a7 */
[----:B------:R-:W-:-:S05]  /*41290*/  FADD.FTZ R163, R160, R163 ;  /* 0x000000a3a0a37221 */ /* 0x000fca0000010000 */
[----:B------:R-:W-:-:S07]  /*412a0*/  MOV R169, R163 ;  /* 0x000000a300a97202 */ /* 0x000fce0000000f00 */
[----:B------:R-:W-:Y:S05]  /*412b0*/  WARPSYNC.COLLECTIVE R168, `(.L_x_39278) ;  /* 0x00000000a8087348 */ /* 0x000fea0003c00000 */
[----:B------:R0:W1:Y:S02]  /*412c0*/  SHFL.BFLY P2, R167, R169, R170, R199 ;  /* 0x0c0000aaa9a77389 */ /* 0x00006400000400c7 */
[----:B01----:R-:W-:Y:S05]  /*412d0*/  ENDCOLLECTIVE ;  /* 0x000000000000791b */ /* 0x003fea0003800000 */
.L_x_39278:
[----:B------:R-:W-:Y:S01]  /*412e0*/  HFMA2 R170, -RZ, RZ, 0, 2.384185791015625e-07 ;  /* 0x00000004ffaa7431 */ /* 0x000fe200000001ff */
[----:B------:R-:W-:-:S05]  /*412f0*/  MOV R162, R167 ;  /* 0x000000a700a27202 */ /* 0x000fca0000000f00 */
[----:B------:R-:W-:-:S04]  /*41300*/  FADD.FTZ R162, R163, R162 ;  /* 0x000000a2a3a27221 */ /* 0x000fc80000010000 */
[----:B------:R-:W-:-:S07]  /*41310*/  IMAD.MOV.U32 R169, RZ, RZ, R162 ;  /* 0x000000ffffa97224 */ /* 0x000fce00078e00a2 */
[----:B------:R-:W-:Y:S05]  /*41320*/  WARPSYNC.COLLECTIVE R168, `(.L_x_39279) ;  /* 0x00000000a8087348 */ /* 0x000fea0003c00000 */
[----:B------:R0:W1:Y:S02]  /*41330*/  SHFL.BFLY P2, R167, R169, R170, R199 ;  /* 0x0c0000aaa9a77389 */ /* 0x00006400000400c7 */
[----:B01----:R-:W-:Y:S05]  /*41340*/  ENDCOLLECTIVE ;  /* 0x000000000000791b */ /* 0x003fea0003800000 */
.L_x_39279:
[----:B------:R-:W-:Y:S02]  /*41350*/  IMAD.MOV.U32 R170, RZ, RZ, 0x8 ;  /* 0x00000008ffaa7424 */ /* 0x000fe400078e00ff */
[----:B------:R-:W-:-:S04]  /*41360*/  IMAD.MOV.U32 R165, RZ, RZ, R167 ;  /* 0x000000ffffa57224 */ /* 0x000fc800078e00a7 */
[----:B------:R-:W-:-:S05]  /*41370*/  FADD.FTZ R165, R162, R165 ;  /* 0x000000a5a2a57221 */ /* 0x000fca0000010000 */
[----:B------:R-:W-:-:S07]  /*41380*/  MOV R169, R165 ;  /* 0x000000a500a97202 */ /* 0x000fce0000000f00 */
[----:B------:R-:W-:Y:S05]  /*41390*/  WARPSYNC.COLLECTIVE R168, `(.L_x_39280) ;  /* 0x00000000a8087348 */ /* 0x000fea0003c00000 */
[----:B------:R0:W1:Y:S02]  /*413a0*/  SHFL.BFLY P2, R167, R169, R170, R199 ;  /* 0x0c0000aaa9a77389 */ /* 0x00006400000400c7 */
[----:B01----:R-:W-:Y:S05]  /*413b0*/  ENDCOLLECTIVE ;  /* 0x000000000000791b */ /* 0x003fea0003800000 */
.L_x_39280:
[----:B------:R-:W-:Y:S01]  /*413c0*/  HFMA2 R170, -RZ, RZ, 0, 9.5367431640625e-07 ;  /* 0x00000010ffaa7431 */ /* 0x000fe200000001ff */
[----:B------:R-:W-:-:S05]  /*413d0*/  MOV R164, R167 ;  /* 0x000000a700a47202 */ /* 0x000fca0000000f00 */
[----:B------:R-:W-:-:S04]  /*413e0*/  FADD.FTZ R164, R165, R164 ;  /* 0x000000a4a5a47221 */ /* 0x000fc80000010000 */
[----:B------:R-:W-:-:S07]  /*413f0*/  IMAD.MOV.U32 R169, RZ, RZ, R164 ;  /* 0x000000ffffa97224 */ /* 0x000fce00078e00a4 */
[----:B------:R-:W-:Y:S05]  /*41400*/  WARPSYNC.COLLECTIVE R168, `(.L_x_39281) ;  /* 0x00000000a8087348 */ /* 0x000fea0003c00000 */
[----:B------:R0:W1:Y:S02]  /*41410*/  SHFL.BFLY P2, R167, R169, R170, R199 ;  /* 0x0c0000aaa9a77389 */ /* 0x00006400000400c7 */
[----:B01----:R-:W-:Y:S05]  /*41420*/  ENDCOLLECTIVE ;  /* 0x000000000000791b */ /* 0x003fea0003800000 */
.L_x_39281:
[----:B------:R-:W-:Y:S05]  /*41430*/  BRA `(.L_x_39282) ;  /* 0xffffffd800d87947 */ /* 0x000fea000383ffff */
.L_x_39283:
        /* <DEDUP_REMOVED lines=12> */
.L_x_43923:


//--------------------- .text._ZN10layer_norm31ln_parallel_residual_fwd_kernelINS_13Kernel_traitsIfffffjLj2048ELj1ELj4ELj1ELj16ENS_18Kernel_traits_baseILj2048EfffffjLj128EEEEELb0ELb0ELb0EEEvNS_9FwdParamsE --------------------------
	.section	.text._ZN10layer_norm31ln_parallel_residual_fwd_kernelINS_13Kernel_traitsIfffffjLj2048ELj1ELj4ELj1ELj16ENS_18Kernel_traits_baseILj2048EfffffjLj128EEEEELb0ELb0ELb0EEEvNS_9FwdParamsE,"ax",@progbits
	.align	128
        .global         _ZN10layer_norm31ln_parallel_residual_fwd_kernelINS_13Kernel_traitsIfffffjLj2048ELj1ELj4ELj1ELj16ENS_18Kernel_traits_baseILj2048EfffffjLj128EEEEELb0ELb0ELb0EEEvNS_9FwdParamsE
        .type           _ZN10layer_norm31ln_parallel_residual_fwd_kernelINS_13Kernel_traitsIfffffjLj2048ELj1ELj4ELj1ELj16ENS_18Kernel_traits_baseILj2048EfffffjLj128EEEEELb0ELb0ELb0EEEvNS_9FwdParamsE,@function
        .size           _ZN10layer_norm31ln_parallel_residual_fwd_kernelINS_13Kernel_traitsIfffffjLj2048ELj1ELj4ELj1ELj16ENS_18Kernel_traits_baseILj2048EfffffjLj128EEEEELb0ELb0ELb0EEEvNS_9FwdParamsE,(.L_x_43924 - _ZN10layer_norm31ln_parallel_residual_fwd_kernelINS_13Kernel_traitsIfffffjLj2048ELj1ELj4ELj1ELj16ENS_18Kernel_traits_baseILj2048EfffffjLj128EEEEELb0ELb0ELb0EEEvNS_9FwdParamsE)
        .other          _ZN10layer_norm31ln_parallel_residual_fwd_kernelINS_13Kernel_traitsIfffffjLj2048ELj1ELj4ELj1ELj16ENS_18Kernel_traits_baseILj2048EfffffjLj128EEEEELb0ELb0ELb0EEEvNS_9FwdParamsE,@"STO_CUDA_ENTRY STV_DEFAULT"
_ZN10layer_norm31ln_parallel_residual_fwd_kernelINS_13Kernel_traitsIfffffjLj2048ELj1ELj4ELj1ELj16ENS_18Kernel_traits_baseILj2048EfffffjLj128EEEEELb0ELb0ELb0EEEvNS_9FwdParamsE:
.text._ZN10layer_norm31ln_parallel_residual_fwd_kernelINS_13Kernel_traitsIfffffjLj2048ELj1ELj4ELj1ELj16ENS_18Kernel_traits_baseILj2048EfffffjLj128EEEEELb0ELb0ELb0EEEvNS_9FwdParamsE:
        /* <DEDUP_REMOVED lines=31> */
[----:B------:R-:W4:Y:S01]  /*01f0*/  LDL.64 R34, [R1+0x118] ;  /* 0x0001180001227983 */ /* 0x000f220000100a00 */
[----:B------:R-:W-:-:S03]  /*0200*/  ISETP.GE.U32.AND P5, PT, R0, 0x20, PT ;  /* 0x000000200000780c */ /* 0x000fc60003fa6070 */
[----:B------:R-:W4:Y:S01]  /*0210*/  LDL.64 R56, [R1+0x130] ;  /* 0x0001300001387983 */ /* 0x000f220000100a00 */
[----:B------:R-:W1:Y:S01]  /*0220*/  LDC.64 R12, c[0x0][0x3d0] ;  /* 0x0000f400ff0c7b82 */ /* 0x000e620000000a00 */
[C---:B------:R-:W-:Y:S02]  /*0230*/  ISETP.GE.U32.AND P0, PT, R0.reuse, 0x40, PT ;  /* 0x000000400000780c */ /* 0x040fe40003f06070 */
[----:B------:R-:W4:Y:S04]  /*0240*/  LDL.64 R58, [R1+0x138] ;  /* 0x00013800013a7983 */ /* 0x000f280000100a00 */
[----:B------:R-:W4:Y:S01]  /*0250*/  LDL.64 R52, [R1+0x120] ;  /* 0x0001200001347983 */ /* 0x000f220000100a00 */
[----:B------:R-:W1:Y:S01]  /*0260*/  LDC.64 R14, c[0x0][0x3d8] ;  /* 0x0000f600ff0e7b82 */ /* 0x000e620000000a00 */
[----:B------:R-:W-:-:S02]  /*0270*/  ISETP.GE.U32.AND P1, PT, R0, 0x60, PT ;  /* 0x000000600000780c */ /* 0x000fc40003f26070 */
[----:B------:R-:W4:Y:S05]  /*0280*/  LDL.64 R54, [R1+0x128] ;  /* 0x0001280001367983 */ /* 0x000f2a0000100a00 */
[----:B------:R-:W1:Y:S01]  /*0290*/  LDC.64 R18, c[0x0][0x3d8] ;  /* 0x0000f600ff127b82 */ /* 0x000e620000000a00 */
[----:B0-----:R-:W-:Y:S01]  /*02a0*/  @P5 IMAD.WIDE.U32 R4, R2, 0x10, R4 ;  /* 0x0000001002045825 */ /* 0x001fe200078e0004 */
[----:B------:R-:W-:Y:S01]  /*02b0*/  ISETP.GE.U32.AND P2, PT, R0, 0x80, PT ;  /* 0x000000800000780c */ /* 0x000fe20003f46070 */
[----:B------:R-:W4:Y:S02]  /*02c0*/  LDL.64 R40, [R1+0x100] ;  /* 0x0001000001287983 */ /* 0x000f240000100a00 */
[C---:B-1----:R-:W-:Y:S01]  /*02d0*/  @P5 IMAD.WIDE.U32 R6, R2.reuse, 0x10, R6 ;  /* 0x0000001002065825 */ /* 0x042fe200078e0006 */
[----:B------:R-:W-:Y:S01]  /*02e0*/  @P5 LOP3.LUT R2, R2, 0x20, RZ, 0xfc, !PT ;  /* 0x0000002002025812 */ /* 0x000fe200078efcff */
[----:B------:R-:W4:Y:S01]  /*02f0*/  LDL.64 R42, [R1+0x108] ;  /* 0x00010800012a7983 */ /* 0x000f220000100a00 */
[----:B------:R-:W0:Y:S03]  /*0300*/  LDC.64 R16, c[0x0][0x3d0] ;  /* 0x0000f400ff107b82 */ /* 0x000e260000000a00 */
[C---:B------:R-:W-:Y:S01]  /*0310*/  @P0 IMAD.WIDE.U32 R8, R2.reuse, 0x10, R8 ;  /* 0x0000001002080825 */ /* 0x040fe200078e0008 */
[----:B------:R-:W4:Y:S03]  /*0320*/  LDL.64 R36, [R1+0xf0] ;  /* 0x0000f00001247983 */ /* 0x000f260000100a00 */
[C---:B------:R-:W-:Y:S01]  /*0330*/  @P0 IMAD.WIDE.U32 R10, R2.reuse, 0x10, R10 ;  /* 0x00000010020a0825 */ /* 0x040fe200078e000a */
[----:B------:R-:W1:Y:S01]  /*0340*/  LDC.64 R20, c[0x0][0x3d0] ;  /* 0x0000f400ff147b82 */ /* 0x000e620000000a00 */
[----:B------:R-:W4:Y:S02]  /*0350*/  LDL.64 R38, [R1+0xf8] ;  /* 0x0000f80001267983 */ /* 0x000f240000100a00 */
[----:B------:R-:W-:-:S04]  /*0360*/  @P0 VIADD R2, R2, 0x20 ;  /* 0x0000002002020836 */ /* 0x000fc80000000000 */
[C---:B------:R-:W-:Y:S01]  /*0370*/  @P1 IMAD.WIDE.U32 R12, R2.reuse, 0x10, R12 ;  /* 0x00000010020c1825 */ /* 0x040fe200078e000c */
[----:B------:R-:W1:Y:S03]  /*0380*/  LDC.64 R22, c[0x0][0x3d8] ;  /* 0x0000f600ff167b82 */ /* 0x000e660000000a00 */
[C---:B------:R-:W-:Y:S01]  /*0390*/  @P1 IMAD.WIDE.U32 R14, R2.reuse, 0x10, R14 ;  /* 0x00000010020e1825 */ /* 0x040fe200078e000e */
[----:B------:R-:W-:-:S05]  /*03a0*/  @P1 IADD3 R2, PT, PT, R2, 0x20, RZ ;  /* 0x0000002002021810 */ /* 0x000fca0007ffe0ff */
[----:B------:R-:W-:Y:S01]  /*03b0*/  @P2 IMAD.WIDE.U32 R18, R2, 0x10, R18 ;  /* 0x0000001002122825 */ /* 0x000fe200078e0012 */
[----:B--2---:R2:W2:Y:S04]  /*03c0*/  @P0 LDG.E.128 R24, desc[UR6][R8.64] ;  /* 0x0000000608180981 */ /* 0x0044a8000c1e1d00 */
[----:B---3--:R3:W3:Y:S04]  /*03d0*/  @P0 LDG.E.128 R44, desc[UR6][R10.64] ;  /* 0x000000060a2c0981 */ /* 0x0086e8000c1e1d00 */
[----:B----4-:R4:W4:Y:S01]  /*03e0*/  @P1 LDG.E.128 R28, desc[UR6][R12.64] ;  /* 0x000000060c1c1981 */ /* 0x010922000c1e1d00 */
[----:B------:R-:W-:Y:S01]  /*03f0*/  ISETP.GE.U32.AND P3, PT, R0, 0xa0, PT ;  /* 0x000000a00000780c */ /* 0x000fe20003f66070 */
[----:B0-----:R-:W-:-:S02]  /*0400*/  @P2 IMAD.WIDE.U32 R16, R2, 0x10, R16 ;  /* 0x0000001002102825 */ /* 0x001fc400078e0010 */
[----:B------:R-:W4:Y:S04]  /*0410*/  @P2 LDG.E.128 R32, desc[UR6][R18.64] ;  /* 0x0000000612202981 */ /* 0x000f28000c1e1d00 */
[----:B------:R0:W4:Y:S01]  /*0420*/  @P1 LDG.E.128 R56, desc[UR6][R14.64] ;  /* 0x000000060e381981 */ /* 0x000122000c1e1d00 */
[----:B------:R-:W-:Y:S01]  /*0430*/  @P2 IADD3 R2, PT, PT, R2, 0x20, RZ ;  /* 0x0000002002022810 */ /* 0x000fe20007ffe0ff */
[----:B--2---:R-:W2:Y:S04]  /*0440*/  LDC.64 R8, c[0x0][0x3d8] ;  /* 0x0000f600ff087b82 */ /* 0x004ea80000000a00 */
[C---:B-1----:R-:W-:Y:S01]  /*0450*/  @P3 IMAD.WIDE.U32 R20, R2.reuse, 0x10, R20 ;  /* 0x0000001002143825 */ /* 0x042fe200078e0014 */
[----:B------:R1:W2:Y:S04]  /*0460*/  @P2 LDG.E.128 R52, desc[UR6][R16.64] ;  /* 0x0000000610342981 */ /* 0x0002a8000c1e1d00 */
[----:B------:R0:W-:Y:S01]  /*0470*/  @P0 STL.64 [R1+0x160], R24 ;  /* 0x0001601801000387 */ /* 0x0001e20000100a00 */
[----:B------:R-:W-:Y:S01]  /*0480*/  @P3 IMAD.WIDE.U32 R22, R2, 0x10, R22 ;  /* 0x0000001002163825 */ /* 0x000fe200078e0016 */
[----:B---3--:R-:W3:Y:S02]  /*0490*/  LDC.64 R10, c[0x0][0x3d0] ;  /* 0x0000f400ff0a7b82 */ /* 0x008ee40000000a00 */
[----:B------:R1:W-:Y:S04]  /*04a0*/  @P0 STL.64 [R1+0x168], R26 ;  /* 0x0001681a01000387 */ /* 0x0003e80000100a00 */
[----:B------:R-:W2:Y:S02]  /*04b0*/  LDL.64 R48, [R1+0xe0] ;  /* 0x0000e00001307983 */ /* 0x000ea40000100a00 */
[----:B----4-:R-:W4:Y:S02]  /*04c0*/  LDC.64 R12, c[0x0][0x3d8] ;  /* 0x0000f600ff0c7b82 */ /* 0x010f240000000a00 */
[----:B------:R-:W2:Y:S04]  /*04d0*/  LDL.64 R50, [R1+0xe8] ;  /* 0x0000e80001327983 */ /* 0x000ea80000100a00 */
[----:B------:R1:W-:Y:S02]  /*04e0*/  @P0 STL.64 [R1+0x150], R44 ;  /* 0x0001502c01000387 */ /* 0x0003e40000100a00 */
[----:B0-----:R-:W0:Y:S02]  /*04f0*/  LDC.64 R24, c[0x0][0x3d0] ;  /* 0x0000f400ff187b82 */ /* 0x001e240000000a00 */
[----:B------:R1:W-:Y:S04]  /*0500*/  @P0 STL.64 [R1+0x158], R46 ;  /* 0x0001582e01000387 */ /* 0x0003e80000100a00 */
[----:B------:R3:W4:Y:S02]  /*0510*/  @P3 LDG.E.128 R40, desc[UR6][R20.64] ;  /* 0x0000000614283981 */ /* 0x000724000c1e1d00 */
[----:B-1----:R-:W1:Y:S02]  /*0520*/  LDC.64 R26, c[0x0][0x3d8] ;  /* 0x0000f600ff1a7b82 */ /* 0x002e640000000a00 */
[----:B------:R-:W4:Y:S04]  /*0530*/  LDL.64 R44, [R1+0xd0] ;  /* 0x0000d000012c7983 */ /* 0x000f280000100a00 */
[----:B------:R-:W4:Y:S01]  /*0540*/  LDL.64 R46, [R1+0xd8] ;  /* 0x0000d800012e7983 */ /* 0x000f220000100a00 */
[----:B------:R-:W-:Y:S01]  /*0550*/  ISETP.GE.U32.AND P0, PT, R0, 0xc0, PT ;  /* 0x000000c00000780c */ /* 0x000fe20003f06070 */
[----:B------:R-:W-:Y:S01]  /*0560*/  @P3 VIADD R2, R2, 0x20 ;  /* 0x0000002002023836 */ /* 0x000fe20000000000 */
[C---:B------:R-:W-:Y:S01]  /*0570*/  ISETP.GE.U32.AND P6, PT, R0.reuse, 0x100, PT ;  /* 0x000001000000780c */ /* 0x040fe20003fc6070 */
[----:B------:R3:W-:Y:S01]  /*0580*/  @P1 STL.64 [R1+0x140], R28 ;  /* 0x0001401c01001387 */ /* 0x0007e20000100a00 */
[----:B------:R-:W4:Y:S03]  /*0590*/  LDC.64 R14, c[0x0][0x3d8] ;  /* 0x0000f600ff0e7b82 */ /* 0x000f260000000a00 */
[----:B------:R-:W-:Y:S04]  /*05a0*/  @P1 STL.64 [R1+0x148], R30 ;  /* 0x0001481e01001387 */ /* 0x000fe80000100a00 */
[----:B------:R3:W-:Y:S01]  /*05b0*/  @P2 STL.64 [R1+0x110], R32 ;  /* 0x0001102001002387 */ /* 0x0007e20000100a00 */
[----:B------:R-:W-:Y:S01]  /*05c0*/  ISETP.GE.U32.AND P4, PT, R0, 0x120, PT ;  /* 0x000001200000780c */ /* 0x000fe20003f86070 */
[----:B------:R-:W4:Y:S02]  /*05d0*/  LDC.64 R16, c[0x0][0x3d0] ;  /* 0x0000f400ff107b82 */ /* 0x000f240000000a00 */
[----:B------:R0:W-:Y:S04]  /*05e0*/  @P2 STL.64 [R1+0x118], R34 ;  /* 0x0001182201002387 */ /* 0x0001e80000100a00 */
[----:B------:R1:W4:Y:S02]  /*05f0*/  @P3 LDG.E.128 R36, desc[UR6][R22.64] ;  /* 0x0000000616243981 */ /* 0x000324000c1e1d00 */
[----:B---3--:R-:W3:Y:S02]  /*0600*/  LDC.64 R28, c[0x0][0x3d0] ;  /* 0x0000f400ff1c7b82 */ /* 0x008ee40000000a00 */
[----:B------:R-:W4:Y:S04]  /*0610*/  LDL.64 R32, [R1+0xc0] ;  /* 0x0000c00001207983 */ /* 0x000f280000100a00 */
[----:B0-----:R-:W4:Y:S01]  /*0620*/  LDL.64 R34, [R1+0xc8] ;  /* 0x0000c80001227983 */ /* 0x001f220000100a00 */
[----:B------:R-:W-:Y:S01]  /*0630*/  @P0 IMAD.WIDE.U32 R24, R2, 0x10, R24 ;  /* 0x0000001002180825 */ /* 0x000fe200078e0018 */
[----:B------:R-:W0:Y:S02]  /*0640*/  LDC.64 R30, c[0x0][0x3d0] ;  /* 0x0000f400ff1e7b82 */ /* 0x000e240000000a00 */
[----:B------:R-:W-:Y:S04]  /*0650*/  @P1 STL.64 [R1+0x130], R56 ;  /* 0x0001303801001387 */ /* 0x000fe80000100a00 */
[----:B------:R-:W-:Y:S01]  /*0660*/  @P1 STL.64 [R1+0x138], R58 ;  /* 0x0001383a01001387 */ /* 0x000fe20000100a00 */
[----:B------:R-:W-:Y:S01]  /*0670*/  ISETP.GE.U32.AND P1, PT, R0, 0xe0, PT ;  /* 0x000000e00000780c */ /* 0x000fe20003f26070 */
[C---:B-1----:R-:W-:Y:S01]  /*0680*/  @P0 IMAD.WIDE.U32 R26, R2.reuse, 0x10, R26 ;  /* 0x00000010021a0825 */ /* 0x042fe200078e001a */
[----:B------:R-:W-:Y:S01]  /*0690*/  @P0 IADD3 R2, PT, PT, R2, 0x20, RZ ;  /* 0x0000002002020810 */ /* 0x000fe20007ffe0ff */
[----:B------:R-:W1:Y:S08]  /*06a0*/  LDC.64 R18, c[0x0][0x3d8] ;  /* 0x0000f600ff127b82 */ /* 0x000e700000000a00 */
[----:B------:R-:W1:Y:S02]  /*06b0*/  LDC.64 R20, c[0x0][0x3d0] ;  /* 0x0000f400ff147b82 */ /* 0x000e640000000a00 */
[----:B---3--:R-:W-:-:S06]  /*06c0*/  @P1 IMAD.WIDE.U32 R28, R2, 0x10, R28 ;  /* 0x00000010021c1825 */ /* 0x008fcc00078e001c */
[----:B------:R-:W3:Y:S01]  /*06d0*/  LDC.64 R22, c[0x0][0x3d8] ;  /* 0x0000f600ff167b82 */ /* 0x000ee20000000a00 */
[----:B--2---:R2:W3:Y:S04]  /*06e0*/  @P0 LDG.E.128 R48, desc[UR6][R24.64] ;  /* 0x0000000618300981 */ /* 0x0044e8000c1e1d00 */
[----:B----4-:R4:W-:Y:S04]  /*06f0*/  @P3 STL.64 [R1+0x100], R40 ;  /* 0x0001002801003387 */ /* 0x0109e80000100a00 */
[----:B------:R0:W3:Y:S01]  /*0700*/  @P0 LDG.E.128 R44, desc[UR6][R26.64] ;  /* 0x000000061a2c0981 */ /* 0x0000e2000c1e1d00 */
[C---:B------:R-:W-:Y:S01]  /*0710*/  @P1 IMAD.WIDE.U32 R8, R2.reuse, 0x10, R8 ;  /* 0x0000001002081825 */ /* 0x040fe200078e0008 */
[----:B--2---:R-:W2:Y:S02]  /*0720*/  LDC.64 R24, c[0x0][0x3d0] ;  /* 0x0000f400ff187b82 */ /* 0x004ea40000000a00 */
[----:B------:R1:W-:Y:S04]  /*0730*/  @P3 STL.64 [R1+0x108], R42 ;  /* 0x0001082a01003387 */ /* 0x0003e80000100a00 */
[----:B----4-:R-:W4:Y:S02]  /*0740*/  LDL.64 R40, [R1+0xb0] ;  /* 0x0000b00001287983 */ /* 0x010f240000100a00 */
[----:B0-----:R-:W0:Y:S02]  /*0750*/  LDC.64 R26, c[0x0][0x3d0] ;  /* 0x0000f400ff1a7b82 */ /* 0x001e240000000a00 */
[----:B-1----:R-:W4:Y:S04]  /*0760*/  LDL.64 R42, [R1+0xb8] ;  /* 0x0000b800012a7983 */ /* 0x002f280000100a00 */
[----:B------:R1:W2:Y:S04]  /*0770*/  @P1 LDG.E.128 R32, desc[UR6][R28.64] ;  /* 0x000000061c201981 */ /* 0x0002a8000c1e1d00 */
[----:B------:R1:W-:Y:S04]  /*0780*/  @P3 STL.64 [R1+0xf0], R36 ;  /* 0x0000f02401003387 */ /* 0x0003e80000100a00 */
[----:B------:R0:W-:Y:S01]  /*0790*/  @P3 STL.64 [R1+0xf8], R38 ;  /* 0x0000f82601003387 */ /* 0x0001e20000100a00 */
[----:B------:R-:W-:Y:S01]  /*07a0*/  @P1 IADD3 R2, PT, PT, R2, 0x20, RZ ;  /* 0x0000002002021810 */ /* 0x000fe20007ffe0ff */
[----:B-1----:R-:W1:Y:S02]  /*07b0*/  LDC.64 R28, c[0x0][0x3d0] ;  /* 0x0000f400ff1c7b82 */ /* 0x002e640000000a00 */
[----:B------:R-:W2:Y:S04]  /*07c0*/  LDL.64 R36, [R1+0xa0] ;  /* 0x0000a00001247983 */ /* 0x000ea80000100a00 */
[----:B0-----:R-:W2:Y:S04]  /*07d0*/  LDL.64 R38, [R1+0xa8] ;  /* 0x0000a80001267983 */ /* 0x001ea80000100a00 */
[----:B------:R-:W-:Y:S04]  /*07e0*/  @P2 STL.64 [R1+0x120], R52 ;  /* 0x0001203401002387 */ /* 0x000fe80000100a00 */
[----:B------:R-:W-:Y:S04]  /*07f0*/  @P2 STL.64 [R1+0x128], R54 ;  /* 0x0001283601002387 */ /* 0x000fe80000100a00 */
[----:B---3--:R-:W-:Y:S04]  /*0800*/  @P0 STL.64 [R1+0xd0], R44 ;  /* 0x0000d02c01000387 */ /* 0x008fe80000100a00 */
[----:B------:R-:W-:Y:S04]  /*0810*/  @P0 STL.64 [R1+0xd8], R46 ;  /* 0x0000d82e01000387 */ /* 0x000fe80000100a00 */
[----:B------:R-:W-:Y:S04]  /*0820*/  @P0 STL.64 [R1+0xe0], R48 ;  /* 0x0000e03001000387 */ /* 0x000fe80000100a00 */
[----:B------:R-:W-:Y:S04]  /*0830*/  @P0 STL.64 [R1+0xe8], R50 ;  /* 0x0000e83201000387 */ /* 0x000fe80000100a00 */
[----:B----4-:R0:W3:Y:S01]  /*0840*/  @P1 LDG.E.128 R40, desc[UR6][R8.64] ;  /* 0x0000000608281981 */ /* 0x0100e2000c1e1d00 */
[----:B------:R-:W-:-:S04]  /*0850*/  @P6 IMAD.WIDE.U32 R10, R2, 0x10, R10 ;  /* 0x00000010020a6825 */ /* 0x000fc800078e000a */
[----:B------:R-:W-:Y:S01]  /*0860*/  @P6 IMAD.WIDE.U32 R12, R2, 0x10, R12 ;  /* 0x00000010020c6825 */ /* 0x000fe200078e000c */
[----:B--2---:R2:W-:Y:S01]  /*0870*/  @P1 STL.64 [R1+0xc0], R32 ;  /* 0x0000c02001001387 */ /* 0x0045e20000100a00 */
[----:B------:R-:W-:Y:S01]  /*0880*/  ISETP.GE.U32.AND P0, PT, R0, 0x140, PT ;  /* 0x000001400000780c */ /* 0x000fe20003f06070 */
[----:B0-----:R-:W0:Y:S02]  /*0890*/  LDC.64 R8, c[0x0][0x3d0] ;  /* 0x0000f400ff087b82 */ /* 0x001e240000000a00 */
[----:B------:R4:W-:Y:S04]  /*08a0*/  @P1 STL.64 [R1+0xc8], R34 ;  /* 0x0000c82201001387 */ /* 0x0009e80000100a00 */
[----:B------:R0:W3:Y:S04]  /*08b0*/  LDL.64 R84, [R1+0x90] ;  /* 0x0000900001547983 */ /* 0x0000e80000100a00 */
[----:B------:R0:W3:Y:S01]  /*08c0*/  LDL.64 R86, [R1+0x98] ;  /* 0x0000980001567983 */ /* 0x0000e20000100a00 */
[----:B------:R-:W-:Y:S01]  /*08d0*/  @P6 VIADD R2, R2, 0x20 ;  /* 0x0000002002026836 */ /* 0x000fe20000000000 */
[----:B--2---:R-:W2:Y:S02]  /*08e0*/  LDC.64 R32, c[0x0][0x3d8] ;  /* 0x0000f600ff207b82 */ /* 0x004ea40000000a00 */
[----:B------:R0:W2:Y:S04]  /*08f0*/  LDL.64 R72, [R1+0x70] ;  /* 0x0000700001487983 */ /* 0x0000a80000100a00 */
[----:B------:R0:W2:Y:S01]  /*0900*/  LDL.64 R74, [R1+0x78] ;  /* 0x00007800014a7983 */ /* 0x0000a20000100a00 */
[----:B------:R-:W-:Y:S01]  /*0910*/  ISETP.GE.U32.AND P3, PT, R0, 0x160, PT ;  /* 0x000001600000780c */ /* 0x000fe20003f66070 */
[----:B----4-:R-:W4:Y:S02]  /*0920*/  LDC.64 R34, c[0x0][0x3d8] ;  /* 0x0000f600ff227b82 */ /* 0x010f240000000a00 */
[----:B------:R0:W4:Y:S04]  /*0930*/  LDL.64 R76, [R1+0x80] ;  /* 0x00008000014c7983 */ /* 0x0001280000100a00 */
[----:B------:R0:W4:Y:S04]  /*0940*/  LDL.64 R78, [R1+0x88] ;  /* 0x00008800014e7983 */ /* 0x0001280000100a00 */
[----:B------:R0:W4:Y:S04]  /*0950*/  LDL.64 R60, [R1+0x50] ;  /* 0x00005000013c7983 */ /* 0x0001280000100a00 */
[----:B------:R0:W4:Y:S04]  /*0960*/  LDL.64 R62, [R1+0x58] ;  /* 0x00005800013e7983 */ /* 0x0001280000100a00 */
[----:B------:R0:W4:Y:S04]  /*0970*/  LDL.64 R64, [R1+0x60] ;  /* 0x0000600001407983 */ /* 0x0001280000100a00 */
[----:B------:R0:W4:Y:S04]  /*0980*/  LDL.64 R66, [R1+0x68] ;  /* 0x0000680001427983 */ /* 0x0001280000100a00 */
[----:B------:R0:W4:Y:S04]  /*0990*/  LDL.64 R80, [R1+0x180] ;  /* 0x0001800001507983 */ /* 0x0001280000100a00 */
[----:B------:R0:W4:Y:S04]  /*09a0*/  LDL.64 R82, [R1+0x188] ;  /* 0x0001880001527983 */ /* 0x0001280000100a00 */
[----:B------:R-:W4:Y:S04]  /*09b0*/  @P6 LDG.E.128 R36, desc[UR6][R10.64] ;  /* 0x000000060a246981 */ /* 0x000f28000c1e1d00 */
[----:B------:R0:W4:Y:S04]  /*09c0*/  LDL.64 R68, [R1+0x170] ;  /* 0x0001700001447983 */ /* 0x0001280000100a00 */
[----:B------:R0:W4:Y:S04]  /*09d0*/  LDL.64 R70, [R1+0x178] ;  /* 0x0001780001467983 */ /* 0x0001280000100a00 */
[----:B------:R0:W4:Y:S04]  /*09e0*/  LDL.64 R56, [R1+0x40] ;  /* 0x0000400001387983 */ /* 0x0001280000100a00 */
[----:B------:R0:W4:Y:S04]  /*09f0*/  LDL.64 R58, [R1+0x48] ;  /* 0x00004800013a7983 */ /* 0x0001280000100a00 */
[----:B------:R0:W4:Y:S04]  /*0a00*/  LDL.64 R52, [R1+0x30] ;  /* 0x0000300001347983 */ /* 0x0001280000100a00 */
[----:B------:R0:W4:Y:S01]  /*0a10*/  LDL.64 R54, [R1+0x38] ;  /* 0x0000380001367983 */ /* 0x0001220000100a00 */
[----:B------:R-:W-:-:S03]  /*0a20*/  @P4 IMAD.WIDE.U32 R14, R2, 0x10, R14 ;  /* 0x00000010020e4825 */ /* 0x000fc600078e000e */
[----:B------:R0:W4:Y:S04]  /*0a30*/  LDL.64 R48, [R1+0x20] ;  /* 0x0000200001307983 */ /* 0x0001280000100a00 */
[----:B------:R0:W4:Y:S01]  /*0a40*/  LDL.64 R50, [R1+0x28] ;  /* 0x0000280001327983 */ /* 0x0001220000100a00 */
[----:B------:R-:W-:-:S03]  /*0a50*/  @P4 IMAD.WIDE.U32 R30, R2, 0x10, R30 ;  /* 0x00000010021e4825 */ /* 0x000fc600078e001e */
[----:B------:R0:W4:Y:S04]  /*0a60*/  LDL.64 R44, [R1+0x10] ;  /* 0x00001000012c7983 */ /* 0x0001280000100a00 */
[----:B------:R0:W4:Y:S04]  /*0a70*/  LDL.64 R46, [R1+0x18] ;  /* 0x00001800012e7983 */ /* 0x0001280000100a00 */
[----:B---3--:R3:W-:Y:S04]  /*0a80*/  @P1 STL.64 [R1+0xb0], R40 ;  /* 0x0000b02801001387 */ /* 0x0087e80000100a00 */
[----:B------:R1:W-:Y:S04]  /*0a90*/  @P1 STL.64 [R1+0xb8], R42 ;  /* 0x0000b82a01001387 */ /* 0x0003e80000100a00 */
[----:B---3--:R3:W3:Y:S04]  /*0aa0*/  LDL.64 R40, [R1] ;  /* 0x0000000001287983 */ /* 0x0086e80000100a00 */
[----:B-1----:R1:W3:Y:S04]  /*0ab0*/  LDL.64 R42, [R1+0x8] ;  /* 0x00000800012a7983 */ /* 0x0022e80000100a00 */
[----:B------:R-:W3:Y:S04]  /*0ac0*/  @P6 LDG.E.128 R84, desc[UR6][R12.64] ;  /* 0x000000060c546981 */ /* 0x000ee8000c1e1d00 */
[----:B--2---:R-:W2:Y:S04]  /*0ad0*/  @P4 LDG.E.128 R72, desc[UR6][R14.64] ;  /* 0x000000060e484981 */ /* 0x004ea8000c1e1d00 */
[----:B----4-:R-:W4:Y:S01]  /*0ae0*/  @P4 LDG.E.128 R76, desc[UR6][R30.64] ;  /* 0x000000061e4c4981 */ /* 0x010f22000c1e1d00 */
[----:B------:R-:W-:-:S02]  /*0af0*/  @P4 IADD3 R2, PT, PT, R2, 0x20, RZ ;  /* 0x0000002002024810 */ /* 0x000fc40007ffe0ff */
[----:B------:R-:W-:-:S03]  /*0b00*/  ISETP.GE.U32.AND P2, PT, R0, 0x180, PT ;  /* 0x000001800000780c */ /* 0x000fc60003f46070 */
[----:B------:R-:W-:-:S04]  /*0b10*/  @P0 IMAD.WIDE.U32 R16, R2, 0x10, R16 ;  /* 0x0000001002100825 */ /* 0x000fc800078e0010 */
[C---:B------:R-:W-:Y:S01]  /*0b20*/  @P0 IMAD.WIDE.U32 R18, R2.reuse, 0x10, R18 ;  /* 0x0000001002120825 */ /* 0x040fe200078e0012 */
[----:B------:R-:W-:Y:S02]  /*0b30*/  @P0 IADD3 R2, PT, PT, R2, 0x20, RZ ;  /* 0x0000002002020810 */ /* 0x000fe40007ffe0ff */
[----:B------:R-:W-:Y:S02]  /*0b40*/  ISETP.GE.U32.AND P1, PT, R0, 0x1a0, PT ;  /* 0x000001a00000780c */ /* 0x000fe40003f26070 */
[----:B------:R-:W4:Y:S01]  /*0b50*/  @P0 LDG.E.128 R60, desc[UR6][R18.64] ;  /* 0x00000006123c0981 */ /* 0x000f22000c1e1d00 */
[----:B------:R-:W-:-:S03]  /*0b60*/  @P3 IMAD.WIDE.U32 R20, R2, 0x10, R20 ;  /* 0x0000001002143825 */ /* 0x000fc600078e0014 */
[----:B------:R-:W4:Y:S01]  /*0b70*/  @P0 LDG.E.128 R64, desc[UR6][R16.64] ;  /* 0x0000000610400981 */ /* 0x000f22000c1e1d00 */
[----:B------:R-:W-:-:S04]  /*0b80*/  @P3 IMAD.WIDE.U32 R22, R2, 0x10, R22 ;  /* 0x0000001002163825 */ /* 0x000fc800078e0016 */
[----:B------:R-:W-:Y:S01]  /*0b90*/  @P3 VIADD R2, R2, 0x20 ;  /* 0x0000002002023836 */ /* 0x000fe20000000000 */
[----:B------:R-:W4:Y:S03]  /*0ba0*/  @P5 LDG.E.128 R80, desc[UR6][R4.64] ;  /* 0x0000000604505981 */ /* 0x000f26000c1e1d00 */
[C---:B------:R-:W-:Y:S01]  /*0bb0*/  @P2 IMAD.WIDE.U32 R24, R2.reuse, 0x10, R24 ;  /* 0x0000001002182825 */ /* 0x040fe200078e0018 */
[----:B------:R0:W-:Y:S03]  /*0bc0*/  @P6 STL.64 [R1+0xa0], R36 ;  /* 0x0000a02401006387 */ /* 0x0001e60000100a00 */
[C---:B------:R-:W-:Y:S01]  /*0bd0*/  @P2 IMAD.WIDE.U32 R32, R2.reuse, 0x10, R32 ;  /* 0x0000001002202825 */ /* 0x040fe200078e0020 */
[----:B------:R-:W-:Y:S01]  /*0be0*/  @P2 IADD3 R2, PT, PT, R2, 0x20, RZ ;  /* 0x0000002002022810 */ /* 0x000fe20007ffe0ff */
[----:B------:R-:W4:Y:S01]  /*0bf0*/  @P5 LDG.E.128 R68, desc[UR6][R6.64] ;  /* 0x0000000606445981 */ /* 0x000f22000c1e1d00 */
[----:B0-----:R-:W0:Y:S03]  /*0c00*/  LDC.64 R36, c[0x0][0x3d8] ;  /* 0x0000f600ff247b82 */ /* 0x001e260000000a00 */
[----:B------:R-:W4:Y:S01]  /*0c10*/  @P3 LDG.E.128 R56, desc[UR6][R20.64] ;  /* 0x0000000614383981 */ /* 0x000f22000c1e1d00 */
[----:B------:R-:W-:-:S03]  /*0c20*/  @P1 IMAD.WIDE.U32 R26, R2, 0x10, R26 ;  /* 0x00000010021a1825 */ /* 0x000fc600078e001a */
[----:B------:R1:W-:Y:S04]  /*0c30*/  @P6 STL.64 [R1+0xa8], R38 ;  /* 0x0000a82601006387 */ /* 0x0003e80000100a00 */
[----:B------:R-:W4:Y:S01]  /*0c40*/  @P3 LDG.E.128 R52, desc[UR6][R22.64] ;  /* 0x0000000616343981 */ /* 0x000f22000c1e1d00 */
[----:B-1----:R-:W1:Y:S03]  /*0c50*/  LDC.64 R38, c[0x0][0x3d8] ;  /* 0x0000f600ff267b82 */ /* 0x002e660000000a00 */
[----:B------:R-:W4:Y:S04]  /*0c60*/  @P2 LDG.E.128 R48, desc[UR6][R24.64] ;  /* 0x0000000618302981 */ /* 0x000f28000c1e1d00 */
[----:B------:R-:W4:Y:S01]  /*0c70*/  @P2 LDG.E.128 R44, desc[UR6][R32.64] ;  /* 0x00000006202c2981 */ /* 0x000f22000c1e1d00 */
[C---:B------:R-:W-:Y:S01]  /*0c80*/  @P1 IMAD.WIDE.U32 R34, R2.reuse, 0x10, R34 ;  /* 0x0000001002221825 */ /* 0x040fe200078e0022 */
[----:B------:R-:W-:-:S04]  /*0c90*/  @P1 IADD3 R2, PT, PT, R2, 0x20, RZ ;  /* 0x0000002002021810 */ /* 0x000fc80007ffe0ff */
[----:B------:R0:W5:Y:S04]  /*0ca0*/  @P1 LDG.E.128 R244, desc[UR6][R34.64] ;  /* 0x0000000622f41981 */ /* 0x000168000c1e1d00 */
[----:B---3--:R-:W3:Y:S04]  /*0cb0*/  @P1 LDG.E.128 R40, desc[UR6][R26.64] ;  /* 0x000000061a281981 */ /* 0x008ee8000c1e1d00 */
[----:B------:R-:W-:Y:S04]  /*0cc0*/  @P6 STL.64 [R1+0x90], R84 ;  /* 0x0000905401006387 */ /* 0x000fe80000100a00 */
[----:B------:R1:W-:Y:S01]  /*0cd0*/  @P6 STL.64 [R1+0x98], R86 ;  /* 0x0000985601006387 */ /* 0x0003e20000100a00 */
[----:B------:R-:W-:-:S03]  /*0ce0*/  ISETP.GE.U32.AND P6, PT, R0, 0x1c0, PT ;  /* 0x000001c00000780c */ /* 0x000fc60003fc6070 */
[----:B--2---:R2:W-:Y:S04]  /*0cf0*/  @P4 STL.64 [R1+0x70], R72 ;  /* 0x0000704801004387 */ /* 0x0045e80000100a00 */
[----:B------:R2:W-:Y:S04]  /*0d00*/  @P4 STL.64 [R1+0x78], R74 ;  /* 0x0000784a01004387 */ /* 0x0005e80000100a00 */
[----:B----4-:R2:W-:Y:S04]  /*0d10*/  @P4 STL.64 [R1+0x80], R76 ;  /* 0x0000804c01004387 */ /* 0x0105e80000100a00 */
[----:B------:R2:W-:Y:S01]  /*0d20*/  @P4 STL.64 [R1+0x88], R78 ;  /* 0x0000884e01004387 */ /* 0x0005e20000100a00 */
[----:B------:R-:W-:Y:S01]  /*0d30*/  ISETP.GE.U32.AND P4, PT, R0, 0x1e0, PT ;  /* 0x000001e00000780c */ /* 0x000fe20003f86070 */
[----:B------:R-:W-:-:S04]  /*0d40*/  @P6 IMAD.WIDE.U32 R28, R2, 0x10, R28 ;  /* 0x00000010021c6825 */ /* 0x000fc800078e001c */
[C---:B0-----:R-:W-:Y:S01]  /*0d50*/  @P6 IMAD.WIDE.U32 R36, R2.reuse, 0x10, R36 ;  /* 0x0000001002246825 */ /* 0x041fe200078e0024 */
[----:B------:R2:W5:Y:S03]  /*0d60*/  @P6 LDG.E.128 R240, desc[UR6][R28.64] ;  /* 0x000000061cf06981 */ /* 0x000566000c1e1d00 */
[----:B------:R-:W-:Y:S01]  /*0d70*/  @P6 VIADD R2, R2, 0x20 ;  /* 0x0000002002026836 */ /* 0x000fe20000000000 */
[----:B------:R2:W5:Y:S03]  /*0d80*/  @P6 LDG.E.128 R236, desc[UR6][R36.64] ;  /* 0x0000000624ec6981 */ /* 0x000566000c1e1d00 */
[----:B------:R-:W-:-:S04]  /*0d90*/  @P4 IMAD.WIDE.U32 R8, R2, 0x10, R8 ;  /* 0x0000001002084825 */ /* 0x000fc800078e0008 */
[----:B-1----:R-:W-:Y:S01]  /*0da0*/  @P4 IMAD.WIDE.U32 R38, R2, 0x10, R38 ;  /* 0x0000001002264825 */ /* 0x002fe200078e0026 */
[----:B------:R2:W5:Y:S04]  /*0db0*/  @P4 LDG.E.128 R232, desc[UR6][R8.64] ;  /* 0x0000000608e84981 */ /* 0x000568000c1e1d00 */
[----:B------:R2:W5:Y:S04]  /*0dc0*/  @P4 LDG.E.128 R228, desc[UR6][R38.64] ;  /* 0x0000000626e44981 */ /* 0x000568000c1e1d00 */
        /* <DEDUP_REMOVED lines=72> */
[----:B------:R-:W-:Y:S02]  /*1250*/  @P4 IADD3 R2, PT, PT, R2, 0x20, RZ ;  /* 0x0000002002024810 */ /* 0x000fe40007ffe0ff */
[----:B------:R-:W-:Y:S02]  /*1260*/  CS2R R92, SRZ ;  /* 0x00000000005c7805 */ /* 0x000fe4000001ff00 */
[----:B------:R-:W-:Y:S02]  /*1270*/  CS2R R90, SRZ ;  /* 0x00000000005a7805 */ /* 0x000fe4000001ff00 */
[----:B------:R-:W-:Y:S02]  /*1280*/  CS2R R88, SRZ ;  /* 0x0000000000587805 */ /* 0x000fe4000001ff00 */
[----:B------:R-:W-:-:S02]  /*1290*/  CS2R R86, SRZ ;  /* 0x0000000000567805 */ /* 0x000fc4000001ff00 */
[----:B------:R-:W-:Y:S01]  /*12a0*/  CS2R R84, SRZ ;  /* 0x0000000000547805 */ /* 0x000fe2000001ff00 */
[----:B---3--:R2:W-:Y:S04]  /*12b0*/  @P1 STL.64 [R1], R40 ;  /* 0x0000002801001387 */ /* 0x0085e80000100a00 */
[----:B------:R2:W-:Y:S01]  /*12c0*/  @P1 STL.64 [R1+0x8], R42 ;  /* 0x0000082a01001387 */ /* 0x0005e20000100a00 */
[----:B------:R-:W-:Y:S05]  /*12d0*/  @!P0 BRA `(.L_x_39287) ;  /* 0x0000007c00888947 */ /* 0x000fea0003800000 */
        /* <DEDUP_REMOVED lines=71> */
.L_x_39286:
        /* <DEDUP_REMOVED lines=54> */
[----:B------:R-:W-:Y:S01]  /*1ab0*/  ISETP.GE.U32.AND P2, PT, R0, 0x80, PT ;  /* 0x000000800000780c */ /* 0x000fe20003f46070 */
[----:B------:R-:W5:Y:S01]  /*1ac0*/  @P5 LDG.E.128 R84, desc[UR6][R4.64] ;  /* 0x0000000604545981 */ /* 0x000f62000c1e1d00 */
[----:B---3--:R-:W-:Y:S01]  /*1ad0*/  MOV R56, R52 ;  /* 0x0000003400387202 */ /* 0x008fe20000000f00 */
[----:B------:R-:W-:Y:S01]  /*1ae0*/  IMAD.MOV.U32 R57, RZ, RZ, R51 ;  /* 0x000000ffff397224 */ /* 0x000fe200078e0033 */
[----:B----4-:R-:W-:-:S02]  /*1af0*/  MOV R58, R50 ;  /* 0x00000032003a7202 */ /* 0x010fc40000000f00 */
        /* <DEDUP_REMOVED lines=13> */
[----:B--2---:R-:W2:Y:S01]  /*1bd0*/  LDC.64 R8, c[0x0][0x3d0] ;  /* 0x0000f400ff087b82 */ /* 0x004ea20000000a00 */
        /* <DEDUP_REMOVED lines=10> */
[----:B------:R-:W2:Y:S04]  /*1c80*/  LDL R24, [R1+0x138] ;  /* 0x0001380001187983 */ /* 0x000ea80000100800 */
[----:B------:R-:W2:Y:S04]  /*1c90*/  LDL R3, [R1+0x13c] ;  /* 0x00013c0001037983 */ /* 0x000ea80000100800 */
[----:B---3--:R3:W-:Y:S04]  /*1ca0*/  @P5 STL.64 [R1+0x170], R56 ;  /* 0x0001703801005387 */ /* 0x0087e80000100a00 */
[----:B------:R1:W-:Y:S01]  /*1cb0*/  @P5 STL.64 [R1+0x178], R58 ;  /* 0x0001783a01005387 */ /* 0x0003e20000100a00 */
[----:B---3--:R-:W-:Y:S01]  /*1cc0*/  IMAD.MOV.U32 R56, RZ, RZ, R52 ;  /* 0x000000ffff387224 */ /* 0x008fe200078e0034 */
[----:B------:R-:W-:-:S02]  /*1cd0*/  MOV R57, R51 ;  /* 0x0000003300397202 */ /* 0x000fc40000000f00 */
[----:B-1----:R-:W-:Y:S01]  /*1ce0*/  MOV R58, R50 ;  /* 0x00000032003a7202 */ /* 0x002fe20000000f00 */
        /* <DEDUP_REMOVED lines=16> */
[----:B----4-:R-:W-:Y:S01]  /*1df0*/  IMAD.MOV.U32 R29, RZ, RZ, R25 ;  /* 0x000000ffff1d7224 */ /* 0x010fe200078e0019 */
[----:B------:R-:W-:Y:S01]  /*1e00*/  MOV R31, R27 ;  /* 0x0000001b001f7202 */ /* 0x000fe20000000f00 */
[----:B------:R-:W4:Y:S01]  /*1e10*/  LDL R25, [R1+0x54] ;  /* 0x0000540001197983 */ /* 0x000f220000100800 */
[----:B--2---:R-:W-:-:S02]  /*1e20*/  MOV R30, R26 ;  /* 0x0000001a001e7202 */ /* 0x004fc40000000f00 */
[----:B------:R-:W-:Y:S01]  /*1e30*/  MOV R28, R24 ;  /* 0x00000018001c7202 */ /* 0x000fe20000000f00 */
[----:B------:R-:W2:Y:S01]  /*1e40*/  LDL R26, [R1+0x50] ;  /* 0x00005000011a7983 */ /* 0x000ea20000100800 */
[----:B------:R-:W-:-:S03]  /*1e50*/  MOV R27, R3 ;  /* 0x00000003001b7202 */ /* 0x000fc60000000f00 */
[----:B------:R-:W4:Y:S04]  /*1e60*/  LDL R24, [R1+0x58] ;  /* 0x0000580001187983 */ /* 0x000f280000100800 */
[----:B------:R-:W4:Y:S01]  /*1e70*/  LDL R3, [R1+0x5c] ;  /* 0x00005c0001037983 */ /* 0x000f220000100800 */
[----:B------:R-:W-:-:S04]  /*1e80*/  @P0 IMAD.WIDE.U32 R14, R2, 0x10, R14 ;  /* 0x00000010020e0825 */ /* 0x000fc800078e000e */
[----:B------:R-:W-:Y:S01]  /*1e90*/  @P0 VIADD R2, R2, 0x20 ;  /* 0x0000002002020836 */ /* 0x000fe20000000000 */
[----:B------:R-:W-:Y:S01]  /*1ea0*/  ISETP.GE.U32.AND P6, PT, R0, 0xa0, PT ;  /* 0x000000a00000780c */ /* 0x000fe20003fc6070 */
[----:B------:R0:W5:Y:S02]  /*1eb0*/  @P0 LDG.E.128 R88, desc[UR6][R14.64] ;  /* 0x000000060e580981 */ /* 0x000164000c1e1d00 */
[C---:B------:R-:W-:Y:S02]  /*1ec0*/  @P1 IMAD.WIDE.U32 R16, R2.reuse, 0x10, R16 ;  /* 0x0000001002101825 */ /* 0x040fe400078e0010 */
[----:B---3--:R3:W-:Y:S02]  /*1ed0*/  @P0 STL.64 [R1+0x160], R56 ;  /* 0x0001603801000387 */ /* 0x0087e40000100a00 */
[----:B------:R-:W-:-:S06]  /*1ee0*/  @P1 IMAD.WIDE.U32 R18, R2, 0x10, R18 ;  /* 0x0000001002121825 */ /* 0x000fcc00078e0012 */
[----:B------:R-:W1:Y:S01]  /*1ef0*/  @P6 LDC.64 R6, c[0x0][0x440] ;  /* 0x00011000ff066b82 */ /* 0x000e620000000a00 */
[----:B------:R3:W-:Y:S01]  /*1f00*/  @P0 STL.64 [R1+0x168], R58 ;  /* 0x0001683a01000387 */ /* 0x0007e20000100a00 */
[----:B0-----:R-:W-:Y:S01]  /*1f10*/  @P1 IMAD.WIDE.U32 R20, R2, 0x10, R20 ;  /* 0x0000001002141825 */ /* 0x001fe200078e0014 */
[----:B------:R-:W-:-:S05]  /*1f20*/  ISETP.GE.U32.AND P3, PT, R0, 0xc0, PT ;  /* 0x000000c00000780c */ /* 0x000fca0003f66070 */
[----:B------:R-:W0:Y:S01]  /*1f30*/  LDC.64 R14, c[0x0][0x3d0] ;  /* 0x0000f400ff0e7b82 */ /* 0x000e220000000a00 */
[----:B---3--:R-:W-:Y:S01]  /*1f40*/  IMAD.MOV.U32 R56, RZ, RZ, R52 ;  /* 0x000000ffff387224 */ /* 0x008fe200078e0034 */
[----:B------:R-:W-:Y:S01]  /*1f50*/  MOV R57, R51 ;  /* 0x0000003300397202 */ /* 0x000fe20000000f00 */
[----:B------:R3:W5:Y:S01]  /*1f60*/  @P1 LDG.E.128 R92, desc[UR6][R20.64] ;  /* 0x00000006145c1981 */ /* 0x000762000c1e1d00 */
        /* <DEDUP_REMOVED lines=10> */
[----:B------:R4:W4:Y:S01]  /*2010*/  @P0 LDG.E.128 R56, desc[UR6][R12.64] ;  /* 0x000000060c380981 */ /* 0x000922000c1e1d00 */
[----:B------:R-:W-:Y:S01]  /*2020*/  @P1 IADD3 R2, PT, PT, R2, 0x20, RZ ;  /* 0x0000002002021810 */ /* 0x000fe20007ffe0ff */
[----:B---3--:R-:W3:Y:S03]  /*2030*/  LDC.64 R20, c[0x0][0x3d0] ;  /* 0x0000f400ff147b82 */ /* 0x008ee60000000a00 */
[----:B------:R1:W3:Y:S01]  /*2040*/  @P1 LDG.E.128 R64, desc[UR6][R16.64] ;  /* 0x0000000610401981 */ /* 0x0002e2000c1e1d00 */
[----:B------:R-:W-:Y:S01]  /*2050*/  MOV R44, R30 ;  /* 0x0000001e002c7202 */ /* 0x000fe20000000f00 */
[----:B------:R-:W-:Y:S01]  /*2060*/  IMAD.MOV.U32 R43, RZ, RZ, R29 ;  /* 0x000000ffff2b7224 */ /* 0x000fe200078e001d */
[----:B------:R-:W-:Y:S01]  /*2070*/  MOV R42, R28 ;  /* 0x0000001c002a7202 */ /* 0x000fe20000000f00 */
[----:B--2---:R-:W-:Y:S01]  /*2080*/  IMAD.MOV.U32 R30, RZ, RZ, R26 ;  /* 0x000000ffff1e7224 */ /* 0x004fe200078e001a */
[----:B------:R-:W-:Y:S01]  /*2090*/  MOV R31, R27 ;  /* 0x0000001b001f7202 */ /* 0x000fe20000000f00 */
[----:B------:R-:W2:Y:S01]  /*20a0*/  LDL R26, [R1+0x124] ;  /* 0x00012400011a7983 */ /* 0x000ea20000100800 */
[----:B----4-:R-:W-:Y:S01]  /*20b0*/  MOV R29, R25 ;  /* 0x00000019001d7202 */ /* 0x010fe20000000f00 */
[----:B------:R-:W4:Y:S01]  /*20c0*/  @P3 LDC.64 R12, c[0x0][0x440] ;  /* 0x00011000ff0c3b82 */ /* 0x000f220000000a00 */
[----:B------:R-:W-:Y:S01]  /*20d0*/  MOV R28, R24 ;  /* 0x00000018001c7202 */ /* 0x000fe20000000f00 */
[----:B------:R-:W4:Y:S04]  /*20e0*/  LDL R27, [R1+0x120] ;  /* 0x00012000011b7983 */ /* 0x000f280000100800 */
[----:B------:R-:W2:Y:S01]  /*20f0*/  LDL R25, [R1+0x128] ;  /* 0x0001280001197983 */ /* 0x000ea20000100800 */
[----:B------:R-:W-:Y:S01]  /*2100*/  @P2 IMAD.WIDE.U32 R22, R2, 0x10, R22 ;  /* 0x0000001002162825 */ /* 0x000fe200078e0016 */
[----:B------:R-:W-:Y:S01]  /*2110*/  ISETP.GE.U32.AND P4, PT, R0, 0xe0, PT ;  /* 0x000000e00000780c */ /* 0x000fe20003f86070 */
[----:B-1----:R-:W1:Y:S01]  /*2120*/  LDC.64 R16, c[0x0][0x3d8] ;  /* 0x0000f600ff107b82 */ /* 0x002e620000000a00 */
[----:B------:R-:W2:Y:S01]  /*2130*/  LDL R24, [R1+0x12c] ;  /* 0x00012c0001187983 */ /* 0x000ea20000100800 */
[----:B------:R-:W-:-:S03]  /*2140*/  MOV R60, R44 ;  /* 0x0000002c003c7202 */ /* 0x000fc60000000f00 */
[----:B------:R0:W-:Y:S04]  /*2150*/  @P0 STL.64 [R1+0x150], R56 ;  /* 0x0001503801000387 */ /* 0x0001e80000100a00 */
[----:B------:R1:W-:Y:S04]  /*2160*/  @P0 STL.64 [R1+0x158], R58 ;  /* 0x0001583a01000387 */ /* 0x0003e80000100a00 */
[----:B------:R-:W2:Y:S01]  /*2170*/  LDL R51, [R1+0xe4] ;  /* 0x0000e40001337983 */ /* 0x000ea20000100800 */
[----:B0-----:R-:W-:-:S03]  /*2180*/  MOV R57, R31 ;  /* 0x0000001f00397202 */ /* 0x001fc60000000f00 */
[----:B------:R-:W2:Y:S01]  /*2190*/  LDL R50, [R1+0xe8] ;  /* 0x0000e80001327983 */ /* 0x000ea20000100800 */
[----:B-1----:R-:W-:Y:S01]  /*21a0*/  MOV R59, R43 ;  /* 0x0000002b003b7202 */ /* 0x002fe20000000f00 */
[----:B------:R-:W-:Y:S02]  /*21b0*/  IMAD.MOV.U32 R58, RZ, RZ, R42 ;  /* 0x000000ffff3a7224 */ /* 0x000fe400078e002a */
[----:B------:R-:W2:Y:S04]  /*21c0*/  LDL R49, [R1+0xec] ;  /* 0x0000ec0001317983 */ /* 0x000ea80000100800 */
[----:B------:R-:W2:Y:S04]  /*21d0*/  LDL R52, [R1+0xe0] ;  /* 0x0000e00001347983 */ /* 0x000ea80000100800 */
[----:B---3--:R0:W-:Y:S04]  /*21e0*/  @P1 STL.64 [R1+0x140], R64 ;  /* 0x0001404001001387 */ /* 0x0081e80000100a00 */
[----:B------:R1:W-:Y:S01]  /*21f0*/  @P1 STL.64 [R1+0x148], R66 ;  /* 0x0001484201001387 */ /* 0x0003e20000100a00 */
[----:B0-----:R-:W-:Y:S01]  /*2200*/  MOV R64, R60 ;  /* 0x0000003c00407202 */ /* 0x001fe20000000f00 */
[----:B------:R-:W-:Y:S01]  /*2210*/  IMAD.MOV.U32 R65, RZ, RZ, R59 ;  /* 0x000000ffff417224 */ /* 0x000fe200078e003b */
[----:B-1----:R-:W-:-:S02]  /*2220*/  MOV R66, R58 ;  /* 0x0000003a00427202 */ /* 0x002fc40000000f00 */
[----:B------:R-:W-:-:S06]  /*2230*/  MOV R67, R57 ;  /* 0x0000003900437202 */ /* 0x000fcc0000000f00 */
[----:B------:R0:W3:Y:S01]  /*2240*/  @P1 LDG.E.128 R64, desc[UR6][R18.64] ;  /* 0x0000000612401981 */ /* 0x0000e2000c1e1d00 */
[----:B----4-:R-:W-:Y:S01]  /*2250*/  MOV R56, R27 ;  /* 0x0000001b00387202 */ /* 0x010fe20000000f00 */
[----:B--2---:R-:W-:Y:S01]  /*2260*/  IMAD.MOV.U32 R55, RZ, RZ, R26 ;  /* 0x000000ffff377224 */ /* 0x004fe200078e001a */
[----:B------:R-:W-:Y:S01]  /*2270*/  MOV R53, R24 ;  /* 0x0000001800357202 */ /* 0x000fe20000000f00 */
[----:B------:R-:W1:Y:S01]  /*2280*/  @P2 LDC.64 R26, c[0x0][0x440] ;  /* 0x00011000ff1a2b82 */ /* 0x000e620000000a00 */
[----:B------:R-:W-:Y:S01]  /*2290*/  MOV R54, R25 ;  /* 0x0000001900367202 */ /* 0x000fe20000000f00 */
[----:B------:R-:W-:Y:S01]  /*22a0*/  IMAD.MOV.U32 R60, RZ, RZ, R56 ;  /* 0x000000ffff3c7224 */ /* 0x000fe200078e0038 */
[----:B------:R-:W-:Y:S01]  /*22b0*/  MOV R59, R55 ;  /* 0x00000037003b7202 */ /* 0x000fe20000000f00 */
[----:B------:R-:W-:Y:S01]  /*22c0*/  IMAD.MOV.U32 R57, RZ, RZ, R53 ;  /* 0x000000ffff397224 */ /* 0x000fe200078e0035 */
[----:B------:R-:W-:Y:S01]  /*22d0*/  MOV R58, R54 ;  /* 0x00000036003a7202 */ /* 0x000fe20000000f00 */
[----:B------:R-:W-:Y:S01]  /*22e0*/  IMAD.MOV.U32 R54, RZ, RZ, R46 ;  /* 0x000000ffff367224 */ /* 0x000fe200078e002e */
[----:B------:R-:W-:Y:S01]  /*22f0*/  MOV R56, R48 ;  /* 0x0000003000387202 */ /* 0x000fe20000000f00 */
[----:B------:R-:W2:Y:S01]  /*2300*/  LDC.64 R24, c[0x0][0x3d8] ;  /* 0x0000f600ff187b82 */ /* 0x000ea20000000a00 */
[----:B------:R-:W-:Y:S01]  /*2310*/  MOV R55, R47 ;  /* 0x0000002f00377202 */ /* 0x000fe20000000f00 */
[----:B------:R-:W-:Y:S01]  /*2320*/  IMAD.MOV.U32 R47, RZ, RZ, R38 ;  /* 0x000000ffff2f7224 */ /* 0x000fe200078e0026 */
[----:B------:R-:W-:Y:S01]  /*2330*/  MOV R53, R45 ;  /* 0x0000002d00357202 */ /* 0x000fe20000000f00 */
[----:B------:R-:W4:Y:S01]  /*2340*/  LDL R38, [R1+0xf8] ;  /* 0x0000f80001267983 */ /* 0x000f220000100800 */
[----:B------:R-:W-:-:S02]  /*2350*/  MOV R48, R39 ;  /* 0x0000002700307202 */ /* 0x000fc40000000f00 */
[----:B------:R-:W-:Y:S01]  /*2360*/  MOV R46, R37 ;  /* 0x00000025002e7202 */ /* 0x000fe20000000f00 */
[----:B------:R-:W2:Y:S01]  /*2370*/  LDL R39, [R1+0xf4] ;  /* 0x0000f40001277983 */ /* 0x000ea20000100800 */
[----:B------:R-:W-:Y:S01]  /*2380*/  MOV R45, R36 ;  /* 0x00000024002d7202 */ /* 0x000fe20000000f00 */
[----:B------:R-:W-:Y:S01]  /*2390*/  IMAD.MOV.U32 R44, RZ, RZ, R29 ;  /* 0x000000ffff2c7224 */ /* 0x000fe200078e001d */
[----:B------:R-:W-:Y:S01]  /*23a0*/  MOV R43, R28 ;  /* 0x0000001c002b7202 */ /* 0x000fe20000000f00 */
[----:B------:R-:W4:Y:S01]  /*23b0*/  LDL R37, [R1+0xfc] ;  /* 0x0000fc0001257983 */ /* 0x000f220000100800 */
[----:B------:R-:W4:Y:S03]  /*23c0*/  LDC.64 R28, c[0x0][0x3d0] ;  /* 0x0000f400ff1c7b82 */ /* 0x000f260000000a00 */
[----:B------:R-:W4:Y:S01]  /*23d0*/  LDL R36, [R1+0xf0] ;  /* 0x0000f00001247983 */ /* 0x000f220000100800 */
[----:B------:R-:W-:Y:S01]  /*23e0*/  MOV R42, R30 ;  /* 0x0000001e002a7202 */ /* 0x000fe20000000f00 */
[----:B-1----:R-:W-:-:S03]  /*23f0*/  @P2 IMAD.WIDE.U32 R26, R2, 0x10, R26 ;  /* 0x00000010021a2825 */ /* 0x002fc600078e001a */
[----:B------:R-:W1:Y:S01]  /*2400*/  LDC.64 R30, c[0x0][0x3d8] ;  /* 0x0000f600ff1e7b82 */ /* 0x000e620000000a00 */
[----:B------:R-:W-:Y:S01]  /*2410*/  ISETP.GE.U32.AND P0, PT, R0, 0x100, PT ;  /* 0x000001000000780c */ /* 0x000fe20003f06070 */
[----:B------:R-:W5:Y:S06]  /*2420*/  @P2 LDG.E.128 R96, desc[UR6][R26.64] ;  /* 0x000000061a602981 */ /* 0x000f6c000c1e1d00 */
[----:B0-----:R-:W0:Y:S01]  /*2430*/  @P4 LDC.64 R18, c[0x0][0x440] ;  /* 0x00011000ff124b82 */ /* 0x001e220000000a00 */
        /* <DEDUP_REMOVED lines=16> */
[----:B------:R-:W-:Y:S01]  /*2540*/  MOV R53, R45 ;  /* 0x0000002d00357202 */ /* 0x000fe20000000f00 */
[----:B----4-:R-:W-:Y:S01]  /*2550*/  IMAD.MOV.U32 R45, RZ, RZ, R36 ;  /* 0x000000ffff2d7224 */ /* 0x010fe200078e0024 */
[----:B------:R-:W-:Y:S01]  /*2560*/  MOV R47, R38 ;  /* 0x00000026002f7202 */ /* 0x000fe20000000f00 */
[----:B------:R-:W4:Y:S01]  /*2570*/  LDL R36, [R1+0x40] ;  /* 0x0000400001247983 */ /* 0x000f220000100800 */
[----:B------:R-:W-:Y:S01]  /*2580*/  MOV R46, R37 ;  /* 0x00000025002e7202 */ /* 0x000fe20000000f00 */
[----:B------:R-:W-:Y:S01]  /*2590*/  @P2 IMAD.WIDE.U32 R24, R2, 0x10, R24 ;  /* 0x0000001002182825 */ /* 0x000fe200078e0018 */
[----:B-1----:R-:W1:Y:S01]  /*25a0*/  LDC.64 R22, c[0x0][0x3d8] ;  /* 0x0000f600ff167b82 */ /* 0x002e620000000a00 */
[----:B------:R-:W4:Y:S04]  /*25b0*/  LDL R37, [R1+0x4c] ;  /* 0x00004c0001257983 */ /* 0x000f280000100800 */
[----:B------:R-:W4:Y:S04]  /*25c0*/  LDL R38, [R1+0x48] ;  /* 0x0000480001267983 */ /* 0x000f280000100800 */
[----:B---3--:R3:W-:Y:S04]  /*25d0*/  @P2 STL.64 [R1+0x120], R64 ;  /* 0x0001204001002387 */ /* 0x0087e80000100a00 */
[----:B------:R0:W-:Y:S01]  /*25e0*/  @P2 STL.64 [R1+0x128], R66 ;  /* 0x0001284201002387 */ /* 0x0001e20000100a00 */
[----:B---3--:R-:W-:-:S02]  /*25f0*/  MOV R64, R60 ;  /* 0x0000003c00407202 */ /* 0x008fc40000000f00 */
[----:B------:R-:W-:Y:S01]  /*2600*/  MOV R65, R59 ;  /* 0x0000003b00417202 */ /* 0x000fe20000000f00 */
[----:B0-----:R-:W-:Y:S01]  /*2610*/  IMAD.MOV.U32 R66, RZ, RZ, R58 ;  /* 0x000000ffff427224 */ /* 0x001fe200078e003a */
        /* <DEDUP_REMOVED lines=10> */
[----:B------:R-:W-:Y:S01]  /*26c0*/  MOV R53, R46 ;  /* 0x0000002e00357202 */ /* 0x000fe20000000f00 */
[----:B0-----:R-:W0:Y:S01]  /*26d0*/  @P0 LDC.64 R24, c[0x0][0x440] ;  /* 0x00011000ff180b82 */ /* 0x001e220000000a00 */
[----:B------:R-:W-:Y:S01]  /*26e0*/  @P2 IADD3 R2, PT, PT, R2, 0x20, RZ ;  /* 0x0000002002022810 */ /* 0x000fe20007ffe0ff */
[----:B------:R-:W4:Y:S04]  /*26f0*/  LDL R46, [R1+0x98] ;  /* 0x00009800012e7983 */ /* 0x000f280000100800 */
[----:B------:R-:W2:Y:S04]  /*2700*/  LDL R48, [R1+0x90] ;  /* 0x0000900001307983 */ /* 0x000ea80000100800 */
[----:B------:R-:W4:Y:S01]  /*2710*/  LDL R47, [R1+0x94] ;  /* 0x00009400012f7983 */ /* 0x000f220000100800 */
[----:B------:R-:W-:-:S03]  /*2720*/  @P6 IMAD.WIDE.U32 R28, R2, 0x10, R28 ;  /* 0x00000010021c6825 */ /* 0x000fc600078e001c */
[----:B---3--:R3:W-:Y:S04]  /*2730*/  @P2 STL.64 [R1+0x110], R64 ;  /* 0x0001104001002387 */ /* 0x0087e80000100a00 */
[----:B------:R1:W-:Y:S01]  /*2740*/  @P2 STL.64 [R1+0x118], R66 ;  /* 0x0001184201002387 */ /* 0x0003e20000100a00 */
[----:B---3--:R-:W-:Y:S02]  /*2750*/  MOV R64, R60 ;  /* 0x0000003c00407202 */ /* 0x008fe40000000f00 */
[----:B------:R-:W-:Y:S01]  /*2760*/  MOV R65, R59 ;  /* 0x0000003b00417202 */ /* 0x000fe20000000f00 */
[----:B-1----:R-:W-:Y:S01]  /*2770*/  IMAD.MOV.U32 R66, RZ, RZ, R58 ;  /* 0x000000ffff427224 */ /* 0x002fe200078e003a */
[----:B------:R-:W-:-:S06]  /*2780*/  MOV R67, R57 ;  /* 0x0000003900437202 */ /* 0x000fcc0000000f00 */
[----:B------:R1:W3:Y:S01]  /*2790*/  @P6 LDG.E.128 R64, desc[UR6][R28.64] ;  /* 0x000000061c406981 */ /* 0x0002e2000c1e1d00 */
[----:B------:R-:W-:Y:S01]  /*27a0*/  MOV R60, R56 ;  /* 0x00000038003c7202 */ /* 0x000fe20000000f00 */
[----:B------:R-:W-:Y:S01]  /*27b0*/  IMAD.MOV.U32 R58, RZ, RZ, R54 ;  /* 0x000000ffff3a7224 */ /* 0x000fe200078e0036 */
[----:B------:R-:W-:Y:S01]  /*27c0*/  MOV R59, R55 ;  /* 0x00000037003b7202 */ /* 0x000fe20000000f00 */
[----:B------:R-:W-:Y:S01]  /*27d0*/  IMAD.MOV.U32 R54, RZ, RZ, R50 ;  /* 0x000000ffff367224 */ /* 0x000fe200078e0032 */
[----:B------:R-:W-:Y:S01]  /*27e0*/  MOV R57, R53 ;  /* 0x0000003500397202 */ /* 0x000fe20000000f00 */
[----:B------:R-:W2:Y:S01]  /*27f0*/  LDL R50, [R1+0xd8] ;  /* 0x0000d80001327983 */ /* 0x000ea20000100800 */
[----:B------:R-:W-:Y:S02]  /*2800*/  MOV R56, R52 ;  /* 0x0000003400387202 */ /* 0x000fe40000000f00 */
[----:B------:R-:W-:Y:S01]  /*2810*/  MOV R55, R51 ;  /* 0x0000003300377202 */ /* 0x000fe20000000f00 */
[----:B------:R-:W4:Y:S01]  /*2820*/  LDL R52, [R1+0xd0] ;  /* 0x0000d00001347983 */ /* 0x000f220000100800 */
[----:B------:R-:W-:Y:S01]  /*2830*/  MOV R53, R49 ;  /* 0x0000003100357202 */ /* 0x000fe20000000f00 */
[----:B------:R-:W-:-:S04]  /*2840*/  @P6 IMAD.WIDE.U32 R30, R2, 0x10, R30 ;  /* 0x00000010021e6825 */ /* 0x000fc800078e001e */
[----:B------:R-:W-:Y:S01]  /*2850*/  @P6 IMAD.WIDE.U32 R6, R2, 0x10, R6 ;  /* 0x0000001002066825 */ /* 0x000fe200078e0006 */
[----:B------:R-:W2:Y:S01]  /*2860*/  LDL R51, [R1+0xd4] ;  /* 0x0000d40001337983 */ /* 0x000ea20000100800 */
[----:B------:R-:W-:Y:S01]  /*2870*/  ISETP.GE.U32.AND P1, PT, R0, 0x120, PT ;  /* 0x000001200000780c */ /* 0x000fe20003f26070 */
[----:B-1----:R-:W1:Y:S02]  /*2880*/  LDC.64 R28, c[0x0][0x3d0] ;  /* 0x0000f400ff1c7b82 */ /* 0x002e640000000a00 */
[----:B------:R-:W2:Y:S01]  /*2890*/  LDL R49, [R1+0xdc] ;  /* 0x0000dc0001317983 */ /* 0x000ea20000100800 */
[----:B------:R-:W-:-:S03]  /*28a0*/  @P6 IADD3 R2, PT, PT, R2, 0x20, RZ ;  /* 0x0000002002026810 */ /* 0x000fc60007ffe0ff */
[----:B------:R0:W5:Y:S02]  /*28b0*/  @P6 LDG.E.128 R100, desc[UR6][R6.64] ;  /* 0x0000000606646981 */ /* 0x000164000c1e1d00 */
[----:B------:R-:W-:-:S04]  /*28c0*/  @P3 IMAD.WIDE.U32 R8, R2, 0x10, R8 ;  /* 0x0000001002083825 */ /* 0x000fc800078e0008 */
[----:B------:R-:W1:Y:S01]  /*28d0*/  @P1 LDC.64 R26, c[0x0][0x440] ;  /* 0x00011000ff1a1b82 */ /* 0x000e620000000a00 */
[----:B---3--:R3:W-:Y:S01]  /*28e0*/  @P6 STL.64 [R1+0x100], R64 ;  /* 0x0001004001006387 */ /* 0x0087e20000100a00 */
[----:B------:R-:W-:-:S06]  /*28f0*/  @P3 IMAD.WIDE.U32 R10, R2, 0x10, R10 ;  /* 0x00000010020a3825 */ /* 0x000fcc00078e000a */
[----:B0-----:R-:W0:Y:S01]  /*2900*/  LDC.64 R6, c[0x0][0x3d0] ;  /* 0x0000f400ff067b82 */ /* 0x001e220000000a00 */
[----:B------:R1:W-:Y:S01]  /*2910*/  @P6 STL.64 [R1+0x108], R66 ;  /* 0x0001084201006387 */ /* 0x0003e20000100a00 */
[----:B---3--:R-:W-:Y:S01]  /*2920*/  MOV R64, R60 ;  /* 0x0000003c00407202 */ /* 0x008fe20000000f00 */
[----:B------:R-:W-:Y:S01]  /*2930*/  IMAD.MOV.U32 R65, RZ, RZ, R59 ;  /* 0x000000ffff417224 */ /* 0x000fe200078e003b */
[----:B------:R-:W-:Y:S01]  /*2940*/  MOV R60, R56 ;  /* 0x00000038003c7202 */ /* 0x000fe20000000f00 */
[----:B------:R-:W-:Y:S01]  /*2950*/  IMAD.MOV.U32 R59, RZ, RZ, R55 ;  /* 0x000000ffff3b7224 */ /* 0x000fe200078e0037 */
[----:B-1----:R-:W-:Y:S02]  /*2960*/  MOV R66, R58 ;  /* 0x0000003a00427202 */ /* 0x002fe40000000f00 */
[----:B------:R-:W-:Y:S02]  /*2970*/  MOV R67, R57 ;  /* 0x0000003900437202 */ /* 0x000fe40000000f00 */
[----:B------:R-:W-:-:S02]  /*2980*/  MOV R58, R54 ;  /* 0x00000036003a7202 */ /* 0x000fc40000000f00 */
[----:B------:R-:W-:Y:S01]  /*2990*/  MOV R57, R53 ;  /* 0x0000003500397202 */ /* 0x000fe20000000f00 */
[----:B------:R-:W-:Y:S01]  /*29a0*/  IMAD.MOV.U32 R69, RZ, RZ, R59 ;  /* 0x000000ffff457224 */ /* 0x000fe200078e003b */
[----:B------:R-:W-:Y:S01]  /*29b0*/  MOV R68, R60 ;  /* 0x0000003c00447202 */ /* 0x000fe20000000f00 */
[----:B------:R-:W3:Y:S01]  /*29c0*/  @P6 LDG.E.128 R64, desc[UR6][R30.64] ;  /* 0x000000061e406981 */ /* 0x000ee2000c1e1d00 */
[----:B------:R-:W-:Y:S02]  /*29d0*/  MOV R70, R58 ;  /* 0x0000003a00467202 */ /* 0x000fe40000000f00 */
[----:B------:R-:W-:-:S06]  /*29e0*/  MOV R71, R57 ;  /* 0x0000003900477202 */ /* 0x000fcc0000000f00 */
[----:B------:R1:W3:Y:S01]  /*29f0*/  @P3 LDG.E.128 R68, desc[UR6][R8.64] ;  /* 0x0000000608443981 */ /* 0x0002e2000c1e1d00 */
[----:B----4-:R-:W-:Y:S01]  /*2a00*/  MOV R56, R52 ;  /* 0x0000003400387202 */ /* 0x010fe20000000f00 */
[----:B--2---:R-:W-:Y:S01]  /*2a10*/  IMAD.MOV.U32 R55, RZ, RZ, R51 ;  /* 0x000000ffff377224 */ /* 0x004fe200078e0033 */
        /* <DEDUP_REMOVED lines=8> */
[----:B------:R-:W-:Y:S01]  /*2aa0*/  IMAD.MOV.U32 R63, RZ, RZ, R55 ;  /* 0x000000ffff3f7224 */ /* 0x000fe200078e0037 */
[----:B------:R-:W-:Y:S01]  /*2ab0*/  MOV R61, R53 ;  /* 0x00000035003d7202 */ /* 0x000fe20000000f00 */
[----:B------:R-:W4:Y:S01]  /*2ac0*/  LDL R33, [R1+0xb8] ;  /* 0x0000b80001217983 */ /* 0x000f220000100800 */
[----:B------:R-:W-:Y:S01]  /*2ad0*/  MOV R62, R54 ;  /* 0x00000036003e7202 */ /* 0x000fe20000000f00 */
[----:B------:R-:W-:Y:S01]  /*2ae0*/  IMAD.MOV.U32 R59, RZ, RZ, R51 ;  /* 0x000000ffff3b7224 */ /* 0x000fe200078e0033 */
[----:B------:R-:W-:Y:S01]  /*2af0*/  ISETP.GE.U32.AND P2, PT, R0, 0x140, PT ;  /* 0x000001400000780c */ /* 0x000fe20003f46070 */
[----:B------:R-:W4:Y:S01]  /*2b00*/  LDL R32, [R1+0xbc] ;  /* 0x0000bc0001207983 */ /* 0x000f220000100800 */
[----:B------:R-:W-:Y:S01]  /*2b10*/  MOV R60, R52 ;  /* 0x00000034003c7202 */ /* 0x000fe20000000f00 */
[----:B------:R-:W-:Y:S01]  /*2b20*/  @P3 IMAD.WIDE.U32 R12, R2, 0x10, R12 ;  /* 0x00000010020c3825 */ /* 0x000fe200078e000c */
[----:B------:R-:W-:Y:S01]  /*2b30*/  MOV R58, R50 ;  /* 0x00000032003a7202 */ /* 0x000fe20000000f00 */
[----:B-1----:R-:W1:Y:S01]  /*2b40*/  LDC.64 R8, c[0x0][0x3d8] ;  /* 0x0000f600ff087b82 */ /* 0x002e620000000a00 */
[----:B------:R-:W-:Y:S01]  /*2b50*/  MOV R57, R49 ;  /* 0x0000003100397202 */ /* 0x000fe20000000f00 */
[----:B---3--:R3:W-:Y:S04]  /*2b60*/  @P6 STL.64 [R1+0xf0], R64 ;  /* 0x0000f04001006387 */ /* 0x0087e80000100a00 */
[----:B------:R-:W-:Y:S04]  /*2b70*/  @P6 STL.64 [R1+0xf8], R66 ;  /* 0x0000f84201006387 */ /* 0x000fe80000100a00 */
[----:B------:R-:W4:Y:S01]  /*2b80*/  LDL R52, [R1+0xa0] ;  /* 0x0000a00001347983 */ /* 0x000f220000100800 */
[----:B---3--:R-:W-:-:S03]  /*2b90*/  MOV R64, R56 ;  /* 0x0000003800407202 */ /* 0x008fc60000000f00 */
[----:B------:R-:W3:Y:S04]  /*2ba0*/  LDL R51, [R1+0xa4] ;  /* 0x0000a40001337983 */ /* 0x000ee80000100800 */
[----:B------:R-:W3:Y:S04]  /*2bb0*/  LDL R50, [R1+0xa8] ;  /* 0x0000a80001327983 */ /* 0x000ee80000100800 */
[----:B------:R-:W3:Y:S04]  /*2bc0*/  LDL R49, [R1+0xac] ;  /* 0x0000ac0001317983 */ /* 0x000ee80000100800 */
[----:B------:R0:W-:Y:S04]  /*2bd0*/  @P3 STL.64 [R1+0xe0], R68 ;  /* 0x0000e04401003387 */ /* 0x0001e80000100a00 */
[----:B------:R1:W-:Y:S01]  /*2be0*/  @P3 STL.64 [R1+0xe8], R70 ;  /* 0x0000e84601003387 */ /* 0x0003e20000100a00 */
[----:B--2---:R-:W-:Y:S01]  /*2bf0*/  IMAD.MOV.U32 R55, RZ, RZ, R34 ;  /* 0x000000ffff377224 */ /* 0x004fe200078e0022 */
[----:B----4-:R-:W-:-:S02]  /*2c00*/  MOV R54, R33 ;  /* 0x0000002100367202 */ /* 0x010fc40000000f00 */
[----:B------:R-:W-:Y:S01]  /*2c10*/  MOV R53, R32 ;  /* 0x0000002000357202 */ /* 0x000fe20000000f00 */
[----:B------:R2:W5:Y:S01]  /*2c20*/  @P3 LDG.E.128 R104, desc[UR6][R12.64] ;  /* 0x000000060c683981 */ /* 0x000562000c1e1d00 */
[----:B------:R-:W-:Y:S01]  /*2c30*/  MOV R56, R35 ;  /* 0x0000002300387202 */ /* 0x000fe20000000f00 */
[----:B------:R-:W4:Y:S01]  /*2c40*/  LDC.64 R32, c[0x0][0x3d0] ;  /* 0x0000f400ff207b82 */ /* 0x000f220000000a00 */
[----:B0-----:R-:W-:Y:S02]  /*2c50*/  MOV R68, R64 ;  /* 0x0000004000447202 */ /* 0x001fe40000000f00 */
[----:B------:R-:W-:Y:S02]  /*2c60*/  MOV R69, R63 ;  /* 0x0000003f00457202 */ /* 0x000fe40000000f00 */
[----:B-1----:R-:W-:Y:S01]  /*2c70*/  MOV R70, R62 ;  /* 0x0000003e00467202 */ /* 0x002fe20000000f00 */
[----:B------:R-:W-:Y:S01]  /*2c80*/  IMAD.MOV.U32 R71, RZ, RZ, R61 ;  /* 0x000000ffff477224 */ /* 0x000fe200078e003d */
[----:B------:R-:W-:Y:S01]  /*2c90*/  @P3 IADD3 R2, PT, PT, R2, 0x20, RZ ;  /* 0x0000002002023810 */ /* 0x000fe20007ffe0ff */
[----:B------:R-:W0:Y:S04]  /*2ca0*/  LDC.64 R34, c[0x0][0x3d8] ;  /* 0x0000f600ff227b82 */ /* 0x000e280000000a00 */
[----:B------:R1:W4:Y:S01]  /*2cb0*/  @P3 LDG.E.128 R68, desc[UR6][R10.64] ;  /* 0x000000060a443981 */ /* 0x000322000c1e1d00 */
[----:B------:R-:W-:Y:S01]  /*2cc0*/  MOV R64, R60 ;  /* 0x0000003c00407202 */ /* 0x000fe20000000f00 */
[----:B------:R-:W-:Y:S01]  /*2cd0*/  IMAD.MOV.U32 R61, RZ, RZ, R57 ;  /* 0x000000ffff3d7224 */ /* 0x000fe200078e0039 */
[----:B------:R-:W-:Y:S01]  /*2ce0*/  MOV R63, R59 ;  /* 0x0000003b003f7202 */ /* 0x000fe20000000f00 */
[----:B--2---:R-:W2:Y:S01]  /*2cf0*/  LDC.64 R12, c[0x0][0x3d0] ;  /* 0x0000f400ff0c7b82 */ /* 0x004ea20000000a00 */
[----:B------:R-:W-:Y:S01]  /*2d00*/  MOV R62, R58 ;  /* 0x0000003a003e7202 */ /* 0x000fe20000000f00 */
[----:B------:R-:W-:Y:S01]  /*2d10*/  IMAD.MOV.U32 R57, RZ, RZ, R53 ;  /* 0x000000ffff397224 */ /* 0x000fe200078e0035 */
[----:B------:R-:W-:-:S02]  /*2d20*/  MOV R60, R56 ;  /* 0x00000038003c7202 */ /* 0x000fc40000000f00 */
[----:B------:R-:W-:Y:S02]  /*2d30*/  MOV R59, R55 ;  /* 0x00000037003b7202 */ /* 0x000fe40000000f00 */
[----:B------:R-:W-:Y:S01]  /*2d40*/  MOV R58, R54 ;  /* 0x00000036003a7202 */ /* 0x000fe20000000f00 */
[----:B------:R-:W-:Y:S01]  /*2d50*/  @P4 IMAD.WIDE.U32 R14, R2, 0x10, R14 ;  /* 0x00000010020e4825 */ /* 0x000fe200078e000e */
[----:B------:R-:W-:Y:S01]  /*2d60*/  ISETP.GE.U32.AND P6, PT, R0, 0x160, PT ;  /* 0x000001600000780c */ /* 0x000fe20003fc6070 */
[----:B-1----:R-:W1:Y:S01]  /*2d70*/  @P2 LDC.64 R10, c[0x0][0x440] ;  /* 0x00011000ff0a2b82 */ /* 0x002e620000000a00 */
[----:B------:R-:W-:Y:S02]  /*2d80*/  MOV R56, R52 ;  /* 0x0000003400387202 */ /* 0x000fe40000000f00 */
[----:B------:R-:W-:Y:S02]  /*2d90*/  MOV R52, R48 ;  /* 0x0000003000347202 */ /* 0x000fe40000000f00 */
[----:B---3--:R-:W-:-:S02]  /*2da0*/  MOV R55, R51 ;  /* 0x0000003300377202 */ /* 0x008fc40000000f00 */
[----:B------:R-:W-:Y:S02]  /*2db0*/  MOV R51, R47 ;  /* 0x0000002f00337202 */ /* 0x000fe40000000f00 */
[----:B------:R-:W-:Y:S02]  /*2dc0*/  MOV R54, R50 ;  /* 0x0000003200367202 */ /* 0x000fe40000000f00 */
        /* <DEDUP_REMOVED lines=8> */
[----:B------:R-:W-:-:S02]  /*2e50*/  MOV R44, R38 ;  /* 0x00000026002c7202 */ /* 0x000fc40000000f00 */
[----:B------:R-:W-:Y:S01]  /*2e60*/  MOV R43, R37 ;  /* 0x00000025002b7202 */ /* 0x000fe20000000f00 */
[----:B------:R-:W3:Y:S01]  /*2e70*/  LDL R38, [R1+0x68] ;  /* 0x0000680001267983 */ /* 0x000ee20000100800 */
[----:B------:R-:W-:-:S03]  /*2e80*/  MOV R42, R36 ;  /* 0x00000024002a7202 */ /* 0x000fc60000000f00 */
[----:B------:R-:W3:Y:S04]  /*2e90*/  LDL R37, [R1+0x64] ;  /* 0x0000640001257983 */ /* 0x000ee80000100800 */
[----:B------:R-:W3:Y:S04]  /*2ea0*/  LDL R36, [R1+0x60] ;  /* 0x0000600001247983 */ /* 0x000ee80000100800 */
[----:B----4-:R4:W-:Y:S04]  /*2eb0*/  @P3 STL.64 [R1+0xd0], R68 ;  /* 0x0000d04401003387 */ /* 0x0109e80000100a00 */
[----:B------:R0:W-:Y:S01]  /*2ec0*/  @P3 STL.64 [R1+0xd8], R70 ;  /* 0x0000d84601003387 */ /* 0x0001e20000100a00 */
[----:B----4-:R-:W-:Y:S01]  /*2ed0*/  IMAD.MOV.U32 R68, RZ, RZ, R64 ;  /* 0x000000ffff447224 */ /* 0x010fe200078e0040 */
[----:B------:R-:W-:-:S02]  /*2ee0*/  MOV R69, R63 ;  /* 0x0000003f00457202 */ /* 0x000fc40000000f00 */
[----:B0-----:R-:W-:Y:S02]  /*2ef0*/  MOV R70, R62 ;  /* 0x0000003e00467202 */ /* 0x001fe40000000f00 */
[----:B------:R-:W-:-:S06]  /*2f00*/  MOV R71, R61 ;  /* 0x0000003d00477202 */ /* 0x000fcc0000000f00 */
[----:B------:R0:W4:Y:S01]  /*2f10*/  @P4 LDG.E.128 R68, desc[UR6][R14.64] ;  /* 0x000000060e444981 */ /* 0x000122000c1e1d00 */
        /* <DEDUP_REMOVED lines=16> */
[----:B------:R-:W2:Y:S01]  /*3020*/  LDL R44, [R1+0x74] ;  /* 0x00007400012c7983 */ /* 0x000ea20000100800 */
[----:B------:R-:W-:-:S02]  /*3030*/  MOV R51, R47 ;  /* 0x0000002f00337202 */ /* 0x000fc40000000f00 */
[----:B------:R-:W-:Y:S02]  /*3040*/  MOV R50, R46 ;  /* 0x0000002e00327202 */ /* 0x000fe40000000f00 */
[----:B------:R-:W-:Y:S02]  /*3050*/  MOV R49, R45 ;  /* 0x0000002d00317202 */ /* 0x000fe40000000f00 */
[----:B------:R-:W-:Y:S01]  /*3060*/  MOV R47, R43 ;  /* 0x0000002b002f7202 */ /* 0x000fe20000000f00 */
[----:B------:R-:W3:Y:S01]  /*3070*/  LDL R45, [R1+0x70] ;  /* 0x00007000012d7983 */ /* 0x000ee20000100800 */
[----:B------:R-:W-:-:S03]  /*3080*/  MOV R46, R42 ;  /* 0x0000002a002e7202 */ /* 0x000fc60000000f00 */
        /* <DEDUP_REMOVED lines=19> */
[----:B-1----:R-:W1:Y:S01]  /*31c0*/  @P6 LDC.64 R16, c[0x0][0x440] ;  /* 0x00011000ff106b82 */ /* 0x002e620000000a00 */
[----:B------:R-:W-:Y:S01]  /*31d0*/  MOV R56, R52 ;  /* 0x0000003400387202 */ /* 0x000fe20000000f00 */
[----:B------:R-:W-:Y:S01]  /*31e0*/  IMAD.MOV.U32 R51, RZ, RZ, R47 ;  /* 0x000000ffff337224 */ /* 0x000fe200078e002f */
[----:B------:R-:W-:Y:S01]  /*31f0*/  MOV R54, R50 ;  /* 0x0000003200367202 */ /* 0x000fe20000000f00 */
[----:B------:R-:W-:Y:S01]  /*3200*/  @P4 VIADD R2, R2, 0x20 ;  /* 0x0000002002024836 */ /* 0x000fe20000000000 */
[----:B------:R-:W-:Y:S01]  /*3210*/  MOV R53, R49 ;  /* 0x0000003100357202 */ /* 0x000fe20000000f00 */
[----:B------:R0:W5:Y:S01]  /*3220*/  @P4 LDG.E.128 R108, desc[UR6][R18.64] ;  /* 0x00000006126c4981 */ /* 0x000162000c1e1d00 */
[----:B------:R-:W-:Y:S01]  /*3230*/  MOV R52, R48 ;  /* 0x0000003000347202 */ /* 0x000fe20000000f00 */
[----:B--2---:R-:W-:Y:S01]  /*3240*/  IMAD.MOV.U32 R47, RZ, RZ, R43 ;  /* 0x000000ffff2f7224 */ /* 0x004fe200078e002b */
[----:B------:R-:W-:Y:S01]  /*3250*/  MOV R50, R46 ;  /* 0x0000002e00327202 */ /* 0x000fe20000000f00 */
[----:B------:R-:W2:Y:S01]  /*3260*/  LDL R43, [R1+0x88] ;  /* 0x00008800012b7983 */ /* 0x000ea20000100800 */
[----:B---3--:R-:W-:-:S02]  /*3270*/  MOV R49, R45 ;  /* 0x0000002d00317202 */ /* 0x008fc40000000f00 */
[----:B------:R-:W-:Y:S02]  /*3280*/  MOV R48, R44 ;  /* 0x0000002c00307202 */ /* 0x000fe40000000f00 */
[----:B------:R-:W-:Y:S01]  /*3290*/  MOV R46, R42 ;  /* 0x0000002a002e7202 */ /* 0x000fe20000000f00 */
[C---:B------:R-:W-:Y:S01]  /*32a0*/  @P0 IMAD.WIDE.U32 R20, R2.reuse, 0x10, R20 ;  /* 0x0000001002140825 */ /* 0x040fe200078e0014 */
[----:B------:R-:W-:Y:S01]  /*32b0*/  MOV R45, R41 ;  /* 0x00000029002d7202 */ /* 0x000fe20000000f00 */
[----:B------:R-:W3:Y:S01]  /*32c0*/  LDL R42, [R1+0x8c] ;  /* 0x00008c00012a7983 */ /* 0x000ee20000100800 */
[----:B------:R-:W-:Y:S01]  /*32d0*/  MOV R44, R40 ;  /* 0x00000028002c7202 */ /* 0x000fe20000000f00 */
[----:B------:R-:W-:Y:S01]  /*32e0*/  @P0 IMAD.WIDE.U32 R22, R2, 0x10, R22 ;  /* 0x0000001002160825 */ /* 0x000fe200078e0016 */
[----:B0-----:R-:W0:Y:S01]  /*32f0*/  LDC.64 R18, c[0x0][0x3d0] ;  /* 0x0000f400ff127b82 */ /* 0x001e220000000a00 */
[----:B------:R-:W3:Y:S04]  /*3300*/  LDL R40, [R1] ;  /* 0x0000000001287983 */ /* 0x000ee80000100800 */
[----:B------:R-:W3:Y:S04]  /*3310*/  LDL R41, [R1+0x4] ;  /* 0x0000040001297983 */ /* 0x000ee80000100800 */
[----:B----4-:R4:W-:Y:S04]  /*3320*/  @P4 STL.64 [R1+0xb0], R68 ;  /* 0x0000b04401004387 */ /* 0x0109e80000100a00 */
[----:B------:R1:W-:Y:S01]  /*3330*/  @P4 STL.64 [R1+0xb8], R70 ;  /* 0x0000b84601004387 */ /* 0x0003e20000100a00 */
[----:B----4-:R-:W-:Y:S01]  /*3340*/  IMAD.MOV.U32 R68, RZ, RZ, R64 ;  /* 0x000000ffff447224 */ /* 0x010fe200078e0040 */
[----:B------:R-:W-:-:S02]  /*3350*/  MOV R69, R63 ;  /* 0x0000003f00457202 */ /* 0x000fc40000000f00 */
[----:B-1----:R-:W-:Y:S02]  /*3360*/  MOV R70, R62 ;  /* 0x0000003e00467202 */ /* 0x002fe40000000f00 */
        /* <DEDUP_REMOVED lines=18> */
[----:B------:R-:W4:Y:S01]  /*3490*/  LDL R44, [R1+0x10] ;  /* 0x00001000012c7983 */ /* 0x000f220000100800 */
[----:B------:R-:W-:-:S02]  /*34a0*/  MOV R51, R47 ;  /* 0x0000002f00337202 */ /* 0x000fc40000000f00 */
[----:B------:R-:W-:Y:S01]  /*34b0*/  MOV R50, R46 ;  /* 0x0000002e00327202 */ /* 0x000fe20000000f00 */
[----:B------:R-:W-:Y:S01]  /*34c0*/  @P0 VIADD R2, R2, 0x20 ;  /* 0x0000002002020836 */ /* 0x000fe20000000000 */
[----:B------:R-:W-:Y:S01]  /*34d0*/  MOV R49, R45 ;  /* 0x0000002d00317202 */ /* 0x000fe20000000f00 */
[----:B------:R0:W5:Y:S01]  /*34e0*/  @P0 LDG.E.128 R112, desc[UR6][R24.64] ;  /* 0x0000000618700981 */ /* 0x000162000c1e1d00 */
[----:B--2---:R-:W-:Y:S02]  /*34f0*/  MOV R47, R43 ;  /* 0x0000002b002f7202 */ /* 0x004fe40000000f00 */
[----:B---3--:R-:W-:Y:S01]  /*3500*/  MOV R46, R42 ;  /* 0x0000002a002e7202 */ /* 0x008fe20000000f00 */
[----:B------:R-:W2:Y:S04]  /*3510*/  LDL R43, [R1+0xc] ;  /* 0x00000c00012b7983 */ /* 0x000ea80000100800 */
[----:B------:R-:W2:Y:S01]  /*3520*/  LDL R42, [R1+0x8] ;  /* 0x00000800012a7983 */ /* 0x000ea20000100800 */
[----:B------:R-:W-:Y:S01]  /*3530*/  @P1 IMAD.WIDE.U32 R32, R2, 0x10, R32 ;  /* 0x0000001002201825 */ /* 0x000fe200078e0020 */
[----:B------:R-:W-:Y:S01]  /*3540*/  ISETP.GE.U32.AND P4, PT, R0, 0x180, PT ;  /* 0x000001800000780c */ /* 0x000fe20003f86070 */
[----:B0-----:R-:W0:Y:S01]  /*3550*/  LDC.64 R24, c[0x0][0x3d8] ;  /* 0x0000f600ff187b82 */ /* 0x001e220000000a00 */
        /* <DEDUP_REMOVED lines=19> */
[----:B------:R-:W-:Y:S01]  /*3690*/  MOV R55, R51 ;  /* 0x0000003300377202 */ /* 0x000fe20000000f00 */
[----:B------:R-:W-:Y:S01]  /*36a0*/  @P1 IMAD.WIDE.U32 R34, R2, 0x10, R34 ;  /* 0x0000001002221825 */ /* 0x000fe200078e0022 */
[----:B------:R-:W-:Y:S01]  /*36b0*/  MOV R53, R49 ;  /* 0x0000003100357202 */ /* 0x000fe20000000f00 */
[----:B-1----:R-:W1:Y:S01]  /*36c0*/  @P4 LDC.64 R22, c[0x0][0x440] ;  /* 0x00011000ff164b82 */ /* 0x002e620000000a00 */
[----:B------:R-:W-:Y:S01]  /*36d0*/  MOV R52, R48 ;  /* 0x0000003000347202 */ /* 0x000fe20000000f00 */
[----:B------:R-:W2:Y:S01]  /*36e0*/  LDL R49, [R1+0x24] ;  /* 0x0000240001317983 */ /* 0x000ea20000100800 */
[----:B------:R-:W-:-:S03]  /*36f0*/  MOV R51, R47 ;  /* 0x0000002f00337202 */ /* 0x000fc60000000f00 */
[----:B------:R-:W3:Y:S04]  /*3700*/  LDL R47, [R1+0x1c] ;  /* 0x00001c00012f7983 */ /* 0x000ee80000100800 */
[----:B------:R-:W2:Y:S01]  /*3710*/  LDL R48, [R1+0x20] ;  /* 0x0000200001307983 */ /* 0x000ea20000100800 */
[----:B------:R-:W-:Y:S02]  /*3720*/  MOV R65, R63 ;  /* 0x0000003f00417202 */ /* 0x000fe40000000f00 */
[----:B------:R-:W-:Y:S02]  /*3730*/  MOV R66, R55 ;  /* 0x0000003700427202 */ /* 0x000fe40000000f00 */
[----:B------:R-:W-:Y:S01]  /*3740*/  MOV R67, R54 ;  /* 0x0000003600437202 */ /* 0x000fe20000000f00 */
[C---:B------:R-:W-:Y:S01]  /*3750*/  @P1 IMAD.WIDE.U32 R26, R2.reuse, 0x10, R26 ;  /* 0x00000010021a1825 */ /* 0x040fe200078e001a */
[----:B------:R-:W-:-:S04]  /*3760*/  @P1 IADD3 R2, PT, PT, R2, 0x20, RZ ;  /* 0x0000002002021810 */ /* 0x000fc80007ffe0ff */
[----:B------:R-:W2:Y:S01]  /*3770*/  @P1 LDG.E.128 R64, desc[UR6][R34.64] ;  /* 0x0000000622401981 */ /* 0x000ea2000c1e1d00 */
[----:B------:R-:W-:-:S03]  /*3780*/  @P2 IMAD.WIDE.U32 R6, R2, 0x10, R6 ;  /* 0x0000001002062825 */ /* 0x000fc600078e0006 */
[----:B----4-:R4:W-:Y:S04]  /*3790*/  @P0 STL.64 [R1+0x90], R68 ;  /* 0x0000904401000387 */ /* 0x0109e80000100a00 */
[----:B------:R0:W-:Y:S04]  /*37a0*/  @P0 STL.64 [R1+0x98], R70 ;  /* 0x0000984601000387 */ /* 0x0001e80000100a00 */
[----:B------:R-:W2:Y:S01]  /*37b0*/  LDL R54, [R1+0x38] ;  /* 0x0000380001367983 */ /* 0x000ea20000100800 */
[----:B----4-:R-:W-:Y:S01]  /*37c0*/  IMAD.MOV.U32 R68, RZ, RZ, R53 ;  /* 0x000000ffff447224 */ /* 0x010fe200078e0035 */
[----:B------:R-:W-:-:S02]  /*37d0*/  MOV R69, R52 ;  /* 0x0000003400457202 */ /* 0x000fc40000000f00 */
[----:B------:R-:W4:Y:S01]  /*37e0*/  LDL R53, [R1+0x34] ;  /* 0x0000340001357983 */ /* 0x000f220000100800 */
[----:B0-----:R-:W-:Y:S02]  /*37f0*/  MOV R70, R51 ;  /* 0x0000003300467202 */ /* 0x001fe40000000f00 */
[----:B------:R-:W-:Y:S01]  /*3800*/  MOV R71, R50 ;  /* 0x0000003200477202 */ /* 0x000fe20000000f00 */
[----:B------:R-:W4:Y:S04]  /*3810*/  LDL R52, [R1+0x30] ;  /* 0x0000300001347983 */ /* 0x000f280000100800 */
[----:B------:R-:W4:Y:S04]  /*3820*/  LDL R55, [R1+0x3c] ;  /* 0x00003c0001377983 */ /* 0x000f280000100800 */
[----:B------:R0:W4:Y:S04]  /*3830*/  @P1 LDG.E.128 R68, desc[UR6][R32.64] ;  /* 0x0000000620441981 */ /* 0x000128000c1e1d00 */
[----:B------:R-:W4:Y:S04]  /*3840*/  @P2 LDG.E.128 R36, desc[UR6][R6.64] ;  /* 0x0000000606242981 */ /* 0x000f28000c1e1d00 */
[----:B------:R-:W4:Y:S01]  /*3850*/  LDL R50, [R1+0x28] ;  /* 0x0000280001327983 */ /* 0x000f220000100800 */
[----:B------:R-:W-:Y:S01]  /*3860*/  ISETP.GE.U32.AND P3, PT, R0, 0x1a0, PT ;  /* 0x000001a00000780c */ /* 0x000fe20003f66070 */
[----:B------:R-:W-:Y:S01]  /*3870*/  @P2 IMAD.WIDE.U32 R8, R2, 0x10, R8 ;  /* 0x0000001002082825 */ /* 0x000fe200078e0008 */
[----:B------:R-:W-:Y:S01]  /*3880*/  ISETP.GE.U32.AND P0, PT, R0, 0x1c0, PT ;  /* 0x000001c00000780c */ /* 0x000fe20003f06070 */
[----:B------:R-:W4:Y:S01]  /*3890*/  LDL R51, [R1+0x2c] ;  /* 0x00002c0001337983 */ /* 0x000f220000100800 */
[----:B------:R-:W-:Y:S01]  /*38a0*/  MOV R63, R3 ;  /* 0x00000003003f7202 */ /* 0x000fe20000000f00 */
[C---:B------:R-:W-:Y:S01]  /*38b0*/  @P2 IMAD.WIDE.U32 R10, R2.reuse, 0x10, R10 ;  /* 0x00000010020a2825 */ /* 0x040fe200078e000a */
[----:B------:R-:W-:Y:S01]  /*38c0*/  @P2 IADD3 R2, PT, PT, R2, 0x20, RZ ;  /* 0x0000002002022810 */ /* 0x000fe20007ffe0ff */
[----:B------:R1:W5:Y:S01]  /*38d0*/  @P1 LDG.E.128 R116, desc[UR6][R26.64] ;  /* 0x000000061a741981 */ /* 0x000362000c1e1d00 */
[----:B0-----:R-:W0:Y:S03]  /*38e0*/  LDC.64 R32, c[0x0][0x3d8] ;  /* 0x0000f600ff207b82 */ /* 0x001e260000000a00 */
[C---:B------:R-:W-:Y:S01]  /*38f0*/  @P6 IMAD.WIDE.U32 R12, R2.reuse, 0x10, R12 ;  /* 0x00000010020c6825 */ /* 0x040fe200078e000c */
[----:B------:R-:W4:Y:S03]  /*3900*/  @P2 LDG.E.128 R60, desc[UR6][R8.64] ;  /* 0x00000006083c2981 */ /* 0x000f26000c1e1d00 */
[C---:B------:R-:W-:Y:S01]  /*3910*/  @P6 IMAD.WIDE.U32 R14, R2.reuse, 0x10, R14 ;  /* 0x00000010020e6825 */ /* 0x040fe200078e000e */
[----:B------:R-:W0:Y:S01]  /*3920*/  @P3 LDC.64 R30, c[0x0][0x440] ;  /* 0x00011000ff1e3b82 */ /* 0x000e220000000a00 */
[----:B------:R-:W4:Y:S02]  /*3930*/  @P6 LDG.E.128 R56, desc[UR6][R12.64] ;  /* 0x000000060c386981 */ /* 0x000f24000c1e1d00 */
[----:B------:R-:W-:-:S02]  /*3940*/  @P6 IMAD.WIDE.U32 R16, R2, 0x10, R16 ;  /* 0x0000001002106825 */ /* 0x000fc400078e0010 */
[----:B------:R0:W5:Y:S02]  /*3950*/  @P2 LDG.E.128 R120, desc[UR6][R10.64] ;  /* 0x000000060a782981 */ /* 0x000164000c1e1d00 */
[----:B------:R-:W-:Y:S01]  /*3960*/  @P6 VIADD R2, R2, 0x20 ;  /* 0x0000002002026836 */ /* 0x000fe20000000000 */
[----:B-1----:R-:W1:Y:S01]  /*3970*/  LDC.64 R26, c[0x0][0x3d0] ;  /* 0x0000f400ff1a7b82 */ /* 0x002e620000000a00 */
[----:B------:R0:W5:Y:S02]  /*3980*/  @P6 LDG.E.128 R124, desc[UR6][R16.64] ;  /* 0x00000006107c6981 */ /* 0x000164000c1e1d00 */
[----:B------:R-:W-:-:S04]  /*3990*/  @P4 IMAD.WIDE.U32 R18, R2, 0x10, R18 ;  /* 0x0000001002124825 */ /* 0x000fc800078e0012 */
[C---:B------:R-:W-:Y:S01]  /*39a0*/  @P4 IMAD.WIDE.U32 R20, R2.reuse, 0x10, R20 ;  /* 0x0000001002144825 */ /* 0x040fe200078e0014 */
[----:B------:R-:W1:Y:S03]  /*39b0*/  @P0 LDC.64 R34, c[0x0][0x440] ;  /* 0x00011000ff220b82 */ /* 0x000e660000000a00 */
[C---:B------:R-:W-:Y:S01]  /*39c0*/  @P4 IMAD.WIDE.U32 R22, R2.reuse, 0x10, R22 ;  /* 0x0000001002164825 */ /* 0x040fe200078e0016 */
[----:B------:R-:W-:Y:S01]  /*39d0*/  @P4 IADD3 R2, PT, PT, R2, 0x20, RZ ;  /* 0x0000002002024810 */ /* 0x000fe20007ffe0ff */
[----:B---3--:R-:W3:Y:S04]  /*39e0*/  @P4 LDG.E.128 R44, desc[UR6][R20.64] ;  /* 0x00000006142c4981 */ /* 0x008ee8000c1e1d00 */
[C---:B------:R-:W-:Y:S01]  /*39f0*/  @P3 IMAD.WIDE.U32 R28, R2.reuse, 0x10, R28 ;  /* 0x00000010021c3825 */ /* 0x040fe200078e001c */
[----:B------:R0:W5:Y:S04]  /*3a00*/  @P4 LDG.E.128 R128, desc[UR6][R22.64] ;  /* 0x0000000616804981 */ /* 0x000168000c1e1d00 */
[----:B--2---:R-:W2:Y:S01]  /*3a10*/  @P3 LDG.E.128 R40, desc[UR6][R28.64] ;  /* 0x000000061c283981 */ /* 0x004ea2000c1e1d00 */
[----:B------:R-:W-:-:S04]  /*3a20*/  @P3 IMAD.WIDE.U32 R24, R2, 0x10, R24 ;  /* 0x0000001002183825 */ /* 0x000fc800078e0018 */
[C---:B0-----:R-:W-:Y:S01]  /*3a30*/  @P3 IMAD.WIDE.U32 R30, R2.reuse, 0x10, R30 ;  /* 0x00000010021e3825 */ /* 0x041fe200078e001e */
[----:B------:R-:W-:Y:S01]  /*3a40*/  @P3 IADD3 R2, PT, PT, R2, 0x20, RZ ;  /* 0x0000002002023810 */ /* 0x000fe20007ffe0ff */
[----:B------:R0:W5:Y:S04]  /*3a50*/  @P3 LDG.E.128 R244, desc[UR6][R24.64] ;  /* 0x0000000618f43981 */ /* 0x000168000c1e1d00 */
[C---:B-1----:R-:W-:Y:S01]  /*3a60*/  @P0 IMAD.WIDE.U32 R26, R2.reuse, 0x10, R26 ;  /* 0x00000010021a0825 */ /* 0x042fe200078e001a */
[----:B------:R0:W5:Y:S03]  /*3a70*/  @P3 LDG.E.128 R136, desc[UR6][R30.64] ;  /* 0x000000061e883981 */ /* 0x000166000c1e1d00 */
[C---:B------:R-:W-:Y:S01]  /*3a80*/  @P0 IMAD.WIDE.U32 R32, R2.reuse, 0x10, R32 ;  /* 0x0000001002200825 */ /* 0x040fe200078e0020 */
[----:B------:R0:W5:Y:S03]  /*3a90*/  @P0 LDG.E.128 R240, desc[UR6][R26.64] ;  /* 0x000000061af00981 */ /* 0x000166000c1e1d00 */
[C---:B------:R-:W-:Y:S01]  /*3aa0*/  @P0 IMAD.WIDE.U32 R34, R2.reuse, 0x10, R34 ;  /* 0x0000001002220825 */ /* 0x040fe200078e0022 */
[----:B------:R-:W-:Y:S01]  /*3ab0*/  @P0 IADD3 R2, PT, PT, R2, 0x20, RZ ;  /* 0x0000002002020810 */ /* 0x000fe20007ffe0ff */
[----:B------:R0:W5:Y:S04]  /*3ac0*/  @P0 LDG.E.128 R236, desc[UR6][R32.64] ;  /* 0x0000000620ec0981 */ /* 0x000168000c1e1d00 */
[----:B------:R0:W5:Y:S04]  /*3ad0*/  @P0 LDG.E.128 R140, desc[UR6][R34.64] ;  /* 0x00000006228c0981 */ /* 0x000168000c1e1d00 */
[----:B----4-:R-:W4:Y:S04]  /*3ae0*/  @P6 LDG.E.128 R52, desc[UR6][R14.64] ;  /* 0x000000060e346981 */ /* 0x010f28000c1e1d00 */
[----:B------:R-:W-:Y:S04]  /*3af0*/  @P1 STL.64 [R1+0x80], R68 ;  /* 0x0000804401001387 */ /* 0x000fe80000100a00 */
[----:B------:R-:W-:Y:S04]  /*3b00*/  @P1 STL.64 [R1+0x88], R70 ;  /* 0x0000884601001387 */ /* 0x000fe80000100a00 */
[----:B------:R-:W-:Y:S04]  /*3b10*/  @P1 STL.64 [R1+0x70], R64 ;  /* 0x0000704001001387 */ /* 0x000fe80000100a00 */
[----:B------:R-:W-:Y:S01]  /*3b20*/  @P1 STL.64 [R1+0x78], R66 ;  /* 0x0000784201001387 */ /* 0x000fe20000100a00 */
[----:B------:R-:W-:-:S03]  /*3b30*/  ISETP.GE.U32.AND P1, PT, R0, 0x1e0, PT ;  /* 0x000001e00000780c */ /* 0x000fc60003f26070 */
[----:B------:R1:W-:Y:S04]  /*3b40*/  @P2 STL.64 [R1+0x60], R36 ;  /* 0x0000602401002387 */ /* 0x0003e80000100a00 */
[----:B------:R0:W-:Y:S04]  /*3b50*/  @P2 STL.64 [R1+0x68], R38 ;  /* 0x0000682601002387 */ /* 0x0001e80000100a00 */
[----:B------:R-:W3:Y:S02]  /*3b60*/  @P4 LDG.E.128 R48, desc[UR6][R18.64] ;  /* 0x0000000612304981 */ /* 0x000ee4000c1e1d00 */
[----:B------:R-:W2:Y:S08]  /*3b70*/  @P1 LDC.64 R4, c[0x0][0x440] ;  /* 0x00011000ff041b82 */ /* 0x000eb00000000a00 */
[----:B-1----:R-:W1:Y:S08]  /*3b80*/  LDC.64 R36, c[0x0][0x3d0] ;  /* 0x0000f400ff247b82 */ /* 0x002e700000000a00 */
[----:B0-----:R-:W0:Y:S01]  /*3b90*/  LDC.64 R38, c[0x0][0x3d8] ;  /* 0x0000f600ff267b82 */ /* 0x001e220000000a00 */
[----:B--2---:R-:W-:-:S05]  /*3ba0*/  @P1 IMAD.WIDE.U32 R4, R2, 0x10, R4 ;  /* 0x0000001002041825 */ /* 0x004fca00078e0004 */
[----:B------:R2:W5:Y:S01]  /*3bb0*/  @P1 LDG.E.128 R144, desc[UR6][R4.64] ;  /* 0x0000000604901981 */ /* 0x000562000c1e1d00 */
[----:B-1----:R-:W-:-:S05]  /*3bc0*/  @P1 IMAD.WIDE.U32 R36, R2, 0x10, R36 ;  /* 0x0000001002241825 */ /* 0x002fca00078e0024 */
[----:B------:R2:W5:Y:S01]  /*3bd0*/  @P1 LDG.E.128 R232, desc[UR6][R36.64] ;  /* 0x0000000624e81981 */ /* 0x000562000c1e1d00 */
[----:B0-----:R-:W-:-:S05]  /*3be0*/  @P1 IMAD.WIDE.U32 R38, R2, 0x10, R38 ;  /* 0x0000001002261825 */ /* 0x001fca00078e0026 */
[----:B------:R2:W5:Y:S04]  /*3bf0*/  @P1 LDG.E.128 R228, desc[UR6][R38.64] ;  /* 0x0000000626e41981 */ /* 0x000568000c1e1d00 */
        /* <DEDUP_REMOVED lines=30> */
[----:B------:R-:W-:Y:S01]  /*3de0*/  @P1 VIADD R2, R2, 0x20 ;  /* 0x0000002002021836 */ /* 0x000fe20000000000 */
[----:B------:R-:W-:Y:S02]  /*3df0*/  CS2R R156, SRZ ;  /* 0x00000000009c7805 */ /* 0x000fe4000001ff00 */
[----:B------:R-:W-:Y:S02]  /*3e00*/  CS2R R154, SRZ ;  /* 0x00000000009a7805 */ /* 0x000fe4000001ff00 */
[----:B------:R-:W-:Y:S02]  /*3e10*/  CS2R R152, SRZ ;  /* 0x0000000000987805 */ /* 0x000fe4000001ff00 */
[----:B------:R-:W-:Y:S02]  /*3e20*/  CS2R R150, SRZ ;  /* 0x0000000000967805 */ /* 0x000fe4000001ff00 */
[----:B------:R-:W-:Y:S01]  /*3e30*/  CS2R R148, SRZ ;  /* 0x0000000000947805 */ /* 0x000fe2000001ff00 */
[----:B----4-:R2:W-:Y:S04]  /*3e40*/  @P6 STL.64 [R1+0x30], R52 ;  /* 0x0000303401006387 */ /* 0x0105e80000100a00 */
[----:B------:R2:W-:Y:S04]  /*3e50*/  @P6 STL.64 [R1+0x38], R54 ;  /* 0x0000383601006387 */ /* 0x0005e80000100a00 */
[----:B---3--:R2:W-:Y:S04]  /*3e60*/  @P4 STL.64 [R1+0x20], R48 ;  /* 0x0000203001004387 */ /* 0x0085e80000100a00 */
[----:B------:R2:W-:Y:S04]  /*3e70*/  @P4 STL.64 [R1+0x28], R50 ;  /* 0x0000283201004387 */ /* 0x0005e80000100a00 */
[----:B------:R2:W-:Y:S04]  /*3e80*/  @P4 STL.64 [R1+0x10], R44 ;  /* 0x0000102c01004387 */ /* 0x0005e80000100a00 */
[----:B------:R2:W-:Y:S04]  /*3e90*/  @P4 STL.64 [R1+0x18], R46 ;  /* 0x0000182e01004387 */ /* 0x0005e80000100a00 */
[----:B------:R2:W-:Y:S04]  /*3ea0*/  @P3 STL.64 [R1], R40 ;  /* 0x0000002801003387 */ /* 0x0005e80000100a00 */
[----:B------:R2:W-:Y:S01]  /*3eb0*/  @P3 STL.64 [R1+0x8], R42 ;  /* 0x0000082a01003387 */ /* 0x0005e20000100a00 */
[----:B------:R-:W-:Y:S05]  /*3ec0*/  @!P0 BRA `(.L_x_39287) ;  /* 0x00000050008c8947 */ /* 0x000fea0003800000 */
[----:B------:R-:W0:Y:S08]  /*3ed0*/  LDC.64 R212, c[0x0][0x440] ;  /* 0x00011000ffd47b82 */ /* 0x000e300000000a00 */
[----:B------:R-:W1:Y:S08]  /*3ee0*/  LDC.64 R224, c[0x0][0x3d0] ;  /* 0x0000f400ffe07b82 */ /* 0x000e700000000a00 */
[----:B------:R-:W3:Y:S01]  /*3ef0*/  LDC.64 R220, c[0x0][0x3d8] ;  /* 0x0000f600ffdc7b82 */ /* 0x000ee20000000a00 */
[----:B0-----:R-:W-:-:S06]  /*3f00*/  IMAD.WIDE.U32 R212, R2, 0x10, R212 ;  /* 0x0000001002d47825 */ /* 0x001fcc00078e00d4 */
[----:B------:R-:W5:Y:S01]  /*3f10*/  LDG.E.128 R212, desc[UR6][R212.64] ;  /* 0x00000006d4d47981 */ /* 0x000f62000c1e1d00 */
[----:B-1----:R-:W-:-:S06]  /*3f20*/  IMAD.WIDE.U32 R224, R2, 0x10, R224 ;  /* 0x0000001002e07825 */ /* 0x002fcc00078e00e0 */
[----:B------:R-:W5:Y:S01]  /*3f30*/  LDG.E.128 R224, desc[UR6][R224.64] ;  /* 0x00000006e0e07981 */ /* 0x000f62000c1e1d00 */
[----:B---3--:R-:W-:-:S06]  /*3f40*/  IMAD.WIDE.U32 R220, R2, 0x10, R220 ;  /* 0x0000001002dc7825 */ /* 0x008fcc00078e00dc */
        /* <DEDUP_REMOVED lines=34> */
.L_x_39285:
        /* <DEDUP_REMOVED lines=9> */
[----:B------:R-:W-:-:S03]  /*4200*/  ISETP.GE.U32.AND P5, PT, R0, 0x20, PT ;  /* 0x000000200000780c */ /* 0x000fc60003fa6070 */
[----:B------:R-:W3:Y:S04]  /*4210*/  LDL R34, [R1+0x178] ;  /* 0x0001780001227983 */ /* 0x000ee80000100800 */
[----:B------:R-:W4:Y:S04]  /*4220*/  LDL R33, [R1+0x17c] ;  /* 0x00017c0001217983 */ /* 0x000f280000100800 */
[----:B------:R-:W4:Y:S02]  /*4230*/  LDL R26, [R1+0x150] ;  /* 0x00015000011a7983 */ /* 0x000f240000100800 */
[----:B0-----:R-:W-:Y:S01]  /*4240*/  @P5 IMAD.WIDE.U32 R4, R2, 0x10, R4 ;  /* 0x0000001002045825 */ /* 0x001fe200078e0004 */
[----:B------:R-:W0:Y:S01]  /*4250*/  @P5 LDC.64 R6, c[0x0][0x438] ;  /* 0x00010e00ff065b82 */ /* 0x000e220000000a00 */
        /* <DEDUP_REMOVED lines=9> */
[----:B------:R-:W4:Y:S04]  /*42f0*/  LDL R12, [R1] ;  /* 0x00000000010c7983 */ /* 0x000f280000100800 */
        /* <DEDUP_REMOVED lines=17> */
[----:B--2---:R1:W2:Y:S02]  /*4410*/  @P5 LDG.E.128 R40, desc[UR6][R4.64] ;  /* 0x0000000604285981 */ /* 0x0042a4000c1e1d00 */
[----:B-1----:R-:W1:Y:S01]  /*4420*/  LDC.64 R4, c[0x0][0x3d8] ;  /* 0x0000f600ff047b82 */ /* 0x002e620000000a00 */
[----:B---3--:R-:W-:Y:S01]  /*4430*/  MOV R38, R32 ;  /* 0x0000002000267202 */ /* 0x008fe20000000f00 */
[----:B--2---:R-:W-:Y:S04]  /*4440*/  @P5 STL.64 [R1+0x180], R40 ;  /* 0x0001802801005387 */ /* 0x004fe80000100a00 */
[----:B------:R2:W-:Y:S02]  /*4450*/  @P5 STL.64 [R1+0x188], R42 ;  /* 0x0001882a01005387 */ /* 0x0005e40000100a00 */
[----:B--2---:R-:W-:Y:S01]  /*4460*/  MOV R42, R34 ;  /* 0x00000022002a7202 */ /* 0x004fe20000000f00 */
[----:B----4-:R-:W-:Y:S01]  /*4470*/  IMAD.MOV.U32 R43, RZ, RZ, R33 ;  /* 0x000000ffff2b7224 */ /* 0x010fe200078e0021 */
[----:B------:R-:W-:-:S02]  /*4480*/  MOV R34, R26 ;  /* 0x0000001a00227202 */ /* 0x000fc40000000f00 */
[----:B------:R-:W-:Y:S01]  /*4490*/  MOV R33, R25 ;  /* 0x0000001900217202 */ /* 0x000fe20000000f00 */
[----:B------:R-:W2:Y:S04]  /*44a0*/  LDL R26, [R1+0x14c] ;  /* 0x00014c00011a7983 */ /* 0x000ea80000100800 */
[----:B------:R-:W3:Y:S01]  /*44b0*/  LDL R25, [R1+0x140] ;  /* 0x0001400001197983 */ /* 0x000ee20000100800 */
[----:B------:R-:W-:Y:S01]  /*44c0*/  MOV R37, R31 ;  /* 0x0000001f00257202 */ /* 0x000fe20000000f00 */
[----:B------:R-:W-:Y:S01]  /*44d0*/  IMAD.MOV.U32 R31, RZ, RZ, R13 ;  /* 0x000000ffff1f7224 */ /* 0x000fe200078e000d */
[----:B------:R-:W-:Y:S02]  /*44e0*/  MOV R32, R14 ;  /* 0x0000000e00207202 */ /* 0x000fe40000000f00 */
[----:B------:R-:W-:-:S02]  /*44f0*/  MOV R13, R9 ;  /* 0x00000009000d7202 */ /* 0x000fc40000000f00 */
[----:B------:R-:W-:Y:S01]  /*4500*/  MOV R14, R8 ;  /* 0x00000008000e7202 */ /* 0x000fe20000000f00 */
[C---:B0-----:R-:W-:Y:S01]  /*4510*/  @P5 IMAD.WIDE.U32 R8, R2.reuse, 0x10, R6 ;  /* 0x0000001002085825 */ /* 0x041fe200078e0006 */
[----:B------:R-:W-:Y:S01]  /*4520*/  MOV R40, R36 ;  /* 0x0000002400287202 */ /* 0x000fe20000000f00 */
[----:B------:R-:W0:Y:S01]  /*4530*/  @P5 LDC.64 R6, c[0x0][0x440] ;  /* 0x00011000ff065b82 */ /* 0x000e220000000a00 */
[----:B------:R-:W-:Y:S01]  /*4540*/  MOV R41, R35 ;  /* 0x0000002300297202 */ /* 0x000fe20000000f00 */
[----:B-1----:R-:W-:Y:S01]  /*4550*/  @P5 IMAD.WIDE.U32 R4, R2, 0x10, R4 ;  /* 0x0000001002045825 */ /* 0x002fe200078e0004 */
[----:B------:R-:W-:Y:S01]  /*4560*/  ISETP.GE.U32.AND P0, PT, R0, 0x40, PT ;  /* 0x000000400000780c */ /* 0x000fe20003f06070 */
[----:B------:R-:W5:Y:S04]  /*4570*/  @P5 LDG.E.128 R148, desc[UR6][R8.64] ;  /* 0x0000000608945981 */ /* 0x000f68000c1e1d00 */
[----:B------:R1:W4:Y:S02]  /*4580*/  @P5 LDG.E.128 R40, desc[UR6][R4.64] ;  /* 0x0000000604285981 */ /* 0x000324000c1e1d00 */
[----:B-1----:R-:W1:Y:S01]  /*4590*/  LDC.64 R4, c[0x0][0x3d0] ;  /* 0x0000f400ff047b82 */ /* 0x002e620000000a00 */
[----:B------:R-:W-:Y:S01]  /*45a0*/  MOV R36, R30 ;  /* 0x0000001e00247202 */ /* 0x000fe20000000f00 */
[----:B------:R-:W-:Y:S01]  /*45b0*/  IMAD.MOV.U32 R39, RZ, RZ, R33 ;  /* 0x000000ffff277224 */ /* 0x000fe200078e0021 */
[----:B------:R-:W-:Y:S01]  /*45c0*/  MOV R44, R38 ;  /* 0x00000026002c7202 */ /* 0x000fe20000000f00 */
[----:B------:R-:W-:Y:S01]  /*45d0*/  IMAD.MOV.U32 R35, RZ, RZ, R29 ;  /* 0x000000ffff237224 */ /* 0x000fe200078e001d */
[----:B------:R-:W-:Y:S01]  /*45e0*/  MOV R46, R36 ;  /* 0x00000024002e7202 */ /* 0x000fe20000000f00 */
[----:B------:R-:W-:Y:S01]  /*45f0*/  IMAD.MOV.U32 R45, RZ, RZ, R37 ;  /* 0x000000ffff2d7224 */ /* 0x000fe200078e0025 */
[----:B------:R-:W4:Y:S02]  /*4600*/  LDL R30, [R1+0x144] ;  /* 0x00014400011e7983 */ /* 0x000f240000100800 */
[----:B------:R-:W-:-:S02]  /*4610*/  MOV R47, R35 ;  /* 0x00000023002f7202 */ /* 0x000fc40000000f00 */
[----:B------:R-:W4:Y:S01]  /*4620*/  LDL R29, [R1+0x148] ;  /* 0x00014800011d7983 */ /* 0x000f220000100800 */
[----:B--2---:R-:W-:Y:S02]  /*4630*/  MOV R33, R26 ;  /* 0x0000001a00217202 */ /* 0x004fe40000000f00 */
[----:B------:R-:W-:Y:S02]  /*4640*/  MOV R26, R11 ;  /* 0x0000000b001a7202 */ /* 0x000fe40000000f00 */
[----:B---3--:R-:W-:Y:S01]  /*4650*/  MOV R36, R25 ;  /* 0x0000001900247202 */ /* 0x008fe20000000f00 */
[----:B------:R-:W-:Y:S02]  /*4660*/  IMAD.MOV.U32 R25, RZ, RZ, R10 ;  /* 0x000000ffff197224 */ /* 0x000fe400078e000a */
[C---:B0-----:R-:W-:Y:S01]  /*4670*/  @P5 IMAD.WIDE.U32 R10, R2.reuse, 0x10, R6 ;  /* 0x00000010020a5825 */ /* 0x041fe200078e0006 */
[----:B------:R-:W-:Y:S01]  /*4680*/  @P5 LOP3.LUT R2, R2, 0x20, RZ, 0xfc, !PT ;  /* 0x0000002002025812 */ /* 0x000fe200078efcff */
[----:B------:R-:W0:Y:S01]  /*4690*/  @P0 LDC.64 R6, c[0x0][0x438] ;  /* 0x00010e00ff060b82 */ /* 0x000e220000000a00 */
[----:B------:R-:W-:-:S02]  /*46a0*/  MOV R37, R31 ;  /* 0x0000001f00257202 */ /* 0x000fc40000000f00 */
[----:B------:R-:W-:Y:S01]  /*46b0*/  MOV R38, R32 ;  /* 0x0000002000267202 */ /* 0x000fe20000000f00 */
[----:B-1----:R-:W-:Y:S01]  /*46c0*/  @P0 IMAD.WIDE.U32 R4, R2, 0x10, R4 ;  /* 0x0000001002040825 */ /* 0x002fe200078e0004 */
[----:B------:R-:W-:Y:S01]  /*46d0*/  ISETP.GE.U32.AND P1, PT, R0, 0x60, PT ;  /* 0x000000600000780c */ /* 0x000fe20003f26070 */
[----:B------:R-:W5:Y:S04]  /*46e0*/  @P5 LDG.E.128 R84, desc[UR6][R10.64] ;  /* 0x000000060a545981 */ /* 0x000f68000c1e1d00 */
[----:B------:R1:W2:Y:S02]  /*46f0*/  @P0 LDG.E.128 R44, desc[UR6][R4.64] ;  /* 0x00000006042c0981 */ /* 0x0002a4000c1e1d00 */
[----:B-1----:R-:W1:Y:S02]  /*4700*/  LDC.64 R4, c[0x0][0x3d8] ;  /* 0x0000f600ff047b82 */ /* 0x002e640000000a00 */
[----:B----4-:R3:W-:Y:S04]  /*4710*/  @P5 STL.64 [R1+0x170], R40 ;  /* 0x0001702801005387 */ /* 0x0107e80000100a00 */
[----:B------:R-:W-:Y:S04]  /*4720*/  @P5 STL.64 [R1+0x178], R42 ;  /* 0x0001782a01005387 */ /* 0x000fe80000100a00 */
[----:B------:R-:W4:Y:S01]  /*4730*/  LDL R31, [R1+0x134] ;  /* 0x00013400011f7983 */ /* 0x000f220000100800 */
[----:B------:R-:W-:-:S02]  /*4740*/  MOV R35, R30 ;  /* 0x0000001e00237202 */ /* 0x000fc40000000f00 */
[----:B---3--:R-:W-:Y:S01]  /*4750*/  MOV R40, R34 ;  /* 0x0000002200287202 */ /* 0x008fe20000000f00 */
[----:B------:R-:W-:Y:S01]  /*4760*/  IMAD.MOV.U32 R34, RZ, RZ, R29 ;  /* 0x000000ffff227224 */ /* 0x000fe200078e001d */
[----:B------:R-:W3:Y:S04]  /*4770*/  LDL R30, [R1+0x138] ;  /* 0x00013800011e7983 */ /* 0x000ee80000100800 */
[----:B------:R-:W4:Y:S04]  /*4780*/  LDL R29, [R1+0x13c] ;  /* 0x00013c00011d7983 */ /* 0x000f280000100800 */
[----:B------:R-:W3:Y:S01]  /*4790*/  LDL R32, [R1+0x130] ;  /* 0x0001300001207983 */ /* 0x000ee20000100800 */
[----:B-1----:R-:W-:-:S03]  /*47a0*/  @P0 IMAD.WIDE.U32 R4, R2, 0x10, R4 ;  /* 0x0000001002040825 */ /* 0x002fc600078e0004 */
[----:B--2---:R1:W-:Y:S04]  /*47b0*/  @P0 STL.64 [R1+0x160], R44 ;  /* 0x0001602c01000387 */ /* 0x0043e80000100a00 */
[----:B------:R2:W-:Y:S01]  /*47c0*/  @P0 STL.64 [R1+0x168], R46 ;  /* 0x0001682e01000387 */ /* 0x0005e20000100a00 */
[----:B-1----:R-:W-:Y:S02]  /*47d0*/  MOV R44, R40 ;  /* 0x00000028002c7202 */ /* 0x002fe40000000f00 */
[----:B------:R-:W-:Y:S02]  /*47e0*/  MOV R45, R39 ;  /* 0x00000027002d7202 */ /* 0x000fe40000000f00 */
[----:B--2---:R-:W-:Y:S01]  /*47f0*/  MOV R46, R38 ;  /* 0x00000026002e7202 */ /* 0x004fe20000000f00 */
[----:B------:R-:W-:-:S06]  /*4800*/  IMAD.MOV.U32 R47, RZ, RZ, R37 ;  /* 0x000000ffff2f7224 */ /* 0x000fcc00078e0025 */
[----:B------:R1:W2:Y:S01]  /*4810*/  @P0 LDG.E.128 R44, desc[UR6][R4.64] ;  /* 0x00000006042c0981 */ /* 0x0002a2000c1e1d00 */
[----:B0-----:R-:W-:Y:S02]  /*4820*/  @P0 IMAD.WIDE.U32 R8, R2, 0x10, R6 ;  /* 0x0000001002080825 */ /* 0x001fe400078e0006 */
[----:B------:R-:W0:Y:S01]  /*4830*/  @P0 LDC.64 R6, c[0x0][0x440] ;  /* 0x00011000ff060b82 */ /* 0x000e220000000a00 */
[----:B------:R-:W-:Y:S01]  /*4840*/  MOV R40, R36 ;  /* 0x0000002400287202 */ /* 0x000fe20000000f00 */
[----:B------:R-:W-:Y:S01]  /*4850*/  IMAD.MOV.U32 R37, RZ, RZ, R33 ;  /* 0x000000ffff257224 */ /* 0x000fe200078e0021 */
[----:B------:R-:W-:-:S05]  /*4860*/  MOV R39, R35 ;  /* 0x0000002300277202 */ /* 0x000fca0000000f00 */
[----:B-1----:R-:W1:Y:S01]  /*4870*/  LDC.64 R4, c[0x0][0x3d0] ;  /* 0x0000f400ff047b82 */ /* 0x002e620000000a00 */
[----:B------:R-:W-:Y:S01]  /*4880*/  MOV R38, R34 ;  /* 0x0000002200267202 */ /* 0x000fe20000000f00 */
[----:B----4-:R-:W-:Y:S01]  /*4890*/  IMAD.MOV.U32 R33, RZ, RZ, R29 ;  /* 0x000000ffff217224 */ /* 0x010fe200078e001d */
[----:B---3--:R-:W-:Y:S01]  /*48a0*/  MOV R36, R32 ;  /* 0x0000002000247202 */ /* 0x008fe20000000f00 */
[----:B------:R-:W3:Y:S01]  /*48b0*/  LDL R29, [R1+0x120] ;  /* 0x00012000011d7983 */ /* 0x000ee20000100800 */
[----:B------:R-:W-:Y:S02]  /*48c0*/  MOV R35, R31 ;  /* 0x0000001f00237202 */ /* 0x000fe40000000f00 */
[----:B------:R-:W-:Y:S01]  /*48d0*/  MOV R34, R30 ;  /* 0x0000001e00227202 */ /* 0x000fe20000000f00 */
[----:B------:R-:W4:Y:S04]  /*48e0*/  LDL R32, [R1+0x124] ;  /* 0x0001240001207983 */ /* 0x000f280000100800 */
[----:B------:R-:W4:Y:S01]  /*48f0*/  LDL R31, [R1+0x128] ;  /* 0x00012800011f7983 */ /* 0x000f220000100800 */
[C---:B0-----:R-:W-:Y:S01]  /*4900*/  @P0 IMAD.WIDE.U32 R10, R2.reuse, 0x10, R6 ;  /* 0x00000010020a0825 */ /* 0x041fe200078e0006 */
[----:B------:R-:W-:-:S02]  /*4910*/  @P0 IADD3 R2, PT, PT, R2, 0x20, RZ ;  /* 0x0000002002020810 */ /* 0x000fc40007ffe0ff */
[----:B------:R-:W4:Y:S01]  /*4920*/  LDL R30, [R1+0x12c] ;  /* 0x00012c00011e7983 */ /* 0x000f220000100800 */
[----:B------:R-:W0:Y:S03]  /*4930*/  @P1 LDC.64 R6, c[0x0][0x438] ;  /* 0x00010e00ff061b82 */ /* 0x000e260000000a00 */
[----:B------:R-:W5:Y:S01]  /*4940*/  @P0 LDG.E.128 R152, desc[UR6][R8.64] ;  /* 0x0000000608980981 */ /* 0x000f62000c1e1d00 */
[----:B-1----:R-:W-:-:S03]  /*4950*/  @P1 IMAD.WIDE.U32 R4, R2, 0x10, R4 ;  /* 0x0000001002041825 */ /* 0x002fc600078e0004 */
[----:B------:R-:W5:Y:S04]  /*4960*/  @P0 LDG.E.128 R88, desc[UR6][R10.64] ;  /* 0x000000060a580981 */ /* 0x000f68000c1e1d00 */
[----:B--2---:R1:W-:Y:S04]  /*4970*/  @P0 STL.64 [R1+0x150], R44 ;  /* 0x0001502c01000387 */ /* 0x0043e80000100a00 */
[----:B------:R2:W-:Y:S01]  /*4980*/  @P0 STL.64 [R1+0x158], R46 ;  /* 0x0001582e01000387 */ /* 0x0005e20000100a00 */
[----:B-1----:R-:W-:Y:S02]  /*4990*/  MOV R44, R40 ;  /* 0x00000028002c7202 */ /* 0x002fe40000000f00 */
[----:B------:R-:W-:-:S02]  /*49a0*/  MOV R45, R39 ;  /* 0x00000027002d7202 */ /* 0x000fc40000000f00 */
[----:B--2---:R-:W-:Y:S01]  /*49b0*/  MOV R46, R38 ;  /* 0x00000026002e7202 */ /* 0x004fe20000000f00 */
[----:B------:R-:W-:-:S06]  /*49c0*/  IMAD.MOV.U32 R47, RZ, RZ, R37 ;  /* 0x000000ffff2f7224 */ /* 0x000fcc00078e0025 */
[----:B------:R1:W2:Y:S02]  /*49d0*/  @P1 LDG.E.128 R44, desc[UR6][R4.64] ;  /* 0x00000006042c1981 */ /* 0x0002a4000c1e1d00 */
[----:B-1----:R-:W1:Y:S01]  /*49e0*/  LDC.64 R4, c[0x0][0x3d8] ;  /* 0x0000f600ff047b82 */ /* 0x002e620000000a00 */
[----:B------:R-:W-:Y:S01]  /*49f0*/  MOV R40, R36 ;  /* 0x0000002400287202 */ /* 0x000fe20000000f00 */
[----:B------:R-:W-:Y:S01]  /*4a00*/  IMAD.MOV.U32 R37, RZ, RZ, R33 ;  /* 0x000000ffff257224 */ /* 0x000fe200078e0021 */
[----:B------:R-:W-:Y:S01]  /*4a10*/  MOV R39, R35 ;  /* 0x0000002300277202 */ /* 0x000fe20000000f00 */
[----:B---3--:R-:W-:Y:S01]  /*4a20*/  IMAD.MOV.U32 R36, RZ, RZ, R29 ;  /* 0x000000ffff247224 */ /* 0x008fe200078e001d */
[----:B------:R-:W-:Y:S01]  /*4a30*/  MOV R38, R34 ;  /* 0x0000002200267202 */ /* 0x000fe20000000f00 */
[----:B------:R-:W3:Y:S01]  /*4a40*/  LDL R29, [R1+0x11c] ;  /* 0x00011c00011d7983 */ /* 0x000ee20000100800 */
[----:B----4-:R-:W-:Y:S02]  /*4a50*/  MOV R35, R32 ;  /* 0x0000002000237202 */ /* 0x010fe40000000f00 */
[----:B------:R-:W-:Y:S01]  /*4a60*/  MOV R34, R31 ;  /* 0x0000001f00227202 */ /* 0x000fe20000000f00 */
[----:B------:R-:W4:Y:S01]  /*4a70*/  LDL R32, [R1+0x110] ;  /* 0x0001100001207983 */ /* 0x000f220000100800 */
[----:B------:R-:W-:-:S03]  /*4a80*/  MOV R33, R30 ;  /* 0x0000001e00217202 */ /* 0x000fc60000000f00 */
[----:B------:R-:W3:Y:S04]  /*4a90*/  LDL R31, [R1+0x114] ;  /* 0x00011400011f7983 */ /* 0x000ee80000100800 */
[----:B------:R-:W4:Y:S01]  /*4aa0*/  LDL R30, [R1+0x118] ;  /* 0x00011800011e7983 */ /* 0x000f220000100800 */
[----:B-1----:R-:W-:-:S03]  /*4ab0*/  @P1 IMAD.WIDE.U32 R4, R2, 0x10, R4 ;  /* 0x0000001002041825 */ /* 0x002fc600078e0004 */
[----:B--2---:R1:W-:Y:S04]  /*4ac0*/  @P1 STL.64 [R1+0x140], R44 ;  /* 0x0001402c01001387 */ /* 0x0043e80000100a00 */
[----:B------:R2:W-:Y:S01]  /*4ad0*/  @P1 STL.64 [R1+0x148], R46 ;  /* 0x0001482e01001387 */ /* 0x0005e20000100a00 */
[----:B-1----:R-:W-:Y:S02]  /*4ae0*/  MOV R44, R40 ;  /* 0x00000028002c7202 */ /* 0x002fe40000000f00 */
[----:B------:R-:W-:Y:S01]  /*4af0*/  MOV R45, R39 ;  /* 0x00000027002d7202 */ /* 0x000fe20000000f00 */
[----:B--2---:R-:W-:Y:S01]  /*4b00*/  IMAD.MOV.U32 R46, RZ, RZ, R38 ;  /* 0x000000ffff2e7224 */ /* 0x004fe200078e0026 */
[----:B------:R-:W-:-:S06]  /*4b10*/  MOV R47, R37 ;  /* 0x00000025002f7202 */ /* 0x000fcc0000000f00 */
[----:B------:R1:W2:Y:S01]  /*4b20*/  @P1 LDG.E.128 R44, desc[UR6][R4.64] ;  /* 0x00000006042c1981 */ /* 0x0002a2000c1e1d00 */
[----:B0-----:R-:W-:Y:S02]  /*4b30*/  @P1 IMAD.WIDE.U32 R8, R2, 0x10, R6 ;  /* 0x0000001002081825 */ /* 0x001fe400078e0006 */
[----:B------:R-:W0:Y:S01]  /*4b40*/  @P1 LDC.64 R6, c[0x0][0x440] ;  /* 0x00011000ff061b82 */ /* 0x000e220000000a00 */
[----:B------:R-:W-:Y:S01]  /*4b50*/  ISETP.GE.U32.AND P0, PT, R0, 0x80, PT ;  /* 0x000000800000780c */ /* 0x000fe20003f06070 */
[----:B------:R-:W-:Y:S01]  /*4b60*/  IMAD.MOV.U32 R38, RZ, RZ, R34 ;  /* 0x000000ffff267224 */ /* 0x000fe200078e0022 */
[----:B------:R-:W-:-:S05]  /*4b70*/  MOV R40, R36 ;  /* 0x0000002400287202 */ /* 0x000fca0000000f00 */
[----:B-1----:R-:W1:Y:S01]  /*4b80*/  LDC.64 R4, c[0x0][0x3d0] ;  /* 0x0000f400ff047b82 */ /* 0x002e620000000a00 */
[----:B------:R-:W-:Y:S01]  /*4b90*/  MOV R39, R35 ;  /* 0x0000002300277202 */ /* 0x000fe20000000f00 */
[----:B----4-:R-:W-:Y:S01]  /*4ba0*/  IMAD.MOV.U32 R34, RZ, RZ, R30 ;  /* 0x000000ffff227224 */ /* 0x010fe200078e001e */
[----:B------:R-:W-:Y:S01]  /*4bb0*/  MOV R37, R33 ;  /* 0x0000002100257202 */ /* 0x000fe20000000f00 */
[----:B------:R-:W4:Y:S01]  /*4bc0*/  LDL R30, [R1+0x10c] ;  /* 0x00010c00011e7983 */ /* 0x000f220000100800 */
[----:B------:R-:W-:Y:S02]  /*4bd0*/  MOV R36, R32 ;  /* 0x0000002000247202 */ /* 0x000fe40000000f00 */
[----:B---3--:R-:W-:Y:S01]  /*4be0*/  MOV R35, R31 ;  /* 0x0000001f00237202 */ /* 0x008fe20000000f00 */
[----:B------:R-:W3:Y:S01]  /*4bf0*/  LDL R32, [R1+0x104] ;  /* 0x0001040001207983 */ /* 0x000ee20000100800 */
[----:B------:R-:W-:-:S03]  /*4c00*/  MOV R33, R29 ;  /* 0x0000001d00217202 */ /* 0x000fc60000000f00 */
[----:B------:R-:W3:Y:S01]  /*4c10*/  LDL R31, [R1+0x108] ;  /* 0x00010800011f7983 */ /* 0x000ee20000100800 */
[C---:B0-----:R-:W-:Y:S01]  /*4c20*/  @P1 IMAD.WIDE.U32 R10, R2.reuse, 0x10, R6 ;  /* 0x00000010020a1825 */ /* 0x041fe200078e0006 */
[----:B------:R-:W-:Y:S02]  /*4c30*/  @P1 IADD3 R2, PT, PT, R2, 0x20, RZ ;  /* 0x0000002002021810 */ /* 0x000fe40007ffe0ff */
[----:B------:R-:W3:Y:S01]  /*4c40*/  LDL R29, [R1+0x100] ;  /* 0x00010000011d7983 */ /* 0x000ee20000100800 */
[----:B------:R-:W0:Y:S03]  /*4c50*/  @P0 LDC.64 R6, c[0x0][0x438] ;  /* 0x00010e00ff060b82 */ /* 0x000e260000000a00 */
[----:B------:R-:W5:Y:S01]  /*4c60*/  @P1 LDG.E.128 R156, desc[UR6][R8.64] ;  /* 0x00000006089c1981 */ /* 0x000f62000c1e1d00 */
[----:B-1----:R-:W-:-:S03]  /*4c70*/  @P0 IMAD.WIDE.U32 R4, R2, 0x10, R4 ;  /* 0x0000001002040825 */ /* 0x002fc600078e0004 */
[----:B------:R-:W5:Y:S04]  /*4c80*/  @P1 LDG.E.128 R92, desc[UR6][R10.64] ;  /* 0x000000060a5c1981 */ /* 0x000f68000c1e1d00 */
[----:B--2---:R1:W-:Y:S04]  /*4c90*/  @P1 STL.64 [R1+0x130], R44 ;  /* 0x0001302c01001387 */ /* 0x0043e80000100a00 */
[----:B------:R2:W-:Y:S01]  /*4ca0*/  @P1 STL.64 [R1+0x138], R46 ;  /* 0x0001382e01001387 */ /* 0x0005e20000100a00 */
[----:B-1----:R-:W-:Y:S02]  /*4cb0*/  MOV R44, R40 ;  /* 0x00000028002c7202 */ /* 0x002fe40000000f00 */
[----:B------:R-:W-:Y:S01]  /*4cc0*/  MOV R45, R39 ;  /* 0x00000027002d7202 */ /* 0x000fe20000000f00 */
[----:B--2---:R-:W-:Y:S01]  /*4cd0*/  IMAD.MOV.U32 R46, RZ, RZ, R38 ;  /* 0x000000ffff2e7224 */ /* 0x004fe200078e0026 */
[----:B------:R-:W-:-:S06]  /*4ce0*/  MOV R47, R37 ;  /* 0x00000025002f7202 */ /* 0x000fcc0000000f00 */
[----:B------:R1:W2:Y:S02]  /*4cf0*/  @P0 LDG.E.128 R44, desc[UR6][R4.64] ;  /* 0x00000006042c0981 */ /* 0x0002a4000c1e1d00 */
[----:B-1----:R-:W1:Y:S01]  /*4d00*/  LDC.64 R4, c[0x0][0x3d8] ;  /* 0x0000f600ff047b82 */ /* 0x002e620000000a00 */
        /* <DEDUP_REMOVED lines=11> */
[----:B------:R-:W3:Y:S01]  /*4dc0*/  LDL R32, [R1+0xf0] ;  /* 0x0000f00001207983 */ /* 0x000ee20000100800 */
[----:B-1----:R-:W-:-:S03]  /*4dd0*/  @P0 IMAD.WIDE.U32 R4, R2, 0x10, R4 ;  /* 0x0000001002040825 */ /* 0x002fc600078e0004 */
[----:B--2---:R1:W-:Y:S04]  /*4de0*/  @P0 STL.64 [R1+0x120], R44 ;  /* 0x0001202c01000387 */ /* 0x0043e80000100a00 */
[----:B------:R2:W-:Y:S01]  /*4df0*/  @P0 STL.64 [R1+0x128], R46 ;  /* 0x0001282e01000387 */ /* 0x0005e20000100a00 */
[----:B-1----:R-:W-:Y:S01]  /*4e00*/  MOV R44, R40 ;  /* 0x00000028002c7202 */ /* 0x002fe20000000f00 */
[----:B------:R-:W-:Y:S01]  /*4e10*/  IMAD.MOV.U32 R45, RZ, RZ, R39 ;  /* 0x000000ffff2d7224 */ /* 0x000fe200078e0027 */
[----:B--2---:R-:W-:Y:S02]  /*4e20*/  MOV R46, R38 ;  /* 0x00000026002e7202 */ /* 0x004fe40000000f00 */
        /* <DEDUP_REMOVED lines=12> */
[----:B---3--:R-:W-:Y:S02]  /*4ef0*/  MOV R36, R32 ;  /* 0x0000002000247202 */ /* 0x008fe40000000f00 */
[----:B------:R-:W-:Y:S01]  /*4f00*/  MOV R34, R30 ;  /* 0x0000001e00227202 */ /* 0x000fe20000000f00 */
        /* <DEDUP_REMOVED lines=12> */
[----:B-1----:R-:W-:Y:S01]  /*4fd0*/  MOV R44, R40 ;  /* 0x00000028002c7202 */ /* 0x002fe20000000f00 */
[----:B------:R-:W-:Y:S01]  /*4fe0*/  IMAD.MOV.U32 R45, RZ, RZ, R39 ;  /* 0x000000ffff2d7224 */ /* 0x000fe200078e0027 */
[----:B--2---:R-:W-:-:S02]  /*4ff0*/  MOV R46, R38 ;  /* 0x00000026002e7202 */ /* 0x004fc40000000f00 */
[----:B------:R-:W-:-:S06]  /*5000*/  MOV R47, R37 ;  /* 0x00000025002f7202 */ /* 0x000fcc0000000f00 */
[----:B------:R1:W2:Y:S02]  /*5010*/  @P1 LDG.E.128 R44, desc[UR6][R4.64] ;  /* 0x00000006042c1981 */ /* 0x0002a4000c1e1d00 */
[----:B-1----:R-:W1:Y:S01]  /*5020*/  LDC.64 R4, c[0x0][0x3d8] ;  /* 0x0000f600ff047b82 */ /* 0x002e620000000a00 */
[----:B------:R-:W-:Y:S01]  /*5030*/  MOV R40, R36 ;  /* 0x0000002400287202 */ /* 0x000fe20000000f00 */
[----:B------:R-:W-:Y:S01]  /*5040*/  IMAD.MOV.U32 R39, RZ, RZ, R35 ;  /* 0x000000ffff277224 */ /* 0x000fe200078e0023 */
        /* <DEDUP_REMOVED lines=8> */
[----:B------:R-:W4:Y:S04]  /*50d0*/  LDL R30, [R1+0xd8] ;  /* 0x0000d800011e7983 */ /* 0x000f280000100800 */
[----:B------:R-:W4:Y:S01]  /*50e0*/  LDL R29, [R1+0xdc] ;  /* 0x0000dc00011d7983 */ /* 0x000f220000100800 */
[----:B-1----:R-:W-:-:S03]  /*50f0*/  @P1 IMAD.WIDE.U32 R4, R2, 0x10, R4 ;  /* 0x0000001002041825 */ /* 0x002fc600078e0004 */
[----:B--2---:R1:W-:Y:S04]  /*5100*/  @P1 STL.64 [R1+0x100], R44 ;  /* 0x0001002c01001387 */ /* 0x0043e80000100a00 */
[----:B------:R2:W-:Y:S01]  /*5110*/  @P1 STL.64 [R1+0x108], R46 ;  /* 0x0001082e01001387 */ /* 0x0005e20000100a00 */
[----:B-1----:R-:W-:Y:S01]  /*5120*/  IMAD.MOV.U32 R44, RZ, RZ, R40 ;  /* 0x000000ffff2c7224 */ /* 0x002fe200078e0028 */
[----:B------:R-:W-:Y:S02]  /*5130*/  MOV R45, R39 ;  /* 0x00000027002d7202 */ /* 0x000fe40000000f00 */
        /* <DEDUP_REMOVED lines=17> */
[----:B------:R-:W4:Y:S01]  /*5250*/  LDL R30, [R1+0xcc] ;  /* 0x0000cc00011e7983 */ /* 0x000f220000100800 */
[----:B0-----:R-:W-:-:S03]  /*5260*/  @P1 IMAD.WIDE.U32 R10, R2, 0x10, R6 ;  /* 0x00000010020a1825 */ /* 0x001fc600078e0006 */
[----:B------:R-:W4:Y:S01]  /*5270*/  LDL R29, [R1+0xc0] ;  /* 0x0000c000011d7983 */ /* 0x000f220000100800 */
[----:B------:R-:W0:Y:S01]  /*5280*/  @P0 LDC.64 R6, c[0x0][0x438] ;  /* 0x00010e00ff060b82 */ /* 0x000e220000000a00 */
[----:B------:R-:W-:Y:S02]  /*5290*/  @P1 VIADD R2, R2, 0x20 ;  /* 0x0000002002021836 */ /* 0x000fe40000000000 */
[----:B------:R-:W5:Y:S02]  /*52a0*/  @P1 LDG.E.128 R164, desc[UR6][R8.64] ;  /* 0x0000000608a41981 */ /* 0x000f64000c1e1d00 */
[----:B-1----:R-:W-:Y:S02]  /*52b0*/  @P0 IMAD.WIDE.U32 R4, R2, 0x10, R4 ;  /* 0x0000001002040825 */ /* 0x002fe400078e0004 */
[----:B------:R-:W5:Y:S04]  /*52c0*/  @P1 LDG.E.128 R100, desc[UR6][R10.64] ;  /* 0x000000060a641981 */ /* 0x000f68000c1e1d00 */
[----:B--2---:R1:W-:Y:S04]  /*52d0*/  @P1 STL.64 [R1+0xf0], R44 ;  /* 0x0000f02c01001387 */ /* 0x0043e80000100a00 */
[----:B------:R2:W-:Y:S01]  /*52e0*/  @P1 STL.64 [R1+0xf8], R46 ;  /* 0x0000f82e01001387 */ /* 0x0005e20000100a00 */
[----:B-1----:R-:W-:Y:S01]  /*52f0*/  IMAD.MOV.U32 R44, RZ, RZ, R40 ;  /* 0x000000ffff2c7224 */ /* 0x002fe200078e0028 */
[----:B------:R-:W-:-:S02]  /*5300*/  MOV R45, R39 ;  /* 0x00000027002d7202 */ /* 0x000fc40000000f00 */
[----:B--2---:R-:W-:Y:S02]  /*5310*/  MOV R46, R38 ;  /* 0x00000026002e7202 */ /* 0x004fe40000000f00 */
[----:B------:R-:W-:-:S06]  /*5320*/  MOV R47, R37 ;  /* 0x00000025002f7202 */ /* 0x000fcc0000000f00 */
[----:B------:R1:W2:Y:S02]  /*5330*/  @P0 LDG.E.128 R44, desc[UR6][R4.64] ;  /* 0x00000006042c0981 */ /* 0x0002a4000c1e1d00 */
[----:B-1----:R-:W1:Y:S01]  /*5340*/  LDC.64 R4, c[0x0][0x3d8] ;  /* 0x0000f600ff047b82 */ /* 0x002e620000000a00 */
[----:B------:R-:W-:Y:S01]  /*5350*/  IMAD.MOV.U32 R40, RZ, RZ, R36 ;  /* 0x000000ffff287224 */ /* 0x000fe200078e0024 */
[----:B------:R-:W-:Y:S01]  /*5360*/  MOV R39, R35 ;  /* 0x0000002300277202 */ /* 0x000fe20000000f00 */
[----:B---3--:R-:W-:Y:S01]  /*5370*/  IMAD.MOV.U32 R35, RZ, RZ, R32 ;  /* 0x000000ffff237224 */ /* 0x008fe200078e0020 */
[----:B------:R-:W-:Y:S01]  /*5380*/  MOV R38, R34 ;  /* 0x0000002200267202 */ /* 0x000fe20000000f00 */
[----:B------:R-:W3:Y:S01]  /*5390*/  LDL R32, [R1+0xb0] ;  /* 0x0000b00001207983 */ /* 0x000ee20000100800 */
[----:B------:R-:W-:Y:S02]  /*53a0*/  MOV R37, R33 ;  /* 0x0000002100257202 */ /* 0x000fe40000000f00 */
[----:B----4-:R-:W-:-:S02]  /*53b0*/  MOV R34, R31 ;  /* 0x0000001f00227202 */ /* 0x010fc40000000f00 */
[----:B------:R-:W-:Y:S01]  /*53c0*/  MOV R33, R30 ;  /* 0x0000001e00217202 */ /* 0x000fe20000000f00 */
[----:B------:R-:W4:Y:S01]  /*53d0*/  LDL R31, [R1+0xb4] ;  /* 0x0000b400011f7983 */ /* 0x000f220000100800 */
[----:B------:R-:W-:-:S03]  /*53e0*/  MOV R36, R29 ;  /* 0x0000001d00247202 */ /* 0x000fc60000000f00 */
        /* <DEDUP_REMOVED lines=20> */
[----:B------:R-:W-:Y:S02]  /*5530*/  MOV R36, R32 ;  /* 0x0000002000247202 */ /* 0x000fe40000000f00 */
[----:B----4-:R-:W-:Y:S01]  /*5540*/  MOV R35, R31 ;  /* 0x0000001f00237202 */ /* 0x010fe20000000f00 */
[----:B------:R-:W4:Y:S01]  /*5550*/  LDL R32, [R1+0xa4] ;  /* 0x0000a40001207983 */ /* 0x000f220000100800 */
[----:B------:R-:W-:-:S03]  /*5560*/  MOV R34, R30 ;  /* 0x0000001e00227202 */ /* 0x000fc60000000f00 */
[----:B------:R-:W4:Y:S01]  /*5570*/  LDL R31, [R1+0xa8] ;  /* 0x0000a800011f7983 */ /* 0x000f220000100800 */
[C---:B0-----:R-:W-:Y:S01]  /*5580*/  @P0 IMAD.WIDE.U32 R10, R2.reuse, 0x10, R6 ;  /* 0x00000010020a0825 */ /* 0x041fe200078e0006 */
[----:B------:R-:W-:Y:S02]  /*5590*/  @P0 IADD3 R2, PT, PT, R2, 0x20, RZ ;  /* 0x0000002002020810 */ /* 0x000fe40007ffe0ff */
        /* <DEDUP_REMOVED lines=68> */
[----:B---3--:R-:W-:Y:S02]  /*59e0*/  MOV R35, R32 ;  /* 0x0000002000237202 */ /* 0x008fe40000000f00 */
[----:B------:R-:W-:-:S02]  /*59f0*/  MOV R34, R31 ;  /* 0x0000001f00227202 */ /* 0x000fc40000000f00 */
[----:B------:R-:W-:Y:S01]  /*5a00*/  MOV R36, R29 ;  /* 0x0000001d00247202 */ /* 0x000fe20000000f00 */
[----:B------:R-:W-:Y:S01]  /*5a10*/  IMAD.MOV.U32 R29, RZ, RZ, R24 ;  /* 0x000000ffff1d7224 */ /* 0x000fe200078e0018 */
[----:B------:R-:W-:Y:S01]  /*5a20*/  MOV R31, R26 ;  /* 0x0000001a001f7202 */ /* 0x000fe20000000f00 */
[----:B------:R-:W3:Y:S01]  /*5a30*/  LDL R24, [R1+0x6c] ;  /* 0x00006c0001187983 */ /* 0x000ee20000100800 */
[----:B------:R-:W-:Y:S02]  /*5a40*/  MOV R30, R25 ;  /* 0x00000019001e7202 */ /* 0x000fe40000000f00 */
        /* <DEDUP_REMOVED lines=19> */
[----:B------:R-:W-:Y:S01]  /*5b80*/  IMAD.MOV.U32 R35, RZ, RZ, R31 ;  /* 0x000000ffff237224 */ /* 0x000fe200078e001f */
[----:B------:R-:W-:Y:S01]  /*5b90*/  MOV R37, R33 ;  /* 0x0000002100257202 */ /* 0x000fe20000000f00 */
[----:B----4-:R-:W-:Y:S01]  /*5ba0*/  IMAD.MOV.U32 R31, RZ, RZ, R25 ;  /* 0x000000ffff1f7224 */ /* 0x010fe200078e0019 */
[----:B------:R-:W-:Y:S01]  /*5bb0*/  MOV R36, R32 ;  /* 0x0000002000247202 */ /* 0x000fe20000000f00 */
[----:B------:R-:W5:Y:S01]  /*5bc0*/  @P0 LDG.E.128 R176, desc[UR6][R8.64] ;  /* 0x0000000608b00981 */ /* 0x000f62000c1e1d00 */
[----:B------:R-:W-:Y:S02]  /*5bd0*/  MOV R34, R30 ;  /* 0x0000001e00227202 */ /* 0x000fe40000000f00 */
[----:B------:R-:W-:Y:S02]  /*5be0*/  MOV R33, R29 ;  /* 0x0000001d00217202 */ /* 0x000fe40000000f00 */
[----:B---3--:R-:W-:Y:S01]  /*5bf0*/  MOV R32, R26 ;  /* 0x0000001a00207202 */ /* 0x008fe20000000f00 */
[----:B------:R-:W-:Y:S01]  /*5c00*/  IMAD.MOV.U32 R26, RZ, RZ, R21 ;  /* 0x000000ffff1a7224 */ /* 0x000fe200078e0015 */
[----:B------:R-:W-:Y:S01]  /*5c10*/  MOV R30, R24 ;  /* 0x00000018001e7202 */ /* 0x000fe20000000f00 */
[----:B------:R-:W3:Y:S01]  /*5c20*/  LDL R21, [R1+0x24] ;  /* 0x0000240001157983 */ /* 0x000ee20000100800 */
[----:B------:R-:W-:Y:S01]  /*5c30*/  MOV R29, R23 ;  /* 0x00000017001d7202 */ /* 0x000fe20000000f00 */
[----:B0-----:R-:W-:Y:S01]  /*5c40*/  @P0 IMAD.WIDE.U32 R10, R2, 0x10, R6 ;  /* 0x00000010020a0825 */ /* 0x001fe200078e0006 */
[----:B------:R-:W-:Y:S01]  /*5c50*/  MOV R25, R22 ;  /* 0x0000001600197202 */ /* 0x000fe20000000f00 */
[----:B------:R-:W0:Y:S01]  /*5c60*/  @P1 LDC.64 R6, c[0x0][0x438] ;  /* 0x00010e00ff061b82 */ /* 0x000e220000000a00 */
[----:B------:R-:W-:Y:S01]  /*5c70*/  MOV R23, R20 ;  /* 0x0000001400177202 */ /* 0x000fe20000000f00 */
[----:B------:R-:W3:Y:S01]  /*5c80*/  LDL R22, [R1+0x28] ;  /* 0x0000280001167983 */ /* 0x000ee20000100800 */
[----:B------:R-:W-:-:S02]  /*5c90*/  MOV R24, R19 ;  /* 0x0000001300187202 */ /* 0x000fc40000000f00 */
[----:B------:R-:W-:Y:S01]  /*5ca0*/  @P0 IADD3 R2, PT, PT, R2, 0x20, RZ ;  /* 0x0000002002020810 */ /* 0x000fe20007ffe0ff */
[----:B------:R-:W4:Y:S04]  /*5cb0*/  LDL R19, [R1+0x2c] ;  /* 0x00002c0001137983 */ /* 0x000f280000100800 */
[----:B------:R-:W3:Y:S01]  /*5cc0*/  LDL R20, [R1+0x20] ;  /* 0x0000200001147983 */ /* 0x000ee20000100800 */
        /* <DEDUP_REMOVED lines=10> */
[----:B------:R-:W-:Y:S01]  /*5d70*/  IMAD.MOV.U32 R39, RZ, RZ, R35 ;  /* 0x000000ffff277224 */ /* 0x000fe200078e0023 */
[----:B------:R-:W-:Y:S02]  /*5d80*/  MOV R38, R34 ;  /* 0x0000002200267202 */ /* 0x000fe40000000f00 */
[----:B------:R-:W-:Y:S01]  /*5d90*/  MOV R37, R33 ;  /* 0x0000002100257202 */ /* 0x000fe20000000f00 */
[----:B------:R-:W-:Y:S01]  /*5da0*/  IMAD.MOV.U32 R41, RZ, RZ, R39 ;  /* 0x000000ffff297224 */ /* 0x000fe200078e0027 */
[----:B------:R-:W-:Y:S02]  /*5db0*/  MOV R40, R36 ;  /* 0x0000002400287202 */ /* 0x000fe40000000f00 */
[----:B------:R-:W-:-:S02]  /*5dc0*/  MOV R42, R38 ;  /* 0x00000026002a7202 */ /* 0x000fc40000000f00 */
[----:B------:R-:W-:Y:S01]  /*5dd0*/  MOV R43, R37 ;  /* 0x00000025002b7202 */ /* 0x000fe20000000f00 */
[----:B------:R-:W-:Y:S01]  /*5de0*/  IMAD.MOV.U32 R35, RZ, RZ, R31 ;  /* 0x000000ffff237224 */ /* 0x000fe200078e001f */
[----:B------:R-:W-:Y:S01]  /*5df0*/  MOV R34, R30 ;  /* 0x0000001e00227202 */ /* 0x000fe20000000f00 */
[----:B-1----:R-:W-:-:S05]  /*5e00*/  @P1 IMAD.WIDE.U32 R4, R2, 0x10, R4 ;  /* 0x0000001002041825 */ /* 0x002fca00078e0004 */
[----:B------:R1:W4:Y:S01]  /*5e10*/  @P1 LDG.E.128 R40, desc[UR6][R4.64] ;  /* 0x0000000604281981 */ /* 0x000322000c1e1d00 */
[----:B------:R-:W-:Y:S01]  /*5e20*/  IMAD.MOV.U32 R31, RZ, RZ, R17 ;  /* 0x000000ffff1f7224 */ /* 0x000fe200078e0011 */
[----:B------:R-:W-:Y:S01]  /*5e30*/  MOV R30, R16 ;  /* 0x00000010001e7202 */ /* 0x000fe20000000f00 */
[----:B------:R-:W-:Y:S01]  /*5e40*/  IMAD.MOV.U32 R38, RZ, RZ, R35 ;  /* 0x000000ffff267224 */ /* 0x000fe200078e0023 */
[----:B------:R-:W-:Y:S01]  /*5e50*/  MOV R35, R34 ;  /* 0x0000002200237202 */ /* 0x000fe20000000f00 */
[----:B------:R-:W-:Y:S01]  /*5e60*/  IMAD.MOV.U32 R34, RZ, RZ, R31 ;  /* 0x000000ffff227224 */ /* 0x000fe200078e001f */
[----:B------:R-:W-:Y:S01]  /*5e70*/  MOV R36, R32 ;  /* 0x0000002000247202 */ /* 0x000fe20000000f00 */
[----:B------:R-:W3:Y:S01]  /*5e80*/  LDL R16, [R1+0x10] ;  /* 0x0000100001107983 */ /* 0x000ee20000100800 */
[----:B------:R-:W-:Y:S02]  /*5e90*/  MOV R33, R29 ;  /* 0x0000001d00217202 */ /* 0x000fe40000000f00 */
[----:B------:R-:W-:Y:S01]  /*5ea0*/  MOV R31, R30 ;  /* 0x0000001e001f7202 */ /* 0x000fe20000000f00 */
[----:B------:R-:W-:Y:S01]  /*5eb0*/  IMAD.MOV.U32 R30, RZ, RZ, R27 ;  /* 0x000000ffff1e7224 */ /* 0x000fe200078e001b */
[----:B------:R-:W-:Y:S01]  /*5ec0*/  MOV R32, R18 ;  /* 0x0000001200207202 */ /* 0x000fe20000000f00 */
[----:B------:R-:W3:Y:S01]  /*5ed0*/  LDL R27, [R1+0x4c] ;  /* 0x00004c00011b7983 */ /* 0x000ee20000100800 */
[----:B------:R-:W-:Y:S01]  /*5ee0*/  MOV R29, R15 ;  /* 0x0000000f001d7202 */ /* 0x000fe20000000f00 */
[----:B0-----:R-:W-:Y:S01]  /*5ef0*/  @P1 IMAD.WIDE.U32 R8, R2, 0x10, R6 ;  /* 0x0000001002081825 */ /* 0x001fe200078e0006 */
[----:B------:R-:W-:Y:S01]  /*5f00*/  MOV R37, R36 ;  /* 0x0000002400257202 */ /* 0x000fe20000000f00 */
[----:B------:R-:W3:Y:S01]  /*5f10*/  LDL R18, [R1+0x18] ;  /* 0x0000180001127983 */ /* 0x000ee20000100800 */
[----:B------:R-:W-:Y:S01]  /*5f20*/  MOV R36, R33 ;  /* 0x0000002100247202 */ /* 0x000fe20000000f00 */
[----:B------:R-:W0:Y:S01]  /*5f30*/  @P1 LDC.64 R6, c[0x0][0x440] ;  /* 0x00011000ff061b82 */ /* 0x000e220000000a00 */
[----:B------:R-:W-:Y:S01]  /*5f40*/  MOV R33, R32 ;  /* 0x0000002000217202 */ /* 0x000fe20000000f00 */
[----:B------:R-:W3:Y:S01]  /*5f50*/  LDL R15, [R1+0x1c] ;  /* 0x00001c00010f7983 */ /* 0x000ee20000100800 */
[----:B------:R-:W-:-:S03]  /*5f60*/  MOV R32, R29 ;  /* 0x0000001d00207202 */ /* 0x000fc60000000f00 */
[----:B------:R-:W3:Y:S01]  /*5f70*/  LDL R17, [R1+0x14] ;  /* 0x0000140001117983 */ /* 0x000ee20000100800 */
[----:B------:R-:W-:Y:S01]  /*5f80*/  MOV R29, R28 ;  /* 0x0000001c001d7202 */ /* 0x000fe20000000f00 */
[----:B-1----:R-:W1:Y:S01]  /*5f90*/  LDC.64 R4, c[0x0][0x3d0] ;  /* 0x0000f400ff047b82 */ /* 0x002e620000000a00 */
[----:B------:R-:W-:Y:S01]  /*5fa0*/  ISETP.GE.U32.AND P0, PT, R0, 0x140, PT ;  /* 0x000001400000780c */ /* 0x000fe20003f06070 */
[----:B------:R-:W5:Y:S01]  /*5fb0*/  @P1 LDG.E.128 R180, desc[UR6][R8.64] ;  /* 0x0000000608b41981 */ /* 0x000f62000c1e1d00 */
[----:B------:R-:W-:Y:S01]  /*5fc0*/  MOV R39, R35 ;  /* 0x0000002300277202 */ /* 0x000fe20000000f00 */
[----:B0-----:R-:W-:-:S10]  /*5fd0*/  @P1 IMAD.WIDE.U32 R10, R2, 0x10, R6 ;  /* 0x00000010020a1825 */ /* 0x001fd400078e0006 */
[----:B------:R-:W0:Y:S01]  /*5fe0*/  @P0 LDC.64 R6, c[0x0][0x438] ;  /* 0x00010e00ff060b82 */ /* 0x000e220000000a00 */
[----:B------:R-:W-:Y:S01]  /*5ff0*/  @P1 VIADD R2, R2, 0x20 ;  /* 0x0000002002021836 */ /* 0x000fe20000000000 */
[----:B--2---:R2:W-:Y:S04]  /*6000*/  @P1 STL.64 [R1+0x80], R44 ;  /* 0x0000802c01001387 */ /* 0x0045e80000100a00 */
[----:B------:R2:W-:Y:S04]  /*6010*/  @P1 STL.64 [R1+0x88], R46 ;  /* 0x0000882e01001387 */ /* 0x0005e80000100a00 */
[----:B------:R-:W2:Y:S01]  /*6020*/  LDL R28, [R1+0x40] ;  /* 0x00004000011c7983 */ /* 0x000ea20000100800 */
[----:B-1----:R-:W-:Y:S01]  /*6030*/  @P0 IMAD.WIDE.U32 R4, R2, 0x10, R4 ;  /* 0x0000001002040825 */ /* 0x002fe200078e0004 */
[----:B------:R-:W-:-:S02]  /*6040*/  MOV R35, R31 ;  /* 0x0000001f00237202 */ /* 0x000fc40000000f00 */
[----:B------:R-:W5:Y:S04]  /*6050*/  @P1 LDG.E.128 R116, desc[UR6][R10.64] ;  /* 0x000000060a741981 */ /* 0x000f68000c1e1d00 */
[----:B------:R1:W2:Y:S02]  /*6060*/  @P0 LDG.E.128 R36, desc[UR6][R4.64] ;  /* 0x0000000604240981 */ /* 0x0002a4000c1e1d00 */
[----:B-1----:R-:W1:Y:S01]  /*6070*/  LDC.64 R4, c[0x0][0x3d8] ;  /* 0x0000f600ff047b82 */ /* 0x002e620000000a00 */
[----:B0-----:R-:W-:-:S05]  /*6080*/  @P0 IMAD.WIDE.U32 R8, R2, 0x10, R6 ;  /* 0x0000001002080825 */ /* 0x001fca00078e0006 */
[----:B------:R-:W5:Y:S02]  /*6090*/  @P0 LDG.E.128 R184, desc[UR6][R8.64] ;  /* 0x0000000608b80981 */ /* 0x000f64000c1e1d00 */
[----:B------:R-:W0:Y:S01]  /*60a0*/  @P0 LDC.64 R6, c[0x0][0x440] ;  /* 0x00011000ff060b82 */ /* 0x000e220000000a00 */
[----:B-1----:R-:W-:-:S05]  /*60b0*/  @P0 IMAD.WIDE.U32 R4, R2, 0x10, R4 ;  /* 0x0000001002040825 */ /* 0x002fca00078e0004 */
[----:B------:R1:W2:Y:S02]  /*60c0*/  @P0 LDG.E.128 R32, desc[UR6][R4.64] ;  /* 0x0000000604200981 */ /* 0x0002a4000c1e1d00 */
[----:B-1----:R-:W1:Y:S02]  /*60d0*/  LDC.64 R4, c[0x0][0x3d0] ;  /* 0x0000f400ff047b82 */ /* 0x002e640000000a00 */
[----:B----4-:R4:W-:Y:S04]  /*60e0*/  @P1 STL.64 [R1+0x70], R40 ;  /* 0x0000702801001387 */ /* 0x0109e80000100a00 */
[----:B------:R4:W-:Y:S01]  /*60f0*/  @P1 STL.64 [R1+0x78], R42 ;  /* 0x0000782a01001387 */ /* 0x0009e20000100a00 */
[----:B------:R-:W-:Y:S01]  /*6100*/  ISETP.GE.U32.AND P1, PT, R0, 0x160, PT ;  /* 0x000001600000780c */ /* 0x000fe20003f26070 */
[C---:B0-----:R-:W-:Y:S01]  /*6110*/  @P0 IMAD.WIDE.U32 R10, R2.reuse, 0x10, R6 ;  /* 0x00000010020a0825 */ /* 0x041fe200078e0006 */
[----:B------:R-:W-:-:S02]  /*6120*/  @P0 IADD3 R2, PT, PT, R2, 0x20, RZ ;  /* 0x0000002002020810 */ /* 0x000fc40007ffe0ff */
[----:B---3--:R-:W-:Y:S02]  /*6130*/  MOV R31, R27 ;  /* 0x0000001b001f7202 */ /* 0x008fe40000000f00 */
[----:B------:R-:W5:Y:S07]  /*6140*/  @P0 LDG.E.128 R120, desc[UR6][R10.64] ;  /* 0x000000060a780981 */ /* 0x000f6e000c1e1d00 */
[----:B------:R-:W0:Y:S01]  /*6150*/  @P1 LDC.64 R6, c[0x0][0x438] ;  /* 0x00010e00ff061b82 */ /* 0x000e220000000a00 */
[----:B-1----:R-:W-:Y:S01]  /*6160*/  @P1 IMAD.WIDE.U32 R4, R2, 0x10, R4 ;  /* 0x0000001002041825 */ /* 0x002fe200078e0004 */
[----:B------:R-:W-:-:S04]  /*6170*/  MOV R27, R23 ;  /* 0x00000017001b7202 */ /* 0x000fc80000000f00 */
[----:B--2---:R1:W2:Y:S02]  /*6180*/  @P1 LDG.E.128 R28, desc[UR6][R4.64] ;  /* 0x00000006041c1981 */ /* 0x0042a4000c1e1d00 */
[----:B-1----:R-:W1:Y:S02]  /*6190*/  LDC.64 R4, c[0x0][0x3d8] ;  /* 0x0000f600ff047b82 */ /* 0x002e640000000a00 */
[----:B-1----:R-:W-:-:S05]  /*61a0*/  @P1 IMAD.WIDE.U32 R4, R2, 0x10, R4 ;  /* 0x0000001002041825 */ /* 0x002fca00078e0004 */
[----:B------:R1:W3:Y:S01]  /*61b0*/  @P1 LDG.E.128 R24, desc[UR6][R4.64] ;  /* 0x0000000604181981 */ /* 0x0002e2000c1e1d00 */
[----:B0-----:R-:W-:Y:S02]  /*61c0*/  @P1 IMAD.WIDE.U32 R8, R2, 0x10, R6 ;  /* 0x0000001002081825 */ /* 0x001fe400078e0006 */
[----:B------:R-:W0:Y:S01]  /*61d0*/  @P1 LDC.64 R6, c[0x0][0x440] ;  /* 0x00011000ff061b82 */ /* 0x000e220000000a00 */
[----:B------:R4:W-:Y:S07]  /*61e0*/  @P0 STL.64 [R1+0x60], R36 ;  /* 0x0000602401000387 */ /* 0x0009ee0000100a00 */
[----:B-1----:R-:W1:Y:S01]  /*61f0*/  LDC.64 R4, c[0x0][0x3d0] ;  /* 0x0000f400ff047b82 */ /* 0x002e620000000a00 */
[----:B------:R4:W-:Y:S04]  /*6200*/  @P0 STL.64 [R1+0x68], R38 ;  /* 0x0000682601000387 */ /* 0x0009e80000100a00 */
[----:B------:R4:W-:Y:S04]  /*6210*/  @P0 STL.64 [R1+0x50], R32 ;  /* 0x0000502001000387 */ /* 0x0009e80000100a00 */
[----:B------:R4:W-:Y:S01]  /*6220*/  @P0 STL.64 [R1+0x58], R34 ;  /* 0x0000582201000387 */ /* 0x0009e20000100a00 */
[----:B------:R-:W-:-:S02]  /*6230*/  ISETP.GE.U32.AND P0, PT, R0, 0x180, PT ;  /* 0x000001800000780c */ /* 0x000fc40003f06070 */
[----:B------:R-:W-:Y:S01]  /*6240*/  MOV R23, R19 ;  /* 0x0000001300177202 */ /* 0x000fe20000000f00 */
[----:B------:R-:W5:Y:S01]  /*6250*/  @P1 LDG.E.128 R188, desc[UR6][R8.64] ;  /* 0x0000000608bc1981 */ /* 0x000f62000c1e1d00 */
[C---:B0-----:R-:W-:Y:S01]  /*6260*/  @P1 IMAD.WIDE.U32 R10, R2.reuse, 0x10, R6 ;  /* 0x00000010020a1825 */ /* 0x041fe200078e0006 */
[----:B------:R-:W-:Y:S02]  /*6270*/  @P1 IADD3 R2, PT, PT, R2, 0x20, RZ ;  /* 0x0000002002021810 */ /* 0x000fe40007ffe0ff */
[----:B------:R-:W-:Y:S02]  /*6280*/  MOV R19, R15 ;  /* 0x0000000f00137202 */ /* 0x000fe40000000f00 */
[----:B------:R-:W5:Y:S04]  /*6290*/  @P1 LDG.E.128 R124, desc[UR6][R10.64] ;  /* 0x000000060a7c1981 */ /* 0x000f68000c1e1d00 */
[----:B------:R-:W0:Y:S01]  /*62a0*/  @P0 LDC.64 R6, c[0x0][0x438] ;  /* 0x00010e00ff060b82 */ /* 0x000e220000000a00 */
[----:B-1----:R-:W-:-:S05]  /*62b0*/  @P0 IMAD.WIDE.U32 R4, R2, 0x10, R4 ;  /* 0x0000001002040825 */ /* 0x002fca00078e0004 */
[----:B------:R1:W4:Y:S02]  /*62c0*/  @P0 LDG.E.128 R20, desc[UR6][R4.64] ;  /* 0x0000000604140981 */ /* 0x000324000c1e1d00 */
[----:B-1----:R-:W1:Y:S02]  /*62d0*/  LDC.64 R4, c[0x0][0x3d8] ;  /* 0x0000f600ff047b82 */ /* 0x002e640000000a00 */
[----:B-1----:R-:W-:-:S05]  /*62e0*/  @P0 IMAD.WIDE.U32 R4, R2, 0x10, R4 ;  /* 0x0000001002040825 */ /* 0x002fca00078e0004 */
[----:B------:R1:W4:Y:S01]  /*62f0*/  @P0 LDG.E.128 R16, desc[UR6][R4.64] ;  /* 0x0000000604100981 */ /* 0x000322000c1e1d00 */
[C---:B0-----:R-:W-:Y:S02]  /*6300*/  @P0 IMAD.WIDE.U32 R8, R2.reuse, 0x10, R6 ;  /* 0x0000001002080825 */ /* 0x041fe400078e0006 */
[----:B------:R-:W0:Y:S02]  /*6310*/  @P0 LDC.64 R6, c[0x0][0x440] ;  /* 0x00011000ff060b82 */ /* 0x000e240000000a00 */
[----:B------:R-:W-:Y:S01]  /*6320*/  IMAD.MOV.U32 R15, RZ, RZ, R3 ;  /* 0x000000ffff0f7224 */ /* 0x000fe200078e0003 */
[----:B------:R-:W5:Y:S05]  /*6330*/  @P0 LDG.E.128 R192, desc[UR6][R8.64] ;  /* 0x0000000608c00981 */ /* 0x000f6a000c1e1d00 */
[----:B-1----:R-:W1:Y:S01]  /*6340*/  LDC.64 R4, c[0x0][0x3d0] ;  /* 0x0000f400ff047b82 */ /* 0x002e620000000a00 */
[C---:B0-----:R-:W-:Y:S01]  /*6350*/  @P0 IMAD.WIDE.U32 R10, R2.reuse, 0x10, R6 ;  /* 0x00000010020a0825 */ /* 0x041fe200078e0006 */
[----:B------:R-:W-:-:S04]  /*6360*/  @P0 IADD3 R2, PT, PT, R2, 0x20, RZ ;  /* 0x0000002002020810 */ /* 0x000fc80007ffe0ff */
[----:B------:R-:W5:Y:S04]  /*6370*/  @P0 LDG.E.128 R128, desc[UR6][R10.64] ;  /* 0x000000060a800981 */ /* 0x000f68000c1e1d00 */
[----:B---3--:R3:W-:Y:S04]  /*6380*/  @P1 STL.64 [R1+0x30], R24 ;  /* 0x0000301801001387 */ /* 0x0087e80000100a00 */
[----:B------:R3:W-:Y:S04]  /*6390*/  @P1 STL.64 [R1+0x38], R26 ;  /* 0x0000381a01001387 */ /* 0x0007e80000100a00 */
[----:B--2---:R3:W-:Y:S04]  /*63a0*/  @P1 STL.64 [R1+0x40], R28 ;  /* 0x0000401c01001387 */ /* 0x0047e80000100a00 */
[----:B------:R3:W-:Y:S01]  /*63b0*/  @P1 STL.64 [R1+0x48], R30 ;  /* 0x0000481e01001387 */ /* 0x0007e20000100a00 */
[----:B------:R-:W-:-:S13]  /*63c0*/  ISETP.GE.U32.AND P1, PT, R0, 0x1a0, PT ;  /* 0x000001a00000780c */ /* 0x000fda0003f26070 */
[C---:B-1----:R-:W-:Y:S01]  /*63d0*/  @P1 IMAD.WIDE.U32 R4, R2.reuse, 0x10, R4 ;  /* 0x0000001002041825 */ /* 0x042fe200078e0004 */
[----:B------:R-:W0:Y:S04]  /*63e0*/  @P1 LDC.64 R6, c[0x0][0x438] ;  /* 0x00010e00ff061b82 */ /* 0x000e280000000a00 */
[----:B------:R1:W2:Y:S04]  /*63f0*/  @P1 LDG.E.128 R12, desc[UR6][R4.64] ;  /* 0x00000006040c1981 */ /* 0x0002a8000c1e1d00 */
[----:B-1----:R-:W1:Y:S01]  /*6400*/  LDC.64 R4, c[0x0][0x3d8] ;  /* 0x0000f600ff047b82 */ /* 0x002e620000000a00 */
[----:B0-----:R-:W-:-:S07]  /*6410*/  @P1 IMAD.WIDE.U32 R8, R2, 0x10, R6 ;  /* 0x0000001002081825 */ /* 0x001fce00078e0006 */
[----:B------:R-:W0:Y:S01]  /*6420*/  @P1 LDC.64 R6, c[0x0][0x440] ;  /* 0x00011000ff061b82 */ /* 0x000e220000000a00 */
[----:B------:R-:W5:Y:S01]  /*6430*/  @P1 LDG.E.128 R196, desc[UR6][R8.64] ;  /* 0x0000000608c41981 */ /* 0x000f62000c1e1d00 */
[----:B-1----:R-:W-:-:S05]  /*6440*/  @P1 IMAD.WIDE.U32 R4, R2, 0x10, R4 ;  /* 0x0000001002041825 */ /* 0x002fca00078e0004 */
[----:B------:R1:W5:Y:S04]  /*6450*/  @P1 LDG.E.128 R244, desc[UR6][R4.64] ;  /* 0x0000000604f41981 */ /* 0x000368000c1e1d00 */
[----:B----4-:R3:W-:Y:S01]  /*6460*/  @P0 STL.64 [R1+0x10], R16 ;  /* 0x0000101001000387 */ /* 0x0107e20000100a00 */
[----:B-1----:R-:W1:Y:S03]  /*6470*/  LDC.64 R4, c[0x0][0x3d0] ;  /* 0x0000f400ff047b82 */ /* 0x002e660000000a00 */
[----:B------:R3:W-:Y:S04]  /*6480*/  @P0 STL.64 [R1+0x18], R18 ;  /* 0x0000181201000387 */ /* 0x0007e80000100a00 */
[----:B------:R3:W-:Y:S04]  /*6490*/  @P0 STL.64 [R1+0x20], R20 ;  /* 0x0000201401000387 */ /* 0x0007e80000100a00 */
[----:B------:R3:W-:Y:S01]  /*64a0*/  @P0 STL.64 [R1+0x28], R22 ;  /* 0x0000281601000387 */ /* 0x0007e20000100a00 */
[----:B------:R-:W-:Y:S01]  /*64b0*/  ISETP.GE.U32.AND P0, PT, R0, 0x1c0, PT ;  /* 0x000001c00000780c */ /* 0x000fe20003f06070 */
[----:B0-----:R-:W-:-:S04]  /*64c0*/  @P1 IMAD.WIDE.U32 R10, R2, 0x10, R6 ;  /* 0x00000010020a1825 */ /* 0x001fc800078e0006 */
[----:B------:R-:W-:Y:S01]  /*64d0*/  @P1 VIADD R2, R2, 0x20 ;  /* 0x0000002002021836 */ /* 0x000fe20000000000 */
[----:B------:R-:W5:Y:S07]  /*64e0*/  @P1 LDG.E.128 R136, desc[UR6][R10.64] ;  /* 0x000000060a881981 */ /* 0x000f6e000c1e1d00 */
[----:B------:R-:W0:Y:S01]  /*64f0*/  @P0 LDC.64 R6, c[0x0][0x438] ;  /* 0x00010e00ff060b82 */ /* 0x000e220000000a00 */
[----:B-1----:R-:W-:-:S05]  /*6500*/  @P0 IMAD.WIDE.U32 R4, R2, 0x10, R4 ;  /* 0x0000001002040825 */ /* 0x002fca00078e0004 */
[----:B------:R1:W5:Y:S02]  /*6510*/  @P0 LDG.E.128 R240, desc[UR6][R4.64] ;  /* 0x0000000604f00981 */ /* 0x000364000c1e1d00 */
[----:B-1----:R-:W1:Y:S01]  /*6520*/  LDC.64 R4, c[0x0][0x3d8] ;  /* 0x0000f600ff047b82 */ /* 0x002e620000000a00 */
[----:B0-----:R-:W-:-:S07]  /*6530*/  @P0 IMAD.WIDE.U32 R8, R2, 0x10, R6 ;  /* 0x0000001002080825 */ /* 0x001fce00078e0006 */
[----:B------:R-:W0:Y:S01]  /*6540*/  @P0 LDC.64 R6, c[0x0][0x440] ;  /* 0x00011000ff060b82 */ /* 0x000e220000000a00 */
[----:B------:R-:W5:Y:S01]  /*6550*/  @P0 LDG.E.128 R200, desc[UR6][R8.64] ;  /* 0x0000000608c80981 */ /* 0x000f62000c1e1d00 */
[----:B-1----:R-:W-:-:S05]  /*6560*/  @P0 IMAD.WIDE.U32 R4, R2, 0x10, R4 ;  /* 0x0000001002040825 */ /* 0x002fca00078e0004 */
[----:B------:R1:W5:Y:S01]  /*6570*/  @P0 LDG.E.128 R236, desc[UR6][R4.64] ;  /* 0x0000000604ec0981 */ /* 0x000362000c1e1d00 */
[C---:B0-----:R-:W-:Y:S01]  /*6580*/  @P0 IMAD.WIDE.U32 R10, R2.reuse, 0x10, R6 ;  /* 0x00000010020a0825 */ /* 0x041fe200078e0006 */
[----:B-1----:R-:W0:Y:S01]  /*6590*/  LDC.64 R4, c[0x0][0x3d0] ;  /* 0x0000f400ff047b82 */ /* 0x002e220000000a00 */
[----:B------:R-:W-:-:S03]  /*65a0*/  @P0 IADD3 R2, PT, PT, R2, 0x20, RZ ;  /* 0x0000002002020810 */ /* 0x000fc60007ffe0ff */
[----:B------:R-:W5:Y:S04]  /*65b0*/  @P0 LDG.E.128 R140, desc[UR6][R10.64] ;  /* 0x000000060a8c0981 */ /* 0x000f68000c1e1d00 */
[----:B--2---:R3:W-:Y:S04]  /*65c0*/  @P1 STL.64 [R1], R12 ;  /* 0x0000000c01001387 */ /* 0x0047e80000100a00 */
[----:B------:R3:W-:Y:S01]  /*65d0*/  @P1 STL.64 [R1+0x8], R14 ;  /* 0x0000080e01001387 */ /* 0x0007e20000100a00 */
[----:B------:R-:W-:-:S13]  /*65e0*/  ISETP.GE.U32.AND P1, PT, R0, 0x1e0, PT ;  /* 0x000001e00000780c */ /* 0x000fda0003f26070 */
[----:B------:R-:W1:Y:S01]  /*65f0*/  @P1 LDC.64 R6, c[0x0][0x438] ;  /* 0x00010e00ff061b82 */ /* 0x000e620000000a00 */
[----:B0-----:R-:W-:-:S05]  /*6600*/  @P1 IMAD.WIDE.U32 R4, R2, 0x10, R4 ;  /* 0x0000001002041825 */ /* 0x001fca00078e0004 */
[----:B------:R0:W5:Y:S02]  /*6610*/  @P1 LDG.E.128 R232, desc[UR6][R4.64] ;  /* 0x0000000604e81981 */ /* 0x000164000c1e1d00 */
[----:B0-----:R-:W0:Y:S01]  /*6620*/  LDC.64 R4, c[0x0][0x3d8] ;  /* 0x0000f600ff047b82 */ /* 0x001e220000000a00 */
[----:B-1----:R-:W-:-:S07]  /*6630*/  @P1 IMAD.WIDE.U32 R8, R2, 0x10, R6 ;  /* 0x0000001002081825 */ /* 0x002fce00078e0006 */
[----:B------:R-:W1:Y:S01]  /*6640*/  @P1 LDC.64 R6, c[0x0][0x440] ;  /* 0x00011000ff061b82 */ /* 0x000e620000000a00 */
[----:B------:R3:W5:Y:S01]  /*6650*/  @P1 LDG.E.128 R204, desc[UR6][R8.64] ;  /* 0x0000000608cc1981 */ /* 0x000762000c1e1d00 */
[----:B0-----:R-:W-:-:S05]  /*6660*/  @P1 IMAD.WIDE.U32 R4, R2, 0x10, R4 ;  /* 0x0000001002041825 */ /* 0x001fca00078e0004 */
[----:B------:R3:W5:Y:S01]  /*6670*/  @P1 LDG.E.128 R228, desc[UR6][R4.64] ;  /* 0x0000000604e41981 */ /* 0x000762000c1e1d00 */
[----:B-1----:R-:W-:-:S05]  /*6680*/  @P1 IMAD.WIDE.U32 R6, R2, 0x10, R6 ;  /* 0x0000001002061825 */ /* 0x002fca00078e0006 */
[----:B------:R3:W5:Y:S01]  /*6690*/  @P1 LDG.E.128 R144, desc[UR6][R6.64] ;  /* 0x0000000606901981 */ /* 0x000762000c1e1d00 */
[----:B------:R-:W-:Y:S02]  /*66a0*/  ISETP.GE.U32.AND P0, PT, R0, 0x200, PT ;  /* 0x000002000000780c */ /* 0x000fe40003f06070 */
[----:B------:R-:W-:-:S11]  /*66b0*/  @P1 IADD3 R2, PT, PT, R2, 0x20, RZ ;  /* 0x0000002002021810 */ /* 0x000fd60007ffe0ff */
[----:B---3--:R-:W-:Y:S05]  /*66c0*/  @!P0 BRA `(.L_x_39287) ;  /* 0x00000028008c8947 */ /* 0x008fea0003800000 */
[----:B------:R-:W0:Y:S08]  /*66d0*/  LDC.64 R212, c[0x0][0x440] ;  /* 0x00011000ffd47b82 */ /* 0x000e300000000a00 */
[----:B------:R-:W1:Y:S08]  /*66e0*/  LDC.64 R224, c[0x0][0x3d0] ;  /* 0x0000f400ffe07b82 */ /* 0x000e700000000a00 */
[----:B------:R-:W2:Y:S08]  /*66f0*/  LDC.64 R216, c[0x0][0x438] ;  /* 0x00010e00ffd87b82 */ /* 0x000eb00000000a00 */
[----:B------:R-:W3:Y:S01]  /*6700*/  LDC.64 R220, c[0x0][0x3d8] ;  /* 0x0000f600ffdc7b82 */ /* 0x000ee20000000a00 */
[----:B0-----:R-:W-:-:S06]  /*6710*/  IMAD.WIDE.U32 R212, R2, 0x10, R212 ;  /* 0x0000001002d47825 */ /* 0x001fcc00078e00d4 */
[----:B------:R-:W5:Y:S01]  /*6720*/  LDG.E.128 R212, desc[UR6][R212.64] ;  /* 0x00000006d4d47981 */ /* 0x000f62000c1e1d00 */
[----:B-1----:R-:W-:-:S06]  /*6730*/  IMAD.WIDE.U32 R224, R2, 0x10, R224 ;  /* 0x0000001002e07825 */ /* 0x002fcc00078e00e0 */
[----:B------:R-:W5:Y:S01]  /*6740*/  LDG.E.128 R224, desc[UR6][R224.64] ;  /* 0x00000006e0e07981 */ /* 0x000f62000c1e1d00 */
[----:B--2---:R-:W-:-:S06]  /*6750*/  IMAD.WIDE.U32 R216, R2, 0x10, R216 ;  /* 0x0000001002d87825 */ /* 0x004fcc00078e00d8 */
[----:B------:R-:W5:Y:S01]  /*6760*/  LDG.E.128 R216, desc[UR6][R216.64] ;  /* 0x00000006d8d87981 */ /* 0x000f62000c1e1d00 */
[----:B---3--:R-:W-:-:S06]  /*6770*/  IMAD.WIDE.U32 R220, R2, 0x10, R220 ;  /* 0x0000001002dc7825 */ /* 0x008fcc00078e00dc */
[----:B------:R-:W5:Y:S01]  /*6780*/  LDG.E.128 R220, desc[UR6][R220.64] ;  /* 0x00000006dcdc7981 */ /* 0x000f62000c1e1d00 */
[----:B------:R-:W-:Y:S05]  /*6790*/  BRA `(.L_x_39287) ;  /* 0x0000002800587947 */ /* 0x000fea0003800000 */
.L_x_39288:
        /* <DEDUP_REMOVED lines=9> */
[----:B------:R-:W2:Y:S02]  /*6830*/  LDC.64 R12, c[0x0][0x3d0] ;  /* 0x0000f400ff0c7b82 */ /* 0x000ea40000000a00 */
[----:B------:R-:W4:Y:S02]  /*6840*/  LDL R50, [R1+0x168] ;  /* 0x0001680001327983 */ /* 0x000f240000100800 */
[----:B0-----:R-:W-:-:S02]  /*6850*/  @P5 IMAD.WIDE.U32 R6, R2, 0x10, R4 ;  /* 0x0000001002065825 */ /* 0x001fc400078e0004 */
[----:B------:R-:W4:Y:S02]  /*6860*/  LDL R49, [R1+0x16c] ;  /* 0x00016c0001317983 */ /* 0x000f240000100800 */
[----:B------:R-:W0:Y:S01]  /*6870*/  @P5 LDC.64 R8, c[0x0][0x438] ;  /* 0x00010e00ff085b82 */ /* 0x000e220000000a00 */
[----:B------:R-:W-:Y:S01]  /*6880*/  ISETP.GE.U32.AND P2, PT, R0, 0x40, PT ;  /* 0x000000400000780c */ /* 0x000fe20003f46070 */
[----:B------:R-:W4:Y:S04]  /*6890*/  LDL R29, [R1+0xf8] ;  /* 0x0000f800011d7983 */ /* 0x000f280000100800 */
[----:B------:R-:W4:Y:S01]  /*68a0*/  LDL R28, [R1+0xfc] ;  /* 0x0000fc00011c7983 */ /* 0x000f220000100800 */
[----:B-1----:R-:W-:Y:S01]  /*68b0*/  @P5 IMAD.WIDE.U32 R4, R2, 0x10, R10 ;  /* 0x0000001002045825 */ /* 0x002fe200078e000a */
[----:B------:R-:W1:Y:S02]  /*68c0*/  LDC.64 R16, c[0x0][0x3d8] ;  /* 0x0000f600ff107b82 */ /* 0x000e640000000a00 */
[----:B------:R-:W4:Y:S04]  /*68d0*/  LDL R27, [R1+0xf0] ;  /* 0x0000f000011b7983 */ /* 0x000f280000100800 */
[----:B------:R-:W4:Y:S02]  /*68e0*/  LDL R30, [R1+0xf4] ;  /* 0x0000f400011e7983 */ /* 0x000f240000100800 */
[----:B------:R-:W1:Y:S02]  /*68f0*/  @P2 LDC.64 R14, c[0x0][0x438] ;  /* 0x00010e00ff0e2b82 */ /* 0x000e640000000a00 */
[----:B------:R-:W4:Y:S04]  /*6900*/  LDL R33, [R1+0x144] ;  /* 0x0001440001217983 */ /* 0x000f280000100800 */
[----:B------:R-:W4:Y:S02]  /*6910*/  LDL R32, [R1+0x148] ;  /* 0x0001480001207983 */ /* 0x000f240000100800 */
[----:B------:R-:W4:Y:S02]  /*6920*/  LDC.64 R18, c[0x0][0x3d0] ;  /* 0x0000f400ff127b82 */ /* 0x000f240000000a00 */
        /* <DEDUP_REMOVED lines=21> */
[----:B------:R-:W4:Y:S02]  /*6a80*/  LDC.64 R22, c[0x0][0x3d8] ;  /* 0x0000f600ff167b82 */ /* 0x000f240000000a00 */
[----:B--2---:R2:W3:Y:S01]  /*6a90*/  @P5 LDG.E.128 R56, desc[UR6][R6.64] ;  /* 0x0000000606385981 */ /* 0x0044e2000c1e1d00 */
[C---:B0-----:R-:W-:Y:S01]  /*6aa0*/  @P5 IMAD.WIDE.U32 R8, R2.reuse, 0x10, R8 ;  /* 0x0000001002085825 */ /* 0x041fe200078e0008 */
[----:B------:R-:W-:-:S08]  /*6ab0*/  @P5 LOP3.LUT R2, R2, 0x20, RZ, 0xfc, !PT ;  /* 0x0000002002025812 */ /* 0x000fd000078efcff */
[----:B------:R-:W0:Y:S01]  /*6ac0*/  @P1 LDC.64 R20, c[0x0][0x438] ;  /* 0x00010e00ff141b82 */ /* 0x000e220000000a00 */
[C---:B------:R-:W-:Y:S02]  /*6ad0*/  ISETP.GE.U32.AND P0, PT, R0.reuse, 0x80, PT ;  /* 0x000000800000780c */ /* 0x040fe40003f06070 */
[----:B------:R-:W-:Y:S01]  /*6ae0*/  ISETP.GE.U32.AND P6, PT, R0, 0xa0, PT ;  /* 0x000000a00000780c */ /* 0x000fe20003fc6070 */
[C---:B------:R-:W-:Y:S01]  /*6af0*/  @P2 IMAD.WIDE.U32 R12, R2.reuse, 0x10, R12 ;  /* 0x00000010020c2825 */ /* 0x040fe200078e000c */
[----:B------:R1:W5:Y:S03]  /*6b00*/  @P5 LDG.E.128 R148, desc[UR6][R8.64] ;  /* 0x0000000608945981 */ /* 0x000366000c1e1d00 */
[----:B------:R-:W0:Y:S08]  /*6b10*/  LDC.64 R10, c[0x0][0x3d0] ;  /* 0x0000f400ff0a7b82 */ /* 0x000e300000000a00 */
[----:B--2---:R-:W2:Y:S01]  /*6b20*/  LDC.64 R6, c[0x0][0x3d8] ;  /* 0x0000f600ff067b82 */ /* 0x004ea20000000a00 */
[----:B---3--:R3:W-:Y:S01]  /*6b30*/  @P5 STL.64 [R1+0x180], R56 ;  /* 0x0001803801005387 */ /* 0x0087e20000100a00 */
[----:B-1----:R-:W-:-:S06]  /*6b40*/  @P2 IMAD.WIDE.U32 R14, R2, 0x10, R14 ;  /* 0x00000010020e2825 */ /* 0x002fcc00078e000e */
[----:B------:R-:W1:Y:S01]  /*6b50*/  LDC.64 R8, c[0x0][0x3d0] ;  /* 0x0000f400ff087b82 */ /* 0x000e620000000a00 */
[----:B------:R0:W-:Y:S01]  /*6b60*/  @P5 STL.64 [R1+0x188], R58 ;  /* 0x0001883a01005387 */ /* 0x0001e20000100a00 */
[----:B------:R-:W-:-:S03]  /*6b70*/  @P2 IMAD.WIDE.U32 R16, R2, 0x10, R16 ;  /* 0x0000001002102825 */ /* 0x000fc600078e0010 */
[----:B------:R2:W5:Y:S01]  /*6b80*/  @P2 LDG.E.128 R152, desc[UR6][R14.64] ;  /* 0x000000060e982981 */ /* 0x000562000c1e1d00 */
[----:B---3--:R-:W-:Y:S01]  /*6b90*/  MOV R56, R52 ;  /* 0x0000003400387202 */ /* 0x008fe20000000f00 */
[----:B----4-:R-:W-:Y:S01]  /*6ba0*/  IMAD.MOV.U32 R57, RZ, RZ, R51 ;  /* 0x000000ffff397224 */ /* 0x010fe200078e0033 */
[----:B0-----:R-:W-:Y:S02]  /*6bb0*/  MOV R58, R50 ;  /* 0x00000032003a7202 */ /* 0x001fe40000000f00 */
[----:B------:R-:W-:Y:S01]  /*6bc0*/  MOV R59, R49 ;  /* 0x00000031003b7202 */ /* 0x000fe20000000f00 */
[----:B--2---:R-:W0:Y:S05]  /*6bd0*/  LDC.64 R14, c[0x0][0x3d8] ;  /* 0x0000f600ff0e7b82 */ /* 0x004e2a0000000a00 */
[----:B------:R-:W2:Y:S01]  /*6be0*/  @P2 LDG.E.128 R56, desc[UR6][R12.64] ;  /* 0x000000060c382981 */ /* 0x000ea2000c1e1d00 */
[----:B------:R-:W-:Y:S01]  /*6bf0*/  MOV R52, R48 ;  /* 0x0000003000347202 */ /* 0x000fe20000000f00 */
[----:B------:R-:W-:Y:S01]  /*6c00*/  IMAD.MOV.U32 R51, RZ, RZ, R47 ;  /* 0x000000ffff337224 */ /* 0x000fe200078e002f */
[----:B------:R-:W-:Y:S01]  /*6c10*/  MOV R50, R46 ;  /* 0x0000002e00327202 */ /* 0x000fe20000000f00 */
        /* <DEDUP_REMOVED lines=8> */
[----:B------:R-:W3:Y:S01]  /*6ca0*/  LDL R29, [R1+0x138] ;  /* 0x00013800011d7983 */ /* 0x000ee20000100800 */
[----:B------:R-:W-:Y:S02]  /*6cb0*/  MOV R42, R32 ;  /* 0x00000020002a7202 */ /* 0x000fe40000000f00 */
[----:B------:R-:W-:Y:S02]  /*6cc0*/  MOV R41, R31 ;  /* 0x0000001f00297202 */ /* 0x000fe40000000f00 */
[----:B------:R-:W-:-:S02]  /*6cd0*/  MOV R40, R30 ;  /* 0x0000001e00287202 */ /* 0x000fc40000000f00 */
[----:B------:R-:W-:Y:S01]  /*6ce0*/  MOV R32, R28 ;  /* 0x0000001c00207202 */ /* 0x000fe20000000f00 */
[----:B------:R-:W4:Y:S01]  /*6cf0*/  LDL R30, [R1+0x134] ;  /* 0x00013400011e7983 */ /* 0x000f220000100800 */
[----:B------:R-:W-:-:S03]  /*6d00*/  MOV R31, R27 ;  /* 0x0000001b001f7202 */ /* 0x000fc60000000f00 */
[----:B------:R-:W4:Y:S04]  /*6d10*/  LDL R28, [R1+0x13c] ;  /* 0x00013c00011c7983 */ /* 0x000f280000100800 */
[----:B------:R-:W4:Y:S01]  /*6d20*/  LDL R27, [R1+0x130] ;  /* 0x00013000011b7983 */ /* 0x000f220000100800 */
[----:B------:R-:W-:Y:S02]  /*6d30*/  MOV R53, R43 ;  /* 0x0000002b00357202 */ /* 0x000fe40000000f00 */
[----:B------:R-:W-:Y:S02]  /*6d40*/  MOV R54, R44 ;  /* 0x0000002c00367202 */ /* 0x000fe40000000f00 */
[----:B------:R-:W-:Y:S01]  /*6d50*/  @P2 IADD3 R2, PT, PT, R2, 0x20, RZ ;  /* 0x0000002002022810 */ /* 0x000fe20007ffe0ff */
[----:B------:R-:W-:Y:S01]  /*6d60*/  IMAD.MOV.U32 R65, RZ, RZ, R53 ;  /* 0x000000ffff417224 */ /* 0x000fe200078e0035 */
[----:B------:R-:W-:-:S03]  /*6d70*/  MOV R64, R54 ;  /* 0x0000003600407202 */ /* 0x000fc60000000f00 */
[----:B------:R-:W-:Y:S01]  /*6d80*/  @P1 IMAD.WIDE.U32 R18, R2, 0x10, R18 ;  /* 0x0000001002121825 */ /* 0x000fe200078e0012 */
[----:B--2---:R2:W-:Y:S04]  /*6d90*/  @P2 STL.64 [R1+0x160], R56 ;  /* 0x0001603801002387 */ /* 0x0045e80000100a00 */
[----:B------:R1:W-:Y:S01]  /*6da0*/  @P2 STL.64 [R1+0x168], R58 ;  /* 0x0001683a01002387 */ /* 0x0003e20000100a00 */
[----:B--2---:R-:W-:Y:S01]  /*6db0*/  MOV R56, R52 ;  /* 0x0000003400387202 */ /* 0x004fe20000000f00 */
[----:B------:R-:W-:Y:S01]  /*6dc0*/  IMAD.MOV.U32 R57, RZ, RZ, R51 ;  /* 0x000000ffff397224 */ /* 0x000fe200078e0033 */
[----:B-1----:R-:W-:Y:S01]  /*6dd0*/  MOV R59, R49 ;  /* 0x00000031003b7202 */ /* 0x002fe20000000f00 */
[----:B------:R-:W-:Y:S01]  /*6de0*/  IMAD.MOV.U32 R49, RZ, RZ, R41 ;  /* 0x000000ffff317224 */ /* 0x000fe200078e0029 */
[----:B------:R-:W-:-:S02]  /*6df0*/  MOV R58, R50 ;  /* 0x00000032003a7202 */ /* 0x000fc40000000f00 */
[----:B------:R-:W-:Y:S02]  /*6e00*/  MOV R50, R42 ;  /* 0x0000002a00327202 */ /* 0x000fe40000000f00 */
[----:B------:R-:W-:Y:S02]  /*6e10*/  MOV R67, R49 ;  /* 0x0000003100437202 */ /* 0x000fe40000000f00 */
[----:B------:R-:W-:Y:S01]  /*6e20*/  MOV R66, R50 ;  /* 0x0000003200427202 */ /* 0x000fe20000000f00 */
[----:B------:R1:W2:Y:S05]  /*6e30*/  @P2 LDG.E.128 R56, desc[UR6][R16.64] ;  /* 0x0000000610382981 */ /* 0x0002aa000c1e1d00 */
[----:B------:R-:W2:Y:S01]  /*6e40*/  @P1 LDG.E.128 R64, desc[UR6][R18.64] ;  /* 0x0000000612401981 */ /* 0x000ea2000c1e1d00 */
[----:B------:R-:W-:Y:S01]  /*6e50*/  IMAD.MOV.U32 R52, RZ, RZ, R47 ;  /* 0x000000ffff347224 */ /* 0x000fe200078e002f */
[----:B------:R-:W-:Y:S01]  /*6e60*/  MOV R51, R48 ;  /* 0x0000003000337202 */ /* 0x000fe20000000f00 */
[----:B---3--:R-:W-:Y:S01]  /*6e70*/  IMAD.MOV.U32 R47, RZ, RZ, R29 ;  /* 0x000000ffff2f7224 */ /* 0x008fe200078e001d */
[----:B------:R-:W-:Y:S01]  /*6e80*/  MOV R43, R40 ;  /* 0x00000028002b7202 */ /* 0x000fe20000000f00 */
[----:B------:R-:W-:Y:S01]  /*6e90*/  @P1 IMAD.WIDE.U32 R22, R2, 0x10, R22 ;  /* 0x0000001002161825 */ /* 0x000fe200078e0016 */
[----:B----4-:R-:W-:Y:S01]  /*6ea0*/  MOV R48, R30 ;  /* 0x0000001e00307202 */ /* 0x010fe20000000f00 */
[----:B-1----:R-:W1:Y:S01]  /*6eb0*/  LDC.64 R16, c[0x0][0x3d0] ;  /* 0x0000f400ff107b82 */ /* 0x002e620000000a00 */
[----:B------:R-:W-:-:S02]  /*6ec0*/  MOV R42, R28 ;  /* 0x0000001c002a7202 */ /* 0x000fc40000000f00 */
[----:B------:R-:W-:Y:S01]  /*6ed0*/  MOV R41, R27 ;  /* 0x0000001b00297202 */ /* 0x000fe20000000f00 */
[----:B------:R-:W3:Y:S01]  /*6ee0*/  LDL R28, [R1+0xcc] ;  /* 0x0000cc00011c7983 */ /* 0x000ee20000100800 */
[----:B------:R-:W-:Y:S02]  /*6ef0*/  MOV R40, R26 ;  /* 0x0000001a00287202 */ /* 0x000fe40000000f00 */
[----:B------:R-:W-:Y:S01]  /*6f00*/  MOV R29, R3 ;  /* 0x00000003001d7202 */ /* 0x000fe20000000f00 */
[----:B------:R-:W4:Y:S01]  /*6f10*/  LDL R27, [R1+0xc4] ;  /* 0x0000c400011b7983 */ /* 0x000f220000100800 */
[----:B------:R-:W-:-:S03]  /*6f20*/  MOV R60, R41 ;  /* 0x00000029003c7202 */ /* 0x000fc60000000f00 */
[----:B------:R-:W3:Y:S04]  /*6f30*/  LDL R3, [R1+0xc0] ;  /* 0x0000c00001037983 */ /* 0x000ee80000100800 */
[----:B------:R-:W3:Y:S04]  /*6f40*/  LDL R26, [R1+0xc8] ;  /* 0x0000c800011a7983 */ /* 0x000ee80000100800 */
[----:B--2---:R2:W-:Y:S04]  /*6f50*/  @P2 STL.64 [R1+0x150], R56 ;  /* 0x0001503801002387 */ /* 0x0045e80000100a00 */
[----:B------:R0:W-:Y:S04]  /*6f60*/  @P2 STL.64 [R1+0x158], R58 ;  /* 0x0001583a01002387 */ /* 0x0001e80000100a00 */
[----:B------:R-:W3:Y:S01]  /*6f70*/  LDL R50, [R1+0xd4] ;  /* 0x0000d40001327983 */ /* 0x000ee20000100800 */
[----:B--2---:R-:W-:-:S03]  /*6f80*/  MOV R57, R42 ;  /* 0x0000002a00397202 */ /* 0x004fc60000000f00 */
[----:B------:R-:W2:Y:S01]  /*6f90*/  LDL R49, [R1+0xd8] ;  /* 0x0000d80001317983 */ /* 0x000ea20000100800 */
[----:B0-----:R-:W-:Y:S01]  /*6fa0*/  IMAD.MOV.U32 R58, RZ, RZ, R47 ;  /* 0x000000ffff3a7224 */ /* 0x001fe200078e002f */
[----:B------:R-:W-:Y:S02]  /*6fb0*/  MOV R59, R48 ;  /* 0x00000030003b7202 */ /* 0x000fe40000000f00 */
[----:B------:R-:W2:Y:S04]  /*6fc0*/  LDL R47, [R1+0xd0] ;  /* 0x0000d000012f7983 */ /* 0x000ea80000100800 */
[----:B------:R-:W2:Y:S04]  /*6fd0*/  LDL R48, [R1+0xdc] ;  /* 0x0000dc0001307983 */ /* 0x000ea80000100800 */
[----:B------:R0:W-:Y:S04]  /*6fe0*/  @P1 STL.64 [R1+0x140], R64 ;  /* 0x0001404001001387 */ /* 0x0001e80000100a00 */
[----:B------:R1:W-:Y:S01]  /*6ff0*/  @P1 STL.64 [R1+0x148], R66 ;  /* 0x0001484201001387 */ /* 0x0003e20000100a00 */
[----:B0-----:R-:W-:Y:S01]  /*7000*/  IMAD.MOV.U32 R64, RZ, RZ, R60 ;  /* 0x000000ffff407224 */ /* 0x001fe200078e003c */
[----:B------:R-:W-:-:S02]  /*7010*/  MOV R65, R59 ;  /* 0x0000003b00417202 */ /* 0x000fc40000000f00 */
[----:B-1----:R-:W-:Y:S02]  /*7020*/  MOV R66, R58 ;  /* 0x0000003a00427202 */ /* 0x002fe40000000f00 */
[----:B------:R-:W-:-:S06]  /*7030*/  MOV R67, R57 ;  /* 0x0000003900437202 */ /* 0x000fcc0000000f00 */
[----:B------:R-:W2:Y:S01]  /*7040*/  @P1 LDG.E.128 R64, desc[UR6][R22.64] ;  /* 0x0000000616401981 */ /* 0x000ea2000c1e1d00 */
        /* <DEDUP_REMOVED lines=8> */
[----:B------:R-:W0:Y:S01]  /*70d0*/  @P0 LDC.64 R24, c[0x0][0x438] ;  /* 0x00010e00ff180b82 */ /* 0x000e220000000a00 */
[----:B------:R-:W-:Y:S01]  /*70e0*/  MOV R59, R55 ;  /* 0x00000037003b7202 */ /* 0x000fe20000000f00 */
[----:B------:R-:W-:Y:S01]  /*70f0*/  IMAD.MOV.U32 R60, RZ, RZ, R56 ;  /* 0x000000ffff3c7224 */ /* 0x000fe200078e0038 */
[----:B------:R-:W-:Y:S01]  /*7100*/  MOV R58, R54 ;  /* 0x00000036003a7202 */ /* 0x000fe20000000f00 */
[----:B------:R-:W-:Y:S01]  /*7110*/  IMAD.MOV.U32 R56, RZ, RZ, R52 ;  /* 0x000000ffff387224 */ /* 0x000fe200078e0034 */
[----:B------:R-:W-:Y:S01]  /*7120*/  MOV R57, R53 ;  /* 0x0000003500397202 */ /* 0x000fe20000000f00 */
[----:B------:R-:W2:Y:S01]  /*7130*/  LDL R52, [R1+0x100] ;  /* 0x0001000001347983 */ /* 0x000ea20000100800 */
[----:B------:R-:W-:Y:S01]  /*7140*/  @P1 IADD3 R2, PT, PT, R2, 0x20, RZ ;  /* 0x0000002002021810 */ /* 0x000fe20007ffe0ff */
[----:B----4-:R-:W-:Y:S01]  /*7150*/  IMAD.MOV.U32 R42, RZ, RZ, R27 ;  /* 0x000000ffff2a7224 */ /* 0x010fe200078e001b */
[----:B------:R-:W-:Y:S01]  /*7160*/  MOV R55, R51 ;  /* 0x0000003300377202 */ /* 0x000fe20000000f00 */
[----:B------:R-:W1:Y:S01]  /*7170*/  LDC.64 R30, c[0x0][0x3d8] ;  /* 0x0000f600ff1e7b82 */ /* 0x000e620000000a00 */
[----:B------:R-:W-:Y:S01]  /*7180*/  MOV R54, R46 ;  /* 0x0000002e00367202 */ /* 0x000fe20000000f00 */
[----:B------:R-:W4:Y:S01]  /*7190*/  LDL R51, [R1+0x104] ;  /* 0x0001040001337983 */ /* 0x000f220000100800 */
[----:B------:R-:W-:-:S03]  /*71a0*/  MOV R53, R45 ;  /* 0x0000002d00357202 */ /* 0x000fc60000000f00 */
[----:B------:R-:W4:Y:S04]  /*71b0*/  LDL R46, [R1+0x108] ;  /* 0x00010800012e7983 */ /* 0x000f280000100800 */
[----:B------:R-:W4:Y:S01]  /*71c0*/  LDL R45, [R1+0x10c] ;  /* 0x00010c00012d7983 */ /* 0x000f220000100800 */
[C---:B------:R-:W-:Y:S01]  /*71d0*/  @P0 IMAD.WIDE.U32 R10, R2.reuse, 0x10, R10 ;  /* 0x00000010020a0825 */ /* 0x040fe200078e000a */
[----:B---3--:R-:W-:Y:S02]  /*71e0*/  MOV R41, R26 ;  /* 0x0000001a00297202 */ /* 0x008fe40000000f00 */
[----:B------:R-:W3:Y:S01]  /*71f0*/  LDC.64 R26, c[0x0][0x3d0] ;  /* 0x0000f400ff1a7b82 */ /* 0x000ee20000000a00 */
[----:B------:R-:W-:Y:S01]  /*7200*/  MOV R40, R28 ;  /* 0x0000001c00287202 */ /* 0x000fe20000000f00 */
[----:B------:R-:W-:Y:S01]  /*7210*/  @P0 IMAD.WIDE.U32 R6, R2, 0x10, R6 ;  /* 0x0000001002060825 */ /* 0x000fe200078e0006 */
[----:B------:R-:W-:Y:S01]  /*7220*/  ISETP.GE.U32.AND P3, PT, R0, 0xc0, PT ;  /* 0x000000c00000780c */ /* 0x000fe20003f66070 */
[----:B------:R2:W5:Y:S02]  /*7230*/  @P1 LDG.E.128 R156, desc[UR6][R20.64] ;  /* 0x00000006149c1981 */ /* 0x000564000c1e1d00 */
[----:B0-----:R-:W-:-:S02]  /*7240*/  @P0 IMAD.WIDE.U32 R24, R2, 0x10, R24 ;  /* 0x0000001002180825 */ /* 0x001fc400078e0018 */
[----:B------:R-:W0:Y:S01]  /*7250*/  @P6 LDC.64 R28, c[0x0][0x438] ;  /* 0x00010e00ff1c6b82 */ /* 0x000e220000000a00 */
[----:B--2---:R2:W-:Y:S07]  /*7260*/  @P1 STL.64 [R1+0x130], R64 ;  /* 0x0001304001001387 */ /* 0x0045ee0000100a00 */
[----:B------:R-:W0:Y:S01]  /*7270*/  @P3 LDC.64 R12, c[0x0][0x438] ;  /* 0x00010e00ff0c3b82 */ /* 0x000e220000000a00 */
[----:B------:R1:W-:Y:S01]  /*7280*/  @P1 STL.64 [R1+0x138], R66 ;  /* 0x0001384201001387 */ /* 0x0003e20000100a00 */
[----:B------:R-:W-:Y:S01]  /*7290*/  @P0 VIADD R2, R2, 0x20 ;  /* 0x0000002002020836 */ /* 0x000fe20000000000 */
[----:B------:R-:W-:-:S02]  /*72a0*/  ISETP.GE.U32.AND P4, PT, R0, 0xe0, PT ;  /* 0x000000e00000780c */ /* 0x000fc40003f86070 */
[----:B------:R-:W-:-:S03]  /*72b0*/  ISETP.GE.U32.AND P2, PT, R0, 0x100, PT ;  /* 0x000001000000780c */ /* 0x000fc60003f46070 */
[----:B------:R-:W0:Y:S01]  /*72c0*/  LDC.64 R20, c[0x0][0x3d0] ;  /* 0x0000f400ff147b82 */ /* 0x000e220000000a00 */
[----:B------:R-:W5:Y:S01]  /*72d0*/  @P0 LDG.E.128 R160, desc[UR6][R24.64] ;  /* 0x0000000618a00981 */ /* 0x000f62000c1e1d00 */
[----:B--2---:R-:W-:Y:S01]  /*72e0*/  IMAD.MOV.U32 R64, RZ, RZ, R60 ;  /* 0x000000ffff407224 */ /* 0x004fe200078e003c */
[----:B------:R-:W-:Y:S02]  /*72f0*/  MOV R65, R59 ;  /* 0x0000003b00417202 */ /* 0x000fe40000000f00 */
[----:B-1----:R-:W-:Y:S02]  /*7300*/  MOV R66, R58 ;  /* 0x0000003a00427202 */ /* 0x002fe40000000f00 */
[----:B------:R-:W-:Y:S01]  /*7310*/  MOV R67, R57 ;  /* 0x0000003900437202 */ /* 0x000fe20000000f00 */
[C---:B---3--:R-:W-:Y:S01]  /*7320*/  @P6 IMAD.WIDE.U32 R26, R2.reuse, 0x10, R26 ;  /* 0x00000010021a6825 */ /* 0x048fe200078e001a */
[----:B------:R-:W1:Y:S04]  /*7330*/  @P4 LDC.64 R18, c[0x0][0x438] ;  /* 0x00010e00ff124b82 */ /* 0x000e680000000a00 */
[----:B------:R2:W3:Y:S01]  /*7340*/  @P0 LDG.E.128 R64, desc[UR6][R10.64] ;  /* 0x000000060a400981 */ /* 0x0004e2000c1e1d00 */
[----:B------:R-:W-:Y:S01]  /*7350*/  IMAD.MOV.U32 R60, RZ, RZ, R56 ;  /* 0x000000ffff3c7224 */ /* 0x000fe200078e0038 */
[----:B------:R-:W-:Y:S01]  /*7360*/  MOV R59, R55 ;  /* 0x00000037003b7202 */ /* 0x000fe20000000f00 */
[----:B------:R-:W-:Y:S01]  /*7370*/  IMAD.MOV.U32 R56, RZ, RZ, R52 ;  /* 0x000000ffff387224 */ /* 0x000fe200078e0034 */
[----:B------:R-:W-:Y:S01]  /*7380*/  MOV R58, R54 ;  /* 0x00000036003a7202 */ /* 0x000fe20000000f00 */
[----:B------:R-:W-:Y:S01]  /*7390*/  @P6 IMAD.WIDE.U32 R30, R2, 0x10, R30 ;  /* 0x00000010021e6825 */ /* 0x000fe200078e001e */
[----:B------:R-:W-:Y:S01]  /*73a0*/  MOV R57, R53 ;  /* 0x0000003500397202 */ /* 0x000fe20000000f00 */
[----:B------:R-:W1:Y:S01]  /*73b0*/  @P2 LDC.64 R22, c[0x0][0x438] ;  /* 0x00010e00ff162b82 */ /* 0x000e620000000a00 */
[----:B----4-:R-:W-:Y:S01]  /*73c0*/  MOV R55, R51 ;  /* 0x0000003300377202 */ /* 0x010fe20000000f00 */
[----:B------:R-:W-:Y:S01]  /*73d0*/  IMAD.MOV.U32 R52, RZ, RZ, R44 ;  /* 0x000000ffff347224 */ /* 0x000fe200078e002c */
[----:B------:R-:W-:Y:S01]  /*73e0*/  MOV R54, R46 ;  /* 0x0000002e00367202 */ /* 0x000fe20000000f00 */
[----:B------:R-:W4:Y:S01]  /*73f0*/  LDL R44, [R1+0xe0] ;  /* 0x0000e000012c7983 */ /* 0x000f220000100800 */
[----:B------:R-:W-:-:S02]  /*7400*/  MOV R53, R45 ;  /* 0x0000002d00357202 */ /* 0x000fc40000000f00 */
[----:B------:R-:W-:Y:S01]  /*7410*/  MOV R51, R43 ;  /* 0x0000002b00337202 */ /* 0x000fe20000000f00 */
[C---:B0-----:R-:W-:Y:S01]  /*7420*/  @P6 IMAD.WIDE.U32 R28, R2.reuse, 0x10, R28 ;  /* 0x00000010021c6825 */ /* 0x041fe200078e001c */
[----:B------:R-:W-:Y:S01]  /*7430*/  MOV R46, R33 ;  /* 0x00000021002e7202 */ /* 0x000fe20000000f00 */
[----:B------:R-:W4:Y:S01]  /*7440*/  LDL R43, [R1+0xe4] ;  /* 0x0000e400012b7983 */ /* 0x000f220000100800 */
[----:B------:R-:W-:Y:S01]  /*7450*/  MOV R45, R32 ;  /* 0x00000020002d7202 */ /* 0x000fe20000000f00 */
[----:B--2---:R-:W0:Y:S02]  /*7460*/  LDC.64 R10, c[0x0][0x3d8] ;  /* 0x0000f600ff0a7b82 */ /* 0x004e240000000a00 */
[----:B------:R-:W2:Y:S04]  /*7470*/  LDL R33, [R1+0xe8] ;  /* 0x0000e80001217983 */ /* 0x000ea80000100800 */
[----:B------:R-:W2:Y:S01]  /*7480*/  LDL R32, [R1+0xec] ;  /* 0x0000ec0001207983 */ /* 0x000ea20000100800 */
[----:B------:R-:W-:Y:S01]  /*7490*/  IMAD.MOV.U32 R62, RZ, RZ, R56 ;  /* 0x000000ffff3e7224 */ /* 0x000fe200078e0038 */
[----:B------:R-:W-:Y:S01]  /*74a0*/  MOV R61, R55 ;  /* 0x00000037003d7202 */ /* 0x000fe20000000f00 */
[----:B------:R-:W0:Y:S01]  /*74b0*/  LDC.64 R24, c[0x0][0x3d0] ;  /* 0x0000f400ff187b82 */ /* 0x000e220000000a00 */
[----:B------:R-:W-:Y:S01]  /*74c0*/  @P6 IADD3 R2, PT, PT, R2, 0x20, RZ ;  /* 0x0000002002026810 */ /* 0x000fe20007ffe0ff */
[----:B------:R3:W5:Y:S04]  /*74d0*/  @P6 LDG.E.128 R164, desc[UR6][R28.64] ;  /* 0x000000061ca46981 */ /* 0x000768000c1e1d00 */
[----:B---3--:R3:W-:Y:S01]  /*74e0*/  @P0 STL.64 [R1+0x120], R64 ;  /* 0x0001204001000387 */ /* 0x0087e20000100a00 */
[----:B------:R-:W-:-:S02]  /*74f0*/  MOV R56, R46 ;  /* 0x0000002e00387202 */ /* 0x000fc40000000f00 */
[----:B------:R-:W-:Y:S01]  /*7500*/  MOV R55, R45 ;  /* 0x0000002d00377202 */ /* 0x000fe20000000f00 */
[----:B------:R1:W-:Y:S01]  /*7510*/  @P0 STL.64 [R1+0x128], R66 ;  /* 0x0001284201000387 */ /* 0x0003e20000100a00 */
[----:B------:R-:W-:Y:S01]  /*7520*/  @P3 IMAD.WIDE.U32 R8, R2, 0x10, R8 ;  /* 0x0000001002083825 */ /* 0x000fe200078e0008 */
[----:B------:R-:W-:Y:S01]  /*7530*/  ISETP.GE.U32.AND P1, PT, R0, 0x120, PT ;  /* 0x000001200000780c */ /* 0x000fe20003f26070 */
[----:B------:R-:W0:Y:S01]  /*7540*/  LDC.64 R28, c[0x0][0x3d8] ;  /* 0x0000f600ff1c7b82 */ /* 0x000e220000000a00 */
[----:B------:R-:W2:Y:S01]  /*7550*/  LDL R46, [R1+0x174] ;  /* 0x00017400012e7983 */ /* 0x000ea20000100800 */
[----:B---3--:R-:W-:Y:S01]  /*7560*/  IMAD.MOV.U32 R64, RZ, RZ, R60 ;  /* 0x000000ffff407224 */ /* 0x008fe200078e003c */
[----:B------:R-:W-:Y:S02]  /*7570*/  MOV R65, R59 ;  /* 0x0000003b00417202 */ /* 0x000fe40000000f00 */
[----:B------:R-:W3:Y:S01]  /*7580*/  LDL R45, [R1+0x178] ;  /* 0x00017800012d7983 */ /* 0x000ee20000100800 */
[----:B-1----:R-:W-:-:S02]  /*7590*/  MOV R66, R58 ;  /* 0x0000003a00427202 */ /* 0x002fc40000000f00 */
[----:B------:R-:W-:-:S06]  /*75a0*/  MOV R67, R57 ;  /* 0x0000003900437202 */ /* 0x000fcc0000000f00 */
[----:B------:R1:W2:Y:S01]  /*75b0*/  @P0 LDG.E.128 R64, desc[UR6][R6.64] ;  /* 0x0000000606400981 */ /* 0x0002a2000c1e1d00 */
[----:B------:R-:W-:Y:S01]  /*75c0*/  MOV R60, R54 ;  /* 0x00000036003c7202 */ /* 0x000fe20000000f00 */
[----:B----4-:R-:W-:Y:S01]  /*75d0*/  IMAD.MOV.U32 R54, RZ, RZ, R44 ;  /* 0x000000ffff367224 */ /* 0x010fe200078e002c */
[----:B------:R-:W-:Y:S01]  /*75e0*/  MOV R59, R53 ;  /* 0x00000035003b7202 */ /* 0x000fe20000000f00 */
[----:B------:R-:W4:Y:S01]  /*75f0*/  LDL R44, [R1+0x17c] ;  /* 0x00017c00012c7983 */ /* 0x000f220000100800 */
[----:B------:R-:W-:-:S03]  /*7600*/  MOV R53, R43 ;  /* 0x0000002b00357202 */ /* 0x000fc60000000f00 */
[----:B------:R-:W3:Y:S01]  /*7610*/  LDL R43, [R1+0x170] ;  /* 0x00017000012b7983 */ /* 0x000ee20000100800 */
[----:B------:R-:W-:Y:S01]  /*7620*/  IMAD.MOV.U32 R58, RZ, RZ, R52 ;  /* 0x000000ffff3a7224 */ /* 0x000fe200078e0034 */
[----:B------:R-:W-:Y:S01]  /*7630*/  MOV R57, R51 ;  /* 0x0000003300397202 */ /* 0x000fe20000000f00 */
[----:B------:R-:W-:Y:S01]  /*7640*/  @P3 IMAD.WIDE.U32 R14, R2, 0x10, R14 ;  /* 0x00000010020e3825 */ /* 0x000fe200078e000e */
[----:B-1----:R-:W1:Y:S01]  /*7650*/  @P1 LDC.64 R6, c[0x0][0x438] ;  /* 0x00010e00ff061b82 */ /* 0x002e620000000a00 */
[----:B--2---:R2:W-:Y:S04]  /*7660*/  @P0 STL.64 [R1+0x110], R64 ;  /* 0x0001104001000387 */ /* 0x0045e80000100a00 */
[----:B------:R0:W-:Y:S01]  /*7670*/  @P0 STL.64 [R1+0x118], R66 ;  /* 0x0001184201000387 */ /* 0x0001e20000100a00 */
[----:B--2---:R-:W-:-:S02]  /*7680*/  MOV R64, R62 ;  /* 0x0000003e00407202 */ /* 0x004fc40000000f00 */
[----:B------:R-:W-:Y:S01]  /*7690*/  MOV R65, R61 ;  /* 0x0000003d00417202 */ /* 0x000fe20000000f00 */
[----:B0-----:R-:W-:Y:S01]  /*76a0*/  IMAD.MOV.U32 R66, RZ, RZ, R60 ;  /* 0x000000ffff427224 */ /* 0x001fe200078e003c */
[----:B------:R-:W-:-:S06]  /*76b0*/  MOV R67, R59 ;  /* 0x0000003b00437202 */ /* 0x000fcc0000000f00 */
[----:B------:R0:W2:Y:S01]  /*76c0*/  @P6 LDG.E.128 R64, desc[UR6][R26.64] ;  /* 0x000000061a406981 */ /* 0x0000a2000c1e1d00 */
        /* <DEDUP_REMOVED lines=11> */
[----:B------:R-:W1:Y:S01]  /*7780*/  LDC.64 R32, c[0x0][0x3d8] ;  /* 0x0000f600ff207b82 */ /* 0x000e620000000a00 */
[----:B------:R-:W-:Y:S01]  /*7790*/  MOV R55, R51 ;  /* 0x0000003300377202 */ /* 0x000fe20000000f00 */
[----:B------:R-:W-:Y:S01]  /*77a0*/  IMAD.MOV.U32 R48, RZ, RZ, R40 ;  /* 0x000000ffff307224 */ /* 0x000fe200078e0028 */
[----:B------:R-:W-:Y:S01]  /*77b0*/  MOV R54, R50 ;  /* 0x0000003200367202 */ /* 0x000fe20000000f00 */
[----:B------:R-:W3:Y:S01]  /*77c0*/  LDL R40, [R1+0x78] ;  /* 0x0000780001287983 */ /* 0x000ee20000100800 */
[----:B------:R-:W-:-:S02]  /*77d0*/  MOV R53, R49 ;  /* 0x0000003100357202 */ /* 0x000fc40000000f00 */
[----:B------:R-:W-:Y:S01]  /*77e0*/  MOV R51, R47 ;  /* 0x0000002f00337202 */ /* 0x000fe20000000f00 */
[----:B------:R-:W5:Y:S01]  /*77f0*/  @P3 LDG.E.128 R168, desc[UR6][R12.64] ;  /* 0x000000060ca83981 */ /* 0x000f62000c1e1d00 */
[----:B------:R-:W-:Y:S01]  /*7800*/  MOV R50, R42 ;  /* 0x0000002a00327202 */ /* 0x000fe20000000f00 */
[----:B0-----:R-:W0:Y:S01]  /*7810*/  LDC.64 R26, c[0x0][0x3d8] ;  /* 0x0000f600ff1a7b82 */ /* 0x001e220000000a00 */
[----:B------:R-:W-:Y:S01]  /*7820*/  MOV R49, R41 ;  /* 0x0000002900317202 */ /* 0x000fe20000000f00 */
[----:B------:R-:W3:Y:S01]  /*7830*/  LDL R42, [R1+0x70] ;  /* 0x00007000012a7983 */ /* 0x000ee20000100800 */
[----:B------:R-:W-:-:S03]  /*7840*/  MOV R47, R3 ;  /* 0x00000003002f7202 */ /* 0x000fc60000000f00 */
[----:B------:R-:W3:Y:S04]  /*7850*/  LDL R3, [R1+0x7c] ;  /* 0x00007c0001037983 */ /* 0x000ee80000100800 */
[----:B------:R-:W3:Y:S04]  /*7860*/  LDL R41, [R1+0x74] ;  /* 0x0000740001297983 */ /* 0x000ee80000100800 */
[----:B--2---:R2:W-:Y:S04]  /*7870*/  @P6 STL.64 [R1+0x100], R64 ;  /* 0x0001004001006387 */ /* 0x0045e80000100a00 */
[----:B------:R4:W-:Y:S01]  /*7880*/  @P6 STL.64 [R1+0x108], R66 ;  /* 0x0001084201006387 */ /* 0x0009e20000100a00 */
[----:B--2---:R-:W-:-:S02]  /*7890*/  MOV R64, R62 ;  /* 0x0000003e00407202 */ /* 0x004fc40000000f00 */
[----:B------:R-:W-:Y:S01]  /*78a0*/  MOV R65, R61 ;  /* 0x0000003d00417202 */ /* 0x000fe20000000f00 */
[----:B----4-:R-:W-:Y:S01]  /*78b0*/  IMAD.MOV.U32 R66, RZ, RZ, R60 ;  /* 0x000000ffff427224 */ /* 0x010fe200078e003c */
[----:B------:R-:W-:-:S06]  /*78c0*/  MOV R67, R59 ;  /* 0x0000003b00437202 */ /* 0x000fcc0000000f00 */
[----:B------:R2:W4:Y:S01]  /*78d0*/  @P6 LDG.E.128 R64, desc[UR6][R30.64] ;  /* 0x000000061e406981 */ /* 0x000522000c1e1d00 */
[----:B------:R-:W-:Y:S02]  /*78e0*/  MOV R62, R58 ;  /* 0x0000003a003e7202 */ /* 0x000fe40000000f00 */
[----:B------:R-:W-:Y:S02]  /*78f0*/  MOV R61, R57 ;  /* 0x00000039003d7202 */ /* 0x000fe40000000f00 */
[----:B------:R-:W-:Y:S02]  /*7900*/  MOV R58, R54 ;  /* 0x00000036003a7202 */ /* 0x000fe40000000f00 */
[----:B------:R-:W-:Y:S02]  /*7910*/  MOV R57, R53 ;  /* 0x0000003500397202 */ /* 0x000fe40000000f00 */
[----:B------:R-:W-:Y:S01]  /*7920*/  MOV R54, R50 ;  /* 0x0000003200367202 */ /* 0x000fe20000000f00 */
[----:B------:R-:W-:Y:S01]  /*7930*/  IMAD.MOV.U32 R60, RZ, RZ, R56 ;  /* 0x000000ffff3c7224 */ /* 0x000fe200078e0038 */
[----:B------:R-:W-:Y:S01]  /*7940*/  MOV R53, R49 ;  /* 0x0000003100357202 */ /* 0x000fe20000000f00 */
[----:B------:R-:W3:Y:S01]  /*7950*/  LDL R50, [R1+0xb4] ;  /* 0x0000b40001327983 */ /* 0x000ee20000100800 */
[----:B------:R-:W-:Y:S01]  /*7960*/  MOV R59, R55 ;  /* 0x00000037003b7202 */ /* 0x000fe20000000f00 */
[----:B--2---:R-:W2:Y:S02]  /*7970*/  LDC.64 R30, c[0x0][0x3d0] ;  /* 0x0000f400ff1e7b82 */ /* 0x004ea40000000a00 */
[----:B------:R-:W2:Y:S01]  /*7980*/  LDL R49, [R1+0xb8] ;  /* 0x0000b80001317983 */ /* 0x000ea20000100800 */
[----:B------:R-:W-:Y:S01]  /*7990*/  IMAD.MOV.U32 R56, RZ, RZ, R52 ;  /* 0x000000ffff387224 */ /* 0x000fe200078e0034 */
[----:B------:R-:W-:Y:S01]  /*79a0*/  MOV R55, R51 ;  /* 0x0000003300377202 */ /* 0x000fe20000000f00 */
[----:B------:R-:W-:Y:S01]  /*79b0*/  IMAD.MOV.U32 R52, RZ, RZ, R48 ;  /* 0x000000ffff347224 */ /* 0x000fe200078e0030 */
[----:B------:R-:W-:Y:S01]  /*79c0*/  MOV R51, R47 ;  /* 0x0000002f00337202 */ /* 0x000fe20000000f00 */
[----:B------:R-:W2:Y:S04]  /*79d0*/  LDL R48, [R1+0xbc] ;  /* 0x0000bc0001307983 */ /* 0x000ea80000100800 */
[----:B------:R-:W2:Y:S04]  /*79e0*/  LDL R47, [R1+0xb0] ;  /* 0x0000b000012f7983 */ /* 0x000ea80000100800 */
[----:B----4-:R4:W-:Y:S04]  /*79f0*/  @P6 STL.64 [R1+0xf0], R64 ;  /* 0x0000f04001006387 */ /* 0x0109e80000100a00 */
[----:B------:R1:W-:Y:S01]  /*7a00*/  @P6 STL.64 [R1+0xf8], R66 ;  /* 0x0000f84201006387 */ /* 0x0003e20000100a00 */
[----:B----4-:R-:W-:-:S02]  /*7a10*/  MOV R65, R61 ;  /* 0x0000003d00417202 */ /* 0x010fc40000000f00 */
[----:B------:R-:W-:Y:S02]  /*7a20*/  MOV R64, R62 ;  /* 0x0000003e00407202 */ /* 0x000fe40000000f00 */
[----:B-1----:R-:W-:Y:S01]  /*7a30*/  MOV R67, R59 ;  /* 0x0000003b00437202 */ /* 0x002fe20000000f00 */
[----:B------:R-:W-:Y:S01]  /*7a40*/  IMAD.MOV.U32 R66, RZ, RZ, R60 ;  /* 0x000000ffff427224 */ /* 0x000fe200078e003c */
[----:B------:R-:W-:Y:S01]  /*7a50*/  MOV R61, R58 ;  /* 0x0000003a003d7202 */ /* 0x000fe20000000f00 */
[----:B------:R-:W-:Y:S01]  /*7a60*/  IMAD.MOV.U32 R59, RZ, RZ, R56 ;  /* 0x000000ffff3b7224 */ /* 0x000fe200078e0038 */
[----:B------:R-:W-:Y:S02]  /*7a70*/  MOV R60, R57 ;  /* 0x00000039003c7202 */ /* 0x000fe40000000f00 */
[----:B------:R-:W-:Y:S01]  /*7a80*/  MOV R62, R55 ;  /* 0x00000037003e7202 */ /* 0x000fe20000000f00 */
[----:B------:R-:W-:Y:S01]  /*7a90*/  IMAD.MOV.U32 R69, RZ, RZ, R61 ;  /* 0x000000ffff457224 */ /* 0x000fe200078e003d */
[----:B------:R-:W-:Y:S01]  /*7aa0*/  MOV R70, R60 ;  /* 0x0000003c00467202 */ /* 0x000fe20000000f00 */
[----:B------:R1:W4:Y:S01]  /*7ab0*/  @P3 LDG.E.128 R64, desc[UR6][R8.64] ;  /* 0x0000000608403981 */ /* 0x000322000c1e1d00 */
[----:B------:R-:W-:-:S02]  /*7ac0*/  MOV R68, R62 ;  /* 0x0000003e00447202 */ /* 0x000fc40000000f00 */
[----:B------:R-:W-:Y:S01]  /*7ad0*/  MOV R71, R59 ;  /* 0x0000003b00477202 */ /* 0x000fe20000000f00 */
[----:B------:R-:W-:Y:S01]  /*7ae0*/  IMAD.MOV.U32 R55, RZ, RZ, R52 ;  /* 0x000000ffff377224 */ /* 0x000fe200078e0034 */
[----:B------:R-:W-:Y:S02]  /*7af0*/  MOV R56, R53 ;  /* 0x0000003500387202 */ /* 0x000fe40000000f00 */
[----:B---3--:R-:W-:Y:S02]  /*7b00*/  MOV R53, R50 ;  /* 0x0000003200357202 */ /* 0x008fe40000000f00 */
[----:B--2---:R-:W-:Y:S01]  /*7b10*/  MOV R52, R49 ;  /* 0x0000003100347202 */ /* 0x004fe20000000f00 */
[----:B------:R-:W2:Y:S01]  /*7b20*/  LDL R50, [R1+0xa0] ;  /* 0x0000a00001327983 */ /* 0x000ea20000100800 */
[----:B------:R-:W-:Y:S01]  /*7b30*/  MOV R57, R54 ;  /* 0x0000003600397202 */ /* 0x000fe20000000f00 */
[----:B-1----:R-:W1:Y:S02]  /*7b40*/  LDC.64 R8, c[0x0][0x3d0] ;  /* 0x0000f400ff087b82 */ /* 0x002e640000000a00 */
[----:B------:R-:W3:Y:S04]  /*7b50*/  LDL R49, [R1+0xa4] ;  /* 0x0000a40001317983 */ /* 0x000ee80000100800 */
[----:B------:R0:W3:Y:S01]  /*7b60*/  @P3 LDG.E.128 R68, desc[UR6][R14.64] ;  /* 0x000000060e443981 */ /* 0x0000e2000c1e1d00 */
[----:B------:R-:W-:Y:S01]  /*7b70*/  MOV R58, R51 ;  /* 0x00000033003a7202 */ /* 0x000fe20000000f00 */
[----:B------:R-:W-:Y:S01]  /*7b80*/  IMAD.MOV.U32 R51, RZ, RZ, R48 ;  /* 0x000000ffff337224 */ /* 0x000fe200078e0030 */
[----:B------:R-:W-:Y:S01]  /*7b90*/  MOV R54, R47 ;  /* 0x0000002f00367202 */ /* 0x000fe20000000f00 */
[----:B------:R-:W3:Y:S01]  /*7ba0*/  LDL R48, [R1+0xa8] ;  /* 0x0000a80001307983 */ /* 0x000ee20000100800 */
[----:B------:R-:W-:Y:S01]  /*7bb0*/  IMAD.MOV.U32 R63, RZ, RZ, R57 ;  /* 0x000000ffff3f7224 */ /* 0x000fe200078e0039 */
[----:B------:R-:W-:-:S02]  /*7bc0*/  MOV R62, R56 ;  /* 0x00000038003e7202 */ /* 0x000fc40000000f00 */
[----:B------:R-:W3:Y:S01]  /*7bd0*/  LDL R47, [R1+0xac] ;  /* 0x0000ac00012f7983 */ /* 0x000ee20000100800 */
[----:B------:R-:W-:Y:S02]  /*7be0*/  MOV R61, R55 ;  /* 0x00000037003d7202 */ /* 0x000fe40000000f00 */
[----:B------:R-:W-:Y:S01]  /*7bf0*/  @P3 IADD3 R2, PT, PT, R2, 0x20, RZ ;  /* 0x0000002002023810 */ /* 0x000fe20007ffe0ff */
[----:B------:R-:W-:Y:S01]  /*7c00*/  IMAD.MOV.U32 R59, RZ, RZ, R53 ;  /* 0x000000ffff3b7224 */ /* 0x000fe200078e0035 */
[----:B------:R-:W-:Y:S01]  /*7c10*/  MOV R57, R51 ;  /* 0x0000003300397202 */ /* 0x000fe20000000f00 */
[----:B0-----:R-:W0:Y:S02]  /*7c20*/  LDC.64 R14, c[0x0][0x3d0] ;  /* 0x0000f400ff0e7b82 */ /* 0x001e240000000a00 */
[----:B------:R-:W-:Y:S01]  /*7c30*/  @P4 IMAD.WIDE.U32 R16, R2, 0x10, R16 ;  /* 0x0000001002104825 */ /* 0x000fe200078e0010 */
[----:B----4-:R4:W-:Y:S04]  /*7c40*/  @P3 STL.64 [R1+0xe0], R64 ;  /* 0x0000e04001003387 */ /* 0x0109e80000100a00 */
[----:B------:R-:W-:Y:S04]  /*7c50*/  @P3 STL.64 [R1+0xe8], R66 ;  /* 0x0000e84201003387 */ /* 0x000fe80000100a00 */
[----:B------:R-:W3:Y:S01]  /*7c60*/  LDL R51, [R1+0x48] ;  /* 0x0000480001337983 */ /* 0x000ee20000100800 */
[----:B--2---:R-:W-:-:S02]  /*7c70*/  MOV R56, R50 ;  /* 0x0000003200387202 */ /* 0x004fc40000000f00 */
[----:B----4-:R-:W-:Y:S01]  /*7c80*/  MOV R64, R58 ;  /* 0x0000003a00407202 */ /* 0x010fe20000000f00 */
[----:B------:R-:W2:Y:S01]  /*7c90*/  LDL R50, [R1+0x4c] ;  /* 0x00004c0001327983 */ /* 0x000ea20000100800 */
[----:B------:R-:W-:Y:S01]  /*7ca0*/  MOV R58, R52 ;  /* 0x00000034003a7202 */ /* 0x000fe20000000f00 */
[----:B---3--:R-:W-:Y:S02]  /*7cb0*/  IMAD.MOV.U32 R55, RZ, RZ, R49 ;  /* 0x000000ffff377224 */ /* 0x008fe400078e0031 */
[----:B------:R-:W3:Y:S04]  /*7cc0*/  LDL R49, [R1+0x40] ;  /* 0x0000400001317983 */ /* 0x000ee80000100800 */
[----:B------:R-:W4:Y:S04]  /*7cd0*/  LDL R52, [R1+0x44] ;  /* 0x0000440001347983 */ /* 0x000f280000100800 */
[----:B------:R1:W-:Y:S04]  /*7ce0*/  @P3 STL.64 [R1+0xd0], R68 ;  /* 0x0000d04401003387 */ /* 0x0003e80000100a00 */
[----:B------:R0:W-:Y:S01]  /*7cf0*/  @P3 STL.64 [R1+0xd8], R70 ;  /* 0x0000d84601003387 */ /* 0x0001e20000100a00 */
[----:B-1----:R-:W-:-:S02]  /*7d00*/  MOV R68, R64 ;  /* 0x0000004000447202 */ /* 0x002fc40000000f00 */
[----:B------:R-:W-:Y:S01]  /*7d10*/  MOV R69, R63 ;  /* 0x0000003f00457202 */ /* 0x000fe20000000f00 */
[----:B0-----:R-:W-:Y:S01]  /*7d20*/  IMAD.MOV.U32 R70, RZ, RZ, R62 ;  /* 0x000000ffff467224 */ /* 0x001fe200078e003e */
[----:B------:R-:W-:-:S06]  /*7d30*/  MOV R71, R61 ;  /* 0x0000003d00477202 */ /* 0x000fcc0000000f00 */
[----:B------:R-:W2:Y:S01]  /*7d40*/  @P4 LDG.E.128 R68, desc[UR6][R16.64] ;  /* 0x0000000610444981 */ /* 0x000ea2000c1e1d00 */
[----:B------:R-:W-:Y:S02]  /*7d50*/  MOV R60, R54 ;  /* 0x00000036003c7202 */ /* 0x000fe40000000f00 */
[----:B------:R-:W-:Y:S02]  /*7d60*/  MOV R54, R48 ;  /* 0x0000003000367202 */ /* 0x000fe40000000f00 */
[----:B------:R-:W-:Y:S01]  /*7d70*/  MOV R53, R47 ;  /* 0x0000002f00357202 */ /* 0x000fe20000000f00 */
[----:B------:R-:W-:Y:S01]  /*7d80*/  IMAD.MOV.U32 R62, RZ, RZ, R58 ;  /* 0x000000ffff3e7224 */ /* 0x000fe200078e003a */
[----:B------:R-:W-:Y:S01]  /*7d90*/  MOV R64, R60 ;  /* 0x0000003c00407202 */ /* 0x000fe20000000f00 */
[----:B------:R-:W-:Y:S01]  /*7da0*/  IMAD.MOV.U32 R58, RZ, RZ, R54 ;  /* 0x000000ffff3a7224 */ /* 0x000fe200078e0036 */
[----:B------:R-:W-:Y:S02]  /*7db0*/  MOV R63, R59 ;  /* 0x0000003b003f7202 */ /* 0x000fe40000000f00 */
[----:B------:R-:W-:-:S02]  /*7dc0*/  MOV R61, R57 ;  /* 0x00000039003d7202 */ /* 0x000fc40000000f00 */
[----:B------:R-:W-:Y:S02]  /*7dd0*/  MOV R60, R56 ;  /* 0x00000038003c7202 */ /* 0x000fe40000000f00 */
[----:B------:R-:W-:Y:S02]  /*7de0*/  MOV R59, R55 ;  /* 0x00000037003b7202 */ /* 0x000fe40000000f00 */
[----:B------:R-:W-:Y:S01]  /*7df0*/  MOV R57, R53 ;  /* 0x0000003500397202 */ /* 0x000fe20000000f00 */
[----:B------:R-:W-:Y:S01]  /*7e00*/  IMAD.MOV.U32 R53, RZ, RZ, R44 ;  /* 0x000000ffff357224 */ /* 0x000fe200078e002c */
        /* <DEDUP_REMOVED lines=10> */
[----:B0-----:R-:W-:Y:S02]  /*7eb0*/  MOV R68, R64 ;  /* 0x0000004000447202 */ /* 0x001fe40000000f00 */
[----:B------:R-:W-:Y:S01]  /*7ec0*/  MOV R69, R63 ;  /* 0x0000003f00457202 */ /* 0x000fe20000000f00 */
[----:B-1----:R-:W-:Y:S01]  /*7ed0*/  IMAD.MOV.U32 R70, RZ, RZ, R62 ;  /* 0x000000ffff467224 */ /* 0x002fe200078e003e */
[----:B------:R-:W-:-:S06]  /*7ee0*/  MOV R71, R61 ;  /* 0x0000003d00477202 */ /* 0x000fcc0000000f00 */
[----:B------:R0:W2:Y:S01]  /*7ef0*/  @P4 LDG.E.128 R68, desc[UR6][R32.64] ;  /* 0x0000000620444981 */ /* 0x0000a2000c1e1d00 */
[C---:B------:R-:W-:Y:S01]  /*7f00*/  @P4 IMAD.WIDE.U32 R18, R2.reuse, 0x10, R18 ;  /* 0x0000001002124825 */ /* 0x040fe200078e0012 */
[----:B------:R-:W-:Y:S02]  /*7f10*/  MOV R64, R60 ;  /* 0x0000003c00407202 */ /* 0x000fe40000000f00 */
[----:B------:R-:W-:Y:S01]  /*7f20*/  MOV R63, R59 ;  /* 0x0000003b003f7202 */ /* 0x000fe20000000f00 */
[----:B------:R-:W-:Y:S01]  /*7f30*/  IMAD.MOV.U32 R62, RZ, RZ, R58 ;  /* 0x000000ffff3e7224 */ /* 0x000fe200078e003a */
[----:B------:R-:W-:Y:S01]  /*7f40*/  MOV R61, R57 ;  /* 0x00000039003d7202 */ /* 0x000fe20000000f00 */
[----:B---3--:R-:W-:Y:S01]  /*7f50*/  IMAD.MOV.U32 R58, RZ, RZ, R44 ;  /* 0x000000ffff3a7224 */ /* 0x008fe200078e002c */
[----:B------:R-:W-:Y:S01]  /*7f60*/  @P4 IADD3 R2, PT, PT, R2, 0x20, RZ ;  /* 0x0000002002024810 */ /* 0x000fe20007ffe0ff */
[----:B------:R-:W3:Y:S01]  /*7f70*/  LDL R44, [R1+0x88] ;  /* 0x00008800012c7983 */ /* 0x000ee20000100800 */
[----:B----4-:R-:W-:Y:S01]  /*7f80*/  MOV R60, R46 ;  /* 0x0000002e003c7202 */ /* 0x010fe20000000f00 */
[----:B------:R-:W-:Y:S01]  /*7f90*/  IMAD.MOV.U32 R47, RZ, RZ, R34 ;  /* 0x000000ffff2f7224 */ /* 0x000fe200078e0022 */
[----:B------:R-:W-:Y:S01]  /*7fa0*/  MOV R59, R45 ;  /* 0x0000002d003b7202 */ /* 0x000fe20000000f00 */
[----:B------:R-:W4:Y:S01]  /*7fb0*/  LDL R46, [R1+0x80] ;  /* 0x00008000012e7983 */ /* 0x000f220000100800 */
[----:B------:R-:W-:Y:S01]  /*7fc0*/  MOV R57, R43 ;  /* 0x0000002b00397202 */ /* 0x000fe20000000f00 */
[----:B0-----:R-:W0:Y:S02]  /*7fd0*/  LDC.64 R32, c[0x0][0x3d8] ;  /* 0x0000f600ff207b82 */ /* 0x001e240000000a00 */
[----:B------:R-:W4:Y:S04]  /*7fe0*/  LDL R45, [R1+0x84] ;  /* 0x00008400012d7983 */ /* 0x000f280000100800 */
[----:B------:R-:W4:Y:S01]  /*7ff0*/  LDL R43, [R1+0x8c] ;  /* 0x00008c00012b7983 */ /* 0x000f220000100800 */
[----:B------:R-:W-:Y:S01]  /*8000*/  @P2 IMAD.WIDE.U32 R20, R2, 0x10, R20 ;  /* 0x0000001002142825 */ /* 0x000fe200078e0014 */
[----:B------:R-:W-:-:S02]  /*8010*/  MOV R48, R35 ;  /* 0x0000002300307202 */ /* 0x000fc40000000f00 */
[----:B------:R-:W1:Y:S01]  /*8020*/  LDC.64 R34, c[0x0][0x3d8] ;  /* 0x0000f600ff227b82 */ /* 0x000e620000000a00 */
[----:B------:R-:W-:Y:S01]  /*8030*/  ISETP.GE.U32.AND P0, PT, R0, 0x140, PT ;  /* 0x000001400000780c */ /* 0x000fe20003f06070 */
[----:B------:R-:W-:Y:S01]  /*8040*/  @P2 IMAD.WIDE.U32 R10, R2, 0x10, R10 ;  /* 0x00000010020a2825 */ /* 0x000fe200078e000a */
[----:B------:R-:W-:Y:S01]  /*8050*/  ISETP.GE.U32.AND P3, PT, R0, 0x160, PT ;  /* 0x000001600000780c */ /* 0x000fe20003f66070 */
[----:B------:R2:W5:Y:S02]  /*8060*/  @P4 LDG.E.128 R172, desc[UR6][R18.64] ;  /* 0x0000000612ac4981 */ /* 0x000564000c1e1d00 */
[----:B------:R-:W-:Y:S02]  /*8070*/  @P2 IMAD.WIDE.U32 R22, R2, 0x10, R22 ;  /* 0x0000001002162825 */ /* 0x000fe400078e0016 */
[----:B--2---:R2:W-:Y:S01]  /*8080*/  @P4 STL.64 [R1+0xb0], R68 ;  /* 0x0000b04401004387 */ /* 0x0045e20000100a00 */
[----:B------:R-:W-:-:S05]  /*8090*/  ISETP.GE.U32.AND P6, PT, R0, 0x180, PT ;  /* 0x000001800000780c */ /* 0x000fca0003fc6070 */
[----:B------:R-:W0:Y:S01]  /*80a0*/  @P0 LDC.64 R12, c[0x0][0x438] ;  /* 0x00010e00ff0c0b82 */ /* 0x000e220000000a00 */
[----:B------:R1:W-:Y:S01]  /*80b0*/  @P4 STL.64 [R1+0xb8], R70 ;  /* 0x0000b84601004387 */ /* 0x0003e20000100a00 */
[----:B------:R-:W-:-:S03]  /*80c0*/  @P2 IADD3 R2, PT, PT, R2, 0x20, RZ ;  /* 0x0000002002022810 */ /* 0x000fc60007ffe0ff */
[----:B------:R-:W5:Y:S03]  /*80d0*/  @P2 LDG.E.128 R176, desc[UR6][R22.64] ;  /* 0x0000000616b02981 */ /* 0x000f66000c1e1d00 */
[----:B------:R-:W0:Y:S01]  /*80e0*/  @P3 LDC.64 R16, c[0x0][0x438] ;  /* 0x00010e00ff103b82 */ /* 0x000e220000000a00 */
[----:B--2---:R-:W-:Y:S02]  /*80f0*/  MOV R68, R64 ;  /* 0x0000004000447202 */ /* 0x004fe40000000f00 */
[----:B------:R-:W-:Y:S01]  /*8100*/  MOV R69, R63 ;  /* 0x0000003f00457202 */ /* 0x000fe20000000f00 */
[----:B-1----:R-:W-:Y:S01]  /*8110*/  IMAD.MOV.U32 R70, RZ, RZ, R62 ;  /* 0x000000ffff467224 */ /* 0x002fe200078e003e */
[----:B------:R-:W-:Y:S01]  /*8120*/  MOV R71, R61 ;  /* 0x0000003d00477202 */ /* 0x000fe20000000f00 */
[C---:B------:R-:W-:Y:S02]  /*8130*/  @P1 IMAD.WIDE.U32 R24, R2.reuse, 0x10, R24 ;  /* 0x0000001002181825 */ /* 0x040fe400078e0018 */
[----:B------:R-:W1:Y:S03]  /*8140*/  LDC.64 R18, c[0x0][0x3d8] ;  /* 0x0000f600ff127b82 */ /* 0x000e660000000a00 */
[----:B------:R2:W2:Y:S01]  /*8150*/  @P2 LDG.E.128 R68, desc[UR6][R20.64] ;  /* 0x0000000614442981 */ /* 0x0004a2000c1e1d00 */
[----:B------:R-:W-:Y:S01]  /*8160*/  MOV R64, R60 ;  /* 0x0000003c00407202 */ /* 0x000fe20000000f00 */
[----:B------:R-:W-:Y:S01]  /*8170*/  IMAD.MOV.U32 R62, RZ, RZ, R58 ;  /* 0x000000ffff3e7224 */ /* 0x000fe200078e003a */
[----:B------:R-:W-:Y:S01]  /*8180*/  MOV R63, R59 ;  /* 0x0000003b003f7202 */ /* 0x000fe20000000f00 */
[----:B---3--:R-:W-:Y:S01]  /*8190*/  IMAD.MOV.U32 R58, RZ, RZ, R44 ;  /* 0x000000ffff3a7224 */ /* 0x008fe200078e002c */
[----:B------:R-:W-:Y:S01]  /*81a0*/  MOV R61, R57 ;  /* 0x00000039003d7202 */ /* 0x000fe20000000f00 */
[----:B------:R-:W-:Y:S01]  /*81b0*/  IMAD.MOV.U32 R44, RZ, RZ, R40 ;  /* 0x000000ffff2c7224 */ /* 0x000fe200078e0028 */
[----:B----4-:R-:W-:Y:S01]  /*81c0*/  MOV R60, R46 ;  /* 0x0000002e003c7202 */ /* 0x010fe20000000f00 */
[----:B------:R-:W3:Y:S01]  /*81d0*/  LDL R40, [R1] ;  /* 0x0000000001287983 */ /* 0x000ee20000100800 */
[----:B------:R-:W-:Y:S01]  /*81e0*/  MOV R59, R45 ;  /* 0x0000002d003b7202 */ /* 0x000fe20000000f00 */
[----:B------:R-:W-:Y:S01]  /*81f0*/  @P1 IMAD.WIDE.U32 R34, R2, 0x10, R34 ;  /* 0x0000001002221825 */ /* 0x000fe200078e0022 */
[----:B------:R-:W-:Y:S01]  /*8200*/  MOV R57, R43 ;  /* 0x0000002b00397202 */ /* 0x000fe20000000f00 */
[----:B--2---:R-:W2:Y:S01]  /*8210*/  LDC.64 R20, c[0x0][0x3d0] ;  /* 0x0000f400ff147b82 */ /* 0x004ea20000000a00 */
[----:B------:R-:W-:-:S02]  /*8220*/  MOV R46, R42 ;  /* 0x0000002a002e7202 */ /* 0x000fc40000000f00 */
[----:B------:R-:W-:Y:S01]  /*8230*/  MOV R45, R41 ;  /* 0x00000029002d7202 */ /* 0x000fe20000000f00 */
[----:B------:R-:W3:Y:S01]  /*8240*/  LDL R42, [R1+0x8] ;  /* 0x00000800012a7983 */ /* 0x000ee20000100800 */
[----:B------:R-:W-:-:S03]  /*8250*/  MOV R43, R3 ;  /* 0x00000003002b7202 */ /* 0x000fc60000000f00 */
[----:B------:R-:W3:Y:S01]  /*8260*/  LDL R41, [R1+0x4] ;  /* 0x0000040001297983 */ /* 0x000ee20000100800 */
[C---:B------:R-:W-:Y:S01]  /*8270*/  @P1 IMAD.WIDE.U32 R6, R2.reuse, 0x10, R6 ;  /* 0x0000001002061825 */ /* 0x040fe200078e0006 */
[----:B------:R-:W4:Y:S02]  /*8280*/  @P6 LDC.64 R22, c[0x0][0x438] ;  /* 0x00010e00ff166b82 */ /* 0x000f240000000a00 */
[----:B------:R-:W3:Y:S01]  /*8290*/  LDL R3, [R1+0xc] ;  /* 0x00000c0001037983 */ /* 0x000ee20000100800 */
[----:B------:R-:W-:Y:S01]  /*82a0*/  @P1 VIADD R2, R2, 0x20 ;  /* 0x0000002002021836 */ /* 0x000fe20000000000 */
[----:B------:R-:W-:Y:S02]  /*82b0*/  ISETP.GE.U32.AND P4, PT, R0, 0x1a0, PT ;  /* 0x000001a00000780c */ /* 0x000fe40003f86070 */
[----:B------:R0:W5:Y:S04]  /*82c0*/  @P1 LDG.E.128 R180, desc[UR6][R6.64] ;  /* 0x0000000606b41981 */ /* 0x000168000c1e1d00 */
[----:B------:R1:W-:Y:S01]  /*82d0*/  @P2 STL.64 [R1+0xa0], R68 ;  /* 0x0000a04401002387 */ /* 0x0003e20000100a00 */
[----:B------:R-:W-:Y:S01]  /*82e0*/  @P0 IMAD.WIDE.U32 R8, R2, 0x10, R8 ;  /* 0x0000001002080825 */ /* 0x000fe200078e0008 */
[----:B0-----:R-:W0:Y:S02]  /*82f0*/  LDC.64 R6, c[0x0][0x3d0] ;  /* 0x0000f400ff067b82 */ /* 0x001e240000000a00 */
[----:B------:R4:W-:Y:S04]  /*8300*/  @P2 STL.64 [R1+0xa8], R70 ;  /* 0x0000a84601002387 */ /* 0x0009e80000100a00 */
[----:B------:R-:W3:Y:S01]  /*8310*/  @P0 LDG.E.128 R36, desc[UR6][R8.64] ;  /* 0x0000000608240981 */ /* 0x000ee2000c1e1d00 */
        /* <DEDUP_REMOVED lines=13> */
[----:B------:R-:W3:Y:S01]  /*83f0*/  LDL R46, [R1+0x18] ;  /* 0x00001800012e7983 */ /* 0x000ee20000100800 */
[----:B------:R-:W-:Y:S01]  /*8400*/  MOV R57, R43 ;  /* 0x0000002b00397202 */ /* 0x000fe20000000f00 */
[C---:B------:R-:W-:Y:S01]  /*8410*/  @P0 IMAD.WIDE.U32 R12, R2.reuse, 0x10, R12 ;  /* 0x00000010020c0825 */ /* 0x040fe200078e000c */
[----:B-1----:R-:W1:Y:S01]  /*8420*/  @P4 LDC.64 R10, c[0x0][0x438] ;  /* 0x00010e00ff0a4b82 */ /* 0x002e620000000a00 */
[----:B------:R-:W3:Y:S04]  /*8430*/  LDL R45, [R1+0x14] ;  /* 0x00001400012d7983 */ /* 0x000ee80000100800 */
[----:B------:R-:W3:Y:S01]  /*8440*/  LDL R43, [R1+0x1c] ;  /* 0x00001c00012b7983 */ /* 0x000ee20000100800 */
[----:B------:R-:W-:-:S03]  /*8450*/  @P0 IMAD.WIDE.U32 R26, R2, 0x10, R26 ;  /* 0x00000010021a0825 */ /* 0x000fc600078e001a */
[----:B------:R-:W5:Y:S04]  /*8460*/  @P0 LDG.E.128 R184, desc[UR6][R12.64] ;  /* 0x000000060cb80981 */ /* 0x000f68000c1e1d00 */
[----:B----4-:R4:W-:Y:S04]  /*8470*/  @P2 STL.64 [R1+0x90], R68 ;  /* 0x0000904401002387 */ /* 0x0109e80000100a00 */
[----:B------:R2:W-:Y:S01]  /*8480*/  @P2 STL.64 [R1+0x98], R70 ;  /* 0x0000984601002387 */ /* 0x0005e20000100a00 */
[----:B----4-:R-:W-:Y:S01]  /*8490*/  MOV R68, R64 ;  /* 0x0000004000447202 */ /* 0x010fe20000000f00 */
[----:B------:R-:W-:Y:S01]  /*84a0*/  IMAD.MOV.U32 R69, RZ, RZ, R63 ;  /* 0x000000ffff457224 */ /* 0x000fe200078e003f */
[----:B--2---:R-:W-:-:S02]  /*84b0*/  MOV R70, R62 ;  /* 0x0000003e00467202 */ /* 0x004fc40000000f00 */
[----:B------:R-:W-:Y:S01]  /*84c0*/  MOV R71, R61 ;  /* 0x0000003d00477202 */ /* 0x000fe20000000f00 */
[----:B------:R-:W-:Y:S01]  /*84d0*/  IMAD.MOV.U32 R63, RZ, RZ, R59 ;  /* 0x000000ffff3f7224 */ /* 0x000fe200078e003b */
[----:B------:R-:W-:Y:S01]  /*84e0*/  MOV R62, R58 ;  /* 0x0000003a003e7202 */ /* 0x000fe20000000f00 */
[----:B------:R-:W-:Y:S01]  /*84f0*/  IMAD.MOV.U32 R59, RZ, RZ, R55 ;  /* 0x000000ffff3b7224 */ /* 0x000fe200078e0037 */
[----:B------:R-:W-:Y:S02]  /*8500*/  MOV R58, R54 ;  /* 0x00000036003a7202 */ /* 0x000fe40000000f00 */
[----:B------:R-:W2:Y:S01]  /*8510*/  @P1 LDG.E.128 R68, desc[UR6][R24.64] ;  /* 0x0000000618441981 */ /* 0x000ea2000c1e1d00 */
[----:B------:R-:W-:Y:S01]  /*8520*/  IMAD.MOV.U32 R55, RZ, RZ, R51 ;  /* 0x000000ffff377224 */ /* 0x000fe200078e0033 */
[----:B------:R-:W-:Y:S01]  /*8530*/  MOV R54, R50 ;  /* 0x0000003200367202 */ /* 0x000fe20000000f00 */
[----:B------:R-:W-:Y:S01]  /*8540*/  IMAD.MOV.U32 R51, RZ, RZ, R47 ;  /* 0x000000ffff337224 */ /* 0x000fe200078e002f */
[----:B------:R-:W4:Y:S04]  /*8550*/  LDL R50, [R1+0x5c] ;  /* 0x00005c0001327983 */ /* 0x000f280000100800 */
[----:B------:R-:W3:Y:S01]  /*8560*/  LDL R47, [R1+0x28] ;  /* 0x00002800012f7983 */ /* 0x000ee20000100800 */
[----:B------:R-:W-:-:S02]  /*8570*/  MOV R64, R60 ;  /* 0x0000003c00407202 */ /* 0x000fc40000000f00 */
[----:B------:R-:W-:Y:S02]  /*8580*/  MOV R61, R57 ;  /* 0x00000039003d7202 */ /* 0x000fe40000000f00 */
[----:B------:R-:W-:Y:S02]  /*8590*/  MOV R60, R56 ;  /* 0x00000038003c7202 */ /* 0x000fe40000000f00 */
[----:B------:R-:W-:Y:S02]  /*85a0*/  MOV R57, R53 ;  /* 0x0000003500397202 */ /* 0x000fe40000000f00 */
[----:B------:R-:W-:Y:S02]  /*85b0*/  MOV R56, R52 ;  /* 0x0000003400387202 */ /* 0x000fe40000000f00 */
[----:B------:R-:W-:Y:S02]  /*85c0*/  MOV R53, R49 ;  /* 0x0000003100357202 */ /* 0x000fe40000000f00 */
[----:B------:R-:W-:Y:S01]  /*85d0*/  MOV R52, R48 ;  /* 0x0000003000347202 */ /* 0x000fe20000000f00 */
[----:B------:R-:W3:Y:S04]  /*85e0*/  LDL R49, [R1+0x50] ;  /* 0x0000500001317983 */ /* 0x000ee80000100800 */
[----:B------:R-:W3:Y:S04]  /*85f0*/  LDL R48, [R1+0x24] ;  /* 0x0000240001307983 */ /* 0x000ee80000100800 */
[----:B--2---:R2:W-:Y:S04]  /*8600*/  @P1 STL.64 [R1+0x80], R68 ;  /* 0x0000804401001387 */ /* 0x0045e80000100a00 */
[----:B------:R0:W-:Y:S01]  /*8610*/  @P1 STL.64 [R1+0x88], R70 ;  /* 0x0000884601001387 */ /* 0x0001e20000100a00 */
[----:B--2---:R-:W-:-:S02]  /*8620*/  MOV R69, R63 ;  /* 0x0000003f00457202 */ /* 0x004fc40000000f00 */
[----:B------:R-:W-:Y:S02]  /*8630*/  MOV R63, R59 ;  /* 0x0000003b003f7202 */ /* 0x000fe40000000f00 */
[----:B------:R-:W-:Y:S01]  /*8640*/  MOV R59, R54 ;  /* 0x00000036003b7202 */ /* 0x000fe20000000f00 */
[----:B0-----:R-:W-:Y:S01]  /*8650*/  IMAD.MOV.U32 R71, RZ, RZ, R61 ;  /* 0x000000ffff477224 */ /* 0x001fe200078e003d */
[----:B----4-:R-:W-:Y:S02]  /*8660*/  MOV R54, R50 ;  /* 0x0000003200367202 */ /* 0x010fe40000000f00 */
[----:B------:R-:W-:Y:S02]  /*8670*/  MOV R68, R64 ;  /* 0x0000004000447202 */ /* 0x000fe40000000f00 */
[----:B------:R-:W-:Y:S02]  /*8680*/  MOV R70, R62 ;  /* 0x0000003e00467202 */ /* 0x000fe40000000f00 */
[----:B---3--:R-:W-:-:S02]  /*8690*/  MOV R50, R47 ;  /* 0x0000002f00327202 */ /* 0x008fc40000000f00 */
[----:B------:R-:W2:Y:S01]  /*86a0*/  LDL R47, [R1+0x38] ;  /* 0x00003800012f7983 */ /* 0x000ea20000100800 */
[----:B------:R-:W-:Y:S02]  /*86b0*/  MOV R64, R60 ;  /* 0x0000003c00407202 */ /* 0x000fe40000000f00 */
[----:B------:R-:W-:Y:S01]  /*86c0*/  MOV R60, R52 ;  /* 0x00000034003c7202 */ /* 0x000fe20000000f00 */
[----:B------:R0:W3:Y:S04]  /*86d0*/  @P1 LDG.E.128 R68, desc[UR6][R34.64] ;  /* 0x0000000622441981 */ /* 0x0000e8000c1e1d00 */
[----:B------:R-:W4:Y:S01]  /*86e0*/  LDL R52, [R1+0x34] ;  /* 0x0000340001347983 */ /* 0x000f220000100800 */
[----:B------:R-:W-:Y:S01]  /*86f0*/  MOV R62, R58 ;  /* 0x0000003a003e7202 */ /* 0x000fe20000000f00 */
[----:B------:R-:W-:Y:S01]  /*8700*/  IMAD.MOV.U32 R61, RZ, RZ, R57 ;  /* 0x000000ffff3d7224 */ /* 0x000fe200078e0039 */
[----:B------:R-:W-:-:S02]  /*8710*/  MOV R58, R55 ;  /* 0x00000037003a7202 */ /* 0x000fc40000000f00 */
        /* <DEDUP_REMOVED lines=9> */
[----:B------:R1:W4:Y:S01]  /*87b0*/  LDL R51, [R1+0x2c] ;  /* 0x00002c0001337983 */ /* 0x0003220000100800 */
[----:B------:R-:W-:Y:S01]  /*87c0*/  MOV R49, R48 ;  /* 0x0000003000317202 */ /* 0x000fe20000000f00 */
[----:B0-----:R-:W0:Y:S01]  /*87d0*/  LDC.64 R34, c[0x0][0x3d8] ;  /* 0x0000f600ff227b82 */ /* 0x001e220000000a00 */
[----:B------:R-:W-:Y:S01]  /*87e0*/  MOV R61, R60 ;  /* 0x0000003c003d7202 */ /* 0x000fe20000000f00 */
[----:B------:R0:W4:Y:S01]  /*87f0*/  LDL R48, [R1+0x20] ;  /* 0x0000200001307983 */ /* 0x0001220000100800 */
[----:B------:R-:W-:-:S03]  /*8800*/  MOV R60, R53 ;  /* 0x00000035003c7202 */ /* 0x000fc60000000f00 */
[----:B------:R-:W4:Y:S01]  /*8810*/  @P5 LDG.E.128 R64, desc[UR6][R4.64] ;  /* 0x0000000604405981 */ /* 0x000f22000c1e1d00 */
[----:B--2---:R-:W-:-:S03]  /*8820*/  MOV R54, R47 ;  /* 0x0000002f00367202 */ /* 0x004fc60000000f00 */
[----:B------:R-:W2:Y:S04]  /*8830*/  LDL R47, [R1+0x3c] ;  /* 0x00003c00012f7983 */ /* 0x000ea80000100800 */
[----:B---3--:R-:W-:Y:S01]  /*8840*/  @P1 STL.64 [R1+0x70], R68 ;  /* 0x0000704401001387 */ /* 0x008fe20000100a00 */
[----:B----4-:R-:W-:-:S03]  /*8850*/  MOV R53, R52 ;  /* 0x0000003400357202 */ /* 0x010fc60000000f00 */
[----:B------:R-:W-:Y:S04]  /*8860*/  @P1 STL.64 [R1+0x78], R70 ;  /* 0x0000784601001387 */ /* 0x000fe80000100a00 */
[----:B------:R3:W4:Y:S01]  /*8870*/  LDL R52, [R1+0x30] ;  /* 0x0000300001347983 */ /* 0x0007220000100800 */
[----:B------:R-:W-:Y:S02]  /*8880*/  ISETP.GE.U32.AND P2, PT, R0, 0x1c0, PT ;  /* 0x000001c00000780c */ /* 0x000fe40003f46070 */
[----:B------:R-:W-:Y:S02]  /*8890*/  @P0 IADD3 R2, PT, PT, R2, 0x20, RZ ;  /* 0x0000002002020810 */ /* 0x000fe40007ffe0ff */
[----:B------:R-:W-:Y:S02]  /*88a0*/  ISETP.GE.U32.AND P1, PT, R0, 0x1e0, PT ;  /* 0x000001e00000780c */ /* 0x000fe40003f26070 */
[----:B------:R-:W-:Y:S01]  /*88b0*/  MOV R63, R55 ;  /* 0x00000037003f7202 */ /* 0x000fe20000000f00 */
[----:B------:R-:W-:-:S04]  /*88c0*/  @P3 IMAD.WIDE.U32 R14, R2, 0x10, R14 ;  /* 0x00000010020e3825 */ /* 0x000fc800078e000e */
[C---:B------:R-:W-:Y:S01]  /*88d0*/  @P3 IMAD.WIDE.U32 R16, R2.reuse, 0x10, R16 ;  /* 0x0000001002103825 */ /* 0x040fe200078e0010 */
[----:B------:R-:W3:Y:S01]  /*88e0*/  @P0 LDG.E.128 R60, desc[UR6][R26.64] ;  /* 0x000000061a3c0981 */ /* 0x000ee2000c1e1d00 */
[----:B------:R-:W0:Y:S02]  /*88f0*/  @P2 LDC.64 R24, c[0x0][0x438] ;  /* 0x00010e00ff182b82 */ /* 0x000e240000000a00 */
[C---:B------:R-:W-:Y:S01]  /*8900*/  @P3 IMAD.WIDE.U32 R18, R2.reuse, 0x10, R18 ;  /* 0x0000001002123825 */ /* 0x040fe200078e0012 */
[----:B------:R-:W-:Y:S01]  /*8910*/  @P3 IADD3 R2, PT, PT, R2, 0x20, RZ ;  /* 0x0000002002023810 */ /* 0x000fe20007ffe0ff */
[----:B------:R-:W-:Y:S04]  /*8920*/  @P5 STL.64 [R1+0x170], R64 ;  /* 0x0001704001005387 */ /* 0x000fe80000100a00 */
[C---:B------:R-:W-:Y:S01]  /*8930*/  @P6 IMAD.WIDE.U32 R20, R2.reuse, 0x10, R20 ;  /* 0x0000001002146825 */ /* 0x040fe200078e0014 */
[----:B------:R-:W3:Y:S01]  /*8940*/  @P3 LDG.E.128 R56, desc[UR6][R14.64] ;  /* 0x000000060e383981 */ /* 0x000ee2000c1e1d00 */
[----:B------:R-:W0:Y:S02]  /*8950*/  @P1 LDC.64 R4, c[0x0][0x438] ;  /* 0x00010e00ff041b82 */ /* 0x000e240000000a00 */
[C---:B------:R-:W-:Y:S01]  /*8960*/  @P6 IMAD.WIDE.U32 R22, R2.reuse, 0x10, R22 ;  /* 0x0000001002166825 */ /* 0x040fe200078e0016 */
[----:B------:R0:W5:Y:S03]  /*8970*/  @P3 LDG.E.128 R188, desc[UR6][R16.64] ;  /* 0x0000000610bc3981 */ /* 0x000166000c1e1d00 */
[C---:B------:R-:W-:Y:S01]  /*8980*/  @P6 IMAD.WIDE.U32 R28, R2.reuse, 0x10, R28 ;  /* 0x00000010021c6825 */ /* 0x040fe200078e001c */
[----:B------:R-:W-:Y:S01]  /*8990*/  @P6 IADD3 R2, PT, PT, R2, 0x20, RZ ;  /* 0x0000002002026810 */ /* 0x000fe20007ffe0ff */
[----:B------:R-:W-:Y:S04]  /*89a0*/  @P5 STL.64 [R1+0x178], R66 ;  /* 0x0001784201005387 */ /* 0x000fe80000100a00 */
[----:B------:R1:W-:Y:S01]  /*89b0*/  @P0 STL.64 [R1+0x60], R36 ;  /* 0x0000602401000387 */ /* 0x0003e20000100a00 */
[----:B------:R-:W-:-:S03]  /*89c0*/  @P4 IMAD.WIDE.U32 R30, R2, 0x10, R30 ;  /* 0x00000010021e4825 */ /* 0x000fc600078e001e */
[----:B------:R1:W-:Y:S04]  /*89d0*/  @P0 STL.64 [R1+0x68], R38 ;  /* 0x0000682601000387 */ /* 0x0003e80000100a00 */
[----:B------:R-:W3:Y:S01]  /*89e0*/  @P6 LDG.E.128 R48, desc[UR6][R20.64] ;  /* 0x0000000614306981 */ /* 0x000ee2000c1e1d00 */
[----:B-1----:R-:W1:Y:S03]  /*89f0*/  LDC.64 R36, c[0x0][0x3d0] ;  /* 0x0000f400ff247b82 */ /* 0x002e660000000a00 */
[----:B------:R0:W5:Y:S05]  /*8a00*/  @P6 LDG.E.128 R192, desc[UR6][R22.64] ;  /* 0x0000000616c06981 */ /* 0x00016a000c1e1d00 */
[----:B------:R-:W1:Y:S01]  /*8a10*/  LDC.64 R38, c[0x0][0x3d8] ;  /* 0x0000f600ff267b82 */ /* 0x000e620000000a00 */
[----:B------:R-:W-:-:S04]  /*8a20*/  @P4 IMAD.WIDE.U32 R10, R2, 0x10, R10 ;  /* 0x00000010020a4825 */ /* 0x000fc800078e000a */
[C---:B------:R-:W-:Y:S01]  /*8a30*/  @P4 IMAD.WIDE.U32 R32, R2.reuse, 0x10, R32 ;  /* 0x0000001002204825 */ /* 0x040fe200078e0020 */
[----:B------:R0:W5:Y:S03]  /*8a40*/  @P4 LDG.E.128 R196, desc[UR6][R10.64] ;  /* 0x000000060ac44981 */ /* 0x000166000c1e1d00 */
[----:B------:R-:W-:Y:S01]  /*8a50*/  @P4 VIADD R2, R2, 0x20 ;  /* 0x0000002002024836 */ /* 0x000fe20000000000 */
[----:B------:R1:W5:Y:S03]  /*8a60*/  @P4 LDG.E.128 R244, desc[UR6][R32.64] ;  /* 0x0000000620f44981 */ /* 0x000366000c1e1d00 */
[----:B------:R-:W-:-:S04]  /*8a70*/  @P2 IMAD.WIDE.U32 R6, R2, 0x10, R6 ;  /* 0x0000001002062825 */ /* 0x000fc800078e0006 */
[C---:B0-----:R-:W-:Y:S01]  /*8a80*/  @P2 IMAD.WIDE.U32 R24, R2.reuse, 0x10, R24 ;  /* 0x0000001002182825 */ /* 0x041fe200078e0018 */
[----:B------:R0:W5:Y:S03]  /*8a90*/  @P2 LDG.E.128 R240, desc[UR6][R6.64] ;  /* 0x0000000606f02981 */ /* 0x000166000c1e1d00 */
[C---:B------:R-:W-:Y:S01]  /*8aa0*/  @P2 IMAD.WIDE.U32 R34, R2.reuse, 0x10, R34 ;  /* 0x0000001002222825 */ /* 0x040fe200078e0022 */
[----:B------:R-:W-:Y:S01]  /*8ab0*/  @P2 IADD3 R2, PT, PT, R2, 0x20, RZ ;  /* 0x0000002002022810 */ /* 0x000fe20007ffe0ff */
[----:B------:R0:W5:Y:S04]  /*8ac0*/  @P2 LDG.E.128 R200, desc[UR6][R24.64] ;  /* 0x0000000618c82981 */ /* 0x000168000c1e1d00 */
[C---:B-1----:R-:W-:Y:S01]  /*8ad0*/  @P1 IMAD.WIDE.U32 R36, R2.reuse, 0x10, R36 ;  /* 0x0000001002241825 */ /* 0x042fe200078e0024 */
[----:B------:R0:W5:Y:S03]  /*8ae0*/  @P2 LDG.E.128 R236, desc[UR6][R34.64] ;  /* 0x0000000622ec2981 */ /* 0x000166000c1e1d00 */
[C---:B------:R-:W-:Y:S01]  /*8af0*/  @P1 IMAD.WIDE.U32 R4, R2.reuse, 0x10, R4 ;  /* 0x0000001002041825 */ /* 0x040fe200078e0004 */
[----:B------:R0:W5:Y:S03]  /*8b00*/  @P1 LDG.E.128 R232, desc[UR6][R36.64] ;  /* 0x0000000624e81981 */ /* 0x000166000c1e1d00 */
[----:B------:R-:W-:Y:S01]  /*8b10*/  @P1 IMAD.WIDE.U32 R38, R2, 0x10, R38 ;  /* 0x0000001002261825 */ /* 0x000fe200078e0026 */
[----:B------:R0:W5:Y:S04]  /*8b20*/  @P1 LDG.E.128 R204, desc[UR6][R4.64] ;  /* 0x0000000604cc1981 */ /* 0x000168000c1e1d00 */
[----:B------:R0:W5:Y:S01]  /*8b30*/  @P1 LDG.E.128 R228, desc[UR6][R38.64] ;  /* 0x0000000626e41981 */ /* 0x000162000c1e1d00 */
[----:B--2---:R-:W-:Y:S01]  /*8b40*/  MOV R55, R47 ;  /* 0x0000002f00377202 */ /* 0x004fe20000000f00 */
[----:B------:R-:W-:Y:S01]  /*8b50*/  IMAD.MOV.U32 R47, RZ, RZ, R43 ;  /* 0x000000ffff2f7224 */ /* 0x000fe200078e002b */
[----:B------:R-:W-:-:S05]  /*8b60*/  MOV R43, R3 ;  /* 0x00000003002b7202 */ /* 0x000fca0000000f00 */
[----:B------:R-:W2:Y:S04]  /*8b70*/  @P6 LDG.E.128 R44, desc[UR6][R28.64] ;  /* 0x000000061c2c6981 */ /* 0x000ea8000c1e1d00 */
[----:B------:R-:W2:Y:S04]  /*8b80*/  @P4 LDG.E.128 R40, desc[UR6][R30.64] ;  /* 0x000000061e284981 */ /* 0x000ea8000c1e1d00 */
[----:B----4-:R-:W4:Y:S04]  /*8b90*/  @P3 LDG.E.128 R52, desc[UR6][R18.64] ;  /* 0x0000000612343981 */ /* 0x010f28000c1e1d00 */
[----:B---3--:R0:W-:Y:S04]  /*8ba0*/  @P0 STL.64 [R1+0x50], R60 ;  /* 0x0000503c01000387 */ /* 0x0081e80000100a00 */
        /* <DEDUP_REMOVED lines=35> */
[----:B----4-:R0:W-:Y:S04]  /*8de0*/  @P3 STL.64 [R1+0x30], R52 ;  /* 0x0000303401003387 */ /* 0x0101e80000100a00 */
[----:B------:R0:W-:Y:S04]  /*8df0*/  @P3 STL.64 [R1+0x38], R54 ;  /* 0x0000383601003387 */ /* 0x0001e80000100a00 */
[----:B------:R0:W-:Y:S04]  /*8e00*/  @P6 STL.64 [R1+0x20], R48 ;  /* 0x0000203001006387 */ /* 0x0001e80000100a00 */
[----:B------:R0:W-:Y:S04]  /*8e10*/  @P6 STL.64 [R1+0x28], R50 ;  /* 0x0000283201006387 */ /* 0x0001e80000100a00 */
[----:B--2---:R0:W-:Y:S04]  /*8e20*/  @P6 STL.64 [R1+0x10], R44 ;  /* 0x0000102c01006387 */ /* 0x0041e80000100a00 */
[----:B------:R0:W-:Y:S04]  /*8e30*/  @P6 STL.64 [R1+0x18], R46 ;  /* 0x0000182e01006387 */ /* 0x0001e80000100a00 */
[----:B------:R0:W-:Y:S04]  /*8e40*/  @P4 STL.64 [R1], R40 ;  /* 0x0000002801004387 */ /* 0x0001e80000100a00 */
[----:B------:R0:W-:Y:S01]  /*8e50*/  @P4 STL.64 [R1+0x8], R42 ;  /* 0x0000082a01004387 */ /* 0x0001e20000100a00 */
[----:B------:R-:W-:Y:S05]  /*8e60*/  @!P0 BRA `(.L_x_39287) ;  /* 0x0000000000a48947 */ /* 0x000fea0003800000 */
[----:B------:R-:W1:Y:S08]  /*8e70*/  LDC.64 R220, c[0x0][0x3d8] ;  /* 0x0000f600ffdc7b82 */ /* 0x000e700000000a00 */
[----:B------:R-:W2:Y:S08]  /*8e80*/  LDC.64 R224, c[0x0][0x3d0] ;  /* 0x0000f400ffe07b82 */ /* 0x000eb00000000a00 */
[----:B------:R-:W3:Y:S01]  /*8e90*/  LDC.64 R216, c[0x0][0x438] ;  /* 0x00010e00ffd87b82 */ /* 0x000ee20000000a00 */
[----:B-1----:R-:W-:-:S06]  /*8ea0*/  IMAD.WIDE.U32 R220, R2, 0x10, R220 ;  /* 0x0000001002dc7825 */ /* 0x002fcc00078e00dc */
[----:B------:R-:W5:Y:S01]  /*8eb0*/  LDG.E.128 R220, desc[UR6][R220.64] ;  /* 0x00000006dcdc7981 */ /* 0x000f62000c1e1d00 */
[----:B--2---:R-:W-:-:S06]  /*8ec0*/  IMAD.WIDE.U32 R224, R2, 0x10, R224 ;  /* 0x0000001002e07825 */ /* 0x004fcc00078e00e0 */
        /* <DEDUP_REMOVED lines=34> */
[----:B------:R-:W-:-:S07]  /*90f0*/  CS2R R84, SRZ ;  /* 0x0000000000547805 */ /* 0x000fce000001ff00 */
.L_x_39287:
[----:B------:R-:W-:Y:S05]  /*9100*/  BSYNC.RECONVERGENT B0 ;  /* 0x0000000000007941 */ /* 0x000fea0003800200 */
.L_x_39284:
[----:B------:R-:W1:Y:S01]  /*9110*/  S2UR UR4, SR_CTAID.X ;  /* 0x00000000000479c3 */ /* 0x000e620000002500 */
[----:B------:R-:W3:Y:S01]  /*9120*/  LDCU UR5, c[0x0][0x384] ;  /* 0x00007080ff0577ac */ /* 0x000ee20008000800 */
[----:B------:R-:W-:Y:S01]  /*9130*/  SHF.R.U32.HI R208, RZ, 0x5, R208 ;  /* 0x00000005ffd07819 */ /* 0x000fe200000116d0 */
[----:B-1----:R-:W-:-:S06]  /*9140*/  USHF.L.U32 UR4, UR4, 0x2, URZ ;  /* 0x0000000204047899 */ /* 0x002fcc00080006ff */
[----:B------:R-:W-:-:S04]  /*9150*/  LOP3.LUT R208, R208, UR4, RZ, 0xfc, !PT ;  /* 0x00000004d0d07c12 */ /* 0x000fc8000f8efcff */
[----:B---3--:R-:W-:-:S13]  /*9160*/  ISETP.GE.AND P0, PT, R208, UR5, PT ;  /* 0x00000005d0007c0c */ /* 0x008fda000bf06270 */
[----:B------:R-:W-:Y:S05]  /*9170*/  @P0 EXIT ;  /* 0x000000000000094d */ /* 0x000fea0003800000 */
[----:B------:R-:W1:Y:S01]  /*9180*/  LDC.64 R2, c[0x0][0x398] ;  /* 0x0000e600ff027b82 */ /* 0x000e620000000a00 */
[----:B------:R-:W1:Y:S01]  /*9190*/  LDCU.64 UR4, c[0x0][0x3a0] ;  /* 0x00007400ff0477ac */ /* 0x000e620008000a00 */
[----:B------:R-:W3:Y:S01]  /*91a0*/  LDCU UR10, c[0x0][0x388] ;  /* 0x00007100ff0a77ac */ /* 0x000ee20008000800 */
[----:B------:R-:W4:Y:S01]  /*91b0*/  LDCU.U8 UR8, c[0x0][0x410] ;  /* 0x00008200ff0877ac */ /* 0x000f220008000000 */
[----:B------:R-:W0:Y:S01]  /*91c0*/  LDCU UR9, c[0x0][0x448] ;  /* 0x00008900ff0977ac */ /* 0x000e220008000800 */
[----:B------:R-:W0:Y:S01]  /*91d0*/  LDCU.64 UR12, c[0x0][0x398] ;  /* 0x00007300ff0c77ac */ /* 0x000e220008000a00 */
[----:B------:R-:W0:Y:S01]  /*91e0*/  LDCU.64 UR14, c[0x0][0x3a0] ;  /* 0x00007400ff0e77ac */ /* 0x000e220008000a00 */
[----:B-1----:R-:W-:-:S04]  /*91f0*/  LOP3.LUT P4, RZ, R2, UR4, RZ, 0xfc, !PT ;  /* 0x0000000402ff7c12 */ /* 0x002fc8000f88fcff */
[----:B0--34-:R-:W-:-:S13]  /*9200*/  LOP3.LUT P4, RZ, R3, UR5, RZ, 0xfc, P4 ;  /* 0x0000000503ff7c12 */ /* 0x019fda000a08fcff */
.L_x_39387:
[----:B--2---:R-:W-:Y:S01]  /*9210*/  IMAD R58, R208, UR10, RZ ;  /* 0x0000000ad03a7c24 */ /* 0x004fe2000f8e02ff */
        /* <DEDUP_REMOVED lines=30> */
[----:B------:R-:W-:Y:S01]  /*9400*/  IMAD.MOV.U32 R60, RZ, RZ, R82 ;  /* 0x000000ffff3c7224 */ /* 0x000fe200078e0052 */
[----:B------:R-:W-:-:S02]  /*9410*/  MOV R62, R81 ;  /* 0x00000051003e7202 */ /* 0x000fc40000000f00 */
[----:B------:R-:W-:Y:S01]  /*9420*/  MOV R63, R80 ;  /* 0x00000050003f7202 */ /* 0x000fe20000000f00 */
[----:B------:R-:W-:Y:S06]  /*9430*/  BRA `(.L_x_39293) ;  /* 0x0000000000547947 */ /* 0x000fec0003800000 */
.L_x_39292:
[----:B-----5:R-:W-:Y:S01]  /*9440*/  FADD.FTZ R83, R73, R69 ;  /* 0x0000004549537221 */ /* 0x020fe20000010000 */
[----:B------:R-:W-:Y:S01]  /*9450*/  FADD.FTZ R81, R74, R70 ;  /* 0x000000464a517221 */ /* 0x000fe20000010000 */
[----:B------:R-:W-:Y:S01]  /*9460*/  FADD.FTZ R80, R75, R71 ;  /* 0x000000474b507221 */ /* 0x000fe20000010000 */
[----:B------:R-:W-:Y:S02]  /*9470*/  FADD.FTZ R82, R72, R68 ;  /* 0x0000004448527221 */ /* 0x000fe40000010000 */
[----:B------:R-:W-:Y:S02]  /*9480*/  MOV R61, R83 ;  /* 0x00000053003d7202 */ /* 0x000fe40000000f00 */
[----:B------:R-:W-:Y:S01]  /*9490*/  IMAD.MOV.U32 R60, RZ, RZ, R82 ;  /* 0x000000ffff3c7224 */ /* 0x000fe200078e0052 */
[----:B------:R-:W-:Y:S02]  /*94a0*/  MOV R62, R81 ;  /* 0x00000051003e7202 */ /* 0x000fe40000000f00 */
[----:B------:R-:W-:Y:S01]  /*94b0*/  MOV R63, R80 ;  /* 0x00000050003f7202 */ /* 0x000fe20000000f00 */
[----:B------:R-:W-:Y:S06]  /*94c0*/  BRA `(.L_x_39293) ;  /* 0x0000000000307947 */ /* 0x000fec0003800000 */
.L_x_39291:
[----:B-----5:R-:W-:Y:S01]  /*94d0*/  @P1 FADD.FTZ R61, R73, R65 ;  /* 0x00000041493d1221 */ /* 0x020fe20000010000 */
[----:B------:R-:W-:Y:S01]  /*94e0*/  @P1 FADD.FTZ R63, R75, R67 ;  /* 0x000000434b3f1221 */ /* 0x000fe20000010000 */
[----:B------:R-:W-:Y:S01]  /*94f0*/  @P1 FADD.FTZ R60, R72, R64 ;  /* 0x00000040483c1221 */ /* 0x000fe20000010000 */
[----:B------:R-:W-:Y:S02]  /*9500*/  @P1 FADD.FTZ R62, R74, R66 ;  /* 0x000000424a3e1221 */ /* 0x000fe40000010000 */
[----:B------:R-:W-:Y:S01]  /*9510*/  @P1 MOV R83, R61 ;  /* 0x0000003d00531202 */ /* 0x000fe20000000f00 */
[----:B------:R-:W-:Y:S01]  /*9520*/  @P1 IMAD.MOV.U32 R82, RZ, RZ, R60 ;  /* 0x000000ffff521224 */ /* 0x000fe200078e003c */
[----:B------:R-:W-:Y:S01]  /*9530*/  @P1 MOV R80, R63 ;  /* 0x0000003f00501202 */ /* 0x000fe20000000f00 */
[----:B------:R-:W-:Y:S01]  /*9540*/  @P1 IMAD.MOV.U32 R81, RZ, RZ, R62 ;  /* 0x000000ffff511224 */ /* 0x000fe200078e003e */
[----:B------:R-:W-:Y:S02]  /*9550*/  @!P1 MOV R82, R72 ;  /* 0x0000004800529202 */ /* 0x000fe40000000f00 */
[----:B------:R-:W-:-:S02]  /*9560*/  @!P1 MOV R83, R73 ;  /* 0x0000004900539202 */ /* 0x000fc40000000f00 */
[----:B------:R-:W-:Y:S02]  /*9570*/  @!P1 MOV R81, R74 ;  /* 0x0000004a00519202 */ /* 0x000fe40000000f00 */
[----:B------:R-:W-:-:S07]  /*9580*/  @!P1 MOV R80, R75 ;  /* 0x0000004b00509202 */ /* 0x000fce0000000f00 */
.L_x_39293:
[----:B------:R-:W0:Y:S01]  /*9590*/  @P4 LDC.64 R72, c[0x0][0x3a8] ;  /* 0x0000ea00ff484b82 */ /* 0x000e220000000a00 */
[C---:B------:R-:W-:Y:S02]  /*95a0*/  VIADD R132, R58.reuse, 0x20 ;  /* 0x000000203a847836 */ /* 0x040fe40000000000 */
[----:B0-----:R-:W-:-:S05]  /*95b0*/  @P4 IMAD.WIDE.U32 R72, R58, 0x10, R72 ;  /* 0x000000103a484825 */ /* 0x001fca00078e0048 */
[----:B------:R0:W-:Y:S02]  /*95c0*/  @P4 STG.E.128 desc[UR6][R72.64], R60 ;  /* 0x0000003c48004986 */ /* 0x0001e4000c101d06 */
.L_x_39290:
[----:B------:R-:W-:Y:S05]  /*95d0*/  BSYNC.RECONVERGENT B0 ;  /* 0x0000000000007941 */ /* 0x000fea0003800200 */
.L_x_39289:
        /* <DEDUP_REMOVED lines=29> */
[--C-:B------:R-:W-:Y:S02]  /*97b0*/  @!P0 IMAD.MOV.U32 R5, RZ, RZ, R75.reuse ;  /* 0x000000ffff058224 */ /* 0x100fe400078e004b */
[----:B------:R-:W-:Y:S01]  /*97c0*/  @P0 FADD.FTZ R5, R67, R75 ;  /* 0x0000004b43050221 */ /* 0x000fe20000010000 */
[----:B------:R-:W-:Y:S02]  /*97d0*/  @P0 MOV R60, R2 ;  /* 0x00000002003c0202 */ /* 0x000fe40000000f00 */
[----:B------:R-:W-:Y:S01]  /*97e0*/  @P0 MOV R61, R3 ;  /* 0x00000003003d0202 */ /* 0x000fe20000000f00 */
[----:B------:R-:W-:Y:S01]  /*97f0*/  @P0 IMAD.MOV.U32 R63, RZ, RZ, R5 ;  /* 0x000000ffff3f0224 */ /* 0x000fe200078e0005 */
[----:B------:R-:W-:Y:S01]  /*9800*/  @P0 MOV R62, R4 ;  /* 0x00000004003e0202 */ /* 0x000fe20000000f00 */
[----:B------:R-:W-:Y:S06]  /*9810*/  BRA `(.L_x_39297) ;  /* 0x00000000005c7947 */ /* 0x000fec0003800000 */
.L_x_39296:
[----:B------:R-:W-:-:S04]  /*9820*/  ISETP.NE.U32.AND P0, PT, RZ, UR14, PT ;  /* 0x0000000eff007c0c */ /* 0x000fc8000bf05070 */
[----:B------:R-:W-:-:S13]  /*9830*/  ISETP.NE.AND.EX P0, PT, RZ, UR15, PT, P0 ;  /* 0x0000000fff007c0c */ /* 0x000fda000bf05300 */
[----:B-----5:R-:W-:Y:S01]  /*9840*/  @!P0 FADD.FTZ R2, R68, R72 ;  /* 0x0000004844028221 */ /* 0x020fe20000010000 */
[----:B------:R-:W-:Y:S01]  /*9850*/  @!P0 FADD.FTZ R3, R69, R73 ;  /* 0x0000004945038221 */ /* 0x000fe20000010000 */
[----:B------:R-:W-:Y:S01]  /*9860*/  @!P0 FADD.FTZ R4, R70, R74 ;  /* 0x0000004a46048221 */ /* 0x000fe20000010000 */
[----:B------:R-:W-:Y:S02]  /*9870*/  @!P0 FADD.FTZ R5, R71, R75 ;  /* 0x0000004b47058221 */ /* 0x000fe40000010000 */
[----:B------:R-:W-:Y:S02]  /*9880*/  @!P0 MOV R60, R2 ;  /* 0x00000002003c8202 */ /* 0x000fe40000000f00 */
[----:B------:R-:W-:Y:S01]  /*9890*/  @!P0 MOV R61, R3 ;  /* 0x00000003003d8202 */ /* 0x000fe20000000f00 */
[----:B------:R-:W-:Y:S01]  /*98a0*/  @!P0 IMAD.MOV.U32 R63, RZ, RZ, R5 ;  /* 0x000000ffff3f8224 */ /* 0x000fe200078e0005 */
        /* <DEDUP_REMOVED lines=11> */
[----:B------:R-:W-:Y:S01]  /*9960*/  MOV R61, R3 ;  /* 0x00000003003d7202 */ /* 0x000fe20000000f00 */
[----:B------:R-:W-:Y:S01]  /*9970*/  IMAD.MOV.U32 R63, RZ, RZ, R5 ;  /* 0x000000ffff3f7224 */ /* 0x000fe200078e0005 */
[----:B------:R-:W-:-:S07]  /*9980*/  MOV R62, R4 ;  /* 0x00000004003e7202 */ /* 0x000fce0000000f00 */
.L_x_39297:
[----:B------:R-:W0:Y:S02]  /*9990*/  @P4 LDC.64 R72, c[0x0][0x3a8] ;  /* 0x0000ea00ff484b82 */ /* 0x000e240000000a00 */
[C---:B0-----:R-:W-:Y:S01]  /*99a0*/  @P4 IMAD.WIDE.U32 R72, R132.reuse, 0x10, R72 ;  /* 0x0000001084484825 */ /* 0x041fe200078e0048 */
[----:B------:R-:W-:-:S04]  /*99b0*/  IADD3 R132, PT, PT, R132, 0x20, RZ ;  /* 0x0000002084847810 */ /* 0x000fc80007ffe0ff */
[----:B------:R1:W-:Y:S03]  /*99c0*/  @P4 STG.E.128 desc[UR6][R72.64], R60 ;  /* 0x0000003c48004986 */ /* 0x0003e6000c101d06 */
.L_x_39295:
[----:B------:R-:W-:Y:S05]  /*99d0*/  BSYNC.RECONVERGENT B0 ;  /* 0x0000000000007941 */ /* 0x000fea0003800200 */
.L_x_39294:
        /* <DEDUP_REMOVED lines=28> */
[--C-:B------:R-:W-:Y:S02]  /*9ba0*/  @!P0 IMAD.MOV.U32 R9, RZ, RZ, R74.reuse ;  /* 0x000000ffff098224 */ /* 0x100fe400078e004a */
[----:B------:R-:W-:Y:S01]  /*9bb0*/  @P0 FADD.FTZ R10, R67, R75 ;  /* 0x0000004b430a0221 */ /* 0x000fe20000010000 */
[----:B------:R-:W-:Y:S01]  /*9bc0*/  @P0 FADD.FTZ R9, R66, R74 ;  /* 0x0000004a42090221 */ /* 0x000fe20000010000 */
[----:B------:R-:W-:Y:S02]  /*9bd0*/  @P0 MOV R60, R7 ;  /* 0x00000007003c0202 */ /* 0x000fe40000000f00 */
[----:B------:R-:W-:Y:S01]  /*9be0*/  @P0 MOV R61, R8 ;  /* 0x00000008003d0202 */ /* 0x000fe20000000f00 */
[----:B------:R-:W-:Y:S01]  /*9bf0*/  @P0 IMAD.MOV.U32 R62, RZ, RZ, R9 ;  /* 0x000000ffff3e0224 */ /* 0x000fe200078e0009 */
[----:B------:R-:W-:Y:S01]  /*9c00*/  @P0 MOV R63, R10 ;  /* 0x0000000a003f0202 */ /* 0x000fe20000000f00 */
[----:B------:R-:W-:Y:S06]  /*9c10*/  BRA `(.L_x_39301) ;  /* 0x00000000005c7947 */ /* 0x000fec0003800000 */
.L_x_39300:
        /* <DEDUP_REMOVED lines=23> */
.L_x_39301:
[----:B------:R-:W0:Y:S02]  /*9d90*/  @P4 LDC.64 R72, c[0x0][0x3a8] ;  /* 0x0000ea00ff484b82 */ /* 0x000e240000000a00 */
[C---:B0-----:R-:W-:Y:S01]  /*9da0*/  @P4 IMAD.WIDE.U32 R72, R132.reuse, 0x10, R72 ;  /* 0x0000001084484825 */ /* 0x041fe200078e0048 */
[----:B------:R-:W-:-:S04]  /*9db0*/  IADD3 R132, PT, PT, R132, 0x20, RZ ;  /* 0x0000002084847810 */ /* 0x000fc80007ffe0ff */
[----:B------:R2:W-:Y:S03]  /*9dc0*/  @P4 STG.E.128 desc[UR6][R72.64], R60 ;  /* 0x0000003c48004986 */ /* 0x0005e6000c101d06 */
.L_x_39299:
[----:B------:R-:W-:Y:S05]  /*9dd0*/  BSYNC.RECONVERGENT B0 ;  /* 0x0000000000007941 */ /* 0x000fea0003800200 */
.L_x_39298:
        /* <DEDUP_REMOVED lines=26> */
[----:B------:R-:W-:Y:S01]  /*9f80*/  @!P0 IMAD.MOV.U32 R12, RZ, RZ, R73 ;  /* 0x000000ffff0c8224 */ /* 0x000fe200078e0049 */
[----:B------:R-:W-:Y:S01]  /*9f90*/  @!P0 MOV R14, R75 ;  /* 0x0000004b000e8202 */ /* 0x000fe20000000f00 */
[----:B------:R-:W-:Y:S01]  /*9fa0*/  @P0 FADD.FTZ R13, R66, R74 ;  /* 0x0000004a420d0221 */ /* 0x000fe20000010000 */
[----:B------:R-:W-:Y:S01]  /*9fb0*/  @P0 FADD.FTZ R14, R67, R75 ;  /* 0x0000004b430e0221 */ /* 0x000fe20000010000 */
[----:B------:R-:W-:Y:S01]  /*9fc0*/  @P0 FADD.FTZ R12, R65, R73 ;  /* 0x00000049410c0221 */ /* 0x000fe20000010000 */
[----:B------:R-:W-:Y:S02]  /*9fd0*/  @P0 MOV R60, R11 ;  /* 0x0000000b003c0202 */ /* 0x000fe40000000f00 */
[----:B------:R-:W-:Y:S01]  /*9fe0*/  @P0 MOV R62, R13 ;  /* 0x0000000d003e0202 */ /* 0x000fe20000000f00 */
[----:B------:R-:W-:Y:S01]  /*9ff0*/  @P0 IMAD.MOV.U32 R61, RZ, RZ, R12 ;  /* 0x000000ffff3d0224 */ /* 0x000fe200078e000c */
[----:B------:R-:W-:Y:S01]  /*a000*/  @P0 MOV R63, R14 ;  /* 0x0000000e003f0202 */ /* 0x000fe20000000f00 */
[----:B------:R-:W-:Y:S06]  /*a010*/  BRA `(.L_x_39305) ;  /* 0x00000000005c7947 */ /* 0x000fec0003800000 */
.L_x_39304:
[----:B------:R-:W-:-:S04]  /*a020*/  ISETP.NE.U32.AND P0, PT, RZ, UR14, PT ;  /* 0x0000000eff007c0c */ /* 0x000fc8000bf05070 */
[----:B------:R-:W-:-:S13]  /*a030*/  ISETP.NE.AND.EX P0, PT, RZ, UR15, PT, P0 ;  /* 0x0000000fff007c0c */ /* 0x000fda000bf05300 */
[----:B-----5:R-:W-:Y:S01]  /*a040*/  @!P0 FADD.FTZ R11, R68, R72 ;  /* 0x00000048440b8221 */ /* 0x020fe20000010000 */
[----:B------:R-:W-:Y:S01]  /*a050*/  @!P0 FADD.FTZ R13, R70, R74 ;  /* 0x0000004a460d8221 */ /* 0x000fe20000010000 */
[----:B------:R-:W-:Y:S01]  /*a060*/  @!P0 FADD.FTZ R14, R71, R75 ;  /* 0x0000004b470e8221 */ /* 0x000fe20000010000 */
[----:B------:R-:W-:Y:S02]  /*a070*/  @!P0 FADD.FTZ R12, R69, R73 ;  /* 0x00000049450c8221 */ /* 0x000fe40000010000 */
[----:B------:R-:W-:Y:S02]  /*a080*/  @!P0 MOV R60, R11 ;  /* 0x0000000b003c8202 */ /* 0x000fe40000000f00 */
[----:B------:R-:W-:Y:S01]  /*a090*/  @!P0 IMAD.MOV.U32 R61, RZ, RZ, R12 ;  /* 0x000000ffff3d8224 */ /* 0x000fe200078e000c */
        /* <DEDUP_REMOVED lines=14> */
[----:B------:R-:W-:-:S07]  /*a180*/  MOV R63, R14 ;  /* 0x0000000e003f7202 */ /* 0x000fce0000000f00 */
.L_x_39305:
[----:B------:R-:W0:Y:S02]  /*a190*/  @P4 LDC.64 R72, c[0x0][0x3a8] ;  /* 0x0000ea00ff484b82 */ /* 0x000e240000000a00 */
[C---:B0-----:R-:W-:Y:S01]  /*a1a0*/  @P4 IMAD.WIDE.U32 R72, R132.reuse, 0x10, R72 ;  /* 0x0000001084484825 */ /* 0x041fe200078e0048 */
[----:B------:R-:W-:-:S04]  /*a1b0*/  IADD3 R132, PT, PT, R132, 0x20, RZ ;  /* 0x0000002084847810 */ /* 0x000fc80007ffe0ff */
[----:B------:R3:W-:Y:S03]  /*a1c0*/  @P4 STG.E.128 desc[UR6][R72.64], R60 ;  /* 0x0000003c48004986 */ /* 0x0007e6000c101d06 */
.L_x_39303:
[----:B------:R-:W-:Y:S05]  /*a1d0*/  BSYNC.RECONVERGENT B0 ;  /* 0x0000000000007941 */ /* 0x000fea0003800200 */
.L_x_39302:
        /* <DEDUP_REMOVED lines=24> */
[----:B------:R-:W-:Y:S01]  /*a360*/  @!P0 IMAD.MOV.U32 R15, RZ, RZ, R72 ;  /* 0x000000ffff0f8224 */ /* 0x000fe200078e0048 */
[----:B------:R-:W-:Y:S01]  /*a370*/  @!P0 MOV R17, R74 ;  /* 0x0000004a00118202 */ /* 0x000fe20000000f00 */
[----:B------:R-:W-:Y:S01]  /*a380*/  @P0 FADD.FTZ R16, R65, R73 ;  /* 0x0000004941100221 */ /* 0x000fe20000010000 */
        /* <DEDUP_REMOVED lines=9> */
.L_x_39308:
        /* <DEDUP_REMOVED lines=23> */
.L_x_39309:
[----:B------:R-:W0:Y:S02]  /*a590*/  @P4 LDC.64 R72, c[0x0][0x3a8] ;  /* 0x0000ea00ff484b82 */ /* 0x000e240000000a00 */
[----:B0-----:R-:W-:-:S04]  /*a5a0*/  @P4 IMAD.WIDE.U32 R72, R132, 0x10, R72 ;  /* 0x0000001084484825 */ /* 0x001fc800078e0048 */
[----:B------:R-:W-:Y:S01]  /*a5b0*/  VIADD R132, R132, 0x20 ;  /* 0x0000002084847836 */ /* 0x000fe20000000000 */
[----:B------:R4:W-:Y:S06]  /*a5c0*/  @P4 STG.E.128 desc[UR6][R72.64], R60 ;  /* 0x0000003c48004986 */ /* 0x0009ec000c101d06 */
.L_x_39307:
[----:B------:R-:W-:Y:S05]  /*a5d0*/  BSYNC.RECONVERGENT B0 ;  /* 0x0000000000007941 */ /* 0x000fea0003800200 */
.L_x_39306:
        /* <DEDUP_REMOVED lines=36> */
.L_x_39312:
        /* <DEDUP_REMOVED lines=23> */
.L_x_39313:
[----:B------:R-:W0:Y:S02]  /*a990*/  @P4 LDC.64 R72, c[0x0][0x3a8] ;  /* 0x0000ea00ff484b82 */ /* 0x000e240000000a00 */
[C---:B0-----:R-:W-:Y:S01]  /*a9a0*/  @P4 IMAD.WIDE.U32 R72, R132.reuse, 0x10, R72 ;  /* 0x0000001084484825 */ /* 0x041fe200078e0048 */
[----:B------:R-:W-:-:S04]  /*a9b0*/  IADD3 R132, PT, PT, R132, 0x20, RZ ;  /* 0x0000002084847810 */ /* 0x000fc80007ffe0ff */
[----:B------:R0:W-:Y:S03]  /*a9c0*/  @P4 STG.E.128 desc[UR6][R72.64], R60 ;  /* 0x0000003c48004986 */ /* 0x0001e6000c101d06 */
.L_x_39311:
[----:B------:R-:W-:Y:S05]  /*a9d0*/  BSYNC.RECONVERGENT B0 ;  /* 0x0000000000007941 */ /* 0x000fea0003800200 */
.L_x_39310:
        /* <DEDUP_REMOVED lines=17> */
[----:B-1234-:R0:W5:Y:S01]  /*aaf0*/  LDG.E.128 R72, desc[UR6][R24.64] ;  /* 0x0000000618487981 */ /* 0x01e162000c1e1d00 */
        /* <DEDUP_REMOVED lines=18> */
.L_x_39316:
        /* <DEDUP_REMOVED lines=23> */
.L_x_39317:
[----:B------:R-:W0:Y:S02]  /*ad90*/  @P4 LDC.64 R72, c[0x0][0x3a8] ;  /* 0x0000ea00ff484b82 */ /* 0x000e240000000a00 */
[C---:B0-----:R-:W-:Y:S01]  /*ada0*/  @P4 IMAD.WIDE.U32 R72, R132.reuse, 0x10, R72 ;  /* 0x0000001084484825 */ /* 0x041fe200078e0048 */
[----:B------:R-:W-:-:S04]  /*adb0*/  IADD3 R132, PT, PT, R132, 0x20, RZ ;  /* 0x0000002084847810 */ /* 0x000fc80007ffe0ff */
[----:B------:R0:W-:Y:S03]  /*adc0*/  @P4 STG.E.128 desc[UR6][R72.64], R60 ;  /* 0x0000003c48004986 */ /* 0x0001e6000c101d06 */
.L_x_39315:
[----:B------:R-:W-:Y:S05]  /*add0*/  BSYNC.RECONVERGENT B0 ;  /* 0x0000000000007941 */ /* 0x000fea0003800200 */
.L_x_39314:
        /* <DEDUP_REMOVED lines=36> */
.L_x_39320:
        /* <DEDUP_REMOVED lines=23> */
.L_x_39321:
[----:B------:R-:W0:Y:S02]  /*b190*/  @P4 LDC.64 R72, c[0x0][0x3a8] ;  /* 0x0000ea00ff484b82 */ /* 0x000e240000000a00 */
[C---:B0-----:R-:W-:Y:S01]  /*b1a0*/  @P4 IMAD.WIDE.U32 R72, R132.reuse, 0x10, R72 ;  /* 0x0000001084484825 */ /* 0x041fe200078e0048 */
[----:B------:R-:W-:-:S04]  /*b1b0*/  IADD3 R132, PT, PT, R132, 0x20, RZ ;  /* 0x0000002084847810 */ /* 0x000fc80007ffe0ff */
[----:B------:R0:W-:Y:S03]  /*b1c0*/  @P4 STG.E.128 desc[UR6][R72.64], R60 ;  /* 0x0000003c48004986 */ /* 0x0001e6000c101d06 */
.L_x_39319:
[----:B------:R-:W-:Y:S05]  /*b1d0*/  BSYNC.RECONVERGENT B0 ;  /* 0x0000000000007941 */ /* 0x000fea0003800200 */
.L_x_39318:
        /* <DEDUP_REMOVED lines=36> */
.L_x_39324:
        /* <DEDUP_REMOVED lines=23> */
.L_x_39325:
[----:B------:R-:W0:Y:S02]  /*b590*/  @P4 LDC.64 R72, c[0x0][0x3a8] ;  /* 0x0000ea00ff484b82 */ /* 0x000e240000000a00 */
[----:B0-----:R-:W-:-:S04]  /*b5a0*/  @P4 IMAD.WIDE.U32 R72, R132, 0x10, R72 ;  /* 0x0000001084484825 */ /* 0x001fc800078e0048 */
[----:B------:R-:W-:Y:S01]  /*b5b0*/  VIADD R132, R132, 0x20 ;  /* 0x0000002084847836 */ /* 0x000fe20000000000 */
[----:B------:R0:W-:Y:S06]  /*b5c0*/  @P4 STG.E.128 desc[UR6][R72.64], R60 ;  /* 0x0000003c48004986 */ /* 0x0001ec000c101d06 */
.L_x_39323:
[----:B------:R-:W-:Y:S05]  /*b5d0*/  BSYNC.RECONVERGENT B0 ;  /* 0x0000000000007941 */ /* 0x000fea0003800200 */
.L_x_39322:
        /* <DEDUP_REMOVED lines=36> */
.L_x_39328:
        /* <DEDUP_REMOVED lines=23> */
.L_x_39329:
[----:B------:R-:W0:Y:S02]  /*b990*/  @P4 LDC.64 R72, c[0x0][0x3a8] ;  /* 0x0000ea00ff484b82 */ /* 0x000e240000000a00 */
[C---:B0-----:R-:W-:Y:S01]  /*b9a0*/  @P4 IMAD.WIDE.U32 R72, R132.reuse, 0x10, R72 ;  /* 0x0000001084484825 */ /* 0x041fe200078e0048 */
[----:B------:R-:W-:-:S04]  /*b9b0*/  IADD3 R132, PT, PT, R132, 0x20, RZ ;  /* 0x0000002084847810 */ /* 0x000fc80007ffe0ff */
[----:B------:R0:W-:Y:S03]  /*b9c0*/  @P4 STG.E.128 desc[UR6][R72.64], R60 ;  /* 0x0000003c48004986 */ /* 0x0001e6000c101d06 */
.L_x_39327:
[----:B------:R-:W-:Y:S05]  /*b9d0*/  BSYNC.RECONVERGENT B0 ;  /* 0x0000000000007941 */ /* 0x000fea0003800200 */
.L_x_39326:
        /* <DEDUP_REMOVED lines=36> */
.L_x_39332:
        /* <DEDUP_REMOVED lines=23> */
.L_x_39333:
[----:B------:R-:W0:Y:S02]  /*bd90*/  @P4 LDC.64 R72, c[0x0][0x3a8] ;  /* 0x0000ea00ff484b82 */ /* 0x000e240000000a00 */
[C---:B0-----:R-:W-:Y:S01]  /*bda0*/  @P4 IMAD.WIDE.U32 R72, R132.reuse, 0x10, R72 ;  /* 0x0000001084484825 */ /* 0x041fe200078e0048 */
[----:B------:R-:W-:-:S04]  /*bdb0*/  IADD3 R132, PT, PT, R132, 0x20, RZ ;  /* 0x0000002084847810 */ /* 0x000fc80007ffe0ff */
[----:B------:R0:W-:Y:S03]  /*bdc0*/  @P4 STG.E.128 desc[UR6][R72.64], R60 ;  /* 0x0000003c48004986 */ /* 0x0001e6000c101d06 */
.L_x_39331:
[----:B------:R-:W-:Y:S05]  /*bdd0*/  BSYNC.RECONVERGENT B0 ;  /* 0x0000000000007941 */ /* 0x000fea0003800200 */
.L_x_39330:
        /* <DEDUP_REMOVED lines=36> */
.L_x_39336:
        /* <DEDUP_REMOVED lines=23> */
.L_x_39337:
[----:B------:R-:W0:Y:S02]  /*c190*/  @P4 LDC.64 R72, c[0x0][0x3a8] ;  /* 0x0000ea00ff484b82 */ /* 0x000e240000000a00 */
[C---:B0-----:R-:W-:Y:S01]  /*c1a0*/  @P4 IMAD.WIDE.U32 R72, R132.reuse, 0x10, R72 ;  /* 0x0000001084484825 */ /* 0x041fe200078e0048 */
[----:B------:R-:W-:-:S04]  /*c1b0*/  IADD3 R132, PT, PT, R132, 0x20, RZ ;  /* 0x0000002084847810 */ /* 0x000fc80007ffe0ff */
[----:B------:R0:W-:Y:S03]  /*c1c0*/  @P4 STG.E.128 desc[UR6][R72.64], R60 ;  /* 0x0000003c48004986 */ /* 0x0001e6000c101d06 */
.L_x_39335:
[----:B------:R-:W-:Y:S05]  /*c1d0*/  BSYNC.RECONVERGENT B0 ;  /* 0x0000000000007941 */ /* 0x000fea0003800200 */
.L_x_39334:
        /* <DEDUP_REMOVED lines=36> */
.L_x_39340:
        /* <DEDUP_REMOVED lines=23> */
.L_x_39341:
[----:B------:R-:W0:Y:S02]  /*c590*/  @P4 LDC.64 R72, c[0x0][0x3a8] ;  /* 0x0000ea00ff484b82 */ /* 0x000e240000000a00 */
[----:B0-----:R-:W-:-:S04]  /*c5a0*/  @P4 IMAD.WIDE.U32 R72, R132, 0x10, R72 ;  /* 0x0000001084484825 */ /* 0x001fc800078e0048 */
[----:B------:R-:W-:Y:S01]  /*c5b0*/  VIADD R132, R132, 0x20 ;  /* 0x0000002084847836 */ /* 0x000fe20000000000 */
[----:B------:R0:W-:Y:S06]  /*c5c0*/  @P4 STG.E.128 desc[UR6][R72.64], R60 ;  /* 0x0000003c48004986 */ /* 0x0001ec000c101d06 */
.L_x_39339:
[----:B------:R-:W-:Y:S05]  /*c5d0*/  BSYNC.RECONVERGENT B0 ;  /* 0x0000000000007941 */ /* 0x000fea0003800200 */
.L_x_39338:
        /* <DEDUP_REMOVED lines=36> */
.L_x_39344:
        /* <DEDUP_REMOVED lines=23> */
.L_x_39345:
[----:B------:R-:W0:Y:S02]  /*c990*/  @P4 LDC.64 R72, c[0x0][0x3a8] ;  /* 0x0000ea00ff484b82 */ /* 0x000e240000000a00 */
[C---:B0-----:R-:W-:Y:S01]  /*c9a0*/  @P4 IMAD.WIDE.U32 R72, R132.reuse, 0x10, R72 ;  /* 0x0000001084484825 */ /* 0x041fe200078e0048 */
[----:B------:R-:W-:-:S04]  /*c9b0*/  IADD3 R132, PT, PT, R132, 0x20, RZ ;  /* 0x0000002084847810 */ /* 0x000fc80007ffe0ff */
[----:B------:R0:W-:Y:S03]  /*c9c0*/  @P4 STG.E.128 desc[UR6][R72.64], R60 ;  /* 0x0000003c48004986 */ /* 0x0001e6000c101d06 */
.L_x_39343:
[----:B------:R-:W-:Y:S05]  /*c9d0*/  BSYNC.RECONVERGENT B0 ;  /* 0x0000000000007941 */ /* 0x000fea0003800200 */
.L_x_39342:
        /* <DEDUP_REMOVED lines=36> */
.L_x_39348:
        /* <DEDUP_REMOVED lines=23> */
.L_x_39349:
[----:B------:R-:W0:Y:S02]  /*cd90*/  @P4 LDC.64 R72, c[0x0][0x3a8] ;  /* 0x0000ea00ff484b82 */ /* 0x000e240000000a00 */
[C---:B0-----:R-:W-:Y:S01]  /*cda0*/  @P4 IMAD.WIDE.U32 R72, R132.reuse, 0x10, R72 ;  /* 0x0000001084484825 */ /* 0x041fe200078e0048 */
[----:B------:R-:W-:-:S04]  /*cdb0*/  IADD3 R132, PT, PT, R132, 0x20, RZ ;  /* 0x0000002084847810 */ /* 0x000fc80007ffe0ff */
[----:B------:R0:W-:Y:S03]  /*cdc0*/  @P4 STG.E.128 desc[UR6][R72.64], R60 ;  /* 0x0000003c48004986 */ /* 0x0001e6000c101d06 */
.L_x_39347:
[----:B------:R-:W-:Y:S05]  /*cdd0*/  BSYNC.RECONVERGENT B0 ;  /* 0x0000000000007941 */ /* 0x000fea0003800200 */
.L_x_39346:
        /* <DEDUP_REMOVED lines=36> */
.L_x_39352:
        /* <DEDUP_REMOVED lines=23> */
.L_x_39353:
[----:B------:R-:W0:Y:S02]  /*d190*/  @P4 LDC.64 R72, c[0x0][0x3a8] ;  /* 0x0000ea00ff484b82 */ /* 0x000e240000000a00 */
[----:B0-----:R-:W-:-:S05]  /*d1a0*/  @P4 IMAD.WIDE.U32 R72, R132, 0x10, R72 ;  /* 0x0000001084484825 */ /* 0x001fca00078e0048 */
[----:B------:R0:W-:Y:S02]  /*d1b0*/  @P4 STG.E.128 desc[UR6][R72.64], R60 ;  /* 0x0000003c48004986 */ /* 0x0001e4000c101d06 */
.L_x_39351:
[----:B------:R-:W-:Y:S05]  /*d1c0*/  BSYNC.RECONVERGENT B0 ;  /* 0x0000000000007941 */ /* 0x000fea0003800200 */
.L_x_39350:
        /* <DEDUP_REMOVED lines=270> */
.L_x_39399:
        /* <DEDUP_REMOVED lines=17> */
[--C-:B0-----:R-:W-:Y:S01]  /*e3c0*/  FADD.FTZ R72, R82, -R133.reuse ;  /* 0x8000008552487221 */ /* 0x101fe20000010000 */
[--C-:B------:R-:W-:Y:S01]  /*e3d0*/  FADD.FTZ R74, R83, -R133.reuse ;  /* 0x80000085534a7221 */ /* 0x100fe20000010000 */
[--C-:B------:R-:W-:Y:S01]  /*e3e0*/  FADD.FTZ R73, R81, -R133.reuse ;  /* 0x8000008551497221 */ /* 0x100fe20000010000 */
[----:B------:R-:W2:Y:S01]  /*e3f0*/  LDL R75, [R1+0x18c] ;  /* 0x00018c00014b7983 */ /* 0x000ea20000100800 */
[----:B------:R-:W-:Y:S01]  /*e400*/  FMUL.FTZ R248, R132, R72 ;  /* 0x0000004884f87220 */ /* 0x000fe20000410000 */
[----:B------:R-:W-:Y:S01]  /*e410*/  FADD.FTZ R72, R80, -R133 ;  /* 0x8000008550487221 */ /* 0x000fe20000010000 */
[C---:B------:R-:W-:Y:S01]  /*e420*/  FMUL.FTZ R211, R132.reuse, R74 ;  /* 0x0000004a84d37220 */ /* 0x040fe20000410000 */
[C---:B------:R-:W-:Y:S01]  /*e430*/  FMUL.FTZ R210, R132.reuse, R73 ;  /* 0x0000004984d27220 */ /* 0x040fe20000410000 */
[----:B------:R-:W3:Y:S01]  /*e440*/  LDL R74, [R1+0x188] ;  /* 0x00018800014a7983 */ /* 0x000ee20000100800 */
[----:B------:R-:W-:Y:S01]  /*e450*/  FMUL.FTZ R209, R132, R72 ;  /* 0x0000004884d17220 */ /* 0x000fe20000410000 */
[----:B------:R-:W0:Y:S02]  /*e460*/  LDC.64 R134, c[0x0][0x428] ;  /* 0x00010a00ff867b82 */ /* 0x000e240000000a00 */
[----:B------:R-:W4:Y:S04]  /*e470*/  LDL R73, [R1+0x184] ;  /* 0x0001840001497983 */ /* 0x000f280000100800 */
[----:B------:R-:W4:Y:S04]  /*e480*/  LDL R72, [R1+0x180] ;  /* 0x0001800001487983 */ /* 0x000f280000100800 */
[----:B------:R-:W4:Y:S04]  /*e490*/  LDL R252, [R1+0x174] ;  /* 0x0001740001fc7983 */ /* 0x000f280000100800 */
[----:B------:R-:W4:Y:S04]  /*e4a0*/  LDL R251, [R1+0x178] ;  /* 0x0001780001fb7983 */ /* 0x000f280000100800 */
[----:B------:R-:W4:Y:S01]  /*e4b0*/  LDL R249, [R1+0x17c] ;  /* 0x00017c0001f97983 */ /* 0x000f220000100800 */
[----:B0-----:R-:W-:-:S04]  /*e4c0*/  IMAD.WIDE.U32 R134, R58, 0x10, R134 ;  /* 0x000000103a867825 */ /* 0x001fc800078e0086 */
[----:B--2--5:R-:W-:Y:S01]  /*e4d0*/  FFMA.FTZ R75, R209, R75, R151 ;  /* 0x0000004bd14b7223 */ /* 0x024fe20000010097 */
[----:B---3--:R-:W-:Y:S01]  /*e4e0*/  FFMA.FTZ R74, R210, R74, R150 ;  /* 0x0000004ad24a7223 */ /* 0x008fe20000010096 */
[----:B----4-:R-:W-:Y:S01]  /*e4f0*/  FFMA.FTZ R73, R211, R73, R149 ;  /* 0x00000049d3497223 */ /* 0x010fe20000010095 */
[----:B------:R-:W-:-:S05]  /*e500*/  FFMA.FTZ R72, R248, R72, R148 ;  /* 0x00000048f8487223 */ /* 0x000fca0000010094 */
[----:B------:R0:W-:Y:S04]  /*e510*/  STG.E.128 desc[UR6][R134.64], R72 ;  /* 0x0000004886007986 */ /* 0x0001e8000c101d06 */
[----:B0-----:R-:W2:Y:S01]  /*e520*/  LDL R75, [R1+0x170] ;  /* 0x00017000014b7983 */ /* 0x001ea20000100800 */
[----:B------:R-:W0:Y:S01]  /*e530*/  LDC.64 R134, c[0x0][0x430] ;  /* 0x00010c00ff867b82 */ /* 0x000e220000000a00 */
[----:B------:R-:W-:Y:S01]  /*e540*/  FFMA.FTZ R73, R211, R252, R85 ;  /* 0x000000fcd3497223 */ /* 0x000fe20000010055 */
[----:B------:R-:W-:Y:S01]  /*e550*/  FFMA.FTZ R74, R210, R251, R86 ;  /* 0x000000fbd24a7223 */ /* 0x000fe20000010056 */
[C---:B0-----:R-:W-:Y:S01]  /*e560*/  IMAD.WIDE.U32 R134, R58.reuse, 0x10, R134 ;  /* 0x000000103a867825 */ /* 0x041fe200078e0086 */
[----:B------:R-:W-:-:S03]  /*e570*/  IADD3 R58, PT, PT, R58, 0x20, RZ ;  /* 0x000000203a3a7810 */ /* 0x000fc60007ffe0ff */
[----:B--2---:R-:W-:Y:S01]  /*e580*/  FFMA.FTZ R72, R248, R75, R84 ;  /* 0x0000004bf8487223 */ /* 0x004fe20000010054 */
[----:B------:R-:W-:-:S05]  /*e590*/  FFMA.FTZ R75, R209, R249, R87 ;  /* 0x000000f9d14b7223 */ /* 0x000fca0000010057 */
[----:B------:R1:W-:Y:S02]  /*e5a0*/  STG.E.128 desc[UR6][R134.64], R72 ;  /* 0x0000004886007986 */ /* 0x0003e4000c101d06 */
.L_x_39356:
[----:B------:R-:W-:Y:S05]  /*e5b0*/  BSYNC.RECONVERGENT B0 ;  /* 0x0000000000007941 */ /* 0x000fea0003800200 */
.L_x_39355:
[----:B------:R-:W-:Y:S01]  /*e5c0*/  ISETP.GE.U32.AND P0, PT, R0, 0x40, PT ;  /* 0x000000400000780c */ /* 0x000fe20003f06070 */
[----:B------:R-:W-:-:S12]  /*e5d0*/  BSSY.RECONVERGENT B0, `(.L_x_39357) ;  /* 0x0000021000007945 */ /* 0x000fd80003800200 */
[----:B------:R-:W-:Y:S05]  /*e5e0*/  @!P0 BRA `(.L_x_39358) ;  /* 0x00000000007c8947 */ /* 0x000fea0003800000 */
[--C-:B01----:R-:W-:Y:S01]  /*e5f0*/  FADD.FTZ R72, R2, -R133.reuse ;  /* 0x8000008502487221 */ /* 0x103fe20000010000 */
[--C-:B------:R-:W-:Y:S01]  /*e600*/  FADD.FTZ R74, R3, -R133.reuse ;  /* 0x80000085034a7221 */ /* 0x100fe20000010000 */
[--C-:B------:R-:W-:Y:S01]  /*e610*/  FADD.FTZ R73, R4, -R133.reuse ;  /* 0x8000008504497221 */ /* 0x100fe20000010000 */
[----:B------:R-:W2:Y:S01]  /*e620*/  LDL R75, [R1+0x16c] ;  /* 0x00016c00014b7983 */ /* 0x000ea20000100800 */
[C---:B------:R-:W-:Y:S01]  /*e630*/  FMUL.FTZ R248, R132.reuse, R72 ;  /* 0x0000004884f87220 */ /* 0x040fe20000410000 */
        /* <DEDUP_REMOVED lines=21> */
[----:B0-----:R-:W-:-:S04]  /*e790*/  IMAD.WIDE.U32 R134, R58, 0x10, R134 ;  /* 0x000000103a867825 */ /* 0x001fc800078e0086 */
[----:B------:R-:W-:Y:S02]  /*e7a0*/  VIADD R58, R58, 0x20 ;  /* 0x000000203a3a7836 */ /* 0x000fe40000000000 */
[----:B--2---:R-:W-:Y:S01]  /*e7b0*/  FFMA.FTZ R72, R248, R75, R88 ;  /* 0x0000004bf8487223 */ /* 0x004fe20000010058 */
[----:B------:R-:W-:-:S05]  /*e7c0*/  FFMA.FTZ R75, R209, R249, R91 ;  /* 0x000000f9d14b7223 */ /* 0x000fca000001005b */
[----:B------:R2:W-:Y:S02]  /*e7d0*/  STG.E.128 desc[UR6][R134.64], R72 ;  /* 0x0000004886007986 */ /* 0x0005e4000c101d06 */
.L_x_39358:
[----:B------:R-:W-:Y:S05]  /*e7e0*/  BSYNC.RECONVERGENT B0 ;  /* 0x0000000000007941 */ /* 0x000fea0003800200 */
.L_x_39357:
[----:B------:R-:W-:Y:S01]  /*e7f0*/  ISETP.GE.U32.AND P0, PT, R0, 0x60, PT ;  /* 0x000000600000780c */ /* 0x000fe20003f06070 */
[----:B------:R-:W-:-:S12]  /*e800*/  BSSY.RECONVERGENT B0, `(.L_x_39359) ;  /* 0x0000021000007945 */ /* 0x000fd80003800200 */
[----:B------:R-:W-:Y:S05]  /*e810*/  @!P0 BRA `(.L_x_39360) ;  /* 0x00000000007c8947 */ /* 0x000fea0003800000 */
[--C-:B012---:R-:W-:Y:S01]  /*e820*/  FADD.FTZ R72, R7, -R133.reuse ;  /* 0x8000008507487221 */ /* 0x107fe20000010000 */
        /* <DEDUP_REMOVED lines=30> */
.L_x_39360:
[----:B------:R-:W-:Y:S05]  /*ea10*/  BSYNC.RECONVERGENT B0 ;  /* 0x0000000000007941 */ /* 0x000fea0003800200 */
.L_x_39359:
[----:B------:R-:W-:Y:S01]  /*ea20*/  ISETP.GE.U32.AND P0, PT, R0, 0x80, PT ;  /* 0x000000800000780c */ /* 0x000fe20003f06070 */
[----:B------:R-:W-:-:S12]  /*ea30*/  BSSY.RECONVERGENT B0, `(.L_x_39361) ;  /* 0x0000021000007945 */ /* 0x000fd80003800200 */
[----:B------:R-:W-:Y:S05]  /*ea40*/  @!P0 BRA `(.L_x_39362) ;  /* 0x00000000007c8947 */ /* 0x000fea0003800000 */
[--C-:B0123--:R-:W-:Y:S01]  /*ea50*/  FADD.FTZ R72, R11, -R133.reuse ;  /* 0x800000850b487221 */ /* 0x10ffe20000010000 */
        /* <DEDUP_REMOVED lines=30> */
.L_x_39362:
[----:B------:R-:W-:Y:S05]  /*ec40*/  BSYNC.RECONVERGENT B0 ;  /* 0x0000000000007941 */ /* 0x000fea0003800200 */
.L_x_39361:
[----:B------:R-:W-:Y:S01]  /*ec50*/  ISETP.GE.U32.AND P0, PT, R0, 0xa0, PT ;  /* 0x000000a00000780c */ /* 0x000fe20003f06070 */
[----:B------:R-:W-:-:S12]  /*ec60*/  BSSY.RECONVERGENT B0, `(.L_x_39363) ;  /* 0x0000021000007945 */ /* 0x000fd80003800200 */
[----:B------:R-:W-:Y:S05]  /*ec70*/  @!P0 BRA `(.L_x_39364) ;  /* 0x00000000007c8947 */ /* 0x000fea0003800000 */
[--C-:B01234-:R-:W-:Y:S01]  /*ec80*/  FADD.FTZ R72, R15, -R133.reuse ;  /* 0x800000850f487221 */ /* 0x11ffe20000010000 */
        /* <DEDUP_REMOVED lines=30> */
.L_x_39364:
[----:B------:R-:W-:Y:S05]  /*ee70*/  BSYNC.RECONVERGENT B0 ;  /* 0x0000000000007941 */ /* 0x000fea0003800200 */
.L_x_39363:
        /* <DEDUP_REMOVED lines=34> */
.L_x_39366:
[----:B------:R-:W-:Y:S05]  /*f0a0*/  BSYNC.RECONVERGENT B0 ;  /* 0x0000000000007941 */ /* 0x000fea0003800200 */
.L_x_39365:
        /* <DEDUP_REMOVED lines=34> */
.L_x_39368:
[----:B------:R-:W-:Y:S05]  /*f2d0*/  BSYNC.RECONVERGENT B0 ;  /* 0x0000000000007941 */ /* 0x000fea0003800200 */
.L_x_39367:
        /* <DEDUP_REMOVED lines=34> */
.L_x_39370:
[----:B------:R-:W-:Y:S05]  /*f500*/  BSYNC.RECONVERGENT B0 ;  /* 0x0000000000007941 */ /* 0x000fea0003800200 */
.L_x_39369:
        /* <DEDUP_REMOVED lines=34> */
.L_x_39372:
[----:B------:R-:W-:Y:S05]  /*f730*/  BSYNC.RECONVERGENT B0 ;  /* 0x0000000000007941 */ /* 0x000fea0003800200 */
.L_x_39371:
        /* <DEDUP_REMOVED lines=34> */
.L_x_39374:
[----:B------:R-:W-:Y:S05]  /*f960*/  BSYNC.RECONVERGENT B0 ;  /* 0x0000000000007941 */ /* 0x000fea0003800200 */
.L_x_39373:
        /* <DEDUP_REMOVED lines=34> */
.L_x_39376:
[----:B------:R-:W-:Y:S05]  /*fb90*/  BSYNC.RECONVERGENT B0 ;  /* 0x0000000000007941 */ /* 0x000fea0003800200 */
.L_x_39375:
        /* <DEDUP_REMOVED lines=34> */
.L_x_39378:
[----:B------:R-:W-:Y:S05]  /*fdc0*/  BSYNC.RECONVERGENT B0 ;  /* 0x0000000000007941 */ /* 0x000fea0003800200 */
.L_x_39377:
[----:B------:R-:W-:Y:S01]  /*fdd0*/  ISETP.GE.U32.AND P0, PT, R0, 0x1a0, PT ;  /* 0x000001a00000780c */ /* 0x000fe20003f06070 */
[----:B------:R-:W-:-:S12]  /*fde0*/  BSSY.RECONVERGENT B0, `(.L_x_39379) ;  /* 0x000001d000007945 */ /* 0x000fd80003800200 */
[----:B------:R-:W-:Y:S05]  /*fdf0*/  @!P0 BRA `(.L_x_39380) ;  /* 0x00000000006c8947 */ /* 0x000fea0003800000 */
[----:B------:R-:W2:Y:S02]  /*fe00*/  LDL R252, [R1] ;  /* 0x0000000001fc7983 */ /* 0x000ea40000100800 */
[----:B01234-:R-:W0:Y:S02]  /*fe10*/  LDC.64 R134, c[0x0][0x428] ;  /* 0x00010a00ff867b82 */ /* 0x01fe240000000a00 */
[----:B------:R-:W2:Y:S04]  /*fe20*/  LDL R251, [R1+0x4] ;  /* 0x0000040001fb7983 */ /* 0x000ea80000100800 */
        /* <DEDUP_REMOVED lines=10> */
[----:B0-----:R-:W-:-:S04]  /*fed0*/  IMAD.WIDE.U32 R134, R58, 0x10, R134 ;  /* 0x000000103a867825 */ /* 0x001fc800078e0086 */
[----:B-----5:R-:W-:Y:S01]  /*fee0*/  FFMA.FTZ R72, R248, R252, R196 ;  /* 0x000000fcf8487223 */ /* 0x020fe200000100c4 */
[----:B--2---:R-:W-:Y:S01]  /*fef0*/  FFMA.FTZ R73, R211, R251, R197 ;  /* 0x000000fbd3497223 */ /* 0x004fe200000100c5 */
[----:B---3--:R-:W-:Y:S01]  /*ff00*/  FFMA.FTZ R74, R210, R249, R198 ;  /* 0x000000f9d24a7223 */ /* 0x008fe200000100c6 */
[----:B----4-:R-:W-:-:S05]  /*ff10*/  FFMA.FTZ R75, R209, R75, R199 ;  /* 0x0000004bd14b7223 */ /* 0x010fca00000100c7 */
[----:B------:R0:W-:Y:S02]  /*ff20*/  STG.E.128 desc[UR6][R134.64], R72 ;  /* 0x0000004886007986 */ /* 0x0001e4000c101d06 */
[----:B0-----:R-:W0:Y:S01]  /*ff30*/  LDC.64 R134, c[0x0][0x430] ;  /* 0x00010c00ff867b82 */ /* 0x001e220000000a00 */
[----:B------:R-:W-:Y:S01]  /*ff40*/  FFMA.FTZ R72, R248, R244, R136 ;  /* 0x000000f4f8487223 */ /* 0x000fe20000010088 */
[----:B------:R-:W-:Y:S01]  /*ff50*/  FFMA.FTZ R73, R211, R245, R137 ;  /* 0x000000f5d3497223 */ /* 0x000fe20000010089 */
[----:B------:R-:W-:Y:S01]  /*ff60*/  FFMA.FTZ R74, R210, R246, R138 ;  /* 0x000000f6d24a7223 */ /* 0x000fe2000001008a */
[----:B------:R-:W-:Y:S01]  /*ff70*/  FFMA.FTZ R75, R209, R247, R139 ;  /* 0x000000f7d14b7223 */ /* 0x000fe2000001008b */
[C---:B0-----:R-:W-:Y:S01]  /*ff80*/  IMAD.WIDE.U32 R134, R58.reuse, 0x10, R134 ;  /* 0x000000103a867825 */ /* 0x041fe200078e0086 */
[----:B------:R-:W-:-:S04]  /*ff90*/  IADD3 R58, PT, PT, R58, 0x20, RZ ;  /* 0x000000203a3a7810 */ /* 0x000fc80007ffe0ff */
[----:B------:R0:W-:Y:S03]  /*ffa0*/  STG.E.128 desc[UR6][R134.64], R72 ;  /* 0x0000004886007986 */ /* 0x0001e6000c101d06 */
.L_x_39380:
[----:B------:R-:W-:Y:S05]  /*ffb0*/  BSYNC.RECONVERGENT B0 ;  /* 0x0000000000007941 */ /* 0x000fea0003800200 */
.L_x_39379:
[----:B------:R-:W-:Y:S01]  /*ffc0*/  ISETP.GE.U32.AND P0, PT, R0, 0x1c0, PT ;  /* 0x000001c00000780c */ /* 0x000fe20003f06070 */
[----:B------:R-:W-:-:S12]  /*ffd0*/  BSSY.RECONVERGENT B0, `(.L_x_39381) ;  /* 0x0000019000007945 */ /* 0x000fd80003800200 */
[----:B------:R-:W-:Y:S05]  /*ffe0*/  @!P0 BRA `(.L_x_39382) ;  /* 0x00000000005c8947 */ /* 0x000fea0003800000 */
[----:B01234-:R-:W0:Y:S01]  /*fff0*/  LDC.64 R134, c[0x0][0x428] ;  /* 0x00010a00ff867b82 */ /* 0x01fe220000000a00 */
[--C-:B------:R-:W-:Y:S01]  /*10000*/  FADD.FTZ R72, R51, -R133.reuse ;  /* 0x8000008533487221 */ /* 0x100fe20000010000 */
[--C-:B------:R-:W-:Y:S01]  /*10010*/  FADD.FTZ R74, R52, -R133.reuse ;  /* 0x80000085344a7221 */ /* 0x100fe20000010000 */
[--C-:B------:R-:W-:Y:S02]  /*10020*/  FADD.FTZ R73, R53, -R133.reuse ;  /* 0x8000008535497221 */ /* 0x100fe40000010000 */
[----:B------:R-:W-:Y:S01]  /*10030*/  FMUL.FTZ R248, R132, R72 ;  /* 0x0000004884f87220 */ /* 0x000fe20000410000 */
[----:B------:R-:W-:Y:S01]  /*10040*/  FADD.FTZ R72, R54, -R133 ;  /* 0x8000008536487221 */ /* 0x000fe20000010000 */
[C---:B------:R-:W-:Y:S01]  /*10050*/  FMUL.FTZ R211, R132.reuse, R74 ;  /* 0x0000004a84d37220 */ /* 0x040fe20000410000 */
[C---:B------:R-:W-:Y:S02]  /*10060*/  FMUL.FTZ R210, R132.reuse, R73 ;  /* 0x0000004984d27220 */ /* 0x040fe40000410000 */
[----:B------:R-:W-:Y:S01]  /*10070*/  FMUL.FTZ R209, R132, R72 ;  /* 0x0000004884d17220 */ /* 0x000fe20000410000 */
[----:B-----5:R-:W-:Y:S01]  /*10080*/  FFMA.FTZ R72, R248, R240, R200 ;  /* 0x000000f0f8487223 */ /* 0x020fe200000100c8 */
[----:B------:R-:W-:Y:S01]  /*10090*/  FFMA.FTZ R73, R211, R241, R201 ;  /* 0x000000f1d3497223 */ /* 0x000fe200000100c9 */
[----:B------:R-:W-:Y:S01]  /*100a0*/  FFMA.FTZ R74, R210, R242, R202 ;  /* 0x000000f2d24a7223 */ /* 0x000fe200000100ca */
[----:B------:R-:W-:Y:S01]  /*100b0*/  FFMA.FTZ R75, R209, R243, R203 ;  /* 0x000000f3d14b7223 */ /* 0x000fe200000100cb */
[----:B0-----:R-:W-:-:S05]  /*100c0*/  IMAD.WIDE.U32 R134, R58, 0x10, R134 ;  /* 0x000000103a867825 */ /* 0x001fca00078e0086 */
[----:B------:R0:W-:Y:S02]  /*100d0*/  STG.E.128 desc[UR6][R134.64], R72 ;  /* 0x0000004886007986 */ /* 0x0001e4000c101d06 */
[----:B0-----:R-:W0:Y:S01]  /*100e0*/  LDC.64 R134, c[0x0][0x430] ;  /* 0x00010c00ff867b82 */ /* 0x001e220000000a00 */
[----:B------:R-:W-:Y:S01]  /*100f0*/  FFMA.FTZ R72, R248, R236, R140 ;  /* 0x000000ecf8487223 */ /* 0x000fe2000001008c */
[----:B------:R-:W-:Y:S01]  /*10100*/  FFMA.FTZ R73, R211, R237, R141 ;  /* 0x000000edd3497223 */ /* 0x000fe2000001008d */
[----:B------:R-:W-:Y:S01]  /*10110*/  FFMA.FTZ R74, R210, R238, R142 ;  /* 0x000000eed24a7223 */ /* 0x000fe2000001008e */
[----:B------:R-:W-:Y:S01]  /*10120*/  FFMA.FTZ R75, R209, R239, R143 ;  /* 0x000000efd14b7223 */ /* 0x000fe2000001008f */
[----:B0-----:R-:W-:-:S04]  /*10130*/  IMAD.WIDE.U32 R134, R58, 0x10, R134 ;  /* 0x000000103a867825 */ /* 0x001fc800078e0086 */
[----:B------:R-:W-:Y:S01]  /*10140*/  VIADD R58, R58, 0x20 ;  /* 0x000000203a3a7836 */ /* 0x000fe20000000000 */
[----:B------:R0:W-:Y:S06]  /*10150*/  STG.E.128 desc[UR6][R134.64], R72 ;  /* 0x0000004886007986 */ /* 0x0001ec000c101d06 */
.L_x_39382:
[----:B------:R-:W-:Y:S05]  /*10160*/  BSYNC.RECONVERGENT B0 ;  /* 0x0000000000007941 */ /* 0x000fea0003800200 */
.L_x_39381:
[----:B------:R-:W-:Y:S01]  /*10170*/  ISETP.GE.U32.AND P0, PT, R0, 0x1e0, PT ;  /* 0x000001e00000780c */ /* 0x000fe20003f06070 */
[----:B------:R-:W-:-:S12]  /*10180*/  BSSY.RECONVERGENT B0, `(.L_x_39383) ;  /* 0x0000019000007945 */ /* 0x000fd80003800200 */
[----:B------:R-:W-:Y:S05]  /*10190*/  @!P0 BRA `(.L_x_39384) ;  /* 0x00000000005c8947 */ /* 0x000fea0003800000 */
[----:B01234-:R-:W0:Y:S01]  /*101a0*/  LDC.64 R134, c[0x0][0x428] ;  /* 0x00010a00ff867b82 */ /* 0x01fe220000000a00 */
[--C-:B------:R-:W-:Y:S01]  /*101b0*/  FADD.FTZ R72, R55, -R133.reuse ;  /* 0x8000008537487221 */ /* 0x100fe20000010000 */
[--C-:B------:R-:W-:Y:S01]  /*101c0*/  FADD.FTZ R74, R56, -R133.reuse ;  /* 0x80000085384a7221 */ /* 0x100fe20000010000 */
[--C-:B------:R-:W-:Y:S02]  /*101d0*/  FADD.FTZ R73, R57, -R133.reuse ;  /* 0x8000008539497221 */ /* 0x100fe40000010000 */
[C---:B------:R-:W-:Y:S01]  /*101e0*/  FMUL.FTZ R248, R132.reuse, R72 ;  /* 0x0000004884f87220 */ /* 0x040fe20000410000 */
        /* <DEDUP_REMOVED lines=18> */
.L_x_39384:
[----:B------:R-:W-:Y:S05]  /*10310*/  BSYNC.RECONVERGENT B0 ;  /* 0x0000000000007941 */ /* 0x000fea0003800200 */
.L_x_39383:
[----:B------:R-:W-:Y:S01]  /*10320*/  ISETP.GE.U32.AND P0, PT, R0, 0x200, PT ;  /* 0x000002000000780c */ /* 0x000fe20003f06070 */
[----:B------:R-:W-:-:S12]  /*10330*/  BSSY.RECONVERGENT B0, `(.L_x_39385) ;  /* 0x0000018000007945 */ /* 0x000fd80003800200 */
[----:B------:R-:W-:Y:S05]  /*10340*/  @!P0 BRA `(.L_x_39386) ;  /* 0x0000000000588947 */ /* 0x000fea0003800000 */
[----:B------:R-:W0:Y:S02]  /*10350*/  LDC.64 R248, c[0x0][0x428] ;  /* 0x00010a00fff87b82 */ /* 0x000e240000000a00 */
[--C-:B01234-:R-:W-:Y:S01]  /*10360*/  FADD.FTZ R75, R76, -R133.reuse ;  /* 0x800000854c4b7221 */ /* 0x11ffe20000010000 */
[--C-:B------:R-:W-:Y:S01]  /*10370*/  FADD.FTZ R74, R77, -R133.reuse ;  /* 0x800000854d4a7221 */ /* 0x100fe20000010000 */
[--C-:B------:R-:W-:Y:S01]  /*10380*/  FADD.FTZ R72, R78, -R133.reuse ;  /* 0x800000854e487221 */ /* 0x100fe20000010000 */
[----:B------:R-:W-:Y:S01]  /*10390*/  FADD.FTZ R73, R79, -R133 ;  /* 0x800000854f497221 */ /* 0x000fe20000010000 */
        /* <DEDUP_REMOVED lines=8> */
[----:B------:R-:W-:-:S05]  /*10420*/  IMAD.WIDE.U32 R132, R58, 0x10, R248 ;  /* 0x000000103a847825 */ /* 0x000fca00078e00f8 */
[----:B------:R0:W-:Y:S02]  /*10430*/  STG.E.128 desc[UR6][R132.64], R72 ;  /* 0x0000004884007986 */ /* 0x0001e4000c101d06 */
[----:B0-----:R-:W0:Y:S01]  /*10440*/  LDC.64 R132, c[0x0][0x430] ;  /* 0x00010c00ff847b82 */ /* 0x001e220000000a00 */
[----:B------:R-:W-:Y:S01]  /*10450*/  FFMA.FTZ R72, R210, R220, R212 ;  /* 0x000000dcd2487223 */ /* 0x000fe200000100d4 */
[----:B------:R-:W-:Y:S01]  /*10460*/  FFMA.FTZ R73, R209, R221, R213 ;  /* 0x000000ddd1497223 */ /* 0x000fe200000100d5 */
[----:B------:R-:W-:Y:S01]  /*10470*/  FFMA.FTZ R74, R134, R222, R214 ;  /* 0x000000de864a7223 */ /* 0x000fe200000100d6 */
[----:B------:R-:W-:Y:S01]  /*10480*/  FFMA.FTZ R75, R135, R223, R215 ;  /* 0x000000df874b7223 */ /* 0x000fe200000100d7 */
[----:B0-----:R-:W-:-:S05]  /*10490*/  IMAD.WIDE.U32 R132, R58, 0x10, R132 ;  /* 0x000000103a847825 */ /* 0x001fca00078e0084 */
[----:B------:R0:W-:Y:S02]  /*104a0*/  STG.E.128 desc[UR6][R132.64], R72 ;  /* 0x0000004884007986 */ /* 0x0001e4000c101d06 */
.L_x_39386:
[----:B------:R-:W-:Y:S05]  /*104b0*/  BSYNC.RECONVERGENT B0 ;  /* 0x0000000000007941 */ /* 0x000fea0003800200 */
.L_x_39385:
[----:B01234-:R-:W0:Y:S02]  /*104c0*/  LDC.64 R72, c[0x0][0x380] ;  /* 0x0000e000ff487b82 */ /* 0x01fe240000000a00 */
[----:B0-----:R-:W-:-:S04]  /*104d0*/  LEA R208, R72, R208, 0x2 ;  /* 0x000000d048d07211 */ /* 0x001fc800078e10ff */
[----:B------:R-:W-:-:S13]  /*104e0*/  ISETP.GE.AND P0, PT, R208, R73, PT ;  /* 0x00000049d000720c */ /* 0x000fda0003f06270 */
[----:B------:R-:W-:Y:S05]  /*104f0*/  @!P0 BRA `(.L_x_39387) ;  /* 0xffffff8c00448947 */ /* 0x000fea000383ffff */
[----:B------:R-:W-:Y:S05]  /*10500*/  EXIT ;  /* 0x000000000000794d */ /* 0x000fea0003800000 */
.L_x_39354:
[----:B------:R-:W-:Y:S01]  /*10510*/  HFMA2 R73, -RZ, RZ, 0, 1.847743988037109375e-06 ;  /* 0x0000001fff497431 */ /* 0x000fe200000001ff */
[----:B------:R-:W-:Y:S01]  /*10520*/  BSSY B0, `(.L_x_39388) ;  /* 0x0000007000007945 */ /* 0x000fe20003800000 */
[----:B------:R-:W-:Y:S01]  /*10530*/  MOV R134, R74 ;  /* 0x0000004a00867202 */ /* 0x000fe20000000f00 */
[----:B------:R-:W-:Y:S01]  /*10540*/  IMAD.MOV.U32 R75, RZ, RZ, 0x1 ;  /* 0x00000001ff4b7424 */ /* 0x000fe200078e00ff */
[----:B------:R-:W-:-:S07]  /*10550*/  MOV R72, 0xffffffff ;  /* 0xffffffff00487802 */ /* 0x000fce0000000f00 */
[----:B-----5:R-:W-:Y:S05]  /*10560*/  WARPSYNC.COLLECTIVE R72, `(.L_x_39389) ;  /* 0x0000000048087348 */ /* 0x020fea0003c00000 */
[----:B------:R0:W1:Y:S02]  /*10570*/  SHFL.BFLY P6, R72, R134, R75, R73 ;  /* 0x0c00004b86487389 */ /* 0x00006400000c0049 */
[----:B01---5:R-:W-:Y:S05]  /*10580*/  ENDCOLLECTIVE ;  /* 0x000000000000791b */ /* 0x023fea0003800000 */
.L_x_39389:
[----:B------:R-:W-:Y:S05]  /*10590*/  BSYNC B0 ;  /* 0x0000000000007941 */ /* 0x000fea0003800000 */
.L_x_39388:
        /* <DEDUP_REMOVED lines=9> */
.L_x_39390:
[----:B------:R-:W-:Y:S02]  /*10630*/  IMAD.MOV.U32 R75, RZ, RZ, 0x4 ;  /* 0x00000004ff4b7424 */ /* 0x000fe400078e00ff */
[----:B------:R-:W-:Y:S01]  /*10640*/  FADD.FTZ R74, R74, R72 ;  /* 0x000000484a4a7221 */ /* 0x000fe20000010000 */
[----:B------:R-:W-:-:S04]  /*10650*/  MOV R72, 0xffffffff ;  /* 0xffffffff00487802 */ /* 0x000fc80000000f00 */
[----:B------:R-:W-:-:S07]  /*10660*/  MOV R134, R74 ;  /* 0x0000004a00867202 */ /* 0x000fce0000000f00 */
[----:B------:R-:W-:Y:S05]  /*10670*/  WARPSYNC.COLLECTIVE R72, `(.L_x_39391) ;  /* 0x0000000048087348 */ /* 0x000fea0003c00000 */
[----:B------:R0:W1:Y:S02]  /*10680*/  SHFL.BFLY P6, R72, R134, R75, R73 ;  /* 0x0c00004b86487389 */ /* 0x00006400000c0049 */
[----:B01----:R-:W-:Y:S05]  /*10690*/  ENDCOLLECTIVE ;  /* 0x000000000000791b */ /* 0x003fea0003800000 */
.L_x_39391:
[----:B------:R-:W-:Y:S02]  /*106a0*/  HFMA2 R75, -RZ, RZ, 0, 4.76837158203125e-07 ;  /* 0x00000008ff4b7431 */ /* 0x000fe400000001ff */
[----:B------:R-:W-:Y:S01]  /*106b0*/  FADD.FTZ R74, R74, R72 ;  /* 0x000000484a4a7221 */ /* 0x000fe20000010000 */
[----:B------:R-:W-:-:S04]  /*106c0*/  IMAD.MOV.U32 R72, RZ, RZ, -0x1 ;  /* 0xffffffffff487424 */ /* 0x000fc800078e00ff */
[----:B------:R-:W-:-:S07]  /*106d0*/  MOV R134, R74 ;  /* 0x0000004a00867202 */ /* 0x000fce0000000f00 */
[----:B------:R-:W-:Y:S05]  /*106e0*/  WARPSYNC.COLLECTIVE R72, `(.L_x_39392) ;  /* 0x0000000048087348 */ /* 0x000fea0003c00000 */
[----:B------:R0:W1:Y:S02]  /*106f0*/  SHFL.BFLY P6, R72, R134, R75, R73 ;  /* 0x0c00004b86487389 */ /* 0x00006400000c0049 */
[----:B01----:R-:W-:Y:S05]  /*10700*/  ENDCOLLECTIVE ;  /* 0x000000000000791b */ /* 0x003fea0003800000 */
.L_x_39392:
[----:B------:R-:W-:Y:S02]  /*10710*/  HFMA2 R75, -RZ, RZ, 0, 9.5367431640625e-07 ;  /* 0x00000010ff4b7431 */ /* 0x000fe400000001ff */
[----:B------:R-:W-:Y:S01]  /*10720*/  FADD.FTZ R74, R74, R72 ;  /* 0x000000484a4a7221 */ /* 0x000fe20000010000 */
[----:B------:R-:W-:-:S04]  /*10730*/  MOV R72, 0xffffffff ;  /* 0xffffffff00487802 */ /* 0x000fc80000000f00 */
[----:B------:R-:W-:-:S07]  /*10740*/  MOV R134, R74 ;  /* 0x0000004a00867202 */ /* 0x000fce0000000f00 */
[----:B------:R-:W-:Y:S05]  /*10750*/  WARPSYNC.COLLECTIVE R72, `(.L_x_39393) ;  /* 0x0000000048087348 */ /* 0x000fea0003c00000 */
[----:B------:R0:W1:Y:S02]  /*10760*/  SHFL.BFLY P6, R72, R134, R75, R73 ;  /* 0x0c00004b86487389 */ /* 0x00006400000c0049 */
[----:B01----:R-:W-:Y:S05]  /*10770*/  ENDCOLLECTIVE ;  /* 0x000000000000791b */ /* 0x003fea0003800000 */
.L_x_39393:
        /* <DEDUP_REMOVED lines=149> */
.L_x_39394:
[----:B------:R-:W-:Y:S02]  /*110d0*/  HFMA2 R75, -RZ, RZ, 0, 1.1920928955078125e-07 ;  /* 0x00000002ff4b7431 */ /* 0x000fe400000001ff */
[----:B------:R-:W-:Y:S01]  /*110e0*/  FADD.FTZ R132, R132, R72 ;  /* 0x0000004884847221 */ /* 0x000fe20000010000 */
[----:B------:R-:W-:-:S03]  /*110f0*/  MOV R72, 0xffffffff ;  /* 0xffffffff00487802 */ /* 0x000fc60000000f00 */
[----:B------:R-:W-:-:S07]  /*11100*/  IMAD.MOV.U32 R134, RZ, RZ, R132 ;  /* 0x000000ffff867224 */ /* 0x000fce00078e0084 */
[----:B------:R-:W-:Y:S05]  /*11110*/  WARPSYNC.COLLECTIVE R72, `(.L_x_39395) ;  /* 0x0000000048087348 */ /* 0x000fea0003c00000 */
[----:B------:R0:W1:Y:S02]  /*11120*/  SHFL.BFLY P6, R72, R134, R75, R73 ;  /* 0x0c00004b86487389 */ /* 0x00006400000c0049 */
[----:B01----:R-:W-:Y:S05]  /*11130*/  ENDCOLLECTIVE ;  /* 0x000000000000791b */ /* 0x003fea0003800000 */
.L_x_39395:
[----:B------:R-:W-:Y:S02]  /*11140*/  IMAD.MOV.U32 R75, RZ, RZ, 0x4 ;  /* 0x00000004ff4b7424 */ /* 0x000fe400078e00ff */
[----:B------:R-:W-:Y:S01]  /*11150*/  FADD.FTZ R132, R132, R72 ;  /* 0x0000004884847221 */ /* 0x000fe20000010000 */
[----:B------:R-:W-:-:S04]  /*11160*/  MOV R72, 0xffffffff ;  /* 0xffffffff00487802 */ /* 0x000fc80000000f00 */
[----:B------:R-:W-:-:S07]  /*11170*/  MOV R134, R132 ;  /* 0x0000008400867202 */ /* 0x000fce0000000f00 */
[----:B------:R-:W-:Y:S05]  /*11180*/  WARPSYNC.COLLECTIVE R72, `(.L_x_39396) ;  /* 0x0000000048087348 */ /* 0x000fea0003c00000 */
[----:B------:R0:W1:Y:S02]  /*11190*/  SHFL.BFLY P6, R72, R134, R75, R73 ;  /* 0x0c00004b86487389 */ /* 0x00006400000c0049 */
[----:B01----:R-:W-:Y:S05]  /*111a0*/  ENDCOLLECTIVE ;  /* 0x000000000000791b */ /* 0x003fea0003800000 */
.L_x_39396:
[----:B------:R-:W-:Y:S02]  /*111b0*/  HFMA2 R75, -RZ, RZ, 0, 4.76837158203125e-07 ;  /* 0x00000008ff4b7431 */ /* 0x000fe400000001ff */
[----:B------:R-:W-:Y:S01]  /*111c0*/  FADD.FTZ R132, R132, R72 ;  /* 0x0000004884847221 */ /* 0x000fe20000010000 */
[----:B------:R-:W-:-:S04]  /*111d0*/  IMAD.MOV.U32 R72, RZ, RZ, -0x1 ;  /* 0xffffffffff487424 */ /* 0x000fc800078e00ff */
[----:B------:R-:W-:-:S07]  /*111e0*/  MOV R134, R132 ;  /* 0x0000008400867202 */ /* 0x000fce0000000f00 */
[----:B------:R-:W-:Y:S05]  /*111f0*/  WARPSYNC.COLLECTIVE R72, `(.L_x_39397) ;  /* 0x0000000048087348 */ /* 0x000fea0003c00000 */
[----:B------:R0:W1:Y:S02]  /*11200*/  SHFL.BFLY P6, R72, R134, R75, R73 ;  /* 0x0c00004b86487389 */ /* 0x00006400000c0049 */
[----:B01----:R-:W-:Y:S05]  /*11210*/  ENDCOLLECTIVE ;  /* 0x000000000000791b */ /* 0x003fea0003800000 */
.L_x_39397:
[----:B------:R-:W-:Y:S02]  /*11220*/  HFMA2 R75, -RZ, RZ, 0, 9.5367431640625e-07 ;  /* 0x00000010ff4b7431 */ /* 0x000fe400000001ff */
[----:B------:R-:W-:Y:S01]  /*11230*/  FADD.FTZ R132, R132, R72 ;  /* 0x0000004884847221 */ /* 0x000fe20000010000 */
[----:B------:R-:W-:-:S04]  /*11240*/  MOV R72, 0xffffffff ;  /* 0xffffffff00487802 */ /* 0x000fc80000000f00 */
[----:B------:R-:W-:-:S07]  /*11250*/  MOV R134, R132 ;  /* 0x0000008400867202 */ /* 0x000fce0000000f00 */
[----:B------:R-:W-:Y:S05]  /*11260*/  WARPSYNC.COLLECTIVE R72, `(.L_x_39398) ;  /* 0x0000000048087348 */ /* 0x000fea0003c00000 */
[----:B------:R0:W1:Y:S02]  /*11270*/  SHFL.BFLY P6, R72, R134, R75, R73 ;  /* 0x0c00004b86487389 */ /* 0x00006400000c0049 */
[----:B01----:R-:W-:Y:S05]  /*11280*/  ENDCOLLECTIVE ;  /* 0x000000000000791b */ /* 0x003fea0003800000 */
.L_x_39398:
[----:B------:R-:W-:Y:S05]  /*11290*/  BRA `(.L_x_39399) ;  /* 0xffffffd000047947 */ /* 0x000fea000383ffff */
.L_x_39400:
        /* <DEDUP_REMOVED lines=14> */
.L_x_43924:


//--------------------- .text._ZN10layer_norm31ln_parallel_residual_fwd_kernelINS_13Kernel_traitsIfffffjLj2048ELj1ELj4ELj1ELj16ENS_18Kernel_traits_baseILj2048EfffffjLj128EEEEELb0ELb0ELb1EEEvNS_9FwdParamsE --------------------------
	.section	.text._ZN10layer_norm31ln_parallel_residual_fwd_kernelINS_13Kernel_traitsIfffffjLj2048ELj1ELj4ELj1ELj16ENS_18Kernel_traits_baseILj2048EfffffjLj128EEEEELb0ELb0ELb1EEEvNS_9FwdParamsE,"ax",@progbits
	.align	128
        .global         _ZN10layer_norm31ln_parallel_residual_fwd_kernelINS_13Kernel_traitsIfffffjLj2048ELj1ELj4ELj1ELj16ENS_18Kernel_traits_baseILj2048EfffffjLj128EEEEELb0ELb0ELb1EEEvNS_9FwdParamsE
        .type           _ZN10layer_norm31ln_parallel_residual_fwd_kernelINS_13Kernel_traitsIfffffjLj2048ELj1ELj4ELj1ELj16ENS_18Kernel_traits_baseILj2048EfffffjLj128EEEEELb0ELb0ELb1EEEvNS_9FwdParamsE,@function
        .size           _ZN10layer_norm31ln_parallel_residual_fwd_kernelINS_13Kernel_traitsIfffffjLj2048ELj1ELj4ELj1ELj16ENS_18Kernel_traits_baseILj2048EfffffjLj128EEEEELb0ELb0ELb1EEEvNS_9FwdParamsE,(.L_x_43925 - _ZN10layer_norm31ln_parallel_residual_fwd_kernelINS_13Kernel_traitsIfffffjLj2048ELj1ELj4ELj1ELj16ENS_18Kernel_traits_baseILj2048EfffffjLj128EEEEELb0ELb0ELb1EEEvNS_9FwdParamsE)
        .other          _ZN10layer_norm31ln_parallel_residual_fwd_kernelINS_13Kernel_traitsIfffffjLj2048ELj1ELj4ELj1ELj16ENS_18Kernel_traits_baseILj2048EfffffjLj128EEEEELb0ELb0ELb1EEEvNS_9FwdParamsE,@"STO_CUDA_ENTRY STV_DEFAULT"
_ZN10layer_norm31ln_parallel_residual_fwd_kernelINS_13Kernel_traitsIfffffjLj2048ELj1ELj4ELj1ELj16ENS_18Kernel_traits_baseILj2048EfffffjLj128EEEEELb0ELb0ELb1EEEvNS_9FwdParamsE:
.text._ZN10layer_norm31ln_parallel_residual_fwd_kernelINS_13Kernel_traitsIfffffjLj2048ELj1ELj4ELj1ELj16ENS_18Kernel_traits_baseILj2048EfffffjLj128EEEEELb0ELb0ELb1EEEvNS_9FwdParamsE:
        /* <DEDUP_REMOVED lines=172> */
.L_x_39402:
        /* <DEDUP_REMOVED lines=77> */
.L_x_39401:
        /* <DEDUP_REMOVED lines=73> */
[----:B------:R-:W-:Y:S04]  /*1420*/  STL.64 [R1], R12 ;  /* 0x0000000c01007387 */ /* 0x000fe80000100a00 */
[----:B------:R0:W-:Y:S04]  /*1430*/  STL.64 [R1+0x8], R14 ;  /* 0x0000080e01007387 */ /* 0x0001e80000100a00 */
[----:B-1----:R-:W3:Y:S04]  /*1440*/  LDG.E.128 R20, desc[UR6][R10.64+0x400] ;  /* 0x000400060a147981 */ /* 0x002ee8000c1e1d00 */
[----:B------:R-:W-:Y:S04]  /*1450*/  STL.64 [R1+0xb0], R92 ;  /* 0x0000b05c01007387 */ /* 0x000fe80000100a00 */
[----:B0-----:R-:W3:Y:S04]  /*1460*/  LDG.E.128 R12, desc[UR6][R10.64+0x800] ;  /* 0x000800060a0c7981 */ /* 0x001ee8000c1e1d00 */
[----:B------:R-:W3:Y:S04]  /*1470*/  LDG.E.128 R16, desc[UR6][R10.64+0x600] ;  /* 0x000600060a107981 */ /* 0x000ee8000c1e1d00 */
        /* <DEDUP_REMOVED lines=55> */
.L_x_39404:
        /* <DEDUP_REMOVED lines=62> */
[----:B------:R-:W-:Y:S04]  /*1bd0*/  STL.64 [R1], R12 ;  /* 0x0000000c01007387 */ /* 0x000fe80000100a00 */
[----:B------:R0:W-:Y:S04]  /*1be0*/  STL.64 [R1+0x8], R14 ;  /* 0x0000080e01007387 */ /* 0x0001e80000100a00 */
[----:B-1----:R-:W2:Y:S04]  /*1bf0*/  LDG.E.128 R16, desc[UR6][R8.64+0x600] ;  /* 0x0006000608107981 */ /* 0x002ea8000c1e1d00 */
[----:B0-----:R-:W2:Y:S04]  /*1c00*/  LDG.E.128 R12, desc[UR6][R8.64+0x800] ;  /* 0x00080006080c7981 */ /* 0x001ea8000c1e1d00 */
        /* <DEDUP_REMOVED lines=73> */
[----:B------:R4:W-:Y:S02]  /*20a0*/  STL.64 [R1+0x18], R14 ;  /* 0x0000180e01007387 */ /* 0x0009e40000100a00 */
.L_x_39403:
[----:B------:R-:W2:Y:S01]  /*20b0*/  S2UR UR4, SR_CTAID.X ;  /* 0x00000000000479c3 */ /* 0x000ea20000002500 */
[----:B------:R-:W3:Y:S01]  /*20c0*/  LDCU UR5, c[0x0][0x384] ;  /* 0x00007080ff0577ac */ /* 0x000ee20008000800 */
[----:B------:R-:W-:Y:S01]  /*20d0*/  SHF.R.U32.HI R0, RZ, 0x5, R0 ;  /* 0x00000005ff007819 */ /* 0x000fe20000011600 */
[----:B--2---:R-:W-:-:S06]  /*20e0*/  USHF.L.U32 UR4, UR4, 0x2, URZ ;  /* 0x0000000204047899 */ /* 0x004fcc00080006ff */
[----:B------:R-:W-:-:S04]  /*20f0*/  LOP3.LUT R0, R0, UR4, RZ, 0xfc, !PT ;  /* 0x0000000400007c12 */ /* 0x000fc8000f8efcff */
[----:B---3--:R-:W-:-:S13]  /*2100*/  ISETP.GE.AND P1, PT, R0, UR5, PT ;  /* 0x0000000500007c0c */ /* 0x008fda000bf26270 */
[----:B------:R-:W-:Y:S05]  /*2110*/  @P1 EXIT ;  /* 0x000000000000194d */ /* 0x000fea0003800000 */
[----:B------:R-:W-:Y:S01]  /*2120*/  ISETP.NE.U32.AND P1, PT, R4, RZ, PT ;  /* 0x000000ff0400720c */ /* 0x000fe20003f25070 */
[----:B------:R-:W2:Y:S03]  /*2130*/  LDCU UR4, c[0x0][0x388] ;  /* 0x00007100ff0477ac */ /* 0x000ea60008000800 */
[----:B------:R-:W-:Y:S01]  /*2140*/  ISETP.NE.AND.EX P1, PT, R5, RZ, PT, P1 ;  /* 0x000000ff0500720c */ /* 0x000fe20003f25310 */
[----:B------:R-:W3:Y:S01]  /*2150*/  LDCU.U8 UR12, c[0x0][0x410] ;  /* 0x00008200ff0c77ac */ /* 0x000ee20008000000 */
[----:B------:R-:W0:Y:S01]  /*2160*/  LDCU UR5, c[0x0][0x448] ;  /* 0x00008900ff0577ac */ /* 0x000e220008000800 */
[----:B------:R-:W0:Y:S01]  /*2170*/  LDCU.64 UR8, c[0x0][0x3a0] ;  /* 0x00007400ff0877ac */ /* 0x000e220008000a00 */
[----:B------:R-:W0:Y:S09]  /*2180*/  LDCU.64 UR10, c[0x0][0x398] ;  /* 0x00007300ff0a77ac */ /* 0x000e320008000a00 */
.L_x_39439:
[----:B0-----:R-:W-:Y:S01]  /*2190*/  ISETP.NE.U32.AND P2, PT, RZ, UR8, PT ;  /* 0x00000008ff007c0c */ /* 0x001fe2000bf45070 */
[----:B-12---:R-:W-:Y:S01]  /*21a0*/  IMAD R2, R0, UR4, RZ ;  /* 0x0000000400027c24 */ /* 0x006fe2000f8e02ff */
[----:B------:R-:W0:Y:S02]  /*21b0*/  @P1 LDC.64 R4, c[0x0][0x398] ;  /* 0x0000e600ff041b82 */ /* 0x000e240000000a00 */
[----:B------:R-:W-:Y:S02]  /*21c0*/  ISETP.NE.AND.EX P2, PT, RZ, UR9, PT, P2 ;  /* 0x00000009ff007c0c */ /* 0x000fe4000bf45320 */
[----:B------:R-:W-:-:S04]  /*21d0*/  SHF.R.S32.HI R3, RZ, 0x1f, R2 ;  /* 0x0000001fff037819 */ /* 0x000fc80000011402 */
[----:B------:R-:W-:Y:S01]  /*21e0*/  LEA.HI R6, R3, R2, RZ, 0x2 ;  /* 0x0000000203067211 */ /* 0x000fe200078f10ff */
[----:B------:R-:W1:Y:S03]  /*21f0*/  LDC.64 R198, c[0x0][0x390] ;  /* 0x0000e400ffc67b82 */ /* 0x000e660000000a00 */
[----:B------:R-:W-:-:S05]  /*2200*/  LEA.HI.SX32 R201, R6, R252, 0x1e ;  /* 0x000000fc06c97211 */ /* 0x000fca00078ff2ff */
[----:B------:R-:W2:Y:S01]  /*2210*/  @P2 LDC.64 R2, c[0x0][0x3a0] ;  /* 0x0000e800ff022b82 */ /* 0x000ea20000000a00 */
[----:B0-----:R-:W-:-:S05]  /*2220*/  @P1 IMAD.WIDE.U32 R4, R201, 0x10, R4 ;  /* 0x00000010c9041825 */ /* 0x001fca00078e0004 */
[----:B-----5:R-:W5:Y:S01]  /*2230*/  @P1 LDG.E.128 R40, desc[UR6][R4.64] ;  /* 0x0000000604281981 */ /* 0x020f62000c1e1d00 */
[----:B--2---:R-:W-:-:S05]  /*2240*/  @P2 IMAD.WIDE.U32 R2, R201, 0x10, R2 ;  /* 0x00000010c9022825 */ /* 0x004fca00078e0002 */
[----:B------:R1:W5:Y:S02]  /*2250*/  @P2 LDG.E.128 R36, desc[UR6][R2.64] ;  /* 0x0000000602242981 */ /* 0x000364000c1e1d00 */
[----:B-1----:R-:W-:-:S05]  /*2260*/  IMAD.WIDE.U32 R2, R201, 0x10, R198 ;  /* 0x00000010c9027825 */ /* 0x002fca00078e00c6 */
        /* <DEDUP_REMOVED lines=14> */
[----:B----4-:R-:W-:Y:S02]  /*2350*/  MOV R32, R208 ;  /* 0x000000d000207202 */ /* 0x010fe40000000f00 */
[----:B------:R-:W-:-:S02]  /*2360*/  MOV R33, R209 ;  /* 0x000000d100217202 */ /* 0x000fc40000000f00 */
[----:B------:R-:W-:Y:S02]  /*2370*/  MOV R34, R210 ;  /* 0x000000d200227202 */ /* 0x000fe40000000f00 */
[----:B------:R-:W-:Y:S01]  /*2380*/  MOV R35, R211 ;  /* 0x000000d300237202 */ /* 0x000fe20000000f00 */
[----:B------:R-:W-:Y:S06]  /*2390*/  BRA `(.L_x_39407) ;  /* 0x0000000000547947 */ /* 0x000fec0003800000 */
.L_x_39406:
[----:B-----5:R-:W-:Y:S01]  /*23a0*/  FADD.FTZ R208, R4, R40 ;  /* 0x0000002804d07221 */ /* 0x020fe20000010000 */
[----:B------:R-:W-:Y:S01]  /*23b0*/  FADD.FTZ R209, R5, R41 ;  /* 0x0000002905d17221 */ /* 0x000fe20000010000 */
[----:B------:R-:W-:Y:S01]  /*23c0*/  FADD.FTZ R210, R6, R42 ;  /* 0x0000002a06d27221 */ /* 0x000fe20000010000 */
[----:B------:R-:W-:Y:S02]  /*23d0*/  FADD.FTZ R211, R7, R43 ;  /* 0x0000002b07d37221 */ /* 0x000fe40000010000 */
[----:B----4-:R-:W-:Y:S02]  /*23e0*/  MOV R32, R208 ;  /* 0x000000d000207202 */ /* 0x010fe40000000f00 */
[----:B------:R-:W-:Y:S02]  /*23f0*/  MOV R33, R209 ;  /* 0x000000d100217202 */ /* 0x000fe40000000f00 */
[----:B------:R-:W-:Y:S02]  /*2400*/  MOV R34, R210 ;  /* 0x000000d200227202 */ /* 0x000fe40000000f00 */
[----:B------:R-:W-:Y:S01]  /*2410*/  MOV R35, R211 ;  /* 0x000000d300237202 */ /* 0x000fe20000000f00 */
[----:B------:R-:W-:Y:S06]  /*2420*/  BRA `(.L_x_39407) ;  /* 0x0000000000307947 */ /* 0x000fec0003800000 */
.L_x_39405:
[----:B----45:R-:W-:Y:S01]  /*2430*/  @P2 FADD.FTZ R32, R4, R36 ;  /* 0x0000002404202221 */ /* 0x030fe20000010000 */
        /* <DEDUP_REMOVED lines=11> */
.L_x_39407:
        /* <DEDUP_REMOVED lines=31> */
.L_x_39408:
        /* <DEDUP_REMOVED lines=23> */
.L_x_39409:
        /* <DEDUP_REMOVED lines=26> */
.L_x_39410:
        /* <DEDUP_REMOVED lines=9> */
[----:B0-----:R-:W-:Y:S01]  /*2a80*/  FADD.FTZ R2, R40, R4 ;  /* 0x0000000428027221 */ /* 0x001fe20000010000 */
        /* <DEDUP_REMOVED lines=11> */
.L_x_39411:
[----:B0-----:R-:W0:Y:S01]  /*2b40*/  @P0 LDC.64 R2, c[0x0][0x3a8] ;  /* 0x0000ea00ff020b82 */ /* 0x001e220000000a00 */
        /* <DEDUP_REMOVED lines=25> */
.L_x_39412:
        /* <DEDUP_REMOVED lines=21> */
.L_x_39413:
        /* <DEDUP_REMOVED lines=26> */
.L_x_39414:
        /* <DEDUP_REMOVED lines=21> */
.L_x_39415:
        /* <DEDUP_REMOVED lines=26> */
.L_x_39416:
        /* <DEDUP_REMOVED lines=21> */
.L_x_39417:
[----:B0-----:R-:W0:Y:S08]  /*3410*/  @P0 LDC.64 R2, c[0x0][0x3a8] ;  /* 0x0000ea00ff020b82 */ /* 0x001e300000000a00 */
        /* <DEDUP_REMOVED lines=12> */
[----:B-----5:R-:W-:Y:S01]  /*34e0*/  @!P3 MOV R3, R8 ;  /* 0x000000080003b202 */ /* 0x020fe20000000f00 */
[----:B------:R-:W-:Y:S01]  /*34f0*/  @P3 FADD.FTZ R3, R36, R8 ;  /* 0x0000000824033221 */ /* 0x000fe20000010000 */
[----:B-1----:R-:W-:Y:S01]  /*3500*/  @!P3 MOV R4, R9 ;  /* 0x000000090004b202 */ /* 0x002fe20000000f00 */
        /* <DEDUP_REMOVED lines=10> */
.L_x_39418:
[----:B-----5:R-:W-:Y:S01]  /*35b0*/  @!P3 FADD.FTZ R3, R40, R8 ;  /* 0x000000082803b221 */ /* 0x020fe20000010000 */
[----:B-1----:R-:W-:Y:S01]  /*35c0*/  @!P3 FADD.FTZ R4, R41, R9 ;  /* 0x000000092904b221 */ /* 0x002fe20000010000 */
        /* <DEDUP_REMOVED lines=19> */
.L_x_39419:
        /* <DEDUP_REMOVED lines=26> */
.L_x_39420:
        /* <DEDUP_REMOVED lines=21> */
.L_x_39421:
        /* <DEDUP_REMOVED lines=13> */
[----:B-----5:R-:W-:Y:S01]  /*3ac0*/  @!P3 MOV R13, R20 ;  /* 0x00000014000db202 */ /* 0x020fe20000000f00 */
[----:B------:R-:W-:Y:S01]  /*3ad0*/  @P3 FADD.FTZ R13, R36, R20 ;  /* 0x00000014240d3221 */ /* 0x000fe20000010000 */
[----:B0-----:R-:W-:Y:S01]  /*3ae0*/  @!P3 MOV R14, R21 ;  /* 0x00000015000eb202 */ /* 0x001fe20000000f00 */
        /* <DEDUP_REMOVED lines=10> */
.L_x_39422:
[----:B-----5:R-:W-:Y:S01]  /*3b90*/  @!P3 FADD.FTZ R13, R40, R20 ;  /* 0x00000014280db221 */ /* 0x020fe20000010000 */
[----:B0-----:R-:W-:Y:S01]  /*3ba0*/  @!P3 FADD.FTZ R14, R41, R21 ;  /* 0x00000015290eb221 */ /* 0x001fe20000010000 */
        /* <DEDUP_REMOVED lines=19> */
.L_x_39423:
        /* <DEDUP_REMOVED lines=26> */
.L_x_39424:
        /* <DEDUP_REMOVED lines=21> */
.L_x_39425:
        /* <DEDUP_REMOVED lines=26> */
.L_x_39426:
        /* <DEDUP_REMOVED lines=21> */
.L_x_39427:
        /* <DEDUP_REMOVED lines=26> */
.L_x_39428:
        /* <DEDUP_REMOVED lines=21> */
.L_x_39429:
        /* <DEDUP_REMOVED lines=26> */
.L_x_39430:
        /* <DEDUP_REMOVED lines=21> */
.L_x_39431:
        /* <DEDUP_REMOVED lines=26> */
.L_x_39432:
        /* <DEDUP_REMOVED lines=21> */
.L_x_39433:
        /* <DEDUP_REMOVED lines=26> */
.L_x_39434:
        /* <DEDUP_REMOVED lines=21> */
.L_x_39435:
        /* <DEDUP_REMOVED lines=26> */
.L_x_39436:
        /* <DEDUP_REMOVED lines=21> */
.L_x_39437:
        /* <DEDUP_REMOVED lines=220> */
.L_x_39451:
[----:B------:R-:W2:Y:S01]  /*5f30*/  @!P2 LDC.64 R250, c[0x0][0x3c0] ;  /* 0x0000f000fffaab82 */ /* 0x000ea20000000a00 */
[----:B-1----:R-:W-:Y:S01]  /*5f40*/  FADD.FTZ R156, R206, R156 ;  /* 0x0000009cce9c7221 */ /* 0x002fe20000010000 */
[----:B------:R-:W-:Y:S01]  /*5f50*/  FMUL.FTZ R157, R159, R159 ;  /* 0x0000009f9f9d7220 */ /* 0x000fe20000410000 */
[----:B---3--:R-:W-:Y:S01]  /*5f60*/  ISETP.NE.AND P3, PT, RZ, UR12, PT ;  /* 0x0000000cff007c0c */ /* 0x008fe2000bf65270 */
[----:B------:R1:W-:Y:S01]  /*5f70*/  STL [R1+0x1b0], R32 ;  /* 0x0001b02001007387 */ /* 0x0003e20000100800 */
[----:B------:R-:W-:-:S03]  /*5f80*/  FFMA.FTZ R156, R156, R248, UR5 ;  /* 0x000000059c9c7e23 */ /* 0x000fc600080100f8 */
[----:B------:R-:W3:Y:S01]  /*5f90*/  @!P2 LDC.64 R248, c[0x0][0x3c8] ;  /* 0x0000f200fff8ab82 */ /* 0x000ee20000000a00 */
[----:B------:R-:W-:Y:S01]  /*5fa0*/  FSEL R157, R157, RZ, P3 ;  /* 0x000000ff9d9d7208 */ /* 0x000fe20001800000 */
[----:B------:R-:W4:Y:S04]  /*5fb0*/  LDL R252, [R1+0xb4] ;  /* 0x0000b40001fc7983 */ /* 0x000f280000100800 */
[----:B------:R-:W-:Y:S01]  /*5fc0*/  FADD.FTZ R156, R156, R157 ;  /* 0x0000009d9c9c7221 */ /* 0x000fe20000010000 */
[----:B------:R-:W-:Y:S01]  /*5fd0*/  FSEL R207, R159, RZ, !P3 ;  /* 0x000000ff9fcf7208 */ /* 0x000fe20005800000 */
[----:B-1----:R-:W4:Y:S02]  /*5fe0*/  LDL R32, [R1+0xb0] ;  /* 0x0000b00001207983 */ /* 0x002f240000100800 */
[----:B0-----:R2:W0:Y:S02]  /*5ff0*/  MUFU.RSQ R206, R156 ;  /* 0x0000009c00ce7308 */ /* 0x0014240000001400 */
[----:B--2---:R-:W-:-:S04]  /*6000*/  @!P2 IMAD.WIDE R156, R0, 0x4, R250 ;  /* 0x00000004009ca825 */ /* 0x004fc800078e02fa */
[----:B------:R-:W-:Y:S01]  /*6010*/  FADD.FTZ R158, -R207, R210 ;  /* 0x000000d2cf9e7221 */ /* 0x000fe20000010100 */
[----:B------:R-:W1:Y:S01]  /*6020*/  LDC.64 R250, c[0x0][0x428] ;  /* 0x00010a00fffa7b82 */ /* 0x000e620000000a00 */
[----:B------:R3:W-:Y:S02]  /*6030*/  @!P2 STG.E desc[UR6][R156.64], R159 ;  /* 0x0000009f9c00a986 */ /* 0x0007e4000c101906 */
[----:B---3--:R-:W-:-:S04]  /*6040*/  @!P2 IMAD.WIDE R156, R0, 0x4, R248 ;  /* 0x00000004009ca825 */ /* 0x008fc800078e02f8 */
[C---:B------:R-:W-:Y:S01]  /*6050*/  FADD.FTZ R159, -R207.reuse, R211 ;  /* 0x000000d3cf9f7221 */ /* 0x040fe20000010100 */
[----:B0-----:R0:W-:Y:S01]  /*6060*/  @!P2 STG.E desc[UR6][R156.64], R206 ;  /* 0x000000ce9c00a986 */ /* 0x0011e2000c101906 */
[C---:B------:R-:W-:Y:S02]  /*6070*/  FMUL.FTZ R211, R206.reuse, R158 ;  /* 0x0000009eced37220 */ /* 0x040fe40000410000 */
[----:B------:R-:W-:Y:S01]  /*6080*/  FMUL.FTZ R210, R206, R159 ;  /* 0x0000009fced27220 */ /* 0x000fe20000410000 */
[----:B------:R-:W2:Y:S04]  /*6090*/  LDL R158, [R1+0xa8] ;  /* 0x0000a800019e7983 */ /* 0x000ea80000100800 */
[----:B------:R-:W2:Y:S01]  /*60a0*/  LDL R159, [R1+0xb8] ;  /* 0x0000b800019f7983 */ /* 0x000ea20000100800 */
[C---:B0-----:R-:W-:Y:S01]  /*60b0*/  FADD.FTZ R156, -R207.reuse, R208 ;  /* 0x000000d0cf9c7221 */ /* 0x041fe20000010100 */
[----:B------:R-:W-:-:S02]  /*60c0*/  FADD.FTZ R157, -R207, R209 ;  /* 0x000000d1cf9d7221 */ /* 0x000fc40000010100 */
[----:B------:R-:W3:Y:S01]  /*60d0*/  LDL R208, [R1+0xac] ;  /* 0x0000ac0001d07983 */ /* 0x000ee20000100800 */
[C---:B------:R-:W-:Y:S01]  /*60e0*/  FMUL.FTZ R249, R206.reuse, R156 ;  /* 0x0000009ccef97220 */ /* 0x040fe20000410000 */
[----:B------:R-:W-:Y:S02]  /*60f0*/  FMUL.FTZ R248, R206, R157 ;  /* 0x0000009dcef87220 */ /* 0x000fe40000410000 */
[----:B------:R-:W3:Y:S04]  /*6100*/  LDL R209, [R1+0xbc] ;  /* 0x0000bc0001d17983 */ /* 0x000ee80000100800 */
[----:B------:R-:W4:Y:S04]  /*6110*/  LDL R156, [R1+0xa0] ;  /* 0x0000a000019c7983 */ /* 0x000f280000100800 */
[----:B------:R-:W4:Y:S01]  /*6120*/  LDL R157, [R1+0xa4] ;  /* 0x0000a400019d7983 */ /* 0x000f220000100800 */
[----:B--2---:R-:W-:Y:S01]  /*6130*/  FFMA.FTZ R158, R211, R158, R159 ;  /* 0x0000009ed39e7223 */ /* 0x004fe2000001009f */
[----:B---3--:R-:W-:Y:S01]  /*6140*/  FFMA.FTZ R159, R210, R208, R209 ;  /* 0x000000d0d29f7223 */ /* 0x008fe200000100d1 */
[----:B-1----:R-:W-:-:S04]  /*6150*/  IMAD.WIDE.U32 R208, R201, 0x10, R250 ;  /* 0x00000010c9d07825 */ /* 0x002fc800078e00fa */
[----:B----4-:R-:W-:Y:S02]  /*6160*/  FFMA.FTZ R156, R249, R156, R32 ;  /* 0x0000009cf99c7223 */ /* 0x010fe40000010020 */
[----:B------:R0:W5:Y:S01]  /*6170*/  LDL.LU R32, [R1+0x1b0] ;  /* 0x0001b00001207983 */ /* 0x0001620000300800 */
[----:B------:R-:W-:-:S05]  /*6180*/  FFMA.FTZ R157, R248, R157, R252 ;  /* 0x0000009df89d7223 */ /* 0x000fca00000100fc */
[----:B------:R1:W-:Y:S04]  /*6190*/  STG.E.128 desc[UR6][R208.64], R156 ;  /* 0x0000009cd0007986 */ /* 0x0003e8000c101d06 */
[----:B-1----:R-:W2:Y:S04]  /*61a0*/  LDL R158, [R1+0x90] ;  /* 0x00009000019e7983 */ /* 0x002ea80000100800 */
[----:B------:R-:W3:Y:S04]  /*61b0*/  LDL R159, [R1+0x94] ;  /* 0x00009400019f7983 */ /* 0x000ee80000100800 */
[----:B------:R-:W4:Y:S04]  /*61c0*/  LDL R208, [R1+0x98] ;  /* 0x0000980001d07983 */ /* 0x000f280000100800 */
[----:B------:R-:W4:Y:S01]  /*61d0*/  LDL R209, [R1+0x9c] ;  /* 0x00009c0001d17983 */ /* 0x000f220000100800 */
[----:B--2---:R-:W-:Y:S01]  /*61e0*/  FFMA.FTZ R156, R249, R158, R44 ;  /* 0x0000009ef99c7223 */ /* 0x004fe2000001002c */
[----:B---3--:R-:W-:-:S02]  /*61f0*/  FFMA.FTZ R157, R248, R159, R45 ;  /* 0x0000009ff89d7223 */ /* 0x008fc4000001002d */
[----:B------:R-:W1:Y:S01]  /*6200*/  LDC.64 R248, c[0x0][0x430] ;  /* 0x00010c00fff87b82 */ /* 0x000e620000000a00 */
[----:B----4-:R-:W-:Y:S02]  /*6210*/  FFMA.FTZ R158, R211, R208, R46 ;  /* 0x000000d0d39e7223 */ /* 0x010fe4000001002e */
[----:B------:R-:W2:Y:S01]  /*6220*/  LDL R211, [R1+0x8c] ;  /* 0x00008c0001d37983 */ /* 0x000ea20000100800 */
[----:B------:R-:W-:-:S03]  /*6230*/  FFMA.FTZ R159, R210, R209, R47 ;  /* 0x000000d1d29f7223 */ /* 0x000fc6000001002f */
[----:B------:R-:W2:Y:S01]  /*6240*/  LDL R210, [R1+0xcc] ;  /* 0x0000cc0001d27983 */ /* 0x000ea20000100800 */
[----:B-1----:R-:W-:-:S05]  /*6250*/  IMAD.WIDE.U32 R208, R201, 0x10, R248 ;  /* 0x00000010c9d07825 */ /* 0x002fca00078e00f8 */
[----:B------:R1:W-:Y:S02]  /*6260*/  STG.E.128 desc[UR6][R208.64], R156 ;  /* 0x0000009cd0007986 */ /* 0x0003e4000c101d06 */
[C---:B-1----:R-:W-:Y:S01]  /*6270*/  FADD.FTZ R156, -R207.reuse, R202 ;  /* 0x000000cacf9c7221 */ /* 0x042fe20000010100 */
[C---:B------:R-:W-:Y:S01]  /*6280*/  FADD.FTZ R158, -R207.reuse, R204 ;  /* 0x000000cccf9e7221 */ /* 0x040fe20000010100 */
[C---:B------:R-:W-:Y:S01]  /*6290*/  FADD.FTZ R157, -R207.reuse, R203 ;  /* 0x000000cbcf9d7221 */ /* 0x040fe20000010100 */
[----:B------:R-:W-:Y:S01]  /*62a0*/  FADD.FTZ R159, -R207, R205 ;  /* 0x000000cdcf9f7221 */ /* 0x000fe20000010100 */
[C---:B------:R-:W-:Y:S01]  /*62b0*/  FMUL.FTZ R208, R206.reuse, R156 ;  /* 0x0000009cced07220 */ /* 0x040fe20000410000 */
[C---:B------:R-:W-:Y:S01]  /*62c0*/  FMUL.FTZ R204, R206.reuse, R158 ;  /* 0x0000009ececc7220 */ /* 0x040fe20000410000 */
[----:B------:R-:W3:Y:S01]  /*62d0*/  LDL R156, [R1+0x80] ;  /* 0x00008000019c7983 */ /* 0x000ee20000100800 */
[----:B------:R-:W-:-:S03]  /*62e0*/  FMUL.FTZ R205, R206, R157 ;  /* 0x0000009dcecd7220 */ /* 0x000fc60000410000 */
[----:B------:R-:W3:Y:S04]  /*62f0*/  LDL R158, [R1+0xc0] ;  /* 0x0000c000019e7983 */ /* 0x000ee80000100800 */
[----:B------:R-:W4:Y:S04]  /*6300*/  LDL R209, [R1+0x88] ;  /* 0x0000880001d17983 */ /* 0x000f280000100800 */
[----:B------:R-:W4:Y:S04]  /*6310*/  LDL R202, [R1+0xc8] ;  /* 0x0000c80001ca7983 */ /* 0x000f280000100800 */
[----:B------:R-:W4:Y:S04]  /*6320*/  LDL R203, [R1+0x84] ;  /* 0x0000840001cb7983 */ /* 0x000f280000100800 */
[----:B------:R-:W4:Y:S01]  /*6330*/  LDL R157, [R1+0xc4] ;  /* 0x0000c400019d7983 */ /* 0x000f220000100800 */
[----:B------:R-:W-:-:S04]  /*6340*/  FMUL.FTZ R201, R206, R159 ;  /* 0x0000009fcec97220 */ /* 0x000fc80000410000 */
[----:B--2---:R-:W-:Y:S02]  /*6350*/  FFMA.FTZ R159, R201, R211, R210 ;  /* 0x000000d3c99f7223 */ /* 0x004fe400000100d2 */
[----:B------:R-:W2:Y:S04]  /*6360*/  LDL R211, [R1+0x68] ;  /* 0x0000680001d37983 */ /* 0x000ea80000100800 */
[----:B------:R-:W2:Y:S01]  /*6370*/  LDL R210, [R1+0xdc] ;  /* 0x0000dc0001d27983 */ /* 0x000ea20000100800 */
[----:B---3--:R-:W-:Y:S01]  /*6380*/  FFMA.FTZ R156, R208, R156, R158 ;  /* 0x0000009cd09c7223 */ /* 0x008fe2000001009e */
[----:B----4-:R-:W-:Y:S02]  /*6390*/  FFMA.FTZ R158, R204, R209, R202 ;  /* 0x000000d1cc9e7223 */ /* 0x010fe400000100ca */
[----:B------:R-:W2:Y:S01]  /*63a0*/  LDL R209, [R1+0x6c] ;  /* 0x00006c0001d17983 */ /* 0x000ea20000100800 */
[----:B------:R-:W-:Y:S01]  /*63b0*/  FFMA.FTZ R157, R205, R203, R157 ;  /* 0x000000cbcd9d7223 */ /* 0x000fe2000001009d */
[----:B------:R-:W-:-:S05]  /*63c0*/  IMAD.WIDE.U32 R202, R195, 0x10, R250 ;  /* 0x00000010c3ca7825 */ /* 0x000fca00078e00fa */
[----:B------:R1:W-:Y:S04]  /*63d0*/  STG.E.128 desc[UR6][R202.64], R156 ;  /* 0x0000009cca007986 */ /* 0x0003e8000c101d06 */
[----:B-1----:R-:W3:Y:S04]  /*63e0*/  LDL R158, [R1+0x70] ;  /* 0x00007000019e7983 */ /* 0x002ee80000100800 */
[----:B------:R-:W4:Y:S04]  /*63f0*/  LDL R159, [R1+0x74] ;  /* 0x00007400019f7983 */ /* 0x000f280000100800 */
[----:B------:R-:W2:Y:S04]  /*6400*/  LDL R202, [R1+0x78] ;  /* 0x0000780001ca7983 */ /* 0x000ea80000100800 */
[----:B------:R-:W2:Y:S01]  /*6410*/  LDL R203, [R1+0x7c] ;  /* 0x00007c0001cb7983 */ /* 0x000ea20000100800 */
[----:B---3--:R-:W-:-:S03]  /*6420*/  FFMA.FTZ R156, R208, R158, R48 ;  /* 0x0000009ed09c7223 */ /* 0x008fc60000010030 */
[----:B------:R-:W3:Y:S01]  /*6430*/  LDL R208, [R1+0xd8] ;  /* 0x0000d80001d07983 */ /* 0x000ee20000100800 */
[----:B----4-:R-:W-:-:S03]  /*6440*/  FFMA.FTZ R157, R205, R159, R49 ;  /* 0x0000009fcd9d7223 */ /* 0x010fc60000010031 */
[----:B------:R-:W4:Y:S01]  /*6450*/  LDL R205, [R1+0x64] ;  /* 0x0000640001cd7983 */ /* 0x000f220000100800 */
[----:B--2---:R-:W-:-:S03]  /*6460*/  FFMA.FTZ R158, R204, R202, R50 ;  /* 0x000000cacc9e7223 */ /* 0x004fc60000010032 */
[----:B------:R-:W4:Y:S01]  /*6470*/  LDL R204, [R1+0xd4] ;  /* 0x0000d40001cc7983 */ /* 0x000f220000100800 */
[----:B------:R-:W-:Y:S01]  /*6480*/  FFMA.FTZ R159, R201, R203, R51 ;  /* 0x000000cbc99f7223 */ /* 0x000fe20000010033 */
[----:B------:R-:W-:-:S05]  /*6490*/  IMAD.WIDE.U32 R202, R195, 0x10, R248 ;  /* 0x00000010c3ca7825 */ /* 0x000fca00078e00f8 */
[----:B------:R1:W-:Y:S04]  /*64a0*/  STG.E.128 desc[UR6][R202.64], R156 ;  /* 0x0000009cca007986 */ /* 0x0003e8000c101d06 */
[----:B-1----:R-:W2:Y:S04]  /*64b0*/  LDL R202, [R1+0xd0] ;  /* 0x0000d00001ca7983 */ /* 0x002ea80000100800 */
        /* <DEDUP_REMOVED lines=9> */
[----:B------:R-:W-:-:S04]  /*6550*/  IMAD.WIDE.U32 R192, R185, 0x10, R250 ;  /* 0x00000010b9c07825 */ /* 0x000fc800078e00fa */
[----:B------:R-:W-:Y:S02]  /*6560*/  FFMA.FTZ R159, R191, R209, R210 ;  /* 0x000000d1bf9f7223 */ /* 0x000fe400000100d2 */
[----:B------:R-:W2:Y:S04]  /*6570*/  LDL R210, [R1+0x38] ;  /* 0x0000380001d27983 */ /* 0x000ea80000100800 */
[----:B------:R-:W2:Y:S01]  /*6580*/  LDL R209, [R1+0x3c] ;  /* 0x00003c0001d17983 */ /* 0x000ea20000100800 */
[----:B---3--:R-:W-:-:S03]  /*6590*/  FFMA.FTZ R158, R194, R211, R208 ;  /* 0x000000d3c29e7223 */ /* 0x008fc600000100d0 */
[----:B------:R-:W3:Y:S04]  /*65a0*/  LDL R211, [R1+0xe4] ;  /* 0x0000e40001d37983 */ /* 0x000ee80000100800 */
[----:B------:R-:W3:Y:S01]  /*65b0*/  LDL R208, [R1+0x44] ;  /* 0x0000440001d07983 */ /* 0x000ee20000100800 */
[----:B----4-:R-:W-:-:S03]  /*65c0*/  FFMA.FTZ R157, R195, R205, R204 ;  /* 0x000000cdc39d7223 */ /* 0x010fc600000100cc */
[----:B------:R-:W4:Y:S04]  /*65d0*/  LDL R205, [R1+0xe8] ;  /* 0x0000e80001cd7983 */ /* 0x000f280000100800 */
[----:B------:R-:W4:Y:S01]  /*65e0*/  LDL R204, [R1+0x48] ;  /* 0x0000480001cc7983 */ /* 0x000f220000100800 */
[----:B--2---:R-:W-:-:S03]  /*65f0*/  FFMA.FTZ R156, R201, R203, R202 ;  /* 0x000000cbc99c7223 */ /* 0x004fc600000100ca */
[----:B------:R-:W2:Y:S04]  /*6600*/  LDL R203, [R1+0xec] ;  /* 0x0000ec0001cb7983 */ /* 0x000ea80000100800 */
[----:B------:R1:W-:Y:S04]  /*6610*/  STG.E.128 desc[UR6][R192.64], R156 ;  /* 0x0000009cc0007986 */ /* 0x0003e8000c101d06 */
[----:B------:R-:W2:Y:S04]  /*6620*/  LDL R202, [R1+0x4c] ;  /* 0x00004c0001ca7983 */ /* 0x000ea80000100800 */
        /* <DEDUP_REMOVED lines=9> */
[----:B------:R-:W2:Y:S01]  /*66c0*/  LDL R194, [R1+0x34] ;  /* 0x0000340001c27983 */ /* 0x000ea20000100800 */
[----:B------:R-:W-:Y:S01]  /*66d0*/  FFMA.FTZ R159, R191, R193, R55 ;  /* 0x000000c1bf9f7223 */ /* 0x000fe20000010037 */
[----:B------:R-:W-:-:S05]  /*66e0*/  IMAD.WIDE.U32 R192, R185, 0x10, R248 ;  /* 0x00000010b9c07825 */ /* 0x000fca00078e00f8 */
[----:B------:R1:W-:Y:S04]  /*66f0*/  STG.E.128 desc[UR6][R192.64], R156 ;  /* 0x0000009cc0007986 */ /* 0x0003e8000c101d06 */
[----:B-1----:R-:W3:Y:S01]  /*6700*/  LDL R193, [R1+0xe0] ;  /* 0x0000e00001c17983 */ /* 0x002ee20000100800 */
        /* <DEDUP_REMOVED lines=9> */
[----:B------:R-:W-:Y:S01]  /*67a0*/  FFMA.FTZ R157, R185, R208, R211 ;  /* 0x000000d0b99d7223 */ /* 0x000fe200000100d3 */
[----:B------:R-:W-:Y:S01]  /*67b0*/  FFMA.FTZ R158, R184, R204, R205 ;  /* 0x000000ccb89e7223 */ /* 0x000fe200000100cd */
[----:B------:R-:W-:Y:S01]  /*67c0*/  FFMA.FTZ R159, R181, R202, R203 ;  /* 0x000000cab59f7223 */ /* 0x000fe200000100cb */
[----:B------:R-:W2:Y:S04]  /*67d0*/  LDL R208, [R1+0x2c] ;  /* 0x00002c0001d07983 */ /* 0x000ea80000100800 */
[----:B------:R-:W2:Y:S04]  /*67e0*/  LDL R211, [R1+0xf8] ;  /* 0x0000f80001d37983 */ /* 0x000ea80000100800 */
[----:B------:R-:W2:Y:S04]  /*67f0*/  LDL R205, [R1+0x10] ;  /* 0x0000100001cd7983 */ /* 0x000ea80000100800 */
[----:B------:R-:W2:Y:S04]  /*6800*/  LDL R204, [R1+0x14] ;  /* 0x0000140001cc7983 */ /* 0x000ea80000100800 */
[----:B------:R-:W2:Y:S04]  /*6810*/  LDL R203, [R1+0x18] ;  /* 0x0000180001cb7983 */ /* 0x000ea80000100800 */
[----:B------:R-:W2:Y:S04]  /*6820*/  LDL R202, [R1+0x1c] ;  /* 0x00001c0001ca7983 */ /* 0x000ea80000100800 */
[----:B------:R-:W2:Y:S01]  /*6830*/  LDL R192, [R1+0x108] ;  /* 0x0001080001c07983 */ /* 0x000ea20000100800 */
[----:B---3--:R-:W-:-:S03]  /*6840*/  FFMA.FTZ R156, R191, R201, R193 ;  /* 0x000000c9bf9c7223 */ /* 0x008fc600000100c1 */
[----:B------:R-:W3:Y:S04]  /*6850*/  LDL R201, [R1+0x100] ;  /* 0x0001000001c97983 */ /* 0x000ee80000100800 */
[----:B------:R4:W-:Y:S04]  /*6860*/  STG.E.128 desc[UR6][R182.64], R156 ;  /* 0x0000009cb6007986 */ /* 0x0009e8000c101d06 */
[----:B------:R-:W3:Y:S01]  /*6870*/  LDL R193, [R1+0x4] ;  /* 0x0000040001c17983 */ /* 0x000ee20000100800 */
[----:B----4-:R-:W-:Y:S01]  /*6880*/  FFMA.FTZ R156, R191, R195, R56 ;  /* 0x000000c3bf9c7223 */ /* 0x010fe20000010038 */
[----:B--2---:R-:W-:Y:S01]  /*6890*/  FFMA.FTZ R157, R185, R194, R57 ;  /* 0x000000c2b99d7223 */ /* 0x004fe20000010039 */
[----:B------:R-:W-:Y:S01]  /*68a0*/  FFMA.FTZ R158, R184, R210, R58 ;  /* 0x000000d2b89e7223 */ /* 0x000fe2000001003a */
[----:B------:R-:W-:Y:S01]  /*68b0*/  FFMA.FTZ R159, R181, R209, R59 ;  /* 0x000000d1b59f7223 */ /* 0x000fe2000001003b */
[----:B------:R-:W-:Y:S01]  /*68c0*/  IMAD.WIDE.U32 R182, R171, 0x10, R248 ;  /* 0x00000010abb67825 */ /* 0x000fe200078e00f8 */
[----:B------:R-:W2:Y:S04]  /*68d0*/  LDL R210, [R1+0x28] ;  /* 0x0000280001d27983 */ /* 0x000ea80000100800 */
[----:B------:R1:W-:Y:S04]  /*68e0*/  STG.E.128 desc[UR6][R182.64], R156 ;  /* 0x0000009cb6007986 */ /* 0x0003e8000c101d06 */
[----:B------:R-:W4:Y:S04]  /*68f0*/  LDL R209, [R1+0xfc] ;  /* 0x0000fc0001d17983 */ /* 0x000f280000100800 */
[----:B------:R-:W3:Y:S04]  /*6900*/  LDL R195, [R1] ;  /* 0x0000000001c37983 */ /* 0x000ee80000100800 */
[----:B------:R-:W3:Y:S04]  /*6910*/  LDL R194, [R1+0x104] ;  /* 0x0001040001c27983 */ /* 0x000ee80000100800 */
[----:B------:R-:W3:Y:S01]  /*6920*/  LDL R191, [R1+0x8] ;  /* 0x0000080001bf7983 */ /* 0x000ee20000100800 */
[C---:B-1----:R-:W-:Y:S01]  /*6930*/  FADD.FTZ R156, -R207.reuse, R172 ;  /* 0x000000accf9c7221 */ /* 0x042fe20000010100 */
[----:B------:R-:W-:-:S02]  /*6940*/  FADD.FTZ R157, -R207, R173 ;  /* 0x000000adcf9d7221 */ /* 0x000fc40000010100 */
[----:B------:R-:W3:Y:S04]  /*6950*/  LDL R172, [R1+0x20] ;  /* 0x0000200001ac7983 */ /* 0x000ee80000100800 */
[----:B------:R-:W3:Y:S04]  /*6960*/  LDL R173, [R1+0xf0] ;  /* 0x0000f00001ad7983 */ /* 0x000ee80000100800 */
[----:B------:R-:W3:Y:S04]  /*6970*/  LDL R182, [R1+0xf4] ;  /* 0x0000f40001b67983 */ /* 0x000ee80000100800 */
[----:B------:R-:W3:Y:S01]  /*6980*/  LDL R183, [R1+0x24] ;  /* 0x0000240001b77983 */ /* 0x000ee20000100800 */
[C---:B------:R-:W-:Y:S01]  /*6990*/  FADD.FTZ R158, -R207.reuse, R174 ;  /* 0x000000aecf9e7221 */ /* 0x040fe20000010100 */
[C---:B------:R-:W-:Y:S01]  /*69a0*/  FADD.FTZ R159, -R207.reuse, R175 ;  /* 0x000000afcf9f7221 */ /* 0x040fe20000010100 */
[C---:B------:R-:W-:Y:S01]  /*69b0*/  FMUL.FTZ R181, R206.reuse, R156 ;  /* 0x0000009cceb57220 */ /* 0x040fe20000410000 */
[C---:B------:R-:W-:Y:S01]  /*69c0*/  FMUL.FTZ R175, R206.reuse, R157 ;  /* 0x0000009dceaf7220 */ /* 0x040fe20000410000 */
[C---:B------:R-:W-:Y:S01]  /*69d0*/  FMUL.FTZ R174, R206.reuse, R158 ;  /* 0x0000009eceae7220 */ /* 0x040fe20000410000 */
[----:B------:R-:W-:Y:S01]  /*69e0*/  FMUL.FTZ R171, R206, R159 ;  /* 0x0000009fceab7220 */ /* 0x000fe20000410000 */
[----:B------:R-:W3:Y:S04]  /*69f0*/  LDL R185, [R1+0x10c] ;  /* 0x00010c0001b97983 */ /* 0x000ee80000100800 */
[----:B------:R-:W3:Y:S01]  /*6a00*/  LDL R184, [R1+0xc] ;  /* 0x00000c0001b87983 */ /* 0x000ee20000100800 */
[----:B--2---:R-:W-:Y:S01]  /*6a10*/  FFMA.FTZ R158, R174, R210, R211 ;  /* 0x000000d2ae9e7223 */ /* 0x004fe200000100d3 */
[----:B------:R-:W-:-:S02]  /*6a20*/  FADD.FTZ R176, -R207, R176 ;  /* 0x000000b0cfb07221 */ /* 0x000fc40000010100 */
[----:B------:R-:W2:Y:S04]  /*6a30*/  LDL R211, [R1+0x140] ;  /* 0x0001400001d37983 */ /* 0x000ea80000100800 */
[----:B------:R-:W2:Y:S01]  /*6a40*/  LDL R210, [R1+0x144] ;  /* 0x0001440001d27983 */ /* 0x000ea20000100800 */
[----:B----4-:R-:W-:-:S03]  /*6a50*/  FFMA.FTZ R159, R171, R208, R209 ;  /* 0x000000d0ab9f7223 */ /* 0x010fc600000100d1 */
[----:B------:R-:W4:Y:S04]  /*6a60*/  LDL R209, [R1+0x120] ;  /* 0x0001200001d17983 */ /* 0x000f280000100800 */
[----:B------:R-:W2:Y:S01]  /*6a70*/  LDL R208, [R1+0x124] ;  /* 0x0001240001d07983 */ /* 0x000ea20000100800 */
[----:B---3--:R-:W-:Y:S01]  /*6a80*/  FFMA.FTZ R156, R181, R172, R173 ;  /* 0x000000acb59c7223 */ /* 0x008fe200000100ad */
[----:B------:R-:W-:-:S04]  /*6a90*/  IMAD.WIDE.U32 R172, R161, 0x10, R250 ;  /* 0x00000010a1ac7825 */ /* 0x000fc800078e00fa */
[----:B------:R-:W-:-:S05]  /*6aa0*/  FFMA.FTZ R157, R175, R183, R182 ;  /* 0x000000b7af9d7223 */ /* 0x000fca00000100b6 */
[----:B------:R1:W-:Y:S02]  /*6ab0*/  STG.E.128 desc[UR6][R172.64], R156 ;  /* 0x0000009cac007986 */ /* 0x0003e4000c101d06 */
[----:B-1----:R-:W-:Y:S01]  /*6ac0*/  FFMA.FTZ R156, R181, R205, R60 ;  /* 0x000000cdb59c7223 */ /* 0x002fe2000001003c */
[----:B------:R-:W-:Y:S01]  /*6ad0*/  FFMA.FTZ R157, R175, R204, R61 ;  /* 0x000000ccaf9d7223 */ /* 0x000fe2000001003d */
[----:B------:R-:W-:Y:S01]  /*6ae0*/  FFMA.FTZ R158, R174, R203, R62 ;  /* 0x000000cbae9e7223 */ /* 0x000fe2000001003e */
[----:B------:R-:W-:Y:S01]  /*6af0*/  FFMA.FTZ R159, R171, R202, R63 ;  /* 0x000000caab9f7223 */ /* 0x000fe2000001003f */
[----:B------:R-:W-:Y:S01]  /*6b00*/  IMAD.WIDE.U32 R172, R161, 0x10, R248 ;  /* 0x00000010a1ac7825 */ /* 0x000fe200078e00f8 */
[----:B------:R-:W3:Y:S04]  /*6b10*/  LDL R205, [R1+0x128] ;  /* 0x0001280001cd7983 */ /* 0x000ee80000100800 */
[----:B------:R1:W-:Y:S04]  /*6b20*/  STG.E.128 desc[UR6][R172.64], R156 ;  /* 0x0000009cac007986 */ /* 0x0003e8000c101d06 */
[----:B------:R-:W3:Y:S01]  /*6b30*/  LDL R203, [R1+0x130] ;  /* 0x0001300001cb7983 */ /* 0x000ee20000100800 */
[C---:B------:R-:W-:Y:S01]  /*6b40*/  FADD.FTZ R183, -R207.reuse, R10 ;  /* 0x0000000acfb77221 */ /* 0x040fe20000010100 */
[----:B------:R-:W-:-:S02]  /*6b50*/  FADD.FTZ R182, -R207, R11 ;  /* 0x0000000bcfb67221 */ /* 0x000fc40000010100 */
[----:B------:R-:W3:Y:S01]  /*6b60*/  LDL R204, [R1+0x12c] ;  /* 0x00012c0001cc7983 */ /* 0x000ee20000100800 */
[----:B------:R-:W-:-:S03]  /*6b70*/  FADD.FTZ R181, -R207, R190 ;  /* 0x000000becfb57221 */ /* 0x000fc60000010100 */
[----:B------:R-:W3:Y:S01]  /*6b80*/  LDL R190, [R1+0x13c] ;  /* 0x00013c0001be7983 */ /* 0x000ee20000100800 */
[----:B------:R-:W-:-:S03]  /*6b90*/  FADD.FTZ R174, -R207, R178 ;  /* 0x000000b2cfae7221 */ /* 0x000fc60000010100 */
[----:B------:R-:W3:Y:S01]  /*6ba0*/  LDL R202, [R1+0x134] ;  /* 0x0001340001ca7983 */ /* 0x000ee20000100800 */
[C---:B-1----:R-:W-:Y:S01]  /*6bb0*/  FADD.FTZ R156, -R207.reuse, R162 ;  /* 0x000000a2cf9c7221 */ /* 0x042fe20000010100 */
[----:B------:R-:W-:-:S03]  /*6bc0*/  FADD.FTZ R157, -R207, R163 ;  /* 0x000000a3cf9d7221 */ /* 0x000fc60000010100 */
[C---:B------:R-:W-:Y:S01]  /*6bd0*/  FMUL.FTZ R173, R206.reuse, R156 ;  /* 0x0000009ccead7220 */ /* 0x040fe20000410000 */
[----:B------:R-:W-:-:S03]  /*6be0*/  FMUL.FTZ R172, R206, R157 ;  /* 0x0000009dceac7220 */ /* 0x000fc60000410000 */
[----:B------:R-:W-:Y:S01]  /*6bf0*/  FFMA.FTZ R156, R173, R195, R201 ;  /* 0x000000c3ad9c7223 */ /* 0x000fe200000100c9 */
[----:B------:R-:W-:Y:S01]  /*6c00*/  FFMA.FTZ R157, R172, R193, R194 ;  /* 0x000000c1ac9d7223 */ /* 0x000fe200000100c2 */
[----:B------:R-:W4:Y:S04]  /*6c10*/  LDL R201, [R1+0x110] ;  /* 0x0001100001c97983 */ /* 0x000f280000100800 */
[----:B------:R-:W2:Y:S04]  /*6c20*/  LDL R195, [R1+0x114] ;  /* 0x0001140001c37983 */ /* 0x000ea80000100800 */
[----:B------:R-:W3:Y:S04]  /*6c30*/  LDL R194, [R1+0x118] ;  /* 0x0001180001c27983 */ /* 0x000ee80000100800 */
[----:B------:R-:W3:Y:S01]  /*6c40*/  LDL R193, [R1+0x11c] ;  /* 0x00011c0001c17983 */ /* 0x000ee20000100800 */
[C---:B------:R-:W-:Y:S01]  /*6c50*/  FADD.FTZ R158, -R207.reuse, R164 ;  /* 0x000000a4cf9e7221 */ /* 0x040fe20000010100 */
[----:B------:R-:W-:-:S03]  /*6c60*/  FADD.FTZ R159, -R207, R165 ;  /* 0x000000a5cf9f7221 */ /* 0x000fc60000010100 */
[C---:B------:R-:W-:Y:S01]  /*6c70*/  FMUL.FTZ R171, R206.reuse, R158 ;  /* 0x0000009eceab7220 */ /* 0x040fe20000410000 */
[----:B------:R-:W-:Y:S01]  /*6c80*/  FMUL.FTZ R161, R206, R159 ;  /* 0x0000009fcea17220 */ /* 0x000fe20000410000 */
[----:B------:R-:W-:-:S04]  /*6c90*/  IMAD.WIDE.U32 R162, R160, 0x10, R250 ;  /* 0x00000010a0a27825 */ /* 0x000fc800078e00fa */
[----:B------:R-:W-:Y:S01]  /*6ca0*/  FFMA.FTZ R158, R171, R191, R192 ;  /* 0x000000bfab9e7223 */ /* 0x000fe200000100c0 */
[----:B------:R-:W-:Y:S01]  /*6cb0*/  FFMA.FTZ R159, R161, R184, R185 ;  /* 0x000000b8a19f7223 */ /* 0x000fe200000100b9 */
[----:B------:R-:W-:-:S04]  /*6cc0*/  IMAD.WIDE.U32 R164, R160, 0x10, R248 ;  /* 0x00000010a0a47825 */ /* 0x000fc800078e00f8 */
[----:B------:R1:W-:Y:S01]  /*6cd0*/  STG.E.128 desc[UR6][R162.64], R156 ;  /* 0x0000009ca2007986 */ /* 0x0003e2000c101d06 */
[C---:B------:R-:W-:Y:S01]  /*6ce0*/  FADD.FTZ R185, -R207.reuse, R6 ;  /* 0x00000006cfb97221 */ /* 0x040fe20000010100 */
[C---:B------:R-:W-:Y:S01]  /*6cf0*/  FADD.FTZ R191, -R207.reuse, R9 ;  /* 0x00000009cfbf7221 */ /* 0x040fe20000010100 */
[----:B------:R-:W-:Y:S01]  /*6d00*/  FADD.FTZ R192, -R207, R8 ;  /* 0x00000008cfc07221 */ /* 0x000fe20000010100 */
[----:B-1----:R-:W-:Y:S01]  /*6d10*/  FFMA.FTZ R156, R173, R244, R64 ;  /* 0x000000f4ad9c7223 */ /* 0x002fe20000010040 */
[----:B------:R-:W-:Y:S01]  /*6d20*/  FFMA.FTZ R157, R172, R245, R65 ;  /* 0x000000f5ac9d7223 */ /* 0x000fe20000010041 */
[----:B------:R-:W-:Y:S01]  /*6d30*/  FFMA.FTZ R158, R171, R246, R66 ;  /* 0x000000f6ab9e7223 */ /* 0x000fe20000010042 */
[----:B------:R-:W-:Y:S01]  /*6d40*/  FFMA.FTZ R159, R161, R247, R67 ;  /* 0x000000f7a19f7223 */ /* 0x000fe20000010043 */
[----:B------:R-:W-:-:S04]  /*6d50*/  FADD.FTZ R171, -R207, R5 ;  /* 0x00000005cfab7221 */ /* 0x000fc80000010100 */
[----:B------:R1:W-:Y:S01]  /*6d60*/  STG.E.128 desc[UR6][R164.64], R156 ;  /* 0x0000009ca4007986 */ /* 0x0003e2000c101d06 */
[----:B------:R-:W-:Y:S01]  /*6d70*/  FADD.FTZ R172, -R207, R14 ;  /* 0x0000000ecfac7221 */ /* 0x000fe20000010100 */
[----:B------:R-:W-:-:S04]  /*6d80*/  IMAD.WIDE.U32 R162, R2, 0x10, R250 ;  /* 0x0000001002a27825 */ /* 0x000fc800078e00fa */
[C---:B------:R-:W-:Y:S01]  /*6d90*/  FADD.FTZ R14, -R207.reuse, R23 ;  /* 0x00000017cf0e7221 */ /* 0x040fe20000010100 */
[----:B------:R-:W-:Y:S01]  /*6da0*/  FADD.FTZ R23, -R207, R27 ;  /* 0x0000001bcf177221 */ /* 0x000fe20000010100 */
[----:B------:R-:W-:Y:S01]  /*6db0*/  FMUL.FTZ R11, R206, R171 ;  /* 0x000000abce0b7220 */ /* 0x000fe20000410000 */
[----:B------:R-:W-:-:S04]  /*6dc0*/  IMAD.WIDE.U32 R160, R2, 0x10, R248 ;  /* 0x0000001002a07825 */ /* 0x000fc800078e00f8 */
[C---:B------:R-:W-:Y:S01]  /*6dd0*/  FADD.FTZ R2, -R207.reuse, R15 ;  /* 0x0000000fcf027221 */ /* 0x040fe20000010100 */
[C---:B------:R-:W-:Y:S01]  /*6de0*/  FADD.FTZ R15, -R207.reuse, R24 ;  /* 0x00000018cf0f7221 */ /* 0x040fe20000010100 */
[----:B------:R-:W-:Y:S01]  /*6df0*/  FMUL.FTZ R27, R206, R185 ;  /* 0x000000b9ce1b7220 */ /* 0x000fe20000410000 */
[C---:B-1----:R-:W-:Y:S01]  /*6e00*/  FADD.FTZ R164, -R207.reuse, R3 ;  /* 0x00000003cfa47221 */ /* 0x042fe20000010100 */
[----:B------:R-:W-:-:S03]  /*6e10*/  FADD.FTZ R165, -R207, R4 ;  /* 0x00000004cfa57221 */ /* 0x000fc60000010100 */
[C---:B------:R-:W-:Y:S01]  /*6e20*/  FMUL.FTZ R9, R206.reuse, R164 ;  /* 0x000000a4ce097220 */ /* 0x040fe20000410000 */
[----:B------:R-:W-:Y:S01]  /*6e30*/  FMUL.FTZ R10, R206, R165 ;  /* 0x000000a5ce0a7220 */ /* 0x000fe20000410000 */
[C---:B------:R-:W-:Y:S01]  /*6e40*/  FADD.FTZ R3, -R207.reuse, R16 ;  /* 0x00000010cf037221 */ /* 0x040fe20000010100 */
[C---:B------:R-:W-:Y:S01]  /*6e50*/  FADD.FTZ R4, -R207.reuse, R18 ;  /* 0x00000012cf047221 */ /* 0x040fe20000010100 */
[----:B------:R-:W-:Y:S01]  /*6e60*/  FADD.FTZ R16, -R207, R25 ;  /* 0x00000019cf107221 */ /* 0x000fe20000010100 */
[----:B------:R-:W-:Y:S01]  /*6e70*/  FFMA.FTZ R24, R9, R236, R68 ;  /* 0x000000ec09187223 */ /* 0x000fe20000010044 */
[----:B------:R-:W-:Y:S01]  /*6e80*/  FADD.FTZ R18, -R207, R26 ;  /* 0x0000001acf127221 */ /* 0x000fe20000010100 */
[----:B------:R-:W-:Y:S01]  /*6e90*/  FFMA.FTZ R25, R10, R237, R69 ;  /* 0x000000ed0a197223 */ /* 0x000fe20000010045 */
[----:B------:R-:W-:Y:S01]  /*6ea0*/  FFMA.FTZ R26, R11, R238, R70 ;  /* 0x000000ee0b1a7223 */ /* 0x000fe20000010046 */
[C---:B------:R-:W-:Y:S01]  /*6eb0*/  FADD.FTZ R156, -R207.reuse, R167 ;  /* 0x000000a7cf9c7221 */ /* 0x040fe20000010100 */
[C---:B------:R-:W-:Y:S01]  /*6ec0*/  FADD.FTZ R167, -R207.reuse, R179 ;  /* 0x000000b3cfa77221 */ /* 0x040fe20000010100 */
[C---:B------:R-:W-:Y:S01]  /*6ed0*/  FADD.FTZ R179, -R207.reuse, R189 ;  /* 0x000000bdcfb37221 */ /* 0x040fe20000010100 */
[----:B------:R-:W-:-:S02]  /*6ee0*/  FADD.FTZ R189, -R207, R200 ;  /* 0x000000c8cfbd7221 */ /* 0x000fc40000010100 */
[----:B------:R-:W3:Y:S01]  /*6ef0*/  LDL R200, [R1+0x14c] ;  /* 0x00014c0001c87983 */ /* 0x000ee20000100800 */
[C---:B------:R-:W-:Y:S01]  /*6f00*/  FADD.FTZ R173, -R207.reuse, R13 ;  /* 0x0000000dcfad7221 */ /* 0x040fe20000010100 */
[C---:B------:R-:W-:Y:S01]  /*6f10*/  FADD.FTZ R13, -R207.reuse, R21 ;  /* 0x00000015cf0d7221 */ /* 0x040fe20000010100 */
[----:B------:R-:W-:Y:S01]  /*6f20*/  FADD.FTZ R159, -R207, R170 ;  /* 0x000000aacf9f7221 */ /* 0x000fe20000010100 */
[----:B------:R-:W-:-:S04]  /*6f30*/  IMAD.WIDE.U32 R164, R12, 0x10, R250 ;  /* 0x000000100ca47825 */ /* 0x000fc800078e00fa */
        /* <DEDUP_REMOVED lines=16> */
[----:B----4-:R-:W-:-:S03]  /*7040*/  FFMA.FTZ R8, R9, R240, R201 ;  /* 0x000000f009087223 */ /* 0x010fc600000100c9 */
[----:B------:R-:W4:Y:S01]  /*7050*/  LDL R201, [R1+0x138] ;  /* 0x0001380001c97983 */ /* 0x000f220000100800 */
[----:B--2---:R-:W-:Y:S01]  /*7060*/  FFMA.FTZ R9, R10, R241, R195 ;  /* 0x000000f10a097223 */ /* 0x004fe200000100c3 */
[----:B---3--:R-:W-:Y:S01]  /*7070*/  FFMA.FTZ R10, R11, R242, R194 ;  /* 0x000000f20b0a7223 */ /* 0x008fe200000100c2 */
[C---:B------:R-:W-:Y:S01]  /*7080*/  FFMA.FTZ R11, R27.reuse, R243, R193 ;  /* 0x000000f31b0b7223 */ /* 0x040fe200000100c1 */
[----:B------:R-:W-:-:S04]  /*7090*/  FFMA.FTZ R27, R27, R239, R71 ;  /* 0x000000ef1b1b7223 */ /* 0x000fc80000010047 */
[----:B------:R-:W-:Y:S04]  /*70a0*/  STG.E.128 desc[UR6][R162.64], R8 ;  /* 0x00000008a2007986 */ /* 0x000fe8000c101d06 */
[----:B------:R1:W-:Y:S01]  /*70b0*/  STG.E.128 desc[UR6][R160.64], R24 ;  /* 0x00000018a0007986 */ /* 0x0003e2000c101d06 */
[C---:B------:R-:W-:Y:S01]  /*70c0*/  FMUL.FTZ R195, R206.reuse, R13 ;  /* 0x0000000dcec37220 */ /* 0x040fe20000410000 */
[C---:B------:R-:W-:Y:S01]  /*70d0*/  FMUL.FTZ R194, R206.reuse, R14 ;  /* 0x0000000ecec27220 */ /* 0x040fe20000410000 */
[C---:B-1----:R-:W-:Y:S01]  /*70e0*/  FMUL.FTZ R24, R206.reuse, R192 ;  /* 0x000000c0ce187220 */ /* 0x042fe20000410000 */
[C---:B------:R-:W-:Y:S01]  /*70f0*/  FMUL.FTZ R25, R206.reuse, R191 ;  /* 0x000000bfce197220 */ /* 0x040fe20000410000 */
[----:B------:R-:W-:Y:S02]  /*7100*/  FMUL.FTZ R26, R206, R183 ;  /* 0x000000b7ce1a7220 */ /* 0x000fe40000410000 */
[----:B------:R-:W-:Y:S01]  /*7110*/  FFMA.FTZ R12, R24, R232, R209 ;  /* 0x000000e8180c7223 */ /* 0x000fe200000100d1 */
[----:B------:R-:W-:Y:S01]  /*7120*/  FFMA.FTZ R13, R25, R233, R208 ;  /* 0x000000e9190d7223 */ /* 0x000fe200000100d0 */
[----:B------:R-:W2:Y:S01]  /*7130*/  LDL R209, [R1+0x148] ;  /* 0x0001480001d17983 */ /* 0x000ea20000100800 */
[----:B------:R-:W-:Y:S01]  /*7140*/  FFMA.FTZ R14, R26, R234, R205 ;  /* 0x000000ea1a0e7223 */ /* 0x000fe200000100cd */
[----:B------:R-:W-:-:S02]  /*7150*/  FMUL.FTZ R160, R206, R173 ;  /* 0x000000adcea07220 */ /* 0x000fc40000410000 */
[----:B------:R-:W3:Y:S01]  /*7160*/  LDL R208, [R1+0x150] ;  /* 0x0001500001d07983 */ /* 0x000ee20000100800 */
[----:B------:R-:W-:-:S03]  /*7170*/  FMUL.FTZ R161, R206, R172 ;  /* 0x000000accea17220 */ /* 0x000fc60000410000 */
[----:B------:R-:W3:Y:S01]  /*7180*/  LDL R205, [R1+0x158] ;  /* 0x0001580001cd7983 */ /* 0x000ee20000100800 */
[C---:B------:R-:W-:Y:S01]  /*7190*/  FMUL.FTZ R172, R206.reuse, R23 ;  /* 0x00000017ceac7220 */ /* 0x040fe20000410000 */
[----:B------:R-:W-:Y:S01]  /*71a0*/  FMUL.FTZ R23, R206, R156 ;  /* 0x0000009cce177220 */ /* 0x000fe20000410000 */
[----:B------:R-:W-:Y:S02]  /*71b0*/  FFMA.FTZ R156, R160, R224, R203 ;  /* 0x000000e0a09c7223 */ /* 0x000fe400000100cb */
[----:B------:R-:W3:Y:S01]  /*71c0*/  LDL R203, [R1+0x164] ;  /* 0x0001640001cb7983 */ /* 0x000ee20000100800 */
[C---:B------:R-:W-:Y:S01]  /*71d0*/  FMUL.FTZ R27, R206.reuse, R182 ;  /* 0x000000b6ce1b7220 */ /* 0x040fe20000410000 */
        /* <DEDUP_REMOVED lines=8> */
[C---:B------:R-:W-:Y:S01]  /*7260*/  FMUL.FTZ R163, R206.reuse, R3 ;  /* 0x00000003cea37220 */ /* 0x040fe20000410000 */
[C---:B------:R-:W-:Y:S01]  /*7270*/  FMUL.FTZ R182, R206.reuse, R18 ;  /* 0x00000012ceb67220 */ /* 0x040fe20000410000 */
[C---:B------:R-:W-:Y:S01]  /*7280*/  FMUL.FTZ R18, R206.reuse, R159 ;  /* 0x0000009fce127220 */ /* 0x040fe20000410000 */
[----:B------:R-:W-:Y:S01]  /*7290*/  STG.E.128 desc[UR6][R28.64], R12 ;  /* 0x0000000c1c007986 */ /* 0x000fe2000c101d06 */
[C---:B------:R-:W-:Y:S01]  /*72a0*/  FMUL.FTZ R162, R206.reuse, R2 ;  /* 0x00000002cea27220 */ /* 0x040fe20000410000 */
[C---:B------:R-:W-:Y:S01]  /*72b0*/  FMUL.FTZ R7, R206.reuse, R184 ;  /* 0x000000b8ce077220 */ /* 0x040fe20000410000 */
[----:B------:R-:W-:Y:S01]  /*72c0*/  FMUL.FTZ R8, R206, R185 ;  /* 0x000000b9ce087220 */ /* 0x000fe20000410000 */
[----:B------:R-:W-:Y:S01]  /*72d0*/  FFMA.FTZ R159, R163, R227, R190 ;  /* 0x000000e3a39f7223 */ /* 0x000fe200000100be */
[----:B------:R1:W-:Y:S01]  /*72e0*/  STG.E.128 desc[UR6][R168.64], R24 ;  /* 0x00000018a8007986 */ /* 0x0003e2000c101d06 */
[----:B------:R-:W-:-:S04]  /*72f0*/  IMAD.WIDE.U32 R184, R22, 0x10, R250 ;  /* 0x0000001016b87825 */ /* 0x000fc800078e00fa */
[C---:B------:R-:W-:Y:S01]  /*7300*/  FMUL.FTZ R192, R206.reuse, R19 ;  /* 0x00000013cec07220 */ /* 0x040fe20000410000 */
[C---:B------:R-:W-:Y:S01]  /*7310*/  FMUL.FTZ R173, R206.reuse, R21 ;  /* 0x00000015cead7220 */ /* 0x040fe20000410000 */
[----:B------:R-:W-:Y:S01]  /*7320*/  FMUL.FTZ R198, R206, R4 ;  /* 0x00000004cec67220 */ /* 0x000fe20000410000 */
[----:B------:R-:W-:-:S04]  /*7330*/  IMAD.WIDE.U32 R190, R22, 0x10, R248 ;  /* 0x0000001016be7825 */ /* 0x000fc800078e00f8 */
[C---:B------:R-:W-:Y:S01]  /*7340*/  FMUL.FTZ R21, R206.reuse, R157 ;  /* 0x0000009dce157220 */ /* 0x040fe20000410000 */
[----:B------:R-:W3:Y:S01]  /*7350*/  LDL R22, [R1+0x18c] ;  /* 0x00018c0001167983 */ /* 0x000ee20000100800 */
[C---:B------:R-:W-:Y:S01]  /*7360*/  FMUL.FTZ R19, R206.reuse, R158 ;  /* 0x0000009ece137220 */ /* 0x040fe20000410000 */
[C---:B------:R-:W-:Y:S01]  /*7370*/  FFMA.FTZ R157, R161.reuse, R225, R202 ;  /* 0x000000e1a19d7223 */ /* 0x040fe200000100ca */
[C---:B------:R-:W-:Y:S01]  /*7380*/  FMUL.FTZ R197, R206.reuse, R5 ;  /* 0x00000005cec57220 */ /* 0x040fe20000410000 */
[----:B------:R-:W-:Y:S01]  /*7390*/  FMUL.FTZ R30, R206, R6 ;  /* 0x00000006ce1e7220 */ /* 0x000fe20000410000 */
[----:B------:R-:W-:Y:S01]  /*73a0*/  FFMA.FTZ R160, R160, R220, R76 ;  /* 0x000000dca0a07223 */ /* 0x000fe2000001004c */
[----:B------:R-:W-:Y:S01]  /*73b0*/  FFMA.FTZ R161, R161, R221, R77 ;  /* 0x000000dda1a17223 */ /* 0x000fe2000001004d */
[C---:B------:R-:W-:Y:S01]  /*73c0*/  FMUL.FTZ R183, R206.reuse, R16 ;  /* 0x00000010ceb77220 */ /* 0x040fe20000410000 */
[C---:B------:R-:W-:Y:S01]  /*73d0*/  FMUL.FTZ R187, R206.reuse, R20 ;  /* 0x00000014cebb7220 */ /* 0x040fe20000410000 */
[----:B------:R-:W-:Y:S01]  /*73e0*/  FMUL.FTZ R9, R206, R188 ;  /* 0x000000bcce097220 */ /* 0x000fe20000410000 */
[----:B------:R-:W3:Y:S01]  /*73f0*/  LDL R204, [R1+0x160] ;  /* 0x0001600001cc7983 */ /* 0x000ee20000100800 */
[----:B-1----:R-:W-:-:S03]  /*7400*/  FFMA.FTZ R27, R195, R219, R200 ;  /* 0x000000dbc31b7223 */ /* 0x002fc600000100c8 */
[----:B------:R-:W3:Y:S01]  /*7410*/  LDL R200, [R1+0x170] ;  /* 0x0001700001c87983 */ /* 0x000ee20000100800 */
[----:B------:R-:W-:Y:S01]  /*7420*/  FFMA.FTZ R163, R163, R223, R79 ;  /* 0x000000dfa3a37223 */ /* 0x000fe2000001004f */
[C---:B------:R-:W-:Y:S01]  /*7430*/  FMUL.FTZ R16, R206.reuse, R174 ;  /* 0x000000aece107220 */ /* 0x040fe20000410000 */
[C---:B------:R-:W-:Y:S01]  /*7440*/  FMUL.FTZ R4, R206.reuse, R175 ;  /* 0x000000afce047220 */ /* 0x040fe20000410000 */
[C---:B------:R-:W-:Y:S01]  /*7450*/  FMUL.FTZ R5, R206.reuse, R176 ;  /* 0x000000b0ce057220 */ /* 0x040fe20000410000 */
[C---:B------:R-:W-:Y:S01]  /*7460*/  FMUL.FTZ R2, R206.reuse, R177 ;  /* 0x000000b1ce027220 */ /* 0x040fe20000410000 */
[----:B------:R-:W3:Y:S01]  /*7470*/  LDL R202, [R1+0x168] ;  /* 0x0001680001ca7983 */ /* 0x000ee20000100800 */
[----:B------:R-:W-:Y:S01]  /*7480*/  FMUL.FTZ R20, R206, R189 ;  /* 0x000000bdce147220 */ /* 0x000fe20000410000 */
[----:B------:R-:W-:-:S04]  /*7490*/  IMAD.WIDE.U32 R174, R17, 0x10, R250 ;  /* 0x0000001011ae7825 */ /* 0x000fc800078e00fa */
[C---:B------:R-:W-:Y:S01]  /*74a0*/  FFMA.FTZ R24, R198.reuse, R216, R211 ;  /* 0x000000d8c6187223 */ /* 0x040fe200000100d3 */
[----:B------:R-:W-:Y:S01]  /*74b0*/  FFMA.FTZ R25, R197, R217, R210 ;  /* 0x000000d9c5197223 */ /* 0x000fe200000100d2 */
[----:B------:R-:W-:Y:S01]  /*74c0*/  FFMA.FTZ R28, R198, R212, R80 ;  /* 0x000000d4c61c7223 */ /* 0x000fe20000010050 */
[----:B------:R-:W-:-:S04]  /*74d0*/  IMAD.WIDE.U32 R12, R31, 0x10, R250 ;  /* 0x000000101f0c7825 */ /* 0x000fc800078e00fa */
[----:B------:R-:W-:Y:S01]  /*74e0*/  FFMA.FTZ R29, R197, R213, R81 ;  /* 0x000000d5c51d7223 */ /* 0x000fe20000010051 */
[----:B------:R-:W3:Y:S01]  /*74f0*/  LDL R198, [R1+0x178] ;  /* 0x0001780001c67983 */ /* 0x000ee20000100800 */
[----:B------:R-:W-:-:S04]  /*7500*/  IMAD.WIDE.U32 R176, R31, 0x10, R248 ;  /* 0x000000101fb07825 */ /* 0x000fc800078e00f8 */
[----:B------:R-:W-:Y:S01]  /*7510*/  FFMA.FTZ R31, R195, R215, R83 ;  /* 0x000000d7c31f7223 */ /* 0x000fe20000010053 */
[----:B------:R-:W3:Y:S01]  /*7520*/  LDL R197, [R1+0x17c] ;  /* 0x00017c0001c57983 */ /* 0x000ee20000100800 */
[----:B------:R-:W-:-:S04]  /*7530*/  IMAD.WIDE.U32 R188, R17, 0x10, R248 ;  /* 0x0000001011bc7825 */ /* 0x000fc800078e00f8 */
[C---:B------:R-:W-:Y:S01]  /*7540*/  FMUL.FTZ R6, R206.reuse, R178 ;  /* 0x000000b2ce067220 */ /* 0x040fe20000410000 */
[----:B------:R-:W3:Y:S01]  /*7550*/  LDL R195, [R1+0x180] ;  /* 0x0001800001c37983 */ /* 0x000ee20000100800 */
[C---:B------:R-:W-:Y:S01]  /*7560*/  FMUL.FTZ R10, R206.reuse, R179 ;  /* 0x000000b3ce0a7220 */ /* 0x040fe20000410000 */
[----:B------:R-:W-:Y:S01]  /*7570*/  FMUL.FTZ R11, R206, R181 ;  /* 0x000000b5ce0b7220 */ /* 0x000fe20000410000 */
[----:B------:R-:W-:Y:S01]  /*7580*/  IMAD.WIDE.U32 R178, R180, 0x10, R248 ;  /* 0x00000010b4b27825 */ /* 0x000fe200078e00f8 */
[----:B------:R-:W3:Y:S03]  /*7590*/  LDL R17, [R1+0x194] ;  /* 0x0001940001117983 */ /* 0x000ee60000100800 */
[----:B------:R-:W-:-:S04]  /*75a0*/  IMAD.WIDE.U32 R168, R186, 0x10, R250 ;  /* 0x00000010baa87825 */ /* 0x000fc800078e00fa */
[C---:B----4-:R-:W-:Y:S01]  /*75b0*/  FFMA.FTZ R158, R162.reuse, R226, R201 ;  /* 0x000000e2a29e7223 */ /* 0x050fe200000100c9 */
[----:B------:R-:W-:Y:S01]  /*75c0*/  FFMA.FTZ R162, R162, R222, R78 ;  /* 0x000000dea2a27223 */ /* 0x000fe2000001004e */
[----:B------:R-:W4:Y:S04]  /*75d0*/  LDL R201, [R1+0x16c] ;  /* 0x00016c0001c97983 */ /* 0x000f280000100800 */
[----:B------:R1:W-:Y:S04]  /*75e0*/  STG.E.128 desc[UR6][R164.64], R156 ;  /* 0x0000009ca4007986 */ /* 0x0003e8000c101d06 */
[----:B------:R0:W-:Y:S01]  /*75f0*/  STG.E.128 desc[UR6][R170.64], R160 ;  /* 0x000000a0aa007986 */ /* 0x0001e2000c101d06 */
[----:B-1----:R-:W-:Y:S01]  /*7600*/  FFMA.FTZ R159, R182, R155, R199 ;  /* 0x0000009bb69f7223 */ /* 0x002fe200000100c7 */
[----:B------:R-:W-:-:S02]  /*7610*/  FFMA.FTZ R157, R193, R153, R207 ;  /* 0x00000099c19d7223 */ /* 0x000fc400000100cf */
[----:B------:R-:W4:Y:S01]  /*7620*/  LDL R199, [R1+0x174] ;  /* 0x0001740001c77983 */ /* 0x000f220000100800 */
[----:B0-----:R-:W-:Y:S01]  /*7630*/  FFMA.FTZ R160, R194, R128, R84 ;  /* 0x00000080c2a07223 */ /* 0x001fe20000010054 */
[----:B------:R-:W-:Y:S01]  /*7640*/  FFMA.FTZ R161, R193, R129, R85 ;  /* 0x00000081c1a17223 */ /* 0x000fe20000010055 */
[----:B------:R-:W-:Y:S01]  /*7650*/  FFMA.FTZ R162, R183, R130, R86 ;  /* 0x00000082b7a27223 */ /* 0x000fe20000010056 */
[----:B------:R-:W-:Y:S01]  /*7660*/  FFMA.FTZ R163, R182, R131, R87 ;  /* 0x00000083b6a37223 */ /* 0x000fe20000010057 */
[----:B------:R-:W4:Y:S01]  /*7670*/  LDL R193, [R1+0x188] ;  /* 0x0001880001c17983 */ /* 0x000f220000100800 */
[----:B------:R-:W-:-:S04]  /*7680*/  IMAD.WIDE.U32 R164, R180, 0x10, R250 ;  /* 0x00000010b4a47825 */ /* 0x000fc800078e00fa */
[C---:B--2---:R-:W-:Y:S01]  /*7690*/  FFMA.FTZ R26, R30.reuse, R218, R209 ;  /* 0x000000da1e1a7223 */ /* 0x044fe200000100d1 */
[----:B------:R-:W-:Y:S01]  /*76a0*/  FFMA.FTZ R30, R30, R214, R82 ;  /* 0x000000d61e1e7223 */ /* 0x000fe20000010052 */
[----:B---3--:R-:W-:-:S03]  /*76b0*/  FFMA.FTZ R156, R194, R152, R208 ;  /* 0x00000098c29c7223 */ /* 0x008fc600000100d0 */
[----:B------:R0:W-:Y:S01]  /*76c0*/  STG.E.128 desc[UR6][R174.64], R24 ;  /* 0x00000018ae007986 */ /* 0x0001e2000c101d06 */
[----:B------:R-:W-:-:S03]  /*76d0*/  FFMA.FTZ R158, R183, R154, R205 ;  /* 0x0000009ab79e7223 */ /* 0x000fc600000100cd */
[----:B------:R1:W-:Y:S01]  /*76e0*/  STG.E.128 desc[UR6][R188.64], R28 ;  /* 0x0000001cbc007986 */ /* 0x0003e2000c101d06 */
[----:B------:R-:W-:-:S03]  /*76f0*/  IMAD.WIDE.U32 R180, R186, 0x10, R248 ;  /* 0x00000010bab47825 */ /* 0x000fc600078e00f8 */
[----:B------:R-:W2:Y:S04]  /*7700*/  LDL R194, [R1+0x184] ;  /* 0x0001840001c27983 */ /* 0x000ea80000100800 */
[----:B------:R-:W-:Y:S04]  /*7710*/  STG.E.128 desc[UR6][R184.64], R156 ;  /* 0x0000009cb8007986 */ /* 0x000fe8000c101d06 */
[----:B------:R3:W-:Y:S01]  /*7720*/  STG.E.128 desc[UR6][R190.64], R160 ;  /* 0x000000a0be007986 */ /* 0x0007e2000c101d06 */
[----:B0-----:R-:W-:-:S03]  /*7730*/  FFMA.FTZ R25, R187, R149, R203 ;  /* 0x00000095bb197223 */ /* 0x001fc600000100cb */
[----:B------:R-:W2:Y:S01]  /*7740*/  LDL R186, [R1+0x1a4] ;  /* 0x0001a40001ba7983 */ /* 0x000ea20000100800 */
[----:B-1----:R-:W-:-:S03]  /*7750*/  FFMA.FTZ R29, R187, R125, R89 ;  /* 0x0000007dbb1d7223 */ /* 0x002fc60000010059 */
[----:B------:R-:W2:Y:S04]  /*7760*/  LDL R189, [R1+0x198] ;  /* 0x0001980001bd7983 */ /* 0x000ea80000100800 */
[----:B------:R-:W2:Y:S04]  /*7770*/  LDL R188, [R1+0x19c] ;  /* 0x00019c0001bc7983 */ /* 0x000ea80000100800 */
[----:B------:R-:W2:Y:S04]  /*7780*/  LDL R187, [R1+0x1a0] ;  /* 0x0001a00001bb7983 */ /* 0x000ea80000100800 */
[----:B---3--:R-:W3:Y:S04]  /*7790*/  LDL R190, [R1+0x190] ;  /* 0x0001900001be7983 */ /* 0x008ee80000100800 */
[----:B------:R-:W3:Y:S04]  /*77a0*/  LDL R185, [R1+0x1a8] ;  /* 0x0001a80001b97983 */ /* 0x000ee80000100800 */
[----:B------:R-:W3:Y:S01]  /*77b0*/  LDL R184, [R1+0x1ac] ;  /* 0x0001ac0001b87983 */ /* 0x000ee20000100800 */
[----:B------:R-:W-:Y:S01]  /*77c0*/  FFMA.FTZ R160, R23, R120, R92 ;  /* 0x0000007817a07223 */ /* 0x000fe2000001005c */
[----:B------:R-:W-:Y:S01]  /*77d0*/  FFMA.FTZ R175, R5, R143, R22 ;  /* 0x0000008f05af7223 */ /* 0x000fe20000010016 */
[----:B------:R-:W-:-:S02]  /*77e0*/  FFMA.FTZ R156, R23, R144, R200 ;  /* 0x00000090179c7223 */ /* 0x000fc400000100c8 */
[----:B------:R-:W0:Y:S01]  /*77f0*/  LDC.64 R22, c[0x0][0x380] ;  /* 0x0000e000ff167b82 */ /* 0x000e220000000a00 */
[C---:B------:R-:W-:Y:S01]  /*7800*/  FFMA.FTZ R24, R192.reuse, R148, R204 ;  /* 0x00000094c0187223 */ /* 0x040fe200000100cc */
[----:B------:R-:W-:Y:S01]  /*7810*/  FFMA.FTZ R28, R192, R124, R88 ;  /* 0x0000007cc01c7223 */ /* 0x000fe20000010058 */
[C---:B------:R-:W-:Y:S01]  /*7820*/  FFMA.FTZ R30, R173.reuse, R126, R90 ;  /* 0x0000007ead1e7223 */ /* 0x040fe2000001005a */
[----:B------:R-:W-:Y:S01]  /*7830*/  FFMA.FTZ R26, R173, R150, R202 ;  /* 0x00000096ad1a7223 */ /* 0x000fe200000100ca */
[----:B------:R-:W-:Y:S01]  /*7840*/  FFMA.FTZ R31, R172, R127, R91 ;  /* 0x0000007fac1f7223 */ /* 0x000fe2000001005b */
[----:B------:R-:W-:-:S04]  /*7850*/  IMAD.WIDE.U32 R14, R166, 0x10, R250 ;  /* 0x00000010a60e7825 */ /* 0x000fc800078e00fa */
[----:B------:R-:W-:Y:S01]  /*7860*/  FMUL.FTZ R3, R206, R167 ;  /* 0x000000a7ce037220 */ /* 0x000fe20000410000 */
[----:B------:R-:W1:Y:S01]  /*7870*/  S2R R252, SR_TID.X ;  /* 0x0000000000fc7919 */ /* 0x000e620000002100 */
[----:B------:R-:W-:Y:S01]  /*7880*/  FFMA.FTZ R158, R19, R146, R198 ;  /* 0x00000092139e7223 */ /* 0x000fe200000100c6 */
[----:B------:R-:W-:Y:S01]  /*7890*/  FFMA.FTZ R159, R18, R147, R197 ;  /* 0x00000093129f7223 */ /* 0x000fe200000100c5 */
[----:B------:R-:W-:-:S04]  /*78a0*/  IMAD.WIDE.U32 R166, R166, 0x10, R248 ;  /* 0x00000010a6a67825 */ /* 0x000fc800078e00f8 */
[----:B------:R-:W-:Y:S01]  /*78b0*/  FFMA.FTZ R161, R21, R121, R93 ;  /* 0x0000007915a17223 */ /* 0x000fe2000001005d */
[----:B------:R-:W-:Y:S01]  /*78c0*/  FFMA.FTZ R162, R19, R122, R94 ;  /* 0x0000007a13a27223 */ /* 0x000fe2000001005e */
[----:B------:R-:W-:Y:S01]  /*78d0*/  FFMA.FTZ R163, R18, R123, R95 ;  /* 0x0000007b12a37223 */ /* 0x000fe2000001005f */
[----:B------:R-:W-:-:S04]  /*78e0*/  IMAD.WIDE.U32 R170, R196, 0x10, R250 ;  /* 0x00000010c4aa7825 */ /* 0x000fc800078e00fa */
[----:B------:R-:W-:Y:S01]  /*78f0*/  FFMA.FTZ R17, R6, R137, R17 ;  /* 0x0000008906117223 */ /* 0x000fe20000010011 */
[----:B------:R-:W-:Y:S01]  /*7900*/  IMAD.WIDE.U32 R182, R196, 0x10, R248 ;  /* 0x00000010c4b67825 */ /* 0x000fe200078e00f8 */
[----:B0-----:R-:W-:-:S04]  /*7910*/  LEA R0, R22, R0, 0x2 ;  /* 0x0000000016007211 */ /* 0x001fc800078e10ff */
[----:B------:R-:W-:Y:S02]  /*7920*/  ISETP.GE.AND P2, PT, R0, R23, PT ;  /* 0x000000170000720c */ /* 0x000fe40003f46270 */
[----:B-1----:R-:W-:Y:S01]  /*7930*/  LOP3.LUT R252, R252, 0x1f, RZ, 0xc0, !PT ;  /* 0x0000001ffcfc7812 */ /* 0x002fe200078ec0ff */
[----:B----4-:R-:W-:Y:S01]  /*7940*/  FFMA.FTZ R27, R172, R151, R201 ;  /* 0x00000097ac1b7223 */ /* 0x010fe200000100c9 */
[----:B------:R-:W-:-:S04]  /*7950*/  FFMA.FTZ R172, R3, R140, R195 ;  /* 0x0000008c03ac7223 */ /* 0x000fc800000100c3 */
[----:B------:R0:W-:Y:S04]  /*7960*/  STG.E.128 desc[UR6][R12.64], R24 ;  /* 0x000000180c007986 */ /* 0x0001e8000c101d06 */
[----:B------:R1:W-:Y:S01]  /*7970*/  STG.E.128 desc[UR6][R176.64], R28 ;  /* 0x0000001cb0007986 */ /* 0x0003e2000c101d06 */
[----:B------:R-:W-:Y:S01]  /*7980*/  FFMA.FTZ R157, R21, R145, R199 ;  /* 0x00000091159d7223 */ /* 0x000fe200000100c7 */
[----:B0-----:R-:W-:Y:S01]  /*7990*/  FFMA.FTZ R12, R3, R116, R96 ;  /* 0x00000074030c7223 */ /* 0x001fe20000010060 */
[----:B------:R-:W-:-:S03]  /*79a0*/  FFMA.FTZ R13, R16, R117, R97 ;  /* 0x00000075100d7223 */ /* 0x000fc60000010061 */
[----:B------:R0:W-:Y:S01]  /*79b0*/  STG.E.128 desc[UR6][R14.64], R156 ;  /* 0x0000009c0e007986 */ /* 0x0001e2000c101d06 */
[----:B------:R-:W-:Y:S01]  /*79c0*/  FFMA.FTZ R174, R4, R142, R193 ;  /* 0x0000008e04ae7223 */ /* 0x000fe200000100c1 */
[----:B------:R-:W-:Y:S01]  /*79d0*/  FFMA.FTZ R24, R2, R112, R100 ;  /* 0x0000007002187223 */ /* 0x000fe20000010064 */
[----:B------:R-:W-:Y:S01]  /*79e0*/  FFMA.FTZ R25, R6, R113, R101 ;  /* 0x0000007106197223 */ /* 0x000fe20000010065 */
[----:B------:R-:W-:Y:S01]  /*79f0*/  FFMA.FTZ R26, R10, R114, R102 ;  /* 0x000000720a1a7223 */ /* 0x000fe20000010066 */
[----:B------:R-:W-:Y:S01]  /*7a00*/  FFMA.FTZ R27, R11, R115, R103 ;  /* 0x000000730b1b7223 */ /* 0x000fe20000010067 */
[----:B-1----:R-:W-:Y:S01]  /*7a10*/  FFMA.FTZ R28, R7, R108, R104 ;  /* 0x0000006c071c7223 */ /* 0x002fe20000010068 */
[----:B------:R1:W-:Y:S01]  /*7a20*/  STG.E.128 desc[UR6][R166.64], R160 ;  /* 0x000000a0a6007986 */ /* 0x0003e2000c101d06 */
[----:B------:R-:W-:Y:S01]  /*7a30*/  FFMA.FTZ R29, R8, R109, R105 ;  /* 0x0000006d081d7223 */ /* 0x000fe20000010069 */
[----:B------:R-:W-:Y:S01]  /*7a40*/  FFMA.FTZ R30, R9, R110, R106 ;  /* 0x0000006e091e7223 */ /* 0x000fe2000001006a */
[----:B------:R-:W-:Y:S01]  /*7a50*/  FFMA.FTZ R31, R20, R111, R107 ;  /* 0x0000006f141f7223 */ /* 0x000fe2000001006b */
[----:B0-----:R-:W-:Y:S01]  /*7a60*/  FFMA.FTZ R14, R4, R118, R98 ;  /* 0x00000076040e7223 */ /* 0x001fe20000010062 */
[----:B------:R-:W-:Y:S01]  /*7a70*/  FFMA.FTZ R15, R5, R119, R99 ;  /* 0x00000077050f7223 */ /* 0x000fe20000010063 */
[----:B--2---:R-:W-:-:S05]  /*7a80*/  FFMA.FTZ R173, R16, R141, R194 ;  /* 0x0000008d10ad7223 */ /* 0x004fca00000100c2 */
[----:B------:R1:W-:Y:S04]  /*7a90*/  STG.E.128 desc[UR6][R164.64], R172 ;  /* 0x000000aca4007986 */ /* 0x0003e8000c101d06 */
[----:B------:R1:W-:Y:S01]  /*7aa0*/  STG.E.128 desc[UR6][R178.64], R12 ;  /* 0x0000000cb2007986 */ /* 0x0003e2000c101d06 */
[----:B------:R-:W-:Y:S01]  /*7ab0*/  FFMA.FTZ R5, R8, R133, R186 ;  /* 0x0000008508057223 */ /* 0x000fe200000100ba */
[----:B------:R-:W-:Y:S01]  /*7ac0*/  FFMA.FTZ R18, R10, R138, R189 ;  /* 0x0000008a0a127223 */ /* 0x000fe200000100bd */
[----:B------:R-:W-:Y:S01]  /*7ad0*/  FFMA.FTZ R19, R11, R139, R188 ;  /* 0x0000008b0b137223 */ /* 0x000fe200000100bc */
[----:B------:R-:W-:Y:S01]  /*7ae0*/  FFMA.FTZ R4, R7, R132, R187 ;  /* 0x0000008407047223 */ /* 0x000fe200000100bb */
[----:B---3--:R-:W-:Y:S01]  /*7af0*/  FFMA.FTZ R16, R2, R136, R190 ;  /* 0x0000008802107223 */ /* 0x008fe200000100be */
[----:B------:R-:W-:-:S04]  /*7b00*/  FFMA.FTZ R6, R9, R134, R185 ;  /* 0x0000008609067223 */ /* 0x000fc800000100b9 */
[----:B------:R1:W-:Y:S01]  /*7b10*/  STG.E.128 desc[UR6][R168.64], R16 ;  /* 0x00000010a8007986 */ /* 0x0003e2000c101d06 */
[----:B------:R-:W-:-:S03]  /*7b20*/  FFMA.FTZ R7, R20, R135, R184 ;  /* 0x0000008714077223 */ /* 0x000fc600000100b8 */
[----:B------:R1:W-:Y:S04]  /*7b30*/  STG.E.128 desc[UR6][R180.64], R24 ;  /* 0x00000018b4007986 */ /* 0x0003e8000c101d06 */
[----:B------:R1:W-:Y:S04]  /*7b40*/  STG.E.128 desc[UR6][R170.64], R4 ;  /* 0x00000004aa007986 */ /* 0x0003e8000c101d06 */
[----:B------:R1:W-:Y:S01]  /*7b50*/  STG.E.128 desc[UR6][R182.64], R28 ;  /* 0x0000001cb6007986 */ /* 0x0003e2000c101d06 */
[----:B------:R-:W-:Y:S05]  /*7b60*/  @!P2 BRA `(.L_x_39439) ;  /* 0xffffffa40088a947 */ /* 0x000fea000383ffff */
[----:B------:R-:W-:Y:S05]  /*7b70*/  EXIT ;  /* 0x000000000000794d */ /* 0x000fea0003800000 */
.L_x_39438:
        /* <DEDUP_REMOVED lines=8> */
.L_x_39441:
[----:B------:R-:W-:Y:S05]  /*7c00*/  BSYNC B0 ;  /* 0x0000000000007941 */ /* 0x000fea0003800000 */
.L_x_39440:
        /* <DEDUP_REMOVED lines=9> */
.L_x_39442:
[----:B------:R-:W-:Y:S02]  /*7ca0*/  HFMA2 R158, -RZ, RZ, 0, 2.384185791015625e-07 ;  /* 0x00000004ff9e7431 */ /* 0x000fe400000001ff */
[----:B------:R-:W-:Y:S01]  /*7cb0*/  FADD.FTZ R159, R159, R156 ;  /* 0x0000009c9f9f7221 */ /* 0x000fe20000010000 */
[----:B------:R-:W-:-:S04]  /*7cc0*/  MOV R156, 0xffffffff ;  /* 0xffffffff009c7802 */ /* 0x000fc80000000f00 */
[----:B------:R-:W-:-:S07]  /*7cd0*/  MOV R207, R159 ;  /* 0x0000009f00cf7202 */ /* 0x000fce0000000f00 */
[----:B------:R-:W-:Y:S05]  /*7ce0*/  WARPSYNC.COLLECTIVE R156, `(.L_x_39443) ;  /* 0x000000009c087348 */ /* 0x000fea0003c00000 */
[----:B------:R0:W1:Y:S02]  /*7cf0*/  SHFL.BFLY P3, R156, R207, R158, R157 ;  /* 0x0c00009ecf9c7389 */ /* 0x000064000006009d */
[----:B01----:R-:W-:Y:S05]  /*7d00*/  ENDCOLLECTIVE ;  /* 0x000000000000791b */ /* 0x003fea0003800000 */
.L_x_39443:
[----:B------:R-:W-:Y:S02]  /*7d10*/  HFMA2 R158, -RZ, RZ, 0, 4.76837158203125e-07 ;  /* 0x00000008ff9e7431 */ /* 0x000fe400000001ff */
[----:B------:R-:W-:Y:S01]  /*7d20*/  FADD.FTZ R159, R159, R156 ;  /* 0x0000009c9f9f7221 */ /* 0x000fe20000010000 */
[----:B------:R-:W-:-:S04]  /*7d30*/  MOV R156, 0xffffffff ;  /* 0xffffffff009c7802 */ /* 0x000fc80000000f00 */
[----:B------:R-:W-:-:S07]  /*7d40*/  MOV R207, R159 ;  /* 0x0000009f00cf7202 */ /* 0x000fce0000000f00 */
[----:B------:R-:W-:Y:S05]  /*7d50*/  WARPSYNC.COLLECTIVE R156, `(.L_x_39444) ;  /* 0x000000009c087348 */ /* 0x000fea0003c00000 */
[----:B------:R0:W1:Y:S02]  /*7d60*/  SHFL.BFLY P3, R156, R207, R158, R157 ;  /* 0x0c00009ecf9c7389 */ /* 0x000064000006009d */
[----:B01----:R-:W-:Y:S05]  /*7d70*/  ENDCOLLECTIVE ;  /* 0x000000000000791b */ /* 0x003fea0003800000 */
.L_x_39444:
[----:B------:R-:W-:Y:S02]  /*7d80*/  HFMA2 R158, -RZ, RZ, 0, 9.5367431640625e-07 ;  /* 0x00000010ff9e7431 */ /* 0x000fe400000001ff */
[----:B------:R-:W-:Y:S01]  /*7d90*/  FADD.FTZ R159, R159, R156 ;  /* 0x0000009c9f9f7221 */ /* 0x000fe20000010000 */
[----:B------:R-:W-:-:S04]  /*7da0*/  MOV R156, 0xffffffff ;  /* 0xffffffff009c7802 */ /* 0x000fc80000000f00 */
[----:B------:R-:W-:-:S07]  /*7db0*/  MOV R207, R159 ;  /* 0x0000009f00cf7202 */ /* 0x000fce0000000f00 */
[----:B------:R-:W-:Y:S05]  /*7dc0*/  WARPSYNC.COLLECTIVE R156, `(.L_x_39445) ;  /* 0x000000009c087348 */ /* 0x000fea0003c00000 */
[----:B------:R0:W1:Y:S02]  /*7dd0*/  SHFL.BFLY P3, R156, R207, R158, R157 ;  /* 0x0c00009ecf9c7389 */ /* 0x000064000006009d */
[----:B01----:R-:W-:Y:S05]  /*7de0*/  ENDCOLLECTIVE ;  /* 0x000000000000791b */ /* 0x003fea0003800000 */
.L_x_39445:
        /* <DEDUP_REMOVED lines=137> */
.L_x_39446:
[----:B------:R-:W-:Y:S02]  /*8680*/  HFMA2 R158, -RZ, RZ, 0, 1.1920928955078125e-07 ;  /* 0x00000002ff9e7431 */ /* 0x000fe400000001ff */
[----:B------:R-:W-:Y:S01]  /*8690*/  FADD.FTZ R206, R206, R156 ;  /* 0x0000009ccece7221 */ /* 0x000fe20000010000 */
[----:B------:R-:W-:-:S04]  /*86a0*/  MOV R156, 0xffffffff ;  /* 0xffffffff009c7802 */ /* 0x000fc80000000f00 */
[----:B------:R-:W-:-:S07]  /*86b0*/  MOV R207, R206 ;  /* 0x000000ce00cf7202 */ /* 0x000fce0000000f00 */
[----:B------:R-:W-:Y:S05]  /*86c0*/  WARPSYNC.COLLECTIVE R156, `(.L_x_39447) ;  /* 0x000000009c087348 */ /* 0x000fea0003c00000 */
[----:B------:R0:W1:Y:S02]  /*86d0*/  SHFL.BFLY P3, R156, R207, R158, R157 ;  /* 0x0c00009ecf9c7389 */ /* 0x000064000006009d */
[----:B01----:R-:W-:Y:S05]  /*86e0*/  ENDCOLLECTIVE ;  /* 0x000000000000791b */ /* 0x003fea0003800000 */
.L_x_39447:
[----:B------:R-:W-:Y:S02]  /*86f0*/  HFMA2 R158, -RZ, RZ, 0, 2.384185791015625e-07 ;  /* 0x00000004ff9e7431 */ /* 0x000fe400000001ff */
[----:B------:R-:W-:Y:S01]  /*8700*/  FADD.FTZ R206, R206, R156 ;  /* 0x0000009ccece7221 */ /* 0x000fe20000010000 */
[----:B------:R-:W-:-:S04]  /*8710*/  MOV R156, 0xffffffff ;  /* 0xffffffff009c7802 */ /* 0x000fc80000000f00 */
[----:B------:R-:W-:-:S07]  /*8720*/  MOV R207, R206 ;  /* 0x000000ce00cf7202 */ /* 0x000fce0000000f00 */
[----:B------:R-:W-:Y:S05]  /*8730*/  WARPSYNC.COLLECTIVE R156, `(.L_x_39448) ;  /* 0x000000009c087348 */ /* 0x000fea0003c00000 */
[----:B------:R0:W1:Y:S02]  /*8740*/  SHFL.BFLY P3, R156, R207, R158, R157 ;  /* 0x0c00009ecf9c7389 */ /* 0x000064000006009d */
[----:B01----:R-:W-:Y:S05]  /*8750*/  ENDCOLLECTIVE ;  /* 0x000000000000791b */ /* 0x003fea0003800000 */
.L_x_39448:
[----:B------:R-:W-:Y:S02]  /*8760*/  HFMA2 R158, -RZ, RZ, 0, 4.76837158203125e-07 ;  /* 0x00000008ff9e7431 */ /* 0x000fe400000001ff */
[----:B------:R-:W-:Y:S01]  /*8770*/  FADD.FTZ R206, R206, R156 ;  /* 0x0000009ccece7221 */ /* 0x000fe20000010000 */
[----:B------:R-:W-:-:S04]  /*8780*/  MOV R156, 0xffffffff ;  /* 0xffffffff009c7802 */ /* 0x000fc80000000f00 */
[----:B------:R-:W-:-:S07]  /*8790*/  MOV R207, R206 ;  /* 0x000000ce00cf7202 */ /* 0x000fce0000000f00 */
[----:B------:R-:W-:Y:S05]  /*87a0*/  WARPSYNC.COLLECTIVE R156, `(.L_x_39449) ;  /* 0x000000009c087348 */ /* 0x000fea0003c00000 */
[----:B------:R0:W1:Y:S02]  /*87b0*/  SHFL.BFLY P3, R156, R207, R158, R157 ;  /* 0x0c00009ecf9c7389 */ /* 0x000064000006009d */
[----:B01----:R-:W-:Y:S05]  /*87c0*/  ENDCOLLECTIVE ;  /* 0x000000000000791b */ /* 0x003fea0003800000 */
.L_x_39449:
[----:B------:R-:W-:Y:S02]  /*87d0*/  HFMA2 R158, -RZ, RZ, 0, 9.5367431640625e-07 ;  /* 0x00000010ff9e7431 */ /* 0x000fe400000001ff */
[----:B------:R-:W-:Y:S01]  /*87e0*/  FADD.FTZ R206, R206, R156 ;  /* 0x0000009ccece7221 */ /* 0x000fe20000010000 */
[----:B------:R-:W-:-:S04]  /*87f0*/  MOV R156, 0xffffffff ;  /* 0xffffffff009c7802 */ /* 0x000fc80000000f00 */
[----:B------:R-:W-:-:S07]  /*8800*/  MOV R207, R206 ;  /* 0x000000ce00cf7202 */ /* 0x000fce0000000f00 */
[----:B------:R-:W-:Y:S05]  /*8810*/  WARPSYNC.COLLECTIVE R156, `(.L_x_39450) ;  /* 0x000000009c087348 */ /* 0x000fea0003c00000 */
[----:B------:R0:W1:Y:S02]  /*8820*/  SHFL.BFLY P3, R156, R207, R158, R157 ;  /* 0x0c00009ecf9c7389 */ /* 0x000064000006009d */
[----:B01----:R-:W-:Y:S05]  /*8830*/  ENDCOLLECTIVE ;  /* 0x000000000000791b */ /* 0x003fea0003800000 */
.L_x_39450:
[----:B------:R-:W-:Y:S05]  /*8840*/  BRA `(.L_x_39451) ;  /* 0xffffffd400b87947 */ /* 0x000fea000383ffff */
.L_x_39452:
        /* <DEDUP_REMOVED lines=11> */
.L_x_43925:


//--------------------- .text._ZN10layer_norm31ln_parallel_residual_fwd_kernelINS_13Kernel_traitsIfffffjLj2048ELj1ELj4ELj1ELj16ENS_18Kernel_traits_baseILj2048EfffffjLj128EEEEELb0ELb1ELb0EEEvNS_9FwdParamsE --------------------------
	.section	.text._ZN10layer_norm31ln_parallel_residual_fwd_kernelINS_13Kernel_traitsIfffffjLj2048ELj1ELj4ELj1ELj16ENS_18Kernel_traits_baseILj2048EfffffjLj128EEEEELb0ELb1ELb0EEEvNS_9FwdParamsE,"ax",@progbits
	.align	128
        .global         _ZN10layer_norm31ln_parallel_residual_fwd_kernelINS_13Kernel_traitsIfffffjLj2048ELj1ELj4ELj1ELj16ENS_18Kernel_traits_baseILj2048EfffffjLj128EEEEELb0ELb1ELb0EEEvNS_9FwdParamsE
        .type           _ZN10layer_norm31ln_parallel_residual_fwd_kernelINS_13Kernel_traitsIfffffjLj2048ELj1ELj4ELj1ELj16ENS_18Kernel_traits_baseILj2048EfffffjLj128EEEEELb0ELb1ELb0EEEvNS_9FwdParamsE,@function
        .size           _ZN10layer_norm31ln_parallel_residual_fwd_kernelINS_13Kernel_traitsIfffffjLj2048ELj1ELj4ELj1ELj16ENS_18Kernel_traits_baseILj2048EfffffjLj128EEEEELb0ELb1ELb0EEEvNS_9FwdParamsE,(.L_x_43926 - _ZN10layer_norm31ln_parallel_residual_fwd_kernelINS_13Kernel_traitsIfffffjLj2048ELj1ELj4ELj1ELj16ENS_18Kernel_traits_baseILj2048EfffffjLj128EEEEELb0ELb1ELb0EEEvNS_9FwdParamsE)
        .other          _ZN10layer_norm31ln_parallel_residual_fwd_kernelINS_13Kernel_traitsIfffffjLj2048ELj1ELj4ELj1ELj16ENS_18Kernel_traits_baseILj2048EfffffjLj128EEEEELb0ELb1ELb0EEEvNS_9FwdParamsE,@"STO_CUDA_ENTRY STV_DEFAULT"
_ZN10layer_norm31ln_parallel_residual_fwd_kernelINS_13Kernel_traitsIfffffjLj2048ELj1ELj4ELj1ELj16ENS_18Kernel_traits_baseILj2048EfffffjLj128EEEEELb0ELb1ELb0EEEvNS_9FwdParamsE:
.text._ZN10layer_norm31ln_parallel_residual_fwd_kernelINS_13Kernel_traitsIfffffjLj2048ELj1ELj4ELj1ELj16ENS_18Kernel_traits_baseILj2048EfffffjLj128EEEEELb0ELb1ELb0EEEvNS_9FwdParamsE:
        /* <DEDUP_REMOVED lines=29> */
[----:B0-----:R-:W-:Y:S01]  /*01d0*/  @P5 IMAD.WIDE.U32 R2, R0, 0x10, R2 ;  /* 0x0000001000025825 */ /* 0x001fe200078e0002 */
[----:B------:R-:W-:-:S04]  /*01e0*/  ISETP.GE.U32.AND P0, PT, R210, 0xe0, PT ;  /* 0x000000e0d200780c */ /* 0x000fc80003f06070 */
[----:B------:R-:W5:Y:S02]  /*01f0*/  @P5 LDG.E.128 R100, desc[UR6][R2.64] ;  /* 0x0000000602645981 */ /* 0x000f64000c1e1d00 */
[----:B------:R-:W0:Y:S01]  /*0200*/  @P2 LDC.64 R10, c[0x0][0x3d0] ;  /* 0x0000f400ff0a2b82 */ /* 0x000e220000000a00 */
[C---:B-1----:R-:W-:Y:S01]  /*0210*/  @P5 IMAD.WIDE.U32 R4, R0.reuse, 0x10, R4 ;  /* 0x0000001000045825 */ /* 0x042fe200078e0004 */
[----:B------:R-:W-:-:S04]  /*0220*/  @P5 LOP3.LUT R0, R0, 0x20, RZ, 0xfc, !PT ;  /* 0x0000002000005812 */ /* 0x000fc800078efcff */
[----:B------:R-:W5:Y:S02]  /*0230*/  @P5 LDG.E.128 R96, desc[UR6][R4.64] ;  /* 0x0000000604605981 */ /* 0x000f64000c1e1d00 */
[----:B------:R-:W1:Y:S01]  /*0240*/  @P2 LDC.64 R12, c[0x0][0x438] ;  /* 0x00010e00ff0c2b82 */ /* 0x000e620000000a00 */
[----:B--2---:R-:W-:-:S05]  /*0250*/  @P1 IMAD.WIDE.U32 R6, R0, 0x10, R6 ;  /* 0x0000001000061825 */ /* 0x004fca00078e0006 */
[----:B------:R2:W5:Y:S02]  /*0260*/  @P1 LDG.E.128 R164, desc[UR6][R6.64] ;  /* 0x0000000606a41981 */ /* 0x000564000c1e1d00 */
[----:B------:R-:W4:Y:S01]  /*0270*/  @P3 LDC.64 R14, c[0x0][0x3d0] ;  /* 0x0000f400ff0e3b82 */ /* 0x000f220000000a00 */
[C---:B---3--:R-:W-:Y:S01]  /*0280*/  @P1 IMAD.WIDE.U32 R8, R0.reuse, 0x10, R8 ;  /* 0x0000001000081825 */ /* 0x048fe200078e0008 */
[----:B------:R-:W-:-:S04]  /*0290*/  @P1 IADD3 R0, PT, PT, R0, 0x20, RZ ;  /* 0x0000002000001810 */ /* 0x000fc80007ffe0ff */
[----:B------:R3:W5:Y:S02]  /*02a0*/  @P1 LDG.E.128 R160, desc[UR6][R8.64] ;  /* 0x0000000608a01981 */ /* 0x000764000c1e1d00 */
[----:B------:R-:W3:Y:S01]  /*02b0*/  @P3 LDC.64 R16, c[0x0][0x438] ;  /* 0x00010e00ff103b82 */ /* 0x000ee20000000a00 */
[----:B------:R-:W-:Y:S01]  /*02c0*/  ISETP.GE.U32.AND P1, PT, R210, 0x100, PT ;  /* 0x00000100d200780c */ /* 0x000fe20003f26070 */
[----:B0-----:R-:W-:-:S05]  /*02d0*/  @P2 IMAD.WIDE.U32 R10, R0, 0x10, R10 ;  /* 0x00000010000a2825 */ /* 0x001fca00078e000a */
[----:B------:R0:W5:Y:S01]  /*02e0*/  @P2 LDG.E.128 R156, desc[UR6][R10.64] ;  /* 0x000000060a9c2981 */ /* 0x000162000c1e1d00 */
[----:B------:R-:W0:Y:S01]  /*02f0*/  @P4 LDC.64 R18, c[0x0][0x3d0] ;  /* 0x0000f400ff124b82 */ /* 0x000e220000000a00 */
[----:B-1----:R-:W-:-:S07]  /*0300*/  @P2 IMAD.WIDE.U32 R12, R0, 0x10, R12 ;  /* 0x00000010000c2825 */ /* 0x002fce00078e000c */
[----:B------:R-:W1:Y:S01]  /*0310*/  @P4 LDC.64 R20, c[0x0][0x438] ;  /* 0x00010e00ff144b82 */ /* 0x000e620000000a00 */
[----:B------:R1:W5:Y:S01]  /*0320*/  @P2 LDG.E.128 R152, desc[UR6][R12.64] ;  /* 0x000000060c982981 */ /* 0x000362000c1e1d00 */
[----:B------:R-:W-:-:S06]  /*0330*/  @P2 IADD3 R0, PT, PT, R0, 0x20, RZ ;  /* 0x0000002000002810 */ /* 0x000fcc0007ffe0ff */
[----:B------:R-:W1:Y:S01]  /*0340*/  @P6 LDC.64 R22, c[0x0][0x3d0] ;  /* 0x0000f400ff166b82 */ /* 0x000e620000000a00 */
[----:B------:R-:W-:-:S07]  /*0350*/  ISETP.GE.U32.AND P2, PT, R210, 0x120, PT ;  /* 0x00000120d200780c */ /* 0x000fce0003f46070 */
[----:B------:R-:W1:Y:S01]  /*0360*/  @P6 LDC.64 R24, c[0x0][0x438] ;  /* 0x00010e00ff186b82 */ /* 0x000e620000000a00 */
[----:B----4-:R-:W-:-:S07]  /*0370*/  @P3 IMAD.WIDE.U32 R14, R0, 0x10, R14 ;  /* 0x00000010000e3825 */ /* 0x010fce00078e000e */
[----:B--2---:R-:W2:Y:S01]  /*0380*/  @P0 LDC.64 R6, c[0x0][0x3d0] ;  /* 0x0000f400ff060b82 */ /* 0x004ea20000000a00 */
[----:B---3--:R-:W-:-:S07]  /*0390*/  @P3 IMAD.WIDE.U32 R16, R0, 0x10, R16 ;  /* 0x0000001000103825 */ /* 0x008fce00078e0010 */
[----:B------:R-:W3:Y:S01]  /*03a0*/  @P0 LDC.64 R8, c[0x0][0x438] ;  /* 0x00010e00ff080b82 */ /* 0x000ee20000000a00 */
[----:B------:R-:W-:Y:S01]  /*03b0*/  @P3 IADD3 R0, PT, PT, R0, 0x20, RZ ;  /* 0x0000002000003810 */ /* 0x000fe20007ffe0ff */
[----:B------:R4:W5:Y:S04]  /*03c0*/  @P3 LDG.E.128 R148, desc[UR6][R14.64] ;  /* 0x000000060e943981 */ /* 0x000968000c1e1d00 */
[----:B------:R3:W5:Y:S02]  /*03d0*/  @P3 LDG.E.128 R144, desc[UR6][R16.64] ;  /* 0x0000000610903981 */ /* 0x000764000c1e1d00 */
[----:B------:R-:W3:Y:S01]  /*03e0*/  @P1 LDC.64 R26, c[0x0][0x3d0] ;  /* 0x0000f400ff1a1b82 */ /* 0x000ee20000000a00 */
[----:B0-----:R-:W-:Y:S01]  /*03f0*/  @P4 IMAD.WIDE.U32 R18, R0, 0x10, R18 ;  /* 0x0000001000124825 */ /* 0x001fe200078e0012 */
[----:B------:R-:W-:-:S06]  /*0400*/  ISETP.GE.U32.AND P3, PT, R210, 0x140, PT ;  /* 0x00000140d200780c */ /* 0x000fcc0003f66070 */
[----:B------:R-:W0:Y:S01]  /*0410*/  @P1 LDC.64 R28, c[0x0][0x438] ;  /* 0x00010e00ff1c1b82 */ /* 0x000e220000000a00 */
[C---:B-1----:R-:W-:Y:S01]  /*0420*/  @P4 IMAD.WIDE.U32 R20, R0.reuse, 0x10, R20 ;  /* 0x0000001000144825 */ /* 0x042fe200078e0014 */
[----:B------:R-:W-:Y:S01]  /*0430*/  @P4 IADD3 R0, PT, PT, R0, 0x20, RZ ;  /* 0x0000002000004810 */ /* 0x000fe20007ffe0ff */
[----:B------:R1:W5:Y:S04]  /*0440*/  @P4 LDG.E.128 R140, desc[UR6][R18.64] ;  /* 0x00000006128c4981 */ /* 0x000368000c1e1d00 */
[----:B------:R-:W5:Y:S01]  /*0450*/  @P4 LDG.E.128 R136, desc[UR6][R20.64] ;  /* 0x0000000614884981 */ /* 0x000f62000c1e1d00 */
[----:B------:R-:W1:Y:S01]  /*0460*/  @P2 LDC.64 R10, c[0x0][0x3d0] ;  /* 0x0000f400ff0a2b82 */ /* 0x000e620000000a00 */
[----:B------:R-:W-:Y:S01]  /*0470*/  @P6 IMAD.WIDE.U32 R22, R0, 0x10, R22 ;  /* 0x0000001000166825 */ /* 0x000fe200078e0016 */
[----:B------:R-:W-:-:S06]  /*0480*/  ISETP.GE.U32.AND P4, PT, R210, 0x160, PT ;  /* 0x00000160d200780c */ /* 0x000fcc0003f86070 */
[----:B------:R-:W1:Y:S01]  /*0490*/  @P2 LDC.64 R12, c[0x0][0x438] ;  /* 0x00010e00ff0c2b82 */ /* 0x000e620000000a00 */
[C---:B------:R-:W-:Y:S01]  /*04a0*/  @P6 IMAD.WIDE.U32 R24, R0.reuse, 0x10, R24 ;  /* 0x0000001000186825 */ /* 0x040fe200078e0018 */
[----:B------:R-:W-:Y:S01]  /*04b0*/  @P6 IADD3 R0, PT, PT, R0, 0x20, RZ ;  /* 0x0000002000006810 */ /* 0x000fe20007ffe0ff */
[----:B------:R-:W5:Y:S04]  /*04c0*/  @P6 LDG.E.128 R132, desc[UR6][R22.64] ;  /* 0x0000000616846981 */ /* 0x000f68000c1e1d00 */
[----:B------:R-:W5:Y:S01]  /*04d0*/  @P6 LDG.E.128 R128, desc[UR6][R24.64] ;  /* 0x0000000618806981 */ /* 0x000f62000c1e1d00 */
[----:B--2---:R-:W-:Y:S01]  /*04e0*/  @P0 IMAD.WIDE.U32 R6, R0, 0x10, R6 ;  /* 0x0000001000060825 */ /* 0x004fe200078e0006 */
[----:B------:R-:W-:Y:S01]  /*04f0*/  ISETP.GE.U32.AND P6, PT, R210, 0x180, PT ;  /* 0x00000180d200780c */ /* 0x000fe20003fc6070 */
[----:B----4-:R-:W2:Y:S02]  /*0500*/  @P3 LDC.64 R14, c[0x0][0x3d0] ;  /* 0x0000f400ff0e3b82 */ /* 0x010ea40000000a00 */
[C---:B---3--:R-:W-:Y:S01]  /*0510*/  @P0 IMAD.WIDE.U32 R8, R0.reuse, 0x10, R8 ;  /* 0x0000001000080825 */ /* 0x048fe200078e0008 */
[----:B------:R-:W-:Y:S01]  /*0520*/  @P0 IADD3 R0, PT, PT, R0, 0x20, RZ ;  /* 0x0000002000000810 */ /* 0x000fe20007ffe0ff */
[----:B------:R3:W5:Y:S04]  /*0530*/  @P0 LDG.E.128 R124, desc[UR6][R6.64] ;  /* 0x00000006067c0981 */ /* 0x000768000c1e1d00 */
[----:B------:R-:W4:Y:S01]  /*0540*/  @P3 LDC.64 R16, c[0x0][0x438] ;  /* 0x00010e00ff103b82 */ /* 0x000f220000000a00 */
[----:B------:R3:W5:Y:S01]  /*0550*/  @P0 LDG.E.128 R120, desc[UR6][R8.64] ;  /* 0x0000000608780981 */ /* 0x000762000c1e1d00 */
[----:B------:R-:W-:Y:S01]  /*0560*/  @P1 IMAD.WIDE.U32 R26, R0, 0x10, R26 ;  /* 0x00000010001a1825 */ /* 0x000fe200078e001a */
[----:B------:R-:W-:-:S03]  /*0570*/  ISETP.GE.U32.AND P0, PT, R210, 0x1a0, PT ;  /* 0x000001a0d200780c */ /* 0x000fc60003f06070 */
[C---:B0-----:R-:W-:Y:S01]  /*0580*/  @P1 IMAD.WIDE.U32 R28, R0.reuse, 0x10, R28 ;  /* 0x00000010001c1825 */ /* 0x041fe200078e001c */
[----:B------:R-:W-:Y:S01]  /*0590*/  @P1 IADD3 R0, PT, PT, R0, 0x20, RZ ;  /* 0x0000002000001810 */ /* 0x000fe20007ffe0ff */
[----:B-1----:R-:W0:Y:S01]  /*05a0*/  @P4 LDC.64 R18, c[0x0][0x3d0] ;  /* 0x0000f400ff124b82 */ /* 0x002e220000000a00 */
[----:B------:R1:W5:Y:S07]  /*05b0*/  @P1 LDG.E.128 R116, desc[UR6][R26.64] ;  /* 0x000000061a741981 */ /* 0x00036e000c1e1d00 */
[----:B---3--:R-:W3:Y:S01]  /*05c0*/  @P4 LDC.64 R6, c[0x0][0x438] ;  /* 0x00010e00ff064b82 */ /* 0x008ee20000000a00 */
[----:B------:R0:W5:Y:S01]  /*05d0*/  @P1 LDG.E.128 R112, desc[UR6][R28.64] ;  /* 0x000000061c701981 */ /* 0x000162000c1e1d00 */
[----:B------:R-:W-:Y:S01]  /*05e0*/  ISETP.GE.U32.AND P1, PT, R210, 0x1c0, PT ;  /* 0x000001c0d200780c */ /* 0x000fe20003f26070 */
[----:B------:R-:W-:-:S04]  /*05f0*/  @P2 IMAD.WIDE.U32 R10, R0, 0x10, R10 ;  /* 0x00000010000a2825 */ /* 0x000fc800078e000a */
[C---:B------:R-:W-:Y:S01]  /*0600*/  @P2 IMAD.WIDE.U32 R12, R0.reuse, 0x10, R12 ;  /* 0x00000010000c2825 */ /* 0x040fe200078e000c */
[----:B------:R-:W3:Y:S01]  /*0610*/  @P6 LDC.64 R20, c[0x0][0x3d0] ;  /* 0x0000f400ff146b82 */ /* 0x000ee20000000a00 */
[----:B------:R3:W5:Y:S01]  /*0620*/  @P2 LDG.E.128 R108, desc[UR6][R10.64] ;  /* 0x000000060a6c2981 */ /* 0x000762000c1e1d00 */
[----:B------:R-:W-:-:S03]  /*0630*/  @P2 IADD3 R0, PT, PT, R0, 0x20, RZ ;  /* 0x0000002000002810 */ /* 0x000fc60007ffe0ff */
[----:B------:R3:W5:Y:S03]  /*0640*/  @P2 LDG.E.128 R104, desc[UR6][R12.64] ;  /* 0x000000060c682981 */ /* 0x000766000c1e1d00 */
[----:B------:R-:W3:Y:S01]  /*0650*/  @P6 LDC.64 R8, c[0x0][0x438] ;  /* 0x00010e00ff086b82 */ /* 0x000ee20000000a00 */
[----:B------:R-:W-:Y:S01]  /*0660*/  ISETP.GE.U32.AND P2, PT, R210, 0x1e0, PT ;  /* 0x000001e0d200780c */ /* 0x000fe20003f46070 */
[----:B--2---:R-:W-:-:S06]  /*0670*/  @P3 IMAD.WIDE.U32 R14, R0, 0x10, R14 ;  /* 0x00000010000e3825 */ /* 0x004fcc00078e000e */
[----:B------:R-:W2:Y:S01]  /*0680*/  @P0 LDC.64 R22, c[0x0][0x3d0] ;  /* 0x0000f400ff160b82 */ /* 0x000ea20000000a00 */
[----:B----4-:R-:W-:-:S07]  /*0690*/  @P3 IMAD.WIDE.U32 R16, R0, 0x10, R16 ;  /* 0x0000001000103825 */ /* 0x010fce00078e0010 */
[----:B------:R-:W4:Y:S01]  /*06a0*/  @P0 LDC.64 R24, c[0x0][0x438] ;  /* 0x00010e00ff180b82 */ /* 0x000f220000000a00 */
[----:B------:R-:W-:Y:S01]  /*06b0*/  @P3 IADD3 R0, PT, PT, R0, 0x20, RZ ;  /* 0x0000002000003810 */ /* 0x000fe20007ffe0ff */
[----:B------:R2:W5:Y:S06]  /*06c0*/  @P3 LDG.E.128 R92, desc[UR6][R14.64] ;  /* 0x000000060e5c3981 */ /* 0x00056c000c1e1d00 */
[----:B-1----:R-:W1:Y:S01]  /*06d0*/  @P1 LDC.64 R26, c[0x0][0x3d0] ;  /* 0x0000f400ff1a1b82 */ /* 0x002e620000000a00 */
[C---:B0-----:R-:W-:Y:S01]  /*06e0*/  @P4 IMAD.WIDE.U32 R18, R0.reuse, 0x10, R18 ;  /* 0x0000001000124825 */ /* 0x041fe200078e0012 */
[----:B------:R0:W5:Y:S06]  /*06f0*/  @P3 LDG.E.128 R88, desc[UR6][R16.64] ;  /* 0x0000000610583981 */ /* 0x00016c000c1e1d00 */
[----:B------:R-:W0:Y:S01]  /*0700*/  @P1 LDC.64 R28, c[0x0][0x438] ;  /* 0x00010e00ff1c1b82 */ /* 0x000e220000000a00 */
[C---:B---3--:R-:W-:Y:S01]  /*0710*/  @P4 IMAD.WIDE.U32 R6, R0.reuse, 0x10, R6 ;  /* 0x0000001000064825 */ /* 0x048fe200078e0006 */
[----:B------:R-:W-:Y:S01]  /*0720*/  @P4 IADD3 R0, PT, PT, R0, 0x20, RZ ;  /* 0x0000002000004810 */ /* 0x000fe20007ffe0ff */
[----:B------:R3:W5:Y:S05]  /*0730*/  @P4 LDG.E.128 R84, desc[UR6][R18.64] ;  /* 0x0000000612544981 */ /* 0x00076a000c1e1d00 */
[----:B------:R-:W3:Y:S01]  /*0740*/  @P2 LDC.64 R10, c[0x0][0x3d0] ;  /* 0x0000f400ff0a2b82 */ /* 0x000ee20000000a00 */
[C---:B------:R-:W-:Y:S01]  /*0750*/  @P6 IMAD.WIDE.U32 R20, R0.reuse, 0x10, R20 ;  /* 0x0000001000146825 */ /* 0x040fe200078e0014 */
[----:B------:R0:W5:Y:S06]  /*0760*/  @P4 LDG.E.128 R80, desc[UR6][R6.64] ;  /* 0x0000000606504981 */ /* 0x00016c000c1e1d00 */
[----:B------:R-:W3:Y:S01]  /*0770*/  @P2 LDC.64 R12, c[0x0][0x438] ;  /* 0x00010e00ff0c2b82 */ /* 0x000ee20000000a00 */
[C---:B------:R-:W-:Y:S01]  /*0780*/  @P6 IMAD.WIDE.U32 R8, R0.reuse, 0x10, R8 ;  /* 0x0000001000086825 */ /* 0x040fe200078e0008 */
[----:B------:R-:W-:Y:S01]  /*0790*/  @P6 IADD3 R0, PT, PT, R0, 0x20, RZ ;  /* 0x0000002000006810 */ /* 0x000fe20007ffe0ff */
[----:B------:R0:W5:Y:S04]  /*07a0*/  @P6 LDG.E.128 R76, desc[UR6][R20.64] ;  /* 0x00000006144c6981 */ /* 0x000168000c1e1d00 */
[C---:B--2---:R-:W-:Y:S01]  /*07b0*/  @P0 IMAD.WIDE.U32 R22, R0.reuse, 0x10, R22 ;  /* 0x0000001000160825 */ /* 0x044fe200078e0016 */
[----:B------:R2:W5:Y:S03]  /*07c0*/  @P6 LDG.E.128 R72, desc[UR6][R8.64] ;  /* 0x0000000608486981 */ /* 0x000566000c1e1d00 */
[C---:B----4-:R-:W-:Y:S01]  /*07d0*/  @P0 IMAD.WIDE.U32 R24, R0.reuse, 0x10, R24 ;  /* 0x0000001000180825 */ /* 0x050fe200078e0018 */
[----:B------:R-:W-:Y:S01]  /*07e0*/  @P0 IADD3 R0, PT, PT, R0, 0x20, RZ ;  /* 0x0000002000000810 */ /* 0x000fe20007ffe0ff */
[----:B------:R2:W5:Y:S04]  /*07f0*/  @P0 LDG.E.128 R68, desc[UR6][R22.64] ;  /* 0x0000000616440981 */ /* 0x000568000c1e1d00 */
[C---:B-1----:R-:W-:Y:S01]  /*0800*/  @P1 IMAD.WIDE.U32 R26, R0.reuse, 0x10, R26 ;  /* 0x00000010001a1825 */ /* 0x042fe200078e001a */
[----:B------:R2:W5:Y:S03]  /*0810*/  @P0 LDG.E.128 R64, desc[UR6][R24.64] ;  /* 0x0000000618400981 */ /* 0x000566000c1e1d00 */
[C---:B0-----:R-:W-:Y:S01]  /*0820*/  @P1 IMAD.WIDE.U32 R28, R0.reuse, 0x10, R28 ;  /* 0x00000010001c1825 */ /* 0x041fe200078e001c */
[----:B------:R-:W-:Y:S01]  /*0830*/  @P1 IADD3 R0, PT, PT, R0, 0x20, RZ ;  /* 0x0000002000001810 */ /* 0x000fe20007ffe0ff */
[----:B------:R2:W5:Y:S04]  /*0840*/  @P1 LDG.E.128 R60, desc[UR6][R26.64] ;  /* 0x000000061a3c1981 */ /* 0x000568000c1e1d00 */
[C---:B---3--:R-:W-:Y:S01]  /*0850*/  @P2 IMAD.WIDE.U32 R10, R0.reuse, 0x10, R10 ;  /* 0x00000010000a2825 */ /* 0x048fe200078e000a */
[----:B------:R2:W5:Y:S03]  /*0860*/  @P1 LDG.E.128 R56, desc[UR6][R28.64] ;  /* 0x000000061c381981 */ /* 0x000566000c1e1d00 */
[----:B------:R-:W-:Y:S01]  /*0870*/  @P2 IMAD.WIDE.U32 R12, R0, 0x10, R12 ;  /* 0x00000010000c2825 */ /* 0x000fe200078e000c */
[----:B------:R2:W5:Y:S04]  /*0880*/  @P2 LDG.E.128 R52, desc[UR6][R10.64] ;  /* 0x000000060a342981 */ /* 0x000568000c1e1d00 */
[----:B------:R2:W5:Y:S01]  /*0890*/  @P2 LDG.E.128 R48, desc[UR6][R12.64] ;  /* 0x000000060c302981 */ /* 0x000562000c1e1d00 */
[----:B------:R-:W-:-:S02]  /*08a0*/  ISETP.GE.U32.AND P0, PT, R210, 0x200, PT ;  /* 0x00000200d200780c */ /* 0x000fc40003f06070 */
[----:B------:R-:W-:-:S11]  /*08b0*/  @P2 IADD3 R0, PT, PT, R0, 0x20, RZ ;  /* 0x0000002000002810 */ /* 0x000fd60007ffe0ff */
[----:B--2---:R-:W-:Y:S05]  /*08c0*/  @!P0 BRA `(.L_x_39455) ;  /* 0x0000000400d88947 */ /* 0x004fea0003800000 */
[----:B------:R-:W0:Y:S08]  /*08d0*/  LDC.64 R44, c[0x0][0x438] ;  /* 0x00010e00ff2c7b82 */ /* 0x000e300000000a00 */
[----:B------:R-:W1:Y:S01]  /*08e0*/  LDC.64 R40, c[0x0][0x3d0] ;  /* 0x0000f400ff287b82 */ /* 0x000e620000000a00 */
[----:B0-----:R-:W-:-:S06]  /*08f0*/  IMAD.WIDE.U32 R44, R0, 0x10, R44 ;  /* 0x00000010002c7825 */ /* 0x001fcc00078e002c */
[----:B------:R-:W5:Y:S01]  /*0900*/  LDG.E.128 R44, desc[UR6][R44.64] ;  /* 0x000000062c2c7981 */ /* 0x000f62000c1e1d00 */
[----:B-1----:R-:W-:-:S06]  /*0910*/  IMAD.WIDE.U32 R40, R0, 0x10, R40 ;  /* 0x0000001000287825 */ /* 0x002fcc00078e0028 */
[----:B------:R-:W5:Y:S01]  /*0920*/  LDG.E.128 R40, desc[UR6][R40.64] ;  /* 0x0000000628287981 */ /* 0x000f62000c1e1d00 */
[----:B------:R-:W-:Y:S05]  /*0930*/  BRA `(.L_x_39455) ;  /* 0x0000000400bc7947 */ /* 0x000fea0003800000 */
.L_x_39454:
        /* <DEDUP_REMOVED lines=13> */
[----:B------:R-:W5:Y:S01]  /*0a10*/  @P5 LDG.E.128 R100, desc[UR6][R4.64] ;  /* 0x0000000604645981 */ /* 0x000f62000c1e1d00 */
[C---:B-1----:R-:W-:Y:S01]  /*0a20*/  @P2 IMAD.WIDE.U32 R6, R0.reuse, 0x10, R6 ;  /* 0x0000001000062825 */ /* 0x042fe200078e0006 */
[----:B------:R-:W-:Y:S01]  /*0a30*/  @P2 IADD3 R0, PT, PT, R0, 0x20, RZ ;  /* 0x0000002000002810 */ /* 0x000fe20007ffe0ff */
[----:B------:R-:W0:Y:S03]  /*0a40*/  @P6 LDC.64 R2, c[0x0][0x3d0] ;  /* 0x0000f400ff026b82 */ /* 0x000e260000000a00 */
[----:B------:R1:W5:Y:S01]  /*0a50*/  @P2 LDG.E.128 R164, desc[UR6][R6.64] ;  /* 0x0000000606a42981 */ /* 0x000362000c1e1d00 */
[----:B------:R-:W-:Y:S01]  /*0a60*/  ISETP.GE.U32.AND P2, PT, R210, 0x100, PT ;  /* 0x00000100d200780c */ /* 0x000fe20003f46070 */
[----:B--2---:R-:W-:-:S03]  /*0a70*/  @P3 IMAD.WIDE.U32 R8, R0, 0x10, R8 ;  /* 0x0000001000083825 */ /* 0x004fc600078e0008 */
[----:B------:R-:W2:Y:S01]  /*0a80*/  @P0 LDC.64 R12, c[0x0][0x3d0] ;  /* 0x0000f400ff0c0b82 */ /* 0x000ea20000000a00 */
[----:B------:R-:W-:Y:S01]  /*0a90*/  @P3 IADD3 R0, PT, PT, R0, 0x20, RZ ;  /* 0x0000002000003810 */ /* 0x000fe20007ffe0ff */
[----:B------:R4:W5:Y:S01]  /*0aa0*/  @P3 LDG.E.128 R156, desc[UR6][R8.64] ;  /* 0x00000006089c3981 */ /* 0x000962000c1e1d00 */
[----:B------:R-:W-:-:S05]  /*0ab0*/  ISETP.GE.U32.AND P3, PT, R210, 0x120, PT ;  /* 0x00000120d200780c */ /* 0x000fca0003f66070 */
[----:B------:R-:W4:Y:S01]  /*0ac0*/  @P1 LDC.64 R14, c[0x0][0x3d0] ;  /* 0x0000f400ff0e1b82 */ /* 0x000f220000000a00 */
[C---:B---3--:R-:W-:Y:S01]  /*0ad0*/  @P4 IMAD.WIDE.U32 R10, R0.reuse, 0x10, R10 ;  /* 0x00000010000a4825 */ /* 0x048fe200078e000a */
[----:B------:R-:W-:-:S04]  /*0ae0*/  @P4 IADD3 R0, PT, PT, R0, 0x20, RZ ;  /* 0x0000002000004810 */ /* 0x000fc80007ffe0ff */
[----:B------:R-:W5:Y:S02]  /*0af0*/  @P4 LDG.E.128 R148, desc[UR6][R10.64] ;  /* 0x000000060a944981 */ /* 0x000f64000c1e1d00 */
[----:B------:R-:W3:Y:S01]  /*0b00*/  @P2 LDC.64 R16, c[0x0][0x3d0] ;  /* 0x0000f400ff102b82 */ /* 0x000ee20000000a00 */
[----:B------:R-:W-:Y:S01]  /*0b10*/  ISETP.GE.U32.AND P4, PT, R210, 0x140, PT ;  /* 0x00000140d200780c */ /* 0x000fe20003f86070 */
[C---:B0-----:R-:W-:Y:S01]  /*0b20*/  @P6 IMAD.WIDE.U32 R2, R0.reuse, 0x10, R2 ;  /* 0x0000001000026825 */ /* 0x041fe200078e0002 */
[----:B------:R-:W-:-:S04]  /*0b30*/  @P6 IADD3 R0, PT, PT, R0, 0x20, RZ ;  /* 0x0000002000006810 */ /* 0x000fc80007ffe0ff */
[----:B------:R0:W5:Y:S01]  /*0b40*/  @P6 LDG.E.128 R140, desc[UR6][R2.64] ;  /* 0x00000006028c6981 */ /* 0x000162000c1e1d00 */
[----:B-1----:R-:W1:Y:S01]  /*0b50*/  @P3 LDC.64 R6, c[0x0][0x3d0] ;  /* 0x0000f400ff063b82 */ /* 0x002e620000000a00 */
[C---:B--2---:R-:W-:Y:S01]  /*0b60*/  @P0 IMAD.WIDE.U32 R12, R0.reuse, 0x10, R12 ;  /* 0x00000010000c0825 */ /* 0x044fe200078e000c */
[----:B------:R-:W-:Y:S02]  /*0b70*/  @P0 IADD3 R0, PT, PT, R0, 0x20, RZ ;  /* 0x0000002000000810 */ /* 0x000fe40007ffe0ff */
[----:B------:R-:W-:Y:S02]  /*0b80*/  ISETP.GE.U32.AND P6, PT, R210, 0x160, PT ;  /* 0x00000160d200780c */ /* 0x000fe40003fc6070 */
[----:B------:R2:W5:Y:S02]  /*0b90*/  @P0 LDG.E.128 R132, desc[UR6][R12.64] ;  /* 0x000000060c840981 */ /* 0x000564000c1e1d00 */
[----:B----4-:R-:W4:Y:S01]  /*0ba0*/  @P4 LDC.64 R8, c[0x0][0x3d0] ;  /* 0x0000f400ff084b82 */ /* 0x010f220000000a00 */
[C---:B------:R-:W-:Y:S01]  /*0bb0*/  @P1 IMAD.WIDE.U32 R14, R0.reuse, 0x10, R14 ;  /* 0x00000010000e1825 */ /* 0x040fe200078e000e */
[----:B------:R-:W-:-:S02]  /*0bc0*/  @P1 IADD3 R0, PT, PT, R0, 0x20, RZ ;  /* 0x0000002000001810 */ /* 0x000fc40007ffe0ff */
[----:B------:R-:W-:Y:S02]  /*0bd0*/  ISETP.GE.U32.AND P0, PT, R210, 0x180, PT ;  /* 0x00000180d200780c */ /* 0x000fe40003f06070 */
[----:B------:R2:W5:Y:S01]  /*0be0*/  @P1 LDG.E.128 R124, desc[UR6][R14.64] ;  /* 0x000000060e7c1981 */ /* 0x000562000c1e1d00 */
[C---:B---3--:R-:W-:Y:S01]  /*0bf0*/  @P2 IMAD.WIDE.U32 R16, R0.reuse, 0x10, R16 ;  /* 0x0000001000102825 */ /* 0x048fe200078e0010 */
[----:B------:R-:W-:Y:S01]  /*0c00*/  @P2 IADD3 R0, PT, PT, R0, 0x20, RZ ;  /* 0x0000002000002810 */ /* 0x000fe20007ffe0ff */
[----:B0-----:R-:W0:Y:S01]  /*0c10*/  @P6 LDC.64 R2, c[0x0][0x3d0] ;  /* 0x0000f400ff026b82 */ /* 0x001e220000000a00 */
[----:B------:R-:W-:Y:S02]  /*0c20*/  ISETP.GE.U32.AND P1, PT, R210, 0x1a0, PT ;  /* 0x000001a0d200780c */ /* 0x000fe40003f26070 */
[----:B------:R-:W5:Y:S01]  /*0c30*/  @P2 LDG.E.128 R116, desc[UR6][R16.64] ;  /* 0x0000000610742981 */ /* 0x000f62000c1e1d00 */
[C---:B-1----:R-:W-:Y:S01]  /*0c40*/  @P3 IMAD.WIDE.U32 R6, R0.reuse, 0x10, R6 ;  /* 0x0000001000063825 */ /* 0x042fe200078e0006 */
[----:B------:R-:W-:-:S03]  /*0c50*/  @P3 IADD3 R0, PT, PT, R0, 0x20, RZ ;  /* 0x0000002000003810 */ /* 0x000fc60007ffe0ff */
[----:B------:R-:W1:Y:S01]  /*0c60*/  @P0 LDC.64 R10, c[0x0][0x3d0] ;  /* 0x0000f400ff0a0b82 */ /* 0x000e620000000a00 */
[----:B------:R0:W5:Y:S01]  /*0c70*/  @P3 LDG.E.128 R108, desc[UR6][R6.64] ;  /* 0x00000006066c3981 */ /* 0x000162000c1e1d00 */
[----:B------:R-:W-:Y:S01]  /*0c80*/  ISETP.GE.U32.AND P3, PT, R210, 0x1c0, PT ;  /* 0x000001c0d200780c */ /* 0x000fe20003f66070 */
[----:B----4-:R-:W-:Y:S01]  /*0c90*/  @P4 IMAD.WIDE.U32 R8, R0, 0x10, R8 ;  /* 0x0000001000084825 */ /* 0x010fe200078e0008 */
[----:B------:R-:W-:-:S04]  /*0ca0*/  ISETP.GE.U32.AND P2, PT, R210, 0x1e0, PT ;  /* 0x000001e0d200780c */ /* 0x000fc80003f46070 */
[----:B--2---:R-:W2:Y:S01]  /*0cb0*/  @P1 LDC.64 R12, c[0x0][0x3d0] ;  /* 0x0000f400ff0c1b82 */ /* 0x004ea20000000a00 */
[----:B------:R-:W-:Y:S01]  /*0cc0*/  @P4 IADD3 R0, PT, PT, R0, 0x20, RZ ;  /* 0x0000002000004810 */ /* 0x000fe20007ffe0ff */
[----:B------:R3:W5:Y:S01]  /*0cd0*/  @P4 LDG.E.128 R92, desc[UR6][R8.64] ;  /* 0x00000006085c4981 */ /* 0x000762000c1e1d00 */
[----:B------:R-:W-:-:S05]  /*0ce0*/  ISETP.GE.U32.AND P4, PT, R210, 0x200, PT ;  /* 0x00000200d200780c */ /* 0x000fca0003f86070 */
[----:B------:R-:W4:Y:S01]  /*0cf0*/  @P3 LDC.64 R14, c[0x0][0x3d0] ;  /* 0x0000f400ff0e3b82 */ /* 0x000f220000000a00 */
[C---:B0-----:R-:W-:Y:S01]  /*0d00*/  @P6 IMAD.WIDE.U32 R6, R0.reuse, 0x10, R2 ;  /* 0x0000001000066825 */ /* 0x041fe200078e0002 */
[----:B------:R-:W-:-:S04]  /*0d10*/  @P6 IADD3 R0, PT, PT, R0, 0x20, RZ ;  /* 0x0000002000006810 */ /* 0x000fc80007ffe0ff */
[----:B------:R3:W5:Y:S02]  /*0d20*/  @P6 LDG.E.128 R84, desc[UR6][R6.64] ;  /* 0x0000000606546981 */ /* 0x000764000c1e1d00 */
[----:B------:R-:W0:Y:S01]  /*0d30*/  @P2 LDC.64 R16, c[0x0][0x3d0] ;  /* 0x0000f400ff102b82 */ /* 0x000e220000000a00 */
[C---:B-1----:R-:W-:Y:S01]  /*0d40*/  @P0 IMAD.WIDE.U32 R10, R0.reuse, 0x10, R10 ;  /* 0x00000010000a0825 */ /* 0x042fe200078e000a */
[----:B------:R-:W-:-:S04]  /*0d50*/  @P0 IADD3 R0, PT, PT, R0, 0x20, RZ ;  /* 0x0000002000000810 */ /* 0x000fc80007ffe0ff */
[----:B------:R3:W5:Y:S02]  /*0d60*/  @P0 LDG.E.128 R76, desc[UR6][R10.64] ;  /* 0x000000060a4c0981 */ /* 0x000764000c1e1d00 */
[----:B------:R-:W1:Y:S01]  /*0d70*/  @P4 LDC.64 R2, c[0x0][0x3d0] ;  /* 0x0000f400ff024b82 */ /* 0x000e620000000a00 */
[C---:B--2---:R-:W-:Y:S01]  /*0d80*/  @P1 IMAD.WIDE.U32 R12, R0.reuse, 0x10, R12 ;  /* 0x00000010000c1825 */ /* 0x044fe200078e000c */
[----:B------:R-:W-:-:S04]  /*0d90*/  @P1 IADD3 R0, PT, PT, R0, 0x20, RZ ;  /* 0x0000002000001810 */ /* 0x000fc80007ffe0ff */
[----:B------:R3:W5:Y:S01]  /*0da0*/  @P1 LDG.E.128 R68, desc[UR6][R12.64] ;  /* 0x000000060c441981 */ /* 0x000762000c1e1d00 */
[C---:B----4-:R-:W-:Y:S01]  /*0db0*/  @P3 IMAD.WIDE.U32 R14, R0.reuse, 0x10, R14 ;  /* 0x00000010000e3825 */ /* 0x050fe200078e000e */
[----:B------:R-:W-:-:S04]  /*0dc0*/  @P3 IADD3 R0, PT, PT, R0, 0x20, RZ ;  /* 0x0000002000003810 */ /* 0x000fc80007ffe0ff */
[----:B------:R3:W5:Y:S01]  /*0dd0*/  @P3 LDG.E.128 R60, desc[UR6][R14.64] ;  /* 0x000000060e3c3981 */ /* 0x000762000c1e1d00 */
[C---:B0-----:R-:W-:Y:S01]  /*0de0*/  @P2 IMAD.WIDE.U32 R16, R0.reuse, 0x10, R16 ;  /* 0x0000001000102825 */ /* 0x041fe200078e0010 */
[----:B------:R-:W-:-:S04]  /*0df0*/  @P2 IADD3 R0, PT, PT, R0, 0x20, RZ ;  /* 0x0000002000002810 */ /* 0x000fc80007ffe0ff */
[----:B------:R3:W5:Y:S01]  /*0e00*/  @P2 LDG.E.128 R52, desc[UR6][R16.64] ;  /* 0x0000000610342981 */ /* 0x000762000c1e1d00 */
[----:B-1----:R-:W-:-:S05]  /*0e10*/  @P4 IMAD.WIDE.U32 R2, R0, 0x10, R2 ;  /* 0x0000001000024825 */ /* 0x002fca00078e0002 */
[----:B------:R3:W5:Y:S01]  /*0e20*/  @P4 LDG.E.128 R40, desc[UR6][R2.64] ;  /* 0x0000000602284981 */ /* 0x000762000c1e1d00 */
        /* <DEDUP_REMOVED lines=30> */
[----:B------:R-:W-:Y:S02]  /*1010*/  @P4 CS2R R46, SRZ ;  /* 0x00000000002e4805 */ /* 0x000fe4000001ff00 */
[----:B---3--:R-:W-:-:S07]  /*1020*/  @P4 CS2R R44, SRZ ;  /* 0x00000000002c4805 */ /* 0x008fce000001ff00 */
.L_x_39455:
[----:B------:R-:W-:Y:S05]  /*1030*/  BSYNC.RECONVERGENT B0 ;  /* 0x0000000000007941 */ /* 0x000fea0003800200 */
.L_x_39453:
[----:B------:R-:W0:Y:S02]  /*1040*/  LDCU UR4, c[0x0][0x384] ;  /* 0x00007080ff0477ac */ /* 0x000e240008000800 */
[----:B0-----:R-:W-:-:S13]  /*1050*/  ISETP.GE.AND P0, PT, R209, UR4, PT ;  /* 0x00000004d1007c0c */ /* 0x001fda000bf06270 */
[----:B------:R-:W-:Y:S05]  /*1060*/  @P0 EXIT ;  /* 0x000000000000094d */ /* 0x000fea0003800000 */
[----:B------:R-:W0:Y:S01]  /*1070*/  LDC.64 R2, c[0x0][0x398] ;  /* 0x0000e600ff027b82 */ /* 0x000e220000000a00 */
[----:B------:R-:W0:Y:S01]  /*1080*/  LDCU.64 UR4, c[0x0][0x3a0] ;  /* 0x00007400ff0477ac */ /* 0x000e220008000a00 */
[----:B------:R-:W1:Y:S01]  /*1090*/  LDCU UR10, c[0x0][0x388] ;  /* 0x00007100ff0a77ac */ /* 0x000e620008000800 */
[----:B------:R-:W2:Y:S01]  /*10a0*/  LDCU.U8 UR8, c[0x0][0x410] ;  /* 0x00008200ff0877ac */ /* 0x000ea20008000000 */
[----:B------:R-:W3:Y:S01]  /*10b0*/  LDCU UR9, c[0x0][0x448] ;  /* 0x00008900ff0977ac */ /* 0x000ee20008000800 */
[----:B------:R-:W4:Y:S01]  /*10c0*/  LDCU.64 UR12, c[0x0][0x398] ;  /* 0x00007300ff0c77ac */ /* 0x000f220008000a00 */
[----:B------:R-:W0:Y:S02]  /*10d0*/  LDCU.64 UR14, c[0x0][0x3a0] ;  /* 0x00007400ff0e77ac */ /* 0x000e240008000a00 */
[----:B0-----:R-:W-:-:S04]  /*10e0*/  LOP3.LUT P4, RZ, R2, UR4, RZ, 0xfc, !PT ;  /* 0x0000000402ff7c12 */ /* 0x001fc8000f88fcff */
[----:B-1234-:R-:W-:-:S13]  /*10f0*/  LOP3.LUT P4, RZ, R3, UR5, RZ, 0xfc, P4 ;  /* 0x0000000503ff7c12 */ /* 0x01efda000a08fcff */
.L_x_39554:
        /* <DEDUP_REMOVED lines=22> */
[----:B0----5:R-:W-:Y:S01]  /*1260*/  FADD.FTZ R3, R168, R36 ;  /* 0x00000024a8037221 */ /* 0x021fe20000010000 */
        /* <DEDUP_REMOVED lines=12> */
.L_x_39459:
[----:B-----5:R-:W-:Y:S01]  /*1330*/  FADD.FTZ R0, R168, R36 ;  /* 0x00000024a8007221 */ /* 0x020fe20000010000 */
[----:B0-----:R-:W-:Y:S01]  /*1340*/  FADD.FTZ R2, R169, R37 ;  /* 0x00000025a9027221 */ /* 0x001fe20000010000 */
[----:B------:R-:W-:Y:S01]  /*1350*/  FADD.FTZ R3, R170, R38 ;  /* 0x00000026aa037221 */ /* 0x000fe20000010000 */
[----:B------:R-:W-:Y:S02]  /*1360*/  FADD.FTZ R4, R171, R39 ;  /* 0x00000027ab047221 */ /* 0x000fe40000010000 */
[----:B------:R-:W-:Y:S02]  /*1370*/  MOV R28, R0 ;  /* 0x00000000001c7202 */ /* 0x000fe40000000f00 */
[----:B------:R-:W-:Y:S02]  /*1380*/  MOV R29, R2 ;  /* 0x00000002001d7202 */ /* 0x000fe40000000f00 */
[----:B------:R-:W-:Y:S02]  /*1390*/  MOV R30, R3 ;  /* 0x00000003001e7202 */ /* 0x000fe40000000f00 */
[----:B------:R-:W-:Y:S01]  /*13a0*/  MOV R31, R4 ;  /* 0x00000004001f7202 */ /* 0x000fe20000000f00 */
[----:B------:R-:W-:Y:S06]  /*13b0*/  BRA `(.L_x_39460) ;  /* 0x0000000000307947 */ /* 0x000fec0003800000 */
.L_x_39458:
[----:B-----5:R-:W-:Y:S01]  /*13c0*/  @P1 FADD.FTZ R28, R168, R32 ;  /* 0x00000020a81c1221 */ /* 0x020fe20000010000 */
[----:B------:R-:W-:Y:S01]  /*13d0*/  @P1 FADD.FTZ R29, R169, R33 ;  /* 0x00000021a91d1221 */ /* 0x000fe20000010000 */
[----:B------:R-:W-:Y:S01]  /*13e0*/  @P1 FADD.FTZ R30, R170, R34 ;  /* 0x00000022aa1e1221 */ /* 0x000fe20000010000 */
[----:B------:R-:W-:Y:S02]  /*13f0*/  @P1 FADD.FTZ R31, R171, R35 ;  /* 0x00000023ab1f1221 */ /* 0x000fe40000010000 */
[----:B------:R-:W-:Y:S02]  /*1400*/  @P1 MOV R0, R28 ;  /* 0x0000001c00001202 */ /* 0x000fe40000000f00 */
[----:B0-----:R-:W-:Y:S02]  /*1410*/  @P1 MOV R2, R29 ;  /* 0x0000001d00021202 */ /* 0x001fe40000000f00 */
[----:B------:R-:W-:Y:S02]  /*1420*/  @P1 MOV R3, R30 ;  /* 0x0000001e00031202 */ /* 0x000fe40000000f00 */
[----:B------:R-:W-:-:S02]  /*1430*/  @P1 MOV R4, R31 ;  /* 0x0000001f00041202 */ /* 0x000fc40000000f00 */
[----:B------:R-:W-:Y:S02]  /*1440*/  @!P1 MOV R0, R168 ;  /* 0x000000a800009202 */ /* 0x000fe40000000f00 */
[----:B------:R-:W-:Y:S02]  /*1450*/  @!P1 MOV R2, R169 ;  /* 0x000000a900029202 */ /* 0x000fe40000000f00 */
[----:B------:R-:W-:Y:S02]  /*1460*/  @!P1 MOV R3, R170 ;  /* 0x000000aa00039202 */ /* 0x000fe40000000f00 */
[----:B------:R-:W-:-:S07]  /*1470*/  @!P1 MOV R4, R171 ;  /* 0x000000ab00049202 */ /* 0x000fce0000000f00 */
.L_x_39460:
[----:B------:R-:W0:Y:S01]  /*1480*/  @P4 LDC.64 R168, c[0x0][0x3a8] ;  /* 0x0000ea00ffa84b82 */ /* 0x000e220000000a00 */
[C---:B------:R-:W-:Y:S01]  /*1490*/  IADD3 R214, PT, PT, R213.reuse, 0x20, RZ ;  /* 0x00000020d5d67810 */ /* 0x040fe20007ffe0ff */
[----:B0-----:R-:W-:-:S05]  /*14a0*/  @P4 IMAD.WIDE.U32 R168, R213, 0x10, R168 ;  /* 0x00000010d5a84825 */ /* 0x001fca00078e00a8 */
[----:B------:R0:W-:Y:S02]  /*14b0*/  @P4 STG.E.128 desc[UR6][R168.64], R28 ;  /* 0x0000001ca8004986 */ /* 0x0001e4000c101d06 */
.L_x_39457:
[----:B------:R-:W-:Y:S05]  /*14c0*/  BSYNC.RECONVERGENT B0 ;  /* 0x0000000000007941 */ /* 0x000fea0003800200 */
.L_x_39456:
        /* <DEDUP_REMOVED lines=36> */
.L_x_39463:
        /* <DEDUP_REMOVED lines=23> */
.L_x_39464:
[----:B------:R-:W0:Y:S02]  /*1880*/  @P4 LDC.64 R168, c[0x0][0x3a8] ;  /* 0x0000ea00ffa84b82 */ /* 0x000e240000000a00 */
[C---:B0-----:R-:W-:Y:S01]  /*1890*/  @P4 IMAD.WIDE.U32 R168, R214.reuse, 0x10, R168 ;  /* 0x00000010d6a84825 */ /* 0x041fe200078e00a8 */
[----:B------:R-:W-:-:S04]  /*18a0*/  IADD3 R214, PT, PT, R214, 0x20, RZ ;  /* 0x00000020d6d67810 */ /* 0x000fc80007ffe0ff */
[----:B------:R1:W-:Y:S03]  /*18b0*/  @P4 STG.E.128 desc[UR6][R168.64], R28 ;  /* 0x0000001ca8004986 */ /* 0x0003e6000c101d06 */
.L_x_39462:
[----:B------:R-:W-:Y:S05]  /*18c0*/  BSYNC.RECONVERGENT B0 ;  /* 0x0000000000007941 */ /* 0x000fea0003800200 */
.L_x_39461:
        /* <DEDUP_REMOVED lines=36> */
.L_x_39467:
        /* <DEDUP_REMOVED lines=23> */
.L_x_39468:
[----:B------:R-:W0:Y:S02]  /*1c80*/  @P4 LDC.64 R168, c[0x0][0x3a8] ;  /* 0x0000ea00ffa84b82 */ /* 0x000e240000000a00 */
[C---:B0-----:R-:W-:Y:S01]  /*1c90*/  @P4 IMAD.WIDE.U32 R168, R214.reuse, 0x10, R168 ;  /* 0x00000010d6a84825 */ /* 0x041fe200078e00a8 */
[----:B------:R-:W-:-:S04]  /*1ca0*/  IADD3 R214, PT, PT, R214, 0x20, RZ ;  /* 0x00000020d6d67810 */ /* 0x000fc80007ffe0ff */
[----:B------:R2:W-:Y:S03]  /*1cb0*/  @P4 STG.E.128 desc[UR6][R168.64], R28 ;  /* 0x0000001ca8004986 */ /* 0x0005e6000c101d06 */
.L_x_39466:
[----:B------:R-:W-:Y:S05]  /*1cc0*/  BSYNC.RECONVERGENT B0 ;  /* 0x0000000000007941 */ /* 0x000fea0003800200 */
.L_x_39465:
        /* <DEDUP_REMOVED lines=36> */
.L_x_39471:
        /* <DEDUP_REMOVED lines=23> */
.L_x_39472:
[----:B------:R-:W0:Y:S02]  /*2080*/  @P4 LDC.64 R168, c[0x0][0x3a8] ;  /* 0x0000ea00ffa84b82 */ /* 0x000e240000000a00 */
[C---:B0-----:R-:W-:Y:S01]  /*2090*/  @P4 IMAD.WIDE.U32 R168, R214.reuse, 0x10, R168 ;  /* 0x00000010d6a84825 */ /* 0x041fe200078e00a8 */
[----:B------:R-:W-:-:S04]  /*20a0*/  IADD3 R214, PT, PT, R214, 0x20, RZ ;  /* 0x00000020d6d67810 */ /* 0x000fc80007ffe0ff */
[----:B------:R3:W-:Y:S03]  /*20b0*/  @P4 STG.E.128 desc[UR6][R168.64], R28 ;  /* 0x0000001ca8004986 */ /* 0x0007e6000c101d06 */
.L_x_39470:
[----:B------:R-:W-:Y:S05]  /*20c0*/  BSYNC.RECONVERGENT B0 ;  /* 0x0000000000007941 */ /* 0x000fea0003800200 */
.L_x_39469:
        /* <DEDUP_REMOVED lines=36> */
.L_x_39475:
        /* <DEDUP_REMOVED lines=23> */
.L_x_39476:
[----:B------:R-:W0:Y:S02]  /*2480*/  @P4 LDC.64 R168, c[0x0][0x3a8] ;  /* 0x0000ea00ffa84b82 */ /* 0x000e240000000a00 */
[C---:B0-----:R-:W-:Y:S01]  /*2490*/  @P4 IMAD.WIDE.U32 R168, R214.reuse, 0x10, R168 ;  /* 0x00000010d6a84825 */ /* 0x041fe200078e00a8 */
[----:B------:R-:W-:-:S04]  /*24a0*/  IADD3 R214, PT, PT, R214, 0x20, RZ ;  /* 0x00000020d6d67810 */ /* 0x000fc80007ffe0ff */
[----:B------:R4:W-:Y:S03]  /*24b0*/  @P4 STG.E.128 desc[UR6][R168.64], R28 ;  /* 0x0000001ca8004986 */ /* 0x0009e6000c101d06 */
.L_x_39474:
[----:B------:R-:W-:Y:S05]  /*24c0*/  BSYNC.RECONVERGENT B0 ;  /* 0x0000000000007941 */ /* 0x000fea0003800200 */
.L_x_39473:
        /* <DEDUP_REMOVED lines=36> */
.L_x_39479:
        /* <DEDUP_REMOVED lines=23> */
.L_x_39480:
[----:B------:R-:W0:Y:S02]  /*2880*/  @P4 LDC.64 R168, c[0x0][0x3a8] ;  /* 0x0000ea00ffa84b82 */ /* 0x000e240000000a00 */
[C---:B0-----:R-:W-:Y:S01]  /*2890*/  @P4 IMAD.WIDE.U32 R168, R214.reuse, 0x10, R168 ;  /* 0x00000010d6a84825 */ /* 0x041fe200078e00a8 */
[----:B------:R-:W-:-:S04]  /*28a0*/  IADD3 R214, PT, PT, R214, 0x20, RZ ;  /* 0x00000020d6d67810 */ /* 0x000fc80007ffe0ff */
[----:B------:R0:W-:Y:S03]  /*28b0*/  @P4 STG.E.128 desc[UR6][R168.64], R28 ;  /* 0x0000001ca8004986 */ /* 0x0001e6000c101d06 */
.L_x_39478:
[----:B------:R-:W-:Y:S05]  /*28c0*/  BSYNC.RECONVERGENT B0 ;  /* 0x0000000000007941 */ /* 0x000fea0003800200 */
.L_x_39477:
        /* <DEDUP_REMOVED lines=36> */
.L_x_39483:
        /* <DEDUP_REMOVED lines=23> */
.L_x_39484:
[----:B------:R-:W0:Y:S02]  /*2c80*/  @P4 LDC.64 R168, c[0x0][0x3a8] ;  /* 0x0000ea00ffa84b82 */ /* 0x000e240000000a00 */
[C---:B0-----:R-:W-:Y:S01]  /*2c90*/  @P4 IMAD.WIDE.U32 R168, R214.reuse, 0x10, R168 ;  /* 0x00000010d6a84825 */ /* 0x041fe200078e00a8 */
[----:B------:R-:W-:-:S04]  /*2ca0*/  IADD3 R214, PT, PT, R214, 0x20, RZ ;  /* 0x00000020d6d67810 */ /* 0x000fc80007ffe0ff */
[----:B------:R0:W-:Y:S03]  /*2cb0*/  @P4 STG.E.128 desc[UR6][R168.64], R28 ;  /* 0x0000001ca8004986 */ /* 0x0001e6000c101d06 */
.L_x_39482:
[----:B------:R-:W-:Y:S05]  /*2cc0*/  BSYNC.RECONVERGENT B0 ;  /* 0x0000000000007941 */ /* 0x000fea0003800200 */
.L_x_39481:
        /* <DEDUP_REMOVED lines=36> */
.L_x_39487:
        /* <DEDUP_REMOVED lines=23> */
.L_x_39488:
[----:B------:R-:W0:Y:S02]  /*3080*/  @P4 LDC.64 R168, c[0x0][0x3a8] ;  /* 0x0000ea00ffa84b82 */ /* 0x000e240000000a00 */
[C---:B0-----:R-:W-:Y:S01]  /*3090*/  @P4 IMAD.WIDE.U32 R168, R214.reuse, 0x10, R168 ;  /* 0x00000010d6a84825 */ /* 0x041fe200078e00a8 */
[----:B------:R-:W-:-:S04]  /*30a0*/  IADD3 R214, PT, PT, R214, 0x20, RZ ;  /* 0x00000020d6d67810 */ /* 0x000fc80007ffe0ff */
[----:B------:R0:W-:Y:S03]  /*30b0*/  @P4 STG.E.128 desc[UR6][R168.64], R28 ;  /* 0x0000001ca8004986 */ /* 0x0001e6000c101d06 */
.L_x_39486:
[----:B------:R-:W-:Y:S05]  /*30c0*/  BSYNC.RECONVERGENT B0 ;  /* 0x0000000000007941 */ /* 0x000fea0003800200 */
.L_x_39485:
        /* <DEDUP_REMOVED lines=36> */
.L_x_39491:
        /* <DEDUP_REMOVED lines=23> */
.L_x_39492:
[----:B------:R-:W0:Y:S02]  /*3480*/  @P4 LDC.64 R168, c[0x0][0x3a8] ;  /* 0x0000ea00ffa84b82 */ /* 0x000e240000000a00 */
[C---:B0-----:R-:W-:Y:S01]  /*3490*/  @P4 IMAD.WIDE.U32 R168, R214.reuse, 0x10, R168 ;  /* 0x00000010d6a84825 */ /* 0x041fe200078e00a8 */
[----:B------:R-:W-:-:S04]  /*34a0*/  IADD3 R214, PT, PT, R214, 0x20, RZ ;  /* 0x00000020d6d67810 */ /* 0x000fc80007ffe0ff */
[----:B------:R0:W-:Y:S03]  /*34b0*/  @P4 STG.E.128 desc[UR6][R168.64], R28 ;  /* 0x0000001ca8004986 */ /* 0x0001e6000c101d06 */
.L_x_39490:
[----:B------:R-:W-:Y:S05]  /*34c0*/  BSYNC.RECONVERGENT B0 ;  /* 0x0000000000007941 */ /* 0x000fea0003800200 */
.L_x_39489:
        /* <DEDUP_REMOVED lines=36> */
.L_x_39495:
        /* <DEDUP_REMOVED lines=23> */
.L_x_39496:
[----:B------:R-:W0:Y:S02]  /*3880*/  @P4 LDC.64 R168, c[0x0][0x3a8] ;  /* 0x0000ea00ffa84b82 */ /* 0x000e240000000a00 */
[C---:B0-----:R-:W-:Y:S01]  /*3890*/  @P4 IMAD.WIDE.U32 R168, R214.reuse, 0x10, R168 ;  /* 0x00000010d6a84825 */ /* 0x041fe200078e00a8 */
[----:B------:R-:W-:-:S04]  /*38a0*/  IADD3 R214, PT, PT, R214, 0x20, RZ ;  /* 0x00000020d6d67810 */ /* 0x000fc80007ffe0ff */
[----:B------:R0:W-:Y:S03]  /*38b0*/  @P4 STG.E.128 desc[UR6][R168.64], R28 ;  /* 0x0000001ca8004986 */ /* 0x0001e6000c101d06 */
.L_x_39494:
[----:B------:R-:W-:Y:S05]  /*38c0*/  BSYNC.RECONVERGENT B0 ;  /* 0x0000000000007941 */ /* 0x000fea0003800200 */
.L_x_39493:
        /* <DEDUP_REMOVED lines=36> */
.L_x_39499:
        /* <DEDUP_REMOVED lines=23> */
.L_x_39500:
[----:B------:R-:W0:Y:S02]  /*3c80*/  @P4 LDC.64 R168, c[0x0][0x3a8] ;  /* 0x0000ea00ffa84b82 */ /* 0x000e240000000a00 */
[C---:B0-----:R-:W-:Y:S01]  /*3c90*/  @P4 IMAD.WIDE.U32 R168, R214.reuse, 0x10, R168 ;  /* 0x00000010d6a84825 */ /* 0x041fe200078e00a8 */
[----:B------:R-:W-:-:S04]  /*3ca0*/  IADD3 R214, PT, PT, R214, 0x20, RZ ;  /* 0x00000020d6d67810 */ /* 0x000fc80007ffe0ff */
[----:B------:R0:W-:Y:S03]  /*3cb0*/  @P4 STG.E.128 desc[UR6][R168.64], R28 ;  /* 0x0000001ca8004986 */ /* 0x0001e6000c101d06 */
.L_x_39498:
[----:B------:R-:W-:Y:S05]  /*3cc0*/  BSYNC.RECONVERGENT B0 ;  /* 0x0000000000007941 */ /* 0x000fea0003800200 */
.L_x_39497:
        /* <DEDUP_REMOVED lines=36> */
.L_x_39503:
        /* <DEDUP_REMOVED lines=23> */
.L_x_39504:
[----:B------:R-:W0:Y:S02]  /*4080*/  @P4 LDC.64 R168, c[0x0][0x3a8] ;  /* 0x0000ea00ffa84b82 */ /* 0x000e240000000a00 */
[C---:B0-----:R-:W-:Y:S01]  /*4090*/  @P4 IMAD.WIDE.U32 R168, R214.reuse, 0x10, R168 ;  /* 0x00000010d6a84825 */ /* 0x041fe200078e00a8 */
[----:B------:R-:W-:-:S04]  /*40a0*/  IADD3 R214, PT, PT, R214, 0x20, RZ ;  /* 0x00000020d6d67810 */ /* 0x000fc80007ffe0ff */
[----:B------:R0:W-:Y:S03]  /*40b0*/  @P4 STG.E.128 desc[UR6][R168.64], R28 ;  /* 0x0000001ca8004986 */ /* 0x0001e6000c101d06 */
.L_x_39502:
[----:B------:R-:W-:Y:S05]  /*40c0*/  BSYNC.RECONVERGENT B0 ;  /* 0x0000000000007941 */ /* 0x000fea0003800200 */
.L_x_39501:
        /* <DEDUP_REMOVED lines=36> */
.L_x_39507:
        /* <DEDUP_REMOVED lines=23> */
.L_x_39508:
[----:B------:R-:W0:Y:S02]  /*4480*/  @P4 LDC.64 R168, c[0x0][0x3a8] ;  /* 0x0000ea00ffa84b82 */ /* 0x000e240000000a00 */
[C---:B0-----:R-:W-:Y:S01]  /*4490*/  @P4 IMAD.WIDE.U32 R168, R214.reuse, 0x10, R168 ;  /* 0x00000010d6a84825 */ /* 0x041fe200078e00a8 */
[----:B------:R-:W-:-:S04]  /*44a0*/  IADD3 R214, PT, PT, R214, 0x20, RZ ;  /* 0x00000020d6d67810 */ /* 0x000fc80007ffe0ff */
[----:B------:R0:W-:Y:S03]  /*44b0*/  @P4 STG.E.128 desc[UR6][R168.64], R28 ;  /* 0x0000001ca8004986 */ /* 0x0001e6000c101d06 */
.L_x_39506:
[----:B------:R-:W-:Y:S05]  /*44c0*/  BSYNC.RECONVERGENT B0 ;  /* 0x0000000000007941 */ /* 0x000fea0003800200 */
.L_x_39505:
        /* <DEDUP_REMOVED lines=36> */
.L_x_39511:
        /* <DEDUP_REMOVED lines=23> */
.L_x_39512:
[----:B------:R-:W0:Y:S02]  /*4880*/  @P4 LDC.64 R168, c[0x0][0x3a8] ;  /* 0x0000ea00ffa84b82 */ /* 0x000e240000000a00 */
[C---:B0-----:R-:W-:Y:S01]  /*4890*/  @P4 IMAD.WIDE.U32 R168, R214.reuse, 0x10, R168 ;  /* 0x00000010d6a84825 */ /* 0x041fe200078e00a8 */
[----:B------:R-:W-:-:S04]  /*48a0*/  IADD3 R214, PT, PT, R214, 0x20, RZ ;  /* 0x00000020d6d67810 */ /* 0x000fc80007ffe0ff */
[----:B------:R0:W-:Y:S03]  /*48b0*/  @P4 STG.E.128 desc[UR6][R168.64], R28 ;  /* 0x0000001ca8004986 */ /* 0x0001e6000c101d06 */
.L_x_39510:
[----:B------:R-:W-:Y:S05]  /*48c0*/  BSYNC.RECONVERGENT B0 ;  /* 0x0000000000007941 */ /* 0x000fea0003800200 */
.L_x_39509:
        /* <DEDUP_REMOVED lines=36> */
.L_x_39515:
        /* <DEDUP_REMOVED lines=23> */
.L_x_39516:
[----:B------:R-:W0:Y:S02]  /*4c80*/  @P4 LDC.64 R168, c[0x0][0x3a8] ;  /* 0x0000ea00ffa84b82 */ /* 0x000e240000000a00 */
[C---:B0-----:R-:W-:Y:S01]  /*4c90*/  @P4 IMAD.WIDE.U32 R168, R214.reuse, 0x10, R168 ;  /* 0x00000010d6a84825 */ /* 0x041fe200078e00a8 */
[----:B------:R-:W-:-:S04]  /*4ca0*/  IADD3 R214, PT, PT, R214, 0x20, RZ ;  /* 0x00000020d6d67810 */ /* 0x000fc80007ffe0ff */
[----:B------:R0:W-:Y:S03]  /*4cb0*/  @P4 STG.E.128 desc[UR6][R168.64], R28 ;  /* 0x0000001ca8004986 */ /* 0x0001e6000c101d06 */
.L_x_39514:
[----:B------:R-:W-:Y:S05]  /*4cc0*/  BSYNC.RECONVERGENT B0 ;  /* 0x0000000000007941 */ /* 0x000fea0003800200 */
.L_x_39513:
        /* <DEDUP_REMOVED lines=36> */
.L_x_39519:
        /* <DEDUP_REMOVED lines=23> */
.L_x_39520:
[----:B------:R-:W0:Y:S02]  /*5080*/  @P4 LDC.64 R168, c[0x0][0x3a8] ;  /* 0x0000ea00ffa84b82 */ /* 0x000e240000000a00 */
[----:B0-----:R-:W-:-:S05]  /*5090*/  @P4 IMAD.WIDE.U32 R168, R214, 0x10, R168 ;  /* 0x00000010d6a84825 */ /* 0x001fca00078e00a8 */
[----:B------:R0:W-:Y:S02]  /*50a0*/  @P4 STG.E.128 desc[UR6][R168.64], R28 ;  /* 0x0000001ca8004986 */ /* 0x0001e4000c101d06 */
.L_x_39518:
[----:B------:R-:W-:Y:S05]  /*50b0*/  BSYNC.RECONVERGENT B0 ;  /* 0x0000000000007941 */ /* 0x000fea0003800200 */
.L_x_39517:
        /* <DEDUP_REMOVED lines=110> */
[----:B------:R-:W-:Y:S01]  /*57a0*/  ISETP.GT.U32.AND P6, PT, R210, 0xbf, PT ;  /* 0x000000bfd200780c */ /* 0x000fe20003fc4070 */
        /* <DEDUP_REMOVED lines=159> */
.L_x_39566:
        /* <DEDUP_REMOVED lines=30> */
[C---:B0-----:R-:W-:Y:S01]  /*6380*/  IMAD.WIDE.U32 R216, R213.reuse, 0x10, R216 ;  /* 0x00000010d5d87825 */ /* 0x041fe200078e00d8 */
[----:B------:R-:W-:-:S04]  /*6390*/  IADD3 R213, PT, PT, R213, 0x20, RZ ;  /* 0x00000020d5d57810 */ /* 0x000fc80007ffe0ff */
[----:B------:R2:W-:Y:S03]  /*63a0*/  STG.E.128 desc[UR6][R216.64], R168 ;  /* 0x000000a8d8007986 */ /* 0x0005e6000c101d06 */
.L_x_39523:
[----:B------:R-:W-:Y:S05]  /*63b0*/  BSYNC.RECONVERGENT B0 ;  /* 0x0000000000007941 */ /* 0x000fea0003800200 */
.L_x_39522:
        /* <DEDUP_REMOVED lines=19> */
.L_x_39525:
[----:B------:R-:W-:Y:S05]  /*64f0*/  BSYNC.RECONVERGENT B0 ;  /* 0x0000000000007941 */ /* 0x000fea0003800200 */
.L_x_39524:
        /* <DEDUP_REMOVED lines=19> */
.L_x_39527:
[----:B------:R-:W-:Y:S05]  /*6630*/  BSYNC.RECONVERGENT B0 ;  /* 0x0000000000007941 */ /* 0x000fea0003800200 */
.L_x_39526:
        /* <DEDUP_REMOVED lines=19> */
.L_x_39529:
[----:B------:R-:W-:Y:S05]  /*6770*/  BSYNC.RECONVERGENT B0 ;  /* 0x0000000000007941 */ /* 0x000fea0003800200 */
.L_x_39528:
        /* <DEDUP_REMOVED lines=19> */
.L_x_39531:
[----:B------:R-:W-:Y:S05]  /*68b0*/  BSYNC.RECONVERGENT B0 ;  /* 0x0000000000007941 */ /* 0x000fea0003800200 */
.L_x_39530:
        /* <DEDUP_REMOVED lines=19> */
.L_x_39533:
[----:B------:R-:W-:Y:S05]  /*69f0*/  BSYNC.RECONVERGENT B0 ;  /* 0x0000000000007941 */ /* 0x000fea0003800200 */
.L_x_39532:
        /* <DEDUP_REMOVED lines=19> */
.L_x_39535:
[----:B------:R-:W-:Y:S05]  /*6b30*/  BSYNC.RECONVERGENT B0 ;  /* 0x0000000000007941 */ /* 0x000fea0003800200 */
.L_x_39534:
        /* <DEDUP_REMOVED lines=19> */
.L_x_39537:
[----:B------:R-:W-:Y:S05]  /*6c70*/  BSYNC.RECONVERGENT B0 ;  /* 0x0000000000007941 */ /* 0x000fea0003800200 */
.L_x_39536:
        /* <DEDUP_REMOVED lines=19> */
.L_x_39539:
[----:B------:R-:W-:Y:S05]  /*6db0*/  BSYNC.RECONVERGENT B0 ;  /* 0x0000000000007941 */ /* 0x000fea0003800200 */
.L_x_39538:
        /* <DEDUP_REMOVED lines=19> */
.L_x_39541:
[----:B------:R-:W-:Y:S05]  /*6ef0*/  BSYNC.RECONVERGENT B0 ;  /* 0x0000000000007941 */ /* 0x000fea0003800200 */
.L_x_39540:
        /* <DEDUP_REMOVED lines=19> */
.L_x_39543:
[----:B------:R-:W-:Y:S05]  /*7030*/  BSYNC.RECONVERGENT B0 ;  /* 0x0000000000007941 */ /* 0x000fea0003800200 */
.L_x_39542:
        /* <DEDUP_REMOVED lines=19> */
.L_x_39545:
[----:B------:R-:W-:Y:S05]  /*7170*/  BSYNC.RECONVERGENT B0 ;  /* 0x0000000000007941 */ /* 0x000fea0003800200 */
.L_x_39544:
        /* <DEDUP_REMOVED lines=19> */
.L_x_39547:
[----:B------:R-:W-:Y:S05]  /*72b0*/  BSYNC.RECONVERGENT B0 ;  /* 0x0000000000007941 */ /* 0x000fea0003800200 */
.L_x_39546:
        /* <DEDUP_REMOVED lines=19> */
.L_x_39549:
[----:B------:R-:W-:Y:S05]  /*73f0*/  BSYNC.RECONVERGENT B0 ;  /* 0x0000000000007941 */ /* 0x000fea0003800200 */
.L_x_39548:
        /* <DEDUP_REMOVED lines=19> */
.L_x_39551:
[----:B------:R-:W-:Y:S05]  /*7530*/  BSYNC.RECONVERGENT B0 ;  /* 0x0000000000007941 */ /* 0x000fea0003800200 */
.L_x_39550:
        /* <DEDUP_REMOVED lines=13> */
[----:B-----5:R-:W-:Y:S01]  /*7610*/  FFMA.FTZ R168, R171, R40, R44 ;  /* 0x00000028aba87223 */ /* 0x020fe2000001002c */
[----:B------:R-:W-:Y:S01]  /*7620*/  FFMA.FTZ R169, R170, R41, R45 ;  /* 0x00000029aaa97223 */ /* 0x000fe2000001002d */
[----:B------:R-:W-:Y:S01]  /*7630*/  FFMA.FTZ R170, R219, R42, R46 ;  /* 0x0000002adbaa7223 */ /* 0x000fe2000001002e */
[----:B------:R-:W-:-:S05]  /*7640*/  FFMA.FTZ R171, R216, R43, R47 ;  /* 0x0000002bd8ab7223 */ /* 0x000fca000001002f */
[----:B------:R0:W-:Y:S02]  /*7650*/  STG.E.128 desc[UR6][R214.64], R168 ;  /* 0x000000a8d6007986 */ /* 0x0001e4000c101d06 */
.L_x_39553:
[----:B------:R-:W-:Y:S05]  /*7660*/  BSYNC.RECONVERGENT B0 ;  /* 0x0000000000007941 */ /* 0x000fea0003800200 */
.L_x_39552:
[----:B01234-:R-:W0:Y:S02]  /*7670*/  LDC.64 R168, c[0x0][0x380] ;  /* 0x0000e000ffa87b82 */ /* 0x01fe240000000a00 */
[----:B0-----:R-:W-:-:S04]  /*7680*/  LEA R209, R168, R209, 0x2 ;  /* 0x000000d1a8d17211 */ /* 0x001fc800078e10ff */
[----:B------:R-:W-:-:S13]  /*7690*/  ISETP.GE.AND P0, PT, R209, R169, PT ;  /* 0x000000a9d100720c */ /* 0x000fda0003f06270 */
[----:B------:R-:W-:Y:S05]  /*76a0*/  @!P0 BRA `(.L_x_39554) ;  /* 0xffffff9800948947 */ /* 0x000fea000383ffff */
[----:B------:R-:W-:Y:S05]  /*76b0*/  EXIT ;  /* 0x000000000000794d */ /* 0x000fea0003800000 */
.L_x_39521:
        /* <DEDUP_REMOVED lines=8> */
.L_x_39556:
[----:B------:R-:W-:Y:S05]  /*7740*/  BSYNC B0 ;  /* 0x0000000000007941 */ /* 0x000fea0003800000 */
.L_x_39555:
        /* <DEDUP_REMOVED lines=9> */
.L_x_39557:
[----:B------:R-:W-:Y:S01]  /*77e0*/  HFMA2 R222, -RZ, RZ, 0, 2.384185791015625e-07 ;  /* 0x00000004ffde7431 */ /* 0x000fe200000001ff */
[----:B------:R-:W-:-:S05]  /*77f0*/  MOV R170, R219 ;  /* 0x000000db00aa7202 */ /* 0x000fca0000000f00 */
[----:B------:R-:W-:-:S05]  /*7800*/  FADD.FTZ R170, R169, R170 ;  /* 0x000000aaa9aa7221 */ /* 0x000fca0000010000 */
[----:B------:R-:W-:-:S07]  /*7810*/  MOV R221, R170 ;  /* 0x000000aa00dd7202 */ /* 0x000fce0000000f00 */
[----:B------:R-:W-:Y:S05]  /*7820*/  WARPSYNC.COLLECTIVE R220, `(.L_x_39558) ;  /* 0x00000000dc087348 */ /* 0x000fea0003c00000 */
[----:B------:R0:W1:Y:S02]  /*7830*/  SHFL.BFLY P6, R219, R221, R222, R223 ;  /* 0x0c0000dedddb7389 */ /* 0x00006400000c00df */
[----:B01----:R-:W-:Y:S05]  /*7840*/  ENDCOLLECTIVE ;  /* 0x000000000000791b */ /* 0x003fea0003800000 */
.L_x_39558:
[----:B------:R-:W-:Y:S01]  /*7850*/  HFMA2 R222, -RZ, RZ, 0, 4.76837158203125e-07 ;  /* 0x00000008ffde7431 */ /* 0x000fe200000001ff */
[----:B------:R-:W-:-:S05]  /*7860*/  MOV R171, R219 ;  /* 0x000000db00ab7202 */ /* 0x000fca0000000f00 */
[----:B------:R-:W-:-:S05]  /*7870*/  FADD.FTZ R171, R170, R171 ;  /* 0x000000abaaab7221 */ /* 0x000fca0000010000 */
[----:B------:R-:W-:-:S07]  /*7880*/  MOV R221, R171 ;  /* 0x000000ab00dd7202 */ /* 0x000fce0000000f00 */
[----:B------:R-:W-:Y:S05]  /*7890*/  WARPSYNC.COLLECTIVE R220, `(.L_x_39559) ;  /* 0x00000000dc087348 */ /* 0x000fea0003c00000 */
[----:B------:R0:W1:Y:S02]  /*78a0*/  SHFL.BFLY P6, R219, R221, R222, R223 ;  /* 0x0c0000dedddb7389 */ /* 0x00006400000c00df */
[----:B01----:R-:W-:Y:S05]  /*78b0*/  ENDCOLLECTIVE ;  /* 0x000000000000791b */ /* 0x003fea0003800000 */
.L_x_39559:
        /* <DEDUP_REMOVED lines=8> */
.L_x_39560:
        /* <DEDUP_REMOVED lines=148> */
.L_x_39561:
[----:B------:R-:W-:Y:S01]  /*8280*/  HFMA2 R222, -RZ, RZ, 0, 1.1920928955078125e-07 ;  /* 0x00000002ffde7431 */ /* 0x000fe200000001ff */
[----:B------:R-:W-:-:S05]  /*8290*/  MOV R169, R219 ;  /* 0x000000db00a97202 */ /* 0x000fca0000000f00 */
[----:B------:R-:W-:-:S05]  /*82a0*/  FADD.FTZ R169, R168, R169 ;  /* 0x000000a9a8a97221 */ /* 0x000fca0000010000 */
[----:B------:R-:W-:-:S07]  /*82b0*/  MOV R221, R169 ;  /* 0x000000a900dd7202 */ /* 0x000fce0000000f00 */
[----:B------:R-:W-:Y:S05]  /*82c0*/  WARPSYNC.COLLECTIVE R220, `(.L_x_39562) ;  /* 0x00000000dc087348 */ /* 0x000fea0003c00000 */
[----:B------:R0:W1:Y:S02]  /*82d0*/  SHFL.BFLY P6, R219, R221, R222, R223 ;  /* 0x0c0000dedddb7389 */ /* 0x00006400000c00df */
[----:B01----:R-:W-:Y:S05]  /*82e0*/  ENDCOLLECTIVE ;  /* 0x000000000000791b */ /* 0x003fea0003800000 */
.L_x_39562:
[----:B------:R-:W-:Y:S01]  /*82f0*/  HFMA2 R222, -RZ, RZ, 0, 2.384185791015625e-07 ;  /* 0x00000004ffde7431 */ /* 0x000fe200000001ff */
[----:B------:R-:W-:-:S05]  /*8300*/  MOV R170, R219 ;  /* 0x000000db00aa7202 */ /* 0x000fca0000000f00 */
[----:B------:R-:W-:-:S05]  /*8310*/  FADD.FTZ R170, R169, R170 ;  /* 0x000000aaa9aa7221 */ /* 0x000fca0000010000 */
[----:B------:R-:W-:-:S07]  /*8320*/  MOV R221, R170 ;  /* 0x000000aa00dd7202 */ /* 0x000fce0000000f00 */
[----:B------:R-:W-:Y:S05]  /*8330*/  WARPSYNC.COLLECTIVE R220, `(.L_x_39563) ;  /* 0x00000000dc087348 */ /* 0x000fea0003c00000 */
[----:B------:R0:W1:Y:S02]  /*8340*/  SHFL.BFLY P6, R219, R221, R222, R223 ;  /* 0x0c0000dedddb7389 */ /* 0x00006400000c00df */
[----:B01----:R-:W-:Y:S05]  /*8350*/  ENDCOLLECTIVE ;  /* 0x000000000000791b */ /* 0x003fea0003800000 */
.L_x_39563:
[----:B------:R-:W-:Y:S01]  /*8360*/  HFMA2 R222, -RZ, RZ, 0, 4.76837158203125e-07 ;  /* 0x00000008ffde7431 */ /* 0x000fe200000001ff */
[----:B------:R-:W-:-:S05]  /*8370*/  MOV R171, R219 ;  /* 0x000000db00ab7202 */ /* 0x000fca0000000f00 */
[----:B------:R-:W-:-:S05]  /*8380*/  FADD.FTZ R171, R170, R171 ;  /* 0x000000abaaab7221 */ /* 0x000fca0000010000 */
[----:B------:R-:W-:-:S07]  /*8390*/  MOV R221, R171 ;  /* 0x000000ab00dd7202 */ /* 0x000fce0000000f00 */
[----:B------:R-:W-:Y:S05]  /*83a0*/  WARPSYNC.COLLECTIVE R220, `(.L_x_39564) ;  /* 0x00000000dc087348 */ /* 0x000fea0003c00000 */
[----:B------:R0:W1:Y:S02]  /*83b0*/  SHFL.BFLY P6, R219, R221, R222, R223 ;  /* 0x0c0000dedddb7389 */ /* 0x00006400000c00df */
[----:B01----:R-:W-:Y:S05]  /*83c0*/  ENDCOLLECTIVE ;  /* 0x000000000000791b */ /* 0x003fea0003800000 */
.L_x_39564:
[----:B------:R-:W-:Y:S01]  /*83d0*/  HFMA2 R222, -RZ, RZ, 0, 9.5367431640625e-07 ;  /* 0x00000010ffde7431 */ /* 0x000fe200000001ff */
[----:B------:R-:W-:-:S05]  /*83e0*/  MOV R216, R219 ;  /* 0x000000db00d87202 */ /* 0x000fca0000000f00 */
[----:B------:R-:W-:-:S05]  /*83f0*/  FADD.FTZ R216, R171, R216 ;  /* 0x000000d8abd87221 */ /* 0x000fca0000010000 */
[----:B------:R-:W-:-:S07]  /*8400*/  MOV R221, R216 ;  /* 0x000000d800dd7202 */ /* 0x000fce0000000f00 */
[----:B------:R-:W-:Y:S05]  /*8410*/  WARPSYNC.COLLECTIVE R220, `(.L_x_39565) ;  /* 0x00000000dc087348 */ /* 0x000fea0003c00000 */
[----:B------:R0:W1:Y:S02]  /*8420*/  SHFL.BFLY P6, R219, R221, R222, R223 ;  /* 0x0c0000dedddb7389 */ /* 0x00006400000c00df */
[----:B01----:R-:W-:Y:S05]  /*8430*/  ENDCOLLECTIVE ;  /* 0x000000000000791b */ /* 0x003fea0003800000 */
.L_x_39565:
[----:B------:R-:W-:Y:S05]  /*8440*/  BRA `(.L_x_39566) ;  /* 0xffffffdc00547947 */ /* 0x000fea000383ffff */
.L_x_39567:
        /* <DEDUP_REMOVED lines=11> */
.L_x_43926:


//--------------------- .text._ZN10layer_norm31ln_parallel_residual_fwd_kernelINS_13Kernel_traitsIfffffjLj2048ELj1ELj4ELj1ELj16ENS_18Kernel_traits_baseILj2048EfffffjLj128EEEEELb0ELb1ELb1EEEvNS_9FwdParamsE --------------------------
	.section	.text._ZN10layer_norm31ln_parallel_residual_fwd_kernelINS_13Kernel_traitsIfffffjLj2048ELj1ELj4ELj1ELj16ENS_18Kernel_traits_baseILj2048EfffffjLj128EEEEELb0ELb1ELb1EEEvNS_9FwdParamsE,"ax",@progbits
	.align	128
        .global         _ZN10layer_norm31ln_parallel_residual_fwd_kernelINS_13Kernel_traitsIfffffjLj2048ELj1ELj4ELj1ELj16ENS_18Kernel_traits_baseILj2048EfffffjLj128EEEEELb0ELb1ELb1EEEvNS_9FwdParamsE
        .type           _ZN10layer_norm31ln_parallel_residual_fwd_kernelINS_13Kernel_traitsIfffffjLj2048ELj1ELj4ELj1ELj16ENS_18Kernel_traits_baseILj2048EfffffjLj128EEEEELb0ELb1ELb1EEEvNS_9FwdParamsE,@function
        .size           _ZN10layer_norm31ln_parallel_residual_fwd_kernelINS_13Kernel_traitsIfffffjLj2048ELj1ELj4ELj1ELj16ENS_18Kernel_traits_baseILj2048EfffffjLj128EEEEELb0ELb1ELb1EEEvNS_9FwdParamsE,(.L_x_43927 - _ZN10layer_norm31ln_parallel_residual_fwd_kernelINS_13Kernel_traitsIfffffjLj2048ELj1ELj4ELj1ELj16ENS_18Kernel_traits_baseILj2048EfffffjLj128EEEEELb0ELb1ELb1EEEvNS_9FwdParamsE)
        .other          _ZN10layer_norm31ln_parallel_residual_fwd_kernelINS_13Kernel_traitsIfffffjLj2048ELj1ELj4ELj1ELj16ENS_18Kernel_traits_baseILj2048EfffffjLj128EEEEELb0ELb1ELb1EEEvNS_9FwdParamsE,@"STO_CUDA_ENTRY STV_DEFAULT"
_ZN10layer_norm31ln_parallel_residual_fwd_kernelINS_13Kernel_traitsIfffffjLj2048ELj1ELj4ELj1ELj16ENS_18Kernel_traits_baseILj2048EfffffjLj128EEEEELb0ELb1ELb1EEEvNS_9FwdParamsE:
.text._ZN10layer_norm31ln_parallel_residual_fwd_kernelINS_13Kernel_traitsIfffffjLj2048ELj1ELj4ELj1ELj16ENS_18Kernel_traits_baseILj2048EfffffjLj128EEEEELb0ELb1ELb1EEEvNS_9FwdParamsE:
        /* <DEDUP_REMOVED lines=53> */
.L_x_39568:
        /* <DEDUP_REMOVED lines=50> */
.L_x_39569:
        /* <DEDUP_REMOVED lines=11> */
.L_x_39604:
[----:B----4-:R-:W-:Y:S01]  /*0720*/  ISETP.NE.U32.AND P2, PT, RZ, UR10, PT ;  /* 0x0000000aff007c0c */ /* 0x010fe2000bf45070 */
[----:B0--3--:R-:W0:Y:S01]  /*0730*/  @P1 LDC.64 R4, c[0x0][0x398] ;  /* 0x0000e600ff041b82 */ /* 0x009e220000000a00 */
[----:B--2---:R-:W-:Y:S02]  /*0740*/  IMAD R0, R26, UR5, RZ ;  /* 0x000000051a007c24 */ /* 0x004fe4000f8e02ff */
[----:B------:R-:W-:-:S03]  /*0750*/  ISETP.NE.AND.EX P2, PT, RZ, UR11, PT, P2 ;  /* 0x0000000bff007c0c */ /* 0x000fc6000bf45320 */
[----:B------:R-:W-:Y:S02]  /*0760*/  SHF.R.S32.HI R3, RZ, 0x1f, R0 ;  /* 0x0000001fff037819 */ /* 0x000fe40000011400 */
[----:B------:R-:W1:Y:S02]  /*0770*/  LDC.64 R222, c[0x0][0x390] ;  /* 0x0000e400ffde7b82 */ /* 0x000e640000000a00 */
[----:B------:R-:W-:-:S04]  /*0780*/  LEA.HI R0, R3, R0, RZ, 0x2 ;  /* 0x0000000003007211 */ /* 0x000fc800078f10ff */
[----:B------:R-:W-:Y:S02]  /*0790*/  LEA.HI.SX32 R25, R0, R27, 0x1e ;  /* 0x0000001b00197211 */ /* 0x000fe400078ff2ff */
[----:B------:R-:W2:Y:S03]  /*07a0*/  @P2 LDC.64 R6, c[0x0][0x3a0] ;  /* 0x0000e800ff062b82 */ /* 0x000ea60000000a00 */
[----:B0-----:R-:W-:-:S05]  /*07b0*/  @P1 IMAD.WIDE.U32 R4, R25, 0x10, R4 ;  /* 0x0000001019041825 */ /* 0x001fca00078e0004 */
[----:B-----5:R0:W5:Y:S01]  /*07c0*/  @P1 LDG.E.128 R36, desc[UR6][R4.64] ;  /* 0x0000000604241981 */ /* 0x020162000c1e1d00 */
[----:B-1----:R-:W-:-:S05]  /*07d0*/  IMAD.WIDE.U32 R2, R25, 0x10, R222 ;  /* 0x0000001019027825 */ /* 0x002fca00078e00de */
[----:B------:R0:W5:Y:S01]  /*07e0*/  LDG.E.128 R8, desc[UR6][R2.64] ;  /* 0x0000000602087981 */ /* 0x000162000c1e1d00 */
        /* <DEDUP_REMOVED lines=17> */
.L_x_39571:
        /* <DEDUP_REMOVED lines=9> */
.L_x_39570:
        /* <DEDUP_REMOVED lines=12> */
.L_x_39572:
        /* <DEDUP_REMOVED lines=8> */
[----:B------:R0:W5:Y:S04]  /*0ad0*/  LDG.E.128 R12, desc[UR6][R4.64] ;  /* 0x00000006040c7981 */ /* 0x000168000c1e1d00 */
        /* <DEDUP_REMOVED lines=22> */
.L_x_39573:
        /* <DEDUP_REMOVED lines=23> */
.L_x_39574:
        /* <DEDUP_REMOVED lines=26> */
.L_x_39575:
        /* <DEDUP_REMOVED lines=21> */
.L_x_39576:
        /* <DEDUP_REMOVED lines=26> */
.L_x_39577:
        /* <DEDUP_REMOVED lines=21> */
.L_x_39578:
        /* <DEDUP_REMOVED lines=26> */
.L_x_39579:
        /* <DEDUP_REMOVED lines=21> */
.L_x_39580:
        /* <DEDUP_REMOVED lines=26> */
.L_x_39581:
        /* <DEDUP_REMOVED lines=21> */
.L_x_39582:
        /* <DEDUP_REMOVED lines=26> */
.L_x_39583:
        /* <DEDUP_REMOVED lines=21> */
.L_x_39584:
        /* <DEDUP_REMOVED lines=26> */
.L_x_39585:
        /* <DEDUP_REMOVED lines=21> */
.L_x_39586:
        /* <DEDUP_REMOVED lines=26> */
.L_x_39587:
        /* <DEDUP_REMOVED lines=21> */
.L_x_39588:
        /* <DEDUP_REMOVED lines=26> */
.L_x_39589:
        /* <DEDUP_REMOVED lines=21> */
.L_x_39590:
        /* <DEDUP_REMOVED lines=26> */
.L_x_39591:
        /* <DEDUP_REMOVED lines=21> */
.L_x_39592:
        /* <DEDUP_REMOVED lines=26> */
.L_x_39593:
        /* <DEDUP_REMOVED lines=21> */
.L_x_39594:
        /* <DEDUP_REMOVED lines=26> */
.L_x_39595:
        /* <DEDUP_REMOVED lines=21> */
.L_x_39596:
        /* <DEDUP_REMOVED lines=26> */
.L_x_39597:
        /* <DEDUP_REMOVED lines=21> */
.L_x_39598:
        /* <DEDUP_REMOVED lines=26> */
.L_x_39599:
        /* <DEDUP_REMOVED lines=21> */
.L_x_39600:
        /* <DEDUP_REMOVED lines=13> */
[----:B-----5:R-:W-:Y:S01]  /*34b0*/  @!P3 MOV R223, R168 ;  /* 0x000000a800dfb202 */ /* 0x020fe20000000f00 */
[----:B------:R-:W-:Y:S01]  /*34c0*/  @P3 FADD.FTZ R223, R32, R168 ;  /* 0x000000a820df3221 */ /* 0x000fe20000010000 */
[----:B------:R-:W-:Y:S01]  /*34d0*/  @!P3 MOV R224, R169 ;  /* 0x000000a900e0b202 */ /* 0x000fe20000000f00 */
[----:B------:R-:W-:Y:S01]  /*34e0*/  @P3 FADD.FTZ R224, R33, R169 ;  /* 0x000000a921e03221 */ /* 0x000fe20000010000 */
[----:B0-----:R-:W-:Y:S01]  /*34f0*/  @!P3 MOV R226, R170 ;  /* 0x000000aa00e2b202 */ /* 0x001fe20000000f00 */
        /* <DEDUP_REMOVED lines=8> */
.L_x_39601:
[----:B-----5:R-:W-:Y:S01]  /*3580*/  @!P3 FADD.FTZ R223, R36, R168 ;  /* 0x000000a824dfb221 */ /* 0x020fe20000010000 */
[----:B------:R-:W-:Y:S01]  /*3590*/  @!P3 FADD.FTZ R224, R37, R169 ;  /* 0x000000a925e0b221 */ /* 0x000fe20000010000 */
[----:B0-----:R-:W-:Y:S01]  /*35a0*/  @!P3 FADD.FTZ R226, R38, R170 ;  /* 0x000000aa26e2b221 */ /* 0x001fe20000010000 */
        /* <DEDUP_REMOVED lines=18> */
.L_x_39602:
        /* <DEDUP_REMOVED lines=219> */
.L_x_39616:
[C---:B------:R-:W-:Y:S01]  /*4480*/  FMUL.FTZ R168, R171.reuse, R171 ;  /* 0x000000ababa87220 */ /* 0x040fe20000410000 */
[----:B-1----:R-:W-:Y:S01]  /*4490*/  FADD.FTZ R170, R228, R231 ;  /* 0x000000e7e4aa7221 */ /* 0x002fe20000010000 */
[----:B------:R-:W1:Y:S01]  /*44a0*/  @!P2 LDC.64 R234, c[0x0][0x3c0] ;  /* 0x0000f000ffeaab82 */ /* 0x000e620000000a00 */
[----:B------:R-:W-:Y:S02]  /*44b0*/  FSEL R227, R171, RZ, !P4 ;  /* 0x000000ffabe37208 */ /* 0x000fe40006000000 */
[----:B------:R-:W-:Y:S01]  /*44c0*/  FSEL R229, R168, RZ, P4 ;  /* 0x000000ffa8e57208 */ /* 0x000fe20002000000 */
[----:B---3--:R-:W-:Y:S02]  /*44d0*/  FFMA.FTZ R170, R170, R169, UR8 ;  /* 0x00000008aaaa7e23 */ /* 0x008fe400080100a9 */
[C---:B------:R-:W-:Y:S01]  /*44e0*/  FADD.FTZ R24, -R227.reuse, R24 ;  /* 0x00000018e3187221 */ /* 0x040fe20000010100 */
[C---:B------:R-:W-:Y:S01]  /*44f0*/  FADD.FTZ R23, -R227.reuse, R23 ;  /* 0x00000017e3177221 */ /* 0x040fe20000010100 */
[----:B------:R-:W2:Y:S01]  /*4500*/  LDC.64 R168, c[0x0][0x428] ;  /* 0x00010a00ffa87b82 */ /* 0x000ea20000000a00 */
[----:B------:R-:W-:Y:S01]  /*4510*/  FADD.FTZ R170, R170, R229 ;  /* 0x000000e5aaaa7221 */ /* 0x000fe20000010000 */
[C---:B------:R-:W-:Y:S01]  /*4520*/  FADD.FTZ R22, -R227.reuse, R22 ;  /* 0x00000016e3167221 */ /* 0x040fe20000010100 */
[C---:B------:R-:W-:Y:S01]  /*4530*/  FADD.FTZ R21, -R227.reuse, R21 ;  /* 0x00000015e3157221 */ /* 0x040fe20000010100 */
[C---:B------:R-:W-:Y:S01]  /*4540*/  FADD.FTZ R180, -R227.reuse, R180 ;  /* 0x000000b4e3b47221 */ /* 0x040fe20000010100 */
[----:B------:R-:W3:Y:S01]  /*4550*/  MUFU.RSQ R229, R170 ;  /* 0x000000aa00e57308 */ /* 0x000ee20000001400 */
[C---:B------:R-:W-:Y:S01]  /*4560*/  FADD.FTZ R14, -R227.reuse, R14 ;  /* 0x0000000ee30e7221 */ /* 0x040fe20000010100 */
[C---:B------:R-:W-:Y:S01]  /*4570*/  FADD.FTZ R179, -R227.reuse, R179 ;  /* 0x000000b3e3b37221 */ /* 0x040fe20000010100 */
[----:B------:R-:W4:Y:S01]  /*4580*/  @!P2 LDC.64 R236, c[0x0][0x3c8] ;  /* 0x0000f200ffecab82 */ /* 0x000f220000000a00 */
        /* <DEDUP_REMOVED lines=12> */
[----:B------:R-:W-:Y:S01]  /*4650*/  FADD.FTZ R2, -R227, R2 ;  /* 0x00000002e3027221 */ /* 0x000fe20000010100 */
[C---:B---3--:R-:W-:Y:S01]  /*4660*/  FMUL.FTZ R217, R229.reuse, R180 ;  /* 0x000000b4e5d97220 */ /* 0x048fe20000410000 */
[----:B------:R-:W-:Y:S01]  /*4670*/  FMUL.FTZ R180, R229, R179 ;  /* 0x000000b3e5b47220 */ /* 0x000fe20000410000 */
[----:B--2---:R-:W-:-:S04]  /*4680*/  IMAD.WIDE.U32 R238, R25, 0x10, R168 ;  /* 0x0000001019ee7825 */ /* 0x004fc800078e00a8 */
[C---:B------:R-:W-:Y:S01]  /*4690*/  FMUL.FTZ R25, R229.reuse, R24 ;  /* 0x00000018e5197220 */ /* 0x040fe20000410000 */
[C---:B------:R-:W-:Y:S01]  /*46a0*/  FMUL.FTZ R24, R229.reuse, R23 ;  /* 0x00000017e5187220 */ /* 0x040fe20000410000 */
[C---:B------:R-:W-:Y:S01]  /*46b0*/  FMUL.FTZ R23, R229.reuse, R22 ;  /* 0x00000016e5177220 */ /* 0x040fe20000410000 */
[C---:B------:R-:W-:Y:S01]  /*46c0*/  FMUL.FTZ R22, R229.reuse, R21 ;  /* 0x00000015e5167220 */ /* 0x040fe20000410000 */
[C---:B------:R-:W-:Y:S01]  /*46d0*/  FMUL.FTZ R21, R229.reuse, R14 ;  /* 0x0000000ee5157220 */ /* 0x040fe20000410000 */
[C---:B------:R-:W-:Y:S01]  /*46e0*/  FMUL.FTZ R14, R229.reuse, R13 ;  /* 0x0000000de50e7220 */ /* 0x040fe20000410000 */
[----:B------:R-:W-:Y:S01]  /*46f0*/  FMUL.FTZ R179, R229, R178 ;  /* 0x000000b2e5b37220 */ /* 0x000fe20000410000 */
[----:B------:R-:W-:Y:S01]  /*4700*/  FADD.FTZ R187, -R227, R187 ;  /* 0x000000bbe3bb7221 */ /* 0x000fe20000010100 */
[C---:B------:R-:W-:Y:S01]  /*4710*/  FMUL.FTZ R13, R229.reuse, R12 ;  /* 0x0000000ce50d7220 */ /* 0x040fe20000410000 */
[----:B------:R-:W-:Y:S01]  /*4720*/  FMUL.FTZ R178, R229, R177 ;  /* 0x000000b1e5b27220 */ /* 0x000fe20000410000 */
[C---:B------:R-:W-:Y:S01]  /*4730*/  FADD.FTZ R175, -R227.reuse, R175 ;  /* 0x000000afe3af7221 */ /* 0x040fe20000010100 */
[C---:B------:R-:W-:Y:S01]  /*4740*/  FADD.FTZ R174, -R227.reuse, R174 ;  /* 0x000000aee3ae7221 */ /* 0x040fe20000010100 */
[C---:B------:R-:W-:Y:S01]  /*4750*/  FADD.FTZ R173, -R227.reuse, R173 ;  /* 0x000000ade3ad7221 */ /* 0x040fe20000010100 */
        /* <DEDUP_REMOVED lines=10> */
[----:B------:R-:W-:Y:S01]  /*4800*/  FMUL.FTZ R189, R229, R188 ;  /* 0x000000bce5bd7220 */ /* 0x000fe20000410000 */
[C---:B------:R-:W-:Y:S01]  /*4810*/  FADD.FTZ R197, -R227.reuse, R197 ;  /* 0x000000c5e3c57221 */ /* 0x040fe20000010100 */
[C---:B0-----:R-:W-:Y:S01]  /*4820*/  FADD.FTZ R228, -R227.reuse, R213 ;  /* 0x000000d5e3e47221 */ /* 0x041fe20000010100 */
[----:B------:R-:W-:Y:S01]  /*4830*/  FADD.FTZ R224, -R227, R226 ;  /* 0x000000e2e3e07221 */ /* 0x000fe20000010100 */
[----:B------:R0:W-:Y:S01]  /*4840*/  @!P2 STG.E desc[UR6][R240.64], R171 ;  /* 0x000000abf000a986 */ /* 0x0001e2000c101906 */
[C---:B------:R-:W-:Y:S01]  /*4850*/  FMUL.FTZ R3, R229.reuse, R2 ;  /* 0x00000002e5037220 */ /* 0x040fe20000410000 */
[----:B------:R-:W-:Y:S01]  /*4860*/  FMUL.FTZ R188, R229, R187 ;  /* 0x000000bbe5bc7220 */ /* 0x000fe20000410000 */
[----:B------:R-:W-:Y:S01]  /*4870*/  FADD.FTZ R204, -R227, R204 ;  /* 0x000000cce3cc7221 */ /* 0x000fe20000010100 */
[----:B----4-:R-:W-:-:S04]  /*4880*/  @!P2 IMAD.WIDE R236, R26, 0x4, R236 ;  /* 0x000000041aeca825 */ /* 0x010fc800078e02ec */
[C---:B------:R-:W-:Y:S01]  /*4890*/  FMUL.FTZ R2, R229.reuse, R174 ;  /* 0x000000aee5027220 */ /* 0x040fe20000410000 */
[C---:B------:R-:W-:Y:S01]  /*48a0*/  FMUL.FTZ R213, R229.reuse, R173 ;  /* 0x000000ade5d57220 */ /* 0x040fe20000410000 */
[C---:B------:R-:W-:Y:S01]  /*48b0*/  FMUL.FTZ R226, R229.reuse, R172 ;  /* 0x000000ace5e27220 */ /* 0x040fe20000410000 */
[----:B------:R-:W-:Y:S01]  /*48c0*/  FMUL.FTZ R187, R229, R198 ;  /* 0x000000c6e5bb7220 */ /* 0x000fe20000410000 */
[----:B------:R-:W-:Y:S01]  /*48d0*/  FADD.FTZ R205, -R227, R205 ;  /* 0x000000cde3cd7221 */ /* 0x000fe20000010100 */
[----:B------:R-:W-:Y:S01]  /*48e0*/  FMUL.FTZ R198, R229, R199 ;  /* 0x000000c7e5c67220 */ /* 0x000fe20000410000 */
[----:B------:R-:W-:Y:S01]  /*48f0*/  FFMA.FTZ R172, R25, R164, R100 ;  /* 0x000000a419ac7223 */ /* 0x000fe20000010064 */
[----:B0-----:R-:W-:Y:S01]  /*4900*/  FMUL.FTZ R171, R229, R175 ;  /* 0x000000afe5ab7220 */ /* 0x001fe20000410000 */
[----:B------:R-:W-:Y:S01]  /*4910*/  FFMA.FTZ R173, R24, R165, R101 ;  /* 0x000000a518ad7223 */ /* 0x000fe20000010065 */
[----:B------:R-:W-:Y:S01]  /*4920*/  FFMA.FTZ R174, R23, R166, R102 ;  /* 0x000000a617ae7223 */ /* 0x000fe20000010066 */
[----:B------:R-:W-:Y:S01]  /*4930*/  FFMA.FTZ R175, R22, R167, R103 ;  /* 0x000000a716af7223 */ /* 0x000fe20000010067 */
[----:B------:R-:W-:Y:S01]  /*4940*/  FADD.FTZ R202, -R227, R202 ;  /* 0x000000cae3ca7221 */ /* 0x000fe20000010100 */
[----:B------:R-:W-:Y:S01]  /*4950*/  FMUL.FTZ R199, R229, R200 ;  /* 0x000000c8e5c77220 */ /* 0x000fe20000410000 */
[----:B------:R-:W-:Y:S01]  /*4960*/  FADD.FTZ R203, -R227, R203 ;  /* 0x000000cbe3cb7221 */ /* 0x000fe20000010100 */
[----:B------:R-:W-:Y:S01]  /*4970*/  FMUL.FTZ R200, R229, R197 ;  /* 0x000000c5e5c87220 */ /* 0x000fe20000410000 */
[C---:B------:R-:W-:Y:S01]  /*4980*/  FADD.FTZ R18, -R227.reuse, R18 ;  /* 0x00000012e3127221 */ /* 0x040fe20000010100 */
[----:B------:R-:W-:Y:S01]  /*4990*/  FADD.FTZ R210, -R227, R210 ;  /* 0x000000d2e3d27221 */ /* 0x000fe20000010100 */
[----:B------:R-:W-:Y:S01]  /*49a0*/  FMUL.FTZ R197, R229, R204 ;  /* 0x000000cce5c57220 */ /* 0x000fe20000410000 */
[C---:B------:R-:W-:Y:S01]  /*49b0*/  FADD.FTZ R19, -R227.reuse, R19 ;  /* 0x00000013e3137221 */ /* 0x040fe20000010100 */
[C---:B------:R-:W-:Y:S01]  /*49c0*/  FADD.FTZ R17, -R227.reuse, R17 ;  /* 0x00000011e3117221 */ /* 0x040fe20000010100 */
[C---:B------:R-:W-:Y:S01]  /*49d0*/  FADD.FTZ R16, -R227.reuse, R16 ;  /* 0x00000010e3107221 */ /* 0x040fe20000010100 */
[----:B------:R-:W-:Y:S01]  /*49e0*/  FADD.FTZ R211, -R227, R211 ;  /* 0x000000d3e3d37221 */ /* 0x000fe20000010100 */
[----:B------:R-:W-:Y:S01]  /*49f0*/  FMUL.FTZ R204, R229, R205 ;  /* 0x000000cde5cc7220 */ /* 0x000fe20000410000 */
[----:B------:R-:W-:Y:S01]  /*4a00*/  @!P2 STG.E desc[UR6][R236.64], R229 ;  /* 0x000000e5ec00a986 */ /* 0x000fe2000c101906 */
[C---:B------:R-:W-:Y:S01]  /*4a10*/  FADD.FTZ R8, -R227.reuse, R8 ;  /* 0x00000008e3087221 */ /* 0x040fe20000010100 */
[C---:B------:R-:W-:Y:S01]  /*4a20*/  FADD.FTZ R206, -R227.reuse, R206 ;  /* 0x000000cee3ce7221 */ /* 0x040fe20000010100 */
[C---:B------:R-:W-:Y:S01]  /*4a30*/  FADD.FTZ R214, -R227.reuse, R214 ;  /* 0x000000d6e3d67221 */ /* 0x040fe20000010100 */
[C---:B------:R-:W-:Y:S01]  /*4a40*/  FADD.FTZ R220, -R227.reuse, R220 ;  /* 0x000000dce3dc7221 */ /* 0x040fe20000010100 */
[----:B------:R-:W-:Y:S01]  /*4a50*/  FADD.FTZ R234, -R227, R223 ;  /* 0x000000dfe3ea7221 */ /* 0x000fe20000010100 */
[----:B------:R-:W-:Y:S01]  /*4a60*/  FMUL.FTZ R205, R229, R202 ;  /* 0x000000cae5cd7220 */ /* 0x000fe20000410000 */
[----:B------:R0:W-:Y:S01]  /*4a70*/  STG.E.128 desc[UR6][R238.64], R172 ;  /* 0x000000acee007986 */ /* 0x0001e2000c101d06 */
[C---:B------:R-:W-:Y:S01]  /*4a80*/  FADD.FTZ R9, -R227.reuse, R9 ;  /* 0x00000009e3097221 */ /* 0x040fe20000010100 */
        /* <DEDUP_REMOVED lines=16> */
[----:B0-----:R-:W-:-:S04]  /*4b90*/  IMAD.WIDE.U32 R174, R176, 0x10, R168 ;  /* 0x00000010b0ae7825 */ /* 0x001fc800078e00a8 */
[C---:B------:R-:W-:Y:S01]  /*4ba0*/  FMUL.FTZ R9, R229.reuse, R9 ;  /* 0x00000009e5097220 */ /* 0x040fe20000410000 */
[C---:B------:R-:W-:Y:S01]  /*4bb0*/  FMUL.FTZ R7, R229.reuse, R7 ;  /* 0x00000007e5077220 */ /* 0x040fe20000410000 */
[----:B------:R-:W-:Y:S01]  /*4bc0*/  FMUL.FTZ R6, R229, R6 ;  /* 0x00000006e5067220 */ /* 0x000fe20000410000 */
[----:B------:R-:W-:-:S04]  /*4bd0*/  IMAD.WIDE.U32 R246, R20, 0x10, R168 ;  /* 0x0000001014f67825 */ /* 0x000fc800078e00a8 */
[----:B------:R-:W-:Y:S01]  /*4be0*/  FMUL.FTZ R0, R229, R0 ;  /* 0x00000000e5007220 */ /* 0x000fe20000410000 */
        /* <DEDUP_REMOVED lines=8> */
[C---:B------:R-:W-:Y:S01]  /*4c70*/  FADD.FTZ R185, -R227.reuse, R185 ;  /* 0x000000b9e3b97221 */ /* 0x040fe20000010100 */
[----:B------:R-:W-:Y:S01]  /*4c80*/  FADD.FTZ R184, -R227, R184 ;  /* 0x000000b8e3b87221 */ /* 0x000fe20000010100 */
[----:B------:R-:W-:-:S04]  /*4c90*/  IMAD.WIDE.U32 R22, R5, 0x10, R168 ;  /* 0x0000001005167825 */ /* 0x000fc800078e00a8 */
[----:B------:R-:W-:Y:S01]  /*4ca0*/  FFMA.FTZ R5, R2, R145, R81 ;  /* 0x0000009102057223 */ /* 0x000fe20000010051 */
[C---:B------:R-:W-:Y:S01]  /*4cb0*/  FADD.FTZ R183, -R227.reuse, R183 ;  /* 0x000000b7e3b77221 */ /* 0x040fe20000010100 */
[----:B------:R-:W-:Y:S01]  /*4cc0*/  FADD.FTZ R182, -R227, R182 ;  /* 0x000000b6e3b67221 */ /* 0x000fe20000010100 */
[----:B------:R-:W-:-:S04]  /*4cd0*/  IMAD.WIDE.U32 R234, R181, 0x10, R168 ;  /* 0x00000010b5ea7825 */ /* 0x000fc800078e00a8 */
[----:B------:R-:W-:Y:S01]  /*4ce0*/  FFMA.FTZ R12, R9, R152, R88 ;  /* 0x00000098090c7223 */ /* 0x000fe20000010058 */
[----:B------:R-:W-:Y:S01]  /*4cf0*/  FFMA.FTZ R15, R6, R155, R91 ;  /* 0x0000009b060f7223 */ /* 0x000fe2000001005b */
[----:B------:R-:W-:Y:S01]  /*4d00*/  FFMA.FTZ R8, R11, R148, R84 ;  /* 0x000000940b087223 */ /* 0x000fe20000010054 */
[----:B------:R-:W-:Y:S01]  /*4d10*/  IMAD.WIDE.U32 R240, R186, 0x10, R168 ;  /* 0x00000010baf07825 */ /* 0x000fe200078e00a8 */
[----:B------:R-:W0:Y:S03]  /*4d20*/  LDC.64 R2, c[0x0][0x380] ;  /* 0x0000e000ff027b82 */ /* 0x000e260000000a00 */
[----:B------:R-:W-:Y:S01]  /*4d30*/  FFMA.FTZ R9, R4, R149, R85 ;  /* 0x0000009504097223 */ /* 0x000fe20000010055 */
[----:B------:R-:W-:Y:S01]  /*4d40*/  FFMA.FTZ R11, R0, R151, R87 ;  /* 0x00000097000b7223 */ /* 0x000fe20000010057 */
[----:B------:R-:W-:-:S04]  /*4d50*/  IMAD.WIDE.U32 R242, R191, 0x10, R168 ;  /* 0x00000010bff27825 */ /* 0x000fc800078e00a8 */
[C---:B------:R-:W-:Y:S01]  /*4d60*/  FADD.FTZ R193, -R227.reuse, R193 ;  /* 0x000000c1e3c17221 */ /* 0x040fe20000010100 */
[C---:B------:R-:W-:Y:S01]  /*4d70*/  FADD.FTZ R194, -R227.reuse, R194 ;  /* 0x000000c2e3c27221 */ /* 0x040fe20000010100 */
[----:B------:R-:W-:Y:S01]  /*4d80*/  FADD.FTZ R195, -R227, R195 ;  /* 0x000000c3e3c37221 */ /* 0x000fe20000010100 */
[----:B------:R-:W-:-:S04]  /*4d90*/  IMAD.WIDE.U32 R244, R196, 0x10, R168 ;  /* 0x00000010c4f47825 */ /* 0x000fc800078e00a8 */
[----:B------:R-:W-:Y:S01]  /*4da0*/  FADD.FTZ R192, -R227, R192 ;  /* 0x000000c0e3c07221 */ /* 0x000fe20000010100 */
[----:B------:R-:W-:Y:S01]  /*4db0*/  FFMA.FTZ R4, R171, R144, R80 ;  /* 0x00000090ab047223 */ /* 0x000fe20000010050 */
[----:B------:R-:W-:Y:S01]  /*4dc0*/  FFMA.FTZ R6, R213, R146, R82 ;  /* 0x00000092d5067223 */ /* 0x000fe20000010052 */
[----:B------:R-:W-:-:S04]  /*4dd0*/  IMAD.WIDE.U32 R236, R201, 0x10, R168 ;  /* 0x00000010c9ec7825 */ /* 0x000fc800078e00a8 */
        /* <DEDUP_REMOVED lines=9> */
[----:B------:R-:W-:Y:S01]  /*4e70*/  FMUL.FTZ R192, R229, R192 ;  /* 0x000000c0e5c07220 */ /* 0x000fe20000410000 */
[----:B------:R-:W-:Y:S01]  /*4e80*/  FADD.FTZ R208, -R227, R208 ;  /* 0x000000d0e3d07221 */ /* 0x000fe20000010100 */
[----:B------:R-:W-:-:S04]  /*4e90*/  IMAD.WIDE.U32 R214, R215, 0x10, R168 ;  /* 0x00000010d7d67825 */ /* 0x000fc800078e00a8 */
[----:B------:R-:W-:Y:S01]  /*4ea0*/  FMUL.FTZ R24, R229, R170 ;  /* 0x000000aae5187220 */ /* 0x000fe20000410000 */
[----:B------:R-:W-:Y:S01]  /*4eb0*/  FFMA.FTZ R20, R217, R140, R76 ;  /* 0x0000008cd9147223 */ /* 0x000fe2000001004c */
[----:B------:R-:W-:Y:S01]  /*4ec0*/  FADD.FTZ R216, -R227, R216 ;  /* 0x000000d8e3d87221 */ /* 0x000fe20000010100 */
[----:B------:R-:W-:-:S04]  /*4ed0*/  IMAD.WIDE.U32 R220, R221, 0x10, R168 ;  /* 0x00000010dddc7825 */ /* 0x000fc800078e00a8 */
[----:B------:R-:W-:Y:S01]  /*4ee0*/  FADD.FTZ R212, -R227, R212 ;  /* 0x000000d4e3d47221 */ /* 0x000fe20000010100 */
[----:B------:R-:W-:Y:S01]  /*4ef0*/  FFMA.FTZ R170, R183, R138, R74 ;  /* 0x0000008ab7aa7223 */ /* 0x000fe2000001004a */
[----:B------:R-:W-:Y:S01]  /*4f00*/  FFMA.FTZ R171, R182, R139, R75 ;  /* 0x0000008bb6ab7223 */ /* 0x000fe2000001004b */
[----:B------:R-:W-:Y:S01]  /*4f10*/  IMAD.WIDE.U32 R224, R225, 0x10, R168 ;  /* 0x00000010e1e07825 */ /* 0x000fe200078e00a8 */
[----:B------:R-:W-:-:S03]  /*4f20*/  MOV R168, R174 ;  /* 0x000000ae00a87202 */ /* 0x000fc60000000f00 */
[----:B------:R-:W-:Y:S01]  /*4f30*/  FFMA.FTZ R174, R17, R162, R98 ;  /* 0x000000a211ae7223 */ /* 0x000fe20000010062 */
[----:B------:R-:W-:Y:S01]  /*4f40*/  MOV R169, R175 ;  /* 0x000000af00a97202 */ /* 0x000fe20000000f00 */
[----:B------:R-:W-:Y:S01]  /*4f50*/  FFMA.FTZ R175, R16, R163, R99 ;  /* 0x000000a310af7223 */ /* 0x000fe20000010063 */
[----:B------:R-:W-:Y:S01]  /*4f60*/  FFMA.FTZ R16, R21, R156, R92 ;  /* 0x0000009c15107223 */ /* 0x000fe2000001005c */
[----:B------:R-:W-:Y:S01]  /*4f70*/  FFMA.FTZ R17, R14, R157, R93 ;  /* 0x0000009d0e117223 */ /* 0x000fe2000001005d */
[----:B------:R-:W-:Y:S01]  /*4f80*/  FFMA.FTZ R14, R7, R154, R90 ;  /* 0x0000009a070e7223 */ /* 0x000fe2000001005a */
[----:B------:R-:W-:Y:S01]  /*4f90*/  FFMA.FTZ R7, R226, R147, R83 ;  /* 0x00000093e2077223 */ /* 0x000fe20000010053 */
[----:B------:R1:W-:Y:S01]  /*4fa0*/  STG.E.128 desc[UR6][R246.64], R172 ;  /* 0x000000acf6007986 */ /* 0x0003e2000c101d06 */
[----:B------:R-:W-:Y:S01]  /*4fb0*/  FFMA.FTZ R21, R180, R141, R77 ;  /* 0x0000008db4157223 */ /* 0x000fe2000001004d */
[C---:B------:R-:W-:Y:S01]  /*4fc0*/  FADD.FTZ R218, -R227.reuse, R218 ;  /* 0x000000dae3da7221 */ /* 0x040fe20000010100 */
[C---:B------:R-:W-:Y:S01]  /*4fd0*/  FADD.FTZ R230, -R227.reuse, R219 ;  /* 0x000000dbe3e67221 */ /* 0x040fe20000010100 */
[----:B------:R2:W-:Y:S01]  /*4fe0*/  STG.E.128 desc[UR6][R248.64], R16 ;  /* 0x00000010f8007986 */ /* 0x0005e2000c101d06 */
[----:B------:R-:W-:Y:S01]  /*4ff0*/  FADD.FTZ R222, -R227, R222 ;  /* 0x000000dee3de7221 */ /* 0x000fe20000010100 */
[C---:B------:R-:W-:Y:S01]  /*5000*/  FMUL.FTZ R208, R229.reuse, R208 ;  /* 0x000000d0e5d07220 */ /* 0x040fe20000410000 */
        /* <DEDUP_REMOVED lines=8> */
[----:B------:R-:W-:Y:S01]  /*5090*/  FMUL.FTZ R222, R229, R222 ;  /* 0x000000dee5de7220 */ /* 0x000fe20000410000 */
[----:B------:R5:W-:Y:S01]  /*50a0*/  STG.E.128 desc[UR6][R168.64], R4 ;  /* 0x00000004a8007986 */ /* 0x000be2000c101d06 */
[----:B0-----:R-:W-:Y:S01]  /*50b0*/  LEA R26, R2, R26, 0x2 ;  /* 0x0000001a021a7211 */ /* 0x001fe200078e10ff */
[----:B-1----:R-:W-:Y:S01]  /*50c0*/  FFMA.FTZ R172, R203, R116, R52 ;  /* 0x00000074cbac7223 */ /* 0x002fe20000010034 */
[----:B------:R-:W-:Y:S01]  /*50d0*/  FFMA.FTZ R173, R210, R117, R53 ;  /* 0x00000075d2ad7223 */ /* 0x000fe20000010035 */
[----:B------:R-:W-:Y:S01]  /*50e0*/  FFMA.FTZ R174, R211, R118, R54 ;  /* 0x00000076d3ae7223 */ /* 0x000fe20000010036 */
[----:B------:R-:W-:Y:S01]  /*50f0*/  FFMA.FTZ R175, R208, R119, R55 ;  /* 0x00000077d0af7223 */ /* 0x000fe20000010037 */
[----:B--2---:R-:W-:Y:S01]  /*5100*/  FFMA.FTZ R16, R197, R120, R56 ;  /* 0x00000078c5107223 */ /* 0x004fe20000010038 */
[----:B------:R-:W-:Y:S01]  /*5110*/  FFMA.FTZ R17, R204, R121, R57 ;  /* 0x00000079cc117223 */ /* 0x000fe20000010039 */
[----:B------:R-:W-:Y:S01]  /*5120*/  FFMA.FTZ R18, R205, R122, R58 ;  /* 0x0000007acd127223 */ /* 0x000fe2000001003a */
[----:B------:R-:W-:Y:S01]  /*5130*/  FFMA.FTZ R19, R202, R123, R59 ;  /* 0x0000007bca137223 */ /* 0x000fe2000001003b */
[----:B---3--:R-:W-:Y:S01]  /*5140*/  FFMA.FTZ R12, R177, R132, R68 ;  /* 0x00000084b10c7223 */ /* 0x008fe20000010044 */
[----:B------:R-:W-:Y:S01]  /*5150*/  FFMA.FTZ R13, R190, R133, R69 ;  /* 0x00000085be0d7223 */ /* 0x000fe20000010045 */
[----:B------:R-:W-:Y:S01]  /*5160*/  FFMA.FTZ R14, R189, R134, R70 ;  /* 0x00000086bd0e7223 */ /* 0x000fe20000010046 */
[----:B------:R-:W-:Y:S01]  /*5170*/  FFMA.FTZ R15, R188, R135, R71 ;  /* 0x00000087bc0f7223 */ /* 0x000fe20000010047 */
[----:B----4-:R-:W-:Y:S01]  /*5180*/  FFMA.FTZ R22, R179, R142, R78 ;  /* 0x0000008eb3167223 */ /* 0x010fe2000001004e */
[----:B------:R-:W-:Y:S01]  /*5190*/  FFMA.FTZ R23, R178, R143, R79 ;  /* 0x0000008fb2177223 */ /* 0x000fe2000001004f */
[----:B------:R-:W-:Y:S01]  /*51a0*/  FFMA.FTZ R8, R187, R124, R60 ;  /* 0x0000007cbb087223 */ /* 0x000fe2000001003c */
[----:B------:R-:W-:Y:S01]  /*51b0*/  FFMA.FTZ R9, R198, R125, R61 ;  /* 0x0000007dc6097223 */ /* 0x000fe2000001003d */
        /* <DEDUP_REMOVED lines=8> */
[----:B------:R-:W-:Y:S01]  /*5240*/  STG.E.128 desc[UR6][R234.64], R20 ;  /* 0x00000014ea007986 */ /* 0x000fe2000c101d06 */
[----:B------:R-:W-:-:S03]  /*5250*/  ISETP.GE.AND P2, PT, R26, R3, PT ;  /* 0x000000031a00720c */ /* 0x000fc60003f46270 */
[----:B------:R-:W-:Y:S04]  /*5260*/  STG.E.128 desc[UR6][R240.64], R168 ;  /* 0x000000a8f0007986 */ /* 0x000fe8000c101d06 */
[----:B------:R0:W-:Y:S04]  /*5270*/  STG.E.128 desc[UR6][R242.64], R12 ;  /* 0x0000000cf2007986 */ /* 0x0001e8000c101d06 */
[----:B------:R1:W-:Y:S04]  /*5280*/  STG.E.128 desc[UR6][R244.64], R4 ;  /* 0x00000004f4007986 */ /* 0x0003e8000c101d06 */
[----:B------:R2:W-:Y:S04]  /*5290*/  STG.E.128 desc[UR6][R236.64], R8 ;  /* 0x00000008ec007986 */ /* 0x0005e8000c101d06 */
[----:B------:R3:W-:Y:S04]  /*52a0*/  STG.E.128 desc[UR6][R206.64], R16 ;  /* 0x00000010ce007986 */ /* 0x0007e8000c101d06 */
[----:B------:R3:W-:Y:S01]  /*52b0*/  STG.E.128 desc[UR6][R238.64], R172 ;  /* 0x000000acee007986 */ /* 0x0007e2000c101d06 */
[----:B0-----:R-:W-:Y:S01]  /*52c0*/  FFMA.FTZ R12, R233, R104, R40 ;  /* 0x00000068e90c7223 */ /* 0x001fe20000010028 */
[----:B------:R-:W-:Y:S01]  /*52d0*/  FFMA.FTZ R13, R24, R105, R41 ;  /* 0x00000069180d7223 */ /* 0x000fe20000010029 */
        /* <DEDUP_REMOVED lines=10> */
[----:B------:R3:W-:Y:S04]  /*5380*/  STG.E.128 desc[UR6][R214.64], R4 ;  /* 0x00000004d6007986 */ /* 0x0007e8000c101d06 */
[----:B------:R3:W-:Y:S04]  /*5390*/  STG.E.128 desc[UR6][R220.64], R8 ;  /* 0x00000008dc007986 */ /* 0x0007e8000c101d06 */
[----:B------:R3:W-:Y:S01]  /*53a0*/  STG.E.128 desc[UR6][R224.64], R12 ;  /* 0x0000000ce0007986 */ /* 0x0007e2000c101d06 */
[----:B------:R-:W-:Y:S05]  /*53b0*/  @!P2 BRA `(.L_x_39604) ;  /* 0xffffffb000d8a947 */ /* 0x000fea000383ffff */
[----:B------:R-:W-:Y:S05]  /*53c0*/  EXIT ;  /* 0x000000000000794d */ /* 0x000fea0003800000 */
.L_x_39603:
        /* <DEDUP_REMOVED lines=8> */
.L_x_39606:
[----:B------:R-:W-:Y:S05]  /*5450*/  BSYNC B0 ;  /* 0x0000000000007941 */ /* 0x000fea0003800000 */
.L_x_39605:
        /* <DEDUP_REMOVED lines=9> */
.L_x_39607:
[----:B------:R-:W-:Y:S01]  /*54f0*/  HFMA2 R232, -RZ, RZ, 0, 2.384185791015625e-07 ;  /* 0x00000004ffe87431 */ /* 0x000fe200000001ff */
[----:B------:R-:W-:-:S05]  /*5500*/  MOV R169, R231 ;  /* 0x000000e700a97202 */ /* 0x000fca0000000f00 */
[----:B------:R-:W-:-:S05]  /*5510*/  FADD.FTZ R227, R170, R169 ;  /* 0x000000a9aae37221 */ /* 0x000fca0000010000 */
[----:B------:R-:W-:-:S07]  /*5520*/  MOV R233, R227 ;  /* 0x000000e300e97202 */ /* 0x000fce0000000f00 */
[----:B------:R-:W-:Y:S05]  /*5530*/  WARPSYNC.COLLECTIVE R230, `(.L_x_39608) ;  /* 0x00000000e6087348 */ /* 0x000fea0003c00000 */
[----:B------:R0:W1:Y:S02]  /*5540*/  SHFL.BFLY P3, R231, R233, R232, R235 ;  /* 0x0c0000e8e9e77389 */ /* 0x00006400000600eb */
[----:B01----:R-:W-:Y:S05]  /*5550*/  ENDCOLLECTIVE ;  /* 0x000000000000791b */ /* 0x003fea0003800000 */
.L_x_39608:
[----:B------:R-:W-:Y:S01]  /*5560*/  HFMA2 R232, -RZ, RZ, 0, 4.76837158203125e-07 ;  /* 0x00000008ffe87431 */ /* 0x000fe200000001ff */
[----:B------:R-:W-:-:S05]  /*5570*/  MOV R168, R231 ;  /* 0x000000e700a87202 */ /* 0x000fca0000000f00 */
[----:B------:R-:W-:-:S05]  /*5580*/  FADD.FTZ R228, R227, R168 ;  /* 0x000000a8e3e47221 */ /* 0x000fca0000010000 */
[----:B------:R-:W-:-:S07]  /*5590*/  MOV R233, R228 ;  /* 0x000000e400e97202 */ /* 0x000fce0000000f00 */
[----:B------:R-:W-:Y:S05]  /*55a0*/  WARPSYNC.COLLECTIVE R230, `(.L_x_39609) ;  /* 0x00000000e6087348 */ /* 0x000fea0003c00000 */
[----:B------:R0:W1:Y:S02]  /*55b0*/  SHFL.BFLY P3, R231, R233, R232, R235 ;  /* 0x0c0000e8e9e77389 */ /* 0x00006400000600eb */
[----:B01----:R-:W-:Y:S05]  /*55c0*/  ENDCOLLECTIVE ;  /* 0x000000000000791b */ /* 0x003fea0003800000 */
.L_x_39609:
        /* <DEDUP_REMOVED lines=8> */
.L_x_39610:
        /* <DEDUP_REMOVED lines=136> */
.L_x_39611:
[----:B------:R-:W-:Y:S01]  /*5ed0*/  HFMA2 R232, -RZ, RZ, 0, 1.1920928955078125e-07 ;  /* 0x00000002ffe87431 */ /* 0x000fe200000001ff */
[----:B------:R-:W-:-:S05]  /*5ee0*/  MOV R227, R231 ;  /* 0x000000e700e37202 */ /* 0x000fca0000000f00 */
[----:B------:R-:W-:-:S05]  /*5ef0*/  FADD.FTZ R227, R168, R227 ;  /* 0x000000e3a8e37221 */ /* 0x000fca0000010000 */
[----:B------:R-:W-:-:S07]  /*5f00*/  MOV R233, R227 ;  /* 0x000000e300e97202 */ /* 0x000fce0000000f00 */
[----:B------:R-:W-:Y:S05]  /*5f10*/  WARPSYNC.COLLECTIVE R230, `(.L_x_39612) ;  /* 0x00000000e6087348 */ /* 0x000fea0003c00000 */
[----:B------:R0:W1:Y:S02]  /*5f20*/  SHFL.BFLY P3, R231, R233, R232, R235 ;  /* 0x0c0000e8e9e77389 */ /* 0x00006400000600eb */
[----:B01----:R-:W-:Y:S05]  /*5f30*/  ENDCOLLECTIVE ;  /* 0x000000000000791b */ /* 0x003fea0003800000 */
.L_x_39612:
[----:B------:R-:W-:Y:S01]  /*5f40*/  HFMA2 R232, -RZ, RZ, 0, 2.384185791015625e-07 ;  /* 0x00000004ffe87431 */ /* 0x000fe200000001ff */
[----:B------:R-:W-:-:S05]  /*5f50*/  MOV R170, R231 ;  /* 0x000000e700aa7202 */ /* 0x000fca0000000f00 */
[----:B------:R-:W-:-:S05]  /*5f60*/  FADD.FTZ R170, R227, R170 ;  /* 0x000000aae3aa7221 */ /* 0x000fca0000010000 */
[----:B------:R-:W-:-:S07]  /*5f70*/  MOV R233, R170 ;  /* 0x000000aa00e97202 */ /* 0x000fce0000000f00 */
[----:B------:R-:W-:Y:S05]  /*5f80*/  WARPSYNC.COLLECTIVE R230, `(.L_x_39613) ;  /* 0x00000000e6087348 */ /* 0x000fea0003c00000 */
[----:B------:R0:W1:Y:S02]  /*5f90*/  SHFL.BFLY P3, R231, R233, R232, R235 ;  /* 0x0c0000e8e9e77389 */ /* 0x00006400000600eb */
[----:B01----:R-:W-:Y:S05]  /*5fa0*/  ENDCOLLECTIVE ;  /* 0x000000000000791b */ /* 0x003fea0003800000 */
.L_x_39613:
[----:B------:R-:W-:Y:S01]  /*5fb0*/  HFMA2 R232, -RZ, RZ, 0, 4.76837158203125e-07 ;  /* 0x00000008ffe87431 */ /* 0x000fe200000001ff */
[----:B------:R-:W-:-:S05]  /*5fc0*/  MOV R229, R231 ;  /* 0x000000e700e57202 */ /* 0x000fca0000000f00 */
[----:B------:R-:W-:-:S05]  /*5fd0*/  FADD.FTZ R229, R170, R229 ;  /* 0x000000e5aae57221 */ /* 0x000fca0000010000 */
[----:B------:R-:W-:-:S07]  /*5fe0*/  MOV R233, R229 ;  /* 0x000000e500e97202 */ /* 0x000fce0000000f00 */
[----:B------:R-:W-:Y:S05]  /*5ff0*/  WARPSYNC.COLLECTIVE R230, `(.L_x_39614) ;  /* 0x00000000e6087348 */ /* 0x000fea0003c00000 */
[----:B------:R0:W1:Y:S02]  /*6000*/  SHFL.BFLY P3, R231, R233, R232, R235 ;  /* 0x0c0000e8e9e77389 */ /* 0x00006400000600eb */
[----:B01----:R-:W-:Y:S05]  /*6010*/  ENDCOLLECTIVE ;  /* 0x000000000000791b */ /* 0x003fea0003800000 */
.L_x_39614:
[----:B------:R-:W-:Y:S01]  /*6020*/  HFMA2 R232, -RZ, RZ, 0, 9.5367431640625e-07 ;  /* 0x00000010ffe87431 */ /* 0x000fe200000001ff */
[----:B------:R-:W-:-:S05]  /*6030*/  MOV R228, R231 ;  /* 0x000000e700e47202 */ /* 0x000fca0000000f00 */
[----:B------:R-:W-:-:S05]  /*6040*/  FADD.FTZ R228, R229, R228 ;  /* 0x000000e4e5e47221 */ /* 0x000fca0000010000 */
[----:B------:R-:W-:-:S07]  /*6050*/  MOV R233, R228 ;  /* 0x000000e400e97202 */ /* 0x000fce0000000f00 */
[----:B------:R-:W-:Y:S05]  /*6060*/  WARPSYNC.COLLECTIVE R230, `(.L_x_39615) ;  /* 0x00000000e6087348 */ /* 0x000fea0003c00000 */
[----:B------:R0:W1:Y:S02]  /*6070*/  SHFL.BFLY P3, R231, R233, R232, R235 ;  /* 0x0c0000e8e9e77389 */ /* 0x00006400000600eb */
[----:B01----:R-:W-:Y:S05]  /*6080*/  ENDCOLLECTIVE ;  /* 0x000000000000791b */ /* 0x003fea0003800000 */
.L_x_39615:
[----:B------:R-:W-:Y:S05]  /*6090*/  BRA `(.L_x_39616) ;  /* 0xffffffe000f87947 */ /* 0x000fea000383ffff */
.L_x_39617:
        /* <DEDUP_REMOVED lines=14> */
.L_x_43927:


//--------------------- .text._ZN10layer_norm31ln_parallel_residual_fwd_kernelINS_13Kernel_traitsIfffffjLj2048ELj1ELj4ELj1ELj16ENS_18Kernel_traits_baseILj2048EfffffjLj128EEEEELb1ELb0ELb0EEEvNS_9FwdParamsE --------------------------
	.section	.text._ZN10layer_norm31ln_parallel_residual_fwd_kernelINS_13Kernel_traitsIfffffjLj2048ELj1ELj4ELj1ELj16ENS_18Kernel_traits_baseILj2048EfffffjLj128EEEEELb1ELb0ELb0EEEvNS_9FwdParamsE,"ax",@progbits
	.align	128
        .global         _ZN10layer_norm31ln_parallel_residual_fwd_kernelINS_13Kernel_traitsIfffffjLj2048ELj1ELj4ELj1ELj16ENS_18Kernel_traits_baseILj2048EfffffjLj128EEEEELb1ELb0ELb0EEEvNS_9FwdParamsE
        .type           _ZN10layer_norm31ln_parallel_residual_fwd_kernelINS_13Kernel_traitsIfffffjLj2048ELj1ELj4ELj1ELj16ENS_18Kernel_traits_baseILj2048EfffffjLj128EEEEELb1ELb0ELb0EEEvNS_9FwdParamsE,@function
        .size           _ZN10layer_norm31ln_parallel_residual_fwd_kernelINS_13Kernel_traitsIfffffjLj2048ELj1ELj4ELj1ELj16ENS_18Kernel_traits_baseILj2048EfffffjLj128EEEEELb1ELb0ELb0EEEvNS_9FwdParamsE,(.L_x_43928 - _ZN10layer_norm31ln_parallel_residual_fwd_kernelINS_13Kernel_traitsIfffffjLj2048ELj1ELj4ELj1ELj16ENS_18Kernel_traits_baseILj2048EfffffjLj128EEEEELb1ELb0ELb0EEEvNS_9FwdParamsE)
        .other          _ZN10layer_norm31ln_parallel_residual_fwd_kernelINS_13Kernel_traitsIfffffjLj2048ELj1ELj4ELj1ELj16ENS_18Kernel_traits_baseILj2048EfffffjLj128EEEEELb1ELb0ELb0EEEvNS_9FwdParamsE,@"STO_CUDA_ENTRY STV_DEFAULT"
_ZN10layer_norm31ln_parallel_residual_fwd_kernelINS_13Kernel_traitsIfffffjLj2048ELj1ELj4ELj1ELj16ENS_18Kernel_traits_baseILj2048EfffffjLj128EEEEELb1ELb0ELb0EEEvNS_9FwdParamsE:
.text._ZN10layer_norm31ln_parallel_residual_fwd_kernelINS_13Kernel_traitsIfffffjLj2048ELj1ELj4ELj1ELj16ENS_18Kernel_traits_baseILj2048EfffffjLj128EEEEELb1ELb0ELb0EEEvNS_9FwdParamsE:
        /* <DEDUP_REMOVED lines=78> */
[----:B----4-:R4:W4:Y:S04]  /*04e0*/  @P1 LDG.E.128 R36, desc[UR6][R18.64] ;  /* 0x0000000612241981 */ /* 0x010928000c1e1d00 */
[----:B------:R4:W4:Y:S01]  /*04f0*/  @P1 LDG.E.128 R64, desc[UR6][R22.64] ;  /* 0x0000000616401981 */ /* 0x000922000c1e1d00 */
[----:B------:R-:W-:Y:S01]  /*0500*/  ISETP.GE.U32.AND P3, PT, R0, 0xa0, PT ;  /* 0x000000a00000780c */ /* 0x000fe20003f66070 */
[C---:B0-----:R-:W-:Y:S01]  /*0510*/  @P2 IMAD.WIDE.U32 R24, R4.reuse, 0x10, R24 ;  /* 0x0000001004182825 */ /* 0x041fe200078e0018 */
[----:B--2---:R-:W0:Y:S01]  /*0520*/  LDC.64 R14, c[0x0][0x3d8] ;  /* 0x0000f600ff0e7b82 */ /* 0x004e220000000a00 */
[----:B------:R-:W2:Y:S02]  /*0530*/  @P2 LDG.E.128 R40, desc[UR6][R26.64] ;  /* 0x000000061a282981 */ /* 0x000ea4000c1e1d00 */
[----:B------:R-:W-:-:S02]  /*0540*/  @P2 VIADD R4, R4, 0x20 ;  /* 0x0000002004042836 */ /* 0x000fc40000000000 */
[----:B------:R0:W2:Y:S03]  /*0550*/  @P2 LDG.E.128 R60, desc[UR6][R24.64] ;  /* 0x00000006183c2981 */ /* 0x0000a6000c1e1d00 */
[----:B---3--:R-:W3:Y:S03]  /*0560*/  LDC.64 R16, c[0x0][0x3d0] ;  /* 0x0000f400ff107b82 */ /* 0x008ee60000000a00 */
[C---:B-1----:R-:W-:Y:S01]  /*0570*/  @P3 IMAD.WIDE.U32 R28, R4.reuse, 0x10, R28 ;  /* 0x00000010041c3825 */ /* 0x042fe200078e001c */
[----:B------:R1:W-:Y:S03]  /*0580*/  @P0 STL.64 [R1+0x180], R32 ;  /* 0x0001802001000387 */ /* 0x0003e60000100a00 */
[----:B------:R-:W-:Y:S01]  /*0590*/  @P3 IMAD.WIDE.U32 R30, R4, 0x10, R30 ;  /* 0x00000010041e3825 */ /* 0x000fe200078e001e */
[----:B----4-:R-:W4:Y:S01]  /*05a0*/  LDC.64 R18, c[0x0][0x3d8] ;  /* 0x0000f600ff127b82 */ /* 0x010f220000000a00 */
[----:B------:R0:W-:Y:S04]  /*05b0*/  @P0 STL.64 [R1+0x188], R34 ;  /* 0x0001882201000387 */ /* 0x0001e80000100a00 */
[----:B------:R-:W3:Y:S01]  /*05c0*/  LDL.64 R56, [R1+0x100] ;  /* 0x0001000001387983 */ /* 0x000ee20000100a00 */
[----:B------:R-:W-:-:S02]  /*05d0*/  ISETP.GE.U32.AND P5, PT, R0, 0x100, PT ;  /* 0x000001000000780c */ /* 0x000fc40003fa6070 */
[----:B------:R-:W4:Y:S01]  /*05e0*/  LDC.64 R22, c[0x0][0x3d8] ;  /* 0x0000f600ff167b82 */ /* 0x000f220000000a00 */
[----:B------:R-:W3:Y:S04]  /*05f0*/  LDL.64 R58, [R1+0x108] ;  /* 0x00010800013a7983 */ /* 0x000ee80000100a00 */
[----:B------:R0:W-:Y:S03]  /*0600*/  @P0 STL.64 [R1+0x170], R52 ;  /* 0x0001703401000387 */ /* 0x0001e60000100a00 */
[----:B-1----:R-:W1:Y:S01]  /*0610*/  LDC.64 R32, c[0x0][0x3d0] ;  /* 0x0000f400ff207b82 */ /* 0x002e620000000a00 */
[----:B------:R0:W-:Y:S04]  /*0620*/  @P0 STL.64 [R1+0x178], R54 ;  /* 0x0001783601000387 */ /* 0x0001e80000100a00 */
[----:B------:R1:W4:Y:S03]  /*0630*/  @P3 LDG.E.128 R48, desc[UR6][R28.64] ;  /* 0x000000061c303981 */ /* 0x000326000c1e1d00 */
[----:B0-----:R-:W0:Y:S01]  /*0640*/  LDC.64 R34, c[0x0][0x3d8] ;  /* 0x0000f600ff227b82 */ /* 0x001e220000000a00 */
[----:B------:R-:W4:Y:S04]  /*0650*/  LDL.64 R52, [R1+0xf0] ;  /* 0x0000f00001347983 */ /* 0x000f280000100a00 */
[----:B------:R-:W4:Y:S01]  /*0660*/  LDL.64 R54, [R1+0xf8] ;  /* 0x0000f80001367983 */ /* 0x000f220000100a00 */
[----:B------:R-:W-:Y:S01]  /*0670*/  ISETP.GE.U32.AND P0, PT, R0, 0xc0, PT ;  /* 0x000000c00000780c */ /* 0x000fe20003f06070 */
[----:B------:R-:W-:Y:S01]  /*0680*/  @P3 VIADD R4, R4, 0x20 ;  /* 0x0000002004043836 */ /* 0x000fe20000000000 */
[----:B------:R-:W-:Y:S01]  /*0690*/  ISETP.GE.U32.AND P4, PT, R0, 0x120, PT ;  /* 0x000001200000780c */ /* 0x000fe20003f86070 */
[----:B------:R2:W-:Y:S01]  /*06a0*/  @P1 STL.64 [R1+0x160], R36 ;  /* 0x0001602401001387 */ /* 0x0005e20000100a00 */
[----:B------:R-:W4:Y:S03]  /*06b0*/  LDC.64 R24, c[0x0][0x3d0] ;  /* 0x0000f400ff187b82 */ /* 0x000f260000000a00 */
[----:B------:R-:W-:Y:S04]  /*06c0*/  @P1 STL.64 [R1+0x168], R38 ;  /* 0x0001682601001387 */ /* 0x000fe80000100a00 */
[----:B--2---:R2:W-:Y:S01]  /*06d0*/  @P2 STL.64 [R1+0x130], R40 ;  /* 0x0001302801002387 */ /* 0x0045e20000100a00 */
[----:B------:R-:W4:Y:S03]  /*06e0*/  LDC.64 R26, c[0x0][0x3d8] ;  /* 0x0000f600ff1a7b82 */ /* 0x000f260000000a00 */
[----:B------:R2:W-:Y:S04]  /*06f0*/  @P2 STL.64 [R1+0x138], R42 ;  /* 0x0001382a01002387 */ /* 0x0005e80000100a00 */
[----:B------:R0:W4:Y:S01]  /*0700*/  @P3 LDG.E.128 R44, desc[UR6][R30.64] ;  /* 0x000000061e2c3981 */ /* 0x000122000c1e1d00 */
[----:B------:R-:W0:Y:S03]  /*0710*/  LDC.64 R36, c[0x0][0x3d0] ;  /* 0x0000f400ff247b82 */ /* 0x000e260000000a00 */
[----:B--2---:R-:W2:Y:S04]  /*0720*/  LDL.64 R40, [R1+0xe0] ;  /* 0x0000e00001287983 */ /* 0x004ea80000100a00 */
[----:B------:R-:W2:Y:S01]  /*0730*/  LDL.64 R42, [R1+0xe8] ;  /* 0x0000e800012a7983 */ /* 0x000ea20000100a00 */
[----:B-1----:R-:W-:Y:S01]  /*0740*/  @P0 IMAD.WIDE.U32 R32, R4, 0x10, R32 ;  /* 0x0000001004200825 */ /* 0x002fe200078e0020 */
[----:B------:R-:W1:Y:S02]  /*0750*/  LDC.64 R38, c[0x0][0x3d0] ;  /* 0x0000f400ff267b82 */ /* 0x000e640000000a00 */
[----:B------:R-:W-:Y:S04]  /*0760*/  @P1 STL.64 [R1+0x150], R64 ;  /* 0x0001504001001387 */ /* 0x000fe80000100a00 */
[----:B------:R-:W-:Y:S01]  /*0770*/  @P1 STL.64 [R1+0x158], R66 ;  /* 0x0001584201001387 */ /* 0x000fe20000100a00 */
[----:B------:R-:W-:Y:S01]  /*0780*/  ISETP.GE.U32.AND P1, PT, R0, 0xe0, PT ;  /* 0x000000e00000780c */ /* 0x000fe20003f26070 */
[C---:B0-----:R-:W-:Y:S01]  /*0790*/  @P0 IMAD.WIDE.U32 R34, R4.reuse, 0x10, R34 ;  /* 0x0000001004220825 */ /* 0x041fe200078e0022 */
[----:B------:R-:W-:Y:S01]  /*07a0*/  @P0 IADD3 R4, PT, PT, R4, 0x20, RZ ;  /* 0x0000002004040810 */ /* 0x000fe20007ffe0ff */
[----:B------:R-:W0:Y:S08]  /*07b0*/  LDC.64 R28, c[0x0][0x3d0] ;  /* 0x0000f400ff1c7b82 */ /* 0x000e300000000a00 */
[----:B------:R-:W0:Y:S02]  /*07c0*/  LDC.64 R30, c[0x0][0x3d8] ;  /* 0x0000f600ff1e7b82 */ /* 0x000e240000000a00 */
[C---:B------:R-:W-:Y:S01]  /*07d0*/  @P1 IMAD.WIDE.U32 R36, R4.reuse, 0x10, R36 ;  /* 0x0000001004241825 */ /* 0x040fe200078e0024 */
[----:B---3--:R3:W2:Y:S04]  /*07e0*/  @P0 LDG.E.128 R56, desc[UR6][R32.64] ;  /* 0x0000000620380981 */ /* 0x0086a8000c1e1d00 */
[----:B----4-:R4:W2:Y:S04]  /*07f0*/  @P0 LDG.E.128 R52, desc[UR6][R34.64] ;  /* 0x0000000622340981 */ /* 0x0108a8000c1e1d00 */
[----:B------:R1:W-:Y:S01]  /*0800*/  @P3 STL.64 [R1+0x120], R48 ;  /* 0x0001203001003387 */ /* 0x0003e20000100a00 */
[C---:B------:R-:W-:Y:S01]  /*0810*/  @P1 IMAD.WIDE.U32 R14, R4.reuse, 0x10, R14 ;  /* 0x00000010040e1825 */ /* 0x040fe200078e000e */
[----:B---3--:R-:W3:Y:S02]  /*0820*/  LDC.64 R32, c[0x0][0x3d0] ;  /* 0x0000f400ff207b82 */ /* 0x008ee40000000a00 */
[----:B------:R0:W-:Y:S06]  /*0830*/  @P3 STL.64 [R1+0x128], R50 ;  /* 0x0001283201003387 */ /* 0x0001ec0000100a00 */
[----:B----4-:R-:W4:Y:S01]  /*0840*/  LDC.64 R34, c[0x0][0x3d0] ;  /* 0x0000f400ff227b82 */ /* 0x010f220000000a00 */
[----:B-1----:R-:W3:Y:S04]  /*0850*/  LDL.64 R48, [R1+0xd0] ;  /* 0x0000d00001307983 */ /* 0x002ee80000100a00 */
[----:B0-----:R-:W3:Y:S04]  /*0860*/  LDL.64 R50, [R1+0xd8] ;  /* 0x0000d80001327983 */ /* 0x001ee80000100a00 */
[----:B--2---:R0:W2:Y:S04]  /*0870*/  @P1 LDG.E.128 R40, desc[UR6][R36.64] ;  /* 0x0000000624281981 */ /* 0x0040a8000c1e1d00 */
[----:B------:R1:W-:Y:S04]  /*0880*/  @P3 STL.64 [R1+0x110], R44 ;  /* 0x0001102c01003387 */ /* 0x0003e80000100a00 */
[----:B------:R1:W-:Y:S01]  /*0890*/  @P3 STL.64 [R1+0x118], R46 ;  /* 0x0001182e01003387 */ /* 0x0003e20000100a00 */
[----:B------:R-:W-:Y:S01]  /*08a0*/  @P1 VIADD R4, R4, 0x20 ;  /* 0x0000002004041836 */ /* 0x000fe20000000000 */
[----:B0-----:R-:W0:Y:S02]  /*08b0*/  LDC.64 R36, c[0x0][0x3d0] ;  /* 0x0000f400ff247b82 */ /* 0x001e240000000a00 */
[----:B-1----:R-:W4:Y:S04]  /*08c0*/  LDL.64 R44, [R1+0xc0] ;  /* 0x0000c000012c7983 */ /* 0x002f280000100a00 */
[----:B------:R-:W4:Y:S04]  /*08d0*/  LDL.64 R46, [R1+0xc8] ;  /* 0x0000c800012e7983 */ /* 0x000f280000100a00 */
[----:B------:R-:W-:Y:S04]  /*08e0*/  @P2 STL.64 [R1+0x140], R60 ;  /* 0x0001403c01002387 */ /* 0x000fe80000100a00 */
[----:B------:R-:W-:Y:S04]  /*08f0*/  @P2 STL.64 [R1+0x148], R62 ;  /* 0x0001483e01002387 */ /* 0x000fe80000100a00 */
[----:B------:R-:W-:Y:S04]  /*0900*/  @P0 STL.64 [R1+0xf0], R52 ;  /* 0x0000f03401000387 */ /* 0x000fe80000100a00 */
[----:B------:R-:W-:Y:S04]  /*0910*/  @P0 STL.64 [R1+0xf8], R54 ;  /* 0x0000f83601000387 */ /* 0x000fe80000100a00 */
[----:B------:R-:W-:Y:S04]  /*0920*/  @P0 STL.64 [R1+0x100], R56 ;  /* 0x0001003801000387 */ /* 0x000fe80000100a00 */
[----:B------:R-:W-:Y:S04]  /*0930*/  @P0 STL.64 [R1+0x108], R58 ;  /* 0x0001083a01000387 */ /* 0x000fe80000100a00 */
[----:B---3--:R1:W3:Y:S04]  /*0940*/  @P1 LDG.E.128 R48, desc[UR6][R14.64] ;  /* 0x000000060e301981 */ /* 0x0082e8000c1e1d00 */
[----:B--2---:R2:W-:Y:S01]  /*0950*/  @P1 STL.64 [R1+0xe0], R40 ;  /* 0x0000e02801001387 */ /* 0x0045e20000100a00 */
[----:B------:R-:W-:-:S04]  /*0960*/  @P5 IMAD.WIDE.U32 R16, R4, 0x10, R16 ;  /* 0x0000001004105825 */ /* 0x000fc800078e0010 */
[----:B------:R-:W-:Y:S01]  /*0970*/  @P5 IMAD.WIDE.U32 R18, R4, 0x10, R18 ;  /* 0x0000001004125825 */ /* 0x000fe200078e0012 */
[----:B------:R0:W-:Y:S01]  /*0980*/  @P1 STL.64 [R1+0xe8], R42 ;  /* 0x0000e82a01001387 */ /* 0x0001e20000100a00 */
[----:B------:R-:W-:Y:S01]  /*0990*/  ISETP.GE.U32.AND P0, PT, R0, 0x140, PT ;  /* 0x000001400000780c */ /* 0x000fe20003f06070 */
[----:B-1----:R-:W1:Y:S02]  /*09a0*/  LDC.64 R14, c[0x0][0x3d0] ;  /* 0x0000f400ff0e7b82 */ /* 0x002e640000000a00 */
[----:B------:R-:W3:Y:S04]  /*09b0*/  LDL.64 R100, [R1+0xb0] ;  /* 0x0000b00001647983 */ /* 0x000ee80000100a00 */
[----:B------:R-:W3:Y:S02]  /*09c0*/  LDL.64 R102, [R1+0xb8] ;  /* 0x0000b80001667983 */ /* 0x000ee40000100a00 */
[----:B--2---:R-:W2:Y:S02]  /*09d0*/  LDC.64 R40, c[0x0][0x3d8] ;  /* 0x0000f600ff287b82 */ /* 0x004ea40000000a00 */
[----:B------:R-:W2:Y:S04]  /*09e0*/  LDL.64 R88, [R1+0x90] ;  /* 0x0000900001587983 */ /* 0x000ea80000100a00 */
[----:B------:R-:W2:Y:S04]  /*09f0*/  LDL.64 R90, [R1+0x98] ;  /* 0x00009800015a7983 */ /* 0x000ea80000100a00 */
[----:B----4-:R-:W4:Y:S01]  /*0a00*/  @P5 LDG.E.128 R44, desc[UR6][R16.64] ;  /* 0x00000006102c5981 */ /* 0x010f22000c1e1d00 */
[----:B------:R-:W-:Y:S01]  /*0a10*/  @P5 VIADD R4, R4, 0x20 ;  /* 0x0000002004045836 */ /* 0x000fe20000000000 */
[----:B------:R-:W-:Y:S01]  /*0a20*/  ISETP.GE.U32.AND P3, PT, R0, 0x160, PT ;  /* 0x000001600000780c */ /* 0x000fe20003f66070 */
[----:B0-----:R-:W0:Y:S01]  /*0a30*/  LDC.64 R42, c[0x0][0x3d8] ;  /* 0x0000f600ff2a7b82 */ /* 0x001e220000000a00 */
[----:B------:R-:W4:Y:S04]  /*0a40*/  LDL.64 R92, [R1+0xa0] ;  /* 0x0000a000015c7983 */ /* 0x000f280000100a00 */
[----:B------:R-:W4:Y:S01]  /*0a50*/  LDL.64 R94, [R1+0xa8] ;  /* 0x0000a800015e7983 */ /* 0x000f220000100a00 */
[----:B------:R-:W-:-:S03]  /*0a60*/  @P4 IMAD.WIDE.U32 R22, R4, 0x10, R22 ;  /* 0x0000001004164825 */ /* 0x000fc600078e0016 */
[----:B------:R-:W4:Y:S01]  /*0a70*/  LDL.64 R76, [R1+0x70] ;  /* 0x00007000014c7983 */ /* 0x000f220000100a00 */
[----:B------:R-:W-:-:S03]  /*0a80*/  @P4 IMAD.WIDE.U32 R38, R4, 0x10, R38 ;  /* 0x0000001004264825 */ /* 0x000fc600078e0026 */
        /* <DEDUP_REMOVED lines=17> */
[----:B---3--:R3:W-:Y:S04]  /*0ba0*/  @P1 STL.64 [R1+0xd0], R48 ;  /* 0x0000d03001001387 */ /* 0x0087e80000100a00 */
[----:B------:R1:W-:Y:S04]  /*0bb0*/  @P1 STL.64 [R1+0xd8], R50 ;  /* 0x0000d83201001387 */ /* 0x0003e80000100a00 */
[----:B------:R-:W4:Y:S04]  /*0bc0*/  LDL.64 R52, [R1+0x10] ;  /* 0x0000100001347983 */ /* 0x000f280000100a00 */
[----:B------:R-:W4:Y:S04]  /*0bd0*/  LDL.64 R54, [R1+0x18] ;  /* 0x0000180001367983 */ /* 0x000f280000100a00 */
[----:B---3--:R-:W3:Y:S04]  /*0be0*/  LDL.64 R48, [R1] ;  /* 0x0000000001307983 */ /* 0x008ee80000100a00 */
[----:B-1----:R-:W3:Y:S04]  /*0bf0*/  LDL.64 R50, [R1+0x8] ;  /* 0x0000080001327983 */ /* 0x002ee80000100a00 */
[----:B------:R-:W3:Y:S04]  /*0c00*/  @P5 LDG.E.128 R100, desc[UR6][R18.64] ;  /* 0x0000000612645981 */ /* 0x000ee8000c1e1d00 */
[----:B--2---:R-:W2:Y:S04]  /*0c10*/  @P4 LDG.E.128 R88, desc[UR6][R22.64] ;  /* 0x0000000616584981 */ /* 0x004ea8000c1e1d00 */
[----:B----4-:R-:W4:Y:S01]  /*0c20*/  @P4 LDG.E.128 R92, desc[UR6][R38.64] ;  /* 0x00000006265c4981 */ /* 0x010f22000c1e1d00 */
[----:B------:R-:W-:-:S02]  /*0c30*/  @P4 IADD3 R4, PT, PT, R4, 0x20, RZ ;  /* 0x0000002004044810 */ /* 0x000fc40007ffe0ff */
[----:B------:R-:W-:Y:S01]  /*0c40*/  ISETP.GE.U32.AND P2, PT, R0, 0x180, PT ;  /* 0x000001800000780c */ /* 0x000fe20003f46070 */
[----:B------:R1:W-:Y:S02]  /*0c50*/  @P5 STL.64 [R1+0xc0], R44 ;  /* 0x0000c02c01005387 */ /* 0x0003e40000100a00 */
[----:B------:R-:W-:Y:S01]  /*0c60*/  @P0 IMAD.WIDE.U32 R24, R4, 0x10, R24 ;  /* 0x0000001004180825 */ /* 0x000fe200078e0018 */
[----:B------:R-:W-:-:S03]  /*0c70*/  ISETP.GE.U32.AND P1, PT, R0, 0x1a0, PT ;  /* 0x000001a00000780c */ /* 0x000fc60003f26070 */
[C---:B------:R-:W-:Y:S01]  /*0c80*/  @P0 IMAD.WIDE.U32 R26, R4.reuse, 0x10, R26 ;  /* 0x00000010041a0825 */ /* 0x040fe200078e001a */
[----:B-1----:R-:W1:Y:S03]  /*0c90*/  LDC.64 R44, c[0x0][0x3d8] ;  /* 0x0000f600ff2c7b82 */ /* 0x002e660000000a00 */
[----:B------:R-:W-:Y:S01]  /*0ca0*/  @P0 VIADD R4, R4, 0x20 ;  /* 0x0000002004040836 */ /* 0x000fe20000000000 */
[----:B------:R0:W-:Y:S03]  /*0cb0*/  @P5 STL.64 [R1+0xc8], R46 ;  /* 0x0000c82e01005387 */ /* 0x0001e60000100a00 */
[C---:B------:R-:W-:Y:S01]  /*0cc0*/  @P3 IMAD.WIDE.U32 R28, R4.reuse, 0x10, R28 ;  /* 0x00000010041c3825 */ /* 0x040fe200078e001c */
[----:B------:R-:W4:Y:S03]  /*0cd0*/  @P0 LDG.E.128 R76, desc[UR6][R26.64] ;  /* 0x000000061a4c0981 */ /* 0x000f26000c1e1d00 */
[C---:B------:R-:W-:Y:S01]  /*0ce0*/  @P3 IMAD.WIDE.U32 R30, R4.reuse, 0x10, R30 ;  /* 0x00000010041e3825 */ /* 0x040fe200078e001e */
[----:B------:R-:W4:Y:S03]  /*0cf0*/  @P0 LDG.E.128 R80, desc[UR6][R24.64] ;  /* 0x0000000618500981 */ /* 0x000f26000c1e1d00 */
[----:B------:R-:W-:Y:S01]  /*0d00*/  @P3 VIADD R4, R4, 0x20 ;  /* 0x0000002004043836 */ /* 0x000fe20000000000 */
[----:B------:R-:W4:Y:S01]  /*0d10*/  @P6 LDG.E.128 R96, desc[UR6][R10.64] ;  /* 0x000000060a606981 */ /* 0x000f22000c1e1d00 */
[----:B0-----:R-:W0:Y:S02]  /*0d20*/  LDC.64 R46, c[0x0][0x3d8] ;  /* 0x0000f600ff2e7b82 */ /* 0x001e240000000a00 */
[C---:B------:R-:W-:Y:S01]  /*0d30*/  @P2 IMAD.WIDE.U32 R32, R4.reuse, 0x10, R32 ;  /* 0x0000001004202825 */ /* 0x040fe200078e0020 */
[----:B------:R-:W4:Y:S03]  /*0d40*/  @P6 LDG.E.128 R84, desc[UR6][R12.64] ;  /* 0x000000060c546981 */ /* 0x000f26000c1e1d00 */
[C---:B------:R-:W-:Y:S01]  /*0d50*/  @P2 IMAD.WIDE.U32 R40, R4.reuse, 0x10, R40 ;  /* 0x0000001004282825 */ /* 0x040fe200078e0028 */
[----:B------:R-:W-:Y:S01]  /*0d60*/  @P2 IADD3 R4, PT, PT, R4, 0x20, RZ ;  /* 0x0000002004042810 */ /* 0x000fe20007ffe0ff */
[----:B------:R-:W4:Y:S04]  /*0d70*/  @P3 LDG.E.128 R72, desc[UR6][R28.64] ;  /* 0x000000061c483981 */ /* 0x000f28000c1e1d00 */
[----:B------:R-:W-:-:S04]  /*0d80*/  @P1 IMAD.WIDE.U32 R34, R4, 0x10, R34 ;  /* 0x0000001004221825 */ /* 0x000fc800078e0022 */
[C---:B------:R-:W-:Y:S01]  /*0d90*/  @P1 IMAD.WIDE.U32 R42, R4.reuse, 0x10, R42 ;  /* 0x00000010042a1825 */ /* 0x040fe200078e002a */
[----:B------:R-:W4:Y:S03]  /*0da0*/  @P3 LDG.E.128 R68, desc[UR6][R30.64] ;  /* 0x000000061e443981 */ /* 0x000f26000c1e1d00 */
[----:B------:R-:W-:Y:S01]  /*0db0*/  @P1 VIADD R4, R4, 0x20 ;  /* 0x0000002004041836 */ /* 0x000fe20000000000 */
[----:B------:R-:W4:Y:S04]  /*0dc0*/  @P2 LDG.E.128 R64, desc[UR6][R32.64] ;  /* 0x0000000620402981 */ /* 0x000f28000c1e1d00 */
[----:B------:R-:W4:Y:S04]  /*0dd0*/  @P2 LDG.E.128 R60, desc[UR6][R40.64] ;  /* 0x00000006283c2981 */ /* 0x000f28000c1e1d00 */
[----:B------:R-:W4:Y:S04]  /*0de0*/  @P1 LDG.E.128 R56, desc[UR6][R34.64] ;  /* 0x0000000622381981 */ /* 0x000f28000c1e1d00 */
[----:B------:R-:W4:Y:S04]  /*0df0*/  @P1 LDG.E.128 R52, desc[UR6][R42.64] ;  /* 0x000000062a341981 */ /* 0x000f28000c1e1d00 */
[----:B---3--:R-:W-:Y:S04]  /*0e00*/  @P5 STL.64 [R1+0xb0], R100 ;  /* 0x0000b06401005387 */ /* 0x008fe80000100a00 */
[----:B------:R-:W-:Y:S01]  /*0e10*/  @P5 STL.64 [R1+0xb8], R102 ;  /* 0x0000b86601005387 */ /* 0x000fe20000100a00 */
[----:B------:R-:W-:-:S03]  /*0e20*/  ISETP.GE.U32.AND P5, PT, R0, 0x1c0, PT ;  /* 0x000001c00000780c */ /* 0x000fc60003fa6070 */
[----:B--2---:R-:W-:Y:S04]  /*0e30*/  @P4 STL.64 [R1+0x90], R88 ;  /* 0x0000905801004387 */ /* 0x004fe80000100a00 */
[----:B------:R-:W-:Y:S04]  /*0e40*/  @P4 STL.64 [R1+0x98], R90 ;  /* 0x0000985a01004387 */ /* 0x000fe80000100a00 */
[----:B----4-:R-:W-:Y:S04]  /*0e50*/  @P4 STL.64 [R1+0xa0], R92 ;  /* 0x0000a05c01004387 */ /* 0x010fe80000100a00 */
[----:B------:R-:W-:Y:S01]  /*0e60*/  @P4 STL.64 [R1+0xa8], R94 ;  /* 0x0000a85e01004387 */ /* 0x000fe20000100a00 */
[----:B------:R-:W-:Y:S01]  /*0e70*/  ISETP.GE.U32.AND P4, PT, R0, 0x1e0, PT ;  /* 0x000001e00000780c */ /* 0x000fe20003f86070 */
[----:B------:R-:W-:-:S04]  /*0e80*/  @P5 IMAD.WIDE.U32 R36, R4, 0x10, R36 ;  /* 0x0000001004245825 */ /* 0x000fc800078e0024 */
[C---:B-1----:R-:W-:Y:S01]  /*0e90*/  @P5 IMAD.WIDE.U32 R44, R4.reuse, 0x10, R44 ;  /* 0x00000010042c5825 */ /* 0x042fe200078e002c */
[----:B------:R1:W2:Y:S03]  /*0ea0*/  @P5 LDG.E.128 R48, desc[UR6][R36.64] ;  /* 0x0000000624305981 */ /* 0x0002a6000c1e1d00 */
[----:B------:R-:W-:Y:S01]  /*0eb0*/  @P5 VIADD R4, R4, 0x20 ;  /* 0x0000002004045836 */ /* 0x000fe20000000000 */
[----:B------:R-:W-:Y:S01]  /*0ec0*/  LOP3.LUT R3, R3, 0xffdfffff, RZ, 0xc0, !PT ;  /* 0xffdfffff03037812 */ /* 0x000fe200078ec0ff */
[----:B------:R-:W5:Y:S02]  /*0ed0*/  @P5 LDG.E.128 R248, desc[UR6][R44.64] ;  /* 0x000000062cf85981 */ /* 0x000f64000c1e1d00 */
[----:B------:R-:W-:-:S05]  /*0ee0*/  @P4 IMAD.WIDE.U32 R14, R4, 0x10, R14 ;  /* 0x00000010040e4825 */ /* 0x000fca00078e000e */
[----:B------:R-:W5:Y:S04]  /*0ef0*/  @P4 LDG.E.128 R244, desc[UR6][R14.64] ;  /* 0x000000060ef44981 */ /* 0x000f68000c1e1d00 */
        /* <DEDUP_REMOVED lines=9> */
[----:B------:R-:W-:Y:S04]  /*0f90*/  @P3 STL.64 [R1+0x60], R72 ;  /* 0x0000604801003387 */ /* 0x000fe80000100a00 */
[----:B------:R-:W-:Y:S04]  /*0fa0*/  @P3 STL.64 [R1+0x68], R74 ;  /* 0x0000684a01003387 */ /* 0x000fe80000100a00 */
[----:B------:R-:W-:Y:S04]  /*0fb0*/  @P3 STL.64 [R1+0x50], R68 ;  /* 0x0000504401003387 */ /* 0x000fe80000100a00 */
[----:B------:R-:W-:Y:S04]  /*0fc0*/  @P3 STL.64 [R1+0x58], R70 ;  /* 0x0000584601003387 */ /* 0x000fe80000100a00 */
[----:B------:R-:W-:Y:S01]  /*0fd0*/  @P2 STL.64 [R1+0x40], R64 ;  /* 0x0000404001002387 */ /* 0x000fe20000100a00 */
[----:B0-----:R-:W-:-:S03]  /*0fe0*/  @P4 IMAD.WIDE.U32 R46, R4, 0x10, R46 ;  /* 0x00000010042e4825 */ /* 0x001fc600078e002e */
[----:B------:R-:W-:Y:S04]  /*0ff0*/  @P2 STL.64 [R1+0x48], R66 ;  /* 0x0000484201002387 */ /* 0x000fe80000100a00 */
[----:B------:R-:W-:Y:S04]  /*1000*/  @P2 STL.64 [R1+0x30], R60 ;  /* 0x0000303c01002387 */ /* 0x000fe80000100a00 */
[----:B------:R-:W-:Y:S04]  /*1010*/  @P2 STL.64 [R1+0x38], R62 ;  /* 0x0000383e01002387 */ /* 0x000fe80000100a00 */
[----:B------:R-:W-:Y:S04]  /*1020*/  @P1 STL.64 [R1+0x20], R56 ;  /* 0x0000203801001387 */ /* 0x000fe80000100a00 */
[----:B------:R0:W-:Y:S01]  /*1030*/  @P1 STL.64 [R1+0x28], R58 ;  /* 0x0000283a01001387 */ /* 0x0001e20000100a00 */
[----:B------:R-:W-:-:S02]  /*1040*/  @P6 LOP3.LUT R3, R3, 0x200000, RZ, 0xfc, !PT ;  /* 0x0020000003036812 */ /* 0x000fc400078efcff */
[----:B------:R-:W-:Y:S02]  /*1050*/  CS2R R218, SRZ ;  /* 0x0000000000da7805 */ /* 0x000fe4000001ff00 */
[----:B------:R-:W-:Y:S01]  /*1060*/  CS2R R216, SRZ ;  /* 0x0000000000d87805 */ /* 0x000fe2000001ff00 */
[----:B------:R3:W5:Y:S01]  /*1070*/  @P4 LDG.E.128 R236, desc[UR6][R46.64] ;  /* 0x000000062eec4981 */ /* 0x000762000c1e1d00 */
        /* <DEDUP_REMOVED lines=17> */
[----:B-1----:R-:W-:Y:S02]  /*1190*/  CS2R R36, SRZ ;  /* 0x0000000000247805 */ /* 0x002fe4000001ff00 */
[----:B------:R-:W-:Y:S02]  /*11a0*/  CS2R R42, SRZ ;  /* 0x00000000002a7805 */ /* 0x000fe4000001ff00 */
[----:B------:R-:W-:Y:S02]  /*11b0*/  CS2R R40, SRZ ;  /* 0x0000000000287805 */ /* 0x000fe4000001ff00 */
[----:B---3--:R-:W-:Y:S02]  /*11c0*/  CS2R R46, SRZ ;  /* 0x00000000002e7805 */ /* 0x008fe4000001ff00 */
        /* <DEDUP_REMOVED lines=25> */
[----:B------:R-:W-:Y:S02]  /*1360*/  @P4 IADD3 R4, PT, PT, R4, 0x20, RZ ;  /* 0x0000002004044810 */ /* 0x000fe40007ffe0ff */
        /* <DEDUP_REMOVED lines=8> */
[----:B------:R0:W-:Y:S04]  /*13f0*/  @P1 STL.64 [R1+0x10], R52 ;  /* 0x0000103401001387 */ /* 0x0001e80000100a00 */
[----:B------:R1:W-:Y:S01]  /*1400*/  @P1 STL.64 [R1+0x18], R54 ;  /* 0x0000183601001387 */ /* 0x0003e20000100a00 */
[----:B0-----:R-:W-:-:S02]  /*1410*/  CS2R R52, SRZ ;  /* 0x0000000000347805 */ /* 0x001fc4000001ff00 */
[----:B-1----:R-:W-:Y:S01]  /*1420*/  CS2R R54, SRZ ;  /* 0x0000000000367805 */ /* 0x002fe2000001ff00 */
[----:B--2---:R0:W-:Y:S04]  /*1430*/  @P5 STL.64 [R1], R48 ;  /* 0x0000003001005387 */ /* 0x0041e80000100a00 */
[----:B------:R1:W-:Y:S01]  /*1440*/  @P5 STL.64 [R1+0x8], R50 ;  /* 0x0000083201005387 */ /* 0x0003e20000100a00 */
[----:B0-----:R-:W-:Y:S02]  /*1450*/  CS2R R48, SRZ ;  /* 0x0000000000307805 */ /* 0x001fe4000001ff00 */
[----:B-1----:R-:W-:Y:S01]  /*1460*/  CS2R R50, SRZ ;  /* 0x0000000000327805 */ /* 0x002fe2000001ff00 */
        /* <DEDUP_REMOVED lines=72> */
.L_x_39620:
        /* <DEDUP_REMOVED lines=46> */
[----:B------:R-:W-:-:S07]  /*1bd0*/  ISETP.GE.U32.AND P2, PT, R0, 0x80, PT ;  /* 0x000000800000780c */ /* 0x000fce0003f46070 */
[----:B------:R-:W4:Y:S08]  /*1be0*/  LDC.64 R32, c[0x0][0x3d8] ;  /* 0x0000f600ff207b82 */ /* 0x000f300000000a00 */
[----:B------:R-:W4:Y:S01]  /*1bf0*/  LDC.64 R36, c[0x0][0x3d0] ;  /* 0x0000f400ff247b82 */ /* 0x000f220000000a00 */
[----:B------:R-:W-:-:S07]  /*1c00*/  ISETP.GE.U32.AND P5, PT, R0, 0xa0, PT ;  /* 0x000000a00000780c */ /* 0x000fce0003fa6070 */
[----:B------:R-:W4:Y:S01]  /*1c10*/  LDC.64 R38, c[0x0][0x3d8] ;  /* 0x0000f600ff267b82 */ /* 0x000f220000000a00 */
[----:B------:R-:W-:-:S07]  /*1c20*/  ISETP.GE.U32.AND P3, PT, R0, 0xc0, PT ;  /* 0x000000c00000780c */ /* 0x000fce0003f66070 */
[----:B------:R-:W4:Y:S01]  /*1c30*/  LDC.64 R40, c[0x0][0x3d8] ;  /* 0x0000f600ff287b82 */ /* 0x000f220000000a00 */
[----:B------:R-:W-:-:S07]  /*1c40*/  ISETP.GE.U32.AND P4, PT, R0, 0xe0, PT ;  /* 0x000000e00000780c */ /* 0x000fce0003f86070 */
[----:B------:R-:W4:Y:S08]  /*1c50*/  LDC.64 R44, c[0x0][0x3d8] ;  /* 0x0000f600ff2c7b82 */ /* 0x000f300000000a00 */
[----:B------:R-:W4:Y:S08]  /*1c60*/  LDC.64 R48, c[0x0][0x3d0] ;  /* 0x0000f400ff307b82 */ /* 0x000f300000000a00 */
[----:B------:R-:W4:Y:S01]  /*1c70*/  LDC.64 R50, c[0x0][0x3d8] ;  /* 0x0000f600ff327b82 */ /* 0x000f220000000a00 */
[----:B--2---:R2:W3:Y:S01]  /*1c80*/  @P6 LDG.E.128 R148, desc[UR6][R12.64] ;  /* 0x000000060c946981 */ /* 0x0044e2000c1e1d00 */
[----:B-1----:R-:W-:-:S06]  /*1c90*/  @P6 IMAD.WIDE.U32 R14, R4, 0x10, R14 ;  /* 0x00000010040e6825 */ /* 0x002fcc00078e000e */
[----:B------:R-:W1:Y:S01]  /*1ca0*/  @P0 LDC.64 R22, c[0x0][0x440] ;  /* 0x00011000ff160b82 */ /* 0x000e620000000a00 */
[----:B0-----:R-:W-:-:S07]  /*1cb0*/  @P6 IMAD.WIDE.U32 R10, R4, 0x10, R10 ;  /* 0x00000010040a6825 */ /* 0x001fce00078e000a */
[----:B------:R-:W0:Y:S08]  /*1cc0*/  @P1 LDC.64 R28, c[0x0][0x440] ;  /* 0x00011000ff1c1b82 */ /* 0x000e300000000a00 */
[----:B------:R-:W0:Y:S08]  /*1cd0*/  @P2 LDC.64 R34, c[0x0][0x440] ;  /* 0x00011000ff222b82 */ /* 0x000e300000000a00 */
[----:B--2---:R-:W2:Y:S08]  /*1ce0*/  @P5 LDC.64 R12, c[0x0][0x440] ;  /* 0x00011000ff0c5b82 */ /* 0x004eb00000000a00 */
[----:B------:R-:W2:Y:S01]  /*1cf0*/  @P3 LDC.64 R42, c[0x0][0x440] ;  /* 0x00011000ff2a3b82 */ /* 0x000ea20000000a00 */
[----:B---3--:R3:W-:Y:S04]  /*1d00*/  @P6 STL.64 [R1+0x1a0], R148 ;  /* 0x0001a09401006387 */ /* 0x0087e80000100a00 */
[----:B------:R1:W-:Y:S01]  /*1d10*/  @P6 STL.64 [R1+0x1a8], R150 ;  /* 0x0001a89601006387 */ /* 0x0003e20000100a00 */
[----:B------:R-:W-:-:S03]  /*1d20*/  @P6 LOP3.LUT R4, R4, 0x20, RZ, 0xfc, !PT ;  /* 0x0000002004046812 */ /* 0x000fc600078efcff */
[----:B------:R-:W5:Y:S01]  /*1d30*/  @P6 LDG.E.128 R116, desc[UR6][R10.64] ;  /* 0x000000060a746981 */ /* 0x000f62000c1e1d00 */
[----:B---3--:R-:W-:Y:S02]  /*1d40*/  IMAD.MOV.U32 R148, RZ, RZ, R147 ;  /* 0x000000ffff947224 */ /* 0x008fe400078e0093 */
[----:B----4-:R-:W-:Y:S01]  /*1d50*/  IMAD.MOV.U32 R149, RZ, RZ, R146 ;  /* 0x000000ffff957224 */ /* 0x010fe200078e0092 */
[----:B-1----:R-:W-:Y:S01]  /*1d60*/  MOV R150, R145 ;  /* 0x0000009100967202 */ /* 0x002fe20000000f00 */
[----:B------:R-:W-:-:S06]  /*1d70*/  IMAD.MOV.U32 R151, RZ, RZ, R144 ;  /* 0x000000ffff977224 */ /* 0x000fcc00078e0090 */
[----:B------:R1:W3:Y:S01]  /*1d80*/  @P6 LDG.E.128 R148, desc[UR6][R14.64] ;  /* 0x000000060e946981 */ /* 0x0002e2000c1e1d00 */
        /* <DEDUP_REMOVED lines=12> */
[----:B-1----:R-:W1:Y:S01]  /*1e50*/  LDC.64 R14, c[0x0][0x3d8] ;  /* 0x0000f600ff0e7b82 */ /* 0x002e620000000a00 */
[----:B------:R-:W-:Y:S01]  /*1e60*/  IMAD.MOV.U32 R136, RZ, RZ, R124 ;  /* 0x000000ffff887224 */ /* 0x000fe200078e007c */
[----:B------:R-:W2:Y:S04]  /*1e70*/  LDL R127, [R1+0x150] ;  /* 0x00015000017f7983 */ /* 0x000ea80000100800 */
[----:B------:R-:W4:Y:S04]  /*1e80*/  LDL R126, [R1+0x154] ;  /* 0x00015400017e7983 */ /* 0x000f280000100800 */
        /* <DEDUP_REMOVED lines=19> */
[----:B--2---:R-:W-:Y:S01]  /*1fc0*/  IMAD.MOV.U32 R139, RZ, RZ, R127 ;  /* 0x000000ffff8b7224 */ /* 0x004fe200078e007f */
[----:B0-----:R-:W0:Y:S01]  /*1fd0*/  @P4 LDC.64 R16, c[0x0][0x440] ;  /* 0x00011000ff104b82 */ /* 0x001e220000000a00 */
[----:B------:R-:W-:Y:S01]  /*1fe0*/  IMAD.MOV.U32 R137, RZ, RZ, R125 ;  /* 0x000000ffff897224 */ /* 0x000fe200078e007d */
[----:B------:R-:W2:Y:S01]  /*1ff0*/  LDL R127, [R1+0x58] ;  /* 0x00005800017f7983 */ /* 0x000ea20000100800 */
[----:B------:R-:W-:-:S03]  /*2000*/  IMAD.MOV.U32 R136, RZ, RZ, R124 ;  /* 0x000000ffff887224 */ /* 0x000fc600078e007c */
[----:B------:R-:W4:Y:S04]  /*2010*/  LDL R124, [R1+0x54] ;  /* 0x00005400017c7983 */ /* 0x000f280000100800 */
[----:B------:R-:W2:Y:S01]  /*2020*/  LDL R125, [R1+0x50] ;  /* 0x00005000017d7983 */ /* 0x000ea20000100800 */
[----:B------:R-:W-:-:S03]  /*2030*/  @P0 IMAD.WIDE.U32 R18, R4, 0x10, R18 ;  /* 0x0000001004120825 */ /* 0x000fc600078e0012 */
[----:B---3--:R3:W-:Y:S04]  /*2040*/  @P0 STL.64 [R1+0x180], R148 ;  /* 0x0001809401000387 */ /* 0x0087e80000100a00 */
[----:B------:R1:W-:Y:S01]  /*2050*/  @P0 STL.64 [R1+0x188], R150 ;  /* 0x0001889601000387 */ /* 0x0003e20000100a00 */
[----:B---3--:R-:W-:Y:S01]  /*2060*/  MOV R148, R147 ;  /* 0x0000009300947202 */ /* 0x008fe20000000f00 */
[----:B------:R-:W-:Y:S02]  /*2070*/  IMAD.MOV.U32 R149, RZ, RZ, R146 ;  /* 0x000000ffff957224 */ /* 0x000fe400078e0092 */
[----:B-1----:R-:W-:Y:S01]  /*2080*/  IMAD.MOV.U32 R150, RZ, RZ, R145 ;  /* 0x000000ffff967224 */ /* 0x002fe200078e0091 */
[----:B------:R-:W-:-:S06]  /*2090*/  MOV R151, R144 ;  /* 0x0000009000977202 */ /* 0x000fcc0000000f00 */
[----:B------:R1:W3:Y:S01]  /*20a0*/  @P0 LDG.E.128 R148, desc[UR6][R18.64] ;  /* 0x0000000612940981 */ /* 0x0002e2000c1e1d00 */
[----:B------:R-:W-:Y:S01]  /*20b0*/  IMAD.MOV.U32 R147, RZ, RZ, R143 ;  /* 0x000000ffff937224 */ /* 0x000fe200078e008f */
[----:B------:R-:W-:Y:S01]  /*20c0*/  MOV R145, R141 ;  /* 0x0000008d00917202 */ /* 0x000fe20000000f00 */
[----:B------:R-:W-:Y:S01]  /*20d0*/  IMAD.MOV.U32 R146, RZ, RZ, R142 ;  /* 0x000000ffff927224 */ /* 0x000fe200078e008e */
[----:B------:R-:W-:Y:S01]  /*20e0*/  MOV R142, R138 ;  /* 0x0000008a008e7202 */ /* 0x000fe20000000f00 */
[----:B------:R-:W-:Y:S01]  /*20f0*/  IMAD.MOV.U32 R144, RZ, RZ, R140 ;  /* 0x000000ffff907224 */ /* 0x000fe200078e008c */
[----:B------:R-:W4:Y:S01]  /*2100*/  LDL R138, [R1+0x144] ;  /* 0x00014400018a7983 */ /* 0x000f220000100800 */
[C---:B------:R-:W-:Y:S01]  /*2110*/  @P0 IMAD.WIDE.U32 R22, R4.reuse, 0x10, R22 ;  /* 0x0000001004160825 */ /* 0x040fe200078e0016 */
[----:B------:R-:W-:Y:S01]  /*2120*/  @P0 IADD3 R4, PT, PT, R4, 0x20, RZ ;  /* 0x0000002004040810 */ /* 0x000fe20007ffe0ff */
[----:B-1----:R-:W1:Y:S02]  /*2130*/  LDC.64 R18, c[0x0][0x3d0] ;  /* 0x0000f400ff127b82 */ /* 0x002e640000000a00 */
[----:B------:R-:W-:Y:S01]  /*2140*/  IMAD.MOV.U32 R143, RZ, RZ, R139 ;  /* 0x000000ffff8f7224 */ /* 0x000fe200078e008b */
[----:B------:R0:W5:Y:S01]  /*2150*/  @P0 LDG.E.128 R112, desc[UR6][R22.64] ;  /* 0x0000000616700981 */ /* 0x000162000c1e1d00 */
[----:B------:R-:W-:-:S02]  /*2160*/  IMAD.MOV.U32 R141, RZ, RZ, R137 ;  /* 0x000000ffff8d7224 */ /* 0x000fc400078e0089 */
[----:B------:R-:W-:Y:S01]  /*2170*/  IMAD.MOV.U32 R140, RZ, RZ, R136 ;  /* 0x000000ffff8c7224 */ /* 0x000fe200078e0088 */
[----:B------:R-:W2:Y:S04]  /*2180*/  LDL R139, [R1+0x140] ;  /* 0x00014000018b7983 */ /* 0x000ea80000100800 */
[----:B------:R-:W2:Y:S01]  /*2190*/  LDL R137, [R1+0x148] ;  /* 0x0001480001897983 */ /* 0x000ea20000100800 */
[----:B------:R-:W-:Y:S01]  /*21a0*/  @P1 IMAD.WIDE.U32 R24, R4, 0x10, R24 ;  /* 0x0000001004181825 */ /* 0x000fe200078e0018 */
[----:B0-----:R-:W0:Y:S02]  /*21b0*/  LDC.64 R22, c[0x0][0x3d0] ;  /* 0x0000f400ff167b82 */ /* 0x001e240000000a00 */
[----:B------:R-:W2:Y:S04]  /*21c0*/  LDL R136, [R1+0x14c] ;  /* 0x00014c0001887983 */ /* 0x000ea80000100800 */
[----:B---3--:R3:W-:Y:S04]  /*21d0*/  @P0 STL.64 [R1+0x170], R148 ;  /* 0x0001709401000387 */ /* 0x0087e80000100a00 */
[----:B------:R1:W-:Y:S01]  /*21e0*/  @P0 STL.64 [R1+0x178], R150 ;  /* 0x0001789601000387 */ /* 0x0003e20000100a00 */
[----:B---3--:R-:W-:Y:S01]  /*21f0*/  MOV R148, R147 ;  /* 0x0000009300947202 */ /* 0x008fe20000000f00 */
[----:B------:R-:W-:-:S02]  /*2200*/  IMAD.MOV.U32 R149, RZ, RZ, R146 ;  /* 0x000000ffff957224 */ /* 0x000fc400078e0092 */
[----:B-1----:R-:W-:Y:S01]  /*2210*/  IMAD.MOV.U32 R150, RZ, RZ, R145 ;  /* 0x000000ffff967224 */ /* 0x002fe200078e0091 */
[----:B------:R-:W-:-:S06]  /*2220*/  MOV R151, R144 ;  /* 0x0000009000977202 */ /* 0x000fcc0000000f00 */
[----:B------:R1:W3:Y:S01]  /*2230*/  @P1 LDG.E.128 R148, desc[UR6][R24.64] ;  /* 0x0000000618941981 */ /* 0x0002e2000c1e1d00 */
[----:B------:R-:W-:Y:S01]  /*2240*/  IMAD.MOV.U32 R147, RZ, RZ, R143 ;  /* 0x000000ffff937224 */ /* 0x000fe200078e008f */
[----:B------:R-:W-:Y:S01]  /*2250*/  MOV R145, R141 ;  /* 0x0000008d00917202 */ /* 0x000fe20000000f00 */
[----:B------:R-:W-:Y:S01]  /*2260*/  IMAD.MOV.U32 R146, RZ, RZ, R142 ;  /* 0x000000ffff927224 */ /* 0x000fe200078e008e */
[----:B----4-:R-:W-:Y:S01]  /*2270*/  MOV R142, R138 ;  /* 0x0000008a008e7202 */ /* 0x010fe20000000f00 */
[----:B------:R-:W-:Y:S01]  /*2280*/  IMAD.MOV.U32 R144, RZ, RZ, R140 ;  /* 0x000000ffff907224 */ /* 0x000fe200078e008c */
[----:B------:R-:W4:Y:S01]  /*2290*/  LDL R138, [R1+0x104] ;  /* 0x00010400018a7983 */ /* 0x000f220000100800 */
[----:B--2---:R-:W-:Y:S02]  /*22a0*/  IMAD.MOV.U32 R143, RZ, RZ, R139 ;  /* 0x000000ffff8f7224 */ /* 0x004fe400078e008b */
[----:B------:R-:W-:Y:S01]  /*22b0*/  IMAD.MOV.U32 R141, RZ, RZ, R137 ;  /* 0x000000ffff8d7224 */ /* 0x000fe200078e0089 */
[----:B------:R-:W2:Y:S01]  /*22c0*/  LDL R139, [R1+0x100] ;  /* 0x00010000018b7983 */ /* 0x000ea20000100800 */
[----:B------:R-:W-:Y:S01]  /*22d0*/  IMAD.MOV.U32 R140, RZ, RZ, R136 ;  /* 0x000000ffff8c7224 */ /* 0x000fe200078e0088 */
[----:B-1----:R-:W1:Y:S02]  /*22e0*/  LDC.64 R24, c[0x0][0x3d8] ;  /* 0x0000f600ff187b82 */ /* 0x002e640000000a00 */
        /* <DEDUP_REMOVED lines=19> */
[----:B0-----:R-:W0:Y:S01]  /*2420*/  LDC.64 R26, c[0x0][0x3d0] ;  /* 0x0000f400ff1a7b82 */ /* 0x001e220000000a00 */
[----:B------:R-:W-:Y:S01]  /*2430*/  IMAD.MOV.U32 R134, RZ, RZ, R131 ;  /* 0x000000ffff867224 */ /* 0x000fe200078e0083 */
[----:B------:R-:W-:Y:S01]  /*2440*/  MOV R131, R123 ;  /* 0x0000007b00837202 */ /* 0x000fe20000000f00 */
[----:B------:R-:W-:Y:S01]  /*2450*/  IMAD.MOV.U32 R132, RZ, RZ, R129 ;  /* 0x000000ffff847224 */ /* 0x000fe200078e0081 */
[----:B------:R-:W4:Y:S01]  /*2460*/  LDL R123, [R1+0x114] ;  /* 0x00011400017b7983 */ /* 0x000f220000100800 */
[----:B------:R-:W-:Y:S01]  /*2470*/  IMAD.MOV.U32 R135, RZ, RZ, R128 ;  /* 0x000000ffff877224 */ /* 0x000fe200078e0080 */
[----:B------:R-:W-:Y:S01]  /*2480*/  MOV R128, R120 ;  /* 0x0000007800807202 */ /* 0x000fe20000000f00 */
[----:B------:R-:W-:Y:S01]  /*2490*/  @P1 IMAD.WIDE.U32 R28, R4, 0x10, R28 ;  /* 0x00000010041c1825 */ /* 0x000fe200078e001c */
[----:B------:R-:W2:Y:S03]  /*24a0*/  LDL R120, [R1+0x110] ;  /* 0x0001100001787983 */ /* 0x000ea60000100800 */
[----:B------:R-:W-:Y:S01]  /*24b0*/  IMAD.MOV.U32 R130, RZ, RZ, R122 ;  /* 0x000000ffff827224 */ /* 0x000fe200078e007a */
[----:B------:R-:W-:Y:S01]  /*24c0*/  ISETP.GE.U32.AND P0, PT, R0, 0x100, PT ;  /* 0x000001000000780c */ /* 0x000fe20003f06070 */
[----:B------:R-:W-:Y:S01]  /*24d0*/  IMAD.MOV.U32 R129, RZ, RZ, R121 ;  /* 0x000000ffff817224 */ /* 0x000fe200078e0079 */
[----:B------:R-:W2:Y:S01]  /*24e0*/  LDL R122, [R1+0x118] ;  /* 0x00011800017a7983 */ /* 0x000ea20000100800 */
[----:B------:R-:W-:-:S03]  /*24f0*/  @P1 VIADD R4, R4, 0x20 ;  /* 0x0000002004041836 */ /* 0x000fc60000000000 */
[----:B------:R-:W4:Y:S01]  /*2500*/  LDL R121, [R1+0x11c] ;  /* 0x00011c0001797983 */ /* 0x000f220000100800 */
[----:B------:R-:W-:-:S03]  /*2510*/  @P2 IMAD.WIDE.U32 R30, R4, 0x10, R30 ;  /* 0x00000010041e2825 */ /* 0x000fc600078e001e */
[----:B------:R1:W5:Y:S01]  /*2520*/  @P1 LDG.E.128 R108, desc[UR6][R28.64] ;  /* 0x000000061c6c1981 */ /* 0x000362000c1e1d00 */
[----:B------:R-:W-:-:S04]  /*2530*/  @P2 IMAD.WIDE.U32 R32, R4, 0x10, R32 ;  /* 0x0000001004202825 */ /* 0x000fc800078e0020 */
[C---:B------:R-:W-:Y:S01]  /*2540*/  @P2 IMAD.WIDE.U32 R34, R4.reuse, 0x10, R34 ;  /* 0x0000001004222825 */ /* 0x040fe200078e0022 */
[----:B---3--:R3:W-:Y:S01]  /*2550*/  @P1 STL.64 [R1+0x150], R148 ;  /* 0x0001509401001387 */ /* 0x0087e20000100a00 */
[----:B-1----:R-:W1:Y:S03]  /*2560*/  @P0 LDC.64 R28, c[0x0][0x440] ;  /* 0x00011000ff1c0b82 */ /* 0x002e660000000a00 */
[----:B------:R0:W-:Y:S01]  /*2570*/  @P1 STL.64 [R1+0x158], R150 ;  /* 0x0001589601001387 */ /* 0x0001e20000100a00 */
[----:B------:R-:W-:-:S03]  /*2580*/  @P2 VIADD R4, R4, 0x20 ;  /* 0x0000002004042836 */ /* 0x000fc60000000000 */
[----:B------:R-:W5:Y:S01]  /*2590*/  @P2 LDG.E.128 R104, desc[UR6][R34.64] ;  /* 0x0000000622682981 */ /* 0x000f62000c1e1d00 */
        /* <DEDUP_REMOVED lines=17> */
[----:B------:R-:W-:Y:S01]  /*26b0*/  IMAD.MOV.U32 R128, RZ, RZ, R120 ;  /* 0x000000ffff807224 */ /* 0x000fe200078e0078 */
[----:B------:R-:W2:Y:S04]  /*26c0*/  LDL R123, [R1+0x48] ;  /* 0x00004800017b7983 */ /* 0x000ea80000100800 */
        /* <DEDUP_REMOVED lines=15> */
[----:B------:R-:W4:Y:S01]  /*27c0*/  LDL R129, [R1+0xb8] ;  /* 0x0000b80001817983 */ /* 0x000f220000100800 */
[----:B------:R-:W-:Y:S02]  /*27d0*/  IMAD.MOV.U32 R141, RZ, RZ, R130 ;  /* 0x000000ffff8d7224 */ /* 0x000fe400078e0082 */
[----:B------:R-:W-:Y:S01]  /*27e0*/  IMAD.MOV.U32 R143, RZ, RZ, R128 ;  /* 0x000000ffff8f7224 */ /* 0x000fe200078e0080 */
[----:B------:R-:W2:Y:S01]  /*27f0*/  LDL R131, [R1+0xb0] ;  /* 0x0000b00001837983 */ /* 0x000ea20000100800 */
[----:B------:R-:W-:Y:S01]  /*2800*/  @P5 IMAD.WIDE.U32 R36, R4, 0x10, R36 ;  /* 0x0000001004245825 */ /* 0x000fe200078e0024 */
[----:B0-----:R-:W0:Y:S02]  /*2810*/  LDC.64 R32, c[0x0][0x3d0] ;  /* 0x0000f400ff207b82 */ /* 0x001e240000000a00 */
[----:B------:R-:W4:Y:S04]  /*2820*/  LDL R128, [R1+0xbc] ;  /* 0x0000bc0001807983 */ /* 0x000f280000100800 */
[----:B------:R-:W4:Y:S04]  /*2830*/  LDL R130, [R1+0xb4] ;  /* 0x0000b40001827983 */ /* 0x000f280000100800 */
        /* <DEDUP_REMOVED lines=12> */
[----:B------:R-:W2:Y:S01]  /*2900*/  LDL R138, [R1+0xf4] ;  /* 0x0000f400018a7983 */ /* 0x000ea20000100800 */
[----:B------:R-:W-:Y:S02]  /*2910*/  IMAD.MOV.U32 R143, RZ, RZ, R139 ;  /* 0x000000ffff8f7224 */ /* 0x000fe400078e008b */
[----:B------:R-:W-:Y:S01]  /*2920*/  IMAD.MOV.U32 R141, RZ, RZ, R137 ;  /* 0x000000ffff8d7224 */ /* 0x000fe200078e0089 */
[----:B------:R-:W4:Y:S01]  /*2930*/  LDL R139, [R1+0xf0] ;  /* 0x0000f000018b7983 */ /* 0x000f220000100800 */
[----:B------:R-:W-:-:S02]  /*2940*/  IMAD.MOV.U32 R140, RZ, RZ, R136 ;  /* 0x000000ffff8c7224 */ /* 0x000fc400078e0088 */
[C---:B------:R-:W-:Y:S01]  /*2950*/  @P5 IMAD.WIDE.U32 R38, R4.reuse, 0x10, R38 ;  /* 0x0000001004265825 */ /* 0x040fe200078e0026 */
[----:B------:R-:W2:Y:S03]  /*2960*/  LDL R137, [R1+0xf8] ;  /* 0x0000f80001897983 */ /* 0x000ea60000100800 */
[C---:B------:R-:W-:Y:S01]  /*2970*/  @P5 IMAD.WIDE.U32 R12, R4.reuse, 0x10, R12 ;  /* 0x00000010040c5825 */ /* 0x040fe200078e000c */
[----:B------:R-:W2:Y:S01]  /*2980*/  LDL R136, [R1+0xfc] ;  /* 0x0000fc0001887983 */ /* 0x000ea20000100800 */
[----:B------:R-:W-:Y:S01]  /*2990*/  @P5 IADD3 R4, PT, PT, R4, 0x20, RZ ;  /* 0x0000002004045810 */ /* 0x000fe20007ffe0ff */
[----:B-1----:R-:W1:Y:S01]  /*29a0*/  LDC.64 R36, c[0x0][0x3d0] ;  /* 0x0000f400ff247b82 */ /* 0x002e620000000a00 */
[----:B------:R-:W-:Y:S01]  /*29b0*/  ISETP.GE.U32.AND P1, PT, R0, 0x120, PT ;  /* 0x000001200000780c */ /* 0x000fe20003f26070 */
[----:B------:R0:W5:Y:S04]  /*29c0*/  @P5 LDG.E.128 R100, desc[UR6][R12.64] ;  /* 0x000000060c645981 */ /* 0x000168000c1e1d00 */
[----:B---3--:R3:W-:Y:S01]  /*29d0*/  @P5 STL.64 [R1+0x120], R148 ;  /* 0x0001209401005387 */ /* 0x0087e20000100a00 */
[----:B------:R-:W-:Y:S01]  /*29e0*/  @P3 IMAD.WIDE.U32 R18, R4, 0x10, R18 ;  /* 0x0000001004123825 */ /* 0x000fe200078e0012 */
[----:B------:R-:W-:-:S06]  /*29f0*/  ISETP.GE.U32.AND P2, PT, R0, 0x140, PT ;  /* 0x000001400000780c */ /* 0x000fcc0003f46070 */
[----:B------:R-:W1:Y:S01]  /*2a00*/  @P1 LDC.64 R34, c[0x0][0x440] ;  /* 0x00011000ff221b82 */ /* 0x000e620000000a00 */
[----:B------:R4:W-:Y:S01]  /*2a10*/  @P5 STL.64 [R1+0x128], R150 ;  /* 0x0001289601005387 */ /* 0x0009e20000100a00 */
[----:B------:R-:W-:-:S04]  /*2a20*/  @P3 IMAD.WIDE.U32 R40, R4, 0x10, R40 ;  /* 0x0000001004283825 */ /* 0x000fc800078e0028 */
[C---:B------:R-:W-:Y:S02]  /*2a30*/  @P3 IMAD.WIDE.U32 R42, R4.reuse, 0x10, R42 ;  /* 0x00000010042a3825 */ /* 0x040fe400078e002a */
[----:B0-----:R-:W0:Y:S02]  /*2a40*/  LDC.64 R12, c[0x0][0x3d8] ;  /* 0x0000f600ff0c7b82 */ /* 0x001e240000000a00 */
[----:B---3--:R-:W-:Y:S02]  /*2a50*/  IMAD.MOV.U32 R148, RZ, RZ, R147 ;  /* 0x000000ffff947224 */ /* 0x008fe400078e0093 */
[----:B------:R-:W-:Y:S01]  /*2a60*/  IMAD.MOV.U32 R149, RZ, RZ, R146 ;  /* 0x000000ffff957224 */ /* 0x000fe200078e0092 */
[----:B----4-:R-:W-:Y:S01]  /*2a70*/  MOV R150, R145 ;  /* 0x0000009100967202 */ /* 0x010fe20000000f00 */
[----:B------:R-:W-:Y:S01]  /*2a80*/  IMAD.MOV.U32 R151, RZ, RZ, R144 ;  /* 0x000000ffff977224 */ /* 0x000fe200078e0090 */
[----:B------:R-:W-:Y:S01]  /*2a90*/  @P3 IADD3 R4, PT, PT, R4, 0x20, RZ ;  /* 0x0000002004043810 */ /* 0x000fe20007ffe0ff */
[----:B------:R3:W5:Y:S04]  /*2aa0*/  @P3 LDG.E.128 R96, desc[UR6][R42.64] ;  /* 0x000000062a603981 */ /* 0x000768000c1e1d00 */
[----:B------:R4:W4:Y:S01]  /*2ab0*/  @P5 LDG.E.128 R148, desc[UR6][R38.64] ;  /* 0x0000000626945981 */ /* 0x000922000c1e1d00 */
[----:B------:R-:W-:Y:S01]  /*2ac0*/  IMAD.MOV.U32 R147, RZ, RZ, R143 ;  /* 0x000000ffff937224 */ /* 0x000fe200078e008f */
[----:B------:R-:W-:Y:S01]  /*2ad0*/  MOV R146, R142 ;  /* 0x0000008e00927202 */ /* 0x000fe20000000f00 */
[----:B------:R-:W-:Y:S01]  /*2ae0*/  IMAD.MOV.U32 R145, RZ, RZ, R141 ;  /* 0x000000ffff917224 */ /* 0x000fe200078e008d */
[----:B------:R-:W-:Y:S01]  /*2af0*/  MOV R143, R139 ;  /* 0x0000008b008f7202 */ /* 0x000fe20000000f00 */
[----:B------:R-:W-:Y:S01]  /*2b00*/  IMAD.MOV.U32 R144, RZ, RZ, R140 ;  /* 0x000000ffff907224 */ /* 0x000fe200078e008c */
[----:B--2---:R-:W-:Y:S01]  /*2b10*/  MOV R140, R136 ;  /* 0x00000088008c7202 */ /* 0x004fe20000000f00 */
[----:B------:R-:W-:Y:S01]  /*2b20*/  IMAD.MOV.U32 R142, RZ, RZ, R138 ;  /* 0x000000ffff8e7224 */ /* 0x000fe200078e008a */
[----:B---3--:R-:W2:Y:S01]  /*2b30*/  LDC.64 R42, c[0x0][0x3d0] ;  /* 0x0000f400ff2a7b82 */ /* 0x008ea20000000a00 */
[----:B------:R-:W-:Y:S01]  /*2b40*/  IMAD.MOV.U32 R141, RZ, RZ, R137 ;  /* 0x000000ffff8d7224 */ /* 0x000fe200078e0089 */
[----:B------:R-:W-:Y:S01]  /*2b50*/  MOV R137, R133 ;  /* 0x0000008500897202 */ /* 0x000fe20000000f00 */
[----:B------:R-:W-:Y:S01]  /*2b60*/  IMAD.MOV.U32 R139, RZ, RZ, R135 ;  /* 0x000000ffff8b7224 */ /* 0x000fe200078e0087 */
[----:B------:R-:W3:Y:S01]  /*2b70*/  LDL R133, [R1+0xd8] ;  /* 0x0000d80001857983 */ /* 0x000ee20000100800 */
[----:B------:R-:W-:-:S02]  /*2b80*/  IMAD.MOV.U32 R138, RZ, RZ, R134 ;  /* 0x000000ffff8a7224 */ /* 0x000fc400078e0086 */
[----:B------:R-:W-:Y:S01]  /*2b90*/  IMAD.MOV.U32 R136, RZ, RZ, R132 ;  /* 0x000000ffff887224 */ /* 0x000fe200078e0084 */
[----:B------:R-:W2:Y:S01]  /*2ba0*/  LDL R135, [R1+0xd0] ;  /* 0x0000d00001877983 */ /* 0x000ea20000100800 */
[----:B------:R-:W-:Y:S01]  /*2bb0*/  @P4 IMAD.WIDE.U32 R22, R4, 0x10, R22 ;  /* 0x0000001004164825 */ /* 0x000fe200078e0016 */
[----:B----4-:R-:W4:Y:S02]  /*2bc0*/  LDC.64 R38, c[0x0][0x3d8] ;  /* 0x0000f600ff267b82 */ /* 0x010f240000000a00 */
[----:B------:R-:W4:Y:S04]  /*2bd0*/  LDL R134, [R1+0xd4] ;  /* 0x0000d40001867983 */ /* 0x000f280000100800 */
[----:B------:R-:W3:Y:S04]  /*2be0*/  LDL R132, [R1+0xdc] ;  /* 0x0000dc0001847983 */ /* 0x000ee80000100800 */
[----:B------:R1:W-:Y:S04]  /*2bf0*/  @P5 STL.64 [R1+0x110], R148 ;  /* 0x0001109401005387 */ /* 0x0003e80000100a00 */
[----:B------:R0:W-:Y:S01]  /*2c00*/  @P5 STL.64 [R1+0x118], R150 ;  /* 0x0001189601005387 */ /* 0x0001e20000100a00 */
[----:B-1----:R-:W-:Y:S01]  /*2c10*/  IMAD.MOV.U32 R148, RZ, RZ, R147 ;  /* 0x000000ffff947224 */ /* 0x002fe200078e0093 */
[----:B------:R-:W-:Y:S01]  /*2c20*/  MOV R149, R146 ;  /* 0x0000009200957202 */ /* 0x000fe20000000f00 */
[----:B0-----:R-:W-:-:S02]  /*2c30*/  IMAD.MOV.U32 R150, RZ, RZ, R145 ;  /* 0x000000ffff967224 */ /* 0x001fc400078e0091 */
        /* <DEDUP_REMOVED lines=18> */
[----:B---3--:R-:W-:Y:S01]  /*2d60*/  IMAD.MOV.U32 R137, RZ, RZ, R133 ;  /* 0x000000ffff897224 */ /* 0x008fe200078e0085 */
[----:B------:R-:W5:Y:S01]  /*2d70*/  @P4 LDG.E.128 R92, desc[UR6][R16.64] ;  /* 0x00000006105c4981 */ /* 0x000f62000c1e1d00 */
[----:B------:R-:W-:-:S03]  /*2d80*/  IMAD.MOV.U32 R136, RZ, RZ, R132 ;  /* 0x000000ffff887224 */ /* 0x000fc600078e0084 */
[----:B------:R-:W3:Y:S04]  /*2d90*/  LDL R133, [R1+0xc8] ;  /* 0x0000c80001857983 */ /* 0x000ee80000100800 */
[----:B------:R-:W3:Y:S01]  /*2da0*/  LDL R132, [R1+0xcc] ;  /* 0x0000cc0001847983 */ /* 0x000ee20000100800 */
[----:B------:R-:W-:Y:S01]  /*2db0*/  @P4 VIADD R4, R4, 0x20 ;  /* 0x0000002004044836 */ /* 0x000fe20000000000 */
[----:B------:R-:W1:Y:S02]  /*2dc0*/  @P5 LDC.64 R46, c[0x0][0x440] ;  /* 0x00011000ff2e5b82 */ /* 0x000e640000000a00 */
[----:B------:R0:W-:Y:S04]  /*2dd0*/  @P3 STL.64 [R1+0x100], R148 ;  /* 0x0001009401003387 */ /* 0x0001e80000100a00 */
[----:B------:R1:W-:Y:S01]  /*2de0*/  @P3 STL.64 [R1+0x108], R150 ;  /* 0x0001089601003387 */ /* 0x0003e20000100a00 */
[----:B0-----:R-:W-:Y:S01]  /*2df0*/  IMAD.MOV.U32 R148, RZ, RZ, R147 ;  /* 0x000000ffff947224 */ /* 0x001fe200078e0093 */
[----:B------:R-:W-:Y:S01]  /*2e00*/  MOV R149, R146 ;  /* 0x0000009200957202 */ /* 0x000fe20000000f00 */
[----:B-1----:R-:W-:-:S02]  /*2e10*/  IMAD.MOV.U32 R150, RZ, RZ, R145 ;  /* 0x000000ffff967224 */ /* 0x002fc400078e0091 */
        /* <DEDUP_REMOVED lines=11> */
[----:B0-----:R-:W0:Y:S01]  /*2ed0*/  @P2 LDC.64 R40, c[0x0][0x440] ;  /* 0x00011000ff282b82 */ /* 0x001e220000000a00 */
[----:B--2---:R-:W-:Y:S01]  /*2ee0*/  IMAD.MOV.U32 R139, RZ, RZ, R135 ;  /* 0x000000ffff8b7224 */ /* 0x004fe200078e0087 */
[----:B------:R-:W-:Y:S01]  /*2ef0*/  MOV R135, R131 ;  /* 0x0000008300877202 */ /* 0x000fe20000000f00 */
[----:B---3--:R-:W-:-:S02]  /*2f00*/  IMAD.MOV.U32 R137, RZ, RZ, R133 ;  /* 0x000000ffff897224 */ /* 0x008fc400078e0085 */
        /* <DEDUP_REMOVED lines=12> */
[----:B------:R-:W3:Y:S01]  /*2fd0*/  LDL R123, [R1+0x38] ;  /* 0x00003800017b7983 */ /* 0x000ee20000100800 */
[----:B------:R-:W-:-:S03]  /*2fe0*/  IMAD.MOV.U32 R124, RZ, RZ, R120 ;  /* 0x000000ffff7c7224 */ /* 0x000fc600078e0078 */
[----:B------:R-:W4:Y:S04]  /*2ff0*/  LDL R121, [R1+0x30] ;  /* 0x0000300001797983 */ /* 0x000f280000100800 */
[----:B------:R-:W2:Y:S04]  /*3000*/  LDL R120, [R1+0x34] ;  /* 0x0000340001787983 */ /* 0x000ea80000100800 */
[----:B------:R1:W-:Y:S04]  /*3010*/  @P3 STL.64 [R1+0xf0], R148 ;  /* 0x0000f09401003387 */ /* 0x0003e80000100a00 */
[----:B------:R0:W-:Y:S01]  /*3020*/  @P3 STL.64 [R1+0xf8], R150 ;  /* 0x0000f89601003387 */ /* 0x0001e20000100a00 */
[----:B-1----:R-:W-:Y:S01]  /*3030*/  MOV R148, R147 ;  /* 0x0000009300947202 */ /* 0x002fe20000000f00 */
[----:B------:R-:W-:-:S02]  /*3040*/  IMAD.MOV.U32 R149, RZ, RZ, R146 ;  /* 0x000000ffff957224 */ /* 0x000fc400078e0092 */
[----:B0-----:R-:W-:Y:S01]  /*3050*/  IMAD.MOV.U32 R150, RZ, RZ, R145 ;  /* 0x000000ffff967224 */ /* 0x001fe200078e0091 */
[----:B------:R-:W-:-:S06]  /*3060*/  MOV R151, R144 ;  /* 0x0000009000977202 */ /* 0x000fcc0000000f00 */
[----:B------:R-:W4:Y:S01]  /*3070*/  @P4 LDG.E.128 R148, desc[UR6][R22.64] ;  /* 0x0000000616944981 */ /* 0x000f22000c1e1d00 */
        /* <DEDUP_REMOVED lines=17> */
[----:B---3--:R-:W-:Y:S01]  /*3190*/  MOV R126, R123 ;  /* 0x0000007b007e7202 */ /* 0x008fe20000000f00 */
[----:B------:R-:W-:Y:S01]  /*31a0*/  IMAD.MOV.U32 R130, RZ, RZ, R127 ;  /* 0x000000ffff827224 */ /* 0x000fe200078e007f */
[----:B--2---:R-:W-:Y:S01]  /*31b0*/  MOV R127, R120 ;  /* 0x00000078007f7202 */ /* 0x004fe20000000f00 */
[----:B------:R-:W-:Y:S01]  /*31c0*/  IMAD.MOV.U32 R128, RZ, RZ, R125 ;  /* 0x000000ffff807224 */ /* 0x000fe200078e007d */
[----:B------:R-:W2:Y:S01]  /*31d0*/  LDL R120, [R1+0xac] ;  /* 0x0000ac0001787983 */ /* 0x000ea20000100800 */
[----:B------:R-:W-:Y:S02]  /*31e0*/  IMAD.MOV.U32 R131, RZ, RZ, R124 ;  /* 0x000000ffff837224 */ /* 0x000fe400078e007c */
[----:B------:R-:W-:Y:S01]  /*31f0*/  IMAD.MOV.U32 R125, RZ, RZ, R122 ;  /* 0x000000ffff7d7224 */ /* 0x000fe200078e007a */
[----:B------:R-:W3:Y:S01]  /*3200*/  LDL R123, [R1+0xa0] ;  /* 0x0000a000017b7983 */ /* 0x000ee20000100800 */
[----:B----4-:R-:W-:-:S03]  /*3210*/  IMAD.MOV.U32 R124, RZ, RZ, R121 ;  /* 0x000000ffff7c7224 */ /* 0x010fc600078e0079 */
[----:B------:R-:W4:Y:S04]  /*3220*/  LDL R122, [R1+0xa4] ;  /* 0x0000a400017a7983 */ /* 0x000f280000100800 */
[----:B------:R-:W2:Y:S04]  /*3230*/  LDL R121, [R1+0xa8] ;  /* 0x0000a80001797983 */ /* 0x000ea80000100800 */
[----:B------:R0:W-:Y:S04]  /*3240*/  @P4 STL.64 [R1+0xe0], R148 ;  /* 0x0000e09401004387 */ /* 0x0001e80000100a00 */
[----:B------:R1:W-:Y:S01]  /*3250*/  @P4 STL.64 [R1+0xe8], R150 ;  /* 0x0000e89601004387 */ /* 0x0003e20000100a00 */
[----:B0-----:R-:W-:-:S02]  /*3260*/  IMAD.MOV.U32 R148, RZ, RZ, R147 ;  /* 0x000000ffff947224 */ /* 0x001fc400078e0093 */
[----:B------:R-:W-:Y:S01]  /*3270*/  IMAD.MOV.U32 R149, RZ, RZ, R146 ;  /* 0x000000ffff957224 */ /* 0x000fe200078e0092 */
[----:B-1----:R-:W-:Y:S01]  /*3280*/  MOV R150, R145 ;  /* 0x0000009100967202 */ /* 0x002fe20000000f00 */
        /* <DEDUP_REMOVED lines=16> */
[----:B0-----:R-:W0:Y:S02]  /*3390*/  LDC.64 R24, c[0x0][0x3d8] ;  /* 0x0000f600ff187b82 */ /* 0x001e240000000a00 */
[----:B------:R-:W-:Y:S01]  /*33a0*/  IMAD.MOV.U32 R138, RZ, RZ, R134 ;  /* 0x000000ffff8a7224 */ /* 0x000fe200078e0086 */
[----:B------:R-:W-:Y:S01]  /*33b0*/  MOV R134, R130 ;  /* 0x0000008200867202 */ /* 0x000fe20000000f00 */
[----:B------:R-:W-:Y:S01]  /*33c0*/  IMAD.MOV.U32 R136, RZ, RZ, R132 ;  /* 0x000000ffff887224 */ /* 0x000fe200078e0084 */
[----:B------:R-:W5:Y:S01]  /*33d0*/  @P0 LDG.E.128 R88, desc[UR6][R30.64] ;  /* 0x000000061e580981 */ /* 0x000f62000c1e1d00 */
[----:B------:R-:W-:Y:S01]  /*33e0*/  IMAD.MOV.U32 R135, RZ, RZ, R131 ;  /* 0x000000ffff877224 */ /* 0x000fe200078e0083 */
[----:B------:R-:W-:Y:S01]  /*33f0*/  MOV R131, R127 ;  /* 0x0000007f00837202 */ /* 0x000fe20000000f00 */
[----:B------:R-:W-:-:S02]  /*3400*/  IMAD.MOV.U32 R133, RZ, RZ, R129 ;  /* 0x000000ffff857224 */ /* 0x000fc400078e0081 */
[----:B------:R-:W-:Y:S01]  /*3410*/  IMAD.MOV.U32 R132, RZ, RZ, R128 ;  /* 0x000000ffff847224 */ /* 0x000fe200078e0080 */
[----:B------:R-:W-:Y:S01]  /*3420*/  MOV R128, R124 ;  /* 0x0000007c00807202 */ /* 0x000fe20000000f00 */
[----:B------:R-:W-:Y:S01]  /*3430*/  IMAD.MOV.U32 R130, RZ, RZ, R126 ;  /* 0x000000ffff827224 */ /* 0x000fe200078e007e */
[----:B------:R-:W1:Y:S01]  /*3440*/  @P3 LDC.64 R16, c[0x0][0x440] ;  /* 0x00011000ff103b82 */ /* 0x000e620000000a00 */
[----:B------:R-:W-:Y:S01]  /*3450*/  IMAD.MOV.U32 R129, RZ, RZ, R125 ;  /* 0x000000ffff817224 */ /* 0x000fe200078e007d */
[----:B--2---:R-:W-:Y:S01]  /*3460*/  MOV R125, R121 ;  /* 0x00000079007d7202 */ /* 0x004fe20000000f00 */
[----:B---3--:R-:W-:Y:S01]  /*3470*/  IMAD.MOV.U32 R127, RZ, RZ, R123 ;  /* 0x000000ffff7f7224 */ /* 0x008fe200078e007b */
[----:B------:R-:W2:Y:S01]  /*3480*/  LDL R121, [R1+0x98] ;  /* 0x0000980001797983 */ /* 0x000ea20000100800 */
[----:B----4-:R-:W-:Y:S02]  /*3490*/  IMAD.MOV.U32 R126, RZ, RZ, R122 ;  /* 0x000000ffff7e7224 */ /* 0x010fe400078e007a */
[----:B------:R-:W-:Y:S01]  /*34a0*/  IMAD.MOV.U32 R124, RZ, RZ, R120 ;  /* 0x000000ffff7c7224 */ /* 0x000fe200078e0078 */
[----:B------:R-:W3:Y:S04]  /*34b0*/  LDL R123, [R1+0x90] ;  /* 0x00009000017b7983 */ /* 0x000ee80000100800 */
[----:B------:R-:W4:Y:S04]  /*34c0*/  LDL R122, [R1+0x94] ;  /* 0x00009400017a7983 */ /* 0x000f280000100800 */
[----:B------:R-:W2:Y:S04]  /*34d0*/  LDL R120, [R1+0x9c] ;  /* 0x00009c0001787983 */ /* 0x000ea80000100800 */
[----:B------:R0:W-:Y:S04]  /*34e0*/  @P4 STL.64 [R1+0xd0], R148 ;  /* 0x0000d09401004387 */ /* 0x0001e80000100a00 */
[----:B------:R1:W-:Y:S01]  /*34f0*/  @P4 STL.64 [R1+0xd8], R150 ;  /* 0x0000d89601004387 */ /* 0x0003e20000100a00 */
[----:B0-----:R-:W-:Y:S01]  /*3500*/  IMAD.MOV.U32 R148, RZ, RZ, R147 ;  /* 0x000000ffff947224 */ /* 0x001fe200078e0093 */
[----:B------:R-:W-:Y:S01]  /*3510*/  MOV R149, R146 ;  /* 0x0000009200957202 */ /* 0x000fe20000000f00 */
[----:B-1----:R-:W-:-:S02]  /*3520*/  IMAD.MOV.U32 R150, RZ, RZ, R145 ;  /* 0x000000ffff967224 */ /* 0x002fc400078e0091 */
        /* <DEDUP_REMOVED lines=11> */
[----:B------:R-:W-:Y:S01]  /*35e0*/  @P0 VIADD R4, R4, 0x20 ;  /* 0x0000002004040836 */ /* 0x000fe20000000000 */
[----:B------:R-:W-:Y:S01]  /*35f0*/  ISETP.GE.U32.AND P4, PT, R0, 0x180, PT ;  /* 0x000001800000780c */ /* 0x000fe20003f86070 */
[----:B------:R-:W-:Y:S01]  /*3600*/  IMAD.MOV.U32 R137, RZ, RZ, R135 ;  /* 0x000000ffff897224 */ /* 0x000fe200078e0087 */
[----:B0-----:R-:W0:Y:S01]  /*3610*/  LDC.64 R26, c[0x0][0x3d0] ;  /* 0x0000f400ff1a7b82 */ /* 0x001e220000000a00 */
        /* <DEDUP_REMOVED lines=12> */
[----:B---3--:R-:W-:Y:S01]  /*36e0*/  IMAD.MOV.U32 R127, RZ, RZ, R123 ;  /* 0x000000ffff7f7224 */ /* 0x008fe200078e007b */
[----:B------:R-:W1:Y:S01]  /*36f0*/  @P4 LDC.64 R28, c[0x0][0x440] ;  /* 0x00011000ff1c4b82 */ /* 0x000e620000000a00 */
[----:B--2---:R-:W-:Y:S01]  /*3700*/  IMAD.MOV.U32 R125, RZ, RZ, R121 ;  /* 0x000000ffff7d7224 */ /* 0x004fe200078e0079 */
[----:B------:R-:W4:Y:S01]  /*3710*/  LDL R123, [R1+0xc] ;  /* 0x00000c00017b7983 */ /* 0x000f220000100800 */
[----:B------:R-:W-:-:S03]  /*3720*/  IMAD.MOV.U32 R124, RZ, RZ, R120 ;  /* 0x000000ffff7c7224 */ /* 0x000fc600078e0078 */
[----:B------:R-:W4:Y:S04]  /*3730*/  LDL R120, [R1] ;  /* 0x0000000001787983 */ /* 0x000f280000100800 */
[----:B------:R-:W4:Y:S04]  /*3740*/  LDL R121, [R1+0x4] ;  /* 0x0000040001797983 */ /* 0x000f280000100800 */
[----:B------:R2:W-:Y:S04]  /*3750*/  @P0 STL.64 [R1+0xc0], R148 ;  /* 0x0000c09401000387 */ /* 0x0005e80000100a00 */
[----:B------:R3:W-:Y:S01]  /*3760*/  @P0 STL.64 [R1+0xc8], R150 ;  /* 0x0000c89601000387 */ /* 0x0007e20000100a00 */
[----:B--2---:R-:W-:Y:S01]  /*3770*/  MOV R148, R147 ;  /* 0x0000009300947202 */ /* 0x004fe20000000f00 */
        /* <DEDUP_REMOVED lines=12> */
[----:B------:R-:W4:Y:S01]  /*3840*/  LDL R127, [R1+0x1c] ;  /* 0x00001c00017f7983 */ /* 0x000f220000100800 */
[----:B------:R-:W-:Y:S01]  /*3850*/  IMAD.MOV.U32 R128, RZ, RZ, R124 ;  /* 0x000000ffff807224 */ /* 0x000fe200078e007c */
[----:B--2---:R-:W2:Y:S02]  /*3860*/  LDC.64 R14, c[0x0][0x3d8] ;  /* 0x0000f600ff0e7b82 */ /* 0x004ea40000000a00 */
[----:B------:R-:W4:Y:S04]  /*3870*/  LDL R124, [R1+0x10] ;  /* 0x00001000017c7983 */ /* 0x000f280000100800 */
[----:B------:R-:W4:Y:S01]  /*3880*/  LDL R125, [R1+0x14] ;  /* 0x00001400017d7983 */ /* 0x000f220000100800 */
[----:B------:R-:W-:-:S03]  /*3890*/  @P1 IMAD.WIDE.U32 R32, R4, 0x10, R32 ;  /* 0x0000001004201825 */ /* 0x000fc600078e0020 */
[----:B---3--:R3:W-:Y:S04]  /*38a0*/  @P0 STL.64 [R1+0xb0], R148 ;  /* 0x0000b09401000387 */ /* 0x0087e80000100a00 */
[----:B------:R0:W-:Y:S01]  /*38b0*/  @P0 STL.64 [R1+0xb8], R150 ;  /* 0x0000b89601000387 */ /* 0x0001e20000100a00 */
[----:B---3--:R-:W-:Y:S01]  /*38c0*/  MOV R148, R147 ;  /* 0x0000009300947202 */ /* 0x008fe20000000f00 */
[----:B------:R-:W-:Y:S02]  /*38d0*/  IMAD.MOV.U32 R149, RZ, RZ, R146 ;  /* 0x000000ffff957224 */ /* 0x000fe400078e0092 */
[----:B0-----:R-:W-:Y:S01]  /*38e0*/  IMAD.MOV.U32 R150, RZ, RZ, R145 ;  /* 0x000000ffff967224 */ /* 0x001fe200078e0091 */
[----:B------:R-:W-:-:S06]  /*38f0*/  MOV R151, R144 ;  /* 0x0000009000977202 */ /* 0x000fcc0000000f00 */
[----:B------:R0:W3:Y:S01]  /*3900*/  @P1 LDG.E.128 R148, desc[UR6][R32.64] ;  /* 0x0000000620941981 */ /* 0x0000e2000c1e1d00 */
[----:B------:R-:W-:Y:S01]  /*3910*/  IMAD.MOV.U32 R147, RZ, RZ, R131 ;  /* 0x000000ffff937224 */ /* 0x000fe200078e0083 */
[----:B------:R-:W-:Y:S01]  /*3920*/  MOV R145, R129 ;  /* 0x0000008100917202 */ /* 0x000fe20000000f00 */
[----:B------:R-:W-:Y:S01]  /*3930*/  IMAD.MOV.U32 R144, RZ, RZ, R128 ;  /* 0x000000ffff907224 */ /* 0x000fe200078e0080 */
[----:B------:R-:W4:Y:S01]  /*3940*/  LDL R129, [R1+0x24] ;  /* 0x0000240001817983 */ /* 0x000f220000100800 */
[----:B------:R-:W-:-:S03]  /*3950*/  IMAD.MOV.U32 R146, RZ, RZ, R130 ;  /* 0x000000ffff927224 */ /* 0x000fc600078e0082 */
[----:B------:R-:W4:Y:S01]  /*3960*/  LDL R128, [R1+0x20] ;  /* 0x0000200001807983 */ /* 0x000f220000100800 */
[----:B------:R-:W-:-:S04]  /*3970*/  @P1 IMAD.WIDE.U32 R44, R4, 0x10, R44 ;  /* 0x00000010042c1825 */ /* 0x000fc800078e002c */
[----:B------:R-:W-:Y:S01]  /*3980*/  @P1 IMAD.WIDE.U32 R34, R4, 0x10, R34 ;  /* 0x0000001004221825 */ /* 0x000fe200078e0022 */
[----:B------:R-:W4:Y:S01]  /*3990*/  LDL R130, [R1+0x28] ;  /* 0x0000280001827983 */ /* 0x000f220000100800 */
[----:B------:R-:W-:Y:S01]  /*39a0*/  ISETP.GE.U32.AND P0, PT, R0, 0x1c0, PT ;  /* 0x000001c00000780c */ /* 0x000fe20003f06070 */
[----:B0-----:R-:W0:Y:S02]  /*39b0*/  LDC.64 R32, c[0x0][0x3d0] ;  /* 0x0000f400ff207b82 */ /* 0x001e240000000a00 */
[----:B------:R-:W4:Y:S01]  /*39c0*/  LDL R131, [R1+0x2c] ;  /* 0x00002c0001837983 */ /* 0x000f220000100800 */
[----:B------:R-:W-:-:S03]  /*39d0*/  @P1 IADD3 R4, PT, PT, R4, 0x20, RZ ;  /* 0x0000002004041810 */ /* 0x000fc60007ffe0ff */
[----:B------:R-:W5:Y:S06]  /*39e0*/  @P1 LDG.E.128 R84, desc[UR6][R34.64] ;  /* 0x0000000622541981 */ /* 0x000f6c000c1e1d00 */
[----:B------:R-:W0:Y:S01]  /*39f0*/  @P0 LDC.64 R22, c[0x0][0x440] ;  /* 0x00011000ff160b82 */ /* 0x000e220000000a00 */
[----:B---3--:R3:W-:Y:S04]  /*3a00*/  @P1 STL.64 [R1+0xa0], R148 ;  /* 0x0000a09401001387 */ /* 0x0087e80000100a00 */
[----:B------:R1:W-:Y:S01]  /*3a10*/  @P1 STL.64 [R1+0xa8], R150 ;  /* 0x0000a89601001387 */ /* 0x0003e20000100a00 */
[----:B---3--:R-:W-:Y:S01]  /*3a20*/  MOV R148, R147 ;  /* 0x0000009300947202 */ /* 0x008fe20000000f00 */
[----:B------:R-:W-:-:S02]  /*3a30*/  IMAD.MOV.U32 R149, RZ, RZ, R146 ;  /* 0x000000ffff957224 */ /* 0x000fc400078e0092 */
[----:B-1----:R-:W-:Y:S01]  /*3a40*/  IMAD.MOV.U32 R150, RZ, RZ, R145 ;  /* 0x000000ffff967224 */ /* 0x002fe200078e0091 */
[----:B------:R-:W-:Y:S01]  /*3a50*/  MOV R151, R144 ;  /* 0x0000009000977202 */ /* 0x000fe20000000f00 */
[----:B------:R-:W3:Y:S01]  /*3a60*/  LDL R145, [R1+0x88] ;  /* 0x0000880001917983 */ /* 0x000ee20000100800 */
[----:B------:R-:W-:-:S03]  /*3a70*/  IMAD.MOV.U32 R146, RZ, RZ, R5 ;  /* 0x000000ffff927224 */ /* 0x000fc600078e0005 */
[----:B------:R-:W2:Y:S04]  /*3a80*/  LDL R144, [R1+0x8c] ;  /* 0x00008c0001907983 */ /* 0x000ea80000100800 */
[----:B------:R-:W4:Y:S01]  /*3a90*/  @P1 LDG.E.128 R148, desc[UR6][R44.64] ;  /* 0x000000062c941981 */ /* 0x000f22000c1e1d00 */
[----:B------:R-:W-:Y:S02]  /*3aa0*/  IMAD.MOV.U32 R147, RZ, RZ, R9 ;  /* 0x000000ffff937224 */ /* 0x000fe400078e0009 */
[----:B------:R-:W-:Y:S01]  /*3ab0*/  IMAD.MOV.U32 R153, RZ, RZ, R146 ;  /* 0x000000ffff997224 */ /* 0x000fe200078e0092 */
[----:B------:R-:W3:Y:S04]  /*3ac0*/  LDL R9, [R1+0x60] ;  /* 0x0000600001097983 */ /* 0x000ee80000100800 */
[----:B------:R-:W3:Y:S04]  /*3ad0*/  LDL R5, [R1+0x64] ;  /* 0x0000640001057983 */ /* 0x000ee80000100800 */
[----:B------:R-:W3:Y:S01]  /*3ae0*/  LDL R146, [R1+0x68] ;  /* 0x0000680001927983 */ /* 0x000ee20000100800 */
[----:B------:R-:W-:Y:S01]  /*3af0*/  MOV R152, R147 ;  /* 0x0000009300987202 */ /* 0x000fe20000000f00 */
[----:B------:R-:W-:-:S04]  /*3b00*/  @P2 IMAD.WIDE.U32 R36, R4, 0x10, R36 ;  /* 0x0000001004242825 */ /* 0x000fc800078e0024 */
[----:B------:R-:W-:-:S04]  /*3b10*/  @P2 IMAD.WIDE.U32 R38, R4, 0x10, R38 ;  /* 0x0000001004262825 */ /* 0x000fc800078e0026 */
[C---:B------:R-:W-:Y:S01]  /*3b20*/  @P2 IMAD.WIDE.U32 R40, R4.reuse, 0x10, R40 ;  /* 0x0000001004282825 */ /* 0x040fe200078e0028 */
[----:B----4-:R1:W-:Y:S04]  /*3b30*/  @P1 STL.64 [R1+0x90], R148 ;  /* 0x0000909401001387 */ /* 0x0103e80000100a00 */
[----:B------:R4:W-:Y:S04]  /*3b40*/  @P1 STL.64 [R1+0x98], R150 ;  /* 0x0000989601001387 */ /* 0x0009e80000100a00 */
[----:B------:R-:W3:Y:S04]  /*3b50*/  LDL R147, [R1+0x6c] ;  /* 0x00006c0001937983 */ /* 0x000ee80000100800 */
[----:B-1----:R-:W3:Y:S04]  /*3b60*/  LDL R148, [R1+0x70] ;  /* 0x0000700001947983 */ /* 0x002ee80000100800 */
[----:B------:R-:W3:Y:S04]  /*3b70*/  LDL R149, [R1+0x74] ;  /* 0x0000740001957983 */ /* 0x000ee80000100800 */
[----:B----4-:R-:W4:Y:S04]  /*3b80*/  LDL R150, [R1+0x78] ;  /* 0x0000780001967983 */ /* 0x010f280000100800 */
[----:B------:R-:W4:Y:S01]  /*3b90*/  LDL R151, [R1+0x7c] ;  /* 0x00007c0001977983 */ /* 0x000f220000100800 */
[----:B------:R-:W-:Y:S01]  /*3ba0*/  @P2 VIADD R4, R4, 0x20 ;  /* 0x0000002004042836 */ /* 0x000fe20000000000 */
[----:B--2---:R-:W-:Y:S01]  /*3bb0*/  MOV R155, R144 ;  /* 0x00000090009b7202 */ /* 0x004fe20000000f00 */
[----:B---3--:R-:W-:Y:S01]  /*3bc0*/  IMAD.MOV.U32 R154, RZ, RZ, R145 ;  /* 0x000000ffff9a7224 */ /* 0x008fe200078e0091 */
[----:B------:R-:W-:Y:S01]  /*3bd0*/  LOP3.LUT R3, R3, 0xffdfffff, RZ, 0xc0, !PT ;  /* 0xffdfffff03037812 */ /* 0x000fe200078ec0ff */
[C---:B------:R-:W-:Y:S01]  /*3be0*/  @P5 IMAD.WIDE.U32 R42, R4.reuse, 0x10, R42 ;  /* 0x00000010042a5825 */ /* 0x040fe200078e002a */
[----:B------:R-:W5:Y:S03]  /*3bf0*/  @P2 LDG.E.128 R80, desc[UR6][R40.64] ;  /* 0x0000000628502981 */ /* 0x000f66000c1e1d00 */
[----:B------:R-:W-:Y:S01]  /*3c00*/  @P5 IMAD.WIDE.U32 R30, R4, 0x10, R12 ;  /* 0x00000010041e5825 */ /* 0x000fe200078e000c */
[----:B------:R-:W-:Y:S01]  /*3c10*/  ISETP.GE.U32.AND P1, PT, R0, 0x1e0, PT ;  /* 0x000001e00000780c */ /* 0x000fe20003f26070 */
[----:B------:R-:W2:Y:S01]  /*3c20*/  @P2 LDG.E.128 R152, desc[UR6][R36.64] ;  /* 0x0000000624982981 */ /* 0x000ea2000c1e1d00 */
[----:B------:R-:W1:Y:S01]  /*3c30*/  LDC.64 R12, c[0x0][0x3d8] ;  /* 0x0000f600ff0c7b82 */ /* 0x000e620000000a00 */
[----:B------:R-:W-:-:S02]  /*3c40*/  @P5 IMAD.WIDE.U32 R46, R4, 0x10, R46 ;  /* 0x00000010042e5825 */ /* 0x000fc400078e002e */
[----:B------:R-:W3:Y:S02]  /*3c50*/  @P5 LDG.E.128 R140, desc[UR6][R30.64] ;  /* 0x000000061e8c5981 */ /* 0x000ee4000c1e1d00 */
[----:B------:R-:W-:Y:S02]  /*3c60*/  @P5 VIADD R4, R4, 0x20 ;  /* 0x0000002004045836 */ /* 0x000fe40000000000 */
[----:B------:R-:W-:Y:S01]  /*3c70*/  IMAD.MOV.U32 R144, RZ, RZ, R9 ;  /* 0x000000ffff907224 */ /* 0x000fe200078e0009 */
[----:B------:R-:W5:Y:S01]  /*3c80*/  @P5 LDG.E.128 R76, desc[UR6][R46.64] ;  /* 0x000000062e4c5981 */ /* 0x000f62000c1e1d00 */
[C---:B------:R-:W-:Y:S02]  /*3c90*/  @P4 IMAD.WIDE.U32 R48, R4.reuse, 0x10, R48 ;  /* 0x0000001004304825 */ /* 0x040fe400078e0030 */
[----:B------:R-:W1:Y:S02]  /*3ca0*/  @P1 LDC.64 R10, c[0x0][0x440] ;  /* 0x00011000ff0a1b82 */ /* 0x000e640000000a00 */
[C---:B------:R-:W-:Y:S01]  /*3cb0*/  @P4 IMAD.WIDE.U32 R50, R4.reuse, 0x10, R50 ;  /* 0x0000001004324825 */ /* 0x040fe200078e0032 */
[----:B------:R-:W3:Y:S03]  /*3cc0*/  @P4 LDG.E.128 R136, desc[UR6][R48.64] ;  /* 0x0000000630884981 */ /* 0x000ee6000c1e1d00 */
[C---:B------:R-:W-:Y:S01]  /*3cd0*/  @P4 IMAD.WIDE.U32 R28, R4.reuse, 0x10, R28 ;  /* 0x00000010041c4825 */ /* 0x040fe200078e001c */
[----:B------:R-:W-:Y:S01]  /*3ce0*/  @P4 IADD3 R4, PT, PT, R4, 0x20, RZ ;  /* 0x0000002004044810 */ /* 0x000fe20007ffe0ff */
[----:B------:R-:W3:Y:S04]  /*3cf0*/  @P4 LDG.E.128 R132, desc[UR6][R50.64] ;  /* 0x0000000632844981 */ /* 0x000ee8000c1e1d00 */
[C---:B------:R-:W-:Y:S01]  /*3d00*/  @P3 IMAD.WIDE.U32 R18, R4.reuse, 0x10, R18 ;  /* 0x0000001004123825 */ /* 0x040fe200078e0012 */
[----:B------:R-:W5:Y:S03]  /*3d10*/  @P4 LDG.E.128 R72, desc[UR6][R28.64] ;  /* 0x000000061c484981 */ /* 0x000f66000c1e1d00 */
[C---:B------:R-:W-:Y:S01]  /*3d20*/  @P3 IMAD.WIDE.U32 R14, R4.reuse, 0x10, R14 ;  /* 0x00000010040e3825 */ /* 0x040fe200078e000e */
[----:B------:R-:W3:Y:S03]  /*3d30*/  @P3 LDG.E.128 R128, desc[UR6][R18.64] ;  /* 0x0000000612803981 */ /* 0x000ee6000c1e1d00 */
[C---:B------:R-:W-:Y:S01]  /*3d40*/  @P3 IMAD.WIDE.U32 R16, R4.reuse, 0x10, R16 ;  /* 0x0000001004103825 */ /* 0x040fe200078e0010 */
[----:B------:R-:W3:Y:S03]  /*3d50*/  @P3 LDG.E.128 R124, desc[UR6][R14.64] ;  /* 0x000000060e7c3981 */ /* 0x000ee6000c1e1d00 */
[----:B------:R-:W-:Y:S01]  /*3d60*/  @P3 VIADD R4, R4, 0x20 ;  /* 0x0000002004043836 */ /* 0x000fe20000000000 */
[----:B------:R-:W5:Y:S03]  /*3d70*/  @P3 LDG.E.128 R68, desc[UR6][R16.64] ;  /* 0x0000000610443981 */ /* 0x000f66000c1e1d00 */
[----:B------:R-:W-:-:S04]  /*3d80*/  @P0 IMAD.WIDE.U32 R26, R4, 0x10, R26 ;  /* 0x00000010041a0825 */ /* 0x000fc800078e001a */
[----:B------:R-:W-:Y:S01]  /*3d90*/  IMAD.MOV.U32 R145, RZ, RZ, R5 ;  /* 0x000000ffff917224 */ /* 0x000fe200078e0005 */
[----:B------:R-:W3:Y:S01]  /*3da0*/  @P0 LDG.E.128 R120, desc[UR6][R26.64] ;  /* 0x000000061a780981 */ /* 0x000ee2000c1e1d00 */
[----:B------:R-:W-:-:S04]  /*3db0*/  @P0 IMAD.WIDE.U32 R24, R4, 0x10, R24 ;  /* 0x0000001004180825 */ /* 0x000fc800078e0018 */
[C---:B0-----:R-:W-:Y:S01]  /*3dc0*/  @P0 IMAD.WIDE.U32 R22, R4.reuse, 0x10, R22 ;  /* 0x0000001004160825 */ /* 0x041fe200078e0016 */
[----:B------:R0:W5:Y:S03]  /*3dd0*/  @P0 LDG.E.128 R248, desc[UR6][R24.64] ;  /* 0x0000000618f80981 */ /* 0x000166000c1e1d00 */
[----:B------:R-:W-:Y:S01]  /*3de0*/  @P0 VIADD R4, R4, 0x20 ;  /* 0x0000002004040836 */ /* 0x000fe20000000000 */
[----:B------:R-:W5:Y:S03]  /*3df0*/  @P0 LDG.E.128 R64, desc[UR6][R22.64] ;  /* 0x0000000616400981 */ /* 0x000f66000c1e1d00 */
[----:B-1----:R-:W-:-:S04]  /*3e00*/  @P1 IMAD.WIDE.U32 R12, R4, 0x10, R12 ;  /* 0x00000010040c1825 */ /* 0x002fc800078e000c */
[C---:B------:R-:W-:Y:S01]  /*3e10*/  @P1 IMAD.WIDE.U32 R10, R4.reuse, 0x10, R10 ;  /* 0x00000010040a1825 */ /* 0x040fe200078e000a */
[----:B------:R-:W5:Y:S04]  /*3e20*/  @P1 LDG.E.128 R236, desc[UR6][R12.64] ;  /* 0x000000060cec1981 */ /* 0x000f68000c1e1d00 */
[----:B------:R-:W5:Y:S04]  /*3e30*/  @P1 LDG.E.128 R60, desc[UR6][R10.64] ;  /* 0x000000060a3c1981 */ /* 0x000f68000c1e1d00 */
[----:B------:R-:W3:Y:S04]  /*3e40*/  @P5 LDG.E.128 R144, desc[UR6][R42.64] ;  /* 0x000000062a905981 */ /* 0x000ee8000c1e1d00 */
[----:B----4-:R-:W4:Y:S04]  /*3e50*/  @P2 LDG.E.128 R148, desc[UR6][R38.64] ;  /* 0x0000000626942981 */ /* 0x010f28000c1e1d00 */
[----:B--2---:R1:W-:Y:S04]  /*3e60*/  @P2 STL.64 [R1+0x80], R152 ;  /* 0x0000809801002387 */ /* 0x0043e80000100a00 */
[----:B------:R1:W-:Y:S01]  /*3e70*/  @P2 STL.64 [R1+0x88], R154 ;  /* 0x0000889a01002387 */ /* 0x0003e20000100a00 */
[----:B------:R-:W-:Y:S01]  /*3e80*/  @P1 IMAD.WIDE.U32 R32, R4, 0x10, R32 ;  /* 0x0000001004201825 */ /* 0x000fe200078e0020 */
[----:B------:R-:W-:-:S02]  /*3e90*/  @P6 LOP3.LUT R3, R3, 0x200000, RZ, 0xfc, !PT ;  /* 0x0020000003036812 */ /* 0x000fc400078efcff */
[----:B------:R-:W-:Y:S02]  /*3ea0*/  CS2R R218, SRZ ;  /* 0x0000000000da7805 */ /* 0x000fe4000001ff00 */
[----:B------:R-:W-:Y:S02]  /*3eb0*/  CS2R R216, SRZ ;  /* 0x0000000000d87805 */ /* 0x000fe4000001ff00 */
[----:B------:R-:W-:Y:S01]  /*3ec0*/  CS2R R214, SRZ ;  /* 0x0000000000d67805 */ /* 0x000fe2000001ff00 */
[----:B------:R2:W5:Y:S04]  /*3ed0*/  @P1 LDG.E.128 R244, desc[UR6][R32.64] ;  /* 0x0000000620f41981 */ /* 0x000568000c1e1d00 */
[----:B---3--:R1:W-:Y:S04]  /*3ee0*/  @P0 STL.64 [R1], R120 ;  /* 0x0000007801000387 */ /* 0x0083e80000100a00 */
        /* <DEDUP_REMOVED lines=15> */
[----:B------:R-:W-:Y:S02]  /*3fe0*/  CS2R R34, SRZ ;  /* 0x0000000000227805 */ /* 0x000fe4000001ff00 */
[----:B--2---:R-:W-:Y:S02]  /*3ff0*/  CS2R R32, SRZ ;  /* 0x0000000000207805 */ /* 0x004fe4000001ff00 */
        /* <DEDUP_REMOVED lines=29> */
[----:B------:R-:W2:Y:S08]  /*41d0*/  LDC.64 R232, c[0x0][0x3d0] ;  /* 0x0000f400ffe87b82 */ /* 0x000eb00000000a00 */
[----:B------:R-:W3:Y:S01]  /*41e0*/  LDC.64 R228, c[0x0][0x3d8] ;  /* 0x0000f600ffe47b82 */ /* 0x000ee20000000a00 */
[----:B0-----:R-:W-:-:S06]  /*41f0*/  IMAD.WIDE.U32 R220, R4, 0x10, R220 ;  /* 0x0000001004dc7825 */ /* 0x001fcc00078e00dc */
        /* <DEDUP_REMOVED lines=38> */
.L_x_39619:
        /* <DEDUP_REMOVED lines=13> */
[----:B0-----:R-:W-:-:S02]  /*4530*/  @P1 IMAD.WIDE.U32 R10, R4, 0x10, R10 ;  /* 0x00000010040a1825 */ /* 0x001fc400078e000a */
        /* <DEDUP_REMOVED lines=28> */
[----:B0-----:R-:W0:Y:S02]  /*4700*/  @P1 LDC.64 R10, c[0x0][0x438] ;  /* 0x00010e00ff0a1b82 */ /* 0x001e240000000a00 */
[----:B0-----:R-:W-:-:S05]  /*4710*/  @P1 IMAD.WIDE.U32 R10, R4, 0x10, R10 ;  /* 0x00000010040a1825 */ /* 0x001fca00078e000a */
[----:B------:R0:W5:Y:S02]  /*4720*/  @P1 LDG.E.128 R56, desc[UR6][R10.64] ;  /* 0x000000060a381981 */ /* 0x000164000c1e1d00 */
[----:B0-----:R-:W0:Y:S02]  /*4730*/  LDC.64 R10, c[0x0][0x3d8] ;  /* 0x0000f600ff0a7b82 */ /* 0x001e240000000a00 */
[----:B0-----:R-:W-:Y:S01]  /*4740*/  @P1 IMAD.WIDE.U32 R10, R4, 0x10, R10 ;  /* 0x00000010040a1825 */ /* 0x001fe200078e000a */
[----:B--2---:R3:W-:Y:S04]  /*4750*/  @P1 STL.64 [R1+0x1a0], R140 ;  /* 0x0001a08c01001387 */ /* 0x0047e80000100a00 */
[----:B------:R0:W-:Y:S01]  /*4760*/  @P1 STL.64 [R1+0x1a8], R142 ;  /* 0x0001a88e01001387 */ /* 0x0001e20000100a00 */
[----:B---3--:R-:W-:-:S02]  /*4770*/  IMAD.MOV.U32 R140, RZ, RZ, R137 ;  /* 0x000000ffff8c7224 */ /* 0x008fc400078e0089 */
[----:B----4-:R-:W-:Y:S01]  /*4780*/  IMAD.MOV.U32 R141, RZ, RZ, R136 ;  /* 0x000000ffff8d7224 */ /* 0x010fe200078e0088 */
[----:B0-----:R-:W-:Y:S01]  /*4790*/  MOV R142, R135 ;  /* 0x00000087008e7202 */ /* 0x001fe20000000f00 */
[----:B------:R-:W-:-:S06]  /*47a0*/  IMAD.MOV.U32 R143, RZ, RZ, R134 ;  /* 0x000000ffff8f7224 */ /* 0x000fcc00078e0086 */
[----:B------:R0:W2:Y:S02]  /*47b0*/  @P1 LDG.E.128 R140, desc[UR6][R10.64] ;  /* 0x000000060a8c1981 */ /* 0x0000a4000c1e1d00 */
[----:B0-----:R-:W0:Y:S01]  /*47c0*/  @P1 LDC.64 R10, c[0x0][0x440] ;  /* 0x00011000ff0a1b82 */ /* 0x001e220000000a00 */
[----:B------:R-:W-:Y:S01]  /*47d0*/  ISETP.GE.U32.AND P0, PT, R0, 0x40, PT ;  /* 0x000000400000780c */ /* 0x000fe20003f06070 */
[----:B0-----:R-:W-:-:S05]  /*47e0*/  @P1 IMAD.WIDE.U32 R10, R4, 0x10, R10 ;  /* 0x00000010040a1825 */ /* 0x001fca00078e000a */
[----:B------:R0:W5:Y:S02]  /*47f0*/  @P1 LDG.E.128 R116, desc[UR6][R10.64] ;  /* 0x000000060a741981 */ /* 0x000164000c1e1d00 */
[----:B0-----:R-:W0:Y:S01]  /*4800*/  LDC.64 R10, c[0x0][0x3d0] ;  /* 0x0000f400ff0a7b82 */ /* 0x001e220000000a00 */
[----:B------:R-:W-:Y:S01]  /*4810*/  IMAD.MOV.U32 R137, RZ, RZ, R133 ;  /* 0x000000ffff897224 */ /* 0x000fe200078e0085 */
[----:B------:R-:W-:Y:S01]  /*4820*/  MOV R136, R132 ;  /* 0x0000008400887202 */ /* 0x000fe20000000f00 */
[----:B------:R-:W-:Y:S01]  /*4830*/  IMAD.MOV.U32 R135, RZ, RZ, R131 ;  /* 0x000000ffff877224 */ /* 0x000fe200078e0083 */
[----:B------:R-:W-:Y:S01]  /*4840*/  MOV R133, R127 ;  /* 0x0000007f00857202 */ /* 0x000fe20000000f00 */
[----:B------:R-:W-:Y:S01]  /*4850*/  IMAD.MOV.U32 R134, RZ, RZ, R130 ;  /* 0x000000ffff867224 */ /* 0x000fe200078e0082 */
[----:B------:R-:W-:Y:S01]  /*4860*/  MOV R130, R124 ;  /* 0x0000007c00827202 */ /* 0x000fe20000000f00 */
[----:B------:R-:W-:Y:S01]  /*4870*/  IMAD.MOV.U32 R132, RZ, RZ, R126 ;  /* 0x000000ffff847224 */ /* 0x000fe200078e007e */
[----:B------:R-:W-:Y:S01]  /*4880*/  @P1 LOP3.LUT R4, R4, 0x20, RZ, 0xfc, !PT ;  /* 0x0000002004041812 */ /* 0x000fe200078efcff */
[----:B------:R-:W-:Y:S01]  /*4890*/  IMAD.MOV.U32 R131, RZ, RZ, R125 ;  /* 0x000000ffff837224 */ /* 0x000fe200078e007d */
[----:B------:R-:W3:Y:S04]  /*48a0*/  LDL R127, [R1+0x164] ;  /* 0x00016400017f7983 */ /* 0x000ee80000100800 */
[----:B------:R-:W4:Y:S04]  /*48b0*/  LDL R126, [R1+0x168] ;  /* 0x00016800017e7983 */ /* 0x000f280000100800 */
[----:B------:R-:W4:Y:S04]  /*48c0*/  LDL R125, [R1+0x16c] ;  /* 0x00016c00017d7983 */ /* 0x000f280000100800 */
[----:B------:R-:W4:Y:S01]  /*48d0*/  LDL R124, [R1+0x160] ;  /* 0x00016000017c7983 */ /* 0x000f220000100800 */
[----:B0-----:R-:W-:-:S03]  /*48e0*/  @P0 IMAD.WIDE.U32 R10, R4, 0x10, R10 ;  /* 0x00000010040a0825 */ /* 0x001fc600078e000a */
[----:B--2---:R0:W-:Y:S04]  /*48f0*/  @P1 STL.64 [R1+0x190], R140 ;  /* 0x0001908c01001387 */ /* 0x0041e80000100a00 */
[----:B------:R1:W-:Y:S01]  /*4900*/  @P1 STL.64 [R1+0x198], R142 ;  /* 0x0001988e01001387 */ /* 0x0003e20000100a00 */
[----:B0-----:R-:W-:Y:S02]  /*4910*/  IMAD.MOV.U32 R140, RZ, RZ, R137 ;  /* 0x000000ffff8c7224 */ /* 0x001fe400078e0089 */
[----:B------:R-:W-:Y:S01]  /*4920*/  IMAD.MOV.U32 R141, RZ, RZ, R136 ;  /* 0x000000ffff8d7224 */ /* 0x000fe200078e0088 */
[----:B-1----:R-:W-:Y:S01]  /*4930*/  MOV R142, R135 ;  /* 0x00000087008e7202 */ /* 0x002fe20000000f00 */
[----:B------:R-:W-:-:S06]  /*4940*/  IMAD.MOV.U32 R143, RZ, RZ, R134 ;  /* 0x000000ffff8f7224 */ /* 0x000fcc00078e0086 */
[----:B------:R0:W2:Y:S02]  /*4950*/  @P0 LDG.E.128 R140, desc[UR6][R10.64] ;  /* 0x000000060a8c0981 */ /* 0x0000a4000c1e1d00 */
[----:B0-----:R-:W0:Y:S02]  /*4960*/  @P0 LDC.64 R10, c[0x0][0x438] ;  /* 0x00010e00ff0a0b82 */ /* 0x001e240000000a00 */
[----:B0-----:R-:W-:-:S05]  /*4970*/  @P0 IMAD.WIDE.U32 R10, R4, 0x10, R10 ;  /* 0x00000010040a0825 */ /* 0x001fca00078e000a */
[----:B------:R0:W5:Y:S02]  /*4980*/  @P0 LDG.E.128 R52, desc[UR6][R10.64] ;  /* 0x000000060a340981 */ /* 0x000164000c1e1d00 */
[----:B0-----:R-:W0:Y:S01]  /*4990*/  LDC.64 R10, c[0x0][0x3d8] ;  /* 0x0000f600ff0a7b82 */ /* 0x001e220000000a00 */
[----:B------:R-:W-:Y:S01]  /*49a0*/  IMAD.MOV.U32 R137, RZ, RZ, R133 ;  /* 0x000000ffff897224 */ /* 0x000fe200078e0085 */
[----:B------:R-:W-:Y:S01]  /*49b0*/  MOV R136, R132 ;  /* 0x0000008400887202 */ /* 0x000fe20000000f00 */
[----:B------:R-:W-:Y:S01]  /*49c0*/  IMAD.MOV.U32 R135, RZ, RZ, R131 ;  /* 0x000000ffff877224 */ /* 0x000fe200078e0083 */
[----:B---3--:R-:W-:Y:S01]  /*49d0*/  MOV R132, R127 ;  /* 0x0000007f00847202 */ /* 0x008fe20000000f00 */
[----:B------:R-:W-:Y:S01]  /*49e0*/  IMAD.MOV.U32 R134, RZ, RZ, R130 ;  /* 0x000000ffff867224 */ /* 0x000fe200078e0082 */
[----:B----4-:R-:W-:Y:S01]  /*49f0*/  MOV R133, R124 ;  /* 0x0000007c00857202 */ /* 0x010fe20000000f00 */
[----:B------:R-:W-:Y:S01]  /*4a00*/  IMAD.MOV.U32 R131, RZ, RZ, R126 ;  /* 0x000000ffff837224 */ /* 0x000fe200078e007e */
[----:B------:R-:W3:Y:S01]  /*4a10*/  LDL R124, [R1+0x15c] ;  /* 0x00015c00017c7983 */ /* 0x000ee20000100800 */
[----:B------:R-:W-:-:S03]  /*4a20*/  IMAD.MOV.U32 R130, RZ, RZ, R125 ;  /* 0x000000ffff827224 */ /* 0x000fc600078e007d */
[----:B------:R-:W4:Y:S04]  /*4a30*/  LDL R126, [R1+0x154] ;  /* 0x00015400017e7983 */ /* 0x000f280000100800 */
[----:B------:R-:W4:Y:S04]  /*4a40*/  LDL R125, [R1+0x158] ;  /* 0x00015800017d7983 */ /* 0x000f280000100800 */
[----:B------:R-:W3:Y:S01]  /*4a50*/  LDL R127, [R1+0x150] ;  /* 0x00015000017f7983 */ /* 0x000ee20000100800 */
        /* <DEDUP_REMOVED lines=8> */
[----:B0-----:R-:W0:Y:S01]  /*4ae0*/  @P0 LDC.64 R10, c[0x0][0x440] ;  /* 0x00011000ff0a0b82 */ /* 0x001e220000000a00 */
[----:B------:R-:W-:-:S04]  /*4af0*/  LOP3.LUT R3, R3, 0xffdfffff, RZ, 0xc0, !PT ;  /* 0xffdfffff03037812 */ /* 0x000fc800078ec0ff */
[----:B------:R-:W-:Y:S02]  /*4b00*/  @P1 LOP3.LUT R3, R3, 0x200000, RZ, 0xfc, !PT ;  /* 0x0020000003031812 */ /* 0x000fe400078efcff */
[----:B------:R-:W-:Y:S01]  /*4b10*/  ISETP.GE.U32.AND P1, PT, R0, 0x60, PT ;  /* 0x000000600000780c */ /* 0x000fe20003f26070 */
        /* <DEDUP_REMOVED lines=8> */
[----:B------:R-:W-:Y:S01]  /*4ba0*/  MOV R130, R124 ;  /* 0x0000007c00827202 */ /* 0x000fe20000000f00 */
[----:B----4-:R-:W-:Y:S01]  /*4bb0*/  IMAD.MOV.U32 R132, RZ, RZ, R126 ;  /* 0x000000ffff847224 */ /* 0x010fe200078e007e */
[----:B------:R-:W3:Y:S01]  /*4bc0*/  LDL R127, [R1+0x144] ;  /* 0x00014400017f7983 */ /* 0x000ee20000100800 */
[----:B------:R-:W-:-:S02]  /*4bd0*/  IMAD.MOV.U32 R131, RZ, RZ, R125 ;  /* 0x000000ffff837224 */ /* 0x000fc400078e007d */
[----:B------:R-:W-:Y:S01]  /*4be0*/  @P0 VIADD R4, R4, 0x20 ;  /* 0x0000002004040836 */ /* 0x000fe20000000000 */
        /* <DEDUP_REMOVED lines=25> */
[----:B------:R-:W3:Y:S04]  /*4d80*/  LDL R125, [R1+0x138] ;  /* 0x00013800017d7983 */ /* 0x000ee80000100800 */
[----:B------:R-:W4:Y:S01]  /*4d90*/  LDL R127, [R1+0x130] ;  /* 0x00013000017f7983 */ /* 0x000f220000100800 */
[----:B0-----:R-:W-:-:S03]  /*4da0*/  @P1 IMAD.WIDE.U32 R10, R4, 0x10, R10 ;  /* 0x00000010040a1825 */ /* 0x001fc600078e000a */
[----:B--2---:R0:W-:Y:S04]  /*4db0*/  @P1 STL.64 [R1+0x160], R140 ;  /* 0x0001608c01001387 */ /* 0x0041e80000100a00 */
[----:B------:R1:W-:Y:S01]  /*4dc0*/  @P1 STL.64 [R1+0x168], R142 ;  /* 0x0001688e01001387 */ /* 0x0003e20000100a00 */
[----:B0-----:R-:W-:Y:S01]  /*4dd0*/  IMAD.MOV.U32 R140, RZ, RZ, R137 ;  /* 0x000000ffff8c7224 */ /* 0x001fe200078e0089 */
[----:B------:R-:W-:Y:S01]  /*4de0*/  MOV R141, R136 ;  /* 0x00000088008d7202 */ /* 0x000fe20000000f00 */
[----:B-1----:R-:W-:Y:S02]  /*4df0*/  IMAD.MOV.U32 R142, RZ, RZ, R135 ;  /* 0x000000ffff8e7224 */ /* 0x002fe400078e0087 */
[----:B------:R-:W-:-:S06]  /*4e00*/  IMAD.MOV.U32 R143, RZ, RZ, R134 ;  /* 0x000000ffff8f7224 */ /* 0x000fcc00078e0086 */
[----:B------:R0:W2:Y:S02]  /*4e10*/  @P1 LDG.E.128 R140, desc[UR6][R10.64] ;  /* 0x000000060a8c1981 */ /* 0x0000a4000c1e1d00 */
[----:B0-----:R-:W0:Y:S01]  /*4e20*/  @P1 LDC.64 R10, c[0x0][0x440] ;  /* 0x00011000ff0a1b82 */ /* 0x001e220000000a00 */
[----:B------:R-:W-:Y:S01]  /*4e30*/  ISETP.GE.U32.AND P0, PT, R0, 0x80, PT ;  /* 0x000000800000780c */ /* 0x000fe20003f06070 */
[----:B0-----:R-:W-:-:S05]  /*4e40*/  @P1 IMAD.WIDE.U32 R10, R4, 0x10, R10 ;  /* 0x00000010040a1825 */ /* 0x001fca00078e000a */
[----:B------:R0:W5:Y:S02]  /*4e50*/  @P1 LDG.E.128 R108, desc[UR6][R10.64] ;  /* 0x000000060a6c1981 */ /* 0x000164000c1e1d00 */
[----:B0-----:R-:W0:Y:S01]  /*4e60*/  LDC.64 R10, c[0x0][0x3d0] ;  /* 0x0000f400ff0a7b82 */ /* 0x001e220000000a00 */
[----:B------:R-:W-:Y:S01]  /*4e70*/  MOV R137, R133 ;  /* 0x0000008500897202 */ /* 0x000fe20000000f00 */
[----:B------:R-:W-:Y:S01]  /*4e80*/  IMAD.MOV.U32 R136, RZ, RZ, R132 ;  /* 0x000000ffff887224 */ /* 0x000fe200078e0084 */
[----:B------:R-:W-:Y:S01]  /*4e90*/  MOV R134, R130 ;  /* 0x0000008200867202 */ /* 0x000fe20000000f00 */
[----:B------:R-:W-:Y:S01]  /*4ea0*/  IMAD.MOV.U32 R135, RZ, RZ, R131 ;  /* 0x000000ffff877224 */ /* 0x000fe200078e0083 */
[----:B---3--:R-:W-:Y:S01]  /*4eb0*/  MOV R131, R125 ;  /* 0x0000007d00837202 */ /* 0x008fe20000000f00 */
[----:B----4-:R-:W-:Y:S01]  /*4ec0*/  IMAD.MOV.U32 R133, RZ, RZ, R127 ;  /* 0x000000ffff857224 */ /* 0x010fe200078e007f */
[----:B------:R-:W3:Y:S01]  /*4ed0*/  LDL R125, [R1+0x12c] ;  /* 0x00012c00017d7983 */ /* 0x000ee20000100800 */
[----:B------:R-:W-:-:S02]  /*4ee0*/  IMAD.MOV.U32 R132, RZ, RZ, R126 ;  /* 0x000000ffff847224 */ /* 0x000fc400078e007e */
[----:B------:R-:W-:Y:S01]  /*4ef0*/  IMAD.MOV.U32 R130, RZ, RZ, R124 ;  /* 0x000000ffff827224 */ /* 0x000fe200078e007c */
[----:B------:R-:W4:Y:S01]  /*4f00*/  LDL R127, [R1+0x124] ;  /* 0x00012400017f7983 */ /* 0x000f220000100800 */
[----:B------:R-:W-:-:S03]  /*4f10*/  @P1 VIADD R4, R4, 0x20 ;  /* 0x0000002004041836 */ /* 0x000fc60000000000 */
[----:B------:R-:W4:Y:S04]  /*4f20*/  LDL R126, [R1+0x128] ;  /* 0x00012800017e7983 */ /* 0x000f280000100800 */
        /* <DEDUP_REMOVED lines=9> */
[----:B0-----:R-:W0:Y:S02]  /*4fc0*/  @P0 LDC.64 R10, c[0x0][0x438] ;  /* 0x00010e00ff0a0b82 */ /* 0x001e240000000a00 */
        /* <DEDUP_REMOVED lines=12> */
[----:B------:R-:W4:Y:S04]  /*5090*/  LDL R126, [R1+0x114] ;  /* 0x00011400017e7983 */ /* 0x000f280000100800 */
[----:B------:R-:W3:Y:S04]  /*50a0*/  LDL R124, [R1+0x11c] ;  /* 0x00011c00017c7983 */ /* 0x000ee80000100800 */
[----:B------:R-:W3:Y:S01]  /*50b0*/  LDL R127, [R1+0x110] ;  /* 0x00011000017f7983 */ /* 0x000ee20000100800 */
[----:B0-----:R-:W-:-:S03]  /*50c0*/  @P0 IMAD.WIDE.U32 R10, R4, 0x10, R10 ;  /* 0x00000010040a0825 */ /* 0x001fc600078e000a */
[----:B--2---:R0:W-:Y:S04]  /*50d0*/  @P0 STL.64 [R1+0x140], R140 ;  /* 0x0001408c01000387 */ /* 0x0041e80000100a00 */
[----:B------:R1:W-:Y:S01]  /*50e0*/  @P0 STL.64 [R1+0x148], R142 ;  /* 0x0001488e01000387 */ /* 0x0003e20000100a00 */
[----:B0-----:R-:W-:Y:S01]  /*50f0*/  MOV R140, R137 ;  /* 0x00000089008c7202 */ /* 0x001fe20000000f00 */
[----:B------:R-:W-:Y:S02]  /*5100*/  IMAD.MOV.U32 R141, RZ, RZ, R136 ;  /* 0x000000ffff8d7224 */ /* 0x000fe400078e0088 */
[----:B-1----:R-:W-:Y:S01]  /*5110*/  IMAD.MOV.U32 R142, RZ, RZ, R135 ;  /* 0x000000ffff8e7224 */ /* 0x002fe200078e0087 */
[----:B------:R-:W-:-:S06]  /*5120*/  MOV R143, R134 ;  /* 0x00000086008f7202 */ /* 0x000fcc0000000f00 */
        /* <DEDUP_REMOVED lines=9> */
[----:B----4-:R-:W-:Y:S01]  /*51c0*/  MOV R132, R126 ;  /* 0x0000007e00847202 */ /* 0x010fe20000000f00 */
[----:B------:R-:W-:Y:S01]  /*51d0*/  IMAD.MOV.U32 R134, RZ, RZ, R130 ;  /* 0x000000ffff867224 */ /* 0x000fe200078e0082 */
[----:B------:R-:W-:Y:S01]  /*51e0*/  @P0 IADD3 R4, PT, PT, R4, 0x20, RZ ;  /* 0x0000002004040810 */ /* 0x000fe20007ffe0ff */
[----:B---3--:R-:W-:Y:S01]  /*51f0*/  IMAD.MOV.U32 R133, RZ, RZ, R127 ;  /* 0x000000ffff857224 */ /* 0x008fe200078e007f */
[----:B------:R-:W3:Y:S01]  /*5200*/  LDL R126, [R1+0x108] ;  /* 0x00010800017e7983 */ /* 0x000ee20000100800 */
[----:B------:R-:W-:-:S02]  /*5210*/  IMAD.MOV.U32 R131, RZ, RZ, R125 ;  /* 0x000000ffff837224 */ /* 0x000fc400078e007d */
[----:B------:R-:W-:Y:S01]  /*5220*/  IMAD.MOV.U32 R130, RZ, RZ, R124 ;  /* 0x000000ffff827224 */ /* 0x000fe200078e007c */
[----:B------:R-:W4:Y:S04]  /*5230*/  LDL R127, [R1+0x104] ;  /* 0x00010400017f7983 */ /* 0x000f280000100800 */
[----:B------:R-:W4:Y:S04]  /*5240*/  LDL R125, [R1+0x10c] ;  /* 0x00010c00017d7983 */ /* 0x000f280000100800 */
[----:B------:R-:W4:Y:S01]  /*5250*/  LDL R124, [R1+0x100] ;  /* 0x00010000017c7983 */ /* 0x000f220000100800 */
        /* <DEDUP_REMOVED lines=22> */
[----:B------:R-:W3:Y:S04]  /*53c0*/  LDL R125, [R1+0xf8] ;  /* 0x0000f800017d7983 */ /* 0x000ee80000100800 */
        /* <DEDUP_REMOVED lines=19> */
[----:B---3--:R-:W-:Y:S01]  /*5500*/  MOV R130, R124 ;  /* 0x0000007c00827202 */ /* 0x008fe20000000f00 */
[----:B------:R-:W-:Y:S01]  /*5510*/  IMAD.MOV.U32 R132, RZ, RZ, R126 ;  /* 0x000000ffff847224 */ /* 0x000fe200078e007e */
        /* <DEDUP_REMOVED lines=165> */
[----:B------:R-:W-:Y:S02]  /*5f70*/  IMAD.MOV.U32 R137, RZ, RZ, R133 ;  /* 0x000000ffff897224 */ /* 0x000fe400078e0085 */
[----:B0-----:R-:W-:-:S05]  /*5f80*/  @P1 IMAD.WIDE.U32 R10, R4, 0x10, R10 ;  /* 0x00000010040a1825 */ /* 0x001fca00078e000a */
[----:B------:R0:W5:Y:S02]  /*5f90*/  @P1 LDG.E.128 R24, desc[UR6][R10.64] ;  /* 0x000000060a181981 */ /* 0x000164000c1e1d00 */
[----:B0-----:R-:W0:Y:S01]  /*5fa0*/  LDC.64 R10, c[0x0][0x3d8] ;  /* 0x0000f600ff0a7b82 */ /* 0x001e220000000a00 */
        /* <DEDUP_REMOVED lines=8> */
[----:B------:R-:W3:Y:S01]  /*6030*/  LDL R121, [R1+0x6c] ;  /* 0x00006c0001797983 */ /* 0x000ee20000100800 */
[----:B------:R-:W-:-:S02]  /*6040*/  IMAD.MOV.U32 R126, RZ, RZ, R123 ;  /* 0x000000ffff7e7224 */ /* 0x000fc400078e007b */
        /* <DEDUP_REMOVED lines=15> */
[----:B------:R-:W-:Y:S02]  /*6140*/  IMAD.MOV.U32 R137, RZ, RZ, R133 ;  /* 0x000000ffff897224 */ /* 0x000fe400078e0085 */
[----:B0-----:R-:W-:-:S05]  /*6150*/  @P1 IMAD.WIDE.U32 R10, R4, 0x10, R10 ;  /* 0x00000010040a1825 */ /* 0x001fca00078e000a */
[----:B------:R0:W5:Y:S02]  /*6160*/  @P1 LDG.E.128 R84, desc[UR6][R10.64] ;  /* 0x000000060a541981 */ /* 0x000164000c1e1d00 */
[----:B0-----:R-:W0:Y:S01]  /*6170*/  LDC.64 R10, c[0x0][0x3d0] ;  /* 0x0000f400ff0a7b82 */ /* 0x001e220000000a00 */
        /* <DEDUP_REMOVED lines=8> */
[----:B---3--:R-:W-:Y:S01]  /*6200*/  MOV R124, R120 ;  /* 0x00000078007c7202 */ /* 0x008fe20000000f00 */
[----:B------:R-:W-:Y:S01]  /*6210*/  IMAD.MOV.U32 R126, RZ, RZ, R122 ;  /* 0x000000ffff7e7224 */ /* 0x000fe200078e007a */
[----:B------:R-:W-:Y:S01]  /*6220*/  MOV R120, R19 ;  /* 0x0000001300787202 */ /* 0x000fe20000000f00 */
[----:B------:R-:W-:Y:S01]  /*6230*/  IMAD.MOV.U32 R127, RZ, RZ, R121 ;  /* 0x000000ffff7f7224 */ /* 0x000fe200078e0079 */
[----:B------:R-:W3:Y:S01]  /*6240*/  LDL R19, [R1+0x28] ;  /* 0x0000280001137983 */ /* 0x000ee20000100800 */
[----:B------:R-:W-:-:S02]  /*6250*/  IMAD.MOV.U32 R122, RZ, RZ, R23 ;  /* 0x000000ffff7a7224 */ /* 0x000fc400078e0017 */
[----:B------:R-:W-:Y:S01]  /*6260*/  IMAD.MOV.U32 R121, RZ, RZ, R22 ;  /* 0x000000ffff797224 */ /* 0x000fe200078e0016 */
[----:B------:R-:W4:Y:S01]  /*6270*/  LDL R23, [R1+0x20] ;  /* 0x0000200001177983 */ /* 0x000f220000100800 */
[----:B------:R-:W-:Y:S02]  /*6280*/  IMAD.MOV.U32 R123, RZ, RZ, R18 ;  /* 0x000000ffff7b7224 */ /* 0x000fe400078e0012 */
[----:B------:R-:W-:Y:S01]  /*6290*/  @P1 VIADD R4, R4, 0x20 ;  /* 0x0000002004041836 */ /* 0x000fe20000000000 */
        /* <DEDUP_REMOVED lines=17> */
[----:B------:R-:W-:Y:S02]  /*63b0*/  MOV R136, R133 ;  /* 0x0000008500887202 */ /* 0x000fe40000000f00 */
[----:B------:R-:W-:Y:S01]  /*63c0*/  MOV R138, R135 ;  /* 0x00000087008a7202 */ /* 0x000fe20000000f00 */
[----:B------:R-:W-:Y:S01]  /*63d0*/  IMAD.MOV.U32 R139, RZ, RZ, R134 ;  /* 0x000000ffff8b7224 */ /* 0x000fe200078e0086 */
[----:B------:R-:W-:Y:S01]  /*63e0*/  MOV R131, R15 ;  /* 0x0000000f00837202 */ /* 0x000fe20000000f00 */
[----:B0-----:R-:W-:Y:S01]  /*63f0*/  @P0 IMAD.WIDE.U32 R10, R4, 0x10, R10 ;  /* 0x00000010040a0825 */ /* 0x001fe200078e000a */
[----:B------:R-:W4:Y:S04]  /*6400*/  LDL R15, [R1+0x18] ;  /* 0x00001800010f7983 */ /* 0x000f280000100800 */
[----:B------:R0:W3:Y:S02]  /*6410*/  @P0 LDG.E.128 R136, desc[UR6][R10.64] ;  /* 0x000000060a880981 */ /* 0x0000e4000c1e1d00 */
[----:B0-----:R-:W0:Y:S01]  /*6420*/  @P0 LDC.64 R10, c[0x0][0x440] ;  /* 0x00011000ff0a0b82 */ /* 0x001e220000000a00 */
[----:B------:R-:W-:-:S02]  /*6430*/  IMAD.MOV.U32 R132, RZ, RZ, R16 ;  /* 0x000000ffff847224 */ /* 0x000fc400078e0010 */
[----:B------:R-:W-:Y:S01]  /*6440*/  IMAD.MOV.U32 R130, RZ, RZ, R14 ;  /* 0x000000ffff827224 */ /* 0x000fe200078e000e */
[----:B------:R-:W-:Y:S01]  /*6450*/  MOV R135, R131 ;  /* 0x0000008300877202 */ /* 0x000fe20000000f00 */
[----:B------:R-:W-:Y:S01]  /*6460*/  IMAD.MOV.U32 R133, RZ, RZ, R17 ;  /* 0x000000ffff857224 */ /* 0x000fe200078e0011 */
[----:B------:R-:W4:Y:S01]  /*6470*/  LDL R14, [R1+0x1c] ;  /* 0x00001c00010e7983 */ /* 0x000f220000100800 */
[----:B------:R-:W-:Y:S02]  /*6480*/  IMAD.MOV.U32 R134, RZ, RZ, R132 ;  /* 0x000000ffff867224 */ /* 0x000fe400078e0084 */
[----:B------:R-:W-:Y:S01]  /*6490*/  IMAD.MOV.U32 R132, RZ, RZ, R130 ;  /* 0x000000ffff847224 */ /* 0x000fe200078e0082 */
[----:B------:R-:W4:Y:S01]  /*64a0*/  LDL R16, [R1+0x10] ;  /* 0x0000100001107983 */ /* 0x000f220000100800 */
[----:B------:R-:W-:-:S03]  /*64b0*/  IMAD.MOV.U32 R130, RZ, RZ, R128 ;  /* 0x000000ffff827224 */ /* 0x000fc600078e0080 */
[----:B------:R-:W4:Y:S04]  /*64c0*/  LDL R17, [R1+0x14] ;  /* 0x0000140001117983 */ /* 0x000f280000100800 */
[----:B------:R-:W4:Y:S01]  /*64d0*/  LDL R131, [R1+0x4c] ;  /* 0x00004c0001837983 */ /* 0x000f220000100800 */
[----:B0-----:R-:W-:-:S05]  /*64e0*/  @P0 IMAD.WIDE.U32 R10, R4, 0x10, R10 ;  /* 0x00000010040a0825 */ /* 0x001fca00078e000a */
[----:B------:R0:W5:Y:S02]  /*64f0*/  @P0 LDG.E.128 R80, desc[UR6][R10.64] ;  /* 0x000000060a500981 */ /* 0x000164000c1e1d00 */
[----:B0-----:R-:W0:Y:S01]  /*6500*/  LDC.64 R10, c[0x0][0x3d0] ;  /* 0x0000f400ff0a7b82 */ /* 0x001e220000000a00 */
[----:B------:R-:W-:Y:S02]  /*6510*/  ISETP.GE.U32.AND P1, PT, R0, 0x160, PT ;  /* 0x000001600000780c */ /* 0x000fe40003f26070 */
[----:B------:R-:W-:-:S11]  /*6520*/  @P0 IADD3 R4, PT, PT, R4, 0x20, RZ ;  /* 0x0000002004040810 */ /* 0x000fd60007ffe0ff */
[----:B0-----:R-:W-:-:S05]  /*6530*/  @P1 IMAD.WIDE.U32 R10, R4, 0x10, R10 ;  /* 0x00000010040a1825 */ /* 0x001fca00078e000a */
[----:B------:R0:W4:Y:S02]  /*6540*/  @P1 LDG.E.128 R124, desc[UR6][R10.64] ;  /* 0x000000060a7c1981 */ /* 0x000124000c1e1d00 */
[----:B0-----:R-:W0:Y:S02]  /*6550*/  @P1 LDC.64 R10, c[0x0][0x438] ;  /* 0x00010e00ff0a1b82 */ /* 0x001e240000000a00 */
[----:B0-----:R-:W-:-:S05]  /*6560*/  @P1 IMAD.WIDE.U32 R10, R4, 0x10, R10 ;  /* 0x00000010040a1825 */ /* 0x001fca00078e000a */
[----:B------:R0:W5:Y:S02]  /*6570*/  @P1 LDG.E.128 R200, desc[UR6][R10.64] ;  /* 0x000000060ac81981 */ /* 0x000164000c1e1d00 */
[----:B0-----:R-:W0:Y:S02]  /*6580*/  LDC.64 R10, c[0x0][0x3d8] ;  /* 0x0000f600ff0a7b82 */ /* 0x001e240000000a00 */
[----:B--2---:R-:W-:Y:S04]  /*6590*/  @P0 STL.64 [R1+0x80], R140 ;  /* 0x0000808c01000387 */ /* 0x004fe80000100a00 */
[----:B------:R-:W-:Y:S04]  /*65a0*/  @P0 STL.64 [R1+0x88], R142 ;  /* 0x0000888e01000387 */ /* 0x000fe80000100a00 */
[----:B------:R-:W2:Y:S01]  /*65b0*/  LDL R128, [R1+0x40] ;  /* 0x0000400001807983 */ /* 0x000ea20000100800 */
[----:B0-----:R-:W-:-:S05]  /*65c0*/  @P1 IMAD.WIDE.U32 R10, R4, 0x10, R10 ;  /* 0x00000010040a1825 */ /* 0x001fca00078e000a */
[----:B------:R0:W2:Y:S02]  /*65d0*/  @P1 LDG.E.128 R132, desc[UR6][R10.64] ;  /* 0x000000060a841981 */ /* 0x0000a4000c1e1d00 */
[----:B0-----:R-:W0:Y:S02]  /*65e0*/  @P1 LDC.64 R10, c[0x0][0x440] ;  /* 0x00011000ff0a1b82 */ /* 0x001e240000000a00 */
[----:B0-----:R-:W-:-:S05]  /*65f0*/  @P1 IMAD.WIDE.U32 R10, R4, 0x10, R10 ;  /* 0x00000010040a1825 */ /* 0x001fca00078e000a */
[----:B------:R0:W5:Y:S02]  /*6600*/  @P1 LDG.E.128 R76, desc[UR6][R10.64] ;  /* 0x000000060a4c1981 */ /* 0x000164000c1e1d00 */
[----:B0-----:R-:W0:Y:S01]  /*6610*/  LDC.64 R10, c[0x0][0x3d0] ;  /* 0x0000f400ff0a7b82 */ /* 0x001e220000000a00 */
[----:B------:R-:W-:Y:S01]  /*6620*/  @P1 VIADD R4, R4, 0x20 ;  /* 0x0000002004041836 */ /* 0x000fe20000000000 */
[----:B---3--:R-:W-:Y:S04]  /*6630*/  @P0 STL.64 [R1+0x70], R136 ;  /* 0x0000708801000387 */ /* 0x008fe80000100a00 */
[----:B------:R-:W-:Y:S01]  /*6640*/  @P0 STL.64 [R1+0x78], R138 ;  /* 0x0000788a01000387 */ /* 0x000fe20000100a00 */
[----:B------:R-:W-:-:S13]  /*6650*/  ISETP.GE.U32.AND P0, PT, R0, 0x180, PT ;  /* 0x000001800000780c */ /* 0x000fda0003f06070 */
[----:B0-----:R-:W-:Y:S01]  /*6660*/  @P0 IMAD.WIDE.U32 R10, R4, 0x10, R10 ;  /* 0x00000010040a0825 */ /* 0x001fe200078e000a */
[----:B----4-:R0:W-:Y:S04]  /*6670*/  @P1 STL.64 [R1+0x60], R124 ;  /* 0x0000607c01001387 */ /* 0x0101e80000100a00 */
[----:B------:R1:W-:Y:S01]  /*6680*/  @P1 STL.64 [R1+0x68], R126 ;  /* 0x0000687e01001387 */ /* 0x0003e20000100a00 */
[----:B0-----:R-:W-:Y:S02]  /*6690*/  IMAD.MOV.U32 R124, RZ, RZ, R123 ;  /* 0x000000ffff7c7224 */ /* 0x001fe400078e007b */
[----:B------:R-:W-:Y:S01]  /*66a0*/  IMAD.MOV.U32 R125, RZ, RZ, R122 ;  /* 0x000000ffff7d7224 */ /* 0x000fe200078e007a */
[----:B-1----:R-:W-:Y:S01]  /*66b0*/  MOV R126, R121 ;  /* 0x00000079007e7202 */ /* 0x002fe20000000f00 */
[----:B------:R-:W-:Y:S01]  /*66c0*/  IMAD.MOV.U32 R127, RZ, RZ, R120 ;  /* 0x000000ffff7f7224 */ /* 0x000fe200078e0078 */
[----:B------:R-:W-:Y:S01]  /*66d0*/  MOV R121, R22 ;  /* 0x0000001600797202 */ /* 0x000fe20000000f00 */
[----:B------:R-:W-:-:S02]  /*66e0*/  IMAD.MOV.U32 R120, RZ, RZ, R23 ;  /* 0x000000ffff787224 */ /* 0x000fc400078e0017 */
[----:B------:R-:W-:Y:S02]  /*66f0*/  IMAD.MOV.U32 R122, RZ, RZ, R19 ;  /* 0x000000ffff7a7224 */ /* 0x000fe400078e0013 */
[----:B------:R-:W-:Y:S01]  /*6700*/  IMAD.MOV.U32 R123, RZ, RZ, R18 ;  /* 0x000000ffff7b7224 */ /* 0x000fe200078e0012 */
[----:B--2---:R0:W2:Y:S02]  /*6710*/  @P0 LDG.E.128 R128, desc[UR6][R10.64] ;  /* 0x000000060a800981 */ /* 0x0040a4000c1e1d00 */
[----:B0-----:R-:W0:Y:S02]  /*6720*/  @P0 LDC.64 R10, c[0x0][0x438] ;  /* 0x00010e00ff0a0b82 */ /* 0x001e240000000a00 */
[----:B0-----:R-:W-:-:S05]  /*6730*/  @P0 IMAD.WIDE.U32 R10, R4, 0x10, R10 ;  /* 0x00000010040a0825 */ /* 0x001fca00078e000a */
[----:B------:R0:W5:Y:S02]  /*6740*/  @P0 LDG.E.128 R204, desc[UR6][R10.64] ;  /* 0x000000060acc0981 */ /* 0x000164000c1e1d00 */
[----:B0-----:R-:W0:Y:S02]  /*6750*/  LDC.64 R10, c[0x0][0x3d8] ;  /* 0x0000f600ff0a7b82 */ /* 0x001e240000000a00 */
[----:B0-----:R-:W-:-:S05]  /*6760*/  @P0 IMAD.WIDE.U32 R10, R4, 0x10, R10 ;  /* 0x00000010040a0825 */ /* 0x001fca00078e000a */
[----:B------:R0:W3:Y:S02]  /*6770*/  @P0 LDG.E.128 R124, desc[UR6][R10.64] ;  /* 0x000000060a7c0981 */ /* 0x0000e4000c1e1d00 */
[----:B0-----:R-:W0:Y:S02]  /*6780*/  @P0 LDC.64 R10, c[0x0][0x440] ;  /* 0x00011000ff0a0b82 */ /* 0x001e240000000a00 */
[----:B------:R1:W-:Y:S04]  /*6790*/  @P1 STL.64 [R1+0x50], R132 ;  /* 0x0000508401001387 */ /* 0x0003e80000100a00 */
[----:B------:R1:W-:Y:S01]  /*67a0*/  @P1 STL.64 [R1+0x58], R134 ;  /* 0x0000588601001387 */ /* 0x0003e20000100a00 */
[----:B------:R-:W-:Y:S01]  /*67b0*/  ISETP.GE.U32.AND P1, PT, R0, 0x1a0, PT ;  /* 0x000001a00000780c */ /* 0x000fe20003f26070 */
[----:B0-----:R-:W-:-:S05]  /*67c0*/  @P0 IMAD.WIDE.U32 R10, R4, 0x10, R10 ;  /* 0x00000010040a0825 */ /* 0x001fca00078e000a */
[----:B------:R0:W5:Y:S02]  /*67d0*/  @P0 LDG.E.128 R72, desc[UR6][R10.64] ;  /* 0x000000060a480981 */ /* 0x000164000c1e1d00 */
[----:B0-----:R-:W0:Y:S01]  /*67e0*/  LDC.64 R10, c[0x0][0x3d0] ;  /* 0x0000f400ff0a7b82 */ /* 0x001e220000000a00 */
[----:B------:R-:W-:-:S04]  /*67f0*/  @P0 VIADD R4, R4, 0x20 ;  /* 0x0000002004040836 */ /* 0x000fc80000000000 */
[----:B0-----:R-:W-:-:S05]  /*6800*/  @P1 IMAD.WIDE.U32 R10, R4, 0x10, R10 ;  /* 0x00000010040a1825 */ /* 0x001fca00078e000a */
[----:B------:R0:W4:Y:S02]  /*6810*/  @P1 LDG.E.128 R120, desc[UR6][R10.64] ;  /* 0x000000060a781981 */ /* 0x000124000c1e1d00 */
[----:B0-----:R-:W0:Y:S02]  /*6820*/  @P1 LDC.64 R10, c[0x0][0x438] ;  /* 0x00010e00ff0a1b82 */ /* 0x001e240000000a00 */
[----:B0-----:R-:W-:-:S05]  /*6830*/  @P1 IMAD.WIDE.U32 R10, R4, 0x10, R10 ;  /* 0x00000010040a1825 */ /* 0x001fca00078e000a */
[----:B------:R0:W5:Y:S02]  /*6840*/  @P1 LDG.E.128 R208, desc[UR6][R10.64] ;  /* 0x000000060ad01981 */ /* 0x000164000c1e1d00 */
[----:B0-----:R-:W0:Y:S01]  /*6850*/  LDC.64 R10, c[0x0][0x3d8] ;  /* 0x0000f600ff0a7b82 */ /* 0x001e220000000a00 */
[----:B------:R-:W-:Y:S01]  /*6860*/  MOV R18, R15 ;  /* 0x0000000f00127202 */ /* 0x000fe20000000f00 */
[----:B------:R-:W-:Y:S02]  /*6870*/  IMAD.MOV.U32 R19, RZ, RZ, R14 ;  /* 0x000000ffff137224 */ /* 0x000fe400078e000e */
[----:B0-----:R-:W-:-:S05]  /*6880*/  @P1 IMAD.WIDE.U32 R10, R4, 0x10, R10 ;  /* 0x00000010040a1825 */ /* 0x001fca00078e000a */
[----:B------:R0:W4:Y:S02]  /*6890*/  @P1 LDG.E.128 R16, desc[UR6][R10.64] ;  /* 0x000000060a101981 */ /* 0x000124000c1e1d00 */
[----:B0-----:R-:W0:Y:S02]  /*68a0*/  @P1 LDC.64 R10, c[0x0][0x440] ;  /* 0x00011000ff0a1b82 */ /* 0x001e240000000a00 */
[----:B0-----:R-:W-:-:S05]  /*68b0*/  @P1 IMAD.WIDE.U32 R10, R4, 0x10, R10 ;  /* 0x00000010040a1825 */ /* 0x001fca00078e000a */
[----:B------:R0:W5:Y:S02]  /*68c0*/  @P1 LDG.E.128 R68, desc[UR6][R10.64] ;  /* 0x000000060a441981 */ /* 0x000164000c1e1d00 */
[----:B0-----:R-:W0:Y:S01]  /*68d0*/  LDC.64 R10, c[0x0][0x3d0] ;  /* 0x0000f400ff0a7b82 */ /* 0x001e220000000a00 */
[----:B------:R-:W-:Y:S01]  /*68e0*/  @P1 IADD3 R4, PT, PT, R4, 0x20, RZ ;  /* 0x0000002004041810 */ /* 0x000fe20007ffe0ff */
[----:B------:R-:W-:Y:S01]  /*68f0*/  IMAD.MOV.U32 R14, RZ, RZ, R9 ;  /* 0x000000ffff0e7224 */ /* 0x000fe200078e0009 */
[----:B------:R-:W-:Y:S01]  /*6900*/  MOV R15, R5 ;  /* 0x00000005000f7202 */ /* 0x000fe20000000f00 */
[----:B---3--:R1:W-:Y:S04]  /*6910*/  @P0 STL.64 [R1+0x30], R124 ;  /* 0x0000307c01000387 */ /* 0x0083e80000100a00 */
[----:B------:R1:W-:Y:S04]  /*6920*/  @P0 STL.64 [R1+0x38], R126 ;  /* 0x0000387e01000387 */ /* 0x0003e80000100a00 */
[----:B--2---:R1:W-:Y:S04]  /*6930*/  @P0 STL.64 [R1+0x40], R128 ;  /* 0x0000408001000387 */ /* 0x0043e80000100a00 */
[----:B------:R1:W-:Y:S01]  /*6940*/  @P0 STL.64 [R1+0x48], R130 ;  /* 0x0000488201000387 */ /* 0x0003e20000100a00 */
[----:B------:R-:W-:-:S13]  /*6950*/  ISETP.GE.U32.AND P0, PT, R0, 0x1c0, PT ;  /* 0x000001c00000780c */ /* 0x000fda0003f06070 */
[----:B0-----:R-:W-:-:S05]  /*6960*/  @P0 IMAD.WIDE.U32 R10, R4, 0x10, R10 ;  /* 0x00000010040a0825 */ /* 0x001fca00078e000a */
[----:B------:R0:W2:Y:S02]  /*6970*/  @P0 LDG.E.128 R12, desc[UR6][R10.64] ;  /* 0x000000060a0c0981 */ /* 0x0000a4000c1e1d00 */
[----:B0-----:R-:W0:Y:S02]  /*6980*/  @P0 LDC.64 R10, c[0x0][0x438] ;  /* 0x00010e00ff0a0b82 */ /* 0x001e240000000a00 */
[----:B0-----:R-:W-:-:S05]  /*6990*/  @P0 IMAD.WIDE.U32 R10, R4, 0x10, R10 ;  /* 0x00000010040a0825 */ /* 0x001fca00078e000a */
[----:B------:R0:W5:Y:S02]  /*69a0*/  @P0 LDG.E.128 R212, desc[UR6][R10.64] ;  /* 0x000000060ad40981 */ /* 0x000164000c1e1d00 */
[----:B0-----:R-:W0:Y:S02]  /*69b0*/  LDC.64 R10, c[0x0][0x3d8] ;  /* 0x0000f600ff0a7b82 */ /* 0x001e240000000a00 */
[----:B0-----:R-:W-:-:S05]  /*69c0*/  @P0 IMAD.WIDE.U32 R10, R4, 0x10, R10 ;  /* 0x00000010040a0825 */ /* 0x001fca00078e000a */
[----:B------:R0:W5:Y:S02]  /*69d0*/  @P0 LDG.E.128 R248, desc[UR6][R10.64] ;  /* 0x000000060af80981 */ /* 0x000164000c1e1d00 */
[----:B0-----:R-:W0:Y:S02]  /*69e0*/  @P0 LDC.64 R10, c[0x0][0x440] ;  /* 0x00011000ff0a0b82 */ /* 0x001e240000000a00 */
[----:B0-----:R-:W-:-:S05]  /*69f0*/  @P0 IMAD.WIDE.U32 R10, R4, 0x10, R10 ;  /* 0x00000010040a0825 */ /* 0x001fca00078e000a */
[----:B------:R0:W5:Y:S02]  /*6a00*/  @P0 LDG.E.128 R64, desc[UR6][R10.64] ;  /* 0x000000060a400981 */ /* 0x000164000c1e1d00 */
[----:B0-----:R-:W0:Y:S02]  /*6a10*/  LDC.64 R10, c[0x0][0x3d0] ;  /* 0x0000f400ff0a7b82 */ /* 0x001e240000000a00 */
[----:B----4-:R1:W-:Y:S04]  /*6a20*/  @P1 STL.64 [R1+0x10], R16 ;  /* 0x0000101001001387 */ /* 0x0103e80000100a00 */
[----:B------:R1:W-:Y:S04]  /*6a30*/  @P1 STL.64 [R1+0x18], R18 ;  /* 0x0000181201001387 */ /* 0x0003e80000100a00 */
[----:B------:R1:W-:Y:S04]  /*6a40*/  @P1 STL.64 [R1+0x20], R120 ;  /* 0x0000207801001387 */ /* 0x0003e80000100a00 */
[----:B------:R1:W-:Y:S01]  /*6a50*/  @P1 STL.64 [R1+0x28], R122 ;  /* 0x0000287a01001387 */ /* 0x0003e20000100a00 */
[----:B------:R-:W-:Y:S01]  /*6a60*/  ISETP.GE.U32.AND P1, PT, R0, 0x1e0, PT ;  /* 0x000001e00000780c */ /* 0x000fe20003f26070 */
[----:B------:R-:W-:-:S12]  /*6a70*/  @P0 VIADD R4, R4, 0x20 ;  /* 0x0000002004040836 */ /* 0x000fd80000000000 */
[----:B0-----:R-:W-:-:S05]  /*6a80*/  @P1 IMAD.WIDE.U32 R10, R4, 0x10, R10 ;  /* 0x00000010040a1825 */ /* 0x001fca00078e000a */
[----:B------:R0:W5:Y:S02]  /*6a90*/  @P1 LDG.E.128 R244, desc[UR6][R10.64] ;  /* 0x000000060af41981 */ /* 0x000164000c1e1d00 */
        /* <DEDUP_REMOVED lines=8> */
[----:B------:R1:W5:Y:S01]  /*6b20*/  @P1 LDG.E.128 R60, desc[UR6][R10.64] ;  /* 0x000000060a3c1981 */ /* 0x000362000c1e1d00 */
[----:B------:R-:W-:-:S03]  /*6b30*/  @P1 VIADD R4, R4, 0x20 ;  /* 0x0000002004041836 */ /* 0x000fc60000000000 */
[----:B--2---:R1:W-:Y:S04]  /*6b40*/  @P0 STL.64 [R1], R12 ;  /* 0x0000000c01000387 */ /* 0x0043e80000100a00 */
[----:B------:R1:W-:Y:S01]  /*6b50*/  @P0 STL.64 [R1+0x8], R14 ;  /* 0x0000080e01000387 */ /* 0x0003e20000100a00 */
[----:B------:R-:W-:-:S13]  /*6b60*/  ISETP.GE.U32.AND P0, PT, R0, 0x200, PT ;  /* 0x000002000000780c */ /* 0x000fda0003f06070 */
[----:B-1----:R-:W-:Y:S05]  /*6b70*/  @!P0 BRA `(.L_x_39621) ;  /* 0x0000002800b48947 */ /* 0x002fea0003800000 */
[----:B------:R-:W0:Y:S08]  /*6b80*/  LDC.64 R14, c[0x0][0x440] ;  /* 0x00011000ff0e7b82 */ /* 0x000e300000000a00 */
[----:B------:R-:W1:Y:S08]  /*6b90*/  LDC.64 R12, c[0x0][0x3d0] ;  /* 0x0000f400ff0c7b82 */ /* 0x000e700000000a00 */
[----:B------:R-:W2:Y:S08]  /*6ba0*/  LDC.64 R10, c[0x0][0x438] ;  /* 0x00010e00ff0a7b82 */ /* 0x000eb00000000a00 */
[----:B------:R-:W3:Y:S01]  /*6bb0*/  LDC.64 R16, c[0x0][0x3d8] ;  /* 0x0000f600ff107b82 */ /* 0x000ee20000000a00 */
[----:B0-----:R-:W-:-:S05]  /*6bc0*/  IMAD.WIDE.U32 R14, R4, 0x10, R14 ;  /* 0x00000010040e7825 */ /* 0x001fca00078e000e */
[----:B------:R0:W5:Y:S01]  /*6bd0*/  LDG.E.128 R220, desc[UR6][R14.64] ;  /* 0x000000060edc7981 */ /* 0x000162000c1e1d00 */
[----:B-1----:R-:W-:-:S05]  /*6be0*/  IMAD.WIDE.U32 R12, R4, 0x10, R12 ;  /* 0x00000010040c7825 */ /* 0x002fca00078e000c */
[----:B------:R0:W5:Y:S01]  /*6bf0*/  LDG.E.128 R232, desc[UR6][R12.64] ;  /* 0x000000060ce87981 */ /* 0x000162000c1e1d00 */
[----:B--2---:R-:W-:-:S05]  /*6c00*/  IMAD.WIDE.U32 R10, R4, 0x10, R10 ;  /* 0x00000010040a7825 */ /* 0x004fca00078e000a */
[----:B------:R0:W5:Y:S01]  /*6c10*/  LDG.E.128 R224, desc[UR6][R10.64] ;  /* 0x000000060ae07981 */ /* 0x000162000c1e1d00 */
[----:B---3--:R-:W-:-:S05]  /*6c20*/  IMAD.WIDE.U32 R4, R4, 0x10, R16 ;  /* 0x0000001004047825 */ /* 0x008fca00078e0010 */
[----:B------:R0:W5:Y:S01]  /*6c30*/  LDG.E.128 R228, desc[UR6][R4.64] ;  /* 0x0000000604e47981 */ /* 0x000162000c1e1d00 */
[----:B------:R-:W-:Y:S05]  /*6c40*/  BRA `(.L_x_39621) ;  /* 0x0000002800807947 */ /* 0x000fea0003800000 */
.L_x_39622:
        /* <DEDUP_REMOVED lines=12> */
[----:B------:R-:W3:Y:S02]  /*6d10*/  LDL R147, [R1+0x180] ;  /* 0x0001800001937983 */ /* 0x000ee40000100800 */
        /* <DEDUP_REMOVED lines=11> */
[----:B------:R-:W1:Y:S02]  /*6dd0*/  LDC.64 R62, c[0x0][0x3d0] ;  /* 0x0000f400ff3e7b82 */ /* 0x000e640000000a00 */
        /* <DEDUP_REMOVED lines=21> */
[----:B------:R-:W1:Y:S01]  /*6f30*/  LDC.64 R66, c[0x0][0x3d8] ;  /* 0x0000f600ff427b82 */ /* 0x000e620000000a00 */
[----:B------:R-:W-:-:S07]  /*6f40*/  ISETP.GE.U32.AND P0, PT, R0, 0x80, PT ;  /* 0x000000800000780c */ /* 0x000fce0003f06070 */
[----:B------:R-:W1:Y:S08]  /*6f50*/  LDC.64 R70, c[0x0][0x3d8] ;  /* 0x0000f600ff467b82 */ /* 0x000e700000000a00 */
[----:B------:R-:W1:Y:S01]  /*6f60*/  LDC.64 R72, c[0x0][0x3d0] ;  /* 0x0000f400ff487b82 */ /* 0x000e620000000a00 */
[----:B------:R-:W-:-:S07]  /*6f70*/  ISETP.GE.U32.AND P5, PT, R0, 0xa0, PT ;  /* 0x000000a00000780c */ /* 0x000fce0003fa6070 */
[----:B------:R-:W1:Y:S01]  /*6f80*/  LDC.64 R76, c[0x0][0x3d8] ;  /* 0x0000f600ff4c7b82 */ /* 0x000e620000000a00 */
[----:B------:R-:W-:-:S07]  /*6f90*/  ISETP.GE.U32.AND P3, PT, R0, 0xc0, PT ;  /* 0x000000c00000780c */ /* 0x000fce0003f66070 */
[----:B------:R-:W1:Y:S01]  /*6fa0*/  LDC.64 R78, c[0x0][0x3d0] ;  /* 0x0000f400ff4e7b82 */ /* 0x000e620000000a00 */
[----:B------:R-:W-:-:S07]  /*6fb0*/  ISETP.GE.U32.AND P4, PT, R0, 0xe0, PT ;  /* 0x000000e00000780c */ /* 0x000fce0003f86070 */
[----:B------:R-:W1:Y:S08]  /*6fc0*/  LDC.64 R80, c[0x0][0x3d0] ;  /* 0x0000f400ff507b82 */ /* 0x000e700000000a00 */
[----:B------:R-:W1:Y:S01]  /*6fd0*/  LDC.64 R84, c[0x0][0x3d0] ;  /* 0x0000f400ff547b82 */ /* 0x000e620000000a00 */
[----:B--2---:R2:W3:Y:S01]  /*6fe0*/  @P6 LDG.E.128 R148, desc[UR6][R12.64] ;  /* 0x000000060c946981 */ /* 0x0044e2000c1e1d00 */
[C---:B0-----:R-:W-:Y:S01]  /*6ff0*/  @P6 IMAD.WIDE.U32 R14, R4.reuse, 0x10, R14 ;  /* 0x00000010040e6825 */ /* 0x041fe200078e000e */
[----:B------:R-:W-:-:S05]  /*7000*/  @P6 LOP3.LUT R4, R4, 0x20, RZ, 0xfc, !PT ;  /* 0x0000002004046812 */ /* 0x000fca00078efcff */
[----:B------:R-:W0:Y:S01]  /*7010*/  @P1 LDC.64 R64, c[0x0][0x438] ;  /* 0x00010e00ff401b82 */ /* 0x000e220000000a00 */
[----:B------:R-:W5:Y:S01]  /*7020*/  @P6 LDG.E.128 R56, desc[UR6][R14.64] ;  /* 0x000000060e386981 */ /* 0x000f62000c1e1d00 */
[----:B------:R-:W-:-:S06]  /*7030*/  @P2 IMAD.WIDE.U32 R18, R4, 0x10, R18 ;  /* 0x0000001004122825 */ /* 0x000fcc00078e0012 */
[----:B------:R-:W0:Y:S08]  /*7040*/  LDC.64 R16, c[0x0][0x3d0] ;  /* 0x0000f400ff107b82 */ /* 0x000e300000000a00 */
[----:B------:R-:W0:Y:S08]  /*7050*/  @P0 LDC.64 R68, c[0x0][0x438] ;  /* 0x00010e00ff440b82 */ /* 0x000e300000000a00 */
[----:B------:R-:W0:Y:S08]  /*7060*/  @P5 LDC.64 R74, c[0x0][0x438] ;  /* 0x00010e00ff4a5b82 */ /* 0x000e300000000a00 */
[----:B--2---:R-:W2:Y:S01]  /*7070*/  LDC.64 R12, c[0x0][0x3d8] ;  /* 0x0000f600ff0c7b82 */ /* 0x004ea20000000a00 */
[----:B---3--:R3:W-:Y:S04]  /*7080*/  @P6 STL.64 [R1+0x1a0], R148 ;  /* 0x0001a09401006387 */ /* 0x0087e80000100a00 */
[----:B------:R4:W-:Y:S01]  /*7090*/  @P6 STL.64 [R1+0x1a8], R150 ;  /* 0x0001a89601006387 */ /* 0x0009e20000100a00 */
[----:B---3--:R-:W-:Y:S01]  /*70a0*/  MOV R148, R147 ;  /* 0x0000009300947202 */ /* 0x008fe20000000f00 */
[----:B------:R-:W-:-:S02]  /*70b0*/  IMAD.MOV.U32 R149, RZ, RZ, R146 ;  /* 0x000000ffff957224 */ /* 0x000fc400078e0092 */
[----:B----4-:R-:W-:Y:S01]  /*70c0*/  IMAD.MOV.U32 R150, RZ, RZ, R145 ;  /* 0x000000ffff967224 */ /* 0x010fe200078e0091 */
[----:B------:R-:W-:-:S06]  /*70d0*/  MOV R151, R144 ;  /* 0x0000009000977202 */ /* 0x000fcc0000000f00 */
[----:B------:R3:W4:Y:S01]  /*70e0*/  @P2 LDG.E.128 R148, desc[UR6][R18.64] ;  /* 0x0000000612942981 */ /* 0x000722000c1e1d00 */
        /* <DEDUP_REMOVED lines=8> */
[----:B------:R-:W2:Y:S01]  /*7170*/  LDL R131, [R1+0x154] ;  /* 0x0001540001837983 */ /* 0x000ea20000100800 */
[----:B------:R-:W-:Y:S01]  /*7180*/  IMAD.MOV.U32 R140, RZ, RZ, R128 ;  /* 0x000000ffff8c7224 */ /* 0x000fe200078e0080 */
[----:B---3--:R-:W3:Y:S02]  /*7190*/  LDC.64 R18, c[0x0][0x3d0] ;  /* 0x0000f400ff127b82 */ /* 0x008ee40000000a00 */
[----:B------:R-:W3:Y:S04]  /*71a0*/  LDL R129, [R1+0x15c] ;  /* 0x00015c0001817983 */ /* 0x000ee80000100800 */
[----:B------:R-:W3:Y:S01]  /*71b0*/  LDL R128, [R1+0x150] ;  /* 0x0001500001807983 */ /* 0x000ee20000100800 */
[----:B-1----:R-:W-:-:S03]  /*71c0*/  @P2 IMAD.WIDE.U32 R60, R4, 0x10, R60 ;  /* 0x00000010043c2825 */ /* 0x002fc600078e003c */
[----:B----4-:R1:W-:Y:S04]  /*71d0*/  @P2 STL.64 [R1+0x180], R148 ;  /* 0x0001809401002387 */ /* 0x0103e80000100a00 */
[----:B------:R4:W-:Y:S01]  /*71e0*/  @P2 STL.64 [R1+0x188], R150 ;  /* 0x0001889601002387 */ /* 0x0009e20000100a00 */
[----:B-1----:R-:W-:Y:S01]  /*71f0*/  MOV R148, R147 ;  /* 0x0000009300947202 */ /* 0x002fe20000000f00 */
[----:B------:R-:W-:Y:S02]  /*7200*/  IMAD.MOV.U32 R149, RZ, RZ, R146 ;  /* 0x000000ffff957224 */ /* 0x000fe400078e0092 */
[----:B----4-:R-:W-:Y:S01]  /*7210*/  IMAD.MOV.U32 R150, RZ, RZ, R145 ;  /* 0x000000ffff967224 */ /* 0x010fe200078e0091 */
[----:B------:R-:W-:-:S06]  /*7220*/  MOV R151, R144 ;  /* 0x0000009000977202 */ /* 0x000fcc0000000f00 */
[----:B------:R1:W4:Y:S01]  /*7230*/  @P2 LDG.E.128 R148, desc[UR6][R60.64] ;  /* 0x000000063c942981 */ /* 0x000322000c1e1d00 */
[----:B------:R-:W-:Y:S01]  /*7240*/  IMAD.MOV.U32 R147, RZ, RZ, R143 ;  /* 0x000000ffff937224 */ /* 0x000fe200078e008f */
[----:B------:R-:W-:Y:S01]  /*7250*/  MOV R145, R141 ;  /* 0x0000008d00917202 */ /* 0x000fe20000000f00 */
[----:B------:R-:W-:Y:S01]  /*7260*/  IMAD.MOV.U32 R146, RZ, RZ, R142 ;  /* 0x000000ffff927224 */ /* 0x000fe200078e008e */
[----:B--2---:R-:W-:Y:S01]  /*7270*/  MOV R142, R130 ;  /* 0x00000082008e7202 */ /* 0x004fe20000000f00 */
[----:B------:R-:W-:Y:S02]  /*7280*/  IMAD.MOV.U32 R144, RZ, RZ, R140 ;  /* 0x000000ffff907224 */ /* 0x000fe400078e008c */
[----:B------:R-:W-:Y:S01]  /*7290*/  IMAD.MOV.U32 R143, RZ, RZ, R131 ;  /* 0x000000ffff8f7224 */ /* 0x000fe200078e0083 */
[----:B------:R-:W-:Y:S01]  /*72a0*/  MOV R131, R127 ;  /* 0x0000007f00837202 */ /* 0x000fe20000000f00 */
[----:B---3--:R-:W-:Y:S01]  /*72b0*/  IMAD.MOV.U32 R141, RZ, RZ, R129 ;  /* 0x000000ffff8d7224 */ /* 0x008fe200078e0081 */
[----:B------:R-:W2:Y:S01]  /*72c0*/  LDL R127, [R1+0xe4] ;  /* 0x0000e400017f7983 */ /* 0x000ea20000100800 */
[----:B------:R-:W-:Y:S01]  /*72d0*/  IMAD.MOV.U32 R140, RZ, RZ, R128 ;  /* 0x000000ffff8c7224 */ /* 0x000fe200078e0080 */
[----:B------:R-:W-:Y:S01]  /*72e0*/  MOV R128, R124 ;  /* 0x0000007c00807202 */ /* 0x000fe20000000f00 */
[----:B------:R-:W-:Y:S01]  /*72f0*/  @P2 IMAD.WIDE.U32 R22, R4, 0x10, R22 ;  /* 0x0000001004162825 */ /* 0x000fe200078e0016 */
[----:B------:R-:W3:Y:S01]  /*7300*/  LDL R124, [R1+0xe0] ;  /* 0x0000e000017c7983 */ /* 0x000ee20000100800 */
[----:B-1----:R-:W1:Y:S02]  /*7310*/  LDC.64 R60, c[0x0][0x3d8] ;  /* 0x0000f600ff3c7b82 */ /* 0x002e640000000a00 */
[----:B------:R-:W-:Y:S01]  /*7320*/  IMAD.MOV.U32 R130, RZ, RZ, R126 ;  /* 0x000000ffff827224 */ /* 0x000fe200078e007e */
[----:B------:R0:W5:Y:S01]  /*7330*/  @P2 LDG.E.128 R52, desc[UR6][R22.64] ;  /* 0x0000000616342981 */ /* 0x000162000c1e1d00 */
[----:B------:R-:W-:-:S02]  /*7340*/  IMAD.MOV.U32 R129, RZ, RZ, R125 ;  /* 0x000000ffff817224 */ /* 0x000fc400078e007d */
[----:B------:R-:W-:Y:S01]  /*7350*/  @P2 VIADD R4, R4, 0x20 ;  /* 0x0000002004042836 */ /* 0x000fe20000000000 */
[----:B------:R-:W2:Y:S04]  /*7360*/  LDL R125, [R1+0xec] ;  /* 0x0000ec00017d7983 */ /* 0x000ea80000100800 */
[----:B------:R-:W3:Y:S01]  /*7370*/  LDL R126, [R1+0xe8] ;  /* 0x0000e800017e7983 */ /* 0x000ee20000100800 */
[----:B------:R-:W-:Y:S01]  /*7380*/  @P1 IMAD.WIDE.U32 R62, R4, 0x10, R62 ;  /* 0x00000010043e1825 */ /* 0x000fe200078e003e */
[----:B0-----:R-:W0:Y:S02]  /*7390*/  @P3 LDC.64 R22, c[0x0][0x438] ;  /* 0x00010e00ff163b82 */ /* 0x001e240000000a00 */
[----:B----4-:R4:W-:Y:S04]  /*73a0*/  @P2 STL.64 [R1+0x170], R148 ;  /* 0x0001709401002387 */ /* 0x0109e80000100a00 */
[----:B------:R1:W-:Y:S01]  /*73b0*/  @P2 STL.64 [R1+0x178], R150 ;  /* 0x0001789601002387 */ /* 0x0003e20000100a00 */
[----:B----4-:R-:W-:-:S02]  /*73c0*/  IMAD.MOV.U32 R148, RZ, RZ, R147 ;  /* 0x000000ffff947224 */ /* 0x010fc400078e0093 */
        /* <DEDUP_REMOVED lines=12> */
[----:B------:R-:W-:Y:S01]  /*7490*/  IMAD.MOV.U32 R140, RZ, RZ, R129 ;  /* 0x000000ffff8c7224 */ /* 0x000fe200078e0081 */
[----:B-1----:R-:W1:Y:S02]  /*74a0*/  @P4 LDC.64 R62, c[0x0][0x438] ;  /* 0x00010e00ff3e4b82 */ /* 0x002e640000000a00 */
[----:B------:R-:W3:Y:S04]  /*74b0*/  LDL R129, [R1+0xf8] ;  /* 0x0000f80001817983 */ /* 0x000ee80000100800 */
[----:B------:R-:W2:Y:S04]  /*74c0*/  LDL R131, [R1+0xf0] ;  /* 0x0000f00001837983 */ /* 0x000ea80000100800 */
[----:B------:R-:W3:Y:S01]  /*74d0*/  LDL R130, [R1+0xf4] ;  /* 0x0000f40001827983 */ /* 0x000ee20000100800 */
[----:B------:R-:W-:-:S03]  /*74e0*/  @P1 IMAD.WIDE.U32 R66, R4, 0x10, R66 ;  /* 0x0000001004421825 */ /* 0x000fc600078e0042 */
[----:B----4-:R4:W-:Y:S04]  /*74f0*/  @P1 STL.64 [R1+0x160], R148 ;  /* 0x0001609401001387 */ /* 0x0109e80000100a00 */
[----:B------:R0:W-:Y:S01]  /*7500*/  @P1 STL.64 [R1+0x168], R150 ;  /* 0x0001689601001387 */ /* 0x0001e20000100a00 */
[----:B----4-:R-:W-:Y:S01]  /*7510*/  MOV R148, R147 ;  /* 0x0000009300947202 */ /* 0x010fe20000000f00 */
[----:B------:R-:W-:Y:S02]  /*7520*/  IMAD.MOV.U32 R149, RZ, RZ, R146 ;  /* 0x000000ffff957224 */ /* 0x000fe400078e0092 */
        /* <DEDUP_REMOVED lines=9> */
[----:B------:R-:W-:Y:S01]  /*75c0*/  @P1 IMAD.WIDE.U32 R64, R4, 0x10, R64 ;  /* 0x0000001004401825 */ /* 0x000fe200078e0040 */
[----:B------:R-:W-:Y:S01]  /*75d0*/  ISETP.GE.U32.AND P2, PT, R0, 0x100, PT ;  /* 0x000001000000780c */ /* 0x000fe20003f46070 */
[----:B0-----:R-:W0:Y:S02]  /*75e0*/  LDC.64 R66, c[0x0][0x3d0] ;  /* 0x0000f400ff427b82 */ /* 0x001e240000000a00 */
[----:B------:R-:W-:Y:S01]  /*75f0*/  IMAD.MOV.U32 R143, RZ, RZ, R139 ;  /* 0x000000ffff8f7224 */ /* 0x000fe200078e008b */
[----:B------:R1:W5:Y:S01]  /*7600*/  @P1 LDG.E.128 R48, desc[UR6][R64.64] ;  /* 0x0000000640301981 */ /* 0x000362000c1e1d00 */
[----:B------:R-:W-:-:S02]  /*7610*/  IMAD.MOV.U32 R141, RZ, RZ, R137 ;  /* 0x000000ffff8d7224 */ /* 0x000fc400078e0089 */
[----:B------:R-:W-:Y:S01]  /*7620*/  IMAD.MOV.U32 R140, RZ, RZ, R136 ;  /* 0x000000ffff8c7224 */ /* 0x000fe200078e0088 */
[----:B------:R-:W3:Y:S01]  /*7630*/  LDL R139, [R1+0x120] ;  /* 0x00012000018b7983 */ /* 0x000ee20000100800 */
[----:B------:R-:W-:-:S03]  /*7640*/  @P1 VIADD R4, R4, 0x20 ;  /* 0x0000002004041836 */ /* 0x000fc60000000000 */
[----:B------:R-:W3:Y:S01]  /*7650*/  LDL R137, [R1+0x128] ;  /* 0x0001280001897983 */ /* 0x000ee20000100800 */
[----:B------:R-:W0:Y:S03]  /*7660*/  @P2 LDC.64 R14, c[0x0][0x438] ;  /* 0x00010e00ff0e2b82 */ /* 0x000e260000000a00 */
[----:B------:R-:W3:Y:S01]  /*7670*/  LDL R136, [R1+0x12c] ;  /* 0x00012c0001887983 */ /* 0x000ee20000100800 */
[----:B------:R-:W-:-:S04]  /*7680*/  @P0 IMAD.WIDE.U32 R16, R4, 0x10, R16 ;  /* 0x0000001004100825 */ /* 0x000fc800078e0010 */
[----:B-1----:R-:W1:Y:S01]  /*7690*/  LDC.64 R64, c[0x0][0x3d0] ;  /* 0x0000f400ff407b82 */ /* 0x002e620000000a00 */
        /* <DEDUP_REMOVED lines=10> */
[----:B--2---:R-:W-:Y:S01]  /*7740*/  MOV R142, R138 ;  /* 0x0000008a008e7202 */ /* 0x004fe20000000f00 */
[----:B------:R-:W-:Y:S02]  /*7750*/  IMAD.MOV.U32 R144, RZ, RZ, R140 ;  /* 0x000000ffff907224 */ /* 0x000fe400078e008c */
        /* <DEDUP_REMOVED lines=8> */
[----:B------:R-:W-:Y:S01]  /*77e0*/  IMAD.MOV.U32 R137, RZ, RZ, R121 ;  /* 0x000000ffff897224 */ /* 0x000fe200078e0079 */
[----:B0-----:R-:W0:Y:S02]  /*77f0*/  LDC.64 R16, c[0x0][0x3d8] ;  /* 0x0000f600ff107b82 */ /* 0x001e240000000a00 */
[----:B------:R-:W3:Y:S04]  /*7800*/  LDL R122, [R1+0x10] ;  /* 0x00001000017a7983 */ /* 0x000ee80000100800 */
[----:B------:R-:W2:Y:S01]  /*7810*/  LDL R121, [R1+0x14] ;  /* 0x0000140001797983 */ /* 0x000ea20000100800 */
[----:B------:R-:W-:-:S03]  /*7820*/  @P0 IMAD.WIDE.U32 R70, R4, 0x10, R70 ;  /* 0x0000001004460825 */ /* 0x000fc600078e0046 */
[----:B----4-:R4:W-:Y:S04]  /*7830*/  @P0 STL.64 [R1+0x140], R148 ;  /* 0x0001409401000387 */ /* 0x0109e80000100a00 */
[----:B------:R1:W-:Y:S01]  /*7840*/  @P0 STL.64 [R1+0x148], R150 ;  /* 0x0001489601000387 */ /* 0x0003e20000100a00 */
[----:B----4-:R-:W-:Y:S02]  /*7850*/  IMAD.MOV.U32 R148, RZ, RZ, R147 ;  /* 0x000000ffff947224 */ /* 0x010fe400078e0093 */
        /* <DEDUP_REMOVED lines=12> */
[----:B------:R-:W-:Y:S02]  /*7920*/  IMAD.MOV.U32 R141, RZ, RZ, R137 ;  /* 0x000000ffff8d7224 */ /* 0x000fe400078e0089 */
[----:B------:R-:W-:Y:S01]  /*7930*/  @P0 IMAD.WIDE.U32 R68, R4, 0x10, R68 ;  /* 0x0000001004440825 */ /* 0x000fe200078e0044 */
[----:B------:R-:W2:Y:S01]  /*7940*/  LDL R138, [R1+0x104] ;  /* 0x00010400018a7983 */ /* 0x000ea20000100800 */
[----:B------:R-:W-:Y:S01]  /*7950*/  ISETP.GE.U32.AND P1, PT, R0, 0x120, PT ;  /* 0x000001200000780c */ /* 0x000fe20003f26070 */
[----:B-1----:R-:W1:Y:S01]  /*7960*/  LDC.64 R70, c[0x0][0x3d8] ;  /* 0x0000f600ff467b82 */ /* 0x002e620000000a00 */
[----:B------:R-:W-:Y:S01]  /*7970*/  @P0 VIADD R4, R4, 0x20 ;  /* 0x0000002004040836 */ /* 0x000fe20000000000 */
[----:B------:R-:W3:Y:S04]  /*7980*/  LDL R137, [R1+0x108] ;  /* 0x0001080001897983 */ /* 0x000ee80000100800 */
[----:B------:R-:W3:Y:S01]  /*7990*/  LDL R136, [R1+0x10c] ;  /* 0x00010c0001887983 */ /* 0x000ee20000100800 */
[----:B------:R-:W-:-:S03]  /*79a0*/  @P5 IMAD.WIDE.U32 R72, R4, 0x10, R72 ;  /* 0x0000001004485825 */ /* 0x000fc600078e0048 */
[----:B------:R0:W5:Y:S01]  /*79b0*/  @P0 LDG.E.128 R44, desc[UR6][R68.64] ;  /* 0x00000006442c0981 */ /* 0x000162000c1e1d00 */
[----:B------:R-:W-:-:S04]  /*79c0*/  @P5 IMAD.WIDE.U32 R76, R4, 0x10, R76 ;  /* 0x00000010044c5825 */ /* 0x000fc800078e004c */
[C---:B------:R-:W-:Y:S01]  /*79d0*/  @P5 IMAD.WIDE.U32 R74, R4.reuse, 0x10, R74 ;  /* 0x00000010044a5825 */ /* 0x040fe200078e004a */
[----:B----4-:R4:W-:Y:S01]  /*79e0*/  @P0 STL.64 [R1+0x130], R148 ;  /* 0x0001309401000387 */ /* 0x0109e20000100a00 */
[----:B0-----:R-:W0:Y:S03]  /*79f0*/  @P1 LDC.64 R68, c[0x0][0x438] ;  /* 0x00010e00ff441b82 */ /* 0x001e260000000a00 */
[----:B------:R1:W-:Y:S01]  /*7a00*/  @P0 STL.64 [R1+0x138], R150 ;  /* 0x0001389601000387 */ /* 0x0003e20000100a00 */
[----:B------:R-:W-:-:S03]  /*7a10*/  @P5 VIADD R4, R4, 0x20 ;  /* 0x0000002004045836 */ /* 0x000fc60000000000 */
[----:B------:R2:W5:Y:S01]  /*7a20*/  @P5 LDG.E.128 R40, desc[UR6][R74.64] ;  /* 0x000000064a285981 */ /* 0x000562000c1e1d00 */
[----:B----4-:R-:W-:Y:S01]  /*7a30*/  MOV R148, R147 ;  /* 0x0000009300947202 */ /* 0x010fe20000000f00 */
[----:B------:R-:W-:Y:S02]  /*7a40*/  IMAD.MOV.U32 R149, RZ, RZ, R146 ;  /* 0x000000ffff957224 */ /* 0x000fe400078e0092 */
[----:B-1----:R-:W-:Y:S01]  /*7a50*/  IMAD.MOV.U32 R150, RZ, RZ, R145 ;  /* 0x000000ffff967224 */ /* 0x002fe200078e0091 */
[----:B------:R-:W-:Y:S01]  /*7a60*/  MOV R151, R144 ;  /* 0x0000009000977202 */ /* 0x000fe20000000f00 */
[----:B------:R-:W-:Y:S01]  /*7a70*/  @P3 IMAD.WIDE.U32 R18, R4, 0x10, R18 ;  /* 0x0000001004123825 */ /* 0x000fe200078e0012 */
[----:B------:R-:W-:Y:S01]  /*7a80*/  ISETP.GE.U32.AND P0, PT, R0, 0x140, PT ;  /* 0x000001400000780c */ /* 0x000fe20003f06070 */
[----:B--2---:R-:W1:Y:S03]  /*7a90*/  LDC.64 R74, c[0x0][0x3d8] ;  /* 0x0000f600ff4a7b82 */ /* 0x004e660000000a00 */
[----:B------:R2:W4:Y:S01]  /*7aa0*/  @P5 LDG.E.128 R148, desc[UR6][R72.64] ;  /* 0x0000000648945981 */ /* 0x000522000c1e1d00 */
[----:B------:R-:W-:Y:S01]  /*7ab0*/  IMAD.MOV.U32 R147, RZ, RZ, R143 ;  /* 0x000000ffff937224 */ /* 0x000fe200078e008f */
[----:B------:R-:W-:Y:S01]  /*7ac0*/  MOV R145, R141 ;  /* 0x0000008d00917202 */ /* 0x000fe20000000f00 */
[----:B------:R-:W-:Y:S01]  /*7ad0*/  IMAD.MOV.U32 R146, RZ, RZ, R142 ;  /* 0x000000ffff927224 */ /* 0x000fe200078e008e */
[----:B------:R-:W-:Y:S01]  /*7ae0*/  MOV R142, R138 ;  /* 0x0000008a008e7202 */ /* 0x000fe20000000f00 */
[----:B------:R-:W-:-:S02]  /*7af0*/  IMAD.MOV.U32 R144, RZ, RZ, R140 ;  /* 0x000000ffff907224 */ /* 0x000fc400078e008c */
[----:B---3--:R-:W-:Y:S01]  /*7b00*/  IMAD.MOV.U32 R143, RZ, RZ, R139 ;  /* 0x000000ffff8f7224 */ /* 0x008fe200078e008b */
[----:B------:R-:W-:Y:S01]  /*7b10*/  MOV R139, R131 ;  /* 0x00000083008b7202 */ /* 0x000fe20000000f00 */
[----:B------:R-:W-:Y:S01]  /*7b20*/  IMAD.MOV.U32 R141, RZ, RZ, R137 ;  /* 0x000000ffff8d7224 */ /* 0x000fe200078e0089 */
[----:B--2---:R-:W2:Y:S01]  /*7b30*/  LDC.64 R72, c[0x0][0x3d0] ;  /* 0x0000f400ff487b82 */ /* 0x004ea20000000a00 */
[----:B------:R-:W-:Y:S01]  /*7b40*/  IMAD.MOV.U32 R140, RZ, RZ, R136 ;  /* 0x000000ffff8c7224 */ /* 0x000fe200078e0088 */
[----:B------:R-:W-:Y:S01]  /*7b50*/  MOV R136, R128 ;  /* 0x0000008000887202 */ /* 0x000fe20000000f00 */
[----:B------:R-:W-:Y:S02]  /*7b60*/  IMAD.MOV.U32 R138, RZ, RZ, R130 ;  /* 0x000000ffff8a7224 */ /* 0x000fe400078e0082 */
[----:B------:R-:W-:Y:S01]  /*7b70*/  IMAD.MOV.U32 R137, RZ, RZ, R129 ;  /* 0x000000ffff897224 */ /* 0x000fe200078e0081 */
[----:B------:R-:W-:Y:S01]  /*7b80*/  MOV R129, R125 ;  /* 0x0000007d00817202 */ /* 0x000fe20000000f00 */
[----:B------:R-:W-:Y:S01]  /*7b90*/  IMAD.MOV.U32 R131, RZ, RZ, R127 ;  /* 0x000000ffff837224 */ /* 0x000fe200078e007f */
[----:B------:R-:W3:Y:S01]  /*7ba0*/  LDL R125, [R1+0x90] ;  /* 0x00009000017d7983 */ /* 0x000ee20000100800 */
[----:B------:R-:W-:-:S02]  /*7bb0*/  IMAD.MOV.U32 R130, RZ, RZ, R126 ;  /* 0x000000ffff827224 */ /* 0x000fc400078e007e */
[----:B------:R-:W-:Y:S01]  /*7bc0*/  IMAD.MOV.U32 R128, RZ, RZ, R124 ;  /* 0x000000ffff807224 */ /* 0x000fe200078e007c */
[----:B------:R-:W2:Y:S04]  /*7bd0*/  LDL R127, [R1+0x98] ;  /* 0x00009800017f7983 */ /* 0x000ea80000100800 */
[----:B------:R-:W3:Y:S04]  /*7be0*/  LDL R126, [R1+0x9c] ;  /* 0x00009c00017e7983 */ /* 0x000ee80000100800 */
[----:B------:R-:W2:Y:S04]  /*7bf0*/  LDL R124, [R1+0x94] ;  /* 0x00009400017c7983 */ /* 0x000ea80000100800 */
[----:B----4-:R4:W-:Y:S04]  /*7c00*/  @P5 STL.64 [R1+0x120], R148 ;  /* 0x0001209401005387 */ /* 0x0109e80000100a00 */
[----:B------:R0:W-:Y:S01]  /*7c10*/  @P5 STL.64 [R1+0x128], R150 ;  /* 0x0001289601005387 */ /* 0x0001e20000100a00 */
[----:B----4-:R-:W-:Y:S01]  /*7c20*/  IMAD.MOV.U32 R148, RZ, RZ, R147 ;  /* 0x000000ffff947224 */ /* 0x010fe200078e0093 */
[----:B------:R-:W-:Y:S01]  /*7c30*/  MOV R149, R146 ;  /* 0x0000009200957202 */ /* 0x000fe20000000f00 */
[----:B0-----:R-:W-:-:S02]  /*7c40*/  IMAD.MOV.U32 R150, RZ, RZ, R145 ;  /* 0x000000ffff967224 */ /* 0x001fc400078e0091 */
        /* <DEDUP_REMOVED lines=11> */
[----:B--2---:R-:W-:Y:S01]  /*7d00*/  MOV R130, R124 ;  /* 0x0000007c00827202 */ /* 0x004fe20000000f00 */
[----:B------:R-:W-:Y:S01]  /*7d10*/  IMAD.MOV.U32 R139, RZ, RZ, R131 ;  /* 0x000000ffff8b7224 */ /* 0x000fe200078e0083 */
[----:B------:R-:W2:Y:S01]  /*7d20*/  LDL R124, [R1+0xd0] ;  /* 0x0000d000017c7983 */ /* 0x000ea20000100800 */
[----:B------:R-:W-:Y:S01]  /*7d30*/  IMAD.MOV.U32 R137, RZ, RZ, R129 ;  /* 0x000000ffff897224 */ /* 0x000fe200078e0081 */
[----:B------:R-:W-:Y:S01]  /*7d40*/  MOV R129, R127 ;  /* 0x0000007f00817202 */ /* 0x000fe20000000f00 */
[----:B------:R-:W-:Y:S01]  /*7d50*/  IMAD.MOV.U32 R136, RZ, RZ, R128 ;  /* 0x000000ffff887224 */ /* 0x000fe200078e0080 */
[----:B------:R-:W2:Y:S01]  /*7d60*/  LDL R127, [R1+0xd4] ;  /* 0x0000d400017f7983 */ /* 0x000ea20000100800 */
[----:B---3--:R-:W-:Y:S01]  /*7d70*/  IMAD.MOV.U32 R128, RZ, RZ, R126 ;  /* 0x000000ffff807224 */ /* 0x008fe200078e007e */
[----:B0-----:R-:W0:Y:S01]  /*7d80*/  LDC.64 R76, c[0x0][0x3d0] ;  /* 0x0000f400ff4c7b82 */ /* 0x001e220000000a00 */
[----:B------:R-:W-:Y:S01]  /*7d90*/  IMAD.MOV.U32 R131, RZ, RZ, R125 ;  /* 0x000000ffff837224 */ /* 0x000fe200078e007d */
[----:B------:R-:W3:Y:S04]  /*7da0*/  LDL R126, [R1+0xd8] ;  /* 0x0000d800017e7983 */ /* 0x000ee80000100800 */
[----:B------:R-:W2:Y:S04]  /*7db0*/  LDL R125, [R1+0xdc] ;  /* 0x0000dc00017d7983 */ /* 0x000ea80000100800 */
        /* <DEDUP_REMOVED lines=19> */
[C---:B------:R-:W-:Y:S01]  /*7ef0*/  @P3 IMAD.WIDE.U32 R60, R4.reuse, 0x10, R60 ;  /* 0x00000010043c3825 */ /* 0x040fe200078e003c */
[----:B------:R-:W3:Y:S03]  /*7f00*/  LDL R127, [R1+0xc4] ;  /* 0x0000c400017f7983 */ /* 0x000ee60000100800 */
[----:B------:R-:W-:Y:S01]  /*7f10*/  @P3 IMAD.WIDE.U32 R22, R4, 0x10, R22 ;  /* 0x0000001004163825 */ /* 0x000fe200078e0016 */
[----:B------:R-:W2:Y:S01]  /*7f20*/  LDL R126, [R1+0xc8] ;  /* 0x0000c800017e7983 */ /* 0x000ea20000100800 */
[----:B------:R-:W-:Y:S01]  /*7f30*/  ISETP.GE.U32.AND P5, PT, R0, 0x180, PT ;  /* 0x000001800000780c */ /* 0x000fe20003fa6070 */
[----:B-1----:R-:W1:Y:S01]  /*7f40*/  LDC.64 R18, c[0x0][0x3d0] ;  /* 0x0000f400ff127b82 */ /* 0x002e620000000a00 */
[----:B------:R-:W-:Y:S01]  /*7f50*/  IMAD.MOV.U32 R136, RZ, RZ, R124 ;  /* 0x000000ffff887224 */ /* 0x000fe200078e007c */
[----:B------:R0:W5:Y:S04]  /*7f60*/  @P3 LDG.E.128 R36, desc[UR6][R22.64] ;  /* 0x0000000616243981 */ /* 0x000168000c1e1d00 */
[----:B------:R-:W2:Y:S01]  /*7f70*/  LDL R124, [R1+0xc0] ;  /* 0x0000c000017c7983 */ /* 0x000ea20000100800 */
[----:B------:R-:W-:Y:S01]  /*7f80*/  @P3 VIADD R4, R4, 0x20 ;  /* 0x0000002004043836 */ /* 0x000fe20000000000 */
[----:B0-----:R-:W0:Y:S08]  /*7f90*/  @P0 LDC.64 R22, c[0x0][0x438] ;  /* 0x00010e00ff160b82 */ /* 0x001e300000000a00 */
[----:B------:R-:W1:Y:S01]  /*7fa0*/  @P5 LDC.64 R82, c[0x0][0x438] ;  /* 0x00010e00ff525b82 */ /* 0x000e620000000a00 */
[----:B----4-:R4:W-:Y:S04]  /*7fb0*/  @P3 STL.64 [R1+0x100], R148 ;  /* 0x0001009401003387 */ /* 0x0109e80000100a00 */
[----:B------:R0:W-:Y:S01]  /*7fc0*/  @P3 STL.64 [R1+0x108], R150 ;  /* 0x0001089601003387 */ /* 0x0001e20000100a00 */
[----:B----4-:R-:W-:Y:S01]  /*7fd0*/  MOV R148, R147 ;  /* 0x0000009300947202 */ /* 0x010fe20000000f00 */
        /* <DEDUP_REMOVED lines=9> */
[----:B---3--:R-:W-:Y:S01]  /*8070*/  MOV R138, R127 ;  /* 0x0000007f008a7202 */ /* 0x008fe20000000f00 */
[----:B------:R-:W-:Y:S01]  /*8080*/  IMAD.MOV.U32 R142, RZ, RZ, R139 ;  /* 0x000000ffff8e7224 */ /* 0x000fe200078e008b */
[----:B--2---:R-:W-:Y:S01]  /*8090*/  MOV R139, R124 ;  /* 0x0000007c008b7202 */ /* 0x004fe20000000f00 */
[----:B------:R-:W-:Y:S02]  /*80a0*/  IMAD.MOV.U32 R140, RZ, RZ, R137 ;  /* 0x000000ffff8c7224 */ /* 0x000fe400078e0089 */
        /* <DEDUP_REMOVED lines=8> */
[----:B------:R-:W2:Y:S04]  /*8130*/  LDL R123, [R1+0xc] ;  /* 0x00000c00017b7983 */ /* 0x000ea80000100800 */
[----:B------:R-:W2:Y:S04]  /*8140*/  LDL R120, [R1] ;  /* 0x0000000001787983 */ /* 0x000ea80000100800 */
[----:B------:R-:W2:Y:S01]  /*8150*/  LDL R122, [R1+0x8] ;  /* 0x00000800017a7983 */ /* 0x000ea20000100800 */
[----:B------:R-:W-:-:S03]  /*8160*/  @P4 IMAD.WIDE.U32 R78, R4, 0x10, R78 ;  /* 0x00000010044e4825 */ /* 0x000fc600078e004e */
[----:B----4-:R0:W-:Y:S04]  /*8170*/  @P3 STL.64 [R1+0xf0], R148 ;  /* 0x0000f09401003387 */ /* 0x0101e80000100a00 */
[----:B------:R3:W-:Y:S01]  /*8180*/  @P3 STL.64 [R1+0xf8], R150 ;  /* 0x0000f89601003387 */ /* 0x0007e20000100a00 */
[----:B0-----:R-:W-:Y:S01]  /*8190*/  MOV R148, R147 ;  /* 0x0000009300947202 */ /* 0x001fe20000000f00 */
[----:B------:R-:W-:Y:S02]  /*81a0*/  IMAD.MOV.U32 R149, RZ, RZ, R146 ;  /* 0x000000ffff957224 */ /* 0x000fe400078e0092 */
        /* <DEDUP_REMOVED lines=14> */
[C---:B------:R-:W-:Y:S01]  /*8290*/  @P4 IMAD.WIDE.U32 R12, R4.reuse, 0x10, R12 ;  /* 0x00000010040c4825 */ /* 0x040fe200078e000c */
[----:B------:R-:W2:Y:S03]  /*82a0*/  LDL R132, [R1+0xbc] ;  /* 0x0000bc0001847983 */ /* 0x000ea60000100800 */
[----:B------:R-:W-:Y:S01]  /*82b0*/  @P4 IMAD.WIDE.U32 R62, R4, 0x10, R62 ;  /* 0x00000010043e4825 */ /* 0x000fe200078e003e */
[----:B------:R-:W-:Y:S01]  /*82c0*/  ISETP.GE.U32.AND P3, PT, R0, 0x160, PT ;  /* 0x000001600000780c */ /* 0x000fe20003f66070 */
[----:B0-----:R-:W0:Y:S02]  /*82d0*/  LDC.64 R78, c[0x0][0x3d8] ;  /* 0x0000f600ff4e7b82 */ /* 0x001e240000000a00 */
[----:B------:R-:W-:Y:S01]  /*82e0*/  IMAD.MOV.U32 R137, RZ, RZ, R134 ;  /* 0x000000ffff897224 */ /* 0x000fe200078e0086 */
[----:B------:R1:W5:Y:S01]  /*82f0*/  @P4 LDG.E.128 R32, desc[UR6][R62.64] ;  /* 0x000000063e204981 */ /* 0x000362000c1e1d00 */
[----:B------:R-:W-:-:S03]  /*8300*/  IMAD.MOV.U32 R136, RZ, RZ, R133 ;  /* 0x000000ffff887224 */ /* 0x000fc600078e0085 */
[----:B------:R-:W2:Y:S04]  /*8310*/  LDL R134, [R1+0xb4] ;  /* 0x0000b40001867983 */ /* 0x000ea80000100800 */
[----:B------:R-:W2:Y:S01]  /*8320*/  LDL R133, [R1+0xb8] ;  /* 0x0000b80001857983 */ /* 0x000ea20000100800 */
[----:B------:R-:W-:Y:S01]  /*8330*/  @P4 VIADD R4, R4, 0x20 ;  /* 0x0000002004044836 */ /* 0x000fe20000000000 */
[----:B-1----:R-:W1:Y:S02]  /*8340*/  LDC.64 R62, c[0x0][0x3d0] ;  /* 0x0000f400ff3e7b82 */ /* 0x002e640000000a00 */
[----:B---3--:R3:W-:Y:S04]  /*8350*/  @P4 STL.64 [R1+0xe0], R148 ;  /* 0x0000e09401004387 */ /* 0x0087e80000100a00 */
[----:B------:R0:W-:Y:S01]  /*8360*/  @P4 STL.64 [R1+0xe8], R150 ;  /* 0x0000e89601004387 */ /* 0x0001e20000100a00 */
[----:B---3--:R-:W-:-:S02]  /*8370*/  IMAD.MOV.U32 R148, RZ, RZ, R147 ;  /* 0x000000ffff947224 */ /* 0x008fc400078e0093 */
[----:B------:R-:W-:Y:S01]  /*8380*/  IMAD.MOV.U32 R149, RZ, RZ, R146 ;  /* 0x000000ffff957224 */ /* 0x000fe200078e0092 */
[----:B0-----:R-:W-:Y:S01]  /*8390*/  MOV R150, R145 ;  /* 0x0000009100967202 */ /* 0x001fe20000000f00 */
[----:B------:R-:W-:-:S06]  /*83a0*/  IMAD.MOV.U32 R151, RZ, RZ, R144 ;  /* 0x000000ffff977224 */ /* 0x000fcc00078e0090 */
[----:B------:R0:W3:Y:S01]  /*83b0*/  @P4 LDG.E.128 R148, desc[UR6][R12.64] ;  /* 0x000000060c944981 */ /* 0x0000e2000c1e1d00 */
[----:B------:R-:W-:Y:S01]  /*83c0*/  IMAD.MOV.U32 R147, RZ, RZ, R143 ;  /* 0x000000ffff937224 */ /* 0x000fe200078e008f */
[----:B------:R-:W-:Y:S01]  /*83d0*/  MOV R146, R142 ;  /* 0x0000008e00927202 */ /* 0x000fe20000000f00 */
[----:B------:R-:W-:Y:S01]  /*83e0*/  IMAD.MOV.U32 R145, RZ, RZ, R141 ;  /* 0x000000ffff917224 */ /* 0x000fe200078e008d */
[----:B----4-:R-:W-:Y:S01]  /*83f0*/  MOV R143, R135 ;  /* 0x00000087008f7202 */ /* 0x010fe20000000f00 */
[----:B------:R-:W-:Y:S01]  /*8400*/  IMAD.MOV.U32 R144, RZ, RZ, R140 ;  /* 0x000000ffff907224 */ /* 0x000fe200078e008c */
[----:B--2---:R-:W-:Y:S01]  /*8410*/  MOV R140, R132 ;  /* 0x00000084008c7202 */ /* 0x004fe20000000f00 */
[----:B------:R-:W-:Y:S01]  /*8420*/  IMAD.MOV.U32 R142, RZ, RZ, R134 ;  /* 0x000000ffff8e7224 */ /* 0x000fe200078e0086 */
[----:B------:R-:W2:Y:S01]  /*8430*/  LDL R135, [R1+0xa0] ;  /* 0x0000a00001877983 */ /* 0x000ea20000100800 */
[----:B------:R-:W-:Y:S01]  /*8440*/  IMAD.MOV.U32 R141, RZ, RZ, R133 ;  /* 0x000000ffff8d7224 */ /* 0x000fe200078e0085 */
[----:B0-----:R-:W0:Y:S02]  /*8450*/  @P3 LDC.64 R12, c[0x0][0x438] ;  /* 0x00010e00ff0c3b82 */ /* 0x001e240000000a00 */
[----:B------:R-:W4:Y:S04]  /*8460*/  LDL R134, [R1+0xa4] ;  /* 0x0000a40001867983 */ /* 0x000f280000100800 */
[----:B------:R-:W4:Y:S04]  /*8470*/  LDL R133, [R1+0xa8] ;  /* 0x0000a80001857983 */ /* 0x000f280000100800 */
[----:B------:R-:W4:Y:S01]  /*8480*/  LDL R132, [R1+0xac] ;  /* 0x0000ac0001847983 */ /* 0x000f220000100800 */
[----:B------:R-:W-:-:S03]  /*8490*/  @P2 IMAD.WIDE.U32 R64, R4, 0x10, R64 ;  /* 0x0000001004402825 */ /* 0x000fc600078e0040 */
[----:B---3--:R3:W-:Y:S04]  /*84a0*/  @P4 STL.64 [R1+0xd0], R148 ;  /* 0x0000d09401004387 */ /* 0x0087e80000100a00 */
[----:B------:R1:W-:Y:S01]  /*84b0*/  @P4 STL.64 [R1+0xd8], R150 ;  /* 0x0000d89601004387 */ /* 0x0003e20000100a00 */
[----:B---3--:R-:W-:Y:S02]  /*84c0*/  IMAD.MOV.U32 R148, RZ, RZ, R147 ;  /* 0x000000ffff947224 */ /* 0x008fe400078e0093 */
[----:B------:R-:W-:Y:S01]  /*84d0*/  IMAD.MOV.U32 R149, RZ, RZ, R146 ;  /* 0x000000ffff957224 */ /* 0x000fe200078e0092 */
[----:B-1----:R-:W-:Y:S01]  /*84e0*/  MOV R150, R145 ;  /* 0x0000009100967202 */ /* 0x002fe20000000f00 */
[----:B------:R-:W-:-:S06]  /*84f0*/  IMAD.MOV.U32 R151, RZ, RZ, R144 ;  /* 0x000000ffff977224 */ /* 0x000fcc00078e0090 */
[----:B------:R1:W3:Y:S01]  /*8500*/  @P2 LDG.E.128 R148, desc[UR6][R64.64] ;  /* 0x0000000640942981 */ /* 0x0002e2000c1e1d00 */
[----:B------:R-:W-:Y:S01]  /*8510*/  IMAD.MOV.U32 R147, RZ, RZ, R143 ;  /* 0x000000ffff937224 */ /* 0x000fe200078e008f */
[----:B------:R-:W-:Y:S01]  /*8520*/  MOV R146, R142 ;  /* 0x0000008e00927202 */ /* 0x000fe20000000f00 */
[----:B------:R-:W-:Y:S01]  /*8530*/  IMAD.MOV.U32 R145, RZ, RZ, R141 ;  /* 0x000000ffff917224 */ /* 0x000fe200078e008d */
[----:B--2---:R-:W-:Y:S01]  /*8540*/  MOV R143, R135 ;  /* 0x00000087008f7202 */ /* 0x004fe20000000f00 */
[----:B------:R-:W-:Y:S01]  /*8550*/  IMAD.MOV.U32 R144, RZ, RZ, R140 ;  /* 0x000000ffff907224 */ /* 0x000fe200078e008c */
[----:B----4-:R-:W-:Y:S01]  /*8560*/  MOV R140, R132 ;  /* 0x00000084008c7202 */ /* 0x010fe20000000f00 */
[----:B------:R-:W-:Y:S02]  /*8570*/  IMAD.MOV.U32 R142, RZ, RZ, R134 ;  /* 0x000000ffff8e7224 */ /* 0x000fe400078e0086 */
[----:B------:R-:W-:Y:S01]  /*8580*/  IMAD.MOV.U32 R141, RZ, RZ, R133 ;  /* 0x000000ffff8d7224 */ /* 0x000fe200078e0085 */
[----:B------:R-:W-:Y:S01]  /*8590*/  MOV R133, R129 ;  /* 0x0000008100857202 */ /* 0x000fe20000000f00 */
[----:B------:R-:W-:Y:S01]  /*85a0*/  IMAD.MOV.U32 R135, RZ, RZ, R131 ;  /* 0x000000ffff877224 */ /* 0x000fe200078e0083 */
[----:B------:R-:W2:Y:S01]  /*85b0*/  LDL R129, [R1+0x58] ;  /* 0x0000580001817983 */ /* 0x000ea20000100800 */
[----:B------:R-:W-:-:S02]  /*85c0*/  IMAD.MOV.U32 R134, RZ, RZ, R130 ;  /* 0x000000ffff867224 */ /* 0x000fc400078e0082 */
[C---:B------:R-:W-:Y:S01]  /*85d0*/  @P2 IMAD.WIDE.U32 R16, R4.reuse, 0x10, R16 ;  /* 0x0000001004102825 */ /* 0x040fe200078e0010 */
[----:B------:R-:W4:Y:S03]  /*85e0*/  LDL R130, [R1+0x54] ;  /* 0x0000540001827983 */ /* 0x000f260000100800 */
[----:B------:R-:W-:Y:S01]  /*85f0*/  @P2 IMAD.WIDE.U32 R14, R4, 0x10, R14 ;  /* 0x00000010040e2825 */ /* 0x000fe200078e000e */
[----:B------:R-:W2:Y:S01]  /*8600*/  LDL R131, [R1+0x50] ;  /* 0x0000500001837983 */ /* 0x000ea20000100800 */
[----:B------:R-:W-:Y:S01]  /*8610*/  ISETP.GE.U32.AND P4, PT, R0, 0x1a0, PT ;  /* 0x000001a00000780c */ /* 0x000fe20003f86070 */
[----:B-1----:R-:W1:Y:S01]  /*8620*/  LDC.64 R64, c[0x0][0x3d8] ;  /* 0x0000f600ff407b82 */ /* 0x002e620000000a00 */
[----:B------:R-:W-:Y:S01]  /*8630*/  IMAD.MOV.U32 R132, RZ, RZ, R128 ;  /* 0x000000ffff847224 */ /* 0x000fe200078e0080 */
[----:B------:R0:W5:Y:S04]  /*8640*/  @P2 LDG.E.128 R28, desc[UR6][R14.64] ;  /* 0x000000060e1c2981 */ /* 0x000168000c1e1d00 */
[----:B------:R-:W4:Y:S01]  /*8650*/  LDL R128, [R1+0x5c] ;  /* 0x00005c0001807983 */ /* 0x000f220000100800 */
[----:B------:R-:W-:-:S05]  /*8660*/  @P2 VIADD R4, R4, 0x20 ;  /* 0x0000002004042836 */ /* 0x000fca0000000000 */
[----:B0-----:R-:W0:Y:S01]  /*8670*/  @P4 LDC.64 R14, c[0x0][0x438] ;  /* 0x00010e00ff0e4b82 */ /* 0x001e220000000a00 */
[----:B---3--:R3:W-:Y:S04]  /*8680*/  @P2 STL.64 [R1+0xc0], R148 ;  /* 0x0000c09401002387 */ /* 0x0087e80000100a00 */
[----:B------:R1:W-:Y:S01]  /*8690*/  @P2 STL.64 [R1+0xc8], R150 ;  /* 0x0000c89601002387 */ /* 0x0003e20000100a00 */
[----:B---3--:R-:W-:Y:S01]  /*86a0*/  IMAD.MOV.U32 R148, RZ, RZ, R147 ;  /* 0x000000ffff947224 */ /* 0x008fe200078e0093 */
[----:B------:R-:W-:Y:S01]  /*86b0*/  MOV R149, R146 ;  /* 0x0000009200957202 */ /* 0x000fe20000000f00 */
[----:B-1----:R-:W-:Y:S02]  /*86c0*/  IMAD.MOV.U32 R150, RZ, RZ, R145 ;  /* 0x000000ffff967224 */ /* 0x002fe400078e0091 */
        /* <DEDUP_REMOVED lines=12> */
[----:B------:R-:W-:Y:S01]  /*8790*/  @P1 IMAD.WIDE.U32 R66, R4, 0x10, R66 ;  /* 0x0000001004421825 */ /* 0x000fe200078e0042 */
[----:B-1----:R-:W1:Y:S02]  /*87a0*/  LDC.64 R16, c[0x0][0x3d8] ;  /* 0x0000f600ff107b82 */ /* 0x002e640000000a00 */
[----:B------:R-:W4:Y:S04]  /*87b0*/  LDL R132, [R1+0x4c] ;  /* 0x00004c0001847983 */ /* 0x000f280000100800 */
[----:B------:R-:W4:Y:S04]  /*87c0*/  LDL R135, [R1+0x40] ;  /* 0x0000400001877983 */ /* 0x000f280000100800 */
[----:B---3--:R3:W-:Y:S04]  /*87d0*/  @P2 STL.64 [R1+0xb0], R148 ;  /* 0x0000b09401002387 */ /* 0x0087e80000100a00 */
[----:B------:R0:W-:Y:S01]  /*87e0*/  @P2 STL.64 [R1+0xb8], R150 ;  /* 0x0000b89601002387 */ /* 0x0001e20000100a00 */
[----:B---3--:R-:W-:Y:S01]  /*87f0*/  MOV R148, R147 ;  /* 0x0000009300947202 */ /* 0x008fe20000000f00 */
[----:B------:R-:W-:-:S02]  /*8800*/  IMAD.MOV.U32 R149, RZ, RZ, R146 ;  /* 0x000000ffff957224 */ /* 0x000fc400078e0092 */
[----:B0-----:R-:W-:Y:S01]  /*8810*/  IMAD.MOV.U32 R150, RZ, RZ, R145 ;  /* 0x000000ffff967224 */ /* 0x001fe200078e0091 */
[----:B------:R-:W-:-:S06]  /*8820*/  MOV R151, R144 ;  /* 0x0000009000977202 */ /* 0x000fcc0000000f00 */
[----:B------:R-:W3:Y:S01]  /*8830*/  @P1 LDG.E.128 R148, desc[UR6][R66.64] ;  /* 0x0000000642941981 */ /* 0x000ee2000c1e1d00 */
[----:B------:R-:W-:Y:S01]  /*8840*/  MOV R145, R141 ;  /* 0x0000008d00917202 */ /* 0x000fe20000000f00 */
[----:B------:R-:W-:Y:S02]  /*8850*/  IMAD.MOV.U32 R144, RZ, RZ, R140 ;  /* 0x000000ffff907224 */ /* 0x000fe400078e008c */
[----:B------:R-:W-:Y:S02]  /*8860*/  IMAD.MOV.U32 R141, RZ, RZ, R137 ;  /* 0x000000ffff8d7224 */ /* 0x000fe400078e0089 */
[----:B------:R-:W-:Y:S01]  /*8870*/  IMAD.MOV.U32 R140, RZ, RZ, R136 ;  /* 0x000000ffff8c7224 */ /* 0x000fe200078e0088 */
[----:B------:R-:W2:Y:S04]  /*8880*/  LDL R137, [R1+0x8c] ;  /* 0x00008c0001897983 */ /* 0x000ea80000100800 */
[----:B------:R-:W4:Y:S01]  /*8890*/  LDL R136, [R1+0x80] ;  /* 0x0000800001887983 */ /* 0x000f220000100800 */
[----:B------:R-:W-:-:S02]  /*88a0*/  IMAD.MOV.U32 R147, RZ, RZ, R143 ;  /* 0x000000ffff937224 */ /* 0x000fc400078e008f */
[----:B------:R-:W-:Y:S01]  /*88b0*/  IMAD.MOV.U32 R146, RZ, RZ, R142 ;  /* 0x000000ffff927224 */ /* 0x000fe200078e008e */
[----:B------:R-:W-:Y:S01]  /*88c0*/  MOV R142, R138 ;  /* 0x0000008a008e7202 */ /* 0x000fe20000000f00 */
[----:B------:R-:W-:Y:S01]  /*88d0*/  IMAD.MOV.U32 R143, RZ, RZ, R139 ;  /* 0x000000ffff8f7224 */ /* 0x000fe200078e008b */
[----:B------:R-:W4:Y:S04]  /*88e0*/  LDL R138, [R1+0x88] ;  /* 0x00008800018a7983 */ /* 0x000f280000100800 */
[----:B------:R-:W4:Y:S01]  /*88f0*/  LDL R139, [R1+0x84] ;  /* 0x00008400018b7983 */ /* 0x000f220000100800 */
[----:B------:R-:W-:-:S03]  /*8900*/  @P1 IMAD.WIDE.U32 R70, R4, 0x10, R70 ;  /* 0x0000001004461825 */ /* 0x000fc600078e0046 */
[----:B---3--:R0:W-:Y:S04]  /*8910*/  @P1 STL.64 [R1+0xa0], R148 ;  /* 0x0000a09401001387 */ /* 0x0081e80000100a00 */
[----:B------:R3:W-:Y:S01]  /*8920*/  @P1 STL.64 [R1+0xa8], R150 ;  /* 0x0000a89601001387 */ /* 0x0007e20000100a00 */
[----:B0-----:R-:W-:Y:S01]  /*8930*/  MOV R148, R147 ;  /* 0x0000009300947202 */ /* 0x001fe20000000f00 */
[----:B------:R-:W-:Y:S02]  /*8940*/  IMAD.MOV.U32 R149, RZ, RZ, R146 ;  /* 0x000000ffff957224 */ /* 0x000fe400078e0092 */
[----:B---3--:R-:W-:Y:S01]  /*8950*/  IMAD.MOV.U32 R150, RZ, RZ, R145 ;  /* 0x000000ffff967224 */ /* 0x008fe200078e0091 */
[----:B------:R-:W-:-:S06]  /*8960*/  MOV R151, R144 ;  /* 0x0000009000977202 */ /* 0x000fcc0000000f00 */
[----:B------:R-:W3:Y:S01]  /*8970*/  @P1 LDG.E.128 R148, desc[UR6][R70.64] ;  /* 0x0000000646941981 */ /* 0x000ee2000c1e1d00 */
[----:B------:R-:W-:Y:S01]  /*8980*/  MOV R145, R141 ;  /* 0x0000008d00917202 */ /* 0x000fe20000000f00 */
[----:B------:R-:W-:Y:S02]  /*8990*/  IMAD.MOV.U32 R144, RZ, RZ, R140 ;  /* 0x000000ffff907224 */ /* 0x000fe400078e008c */
[----:B--2---:R-:W-:Y:S02]  /*89a0*/  IMAD.MOV.U32 R141, RZ, RZ, R137 ;  /* 0x000000ffff8d7224 */ /* 0x004fe400078e0089 */
[----:B----4-:R-:W-:Y:S01]  /*89b0*/  IMAD.MOV.U32 R140, RZ, RZ, R136 ;  /* 0x000000ffff8c7224 */ /* 0x010fe200078e0088 */
[----:B------:R-:W2:Y:S04]  /*89c0*/  LDL R137, [R1+0x6c] ;  /* 0x00006c0001897983 */ /* 0x000ea80000100800 */
[----:B------:R-:W4:Y:S01]  /*89d0*/  LDL R136, [R1+0x60] ;  /* 0x0000600001887983 */ /* 0x000f220000100800 */
[----:B------:R-:W-:-:S02]  /*89e0*/  IMAD.MOV.U32 R147, RZ, RZ, R143 ;  /* 0x000000ffff937224 */ /* 0x000fc400078e008f */
[----:B------:R-:W-:Y:S01]  /*89f0*/  IMAD.MOV.U32 R146, RZ, RZ, R142 ;  /* 0x000000ffff927224 */ /* 0x000fe200078e008e */
[----:B------:R-:W-:Y:S01]  /*8a00*/  MOV R142, R138 ;  /* 0x0000008a008e7202 */ /* 0x000fe20000000f00 */
[----:B------:R-:W-:Y:S01]  /*8a10*/  IMAD.MOV.U32 R143, RZ, RZ, R139 ;  /* 0x000000ffff8f7224 */ /* 0x000fe200078e008b */
[----:B------:R-:W4:Y:S04]  /*8a20*/  LDL R138, [R1+0x68] ;  /* 0x00006800018a7983 */ /* 0x000f280000100800 */
[----:B------:R-:W4:Y:S04]  /*8a30*/  LDL R139, [R1+0x64] ;  /* 0x00006400018b7983 */ /* 0x000f280000100800 */
[----:B---3--:R0:W-:Y:S04]  /*8a40*/  @P1 STL.64 [R1+0x90], R148 ;  /* 0x0000909401001387 */ /* 0x0081e80000100a00 */
[----:B------:R3:W-:Y:S01]  /*8a50*/  @P1 STL.64 [R1+0x98], R150 ;  /* 0x0000989601001387 */ /* 0x0007e20000100a00 */
[----:B0-----:R-:W-:Y:S01]  /*8a60*/  MOV R148, R147 ;  /* 0x0000009300947202 */ /* 0x001fe20000000f00 */
[----:B------:R-:W-:-:S02]  /*8a70*/  IMAD.MOV.U32 R149, RZ, RZ, R146 ;  /* 0x000000ffff957224 */ /* 0x000fc400078e0092 */
[----:B---3--:R-:W-:Y:S01]  /*8a80*/  IMAD.MOV.U32 R150, RZ, RZ, R145 ;  /* 0x000000ffff967224 */ /* 0x008fe200078e0091 */
[----:B------:R-:W-:Y:S01]  /*8a90*/  MOV R151, R144 ;  /* 0x0000009000977202 */ /* 0x000fe20000000f00 */
[----:B------:R-:W-:Y:S02]  /*8aa0*/  IMAD.MOV.U32 R146, RZ, RZ, R143 ;  /* 0x000000ffff927224 */ /* 0x000fe400078e008f */
[----:B------:R-:W-:Y:S02]  /*8ab0*/  IMAD.MOV.U32 R147, RZ, RZ, R140 ;  /* 0x000000ffff937224 */ /* 0x000fe400078e008c */
[----:B--2---:R-:W-:Y:S01]  /*8ac0*/  IMAD.MOV.U32 R140, RZ, RZ, R137 ;  /* 0x000000ffff8c7224 */ /* 0x004fe200078e0089 */
[----:B------:R-:W2:Y:S01]  /*8ad0*/  @P6 LDG.E.128 R148, desc[UR6][R10.64] ;  /* 0x000000060a946981 */ /* 0x000ea2000c1e1d00 */
[----:B----4-:R-:W-:-:S03]  /*8ae0*/  IMAD.MOV.U32 R143, RZ, RZ, R136 ;  /* 0x000000ffff8f7224 */ /* 0x010fc600078e0088 */
[----:B------:R-:W3:Y:S04]  /*8af0*/  LDL R137, [R1+0x78] ;  /* 0x0000780001897983 */ /* 0x000ee80000100800 */
[----:B------:R-:W4:Y:S01]  /*8b00*/  LDL R136, [R1+0x7c] ;  /* 0x00007c0001887983 */ /* 0x000f220000100800 */
        /* <DEDUP_REMOVED lines=18> */
[----:B--2---:R-:W-:Y:S04]  /*8c30*/  @P6 STL.64 [R1+0x190], R148 ;  /* 0x0001909401006387 */ /* 0x004fe80000100a00 */
[----:B------:R3:W-:Y:S04]  /*8c40*/  @P6 STL.64 [R1+0x198], R150 ;  /* 0x0001989601006387 */ /* 0x0007e80000100a00 */
[----:B------:R-:W2:Y:S04]  /*8c50*/  LDL R128, [R1+0x20] ;  /* 0x0000200001807983 */ /* 0x000ea80000100800 */
[----:B------:R-:W2:Y:S01]  /*8c60*/  LDL R129, [R1+0x24] ;  /* 0x0000240001817983 */ /* 0x000ea20000100800 */
[----:B---3--:R-:W-:Y:S01]  /*8c70*/  MOV R150, R137 ;  /* 0x0000008900967202 */ /* 0x008fe20000000f00 */
[----:B----4-:R-:W-:Y:S01]  /*8c80*/  IMAD.MOV.U32 R151, RZ, RZ, R136 ;  /* 0x000000ffff977224 */ /* 0x010fe200078e0088 */
[----:B------:R-:W-:Y:S01]  /*8c90*/  MOV R137, R134 ;  /* 0x0000008600897202 */ /* 0x000fe20000000f00 */
[----:B------:R-:W-:Y:S01]  /*8ca0*/  IMAD.MOV.U32 R136, RZ, RZ, R135 ;  /* 0x000000ffff887224 */ /* 0x000fe200078e0087 */
[----:B------:R-:W3:Y:S04]  /*8cb0*/  LDL R134, [R1+0x38] ;  /* 0x0000380001867983 */ /* 0x000ee80000100800 */
[----:B------:R-:W3:Y:S04]  /*8cc0*/  LDL R135, [R1+0x3c] ;  /* 0x00003c0001877983 */ /* 0x000ee80000100800 */
[----:B------:R-:W2:Y:S04]  /*8cd0*/  LDL R130, [R1+0x28] ;  /* 0x0000280001827983 */ /* 0x000ea80000100800 */
[----:B------:R-:W2:Y:S01]  /*8ce0*/  LDL R131, [R1+0x2c] ;  /* 0x00002c0001837983 */ /* 0x000ea20000100800 */
[C---:B------:R-:W-:Y:S01]  /*8cf0*/  @P1 IMAD.WIDE.U32 R68, R4.reuse, 0x10, R68 ;  /* 0x0000001004441825 */ /* 0x040fe200078e0044 */
[----:B------:R-:W-:-:S02]  /*8d00*/  @P1 IADD3 R4, PT, PT, R4, 0x20, RZ ;  /* 0x0000002004041810 */ /* 0x000fc40007ffe0ff */
[----:B------:R-:W-:Y:S02]  /*8d10*/  ISETP.GE.U32.AND P2, PT, R0, 0x1c0, PT ;  /* 0x000001c00000780c */ /* 0x000fe40003f46070 */
[----:B------:R0:W5:Y:S01]  /*8d20*/  @P1 LDG.E.128 R24, desc[UR6][R68.64] ;  /* 0x0000000644181981 */ /* 0x000162000c1e1d00 */
[----:B------:R-:W-:-:S04]  /*8d30*/  @P0 IMAD.WIDE.U32 R72, R4, 0x10, R72 ;  /* 0x0000001004480825 */ /* 0x000fc800078e0048 */
[----:B------:R-:W-:-:S04]  /*8d40*/  @P0 IMAD.WIDE.U32 R66, R4, 0x10, R22 ;  /* 0x0000001004420825 */ /* 0x000fc800078e0016 */
[----:B------:R-:W-:Y:S01]  /*8d50*/  @P0 IMAD.WIDE.U32 R74, R4, 0x10, R74 ;  /* 0x00000010044a0825 */ /* 0x000fe200078e004a */
[----:B------:R-:W-:Y:S01]  /*8d60*/  ISETP.GE.U32.AND P1, PT, R0, 0x1e0, PT ;  /* 0x000001e00000780c */ /* 0x000fe20003f26070 */
[----:B------:R-:W4:Y:S01]  /*8d70*/  @P0 LDG.E.128 R152, desc[UR6][R72.64] ;  /* 0x0000000648980981 */ /* 0x000f22000c1e1d00 */
[----:B------:R-:W1:Y:S01]  /*8d80*/  LDC.64 R22, c[0x0][0x3d8] ;  /* 0x0000f600ff167b82 */ /* 0x000e620000000a00 */
[----:B------:R-:W-:Y:S02]  /*8d90*/  @P0 VIADD R4, R4, 0x20 ;  /* 0x0000002004040836 */ /* 0x000fe40000000000 */
[----:B------:R-:W-:Y:S01]  /*8da0*/  IMAD.MOV.U32 R148, RZ, RZ, R139 ;  /* 0x000000ffff947224 */ /* 0x000fe200078e008b */
[----:B------:R1:W5:Y:S01]  /*8db0*/  @P0 LDG.E.128 R196, desc[UR6][R66.64] ;  /* 0x0000000642c40981 */ /* 0x000362000c1e1d00 */
[----:B------:R-:W-:-:S03]  /*8dc0*/  @P3 IMAD.WIDE.U32 R76, R4, 0x10, R76 ;  /* 0x00000010044c3825 */ /* 0x000fc600078e004c */
[----:B------:R-:W1:Y:S01]  /*8dd0*/  @P2 LDC.64 R60, c[0x0][0x438] ;  /* 0x00010e00ff3c2b82 */ /* 0x000e620000000a00 */
[C---:B0-----:R-:W-:Y:S01]  /*8de0*/  @P3 IMAD.WIDE.U32 R68, R4.reuse, 0x10, R12 ;  /* 0x0000001004443825 */ /* 0x041fe200078e000c */
[----:B------:R-:W4:Y:S03]  /*8df0*/  @P3 LDG.E.128 R144, desc[UR6][R76.64] ;  /* 0x000000064c903981 */ /* 0x000f26000c1e1d00 */
[C---:B------:R-:W-:Y:S01]  /*8e00*/  @P3 IMAD.WIDE.U32 R78, R4.reuse, 0x10, R78 ;  /* 0x00000010044e3825 */ /* 0x040fe200078e004e */
[----:B------:R-:W-:Y:S01]  /*8e10*/  @P3 IADD3 R4, PT, PT, R4, 0x20, RZ ;  /* 0x0000002004043810 */ /* 0x000fe20007ffe0ff */
[----:B------:R-:W5:Y:S01]  /*8e20*/  @P3 LDG.E.128 R200, desc[UR6][R68.64] ;  /* 0x0000000644c83981 */ /* 0x000f62000c1e1d00 */
[----:B------:R-:W0:Y:S01]  /*8e30*/  LDC.64 R12, c[0x0][0x3d8] ;  /* 0x0000f600ff0c7b82 */ /* 0x000e220000000a00 */
[----:B------:R-:W-:Y:S02]  /*8e40*/  IMAD.MOV.U32 R149, RZ, RZ, R138 ;  /* 0x000000ffff957224 */ /* 0x000fe400078e008a */
[C---:B------:R-:W-:Y:S01]  /*8e50*/  @P5 IMAD.WIDE.U32 R80, R4.reuse, 0x10, R80 ;  /* 0x0000001004505825 */ /* 0x040fe200078e0050 */
[----:B------:R-:W4:Y:S03]  /*8e60*/  @P3 LDG.E.128 R140, desc[UR6][R78.64] ;  /* 0x000000064e8c3981 */ /* 0x000f26000c1e1d00 */
[C---:B------:R-:W-:Y:S01]  /*8e70*/  @P5 IMAD.WIDE.U32 R82, R4.reuse, 0x10, R82 ;  /* 0x0000001004525825 */ /* 0x040fe200078e0052 */
[----:B------:R-:W4:Y:S01]  /*8e80*/  @P0 LDG.E.128 R148, desc[UR6][R74.64] ;  /* 0x000000064a940981 */ /* 0x000f22000c1e1d00 */
[----:B------:R-:W0:Y:S02]  /*8e90*/  @P1 LDC.64 R10, c[0x0][0x438] ;  /* 0x00010e00ff0a1b82 */ /* 0x000e240000000a00 */
[----:B------:R-:W-:Y:S01]  /*8ea0*/  @P5 IMAD.WIDE.U32 R64, R4, 0x10, R64 ;  /* 0x0000001004405825 */ /* 0x000fe200078e0040 */
[----:B------:R-:W-:Y:S01]  /*8eb0*/  LOP3.LUT R3, R3, 0xffdfffff, RZ, 0xc0, !PT ;  /* 0xffdfffff03037812 */ /* 0x000fe200078ec0ff */
[----:B------:R-:W5:Y:S02]  /*8ec0*/  @P5 LDG.E.128 R204, desc[UR6][R82.64] ;  /* 0x0000000652cc5981 */ /* 0x000f64000c1e1d00 */
[----:B------:R-:W-:-:S02]  /*8ed0*/  IMAD.MOV.U32 R138, RZ, RZ, R133 ;  /* 0x000000ffff8a7224 */ /* 0x000fc400078e0085 */
[----:B------:R-:W-:Y:S02]  /*8ee0*/  IMAD.MOV.U32 R139, RZ, RZ, R132 ;  /* 0x000000ffff8b7224 */ /* 0x000fe400078e0084 */
[----:B------:R-:W-:Y:S02]  /*8ef0*/  @P5 VIADD R4, R4, 0x20 ;  /* 0x0000002004045836 */ /* 0x000fe40000000000 */
[----:B------:R-:W-:Y:S02]  /*8f00*/  IMAD.MOV.U32 R132, RZ, RZ, R9 ;  /* 0x000000ffff847224 */ /* 0x000fe400078e0009 */
[----:B------:R-:W-:Y:S01]  /*8f10*/  IMAD.MOV.U32 R133, RZ, RZ, R5 ;  /* 0x000000ffff857224 */ /* 0x000fe200078e0005 */
[----:B------:R-:W4:Y:S01]  /*8f20*/  @P5 LDG.E.128 R136, desc[UR6][R80.64] ;  /* 0x0000000650885981 */ /* 0x000f22000c1e1d00 */
[----:B------:R-:W-:-:S04]  /*8f30*/  @P4 IMAD.WIDE.U32 R18, R4, 0x10, R18 ;  /* 0x0000001004124825 */ /* 0x000fc800078e0012 */
[----:B------:R-:W-:-:S04]  /*8f40*/  @P4 IMAD.WIDE.U32 R14, R4, 0x10, R14 ;  /* 0x00000010040e4825 */ /* 0x000fc800078e000e */
[C---:B-1----:R-:W-:Y:S01]  /*8f50*/  @P4 IMAD.WIDE.U32 R16, R4.reuse, 0x10, R16 ;  /* 0x0000001004104825 */ /* 0x042fe200078e0010 */
[----:B------:R-:W5:Y:S03]  /*8f60*/  @P4 LDG.E.128 R208, desc[UR6][R14.64] ;  /* 0x000000060ed04981 */ /* 0x000f66000c1e1d00 */
[----:B------:R-:W-:Y:S01]  /*8f70*/  @P4 VIADD R4, R4, 0x20 ;  /* 0x0000002004044836 */ /* 0x000fe20000000000 */
[----:B------:R-:W4:Y:S03]  /*8f80*/  @P4 LDG.E.128 R124, desc[UR6][R16.64] ;  /* 0x00000006107c4981 */ /* 0x000f26000c1e1d00 */
[----:B------:R-:W-:-:S05]  /*8f90*/  @P2 IMAD.WIDE.U32 R66, R4, 0x10, R62 ;  /* 0x0000001004422825 */ /* 0x000fca00078e003e */
[----:B------:R1:W4:Y:S01]  /*8fa0*/  @P2 LDG.E.128 R120, desc[UR6][R66.64] ;  /* 0x0000000642782981 */ /* 0x000322000c1e1d00 */
[----:B------:R-:W-:-:S04]  /*8fb0*/  @P2 IMAD.WIDE.U32 R70, R4, 0x10, R60 ;  /* 0x0000001004462825 */ /* 0x000fc800078e003c */
[C---:B------:R-:W-:Y:S01]  /*8fc0*/  @P2 IMAD.WIDE.U32 R22, R4.reuse, 0x10, R22 ;  /* 0x0000001004162825 */ /* 0x040fe200078e0016 */
[----:B------:R-:W-:Y:S01]  /*8fd0*/  @P2 IADD3 R4, PT, PT, R4, 0x20, RZ ;  /* 0x0000002004042810 */ /* 0x000fe20007ffe0ff */
[----:B------:R-:W5:Y:S04]  /*8fe0*/  @P2 LDG.E.128 R212, desc[UR6][R70.64] ;  /* 0x0000000646d42981 */ /* 0x000f68000c1e1d00 */
[C---:B0-----:R-:W-:Y:S01]  /*8ff0*/  @P1 IMAD.WIDE.U32 R10, R4.reuse, 0x10, R10 ;  /* 0x00000010040a1825 */ /* 0x041fe200078e000a */
[----:B------:R-:W5:Y:S03]  /*9000*/  @P2 LDG.E.128 R248, desc[UR6][R22.64] ;  /* 0x0000000616f82981 */ /* 0x000f66000c1e1d00 */
[----:B------:R-:W-:Y:S01]  /*9010*/  @P1 IMAD.WIDE.U32 R12, R4, 0x10, R12 ;  /* 0x00000010040c1825 */ /* 0x000fe200078e000c */
[----:B------:R-:W5:Y:S04]  /*9020*/  @P1 LDG.E.128 R216, desc[UR6][R10.64] ;  /* 0x000000060ad81981 */ /* 0x000f68000c1e1d00 */
[----:B------:R-:W5:Y:S04]  /*9030*/  @P1 LDG.E.128 R236, desc[UR6][R12.64] ;  /* 0x000000060cec1981 */ /* 0x000f68000c1e1d00 */
[----:B---3--:R0:W3:Y:S04]  /*9040*/  @P5 LDG.E.128 R132, desc[UR6][R64.64] ;  /* 0x0000000640845981 */ /* 0x0080e8000c1e1d00 */
[----:B--2---:R-:W2:Y:S04]  /*9050*/  @P4 LDG.E.128 R128, desc[UR6][R18.64] ;  /* 0x0000000612804981 */ /* 0x004ea8000c1e1d00 */
        /* <DEDUP_REMOVED lines=10> */
[----:B------:R-:W-:Y:S01]  /*9100*/  ISETP.GE.U32.AND P0, PT, R0, 0x200, PT ;  /* 0x000002000000780c */ /* 0x000fe20003f06070 */
[----:B------:R-:W-:Y:S01]  /*9110*/  @P1 IMAD.WIDE.U32 R84, R4, 0x10, R84 ;  /* 0x0000001004541825 */ /* 0x000fe200078e0054 */
[----:B------:R-:W-:-:S02]  /*9120*/  @P6 LOP3.LUT R3, R3, 0x200000, RZ, 0xfc, !PT ;  /* 0x0020000003036812 */ /* 0x000fc400078efcff */
[----:B------:R-:W-:Y:S02]  /*9130*/  CS2R R62, SRZ ;  /* 0x00000000003e7805 */ /* 0x000fe4000001ff00 */
[----:B------:R-:W-:Y:S02]  /*9140*/  CS2R R60, SRZ ;  /* 0x00000000003c7805 */ /* 0x000fe4000001ff00 */
[----:B-1----:R-:W-:Y:S01]  /*9150*/  CS2R R66, SRZ ;  /* 0x0000000000427805 */ /* 0x002fe2000001ff00 */
[----:B------:R1:W5:Y:S01]  /*9160*/  @P1 LDG.E.128 R244, desc[UR6][R84.64] ;  /* 0x0000000654f41981 */ /* 0x000362000c1e1d00 */
[----:B0-----:R-:W-:Y:S02]  /*9170*/  CS2R R64, SRZ ;  /* 0x0000000000407805 */ /* 0x001fe4000001ff00 */
        /* <DEDUP_REMOVED lines=18> */
[----:B------:R-:W-:Y:S01]  /*92a0*/  @P1 VIADD R4, R4, 0x20 ;  /* 0x0000002004041836 */ /* 0x000fe20000000000 */
        /* <DEDUP_REMOVED lines=8> */
[----:B---3--:R4:W-:Y:S04]  /*9330*/  @P5 STL.64 [R1+0x30], R132 ;  /* 0x0000308401005387 */ /* 0x0089e80000100a00 */
[----:B------:R4:W-:Y:S04]  /*9340*/  @P5 STL.64 [R1+0x38], R134 ;  /* 0x0000388601005387 */ /* 0x0009e80000100a00 */
[----:B--2---:R4:W-:Y:S04]  /*9350*/  @P4 STL.64 [R1+0x20], R128 ;  /* 0x0000208001004387 */ /* 0x0049e80000100a00 */
        /* <DEDUP_REMOVED lines=47> */
.L_x_39621:
[----:B------:R-:W-:Y:S05]  /*9650*/  BSYNC.RECONVERGENT B0 ;  /* 0x0000000000007941 */ /* 0x000fea0003800200 */
.L_x_39618:
[----:B------:R-:W2:Y:S01]  /*9660*/  S2UR UR5, SR_CTAID.X ;  /* 0x00000000000579c3 */ /* 0x000ea20000002500 */
[----:B------:R-:W3:Y:S01]  /*9670*/  LDCU UR8, c[0x0][0x384] ;  /* 0x00007080ff0877ac */ /* 0x000ee20008000800 */
[----:B0-----:R-:W-:Y:S01]  /*9680*/  SHF.R.U32.HI R11, RZ, 0x5, R6 ;  /* 0x00000005ff0b7819 */ /* 0x001fe20000011606 */
[----:B--2---:R-:W-:-:S06]  /*9690*/  USHF.L.U32 UR4, UR5, 0x2, URZ ;  /* 0x0000000205047899 */ /* 0x004fcc00080006ff */
[----:B------:R-:W-:-:S04]  /*96a0*/  LOP3.LUT R11, R11, UR4, RZ, 0xfc, !PT ;  /* 0x000000040b0b7c12 */ /* 0x000fc8000f8efcff */
[----:B---3--:R-:W-:-:S13]  /*96b0*/  ISETP.GE.AND P0, PT, R11, UR8, PT ;  /* 0x000000080b007c0c */ /* 0x008fda000bf06270 */
[----:B------:R-:W-:Y:S05]  /*96c0*/  @P0 EXIT ;  /* 0x000000000000094d */ /* 0x000fea0003800000 */
[----:B------:R-:W0:Y:S01]  /*96d0*/  LDC R4, c[0x0][0x360] ;  /* 0x0000d800ff047b82 */ /* 0x000e220000000800 */
[----:B------:R-:W-:Y:S01]  /*96e0*/  IMAD.HI.U32 R5, R2, -0x2daee0ad, RZ ;  /* 0xd2511f5302057827 */ /* 0x000fe200078e00ff */
[----:B-----5:R-:W-:Y:S01]  /*96f0*/  IADD3 R13, PT, PT, R21, -0x4498517b, RZ ;  /* 0xbb67ae85150d7810 */ /* 0x020fe20007ffe0ff */
[----:B------:R-:W2:Y:S01]  /*9700*/  LDCU UR10, c[0x0][0x408] ;  /* 0x00008100ff0a77ac */ /* 0x000ea20008000800 */
[----:B------:R-:W-:Y:S01]  /*9710*/  LOP3.LUT R7, R7, 0x3, RZ, 0xc0, !PT ;  /* 0x0000000307077812 */ /* 0x000fe200078ec0ff */
[----:B------:R-:W-:Y:S01]  /*9720*/  VIADD R9, R20, 0x9e3779b9 ;  /* 0x9e3779b914097836 */ /* 0x000fe20000000000 */
[----:B------:R-:W-:Y:S01]  /*9730*/  LOP3.LUT R10, R5, R21, RZ, 0x3c, !PT ;  /* 0x00000015050a7212 */ /* 0x000fe200078e3cff */
[----:B------:R-:W-:Y:S02]  /*9740*/  IMAD.MOV.U32 R240, RZ, RZ, R11 ;  /* 0x000000fffff07224 */ /* 0x000fe400078e000b */
[----:B------:R-:W-:Y:S01]  /*9750*/  HFMA2 R11, -RZ, RZ, 0, 0 ;  /* 0x00000000ff0b7431 */ /* 0x000fe200000001ff */
[----:B------:R-:W3:Y:S01]  /*9760*/  LDCU UR13, c[0x0][0x388] ;  /* 0x00007100ff0d77ac */ /* 0x000ee20008000800 */
[----:B------:R-:W0:Y:S01]  /*9770*/  LDCU.U8 UR11, c[0x0][0x410] ;  /* 0x00008200ff0b77ac */ /* 0x000e220008000000 */
[----:B------:R-:W0:Y:S01]  /*9780*/  LDCU UR12, c[0x0][0x448] ;  /* 0x00008900ff0c77ac */ /* 0x000e220008000800 */
[----:B------:R-:W0:Y:S02]  /*9790*/  LDCU.64 UR8, c[0x0][0x3a0] ;  /* 0x00007400ff0877ac */ /* 0x000e240008000a00 */
[----:B0-----:R-:W-:Y:S01]  /*97a0*/  IMAD R4, R4, UR5, R6 ;  /* 0x0000000504047c24 */ /* 0x001fe2000f8e0206 */
[----:B------:R-:W0:Y:S01]  /*97b0*/  LDCU.64 UR4, c[0x0][0x398] ;  /* 0x00007300ff0477ac */ /* 0x000e220008000a00 */
[----:B------:R-:W-:-:S04]  /*97c0*/  IMAD.HI.U32 R6, R10, -0x326172a9, RZ ;  /* 0xcd9e8d570a067827 */ /* 0x000fc800078e00ff */
[----:B------:R-:W-:Y:S02]  /*97d0*/  IMAD R5, R4, -0x326172a9, RZ ;  /* 0xcd9e8d5704057824 */ /* 0x000fe400078e02ff */
[----:B------:R-:W-:-:S03]  /*97e0*/  IMAD R10, R10, -0x326172a9, RZ ;  /* 0xcd9e8d570a0a7824 */ /* 0x000fc600078e02ff */
[----:B------:R-:W-:Y:S01]  /*97f0*/  LOP3.LUT R6, R9, R5, R6, 0x96, !PT ;  /* 0x0000000509067212 */ /* 0x000fe200078e9606 */
[----:B------:R-:W-:-:S05]  /*9800*/  IMAD.HI.U32 R5, R4, -0x326172a9, RZ ;  /* 0xcd9e8d5704057827 */ /* 0x000fca00078e00ff */
[----:B------:R-:W-:Y:S01]  /*9810*/  LOP3.LUT R9, R8, R5, R20, 0x96, !PT ;  /* 0x0000000508097212 */ /* 0x000fe200078e9614 */
[----:B------:R-:W-:-:S04]  /*9820*/  IMAD R5, R2, -0x2daee0ad, RZ ;  /* 0xd2511f5302057824 */ /* 0x000fc800078e02ff */
[----:B------:R-:W-:-:S04]  /*9830*/  IMAD.HI.U32 R12, R9, -0x2daee0ad, RZ ;  /* 0xd2511f53090c7827 */ /* 0x000fc800078e00ff */
        /* <DEDUP_REMOVED lines=57> */
[----:B------:R-:W-:Y:S01]  /*9bd0*/  LOP3.LUT R10, R13, R10, R12, 0x96, !PT ;  /* 0x0000000a0d0a7212 */ /* 0x000fe200078e960c */
[----:B------:R-:W-:Y:S01]  /*9be0*/  IMAD.HI.U32 R12, R9, -0x2daee0ad, RZ ;  /* 0xd2511f53090c7827 */ /* 0x000fe200078e00ff */
[----:B------:R-:W-:-:S03]  /*9bf0*/  IADD3 R13, PT, PT, R21, -0x695add53, RZ ;  /* 0x96a522ad150d7810 */ /* 0x000fc60007ffe0ff */
[----:B------:R-:W-:Y:S01]  /*9c00*/  IMAD R9, R9, -0x2daee0ad, RZ ;  /* 0xd2511f5309097824 */ /* 0x000fe200078e02ff */
[----:B------:R-:W-:Y:S01]  /*9c10*/  LOP3.LUT R5, R13, R5, R12, 0x96, !PT ;  /* 0x000000050d057212 */ /* 0x000fe200078e960c */
[----:B------:R-:W-:-:S04]  /*9c20*/  IMAD.HI.U32 R12, R10, -0x326172a9, RZ ;  /* 0xcd9e8d570a0c7827 */ /* 0x000fc800078e00ff */
[----:B------:R-:W-:Y:S02]  /*9c30*/  VIADD R13, R20, 0x8ff34781 ;  /* 0x8ff34781140d7836 */ /* 0x000fe40000000000 */
[----:B------:R-:W-:-:S03]  /*9c40*/  IMAD R10, R10, -0x326172a9, RZ ;  /* 0xcd9e8d570a0a7824 */ /* 0x000fc600078e02ff */
[----:B0-23--:R-:W-:-:S07]  /*9c50*/  LOP3.LUT R6, R13, R6, R12, 0x96, !PT ;  /* 0x000000060d067212 */ /* 0x00dfce00078e960c */
.L_x_40695:
[----:B------:R-:W-:Y:S01]  /*9c60*/  IMAD R12, R240, UR13, RZ ;  /* 0x0000000df00c7c24 */ /* 0x000fe2000f8e02ff */
[----:B------:R-:W-:Y:S01]  /*9c70*/  LOP3.LUT P0, RZ, R3, 0x200000, RZ, 0xc0, !PT ;  /* 0x0020000003ff7812 */ /* 0x000fe2000780c0ff */
[----:B------:R-:W-:Y:S03]  /*9c80*/  BSSY.RECONVERGENT B0, `(.L_x_39623) ;  /* 0x00004c1000007945 */ /* 0x000fe60003800200 */
[----:B------:R-:W-:-:S04]  /*9c90*/  SHF.R.S32.HI R17, RZ, 0x1f, R12 ;  /* 0x0000001fff117819 */ /* 0x000fc8000001140c */
[----:B------:R-:W-:-:S04]  /*9ca0*/  LEA.HI R12, R17, R12, RZ, 0x2 ;  /* 0x0000000c110c7211 */ /* 0x000fc800078f10ff */
[----:B------:R-:W-:-:S05]  /*9cb0*/  LEA.HI.SX32 R18, R12, R252, 0x1e ;  /* 0x000000fc0c127211 */ /* 0x000fca00078ff2ff */
[----:B------:R-:W-:Y:S01]  /*9cc0*/  IMAD.MOV.U32 R12, RZ, RZ, R18 ;  /* 0x000000ffff0c7224 */ /* 0x000fe200078e0012 */
[----:B--23--:R-:W-:Y:S06]  /*9cd0*/  @!P0 BRA `(.L_x_39624) ;  /* 0x0000004800ec8947 */ /* 0x00cfec0003800000 */
[----:B------:R-:W-:Y:S01]  /*9ce0*/  ISETP.NE.U32.AND P0, PT, RZ, UR4, PT ;  /* 0x00000004ff007c0c */ /* 0x000fe2000bf05070 */
[----:B-1--4-:R-:W0:Y:S01]  /*9cf0*/  LDC.64 R128, c[0x0][0x390] ;  /* 0x0000e400ff807b82 */ /* 0x012e220000000a00 */
        /* <DEDUP_REMOVED lines=30> */
.L_x_39628:
        /* <DEDUP_REMOVED lines=13> */
.L_x_39630:
[----:B------:R-:W-:Y:S05]  /*9fb0*/  BSYNC.RECONVERGENT B2 ;  /* 0x0000000000027941 */ /* 0x000fea0003800200 */
.L_x_39629:
        /* <DEDUP_REMOVED lines=48> */
[----:B------:R-:W-:-:S05]  /*a2c0*/  IMAD.WIDE.U32 R6, R6, -0x326172a9, RZ ;  /* 0xcd9e8d5706067825 */ /* 0x000fca00078e00ff */
[----:B------:R-:W-:Y:S02]  /*a2d0*/  LOP3.LUT R5, R5, R192, R7, 0x96, !PT ;  /* 0x000000c005057212 */ /* 0x000fe400078e9607 */
[----:B------:R-:W-:-:S04]  /*a2e0*/  IADD3 R7, PT, PT, R21, -0x24c28bd8, RZ ;  /* 0xdb3d742815077810 */ /* 0x000fc80007ffe0ff */
[----:B------:R-:W-:Y:S01]  /*a2f0*/  LOP3.LUT R7, R7, R22, R195, 0x96, !PT ;  /* 0x0000001607077212 */ /* 0x000fe200078e96c3 */
[----:B------:R-:W-:-:S04]  /*a300*/  IMAD.WIDE.U32 R22, R5, -0x2daee0ad, RZ ;  /* 0xd2511f5305167825 */ /* 0x000fc800078e00ff */
[----:B------:R-:W-:-:S04]  /*a310*/  IMAD.WIDE.U32 R192, R7, -0x326172a9, RZ ;  /* 0xcd9e8d5707c07825 */ /* 0x000fc800078e00ff */
[----:B------:R-:W-:Y:S01]  /*a320*/  VIADD R7, R20, 0x8ff34781 ;  /* 0x8ff3478114077836 */ /* 0x000fe20000000000 */
[----:B------:R-:W-:Y:S01]  /*a330*/  MOV R10, R192 ;  /* 0x000000c0000a7202 */ /* 0x000fe20000000f00 */
[----:B------:R-:W-:Y:S02]  /*a340*/  VIADD R5, R21, 0x96a522ad ;  /* 0x96a522ad15057836 */ /* 0x000fe40000000000 */
[----:B------:R-:W-:Y:S01]  /*a350*/  IMAD.MOV.U32 R12, RZ, RZ, R22 ;  /* 0x000000ffff0c7224 */ /* 0x000fe200078e0016 */
[----:B------:R-:W-:Y:S01]  /*a360*/  LOP3.LUT R6, R7, R6, R193, 0x96, !PT ;  /* 0x0000000607067212 */ /* 0x000fe200078e96c1 */
[----:B------:R-:W-:Y:S01]  /*a370*/  IMAD.MOV.U32 R22, RZ, RZ, R9 ;  /* 0x000000ffff167224 */ /* 0x000fe200078e0009 */
[----:B------:R-:W-:-:S07]  /*a380*/  LOP3.LUT R5, R5, R194, R23, 0x96, !PT ;  /* 0x000000c205057212 */ /* 0x000fce00078e9617 */
.L_x_39627:
[----:B------:R-:W-:Y:S05]  /*a390*/  BSYNC.RECONVERGENT B1 ;  /* 0x0000000000017941 */ /* 0x000fea0003800200 */
.L_x_39626:
[----:B------:R-:W0:Y:S01]  /*a3a0*/  LDC R17, c[0x0][0x404] ;  /* 0x00010100ff117b82 */ /* 0x000e220000000800 */
[----:B------:R-:W-:Y:S01]  /*a3b0*/  ISETP.NE.AND P2, PT, R19, 0x1, PT ;  /* 0x000000011300780c */ /* 0x000fe20003f45270 */
[----:B------:R-:W-:Y:S01]  /*a3c0*/  IMAD.MOV.U32 R241, RZ, RZ, 0x2f800000 ;  /* 0x2f800000fff17424 */ /* 0x000fe200078e00ff */
[----:B------:R-:W-:Y:S01]  /*a3d0*/  I2FP.F32.U32 R7, R22 ;  /* 0x0000001600077245 */ /* 0x000fe20000201000 */
[----:B------:R-:W-:Y:S01]  /*a3e0*/  BSSY.RECONVERGENT B1, `(.L_x_39631) ;  /* 0x0000059000017945 */ /* 0x000fe20003800200 */
[----:B------:R-:W-:-:S03]  /*a3f0*/  IMAD.MOV.U32 R9, RZ, RZ, 0x2 ;  /* 0x00000002ff097424 */ /* 0x000fc600078e00ff */
        /* <DEDUP_REMOVED lines=12> */
.L_x_39633:
        /* <DEDUP_REMOVED lines=13> */
.L_x_39635:
[----:B------:R-:W-:Y:S05]  /*a590*/  BSYNC.RECONVERGENT B2 ;  /* 0x0000000000027941 */ /* 0x000fea0003800200 */
.L_x_39634:
        /* <DEDUP_REMOVED lines=56> */
[----:B------:R-:W-:-:S03]  /*a920*/  VIADD R5, R21, 0x96a522ad ;  /* 0x96a522ad15057836 */ /* 0x000fc60000000000 */
[----:B------:R-:W-:Y:S01]  /*a930*/  LOP3.LUT R6, R7, R6, R193, 0x96, !PT ;  /* 0x0000000607067212 */ /* 0x000fe200078e96c1 */
[----:B------:R-:W-:Y:S01]  /*a940*/  IMAD.MOV.U32 R7, RZ, RZ, R12 ;  /* 0x000000ffff077224 */ /* 0x000fe200078e000c */
[----:B------:R-:W-:Y:S01]  /*a950*/  LOP3.LUT R5, R5, R194, R23, 0x96, !PT ;  /* 0x000000c205057212 */ /* 0x000fe200078e9617 */
[----:B------:R-:W-:-:S07]  /*a960*/  IMAD.MOV.U32 R12, RZ, RZ, R22 ;  /* 0x000000ffff0c7224 */ /* 0x000fce00078e0016 */
.L_x_39632:
[----:B------:R-:W-:Y:S05]  /*a970*/  BSYNC.RECONVERGENT B1 ;  /* 0x0000000000017941 */ /* 0x000fea0003800200 */
.L_x_39631:
        /* <DEDUP_REMOVED lines=16> */
.L_x_39638:
        /* <DEDUP_REMOVED lines=13> */
.L_x_39640:
[----:B------:R-:W-:Y:S05]  /*ab50*/  BSYNC.RECONVERGENT B2 ;  /* 0x0000000000027941 */ /* 0x000fea0003800200 */
.L_x_39639:
[----:B------:R-:W-:Y:S01]  /*ab60*/  LOP3.LUT R9, R11, R193, R21, 0x96, !PT ;  /* 0x000000c10b097212 */ /* 0x000fe200078e9615 */
[----:B------:R-:W-:-:S04]  /*ab70*/  IMAD.WIDE.U32 R6, R4, -0x326172a9, RZ ;  /* 0xcd9e8d5704067825 */ /* 0x000fc800078e00ff */
[----:B------:R-:W-:Y:S01]  /*ab80*/  VIADD R5, R20, 0x9e3779b9 ;  /* 0x9e3779b914057836 */ /* 0x000fe20000000000 */
[----:B------:R-:W-:Y:S01]  /*ab90*/  LOP3.LUT R7, R8, R7, R20, 0x96, !PT ;  /* 0x0000000708077212 */ /* 0x000fe200078e9614 */
[----:B------:R-:W-:Y:S01]  /*aba0*/  IMAD.WIDE.U32 R22, R9, -0x326172a9, RZ ;  /* 0xcd9e8d5709167825 */ /* 0x000fe200078e00ff */
[----:B------:R-:W-:-:S03]  /*abb0*/  IADD3 R9, PT, PT, R21, -0x4498517b, RZ ;  /* 0xbb67ae8515097810 */ /* 0x000fc60007ffe0ff */
[----:B------:R-:W-:Y:S01]  /*abc0*/  IMAD.MOV.U32 R19, RZ, RZ, RZ ;  /* 0x000000ffff137224 */ /* 0x000fe200078e00ff */
        /* <DEDUP_REMOVED lines=41> */
[----:B------:R-:W-:-:S05]  /*ae60*/  IMAD.WIDE.U32 R6, R6, -0x326172a9, RZ ;  /* 0xcd9e8d5706067825 */ /* 0x000fca00078e00ff */
        /* <DEDUP_REMOVED lines=11> */
[----:B------:R-:W-:-:S07]  /*af20*/  LOP3.LUT R5, R5, R194, R23, 0x96, !PT ;  /* 0x000000c205057212 */ /* 0x000fce00078e9617 */
.L_x_39637:
[----:B------:R-:W-:Y:S05]  /*af30*/  BSYNC.RECONVERGENT B1 ;  /* 0x0000000000017941 */ /* 0x000fea0003800200 */
.L_x_39636:
        /* <DEDUP_REMOVED lines=16> */
.L_x_39643:
        /* <DEDUP_REMOVED lines=13> */
.L_x_39645:
[----:B------:R-:W-:Y:S05]  /*b110*/  BSYNC.RECONVERGENT B2 ;  /* 0x0000000000027941 */ /* 0x000fea0003800200 */
.L_x_39644:
        /* <DEDUP_REMOVED lines=46> */
[----:B------:R-:W-:Y:S01]  /*b400*/  IMAD.MOV.U32 R9, RZ, RZ, R12 ;  /* 0x000000ffff097224 */ /* 0x000fe200078e000c */
[----:B------:R-:W-:-:S03]  /*b410*/  IADD3 R5, PT, PT, R20, -0xe443238, RZ ;  /* 0xf1bbcdc814057810 */ /* 0x000fc60007ffe0ff */
[----:B------:R-:W-:-:S05]  /*b420*/  IMAD.WIDE.U32 R6, R6, -0x326172a9, RZ ;  /* 0xcd9e8d5706067825 */ /* 0x000fca00078e00ff */
        /* <DEDUP_REMOVED lines=11> */
[----:B------:R-:W-:-:S07]  /*b4e0*/  IMAD.MOV.U32 R7, RZ, RZ, RZ ;  /* 0x000000ffff077224 */ /* 0x000fce00078e00ff */
.L_x_39642:
[----:B------:R-:W-:Y:S05]  /*b4f0*/  BSYNC.RECONVERGENT B1 ;  /* 0x0000000000017941 */ /* 0x000fea0003800200 */
.L_x_39641:
[----:B------:R-:W-:Y:S01]  /*b500*/  I2FP.F32.U32 R9, R9 ;  /* 0x0000000900097245 */ /* 0x000fe20000201000 */
[----:B-----5:R-:W-:Y:S01]  /*b510*/  FMUL.FTZ R19, R131, UR10 ;  /* 0x0000000a83137c20 */ /* 0x020fe20008410000 */
[----:B------:R-:W-:-:S03]  /*b520*/  FMUL.FTZ R22, R130, UR10 ;  /* 0x0000000a82167c20 */ /* 0x000fc60008410000 */
[----:B------:R-:W-:Y:S02]  /*b530*/  FFMA.FTZ R9, R9, R241, 1.1641532182693481445e-10 ;  /* 0x2f00000009097423 */ /* 0x000fe400000100f1 */
[----:B------:R-:W-:-:S03]  /*b540*/  FSEL R130, R22, RZ, P3 ;  /* 0x000000ff16827208 */ /* 0x000fc60001800000 */
[----:B------:R-:W-:Y:S01]  /*b550*/  FSETP.GTU.FTZ.AND P4, PT, R9, R17, PT ;  /* 0x000000110900720b */ /* 0x000fe20003f9c000 */
[----:B------:R-:W-:Y:S01]  /*b560*/  FMUL.FTZ R9, R129, UR10 ;  /* 0x0000000a81097c20 */ /* 0x000fe20008410000 */
[----:B------:R-:W-:Y:S01]  /*b570*/  FMUL.FTZ R17, R128, UR10 ;  /* 0x0000000a80117c20 */ /* 0x000fe20008410000 */
[----:B------:R-:W-:Y:S01]  /*b580*/  @P5 FADD.FTZ R130, R126, R130 ;  /* 0x000000827e825221 */ /* 0x000fe20000010000 */
[----:B------:R-:W-:Y:S02]  /*b590*/  FSEL R131, R19, RZ, !P4 ;  /* 0x000000ff13837208 */ /* 0x000fe40006000000 */
[----:B------:R-:W-:Y:S02]  /*b5a0*/  FSEL R129, R9, RZ, P2 ;  /* 0x000000ff09817208 */ /* 0x000fe40001000000 */
[----:B------:R-:W-:Y:S01]  /*b5b0*/  FSEL R128, R17, RZ, P1 ;  /* 0x000000ff11807208 */ /* 0x000fe20000800000 */
[----:B------:R-:W-:Y:S01]  /*b5c0*/  @P5 FADD.FTZ R131, R127, R131 ;  /* 0x000000837f835221 */ /* 0x000fe20000010000 */
[----:B------:R-:W-:Y:S01]  /*b5d0*/  PLOP3.LUT P4, PT, P4, PT, PT, 0x8, 0x80 ;  /* 0x000000000080781c */ /* 0x000fe2000278e170 */
[----:B------:R-:W-:-:S02]  /*b5e0*/  @P5 FADD.FTZ R129, R125, R129 ;  /* 0x000000817d815221 */ /* 0x000fc40000010000 */
[----:B------:R-:W-:Y:S01]  /*b5f0*/  @P5 FADD.FTZ R128, R124, R128 ;  /* 0x000000807c805221 */ /* 0x000fe20000010000 */
[----:B------:R-:W-:Y:S09]  /*b600*/  BRA `(.L_x_39646) ;  /* 0x0000003000387947 */ /* 0x000ff20003800000 */
.L_x_39625:
        /* <DEDUP_REMOVED lines=16> */
.L_x_39649:
        /* <DEDUP_REMOVED lines=13> */
.L_x_39651:
[----:B------:R-:W-:Y:S05]  /*b7e0*/  BSYNC.RECONVERGENT B2 ;  /* 0x0000000000027941 */ /* 0x000fea0003800200 */
.L_x_39650:
        /* <DEDUP_REMOVED lines=58> */
[----:B------:R-:W-:Y:S01]  /*bb90*/  IMAD.MOV.U32 R13, RZ, RZ, RZ ;  /* 0x000000ffff0d7224 */ /* 0x000fe200078e00ff */
[----:B------:R-:W-:-:S07]  /*bba0*/  LOP3.LUT R6, R7, R6, R15, 0x96, !PT ;  /* 0x0000000607067212 */ /* 0x000fce00078e960f */
.L_x_39648:
[----:B------:R-:W-:Y:S05]  /*bbb0*/  BSYNC.RECONVERGENT B1 ;  /* 0x0000000000017941 */ /* 0x000fea0003800200 */
.L_x_39647:
[----:B------:R-:W0:Y:S01]  /*bbc0*/  LDC R241, c[0x0][0x404] ;  /* 0x00010100fff17b82 */ /* 0x000e220000000800 */
[----:B------:R-:W-:Y:S01]  /*bbd0*/  HFMA2 R194, -RZ, RZ, 0.1171875, 0 ;  /* 0x2f800000ffc27431 */ /* 0x000fe200000001ff */
[----:B------:R-:W-:Y:S01]  /*bbe0*/  ISETP.NE.AND P2, PT, R13, 0x1, PT ;  /* 0x000000010d00780c */ /* 0x000fe20003f45270 */
[----:B------:R-:W-:Y:S01]  /*bbf0*/  BSSY.RECONVERGENT B1, `(.L_x_39652) ;  /* 0x000005c000017945 */ /* 0x000fe20003800200 */
[----:B------:R-:W-:Y:S01]  /*bc00*/  I2FP.F32.U32 R7, R14 ;  /* 0x0000000e00077245 */ /* 0x000fe20000201000 */
        /* <DEDUP_REMOVED lines=15> */
.L_x_39654:
        /* <DEDUP_REMOVED lines=13> */
.L_x_39656:
[----:B------:R-:W-:Y:S05]  /*bdd0*/  BSYNC.RECONVERGENT B2 ;  /* 0x0000000000027941 */ /* 0x000fea0003800200 */
.L_x_39655:
        /* <DEDUP_REMOVED lines=61> */
.L_x_39653:
[----:B------:R-:W-:Y:S05]  /*c1b0*/  BSYNC.RECONVERGENT B1 ;  /* 0x0000000000017941 */ /* 0x000fea0003800200 */
.L_x_39652:
[----:B------:R-:W-:Y:S01]  /*c1c0*/  ISETP.NE.AND P2, PT, R14, 0x1, PT ;  /* 0x000000010e00780c */ /* 0x000fe20003f45270 */
[----:B------:R-:W-:Y:S01]  /*c1d0*/  BSSY.RECONVERGENT B1, `(.L_x_39657) ;  /* 0x0000059000017945 */ /* 0x000fe20003800200 */
[----:B------:R-:W-:Y:S01]  /*c1e0*/  I2FP.F32.U32 R7, R7 ;  /* 0x0000000700077245 */ /* 0x000fe20000201000 */
[----:B------:R-:W-:-:S04]  /*c1f0*/  HFMA2 R15, -RZ, RZ, 0, 1.1920928955078125e-07 ;  /* 0x00000002ff0f7431 */ /* 0x000fc800000001ff */
[----:B------:R-:W-:Y:S01]  /*c200*/  FFMA.FTZ R13, R7, R194, 1.1641532182693481445e-10 ;  /* 0x2f000000070d7423 */ /* 0x000fe200000100c2 */
[----:B------:R-:W-:-:S05]  /*c210*/  IMAD.MOV.U32 R7, RZ, RZ, R10 ;  /* 0x000000ffff077224 */ /* 0x000fca00078e000a */
        /* <DEDUP_REMOVED lines=9> */
.L_x_39659:
        /* <DEDUP_REMOVED lines=13> */
.L_x_39661:
[----:B------:R-:W-:Y:S05]  /*c380*/  BSYNC.RECONVERGENT B2 ;  /* 0x0000000000027941 */ /* 0x000fea0003800200 */
.L_x_39660:
        /* <DEDUP_REMOVED lines=45> */
[----:B------:R-:W-:Y:S02]  /*c660*/  LOP3.LUT R6, R5, R6, R15, 0x96, !PT ;  /* 0x0000000605067212 */ /* 0x000fe400078e960f */
        /* <DEDUP_REMOVED lines=10> */
[----:B------:R-:W-:Y:S02]  /*c710*/  IMAD.MOV.U32 R10, RZ, RZ, R16 ;  /* 0x000000ffff0a7224 */ /* 0x000fe400078e0010 */
[----:B------:R-:W-:Y:S01]  /*c720*/  IMAD.MOV.U32 R15, RZ, RZ, RZ ;  /* 0x000000ffff0f7224 */ /* 0x000fe200078e00ff */
[----:B------:R-:W-:Y:S01]  /*c730*/  LOP3.LUT R6, R7, R6, R17, 0x96, !PT ;  /* 0x0000000607067212 */ /* 0x000fe200078e9611 */
[----:B------:R-:W-:Y:S01]  /*c740*/  IMAD.MOV.U32 R7, RZ, RZ, R12 ;  /* 0x000000ffff077224 */ /* 0x000fe200078e000c */
[----:B------:R-:W-:-:S07]  /*c750*/  MOV R12, R14 ;  /* 0x0000000e000c7202 */ /* 0x000fce0000000f00 */
.L_x_39658:
[----:B------:R-:W-:Y:S05]  /*c760*/  BSYNC.RECONVERGENT B1 ;  /* 0x0000000000017941 */ /* 0x000fea0003800200 */
.L_x_39657:
        /* <DEDUP_REMOVED lines=17> */
.L_x_39664:
        /* <DEDUP_REMOVED lines=13> */
.L_x_39666:
[----:B------:R-:W-:Y:S05]  /*c950*/  BSYNC.RECONVERGENT B2 ;  /* 0x0000000000027941 */ /* 0x000fea0003800200 */
.L_x_39665:
        /* <DEDUP_REMOVED lines=59> */
[----:B------:R-:W-:Y:S02]  /*cd10*/  IMAD.MOV.U32 R12, RZ, RZ, R16 ;  /* 0x000000ffff0c7224 */ /* 0x000fe400078e0010 */
[----:B------:R-:W-:-:S07]  /*cd20*/  HFMA2 R16, -RZ, RZ, 0, 0 ;  /* 0x00000000ff107431 */ /* 0x000fce00000001ff */
.L_x_39663:
[----:B------:R-:W-:Y:S05]  /*cd30*/  BSYNC.RECONVERGENT B1 ;  /* 0x0000000000017941 */ /* 0x000fea0003800200 */
.L_x_39662:
[----:B------:R-:W-:Y:S01]  /*cd40*/  ISETP.NE.AND P3, PT, R16, 0x1, PT ;  /* 0x000000011000780c */ /* 0x000fe20003f65270 */
[----:B------:R-:W-:Y:S01]  /*cd50*/  BSSY.RECONVERGENT B1, `(.L_x_39667) ;  /* 0x0000059000017945 */ /* 0x000fe20003800200 */
[----:B------:R-:W-:Y:S01]  /*cd60*/  I2FP.F32.U32 R7, R7 ;  /* 0x0000000700077245 */ /* 0x000fe20000201000 */
[----:B------:R-:W-:-:S04]  /*cd70*/  IMAD.MOV.U32 R17, RZ, RZ, 0x2 ;  /* 0x00000002ff117424 */ /* 0x000fc800078e00ff */
[----:B------:R-:W-:Y:S01]  /*cd80*/  FFMA.FTZ R15, R7, R194, 1.1641532182693481445e-10 ;  /* 0x2f000000070f7423 */ /* 0x000fe200000100c2 */
[----:B------:R-:W-:-:S05]  /*cd90*/  IMAD.MOV.U32 R7, RZ, RZ, R10 ;  /* 0x000000ffff077224 */ /* 0x000fca00078e000a */
        /* <DEDUP_REMOVED lines=9> */
.L_x_39669:
        /* <DEDUP_REMOVED lines=13> */
.L_x_39671:
[----:B------:R-:W-:Y:S05]  /*cf00*/  BSYNC.RECONVERGENT B2 ;  /* 0x0000000000027941 */ /* 0x000fea0003800200 */
.L_x_39670:
        /* <DEDUP_REMOVED lines=61> */
.L_x_39668:
[----:B------:R-:W-:Y:S05]  /*d2e0*/  BSYNC.RECONVERGENT B1 ;  /* 0x0000000000017941 */ /* 0x000fea0003800200 */
.L_x_39667:
        /* <DEDUP_REMOVED lines=17> */
.L_x_39674:
        /* <DEDUP_REMOVED lines=13> */
.L_x_39676:
[----:B------:R-:W-:Y:S05]  /*d4d0*/  BSYNC.RECONVERGENT B2 ;  /* 0x0000000000027941 */ /* 0x000fea0003800200 */
.L_x_39675:
        /* <DEDUP_REMOVED lines=58> */
[----:B------:R-:W-:Y:S01]  /*d880*/  LOP3.LUT R6, R7, R6, R129, 0x96, !PT ;  /* 0x0000000607067212 */ /* 0x000fe200078e9681 */
[----:B------:R-:W-:Y:S01]  /*d890*/  IMAD.MOV.U32 R7, RZ, RZ, R12 ;  /* 0x000000ffff077224 */ /* 0x000fe200078e000c */
[----:B------:R-:W-:-:S07]  /*d8a0*/  MOV R12, R22 ;  /* 0x00000016000c7202 */ /* 0x000fce0000000f00 */
.L_x_39673:
[----:B------:R-:W-:Y:S05]  /*d8b0*/  BSYNC.RECONVERGENT B1 ;  /* 0x0000000000017941 */ /* 0x000fea0003800200 */
.L_x_39672:
[----:B------:R-:W-:Y:S01]  /*d8c0*/  ISETP.NE.AND P4, PT, R19, 0x1, PT ;  /* 0x000000011300780c */ /* 0x000fe20003f85270 */
[----:B------:R-:W-:Y:S01]  /*d8d0*/  BSSY.RECONVERGENT B1, `(.L_x_39677) ;  /* 0x0000059000017945 */ /* 0x000fe20003800200 */
[----:B------:R-:W-:Y:S01]  /*d8e0*/  I2FP.F32.U32 R7, R7 ;  /* 0x0000000700077245 */ /* 0x000fe20000201000 */
[----:B------:R-:W-:-:S04]  /*d8f0*/  IMAD.MOV.U32 R22, RZ, RZ, 0x2 ;  /* 0x00000002ff167424 */ /* 0x000fc800078e00ff */
[----:B------:R-:W-:Y:S01]  /*d900*/  FFMA.FTZ R17, R7, R194, 1.1641532182693481445e-10 ;  /* 0x2f00000007117423 */ /* 0x000fe200000100c2 */
[----:B------:R-:W-:-:S05]  /*d910*/  MOV R7, R10 ;  /* 0x0000000a00077202 */ /* 0x000fca0000000f00 */
        /* <DEDUP_REMOVED lines=9> */
.L_x_39679:
        /* <DEDUP_REMOVED lines=13> */
.L_x_39681:
[----:B------:R-:W-:Y:S05]  /*da80*/  BSYNC.RECONVERGENT B2 ;  /* 0x0000000000027941 */ /* 0x000fea0003800200 */
.L_x_39680:
        /* <DEDUP_REMOVED lines=61> */
.L_x_39678:
[----:B------:R-:W-:Y:S05]  /*de60*/  BSYNC.RECONVERGENT B1 ;  /* 0x0000000000017941 */ /* 0x000fea0003800200 */
.L_x_39677:
        /* <DEDUP_REMOVED lines=17> */
.L_x_39684:
        /* <DEDUP_REMOVED lines=16> */
.L_x_39686:
[----:B------:R-:W-:Y:S05]  /*e080*/  BSYNC.RECONVERGENT B2 ;  /* 0x0000000000027941 */ /* 0x000fea0003800200 */
.L_x_39685:
        /* <DEDUP_REMOVED lines=58> */
[----:B------:R-:W-:Y:S01]  /*e430*/  IMAD.MOV.U32 R7, RZ, RZ, RZ ;  /* 0x000000ffff077224 */ /* 0x000fe200078e00ff */
[----:B------:R-:W-:Y:S01]  /*e440*/  MOV R23, R12 ;  /* 0x0000000c00177202 */ /* 0x000fe20000000f00 */
[----:B------:R-:W-:-:S07]  /*e450*/  IMAD.MOV.U32 R12, RZ, RZ, R22 ;  /* 0x000000ffff0c7224 */ /* 0x000fce00078e0016 */
.L_x_39683:
[----:B------:R-:W-:Y:S05]  /*e460*/  BSYNC.RECONVERGENT B1 ;  /* 0x0000000000017941 */ /* 0x000fea0003800200 */
.L_x_39682:
[----:B------:R-:W-:Y:S02]  /*e470*/  FSETP.GTU.FTZ.AND P6, PT, R13, R241, PT ;  /* 0x000000f10d00720b */ /* 0x000fe40003fdc000 */
[----:B------:R-:W-:Y:S02]  /*e480*/  LOP3.LUT R3, R3, 0xf7ffffff, RZ, 0xc0, !PT ;  /* 0xf7ffffff03037812 */ /* 0x000fe400078ec0ff */
[----:B------:R-:W-:Y:S02]  /*e490*/  I2FP.F32.U32 R13, R23 ;  /* 0x00000017000d7245 */ /* 0x000fe40000201000 */
[----:B------:R-:W-:Y:S02]  /*e4a0*/  @P0 LOP3.LUT R3, R3, 0x8000000, RZ, 0xfc, !PT ;  /* 0x0800000003030812 */ /* 0x000fe400078efcff */
[----:B------:R-:W-:Y:S01]  /*e4b0*/  FSETP.GTU.FTZ.AND P0, PT, R17, R241, PT ;  /* 0x000000f11100720b */ /* 0x000fe20003f1c000 */
[----:B------:R-:W-:Y:S01]  /*e4c0*/  FMUL.FTZ R17, R120, R195 ;  /* 0x000000c378117220 */ /* 0x000fe20000410000 */
[----:B------:R-:W-:Y:S01]  /*e4d0*/  LOP3.LUT R3, R3, 0xfffffffe, RZ, 0xc0, !PT ;  /* 0xfffffffe03037812 */ /* 0x000fe200078ec0ff */
[----:B------:R-:W-:Y:S01]  /*e4e0*/  FFMA.FTZ R13, R13, R194, 1.1641532182693481445e-10 ;  /* 0x2f0000000d0d7423 */ /* 0x000fe200000100c2 */
[----:B------:R-:W-:-:S02]  /*e4f0*/  FSEL R9, R9, RZ, P1 ;  /* 0x000000ff09097208 */ /* 0x000fc40000800000 */
[----:B------:R-:W-:Y:S02]  /*e500*/  @P6 LOP3.LUT R3, R3, 0x1, RZ, 0xfc, !PT ;  /* 0x0000000103036812 */ /* 0x000fe400078efcff */
[----:B------:R-:W-:Y:S02]  /*e510*/  FSEL R17, R17, RZ, !P6 ;  /* 0x000000ff11117208 */ /* 0x000fe40007000000 */
[----:B------:R-:W-:Y:S02]  /*e520*/  LOP3.LUT R3, R3, 0xefffffff, RZ, 0xc0, !PT ;  /* 0xefffffff03037812 */ /* 0x000fe400078ec0ff */
[----:B------:R-:W-:Y:S01]  /*e530*/  FSETP.GTU.FTZ.AND P6, PT, R13, R241, PT ;  /* 0x000000f10d00720b */ /* 0x000fe20003fdc000 */
[----:B------:R-:W-:Y:S01]  /*e540*/  FADD.FTZ R128, R9, R17 ;  /* 0x0000001109807221 */ /* 0x000fe20000010000 */
[----:B------:R-:W-:Y:S01]  /*e550*/  @P1 LOP3.LUT R3, R3, 0x10000000, RZ, 0xfc, !PT ;  /* 0x1000000003031812 */ /* 0x000fe200078efcff */
[-C--:B------:R-:W-:Y:S01]  /*e560*/  FMUL.FTZ R13, R122, R195.reuse ;  /* 0x000000c37a0d7220 */ /* 0x080fe20000410000 */
[----:B------:R-:W-:Y:S01]  /*e570*/  FSEL R9, R16, RZ, P3 ;  /* 0x000000ff10097208 */ /* 0x000fe20001800000 */
[----:B------:R-:W-:Y:S01]  /*e580*/  FMUL.FTZ R16, R123, R195 ;  /* 0x000000c37b107220 */ /* 0x000fe20000410000 */
[----:B------:R-:W-:Y:S01]  /*e590*/  FSETP.GTU.FTZ.AND P1, PT, R15, R241, PT ;  /* 0x000000f10f00720b */ /* 0x000fe20003f3c000 */
[----:B------:R-:W-:Y:S01]  /*e5a0*/  FMUL.FTZ R15, R121, R195 ;  /* 0x000000c3790f7220 */ /* 0x000fe20000410000 */
[----:B------:R-:W-:Y:S01]  /*e5b0*/  FSEL R17, R14, RZ, P2 ;  /* 0x000000ff0e117208 */ /* 0x000fe20001000000 */
[----:B------:R-:W-:Y:S01]  /*e5c0*/  @P5 FADD.FTZ R128, R124, R128 ;  /* 0x000000807c805221 */ /* 0x000fe20000010000 */
[----:B------:R-:W-:-:S02]  /*e5d0*/  FSEL R14, R19, RZ, P4 ;  /* 0x000000ff130e7208 */ /* 0x000fc40002000000 */
        /* <DEDUP_REMOVED lines=16> */
[----:B------:R-:W-:-:S11]  /*e6e0*/  PRMT R16, R9, 0x7610, R16 ;  /* 0x0000761009107816 */ /* 0x000fd60000000010 */
.L_x_39646:
[----:B------:R-:W0:Y:S01]  /*e6f0*/  LDC.64 R22, c[0x0][0x3a8] ;  /* 0x0000ea00ff167b82 */ /* 0x000e220000000a00 */
[----:B------:R-:W-:Y:S02]  /*e700*/  SEL R9, RZ, 0x1000000, !P4 ;  /* 0x01000000ff097807 */ /* 0x000fe40006000000 */
[----:B------:R-:W-:Y:S02]  /*e710*/  SEL R17, RZ, 0x10000, !P3 ;  /* 0x00010000ff117807 */ /* 0x000fe40005800000 */
[----:B------:R-:W-:-:S04]  /*e720*/  SEL R19, RZ, 0x100, !P2 ;  /* 0x00000100ff137807 */ /* 0x000fc80005000000 */
[----:B------:R-:W-:Y:S02]  /*e730*/  IADD3 R9, PT, PT, R19, R9, R17 ;  /* 0x0000000913097210 */ /* 0x000fe40007ffe011 */
[----:B------:R-:W-:-:S04]  /*e740*/  SEL R17, RZ, 0x1, !P1 ;  /* 0x00000001ff117807 */ /* 0x000fc80004800000 */
[----:B------:R-:W-:Y:S01]  /*e750*/  IADD3 R9, PT, PT, R9, R17, RZ ;  /* 0x0000001109097210 */ /* 0x000fe20007ffe0ff */
[----:B0-----:R-:W-:-:S05]  /*e760*/  IMAD.WIDE.U32 R22, R18, 0x10, R22 ;  /* 0x0000001012167825 */ /* 0x001fca00078e0016 */
[----:B------:R0:W-:Y:S02]  /*e770*/  STG.E.128 desc[UR6][R22.64], R128 ;  /* 0x0000008016007986 */ /* 0x0001e4000c101d06 */
[----:B0-----:R-:W0:Y:S02]  /*e780*/  LDC.64 R22, c[0x0][0x3b0] ;  /* 0x0000ec00ff167b82 */ /* 0x001e240000000a00 */
        /* <DEDUP_REMOVED lines=14> */
.L_x_39687:
[----:B01----:R-:W-:Y:S01]  /*e870*/  IMAD.MOV.U32 R9, RZ, RZ, R12 ;  /* 0x000000ffff097224 */ /* 0x003fe200078e000c */
[----:B------:R-:W-:-:S07]  /*e880*/  IADD3 R12, PT, PT, R18, 0x20, RZ ;  /* 0x00000020120c7810 */ /* 0x000fce0007ffe0ff */
.L_x_39624:
[----:B------:R-:W-:Y:S05]  /*e890*/  BSYNC.RECONVERGENT B0 ;  /* 0x0000000000007941 */ /* 0x000fea0003800200 */
.L_x_39623:
[----:B------:R-:W-:Y:S01]  /*e8a0*/  ISETP.GE.U32.AND P0, PT, R0, 0x40, PT ;  /* 0x000000400000780c */ /* 0x000fe20003f06070 */
[----:B------:R-:W-:Y:S01]  /*e8b0*/  BSSY.RECONVERGENT B0, `(.L_x_39688) ;  /* 0x00004be000007945 */ /* 0x000fe20003800200 */
[----:B------:R-:W-:-:S11]  /*e8c0*/  LOP3.LUT R3, R3, 0xfbffffff, RZ, 0xc0, !PT ;  /* 0xfbffffff03037812 */ /* 0x000fd600078ec0ff */
[----:B------:R-:W-:Y:S01]  /*e8d0*/  @P0 LOP3.LUT R3, R3, 0x4000000, RZ, 0xfc, !PT ;  /* 0x0400000003030812 */ /* 0x000fe200078efcff */
[----:B------:R-:W-:Y:S06]  /*e8e0*/  @!P0 BRA `(.L_x_39689) ;  /* 0x0000004800e88947 */ /* 0x000fec0003800000 */
        /* <DEDUP_REMOVED lines=30> */
.L_x_39693:
        /* <DEDUP_REMOVED lines=13> */
.L_x_39695:
[----:B------:R-:W-:Y:S05]  /*eba0*/  BSYNC.RECONVERGENT B2 ;  /* 0x0000000000027941 */ /* 0x000fea0003800200 */
.L_x_39694:
        /* <DEDUP_REMOVED lines=45> */
[----:B0-----:R-:W-:Y:S01]  /*ee80*/  IMAD.WIDE.U32 R22, R10, -0x2daee0ad, RZ ;  /* 0xd2511f530a167825 */ /* 0x001fe200078e00ff */
        /* <DEDUP_REMOVED lines=15> */
.L_x_39692:
[----:B------:R-:W-:Y:S05]  /*ef80*/  BSYNC.RECONVERGENT B1 ;  /* 0x0000000000017941 */ /* 0x000fea0003800200 */
.L_x_39691:
[----:B------:R-:W1:Y:S01]  /*ef90*/  LDC R241, c[0x0][0x404] ;  /* 0x00010100fff17b82 */ /* 0x000e620000000800 */
[----:B------:R-:W-:Y:S01]  /*efa0*/  HFMA2 R194, -RZ, RZ, 0.1171875, 0 ;  /* 0x2f800000ffc27431 */ /* 0x000fe200000001ff */
[----:B------:R-:W-:Y:S01]  /*efb0*/  ISETP.NE.AND P2, PT, R13, 0x1, PT ;  /* 0x000000010d00780c */ /* 0x000fe20003f45270 */
[----:B------:R-:W-:Y:S01]  /*efc0*/  BSSY.RECONVERGENT B1, `(.L_x_39696) ;  /* 0x000005c000017945 */ /* 0x000fe20003800200 */
[----:B------:R-:W-:Y:S01]  /*efd0*/  I2FP.F32.U32 R7, R14 ;  /* 0x0000000e00077245 */ /* 0x000fe20000201000 */
[----:B------:R-:W-:-:S03]  /*efe0*/  IMAD.MOV.U32 R14, RZ, RZ, 0x2 ;  /* 0x00000002ff0e7424 */ /* 0x000fc600078e00ff */
[----:B------:R-:W2:Y:S01]  /*eff0*/  LDC R195, c[0x0][0x408] ;  /* 0x00010200ffc37b82 */ /* 0x000ea20000000800 */
[----:B------:R-:W-:-:S05]  /*f000*/  FFMA.FTZ R7, R7, R194, 1.1641532182693481445e-10 ;  /* 0x2f00000007077423 */ /* 0x000fca00000100c2 */
[----:B-1----:R-:W-:Y:S01]  /*f010*/  FSETP.LE.FTZ.AND P1, PT, R7, R241, PT ;  /* 0x000000f10700720b */ /* 0x002fe20003f33000 */
[----:B------:R-:W-:Y:S02]  /*f020*/  IMAD.MOV.U32 R7, RZ, RZ, R10 ;  /* 0x000000ffff077224 */ /* 0x000fe400078e000a */
[----:B--2--5:R-:W-:Y:S01]  /*f030*/  FMUL.FTZ R9, R132, R195 ;  /* 0x000000c384097220 */ /* 0x024fe20000410000 */
        /* <DEDUP_REMOVED lines=9> */
.L_x_39698:
        /* <DEDUP_REMOVED lines=13> */
.L_x_39700:
[----:B------:R-:W-:Y:S05]  /*f1a0*/  BSYNC.RECONVERGENT B2 ;  /* 0x0000000000027941 */ /* 0x000fea0003800200 */
.L_x_39699:
        /* <DEDUP_REMOVED lines=61> */
.L_x_39697:
[----:B------:R-:W-:Y:S05]  /*f580*/  BSYNC.RECONVERGENT B1 ;  /* 0x0000000000017941 */ /* 0x000fea0003800200 */
.L_x_39696:
        /* <DEDUP_REMOVED lines=15> */
.L_x_39703:
        /* <DEDUP_REMOVED lines=13> */
.L_x_39705:
[----:B------:R-:W-:Y:S05]  /*f750*/  BSYNC.RECONVERGENT B2 ;  /* 0x0000000000027941 */ /* 0x000fea0003800200 */
.L_x_39704:
        /* <DEDUP_REMOVED lines=61> */
.L_x_39702:
[----:B------:R-:W-:Y:S05]  /*fb30*/  BSYNC.RECONVERGENT B1 ;  /* 0x0000000000017941 */ /* 0x000fea0003800200 */
.L_x_39701:
        /* <DEDUP_REMOVED lines=17> */
.L_x_39708:
        /* <DEDUP_REMOVED lines=13> */
.L_x_39710:
[----:B------:R-:W-:Y:S05]  /*fd20*/  BSYNC.RECONVERGENT B2 ;  /* 0x0000000000027941 */ /* 0x000fea0003800200 */
.L_x_39709:
[----:B------:R-:W-:Y:S01]  /*fd30*/  LOP3.LUT R10, R11, R133, R21, 0x96, !PT ;  /* 0x000000850b0a7212 */ /* 0x000fe200078e9615 */
[----:B------:R-:W-:Y:S01]  /*fd40*/  IMAD.WIDE.U32 R6, R4, -0x326172a9, RZ ;  /* 0xcd9e8d5704067825 */ /* 0x000fe200078e00ff */
[----:B------:R-:W-:-:S03]  /*fd50*/  IADD3 R5, PT, PT, R20, -0x61c88647, RZ ;  /* 0x9e3779b914057810 */ /* 0x000fc60007ffe0ff */
[----:B------:R-:W-:Y:S02]  /*fd60*/  HFMA2 R16, -RZ, RZ, 0, 0 ;  /* 0x00000000ff107431 */ /* 0x000fe400000001ff */
[----:B0-----:R-:W-:Y:S01]  /*fd70*/  IMAD.WIDE.U32 R22, R10, -0x326172a9, RZ ;  /* 0xcd9e8d570a167825 */ /* 0x001fe200078e00ff */
        /* <DEDUP_REMOVED lines=56> */
.L_x_39707:
[----:B------:R-:W-:Y:S05]  /*10100*/  BSYNC.RECONVERGENT B1 ;  /* 0x0000000000017941 */ /* 0x000fea0003800200 */
.L_x_39706:
        /* <DEDUP_REMOVED lines=15> */
.L_x_39713:
        /* <DEDUP_REMOVED lines=13> */
.L_x_39715:
[----:B------:R-:W-:Y:S05]  /*102d0*/  BSYNC.RECONVERGENT B2 ;  /* 0x0000000000027941 */ /* 0x000fea0003800200 */
.L_x_39714:
[----:B------:R-:W-:Y:S01]  /*102e0*/  LOP3.LUT R10, R11, R133, R21, 0x96, !PT ;  /* 0x000000850b0a7212 */ /* 0x000fe200078e9615 */
[----:B------:R-:W-:-:S04]  /*102f0*/  IMAD.WIDE.U32 R6, R4, -0x326172a9, RZ ;  /* 0xcd9e8d5704067825 */ /* 0x000fc800078e00ff */
[----:B------:R-:W-:Y:S01]  /*10300*/  VIADD R5, R20, 0x9e3779b9 ;  /* 0x9e3779b914057836 */ /* 0x000fe20000000000 */
[----:B------:R-:W-:Y:S01]  /*10310*/  LOP3.LUT R7, R8, R7, R20, 0x96, !PT ;  /* 0x0000000708077212 */ /* 0x000fe200078e9614 */
[----:B0-----:R-:W-:Y:S01]  /*10320*/  IMAD.WIDE.U32 R22, R10, -0x326172a9, RZ ;  /* 0xcd9e8d570a167825 */ /* 0x001fe200078e00ff */
        /* <DEDUP_REMOVED lines=56> */
.L_x_39712:
[----:B------:R-:W-:Y:S05]  /*106b0*/  BSYNC.RECONVERGENT B1 ;  /* 0x0000000000017941 */ /* 0x000fea0003800200 */
.L_x_39711:
[----:B------:R-:W-:Y:S01]  /*106c0*/  ISETP.NE.AND P4, PT, R19, 0x1, PT ;  /* 0x000000011300780c */ /* 0x000fe20003f85270 */
[----:B------:R-:W-:Y:S01]  /*106d0*/  BSSY.RECONVERGENT B1, `(.L_x_39716) ;  /* 0x000005b000017945 */ /* 0x000fe20003800200 */
[----:B------:R-:W-:Y:S01]  /*106e0*/  I2FP.F32.U32 R7, R7 ;  /* 0x0000000700077245 */ /* 0x000fe20000201000 */
[----:B0-----:R-:W-:Y:S02]  /*106f0*/  HFMA2 R23, -RZ, RZ, 0, 1.1920928955078125e-07 ;  /* 0x00000002ff177431 */ /* 0x001fe400000001ff */
        /* <DEDUP_REMOVED lines=13> */
.L_x_39718:
        /* <DEDUP_REMOVED lines=13> */
.L_x_39720:
[----:B------:R-:W-:Y:S05]  /*108a0*/  BSYNC.RECONVERGENT B2 ;  /* 0x0000000000027941 */ /* 0x000fea0003800200 */
.L_x_39719:
        /* <DEDUP_REMOVED lines=61> */
.L_x_39717:
[----:B------:R-:W-:Y:S05]  /*10c80*/  BSYNC.RECONVERGENT B1 ;  /* 0x0000000000017941 */ /* 0x000fea0003800200 */
.L_x_39716:
        /* <DEDUP_REMOVED lines=15> */
.L_x_39723:
        /* <DEDUP_REMOVED lines=13> */
.L_x_39725:
[----:B------:R-:W-:Y:S05]  /*10e50*/  BSYNC.RECONVERGENT B2 ;  /* 0x0000000000027941 */ /* 0x000fea0003800200 */
.L_x_39724:
        /* <DEDUP_REMOVED lines=61> */
.L_x_39722:
[----:B------:R-:W-:Y:S05]  /*11230*/  BSYNC.RECONVERGENT B1 ;  /* 0x0000000000017941 */ /* 0x000fea0003800200 */
.L_x_39721:
        /* <DEDUP_REMOVED lines=17> */
.L_x_39728:
        /* <DEDUP_REMOVED lines=16> */
.L_x_39730:
[----:B------:R-:W-:Y:S05]  /*11450*/  BSYNC.RECONVERGENT B2 ;  /* 0x0000000000027941 */ /* 0x000fea0003800200 */
.L_x_39729:
        /* <DEDUP_REMOVED lines=61> */
.L_x_39727:
[----:B------:R-:W-:Y:S05]  /*11830*/  BSYNC.RECONVERGENT B1 ;  /* 0x0000000000017941 */ /* 0x000fea0003800200 */
.L_x_39726:
        /* <DEDUP_REMOVED lines=39> */
[----:B------:R-:W-:Y:S01]  /*11ab0*/  PRMT R16, R9, 0x7610, R16 ;  /* 0x0000761009107816 */ /* 0x000fe20000000010 */
[----:B------:R-:W-:Y:S10]  /*11ac0*/  BRA `(.L_x_39731) ;  /* 0x0000001800087947 */ /* 0x000ff40003800000 */
.L_x_39690:
[----:B------:R-:W-:Y:S01]  /*11ad0*/  ISETP.NE.AND P1, PT, R7, 0x1, PT ;  /* 0x000000010700780c */ /* 0x000fe20003f25270 */
[----:B------:R-:W-:Y:S01]  /*11ae0*/  BSSY.RECONVERGENT B1, `(.L_x_39732) ;  /* 0x000005a000017945 */ /* 0x000fe20003800200 */
[----:B------:R-:W-:Y:S02]  /*11af0*/  HFMA2 R19, -RZ, RZ, 0, 1.1920928955078125e-07 ;  /* 0x00000002ff137431 */ /* 0x000fe400000001ff */
[----:B0-----:R-:W-:Y:S02]  /*11b00*/  IMAD.MOV.U32 R22, RZ, RZ, R10 ;  /* 0x000000ffff167224 */ /* 0x001fe400078e000a */
        /* <DEDUP_REMOVED lines=12> */
.L_x_39734:
        /* <DEDUP_REMOVED lines=13> */
.L_x_39736:
[----:B------:R-:W-:Y:S05]  /*11ca0*/  BSYNC.RECONVERGENT B2 ;  /* 0x0000000000027941 */ /* 0x000fea0003800200 */
.L_x_39735:
        /* <DEDUP_REMOVED lines=59> */
[----:B------:R-:W-:Y:S01]  /*12060*/  IMAD.MOV.U32 R10, RZ, RZ, R192 ;  /* 0x000000ffff0a7224 */ /* 0x000fe200078e00c0 */
[----:B------:R-:W-:-:S07]  /*12070*/  LOP3.LUT R6, R7, R6, R193, 0x96, !PT ;  /* 0x0000000607067212 */ /* 0x000fce00078e96c1 */
.L_x_39733:
[----:B------:R-:W-:Y:S05]  /*12080*/  BSYNC.RECONVERGENT B1 ;  /* 0x0000000000017941 */ /* 0x000fea0003800200 */
.L_x_39732:
        /* <DEDUP_REMOVED lines=18> */
.L_x_39739:
        /* <DEDUP_REMOVED lines=13> */
.L_x_39741:
[----:B------:R-:W-:Y:S05]  /*12280*/  BSYNC.RECONVERGENT B2 ;  /* 0x0000000000027941 */ /* 0x000fea0003800200 */
.L_x_39740:
        /* <DEDUP_REMOVED lines=46> */
[----:B------:R-:W-:Y:S01]  /*12570*/  IMAD.MOV.U32 R9, RZ, RZ, RZ ;  /* 0x000000ffff097224 */ /* 0x000fe200078e00ff */
        /* <DEDUP_REMOVED lines=14> */
.L_x_39738:
[----:B------:R-:W-:Y:S05]  /*12660*/  BSYNC.RECONVERGENT B1 ;  /* 0x0000000000017941 */ /* 0x000fea0003800200 */
.L_x_39737:
        /* <DEDUP_REMOVED lines=16> */
.L_x_39744:
        /* <DEDUP_REMOVED lines=13> */
.L_x_39746:
[----:B------:R-:W-:Y:S05]  /*12840*/  BSYNC.RECONVERGENT B2 ;  /* 0x0000000000027941 */ /* 0x000fea0003800200 */
.L_x_39745:
        /* <DEDUP_REMOVED lines=61> */
.L_x_39743:
[----:B------:R-:W-:Y:S05]  /*12c20*/  BSYNC.RECONVERGENT B1 ;  /* 0x0000000000017941 */ /* 0x000fea0003800200 */
.L_x_39742:
        /* <DEDUP_REMOVED lines=16> */
.L_x_39749:
        /* <DEDUP_REMOVED lines=13> */
.L_x_39751:
[----:B------:R-:W-:Y:S05]  /*12e00*/  BSYNC.RECONVERGENT B2 ;  /* 0x0000000000027941 */ /* 0x000fea0003800200 */
.L_x_39750:
        /* <DEDUP_REMOVED lines=46> */
[----:B------:R-:W-:Y:S01]  /*130f0*/  MOV R9, R17 ;  /* 0x0000001100097202 */ /* 0x000fe20000000f00 */
        /* <DEDUP_REMOVED lines=11> */
[----:B------:R-:W-:Y:S01]  /*131b0*/  IMAD.MOV.U32 R17, RZ, RZ, R22 ;  /* 0x000000ffff117224 */ /* 0x000fe200078e0016 */
[----:B------:R-:W-:Y:S01]  /*131c0*/  LOP3.LUT R5, R5, R194, R23, 0x96, !PT ;  /* 0x000000c205057212 */ /* 0x000fe200078e9617 */
[----:B------:R-:W-:-:S07]  /*131d0*/  IMAD.MOV.U32 R7, RZ, RZ, RZ ;  /* 0x000000ffff077224 */ /* 0x000fce00078e00ff */
.L_x_39748:
[----:B------:R-:W-:Y:S05]  /*131e0*/  BSYNC.RECONVERGENT B1 ;  /* 0x0000000000017941 */ /* 0x000fea0003800200 */
.L_x_39747:
[----:B------:R-:W-:Y:S01]  /*131f0*/  I2FP.F32.U32 R9, R9 ;  /* 0x0000000900097245 */ /* 0x000fe20000201000 */
[----:B-----5:R-:W-:Y:S01]  /*13200*/  FMUL.FTZ R22, R132, UR10 ;  /* 0x0000000a84167c20 */ /* 0x020fe20008410000 */
[----:B------:R-:W-:-:S03]  /*13210*/  FMUL.FTZ R23, R133, UR10 ;  /* 0x0000000a85177c20 */ /* 0x000fc60008410000 */
[----:B------:R-:W-:Y:S01]  /*13220*/  FFMA.FTZ R19, R9, R242, 1.1641532182693481445e-10 ;  /* 0x2f00000009137423 */ /* 0x000fe200000100f2 */
[----:B------:R-:W-:Y:S01]  /*13230*/  FMUL.FTZ R9, R134, UR10 ;  /* 0x0000000a86097c20 */ /* 0x000fe20008410000 */
[----:B------:R-:W-:Y:S02]  /*13240*/  FSEL R132, R22, RZ, P1 ;  /* 0x000000ff16847208 */ /* 0x000fe40000800000 */
[----:B------:R-:W-:Y:S02]  /*13250*/  FSEL R133, R23, RZ, P2 ;  /* 0x000000ff17857208 */ /* 0x000fe40001000000 */
[----:B------:R-:W-:Y:S01]  /*13260*/  FSETP.GTU.FTZ.AND P4, PT, R19, R241, PT ;  /* 0x000000f11300720b */ /* 0x000fe20003f9c000 */
[----:B------:R-:W-:Y:S01]  /*13270*/  FMUL.FTZ R19, R135, UR10 ;  /* 0x0000000a87137c20 */ /* 0x000fe20008410000 */
[----:B------:R-:W-:Y:S01]  /*13280*/  FSEL R134, R9, RZ, P3 ;  /* 0x000000ff09867208 */ /* 0x000fe20001800000 */
[----:B------:R-:W-:Y:S01]  /*13290*/  @P5 FADD.FTZ R132, R124, R132 ;  /* 0x000000847c845221 */ /* 0x000fe20000010000 */
[----:B------:R-:W-:-:S02]  /*132a0*/  @P5 FADD.FTZ R133, R125, R133 ;  /* 0x000000857d855221 */ /* 0x000fc40000010000 */
[----:B------:R-:W-:Y:S01]  /*132b0*/  FSEL R135, R19, RZ, !P4 ;  /* 0x000000ff13877208 */ /* 0x000fe20006000000 */
[----:B------:R-:W-:Y:S01]  /*132c0*/  @P5 FADD.FTZ R134, R126, R134 ;  /* 0x000000867e865221 */ /* 0x000fe20000010000 */
[----:B------:R-:W-:-:S03]  /*132d0*/  PLOP3.LUT P4, PT, P4, PT, PT, 0x8, 0x80 ;  /* 0x000000000080781c */ /* 0x000fc6000278e170 */
[----:B------:R-:W-:-:S10]  /*132e0*/  @P5 FADD.FTZ R135, R127, R135 ;  /* 0x000000877f875221 */ /* 0x000fd40000010000 */
.L_x_39731:
        /* <DEDUP_REMOVED lines=24> */
.L_x_39752:
[----:B01----:R-:W-:Y:S01]  /*13470*/  IMAD.MOV.U32 R9, RZ, RZ, R17 ;  /* 0x000000ffff097224 */ /* 0x003fe200078e0011 */
[----:B------:R-:W-:-:S07]  /*13480*/  IADD3 R12, PT, PT, R12, 0x20, RZ ;  /* 0x000000200c0c7810 */ /* 0x000fce0007ffe0ff */
.L_x_39689:
[----:B------:R-:W-:Y:S05]  /*13490*/  BSYNC.RECONVERGENT B0 ;  /* 0x0000000000007941 */ /* 0x000fea0003800200 */
.L_x_39688:
        /* <DEDUP_REMOVED lines=35> */
.L_x_39758:
        /* <DEDUP_REMOVED lines=13> */
.L_x_39760:
[----:B------:R-:W-:Y:S05]  /*137a0*/  BSYNC.RECONVERGENT B2 ;  /* 0x0000000000027941 */ /* 0x000fea0003800200 */
.L_x_39759:
        /* <DEDUP_REMOVED lines=61> */
.L_x_39757:
[----:B------:R-:W-:Y:S05]  /*13b80*/  BSYNC.RECONVERGENT B1 ;  /* 0x0000000000017941 */ /* 0x000fea0003800200 */
.L_x_39756:
        /* <DEDUP_REMOVED lines=20> */
.L_x_39763:
        /* <DEDUP_REMOVED lines=13> */
.L_x_39765:
[----:B------:R-:W-:Y:S05]  /*13da0*/  BSYNC.RECONVERGENT B2 ;  /* 0x0000000000027941 */ /* 0x000fea0003800200 */
.L_x_39764:
        /* <DEDUP_REMOVED lines=61> */
.L_x_39762:
[----:B------:R-:W-:Y:S05]  /*14180*/  BSYNC.RECONVERGENT B1 ;  /* 0x0000000000017941 */ /* 0x000fea0003800200 */
.L_x_39761:
        /* <DEDUP_REMOVED lines=15> */
.L_x_39768:
        /* <DEDUP_REMOVED lines=13> */
.L_x_39770:
[----:B------:R-:W-:Y:S05]  /*14350*/  BSYNC.RECONVERGENT B2 ;  /* 0x0000000000027941 */ /* 0x000fea0003800200 */
.L_x_39769:
        /* <DEDUP_REMOVED lines=61> */
.L_x_39767:
[----:B------:R-:W-:Y:S05]  /*14730*/  BSYNC.RECONVERGENT B1 ;  /* 0x0000000000017941 */ /* 0x000fea0003800200 */
.L_x_39766:
        /* <DEDUP_REMOVED lines=17> */
.L_x_39773:
        /* <DEDUP_REMOVED lines=13> */
.L_x_39775:
[----:B------:R-:W-:Y:S05]  /*14920*/  BSYNC.RECONVERGENT B2 ;  /* 0x0000000000027941 */ /* 0x000fea0003800200 */
.L_x_39774:
        /* <DEDUP_REMOVED lines=61> */
.L_x_39772:
[----:B------:R-:W-:Y:S05]  /*14d00*/  BSYNC.RECONVERGENT B1 ;  /* 0x0000000000017941 */ /* 0x000fea0003800200 */
.L_x_39771:
        /* <DEDUP_REMOVED lines=15> */
.L_x_39778:
        /* <DEDUP_REMOVED lines=13> */
.L_x_39780:
[----:B------:R-:W-:Y:S05]  /*14ed0*/  BSYNC.RECONVERGENT B2 ;  /* 0x0000000000027941 */ /* 0x000fea0003800200 */
.L_x_39779:
        /* <DEDUP_REMOVED lines=61> */
.L_x_39777:
[----:B------:R-:W-:Y:S05]  /*152b0*/  BSYNC.RECONVERGENT B1 ;  /* 0x0000000000017941 */ /* 0x000fea0003800200 */
.L_x_39776:
        /* <DEDUP_REMOVED lines=17> */
.L_x_39783:
        /* <DEDUP_REMOVED lines=13> */
.L_x_39785:
[----:B------:R-:W-:Y:S05]  /*154a0*/  BSYNC.RECONVERGENT B2 ;  /* 0x0000000000027941 */ /* 0x000fea0003800200 */
.L_x_39784:
        /* <DEDUP_REMOVED lines=61> */
.L_x_39782:
[----:B------:R-:W-:Y:S05]  /*15880*/  BSYNC.RECONVERGENT B1 ;  /* 0x0000000000017941 */ /* 0x000fea0003800200 */
.L_x_39781:
        /* <DEDUP_REMOVED lines=15> */
.L_x_39788:
        /* <DEDUP_REMOVED lines=13> */
.L_x_39790:
[----:B------:R-:W-:Y:S05]  /*15a50*/  BSYNC.RECONVERGENT B2 ;  /* 0x0000000000027941 */ /* 0x000fea0003800200 */
.L_x_39789:
        /* <DEDUP_REMOVED lines=61> */
.L_x_39787:
[----:B------:R-:W-:Y:S05]  /*15e30*/  BSYNC.RECONVERGENT B1 ;  /* 0x0000000000017941 */ /* 0x000fea0003800200 */
.L_x_39786:
        /* <DEDUP_REMOVED lines=17> */
.L_x_39793:
        /* <DEDUP_REMOVED lines=16> */
.L_x_39795:
[----:B------:R-:W-:Y:S05]  /*16050*/  BSYNC.RECONVERGENT B2 ;  /* 0x0000000000027941 */ /* 0x000fea0003800200 */
.L_x_39794:
        /* <DEDUP_REMOVED lines=61> */
.L_x_39792:
[----:B------:R-:W-:Y:S05]  /*16430*/  BSYNC.RECONVERGENT B1 ;  /* 0x0000000000017941 */ /* 0x000fea0003800200 */
.L_x_39791:
        /* <DEDUP_REMOVED lines=41> */
.L_x_39755:
        /* <DEDUP_REMOVED lines=16> */
.L_x_39799:
        /* <DEDUP_REMOVED lines=13> */
.L_x_39801:
[----:B------:R-:W-:Y:S05]  /*168a0*/  BSYNC.RECONVERGENT B2 ;  /* 0x0000000000027941 */ /* 0x000fea0003800200 */
.L_x_39800:
        /* <DEDUP_REMOVED lines=61> */
.L_x_39798:
[----:B------:R-:W-:Y:S05]  /*16c80*/  BSYNC.RECONVERGENT B1 ;  /* 0x0000000000017941 */ /* 0x000fea0003800200 */
.L_x_39797:
        /* <DEDUP_REMOVED lines=18> */
.L_x_39804:
        /* <DEDUP_REMOVED lines=13> */
.L_x_39806:
[----:B------:R-:W-:Y:S05]  /*16e80*/  BSYNC.RECONVERGENT B2 ;  /* 0x0000000000027941 */ /* 0x000fea0003800200 */
.L_x_39805:
        /* <DEDUP_REMOVED lines=61> */
.L_x_39803:
[----:B------:R-:W-:Y:S05]  /*17260*/  BSYNC.RECONVERGENT B1 ;  /* 0x0000000000017941 */ /* 0x000fea0003800200 */
.L_x_39802:
        /* <DEDUP_REMOVED lines=16> */
.L_x_39809:
        /* <DEDUP_REMOVED lines=13> */
.L_x_39811:
[----:B------:R-:W-:Y:S05]  /*17440*/  BSYNC.RECONVERGENT B2 ;  /* 0x0000000000027941 */ /* 0x000fea0003800200 */
.L_x_39810:
        /* <DEDUP_REMOVED lines=61> */
.L_x_39808:
[----:B------:R-:W-:Y:S05]  /*17820*/  BSYNC.RECONVERGENT B1 ;  /* 0x0000000000017941 */ /* 0x000fea0003800200 */
.L_x_39807:
        /* <DEDUP_REMOVED lines=16> */
.L_x_39814:
        /* <DEDUP_REMOVED lines=13> */
.L_x_39816:
[----:B------:R-:W-:Y:S05]  /*17a00*/  BSYNC.RECONVERGENT B2 ;  /* 0x0000000000027941 */ /* 0x000fea0003800200 */
.L_x_39815:
        /* <DEDUP_REMOVED lines=61> */
.L_x_39813:
[----:B------:R-:W-:Y:S05]  /*17de0*/  BSYNC.RECONVERGENT B1 ;  /* 0x0000000000017941 */ /* 0x000fea0003800200 */
.L_x_39812:
        /* <DEDUP_REMOVED lines=16> */
.L_x_39796:
        /* <DEDUP_REMOVED lines=24> */
.L_x_39817:
[----:B01----:R-:W-:Y:S01]  /*18070*/  IMAD.MOV.U32 R9, RZ, RZ, R17 ;  /* 0x000000ffff097224 */ /* 0x003fe200078e0011 */
[----:B------:R-:W-:-:S07]  /*18080*/  IADD3 R12, PT, PT, R12, 0x20, RZ ;  /* 0x000000200c0c7810 */ /* 0x000fce0007ffe0ff */
.L_x_39754:
[----:B------:R-:W-:Y:S05]  /*18090*/  BSYNC.RECONVERGENT B0 ;  /* 0x0000000000007941 */ /* 0x000fea0003800200 */
.L_x_39753:
        /* <DEDUP_REMOVED lines=35> */
.L_x_39823:
        /* <DEDUP_REMOVED lines=13> */
.L_x_39825:
[----:B------:R-:W-:Y:S05]  /*183a0*/  BSYNC.RECONVERGENT B2 ;  /* 0x0000000000027941 */ /* 0x000fea0003800200 */
.L_x_39824:
        /* <DEDUP_REMOVED lines=61> */
.L_x_39822:
[----:B------:R-:W-:Y:S05]  /*18780*/  BSYNC.RECONVERGENT B1 ;  /* 0x0000000000017941 */ /* 0x000fea0003800200 */
.L_x_39821:
        /* <DEDUP_REMOVED lines=20> */
.L_x_39828:
        /* <DEDUP_REMOVED lines=13> */
.L_x_39830:
[----:B------:R-:W-:Y:S05]  /*189a0*/  BSYNC.RECONVERGENT B2 ;  /* 0x0000000000027941 */ /* 0x000fea0003800200 */
.L_x_39829:
        /* <DEDUP_REMOVED lines=61> */
.L_x_39827:
[----:B------:R-:W-:Y:S05]  /*18d80*/  BSYNC.RECONVERGENT B1 ;  /* 0x0000000000017941 */ /* 0x000fea0003800200 */
.L_x_39826:
        /* <DEDUP_REMOVED lines=15> */
.L_x_39833:
        /* <DEDUP_REMOVED lines=13> */
.L_x_39835:
[----:B------:R-:W-:Y:S05]  /*18f50*/  BSYNC.RECONVERGENT B2 ;  /* 0x0000000000027941 */ /* 0x000fea0003800200 */
.L_x_39834:
        /* <DEDUP_REMOVED lines=61> */
.L_x_39832:
[----:B------:R-:W-:Y:S05]  /*19330*/  BSYNC.RECONVERGENT B1 ;  /* 0x0000000000017941 */ /* 0x000fea0003800200 */
.L_x_39831:
        /* <DEDUP_REMOVED lines=17> */
.L_x_39838:
        /* <DEDUP_REMOVED lines=13> */
.L_x_39840:
[----:B------:R-:W-:Y:S05]  /*19520*/  BSYNC.RECONVERGENT B2 ;  /* 0x0000000000027941 */ /* 0x000fea0003800200 */
.L_x_39839:
        /* <DEDUP_REMOVED lines=61> */
.L_x_39837:
[----:B------:R-:W-:Y:S05]  /*19900*/  BSYNC.RECONVERGENT B1 ;  /* 0x0000000000017941 */ /* 0x000fea0003800200 */
.L_x_39836:
        /* <DEDUP_REMOVED lines=15> */
.L_x_39843:
        /* <DEDUP_REMOVED lines=13> */
.L_x_39845:
[----:B------:R-:W-:Y:S05]  /*19ad0*/  BSYNC.RECONVERGENT B2 ;  /* 0x0000000000027941 */ /* 0x000fea0003800200 */
.L_x_39844:
        /* <DEDUP_REMOVED lines=61> */
.L_x_39842:
[----:B------:R-:W-:Y:S05]  /*19eb0*/  BSYNC.RECONVERGENT B1 ;  /* 0x0000000000017941 */ /* 0x000fea0003800200 */
.L_x_39841:
        /* <DEDUP_REMOVED lines=17> */
.L_x_39848:
        /* <DEDUP_REMOVED lines=13> */
.L_x_39850:
[----:B------:R-:W-:Y:S05]  /*1a0a0*/  BSYNC.RECONVERGENT B2 ;  /* 0x0000000000027941 */ /* 0x000fea0003800200 */
.L_x_39849:
        /* <DEDUP_REMOVED lines=61> */
.L_x_39847:
[----:B------:R-:W-:Y:S05]  /*1a480*/  BSYNC.RECONVERGENT B1 ;  /* 0x0000000000017941 */ /* 0x000fea0003800200 */
.L_x_39846:
        /* <DEDUP_REMOVED lines=15> */
.L_x_39853:
        /* <DEDUP_REMOVED lines=13> */
.L_x_39855:
[----:B------:R-:W-:Y:S05]  /*1a650*/  BSYNC.RECONVERGENT B2 ;  /* 0x0000000000027941 */ /* 0x000fea0003800200 */
.L_x_39854:
        /* <DEDUP_REMOVED lines=61> */
.L_x_39852:
[----:B------:R-:W-:Y:S05]  /*1aa30*/  BSYNC.RECONVERGENT B1 ;  /* 0x0000000000017941 */ /* 0x000fea0003800200 */
.L_x_39851:
        /* <DEDUP_REMOVED lines=17> */
.L_x_39858:
        /* <DEDUP_REMOVED lines=16> */
.L_x_39860:
[----:B------:R-:W-:Y:S05]  /*1ac50*/  BSYNC.RECONVERGENT B2 ;  /* 0x0000000000027941 */ /* 0x000fea0003800200 */
.L_x_39859:
        /* <DEDUP_REMOVED lines=61> */
.L_x_39857:
[----:B------:R-:W-:Y:S05]  /*1b030*/  BSYNC.RECONVERGENT B1 ;  /* 0x0000000000017941 */ /* 0x000fea0003800200 */
.L_x_39856:
        /* <DEDUP_REMOVED lines=41> */
.L_x_39820:
        /* <DEDUP_REMOVED lines=16> */
.L_x_39864:
        /* <DEDUP_REMOVED lines=13> */
.L_x_39866:
[----:B------:R-:W-:Y:S05]  /*1b4a0*/  BSYNC.RECONVERGENT B2 ;  /* 0x0000000000027941 */ /* 0x000fea0003800200 */
.L_x_39865:
        /* <DEDUP_REMOVED lines=61> */
.L_x_39863:
[----:B------:R-:W-:Y:S05]  /*1b880*/  BSYNC.RECONVERGENT B1 ;  /* 0x0000000000017941 */ /* 0x000fea0003800200 */
.L_x_39862:
        /* <DEDUP_REMOVED lines=18> */
.L_x_39869:
        /* <DEDUP_REMOVED lines=13> */
.L_x_39871:
[----:B------:R-:W-:Y:S05]  /*1ba80*/  BSYNC.RECONVERGENT B2 ;  /* 0x0000000000027941 */ /* 0x000fea0003800200 */
.L_x_39870:
        /* <DEDUP_REMOVED lines=61> */
.L_x_39868:
[----:B------:R-:W-:Y:S05]  /*1be60*/  BSYNC.RECONVERGENT B1 ;  /* 0x0000000000017941 */ /* 0x000fea0003800200 */
.L_x_39867:
        /* <DEDUP_REMOVED lines=16> */
.L_x_39874:
        /* <DEDUP_REMOVED lines=13> */
.L_x_39876:
[----:B------:R-:W-:Y:S05]  /*1c040*/  BSYNC.RECONVERGENT B2 ;  /* 0x0000000000027941 */ /* 0x000fea0003800200 */
.L_x_39875:
        /* <DEDUP_REMOVED lines=61> */
.L_x_39873:
[----:B------:R-:W-:Y:S05]  /*1c420*/  BSYNC.RECONVERGENT B1 ;  /* 0x0000000000017941 */ /* 0x000fea0003800200 */
.L_x_39872:
        /* <DEDUP_REMOVED lines=16> */
.L_x_39879:
        /* <DEDUP_REMOVED lines=13> */
.L_x_39881:
[----:B------:R-:W-:Y:S05]  /*1c600*/  BSYNC.RECONVERGENT B2 ;  /* 0x0000000000027941 */ /* 0x000fea0003800200 */
.L_x_39880:
        /* <DEDUP_REMOVED lines=61> */
.L_x_39878:
[----:B------:R-:W-:Y:S05]  /*1c9e0*/  BSYNC.RECONVERGENT B1 ;  /* 0x0000000000017941 */ /* 0x000fea0003800200 */
.L_x_39877:
        /* <DEDUP_REMOVED lines=16> */
.L_x_39861:
        /* <DEDUP_REMOVED lines=24> */
.L_x_39882:
[----:B01----:R-:W-:Y:S01]  /*1cc70*/  IMAD.MOV.U32 R9, RZ, RZ, R17 ;  /* 0x000000ffff097224 */ /* 0x003fe200078e0011 */
[----:B------:R-:W-:-:S07]  /*1cc80*/  IADD3 R12, PT, PT, R12, 0x20, RZ ;  /* 0x000000200c0c7810 */ /* 0x000fce0007ffe0ff */
.L_x_39819:
[----:B------:R-:W-:Y:S05]  /*1cc90*/  BSYNC.RECONVERGENT B0 ;  /* 0x0000000000007941 */ /* 0x000fea0003800200 */
.L_x_39818:
        /* <DEDUP_REMOVED lines=35> */
.L_x_39888:
        /* <DEDUP_REMOVED lines=13> */
.L_x_39890:
[----:B------:R-:W-:Y:S05]  /*1cfa0*/  BSYNC.RECONVERGENT B2 ;  /* 0x0000000000027941 */ /* 0x000fea0003800200 */
.L_x_39889:
        /* <DEDUP_REMOVED lines=61> */
.L_x_39887:
[----:B------:R-:W-:Y:S05]  /*1d380*/  BSYNC.RECONVERGENT B1 ;  /* 0x0000000000017941 */ /* 0x000fea0003800200 */
.L_x_39886:
        /* <DEDUP_REMOVED lines=20> */
.L_x_39893:
        /* <DEDUP_REMOVED lines=13> */
.L_x_39895:
[----:B------:R-:W-:Y:S05]  /*1d5a0*/  BSYNC.RECONVERGENT B2 ;  /* 0x0000000000027941 */ /* 0x000fea0003800200 */
.L_x_39894:
        /* <DEDUP_REMOVED lines=61> */
.L_x_39892:
[----:B------:R-:W-:Y:S05]  /*1d980*/  BSYNC.RECONVERGENT B1 ;  /* 0x0000000000017941 */ /* 0x000fea0003800200 */
.L_x_39891:
        /* <DEDUP_REMOVED lines=15> */
.L_x_39898:
        /* <DEDUP_REMOVED lines=13> */
.L_x_39900:
[----:B------:R-:W-:Y:S05]  /*1db50*/  BSYNC.RECONVERGENT B2 ;  /* 0x0000000000027941 */ /* 0x000fea0003800200 */
.L_x_39899:
        /* <DEDUP_REMOVED lines=61> */
.L_x_39897:
[----:B------:R-:W-:Y:S05]  /*1df30*/  BSYNC.RECONVERGENT B1 ;  /* 0x0000000000017941 */ /* 0x000fea0003800200 */
.L_x_39896:
        /* <DEDUP_REMOVED lines=17> */
.L_x_39903:
        /* <DEDUP_REMOVED lines=13> */
.L_x_39905:
[----:B------:R-:W-:Y:S05]  /*1e120*/  BSYNC.RECONVERGENT B2 ;  /* 0x0000000000027941 */ /* 0x000fea0003800200 */
.L_x_39904:
        /* <DEDUP_REMOVED lines=61> */
.L_x_39902:
[----:B------:R-:W-:Y:S05]  /*1e500*/  BSYNC.RECONVERGENT B1 ;  /* 0x0000000000017941 */ /* 0x000fea0003800200 */
.L_x_39901:
        /* <DEDUP_REMOVED lines=15> */
.L_x_39908:
        /* <DEDUP_REMOVED lines=13> */
.L_x_39910:
[----:B------:R-:W-:Y:S05]  /*1e6d0*/  BSYNC.RECONVERGENT B2 ;  /* 0x0000000000027941 */ /* 0x000fea0003800200 */
.L_x_39909:
        /* <DEDUP_REMOVED lines=61> */
.L_x_39907:
[----:B------:R-:W-:Y:S05]  /*1eab0*/  BSYNC.RECONVERGENT B1 ;  /* 0x0000000000017941 */ /* 0x000fea0003800200 */
.L_x_39906:
        /* <DEDUP_REMOVED lines=17> */
.L_x_39913:
        /* <DEDUP_REMOVED lines=13> */
.L_x_39915:
[----:B------:R-:W-:Y:S05]  /*1eca0*/  BSYNC.RECONVERGENT B2 ;  /* 0x0000000000027941 */ /* 0x000fea0003800200 */
.L_x_39914:
        /* <DEDUP_REMOVED lines=61> */
.L_x_39912:
[----:B------:R-:W-:Y:S05]  /*1f080*/  BSYNC.RECONVERGENT B1 ;  /* 0x0000000000017941 */ /* 0x000fea0003800200 */
.L_x_39911:
        /* <DEDUP_REMOVED lines=15> */
.L_x_39918:
        /* <DEDUP_REMOVED lines=13> */
.L_x_39920:
[----:B------:R-:W-:Y:S05]  /*1f250*/  BSYNC.RECONVERGENT B2 ;  /* 0x0000000000027941 */ /* 0x000fea0003800200 */
.L_x_39919:
        /* <DEDUP_REMOVED lines=61> */
.L_x_39917:
[----:B------:R-:W-:Y:S05]  /*1f630*/  BSYNC.RECONVERGENT B1 ;  /* 0x0000000000017941 */ /* 0x000fea0003800200 */
.L_x_39916:
        /* <DEDUP_REMOVED lines=17> */
.L_x_39923:
        /* <DEDUP_REMOVED lines=16> */
.L_x_39925:
[----:B------:R-:W-:Y:S05]  /*1f850*/  BSYNC.RECONVERGENT B2 ;  /* 0x0000000000027941 */ /* 0x000fea0003800200 */
.L_x_39924:
        /* <DEDUP_REMOVED lines=61> */
.L_x_39922:
[----:B------:R-:W-:Y:S05]  /*1fc30*/  BSYNC.RECONVERGENT B1 ;  /* 0x0000000000017941 */ /* 0x000fea0003800200 */
.L_x_39921:
        /* <DEDUP_REMOVED lines=41> */
.L_x_39885:
        /* <DEDUP_REMOVED lines=16> */
.L_x_39929:
        /* <DEDUP_REMOVED lines=13> */
.L_x_39931:
[----:B------:R-:W-:Y:S05]  /*200a0*/  BSYNC.RECONVERGENT B2 ;  /* 0x0000000000027941 */ /* 0x000fea0003800200 */
.L_x_39930:
        /* <DEDUP_REMOVED lines=61> */
.L_x_39928:
[----:B------:R-:W-:Y:S05]  /*20480*/  BSYNC.RECONVERGENT B1 ;  /* 0x0000000000017941 */ /* 0x000fea0003800200 */
.L_x_39927:
        /* <DEDUP_REMOVED lines=18> */
.L_x_39934:
        /* <DEDUP_REMOVED lines=13> */
.L_x_39936:
[----:B------:R-:W-:Y:S05]  /*20680*/  BSYNC.RECONVERGENT B2 ;  /* 0x0000000000027941 */ /* 0x000fea0003800200 */
.L_x_39935:
        /* <DEDUP_REMOVED lines=61> */
.L_x_39933:
[----:B------:R-:W-:Y:S05]  /*20a60*/  BSYNC.RECONVERGENT B1 ;  /* 0x0000000000017941 */ /* 0x000fea0003800200 */
.L_x_39932:
        /* <DEDUP_REMOVED lines=16> */
.L_x_39939:
        /* <DEDUP_REMOVED lines=13> */
.L_x_39941:
[----:B------:R-:W-:Y:S05]  /*20c40*/  BSYNC.RECONVERGENT B2 ;  /* 0x0000000000027941 */ /* 0x000fea0003800200 */
.L_x_39940:
        /* <DEDUP_REMOVED lines=61> */
.L_x_39938:
[----:B------:R-:W-:Y:S05]  /*21020*/  BSYNC.RECONVERGENT B1 ;  /* 0x0000000000017941 */ /* 0x000fea0003800200 */
.L_x_39937:
        /* <DEDUP_REMOVED lines=16> */
.L_x_39944:
        /* <DEDUP_REMOVED lines=13> */
.L_x_39946:
[----:B------:R-:W-:Y:S05]  /*21200*/  BSYNC.RECONVERGENT B2 ;  /* 0x0000000000027941 */ /* 0x000fea0003800200 */
.L_x_39945:
        /* <DEDUP_REMOVED lines=61> */
.L_x_39943:
[----:B------:R-:W-:Y:S05]  /*215e0*/  BSYNC.RECONVERGENT B1 ;  /* 0x0000000000017941 */ /* 0x000fea0003800200 */
.L_x_39942:
        /* <DEDUP_REMOVED lines=16> */
.L_x_39926:
        /* <DEDUP_REMOVED lines=24> */
.L_x_39947:
[----:B01----:R-:W-:Y:S01]  /*21870*/  IMAD.MOV.U32 R9, RZ, RZ, R17 ;  /* 0x000000ffff097224 */ /* 0x003fe200078e0011 */
[----:B------:R-:W-:-:S07]  /*21880*/  IADD3 R12, PT, PT, R12, 0x20, RZ ;  /* 0x000000200c0c7810 */ /* 0x000fce0007ffe0ff */
.L_x_39884:
[----:B------:R-:W-:Y:S05]  /*21890*/  BSYNC.RECONVERGENT B0 ;  /* 0x0000000000007941 */ /* 0x000fea0003800200 */
.L_x_39883:
        /* <DEDUP_REMOVED lines=35> */
.L_x_39953:
        /* <DEDUP_REMOVED lines=13> */
.L_x_39955:
[----:B------:R-:W-:Y:S05]  /*21ba0*/  BSYNC.RECONVERGENT B2 ;  /* 0x0000000000027941 */ /* 0x000fea0003800200 */
.L_x_39954:
        /* <DEDUP_REMOVED lines=61> */
.L_x_39952:
[----:B------:R-:W-:Y:S05]  /*21f80*/  BSYNC.RECONVERGENT B1 ;  /* 0x0000000000017941 */ /* 0x000fea0003800200 */
.L_x_39951:
        /* <DEDUP_REMOVED lines=20> */
.L_x_39958:
        /* <DEDUP_REMOVED lines=13> */
.L_x_39960:
[----:B------:R-:W-:Y:S05]  /*221a0*/  BSYNC.RECONVERGENT B2 ;  /* 0x0000000000027941 */ /* 0x000fea0003800200 */
.L_x_39959:
        /* <DEDUP_REMOVED lines=61> */
.L_x_39957:
[----:B------:R-:W-:Y:S05]  /*22580*/  BSYNC.RECONVERGENT B1 ;  /* 0x0000000000017941 */ /* 0x000fea0003800200 */
.L_x_39956:
        /* <DEDUP_REMOVED lines=15> */
.L_x_39963:
        /* <DEDUP_REMOVED lines=13> */
.L_x_39965:
[----:B------:R-:W-:Y:S05]  /*22750*/  BSYNC.RECONVERGENT B2 ;  /* 0x0000000000027941 */ /* 0x000fea0003800200 */
.L_x_39964:
        /* <DEDUP_REMOVED lines=61> */
.L_x_39962:
[----:B------:R-:W-:Y:S05]  /*22b30*/  BSYNC.RECONVERGENT B1 ;  /* 0x0000000000017941 */ /* 0x000fea0003800200 */
.L_x_39961:
        /* <DEDUP_REMOVED lines=17> */
.L_x_39968:
        /* <DEDUP_REMOVED lines=13> */
.L_x_39970:
[----:B------:R-:W-:Y:S05]  /*22d20*/  BSYNC.RECONVERGENT B2 ;  /* 0x0000000000027941 */ /* 0x000fea0003800200 */
.L_x_39969:
        /* <DEDUP_REMOVED lines=61> */
.L_x_39967:
[----:B------:R-:W-:Y:S05]  /*23100*/  BSYNC.RECONVERGENT B1 ;  /* 0x0000000000017941 */ /* 0x000fea0003800200 */
.L_x_39966:
        /* <DEDUP_REMOVED lines=15> */
.L_x_39973:
        /* <DEDUP_REMOVED lines=13> */
.L_x_39975:
[----:B------:R-:W-:Y:S05]  /*232d0*/  BSYNC.RECONVERGENT B2 ;  /* 0x0000000000027941 */ /* 0x000fea0003800200 */
.L_x_39974:
        /* <DEDUP_REMOVED lines=61> */
.L_x_39972:
[----:B------:R-:W-:Y:S05]  /*236b0*/  BSYNC.RECONVERGENT B1 ;  /* 0x0000000000017941 */ /* 0x000fea0003800200 */
.L_x_39971:
        /* <DEDUP_REMOVED lines=17> */
.L_x_39978:
        /* <DEDUP_REMOVED lines=13> */
.L_x_39980:
[----:B------:R-:W-:Y:S05]  /*238a0*/  BSYNC.RECONVERGENT B2 ;  /* 0x0000000000027941 */ /* 0x000fea0003800200 */
.L_x_39979:
        /* <DEDUP_REMOVED lines=61> */
.L_x_39977:
[----:B------:R-:W-:Y:S05]  /*23c80*/  BSYNC.RECONVERGENT B1 ;  /* 0x0000000000017941 */ /* 0x000fea0003800200 */
.L_x_39976:
        /* <DEDUP_REMOVED lines=15> */
.L_x_39983:
        /* <DEDUP_REMOVED lines=13> */
.L_x_39985:
[----:B------:R-:W-:Y:S05]  /*23e50*/  BSYNC.RECONVERGENT B2 ;  /* 0x0000000000027941 */ /* 0x000fea0003800200 */
.L_x_39984:
        /* <DEDUP_REMOVED lines=61> */
.L_x_39982:
[----:B------:R-:W-:Y:S05]  /*24230*/  BSYNC.RECONVERGENT B1 ;  /* 0x0000000000017941 */ /* 0x000fea0003800200 */
.L_x_39981:
        /* <DEDUP_REMOVED lines=17> */
.L_x_39988:
        /* <DEDUP_REMOVED lines=16> */
.L_x_39990:
[----:B------:R-:W-:Y:S05]  /*24450*/  BSYNC.RECONVERGENT B2 ;  /* 0x0000000000027941 */ /* 0x000fea0003800200 */
.L_x_39989:
        /* <DEDUP_REMOVED lines=61> */
.L_x_39987:
[----:B------:R-:W-:Y:S05]  /*24830*/  BSYNC.RECONVERGENT B1 ;  /* 0x0000000000017941 */ /* 0x000fea0003800200 */
.L_x_39986:
        /* <DEDUP_REMOVED lines=41> */
.L_x_39950:
        /* <DEDUP_REMOVED lines=16> */
.L_x_39994:
        /* <DEDUP_REMOVED lines=13> */
.L_x_39996:
[----:B------:R-:W-:Y:S05]  /*24ca0*/  BSYNC.RECONVERGENT B2 ;  /* 0x0000000000027941 */ /* 0x000fea0003800200 */
.L_x_39995:
        /* <DEDUP_REMOVED lines=61> */
.L_x_39993:
[----:B------:R-:W-:Y:S05]  /*25080*/  BSYNC.RECONVERGENT B1 ;  /* 0x0000000000017941 */ /* 0x000fea0003800200 */
.L_x_39992:
        /* <DEDUP_REMOVED lines=18> */
.L_x_39999:
        /* <DEDUP_REMOVED lines=13> */
.L_x_40001:
[----:B------:R-:W-:Y:S05]  /*25280*/  BSYNC.RECONVERGENT B2 ;  /* 0x0000000000027941 */ /* 0x000fea0003800200 */
.L_x_40000:
        /* <DEDUP_REMOVED lines=61> */
.L_x_39998:
[----:B------:R-:W-:Y:S05]  /*25660*/  BSYNC.RECONVERGENT B1 ;  /* 0x0000000000017941 */ /* 0x000fea0003800200 */
.L_x_39997:
        /* <DEDUP_REMOVED lines=16> */
.L_x_40004:
        /* <DEDUP_REMOVED lines=13> */
.L_x_40006:
[----:B------:R-:W-:Y:S05]  /*25840*/  BSYNC.RECONVERGENT B2 ;  /* 0x0000000000027941 */ /* 0x000fea0003800200 */
.L_x_40005:
        /* <DEDUP_REMOVED lines=61> */
.L_x_40003:
[----:B------:R-:W-:Y:S05]  /*25c20*/  BSYNC.RECONVERGENT B1 ;  /* 0x0000000000017941 */ /* 0x000fea0003800200 */
.L_x_40002:
        /* <DEDUP_REMOVED lines=16> */
.L_x_40009:
        /* <DEDUP_REMOVED lines=13> */
.L_x_40011:
[----:B------:R-:W-:Y:S05]  /*25e00*/  BSYNC.RECONVERGENT B2 ;  /* 0x0000000000027941 */ /* 0x000fea0003800200 */
.L_x_40010:
        /* <DEDUP_REMOVED lines=61> */
.L_x_40008:
[----:B------:R-:W-:Y:S05]  /*261e0*/  BSYNC.RECONVERGENT B1 ;  /* 0x0000000000017941 */ /* 0x000fea0003800200 */
.L_x_40007:
        /* <DEDUP_REMOVED lines=16> */
.L_x_39991:
        /* <DEDUP_REMOVED lines=24> */
.L_x_40012:
[----:B01----:R-:W-:Y:S01]  /*26470*/  IMAD.MOV.U32 R9, RZ, RZ, R17 ;  /* 0x000000ffff097224 */ /* 0x003fe200078e0011 */
[----:B------:R-:W-:-:S07]  /*26480*/  IADD3 R12, PT, PT, R12, 0x20, RZ ;  /* 0x000000200c0c7810 */ /* 0x000fce0007ffe0ff */
.L_x_39949:
[----:B------:R-:W-:Y:S05]  /*26490*/  BSYNC.RECONVERGENT B0 ;  /* 0x0000000000007941 */ /* 0x000fea0003800200 */
.L_x_39948:
        /* <DEDUP_REMOVED lines=35> */
.L_x_40018:
        /* <DEDUP_REMOVED lines=13> */
.L_x_40020:
[----:B------:R-:W-:Y:S05]  /*267a0*/  BSYNC.RECONVERGENT B2 ;  /* 0x0000000000027941 */ /* 0x000fea0003800200 */
.L_x_40019:
[----:B------:R-:W-:Y:S01]  /*267b0*/  LOP3.LUT R10, R11, R17, R21, 0x96, !PT ;  /* 0x000000110b0a7212 */ /* 0x000fe200078e9615 */
[----:B------:R-:W-:-:S04]  /*267c0*/  IMAD.WIDE.U32 R6, R4, -0x326172a9, RZ ;  /* 0xcd9e8d5704067825 */ /* 0x000fc800078e00ff */
[----:B------:R-:W-:Y:S02]  /*267d0*/  HFMA2 R13, -RZ, RZ, 0, 0 ;  /* 0x00000000ff0d7431 */ /* 0x000fe400000001ff */
        /* <DEDUP_REMOVED lines=46> */
[----:B------:R-:W-:Y:S02]  /*26ac0*/  LOP3.LUT R5, R5, R16, R7, 0x96, !PT ;  /* 0x0000001005057212 */ /* 0x000fe400078e9607 */
[----:B------:R-:W-:-:S04]  /*26ad0*/  IADD3 R7, PT, PT, R21, -0x24c28bd8, RZ ;  /* 0xdb3d742815077810 */ /* 0x000fc80007ffe0ff */
        /* <DEDUP_REMOVED lines=10> */
.L_x_40017:
[----:B------:R-:W-:Y:S05]  /*26b80*/  BSYNC.RECONVERGENT B1 ;  /* 0x0000000000017941 */ /* 0x000fea0003800200 */
.L_x_40016:
[----:B------:R-:W1:Y:S01]  /*26b90*/  LDC R241, c[0x0][0x404] ;  /* 0x00010100fff17b82 */ /* 0x000e620000000800 */
[----:B------:R-:W-:Y:S01]  /*26ba0*/  ISETP.NE.AND P2, PT, R13, 0x1, PT ;  /* 0x000000010d00780c */ /* 0x000fe20003f45270 */
[----:B------:R-:W-:Y:S01]  /*26bb0*/  IMAD.MOV.U32 R194, RZ, RZ, 0x2f800000 ;  /* 0x2f800000ffc27424 */ /* 0x000fe200078e00ff */
[----:B------:R-:W-:Y:S01]  /*26bc0*/  I2FP.F32.U32 R7, R14 ;  /* 0x0000000e00077245 */ /* 0x000fe20000201000 */
[----:B------:R-:W-:Y:S01]  /*26bd0*/  BSSY.RECONVERGENT B1, `(.L_x_40021) ;  /* 0x000005b000017945 */ /* 0x000fe20003800200 */
[----:B------:R-:W-:-:S03]  /*26be0*/  MOV R14, 0x2 ;  /* 0x00000002000e7802 */ /* 0x000fc60000000f00 */
        /* <DEDUP_REMOVED lines=14> */
.L_x_40023:
        /* <DEDUP_REMOVED lines=13> */
.L_x_40025:
[----:B------:R-:W-:Y:S05]  /*26da0*/  BSYNC.RECONVERGENT B2 ;  /* 0x0000000000027941 */ /* 0x000fea0003800200 */
.L_x_40024:
        /* <DEDUP_REMOVED lines=59> */
[----:B------:R-:W-:Y:S02]  /*27160*/  IMAD.MOV.U32 R17, RZ, RZ, R14 ;  /* 0x000000ffff117224 */ /* 0x000fe400078e000e */
[----:B------:R-:W-:-:S07]  /*27170*/  HFMA2 R14, -RZ, RZ, 0, 0 ;  /* 0x00000000ff0e7431 */ /* 0x000fce00000001ff */
.L_x_40022:
[----:B------:R-:W-:Y:S05]  /*27180*/  BSYNC.RECONVERGENT B1 ;  /* 0x0000000000017941 */ /* 0x000fea0003800200 */
.L_x_40021:
        /* <DEDUP_REMOVED lines=15> */
.L_x_40028:
[----:B------:R-:W-:Y:S01]  /*27280*/  VIADD R2, R2, 0x1 ;  /* 0x0000000102027836 */ /* 0x000fe20000000000 */
[----:B------:R-:W-:Y:S03]  /*27290*/  BSSY.RECONVERGENT B2, `(.L_x_40029) ;  /* 0x000000c000027945 */ /* 0x000fe60003800200 */
[C---:B0-----:R-:W-:Y:S01]  /*272a0*/  IMAD.WIDE.U32 R22, R2.reuse, -0x2daee0ad, RZ ;  /* 0xd2511f5302167825 */ /* 0x041fe200078e00ff */
        /* <DEDUP_REMOVED lines=10> */
.L_x_40030:
[----:B------:R-:W-:Y:S05]  /*27350*/  BSYNC.RECONVERGENT B2 ;  /* 0x0000000000027941 */ /* 0x000fea0003800200 */
.L_x_40029:
        /* <DEDUP_REMOVED lines=59> */
[----:B------:R-:W-:Y:S01]  /*27710*/  IMAD.MOV.U32 R15, RZ, RZ, RZ ;  /* 0x000000ffff0f7224 */ /* 0x000fe200078e00ff */
[----:B------:R-:W-:-:S07]  /*27720*/  MOV R17, R14 ;  /* 0x0000000e00117202 */ /* 0x000fce0000000f00 */
.L_x_40027:
[----:B------:R-:W-:Y:S05]  /*27730*/  BSYNC.RECONVERGENT B1 ;  /* 0x0000000000017941 */ /* 0x000fea0003800200 */
.L_x_40026:
        /* <DEDUP_REMOVED lines=17> */
.L_x_40033:
        /* <DEDUP_REMOVED lines=13> */
.L_x_40035:
[----:B------:R-:W-:Y:S05]  /*27920*/  BSYNC.RECONVERGENT B2 ;  /* 0x0000000000027941 */ /* 0x000fea0003800200 */
.L_x_40034:
[----:B------:R-:W-:Y:S01]  /*27930*/  LOP3.LUT R10, R11, R153, R21, 0x96, !PT ;  /* 0x000000990b0a7212 */ /* 0x000fe200078e9615 */
[----:B------:R-:W-:-:S04]  /*27940*/  IMAD.WIDE.U32 R6, R4, -0x326172a9, RZ ;  /* 0xcd9e8d5704067825 */ /* 0x000fc800078e00ff */
[----:B------:R-:W-:Y:S02]  /*27950*/  HFMA2 R16, -RZ, RZ, 0, 0 ;  /* 0x00000000ff107431 */ /* 0x000fe400000001ff */
[----:B------:R-:W-:Y:S01]  /*27960*/  VIADD R5, R20, 0x9e3779b9 ;  /* 0x9e3779b914057836 */ /* 0x000fe20000000000 */
[----:B------:R-:W-:Y:S01]  /*27970*/  LOP3.LUT R7, R8, R7, R20, 0x96, !PT ;  /* 0x0000000708077212 */ /* 0x000fe200078e9614 */
[----:B0-----:R-:W-:Y:S01]  /*27980*/  IMAD.WIDE.U32 R22, R10, -0x326172a9, RZ ;  /* 0xcd9e8d570a167825 */ /* 0x001fe200078e00ff */
        /* <DEDUP_REMOVED lines=55> */
.L_x_40032:
[----:B------:R-:W-:Y:S05]  /*27d00*/  BSYNC.RECONVERGENT B1 ;  /* 0x0000000000017941 */ /* 0x000fea0003800200 */
.L_x_40031:
        /* <DEDUP_REMOVED lines=15> */
.L_x_40038:
        /* <DEDUP_REMOVED lines=13> */
.L_x_40040:
[----:B------:R-:W-:Y:S05]  /*27ed0*/  BSYNC.RECONVERGENT B2 ;  /* 0x0000000000027941 */ /* 0x000fea0003800200 */
.L_x_40039:
[----:B------:R-:W-:Y:S01]  /*27ee0*/  LOP3.LUT R10, R11, R153, R21, 0x96, !PT ;  /* 0x000000990b0a7212 */ /* 0x000fe200078e9615 */
[----:B------:R-:W-:Y:S01]  /*27ef0*/  IMAD.WIDE.U32 R6, R4, -0x326172a9, RZ ;  /* 0xcd9e8d5704067825 */ /* 0x000fe200078e00ff */
[----:B------:R-:W-:-:S03]  /*27f00*/  IADD3 R5, PT, PT, R20, -0x61c88647, RZ ;  /* 0x9e3779b914057810 */ /* 0x000fc60007ffe0ff */
[----:B0-----:R-:W-:Y:S01]  /*27f10*/  IMAD.WIDE.U32 R22, R10, -0x326172a9, RZ ;  /* 0xcd9e8d570a167825 */ /* 0x001fe200078e00ff */
[----:B------:R-:W-:-:S03]  /*27f20*/  LOP3.LUT R7, R8, R7, R20, 0x96, !PT ;  /* 0x0000000708077212 */ /* 0x000fc600078e9614 */
        /* <DEDUP_REMOVED lines=54> */
[----:B------:R-:W-:Y:S02]  /*28290*/  LOP3.LUT R5, R5, R192, R23, 0x96, !PT ;  /* 0x000000c005057212 */ /* 0x000fe400078e9617 */
[----:B------:R-:W-:-:S07]  /*282a0*/  MOV R17, R22 ;  /* 0x0000001600117202 */ /* 0x000fce0000000f00 */
.L_x_40037:
[----:B------:R-:W-:Y:S05]  /*282b0*/  BSYNC.RECONVERGENT B1 ;  /* 0x0000000000017941 */ /* 0x000fea0003800200 */
.L_x_40036:
        /* <DEDUP_REMOVED lines=17> */
.L_x_40043:
        /* <DEDUP_REMOVED lines=13> */
.L_x_40045:
[----:B------:R-:W-:Y:S05]  /*284a0*/  BSYNC.RECONVERGENT B2 ;  /* 0x0000000000027941 */ /* 0x000fea0003800200 */
.L_x_40044:
        /* <DEDUP_REMOVED lines=55> */
[----:B------:R-:W-:Y:S02]  /*28820*/  HFMA2 R23, -RZ, RZ, 0, 0 ;  /* 0x00000000ff177431 */ /* 0x000fe400000001ff */
[----:B------:R-:W-:Y:S02]  /*28830*/  VIADD R7, R20, 0x8ff34781 ;  /* 0x8ff3478114077836 */ /* 0x000fe40000000000 */
[----:B------:R-:W-:-:S03]  /*28840*/  IMAD.MOV.U32 R10, RZ, RZ, R152 ;  /* 0x000000ffff0a7224 */ /* 0x000fc600078e0098 */
[----:B------:R-:W-:Y:S02]  /*28850*/  LOP3.LUT R6, R7, R6, R153, 0x96, !PT ;  /* 0x0000000607067212 */ /* 0x000fe400078e9699 */
[----:B------:R-:W-:Y:S01]  /*28860*/  MOV R7, R17 ;  /* 0x0000001100077202 */ /* 0x000fe20000000f00 */
[----:B------:R-:W-:-:S07]  /*28870*/  IMAD.MOV.U32 R17, RZ, RZ, R22 ;  /* 0x000000ffff117224 */ /* 0x000fce00078e0016 */
.L_x_40042:
[----:B------:R-:W-:Y:S05]  /*28880*/  BSYNC.RECONVERGENT B1 ;  /* 0x0000000000017941 */ /* 0x000fea0003800200 */
.L_x_40041:
        /* <DEDUP_REMOVED lines=15> */
.L_x_40048:
        /* <DEDUP_REMOVED lines=13> */
.L_x_40050:
[----:B------:R-:W-:Y:S05]  /*28a50*/  BSYNC.RECONVERGENT B2 ;  /* 0x0000000000027941 */ /* 0x000fea0003800200 */
.L_x_40049:
        /* <DEDUP_REMOVED lines=58> */
[----:B------:R-:W-:Y:S01]  /*28e00*/  IMAD.MOV.U32 R22, RZ, RZ, RZ ;  /* 0x000000ffff167224 */ /* 0x000fe200078e00ff */
[----:B------:R-:W-:Y:S02]  /*28e10*/  LOP3.LUT R5, R5, R192, R23, 0x96, !PT ;  /* 0x000000c005057212 */ /* 0x000fe400078e9617 */
[----:B------:R-:W-:-:S07]  /*28e20*/  MOV R10, R152 ;  /* 0x00000098000a7202 */ /* 0x000fce0000000f00 */
.L_x_40047:
[----:B------:R-:W-:Y:S05]  /*28e30*/  BSYNC.RECONVERGENT B1 ;  /* 0x0000000000017941 */ /* 0x000fea0003800200 */
.L_x_40046:
        /* <DEDUP_REMOVED lines=17> */
.L_x_40053:
        /* <DEDUP_REMOVED lines=16> */
.L_x_40055:
[----:B------:R-:W-:Y:S05]  /*29050*/  BSYNC.RECONVERGENT B2 ;  /* 0x0000000000027941 */ /* 0x000fea0003800200 */
.L_x_40054:
        /* <DEDUP_REMOVED lines=58> */
[----:B------:R-:W-:Y:S01]  /*29400*/  IMAD.MOV.U32 R17, RZ, RZ, R22 ;  /* 0x000000ffff117224 */ /* 0x000fe200078e0016 */
[----:B------:R-:W-:Y:S01]  /*29410*/  LOP3.LUT R6, R7, R6, R153, 0x96, !PT ;  /* 0x0000000607067212 */ /* 0x000fe200078e9699 */
[----:B------:R-:W-:-:S07]  /*29420*/  HFMA2 R7, -RZ, RZ, 0, 0 ;  /* 0x00000000ff077431 */ /* 0x000fce00000001ff */
.L_x_40052:
[----:B------:R-:W-:Y:S05]  /*29430*/  BSYNC.RECONVERGENT B1 ;  /* 0x0000000000017941 */ /* 0x000fea0003800200 */
.L_x_40051:
        /* <DEDUP_REMOVED lines=41> */
.L_x_40015:
        /* <DEDUP_REMOVED lines=16> */
.L_x_40059:
        /* <DEDUP_REMOVED lines=13> */
.L_x_40061:
[----:B------:R-:W-:Y:S05]  /*298a0*/  BSYNC.RECONVERGENT B2 ;  /* 0x0000000000027941 */ /* 0x000fea0003800200 */
.L_x_40060:
        /* <DEDUP_REMOVED lines=55> */
[----:B------:R-:W-:Y:S02]  /*29c20*/  MOV R17, R22 ;  /* 0x0000001600117202 */ /* 0x000fe40000000f00 */
[----:B------:R-:W-:Y:S01]  /*29c30*/  LOP3.LUT R5, R5, R194, R23, 0x96, !PT ;  /* 0x000000c205057212 */ /* 0x000fe200078e9617 */
[----:B------:R-:W-:Y:S02]  /*29c40*/  VIADD R7, R20, 0x8ff34781 ;  /* 0x8ff3478114077836 */ /* 0x000fe40000000000 */
[----:B------:R-:W-:Y:S02]  /*29c50*/  IMAD.MOV.U32 R10, RZ, RZ, R192 ;  /* 0x000000ffff0a7224 */ /* 0x000fe400078e00c0 */
[----:B------:R-:W-:Y:S01]  /*29c60*/  IMAD.MOV.U32 R22, RZ, RZ, R9 ;  /* 0x000000ffff167224 */ /* 0x000fe200078e0009 */
[----:B------:R-:W-:-:S07]  /*29c70*/  LOP3.LUT R6, R7, R6, R193, 0x96, !PT ;  /* 0x0000000607067212 */ /* 0x000fce00078e96c1 */
.L_x_40058:
[----:B------:R-:W-:Y:S05]  /*29c80*/  BSYNC.RECONVERGENT B1 ;  /* 0x0000000000017941 */ /* 0x000fea0003800200 */
.L_x_40057:
        /* <DEDUP_REMOVED lines=18> */
.L_x_40064:
        /* <DEDUP_REMOVED lines=13> */
.L_x_40066:
[----:B------:R-:W-:Y:S05]  /*29e80*/  BSYNC.RECONVERGENT B2 ;  /* 0x0000000000027941 */ /* 0x000fea0003800200 */
.L_x_40065:
        /* <DEDUP_REMOVED lines=61> */
.L_x_40063:
[----:B------:R-:W-:Y:S05]  /*2a260*/  BSYNC.RECONVERGENT B1 ;  /* 0x0000000000017941 */ /* 0x000fea0003800200 */
.L_x_40062:
        /* <DEDUP_REMOVED lines=16> */
.L_x_40069:
        /* <DEDUP_REMOVED lines=13> */
.L_x_40071:
[----:B------:R-:W-:Y:S05]  /*2a440*/  BSYNC.RECONVERGENT B2 ;  /* 0x0000000000027941 */ /* 0x000fea0003800200 */
.L_x_40070:
        /* <DEDUP_REMOVED lines=61> */
.L_x_40068:
[----:B------:R-:W-:Y:S05]  /*2a820*/  BSYNC.RECONVERGENT B1 ;  /* 0x0000000000017941 */ /* 0x000fea0003800200 */
.L_x_40067:
        /* <DEDUP_REMOVED lines=16> */
.L_x_40074:
        /* <DEDUP_REMOVED lines=13> */
.L_x_40076:
[----:B------:R-:W-:Y:S05]  /*2aa00*/  BSYNC.RECONVERGENT B2 ;  /* 0x0000000000027941 */ /* 0x000fea0003800200 */
.L_x_40075:
        /* <DEDUP_REMOVED lines=57> */
[----:B------:R-:W-:Y:S02]  /*2ada0*/  IMAD.MOV.U32 R10, RZ, RZ, R192 ;  /* 0x000000ffff0a7224 */ /* 0x000fe400078e00c0 */
[----:B------:R-:W-:Y:S01]  /*2adb0*/  IMAD.MOV.U32 R17, RZ, RZ, R22 ;  /* 0x000000ffff117224 */ /* 0x000fe200078e0016 */
[----:B------:R-:W-:Y:S01]  /*2adc0*/  LOP3.LUT R6, R7, R6, R193, 0x96, !PT ;  /* 0x0000000607067212 */ /* 0x000fe200078e96c1 */
[----:B------:R-:W-:-:S07]  /*2add0*/  HFMA2 R7, -RZ, RZ, 0, 0 ;  /* 0x00000000ff077431 */ /* 0x000fce00000001ff */
.L_x_40073:
[----:B------:R-:W-:Y:S05]  /*2ade0*/  BSYNC.RECONVERGENT B1 ;  /* 0x0000000000017941 */ /* 0x000fea0003800200 */
.L_x_40072:
        /* <DEDUP_REMOVED lines=16> */
.L_x_40056:
        /* <DEDUP_REMOVED lines=8> */
[----:B------:R-:W-:-:S05]  /*2af70*/  SEL R19, RZ, 0x1, !P1 ;  /* 0x00000001ff137807 */ /* 0x000fca0004800000 */
[----:B------:R-:W-:Y:S02]  /*2af80*/  IMAD.IADD R9, R9, 0x1, R19 ;  /* 0x0000000109097824 */ /* 0x000fe400078e0213 */
[----:B0-----:R-:W-:-:S05]  /*2af90*/  IMAD.WIDE.U32 R22, R12, 0x4, R22 ;  /* 0x000000040c167825 */ /* 0x001fca00078e0016 */
[----:B------:R0:W-:Y:S01]  /*2afa0*/  STG.E desc[UR6][R22.64], R9 ;  /* 0x0000000916007986 */ /* 0x0001e2000c101906 */
[----:B------:R-:W-:Y:S05]  /*2afb0*/  @!P0 BRA `(.L_x_40077) ;  /* 0x00000000002c8947 */ /* 0x000fea0003800000 */
[----:B0-----:R-:W0:Y:S01]  /*2afc0*/  LDC.64 R22, c[0x0][0x3b8] ;  /* 0x0000ee00ff167b82 */ /* 0x001e220000000a00 */
        /* <DEDUP_REMOVED lines=10> */
.L_x_40077:
[----:B01----:R-:W-:Y:S01]  /*2b070*/  MOV R9, R17 ;  /* 0x0000001100097202 */ /* 0x003fe20000000f00 */
[----:B------:R-:W-:-:S07]  /*2b080*/  VIADD R12, R12, 0x20 ;  /* 0x000000200c0c7836 */ /* 0x000fce0000000000 */
.L_x_40014:
[----:B------:R-:W-:Y:S05]  /*2b090*/  BSYNC.RECONVERGENT B0 ;  /* 0x0000000000007941 */ /* 0x000fea0003800200 */
.L_x_40013:
        /* <DEDUP_REMOVED lines=10> */
[----:B------:R-:W2:Y:S02]  /*2b140*/  @P0 LDC.64 R22, c[0x0][0x398] ;  /* 0x0000e600ff160b82 */ /* 0x000ea40000000a00 */
[----:B--2---:R-:W-:-:S05]  /*2b150*/  @P0 IMAD.WIDE.U32 R22, R12, 0x10, R22 ;  /* 0x000000100c160825 */ /* 0x004fca00078e0016 */
[----:B-1--4-:R1:W5:Y:S02]  /*2b160*/  @P0 LDG.E.128 R120, desc[UR6][R22.64] ;  /* 0x0000000616780981 */ /* 0x012364000c1e1d00 */
        /* <DEDUP_REMOVED lines=22> */
.L_x_40083:
        /* <DEDUP_REMOVED lines=13> */
.L_x_40085:
[----:B------:R-:W-:Y:S05]  /*2b3a0*/  BSYNC.RECONVERGENT B2 ;  /* 0x0000000000027941 */ /* 0x000fea0003800200 */
.L_x_40084:
        /* <DEDUP_REMOVED lines=45> */
[----:B0-----:R-:W-:-:S03]  /*2b680*/  IMAD.WIDE.U32 R22, R10, -0x2daee0ad, RZ ;  /* 0xd2511f530a167825 */ /* 0x001fc600078e00ff */
        /* <DEDUP_REMOVED lines=15> */
.L_x_40082:
[----:B------:R-:W-:Y:S05]  /*2b780*/  BSYNC.RECONVERGENT B1 ;  /* 0x0000000000017941 */ /* 0x000fea0003800200 */
.L_x_40081:
        /* <DEDUP_REMOVED lines=8> */
[----:B-1----:R-:W-:Y:S02]  /*2b810*/  FSETP.LE.FTZ.AND P1, PT, R7, R241, PT ;  /* 0x000000f10700720b */ /* 0x002fe40003f33000 */
[----:B------:R-:W-:Y:S01]  /*2b820*/  MOV R7, R10 ;  /* 0x0000000a00077202 */ /* 0x000fe20000000f00 */
[----:B--2--5:R-:W-:Y:S01]  /*2b830*/  FMUL.FTZ R9, R156, R195 ;  /* 0x000000c39c097220 */ /* 0x024fe20000410000 */
        /* <DEDUP_REMOVED lines=9> */
.L_x_40088:
        /* <DEDUP_REMOVED lines=13> */
.L_x_40090:
[----:B------:R-:W-:Y:S05]  /*2b9a0*/  BSYNC.RECONVERGENT B2 ;  /* 0x0000000000027941 */ /* 0x000fea0003800200 */
.L_x_40089:
        /* <DEDUP_REMOVED lines=61> */
.L_x_40087:
[----:B------:R-:W-:Y:S05]  /*2bd80*/  BSYNC.RECONVERGENT B1 ;  /* 0x0000000000017941 */ /* 0x000fea0003800200 */
.L_x_40086:
        /* <DEDUP_REMOVED lines=15> */
.L_x_40093:
        /* <DEDUP_REMOVED lines=13> */
.L_x_40095:
[----:B------:R-:W-:Y:S05]  /*2bf50*/  BSYNC.RECONVERGENT B2 ;  /* 0x0000000000027941 */ /* 0x000fea0003800200 */
.L_x_40094:
        /* <DEDUP_REMOVED lines=61> */
.L_x_40092:
[----:B------:R-:W-:Y:S05]  /*2c330*/  BSYNC.RECONVERGENT B1 ;  /* 0x0000000000017941 */ /* 0x000fea0003800200 */
.L_x_40091:
        /* <DEDUP_REMOVED lines=17> */
.L_x_40098:
        /* <DEDUP_REMOVED lines=13> */
.L_x_40100:
[----:B------:R-:W-:Y:S05]  /*2c520*/  BSYNC.RECONVERGENT B2 ;  /* 0x0000000000027941 */ /* 0x000fea0003800200 */
.L_x_40099:
        /* <DEDUP_REMOVED lines=61> */
.L_x_40097:
[----:B------:R-:W-:Y:S05]  /*2c900*/  BSYNC.RECONVERGENT B1 ;  /* 0x0000000000017941 */ /* 0x000fea0003800200 */
.L_x_40096:
        /* <DEDUP_REMOVED lines=15> */
.L_x_40103:
        /* <DEDUP_REMOVED lines=13> */
.L_x_40105:
[----:B------:R-:W-:Y:S05]  /*2cad0*/  BSYNC.RECONVERGENT B2 ;  /* 0x0000000000027941 */ /* 0x000fea0003800200 */
.L_x_40104:
        /* <DEDUP_REMOVED lines=61> */
.L_x_40102:
[----:B------:R-:W-:Y:S05]  /*2ceb0*/  BSYNC.RECONVERGENT B1 ;  /* 0x0000000000017941 */ /* 0x000fea0003800200 */
.L_x_40101:
[----:B------:R-:W-:Y:S01]  /*2cec0*/  ISETP.NE.AND P4, PT, R19, 0x1, PT ;  /* 0x000000011300780c */ /* 0x000fe20003f85270 */
[----:B------:R-:W-:Y:S01]  /*2ced0*/  BSSY.RECONVERGENT B1, `(.L_x_40106) ;  /* 0x000005b000017945 */ /* 0x000fe20003800200 */
[----:B------:R-:W-:Y:S01]  /*2cee0*/  I2FP.F32.U32 R7, R7 ;  /* 0x0000000700077245 */ /* 0x000fe20000201000 */
[----:B------:R-:W-:Y:S01]  /*2cef0*/  FMUL.FTZ R16, R158, R195 ;  /* 0x000000c39e107220 */ /* 0x000fe20000410000 */
[----:B0-----:R-:W-:-:S03]  /*2cf00*/  IMAD.MOV.U32 R23, RZ, RZ, 0x2 ;  /* 0x00000002ff177424 */ /* 0x001fc600078e00ff */
        /* <DEDUP_REMOVED lines=12> */
.L_x_40108:
        /* <DEDUP_REMOVED lines=13> */
.L_x_40110:
[----:B------:R-:W-:Y:S05]  /*2d0a0*/  BSYNC.RECONVERGENT B2 ;  /* 0x0000000000027941 */ /* 0x000fea0003800200 */
.L_x_40109:
        /* <DEDUP_REMOVED lines=61> */
.L_x_40107:
[----:B------:R-:W-:Y:S05]  /*2d480*/  BSYNC.RECONVERGENT B1 ;  /* 0x0000000000017941 */ /* 0x000fea0003800200 */
.L_x_40106:
        /* <DEDUP_REMOVED lines=15> */
.L_x_40113:
        /* <DEDUP_REMOVED lines=13> */
.L_x_40115:
[----:B------:R-:W-:Y:S05]  /*2d650*/  BSYNC.RECONVERGENT B2 ;  /* 0x0000000000027941 */ /* 0x000fea0003800200 */
.L_x_40114:
        /* <DEDUP_REMOVED lines=61> */
.L_x_40112:
[----:B------:R-:W-:Y:S05]  /*2da30*/  BSYNC.RECONVERGENT B1 ;  /* 0x0000000000017941 */ /* 0x000fea0003800200 */
.L_x_40111:
        /* <DEDUP_REMOVED lines=17> */
.L_x_40118:
        /* <DEDUP_REMOVED lines=16> */
.L_x_40120:
[----:B------:R-:W-:Y:S05]  /*2dc50*/  BSYNC.RECONVERGENT B2 ;  /* 0x0000000000027941 */ /* 0x000fea0003800200 */
.L_x_40119:
        /* <DEDUP_REMOVED lines=59> */
[----:B------:R-:W-:Y:S02]  /*2e010*/  MOV R10, R156 ;  /* 0x0000009c000a7202 */ /* 0x000fe40000000f00 */
[----:B------:R-:W-:-:S07]  /*2e020*/  MOV R17, R22 ;  /* 0x0000001600117202 */ /* 0x000fce0000000f00 */
.L_x_40117:
[----:B------:R-:W-:Y:S05]  /*2e030*/  BSYNC.RECONVERGENT B1 ;  /* 0x0000000000017941 */ /* 0x000fea0003800200 */
.L_x_40116:
        /* <DEDUP_REMOVED lines=41> */
.L_x_40080:
        /* <DEDUP_REMOVED lines=16> */
.L_x_40124:
        /* <DEDUP_REMOVED lines=13> */
.L_x_40126:
[----:B------:R-:W-:Y:S05]  /*2e4a0*/  BSYNC.RECONVERGENT B2 ;  /* 0x0000000000027941 */ /* 0x000fea0003800200 */
.L_x_40125:
        /* <DEDUP_REMOVED lines=61> */
.L_x_40123:
[----:B------:R-:W-:Y:S05]  /*2e880*/  BSYNC.RECONVERGENT B1 ;  /* 0x0000000000017941 */ /* 0x000fea0003800200 */
.L_x_40122:
        /* <DEDUP_REMOVED lines=18> */
.L_x_40129:
        /* <DEDUP_REMOVED lines=13> */
.L_x_40131:
[----:B------:R-:W-:Y:S05]  /*2ea80*/  BSYNC.RECONVERGENT B2 ;  /* 0x0000000000027941 */ /* 0x000fea0003800200 */
.L_x_40130:
        /* <DEDUP_REMOVED lines=61> */
.L_x_40128:
[----:B------:R-:W-:Y:S05]  /*2ee60*/  BSYNC.RECONVERGENT B1 ;  /* 0x0000000000017941 */ /* 0x000fea0003800200 */
.L_x_40127:
        /* <DEDUP_REMOVED lines=16> */
.L_x_40134:
        /* <DEDUP_REMOVED lines=13> */
.L_x_40136:
[----:B------:R-:W-:Y:S05]  /*2f040*/  BSYNC.RECONVERGENT B2 ;  /* 0x0000000000027941 */ /* 0x000fea0003800200 */
.L_x_40135:
        /* <DEDUP_REMOVED lines=61> */
.L_x_40133:
[----:B------:R-:W-:Y:S05]  /*2f420*/  BSYNC.RECONVERGENT B1 ;  /* 0x0000000000017941 */ /* 0x000fea0003800200 */
.L_x_40132:
        /* <DEDUP_REMOVED lines=16> */
.L_x_40139:
        /* <DEDUP_REMOVED lines=13> */
.L_x_40141:
[----:B------:R-:W-:Y:S05]  /*2f600*/  BSYNC.RECONVERGENT B2 ;  /* 0x0000000000027941 */ /* 0x000fea0003800200 */
.L_x_40140:
        /* <DEDUP_REMOVED lines=58> */
[----:B------:R-:W-:Y:S01]  /*2f9b0*/  IMAD.MOV.U32 R7, RZ, RZ, RZ ;  /* 0x000000ffff077224 */ /* 0x000fe200078e00ff */
[----:B------:R-:W-:Y:S02]  /*2f9c0*/  MOV R10, R192 ;  /* 0x000000c0000a7202 */ /* 0x000fe40000000f00 */
[----:B------:R-:W-:-:S07]  /*2f9d0*/  LOP3.LUT R5, R5, R194, R23, 0x96, !PT ;  /* 0x000000c205057212 */ /* 0x000fce00078e9617 */
.L_x_40138:
[----:B------:R-:W-:Y:S05]  /*2f9e0*/  BSYNC.RECONVERGENT B1 ;  /* 0x0000000000017941 */ /* 0x000fea0003800200 */
.L_x_40137:
        /* <DEDUP_REMOVED lines=16> */
.L_x_40121:
        /* <DEDUP_REMOVED lines=24> */
.L_x_40142:
[----:B01----:R-:W-:Y:S01]  /*2fc70*/  IMAD.MOV.U32 R9, RZ, RZ, R17 ;  /* 0x000000ffff097224 */ /* 0x003fe200078e0011 */
[----:B------:R-:W-:-:S07]  /*2fc80*/  IADD3 R12, PT, PT, R12, 0x20, RZ ;  /* 0x000000200c0c7810 */ /* 0x000fce0007ffe0ff */
.L_x_40079:
[----:B------:R-:W-:Y:S05]  /*2fc90*/  BSYNC.RECONVERGENT B0 ;  /* 0x0000000000007941 */ /* 0x000fea0003800200 */
.L_x_40078:
        /* <DEDUP_REMOVED lines=35> */
.L_x_40148:
        /* <DEDUP_REMOVED lines=13> */
.L_x_40150:
[----:B------:R-:W-:Y:S05]  /*2ffa0*/  BSYNC.RECONVERGENT B2 ;  /* 0x0000000000027941 */ /* 0x000fea0003800200 */
.L_x_40149:
        /* <DEDUP_REMOVED lines=61> */
.L_x_40147:
[----:B------:R-:W-:Y:S05]  /*30380*/  BSYNC.RECONVERGENT B1 ;  /* 0x0000000000017941 */ /* 0x000fea0003800200 */
.L_x_40146:
        /* <DEDUP_REMOVED lines=20> */
.L_x_40153:
        /* <DEDUP_REMOVED lines=13> */
.L_x_40155:
[----:B------:R-:W-:Y:S05]  /*305a0*/  BSYNC.RECONVERGENT B2 ;  /* 0x0000000000027941 */ /* 0x000fea0003800200 */
.L_x_40154:
        /* <DEDUP_REMOVED lines=61> */
.L_x_40152:
[----:B------:R-:W-:Y:S05]  /*30980*/  BSYNC.RECONVERGENT B1 ;  /* 0x0000000000017941 */ /* 0x000fea0003800200 */
.L_x_40151:
        /* <DEDUP_REMOVED lines=15> */
.L_x_40158:
        /* <DEDUP_REMOVED lines=13> */
.L_x_40160:
[----:B------:R-:W-:Y:S05]  /*30b50*/  BSYNC.RECONVERGENT B2 ;  /* 0x0000000000027941 */ /* 0x000fea0003800200 */
.L_x_40159:
        /* <DEDUP_REMOVED lines=61> */
.L_x_40157:
[----:B------:R-:W-:Y:S05]  /*30f30*/  BSYNC.RECONVERGENT B1 ;  /* 0x0000000000017941 */ /* 0x000fea0003800200 */
.L_x_40156:
        /* <DEDUP_REMOVED lines=17> */
.L_x_40163:
        /* <DEDUP_REMOVED lines=13> */
.L_x_40165:
[----:B------:R-:W-:Y:S05]  /*31120*/  BSYNC.RECONVERGENT B2 ;  /* 0x0000000000027941 */ /* 0x000fea0003800200 */
.L_x_40164:
        /* <DEDUP_REMOVED lines=61> */
.L_x_40162:
[----:B------:R-:W-:Y:S05]  /*31500*/  BSYNC.RECONVERGENT B1 ;  /* 0x0000000000017941 */ /* 0x000fea0003800200 */
.L_x_40161:
        /* <DEDUP_REMOVED lines=15> */
.L_x_40168:
        /* <DEDUP_REMOVED lines=13> */
.L_x_40170:
[----:B------:R-:W-:Y:S05]  /*316d0*/  BSYNC.RECONVERGENT B2 ;  /* 0x0000000000027941 */ /* 0x000fea0003800200 */
.L_x_40169:
        /* <DEDUP_REMOVED lines=61> */
.L_x_40167:
[----:B------:R-:W-:Y:S05]  /*31ab0*/  BSYNC.RECONVERGENT B1 ;  /* 0x0000000000017941 */ /* 0x000fea0003800200 */
.L_x_40166:
        /* <DEDUP_REMOVED lines=17> */
.L_x_40173:
        /* <DEDUP_REMOVED lines=13> */
.L_x_40175:
[----:B------:R-:W-:Y:S05]  /*31ca0*/  BSYNC.RECONVERGENT B2 ;  /* 0x0000000000027941 */ /* 0x000fea0003800200 */
.L_x_40174:
        /* <DEDUP_REMOVED lines=61> */
.L_x_40172:
[----:B------:R-:W-:Y:S05]  /*32080*/  BSYNC.RECONVERGENT B1 ;  /* 0x0000000000017941 */ /* 0x000fea0003800200 */
.L_x_40171:
        /* <DEDUP_REMOVED lines=15> */
.L_x_40178:
        /* <DEDUP_REMOVED lines=13> */
.L_x_40180:
[----:B------:R-:W-:Y:S05]  /*32250*/  BSYNC.RECONVERGENT B2 ;  /* 0x0000000000027941 */ /* 0x000fea0003800200 */
.L_x_40179:
        /* <DEDUP_REMOVED lines=61> */
.L_x_40177:
[----:B------:R-:W-:Y:S05]  /*32630*/  BSYNC.RECONVERGENT B1 ;  /* 0x0000000000017941 */ /* 0x000fea0003800200 */
.L_x_40176:
        /* <DEDUP_REMOVED lines=17> */
.L_x_40183:
        /* <DEDUP_REMOVED lines=16> */
.L_x_40185:
[----:B------:R-:W-:Y:S05]  /*32850*/  BSYNC.RECONVERGENT B2 ;  /* 0x0000000000027941 */ /* 0x000fea0003800200 */
.L_x_40184:
        /* <DEDUP_REMOVED lines=61> */
.L_x_40182:
[----:B------:R-:W-:Y:S05]  /*32c30*/  BSYNC.RECONVERGENT B1 ;  /* 0x0000000000017941 */ /* 0x000fea0003800200 */
.L_x_40181:
        /* <DEDUP_REMOVED lines=41> */
.L_x_40145:
        /* <DEDUP_REMOVED lines=16> */
.L_x_40189:
        /* <DEDUP_REMOVED lines=13> */
.L_x_40191:
[----:B------:R-:W-:Y:S05]  /*330a0*/  BSYNC.RECONVERGENT B2 ;  /* 0x0000000000027941 */ /* 0x000fea0003800200 */
.L_x_40190:
        /* <DEDUP_REMOVED lines=61> */
.L_x_40188:
[----:B------:R-:W-:Y:S05]  /*33480*/  BSYNC.RECONVERGENT B1 ;  /* 0x0000000000017941 */ /* 0x000fea0003800200 */
.L_x_40187:
        /* <DEDUP_REMOVED lines=18> */
.L_x_40194:
        /* <DEDUP_REMOVED lines=13> */
.L_x_40196:
[----:B------:R-:W-:Y:S05]  /*33680*/  BSYNC.RECONVERGENT B2 ;  /* 0x0000000000027941 */ /* 0x000fea0003800200 */
.L_x_40195:
        /* <DEDUP_REMOVED lines=61> */
.L_x_40193:
[----:B------:R-:W-:Y:S05]  /*33a60*/  BSYNC.RECONVERGENT B1 ;  /* 0x0000000000017941 */ /* 0x000fea0003800200 */
.L_x_40192:
        /* <DEDUP_REMOVED lines=16> */
.L_x_40199:
        /* <DEDUP_REMOVED lines=13> */
.L_x_40201:
[----:B------:R-:W-:Y:S05]  /*33c40*/  BSYNC.RECONVERGENT B2 ;  /* 0x0000000000027941 */ /* 0x000fea0003800200 */
.L_x_40200:
        /* <DEDUP_REMOVED lines=61> */
.L_x_40198:
[----:B------:R-:W-:Y:S05]  /*34020*/  BSYNC.RECONVERGENT B1 ;  /* 0x0000000000017941 */ /* 0x000fea0003800200 */
.L_x_40197:
        /* <DEDUP_REMOVED lines=16> */
.L_x_40204:
        /* <DEDUP_REMOVED lines=13> */
.L_x_40206:
[----:B------:R-:W-:Y:S05]  /*34200*/  BSYNC.RECONVERGENT B2 ;  /* 0x0000000000027941 */ /* 0x000fea0003800200 */
.L_x_40205:
        /* <DEDUP_REMOVED lines=61> */
.L_x_40203:
[----:B------:R-:W-:Y:S05]  /*345e0*/  BSYNC.RECONVERGENT B1 ;  /* 0x0000000000017941 */ /* 0x000fea0003800200 */
.L_x_40202:
        /* <DEDUP_REMOVED lines=16> */
.L_x_40186:
        /* <DEDUP_REMOVED lines=24> */
.L_x_40207:
[----:B01----:R-:W-:Y:S01]  /*34870*/  MOV R9, R17 ;  /* 0x0000001100097202 */ /* 0x003fe20000000f00 */
[----:B------:R-:W-:-:S07]  /*34880*/  VIADD R12, R12, 0x20 ;  /* 0x000000200c0c7836 */ /* 0x000fce0000000000 */
.L_x_40144:
[----:B------:R-:W-:Y:S05]  /*34890*/  BSYNC.RECONVERGENT B0 ;  /* 0x0000000000007941 */ /* 0x000fea0003800200 */
.L_x_40143:
        /* <DEDUP_REMOVED lines=35> */
.L_x_40213:
        /* <DEDUP_REMOVED lines=13> */
.L_x_40215:
[----:B------:R-:W-:Y:S05]  /*34ba0*/  BSYNC.RECONVERGENT B2 ;  /* 0x0000000000027941 */ /* 0x000fea0003800200 */
.L_x_40214:
        /* <DEDUP_REMOVED lines=61> */
.L_x_40212:
[----:B------:R-:W-:Y:S05]  /*34f80*/  BSYNC.RECONVERGENT B1 ;  /* 0x0000000000017941 */ /* 0x000fea0003800200 */
.L_x_40211:
        /* <DEDUP_REMOVED lines=20> */
.L_x_40218:
        /* <DEDUP_REMOVED lines=13> */
.L_x_40220:
[----:B------:R-:W-:Y:S05]  /*351a0*/  BSYNC.RECONVERGENT B2 ;  /* 0x0000000000027941 */ /* 0x000fea0003800200 */
.L_x_40219:
        /* <DEDUP_REMOVED lines=61> */
.L_x_40217:
[----:B------:R-:W-:Y:S05]  /*35580*/  BSYNC.RECONVERGENT B1 ;  /* 0x0000000000017941 */ /* 0x000fea0003800200 */
.L_x_40216:
        /* <DEDUP_REMOVED lines=15> */
.L_x_40223:
        /* <DEDUP_REMOVED lines=13> */
.L_x_40225:
[----:B------:R-:W-:Y:S05]  /*35750*/  BSYNC.RECONVERGENT B2 ;  /* 0x0000000000027941 */ /* 0x000fea0003800200 */
.L_x_40224:
        /* <DEDUP_REMOVED lines=61> */
.L_x_40222:
[----:B------:R-:W-:Y:S05]  /*35b30*/  BSYNC.RECONVERGENT B1 ;  /* 0x0000000000017941 */ /* 0x000fea0003800200 */
.L_x_40221:
        /* <DEDUP_REMOVED lines=17> */
.L_x_40228:
        /* <DEDUP_REMOVED lines=13> */
.L_x_40230:
[----:B------:R-:W-:Y:S05]  /*35d20*/  BSYNC.RECONVERGENT B2 ;  /* 0x0000000000027941 */ /* 0x000fea0003800200 */
.L_x_40229:
        /* <DEDUP_REMOVED lines=61> */
.L_x_40227:
[----:B------:R-:W-:Y:S05]  /*36100*/  BSYNC.RECONVERGENT B1 ;  /* 0x0000000000017941 */ /* 0x000fea0003800200 */
.L_x_40226:
        /* <DEDUP_REMOVED lines=15> */
.L_x_40233:
        /* <DEDUP_REMOVED lines=13> */
.L_x_40235:
[----:B------:R-:W-:Y:S05]  /*362d0*/  BSYNC.RECONVERGENT B2 ;  /* 0x0000000000027941 */ /* 0x000fea0003800200 */
.L_x_40234:
        /* <DEDUP_REMOVED lines=61> */
.L_x_40232:
[----:B------:R-:W-:Y:S05]  /*366b0*/  BSYNC.RECONVERGENT B1 ;  /* 0x0000000000017941 */ /* 0x000fea0003800200 */
.L_x_40231:
        /* <DEDUP_REMOVED lines=17> */
.L_x_40238:
        /* <DEDUP_REMOVED lines=13> */
.L_x_40240:
[----:B------:R-:W-:Y:S05]  /*368a0*/  BSYNC.RECONVERGENT B2 ;  /* 0x0000000000027941 */ /* 0x000fea0003800200 */
.L_x_40239:
        /* <DEDUP_REMOVED lines=61> */
.L_x_40237:
[----:B------:R-:W-:Y:S05]  /*36c80*/  BSYNC.RECONVERGENT B1 ;  /* 0x0000000000017941 */ /* 0x000fea0003800200 */
.L_x_40236:
        /* <DEDUP_REMOVED lines=15> */
.L_x_40243:
        /* <DEDUP_REMOVED lines=13> */
.L_x_40245:
[----:B------:R-:W-:Y:S05]  /*36e50*/  BSYNC.RECONVERGENT B2 ;  /* 0x0000000000027941 */ /* 0x000fea0003800200 */
.L_x_40244:
        /* <DEDUP_REMOVED lines=61> */
.L_x_40242:
[----:B------:R-:W-:Y:S05]  /*37230*/  BSYNC.RECONVERGENT B1 ;  /* 0x0000000000017941 */ /* 0x000fea0003800200 */
.L_x_40241:
        /* <DEDUP_REMOVED lines=17> */
.L_x_40248:
        /* <DEDUP_REMOVED lines=16> */
.L_x_40250:
[----:B------:R-:W-:Y:S05]  /*37450*/  BSYNC.RECONVERGENT B2 ;  /* 0x0000000000027941 */ /* 0x000fea0003800200 */
.L_x_40249:
        /* <DEDUP_REMOVED lines=61> */
.L_x_40247:
[----:B------:R-:W-:Y:S05]  /*37830*/  BSYNC.RECONVERGENT B1 ;  /* 0x0000000000017941 */ /* 0x000fea0003800200 */
.L_x_40246:
        /* <DEDUP_REMOVED lines=41> */
.L_x_40210:
        /* <DEDUP_REMOVED lines=16> */
.L_x_40254:
        /* <DEDUP_REMOVED lines=13> */
.L_x_40256:
[----:B------:R-:W-:Y:S05]  /*37ca0*/  BSYNC.RECONVERGENT B2 ;  /* 0x0000000000027941 */ /* 0x000fea0003800200 */
.L_x_40255:
        /* <DEDUP_REMOVED lines=61> */
.L_x_40253:
[----:B------:R-:W-:Y:S05]  /*38080*/  BSYNC.RECONVERGENT B1 ;  /* 0x0000000000017941 */ /* 0x000fea0003800200 */
.L_x_40252:
        /* <DEDUP_REMOVED lines=18> */
.L_x_40259:
        /* <DEDUP_REMOVED lines=13> */
.L_x_40261:
[----:B------:R-:W-:Y:S05]  /*38280*/  BSYNC.RECONVERGENT B2 ;  /* 0x0000000000027941 */ /* 0x000fea0003800200 */
.L_x_40260:
        /* <DEDUP_REMOVED lines=61> */
.L_x_40258:
[----:B------:R-:W-:Y:S05]  /*38660*/  BSYNC.RECONVERGENT B1 ;  /* 0x0000000000017941 */ /* 0x000fea0003800200 */
.L_x_40257:
        /* <DEDUP_REMOVED lines=16> */
.L_x_40264:
        /* <DEDUP_REMOVED lines=13> */
.L_x_40266:
[----:B------:R-:W-:Y:S05]  /*38840*/  BSYNC.RECONVERGENT B2 ;  /* 0x0000000000027941 */ /* 0x000fea0003800200 */
.L_x_40265:
        /* <DEDUP_REMOVED lines=61> */
.L_x_40263:
[----:B------:R-:W-:Y:S05]  /*38c20*/  BSYNC.RECONVERGENT B1 ;  /* 0x0000000000017941 */ /* 0x000fea0003800200 */
.L_x_40262:
        /* <DEDUP_REMOVED lines=16> */
.L_x_40269:
        /* <DEDUP_REMOVED lines=13> */
.L_x_40271:
[----:B------:R-:W-:Y:S05]  /*38e00*/  BSYNC.RECONVERGENT B2 ;  /* 0x0000000000027941 */ /* 0x000fea0003800200 */
.L_x_40270:
        /* <DEDUP_REMOVED lines=61> */
.L_x_40268:
[----:B------:R-:W-:Y:S05]  /*391e0*/  BSYNC.RECONVERGENT B1 ;  /* 0x0000000000017941 */ /* 0x000fea0003800200 */
.L_x_40267:
        /* <DEDUP_REMOVED lines=16> */
.L_x_40251:
        /* <DEDUP_REMOVED lines=24> */
.L_x_40272:
[----:B01----:R-:W-:Y:S01]  /*39470*/  IMAD.MOV.U32 R9, RZ, RZ, R17 ;  /* 0x000000ffff097224 */ /* 0x003fe200078e0011 */
[----:B------:R-:W-:-:S07]  /*39480*/  IADD3 R12, PT, PT, R12, 0x20, RZ ;  /* 0x000000200c0c7810 */ /* 0x000fce0007ffe0ff */
.L_x_40209:
[----:B------:R-:W-:Y:S05]  /*39490*/  BSYNC.RECONVERGENT B0 ;  /* 0x0000000000007941 */ /* 0x000fea0003800200 */
.L_x_40208:
        /* <DEDUP_REMOVED lines=35> */
.L_x_40278:
        /* <DEDUP_REMOVED lines=13> */
.L_x_40280:
[----:B------:R-:W-:Y:S05]  /*397a0*/  BSYNC.RECONVERGENT B2 ;  /* 0x0000000000027941 */ /* 0x000fea0003800200 */
.L_x_40279:
        /* <DEDUP_REMOVED lines=61> */
.L_x_40277:
[----:B------:R-:W-:Y:S05]  /*39b80*/  BSYNC.RECONVERGENT B1 ;  /* 0x0000000000017941 */ /* 0x000fea0003800200 */
.L_x_40276:
        /* <DEDUP_REMOVED lines=20> */
.L_x_40283:
        /* <DEDUP_REMOVED lines=13> */
.L_x_40285:
[----:B------:R-:W-:Y:S05]  /*39da0*/  BSYNC.RECONVERGENT B2 ;  /* 0x0000000000027941 */ /* 0x000fea0003800200 */
.L_x_40284:
        /* <DEDUP_REMOVED lines=61> */
.L_x_40282:
[----:B------:R-:W-:Y:S05]  /*3a180*/  BSYNC.RECONVERGENT B1 ;  /* 0x0000000000017941 */ /* 0x000fea0003800200 */
.L_x_40281:
        /* <DEDUP_REMOVED lines=15> */
.L_x_40288:
        /* <DEDUP_REMOVED lines=13> */
.L_x_40290:
[----:B------:R-:W-:Y:S05]  /*3a350*/  BSYNC.RECONVERGENT B2 ;  /* 0x0000000000027941 */ /* 0x000fea0003800200 */
.L_x_40289:
        /* <DEDUP_REMOVED lines=61> */
.L_x_40287:
[----:B------:R-:W-:Y:S05]  /*3a730*/  BSYNC.RECONVERGENT B1 ;  /* 0x0000000000017941 */ /* 0x000fea0003800200 */
.L_x_40286:
        /* <DEDUP_REMOVED lines=17> */
.L_x_40293:
        /* <DEDUP_REMOVED lines=13> */
.L_x_40295:
[----:B------:R-:W-:Y:S05]  /*3a920*/  BSYNC.RECONVERGENT B2 ;  /* 0x0000000000027941 */ /* 0x000fea0003800200 */
.L_x_40294:
        /* <DEDUP_REMOVED lines=61> */
.L_x_40292:
[----:B------:R-:W-:Y:S05]  /*3ad00*/  BSYNC.RECONVERGENT B1 ;  /* 0x0000000000017941 */ /* 0x000fea0003800200 */
.L_x_40291:
        /* <DEDUP_REMOVED lines=15> */
.L_x_40298:
        /* <DEDUP_REMOVED lines=13> */
.L_x_40300:
[----:B------:R-:W-:Y:S05]  /*3aed0*/  BSYNC.RECONVERGENT B2 ;  /* 0x0000000000027941 */ /* 0x000fea0003800200 */
.L_x_40299:
        /* <DEDUP_REMOVED lines=61> */
.L_x_40297:
[----:B------:R-:W-:Y:S05]  /*3b2b0*/  BSYNC.RECONVERGENT B1 ;  /* 0x0000000000017941 */ /* 0x000fea0003800200 */
.L_x_40296:
        /* <DEDUP_REMOVED lines=17> */
.L_x_40303:
        /* <DEDUP_REMOVED lines=13> */
.L_x_40305:
[----:B------:R-:W-:Y:S05]  /*3b4a0*/  BSYNC.RECONVERGENT B2 ;  /* 0x0000000000027941 */ /* 0x000fea0003800200 */
.L_x_40304:
        /* <DEDUP_REMOVED lines=61> */
.L_x_40302:
[----:B------:R-:W-:Y:S05]  /*3b880*/  BSYNC.RECONVERGENT B1 ;  /* 0x0000000000017941 */ /* 0x000fea0003800200 */
.L_x_40301:
        /* <DEDUP_REMOVED lines=15> */
.L_x_40308:
        /* <DEDUP_REMOVED lines=13> */
.L_x_40310:
[----:B------:R-:W-:Y:S05]  /*3ba50*/  BSYNC.RECONVERGENT B2 ;  /* 0x0000000000027941 */ /* 0x000fea0003800200 */
.L_x_40309:
        /* <DEDUP_REMOVED lines=61> */
.L_x_40307:
[----:B------:R-:W-:Y:S05]  /*3be30*/  BSYNC.RECONVERGENT B1 ;  /* 0x0000000000017941 */ /* 0x000fea0003800200 */
.L_x_40306:
        /* <DEDUP_REMOVED lines=17> */
.L_x_40313:
        /* <DEDUP_REMOVED lines=16> */
.L_x_40315:
[----:B------:R-:W-:Y:S05]  /*3c050*/  BSYNC.RECONVERGENT B2 ;  /* 0x0000000000027941 */ /* 0x000fea0003800200 */
.L_x_40314:
        /* <DEDUP_REMOVED lines=61> */
.L_x_40312:
[----:B------:R-:W-:Y:S05]  /*3c430*/  BSYNC.RECONVERGENT B1 ;  /* 0x0000000000017941 */ /* 0x000fea0003800200 */
.L_x_40311:
        /* <DEDUP_REMOVED lines=41> */
.L_x_40275:
        /* <DEDUP_REMOVED lines=16> */
.L_x_40319:
        /* <DEDUP_REMOVED lines=13> */
.L_x_40321:
[----:B------:R-:W-:Y:S05]  /*3c8a0*/  BSYNC.RECONVERGENT B2 ;  /* 0x0000000000027941 */ /* 0x000fea0003800200 */
.L_x_40320:
        /* <DEDUP_REMOVED lines=61> */
.L_x_40318:
[----:B------:R-:W-:Y:S05]  /*3cc80*/  BSYNC.RECONVERGENT B1 ;  /* 0x0000000000017941 */ /* 0x000fea0003800200 */
.L_x_40317:
        /* <DEDUP_REMOVED lines=18> */
.L_x_40324:
        /* <DEDUP_REMOVED lines=13> */
.L_x_40326:
[----:B------:R-:W-:Y:S05]  /*3ce80*/  BSYNC.RECONVERGENT B2 ;  /* 0x0000000000027941 */ /* 0x000fea0003800200 */
.L_x_40325:
        /* <DEDUP_REMOVED lines=61> */
.L_x_40323:
[----:B------:R-:W-:Y:S05]  /*3d260*/  BSYNC.RECONVERGENT B1 ;  /* 0x0000000000017941 */ /* 0x000fea0003800200 */
.L_x_40322:
        /* <DEDUP_REMOVED lines=16> */
.L_x_40329:
        /* <DEDUP_REMOVED lines=13> */
.L_x_40331:
[----:B------:R-:W-:Y:S05]  /*3d440*/  BSYNC.RECONVERGENT B2 ;  /* 0x0000000000027941 */ /* 0x000fea0003800200 */
.L_x_40330:
        /* <DEDUP_REMOVED lines=61> */
.L_x_40328:
[----:B------:R-:W-:Y:S05]  /*3d820*/  BSYNC.RECONVERGENT B1 ;  /* 0x0000000000017941 */ /* 0x000fea0003800200 */
.L_x_40327:
        /* <DEDUP_REMOVED lines=16> */
.L_x_40334:
        /* <DEDUP_REMOVED lines=13> */
.L_x_40336:
[----:B------:R-:W-:Y:S05]  /*3da00*/  BSYNC.RECONVERGENT B2 ;  /* 0x0000000000027941 */ /* 0x000fea0003800200 */
.L_x_40335:
        /* <DEDUP_REMOVED lines=61> */
.L_x_40333:
[----:B------:R-:W-:Y:S05]  /*3dde0*/  BSYNC.RECONVERGENT B1 ;  /* 0x0000000000017941 */ /* 0x000fea0003800200 */
.L_x_40332:
        /* <DEDUP_REMOVED lines=16> */
.L_x_40316:
        /* <DEDUP_REMOVED lines=24> */
.L_x_40337:
[----:B01----:R-:W-:Y:S01]  /*3e070*/  MOV R9, R17 ;  /* 0x0000001100097202 */ /* 0x003fe20000000f00 */
[----:B------:R-:W-:-:S07]  /*3e080*/  VIADD R12, R12, 0x20 ;  /* 0x000000200c0c7836 */ /* 0x000fce0000000000 */
.L_x_40274:
[----:B------:R-:W-:Y:S05]  /*3e090*/  BSYNC.RECONVERGENT B0 ;  /* 0x0000000000007941 */ /* 0x000fea0003800200 */
.L_x_40273:
        /* <DEDUP_REMOVED lines=35> */
.L_x_40343:
        /* <DEDUP_REMOVED lines=13> */
.L_x_40345:
[----:B------:R-:W-:Y:S05]  /*3e3a0*/  BSYNC.RECONVERGENT B2 ;  /* 0x0000000000027941 */ /* 0x000fea0003800200 */
.L_x_40344:
        /* <DEDUP_REMOVED lines=61> */
.L_x_40342:
[----:B------:R-:W-:Y:S05]  /*3e780*/  BSYNC.RECONVERGENT B1 ;  /* 0x0000000000017941 */ /* 0x000fea0003800200 */
.L_x_40341:
        /* <DEDUP_REMOVED lines=20> */
.L_x_40348:
        /* <DEDUP_REMOVED lines=13> */
.L_x_40350:
[----:B------:R-:W-:Y:S05]  /*3e9a0*/  BSYNC.RECONVERGENT B2 ;  /* 0x0000000000027941 */ /* 0x000fea0003800200 */
.L_x_40349:
        /* <DEDUP_REMOVED lines=61> */
.L_x_40347:
[----:B------:R-:W-:Y:S05]  /*3ed80*/  BSYNC.RECONVERGENT B1 ;  /* 0x0000000000017941 */ /* 0x000fea0003800200 */
.L_x_40346:
        /* <DEDUP_REMOVED lines=15> */
.L_x_40353:
        /* <DEDUP_REMOVED lines=13> */
.L_x_40355:
[----:B------:R-:W-:Y:S05]  /*3ef50*/  BSYNC.RECONVERGENT B2 ;  /* 0x0000000000027941 */ /* 0x000fea0003800200 */
.L_x_40354:
        /* <DEDUP_REMOVED lines=61> */
.L_x_40352:
[----:B------:R-:W-:Y:S05]  /*3f330*/  BSYNC.RECONVERGENT B1 ;  /* 0x0000000000017941 */ /* 0x000fea0003800200 */
.L_x_40351:
        /* <DEDUP_REMOVED lines=17> */
.L_x_40358:
        /* <DEDUP_REMOVED lines=13> */
.L_x_40360:
[----:B------:R-:W-:Y:S05]  /*3f520*/  BSYNC.RECONVERGENT B2 ;  /* 0x0000000000027941 */ /* 0x000fea0003800200 */
.L_x_40359:
        /* <DEDUP_REMOVED lines=61> */
.L_x_40357:
[----:B------:R-:W-:Y:S05]  /*3f900*/  BSYNC.RECONVERGENT B1 ;  /* 0x0000000000017941 */ /* 0x000fea0003800200 */
.L_x_40356:
        /* <DEDUP_REMOVED lines=15> */
.L_x_40363:
        /* <DEDUP_REMOVED lines=13> */
.L_x_40365:
[----:B------:R-:W-:Y:S05]  /*3fad0*/  BSYNC.RECONVERGENT B2 ;  /* 0x0000000000027941 */ /* 0x000fea0003800200 */
.L_x_40364:
        /* <DEDUP_REMOVED lines=61> */
.L_x_40362:
[----:B------:R-:W-:Y:S05]  /*3feb0*/  BSYNC.RECONVERGENT B1 ;  /* 0x0000000000017941 */ /* 0x000fea0003800200 */
.L_x_40361:
        /* <DEDUP_REMOVED lines=17> */
.L_x_40368:
        /* <DEDUP_REMOVED lines=13> */
.L_x_40370:
[----:B------:R-:W-:Y:S05]  /*400a0*/  BSYNC.RECONVERGENT B2 ;  /* 0x0000000000027941 */ /* 0x000fea0003800200 */
.L_x_40369:
        /* <DEDUP_REMOVED lines=61> */
.L_x_40367:
[----:B------:R-:W-:Y:S05]  /*40480*/  BSYNC.RECONVERGENT B1 ;  /* 0x0000000000017941 */ /* 0x000fea0003800200 */
.L_x_40366:
        /* <DEDUP_REMOVED lines=15> */
.L_x_40373:
        /* <DEDUP_REMOVED lines=13> */
.L_x_40375:
[----:B------:R-:W-:Y:S05]  /*40650*/  BSYNC.RECONVERGENT B2 ;  /* 0x0000000000027941 */ /* 0x000fea0003800200 */
.L_x_40374:
        /* <DEDUP_REMOVED lines=61> */
.L_x_40372:
[----:B------:R-:W-:Y:S05]  /*40a30*/  BSYNC.RECONVERGENT B1 ;  /* 0x0000000000017941 */ /* 0x000fea0003800200 */
.L_x_40371:
        /* <DEDUP_REMOVED lines=17> */
.L_x_40378:
        /* <DEDUP_REMOVED lines=16> */
.L_x_40380:
[----:B------:R-:W-:Y:S05]  /*40c50*/  BSYNC.RECONVERGENT B2 ;  /* 0x0000000000027941 */ /* 0x000fea0003800200 */
.L_x_40379:
        /* <DEDUP_REMOVED lines=61> */
.L_x_40377:
[----:B------:R-:W-:Y:S05]  /*41030*/  BSYNC.RECONVERGENT B1 ;  /* 0x0000000000017941 */ /* 0x000fea0003800200 */
.L_x_40376:
        /* <DEDUP_REMOVED lines=41> */
.L_x_40340:
        /* <DEDUP_REMOVED lines=16> */
.L_x_40384:
        /* <DEDUP_REMOVED lines=13> */
.L_x_40386:
[----:B------:R-:W-:Y:S05]  /*414a0*/  BSYNC.RECONVERGENT B2 ;  /* 0x0000000000027941 */ /* 0x000fea0003800200 */
.L_x_40385:
        /* <DEDUP_REMOVED lines=61> */
.L_x_40383:
[----:B------:R-:W-:Y:S05]  /*41880*/  BSYNC.RECONVERGENT B1 ;  /* 0x0000000000017941 */ /* 0x000fea0003800200 */
.L_x_40382:
        /* <DEDUP_REMOVED lines=18> */
.L_x_40389:
        /* <DEDUP_REMOVED lines=13> */
.L_x_40391:
[----:B------:R-:W-:Y:S05]  /*41a80*/  BSYNC.RECONVERGENT B2 ;  /* 0x0000000000027941 */ /* 0x000fea0003800200 */
.L_x_40390:
        /* <DEDUP_REMOVED lines=61> */
.L_x_40388:
[----:B------:R-:W-:Y:S05]  /*41e60*/  BSYNC.RECONVERGENT B1 ;  /* 0x0000000000017941 */ /* 0x000fea0003800200 */
.L_x_40387:
        /* <DEDUP_REMOVED lines=16> */
.L_x_40394:
        /* <DEDUP_REMOVED lines=13> */
.L_x_40396:
[----:B------:R-:W-:Y:S05]  /*42040*/  BSYNC.RECONVERGENT B2 ;  /* 0x0000000000027941 */ /* 0x000fea0003800200 */
.L_x_40395:
        /* <DEDUP_REMOVED lines=61> */
.L_x_40393:
[----:B------:R-:W-:Y:S05]  /*42420*/  BSYNC.RECONVERGENT B1 ;  /* 0x0000000000017941 */ /* 0x000fea0003800200 */
.L_x_40392:
        /* <DEDUP_REMOVED lines=16> */
.L_x_40399:
        /* <DEDUP_REMOVED lines=13> */
.L_x_40401:
[----:B------:R-:W-:Y:S05]  /*42600*/  BSYNC.RECONVERGENT B2 ;  /* 0x0000000000027941 */ /* 0x000fea0003800200 */
.L_x_40400:
        /* <DEDUP_REMOVED lines=61> */
.L_x_40398:
[----:B------:R-:W-:Y:S05]  /*429e0*/  BSYNC.RECONVERGENT B1 ;  /* 0x0000000000017941 */ /* 0x000fea0003800200 */
.L_x_40397:
        /* <DEDUP_REMOVED lines=16> */
.L_x_40381:
        /* <DEDUP_REMOVED lines=24> */
.L_x_40402:
[----:B01----:R-:W-:Y:S01]  /*42c70*/  IMAD.MOV.U32 R9, RZ, RZ, R17 ;  /* 0x000000ffff097224 */ /* 0x003fe200078e0011 */
[----:B------:R-:W-:-:S07]  /*42c80*/  IADD3 R12, PT, PT, R12, 0x20, RZ ;  /* 0x000000200c0c7810 */ /* 0x000fce0007ffe0ff */
.L_x_40339:
[----:B------:R-:W-:Y:S05]  /*42c90*/  BSYNC.RECONVERGENT B0 ;  /* 0x0000000000007941 */ /* 0x000fea0003800200 */
.L_x_40338:
        /* <DEDUP_REMOVED lines=35> */
.L_x_40408:
        /* <DEDUP_REMOVED lines=13> */
.L_x_40410:
[----:B------:R-:W-:Y:S05]  /*42fa0*/  BSYNC.RECONVERGENT B2 ;  /* 0x0000000000027941 */ /* 0x000fea0003800200 */
.L_x_40409:
        /* <DEDUP_REMOVED lines=61> */
.L_x_40407:
[----:B------:R-:W-:Y:S05]  /*43380*/  BSYNC.RECONVERGENT B1 ;  /* 0x0000000000017941 */ /* 0x000fea0003800200 */
.L_x_40406:
        /* <DEDUP_REMOVED lines=20> */
.L_x_40413:
        /* <DEDUP_REMOVED lines=13> */
.L_x_40415:
[----:B------:R-:W-:Y:S05]  /*435a0*/  BSYNC.RECONVERGENT B2 ;  /* 0x0000000000027941 */ /* 0x000fea0003800200 */
.L_x_40414:
        /* <DEDUP_REMOVED lines=61> */
.L_x_40412:
[----:B------:R-:W-:Y:S05]  /*43980*/  BSYNC.RECONVERGENT B1 ;  /* 0x0000000000017941 */ /* 0x000fea0003800200 */
.L_x_40411:
        /* <DEDUP_REMOVED lines=15> */
.L_x_40418:
        /* <DEDUP_REMOVED lines=13> */
.L_x_40420:
[----:B------:R-:W-:Y:S05]  /*43b50*/  BSYNC.RECONVERGENT B2 ;  /* 0x0000000000027941 */ /* 0x000fea0003800200 */
.L_x_40419:
        /* <DEDUP_REMOVED lines=61> */
.L_x_40417:
[----:B------:R-:W-:Y:S05]  /*43f30*/  BSYNC.RECONVERGENT B1 ;  /* 0x0000000000017941 */ /* 0x000fea0003800200 */
.L_x_40416:
        /* <DEDUP_REMOVED lines=17> */
.L_x_40423:
        /* <DEDUP_REMOVED lines=13> */
.L_x_40425:
[----:B------:R-:W-:Y:S05]  /*44120*/  BSYNC.RECONVERGENT B2 ;  /* 0x0000000000027941 */ /* 0x000fea0003800200 */
.L_x_40424:
        /* <DEDUP_REMOVED lines=61> */
.L_x_40422:
[----:B------:R-:W-:Y:S05]  /*44500*/  BSYNC.RECONVERGENT B1 ;  /* 0x0000000000017941 */ /* 0x000fea0003800200 */
.L_x_40421:
        /* <DEDUP_REMOVED lines=15> */
.L_x_40428:
        /* <DEDUP_REMOVED lines=13> */
.L_x_40430:
[----:B------:R-:W-:Y:S05]  /*446d0*/  BSYNC.RECONVERGENT B2 ;  /* 0x0000000000027941 */ /* 0x000fea0003800200 */
.L_x_40429:
        /* <DEDUP_REMOVED lines=61> */
.L_x_40427:
[----:B------:R-:W-:Y:S05]  /*44ab0*/  BSYNC.RECONVERGENT B1 ;  /* 0x0000000000017941 */ /* 0x000fea0003800200 */
.L_x_40426:
        /* <DEDUP_REMOVED lines=17> */
.L_x_40433:
        /* <DEDUP_REMOVED lines=13> */
.L_x_40435:
[----:B------:R-:W-:Y:S05]  /*44ca0*/  BSYNC.RECONVERGENT B2 ;  /* 0x0000000000027941 */ /* 0x000fea0003800200 */
.L_x_40434:
        /* <DEDUP_REMOVED lines=61> */
.L_x_40432:
[----:B------:R-:W-:Y:S05]  /*45080*/  BSYNC.RECONVERGENT B1 ;  /* 0x0000000000017941 */ /* 0x000fea0003800200 */
.L_x_40431:
        /* <DEDUP_REMOVED lines=15> */
.L_x_40438:
        /* <DEDUP_REMOVED lines=13> */
.L_x_40440:
[----:B------:R-:W-:Y:S05]  /*45250*/  BSYNC.RECONVERGENT B2 ;  /* 0x0000000000027941 */ /* 0x000fea0003800200 */
.L_x_40439:
        /* <DEDUP_REMOVED lines=61> */
.L_x_40437:
[----:B------:R-:W-:Y:S05]  /*45630*/  BSYNC.RECONVERGENT B1 ;  /* 0x0000000000017941 */ /* 0x000fea0003800200 */
.L_x_40436:
        /* <DEDUP_REMOVED lines=17> */
.L_x_40443:
        /* <DEDUP_REMOVED lines=16> */
.L_x_40445:
[----:B------:R-:W-:Y:S05]  /*45850*/  BSYNC.RECONVERGENT B2 ;  /* 0x0000000000027941 */ /* 0x000fea0003800200 */
.L_x_40444:
        /* <DEDUP_REMOVED lines=61> */
.L_x_40442:
[----:B------:R-:W-:Y:S05]  /*45c30*/  BSYNC.RECONVERGENT B1 ;  /* 0x0000000000017941 */ /* 0x000fea0003800200 */
.L_x_40441:
        /* <DEDUP_REMOVED lines=41> */
.L_x_40405:
        /* <DEDUP_REMOVED lines=16> */
.L_x_40449:
        /* <DEDUP_REMOVED lines=13> */
.L_x_40451:
[----:B------:R-:W-:Y:S05]  /*460a0*/  BSYNC.RECONVERGENT B2 ;  /* 0x0000000000027941 */ /* 0x000fea0003800200 */
.L_x_40450:
        /* <DEDUP_REMOVED lines=61> */
.L_x_40448:
[----:B------:R-:W-:Y:S05]  /*46480*/  BSYNC.RECONVERGENT B1 ;  /* 0x0000000000017941 */ /* 0x000fea0003800200 */
.L_x_40447:
        /* <DEDUP_REMOVED lines=18> */
.L_x_40454:
        /* <DEDUP_REMOVED lines=13> */
.L_x_40456:
[----:B------:R-:W-:Y:S05]  /*46680*/  BSYNC.RECONVERGENT B2 ;  /* 0x0000000000027941 */ /* 0x000fea0003800200 */
.L_x_40455:
        /* <DEDUP_REMOVED lines=61> */
.L_x_40453:
[----:B------:R-:W-:Y:S05]  /*46a60*/  BSYNC.RECONVERGENT B1 ;  /* 0x0000000000017941 */ /* 0x000fea0003800200 */
.L_x_40452:
        /* <DEDUP_REMOVED lines=16> */
.L_x_40459:
        /* <DEDUP_REMOVED lines=13> */
.L_x_40461:
[----:B------:R-:W-:Y:S05]  /*46c40*/  BSYNC.RECONVERGENT B2 ;  /* 0x0000000000027941 */ /* 0x000fea0003800200 */
.L_x_40460:
        /* <DEDUP_REMOVED lines=61> */
.L_x_40458:
[----:B------:R-:W-:Y:S05]  /*47020*/  BSYNC.RECONVERGENT B1 ;  /* 0x0000000000017941 */ /* 0x000fea0003800200 */
.L_x_40457:
        /* <DEDUP_REMOVED lines=16> */
.L_x_40464:
        /* <DEDUP_REMOVED lines=13> */
.L_x_40466:
[----:B------:R-:W-:Y:S05]  /*47200*/  BSYNC.RECONVERGENT B2 ;  /* 0x0000000000027941 */ /* 0x000fea0003800200 */
.L_x_40465:
        /* <DEDUP_REMOVED lines=61> */
.L_x_40463:
[----:B------:R-:W-:Y:S05]  /*475e0*/  BSYNC.RECONVERGENT B1 ;  /* 0x0000000000017941 */ /* 0x000fea0003800200 */
.L_x_40462:
        /* <DEDUP_REMOVED lines=16> */
.L_x_40446:
        /* <DEDUP_REMOVED lines=24> */
.L_x_40467:
[----:B01----:R-:W-:Y:S01]  /*47870*/  MOV R9, R17 ;  /* 0x0000001100097202 */ /* 0x003fe20000000f00 */
[----:B------:R-:W-:-:S07]  /*47880*/  VIADD R12, R12, 0x20 ;  /* 0x000000200c0c7836 */ /* 0x000fce0000000000 */
.L_x_40404:
[----:B------:R-:W-:Y:S05]  /*47890*/  BSYNC.RECONVERGENT B0 ;  /* 0x0000000000007941 */ /* 0x000fea0003800200 */
.L_x_40403:
        /* <DEDUP_REMOVED lines=35> */
.L_x_40473:
        /* <DEDUP_REMOVED lines=13> */
.L_x_40475:
[----:B------:R-:W-:Y:S05]  /*47ba0*/  BSYNC.RECONVERGENT B2 ;  /* 0x0000000000027941 */ /* 0x000fea0003800200 */
.L_x_40474:
        /* <DEDUP_REMOVED lines=61> */
.L_x_40472:
[----:B------:R-:W-:Y:S05]  /*47f80*/  BSYNC.RECONVERGENT B1 ;  /* 0x0000000000017941 */ /* 0x000fea0003800200 */
.L_x_40471:
        /* <DEDUP_REMOVED lines=20> */
.L_x_40478:
        /* <DEDUP_REMOVED lines=13> */
.L_x_40480:
[----:B------:R-:W-:Y:S05]  /*481a0*/  BSYNC.RECONVERGENT B2 ;  /* 0x0000000000027941 */ /* 0x000fea0003800200 */
.L_x_40479:
        /* <DEDUP_REMOVED lines=61> */
.L_x_40477:
[----:B------:R-:W-:Y:S05]  /*48580*/  BSYNC.RECONVERGENT B1 ;  /* 0x0000000000017941 */ /* 0x000fea0003800200 */
.L_x_40476:
        /* <DEDUP_REMOVED lines=15> */
.L_x_40483:
        /* <DEDUP_REMOVED lines=13> */
.L_x_40485:
[----:B------:R-:W-:Y:S05]  /*48750*/  BSYNC.RECONVERGENT B2 ;  /* 0x0000000000027941 */ /* 0x000fea0003800200 */
.L_x_40484:
        /* <DEDUP_REMOVED lines=61> */
.L_x_40482:
[----:B------:R-:W-:Y:S05]  /*48b30*/  BSYNC.RECONVERGENT B1 ;  /* 0x0000000000017941 */ /* 0x000fea0003800200 */
.L_x_40481:
        /* <DEDUP_REMOVED lines=17> */
.L_x_40488:
        /* <DEDUP_REMOVED lines=13> */
.L_x_40490:
[----:B------:R-:W-:Y:S05]  /*48d20*/  BSYNC.RECONVERGENT B2 ;  /* 0x0000000000027941 */ /* 0x000fea0003800200 */
.L_x_40489:
        /* <DEDUP_REMOVED lines=61> */
.L_x_40487:
[----:B------:R-:W-:Y:S05]  /*49100*/  BSYNC.RECONVERGENT B1 ;  /* 0x0000000000017941 */ /* 0x000fea0003800200 */
.L_x_40486:
        /* <DEDUP_REMOVED lines=15> */
.L_x_40493:
        /* <DEDUP_REMOVED lines=13> */
.L_x_40495:
[----:B------:R-:W-:Y:S05]  /*492d0*/  BSYNC.RECONVERGENT B2 ;  /* 0x0000000000027941 */ /* 0x000fea0003800200 */
.L_x_40494:
        /* <DEDUP_REMOVED lines=61> */
.L_x_40492:
[----:B------:R-:W-:Y:S05]  /*496b0*/  BSYNC.RECONVERGENT B1 ;  /* 0x0000000000017941 */ /* 0x000fea0003800200 */
.L_x_40491:
        /* <DEDUP_REMOVED lines=17> */
.L_x_40498:
        /* <DEDUP_REMOVED lines=13> */
.L_x_40500:
[----:B------:R-:W-:Y:S05]  /*498a0*/  BSYNC.RECONVERGENT B2 ;  /* 0x0000000000027941 */ /* 0x000fea0003800200 */
.L_x_40499:
        /* <DEDUP_REMOVED lines=61> */
.L_x_40497:
[----:B------:R-:W-:Y:S05]  /*49c80*/  BSYNC.RECONVERGENT B1 ;  /* 0x0000000000017941 */ /* 0x000fea0003800200 */
.L_x_40496:
        /* <DEDUP_REMOVED lines=15> */
.L_x_40503:
        /* <DEDUP_REMOVED lines=13> */
.L_x_40505:
[----:B------:R-:W-:Y:S05]  /*49e50*/  BSYNC.RECONVERGENT B2 ;  /* 0x0000000000027941 */ /* 0x000fea0003800200 */
.L_x_40504:
        /* <DEDUP_REMOVED lines=61> */
.L_x_40502:
[----:B------:R-:W-:Y:S05]  /*4a230*/  BSYNC.RECONVERGENT B1 ;  /* 0x0000000000017941 */ /* 0x000fea0003800200 */
.L_x_40501:
        /* <DEDUP_REMOVED lines=17> */
.L_x_40508:
        /* <DEDUP_REMOVED lines=16> */
.L_x_40510:
[----:B------:R-:W-:Y:S05]  /*4a450*/  BSYNC.RECONVERGENT B2 ;  /* 0x0000000000027941 */ /* 0x000fea0003800200 */
.L_x_40509:
        /* <DEDUP_REMOVED lines=61> */
.L_x_40507:
[----:B------:R-:W-:Y:S05]  /*4a830*/  BSYNC.RECONVERGENT B1 ;  /* 0x0000000000017941 */ /* 0x000fea0003800200 */
.L_x_40506:
        /* <DEDUP_REMOVED lines=41> */
.L_x_40470:
        /* <DEDUP_REMOVED lines=16> */
.L_x_40514:
        /* <DEDUP_REMOVED lines=13> */
.L_x_40516:
[----:B------:R-:W-:Y:S05]  /*4aca0*/  BSYNC.RECONVERGENT B2 ;  /* 0x0000000000027941 */ /* 0x000fea0003800200 */
.L_x_40515:
        /* <DEDUP_REMOVED lines=61> */
.L_x_40513:
[----:B------:R-:W-:Y:S05]  /*4b080*/  BSYNC.RECONVERGENT B1 ;  /* 0x0000000000017941 */ /* 0x000fea0003800200 */
.L_x_40512:
        /* <DEDUP_REMOVED lines=18> */
.L_x_40519:
        /* <DEDUP_REMOVED lines=13> */
.L_x_40521:
[----:B------:R-:W-:Y:S05]  /*4b280*/  BSYNC.RECONVERGENT B2 ;  /* 0x0000000000027941 */ /* 0x000fea0003800200 */
.L_x_40520:
        /* <DEDUP_REMOVED lines=61> */
.L_x_40518:
[----:B------:R-:W-:Y:S05]  /*4b660*/  BSYNC.RECONVERGENT B1 ;  /* 0x0000000000017941 */ /* 0x000fea0003800200 */
.L_x_40517:
        /* <DEDUP_REMOVED lines=16> */
.L_x_40524:
        /* <DEDUP_REMOVED lines=13> */
.L_x_40526:
[----:B------:R-:W-:Y:S05]  /*4b840*/  BSYNC.RECONVERGENT B2 ;  /* 0x0000000000027941 */ /* 0x000fea0003800200 */
.L_x_40525:
        /* <DEDUP_REMOVED lines=61> */
.L_x_40523:
[----:B------:R-:W-:Y:S05]  /*4bc20*/  BSYNC.RECONVERGENT B1 ;  /* 0x0000000000017941 */ /* 0x000fea0003800200 */
.L_x_40522:
        /* <DEDUP_REMOVED lines=16> */
.L_x_40529:
        /* <DEDUP_REMOVED lines=13> */
.L_x_40531:
[----:B------:R-:W-:Y:S05]  /*4be00*/  BSYNC.RECONVERGENT B2 ;  /* 0x0000000000027941 */ /* 0x000fea0003800200 */
.L_x_40530:
        /* <DEDUP_REMOVED lines=61> */
.L_x_40528:
[----:B------:R-:W-:Y:S05]  /*4c1e0*/  BSYNC.RECONVERGENT B1 ;  /* 0x0000000000017941 */ /* 0x000fea0003800200 */
.L_x_40527:
        /* <DEDUP_REMOVED lines=16> */
.L_x_40511:
        /* <DEDUP_REMOVED lines=24> */
.L_x_40532:
[----:B01----:R-:W-:Y:S01]  /*4c470*/  IMAD.MOV.U32 R9, RZ, RZ, R17 ;  /* 0x000000ffff097224 */ /* 0x003fe200078e0011 */
[----:B------:R-:W-:-:S07]  /*4c480*/  IADD3 R12, PT, PT, R12, 0x20, RZ ;  /* 0x000000200c0c7810 */ /* 0x000fce0007ffe0ff */
.L_x_40469:
[----:B------:R-:W-:Y:S05]  /*4c490*/  BSYNC.RECONVERGENT B0 ;  /* 0x0000000000007941 */ /* 0x000fea0003800200 */
.L_x_40468:
        /* <DEDUP_REMOVED lines=35> */
.L_x_40538:
        /* <DEDUP_REMOVED lines=13> */
.L_x_40540:
[----:B------:R-:W-:Y:S05]  /*4c7a0*/  BSYNC.RECONVERGENT B2 ;  /* 0x0000000000027941 */ /* 0x000fea0003800200 */
.L_x_40539:
        /* <DEDUP_REMOVED lines=61> */
.L_x_40537:
[----:B------:R-:W-:Y:S05]  /*4cb80*/  BSYNC.RECONVERGENT B1 ;  /* 0x0000000000017941 */ /* 0x000fea0003800200 */
.L_x_40536:
        /* <DEDUP_REMOVED lines=20> */
.L_x_40543:
        /* <DEDUP_REMOVED lines=13> */
.L_x_40545:
[----:B------:R-:W-:Y:S05]  /*4cda0*/  BSYNC.RECONVERGENT B2 ;  /* 0x0000000000027941 */ /* 0x000fea0003800200 */
.L_x_40544:
        /* <DEDUP_REMOVED lines=61> */
.L_x_40542:
[----:B------:R-:W-:Y:S05]  /*4d180*/  BSYNC.RECONVERGENT B1 ;  /* 0x0000000000017941 */ /* 0x000fea0003800200 */
.L_x_40541:
        /* <DEDUP_REMOVED lines=15> */
.L_x_40548:
        /* <DEDUP_REMOVED lines=13> */
.L_x_40550:
[----:B------:R-:W-:Y:S05]  /*4d350*/  BSYNC.RECONVERGENT B2 ;  /* 0x0000000000027941 */ /* 0x000fea0003800200 */
.L_x_40549:
        /* <DEDUP_REMOVED lines=61> */
.L_x_40547:
[----:B------:R-:W-:Y:S05]  /*4d730*/  BSYNC.RECONVERGENT B1 ;  /* 0x0000000000017941 */ /* 0x000fea0003800200 */
.L_x_40546:
        /* <DEDUP_REMOVED lines=17> */
.L_x_40553:
        /* <DEDUP_REMOVED lines=13> */
.L_x_40555:
[----:B------:R-:W-:Y:S05]  /*4d920*/  BSYNC.RECONVERGENT B2 ;  /* 0x0000000000027941 */ /* 0x000fea0003800200 */
.L_x_40554:
        /* <DEDUP_REMOVED lines=61> */
.L_x_40552:
[----:B------:R-:W-:Y:S05]  /*4dd00*/  BSYNC.RECONVERGENT B1 ;  /* 0x0000000000017941 */ /* 0x000fea0003800200 */
.L_x_40551:
        /* <DEDUP_REMOVED lines=15> */
.L_x_40558:
        /* <DEDUP_REMOVED lines=13> */
.L_x_40560:
[----:B------:R-:W-:Y:S05]  /*4ded0*/  BSYNC.RECONVERGENT B2 ;  /* 0x0000000000027941 */ /* 0x000fea0003800200 */
.L_x_40559:
        /* <DEDUP_REMOVED lines=61> */
.L_x_40557:
[----:B------:R-:W-:Y:S05]  /*4e2b0*/  BSYNC.RECONVERGENT B1 ;  /* 0x0000000000017941 */ /* 0x000fea0003800200 */
.L_x_40556:
        /* <DEDUP_REMOVED lines=17> */
.L_x_40563:
        /* <DEDUP_REMOVED lines=13> */
.L_x_40565:
[----:B------:R-:W-:Y:S05]  /*4e4a0*/  BSYNC.RECONVERGENT B2 ;  /* 0x0000000000027941 */ /* 0x000fea0003800200 */
.L_x_40564:
        /* <DEDUP_REMOVED lines=61> */
.L_x_40562:
[----:B------:R-:W-:Y:S05]  /*4e880*/  BSYNC.RECONVERGENT B1 ;  /* 0x0000000000017941 */ /* 0x000fea0003800200 */
.L_x_40561:
        /* <DEDUP_REMOVED lines=15> */
.L_x_40568:
        /* <DEDUP_REMOVED lines=13> */
.L_x_40570:
[----:B------:R-:W-:Y:S05]  /*4ea50*/  BSYNC.RECONVERGENT B2 ;  /* 0x0000000000027941 */ /* 0x000fea0003800200 */
.L_x_40569:
        /* <DEDUP_REMOVED lines=61> */
.L_x_40567:
[----:B------:R-:W-:Y:S05]  /*4ee30*/  BSYNC.RECONVERGENT B1 ;  /* 0x0000000000017941 */ /* 0x000fea0003800200 */
.L_x_40566:
        /* <DEDUP_REMOVED lines=17> */
.L_x_40573:
        /* <DEDUP_REMOVED lines=16> */
.L_x_40575:
[----:B------:R-:W-:Y:S05]  /*4f050*/  BSYNC.RECONVERGENT B2 ;  /* 0x0000000000027941 */ /* 0x000fea0003800200 */
.L_x_40574:
        /* <DEDUP_REMOVED lines=61> */
.L_x_40572:
[----:B------:R-:W-:Y:S05]  /*4f430*/  BSYNC.RECONVERGENT B1 ;  /* 0x0000000000017941 */ /* 0x000fea0003800200 */
.L_x_40571:
        /* <DEDUP_REMOVED lines=41> */
.L_x_40535:
        /* <DEDUP_REMOVED lines=16> */
.L_x_40579:
        /* <DEDUP_REMOVED lines=13> */
.L_x_40581:
[----:B------:R-:W-:Y:S05]  /*4f8a0*/  BSYNC.RECONVERGENT B2 ;  /* 0x0000000000027941 */ /* 0x000fea0003800200 */
.L_x_40580:
        /* <DEDUP_REMOVED lines=61> */
.L_x_40578:
[----:B------:R-:W-:Y:S05]  /*4fc80*/  BSYNC.RECONVERGENT B1 ;  /* 0x0000000000017941 */ /* 0x000fea0003800200 */
.L_x_40577:
        /* <DEDUP_REMOVED lines=18> */
.L_x_40584:
        /* <DEDUP_REMOVED lines=13> */
.L_x_40586:
[----:B------:R-:W-:Y:S05]  /*4fe80*/  BSYNC.RECONVERGENT B2 ;  /* 0x0000000000027941 */ /* 0x000fea0003800200 */
.L_x_40585:
        /* <DEDUP_REMOVED lines=61> */
.L_x_40583:
[----:B------:R-:W-:Y:S05]  /*50260*/  BSYNC.RECONVERGENT B1 ;  /* 0x0000000000017941 */ /* 0x000fea0003800200 */
.L_x_40582:
        /* <DEDUP_REMOVED lines=16> */
.L_x_40589:
        /* <DEDUP_REMOVED lines=13> */
.L_x_40591:
[----:B------:R-:W-:Y:S05]  /*50440*/  BSYNC.RECONVERGENT B2 ;  /* 0x0000000000027941 */ /* 0x000fea0003800200 */
.L_x_40590:
        /* <DEDUP_REMOVED lines=61> */
.L_x_40588:
[----:B------:R-:W-:Y:S05]  /*50820*/  BSYNC.RECONVERGENT B1 ;  /* 0x0000000000017941 */ /* 0x000fea0003800200 */
.L_x_40587:
        /* <DEDUP_REMOVED lines=16> */
.L_x_40594:
        /* <DEDUP_REMOVED lines=13> */
.L_x_40596:
[----:B------:R-:W-:Y:S05]  /*50a00*/  BSYNC.RECONVERGENT B2 ;  /* 0x0000000000027941 */ /* 0x000fea0003800200 */
.L_x_40595:
        /* <DEDUP_REMOVED lines=61> */
.L_x_40593:
[----:B------:R-:W-:Y:S05]  /*50de0*/  BSYNC.RECONVERGENT B1 ;  /* 0x0000000000017941 */ /* 0x000fea0003800200 */
.L_x_40592:
        /* <DEDUP_REMOVED lines=16> */
.L_x_40576:
        /* <DEDUP_REMOVED lines=24> */
.L_x_40597:
[----:B01----:R-:W-:Y:S01]  /*51070*/  MOV R9, R17 ;  /* 0x0000001100097202 */ /* 0x003fe20000000f00 */
[----:B------:R-:W-:-:S07]  /*51080*/  VIADD R12, R12, 0x20 ;  /* 0x000000200c0c7836 */ /* 0x000fce0000000000 */
.L_x_40534:
[----:B------:R-:W-:Y:S05]  /*51090*/  BSYNC.RECONVERGENT B0 ;  /* 0x0000000000007941 */ /* 0x000fea0003800200 */
.L_x_40533:
        /* <DEDUP_REMOVED lines=35> */
.L_x_40603:
        /* <DEDUP_REMOVED lines=13> */
.L_x_40605:
[----:B------:R-:W-:Y:S05]  /*513a0*/  BSYNC.RECONVERGENT B2 ;  /* 0x0000000000027941 */ /* 0x000fea0003800200 */
.L_x_40604:
        /* <DEDUP_REMOVED lines=61> */
.L_x_40602:
[----:B------:R-:W-:Y:S05]  /*51780*/  BSYNC.RECONVERGENT B1 ;  /* 0x0000000000017941 */ /* 0x000fea0003800200 */
.L_x_40601:
        /* <DEDUP_REMOVED lines=20> */
.L_x_40608:
        /* <DEDUP_REMOVED lines=13> */
.L_x_40610:
[----:B------:R-:W-:Y:S05]  /*519a0*/  BSYNC.RECONVERGENT B2 ;  /* 0x0000000000027941 */ /* 0x000fea0003800200 */
.L_x_40609:
        /* <DEDUP_REMOVED lines=61> */
.L_x_40607:
[----:B------:R-:W-:Y:S05]  /*51d80*/  BSYNC.RECONVERGENT B1 ;  /* 0x0000000000017941 */ /* 0x000fea0003800200 */
.L_x_40606:
        /* <DEDUP_REMOVED lines=15> */
.L_x_40613:
        /* <DEDUP_REMOVED lines=13> */
.L_x_40615:
[----:B------:R-:W-:Y:S05]  /*51f50*/  BSYNC.RECONVERGENT B2 ;  /* 0x0000000000027941 */ /* 0x000fea0003800200 */
.L_x_40614:
        /* <DEDUP_REMOVED lines=61> */
.L_x_40612:
[----:B------:R-:W-:Y:S05]  /*52330*/  BSYNC.RECONVERGENT B1 ;  /* 0x0000000000017941 */ /* 0x000fea0003800200 */
.L_x_40611:
        /* <DEDUP_REMOVED lines=17> */
.L_x_40618:
        /* <DEDUP_REMOVED lines=13> */
.L_x_40620:
[----:B------:R-:W-:Y:S05]  /*52520*/  BSYNC.RECONVERGENT B2 ;  /* 0x0000000000027941 */ /* 0x000fea0003800200 */
.L_x_40619:
        /* <DEDUP_REMOVED lines=61> */
.L_x_40617:
[----:B------:R-:W-:Y:S05]  /*52900*/  BSYNC.RECONVERGENT B1 ;  /* 0x0000000000017941 */ /* 0x000fea0003800200 */
.L_x_40616:
        /* <DEDUP_REMOVED lines=15> */
.L_x_40623:
        /* <DEDUP_REMOVED lines=13> */
.L_x_40625:
[----:B------:R-:W-:Y:S05]  /*52ad0*/  BSYNC.RECONVERGENT B2 ;  /* 0x0000000000027941 */ /* 0x000fea0003800200 */
.L_x_40624:
        /* <DEDUP_REMOVED lines=61> */
.L_x_40622:
[----:B------:R-:W-:Y:S05]  /*52eb0*/  BSYNC.RECONVERGENT B1 ;  /* 0x0000000000017941 */ /* 0x000fea0003800200 */
.L_x_40621:
        /* <DEDUP_REMOVED lines=17> */
.L_x_40628:
        /* <DEDUP_REMOVED lines=13> */
.L_x_40630:
[----:B------:R-:W-:Y:S05]  /*530a0*/  BSYNC.RECONVERGENT B2 ;  /* 0x0000000000027941 */ /* 0x000fea0003800200 */
.L_x_40629:
        /* <DEDUP_REMOVED lines=61> */
.L_x_40627:
[----:B------:R-:W-:Y:S05]  /*53480*/  BSYNC.RECONVERGENT B1 ;  /* 0x0000000000017941 */ /* 0x000fea0003800200 */
.L_x_40626:
        /* <DEDUP_REMOVED lines=15> */
.L_x_40633:
        /* <DEDUP_REMOVED lines=13> */
.L_x_40635:
[----:B------:R-:W-:Y:S05]  /*53650*/  BSYNC.RECONVERGENT B2 ;  /* 0x0000000000027941 */ /* 0x000fea0003800200 */
.L_x_40634:
        /* <DEDUP_REMOVED lines=61> */
.L_x_40632:
[----:B------:R-:W-:Y:S05]  /*53a30*/  BSYNC.RECONVERGENT B1 ;  /* 0x0000000000017941 */ /* 0x000fea0003800200 */
.L_x_40631:
        /* <DEDUP_REMOVED lines=17> */
.L_x_40638:
        /* <DEDUP_REMOVED lines=16> */
.L_x_40640:
[----:B------:R-:W-:Y:S05]  /*53c50*/  BSYNC.RECONVERGENT B2 ;  /* 0x0000000000027941 */ /* 0x000fea0003800200 */
.L_x_40639:
        /* <DEDUP_REMOVED lines=61> */
.L_x_40637:
[----:B------:R-:W-:Y:S05]  /*54030*/  BSYNC.RECONVERGENT B1 ;  /* 0x0000000000017941 */ /* 0x000fea0003800200 */
.L_x_40636:
        /* <DEDUP_REMOVED lines=41> */
.L_x_40600:
        /* <DEDUP_REMOVED lines=16> */
.L_x_40644:
        /* <DEDUP_REMOVED lines=13> */
.L_x_40646:
[----:B------:R-:W-:Y:S05]  /*544a0*/  BSYNC.RECONVERGENT B2 ;  /* 0x0000000000027941 */ /* 0x000fea0003800200 */
.L_x_40645:
        /* <DEDUP_REMOVED lines=61> */
.L_x_40643:
[----:B------:R-:W-:Y:S05]  /*54880*/  BSYNC.RECONVERGENT B1 ;  /* 0x0000000000017941 */ /* 0x000fea0003800200 */
.L_x_40642:
        /* <DEDUP_REMOVED lines=18> */
.L_x_40649:
        /* <DEDUP_REMOVED lines=13> */
.L_x_40651:
[----:B------:R-:W-:Y:S05]  /*54a80*/  BSYNC.RECONVERGENT B2 ;  /* 0x0000000000027941 */ /* 0x000fea0003800200 */
.L_x_40650:
        /* <DEDUP_REMOVED lines=61> */
.L_x_40648:
[----:B------:R-:W-:Y:S05]  /*54e60*/  BSYNC.RECONVERGENT B1 ;  /* 0x0000000000017941 */ /* 0x000fea0003800200 */
.L_x_40647:
        /* <DEDUP_REMOVED lines=16> */
.L_x_40654:
        /* <DEDUP_REMOVED lines=13> */
.L_x_40656:
[----:B------:R-:W-:Y:S05]  /*55040*/  BSYNC.RECONVERGENT B2 ;  /* 0x0000000000027941 */ /* 0x000fea0003800200 */
.L_x_40655:
        /* <DEDUP_REMOVED lines=61> */
.L_x_40653:
[----:B------:R-:W-:Y:S05]  /*55420*/  BSYNC.RECONVERGENT B1 ;  /* 0x0000000000017941 */ /* 0x000fea0003800200 */
.L_x_40652:
        /* <DEDUP_REMOVED lines=16> */
.L_x_40659:
        /* <DEDUP_REMOVED lines=13> */
.L_x_40661:
[----:B------:R-:W-:Y:S05]  /*55600*/  BSYNC.RECONVERGENT B2 ;  /* 0x0000000000027941 */ /* 0x000fea0003800200 */
.L_x_40660:
        /* <DEDUP_REMOVED lines=61> */
.L_x_40658:
[----:B------:R-:W-:Y:S05]  /*559e0*/  BSYNC.RECONVERGENT B1 ;  /* 0x0000000000017941 */ /* 0x000fea0003800200 */
.L_x_40657:
        /* <DEDUP_REMOVED lines=16> */
.L_x_40641:
        /* <DEDUP_REMOVED lines=11> */
[----:B------:R0:W-:Y:S02]  /*55ba0*/  STG.E desc[UR6][R22.64], R9 ;  /* 0x0000000916007986 */ /* 0x0001e4000c101906 */
[----:B0-----:R-:W-:Y:S01]  /*55bb0*/  IMAD.MOV.U32 R9, RZ, RZ, R17 ;  /* 0x000000ffff097224 */ /* 0x001fe200078e0011 */
[----:B------:R-:W-:Y:S06]  /*55bc0*/  @!P0 BRA `(.L_x_40599) ;  /* 0x00000000002c8947 */ /* 0x000fec0003800000 */
[----:B------:R-:W0:Y:S01]  /*55bd0*/  LDC.64 R22, c[0x0][0x3b8] ;  /* 0x0000ee00ff167b82 */ /* 0x000e220000000a00 */
        /* <DEDUP_REMOVED lines=10> */
.L_x_40599:
[----:B------:R-:W-:Y:S05]  /*55c80*/  BSYNC.RECONVERGENT B0 ;  /* 0x0000000000007941 */ /* 0x000fea0003800200 */
.L_x_40598:
[----:B------:R-:W-:Y:S01]  /*55c90*/  FADD.FTZ R12, RZ, R128 ;  /* 0x00000080ff0c7221 */ /* 0x000fe20000010000 */
[C---:B------:R-:W-:Y:S01]  /*55ca0*/  ISETP.GE.U32.AND P5, PT, R0.reuse, 0x20, PT ;  /* 0x000000200000780c */ /* 0x040fe20003fa6070 */
[----:B------:R-:W2:Y:S01]  /*55cb0*/  S2R R194, SR_TID.X ;  /* 0x0000000000c27919 */ /* 0x000ea20000002100 */
        /* <DEDUP_REMOVED lines=104> */
[----:B------:R-:W2:Y:S01]  /*56340*/  SHFL.BFLY PT, R12, R19, 0x1, 0x1f ;  /* 0x0c201f00130c7f89 */ /* 0x000ea200000e0000 */
[----:B------:R-:W3:Y:S01]  /*56350*/  LDC R192, c[0x0][0x400] ;  /* 0x00010000ffc07b82 */ /* 0x000ee20000000800 */
[----:B------:R-:W-:Y:S01]  /*56360*/  LOP3.LUT P6, RZ, R3, 0x2, RZ, 0xc0, !PT ;  /* 0x0000000203ff7812 */ /* 0x000fe200078cc0ff */
        /* <DEDUP_REMOVED lines=8> */
[----:B--2---:R-:W-:-:S04]  /*563f0*/  FADD.FTZ R12, R19, R12 ;  /* 0x0000000c130c7221 */ /* 0x004fc80000010000 */
[----:B---3--:R-:W-:-:S04]  /*56400*/  FMUL.FTZ R19, R12, R192 ;  /* 0x000000c00c137220 */ /* 0x008fc80000410000 */
[--C-:B------:R-:W-:Y:S01]  /*56410*/  FADD.FTZ R12, R128, -R19.reuse ;  /* 0x80000013800c7221 */ /* 0x100fe20000010000 */
[----:B0-----:R-:W-:-:S03]  /*56420*/  FADD.FTZ R17, R129, -R19 ;  /* 0x8000001381117221 */ /* 0x001fc60000010000 */
        /* <DEDUP_REMOVED lines=145> */
.L_x_40707:
[----:B------:R-:W-:Y:S01]  /*56d40*/  LOP3.LUT P1, RZ, R194, 0x1f, RZ, 0xc0, !PT ;  /* 0x0000001fc2ff7812 */ /* 0x000fe2000782c0ff */
[----:B--2---:R-:W-:Y:S01]  /*56d50*/  FADD.FTZ R12, R23, R12 ;  /* 0x0000000c170c7221 */ /* 0x004fe20000010000 */
[----:B------:R-:W-:Y:S01]  /*56d60*/  FMUL.FTZ R17, R19, R19 ;  /* 0x0000001313117220 */ /* 0x000fe20000410000 */
[----:B------:R-:W-:Y:S01]  /*56d70*/  ISETP.NE.AND P0, PT, RZ, UR11, PT ;  /* 0x0000000bff007c0c */ /* 0x000fe2000bf05270 */
[----:B------:R-:W-:Y:S01]  /*56d80*/  BSSY.RECONVERGENT B0, `(.L_x_40663) ;  /* 0x000002c000007945 */ /* 0x000fe20003800200 */
[----:B------:R-:W-:Y:S02]  /*56d90*/  FFMA.FTZ R12, R12, R192, UR12 ;  /* 0x0000000c0c0c7e23 */ /* 0x000fe400080100c0 */
[----:B------:R-:W-:-:S05]  /*56da0*/  FSEL R17, R17, RZ, P0 ;  /* 0x000000ff11117208 */ /* 0x000fca0000000000 */
[----:B------:R-:W-:Y:S01]  /*56db0*/  FADD.FTZ R12, R12, R17 ;  /* 0x000000110c0c7221 */ /* 0x000fe20000010000 */
[----:B0-----:R-:W0:Y:S03]  /*56dc0*/  @!P1 LDC.64 R22, c[0x0][0x3c0] ;  /* 0x0000f000ff169b82 */ /* 0x001e260000000a00 */
[----:B------:R2:W3:Y:S02]  /*56dd0*/  MUFU.RSQ R17, R12 ;  /* 0x0000000c00117308 */ /* 0x0004e40000001400 */
[----:B--2---:R-:W-:Y:S01]  /*56de0*/  FSEL R12, R19, RZ, !P0 ;  /* 0x000000ff130c7208 */ /* 0x004fe20004000000 */
[----:B0-----:R-:W-:-:S05]  /*56df0*/  @!P1 IMAD.WIDE R22, R240, 0x4, R22 ;  /* 0x00000004f0169825 */ /* 0x001fca00078e0216 */
[----:B------:R0:W-:Y:S02]  /*56e00*/  @!P1 STG.E desc[UR6][R22.64], R19 ;  /* 0x0000001316009986 */ /* 0x0001e4000c101906 */
[----:B0-----:R-:W0:Y:S02]  /*56e10*/  @!P1 LDC.64 R22, c[0x0][0x3c8] ;  /* 0x0000f200ff169b82 */ /* 0x001e240000000a00 */
[----:B0-----:R-:W-:-:S05]  /*56e20*/  @!P1 IMAD.WIDE R22, R240, 0x4, R22 ;  /* 0x00000004f0169825 */ /* 0x001fca00078e0216 */
[----:B---3--:R0:W-:Y:S01]  /*56e30*/  @!P1 STG.E desc[UR6][R22.64], R17 ;  /* 0x0000001116009986 */ /* 0x0081e2000c101906 */
[----:B------:R-:W-:Y:S05]  /*56e40*/  @!P5 BRA `(.L_x_40664) ;  /* 0x00000000007cd947 */ /* 0x000fea0003800000 */
[----:B------:R-:W2:Y:S01]  /*56e50*/  LDC.64 R192, c[0x0][0x428] ;  /* 0x00010a00ffc07b82 */ /* 0x000ea20000000a00 */
[--C-:B0-----:R-:W-:Y:S01]  /*56e60*/  FADD.FTZ R23, R129, -R12.reuse ;  /* 0x8000000c81177221 */ /* 0x101fe20000010000 */
[--C-:B------:R-:W-:Y:S01]  /*56e70*/  FADD.FTZ R22, R130, -R12.reuse ;  /* 0x8000000c82167221 */ /* 0x100fe20000010000 */
[----:B------:R-:W3:Y:S02]  /*56e80*/  LDL R194, [R1+0x1a8] ;  /* 0x0001a80001c27983 */ /* 0x000ee40000100800 */
[C---:B------:R-:W-:Y:S01]  /*56e90*/  FMUL.FTZ R242, R17.reuse, R23 ;  /* 0x0000001711f27220 */ /* 0x040fe20000410000 */
[----:B------:R-:W-:Y:S01]  /*56ea0*/  FMUL.FTZ R241, R17, R22 ;  /* 0x0000001611f17220 */ /* 0x000fe20000410000 */
[----:B------:R-:W5:Y:S01]  /*56eb0*/  LDL R195, [R1+0x1ac] ;  /* 0x0001ac0001c37983 */ /* 0x000f620000100800 */
[----:B------:R-:W-:-:S04]  /*56ec0*/  FADD.FTZ R19, R128, -R12 ;  /* 0x8000000c80137221 */ /* 0x000fc80000010000 */
[----:B------:R-:W-:Y:S01]  /*56ed0*/  FMUL.FTZ R243, R17, R19 ;  /* 0x0000001311f37220 */ /* 0x000fe20000410000 */
[----:B------:R-:W-:-:S04]  /*56ee0*/  FADD.FTZ R19, R131, -R12 ;  /* 0x8000000c83137221 */ /* 0x000fc80000010000 */
[----:B------:R-:W-:Y:S01]  /*56ef0*/  FMUL.FTZ R19, R17, R19 ;  /* 0x0000001311137220 */ /* 0x000fe20000410000 */
[----:B--2---:R-:W-:Y:S02]  /*56f00*/  IMAD.WIDE.U32 R22, R18, 0x10, R192 ;  /* 0x0000001012167825 */ /* 0x004fe400078e00c0 */
[----:B------:R-:W2:Y:S04]  /*56f10*/  LDL R192, [R1+0x1a0] ;  /* 0x0001a00001c07983 */ /* 0x000ea80000100800 */
[----:B------:R-:W4:Y:S01]  /*56f20*/  LDL R193, [R1+0x1a4] ;  /* 0x0001a40001c17983 */ /* 0x000f220000100800 */
[----:B---3--:R-:W-:Y:S01]  /*56f30*/  FFMA.FTZ R194, R241, R194, R58 ;  /* 0x000000c2f1c27223 */ /* 0x008fe2000001003a */
[----:B-----5:R-:W-:Y:S01]  /*56f40*/  FFMA.FTZ R195, R19, R195, R59 ;  /* 0x000000c313c37223 */ /* 0x020fe2000001003b */
[----:B--2---:R-:W-:Y:S01]  /*56f50*/  FFMA.FTZ R192, R243, R192, R56 ;  /* 0x000000c0f3c07223 */ /* 0x004fe20000010038 */
[----:B----4-:R-:W-:-:S05]  /*56f60*/  FFMA.FTZ R193, R242, R193, R57 ;  /* 0x000000c1f2c17223 */ /* 0x010fca0000010039 */
[----:B------:R0:W-:Y:S04]  /*56f70*/  STG.E.128 desc[UR6][R22.64], R192 ;  /* 0x000000c016007986 */ /* 0x0001e8000c101d06 */
[----:B0-----:R-:W2:Y:S01]  /*56f80*/  LDL R192, [R1+0x190] ;  /* 0x0001900001c07983 */ /* 0x001ea20000100800 */
[----:B------:R-:W0:Y:S03]  /*56f90*/  LDC.64 R22, c[0x0][0x430] ;  /* 0x00010c00ff167b82 */ /* 0x000e260000000a00 */
[----:B------:R-:W3:Y:S04]  /*56fa0*/  LDL R193, [R1+0x194] ;  /* 0x0001940001c17983 */ /* 0x000ee80000100800 */
[----:B------:R-:W4:Y:S04]  /*56fb0*/  LDL R194, [R1+0x198] ;  /* 0x0001980001c27983 */ /* 0x000f280000100800 */
[----:B------:R-:W5:Y:S01]  /*56fc0*/  LDL R195, [R1+0x19c] ;  /* 0x00019c0001c37983 */ /* 0x000f620000100800 */
[C---:B0-----:R-:W-:Y:S01]  /*56fd0*/  IMAD.WIDE.U32 R22, R18.reuse, 0x10, R22 ;  /* 0x0000001012167825 */ /* 0x041fe200078e0016 */
[----:B------:R-:W-:-:S03]  /*56fe0*/  IADD3 R18, PT, PT, R18, 0x20, RZ ;  /* 0x0000002012127810 */ /* 0x000fc60007ffe0ff */
[----:B--2---:R-:W-:Y:S01]  /*56ff0*/  FFMA.FTZ R192, R243, R192, R116 ;  /* 0x000000c0f3c07223 */ /* 0x004fe20000010074 */
[----:B---3--:R-:W-:Y:S01]  /*57000*/  FFMA.FTZ R193, R242, R193, R117 ;  /* 0x000000c1f2c17223 */ /* 0x008fe20000010075 */
[----:B----4-:R-:W-:Y:S01]  /*57010*/  FFMA.FTZ R194, R241, R194, R118 ;  /* 0x000000c2f1c27223 */ /* 0x010fe20000010076 */
[----:B-----5:R-:W-:-:S05]  /*57020*/  FFMA.FTZ R195, R19, R195, R119 ;  /* 0x000000c313c37223 */ /* 0x020fca0000010077 */
[----:B------:R2:W-:Y:S02]  /*57030*/  STG.E.128 desc[UR6][R22.64], R192 ;  /* 0x000000c016007986 */ /* 0x0005e4000c101d06 */
.L_x_40664:
[----:B------:R-:W-:Y:S05]  /*57040*/  BSYNC.RECONVERGENT B0 ;  /* 0x0000000000007941 */ /* 0x000fea0003800200 */
.L_x_40663:
[----:B------:R-:W-:Y:S01]  /*57050*/  LOP3.LUT P0, RZ, R3, 0x4000000, RZ, 0xc0, !PT ;  /* 0x0400000003ff7812 */ /* 0x000fe2000780c0ff */
[----:B------:R-:W-:-:S12]  /*57060*/  BSSY.RECONVERGENT B0, `(.L_x_40665) ;  /* 0x0000021000007945 */ /* 0x000fd80003800200 */
[----:B------:R-:W-:Y:S05]  /*57070*/  @!P0 BRA `(.L_x_40666) ;  /* 0x00000000007c8947 */ /* 0x000fea0003800000 */
[----:B--2---:R-:W2:Y:S01]  /*57080*/  LDC.64 R192, c[0x0][0x428] ;  /* 0x00010a00ffc07b82 */ /* 0x004ea20000000a00 */
        /* <DEDUP_REMOVED lines=23> */
[----:B0-----:R-:W-:-:S04]  /*57200*/  IMAD.WIDE.U32 R22, R18, 0x10, R22 ;  /* 0x0000001012167825 */ /* 0x001fc800078e0016 */
[----:B------:R-:W-:Y:S02]  /*57210*/  VIADD R18, R18, 0x20 ;  /* 0x0000002012127836 */ /* 0x000fe40000000000 */
[----:B--2---:R-:W-:Y:S01]  /*57220*/  FFMA.FTZ R192, R243, R192, R112 ;  /* 0x000000c0f3c07223 */ /* 0x004fe20000010070 */
[----:B---3--:R-:W-:Y:S01]  /*57230*/  FFMA.FTZ R193, R242, R193, R113 ;  /* 0x000000c1f2c17223 */ /* 0x008fe20000010071 */
[----:B----4-:R-:W-:Y:S01]  /*57240*/  FFMA.FTZ R194, R241, R194, R114 ;  /* 0x000000c2f1c27223 */ /* 0x010fe20000010072 */
[----:B-----5:R-:W-:-:S05]  /*57250*/  FFMA.FTZ R195, R19, R195, R115 ;  /* 0x000000c313c37223 */ /* 0x020fca0000010073 */
[----:B------:R3:W-:Y:S02]  /*57260*/  STG.E.128 desc[UR6][R22.64], R192 ;  /* 0x000000c016007986 */ /* 0x0007e4000c101d06 */
.L_x_40666:
[----:B------:R-:W-:Y:S05]  /*57270*/  BSYNC.RECONVERGENT B0 ;  /* 0x0000000000007941 */ /* 0x000fea0003800200 */
.L_x_40665:
[----:B------:R-:W-:Y:S01]  /*57280*/  LOP3.LUT P0, RZ, R3, 0x2000000, RZ, 0xc0, !PT ;  /* 0x0200000003ff7812 */ /* 0x000fe2000780c0ff */
[----:B------:R-:W-:-:S12]  /*57290*/  BSSY.RECONVERGENT B0, `(.L_x_40667) ;  /* 0x0000021000007945 */ /* 0x000fd80003800200 */
[----:B------:R-:W-:Y:S05]  /*572a0*/  @!P0 BRA `(.L_x_40668) ;  /* 0x00000000007c8947 */ /* 0x000fea0003800000 */
[----:B--23--:R-:W2:Y:S01]  /*572b0*/  LDC.64 R192, c[0x0][0x428] ;  /* 0x00010a00ffc07b82 */ /* 0x00cea20000000a00 */
        /* <DEDUP_REMOVED lines=30> */
.L_x_40668:
[----:B------:R-:W-:Y:S05]  /*574a0*/  BSYNC.RECONVERGENT B0 ;  /* 0x0000000000007941 */ /* 0x000fea0003800200 */
.L_x_40667:
[----:B------:R-:W-:Y:S01]  /*574b0*/  LOP3.LUT P0, RZ, R3, 0x1000000, RZ, 0xc0, !PT ;  /* 0x0100000003ff7812 */ /* 0x000fe2000780c0ff */
[----:B------:R-:W-:-:S12]  /*574c0*/  BSSY.RECONVERGENT B0, `(.L_x_40669) ;  /* 0x0000021000007945 */ /* 0x000fd80003800200 */
[----:B------:R-:W-:Y:S05]  /*574d0*/  @!P0 BRA `(.L_x_40670) ;  /* 0x00000000007c8947 */ /* 0x000fea0003800000 */
[----:B0-23--:R-:W0:Y:S01]  /*574e0*/  LDC.64 R192, c[0x0][0x428] ;  /* 0x00010a00ffc07b82 */ /* 0x00de220000000a00 */
[--C-:B------:R-:W-:Y:S01]  /*574f0*/  FADD.FTZ R23, R141, -R12.reuse ;  /* 0x8000000c8d177221 */ /* 0x100fe20000010000 */
[--C-:B------:R-:W-:Y:S01]  /*57500*/  FADD.FTZ R22, R142, -R12.reuse ;  /* 0x8000000c8e167221 */ /* 0x100fe20000010000 */
[----:B------:R-:W2:Y:S02]  /*57510*/  LDL R194, [R1+0x148] ;  /* 0x0001480001c27983 */ /* 0x000ea40000100800 */
[C---:B------:R-:W-:Y:S01]  /*57520*/  FMUL.FTZ R242, R17.reuse, R23 ;  /* 0x0000001711f27220 */ /* 0x040fe20000410000 */
[----:B------:R-:W-:Y:S01]  /*57530*/  FMUL.FTZ R241, R17, R22 ;  /* 0x0000001611f17220 */ /* 0x000fe20000410000 */
[----:B------:R-:W3:Y:S01]  /*57540*/  LDL R195, [R1+0x14c] ;  /* 0x00014c0001c37983 */ /* 0x000ee20000100800 */
[----:B------:R-:W-:-:S04]  /*57550*/  FADD.FTZ R19, R140, -R12 ;  /* 0x8000000c8c137221 */ /* 0x000fc80000010000 */
[----:B------:R-:W-:Y:S01]  /*57560*/  FMUL.FTZ R243, R17, R19 ;  /* 0x0000001311f37220 */ /* 0x000fe20000410000 */
[----:B------:R-:W-:-:S04]  /*57570*/  FADD.FTZ R19, R143, -R12 ;  /* 0x8000000c8f137221 */ /* 0x000fc80000010000 */
[----:B------:R-:W-:Y:S01]  /*57580*/  FMUL.FTZ R19, R17, R19 ;  /* 0x0000001311137220 */ /* 0x000fe20000410000 */
[----:B0-----:R-:W-:Y:S02]  /*57590*/  IMAD.WIDE.U32 R22, R18, 0x10, R192 ;  /* 0x0000001012167825 */ /* 0x001fe400078e00c0 */
[----:B------:R-:W5:Y:S04]  /*575a0*/  LDL R192, [R1+0x140] ;  /* 0x0001400001c07983 */ /* 0x000f680000100800 */
[----:B------:R-:W4:Y:S01]  /*575b0*/  LDL R193, [R1+0x144] ;  /* 0x0001440001c17983 */ /* 0x000f220000100800 */
[----:B--2---:R-:W-:Y:S01]  /*575c0*/  FFMA.FTZ R194, R241, R194, R46 ;  /* 0x000000c2f1c27223 */ /* 0x004fe2000001002e */
[----:B---3--:R-:W-:Y:S01]  /*575d0*/  FFMA.FTZ R195, R19, R195, R47 ;  /* 0x000000c313c37223 */ /* 0x008fe2000001002f */
[----:B-----5:R-:W-:Y:S01]  /*575e0*/  FFMA.FTZ R192, R243, R192, R44 ;  /* 0x000000c0f3c07223 */ /* 0x020fe2000001002c */
        /* <DEDUP_REMOVED lines=14> */
.L_x_40670:
[----:B------:R-:W-:Y:S05]  /*576d0*/  BSYNC.RECONVERGENT B0 ;  /* 0x0000000000007941 */ /* 0x000fea0003800200 */
.L_x_40669:
        /* <DEDUP_REMOVED lines=34> */
.L_x_40672:
[----:B------:R-:W-:Y:S05]  /*57900*/  BSYNC.RECONVERGENT B0 ;  /* 0x0000000000007941 */ /* 0x000fea0003800200 */
.L_x_40671:
        /* <DEDUP_REMOVED lines=34> */
.L_x_40674:
[----:B------:R-:W-:Y:S05]  /*57b30*/  BSYNC.RECONVERGENT B0 ;  /* 0x0000000000007941 */ /* 0x000fea0003800200 */
.L_x_40673:
        /* <DEDUP_REMOVED lines=34> */
.L_x_40676:
[----:B------:R-:W-:Y:S05]  /*57d60*/  BSYNC.RECONVERGENT B0 ;  /* 0x0000000000007941 */ /* 0x000fea0003800200 */
.L_x_40675:
        /* <DEDUP_REMOVED lines=34> */
.L_x_40678:
[----:B------:R-:W-:Y:S05]  /*57f90*/  BSYNC.RECONVERGENT B0 ;  /* 0x0000000000007941 */ /* 0x000fea0003800200 */
.L_x_40677:
        /* <DEDUP_REMOVED lines=34> */
.L_x_40680:
[----:B------:R-:W-:Y:S05]  /*581c0*/  BSYNC.RECONVERGENT B0 ;  /* 0x0000000000007941 */ /* 0x000fea0003800200 */
.L_x_40679:
        /* <DEDUP_REMOVED lines=34> */
.L_x_40682:
[----:B------:R-:W-:Y:S05]  /*583f0*/  BSYNC.RECONVERGENT B0 ;  /* 0x0000000000007941 */ /* 0x000fea0003800200 */
.L_x_40681:
        /* <DEDUP_REMOVED lines=34> */
.L_x_40684:
[----:B------:R-:W-:Y:S05]  /*58620*/  BSYNC.RECONVERGENT B0 ;  /* 0x0000000000007941 */ /* 0x000fea0003800200 */
.L_x_40683:
        /* <DEDUP_REMOVED lines=34> */
.L_x_40686:
[----:B------:R-:W-:Y:S05]  /*58850*/  BSYNC.RECONVERGENT B0 ;  /* 0x0000000000007941 */ /* 0x000fea0003800200 */
.L_x_40685:
        /* <DEDUP_REMOVED lines=34> */
.L_x_40688:
[----:B------:R-:W-:Y:S05]  /*58a80*/  BSYNC.RECONVERGENT B0 ;  /* 0x0000000000007941 */ /* 0x000fea0003800200 */
.L_x_40687:
        /* <DEDUP_REMOVED lines=15> */
[----:B------:R-:W5:Y:S04]  /*58b80*/  LDL R192, [R1] ;  /* 0x0000000001c07983 */ /* 0x000f680000100800 */
[----:B------:R-:W4:Y:S01]  /*58b90*/  LDL R193, [R1+0x4] ;  /* 0x0000040001c17983 */ /* 0x000f220000100800 */
[----:B--2---:R-:W-:Y:S01]  /*58ba0*/  FFMA.FTZ R194, R241, R194, R214 ;  /* 0x000000c2f1c27223 */ /* 0x004fe200000100d6 */
[----:B---3--:R-:W-:Y:S01]  /*58bb0*/  FFMA.FTZ R195, R19, R195, R215 ;  /* 0x000000c313c37223 */ /* 0x008fe200000100d7 */
[----:B-----5:R-:W-:Y:S01]  /*58bc0*/  FFMA.FTZ R192, R243, R192, R212 ;  /* 0x000000c0f3c07223 */ /* 0x020fe200000100d4 */
[----:B----4-:R-:W-:-:S05]  /*58bd0*/  FFMA.FTZ R193, R242, R193, R213 ;  /* 0x000000c1f2c17223 */ /* 0x010fca00000100d5 */
        /* <DEDUP_REMOVED lines=9> */
.L_x_40690:
[----:B------:R-:W-:Y:S05]  /*58c70*/  BSYNC.RECONVERGENT B0 ;  /* 0x0000000000007941 */ /* 0x000fea0003800200 */
.L_x_40689:
[----:B------:R-:W-:Y:S01]  /*58c80*/  LOP3.LUT P0, RZ, R3, 0x1000, RZ, 0xc0, !PT ;  /* 0x0000100003ff7812 */ /* 0x000fe2000780c0ff */
[----:B------:R-:W-:-:S12]  /*58c90*/  BSSY.RECONVERGENT B0, `(.L_x_40691) ;  /* 0x0000019000007945 */ /* 0x000fd80003800200 */
[----:B------:R-:W-:Y:S05]  /*58ca0*/  @!P0 BRA `(.L_x_40692) ;  /* 0x00000000005c8947 */ /* 0x000fea0003800000 */
[----:B0-23--:R-:W0:Y:S01]  /*58cb0*/  LDC.64 R192, c[0x0][0x428] ;  /* 0x00010a00ffc07b82 */ /* 0x00de220000000a00 */
[--C-:B------:R-:W-:Y:S01]  /*58cc0*/  FADD.FTZ R19, R184, -R12.reuse ;  /* 0x8000000cb8137221 */ /* 0x100fe20000010000 */
[--C-:B------:R-:W-:Y:S01]  /*58cd0*/  FADD.FTZ R23, R185, -R12.reuse ;  /* 0x8000000cb9177221 */ /* 0x100fe20000010000 */
[--C-:B------:R-:W-:Y:S02]  /*58ce0*/  FADD.FTZ R22, R186, -R12.reuse ;  /* 0x8000000cba167221 */ /* 0x100fe40000010000 */
[----:B------:R-:W-:Y:S01]  /*58cf0*/  FMUL.FTZ R243, R17, R19 ;  /* 0x0000001311f37220 */ /* 0x000fe20000410000 */
[----:B------:R-:W-:Y:S01]  /*58d00*/  FADD.FTZ R19, R187, -R12 ;  /* 0x8000000cbb137221 */ /* 0x000fe20000010000 */
[C---:B------:R-:W-:Y:S01]  /*58d10*/  FMUL.FTZ R242, R17.reuse, R23 ;  /* 0x0000001711f27220 */ /* 0x040fe20000410000 */
[C---:B------:R-:W-:Y:S02]  /*58d20*/  FMUL.FTZ R241, R17.reuse, R22 ;  /* 0x0000001611f17220 */ /* 0x040fe40000410000 */
[----:B------:R-:W-:-:S02]  /*58d30*/  FMUL.FTZ R19, R17, R19 ;  /* 0x0000001311137220 */ /* 0x000fc40000410000 */
[----:B------:R-:W-:Y:S02]  /*58d40*/  FFMA.FTZ R194, R241, R246, R218 ;  /* 0x000000f6f1c27223 */ /* 0x000fe400000100da */
[----:B------:R-:W-:Y:S01]  /*58d50*/  FFMA.FTZ R195, R19, R247, R219 ;  /* 0x000000f713c37223 */ /* 0x000fe200000100db */
[----:B0-----:R-:W-:-:S04]  /*58d60*/  IMAD.WIDE.U32 R22, R18, 0x10, R192 ;  /* 0x0000001012167825 */ /* 0x001fc800078e00c0 */
[----:B------:R-:W-:Y:S01]  /*58d70*/  FFMA.FTZ R192, R243, R244, R216 ;  /* 0x000000f4f3c07223 */ /* 0x000fe200000100d8 */
[----:B------:R-:W-:-:S05]  /*58d80*/  FFMA.FTZ R193, R242, R245, R217 ;  /* 0x000000f5f2c17223 */ /* 0x000fca00000100d9 */
        /* <DEDUP_REMOVED lines=9> */
.L_x_40692:
[----:B------:R-:W-:Y:S05]  /*58e20*/  BSYNC.RECONVERGENT B0 ;  /* 0x0000000000007941 */ /* 0x000fea0003800200 */
.L_x_40691:
[----:B------:R-:W-:Y:S01]  /*58e30*/  LOP3.LUT P0, RZ, R3, 0x800, RZ, 0xc0, !PT ;  /* 0x0000080003ff7812 */ /* 0x000fe2000780c0ff */
[----:B------:R-:W-:-:S12]  /*58e40*/  BSSY.RECONVERGENT B0, `(.L_x_40693) ;  /* 0x0000018000007945 */ /* 0x000fd80003800200 */
[----:B------:R-:W-:Y:S05]  /*58e50*/  @!P0 BRA `(.L_x_40694) ;  /* 0x0000000000588947 */ /* 0x000fea0003800000 */
[----:B0-23--:R-:W0:Y:S01]  /*58e60*/  LDC.64 R194, c[0x0][0x428] ;  /* 0x00010a00ffc27b82 */ /* 0x00de220000000a00 */
        /* <DEDUP_REMOVED lines=8> */
[----:B------:R-:W-:Y:S01]  /*58ef0*/  FFMA.FTZ R192, R242, R232, R224 ;  /* 0x000000e8f2c07223 */ /* 0x000fe200000100e0 */
        /* <DEDUP_REMOVED lines=12> */
.L_x_40694:
[----:B------:R-:W-:Y:S05]  /*58fc0*/  BSYNC.RECONVERGENT B0 ;  /* 0x0000000000007941 */ /* 0x000fea0003800200 */
.L_x_40693:
[----:B0-----:R-:W0:Y:S02]  /*58fd0*/  LDC.64 R18, c[0x0][0x380] ;  /* 0x0000e000ff127b82 */ /* 0x001e240000000a00 */
[----:B0-----:R-:W-:-:S05]  /*58fe0*/  IMAD R240, R18, 0x4, R240 ;  /* 0x0000000412f07824 */ /* 0x001fca00078e02f0 */
[----:B------:R-:W-:-:S13]  /*58ff0*/  ISETP.GE.AND P0, PT, R240, R19, PT ;  /* 0x00000013f000720c */ /* 0x000fda0003f06270 */
[----:B------:R-:W-:Y:S05]  /*59000*/  @!P0 BRA `(.L_x_40695) ;  /* 0xfffffb0c00148947 */ /* 0x000fea000383ffff */
[----:B------:R-:W-:Y:S05]  /*59010*/  EXIT ;  /* 0x000000000000794d */ /* 0x000fea0003800000 */
.L_x_40662:
[----:B0-----:R-:W-:Y:S01]  /*59020*/  HFMA2 R17, -RZ, RZ, 0, 1.847743988037109375e-06 ;  /* 0x0000001fff117431 */ /* 0x001fe200000001ff */
[----:B------:R-:W-:Y:S01]  /*59030*/  BSSY B0, `(.L_x_40696) ;  /* 0x0000007000007945 */ /* 0x000fe20003800000 */
[----:B------:R-:W-:Y:S01]  /*59040*/  MOV R193, R19 ;  /* 0x0000001300c17202 */ /* 0x000fe20000000f00 */
[----:B------:R-:W-:Y:S02]  /*59050*/  IMAD.MOV.U32 R12, RZ, RZ, 0x1 ;  /* 0x00000001ff0c7424 */ /* 0x000fe400078e00ff */
[----:B------:R-:W-:-:S07]  /*59060*/  IMAD.MOV.U32 R22, RZ, RZ, -0x1 ;  /* 0xffffffffff167424 */ /* 0x000fce00078e00ff */
[----:B-1--4-:R-:W-:Y:S05]  /*59070*/  WARPSYNC.COLLECTIVE R22, `(.L_x_40697) ;  /* 0x0000000016087348 */ /* 0x012fea0003c00000 */
[----:B------:R0:W2:Y:S02]  /*59080*/  SHFL.BFLY P6, R12, R193, R12, R17 ;  /* 0x0c00000cc10c7389 */ /* 0x0000a400000c0011 */
[----:B012-4-:R-:W-:Y:S05]  /*59090*/  ENDCOLLECTIVE ;  /* 0x000000000000791b */ /* 0x017fea0003800000 */
.L_x_40697:
[----:B------:R-:W-:Y:S05]  /*590a0*/  BSYNC B0 ;  /* 0x0000000000007941 */ /* 0x000fea0003800000 */
.L_x_40696:
        /* <DEDUP_REMOVED lines=9> */
.L_x_40698:
[----:B------:R-:W-:Y:S01]  /*59140*/  FADD.FTZ R19, R19, R12 ;  /* 0x0000000c13137221 */ /* 0x000fe20000010000 */
[----:B------:R-:W-:-:S04]  /*59150*/  IMAD.MOV.U32 R12, RZ, RZ, 0x4 ;  /* 0x00000004ff0c7424 */ /* 0x000fc800078e00ff */
[----:B------:R-:W-:-:S07]  /*59160*/  MOV R193, R19 ;  /* 0x0000001300c17202 */ /* 0x000fce0000000f00 */
[----:B------:R-:W-:Y:S05]  /*59170*/  WARPSYNC.COLLECTIVE R22, `(.L_x_40699) ;  /* 0x0000000016087348 */ /* 0x000fea0003c00000 */
[----:B------:R0:W1:Y:S02]  /*59180*/  SHFL.BFLY P6, R12, R193, R12, R17 ;  /* 0x0c00000cc10c7389 */ /* 0x00006400000c0011 */
[----:B01----:R-:W-:Y:S05]  /*59190*/  ENDCOLLECTIVE ;  /* 0x000000000000791b */ /* 0x003fea0003800000 */
.L_x_40699:
[----:B------:R-:W-:Y:S01]  /*591a0*/  FADD.FTZ R19, R19, R12 ;  /* 0x0000000c13137221 */ /* 0x000fe20000010000 */
[----:B------:R-:W-:-:S04]  /*591b0*/  IMAD.MOV.U32 R12, RZ, RZ, 0x8 ;  /* 0x00000008ff0c7424 */ /* 0x000fc800078e00ff */
[----:B------:R-:W-:-:S07]  /*591c0*/  MOV R193, R19 ;  /* 0x0000001300c17202 */ /* 0x000fce0000000f00 */
[----:B------:R-:W-:Y:S05]  /*591d0*/  WARPSYNC.COLLECTIVE R22, `(.L_x_40700) ;  /* 0x0000000016087348 */ /* 0x000fea0003c00000 */
[----:B------:R0:W1:Y:S02]  /*591e0*/  SHFL.BFLY P6, R12, R193, R12, R17 ;  /* 0x0c00000cc10c7389 */ /* 0x00006400000c0011 */
[----:B01----:R-:W-:Y:S05]  /*591f0*/  ENDCOLLECTIVE ;  /* 0x000000000000791b */ /* 0x003fea0003800000 */
.L_x_40700:
[----:B------:R-:W-:Y:S01]  /*59200*/  FADD.FTZ R19, R19, R12 ;  /* 0x0000000c13137221 */ /* 0x000fe20000010000 */
[----:B------:R-:W-:-:S04]  /*59210*/  IMAD.MOV.U32 R12, RZ, RZ, 0x10 ;  /* 0x00000010ff0c7424 */ /* 0x000fc800078e00ff */
[----:B------:R-:W-:-:S07]  /*59220*/  MOV R193, R19 ;  /* 0x0000001300c17202 */ /* 0x000fce0000000f00 */
[----:B------:R-:W-:Y:S05]  /*59230*/  WARPSYNC.COLLECTIVE R22, `(.L_x_40701) ;  /* 0x0000000016087348 */ /* 0x000fea0003c00000 */
[----:B------:R0:W1:Y:S02]  /*59240*/  SHFL.BFLY P6, R12, R193, R12, R17 ;  /* 0x0c00000cc10c7389 */ /* 0x00006400000c0011 */
[----:B01----:R-:W-:Y:S05]  /*59250*/  ENDCOLLECTIVE ;  /* 0x000000000000791b */ /* 0x003fea0003800000 */
.L_x_40701:
        /* <DEDUP_REMOVED lines=147> */
.L_x_40702:
[----:B------:R-:W-:Y:S01]  /*59b90*/  FADD.FTZ R23, R23, R12 ;  /* 0x0000000c17177221 */ /* 0x000fe20000010000 */
[----:B------:R-:W-:-:S03]  /*59ba0*/  MOV R12, 0x2 ;  /* 0x00000002000c7802 */ /* 0x000fc60000000f00 */
[----:B------:R-:W-:-:S07]  /*59bb0*/  IMAD.MOV.U32 R193, RZ, RZ, R23 ;  /* 0x000000ffffc17224 */ /* 0x000fce00078e0017 */
[----:B------:R-:W-:Y:S05]  /*59bc0*/  WARPSYNC.COLLECTIVE R22, `(.L_x_40703) ;  /* 0x0000000016087348 */ /* 0x000fea0003c00000 */
[----:B------:R0:W1:Y:S02]  /*59bd0*/  SHFL.BFLY P6, R12, R193, R12, R17 ;  /* 0x0c00000cc10c7389 */ /* 0x00006400000c0011 */
[----:B01----:R-:W-:Y:S05]  /*59be0*/  ENDCOLLECTIVE ;  /* 0x000000000000791b */ /* 0x003fea0003800000 */
.L_x_40703:
[----:B------:R-:W-:Y:S01]  /*59bf0*/  FADD.FTZ R23, R23, R12 ;  /* 0x0000000c17177221 */ /* 0x000fe20000010000 */
[----:B------:R-:W-:-:S03]  /*59c00*/  HFMA2 R12, -RZ, RZ, 0, 2.384185791015625e-07 ;  /* 0x00000004ff0c7431 */ /* 0x000fc600000001ff */
[----:B------:R-:W-:-:S07]  /*59c10*/  IMAD.MOV.U32 R193, RZ, RZ, R23 ;  /* 0x000000ffffc17224 */ /* 0x000fce00078e0017 */
[----:B------:R-:W-:Y:S05]  /*59c20*/  WARPSYNC.COLLECTIVE R22, `(.L_x_40704) ;  /* 0x0000000016087348 */ /* 0x000fea0003c00000 */
[----:B------:R0:W1:Y:S02]  /*59c30*/  SHFL.BFLY P6, R12, R193, R12, R17 ;  /* 0x0c00000cc10c7389 */ /* 0x00006400000c0011 */
[----:B01----:R-:W-:Y:S05]  /*59c40*/  ENDCOLLECTIVE ;  /* 0x000000000000791b */ /* 0x003fea0003800000 */
.L_x_40704:
[----:B------:R-:W-:Y:S01]  /*59c50*/  FADD.FTZ R23, R23, R12 ;  /* 0x0000000c17177221 */ /* 0x000fe20000010000 */
[----:B------:R-:W-:-:S03]  /*59c60*/  MOV R12, 0x8 ;  /* 0x00000008000c7802 */ /* 0x000fc60000000f00 */
[----:B------:R-:W-:-:S07]  /*59c70*/  IMAD.MOV.U32 R193, RZ, RZ, R23 ;  /* 0x000000ffffc17224 */ /* 0x000fce00078e0017 */
[----:B------:R-:W-:Y:S05]  /*59c80*/  WARPSYNC.COLLECTIVE R22, `(.L_x_40705) ;  /* 0x0000000016087348 */ /* 0x000fea0003c00000 */
[----:B------:R0:W1:Y:S02]  /*59c90*/  SHFL.BFLY P6, R12, R193, R12, R17 ;  /* 0x0c00000cc10c7389 */ /* 0x00006400000c0011 */
[----:B01----:R-:W-:Y:S05]  /*59ca0*/  ENDCOLLECTIVE ;  /* 0x000000000000791b */ /* 0x003fea0003800000 */
.L_x_40705:
[----:B------:R-:W-:Y:S01]  /*59cb0*/  FADD.FTZ R23, R23, R12 ;  /* 0x0000000c17177221 */ /* 0x000fe20000010000 */
[----:B------:R-:W-:-:S03]  /*59cc0*/  HFMA2 R12, -RZ, RZ, 0, 9.5367431640625e-07 ;  /* 0x00000010ff0c7431 */ /* 0x000fc600000001ff */
[----:B------:R-:W-:-:S07]  /*59cd0*/  IMAD.MOV.U32 R193, RZ, RZ, R23 ;  /* 0x000000ffffc17224 */ /* 0x000fce00078e0017 */
[----:B------:R-:W-:Y:S05]  /*59ce0*/  WARPSYNC.COLLECTIVE R22, `(.L_x_40706) ;  /* 0x0000000016087348 */ /* 0x000fea0003c00000 */
[----:B------:R0:W1:Y:S02]  /*59cf0*/  SHFL.BFLY P6, R12, R193, R12, R17 ;  /* 0x0c00000cc10c7389 */ /* 0x00006400000c0011 */
[----:B01----:R-:W-:Y:S05]  /*59d00*/  ENDCOLLECTIVE ;  /* 0x000000000000791b */ /* 0x003fea0003800000 */
.L_x_40706:
[----:B------:R-:W-:Y:S05]  /*59d10*/  BRA `(.L_x_40707) ;  /* 0xffffffd000087947 */ /* 0x000fea000383ffff */
.L_x_40708:
        /* <DEDUP_REMOVED lines=14> */
.L_x_43928:


//--------------------- .text._ZN10layer_norm31ln_parallel_residual_fwd_kernelINS_13Kernel_traitsIfffffjLj2048ELj1ELj4ELj1ELj16ENS_18Kernel_traits_baseILj2048EfffffjLj128EEEEELb1ELb0ELb1EEEvNS_9FwdParamsE --------------------------
	.section	.text._ZN10layer_norm31ln_parallel_residual_fwd_kernelINS_13Kernel_traitsIfffffjLj2048ELj1ELj4ELj1ELj16ENS_18Kernel_traits_baseILj2048EfffffjLj128EEEEELb1ELb0ELb1EEEvNS_9FwdParamsE,"ax",@progbits
	.align	128
        .global         _ZN10layer_norm31ln_parallel_residual_fwd_kernelINS_13Kernel_traitsIfffffjLj2048ELj1ELj4ELj1ELj16ENS_18Kernel_traits_baseILj2048EfffffjLj128EEEEELb1ELb0ELb1EEEvNS_9FwdParamsE
        .type           _ZN10layer_norm31ln_parallel_residual_fwd_kernelINS_13Kernel_traitsIfffffjLj2048ELj1ELj4ELj1ELj16ENS_18Kernel_traits_baseILj2048EfffffjLj128EEEEELb1ELb0ELb1EEEvNS_9FwdParamsE,@function
        .size           _ZN10layer_norm31ln_parallel_residual_fwd_kernelINS_13Kernel_traitsIfffffjLj2048ELj1ELj4ELj1ELj16ENS_18Kernel_traits_baseILj2048EfffffjLj128EEEEELb1ELb0ELb1EEEvNS_9FwdParamsE,(.L_x_43929 - _ZN10layer_norm31ln_parallel_residual_fwd_kernelINS_13Kernel_traitsIfffffjLj2048ELj1ELj4ELj1ELj16ENS_18Kernel_traits_baseILj2048EfffffjLj128EEEEELb1ELb0ELb1EEEvNS_9FwdParamsE)
        .other          _ZN10layer_norm31ln_parallel_residual_fwd_kernelINS_13Kernel_traitsIfffffjLj2048ELj1ELj4ELj1ELj16ENS_18Kernel_traits_baseILj2048EfffffjLj128EEEEELb1ELb0ELb1EEEvNS_9FwdParamsE,@"STO_CUDA_ENTRY STV_DEFAULT"
_ZN10layer_norm31ln_parallel_residual_fwd_kernelINS_13Kernel_traitsIfffffjLj2048ELj1ELj4ELj1ELj16ENS_18Kernel_traits_baseILj2048EfffffjLj128EEEEELb1ELb0ELb1EEEvNS_9FwdParamsE:
.text._ZN10layer_norm31ln_parallel_residual_fwd_kernelINS_13Kernel_traitsIfffffjLj2048ELj1ELj4ELj1ELj16ENS_18Kernel_traits_baseILj2048EfffffjLj128EEEEELb1ELb0ELb1EEEvNS_9FwdParamsE:
        /* <DEDUP_REMOVED lines=196> */
[----:B------:R-:W-:Y:S05]  /*0c40*/  BRA `(.L_x_40711) ;  /* 0x0000001400c47947 */ /* 0x000fea0003800000 */
.L_x_40710:
        /* <DEDUP_REMOVED lines=83> */
.L_x_40709:
        /* <DEDUP_REMOVED lines=76> */
[----:B------:R-:W-:Y:S04]  /*1640*/  STL.64 [R1+0x50], R20 ;  /* 0x0000501401007387 */ /* 0x000fe80000100a00 */
[----:B------:R-:W-:Y:S04]  /*1650*/  STL.64 [R1+0x58], R22 ;  /* 0x0000581601007387 */ /* 0x000fe80000100a00 */
[----:B-1----:R-:W4:Y:S04]  /*1660*/  LDG.E.128 R36, desc[UR8][R10.64] ;  /* 0x000000080a247981 */ /* 0x002f28000c1e1d00 */
[----:B------:R-:W-:Y:S04]  /*1670*/  STL.64 [R1+0x30], R16 ;  /* 0x0000301001007387 */ /* 0x000fe80000100a00 */
[----:B------:R-:W-:Y:S04]  /*1680*/  STL.64 [R1+0x38], R18 ;  /* 0x0000381201007387 */ /* 0x000fe80000100a00 */
[----:B--2---:R-:W2:Y:S04]  /*1690*/  LDG.E.128 R32, desc[UR8][R10.64+0x200] ;  /* 0x000200080a207981 */ /* 0x004ea8000c1e1d00 */
[----:B------:R-:W-:Y:S04]  /*16a0*/  STL.64 [R1+0x10], R12 ;  /* 0x0000100c01007387 */ /* 0x000fe80000100a00 */
[----:B------:R1:W-:Y:S04]  /*16b0*/  STL.64 [R1+0x18], R14 ;  /* 0x0000180e01007387 */ /* 0x0003e80000100a00 */
[----:B---3--:R-:W3:Y:S04]  /*16c0*/  LDG.E.128 R28, desc[UR8][R10.64+0x400] ;  /* 0x000400080a1c7981 */ /* 0x008ee8000c1e1d00 */
[----:B----4-:R-:W4:Y:S04]  /*16d0*/  LDG.E.128 R24, desc[UR8][R10.64+0x600] ;  /* 0x000600080a187981 */ /* 0x010f28000c1e1d00 */
[----:B-1----:R-:W3:Y:S04]  /*16e0*/  LDG.E.128 R12, desc[UR8][R10.64+0xc00] ;  /* 0x000c00080a0c7981 */ /* 0x002ee8000c1e1d00 */
[----:B------:R-:W4:Y:S04]  /*16f0*/  LDG.E.128 R16, desc[UR8][R10.64+0xa00] ;  /* 0x000a00080a107981 */ /* 0x000f28000c1e1d00 */
[----:B------:R-:W4:Y:S04]  /*1700*/  LDG.E.128 R20, desc[UR8][R10.64+0x800] ;  /* 0x000800080a147981 */ /* 0x000f28000c1e1d00 */
        /* <DEDUP_REMOVED lines=40> */
[----:B---3--:R1:W-:Y:S04]  /*1990*/  STL.64 [R1], R12 ;  /* 0x0000000c01007387 */ /* 0x0083e80000100a00 */
[----:B------:R1:W-:Y:S04]  /*19a0*/  STL.64 [R1+0x80], R28 ;  /* 0x0000801c01007387 */ /* 0x0003e80000100a00 */
[----:B------:R1:W-:Y:S04]  /*19b0*/  STL.64 [R1+0x88], R30 ;  /* 0x0000881e01007387 */ /* 0x0003e80000100a00 */
[----:B------:R1:W-:Y:S04]  /*19c0*/  STL.64 [R1+0x8], R14 ;  /* 0x0000080e01007387 */ /* 0x0003e80000100a00 */
[----:B----4-:R1:W-:Y:S04]  /*19d0*/  STL.64 [R1+0x60], R24 ;  /* 0x0000601801007387 */ /* 0x0103e80000100a00 */
[----:B------:R1:W-:Y:S04]  /*19e0*/  STL.64 [R1+0x68], R26 ;  /* 0x0000681a01007387 */ /* 0x0003e80000100a00 */
[----:B------:R1:W-:Y:S04]  /*19f0*/  STL.64 [R1+0x20], R16 ;  /* 0x0000201001007387 */ /* 0x0003e80000100a00 */
[----:B------:R1:W-:Y:S04]  /*1a00*/  STL.64 [R1+0x40], R20 ;  /* 0x0000401401007387 */ /* 0x0003e80000100a00 */
[----:B------:R1:W-:Y:S04]  /*1a10*/  STL.64 [R1+0x48], R22 ;  /* 0x0000481601007387 */ /* 0x0003e80000100a00 */
[----:B------:R1:W-:Y:S01]  /*1a20*/  STL.64 [R1+0x28], R18 ;  /* 0x0000281201007387 */ /* 0x0003e20000100a00 */
[----:B------:R-:W-:Y:S05]  /*1a30*/  BRA `(.L_x_40711) ;  /* 0x0000000800487947 */ /* 0x000fea0003800000 */
.L_x_40712:
        /* <DEDUP_REMOVED lines=144> */
[----:B------:R4:W-:Y:S04]  /*2340*/  STL.64 [R1], R12 ;  /* 0x0000000c01007387 */ /* 0x0009e80000100a00 */
[----:B------:R4:W-:Y:S02]  /*2350*/  STL.64 [R1+0x8], R14 ;  /* 0x0000080e01007387 */ /* 0x0009e40000100a00 */
.L_x_40711:
        /* <DEDUP_REMOVED lines=8> */
[----:B------:R-:W-:Y:S01]  /*23e0*/  IMAD.HI.U32 R3, R0, -0x2daee0ad, RZ ;  /* 0xd2511f5300037827 */ /* 0x000fe200078e00ff */
[----:B------:R-:W-:Y:S01]  /*23f0*/  MOV R5, UR10 ;  /* 0x0000000a00057c02 */ /* 0x000fe20008000f00 */
[----:B------:R-:W-:Y:S01]  /*2400*/  UIADD3 UR6, UPT, UPT, UR10, -0x61c88647, URZ ;  /* 0x9e3779b90a067890 */ /* 0x000fe2000fffe0ff */
[----:B------:R-:W2:Y:S02]  /*2410*/  LDCU.64 UR12, c[0x0][0x398] ;  /* 0x00007300ff0c77ac */ /* 0x000ea40008000a00 */
[----:B------:R-:W-:Y:S01]  /*2420*/  LOP3.LUT R6, R3, UR11, RZ, 0x3c, !PT ;  /* 0x0000000b03067c12 */ /* 0x000fe2000f8e3cff */
[----:B------:R-:W-:Y:S01]  /*2430*/  IMAD.MOV.U32 R228, RZ, RZ, R7 ;  /* 0x000000ffffe47224 */ /* 0x000fe200078e0007 */
[----:B------:R-:W-:Y:S01]  /*2440*/  MOV R7, UR5 ;  /* 0x0000000500077c02 */ /* 0x000fe20008000f00 */
[----:B------:R-:W-:Y:S02]  /*2450*/  UIADD3 UR16, UPT, UPT, UR11, -0x695add53, URZ ;  /* 0x96a522ad0b107890 */ /* 0x000fe4000fffe0ff */
[----:B------:R-:W-:-:S02]  /*2460*/  UIADD3 UR17, UPT, UPT, UR10, -0x700cb87f, URZ ;  /* 0x8ff347810a117890 */ /* 0x000fc4000fffe0ff */
[----:B------:R-:W-:Y:S01]  /*2470*/  ULOP3.LUT UR4, UR4, 0x3, URZ, 0xc0, !UPT ;  /* 0x0000000304047892 */ /* 0x000fe2000f8ec0ff */
[----:B------:R-:W3:Y:S05]  /*2480*/  LDCU UR14, c[0x0][0x388] ;  /* 0x00007100ff0e77ac */ /* 0x000eea0008000800 */
[----:B------:R-:W-:Y:S01]  /*2490*/  IMAD.U32 R201, RZ, RZ, UR4 ;  /* 0x00000004ffc97e24 */ /* 0x000fe2000f8e00ff */
[----:B------:R-:W0:Y:S01]  /*24a0*/  LDCU.U8 UR15, c[0x0][0x410] ;  /* 0x00008200ff0f77ac */ /* 0x000e220008000000 */
[----:B-1----:R-:W-:Y:S01]  /*24b0*/  IMAD R2, R2, UR7, R4 ;  /* 0x0000000702027c24 */ /* 0x002fe2000f8e0204 */
[----:B------:R-:W-:Y:S02]  /*24c0*/  UIADD3 UR7, UPT, UPT, UR11, -0x24c28bd8, URZ ;  /* 0xdb3d74280b077890 */ /* 0x000fe4000fffe0ff */
[----:B--2---:R-:W-:Y:S01]  /*24d0*/  UISETP.NE.U32.AND UP0, UPT, UR12, URZ, UPT ;  /* 0x000000ff0c00728c */ /* 0x004fe2000bf05070 */
[C---:B------:R-:W-:Y:S01]  /*24e0*/  IMAD.HI.U32 R3, R2.reuse, -0x326172a9, RZ ;  /* 0xcd9e8d5702037827 */ /* 0x040fe200078e00ff */
[----:B------:R-:W1:Y:S03]  /*24f0*/  LDCU UR12, c[0x0][0x404] ;  /* 0x00008080ff0c77ac */ /* 0x000e660008000800 */
[----:B------:R-:W-:Y:S01]  /*2500*/  IMAD R4, R2, -0x326172a9, RZ ;  /* 0xcd9e8d5702047824 */ /* 0x000fe200078e02ff */
[----:B------:R-:W-:Y:S01]  /*2510*/  LOP3.LUT R5, R3, UR5, R5, 0x96, !PT ;  /* 0x0000000503057c12 */ /* 0x000fe2000f8e9605 */
[----:B------:R-:W-:Y:S01]  /*2520*/  IMAD.HI.U32 R3, R6, -0x326172a9, RZ ;  /* 0xcd9e8d5706037827 */ /* 0x000fe200078e00ff */
[----:B------:R-:W-:Y:S01]  /*2530*/  UISETP.NE.AND.EX UP0, UPT, UR13, URZ, UPT, UP0 ;  /* 0x000000ff0d00728c */ /* 0x000fe2000bf05300 */
[----:B------:R-:W2:Y:S02]  /*2540*/  LDCU UR13, c[0x0][0x408] ;  /* 0x00008100ff0d77ac */ /* 0x000ea40008000800 */
        /* <DEDUP_REMOVED lines=67> */
[C---:B------:R-:W-:Y:S01]  /*2980*/  IMAD.HI.U32 R8, R6.reuse, -0x326172a9, RZ ;  /* 0xcd9e8d5706087827 */ /* 0x040fe200078e00ff */
[----:B------:R-:W0:Y:S03]  /*2990*/  LDCU UR16, c[0x0][0x448] ;  /* 0x00008900ff1077ac */ /* 0x000e260008000800 */
[----:B------:R-:W-:Y:S01]  /*29a0*/  IMAD R6, R6, -0x326172a9, RZ ;  /* 0xcd9e8d5706067824 */ /* 0x000fe200078e02ff */
[----:B------:R-:W-:Y:S01]  /*29b0*/  LOP3.LUT R4, R4, UR17, R8, 0x96, !PT ;  /* 0x0000001104047c12 */ /* 0x000fe2000f8e9608 */
[----:B-123--:R-:W-:-:S07]  /*29c0*/  IMAD.MOV.U32 R5, RZ, RZ, RZ ;  /* 0x000000ffff057224 */ /* 0x00efce00078e00ff */
.L_x_41722:
        /* <DEDUP_REMOVED lines=15> */
[----:B------:R-:W-:Y:S01]  /*2ac0*/  IMAD.MOV.U32 R205, RZ, RZ, 0x2f800000 ;  /* 0x2f800000ffcd7424 */ /* 0x000fe200078e00ff */
[----:B0-----:R-:W0:Y:S02]  /*2ad0*/  LDC.64 R14, c[0x0][0x398] ;  /* 0x0000e600ff0e7b82 */ /* 0x001e240000000a00 */
[----:B0-----:R-:W-:-:S04]  /*2ae0*/  ISETP.NE.U32.AND P0, PT, R14, RZ, PT ;  /* 0x000000ff0e00720c */ /* 0x001fc80003f05070 */
        /* <DEDUP_REMOVED lines=18> */
.L_x_40716:
        /* <DEDUP_REMOVED lines=12> */
.L_x_40718:
[----:B------:R-:W-:Y:S05]  /*2cd0*/  BSYNC.RECONVERGENT B1 ;  /* 0x0000000000017941 */ /* 0x000fea0003800200 */
.L_x_40717:
        /* <DEDUP_REMOVED lines=61> */
.L_x_40715:
[----:B------:R-:W-:Y:S05]  /*30b0*/  BSYNC.RECONVERGENT B0 ;  /* 0x0000000000007941 */ /* 0x000fea0003800200 */
.L_x_40714:
[----:B------:R-:W-:Y:S01]  /*30c0*/  ISETP.NE.AND P0, PT, R20, 0x1, PT ;  /* 0x000000011400780c */ /* 0x000fe20003f05270 */
[----:B------:R-:W-:Y:S01]  /*30d0*/  IMAD.U32 R217, RZ, RZ, UR12 ;  /* 0x0000000cffd97e24 */ /* 0x000fe2000f8e00ff */
[----:B------:R-:W-:Y:S01]  /*30e0*/  I2FP.F32.U32 R13, R13 ;  /* 0x0000000d000d7245 */ /* 0x000fe20000201000 */
[----:B------:R-:W-:Y:S01]  /*30f0*/  BSSY.RECONVERGENT B0, `(.L_x_40719) ;  /* 0x0000059000007945 */ /* 0x000fe20003800200 */
        /* <DEDUP_REMOVED lines=13> */
.L_x_40721:
        /* <DEDUP_REMOVED lines=12> */
.L_x_40723:
[----:B------:R-:W-:Y:S05]  /*3290*/  BSYNC.RECONVERGENT B1 ;  /* 0x0000000000017941 */ /* 0x000fea0003800200 */
.L_x_40722:
        /* <DEDUP_REMOVED lines=62> */
.L_x_40720:
[----:B------:R-:W-:Y:S05]  /*3680*/  BSYNC.RECONVERGENT B0 ;  /* 0x0000000000007941 */ /* 0x000fea0003800200 */
.L_x_40719:
        /* <DEDUP_REMOVED lines=16> */
.L_x_40726:
        /* <DEDUP_REMOVED lines=12> */
.L_x_40728:
[----:B------:R-:W-:Y:S05]  /*3850*/  BSYNC.RECONVERGENT B1 ;  /* 0x0000000000017941 */ /* 0x000fea0003800200 */
.L_x_40727:
[----:B------:R-:W-:Y:S01]  /*3860*/  IMAD.WIDE.U32 R26, R0, -0x2daee0ad, RZ ;  /* 0xd2511f53001a7825 */ /* 0x000fe200078e00ff */
[----:B------:R-:W-:-:S03]  /*3870*/  UIADD3 UR4, UPT, UPT, UR10, -0x61c88647, URZ ;  /* 0x9e3779b90a047890 */ /* 0x000fc6000fffe0ff */
[----:B------:R-:W-:Y:S01]  /*3880*/  IMAD.WIDE.U32 R24, R2, -0x326172a9, RZ ;  /* 0xcd9e8d5702187825 */ /* 0x000fe200078e00ff */
[----:B------:R-:W-:-:S03]  /*3890*/  LOP3.LUT R3, R5, UR11, R27, 0x96, !PT ;  /* 0x0000000b05037c12 */ /* 0x000fc6000f8e961b */
[----:B------:R-:W-:Y:S02]  /*38a0*/  IMAD.MOV.U32 R13, RZ, RZ, R22 ;  /* 0x000000ffff0d7224 */ /* 0x000fe400078e0016 */
        /* <DEDUP_REMOVED lines=57> */
.L_x_40725:
[----:B------:R-:W-:Y:S05]  /*3c40*/  BSYNC.RECONVERGENT B0 ;  /* 0x0000000000007941 */ /* 0x000fea0003800200 */
.L_x_40724:
        /* <DEDUP_REMOVED lines=16> */
.L_x_40731:
        /* <DEDUP_REMOVED lines=12> */
.L_x_40733:
[----:B------:R-:W-:Y:S05]  /*3e10*/  BSYNC.RECONVERGENT B1 ;  /* 0x0000000000017941 */ /* 0x000fea0003800200 */
.L_x_40732:
        /* <DEDUP_REMOVED lines=62> */
.L_x_40730:
[----:B------:R-:W-:Y:S05]  /*4200*/  BSYNC.RECONVERGENT B0 ;  /* 0x0000000000007941 */ /* 0x000fea0003800200 */
.L_x_40729:
[----:B------:R-:W-:Y:S01]  /*4210*/  I2FP.F32.U32 R13, R13 ;  /* 0x0000000d000d7245 */ /* 0x000fe20000201000 */
[----:B------:R-:W-:-:S04]  /*4220*/  IMAD.U32 R204, RZ, RZ, UR13 ;  /* 0x0000000dffcc7e24 */ /* 0x000fc8000f8e00ff */
[----:B------:R-:W-:Y:S01]  /*4230*/  FFMA.FTZ R13, R13, R205, 1.1641532182693481445e-10 ;  /* 0x2f0000000d0d7423 */ /* 0x000fe200000100cd */
[-C--:B-----5:R-:W-:Y:S01]  /*4240*/  FMUL.FTZ R16, R16, R204.reuse ;  /* 0x000000cc10107220 */ /* 0x0a0fe20000410000 */
[-C--:B------:R-:W-:Y:S01]  /*4250*/  FMUL.FTZ R17, R17, R204.reuse ;  /* 0x000000cc11117220 */ /* 0x080fe20000410000 */
[-C--:B------:R-:W-:Y:S02]  /*4260*/  FMUL.FTZ R19, R19, R204.reuse ;  /* 0x000000cc13137220 */ /* 0x080fe40000410000 */
[----:B------:R-:W-:Y:S01]  /*4270*/  FSETP.GTU.FTZ.AND P4, PT, R13, R217, PT ;  /* 0x000000d90d00720b */ /* 0x000fe20003f9c000 */
[----:B------:R-:W-:Y:S01]  /*4280*/  FMUL.FTZ R13, R18, R204 ;  /* 0x000000cc120d7220 */ /* 0x000fe20000410000 */
        /* <DEDUP_REMOVED lines=10> */
.L_x_40713:
        /* <DEDUP_REMOVED lines=16> */
.L_x_40737:
        /* <DEDUP_REMOVED lines=12> */
.L_x_40739:
[----:B------:R-:W-:Y:S05]  /*44f0*/  BSYNC.RECONVERGENT B1 ;  /* 0x0000000000017941 */ /* 0x000fea0003800200 */
.L_x_40738:
        /* <DEDUP_REMOVED lines=62> */
.L_x_40736:
[----:B------:R-:W-:Y:S05]  /*48e0*/  BSYNC.RECONVERGENT B0 ;  /* 0x0000000000007941 */ /* 0x000fea0003800200 */
.L_x_40735:
[----:B------:R-:W-:Y:S01]  /*48f0*/  ISETP.NE.AND P0, PT, R10, 0x1, PT ;  /* 0x000000010a00780c */ /* 0x000fe20003f05270 */
[----:B------:R-:W-:Y:S01]  /*4900*/  IMAD.U32 R217, RZ, RZ, UR12 ;  /* 0x0000000cffd97e24 */ /* 0x000fe2000f8e00ff */
[----:B------:R-:W-:Y:S01]  /*4910*/  I2FP.F32.U32 R8, R8 ;  /* 0x0000000800087245 */ /* 0x000fe20000201000 */
[----:B------:R-:W-:Y:S01]  /*4920*/  BSSY.RECONVERGENT B0, `(.L_x_40740) ;  /* 0x000005b000007945 */ /* 0x000fe20003800200 */
[----:B------:R-:W-:Y:S01]  /*4930*/  MOV R204, UR13 ;  /* 0x0000000d00cc7c02 */ /* 0x000fe20008000f00 */
[----:B------:R-:W-:Y:S02]  /*4940*/  IMAD.MOV.U32 R11, RZ, RZ, 0x2 ;  /* 0x00000002ff0b7424 */ /* 0x000fe400078e00ff */
[----:B------:R-:W-:Y:S01]  /*4950*/  FFMA.FTZ R8, R8, R205, 1.1641532182693481445e-10 ;  /* 0x2f00000008087423 */ /* 0x000fe200000100cd */
[----:B------:R-:W-:-:S04]  /*4960*/  IMAD.MOV.U32 R9, RZ, RZ, R6 ;  /* 0x000000ffff097224 */ /* 0x000fc800078e0006 */
[----:B------:R-:W-:Y:S01]  /*4970*/  FSETP.LE.FTZ.AND P1, PT, R8, R217, PT ;  /* 0x000000d90800720b */ /* 0x000fe20003f33000 */
[----:B-----5:R-:W-:Y:S01]  /*4980*/  FMUL.FTZ R8, R16, R204 ;  /* 0x000000cc10087220 */ /* 0x020fe20000410000 */
        /* <DEDUP_REMOVED lines=9> */
.L_x_40742:
        /* <DEDUP_REMOVED lines=12> */
.L_x_40744:
[----:B------:R-:W-:Y:S05]  /*4ae0*/  BSYNC.RECONVERGENT B1 ;  /* 0x0000000000017941 */ /* 0x000fea0003800200 */
.L_x_40743:
        /* <DEDUP_REMOVED lines=62> */
.L_x_40741:
[----:B------:R-:W-:Y:S05]  /*4ed0*/  BSYNC.RECONVERGENT B0 ;  /* 0x0000000000007941 */ /* 0x000fea0003800200 */
.L_x_40740:
        /* <DEDUP_REMOVED lines=15> */
.L_x_40747:
        /* <DEDUP_REMOVED lines=12> */
.L_x_40749:
[----:B------:R-:W-:Y:S05]  /*5090*/  BSYNC.RECONVERGENT B1 ;  /* 0x0000000000017941 */ /* 0x000fea0003800200 */
.L_x_40748:
        /* <DEDUP_REMOVED lines=62> */
.L_x_40746:
[----:B------:R-:W-:Y:S05]  /*5480*/  BSYNC.RECONVERGENT B0 ;  /* 0x0000000000007941 */ /* 0x000fea0003800200 */
.L_x_40745:
[----:B------:R-:W-:Y:S01]  /*5490*/  ISETP.NE.AND P2, PT, R16, 0x1, PT ;  /* 0x000000011000780c */ /* 0x000fe20003f45270 */
[----:B------:R-:W-:Y:S01]  /*54a0*/  BSSY.RECONVERGENT B0, `(.L_x_40750) ;  /* 0x000005b000007945 */ /* 0x000fe20003800200 */
[----:B------:R-:W-:Y:S02]  /*54b0*/  I2FP.F32.U32 R10, R13 ;  /* 0x0000000d000a7245 */ /* 0x000fe40000201000 */
[----:B------:R-:W-:-:S03]  /*54c0*/  MOV R11, R6 ;  /* 0x00000006000b7202 */ /* 0x000fc60000000f00 */
[----:B------:R-:W-:-:S05]  /*54d0*/  FFMA.FTZ R10, R10, R205, 1.1641532182693481445e-10 ;  /* 0x2f0000000a0a7423 */ /* 0x000fca00000100cd */
[----:B------:R-:W-:Y:S01]  /*54e0*/  FSETP.LE.FTZ.AND P0, PT, R10, R217, PT ;  /* 0x000000d90a00720b */ /* 0x000fe20003f13000 */
[----:B------:R-:W-:Y:S01]  /*54f0*/  FMUL.FTZ R10, R17, R204 ;  /* 0x000000cc110a7220 */ /* 0x000fe20000410000 */
[----:B------:R-:W-:Y:S01]  /*5500*/  IMAD.MOV.U32 R17, RZ, RZ, 0x2 ;  /* 0x00000002ff117424 */ /* 0x000fe200078e00ff */
        /* <DEDUP_REMOVED lines=9> */
.L_x_40752:
        /* <DEDUP_REMOVED lines=12> */
.L_x_40754:
[----:B------:R-:W-:Y:S05]  /*5660*/  BSYNC.RECONVERGENT B1 ;  /* 0x0000000000017941 */ /* 0x000fea0003800200 */
.L_x_40753:
        /* <DEDUP_REMOVED lines=62> */
.L_x_40751:
[----:B------:R-:W-:Y:S05]  /*5a50*/  BSYNC.RECONVERGENT B0 ;  /* 0x0000000000007941 */ /* 0x000fea0003800200 */
.L_x_40750:
        /* <DEDUP_REMOVED lines=15> */
.L_x_40757:
        /* <DEDUP_REMOVED lines=12> */
.L_x_40759:
[----:B------:R-:W-:Y:S05]  /*5c10*/  BSYNC.RECONVERGENT B1 ;  /* 0x0000000000017941 */ /* 0x000fea0003800200 */
.L_x_40758:
        /* <DEDUP_REMOVED lines=62> */
.L_x_40756:
[----:B------:R-:W-:Y:S05]  /*6000*/  BSYNC.RECONVERGENT B0 ;  /* 0x0000000000007941 */ /* 0x000fea0003800200 */
.L_x_40755:
        /* <DEDUP_REMOVED lines=17> */
.L_x_40762:
        /* <DEDUP_REMOVED lines=12> */
.L_x_40764:
[----:B------:R-:W-:Y:S05]  /*61e0*/  BSYNC.RECONVERGENT B1 ;  /* 0x0000000000017941 */ /* 0x000fea0003800200 */
.L_x_40763:
        /* <DEDUP_REMOVED lines=62> */
.L_x_40761:
[----:B------:R-:W-:Y:S05]  /*65d0*/  BSYNC.RECONVERGENT B0 ;  /* 0x0000000000007941 */ /* 0x000fea0003800200 */
.L_x_40760:
        /* <DEDUP_REMOVED lines=15> */
.L_x_40767:
        /* <DEDUP_REMOVED lines=12> */
.L_x_40769:
[----:B------:R-:W-:Y:S05]  /*6790*/  BSYNC.RECONVERGENT B1 ;  /* 0x0000000000017941 */ /* 0x000fea0003800200 */
.L_x_40768:
        /* <DEDUP_REMOVED lines=62> */
.L_x_40766:
[----:B------:R-:W-:Y:S05]  /*6b80*/  BSYNC.RECONVERGENT B0 ;  /* 0x0000000000007941 */ /* 0x000fea0003800200 */
.L_x_40765:
[----:B------:R-:W-:Y:S01]  /*6b90*/  ISETP.NE.AND P4, PT, R21, 0x1, PT ;  /* 0x000000011500780c */ /* 0x000fe20003f85270 */
[----:B------:R-:W-:Y:S01]  /*6ba0*/  BSSY.RECONVERGENT B0, `(.L_x_40770) ;  /* 0x000005b000007945 */ /* 0x000fe20003800200 */
[----:B------:R-:W-:Y:S01]  /*6bb0*/  I2FP.F32.U32 R11, R11 ;  /* 0x0000000b000b7245 */ /* 0x000fe20000201000 */
        /* <DEDUP_REMOVED lines=14> */
.L_x_40772:
        /* <DEDUP_REMOVED lines=12> */
.L_x_40774:
[----:B------:R-:W-:Y:S05]  /*6d60*/  BSYNC.RECONVERGENT B1 ;  /* 0x0000000000017941 */ /* 0x000fea0003800200 */
.L_x_40773:
        /* <DEDUP_REMOVED lines=62> */
.L_x_40771:
[----:B------:R-:W-:Y:S05]  /*7150*/  BSYNC.RECONVERGENT B0 ;  /* 0x0000000000007941 */ /* 0x000fea0003800200 */
.L_x_40770:
[----:B------:R-:W-:Y:S02]  /*7160*/  LOP3.LUT R12, R12, 0xfffffff7, RZ, 0xc0, !PT ;  /* 0xfffffff70c0c7812 */ /* 0x000fe400078ec0ff */
[-C--:B------:R-:W-:Y:S01]  /*7170*/  FSETP.GTU.FTZ.AND P4, PT, R9, R217.reuse, PT ;  /* 0x000000d90900720b */ /* 0x080fe20003f9c000 */
[----:B------:R-:W-:Y:S01]  /*7180*/  FMUL.FTZ R9, R86, R204 ;  /* 0x000000cc56097220 */ /* 0x000fe20000410000 */
[-C--:B------:R-:W-:Y:S02]  /*7190*/  FSETP.GTU.FTZ.AND P6, PT, R16, R217.reuse, PT ;  /* 0x000000d91000720b */ /* 0x080fe40003fdc000 */
[----:B------:R-:W-:Y:S02]  /*71a0*/  @P5 LOP3.LUT R12, R12, 0x8, RZ, 0xfc, !PT ;  /* 0x000000080c0c5812 */ /* 0x000fe400078efcff */
[----:B------:R-:W-:Y:S02]  /*71b0*/  FSETP.GTU.FTZ.AND P5, PT, R13, R217, PT ;  /* 0x000000d90d00720b */ /* 0x000fe40003fbc000 */
[----:B------:R-:W-:-:S02]  /*71c0*/  FSEL R13, R18, RZ, P2 ;  /* 0x000000ff120d7208 */ /* 0x000fc40001000000 */
[----:B------:R-:W-:Y:S02]  /*71d0*/  FSEL R9, R9, RZ, !P6 ;  /* 0x000000ff09097208 */ /* 0x000fe40007000000 */
[----:B------:R-:W-:Y:S02]  /*71e0*/  FSEL R10, R10, RZ, P0 ;  /* 0x000000ff0a0a7208 */ /* 0x000fe40000000000 */
[----:B------:R-:W-:Y:S01]  /*71f0*/  FSEL R8, R8, RZ, P1 ;  /* 0x000000ff08087208 */ /* 0x000fe20000800000 */
[----:B------:R-:W-:Y:S01]  /*7200*/  FADD.FTZ R78, R13, R9 ;  /* 0x000000090d4e7221 */ /* 0x000fe20000010000 */
[----:B------:R-:W-:Y:S01]  /*7210*/  FMUL.FTZ R9, R85, R204 ;  /* 0x000000cc55097220 */ /* 0x000fe20000410000 */
[----:B------:R-:W-:Y:S02]  /*7220*/  LOP3.LUT R12, R12, 0xfffffffd, RZ, 0xc0, !PT ;  /* 0xfffffffd0c0c7812 */ /* 0x000fe400078ec0ff */
[----:B------:R-:W-:Y:S02]  /*7230*/  FSEL R11, R11, RZ, P3 ;  /* 0x000000ff0b0b7208 */ /* 0x000fe40001800000 */
[----:B------:R-:W-:-:S02]  /*7240*/  FSEL R9, R9, RZ, !P5 ;  /* 0x000000ff09097208 */ /* 0x000fc40006800000 */
[----:B------:R-:W-:-:S03]  /*7250*/  @P6 LOP3.LUT R12, R12, 0x2, RZ, 0xfc, !PT ;  /* 0x000000020c0c6812 */ /* 0x000fc600078efcff */
[----:B------:R-:W-:Y:S01]  /*7260*/  FADD.FTZ R77, R10, R9 ;  /* 0x000000090a4d7221 */ /* 0x000fe20000010000 */
[----:B------:R-:W-:Y:S01]  /*7270*/  FMUL.FTZ R10, R84, R204 ;  /* 0x000000cc540a7220 */ /* 0x000fe20000410000 */
[----:B------:R-:W-:-:S04]  /*7280*/  I2FP.F32.U32 R9, R17 ;  /* 0x0000001100097245 */ /* 0x000fc80000201000 */
[----:B------:R-:W-:Y:S01]  /*7290*/  FSEL R10, R10, RZ, !P4 ;  /* 0x000000ff0a0a7208 */ /* 0x000fe20006000000 */
[----:B------:R-:W-:-:S04]  /*72a0*/  FFMA.FTZ R9, R9, R205, 1.1641532182693481445e-10 ;  /* 0x2f00000009097423 */ /* 0x000fc800000100cd */
[----:B------:R-:W-:Y:S01]  /*72b0*/  FADD.FTZ R76, R8, R10 ;  /* 0x0000000a084c7221 */ /* 0x000fe20000010000 */
[----:B------:R-:W-:Y:S01]  /*72c0*/  FMUL.FTZ R8, R87, R204 ;  /* 0x000000cc57087220 */ /* 0x000fe20000410000 */
[----:B------:R-:W-:Y:S02]  /*72d0*/  FSETP.GTU.FTZ.AND P6, PT, R9, R217, PT ;  /* 0x000000d90900720b */ /* 0x000fe40003fdc000 */
[----:B------:R-:W-:Y:S02]  /*72e0*/  SEL R9, RZ, 0x1, P5 ;  /* 0x00000001ff097807 */ /* 0x000fe40002800000 */
[----:B------:R-:W-:Y:S02]  /*72f0*/  LOP3.LUT P5, RZ, R12, 0x8, RZ, 0xc0, !PT ;  /* 0x000000080cff7812 */ /* 0x000fe400078ac0ff */
[----:B------:R-:W-:-:S05]  /*7300*/  FSEL R8, R8, RZ, !P6 ;  /* 0x000000ff08087208 */ /* 0x000fca0007000000 */
[----:B------:R-:W-:Y:S01]  /*7310*/  FADD.FTZ R79, R8, R11 ;  /* 0x0000000b084f7221 */ /* 0x000fe20000010000 */
[----:B------:R-:W-:Y:S02]  /*7320*/  SEL R8, RZ, 0x1, P4 ;  /* 0x00000001ff087807 */ /* 0x000fe40002000000 */
[----:B------:R-:W-:Y:S02]  /*7330*/  LOP3.LUT P4, RZ, R12, 0x2, RZ, 0xc0, !PT ;  /* 0x000000020cff7812 */ /* 0x000fe4000788c0ff */
[----:B------:R-:W-:Y:S01]  /*7340*/  SEL R11, RZ, 0x1, P6 ;  /* 0x00000001ff0b7807 */ /* 0x000fe20003000000 */
[----:B------:R-:W-:Y:S01]  /*7350*/  @P5 FADD.FTZ R78, R82, R78 ;  /* 0x0000004e524e5221 */ /* 0x000fe20000010000 */
[----:B------:R-:W-:Y:S01]  /*7360*/  SEL R10, RZ, 0x1, P4 ;  /* 0x00000001ff0a7807 */ /* 0x000fe20002000000 */
[----:B------:R-:W-:Y:S01]  /*7370*/  @P5 FADD.FTZ R77, R81, R77 ;  /* 0x0000004d514d5221 */ /* 0x000fe20000010000 */
[----:B------:R-:W-:Y:S01]  /*7380*/  @P5 FADD.FTZ R76, R80, R76 ;  /* 0x0000004c504c5221 */ /* 0x000fe20000010000 */
[----:B------:R-:W-:-:S07]  /*7390*/  @P5 FADD.FTZ R79, R83, R79 ;  /* 0x0000004f534f5221 */ /* 0x000fce0000010000 */
.L_x_40734:
[----:B------:R-:W0:Y:S01]  /*73a0*/  LDC.64 R230, c[0x0][0x3a8] ;  /* 0x0000ea00ffe67b82 */ /* 0x000e220000000a00 */
[----:B------:R-:W-:Y:S02]  /*73b0*/  SEL R13, RZ, 0x1000000, !P3 ;  /* 0x01000000ff0d7807 */ /* 0x000fe40005800000 */
[----:B------:R-:W-:Y:S02]  /*73c0*/  SEL R16, RZ, 0x10000, !P2 ;  /* 0x00010000ff107807 */ /* 0x000fe40005000000 */
[----:B------:R-:W-:Y:S02]  /*73d0*/  SEL R17, RZ, 0x100, !P0 ;  /* 0x00000100ff117807 */ /* 0x000fe40004000000 */
[----:B------:R-:W-:Y:S01]  /*73e0*/  ISETP.NE.U32.AND P0, PT, R14, RZ, PT ;  /* 0x000000ff0e00720c */ /* 0x000fe20003f05070 */
[----:B------:R-:W1:Y:S01]  /*73f0*/  LDC.64 R222, c[0x0][0x3b0] ;  /* 0x0000ec00ffde7b82 */ /* 0x000e620000000a00 */
[----:B------:R-:W-:Y:S02]  /*7400*/  IADD3 R13, PT, PT, R17, R13, R16 ;  /* 0x0000000d110d7210 */ /* 0x000fe40007ffe010 */
[----:B------:R-:W-:-:S02]  /*7410*/  SEL R14, RZ, 0x1, !P1 ;  /* 0x00000001ff0e7807 */ /* 0x000fc40004800000 */
[----:B------:R-:W-:Y:S02]  /*7420*/  ISETP.NE.AND.EX P0, PT, R15, RZ, PT, P0 ;  /* 0x000000ff0f00720c */ /* 0x000fe40003f05300 */
[----:B------:R-:W-:Y:S01]  /*7430*/  IADD3 R13, PT, PT, R13, R14, RZ ;  /* 0x0000000e0d0d7210 */ /* 0x000fe20007ffe0ff */
[----:B0-----:R-:W-:-:S05]  /*7440*/  IMAD.WIDE.U32 R16, R216, 0x10, R230 ;  /* 0x00000010d8107825 */ /* 0x001fca00078e00e6 */
[----:B------:R0:W-:Y:S01]  /*7450*/  STG.E.128 desc[UR8][R16.64], R76 ;  /* 0x0000004c10007986 */ /* 0x0001e2000c101d08 */
[----:B-1----:R-:W-:-:S05]  /*7460*/  IMAD.WIDE.U32 R14, R216, 0x4, R222 ;  /* 0x00000004d80e7825 */ /* 0x002fca00078e00de */
        /* <DEDUP_REMOVED lines=13> */
.L_x_40775:
        /* <DEDUP_REMOVED lines=26> */
.L_x_40779:
        /* <DEDUP_REMOVED lines=12> */
.L_x_40781:
[----:B------:R-:W-:Y:S05]  /*77a0*/  BSYNC.RECONVERGENT B1 ;  /* 0x0000000000017941 */ /* 0x000fea0003800200 */
.L_x_40780:
[----:B-1----:R-:W-:Y:S01]  /*77b0*/  IMAD.WIDE.U32 R14, R0, -0x2daee0ad, RZ ;  /* 0xd2511f53000e7825 */ /* 0x002fe200078e00ff */
        /* <DEDUP_REMOVED lines=61> */
.L_x_40778:
[----:B------:R-:W-:Y:S05]  /*7b90*/  BSYNC.RECONVERGENT B0 ;  /* 0x0000000000007941 */ /* 0x000fea0003800200 */
.L_x_40777:
[----:B------:R-:W-:Y:S01]  /*7ba0*/  ISETP.NE.AND P2, PT, R10, 0x1, PT ;  /* 0x000000010a00780c */ /* 0x000fe20003f45270 */
[----:B------:R-:W-:Y:S01]  /*7bb0*/  BSSY.RECONVERGENT B0, `(.L_x_40782) ;  /* 0x000005b000007945 */ /* 0x000fe20003800200 */
[----:B------:R-:W-:Y:S01]  /*7bc0*/  I2FP.F32.U32 R8, R8 ;  /* 0x0000000800087245 */ /* 0x000fe20000201000 */
[----:B------:R-:W-:Y:S01]  /*7bd0*/  IMAD.MOV.U32 R11, RZ, RZ, 0x2 ;  /* 0x00000002ff0b7424 */ /* 0x000fe200078e00ff */
[----:B------:R-:W-:-:S03]  /*7be0*/  MOV R9, R6 ;  /* 0x0000000600097202 */ /* 0x000fc60000000f00 */
[----:B------:R-:W-:-:S05]  /*7bf0*/  FFMA.FTZ R8, R8, R205, 1.1641532182693481445e-10 ;  /* 0x2f00000008087423 */ /* 0x000fca00000100cd */
[----:B------:R-:W-:Y:S01]  /*7c00*/  FSETP.LE.FTZ.AND P1, PT, R8, R217, PT ;  /* 0x000000d90800720b */ /* 0x000fe20003f33000 */
[----:B-----5:R-:W-:Y:S01]  /*7c10*/  FMUL.FTZ R8, R16, R204 ;  /* 0x000000cc10087220 */ /* 0x020fe20000410000 */
        /* <DEDUP_REMOVED lines=9> */
.L_x_40784:
        /* <DEDUP_REMOVED lines=12> */
.L_x_40786:
[----:B------:R-:W-:Y:S05]  /*7d70*/  BSYNC.RECONVERGENT B1 ;  /* 0x0000000000017941 */ /* 0x000fea0003800200 */
.L_x_40785:
[----:B------:R-:W-:Y:S01]  /*7d80*/  IMAD.WIDE.U32 R20, R0, -0x2daee0ad, RZ ;  /* 0xd2511f5300147825 */ /* 0x000fe200078e00ff */
[----:B------:R-:W-:Y:S01]  /*7d90*/  UIADD3 UR4, UPT, UPT, UR10, -0x61c88647, URZ ;  /* 0x9e3779b90a047890 */ /* 0x000fe2000fffe0ff */
[----:B------:R-:W-:Y:S02]  /*7da0*/  MOV R9, R13 ;  /* 0x0000000d00097202 */ /* 0x000fe40000000f00 */
[----:B-1----:R-:W-:Y:S01]  /*7db0*/  IMAD.WIDE.U32 R14, R2, -0x326172a9, RZ ;  /* 0xcd9e8d57020e7825 */ /* 0x002fe200078e00ff */
        /* <DEDUP_REMOVED lines=58> */
.L_x_40783:
[----:B------:R-:W-:Y:S05]  /*8160*/  BSYNC.RECONVERGENT B0 ;  /* 0x0000000000007941 */ /* 0x000fea0003800200 */
.L_x_40782:
[----:B------:R-:W-:Y:S01]  /*8170*/  ISETP.NE.AND P2, PT, R11, 0x1, PT ;  /* 0x000000010b00780c */ /* 0x000fe20003f45270 */
[----:B------:R-:W-:Y:S01]  /*8180*/  BSSY.RECONVERGENT B0, `(.L_x_40787) ;  /* 0x0000059000007945 */ /* 0x000fe20003800200 */
[----:B------:R-:W-:Y:S01]  /*8190*/  I2FP.F32.U32 R9, R9 ;  /* 0x0000000900097245 */ /* 0x000fe20000201000 */
[----:B-1----:R-:W-:Y:S02]  /*81a0*/  IMAD.MOV.U32 R14, RZ, RZ, 0x2 ;  /* 0x00000002ff0e7424 */ /* 0x002fe400078e00ff */
        /* <DEDUP_REMOVED lines=11> */
.L_x_40789:
        /* <DEDUP_REMOVED lines=12> */
.L_x_40791:
[----:B------:R-:W-:Y:S05]  /*8320*/  BSYNC.RECONVERGENT B1 ;  /* 0x0000000000017941 */ /* 0x000fea0003800200 */
.L_x_40790:
        /* <DEDUP_REMOVED lines=62> */
.L_x_40788:
[----:B------:R-:W-:Y:S05]  /*8710*/  BSYNC.RECONVERGENT B0 ;  /* 0x0000000000007941 */ /* 0x000fea0003800200 */
.L_x_40787:
[----:B------:R-:W-:Y:S01]  /*8720*/  ISETP.NE.AND P3, PT, R14, 0x1, PT ;  /* 0x000000010e00780c */ /* 0x000fe20003f65270 */
[----:B------:R-:W-:Y:S01]  /*8730*/  BSSY.RECONVERGENT B0, `(.L_x_40792) ;  /* 0x000005b000007945 */ /* 0x000fe20003800200 */
[----:B------:R-:W-:Y:S01]  /*8740*/  I2FP.F32.U32 R10, R15 ;  /* 0x0000000f000a7245 */ /* 0x000fe20000201000 */
[----:B------:R-:W-:Y:S02]  /*8750*/  HFMA2 R15, -RZ, RZ, 0, 1.1920928955078125e-07 ;  /* 0x00000002ff0f7431 */ /* 0x000fe400000001ff */
        /* <DEDUP_REMOVED lines=13> */
.L_x_40794:
        /* <DEDUP_REMOVED lines=12> */
.L_x_40796:
[----:B------:R-:W-:Y:S05]  /*88f0*/  BSYNC.RECONVERGENT B1 ;  /* 0x0000000000017941 */ /* 0x000fea0003800200 */
.L_x_40795:
        /* <DEDUP_REMOVED lines=62> */
.L_x_40793:
[----:B------:R-:W-:Y:S05]  /*8ce0*/  BSYNC.RECONVERGENT B0 ;  /* 0x0000000000007941 */ /* 0x000fea0003800200 */
.L_x_40792:
        /* <DEDUP_REMOVED lines=15> */
.L_x_40799:
        /* <DEDUP_REMOVED lines=12> */
.L_x_40801:
[----:B------:R-:W-:Y:S05]  /*8ea0*/  BSYNC.RECONVERGENT B1 ;  /* 0x0000000000017941 */ /* 0x000fea0003800200 */
.L_x_40800:
        /* <DEDUP_REMOVED lines=62> */
.L_x_40798:
[----:B------:R-:W-:Y:S05]  /*9290*/  BSYNC.RECONVERGENT B0 ;  /* 0x0000000000007941 */ /* 0x000fea0003800200 */
.L_x_40797:
        /* <DEDUP_REMOVED lines=17> */
.L_x_40804:
        /* <DEDUP_REMOVED lines=12> */
.L_x_40806:
[----:B------:R-:W-:Y:S05]  /*9470*/  BSYNC.RECONVERGENT B1 ;  /* 0x0000000000017941 */ /* 0x000fea0003800200 */
.L_x_40805:
        /* <DEDUP_REMOVED lines=62> */
.L_x_40803:
[----:B------:R-:W-:Y:S05]  /*9860*/  BSYNC.RECONVERGENT B0 ;  /* 0x0000000000007941 */ /* 0x000fea0003800200 */
.L_x_40802:
        /* <DEDUP_REMOVED lines=15> */
.L_x_40809:
        /* <DEDUP_REMOVED lines=12> */
.L_x_40811:
[----:B------:R-:W-:Y:S05]  /*9a20*/  BSYNC.RECONVERGENT B1 ;  /* 0x0000000000017941 */ /* 0x000fea0003800200 */
.L_x_40810:
        /* <DEDUP_REMOVED lines=62> */
.L_x_40808:
[----:B------:R-:W-:Y:S05]  /*9e10*/  BSYNC.RECONVERGENT B0 ;  /* 0x0000000000007941 */ /* 0x000fea0003800200 */
.L_x_40807:
[----:B------:R-:W-:Y:S01]  /*9e20*/  ISETP.NE.AND P6, PT, R18, 0x1, PT ;  /* 0x000000011200780c */ /* 0x000fe20003fc5270 */
[----:B------:R-:W-:Y:S01]  /*9e30*/  BSSY.RECONVERGENT B0, `(.L_x_40812) ;  /* 0x000005e000007945 */ /* 0x000fe20003800200 */
[----:B------:R-:W-:Y:S01]  /*9e40*/  I2FP.F32.U32 R11, R11 ;  /* 0x0000000b000b7245 */ /* 0x000fe20000201000 */
[----:B------:R-:W-:Y:S01]  /*9e50*/  IMAD.MOV.U32 R20, RZ, RZ, 0x2 ;  /* 0x00000002ff147424 */ /* 0x000fe200078e00ff */
[----:B------:R-:W-:-:S03]  /*9e60*/  MOV R17, R6 ;  /* 0x0000000600117202 */ /* 0x000fc60000000f00 */
        /* <DEDUP_REMOVED lines=12> */
.L_x_40814:
        /* <DEDUP_REMOVED lines=15> */
.L_x_40816:
[----:B------:R-:W-:Y:S05]  /*a020*/  BSYNC.RECONVERGENT B1 ;  /* 0x0000000000017941 */ /* 0x000fea0003800200 */
.L_x_40815:
        /* <DEDUP_REMOVED lines=62> */
.L_x_40813:
[----:B------:R-:W-:Y:S05]  /*a410*/  BSYNC.RECONVERGENT B0 ;  /* 0x0000000000007941 */ /* 0x000fea0003800200 */
.L_x_40812:
        /* <DEDUP_REMOVED lines=21> */
[----:B------:R-:W-:Y:S01]  /*a570*/  I2FP.F32.U32 R9, R17 ;  /* 0x0000001100097245 */ /* 0x000fe20000201000 */
[----:B------:R-:W-:Y:S01]  /*a580*/  FMUL.FTZ R10, R84, R204 ;  /* 0x000000cc540a7220 */ /* 0x000fe20000410000 */
[----:B------:R-:W-:-:S03]  /*a590*/  LOP3.LUT P3, RZ, R12, 0x1, RZ, 0xc0, !PT ;  /* 0x000000010cff7812 */ /* 0x000fc6000786c0ff */
[----:B------:R-:W-:Y:S01]  /*a5a0*/  FFMA.FTZ R9, R9, R205, 1.1641532182693481445e-10 ;  /* 0x2f00000009097423 */ /* 0x000fe200000100cd */
[----:B------:R-:W-:-:S04]  /*a5b0*/  FSEL R10, R10, RZ, !P3 ;  /* 0x000000ff0a0a7208 */ /* 0x000fc80005800000 */
[----:B------:R-:W-:Y:S01]  /*a5c0*/  FSETP.GTU.FTZ.AND P6, PT, R9, R217, PT ;  /* 0x000000d90900720b */ /* 0x000fe20003fdc000 */
[----:B------:R-:W-:Y:S01]  /*a5d0*/  FADD.FTZ R72, R8, R10 ;  /* 0x0000000a08487221 */ /* 0x000fe20000010000 */
[----:B------:R-:W-:Y:S01]  /*a5e0*/  FMUL.FTZ R8, R87, R204 ;  /* 0x000000cc57087220 */ /* 0x000fe20000410000 */
        /* <DEDUP_REMOVED lines=8> */
[----:B------:R-:W-:Y:S01]  /*a670*/  SEL R11, RZ, 0x1, P6 ;  /* 0x00000001ff0b7807 */ /* 0x000fe20003000000 */
[----:B------:R-:W-:Y:S01]  /*a680*/  @P5 FADD.FTZ R74, R82, R74 ;  /* 0x0000004a524a5221 */ /* 0x000fe20000010000 */
[----:B------:R-:W-:Y:S01]  /*a690*/  @P5 FADD.FTZ R73, R81, R73 ;  /* 0x0000004951495221 */ /* 0x000fe20000010000 */
[----:B------:R-:W-:Y:S01]  /*a6a0*/  @P5 FADD.FTZ R72, R80, R72 ;  /* 0x0000004850485221 */ /* 0x000fe20000010000 */
[----:B------:R-:W-:Y:S01]  /*a6b0*/  @P5 FADD.FTZ R75, R83, R75 ;  /* 0x0000004b534b5221 */ /* 0x000fe20000010000 */
[----:B------:R-:W-:Y:S06]  /*a6c0*/  BRA `(.L_x_40817) ;  /* 0x0000001800007947 */ /* 0x000fec0003800000 */
.L_x_40776:
        /* <DEDUP_REMOVED lines=16> */
.L_x_40820:
        /* <DEDUP_REMOVED lines=12> */
.L_x_40822:
[----:B------:R-:W-:Y:S05]  /*a890*/  BSYNC.RECONVERGENT B1 ;  /* 0x0000000000017941 */ /* 0x000fea0003800200 */
.L_x_40821:
        /* <DEDUP_REMOVED lines=62> */
.L_x_40819:
[----:B------:R-:W-:Y:S05]  /*ac80*/  BSYNC.RECONVERGENT B0 ;  /* 0x0000000000007941 */ /* 0x000fea0003800200 */
.L_x_40818:
        /* <DEDUP_REMOVED lines=16> */
.L_x_40825:
        /* <DEDUP_REMOVED lines=12> */
.L_x_40827:
[----:B------:R-:W-:Y:S05]  /*ae50*/  BSYNC.RECONVERGENT B1 ;  /* 0x0000000000017941 */ /* 0x000fea0003800200 */
.L_x_40826:
        /* <DEDUP_REMOVED lines=62> */
.L_x_40824:
[----:B------:R-:W-:Y:S05]  /*b240*/  BSYNC.RECONVERGENT B0 ;  /* 0x0000000000007941 */ /* 0x000fea0003800200 */
.L_x_40823:
        /* <DEDUP_REMOVED lines=16> */
.L_x_40830:
        /* <DEDUP_REMOVED lines=12> */
.L_x_40832:
[----:B------:R-:W-:Y:S05]  /*b410*/  BSYNC.RECONVERGENT B1 ;  /* 0x0000000000017941 */ /* 0x000fea0003800200 */
.L_x_40831:
        /* <DEDUP_REMOVED lines=62> */
.L_x_40829:
[----:B------:R-:W-:Y:S05]  /*b800*/  BSYNC.RECONVERGENT B0 ;  /* 0x0000000000007941 */ /* 0x000fea0003800200 */
.L_x_40828:
        /* <DEDUP_REMOVED lines=16> */
.L_x_40835:
        /* <DEDUP_REMOVED lines=12> */
.L_x_40837:
[----:B------:R-:W-:Y:S05]  /*b9d0*/  BSYNC.RECONVERGENT B1 ;  /* 0x0000000000017941 */ /* 0x000fea0003800200 */
.L_x_40836:
        /* <DEDUP_REMOVED lines=62> */
.L_x_40834:
[----:B------:R-:W-:Y:S05]  /*bdc0*/  BSYNC.RECONVERGENT B0 ;  /* 0x0000000000007941 */ /* 0x000fea0003800200 */
.L_x_40833:
[----:B------:R-:W-:Y:S01]  /*bdd0*/  I2FP.F32.U32 R14, R21 ;  /* 0x00000015000e7245 */ /* 0x000fe20000201000 */
[-C--:B-----5:R-:W-:Y:S01]  /*bde0*/  FMUL.FTZ R15, R16, R204.reuse ;  /* 0x000000cc100f7220 */ /* 0x0a0fe20000410000 */
[-C--:B------:R-:W-:Y:S01]  /*bdf0*/  FMUL.FTZ R17, R17, R204.reuse ;  /* 0x000000cc11117220 */ /* 0x080fe20000410000 */
[-C--:B------:R-:W-:Y:S02]  /*be00*/  FMUL.FTZ R19, R19, R204.reuse ;  /* 0x000000cc13137220 */ /* 0x080fe40000410000 */
[----:B------:R-:W-:Y:S01]  /*be10*/  FFMA.FTZ R14, R14, R205, 1.1641532182693481445e-10 ;  /* 0x2f0000000e0e7423 */ /* 0x000fe200000100cd */
[----:B------:R-:W-:Y:S02]  /*be20*/  FSEL R72, R15, RZ, P1 ;  /* 0x000000ff0f487208 */ /* 0x000fe40000800000 */
[----:B------:R-:W-:Y:S02]  /*be30*/  FSEL R73, R17, RZ, P2 ;  /* 0x000000ff11497208 */ /* 0x000fe40001000000 */
[----:B------:R-:W-:Y:S01]  /*be40*/  FSETP.GTU.FTZ.AND P6, PT, R14, R217, PT ;  /* 0x000000d90e00720b */ /* 0x000fe20003fdc000 */
[----:B------:R-:W-:Y:S01]  /*be50*/  FMUL.FTZ R14, R18, R204 ;  /* 0x000000cc120e7220 */ /* 0x000fe20000410000 */
[----:B------:R-:W-:Y:S01]  /*be60*/  @P5 FADD.FTZ R72, R80, R72 ;  /* 0x0000004850485221 */ /* 0x000fe20000010000 */
[----:B------:R-:W-:Y:S01]  /*be70*/  @P5 FADD.FTZ R73, R81, R73 ;  /* 0x0000004951495221 */ /* 0x000fe20000010000 */
[----:B------:R-:W-:-:S02]  /*be80*/  FSEL R75, R19, RZ, !P6 ;  /* 0x000000ff134b7208 */ /* 0x000fc40007000000 */
[----:B------:R-:W-:Y:S02]  /*be90*/  FSEL R74, R14, RZ, P3 ;  /* 0x000000ff0e4a7208 */ /* 0x000fe40001800000 */
[----:B------:R-:W-:Y:S01]  /*bea0*/  PLOP3.LUT P4, PT, P6, PT, PT, 0x8, 0x80 ;  /* 0x000000000080781c */ /* 0x000fe2000378e170 */
[----:B------:R-:W-:Y:S02]  /*beb0*/  @P5 FADD.FTZ R75, R83, R75 ;  /* 0x0000004b534b5221 */ /* 0x000fe40000010000 */
[----:B------:R-:W-:-:S10]  /*bec0*/  @P5 FADD.FTZ R74, R82, R74 ;  /* 0x0000004a524a5221 */ /* 0x000fd40000010000 */
.L_x_40817:
        /* <DEDUP_REMOVED lines=22> */
.L_x_40838:
        /* <DEDUP_REMOVED lines=26> */
.L_x_40842:
        /* <DEDUP_REMOVED lines=12> */
.L_x_40844:
[----:B------:R-:W-:Y:S05]  /*c290*/  BSYNC.RECONVERGENT B1 ;  /* 0x0000000000017941 */ /* 0x000fea0003800200 */
.L_x_40843:
        /* <DEDUP_REMOVED lines=62> */
.L_x_40841:
[----:B------:R-:W-:Y:S05]  /*c680*/  BSYNC.RECONVERGENT B0 ;  /* 0x0000000000007941 */ /* 0x000fea0003800200 */
.L_x_40840:
        /* <DEDUP_REMOVED lines=17> */
.L_x_40847:
        /* <DEDUP_REMOVED lines=12> */
.L_x_40849:
[----:B------:R-:W-:Y:S05]  /*c860*/  BSYNC.RECONVERGENT B1 ;  /* 0x0000000000017941 */ /* 0x000fea0003800200 */
.L_x_40848:
        /* <DEDUP_REMOVED lines=62> */
.L_x_40846:
[----:B------:R-:W-:Y:S05]  /*cc50*/  BSYNC.RECONVERGENT B0 ;  /* 0x0000000000007941 */ /* 0x000fea0003800200 */
.L_x_40845:
        /* <DEDUP_REMOVED lines=15> */
.L_x_40852:
        /* <DEDUP_REMOVED lines=12> */
.L_x_40854:
[----:B------:R-:W-:Y:S05]  /*ce10*/  BSYNC.RECONVERGENT B1 ;  /* 0x0000000000017941 */ /* 0x000fea0003800200 */
.L_x_40853:
        /* <DEDUP_REMOVED lines=62> */
.L_x_40851:
[----:B------:R-:W-:Y:S05]  /*d200*/  BSYNC.RECONVERGENT B0 ;  /* 0x0000000000007941 */ /* 0x000fea0003800200 */
.L_x_40850:
        /* <DEDUP_REMOVED lines=17> */
.L_x_40857:
        /* <DEDUP_REMOVED lines=12> */
.L_x_40859:
[----:B------:R-:W-:Y:S05]  /*d3e0*/  BSYNC.RECONVERGENT B1 ;  /* 0x0000000000017941 */ /* 0x000fea0003800200 */
.L_x_40858:
        /* <DEDUP_REMOVED lines=62> */
.L_x_40856:
[----:B------:R-:W-:Y:S05]  /*d7d0*/  BSYNC.RECONVERGENT B0 ;  /* 0x0000000000007941 */ /* 0x000fea0003800200 */
.L_x_40855:
        /* <DEDUP_REMOVED lines=15> */
.L_x_40862:
        /* <DEDUP_REMOVED lines=12> */
.L_x_40864:
[----:B------:R-:W-:Y:S05]  /*d990*/  BSYNC.RECONVERGENT B1 ;  /* 0x0000000000017941 */ /* 0x000fea0003800200 */
.L_x_40863:
        /* <DEDUP_REMOVED lines=62> */
.L_x_40861:
[----:B------:R-:W-:Y:S05]  /*dd80*/  BSYNC.RECONVERGENT B0 ;  /* 0x0000000000007941 */ /* 0x000fea0003800200 */
.L_x_40860:
        /* <DEDUP_REMOVED lines=17> */
.L_x_40867:
        /* <DEDUP_REMOVED lines=12> */
.L_x_40869:
[----:B------:R-:W-:Y:S05]  /*df60*/  BSYNC.RECONVERGENT B1 ;  /* 0x0000000000017941 */ /* 0x000fea0003800200 */
.L_x_40868:
        /* <DEDUP_REMOVED lines=62> */
.L_x_40866:
[----:B------:R-:W-:Y:S05]  /*e350*/  BSYNC.RECONVERGENT B0 ;  /* 0x0000000000007941 */ /* 0x000fea0003800200 */
.L_x_40865:
        /* <DEDUP_REMOVED lines=15> */
.L_x_40872:
        /* <DEDUP_REMOVED lines=12> */
.L_x_40874:
[----:B------:R-:W-:Y:S05]  /*e510*/  BSYNC.RECONVERGENT B1 ;  /* 0x0000000000017941 */ /* 0x000fea0003800200 */
.L_x_40873:
        /* <DEDUP_REMOVED lines=62> */
.L_x_40871:
[----:B------:R-:W-:Y:S05]  /*e900*/  BSYNC.RECONVERGENT B0 ;  /* 0x0000000000007941 */ /* 0x000fea0003800200 */
.L_x_40870:
        /* <DEDUP_REMOVED lines=17> */
.L_x_40877:
        /* <DEDUP_REMOVED lines=15> */
.L_x_40879:
[----:B------:R-:W-:Y:S05]  /*eb10*/  BSYNC.RECONVERGENT B1 ;  /* 0x0000000000017941 */ /* 0x000fea0003800200 */
.L_x_40878:
        /* <DEDUP_REMOVED lines=62> */
.L_x_40876:
[----:B------:R-:W-:Y:S05]  /*ef00*/  BSYNC.RECONVERGENT B0 ;  /* 0x0000000000007941 */ /* 0x000fea0003800200 */
.L_x_40875:
        /* <DEDUP_REMOVED lines=43> */
.L_x_40839:
        /* <DEDUP_REMOVED lines=16> */
.L_x_40883:
        /* <DEDUP_REMOVED lines=12> */
.L_x_40885:
[----:B------:R-:W-:Y:S05]  /*f380*/  BSYNC.RECONVERGENT B1 ;  /* 0x0000000000017941 */ /* 0x000fea0003800200 */
.L_x_40884:
        /* <DEDUP_REMOVED lines=57> */
[----:B------:R-:W-:-:S05]  /*f720*/  IMAD.WIDE.U32 R14, R4, -0x326172a9, RZ ;  /* 0xcd9e8d57040e7825 */ /* 0x000fca00078e00ff */
[----:B------:R-:W-:Y:S01]  /*f730*/  LOP3.LUT R4, R20, UR4, R15, 0x96, !PT ;  /* 0x0000000414047c12 */ /* 0x000fe2000f8e960f */
[----:B------:R-:W-:Y:S01]  /*f740*/  IMAD.MOV.U32 R15, RZ, RZ, R13 ;  /* 0x000000ffff0f7224 */ /* 0x000fe200078e000d */
[----:B------:R-:W-:Y:S01]  /*f750*/  MOV R6, R14 ;  /* 0x0000000e00067202 */ /* 0x000fe20000000f00 */
[----:B------:R-:W-:-:S07]  /*f760*/  IMAD.MOV.U32 R14, RZ, RZ, RZ ;  /* 0x000000ffff0e7224 */ /* 0x000fce00078e00ff */
.L_x_40882:
[----:B------:R-:W-:Y:S05]  /*f770*/  BSYNC.RECONVERGENT B0 ;  /* 0x0000000000007941 */ /* 0x000fea0003800200 */
.L_x_40881:
        /* <DEDUP_REMOVED lines=16> */
.L_x_40888:
        /* <DEDUP_REMOVED lines=12> */
.L_x_40890:
[----:B------:R-:W-:Y:S05]  /*f940*/  BSYNC.RECONVERGENT B1 ;  /* 0x0000000000017941 */ /* 0x000fea0003800200 */
.L_x_40889:
        /* <DEDUP_REMOVED lines=62> */
.L_x_40887:
[----:B------:R-:W-:Y:S05]  /*fd30*/  BSYNC.RECONVERGENT B0 ;  /* 0x0000000000007941 */ /* 0x000fea0003800200 */
.L_x_40886:
        /* <DEDUP_REMOVED lines=16> */
.L_x_40893:
        /* <DEDUP_REMOVED lines=12> */
.L_x_40895:
[----:B------:R-:W-:Y:S05]  /*ff00*/  BSYNC.RECONVERGENT B1 ;  /* 0x0000000000017941 */ /* 0x000fea0003800200 */
.L_x_40894:
        /* <DEDUP_REMOVED lines=62> */
.L_x_40892:
[----:B------:R-:W-:Y:S05]  /*102f0*/  BSYNC.RECONVERGENT B0 ;  /* 0x0000000000007941 */ /* 0x000fea0003800200 */
.L_x_40891:
        /* <DEDUP_REMOVED lines=16> */
.L_x_40898:
        /* <DEDUP_REMOVED lines=12> */
.L_x_40900:
[----:B------:R-:W-:Y:S05]  /*104c0*/  BSYNC.RECONVERGENT B1 ;  /* 0x0000000000017941 */ /* 0x000fea0003800200 */
.L_x_40899:
        /* <DEDUP_REMOVED lines=62> */
.L_x_40897:
[----:B------:R-:W-:Y:S05]  /*108b0*/  BSYNC.RECONVERGENT B0 ;  /* 0x0000000000007941 */ /* 0x000fea0003800200 */
.L_x_40896:
        /* <DEDUP_REMOVED lines=16> */
.L_x_40880:
        /* <DEDUP_REMOVED lines=22> */
.L_x_40901:
        /* <DEDUP_REMOVED lines=26> */
.L_x_40905:
        /* <DEDUP_REMOVED lines=12> */
.L_x_40907:
[----:B------:R-:W-:Y:S05]  /*10d80*/  BSYNC.RECONVERGENT B1 ;  /* 0x0000000000017941 */ /* 0x000fea0003800200 */
.L_x_40906:
        /* <DEDUP_REMOVED lines=62> */
.L_x_40904:
[----:B------:R-:W-:Y:S05]  /*11170*/  BSYNC.RECONVERGENT B0 ;  /* 0x0000000000007941 */ /* 0x000fea0003800200 */
.L_x_40903:
        /* <DEDUP_REMOVED lines=17> */
.L_x_40910:
        /* <DEDUP_REMOVED lines=12> */
.L_x_40912:
[----:B------:R-:W-:Y:S05]  /*11350*/  BSYNC.RECONVERGENT B1 ;  /* 0x0000000000017941 */ /* 0x000fea0003800200 */
.L_x_40911:
        /* <DEDUP_REMOVED lines=62> */
.L_x_40909:
[----:B------:R-:W-:Y:S05]  /*11740*/  BSYNC.RECONVERGENT B0 ;  /* 0x0000000000007941 */ /* 0x000fea0003800200 */
.L_x_40908:
        /* <DEDUP_REMOVED lines=15> */
.L_x_40915:
        /* <DEDUP_REMOVED lines=12> */
.L_x_40917:
[----:B------:R-:W-:Y:S05]  /*11900*/  BSYNC.RECONVERGENT B1 ;  /* 0x0000000000017941 */ /* 0x000fea0003800200 */
.L_x_40916:
        /* <DEDUP_REMOVED lines=62> */
.L_x_40914:
[----:B------:R-:W-:Y:S05]  /*11cf0*/  BSYNC.RECONVERGENT B0 ;  /* 0x0000000000007941 */ /* 0x000fea0003800200 */
.L_x_40913:
        /* <DEDUP_REMOVED lines=17> */
.L_x_40920:
        /* <DEDUP_REMOVED lines=12> */
.L_x_40922:
[----:B------:R-:W-:Y:S05]  /*11ed0*/  BSYNC.RECONVERGENT B1 ;  /* 0x0000000000017941 */ /* 0x000fea0003800200 */
.L_x_40921:
        /* <DEDUP_REMOVED lines=62> */
.L_x_40919:
[----:B------:R-:W-:Y:S05]  /*122c0*/  BSYNC.RECONVERGENT B0 ;  /* 0x0000000000007941 */ /* 0x000fea0003800200 */
.L_x_40918:
        /* <DEDUP_REMOVED lines=15> */
.L_x_40925:
        /* <DEDUP_REMOVED lines=12> */
.L_x_40927:
[----:B------:R-:W-:Y:S05]  /*12480*/  BSYNC.RECONVERGENT B1 ;  /* 0x0000000000017941 */ /* 0x000fea0003800200 */
.L_x_40926:
        /* <DEDUP_REMOVED lines=62> */
.L_x_40924:
[----:B------:R-:W-:Y:S05]  /*12870*/  BSYNC.RECONVERGENT B0 ;  /* 0x0000000000007941 */ /* 0x000fea0003800200 */
.L_x_40923:
        /* <DEDUP_REMOVED lines=17> */
.L_x_40930:
        /* <DEDUP_REMOVED lines=12> */
.L_x_40932:
[----:B------:R-:W-:Y:S05]  /*12a50*/  BSYNC.RECONVERGENT B1 ;  /* 0x0000000000017941 */ /* 0x000fea0003800200 */
.L_x_40931:
        /* <DEDUP_REMOVED lines=62> */
.L_x_40929:
[----:B------:R-:W-:Y:S05]  /*12e40*/  BSYNC.RECONVERGENT B0 ;  /* 0x0000000000007941 */ /* 0x000fea0003800200 */
.L_x_40928:
        /* <DEDUP_REMOVED lines=15> */
.L_x_40935:
        /* <DEDUP_REMOVED lines=12> */
.L_x_40937:
[----:B------:R-:W-:Y:S05]  /*13000*/  BSYNC.RECONVERGENT B1 ;  /* 0x0000000000017941 */ /* 0x000fea0003800200 */
.L_x_40936:
        /* <DEDUP_REMOVED lines=62> */
.L_x_40934:
[----:B------:R-:W-:Y:S05]  /*133f0*/  BSYNC.RECONVERGENT B0 ;  /* 0x0000000000007941 */ /* 0x000fea0003800200 */
.L_x_40933:
        /* <DEDUP_REMOVED lines=17> */
.L_x_40940:
        /* <DEDUP_REMOVED lines=15> */
.L_x_40942:
[----:B------:R-:W-:Y:S05]  /*13600*/  BSYNC.RECONVERGENT B1 ;  /* 0x0000000000017941 */ /* 0x000fea0003800200 */
.L_x_40941:
        /* <DEDUP_REMOVED lines=62> */
.L_x_40939:
[----:B------:R-:W-:Y:S05]  /*139f0*/  BSYNC.RECONVERGENT B0 ;  /* 0x0000000000007941 */ /* 0x000fea0003800200 */
.L_x_40938:
        /* <DEDUP_REMOVED lines=43> */
.L_x_40902:
        /* <DEDUP_REMOVED lines=16> */
.L_x_40946:
        /* <DEDUP_REMOVED lines=12> */
.L_x_40948:
[----:B------:R-:W-:Y:S05]  /*13e70*/  BSYNC.RECONVERGENT B1 ;  /* 0x0000000000017941 */ /* 0x000fea0003800200 */
.L_x_40947:
        /* <DEDUP_REMOVED lines=62> */
.L_x_40945:
[----:B------:R-:W-:Y:S05]  /*14260*/  BSYNC.RECONVERGENT B0 ;  /* 0x0000000000007941 */ /* 0x000fea0003800200 */
.L_x_40944:
        /* <DEDUP_REMOVED lines=16> */
.L_x_40951:
        /* <DEDUP_REMOVED lines=12> */
.L_x_40953:
[----:B------:R-:W-:Y:S05]  /*14430*/  BSYNC.RECONVERGENT B1 ;  /* 0x0000000000017941 */ /* 0x000fea0003800200 */
.L_x_40952:
        /* <DEDUP_REMOVED lines=62> */
.L_x_40950:
[----:B------:R-:W-:Y:S05]  /*14820*/  BSYNC.RECONVERGENT B0 ;  /* 0x0000000000007941 */ /* 0x000fea0003800200 */
.L_x_40949:
        /* <DEDUP_REMOVED lines=16> */
.L_x_40956:
        /* <DEDUP_REMOVED lines=12> */
.L_x_40958:
[----:B------:R-:W-:Y:S05]  /*149f0*/  BSYNC.RECONVERGENT B1 ;  /* 0x0000000000017941 */ /* 0x000fea0003800200 */
.L_x_40957:
        /* <DEDUP_REMOVED lines=62> */
.L_x_40955:
[----:B------:R-:W-:Y:S05]  /*14de0*/  BSYNC.RECONVERGENT B0 ;  /* 0x0000000000007941 */ /* 0x000fea0003800200 */
.L_x_40954:
        /* <DEDUP_REMOVED lines=16> */
.L_x_40961:
        /* <DEDUP_REMOVED lines=12> */
.L_x_40963:
[----:B------:R-:W-:Y:S05]  /*14fb0*/  BSYNC.RECONVERGENT B1 ;  /* 0x0000000000017941 */ /* 0x000fea0003800200 */
.L_x_40962:
        /* <DEDUP_REMOVED lines=62> */
.L_x_40960:
[----:B------:R-:W-:Y:S05]  /*153a0*/  BSYNC.RECONVERGENT B0 ;  /* 0x0000000000007941 */ /* 0x000fea0003800200 */
.L_x_40959:
        /* <DEDUP_REMOVED lines=16> */
.L_x_40943:
        /* <DEDUP_REMOVED lines=22> */
.L_x_40964:
        /* <DEDUP_REMOVED lines=26> */
.L_x_40968:
        /* <DEDUP_REMOVED lines=12> */
.L_x_40970:
[----:B------:R-:W-:Y:S05]  /*15870*/  BSYNC.RECONVERGENT B1 ;  /* 0x0000000000017941 */ /* 0x000fea0003800200 */
.L_x_40969:
        /* <DEDUP_REMOVED lines=62> */
.L_x_40967:
[----:B------:R-:W-:Y:S05]  /*15c60*/  BSYNC.RECONVERGENT B0 ;  /* 0x0000000000007941 */ /* 0x000fea0003800200 */
.L_x_40966:
        /* <DEDUP_REMOVED lines=17> */
.L_x_40973:
        /* <DEDUP_REMOVED lines=12> */
.L_x_40975:
[----:B------:R-:W-:Y:S05]  /*15e40*/  BSYNC.RECONVERGENT B1 ;  /* 0x0000000000017941 */ /* 0x000fea0003800200 */
.L_x_40974:
        /* <DEDUP_REMOVED lines=62> */
.L_x_40972:
[----:B------:R-:W-:Y:S05]  /*16230*/  BSYNC.RECONVERGENT B0 ;  /* 0x0000000000007941 */ /* 0x000fea0003800200 */
.L_x_40971:
        /* <DEDUP_REMOVED lines=15> */
.L_x_40978:
        /* <DEDUP_REMOVED lines=12> */
.L_x_40980:
[----:B------:R-:W-:Y:S05]  /*163f0*/  BSYNC.RECONVERGENT B1 ;  /* 0x0000000000017941 */ /* 0x000fea0003800200 */
.L_x_40979:
        /* <DEDUP_REMOVED lines=62> */
.L_x_40977:
[----:B------:R-:W-:Y:S05]  /*167e0*/  BSYNC.RECONVERGENT B0 ;  /* 0x0000000000007941 */ /* 0x000fea0003800200 */
.L_x_40976:
        /* <DEDUP_REMOVED lines=17> */
.L_x_40983:
        /* <DEDUP_REMOVED lines=12> */
.L_x_40985:
[----:B------:R-:W-:Y:S05]  /*169c0*/  BSYNC.RECONVERGENT B1 ;  /* 0x0000000000017941 */ /* 0x000fea0003800200 */
.L_x_40984:
        /* <DEDUP_REMOVED lines=62> */
.L_x_40982:
[----:B------:R-:W-:Y:S05]  /*16db0*/  BSYNC.RECONVERGENT B0 ;  /* 0x0000000000007941 */ /* 0x000fea0003800200 */
.L_x_40981:
        /* <DEDUP_REMOVED lines=15> */
.L_x_40988:
        /* <DEDUP_REMOVED lines=12> */
.L_x_40990:
[----:B------:R-:W-:Y:S05]  /*16f70*/  BSYNC.RECONVERGENT B1 ;  /* 0x0000000000017941 */ /* 0x000fea0003800200 */
.L_x_40989:
        /* <DEDUP_REMOVED lines=62> */
.L_x_40987:
[----:B------:R-:W-:Y:S05]  /*17360*/  BSYNC.RECONVERGENT B0 ;  /* 0x0000000000007941 */ /* 0x000fea0003800200 */
.L_x_40986:
        /* <DEDUP_REMOVED lines=17> */
.L_x_40993:
        /* <DEDUP_REMOVED lines=12> */
.L_x_40995:
[----:B------:R-:W-:Y:S05]  /*17540*/  BSYNC.RECONVERGENT B1 ;  /* 0x0000000000017941 */ /* 0x000fea0003800200 */
.L_x_40994:
        /* <DEDUP_REMOVED lines=62> */
.L_x_40992:
[----:B------:R-:W-:Y:S05]  /*17930*/  BSYNC.RECONVERGENT B0 ;  /* 0x0000000000007941 */ /* 0x000fea0003800200 */
.L_x_40991:
        /* <DEDUP_REMOVED lines=15> */
.L_x_40998:
        /* <DEDUP_REMOVED lines=12> */
.L_x_41000:
[----:B------:R-:W-:Y:S05]  /*17af0*/  BSYNC.RECONVERGENT B1 ;  /* 0x0000000000017941 */ /* 0x000fea0003800200 */
.L_x_40999:
        /* <DEDUP_REMOVED lines=62> */
.L_x_40997:
[----:B------:R-:W-:Y:S05]  /*17ee0*/  BSYNC.RECONVERGENT B0 ;  /* 0x0000000000007941 */ /* 0x000fea0003800200 */
.L_x_40996:
        /* <DEDUP_REMOVED lines=17> */
.L_x_41003:
        /* <DEDUP_REMOVED lines=15> */
.L_x_41005:
[----:B------:R-:W-:Y:S05]  /*180f0*/  BSYNC.RECONVERGENT B1 ;  /* 0x0000000000017941 */ /* 0x000fea0003800200 */
.L_x_41004:
        /* <DEDUP_REMOVED lines=62> */
.L_x_41002:
[----:B------:R-:W-:Y:S05]  /*184e0*/  BSYNC.RECONVERGENT B0 ;  /* 0x0000000000007941 */ /* 0x000fea0003800200 */
.L_x_41001:
        /* <DEDUP_REMOVED lines=43> */
.L_x_40965:
        /* <DEDUP_REMOVED lines=16> */
.L_x_41009:
        /* <DEDUP_REMOVED lines=12> */
.L_x_41011:
[----:B------:R-:W-:Y:S05]  /*18960*/  BSYNC.RECONVERGENT B1 ;  /* 0x0000000000017941 */ /* 0x000fea0003800200 */
.L_x_41010:
        /* <DEDUP_REMOVED lines=62> */
.L_x_41008:
[----:B------:R-:W-:Y:S05]  /*18d50*/  BSYNC.RECONVERGENT B0 ;  /* 0x0000000000007941 */ /* 0x000fea0003800200 */
.L_x_41007:
        /* <DEDUP_REMOVED lines=16> */
.L_x_41014:
        /* <DEDUP_REMOVED lines=12> */
.L_x_41016:
[----:B------:R-:W-:Y:S05]  /*18f20*/  BSYNC.RECONVERGENT B1 ;  /* 0x0000000000017941 */ /* 0x000fea0003800200 */
.L_x_41015:
        /* <DEDUP_REMOVED lines=62> */
.L_x_41013:
[----:B------:R-:W-:Y:S05]  /*19310*/  BSYNC.RECONVERGENT B0 ;  /* 0x0000000000007941 */ /* 0x000fea0003800200 */
.L_x_41012:
        /* <DEDUP_REMOVED lines=16> */
.L_x_41019:
        /* <DEDUP_REMOVED lines=12> */
.L_x_41021:
[----:B------:R-:W-:Y:S05]  /*194e0*/  BSYNC.RECONVERGENT B1 ;  /* 0x0000000000017941 */ /* 0x000fea0003800200 */
.L_x_41020:
[----:B------:R-:W-:Y:S01]  /*194f0*/  IMAD.WIDE.U32 R24, R0, -0x2daee0ad, RZ ;  /* 0xd2511f5300187825 */ /* 0x000fe200078e00ff */
[----:B------:R-:W-:Y:S01]  /*19500*/  UIADD3 UR4, UPT, UPT, UR10, -0x61c88647, URZ ;  /* 0x9e3779b90a047890 */ /* 0x000fe2000fffe0ff */
[----:B------:R-:W-:Y:S02]  /*19510*/  MOV R13, R15 ;  /* 0x0000000f000d7202 */ /* 0x000fe40000000f00 */
        /* <DEDUP_REMOVED lines=59> */
.L_x_41018:
[----:B------:R-:W-:Y:S05]  /*198d0*/  BSYNC.RECONVERGENT B0 ;  /* 0x0000000000007941 */ /* 0x000fea0003800200 */
.L_x_41017:
        /* <DEDUP_REMOVED lines=16> */
.L_x_41024:
        /* <DEDUP_REMOVED lines=12> */
.L_x_41026:
[----:B------:R-:W-:Y:S05]  /*19aa0*/  BSYNC.RECONVERGENT B1 ;  /* 0x0000000000017941 */ /* 0x000fea0003800200 */
.L_x_41025:
        /* <DEDUP_REMOVED lines=62> */
.L_x_41023:
[----:B------:R-:W-:Y:S05]  /*19e90*/  BSYNC.RECONVERGENT B0 ;  /* 0x0000000000007941 */ /* 0x000fea0003800200 */
.L_x_41022:
        /* <DEDUP_REMOVED lines=16> */
.L_x_41006:
        /* <DEDUP_REMOVED lines=22> */
.L_x_41027:
        /* <DEDUP_REMOVED lines=26> */
.L_x_41031:
        /* <DEDUP_REMOVED lines=12> */
.L_x_41033:
[----:B------:R-:W-:Y:S05]  /*1a360*/  BSYNC.RECONVERGENT B1 ;  /* 0x0000000000017941 */ /* 0x000fea0003800200 */
.L_x_41032:
        /* <DEDUP_REMOVED lines=62> */
.L_x_41030:
[----:B------:R-:W-:Y:S05]  /*1a750*/  BSYNC.RECONVERGENT B0 ;  /* 0x0000000000007941 */ /* 0x000fea0003800200 */
.L_x_41029:
        /* <DEDUP_REMOVED lines=17> */
.L_x_41036:
        /* <DEDUP_REMOVED lines=12> */
.L_x_41038:
[----:B------:R-:W-:Y:S05]  /*1a930*/  BSYNC.RECONVERGENT B1 ;  /* 0x0000000000017941 */ /* 0x000fea0003800200 */
.L_x_41037:
        /* <DEDUP_REMOVED lines=62> */
.L_x_41035:
[----:B------:R-:W-:Y:S05]  /*1ad20*/  BSYNC.RECONVERGENT B0 ;  /* 0x0000000000007941 */ /* 0x000fea0003800200 */
.L_x_41034:
        /* <DEDUP_REMOVED lines=15> */
.L_x_41041:
        /* <DEDUP_REMOVED lines=12> */
.L_x_41043:
[----:B------:R-:W-:Y:S05]  /*1aee0*/  BSYNC.RECONVERGENT B1 ;  /* 0x0000000000017941 */ /* 0x000fea0003800200 */
.L_x_41042:
        /* <DEDUP_REMOVED lines=62> */
.L_x_41040:
[----:B------:R-:W-:Y:S05]  /*1b2d0*/  BSYNC.RECONVERGENT B0 ;  /* 0x0000000000007941 */ /* 0x000fea0003800200 */
.L_x_41039:
        /* <DEDUP_REMOVED lines=17> */
.L_x_41046:
        /* <DEDUP_REMOVED lines=12> */
.L_x_41048:
[----:B------:R-:W-:Y:S05]  /*1b4b0*/  BSYNC.RECONVERGENT B1 ;  /* 0x0000000000017941 */ /* 0x000fea0003800200 */
.L_x_41047:
        /* <DEDUP_REMOVED lines=62> */
.L_x_41045:
[----:B------:R-:W-:Y:S05]  /*1b8a0*/  BSYNC.RECONVERGENT B0 ;  /* 0x0000000000007941 */ /* 0x000fea0003800200 */
.L_x_41044:
        /* <DEDUP_REMOVED lines=15> */
.L_x_41051:
        /* <DEDUP_REMOVED lines=12> */
.L_x_41053:
[----:B------:R-:W-:Y:S05]  /*1ba60*/  BSYNC.RECONVERGENT B1 ;  /* 0x0000000000017941 */ /* 0x000fea0003800200 */
.L_x_41052:
        /* <DEDUP_REMOVED lines=62> */
.L_x_41050:
[----:B------:R-:W-:Y:S05]  /*1be50*/  BSYNC.RECONVERGENT B0 ;  /* 0x0000000000007941 */ /* 0x000fea0003800200 */
.L_x_41049:
        /* <DEDUP_REMOVED lines=17> */
.L_x_41056:
        /* <DEDUP_REMOVED lines=12> */
.L_x_41058:
[----:B------:R-:W-:Y:S05]  /*1c030*/  BSYNC.RECONVERGENT B1 ;  /* 0x0000000000017941 */ /* 0x000fea0003800200 */
.L_x_41057:
        /* <DEDUP_REMOVED lines=62> */
.L_x_41055:
[----:B------:R-:W-:Y:S05]  /*1c420*/  BSYNC.RECONVERGENT B0 ;  /* 0x0000000000007941 */ /* 0x000fea0003800200 */
.L_x_41054:
        /* <DEDUP_REMOVED lines=15> */
.L_x_41061:
        /* <DEDUP_REMOVED lines=12> */
.L_x_41063:
[----:B------:R-:W-:Y:S05]  /*1c5e0*/  BSYNC.RECONVERGENT B1 ;  /* 0x0000000000017941 */ /* 0x000fea0003800200 */
.L_x_41062:
        /* <DEDUP_REMOVED lines=62> */
.L_x_41060:
[----:B------:R-:W-:Y:S05]  /*1c9d0*/  BSYNC.RECONVERGENT B0 ;  /* 0x0000000000007941 */ /* 0x000fea0003800200 */
.L_x_41059:
        /* <DEDUP_REMOVED lines=17> */
.L_x_41066:
        /* <DEDUP_REMOVED lines=15> */
.L_x_41068:
[----:B------:R-:W-:Y:S05]  /*1cbe0*/  BSYNC.RECONVERGENT B1 ;  /* 0x0000000000017941 */ /* 0x000fea0003800200 */
.L_x_41067:
        /* <DEDUP_REMOVED lines=62> */
.L_x_41065:
[----:B------:R-:W-:Y:S05]  /*1cfd0*/  BSYNC.RECONVERGENT B0 ;  /* 0x0000000000007941 */ /* 0x000fea0003800200 */
.L_x_41064:
[-C--:B------:R-:W-:Y:S01]  /*1cfe0*/  FSETP.GTU.FTZ.AND P6, PT, R9, R217.reuse, PT ;  /* 0x000000d90900720b */ /* 0x080fe20003fdc000 */
[-C--:B------:R-:W-:Y:S01]  /*1cff0*/  FMUL.FTZ R9, R84, R204.reuse ;  /* 0x000000cc54097220 */ /* 0x080fe20000410000 */
[----:B------:R-:W-:Y:S02]  /*1d000*/  LOP3.LUT R12, R12, 0xffffffef, RZ, 0xc0, !PT ;  /* 0xffffffef0c0c7812 */ /* 0x000fe400078ec0ff */
[----:B------:R-:W-:Y:S02]  /*1d010*/  FSEL R8, R8, RZ, P1 ;  /* 0x000000ff08087208 */ /* 0x000fe40000800000 */
[----:B------:R-:W-:Y:S02]  /*1d020*/  FSEL R9, R9, RZ, !P6 ;  /* 0x000000ff09097208 */ /* 0x000fe40007000000 */
[----:B------:R-:W-:Y:S02]  /*1d030*/  @P5 LOP3.LUT R12, R12, 0x10, RZ, 0xfc, !PT ;  /* 0x000000100c0c5812 */ /* 0x000fe400078efcff */
[----:B------:R-:W-:Y:S01]  /*1d040*/  FSETP.GTU.FTZ.AND P5, PT, R16, R217, PT ;  /* 0x000000d91000720b */ /* 0x000fe20003fbc000 */
[----:B------:R-:W-:Y:S01]  /*1d050*/  FADD.FTZ R56, R8, R9 ;  /* 0x0000000908387221 */ /* 0x000fe20000010000 */
[----:B------:R-:W-:Y:S01]  /*1d060*/  I2FP.F32.U32 R9, R19 ;  /* 0x0000001300097245 */ /* 0x000fe20000201000 */
[----:B------:R-:W-:Y:S01]  /*1d070*/  FMUL.FTZ R16, R86, R204 ;  /* 0x000000cc56107220 */ /* 0x000fe20000410000 */
[----:B------:R-:W-:-:S02]  /*1d080*/  LOP3.LUT R12, R12, 0xfffffff7, RZ, 0xc0, !PT ;  /* 0xfffffff70c0c7812 */ /* 0x000fc400078ec0ff */
[----:B------:R-:W-:Y:S01]  /*1d090*/  SEL R8, RZ, 0x1, P6 ;  /* 0x00000001ff087807 */ /* 0x000fe20003000000 */
[----:B------:R-:W-:Y:S01]  /*1d0a0*/  FFMA.FTZ R9, R9, R205, 1.1641532182693481445e-10 ;  /* 0x2f00000009097423 */ /* 0x000fe200000100cd */
[----:B------:R-:W-:Y:S02]  /*1d0b0*/  @P0 LOP3.LUT R12, R12, 0x8, RZ, 0xfc, !PT ;  /* 0x000000080c0c0812 */ /* 0x000fe400078efcff */
[-C--:B------:R-:W-:Y:S02]  /*1d0c0*/  FSETP.GTU.FTZ.AND P0, PT, R17, R217.reuse, PT ;  /* 0x000000d91100720b */ /* 0x080fe40003f1c000 */
[----:B------:R-:W-:Y:S01]  /*1d0d0*/  FSETP.GTU.FTZ.AND P6, PT, R9, R217, PT ;  /* 0x000000d90900720b */ /* 0x000fe20003fdc000 */
[----:B------:R-:W-:Y:S01]  /*1d0e0*/  FMUL.FTZ R9, R87, R204 ;  /* 0x000000cc57097220 */ /* 0x000fe20000410000 */
[----:B------:R-:W-:Y:S02]  /*1d0f0*/  FSEL R18, R18, RZ, P3 ;  /* 0x000000ff12127208 */ /* 0x000fe40001800000 */
[----:B------:R-:W-:-:S02]  /*1d100*/  FSEL R16, R16, RZ, !P0 ;  /* 0x000000ff10107208 */ /* 0x000fc40004000000 */
[----:B------:R-:W-:Y:S02]  /*1d110*/  FSEL R11, R11, RZ, P4 ;  /* 0x000000ff0b0b7208 */ /* 0x000fe40002000000 */
[----:B------:R-:W-:Y:S01]  /*1d120*/  FSEL R9, R9, RZ, !P6 ;  /* 0x000000ff09097208 */ /* 0x000fe20007000000 */
[----:B------:R-:W-:Y:S01]  /*1d130*/  FADD.FTZ R58, R18, R16 ;  /* 0x00000010123a7221 */ /* 0x000fe20000010000 */
[----:B------:R-:W-:Y:S01]  /*1d140*/  FMUL.FTZ R16, R85, R204 ;  /* 0x000000cc55107220 */ /* 0x000fe20000410000 */
[----:B------:R-:W-:Y:S02]  /*1d150*/  FSEL R10, R10, RZ, P2 ;  /* 0x000000ff0a0a7208 */ /* 0x000fe40001000000 */
[----:B------:R-:W-:Y:S01]  /*1d160*/  FADD.FTZ R59, R9, R11 ;  /* 0x0000000b093b7221 */ /* 0x000fe20000010000 */
[----:B------:R-:W-:Y:S02]  /*1d170*/  SEL R9, RZ, 0x1, P5 ;  /* 0x00000001ff097807 */ /* 0x000fe40002800000 */
[----:B------:R-:W-:-:S02]  /*1d180*/  FSEL R16, R16, RZ, !P5 ;  /* 0x000000ff10107208 */ /* 0x000fc40006800000 */
[----:B------:R-:W-:Y:S02]  /*1d190*/  LOP3.LUT P5, RZ, R12, 0x10, RZ, 0xc0, !PT ;  /* 0x000000100cff7812 */ /* 0x000fe400078ac0ff */
[----:B------:R-:W-:Y:S01]  /*1d1a0*/  SEL R11, RZ, 0x1, P6 ;  /* 0x00000001ff0b7807 */ /* 0x000fe20003000000 */
[----:B------:R-:W-:Y:S01]  /*1d1b0*/  FADD.FTZ R57, R10, R16 ;  /* 0x000000100a397221 */ /* 0x000fe20000010000 */
[----:B------:R-:W-:Y:S02]  /*1d1c0*/  SEL R10, RZ, 0x1, P0 ;  /* 0x00000001ff0a7807 */ /* 0x000fe40000000000 */
[----:B------:R-:W-:-:S07]  /*1d1d0*/  LOP3.LUT P0, RZ, R12, 0x8, RZ, 0xc0, !PT ;  /* 0x000000080cff7812 */ /* 0x000fce000780c0ff */
[----:B------:R-:W-:Y:S01]  /*1d1e0*/  @P5 FADD.FTZ R58, R82, R58 ;  /* 0x0000003a523a5221 */ /* 0x000fe20000010000 */
[----:B------:R-:W-:Y:S01]  /*1d1f0*/  @P5 FADD.FTZ R57, R81, R57 ;  /* 0x0000003951395221 */ /* 0x000fe20000010000 */
[----:B------:R-:W-:Y:S01]  /*1d200*/  @P5 FADD.FTZ R56, R80, R56 ;  /* 0x0000003850385221 */ /* 0x000fe20000010000 */
[----:B------:R-:W-:Y:S01]  /*1d210*/  @P5 FADD.FTZ R59, R83, R59 ;  /* 0x0000003b533b5221 */ /* 0x000fe20000010000 */
[----:B------:R-:W-:Y:S06]  /*1d220*/  BRA `(.L_x_41069) ;  /* 0x0000001800007947 */ /* 0x000fec0003800000 */
.L_x_41028:
        /* <DEDUP_REMOVED lines=16> */
.L_x_41072:
        /* <DEDUP_REMOVED lines=12> */
.L_x_41074:
[----:B------:R-:W-:Y:S05]  /*1d3f0*/  BSYNC.RECONVERGENT B1 ;  /* 0x0000000000017941 */ /* 0x000fea0003800200 */
.L_x_41073:
        /* <DEDUP_REMOVED lines=62> */
.L_x_41071:
[----:B------:R-:W-:Y:S05]  /*1d7e0*/  BSYNC.RECONVERGENT B0 ;  /* 0x0000000000007941 */ /* 0x000fea0003800200 */
.L_x_41070:
        /* <DEDUP_REMOVED lines=16> */
.L_x_41077:
        /* <DEDUP_REMOVED lines=12> */
.L_x_41079:
[----:B------:R-:W-:Y:S05]  /*1d9b0*/  BSYNC.RECONVERGENT B1 ;  /* 0x0000000000017941 */ /* 0x000fea0003800200 */
.L_x_41078:
        /* <DEDUP_REMOVED lines=62> */
.L_x_41076:
[----:B------:R-:W-:Y:S05]  /*1dda0*/  BSYNC.RECONVERGENT B0 ;  /* 0x0000000000007941 */ /* 0x000fea0003800200 */
.L_x_41075:
        /* <DEDUP_REMOVED lines=16> */
.L_x_41082:
        /* <DEDUP_REMOVED lines=12> */
.L_x_41084:
[----:B------:R-:W-:Y:S05]  /*1df70*/  BSYNC.RECONVERGENT B1 ;  /* 0x0000000000017941 */ /* 0x000fea0003800200 */
.L_x_41083:
        /* <DEDUP_REMOVED lines=62> */
.L_x_41081:
[----:B------:R-:W-:Y:S05]  /*1e360*/  BSYNC.RECONVERGENT B0 ;  /* 0x0000000000007941 */ /* 0x000fea0003800200 */
.L_x_41080:
        /* <DEDUP_REMOVED lines=16> */
.L_x_41087:
        /* <DEDUP_REMOVED lines=12> */
.L_x_41089:
[----:B------:R-:W-:Y:S05]  /*1e530*/  BSYNC.RECONVERGENT B1 ;  /* 0x0000000000017941 */ /* 0x000fea0003800200 */
.L_x_41088:
        /* <DEDUP_REMOVED lines=62> */
.L_x_41086:
[----:B------:R-:W-:Y:S05]  /*1e920*/  BSYNC.RECONVERGENT B0 ;  /* 0x0000000000007941 */ /* 0x000fea0003800200 */
.L_x_41085:
        /* <DEDUP_REMOVED lines=16> */
.L_x_41069:
        /* <DEDUP_REMOVED lines=14> */
[----:B------:R-:W-:-:S05]  /*1eb10*/  LOP3.LUT R16, R16, 0xff0000, RZ, 0xc0, !PT ;  /* 0x00ff000010107812 */ /* 0x000fca00078ec0ff */
[----:B------:R-:W-:Y:S01]  /*1eb20*/  IMAD R16, R17, 0x1000000, R16 ;  /* 0x0100000011107824 */ /* 0x000fe200078e0210 */
[----:B------:R-:W-:-:S04]  /*1eb30*/  LOP3.LUT R17, R9, 0xff, RZ, 0xc0, !PT ;  /* 0x000000ff09117812 */ /* 0x000fc800078ec0ff */
[----:B------:R-:W-:-:S05]  /*1eb40*/  LEA R16, R17, R16, 0x8 ;  /* 0x0000001011107211 */ /* 0x000fca00078e40ff */
[----:B------:R-:W-:Y:S02]  /*1eb50*/  IMAD.IADD R18, R16, 0x1, R18 ;  /* 0x0000000110127824 */ /* 0x000fe400078e0212 */
[----:B------:R-:W0:Y:S02]  /*1eb60*/  LDC.64 R16, c[0x0][0x3b8] ;  /* 0x0000ee00ff107b82 */ /* 0x000e240000000a00 */
[----:B0-----:R-:W-:-:S05]  /*1eb70*/  IMAD.WIDE.U32 R16, R13, 0x4, R16 ;  /* 0x000000040d107825 */ /* 0x001fca00078e0010 */
[----:B------:R1:W-:Y:S02]  /*1eb80*/  STG.E desc[UR8][R16.64], R18 ;  /* 0x0000001210007986 */ /* 0x0003e4000c101908 */
.L_x_41090:
        /* <DEDUP_REMOVED lines=26> */
.L_x_41094:
        /* <DEDUP_REMOVED lines=12> */
.L_x_41096:
[----:B------:R-:W-:Y:S05]  /*1edf0*/  BSYNC.RECONVERGENT B1 ;  /* 0x0000000000017941 */ /* 0x000fea0003800200 */
.L_x_41095:
        /* <DEDUP_REMOVED lines=62> */
.L_x_41093:
[----:B------:R-:W-:Y:S05]  /*1f1e0*/  BSYNC.RECONVERGENT B0 ;  /* 0x0000000000007941 */ /* 0x000fea0003800200 */
.L_x_41092:
        /* <DEDUP_REMOVED lines=17> */
.L_x_41099:
        /* <DEDUP_REMOVED lines=12> */
.L_x_41101:
[----:B------:R-:W-:Y:S05]  /*1f3c0*/  BSYNC.RECONVERGENT B1 ;  /* 0x0000000000017941 */ /* 0x000fea0003800200 */
.L_x_41100:
        /* <DEDUP_REMOVED lines=62> */
.L_x_41098:
[----:B------:R-:W-:Y:S05]  /*1f7b0*/  BSYNC.RECONVERGENT B0 ;  /* 0x0000000000007941 */ /* 0x000fea0003800200 */
.L_x_41097:
        /* <DEDUP_REMOVED lines=15> */
.L_x_41104:
        /* <DEDUP_REMOVED lines=12> */
.L_x_41106:
[----:B------:R-:W-:Y:S05]  /*1f970*/  BSYNC.RECONVERGENT B1 ;  /* 0x0000000000017941 */ /* 0x000fea0003800200 */
.L_x_41105:
        /* <DEDUP_REMOVED lines=62> */
.L_x_41103:
[----:B------:R-:W-:Y:S05]  /*1fd60*/  BSYNC.RECONVERGENT B0 ;  /* 0x0000000000007941 */ /* 0x000fea0003800200 */
.L_x_41102:
        /* <DEDUP_REMOVED lines=17> */
.L_x_41109:
        /* <DEDUP_REMOVED lines=12> */
.L_x_41111:
[----:B------:R-:W-:Y:S05]  /*1ff40*/  BSYNC.RECONVERGENT B1 ;  /* 0x0000000000017941 */ /* 0x000fea0003800200 */
.L_x_41110:
        /* <DEDUP_REMOVED lines=62> */
.L_x_41108:
[----:B------:R-:W-:Y:S05]  /*20330*/  BSYNC.RECONVERGENT B0 ;  /* 0x0000000000007941 */ /* 0x000fea0003800200 */
.L_x_41107:
        /* <DEDUP_REMOVED lines=15> */
.L_x_41114:
        /* <DEDUP_REMOVED lines=12> */
.L_x_41116:
[----:B------:R-:W-:Y:S05]  /*204f0*/  BSYNC.RECONVERGENT B1 ;  /* 0x0000000000017941 */ /* 0x000fea0003800200 */
.L_x_41115:
        /* <DEDUP_REMOVED lines=62> */
.L_x_41113:
[----:B------:R-:W-:Y:S05]  /*208e0*/  BSYNC.RECONVERGENT B0 ;  /* 0x0000000000007941 */ /* 0x000fea0003800200 */
.L_x_41112:
        /* <DEDUP_REMOVED lines=17> */
.L_x_41119:
        /* <DEDUP_REMOVED lines=12> */
.L_x_41121:
[----:B------:R-:W-:Y:S05]  /*20ac0*/  BSYNC.RECONVERGENT B1 ;  /* 0x0000000000017941 */ /* 0x000fea0003800200 */
.L_x_41120:
        /* <DEDUP_REMOVED lines=62> */
.L_x_41118:
[----:B------:R-:W-:Y:S05]  /*20eb0*/  BSYNC.RECONVERGENT B0 ;  /* 0x0000000000007941 */ /* 0x000fea0003800200 */
.L_x_41117:
        /* <DEDUP_REMOVED lines=15> */
.L_x_41124:
        /* <DEDUP_REMOVED lines=12> */
.L_x_41126:
[----:B------:R-:W-:Y:S05]  /*21070*/  BSYNC.RECONVERGENT B1 ;  /* 0x0000000000017941 */ /* 0x000fea0003800200 */
.L_x_41125:
        /* <DEDUP_REMOVED lines=62> */
.L_x_41123:
[----:B------:R-:W-:Y:S05]  /*21460*/  BSYNC.RECONVERGENT B0 ;  /* 0x0000000000007941 */ /* 0x000fea0003800200 */
.L_x_41122:
        /* <DEDUP_REMOVED lines=17> */
.L_x_41129:
        /* <DEDUP_REMOVED lines=15> */
.L_x_41131:
[----:B------:R-:W-:Y:S05]  /*21670*/  BSYNC.RECONVERGENT B1 ;  /* 0x0000000000017941 */ /* 0x000fea0003800200 */
.L_x_41130:
        /* <DEDUP_REMOVED lines=62> */
.L_x_41128:
[----:B------:R-:W-:Y:S05]  /*21a60*/  BSYNC.RECONVERGENT B0 ;  /* 0x0000000000007941 */ /* 0x000fea0003800200 */
.L_x_41127:
        /* <DEDUP_REMOVED lines=37> */
.L_x_41091:
        /* <DEDUP_REMOVED lines=16> */
.L_x_41135:
        /* <DEDUP_REMOVED lines=12> */
.L_x_41137:
[----:B------:R-:W-:Y:S05]  /*21e80*/  BSYNC.RECONVERGENT B1 ;  /* 0x0000000000017941 */ /* 0x000fea0003800200 */
.L_x_41136:
        /* <DEDUP_REMOVED lines=61> */
.L_x_41134:
[----:B------:R-:W-:Y:S05]  /*22260*/  BSYNC.RECONVERGENT B0 ;  /* 0x0000000000007941 */ /* 0x000fea0003800200 */
.L_x_41133:
        /* <DEDUP_REMOVED lines=16> */
.L_x_41140:
        /* <DEDUP_REMOVED lines=12> */
.L_x_41142:
[----:B------:R-:W-:Y:S05]  /*22430*/  BSYNC.RECONVERGENT B1 ;  /* 0x0000000000017941 */ /* 0x000fea0003800200 */
.L_x_41141:
        /* <DEDUP_REMOVED lines=62> */
.L_x_41139:
[----:B------:R-:W-:Y:S05]  /*22820*/  BSYNC.RECONVERGENT B0 ;  /* 0x0000000000007941 */ /* 0x000fea0003800200 */
.L_x_41138:
        /* <DEDUP_REMOVED lines=16> */
.L_x_41145:
        /* <DEDUP_REMOVED lines=12> */
.L_x_41147:
[----:B------:R-:W-:Y:S05]  /*229f0*/  BSYNC.RECONVERGENT B1 ;  /* 0x0000000000017941 */ /* 0x000fea0003800200 */
.L_x_41146:
        /* <DEDUP_REMOVED lines=62> */
.L_x_41144:
[----:B------:R-:W-:Y:S05]  /*22de0*/  BSYNC.RECONVERGENT B0 ;  /* 0x0000000000007941 */ /* 0x000fea0003800200 */
.L_x_41143:
        /* <DEDUP_REMOVED lines=16> */
.L_x_41150:
        /* <DEDUP_REMOVED lines=12> */
.L_x_41152:
[----:B------:R-:W-:Y:S05]  /*22fb0*/  BSYNC.RECONVERGENT B1 ;  /* 0x0000000000017941 */ /* 0x000fea0003800200 */
.L_x_41151:
        /* <DEDUP_REMOVED lines=62> */
.L_x_41149:
[----:B------:R-:W-:Y:S05]  /*233a0*/  BSYNC.RECONVERGENT B0 ;  /* 0x0000000000007941 */ /* 0x000fea0003800200 */
.L_x_41148:
        /* <DEDUP_REMOVED lines=16> */
.L_x_41132:
        /* <DEDUP_REMOVED lines=11> */
[----:B0-----:R-:W-:Y:S02]  /*23560*/  SHF.L.U32 R14, R10, 0x10, RZ ;  /* 0x000000100a0e7819 */ /* 0x001fe400000006ff */
[----:B------:R-:W-:Y:S02]  /*23570*/  LOP3.LUT R15, R11, 0xffff, RZ, 0xc0, !PT ;  /* 0x0000ffff0b0f7812 */ /* 0x000fe400078ec0ff */
[----:B------:R-:W-:-:S05]  /*23580*/  LOP3.LUT R14, R14, 0xff0000, RZ, 0xc0, !PT ;  /* 0x00ff00000e0e7812 */ /* 0x000fca00078ec0ff */
[----:B------:R-:W-:Y:S01]  /*23590*/  IMAD R14, R15, 0x1000000, R14 ;  /* 0x010000000f0e7824 */ /* 0x000fe200078e020e */
[----:B------:R-:W-:-:S05]  /*235a0*/  LOP3.LUT R15, R9, 0xff, RZ, 0xc0, !PT ;  /* 0x000000ff090f7812 */ /* 0x000fca00078ec0ff */
[----:B------:R-:W-:Y:S01]  /*235b0*/  IMAD R14, R15, 0x100, R14 ;  /* 0x000001000f0e7824 */ /* 0x000fe200078e020e */
[----:B------:R-:W-:-:S04]  /*235c0*/  LOP3.LUT R15, R8, 0xff, RZ, 0xc0, !PT ;  /* 0x000000ff080f7812 */ /* 0x000fc800078ec0ff */
[----:B------:R-:W-:Y:S02]  /*235d0*/  IADD3 R16, PT, PT, R14, R15, RZ ;  /* 0x0000000f0e107210 */ /* 0x000fe40007ffe0ff */
[----:B------:R-:W0:Y:S02]  /*235e0*/  LDC.64 R14, c[0x0][0x3b8] ;  /* 0x0000ee00ff0e7b82 */ /* 0x000e240000000a00 */
[----:B0-----:R-:W-:-:S05]  /*235f0*/  IMAD.WIDE.U32 R14, R196, 0x4, R14 ;  /* 0x00000004c40e7825 */ /* 0x001fca00078e000e */
[----:B------:R1:W-:Y:S02]  /*23600*/  STG.E desc[UR8][R14.64], R16 ;  /* 0x000000100e007986 */ /* 0x0003e4000c101908 */
.L_x_41153:
        /* <DEDUP_REMOVED lines=26> */
.L_x_41157:
        /* <DEDUP_REMOVED lines=12> */
.L_x_41159:
[----:B------:R-:W-:Y:S05]  /*23870*/  BSYNC.RECONVERGENT B1 ;  /* 0x0000000000017941 */ /* 0x000fea0003800200 */
.L_x_41158:
        /* <DEDUP_REMOVED lines=62> */
.L_x_41156:
[----:B------:R-:W-:Y:S05]  /*23c60*/  BSYNC.RECONVERGENT B0 ;  /* 0x0000000000007941 */ /* 0x000fea0003800200 */
.L_x_41155:
[----:B------:R-:W-:Y:S01]  /*23c70*/  ISETP.NE.AND P2, PT, R10, 0x1, PT ;  /* 0x000000010a00780c */ /* 0x000fe20003f45270 */
[----:B------:R-:W-:Y:S01]  /*23c80*/  BSSY.RECONVERGENT B0, `(.L_x_41160) ;  /* 0x000005b000007945 */ /* 0x000fe20003800200 */
[----:B------:R-:W-:Y:S01]  /*23c90*/  I2FP.F32.U32 R8, R8 ;  /* 0x0000000800087245 */ /* 0x000fe20000201000 */
[----:B------:R-:W-:Y:S02]  /*23ca0*/  IMAD.MOV.U32 R11, RZ, RZ, 0x2 ;  /* 0x00000002ff0b7424 */ /* 0x000fe400078e00ff */
[----:B------:R-:W-:Y:S02]  /*23cb0*/  IMAD.MOV.U32 R9, RZ, RZ, R6 ;  /* 0x000000ffff097224 */ /* 0x000fe400078e0006 */
[----:B------:R-:W-:-:S05]  /*23cc0*/  FFMA.FTZ R8, R8, R205, 1.1641532182693481445e-10 ;  /* 0x2f00000008087423 */ /* 0x000fca00000100cd */
        /* <DEDUP_REMOVED lines=11> */
.L_x_41162:
        /* <DEDUP_REMOVED lines=12> */
.L_x_41164:
[----:B------:R-:W-:Y:S05]  /*23e40*/  BSYNC.RECONVERGENT B1 ;  /* 0x0000000000017941 */ /* 0x000fea0003800200 */
.L_x_41163:
        /* <DEDUP_REMOVED lines=62> */
.L_x_41161:
[----:B------:R-:W-:Y:S05]  /*24230*/  BSYNC.RECONVERGENT B0 ;  /* 0x0000000000007941 */ /* 0x000fea0003800200 */
.L_x_41160:
        /* <DEDUP_REMOVED lines=15> */
.L_x_41167:
        /* <DEDUP_REMOVED lines=12> */
.L_x_41169:
[----:B------:R-:W-:Y:S05]  /*243f0*/  BSYNC.RECONVERGENT B1 ;  /* 0x0000000000017941 */ /* 0x000fea0003800200 */
.L_x_41168:
        /* <DEDUP_REMOVED lines=62> */
.L_x_41166:
[----:B------:R-:W-:Y:S05]  /*247e0*/  BSYNC.RECONVERGENT B0 ;  /* 0x0000000000007941 */ /* 0x000fea0003800200 */
.L_x_41165:
        /* <DEDUP_REMOVED lines=17> */
.L_x_41172:
        /* <DEDUP_REMOVED lines=12> */
.L_x_41174:
[----:B------:R-:W-:Y:S05]  /*249c0*/  BSYNC.RECONVERGENT B1 ;  /* 0x0000000000017941 */ /* 0x000fea0003800200 */
.L_x_41173:
        /* <DEDUP_REMOVED lines=62> */
.L_x_41171:
[----:B------:R-:W-:Y:S05]  /*24db0*/  BSYNC.RECONVERGENT B0 ;  /* 0x0000000000007941 */ /* 0x000fea0003800200 */
.L_x_41170:
        /* <DEDUP_REMOVED lines=15> */
.L_x_41177:
        /* <DEDUP_REMOVED lines=12> */
.L_x_41179:
[----:B------:R-:W-:Y:S05]  /*24f70*/  BSYNC.RECONVERGENT B1 ;  /* 0x0000000000017941 */ /* 0x000fea0003800200 */
.L_x_41178:
        /* <DEDUP_REMOVED lines=62> */
.L_x_41176:
[----:B------:R-:W-:Y:S05]  /*25360*/  BSYNC.RECONVERGENT B0 ;  /* 0x0000000000007941 */ /* 0x000fea0003800200 */
.L_x_41175:
        /* <DEDUP_REMOVED lines=17> */
.L_x_41182:
        /* <DEDUP_REMOVED lines=12> */
.L_x_41184:
[----:B------:R-:W-:Y:S05]  /*25540*/  BSYNC.RECONVERGENT B1 ;  /* 0x0000000000017941 */ /* 0x000fea0003800200 */
.L_x_41183:
        /* <DEDUP_REMOVED lines=62> */
.L_x_41181:
[----:B------:R-:W-:Y:S05]  /*25930*/  BSYNC.RECONVERGENT B0 ;  /* 0x0000000000007941 */ /* 0x000fea0003800200 */
.L_x_41180:
        /* <DEDUP_REMOVED lines=15> */
.L_x_41187:
        /* <DEDUP_REMOVED lines=12> */
.L_x_41189:
[----:B------:R-:W-:Y:S05]  /*25af0*/  BSYNC.RECONVERGENT B1 ;  /* 0x0000000000017941 */ /* 0x000fea0003800200 */
.L_x_41188:
        /* <DEDUP_REMOVED lines=62> */
.L_x_41186:
[----:B------:R-:W-:Y:S05]  /*25ee0*/  BSYNC.RECONVERGENT B0 ;  /* 0x0000000000007941 */ /* 0x000fea0003800200 */
.L_x_41185:
        /* <DEDUP_REMOVED lines=17> */
.L_x_41192:
        /* <DEDUP_REMOVED lines=15> */
.L_x_41194:
[----:B------:R-:W-:Y:S05]  /*260f0*/  BSYNC.RECONVERGENT B1 ;  /* 0x0000000000017941 */ /* 0x000fea0003800200 */
.L_x_41193:
        /* <DEDUP_REMOVED lines=62> */
.L_x_41191:
[----:B------:R-:W-:Y:S05]  /*264e0*/  BSYNC.RECONVERGENT B0 ;  /* 0x0000000000007941 */ /* 0x000fea0003800200 */
.L_x_41190:
        /* <DEDUP_REMOVED lines=37> */
.L_x_41154:
        /* <DEDUP_REMOVED lines=16> */
.L_x_41198:
        /* <DEDUP_REMOVED lines=12> */
.L_x_41200:
[----:B------:R-:W-:Y:S05]  /*26900*/  BSYNC.RECONVERGENT B1 ;  /* 0x0000000000017941 */ /* 0x000fea0003800200 */
.L_x_41199:
        /* <DEDUP_REMOVED lines=62> */
.L_x_41197:
[----:B------:R-:W-:Y:S05]  /*26cf0*/  BSYNC.RECONVERGENT B0 ;  /* 0x0000000000007941 */ /* 0x000fea0003800200 */
.L_x_41196:
        /* <DEDUP_REMOVED lines=16> */
.L_x_41203:
        /* <DEDUP_REMOVED lines=12> */
.L_x_41205:
[----:B------:R-:W-:Y:S05]  /*26ec0*/  BSYNC.RECONVERGENT B1 ;  /* 0x0000000000017941 */ /* 0x000fea0003800200 */
.L_x_41204:
        /* <DEDUP_REMOVED lines=62> */
.L_x_41202:
[----:B------:R-:W-:Y:S05]  /*272b0*/  BSYNC.RECONVERGENT B0 ;  /* 0x0000000000007941 */ /* 0x000fea0003800200 */
.L_x_41201:
        /* <DEDUP_REMOVED lines=16> */
.L_x_41208:
        /* <DEDUP_REMOVED lines=12> */
.L_x_41210:
[----:B------:R-:W-:Y:S05]  /*27480*/  BSYNC.RECONVERGENT B1 ;  /* 0x0000000000017941 */ /* 0x000fea0003800200 */
.L_x_41209:
        /* <DEDUP_REMOVED lines=62> */
.L_x_41207:
[----:B------:R-:W-:Y:S05]  /*27870*/  BSYNC.RECONVERGENT B0 ;  /* 0x0000000000007941 */ /* 0x000fea0003800200 */
.L_x_41206:
        /* <DEDUP_REMOVED lines=16> */
.L_x_41213:
        /* <DEDUP_REMOVED lines=12> */
.L_x_41215:
[----:B------:R-:W-:Y:S05]  /*27a40*/  BSYNC.RECONVERGENT B1 ;  /* 0x0000000000017941 */ /* 0x000fea0003800200 */
.L_x_41214:
        /* <DEDUP_REMOVED lines=62> */
.L_x_41212:
[----:B------:R-:W-:Y:S05]  /*27e30*/  BSYNC.RECONVERGENT B0 ;  /* 0x0000000000007941 */ /* 0x000fea0003800200 */
.L_x_41211:
        /* <DEDUP_REMOVED lines=16> */
.L_x_41195:
        /* <DEDUP_REMOVED lines=22> */
.L_x_41216:
        /* <DEDUP_REMOVED lines=26> */
.L_x_41220:
        /* <DEDUP_REMOVED lines=12> */
.L_x_41222:
[----:B------:R-:W-:Y:S05]  /*28300*/  BSYNC.RECONVERGENT B1 ;  /* 0x0000000000017941 */ /* 0x000fea0003800200 */
.L_x_41221:
        /* <DEDUP_REMOVED lines=62> */
.L_x_41219:
[----:B------:R-:W-:Y:S05]  /*286f0*/  BSYNC.RECONVERGENT B0 ;  /* 0x0000000000007941 */ /* 0x000fea0003800200 */
.L_x_41218:
        /* <DEDUP_REMOVED lines=17> */
.L_x_41225:
        /* <DEDUP_REMOVED lines=12> */
.L_x_41227:
[----:B------:R-:W-:Y:S05]  /*288d0*/  BSYNC.RECONVERGENT B1 ;  /* 0x0000000000017941 */ /* 0x000fea0003800200 */
.L_x_41226:
        /* <DEDUP_REMOVED lines=62> */
.L_x_41224:
[----:B------:R-:W-:Y:S05]  /*28cc0*/  BSYNC.RECONVERGENT B0 ;  /* 0x0000000000007941 */ /* 0x000fea0003800200 */
.L_x_41223:
        /* <DEDUP_REMOVED lines=15> */
.L_x_41230:
        /* <DEDUP_REMOVED lines=12> */
.L_x_41232:
[----:B------:R-:W-:Y:S05]  /*28e80*/  BSYNC.RECONVERGENT B1 ;  /* 0x0000000000017941 */ /* 0x000fea0003800200 */
.L_x_41231:
        /* <DEDUP_REMOVED lines=62> */
.L_x_41229:
[----:B------:R-:W-:Y:S05]  /*29270*/  BSYNC.RECONVERGENT B0 ;  /* 0x0000000000007941 */ /* 0x000fea0003800200 */
.L_x_41228:
        /* <DEDUP_REMOVED lines=17> */
.L_x_41235:
        /* <DEDUP_REMOVED lines=12> */
.L_x_41237:
[----:B------:R-:W-:Y:S05]  /*29450*/  BSYNC.RECONVERGENT B1 ;  /* 0x0000000000017941 */ /* 0x000fea0003800200 */
.L_x_41236:
        /* <DEDUP_REMOVED lines=62> */
.L_x_41234:
[----:B------:R-:W-:Y:S05]  /*29840*/  BSYNC.RECONVERGENT B0 ;  /* 0x0000000000007941 */ /* 0x000fea0003800200 */
.L_x_41233:
        /* <DEDUP_REMOVED lines=15> */
.L_x_41240:
        /* <DEDUP_REMOVED lines=12> */
.L_x_41242:
[----:B------:R-:W-:Y:S05]  /*29a00*/  BSYNC.RECONVERGENT B1 ;  /* 0x0000000000017941 */ /* 0x000fea0003800200 */
.L_x_41241:
        /* <DEDUP_REMOVED lines=62> */
.L_x_41239:
[----:B------:R-:W-:Y:S05]  /*29df0*/  BSYNC.RECONVERGENT B0 ;  /* 0x0000000000007941 */ /* 0x000fea0003800200 */
.L_x_41238:
        /* <DEDUP_REMOVED lines=17> */
.L_x_41245:
        /* <DEDUP_REMOVED lines=12> */
.L_x_41247:
[----:B------:R-:W-:Y:S05]  /*29fd0*/  BSYNC.RECONVERGENT B1 ;  /* 0x0000000000017941 */ /* 0x000fea0003800200 */
.L_x_41246:
        /* <DEDUP_REMOVED lines=62> */
.L_x_41244:
[----:B------:R-:W-:Y:S05]  /*2a3c0*/  BSYNC.RECONVERGENT B0 ;  /* 0x0000000000007941 */ /* 0x000fea0003800200 */
.L_x_41243:
        /* <DEDUP_REMOVED lines=15> */
.L_x_41250:
        /* <DEDUP_REMOVED lines=12> */
.L_x_41252:
[----:B------:R-:W-:Y:S05]  /*2a580*/  BSYNC.RECONVERGENT B1 ;  /* 0x0000000000017941 */ /* 0x000fea0003800200 */
.L_x_41251:
        /* <DEDUP_REMOVED lines=62> */
.L_x_41249:
[----:B------:R-:W-:Y:S05]  /*2a970*/  BSYNC.RECONVERGENT B0 ;  /* 0x0000000000007941 */ /* 0x000fea0003800200 */
.L_x_41248:
        /* <DEDUP_REMOVED lines=17> */
.L_x_41255:
        /* <DEDUP_REMOVED lines=15> */
.L_x_41257:
[----:B------:R-:W-:Y:S05]  /*2ab80*/  BSYNC.RECONVERGENT B1 ;  /* 0x0000000000017941 */ /* 0x000fea0003800200 */
.L_x_41256:
        /* <DEDUP_REMOVED lines=62> */
.L_x_41254:
[----:B------:R-:W-:Y:S05]  /*2af70*/  BSYNC.RECONVERGENT B0 ;  /* 0x0000000000007941 */ /* 0x000fea0003800200 */
.L_x_41253:
        /* <DEDUP_REMOVED lines=37> */
.L_x_41217:
        /* <DEDUP_REMOVED lines=16> */
.L_x_41261:
        /* <DEDUP_REMOVED lines=12> */
.L_x_41263:
[----:B------:R-:W-:Y:S05]  /*2b390*/  BSYNC.RECONVERGENT B1 ;  /* 0x0000000000017941 */ /* 0x000fea0003800200 */
.L_x_41262:
        /* <DEDUP_REMOVED lines=62> */
.L_x_41260:
[----:B------:R-:W-:Y:S05]  /*2b780*/  BSYNC.RECONVERGENT B0 ;  /* 0x0000000000007941 */ /* 0x000fea0003800200 */
.L_x_41259:
        /* <DEDUP_REMOVED lines=16> */
.L_x_41266:
        /* <DEDUP_REMOVED lines=12> */
.L_x_41268:
[----:B------:R-:W-:Y:S05]  /*2b950*/  BSYNC.RECONVERGENT B1 ;  /* 0x0000000000017941 */ /* 0x000fea0003800200 */
.L_x_41267:
        /* <DEDUP_REMOVED lines=62> */
.L_x_41265:
[----:B------:R-:W-:Y:S05]  /*2bd40*/  BSYNC.RECONVERGENT B0 ;  /* 0x0000000000007941 */ /* 0x000fea0003800200 */
.L_x_41264:
        /* <DEDUP_REMOVED lines=16> */
.L_x_41271:
        /* <DEDUP_REMOVED lines=12> */
.L_x_41273:
[----:B------:R-:W-:Y:S05]  /*2bf10*/  BSYNC.RECONVERGENT B1 ;  /* 0x0000000000017941 */ /* 0x000fea0003800200 */
.L_x_41272:
        /* <DEDUP_REMOVED lines=62> */
.L_x_41270:
[----:B------:R-:W-:Y:S05]  /*2c300*/  BSYNC.RECONVERGENT B0 ;  /* 0x0000000000007941 */ /* 0x000fea0003800200 */
.L_x_41269:
        /* <DEDUP_REMOVED lines=16> */
.L_x_41276:
        /* <DEDUP_REMOVED lines=12> */
.L_x_41278:
[----:B------:R-:W-:Y:S05]  /*2c4d0*/  BSYNC.RECONVERGENT B1 ;  /* 0x0000000000017941 */ /* 0x000fea0003800200 */
.L_x_41277:
        /* <DEDUP_REMOVED lines=62> */
.L_x_41275:
[----:B------:R-:W-:Y:S05]  /*2c8c0*/  BSYNC.RECONVERGENT B0 ;  /* 0x0000000000007941 */ /* 0x000fea0003800200 */
.L_x_41274:
        /* <DEDUP_REMOVED lines=16> */
.L_x_41258:
        /* <DEDUP_REMOVED lines=22> */
.L_x_41279:
        /* <DEDUP_REMOVED lines=26> */
.L_x_41283:
        /* <DEDUP_REMOVED lines=12> */
.L_x_41285:
[----:B------:R-:W-:Y:S05]  /*2cd90*/  BSYNC.RECONVERGENT B1 ;  /* 0x0000000000017941 */ /* 0x000fea0003800200 */
.L_x_41284:
        /* <DEDUP_REMOVED lines=62> */
.L_x_41282:
[----:B------:R-:W-:Y:S05]  /*2d180*/  BSYNC.RECONVERGENT B0 ;  /* 0x0000000000007941 */ /* 0x000fea0003800200 */
.L_x_41281:
        /* <DEDUP_REMOVED lines=17> */
.L_x_41288:
        /* <DEDUP_REMOVED lines=12> */
.L_x_41290:
[----:B------:R-:W-:Y:S05]  /*2d360*/  BSYNC.RECONVERGENT B1 ;  /* 0x0000000000017941 */ /* 0x000fea0003800200 */
.L_x_41289:
        /* <DEDUP_REMOVED lines=62> */
.L_x_41287:
[----:B------:R-:W-:Y:S05]  /*2d750*/  BSYNC.RECONVERGENT B0 ;  /* 0x0000000000007941 */ /* 0x000fea0003800200 */
.L_x_41286:
        /* <DEDUP_REMOVED lines=15> */
.L_x_41293:
        /* <DEDUP_REMOVED lines=12> */
.L_x_41295:
[----:B------:R-:W-:Y:S05]  /*2d910*/  BSYNC.RECONVERGENT B1 ;  /* 0x0000000000017941 */ /* 0x000fea0003800200 */
.L_x_41294:
        /* <DEDUP_REMOVED lines=62> */
.L_x_41292:
[----:B------:R-:W-:Y:S05]  /*2dd00*/  BSYNC.RECONVERGENT B0 ;  /* 0x0000000000007941 */ /* 0x000fea0003800200 */
.L_x_41291:
        /* <DEDUP_REMOVED lines=17> */
.L_x_41298:
        /* <DEDUP_REMOVED lines=12> */
.L_x_41300:
[----:B------:R-:W-:Y:S05]  /*2dee0*/  BSYNC.RECONVERGENT B1 ;  /* 0x0000000000017941 */ /* 0x000fea0003800200 */
.L_x_41299:
        /* <DEDUP_REMOVED lines=62> */
.L_x_41297:
[----:B------:R-:W-:Y:S05]  /*2e2d0*/  BSYNC.RECONVERGENT B0 ;  /* 0x0000000000007941 */ /* 0x000fea0003800200 */
.L_x_41296:
        /* <DEDUP_REMOVED lines=15> */
.L_x_41303:
        /* <DEDUP_REMOVED lines=12> */
.L_x_41305:
[----:B------:R-:W-:Y:S05]  /*2e490*/  BSYNC.RECONVERGENT B1 ;  /* 0x0000000000017941 */ /* 0x000fea0003800200 */
.L_x_41304:
        /* <DEDUP_REMOVED lines=62> */
.L_x_41302:
[----:B------:R-:W-:Y:S05]  /*2e880*/  BSYNC.RECONVERGENT B0 ;  /* 0x0000000000007941 */ /* 0x000fea0003800200 */
.L_x_41301:
        /* <DEDUP_REMOVED lines=17> */
.L_x_41308:
        /* <DEDUP_REMOVED lines=12> */
.L_x_41310:
[----:B------:R-:W-:Y:S05]  /*2ea60*/  BSYNC.RECONVERGENT B1 ;  /* 0x0000000000017941 */ /* 0x000fea0003800200 */
.L_x_41309:
        /* <DEDUP_REMOVED lines=62> */
.L_x_41307:
[----:B------:R-:W-:Y:S05]  /*2ee50*/  BSYNC.RECONVERGENT B0 ;  /* 0x0000000000007941 */ /* 0x000fea0003800200 */
.L_x_41306:
        /* <DEDUP_REMOVED lines=15> */
.L_x_41313:
        /* <DEDUP_REMOVED lines=12> */
.L_x_41315:
[----:B------:R-:W-:Y:S05]  /*2f010*/  BSYNC.RECONVERGENT B1 ;  /* 0x0000000000017941 */ /* 0x000fea0003800200 */
.L_x_41314:
        /* <DEDUP_REMOVED lines=62> */
.L_x_41312:
[----:B------:R-:W-:Y:S05]  /*2f400*/  BSYNC.RECONVERGENT B0 ;  /* 0x0000000000007941 */ /* 0x000fea0003800200 */
.L_x_41311:
[----:B------:R-:W-:Y:S01]  /*2f410*/  ISETP.NE.AND P6, PT, R20, 0x1, PT ;  /* 0x000000011400780c */ /* 0x000fe20003fc5270 */
[----:B------:R-:W-:Y:S01]  /*2f420*/  BSSY.RECONVERGENT B0, `(.L_x_41316) ;  /* 0x000005e000007945 */ /* 0x000fe20003800200 */
[----:B------:R-:W-:Y:S01]  /*2f430*/  I2FP.F32.U32 R11, R11 ;  /* 0x0000000b000b7245 */ /* 0x000fe20000201000 */
[----:B------:R-:W-:-:S04]  /*2f440*/  IMAD.MOV.U32 R25, RZ, RZ, 0x2 ;  /* 0x00000002ff197424 */ /* 0x000fc800078e00ff */
[----:B------:R-:W-:-:S05]  /*2f450*/  FFMA.FTZ R11, R11, R205, 1.1641532182693481445e-10 ;  /* 0x2f0000000b0b7423 */ /* 0x000fca00000100cd */
[----:B------:R-:W-:Y:S01]  /*2f460*/  FSETP.LE.FTZ.AND P4, PT, R11, R217, PT ;  /* 0x000000d90b00720b */ /* 0x000fe20003f93000 */
[----:B------:R-:W-:Y:S01]  /*2f470*/  FMUL.FTZ R11, R19, R204 ;  /* 0x000000cc130b7220 */ /* 0x000fe20000410000 */
[----:B------:R-:W-:Y:S01]  /*2f480*/  IMAD.MOV.U32 R19, RZ, RZ, R6 ;  /* 0x000000ffff137224 */ /* 0x000fe200078e0006 */
        /* <DEDUP_REMOVED lines=9> */
.L_x_41318:
        /* <DEDUP_REMOVED lines=15> */
.L_x_41320:
[----:B------:R-:W-:Y:S05]  /*2f610*/  BSYNC.RECONVERGENT B1 ;  /* 0x0000000000017941 */ /* 0x000fea0003800200 */
.L_x_41319:
        /* <DEDUP_REMOVED lines=62> */
.L_x_41317:
[----:B------:R-:W-:Y:S05]  /*2fa00*/  BSYNC.RECONVERGENT B0 ;  /* 0x0000000000007941 */ /* 0x000fea0003800200 */
.L_x_41316:
        /* <DEDUP_REMOVED lines=37> */
.L_x_41280:
        /* <DEDUP_REMOVED lines=16> */
.L_x_41324:
        /* <DEDUP_REMOVED lines=12> */
.L_x_41326:
[----:B------:R-:W-:Y:S05]  /*2fe20*/  BSYNC.RECONVERGENT B1 ;  /* 0x0000000000017941 */ /* 0x000fea0003800200 */
.L_x_41325:
        /* <DEDUP_REMOVED lines=62> */
.L_x_41323:
[----:B------:R-:W-:Y:S05]  /*30210*/  BSYNC.RECONVERGENT B0 ;  /* 0x0000000000007941 */ /* 0x000fea0003800200 */
.L_x_41322:
        /* <DEDUP_REMOVED lines=16> */
.L_x_41329:
        /* <DEDUP_REMOVED lines=12> */
.L_x_41331:
[----:B------:R-:W-:Y:S05]  /*303e0*/  BSYNC.RECONVERGENT B1 ;  /* 0x0000000000017941 */ /* 0x000fea0003800200 */
.L_x_41330:
        /* <DEDUP_REMOVED lines=62> */
.L_x_41328:
[----:B------:R-:W-:Y:S05]  /*307d0*/  BSYNC.RECONVERGENT B0 ;  /* 0x0000000000007941 */ /* 0x000fea0003800200 */
.L_x_41327:
        /* <DEDUP_REMOVED lines=16> */
.L_x_41334:
        /* <DEDUP_REMOVED lines=12> */
.L_x_41336:
[----:B------:R-:W-:Y:S05]  /*309a0*/  BSYNC.RECONVERGENT B1 ;  /* 0x0000000000017941 */ /* 0x000fea0003800200 */
.L_x_41335:
        /* <DEDUP_REMOVED lines=62> */
.L_x_41333:
[----:B------:R-:W-:Y:S05]  /*30d90*/  BSYNC.RECONVERGENT B0 ;  /* 0x0000000000007941 */ /* 0x000fea0003800200 */
.L_x_41332:
        /* <DEDUP_REMOVED lines=16> */
.L_x_41339:
        /* <DEDUP_REMOVED lines=12> */
.L_x_41341:
[----:B------:R-:W-:Y:S05]  /*30f60*/  BSYNC.RECONVERGENT B1 ;  /* 0x0000000000017941 */ /* 0x000fea0003800200 */
.L_x_41340:
        /* <DEDUP_REMOVED lines=62> */
.L_x_41338:
[----:B------:R-:W-:Y:S05]  /*31350*/  BSYNC.RECONVERGENT B0 ;  /* 0x0000000000007941 */ /* 0x000fea0003800200 */
.L_x_41337:
        /* <DEDUP_REMOVED lines=16> */
.L_x_41321:
        /* <DEDUP_REMOVED lines=13> */
[----:B------:R-:W-:Y:S02]  /*31530*/  LOP3.LUT R16, R16, 0xff0000, RZ, 0xc0, !PT ;  /* 0x00ff000010107812 */ /* 0x000fe400078ec0ff */
[----:B------:R-:W-:-:S03]  /*31540*/  LOP3.LUT R18, R8, 0xff, RZ, 0xc0, !PT ;  /* 0x000000ff08127812 */ /* 0x000fc600078ec0ff */
[----:B------:R-:W-:Y:S01]  /*31550*/  IMAD R16, R17, 0x1000000, R16 ;  /* 0x0100000011107824 */ /* 0x000fe200078e0210 */
[----:B------:R-:W-:-:S05]  /*31560*/  LOP3.LUT R17, R9, 0xff, RZ, 0xc0, !PT ;  /* 0x000000ff09117812 */ /* 0x000fca00078ec0ff */
[----:B------:R-:W-:-:S05]  /*31570*/  IMAD R16, R17, 0x100, R16 ;  /* 0x0000010011107824 */ /* 0x000fca00078e0210 */
[----:B------:R-:W-:Y:S02]  /*31580*/  IADD3 R18, PT, PT, R16, R18, RZ ;  /* 0x0000001210127210 */ /* 0x000fe40007ffe0ff */
[----:B------:R-:W0:Y:S02]  /*31590*/  LDC.64 R16, c[0x0][0x3b8] ;  /* 0x0000ee00ff107b82 */ /* 0x000e240000000a00 */
[----:B0-----:R-:W-:-:S05]  /*315a0*/  IMAD.WIDE.U32 R16, R15, 0x4, R16 ;  /* 0x000000040f107825 */ /* 0x001fca00078e0010 */
[----:B------:R1:W-:Y:S02]  /*315b0*/  STG.E desc[UR8][R16.64], R18 ;  /* 0x0000001210007986 */ /* 0x0003e4000c101908 */
.L_x_41342:
        /* <DEDUP_REMOVED lines=26> */
.L_x_41346:
        /* <DEDUP_REMOVED lines=12> */
.L_x_41348:
[----:B------:R-:W-:Y:S05]  /*31820*/  BSYNC.RECONVERGENT B1 ;  /* 0x0000000000017941 */ /* 0x000fea0003800200 */
.L_x_41347:
        /* <DEDUP_REMOVED lines=62> */
.L_x_41345:
[----:B------:R-:W-:Y:S05]  /*31c10*/  BSYNC.RECONVERGENT B0 ;  /* 0x0000000000007941 */ /* 0x000fea0003800200 */
.L_x_41344:
        /* <DEDUP_REMOVED lines=17> */
.L_x_41351:
        /* <DEDUP_REMOVED lines=12> */
.L_x_41353:
[----:B------:R-:W-:Y:S05]  /*31df0*/  BSYNC.RECONVERGENT B1 ;  /* 0x0000000000017941 */ /* 0x000fea0003800200 */
.L_x_41352:
[----:B------:R-:W-:Y:S01]  /*31e00*/  IMAD.WIDE.U32 R24, R0, -0x2daee0ad, RZ ;  /* 0xd2511f5300187825 */ /* 0x000fe200078e00ff */
[----:B------:R-:W-:-:S03]  /*31e10*/  UIADD3 UR4, UPT, UPT, UR10, -0x61c88647, URZ ;  /* 0x9e3779b90a047890 */ /* 0x000fc6000fffe0ff */
[----:B-1----:R-:W-:Y:S01]  /*31e20*/  IMAD.WIDE.U32 R18, R2, -0x326172a9, RZ ;  /* 0xcd9e8d5702127825 */ /* 0x002fe200078e00ff */
        /* <DEDUP_REMOVED lines=59> */
.L_x_41350:
[----:B------:R-:W-:Y:S05]  /*321e0*/  BSYNC.RECONVERGENT B0 ;  /* 0x0000000000007941 */ /* 0x000fea0003800200 */
.L_x_41349:
[----:B------:R-:W-:Y:S01]  /*321f0*/  ISETP.NE.AND P2, PT, R11, 0x1, PT ;  /* 0x000000010b00780c */ /* 0x000fe20003f45270 */
[----:B------:R-:W-:Y:S01]  /*32200*/  BSSY.RECONVERGENT B0, `(.L_x_41354) ;  /* 0x0000059000007945 */ /* 0x000fe20003800200 */
[----:B------:R-:W-:Y:S01]  /*32210*/  I2FP.F32.U32 R9, R9 ;  /* 0x0000000900097245 */ /* 0x000fe20000201000 */
[----:B-1----:R-:W-:Y:S02]  /*32220*/  HFMA2 R18, -RZ, RZ, 0, 1.1920928955078125e-07 ;  /* 0x00000002ff127431 */ /* 0x002fe400000001ff */
        /* <DEDUP_REMOVED lines=11> */
.L_x_41356:
        /* <DEDUP_REMOVED lines=12> */
.L_x_41358:
[----:B------:R-:W-:Y:S05]  /*323a0*/  BSYNC.RECONVERGENT B1 ;  /* 0x0000000000017941 */ /* 0x000fea0003800200 */
.L_x_41357:
        /* <DEDUP_REMOVED lines=62> */
.L_x_41355:
[----:B------:R-:W-:Y:S05]  /*32790*/  BSYNC.RECONVERGENT B0 ;  /* 0x0000000000007941 */ /* 0x000fea0003800200 */
.L_x_41354:
        /* <DEDUP_REMOVED lines=17> */
.L_x_41361:
        /* <DEDUP_REMOVED lines=12> */
.L_x_41363:
[----:B------:R-:W-:Y:S05]  /*32970*/  BSYNC.RECONVERGENT B1 ;  /* 0x0000000000017941 */ /* 0x000fea0003800200 */
.L_x_41362:
        /* <DEDUP_REMOVED lines=62> */
.L_x_41360:
[----:B------:R-:W-:Y:S05]  /*32d60*/  BSYNC.RECONVERGENT B0 ;  /* 0x0000000000007941 */ /* 0x000fea0003800200 */
.L_x_41359:
        /* <DEDUP_REMOVED lines=15> */
.L_x_41366:
        /* <DEDUP_REMOVED lines=12> */
.L_x_41368:
[----:B------:R-:W-:Y:S05]  /*32f20*/  BSYNC.RECONVERGENT B1 ;  /* 0x0000000000017941 */ /* 0x000fea0003800200 */
.L_x_41367:
        /* <DEDUP_REMOVED lines=62> */
.L_x_41365:
[----:B------:R-:W-:Y:S05]  /*33310*/  BSYNC.RECONVERGENT B0 ;  /* 0x0000000000007941 */ /* 0x000fea0003800200 */
.L_x_41364:
        /* <DEDUP_REMOVED lines=17> */
.L_x_41371:
        /* <DEDUP_REMOVED lines=12> */
.L_x_41373:
[----:B------:R-:W-:Y:S05]  /*334f0*/  BSYNC.RECONVERGENT B1 ;  /* 0x0000000000017941 */ /* 0x000fea0003800200 */
.L_x_41372:
        /* <DEDUP_REMOVED lines=62> */
.L_x_41370:
[----:B------:R-:W-:Y:S05]  /*338e0*/  BSYNC.RECONVERGENT B0 ;  /* 0x0000000000007941 */ /* 0x000fea0003800200 */
.L_x_41369:
        /* <DEDUP_REMOVED lines=15> */
.L_x_41376:
        /* <DEDUP_REMOVED lines=12> */
.L_x_41378:
[----:B------:R-:W-:Y:S05]  /*33aa0*/  BSYNC.RECONVERGENT B1 ;  /* 0x0000000000017941 */ /* 0x000fea0003800200 */
.L_x_41377:
        /* <DEDUP_REMOVED lines=62> */
.L_x_41375:
[----:B------:R-:W-:Y:S05]  /*33e90*/  BSYNC.RECONVERGENT B0 ;  /* 0x0000000000007941 */ /* 0x000fea0003800200 */
.L_x_41374:
        /* <DEDUP_REMOVED lines=17> */
.L_x_41381:
        /* <DEDUP_REMOVED lines=15> */
.L_x_41383:
[----:B------:R-:W-:Y:S05]  /*340a0*/  BSYNC.RECONVERGENT B1 ;  /* 0x0000000000017941 */ /* 0x000fea0003800200 */
.L_x_41382:
        /* <DEDUP_REMOVED lines=62> */
.L_x_41380:
[----:B------:R-:W-:Y:S05]  /*34490*/  BSYNC.RECONVERGENT B0 ;  /* 0x0000000000007941 */ /* 0x000fea0003800200 */
.L_x_41379:
        /* <DEDUP_REMOVED lines=37> */
.L_x_41343:
        /* <DEDUP_REMOVED lines=16> */
.L_x_41387:
        /* <DEDUP_REMOVED lines=12> */
.L_x_41389:
[----:B------:R-:W-:Y:S05]  /*348b0*/  BSYNC.RECONVERGENT B1 ;  /* 0x0000000000017941 */ /* 0x000fea0003800200 */
.L_x_41388:
        /* <DEDUP_REMOVED lines=62> */
.L_x_41386:
[----:B------:R-:W-:Y:S05]  /*34ca0*/  BSYNC.RECONVERGENT B0 ;  /* 0x0000000000007941 */ /* 0x000fea0003800200 */
.L_x_41385:
        /* <DEDUP_REMOVED lines=16> */
.L_x_41392:
        /* <DEDUP_REMOVED lines=12> */
.L_x_41394:
[----:B------:R-:W-:Y:S05]  /*34e70*/  BSYNC.RECONVERGENT B1 ;  /* 0x0000000000017941 */ /* 0x000fea0003800200 */
.L_x_41393:
        /* <DEDUP_REMOVED lines=62> */
.L_x_41391:
[----:B------:R-:W-:Y:S05]  /*35260*/  BSYNC.RECONVERGENT B0 ;  /* 0x0000000000007941 */ /* 0x000fea0003800200 */
.L_x_41390:
        /* <DEDUP_REMOVED lines=16> */
.L_x_41397:
        /* <DEDUP_REMOVED lines=12> */
.L_x_41399:
[----:B------:R-:W-:Y:S05]  /*35430*/  BSYNC.RECONVERGENT B1 ;  /* 0x0000000000017941 */ /* 0x000fea0003800200 */
.L_x_41398:
        /* <DEDUP_REMOVED lines=62> */
.L_x_41396:
[----:B------:R-:W-:Y:S05]  /*35820*/  BSYNC.RECONVERGENT B0 ;  /* 0x0000000000007941 */ /* 0x000fea0003800200 */
.L_x_41395:
        /* <DEDUP_REMOVED lines=16> */
.L_x_41402:
        /* <DEDUP_REMOVED lines=12> */
.L_x_41404:
[----:B------:R-:W-:Y:S05]  /*359f0*/  BSYNC.RECONVERGENT B1 ;  /* 0x0000000000017941 */ /* 0x000fea0003800200 */
.L_x_41403:
        /* <DEDUP_REMOVED lines=62> */
.L_x_41401:
[----:B------:R-:W-:Y:S05]  /*35de0*/  BSYNC.RECONVERGENT B0 ;  /* 0x0000000000007941 */ /* 0x000fea0003800200 */
.L_x_41400:
        /* <DEDUP_REMOVED lines=16> */
.L_x_41384:
        /* <DEDUP_REMOVED lines=22> */
.L_x_41405:
        /* <DEDUP_REMOVED lines=26> */
.L_x_41409:
        /* <DEDUP_REMOVED lines=12> */
.L_x_41411:
[----:B------:R-:W-:Y:S05]  /*362b0*/  BSYNC.RECONVERGENT B1 ;  /* 0x0000000000017941 */ /* 0x000fea0003800200 */
.L_x_41410:
        /* <DEDUP_REMOVED lines=62> */
.L_x_41408:
[----:B------:R-:W-:Y:S05]  /*366a0*/  BSYNC.RECONVERGENT B0 ;  /* 0x0000000000007941 */ /* 0x000fea0003800200 */
.L_x_41407:
        /* <DEDUP_REMOVED lines=17> */
.L_x_41414:
        /* <DEDUP_REMOVED lines=12> */
.L_x_41416:
[----:B------:R-:W-:Y:S05]  /*36880*/  BSYNC.RECONVERGENT B1 ;  /* 0x0000000000017941 */ /* 0x000fea0003800200 */
.L_x_41415:
        /* <DEDUP_REMOVED lines=62> */
.L_x_41413:
[----:B------:R-:W-:Y:S05]  /*36c70*/  BSYNC.RECONVERGENT B0 ;  /* 0x0000000000007941 */ /* 0x000fea0003800200 */
.L_x_41412:
        /* <DEDUP_REMOVED lines=15> */
.L_x_41419:
        /* <DEDUP_REMOVED lines=12> */
.L_x_41421:
[----:B------:R-:W-:Y:S05]  /*36e30*/  BSYNC.RECONVERGENT B1 ;  /* 0x0000000000017941 */ /* 0x000fea0003800200 */
.L_x_41420:
        /* <DEDUP_REMOVED lines=62> */
.L_x_41418:
[----:B------:R-:W-:Y:S05]  /*37220*/  BSYNC.RECONVERGENT B0 ;  /* 0x0000000000007941 */ /* 0x000fea0003800200 */
.L_x_41417:
        /* <DEDUP_REMOVED lines=17> */
.L_x_41424:
        /* <DEDUP_REMOVED lines=12> */
.L_x_41426:
[----:B------:R-:W-:Y:S05]  /*37400*/  BSYNC.RECONVERGENT B1 ;  /* 0x0000000000017941 */ /* 0x000fea0003800200 */
.L_x_41425:
        /* <DEDUP_REMOVED lines=62> */
.L_x_41423:
[----:B------:R-:W-:Y:S05]  /*377f0*/  BSYNC.RECONVERGENT B0 ;  /* 0x0000000000007941 */ /* 0x000fea0003800200 */
.L_x_41422:
        /* <DEDUP_REMOVED lines=15> */
.L_x_41429:
        /* <DEDUP_REMOVED lines=12> */
.L_x_41431:
[----:B------:R-:W-:Y:S05]  /*379b0*/  BSYNC.RECONVERGENT B1 ;  /* 0x0000000000017941 */ /* 0x000fea0003800200 */
.L_x_41430:
        /* <DEDUP_REMOVED lines=62> */
.L_x_41428:
[----:B------:R-:W-:Y:S05]  /*37da0*/  BSYNC.RECONVERGENT B0 ;  /* 0x0000000000007941 */ /* 0x000fea0003800200 */
.L_x_41427:
        /* <DEDUP_REMOVED lines=17> */
.L_x_41434:
        /* <DEDUP_REMOVED lines=12> */
.L_x_41436:
[----:B------:R-:W-:Y:S05]  /*37f80*/  BSYNC.RECONVERGENT B1 ;  /* 0x0000000000017941 */ /* 0x000fea0003800200 */
.L_x_41435:
        /* <DEDUP_REMOVED lines=62> */
.L_x_41433:
[----:B------:R-:W-:Y:S05]  /*38370*/  BSYNC.RECONVERGENT B0 ;  /* 0x0000000000007941 */ /* 0x000fea0003800200 */
.L_x_41432:
        /* <DEDUP_REMOVED lines=15> */
.L_x_41439:
        /* <DEDUP_REMOVED lines=12> */
.L_x_41441:
[----:B------:R-:W-:Y:S05]  /*38530*/  BSYNC.RECONVERGENT B1 ;  /* 0x0000000000017941 */ /* 0x000fea0003800200 */
.L_x_41440:
        /* <DEDUP_REMOVED lines=62> */
.L_x_41438:
[----:B------:R-:W-:Y:S05]  /*38920*/  BSYNC.RECONVERGENT B0 ;  /* 0x0000000000007941 */ /* 0x000fea0003800200 */
.L_x_41437:
        /* <DEDUP_REMOVED lines=17> */
.L_x_41444:
        /* <DEDUP_REMOVED lines=15> */
.L_x_41446:
[----:B------:R-:W-:Y:S05]  /*38b30*/  BSYNC.RECONVERGENT B1 ;  /* 0x0000000000017941 */ /* 0x000fea0003800200 */
.L_x_41445:
        /* <DEDUP_REMOVED lines=62> */
.L_x_41443:
[----:B------:R-:W-:Y:S05]  /*38f20*/  BSYNC.RECONVERGENT B0 ;  /* 0x0000000000007941 */ /* 0x000fea0003800200 */
.L_x_41442:
        /* <DEDUP_REMOVED lines=37> */
.L_x_41406:
        /* <DEDUP_REMOVED lines=16> */
.L_x_41450:
        /* <DEDUP_REMOVED lines=12> */
.L_x_41452:
[----:B------:R-:W-:Y:S05]  /*39340*/  BSYNC.RECONVERGENT B1 ;  /* 0x0000000000017941 */ /* 0x000fea0003800200 */
.L_x_41451:
        /* <DEDUP_REMOVED lines=62> */
.L_x_41449:
[----:B------:R-:W-:Y:S05]  /*39730*/  BSYNC.RECONVERGENT B0 ;  /* 0x0000000000007941 */ /* 0x000fea0003800200 */
.L_x_41448:
        /* <DEDUP_REMOVED lines=16> */
.L_x_41455:
        /* <DEDUP_REMOVED lines=12> */
.L_x_41457:
[----:B------:R-:W-:Y:S05]  /*39900*/  BSYNC.RECONVERGENT B1 ;  /* 0x0000000000017941 */ /* 0x000fea0003800200 */
.L_x_41456:
        /* <DEDUP_REMOVED lines=62> */
.L_x_41454:
[----:B------:R-:W-:Y:S05]  /*39cf0*/  BSYNC.RECONVERGENT B0 ;  /* 0x0000000000007941 */ /* 0x000fea0003800200 */
.L_x_41453:
        /* <DEDUP_REMOVED lines=16> */
.L_x_41460:
        /* <DEDUP_REMOVED lines=12> */
.L_x_41462:
[----:B------:R-:W-:Y:S05]  /*39ec0*/  BSYNC.RECONVERGENT B1 ;  /* 0x0000000000017941 */ /* 0x000fea0003800200 */
.L_x_41461:
        /* <DEDUP_REMOVED lines=62> */
.L_x_41459:
[----:B------:R-:W-:Y:S05]  /*3a2b0*/  BSYNC.RECONVERGENT B0 ;  /* 0x0000000000007941 */ /* 0x000fea0003800200 */
.L_x_41458:
        /* <DEDUP_REMOVED lines=16> */
.L_x_41465:
        /* <DEDUP_REMOVED lines=12> */
.L_x_41467:
[----:B------:R-:W-:Y:S05]  /*3a480*/  BSYNC.RECONVERGENT B1 ;  /* 0x0000000000017941 */ /* 0x000fea0003800200 */
.L_x_41466:
        /* <DEDUP_REMOVED lines=62> */
.L_x_41464:
[----:B------:R-:W-:Y:S05]  /*3a870*/  BSYNC.RECONVERGENT B0 ;  /* 0x0000000000007941 */ /* 0x000fea0003800200 */
.L_x_41463:
        /* <DEDUP_REMOVED lines=16> */
.L_x_41447:
        /* <DEDUP_REMOVED lines=22> */
.L_x_41468:
        /* <DEDUP_REMOVED lines=26> */
.L_x_41472:
        /* <DEDUP_REMOVED lines=12> */
.L_x_41474:
[----:B------:R-:W-:Y:S05]  /*3ad40*/  BSYNC.RECONVERGENT B1 ;  /* 0x0000000000017941 */ /* 0x000fea0003800200 */
.L_x_41473:
        /* <DEDUP_REMOVED lines=62> */
.L_x_41471:
[----:B------:R-:W-:Y:S05]  /*3b130*/  BSYNC.RECONVERGENT B0 ;  /* 0x0000000000007941 */ /* 0x000fea0003800200 */
.L_x_41470:
[----:B------:R-:W-:Y:S01]  /*3b140*/  ISETP.NE.AND P2, PT, R10, 0x1, PT ;  /* 0x000000010a00780c */ /* 0x000fe20003f45270 */
[----:B------:R-:W-:Y:S01]  /*3b150*/  BSSY.RECONVERGENT B0, `(.L_x_41475) ;  /* 0x000005b000007945 */ /* 0x000fe20003800200 */
[----:B------:R-:W-:Y:S01]  /*3b160*/  I2FP.F32.U32 R8, R8 ;  /* 0x0000000800087245 */ /* 0x000fe20000201000 */
[----:B------:R-:W-:Y:S02]  /*3b170*/  HFMA2 R11, -RZ, RZ, 0, 1.1920928955078125e-07 ;  /* 0x00000002ff0b7431 */ /* 0x000fe400000001ff */
        /* <DEDUP_REMOVED lines=13> */
.L_x_41477:
        /* <DEDUP_REMOVED lines=12> */
.L_x_41479:
[----:B------:R-:W-:Y:S05]  /*3b310*/  BSYNC.RECONVERGENT B1 ;  /* 0x0000000000017941 */ /* 0x000fea0003800200 */
.L_x_41478:
        /* <DEDUP_REMOVED lines=62> */
.L_x_41476:
[----:B------:R-:W-:Y:S05]  /*3b700*/  BSYNC.RECONVERGENT B0 ;  /* 0x0000000000007941 */ /* 0x000fea0003800200 */
.L_x_41475:
        /* <DEDUP_REMOVED lines=15> */
.L_x_41482:
        /* <DEDUP_REMOVED lines=12> */
.L_x_41484:
[----:B------:R-:W-:Y:S05]  /*3b8c0*/  BSYNC.RECONVERGENT B1 ;  /* 0x0000000000017941 */ /* 0x000fea0003800200 */
.L_x_41483:
[----:B------:R-:W-:Y:S01]  /*3b8d0*/  IMAD.WIDE.U32 R26, R0, -0x2daee0ad, RZ ;  /* 0xd2511f53001a7825 */ /* 0x000fe200078e00ff */
[----:B------:R-:W-:Y:S01]  /*3b8e0*/  UIADD3 UR4, UPT, UPT, UR10, -0x61c88647, URZ ;  /* 0x9e3779b90a047890 */ /* 0x000fe2000fffe0ff */
[----:B------:R-:W-:Y:S02]  /*3b8f0*/  MOV R18, R193 ;  /* 0x000000c100127202 */ /* 0x000fe40000000f00 */
        /* <DEDUP_REMOVED lines=59> */
.L_x_41481:
[----:B------:R-:W-:Y:S05]  /*3bcb0*/  BSYNC.RECONVERGENT B0 ;  /* 0x0000000000007941 */ /* 0x000fea0003800200 */
.L_x_41480:
[----:B------:R-:W-:Y:S01]  /*3bcc0*/  ISETP.NE.AND P3, PT, R20, 0x1, PT ;  /* 0x000000011400780c */ /* 0x000fe20003f65270 */
[----:B------:R-:W-:Y:S01]  /*3bcd0*/  BSSY.RECONVERGENT B0, `(.L_x_41485) ;  /* 0x000005b000007945 */ /* 0x000fe20003800200 */
[----:B------:R-:W-:Y:S01]  /*3bce0*/  I2FP.F32.U32 R10, R18 ;  /* 0x00000012000a7245 */ /* 0x000fe20000201000 */
[----:B------:R-:W-:-:S04]  /*3bcf0*/  IMAD.MOV.U32 R11, RZ, RZ, R6 ;  /* 0x000000ffff0b7224 */ /* 0x000fc800078e0006 */
[----:B------:R-:W-:-:S05]  /*3bd00*/  FFMA.FTZ R10, R10, R205, 1.1641532182693481445e-10 ;  /* 0x2f0000000a0a7423 */ /* 0x000fca00000100cd */
[----:B------:R-:W-:Y:S01]  /*3bd10*/  FSETP.LE.FTZ.AND P2, PT, R10, R217, PT ;  /* 0x000000d90a00720b */ /* 0x000fe20003f53000 */
[----:B------:R-:W-:Y:S01]  /*3bd20*/  FMUL.FTZ R10, R21, R204 ;  /* 0x000000cc150a7220 */ /* 0x000fe20000410000 */
[----:B------:R-:W-:Y:S01]  /*3bd30*/  HFMA2 R21, -RZ, RZ, 0, 1.1920928955078125e-07 ;  /* 0x00000002ff157431 */ /* 0x000fe200000001ff */
        /* <DEDUP_REMOVED lines=9> */
.L_x_41487:
        /* <DEDUP_REMOVED lines=12> */
.L_x_41489:
[----:B------:R-:W-:Y:S05]  /*3be90*/  BSYNC.RECONVERGENT B1 ;  /* 0x0000000000017941 */ /* 0x000fea0003800200 */
.L_x_41488:
        /* <DEDUP_REMOVED lines=62> */
.L_x_41486:
[----:B------:R-:W-:Y:S05]  /*3c280*/  BSYNC.RECONVERGENT B0 ;  /* 0x0000000000007941 */ /* 0x000fea0003800200 */
.L_x_41485:
        /* <DEDUP_REMOVED lines=15> */
.L_x_41492:
        /* <DEDUP_REMOVED lines=12> */
.L_x_41494:
[----:B------:R-:W-:Y:S05]  /*3c440*/  BSYNC.RECONVERGENT B1 ;  /* 0x0000000000017941 */ /* 0x000fea0003800200 */
.L_x_41493:
        /* <DEDUP_REMOVED lines=62> */
.L_x_41491:
[----:B------:R-:W-:Y:S05]  /*3c830*/  BSYNC.RECONVERGENT B0 ;  /* 0x0000000000007941 */ /* 0x000fea0003800200 */
.L_x_41490:
        /* <DEDUP_REMOVED lines=17> */
.L_x_41497:
        /* <DEDUP_REMOVED lines=12> */
.L_x_41499:
[----:B------:R-:W-:Y:S05]  /*3ca10*/  BSYNC.RECONVERGENT B1 ;  /* 0x0000000000017941 */ /* 0x000fea0003800200 */
.L_x_41498:
        /* <DEDUP_REMOVED lines=62> */
.L_x_41496:
[----:B------:R-:W-:Y:S05]  /*3ce00*/  BSYNC.RECONVERGENT B0 ;  /* 0x0000000000007941 */ /* 0x000fea0003800200 */
.L_x_41495:
        /* <DEDUP_REMOVED lines=15> */
.L_x_41502:
        /* <DEDUP_REMOVED lines=12> */
.L_x_41504:
[----:B------:R-:W-:Y:S05]  /*3cfc0*/  BSYNC.RECONVERGENT B1 ;  /* 0x0000000000017941 */ /* 0x000fea0003800200 */
.L_x_41503:
        /* <DEDUP_REMOVED lines=62> */
.L_x_41501:
[----:B------:R-:W-:Y:S05]  /*3d3b0*/  BSYNC.RECONVERGENT B0 ;  /* 0x0000000000007941 */ /* 0x000fea0003800200 */
.L_x_41500:
        /* <DEDUP_REMOVED lines=17> */
.L_x_41507:
        /* <DEDUP_REMOVED lines=15> */
.L_x_41509:
[----:B------:R-:W-:Y:S05]  /*3d5c0*/  BSYNC.RECONVERGENT B1 ;  /* 0x0000000000017941 */ /* 0x000fea0003800200 */
.L_x_41508:
        /* <DEDUP_REMOVED lines=62> */
.L_x_41506:
[----:B------:R-:W-:Y:S05]  /*3d9b0*/  BSYNC.RECONVERGENT B0 ;  /* 0x0000000000007941 */ /* 0x000fea0003800200 */
.L_x_41505:
        /* <DEDUP_REMOVED lines=37> */
.L_x_41469:
        /* <DEDUP_REMOVED lines=16> */
.L_x_41513:
        /* <DEDUP_REMOVED lines=12> */
.L_x_41515:
[----:B------:R-:W-:Y:S05]  /*3ddd0*/  BSYNC.RECONVERGENT B1 ;  /* 0x0000000000017941 */ /* 0x000fea0003800200 */
.L_x_41514:
        /* <DEDUP_REMOVED lines=62> */
.L_x_41512:
[----:B------:R-:W-:Y:S05]  /*3e1c0*/  BSYNC.RECONVERGENT B0 ;  /* 0x0000000000007941 */ /* 0x000fea0003800200 */
.L_x_41511:
        /* <DEDUP_REMOVED lines=16> */
.L_x_41518:
        /* <DEDUP_REMOVED lines=12> */
.L_x_41520:
[----:B------:R-:W-:Y:S05]  /*3e390*/  BSYNC.RECONVERGENT B1 ;  /* 0x0000000000017941 */ /* 0x000fea0003800200 */
.L_x_41519:
        /* <DEDUP_REMOVED lines=62> */
.L_x_41517:
[----:B------:R-:W-:Y:S05]  /*3e780*/  BSYNC.RECONVERGENT B0 ;  /* 0x0000000000007941 */ /* 0x000fea0003800200 */
.L_x_41516:
        /* <DEDUP_REMOVED lines=16> */
.L_x_41523:
        /* <DEDUP_REMOVED lines=12> */
.L_x_41525:
[----:B------:R-:W-:Y:S05]  /*3e950*/  BSYNC.RECONVERGENT B1 ;  /* 0x0000000000017941 */ /* 0x000fea0003800200 */
.L_x_41524:
        /* <DEDUP_REMOVED lines=62> */
.L_x_41522:
[----:B------:R-:W-:Y:S05]  /*3ed40*/  BSYNC.RECONVERGENT B0 ;  /* 0x0000000000007941 */ /* 0x000fea0003800200 */
.L_x_41521:
        /* <DEDUP_REMOVED lines=16> */
.L_x_41528:
        /* <DEDUP_REMOVED lines=12> */
.L_x_41530:
[----:B------:R-:W-:Y:S05]  /*3ef10*/  BSYNC.RECONVERGENT B1 ;  /* 0x0000000000017941 */ /* 0x000fea0003800200 */
.L_x_41529:
        /* <DEDUP_REMOVED lines=62> */
.L_x_41527:
[----:B------:R-:W-:Y:S05]  /*3f300*/  BSYNC.RECONVERGENT B0 ;  /* 0x0000000000007941 */ /* 0x000fea0003800200 */
.L_x_41526:
        /* <DEDUP_REMOVED lines=16> */
.L_x_41510:
        /* <DEDUP_REMOVED lines=22> */
.L_x_41531:
        /* <DEDUP_REMOVED lines=26> */
.L_x_41535:
        /* <DEDUP_REMOVED lines=12> */
.L_x_41537:
[----:B------:R-:W-:Y:S05]  /*3f7d0*/  BSYNC.RECONVERGENT B1 ;  /* 0x0000000000017941 */ /* 0x000fea0003800200 */
.L_x_41536:
        /* <DEDUP_REMOVED lines=62> */
.L_x_41534:
[----:B------:R-:W-:Y:S05]  /*3fbc0*/  BSYNC.RECONVERGENT B0 ;  /* 0x0000000000007941 */ /* 0x000fea0003800200 */
.L_x_41533:
        /* <DEDUP_REMOVED lines=17> */
.L_x_41540:
        /* <DEDUP_REMOVED lines=12> */
.L_x_41542:
[----:B------:R-:W-:Y:S05]  /*3fda0*/  BSYNC.RECONVERGENT B1 ;  /* 0x0000000000017941 */ /* 0x000fea0003800200 */
.L_x_41541:
        /* <DEDUP_REMOVED lines=62> */
.L_x_41539:
[----:B------:R-:W-:Y:S05]  /*40190*/  BSYNC.RECONVERGENT B0 ;  /* 0x0000000000007941 */ /* 0x000fea0003800200 */
.L_x_41538:
        /* <DEDUP_REMOVED lines=15> */
.L_x_41545:
        /* <DEDUP_REMOVED lines=12> */
.L_x_41547:
[----:B------:R-:W-:Y:S05]  /*40350*/  BSYNC.RECONVERGENT B1 ;  /* 0x0000000000017941 */ /* 0x000fea0003800200 */
.L_x_41546:
        /* <DEDUP_REMOVED lines=62> */
.L_x_41544:
[----:B------:R-:W-:Y:S05]  /*40740*/  BSYNC.RECONVERGENT B0 ;  /* 0x0000000000007941 */ /* 0x000fea0003800200 */
.L_x_41543:
        /* <DEDUP_REMOVED lines=17> */
.L_x_41550:
        /* <DEDUP_REMOVED lines=12> */
.L_x_41552:
[----:B------:R-:W-:Y:S05]  /*40920*/  BSYNC.RECONVERGENT B1 ;  /* 0x0000000000017941 */ /* 0x000fea0003800200 */
.L_x_41551:
        /* <DEDUP_REMOVED lines=62> */
.L_x_41549:
[----:B------:R-:W-:Y:S05]  /*40d10*/  BSYNC.RECONVERGENT B0 ;  /* 0x0000000000007941 */ /* 0x000fea0003800200 */
.L_x_41548:
        /* <DEDUP_REMOVED lines=15> */
.L_x_41555:
        /* <DEDUP_REMOVED lines=12> */
.L_x_41557:
[----:B------:R-:W-:Y:S05]  /*40ed0*/  BSYNC.RECONVERGENT B1 ;  /* 0x0000000000017941 */ /* 0x000fea0003800200 */
.L_x_41556:
        /* <DEDUP_REMOVED lines=62> */
.L_x_41554:
[----:B------:R-:W-:Y:S05]  /*412c0*/  BSYNC.RECONVERGENT B0 ;  /* 0x0000000000007941 */ /* 0x000fea0003800200 */
.L_x_41553:
        /* <DEDUP_REMOVED lines=17> */
.L_x_41560:
        /* <DEDUP_REMOVED lines=12> */
.L_x_41562:
[----:B------:R-:W-:Y:S05]  /*414a0*/  BSYNC.RECONVERGENT B1 ;  /* 0x0000000000017941 */ /* 0x000fea0003800200 */
.L_x_41561:
        /* <DEDUP_REMOVED lines=62> */
.L_x_41559:
[----:B------:R-:W-:Y:S05]  /*41890*/  BSYNC.RECONVERGENT B0 ;  /* 0x0000000000007941 */ /* 0x000fea0003800200 */
.L_x_41558:
        /* <DEDUP_REMOVED lines=15> */
.L_x_41565:
        /* <DEDUP_REMOVED lines=12> */
.L_x_41567:
[----:B------:R-:W-:Y:S05]  /*41a50*/  BSYNC.RECONVERGENT B1 ;  /* 0x0000000000017941 */ /* 0x000fea0003800200 */
.L_x_41566:
        /* <DEDUP_REMOVED lines=62> */
.L_x_41564:
[----:B------:R-:W-:Y:S05]  /*41e40*/  BSYNC.RECONVERGENT B0 ;  /* 0x0000000000007941 */ /* 0x000fea0003800200 */
.L_x_41563:
[----:B------:R-:W-:Y:S01]  /*41e50*/  ISETP.NE.AND P6, PT, R24, 0x1, PT ;  /* 0x000000011800780c */ /* 0x000fe20003fc5270 */
[----:B------:R-:W-:Y:S01]  /*41e60*/  BSSY.RECONVERGENT B0, `(.L_x_41568) ;  /* 0x000005e000007945 */ /* 0x000fe20003800200 */
[----:B------:R-:W-:Y:S01]  /*41e70*/  I2FP.F32.U32 R11, R11 ;  /* 0x0000000b000b7245 */ /* 0x000fe20000201000 */
[----:B------:R-:W-:-:S04]  /*41e80*/  HFMA2 R193, -RZ, RZ, 0, 1.1920928955078125e-07 ;  /* 0x00000002ffc17431 */ /* 0x000fc800000001ff */
        /* <DEDUP_REMOVED lines=13> */
.L_x_41570:
        /* <DEDUP_REMOVED lines=15> */
.L_x_41572:
[----:B------:R-:W-:Y:S05]  /*42050*/  BSYNC.RECONVERGENT B1 ;  /* 0x0000000000017941 */ /* 0x000fea0003800200 */
.L_x_41571:
[----:B------:R-:W-:Y:S01]  /*42060*/  IMAD.WIDE.U32 R194, R0, -0x2daee0ad, RZ ;  /* 0xd2511f5300c27825 */ /* 0x000fe200078e00ff */
[----:B------:R-:W-:-:S03]  /*42070*/  UIADD3 UR4, UPT, UPT, UR10, -0x61c88647, URZ ;  /* 0x9e3779b90a047890 */ /* 0x000fc6000fffe0ff */
[----:B------:R-:W-:Y:S02]  /*42080*/  HFMA2 R193, -RZ, RZ, 0, 0 ;  /* 0x00000000ffc17431 */ /* 0x000fe400000001ff */
        /* <DEDUP_REMOVED lines=59> */
.L_x_41569:
[----:B------:R-:W-:Y:S05]  /*42440*/  BSYNC.RECONVERGENT B0 ;  /* 0x0000000000007941 */ /* 0x000fea0003800200 */
.L_x_41568:
        /* <DEDUP_REMOVED lines=37> */
.L_x_41532:
        /* <DEDUP_REMOVED lines=16> */
.L_x_41576:
        /* <DEDUP_REMOVED lines=12> */
.L_x_41578:
[----:B------:R-:W-:Y:S05]  /*42860*/  BSYNC.RECONVERGENT B1 ;  /* 0x0000000000017941 */ /* 0x000fea0003800200 */
.L_x_41577:
        /* <DEDUP_REMOVED lines=62> */
.L_x_41575:
[----:B------:R-:W-:Y:S05]  /*42c50*/  BSYNC.RECONVERGENT B0 ;  /* 0x0000000000007941 */ /* 0x000fea0003800200 */
.L_x_41574:
        /* <DEDUP_REMOVED lines=16> */
.L_x_41581:
        /* <DEDUP_REMOVED lines=12> */
.L_x_41583:
[----:B------:R-:W-:Y:S05]  /*42e20*/  BSYNC.RECONVERGENT B1 ;  /* 0x0000000000017941 */ /* 0x000fea0003800200 */
.L_x_41582:
        /* <DEDUP_REMOVED lines=62> */
.L_x_41580:
[----:B------:R-:W-:Y:S05]  /*43210*/  BSYNC.RECONVERGENT B0 ;  /* 0x0000000000007941 */ /* 0x000fea0003800200 */
.L_x_41579:
        /* <DEDUP_REMOVED lines=16> */
.L_x_41586:
        /* <DEDUP_REMOVED lines=12> */
.L_x_41588:
[----:B------:R-:W-:Y:S05]  /*433e0*/  BSYNC.RECONVERGENT B1 ;  /* 0x0000000000017941 */ /* 0x000fea0003800200 */
.L_x_41587:
        /* <DEDUP_REMOVED lines=62> */
.L_x_41585:
[----:B------:R-:W-:Y:S05]  /*437d0*/  BSYNC.RECONVERGENT B0 ;  /* 0x0000000000007941 */ /* 0x000fea0003800200 */
.L_x_41584:
        /* <DEDUP_REMOVED lines=16> */
.L_x_41591:
        /* <DEDUP_REMOVED lines=12> */
.L_x_41593:
[----:B------:R-:W-:Y:S05]  /*439a0*/  BSYNC.RECONVERGENT B1 ;  /* 0x0000000000017941 */ /* 0x000fea0003800200 */
.L_x_41592:
        /* <DEDUP_REMOVED lines=62> */
.L_x_41590:
[----:B------:R-:W-:Y:S05]  /*43d90*/  BSYNC.RECONVERGENT B0 ;  /* 0x0000000000007941 */ /* 0x000fea0003800200 */
.L_x_41589:
        /* <DEDUP_REMOVED lines=16> */
.L_x_41573:
        /* <DEDUP_REMOVED lines=22> */
.L_x_41594:
        /* <DEDUP_REMOVED lines=26> */
.L_x_41598:
        /* <DEDUP_REMOVED lines=12> */
.L_x_41600:
[----:B------:R-:W-:Y:S05]  /*44260*/  BSYNC.RECONVERGENT B1 ;  /* 0x0000000000017941 */ /* 0x000fea0003800200 */
.L_x_41599:
        /* <DEDUP_REMOVED lines=62> */
.L_x_41597:
[----:B------:R-:W-:Y:S05]  /*44650*/  BSYNC.RECONVERGENT B0 ;  /* 0x0000000000007941 */ /* 0x000fea0003800200 */
.L_x_41596:
[----:B------:R-:W-:Y:S01]  /*44660*/  ISETP.NE.AND P2, PT, R8, 0x1, PT ;  /* 0x000000010800780c */ /* 0x000fe20003f45270 */
[----:B-----5:R-:W-:Y:S01]  /*44670*/  FMUL.FTZ R200, R20, R204 ;  /* 0x000000cc14c87220 */ /* 0x020fe20000410000 */
        /* <DEDUP_REMOVED lines=15> */
.L_x_41603:
        /* <DEDUP_REMOVED lines=12> */
.L_x_41605:
[----:B------:R-:W-:Y:S05]  /*44830*/  BSYNC.RECONVERGENT B1 ;  /* 0x0000000000017941 */ /* 0x000fea0003800200 */
.L_x_41604:
        /* <DEDUP_REMOVED lines=62> */
.L_x_41602:
[----:B------:R-:W-:Y:S05]  /*44c20*/  BSYNC.RECONVERGENT B0 ;  /* 0x0000000000007941 */ /* 0x000fea0003800200 */
.L_x_41601:
        /* <DEDUP_REMOVED lines=15> */
.L_x_41608:
        /* <DEDUP_REMOVED lines=12> */
.L_x_41610:
[----:B------:R-:W-:Y:S05]  /*44de0*/  BSYNC.RECONVERGENT B1 ;  /* 0x0000000000017941 */ /* 0x000fea0003800200 */
.L_x_41609:
        /* <DEDUP_REMOVED lines=62> */
.L_x_41607:
[----:B------:R-:W-:Y:S05]  /*451d0*/  BSYNC.RECONVERGENT B0 ;  /* 0x0000000000007941 */ /* 0x000fea0003800200 */
.L_x_41606:
        /* <DEDUP_REMOVED lines=17> */
.L_x_41613:
        /* <DEDUP_REMOVED lines=12> */
.L_x_41615:
[----:B------:R-:W-:Y:S05]  /*453b0*/  BSYNC.RECONVERGENT B1 ;  /* 0x0000000000017941 */ /* 0x000fea0003800200 */
.L_x_41614:
        /* <DEDUP_REMOVED lines=62> */
.L_x_41612:
[----:B------:R-:W-:Y:S05]  /*457a0*/  BSYNC.RECONVERGENT B0 ;  /* 0x0000000000007941 */ /* 0x000fea0003800200 */
.L_x_41611:
        /* <DEDUP_REMOVED lines=15> */
.L_x_41618:
        /* <DEDUP_REMOVED lines=12> */
.L_x_41620:
[----:B------:R-:W-:Y:S05]  /*45960*/  BSYNC.RECONVERGENT B1 ;  /* 0x0000000000017941 */ /* 0x000fea0003800200 */
.L_x_41619:
        /* <DEDUP_REMOVED lines=62> */
.L_x_41617:
[----:B------:R-:W-:Y:S05]  /*45d50*/  BSYNC.RECONVERGENT B0 ;  /* 0x0000000000007941 */ /* 0x000fea0003800200 */
.L_x_41616:
        /* <DEDUP_REMOVED lines=17> */
.L_x_41623:
        /* <DEDUP_REMOVED lines=12> */
.L_x_41625:
[----:B------:R-:W-:Y:S05]  /*45f30*/  BSYNC.RECONVERGENT B1 ;  /* 0x0000000000017941 */ /* 0x000fea0003800200 */
.L_x_41624:
        /* <DEDUP_REMOVED lines=62> */
.L_x_41622:
[----:B------:R-:W-:Y:S05]  /*46320*/  BSYNC.RECONVERGENT B0 ;  /* 0x0000000000007941 */ /* 0x000fea0003800200 */
.L_x_41621:
        /* <DEDUP_REMOVED lines=15> */
.L_x_41628:
        /* <DEDUP_REMOVED lines=12> */
.L_x_41630:
[----:B------:R-:W-:Y:S05]  /*464e0*/  BSYNC.RECONVERGENT B1 ;  /* 0x0000000000017941 */ /* 0x000fea0003800200 */
.L_x_41629:
        /* <DEDUP_REMOVED lines=62> */
.L_x_41627:
[----:B------:R-:W-:Y:S05]  /*468d0*/  BSYNC.RECONVERGENT B0 ;  /* 0x0000000000007941 */ /* 0x000fea0003800200 */
.L_x_41626:
        /* <DEDUP_REMOVED lines=17> */
.L_x_41633:
        /* <DEDUP_REMOVED lines=15> */
.L_x_41635:
[----:B------:R-:W-:Y:S05]  /*46ae0*/  BSYNC.RECONVERGENT B1 ;  /* 0x0000000000017941 */ /* 0x000fea0003800200 */
.L_x_41634:
        /* <DEDUP_REMOVED lines=62> */
.L_x_41632:
[----:B------:R-:W-:Y:S05]  /*46ed0*/  BSYNC.RECONVERGENT B0 ;  /* 0x0000000000007941 */ /* 0x000fea0003800200 */
.L_x_41631:
[----:B------:R-:W-:Y:S02]  /*46ee0*/  LOP3.LUT R12, R12, 0xffffffef, RZ, 0xc0, !PT ;  /* 0xffffffef0c0c7812 */ /* 0x000fe400078ec0ff */
[----:B------:R-:W-:Y:S02]  /*46ef0*/  FSEL R22, R22, RZ, P3 ;  /* 0x000000ff16167208 */ /* 0x000fe40001800000 */
[----:B------:R-:W-:Y:S02]  /*46f00*/  @P5 LOP3.LUT R12, R12, 0x10, RZ, 0xfc, !PT ;  /* 0x000000100c0c5812 */ /* 0x000fe400078efcff */
[----:B------:R-:W-:Y:S01]  /*46f10*/  FSETP.GTU.FTZ.AND P5, PT, R11, R217, PT ;  /* 0x000000d90b00720b */ /* 0x000fe20003fbc000 */
[----:B------:R-:W-:Y:S01]  /*46f20*/  FMUL.FTZ R11, R86, R204 ;  /* 0x000000cc560b7220 */ /* 0x000fe20000410000 */
[----:B------:R-:W-:Y:S02]  /*46f30*/  LOP3.LUT R12, R12, 0xfffffff7, RZ, 0xc0, !PT ;  /* 0xfffffff70c0c7812 */ /* 0x000fe400078ec0ff */
[----:B------:R-:W-:-:S02]  /*46f40*/  FSEL R9, R9, RZ, P2 ;  /* 0x000000ff09097208 */ /* 0x000fc40001000000 */
[----:B------:R-:W-:Y:S02]  /*46f50*/  @P0 LOP3.LUT R12, R12, 0x8, RZ, 0xfc, !PT ;  /* 0x000000080c0c0812 */ /* 0x000fe400078efcff */
[-C--:B------:R-:W-:Y:S02]  /*46f60*/  FSETP.GTU.FTZ.AND P0, PT, R20, R217.reuse, PT ;  /* 0x000000d91400720b */ /* 0x080fe40003f1c000 */
[----:B------:R-:W-:Y:S01]  /*46f70*/  FSETP.GTU.FTZ.AND P6, PT, R8, R217, PT ;  /* 0x000000d90800720b */ /* 0x000fe20003fdc000 */
[-C--:B------:R-:W-:Y:S01]  /*46f80*/  FMUL.FTZ R8, R84, R204.reuse ;  /* 0x000000cc54087220 */ /* 0x080fe20000410000 */
[----:B------:R-:W-:Y:S02]  /*46f90*/  FSEL R11, R11, RZ, !P0 ;  /* 0x000000ff0b0b7208 */ /* 0x000fe40004000000 */
[----:B------:R-:W-:Y:S02]  /*46fa0*/  FSEL R10, R10, RZ, P4 ;  /* 0x000000ff0a0a7208 */ /* 0x000fe40002000000 */
[----:B------:R-:W-:Y:S01]  /*46fb0*/  FSEL R8, R8, RZ, !P6 ;  /* 0x000000ff08087208 */ /* 0x000fe20007000000 */
[----:B------:R-:W-:Y:S01]  /*46fc0*/  FADD.FTZ R22, R22, R11 ;  /* 0x0000000b16167221 */ /* 0x000fe20000010000 */
[----:B------:R-:W-:-:S05]  /*46fd0*/  FMUL.FTZ R11, R85, R204 ;  /* 0x000000cc550b7220 */ /* 0x000fca0000410000 */
[----:B------:R-:W-:-:S05]  /*46fe0*/  FSEL R11, R11, RZ, !P5 ;  /* 0x000000ff0b0b7208 */ /* 0x000fca0006800000 */
[----:B------:R-:W-:Y:S01]  /*46ff0*/  FADD.FTZ R21, R9, R11 ;  /* 0x0000000b09157221 */ /* 0x000fe20000010000 */
[----:B------:R-:W-:-:S05]  /*47000*/  FSEL R9, R200, RZ, P1 ;  /* 0x000000ffc8097208 */ /* 0x000fca0000800000 */
[----:B------:R-:W-:Y:S01]  /*47010*/  FADD.FTZ R20, R9, R8 ;  /* 0x0000000809147221 */ /* 0x000fe20000010000 */
[----:B------:R-:W-:Y:S02]  /*47020*/  I2FP.F32.U32 R9, R23 ;  /* 0x0000001700097245 */ /* 0x000fe40000201000 */
[----:B------:R-:W-:-:S03]  /*47030*/  SEL R8, RZ, 0x1, P6 ;  /* 0x00000001ff087807 */ /* 0x000fc60003000000 */
[----:B------:R-:W-:-:S05]  /*47040*/  FFMA.FTZ R9, R9, R205, 1.1641532182693481445e-10 ;  /* 0x2f00000009097423 */ /* 0x000fca00000100cd */
[----:B------:R-:W-:Y:S01]  /*47050*/  FSETP.GTU.FTZ.AND P6, PT, R9, R217, PT ;  /* 0x000000d90900720b */ /* 0x000fe20003fdc000 */
[----:B------:R-:W-:-:S03]  /*47060*/  FMUL.FTZ R9, R87, R204 ;  /* 0x000000cc57097220 */ /* 0x000fc60000410000 */
[----:B------:R-:W-:Y:S02]  /*47070*/  SEL R11, RZ, 0x1, P6 ;  /* 0x00000001ff0b7807 */ /* 0x000fe40003000000 */
[----:B------:R-:W-:-:S05]  /*47080*/  FSEL R9, R9, RZ, !P6 ;  /* 0x000000ff09097208 */ /* 0x000fca0007000000 */
[----:B------:R-:W-:Y:S01]  /*47090*/  FADD.FTZ R23, R9, R10 ;  /* 0x0000000a09177221 */ /* 0x000fe20000010000 */
[----:B------:R-:W-:Y:S02]  /*470a0*/  SEL R9, RZ, 0x1, P5 ;  /* 0x00000001ff097807 */ /* 0x000fe40002800000 */
[C---:B------:R-:W-:Y:S02]  /*470b0*/  LOP3.LUT P5, RZ, R12.reuse, 0x10, RZ, 0xc0, !PT ;  /* 0x000000100cff7812 */ /* 0x040fe400078ac0ff */
[----:B------:R-:W-:Y:S02]  /*470c0*/  SEL R10, RZ, 0x1, P0 ;  /* 0x00000001ff0a7807 */ /* 0x000fe40000000000 */
[----:B------:R-:W-:-:S09]  /*470d0*/  LOP3.LUT P0, RZ, R12, 0x8, RZ, 0xc0, !PT ;  /* 0x000000080cff7812 */ /* 0x000fd2000780c0ff */
[----:B------:R-:W-:Y:S01]  /*470e0*/  @P5 FADD.FTZ R22, R82, R22 ;  /* 0x0000001652165221 */ /* 0x000fe20000010000 */
[----:B------:R-:W-:Y:S01]  /*470f0*/  @P5 FADD.FTZ R21, R81, R21 ;  /* 0x0000001551155221 */ /* 0x000fe20000010000 */
[----:B------:R-:W-:Y:S01]  /*47100*/  @P5 FADD.FTZ R20, R80, R20 ;  /* 0x0000001450145221 */ /* 0x000fe20000010000 */
[----:B------:R-:W-:Y:S01]  /*47110*/  @P5 FADD.FTZ R23, R83, R23 ;  /* 0x0000001753175221 */ /* 0x000fe20000010000 */
[----:B------:R-:W-:Y:S06]  /*47120*/  BRA `(.L_x_41636) ;  /* 0x0000001800007947 */ /* 0x000fec0003800000 */
.L_x_41595:
        /* <DEDUP_REMOVED lines=16> */
.L_x_41639:
        /* <DEDUP_REMOVED lines=12> */
.L_x_41641:
[----:B------:R-:W-:Y:S05]  /*472f0*/  BSYNC.RECONVERGENT B1 ;  /* 0x0000000000017941 */ /* 0x000fea0003800200 */
.L_x_41640:
        /* <DEDUP_REMOVED lines=62> */
.L_x_41638:
[----:B------:R-:W-:Y:S05]  /*476e0*/  BSYNC.RECONVERGENT B0 ;  /* 0x0000000000007941 */ /* 0x000fea0003800200 */
.L_x_41637:
        /* <DEDUP_REMOVED lines=16> */
.L_x_41644:
        /* <DEDUP_REMOVED lines=12> */
.L_x_41646:
[----:B------:R-:W-:Y:S05]  /*478b0*/  BSYNC.RECONVERGENT B1 ;  /* 0x0000000000017941 */ /* 0x000fea0003800200 */
.L_x_41645:
        /* <DEDUP_REMOVED lines=62> */
.L_x_41643:
[----:B------:R-:W-:Y:S05]  /*47ca0*/  BSYNC.RECONVERGENT B0 ;  /* 0x0000000000007941 */ /* 0x000fea0003800200 */
.L_x_41642:
        /* <DEDUP_REMOVED lines=16> */
.L_x_41649:
        /* <DEDUP_REMOVED lines=12> */
.L_x_41651:
[----:B------:R-:W-:Y:S05]  /*47e70*/  BSYNC.RECONVERGENT B1 ;  /* 0x0000000000017941 */ /* 0x000fea0003800200 */
.L_x_41650:
        /* <DEDUP_REMOVED lines=62> */
.L_x_41648:
[----:B------:R-:W-:Y:S05]  /*48260*/  BSYNC.RECONVERGENT B0 ;  /* 0x0000000000007941 */ /* 0x000fea0003800200 */
.L_x_41647:
        /* <DEDUP_REMOVED lines=16> */
.L_x_41654:
        /* <DEDUP_REMOVED lines=12> */
.L_x_41656:
[----:B------:R-:W-:Y:S05]  /*48430*/  BSYNC.RECONVERGENT B1 ;  /* 0x0000000000017941 */ /* 0x000fea0003800200 */
.L_x_41655:
        /* <DEDUP_REMOVED lines=62> */
.L_x_41653:
[----:B------:R-:W-:Y:S05]  /*48820*/  BSYNC.RECONVERGENT B0 ;  /* 0x0000000000007941 */ /* 0x000fea0003800200 */
.L_x_41652:
        /* <DEDUP_REMOVED lines=16> */
.L_x_41636:
        /* <DEDUP_REMOVED lines=22> */
.L_x_41657:
        /* <DEDUP_REMOVED lines=26> */
.L_x_41661:
        /* <DEDUP_REMOVED lines=12> */
.L_x_41663:
[----:B------:R-:W-:Y:S05]  /*48cf0*/  BSYNC.RECONVERGENT B1 ;  /* 0x0000000000017941 */ /* 0x000fea0003800200 */
.L_x_41662:
        /* <DEDUP_REMOVED lines=62> */
.L_x_41660:
[----:B------:R-:W-:Y:S05]  /*490e0*/  BSYNC.RECONVERGENT B0 ;  /* 0x0000000000007941 */ /* 0x000fea0003800200 */
.L_x_41659:
        /* <DEDUP_REMOVED lines=17> */
.L_x_41666:
        /* <DEDUP_REMOVED lines=12> */
.L_x_41668:
[----:B------:R-:W-:Y:S05]  /*492c0*/  BSYNC.RECONVERGENT B1 ;  /* 0x0000000000017941 */ /* 0x000fea0003800200 */
.L_x_41667:
        /* <DEDUP_REMOVED lines=62> */
.L_x_41665:
[----:B------:R-:W-:Y:S05]  /*496b0*/  BSYNC.RECONVERGENT B0 ;  /* 0x0000000000007941 */ /* 0x000fea0003800200 */
.L_x_41664:
        /* <DEDUP_REMOVED lines=15> */
.L_x_41671:
        /* <DEDUP_REMOVED lines=12> */
.L_x_41673:
[----:B------:R-:W-:Y:S05]  /*49870*/  BSYNC.RECONVERGENT B1 ;  /* 0x0000000000017941 */ /* 0x000fea0003800200 */
.L_x_41672:
        /* <DEDUP_REMOVED lines=62> */
.L_x_41670:
[----:B------:R-:W-:Y:S05]  /*49c60*/  BSYNC.RECONVERGENT B0 ;  /* 0x0000000000007941 */ /* 0x000fea0003800200 */
.L_x_41669:
        /* <DEDUP_REMOVED lines=17> */
.L_x_41676:
        /* <DEDUP_REMOVED lines=12> */
.L_x_41678:
[----:B------:R-:W-:Y:S05]  /*49e40*/  BSYNC.RECONVERGENT B1 ;  /* 0x0000000000017941 */ /* 0x000fea0003800200 */
.L_x_41677:
        /* <DEDUP_REMOVED lines=62> */
.L_x_41675:
[----:B------:R-:W-:Y:S05]  /*4a230*/  BSYNC.RECONVERGENT B0 ;  /* 0x0000000000007941 */ /* 0x000fea0003800200 */
.L_x_41674:
        /* <DEDUP_REMOVED lines=15> */
.L_x_41681:
        /* <DEDUP_REMOVED lines=12> */
.L_x_41683:
[----:B------:R-:W-:Y:S05]  /*4a3f0*/  BSYNC.RECONVERGENT B1 ;  /* 0x0000000000017941 */ /* 0x000fea0003800200 */
.L_x_41682:
        /* <DEDUP_REMOVED lines=62> */
.L_x_41680:
[----:B------:R-:W-:Y:S05]  /*4a7e0*/  BSYNC.RECONVERGENT B0 ;  /* 0x0000000000007941 */ /* 0x000fea0003800200 */
.L_x_41679:
        /* <DEDUP_REMOVED lines=17> */
.L_x_41686:
        /* <DEDUP_REMOVED lines=12> */
.L_x_41688:
[----:B------:R-:W-:Y:S05]  /*4a9c0*/  BSYNC.RECONVERGENT B1 ;  /* 0x0000000000017941 */ /* 0x000fea0003800200 */
.L_x_41687:
        /* <DEDUP_REMOVED lines=62> */
.L_x_41685:
[----:B------:R-:W-:Y:S05]  /*4adb0*/  BSYNC.RECONVERGENT B0 ;  /* 0x0000000000007941 */ /* 0x000fea0003800200 */
.L_x_41684:
        /* <DEDUP_REMOVED lines=15> */
.L_x_41691:
        /* <DEDUP_REMOVED lines=12> */
.L_x_41693:
[----:B------:R-:W-:Y:S05]  /*4af70*/  BSYNC.RECONVERGENT B1 ;  /* 0x0000000000017941 */ /* 0x000fea0003800200 */
.L_x_41692:
        /* <DEDUP_REMOVED lines=62> */
.L_x_41690:
[----:B------:R-:W-:Y:S05]  /*4b360*/  BSYNC.RECONVERGENT B0 ;  /* 0x0000000000007941 */ /* 0x000fea0003800200 */
.L_x_41689:
        /* <DEDUP_REMOVED lines=17> */
.L_x_41696:
        /* <DEDUP_REMOVED lines=15> */
.L_x_41698:
[----:B------:R-:W-:Y:S05]  /*4b570*/  BSYNC.RECONVERGENT B1 ;  /* 0x0000000000017941 */ /* 0x000fea0003800200 */
.L_x_41697:
        /* <DEDUP_REMOVED lines=62> */
.L_x_41695:
[----:B------:R-:W-:Y:S05]  /*4b960*/  BSYNC.RECONVERGENT B0 ;  /* 0x0000000000007941 */ /* 0x000fea0003800200 */
.L_x_41694:
[----:B------:R-:W-:Y:S01]  /*4b970*/  LOP3.LUT R12, R12, 0xffffffdf, RZ, 0xc0, !PT ;  /* 0xffffffdf0c0c7812 */ /* 0x000fe200078ec0ff */
[-C--:B------:R-:W-:Y:S01]  /*4b980*/  FMUL.FTZ R192, R86, R204.reuse ;  /* 0x000000cc56c07220 */ /* 0x080fe20000410000 */
[----:B------:R-:W-:Y:S01]  /*4b990*/  FSEL R9, R9, RZ, P3 ;  /* 0x000000ff09097208 */ /* 0x000fe20001800000 */
[----:B------:R-:W-:Y:S01]  /*4b9a0*/  FMUL.FTZ R195, R87, R204 ;  /* 0x000000cc57c37220 */ /* 0x000fe20000410000 */
[----:B------:R-:W-:Y:S02]  /*4b9b0*/  @P4 LOP3.LUT R12, R12, 0x20, RZ, 0xfc, !PT ;  /* 0x000000200c0c4812 */ /* 0x000fe400078efcff */
[----:B------:R-:W-:Y:S02]  /*4b9c0*/  FSEL R193, R223, RZ, P2 ;  /* 0x000000ffdfc17208 */ /* 0x000fe40001000000 */
[----:B------:R-:W-:Y:S02]  /*4b9d0*/  LOP3.LUT R12, R12, 0xffffffef, RZ, 0xc0, !PT ;  /* 0xffffffef0c0c7812 */ /* 0x000fe400078ec0ff */
[----:B------:R-:W-:-:S02]  /*4b9e0*/  FSETP.GTU.FTZ.AND P4, PT, R229, R217, PT ;  /* 0x000000d9e500720b */ /* 0x000fc40003f9c000 */
[----:B------:R-:W-:Y:S02]  /*4b9f0*/  @P5 LOP3.LUT R12, R12, 0x10, RZ, 0xfc, !PT ;  /* 0x000000100c0c5812 */ /* 0x000fe400078efcff */
[----:B------:R-:W-:Y:S02]  /*4ba00*/  FSETP.GTU.FTZ.AND P5, PT, R222, R217, PT ;  /* 0x000000d9de00720b */ /* 0x000fe40003fbc000 */
[----:B------:R-:W-:-:S04]  /*4ba10*/  LOP3.LUT R12, R12, 0xfffffff7, RZ, 0xc0, !PT ;  /* 0xfffffff70c0c7812 */ /* 0x000fc800078ec0ff */
[----:B------:R-:W-:Y:S02]  /*4ba20*/  @P0 LOP3.LUT R12, R12, 0x8, RZ, 0xfc, !PT ;  /* 0x000000080c0c0812 */ /* 0x000fe400078efcff */
[----:B------:R-:W-:Y:S02]  /*4ba30*/  FSETP.GTU.FTZ.AND P0, PT, R10, R217, PT ;  /* 0x000000d90a00720b */ /* 0x000fe40003f1c000 */
[----:B------:R-:W-:Y:S01]  /*4ba40*/  I2FP.F32.U32 R10, R11 ;  /* 0x0000000b000a7245 */ /* 0x000fe20000201000 */
[----:B------:R-:W-:Y:S01]  /*4ba50*/  FMUL.FTZ R11, R84, R204 ;  /* 0x000000cc540b7220 */ /* 0x000fe20000410000 */
[----:B------:R-:W-:-:S03]  /*4ba60*/  FSEL R192, R192, RZ, !P0 ;  /* 0x000000ffc0c07208 */ /* 0x000fc60004000000 */
[----:B------:R-:W-:Y:S01]  /*4ba70*/  FFMA.FTZ R10, R10, R205, 1.1641532182693481445e-10 ;  /* 0x2f0000000a0a7423 */ /* 0x000fe200000100cd */
[----:B------:R-:W-:Y:S01]  /*4ba80*/  FSEL R11, R11, RZ, !P4 ;  /* 0x000000ff0b0b7208 */ /* 0x000fe20006000000 */
[----:B------:R-:W-:Y:S01]  /*4ba90*/  FADD.FTZ R194, R9, R192 ;  /* 0x000000c009c27221 */ /* 0x000fe20000010000 */
[----:B------:R-:W-:Y:S01]  /*4baa0*/  FMUL.FTZ R9, R85, R204 ;  /* 0x000000cc55097220 */ /* 0x000fe20000410000 */
[----:B------:R-:W-:Y:S02]  /*4bab0*/  FSEL R192, R230, RZ, P1 ;  /* 0x000000ffe6c07208 */ /* 0x000fe40000800000 */
[----:B------:R-:W-:Y:S02]  /*4bac0*/  FSETP.GTU.FTZ.AND P6, PT, R10, R217, PT ;  /* 0x000000d90a00720b */ /* 0x000fe40003fdc000 */
[----:B------:R-:W-:Y:S01]  /*4bad0*/  FSEL R9, R9, RZ, !P5 ;  /* 0x000000ff09097208 */ /* 0x000fe20006800000 */
[----:B------:R-:W-:Y:S01]  /*4bae0*/  FADD.FTZ R192, R192, R11 ;  /* 0x0000000bc0c07221 */ /* 0x000fe20000010000 */
[----:B------:R-:W-:-:S02]  /*4baf0*/  SEL R10, RZ, 0x1, P4 ;  /* 0x00000001ff0a7807 */ /* 0x000fc40002000000 */
[C---:B------:R-:W-:Y:S01]  /*4bb00*/  LOP3.LUT P4, RZ, R12.reuse, 0x20, RZ, 0xc0, !PT ;  /* 0x000000200cff7812 */ /* 0x040fe2000788c0ff */
[----:B------:R-:W-:Y:S01]  /*4bb10*/  FADD.FTZ R193, R193, R9 ;  /* 0x00000009c1c17221 */ /* 0x000fe20000010000 */
[----:B------:R-:W-:Y:S02]  /*4bb20*/  SEL R9, RZ, 0x1, P5 ;  /* 0x00000001ff097807 */ /* 0x000fe40002800000 */
[----:B------:R-:W-:Y:S02]  /*4bb30*/  LOP3.LUT P5, RZ, R12, 0x10, RZ, 0xc0, !PT ;  /* 0x000000100cff7812 */ /* 0x000fe400078ac0ff */
[----:B------:R-:W-:Y:S02]  /*4bb40*/  FSEL R8, R8, RZ, P4 ;  /* 0x000000ff08087208 */ /* 0x000fe40002000000 */
[----:B------:R-:W-:Y:S02]  /*4bb50*/  FSEL R195, R195, RZ, !P6 ;  /* 0x000000ffc3c37208 */ /* 0x000fe40007000000 */
[----:B------:R-:W-:-:S02]  /*4bb60*/  SEL R11, RZ, 0x1, P0 ;  /* 0x00000001ff0b7807 */ /* 0x000fc40000000000 */
[----:B------:R-:W-:Y:S01]  /*4bb70*/  LOP3.LUT P0, RZ, R12, 0x8, RZ, 0xc0, !PT ;  /* 0x000000080cff7812 */ /* 0x000fe2000780c0ff */
[--C-:B------:R-:W-:Y:S01]  /*4bb80*/  FADD.FTZ R195, R195, R8.reuse ;  /* 0x00000008c3c37221 */ /* 0x100fe20000010000 */
[----:B------:R-:W-:Y:S02]  /*4bb90*/  PRMT R8, R10, 0x7610, R8 ;  /* 0x000076100a087816 */ /* 0x000fe40000000008 */
[----:B------:R-:W-:Y:S01]  /*4bba0*/  PRMT R10, R11, 0x7610, R10 ;  /* 0x000076100b0a7816 */ /* 0x000fe2000000000a */
[----:B------:R-:W-:Y:S01]  /*4bbb0*/  @P5 FADD.FTZ R194, R82, R194 ;  /* 0x000000c252c25221 */ /* 0x000fe20000010000 */
[----:B------:R-:W-:Y:S01]  /*4bbc0*/  SEL R11, RZ, 0x1, P6 ;  /* 0x00000001ff0b7807 */ /* 0x000fe20003000000 */
[----:B------:R-:W-:Y:S01]  /*4bbd0*/  @P5 FADD.FTZ R193, R81, R193 ;  /* 0x000000c151c15221 */ /* 0x000fe20000010000 */
[----:B------:R-:W-:Y:S01]  /*4bbe0*/  @P5 FADD.FTZ R192, R80, R192 ;  /* 0x000000c050c05221 */ /* 0x000fe20000010000 */
[----:B------:R-:W-:Y:S01]  /*4bbf0*/  @P5 FADD.FTZ R195, R83, R195 ;  /* 0x000000c353c35221 */ /* 0x000fe20000010000 */
[----:B------:R-:W-:Y:S06]  /*4bc00*/  BRA `(.L_x_41699) ;  /* 0x0000001800007947 */ /* 0x000fec0003800000 */
.L_x_41658:
        /* <DEDUP_REMOVED lines=16> */
.L_x_41702:
        /* <DEDUP_REMOVED lines=12> */
.L_x_41704:
[----:B------:R-:W-:Y:S05]  /*4bdd0*/  BSYNC.RECONVERGENT B1 ;  /* 0x0000000000017941 */ /* 0x000fea0003800200 */
.L_x_41703:
        /* <DEDUP_REMOVED lines=8> */
[----:B------:R-:W-:-:S04]  /*4be60*/  IMAD.WIDE.U32 R230, R3, -0x2daee0ad, RZ ;  /* 0xd2511f5303e67825 */ /* 0x000fc800078e00ff */
[----:B------:R-:W-:Y:S01]  /*4be70*/  IMAD.WIDE.U32 R222, R4, -0x2daee0ad, RZ ;  /* 0xd2511f5304de7825 */ /* 0x000fe200078e00ff */
        /* <DEDUP_REMOVED lines=52> */
.L_x_41701:
[----:B------:R-:W-:Y:S05]  /*4c1c0*/  BSYNC.RECONVERGENT B0 ;  /* 0x0000000000007941 */ /* 0x000fea0003800200 */
.L_x_41700:
        /* <DEDUP_REMOVED lines=16> */
.L_x_41707:
        /* <DEDUP_REMOVED lines=12> */
.L_x_41709:
[----:B------:R-:W-:Y:S05]  /*4c390*/  BSYNC.RECONVERGENT B1 ;  /* 0x0000000000017941 */ /* 0x000fea0003800200 */
.L_x_41708:
        /* <DEDUP_REMOVED lines=62> */
.L_x_41706:
[----:B------:R-:W-:Y:S05]  /*4c780*/  BSYNC.RECONVERGENT B0 ;  /* 0x0000000000007941 */ /* 0x000fea0003800200 */
.L_x_41705:
        /* <DEDUP_REMOVED lines=16> */
.L_x_41712:
        /* <DEDUP_REMOVED lines=12> */
.L_x_41714:
[----:B------:R-:W-:Y:S05]  /*4c950*/  BSYNC.RECONVERGENT B1 ;  /* 0x0000000000017941 */ /* 0x000fea0003800200 */
.L_x_41713:
        /* <DEDUP_REMOVED lines=62> */
.L_x_41711:
[----:B------:R-:W-:Y:S05]  /*4cd40*/  BSYNC.RECONVERGENT B0 ;  /* 0x0000000000007941 */ /* 0x000fea0003800200 */
.L_x_41710:
        /* <DEDUP_REMOVED lines=16> */
.L_x_41717:
        /* <DEDUP_REMOVED lines=12> */
.L_x_41719:
[----:B------:R-:W-:Y:S05]  /*4cf10*/  BSYNC.RECONVERGENT B1 ;  /* 0x0000000000017941 */ /* 0x000fea0003800200 */
.L_x_41718:
        /* <DEDUP_REMOVED lines=62> */
.L_x_41716:
[----:B------:R-:W-:Y:S05]  /*4d300*/  BSYNC.RECONVERGENT B0 ;  /* 0x0000000000007941 */ /* 0x000fea0003800200 */
.L_x_41715:
        /* <DEDUP_REMOVED lines=16> */
.L_x_41699:
        /* <DEDUP_REMOVED lines=24> */
.L_x_41720:
        /* <DEDUP_REMOVED lines=217> */
.L_x_41734:
[----:B-1----:R-:W-:Y:S01]  /*4e320*/  FADD.FTZ R204, R219, R204 ;  /* 0x000000ccdbcc7221 */ /* 0x002fe20000010000 */
[----:B------:R-:W-:Y:S01]  /*4e330*/  FMUL.FTZ R205, R217, R217 ;  /* 0x000000d9d9cd7220 */ /* 0x000fe20000410000 */
[----:B0-----:R-:W0:Y:S01]  /*4e340*/  @!P1 LDC.64 R218, c[0x0][0x3c0] ;  /* 0x0000f000ffda9b82 */ /* 0x001e220000000a00 */
[----:B------:R-:W-:Y:S01]  /*4e350*/  ISETP.NE.AND P2, PT, RZ, UR15, PT ;  /* 0x0000000fff007c0c */ /* 0x000fe2000bf45270 */
[----:B------:R-:W-:Y:S01]  /*4e360*/  FFMA.FTZ R204, R204, R220, UR16 ;  /* 0x00000010cccc7e23 */ /* 0x000fe200080100dc */
[----:B------:R-:W2:Y:S02]  /*4e370*/  LDL R231, [R1+0xec] ;  /* 0x0000ec0001e77983 */ /* 0x000ea40000100800 */
[----:B------:R-:W-:Y:S02]  /*4e380*/  FSEL R205, R205, RZ, P2 ;  /* 0x000000ffcdcd7208 */ /* 0x000fe40001000000 */
[----:B------:R-:W2:Y:S01]  /*4e390*/  LDL R230, [R1+0xdc] ;  /* 0x0000dc0001e67983 */ /* 0x000ea20000100800 */
[----:B------:R-:W1:Y:S02]  /*4e3a0*/  @!P1 LDC.64 R220, c[0x0][0x3c8] ;  /* 0x0000f200ffdc9b82 */ /* 0x000e640000000a00 */
[----:B------:R-:W-:-:S06]  /*4e3b0*/  FADD.FTZ R204, R204, R205 ;  /* 0x000000cdcccc7221 */ /* 0x000fcc0000010000 */
[----:B------:R-:W3:Y:S01]  /*4e3c0*/  MUFU.RSQ R204, R204 ;  /* 0x000000cc00cc7308 */ /* 0x000ee20000001400 */
[----:B------:R-:W-:Y:S01]  /*4e3d0*/  FSEL R205, R217, RZ, !P2 ;  /* 0x000000ffd9cd7208 */ /* 0x000fe20005000000 */
[----:B0-----:R-:W-:-:S04]  /*4e3e0*/  @!P1 IMAD.WIDE R218, R228, 0x4, R218 ;  /* 0x00000004e4da9825 */ /* 0x001fc800078e02da */
[C---:B------:R-:W-:Y:S01]  /*4e3f0*/  FADD.FTZ R77, -R205.reuse, R77 ;  /* 0x0000004dcd4d7221 */ /* 0x040fe20000010100 */
[C---:B------:R-:W-:Y:S01]  /*4e400*/  FADD.FTZ R78, -R205.reuse, R78 ;  /* 0x0000004ecd4e7221 */ /* 0x040fe20000010100 */
[C---:B------:R-:W-:Y:S01]  /*4e410*/  FADD.FTZ R76, -R205.reuse, R76 ;  /* 0x0000004ccd4c7221 */ /* 0x040fe20000010100 */
[----:B------:R-:W-:Y:S01]  /*4e420*/  FADD.FTZ R79, -R205, R79 ;  /* 0x0000004fcd4f7221 */ /* 0x000fe20000010100 */
[----:B------:R1:W-:Y:S01]  /*4e430*/  @!P1 STG.E desc[UR8][R218.64], R217 ;  /* 0x000000d9da009986 */ /* 0x0003e2000c101908 */
[C---:B---3--:R-:W-:Y:S01]  /*4e440*/  FMUL.FTZ R223, R204.reuse, R77 ;  /* 0x0000004dccdf7220 */ /* 0x048fe20000410000 */
[C---:B------:R-:W-:Y:S01]  /*4e450*/  FMUL.FTZ R222, R204.reuse, R78 ;  /* 0x0000004eccde7220 */ /* 0x040fe20000410000 */
[----:B------:R-:W-:Y:S01]  /*4e460*/  FMUL.FTZ R229, R204, R76 ;  /* 0x0000004ccce57220 */ /* 0x000fe20000410000 */
[----:B------:R-:W3:Y:S04]  /*4e470*/  LDL R77, [R1+0xd4] ;  /* 0x0000d400014d7983 */ /* 0x000ee80000100800 */
[----:B------:R-:W3:Y:S01]  /*4e480*/  LDL R78, [R1+0xe4] ;  /* 0x0000e400014e7983 */ /* 0x000ee20000100800 */
[----:B-1----:R-:W-:-:S04]  /*4e490*/  @!P1 IMAD.WIDE R218, R228, 0x4, R220 ;  /* 0x00000004e4da9825 */ /* 0x002fc800078e02dc */
[----:B------:R-:W-:Y:S01]  /*4e4a0*/  FMUL.FTZ R217, R204, R79 ;  /* 0x0000004fccd97220 */ /* 0x000fe20000410000 */
[----:B------:R-:W0:Y:S01]  /*4e4b0*/  LDC.64 R220, c[0x0][0x428] ;  /* 0x00010a00ffdc7b82 */ /* 0x000e220000000a00 */
[----:B------:R-:W4:Y:S04]  /*4e4c0*/  LDL R76, [R1+0xd0] ;  /* 0x0000d000014c7983 */ /* 0x000f280000100800 */
[----:B------:R1:W-:Y:S04]  /*4e4d0*/  @!P1 STG.E desc[UR8][R218.64], R204 ;  /* 0x000000ccda009986 */ /* 0x0003e8000c101908 */
[----:B------:R-:W4:Y:S04]  /*4e4e0*/  LDL R79, [R1+0xe0] ;  /* 0x0000e000014f7983 */ /* 0x000f280000100800 */
[----:B-1----:R-:W5:Y:S04]  /*4e4f0*/  LDL R218, [R1+0xe8] ;  /* 0x0000e80001da7983 */ /* 0x002f680000100800 */
[----:B------:R-:W5:Y:S01]  /*4e500*/  LDL R219, [R1+0xd8] ;  /* 0x0000d80001db7983 */ /* 0x000f620000100800 */
[----:B---3--:R-:W-:Y:S01]  /*4e510*/  FFMA.FTZ R77, R223, R77, R78 ;  /* 0x0000004ddf4d7223 */ /* 0x008fe2000001004e */
[----:B----4-:R-:W-:Y:S01]  /*4e520*/  FFMA.FTZ R76, R229, R76, R79 ;  /* 0x0000004ce54c7223 */ /* 0x010fe2000001004f */
[----:B--2---:R-:W-:Y:S01]  /*4e530*/  FFMA.FTZ R79, R217, R230, R231 ;  /* 0x000000e6d94f7223 */ /* 0x004fe200000100e7 */
[----:B------:R-:W-:Y:S01]  /*4e540*/  FADD.FTZ R72, -R205, R72 ;  /* 0x00000048cd487221 */ /* 0x000fe20000010100 */
[----:B------:R-:W2:Y:S04]  /*4e550*/  LDL R231, [R1+0xfc] ;  /* 0x0000fc0001e77983 */ /* 0x000ea80000100800 */
[----:B------:R-:W2:Y:S01]  /*4e560*/  LDL R230, [R1+0xbc] ;  /* 0x0000bc0001e67983 */ /* 0x000ea20000100800 */
[----:B-----5:R-:W-:Y:S01]  /*4e570*/  FFMA.FTZ R78, R222, R219, R218 ;  /* 0x000000dbde4e7223 */ /* 0x020fe200000100da */
[----:B0-----:R-:W-:-:S05]  /*4e580*/  IMAD.WIDE.U32 R218, R216, 0x10, R220 ;  /* 0x00000010d8da7825 */ /* 0x001fca00078e00dc */
[----:B------:R0:W-:Y:S04]  /*4e590*/  STG.E.128 desc[UR8][R218.64], R76 ;  /* 0x0000004cda007986 */ /* 0x0001e8000c101d08 */
[----:B0-----:R-:W3:Y:S01]  /*4e5a0*/  LDL R79, [R1+0xcc] ;  /* 0x0000cc00014f7983 */ /* 0x001ee20000100800 */
[----:B------:R-:W0:Y:S03]  /*4e5b0*/  LDC.64 R218, c[0x0][0x430] ;  /* 0x00010c00ffda7b82 */ /* 0x000e260000000a00 */
[----:B------:R-:W4:Y:S04]  /*4e5c0*/  LDL R76, [R1+0xc0] ;  /* 0x0000c000014c7983 */ /* 0x000f280000100800 */
[----:B------:R-:W5:Y:S04]  /*4e5d0*/  LDL R77, [R1+0xc4] ;  /* 0x0000c400014d7983 */ /* 0x000f680000100800 */
[----:B------:R-:W2:Y:S01]  /*4e5e0*/  LDL R78, [R1+0xc8] ;  /* 0x0000c800014e7983 */ /* 0x000ea20000100800 */
[----:B---3--:R-:W-:Y:S01]  /*4e5f0*/  FFMA.FTZ R79, R217, R79, R91 ;  /* 0x0000004fd94f7223 */ /* 0x008fe2000001005b */
[----:B0-----:R-:W-:-:S04]  /*4e600*/  IMAD.WIDE.U32 R216, R216, 0x10, R218 ;  /* 0x00000010d8d87825 */ /* 0x001fc800078e00da */
[----:B----4-:R-:W-:Y:S02]  /*4e610*/  FFMA.FTZ R76, R229, R76, R88 ;  /* 0x0000004ce54c7223 */ /* 0x010fe40000010058 */
[----:B------:R-:W3:Y:S01]  /*4e620*/  LDL R229, [R1+0xb8] ;  /* 0x0000b80001e57983 */ /* 0x000ee20000100800 */
[----:B-----5:R-:W-:-:S03]  /*4e630*/  FFMA.FTZ R77, R223, R77, R89 ;  /* 0x0000004ddf4d7223 */ /* 0x020fc60000010059 */
[----:B------:R-:W3:Y:S01]  /*4e640*/  LDL R223, [R1+0xf8] ;  /* 0x0000f80001df7983 */ /* 0x000ee20000100800 */
[----:B--2---:R-:W-:-:S03]  /*4e650*/  FFMA.FTZ R78, R222, R78, R90 ;  /* 0x0000004ede4e7223 */ /* 0x004fc6000001005a */
[----:B------:R-:W2:Y:S04]  /*4e660*/  LDL R222, [R1+0xb4] ;  /* 0x0000b40001de7983 */ /* 0x000ea80000100800 */
[----:B------:R0:W-:Y:S02]  /*4e670*/  STG.E.128 desc[UR8][R216.64], R76 ;  /* 0x0000004cd8007986 */ /* 0x0001e4000c101d08 */
[----:B0-----:R-:W-:Y:S02]  /*4e680*/  FMUL.FTZ R217, R204, R72 ;  /* 0x00000048ccd97220 */ /* 0x001fe40000410000 */
[----:B------:R-:W4:Y:S04]  /*4e690*/  LDL R76, [R1+0xb0] ;  /* 0x0000b000014c7983 */ /* 0x000f280000100800 */
[----:B------:R-:W2:Y:S04]  /*4e6a0*/  LDL R77, [R1+0xf4] ;  /* 0x0000f400014d7983 */ /* 0x000ea80000100800 */
[----:B------:R-:W4:Y:S01]  /*4e6b0*/  LDL R72, [R1+0xf0] ;  /* 0x0000f00001487983 */ /* 0x000f220000100800 */
[C---:B------:R-:W-:Y:S01]  /*4e6c0*/  FADD.FTZ R73, -R205.reuse, R73 ;  /* 0x00000049cd497221 */ /* 0x040fe20000010100 */
[C---:B------:R-:W-:Y:S01]  /*4e6d0*/  FADD.FTZ R74, -R205.reuse, R74 ;  /* 0x0000004acd4a7221 */ /* 0x040fe20000010100 */
[----:B------:R-:W-:-:S02]  /*4e6e0*/  FADD.FTZ R75, -R205, R75 ;  /* 0x0000004bcd4b7221 */ /* 0x000fc40000010100 */
[C---:B------:R-:W-:Y:S01]  /*4e6f0*/  FMUL.FTZ R216, R204.reuse, R73 ;  /* 0x00000049ccd87220 */ /* 0x040fe20000410000 */
[C---:B------:R-:W-:Y:S01]  /*4e700*/  FMUL.FTZ R79, R204.reuse, R74 ;  /* 0x0000004acc4f7220 */ /* 0x040fe20000410000 */
[----:B------:R-:W-:-:S04]  /*4e710*/  FMUL.FTZ R78, R204, R75 ;  /* 0x0000004bcc4e7220 */ /* 0x000fc80000410000 */
[----:B------:R-:W-:Y:S02]  /*4e720*/  FFMA.FTZ R75, R78, R230, R231 ;  /* 0x000000e64e4b7223 */ /* 0x000fe400000100e7 */
[----:B------:R-:W5:Y:S04]  /*4e730*/  LDL R231, [R1+0x94] ;  /* 0x0000940001e77983 */ /* 0x000f680000100800 */
[----:B------:R-:W5:Y:S01]  /*4e740*/  LDL R230, [R1+0x108] ;  /* 0x0001080001e67983 */ /* 0x000f620000100800 */
[----:B---3--:R-:W-:-:S03]  /*4e750*/  FFMA.FTZ R74, R79, R229, R223 ;  /* 0x000000e54f4a7223 */ /* 0x008fc600000100df */
[----:B------:R-:W5:Y:S04]  /*4e760*/  LDL R229, [R1+0x98] ;  /* 0x0000980001e57983 */ /* 0x000f680000100800 */
[----:B------:R-:W3:Y:S01]  /*4e770*/  LDL R223, [R1+0x10c] ;  /* 0x00010c0001df7983 */ /* 0x000ee20000100800 */
[----:B--2---:R-:W-:-:S03]  /*4e780*/  FFMA.FTZ R73, R216, R222, R77 ;  /* 0x000000ded8497223 */ /* 0x004fc6000001004d */
[----:B------:R-:W3:Y:S01]  /*4e790*/  LDL R222, [R1+0x9c] ;  /* 0x00009c0001de7983 */ /* 0x000ee20000100800 */
[----:B----4-:R-:W-:Y:S01]  /*4e7a0*/  FFMA.FTZ R72, R217, R76, R72 ;  /* 0x0000004cd9487223 */ /* 0x010fe20000010048 */
[----:B------:R-:W-:-:S05]  /*4e7b0*/  IMAD.WIDE.U32 R76, R207, 0x10, R220 ;  /* 0x00000010cf4c7825 */ /* 0x000fca00078e00dc */
[----:B------:R0:W-:Y:S04]  /*4e7c0*/  STG.E.128 desc[UR8][R76.64], R72 ;  /* 0x000000484c007986 */ /* 0x0001e8000c101d08 */
[----:B0-----:R-:W2:Y:S04]  /*4e7d0*/  LDL R74, [R1+0xa0] ;  /* 0x0000a000014a7983 */ /* 0x001ea80000100800 */
[----:B------:R-:W4:Y:S04]  /*4e7e0*/  LDL R75, [R1+0xa4] ;  /* 0x0000a400014b7983 */ /* 0x000f280000100800 */
[----:B------:R-:W5:Y:S04]  /*4e7f0*/  LDL R76, [R1+0xa8] ;  /* 0x0000a800014c7983 */ /* 0x000f680000100800 */
[----:B------:R-:W3:Y:S01]  /*4e800*/  LDL R77, [R1+0xac] ;  /* 0x0000ac00014d7983 */ /* 0x000ee20000100800 */
[----:B--2---:R-:W-:-:S03]  /*4e810*/  FFMA.FTZ R72, R217, R74, R92 ;  /* 0x0000004ad9487223 */ /* 0x004fc6000001005c */
[----:B------:R-:W2:Y:S01]  /*4e820*/  LDL R217, [R1+0x104] ;  /* 0x0001040001d97983 */ /* 0x000ea20000100800 */
[----:B----4-:R-:W-:-:S03]  /*4e830*/  FFMA.FTZ R73, R216, R75, R93 ;  /* 0x0000004bd8497223 */ /* 0x010fc6000001005d */
[----:B------:R-:W4:Y:S01]  /*4e840*/  LDL R216, [R1+0x90] ;  /* 0x0000900001d87983 */ /* 0x000f220000100800 */
[----:B-----5:R-:W-:-:S03]  /*4e850*/  FFMA.FTZ R74, R79, R76, R94 ;  /* 0x0000004c4f4a7223 */ /* 0x020fc6000001005e */
[----:B------:R-:W4:Y:S01]  /*4e860*/  LDL R79, [R1+0x100] ;  /* 0x00010000014f7983 */ /* 0x000f220000100800 */
[----:B---3--:R-:W-:Y:S01]  /*4e870*/  FFMA.FTZ R75, R78, R77, R95 ;  /* 0x0000004d4e4b7223 */ /* 0x008fe2000001005f */
[----:B------:R-:W-:-:S04]  /*4e880*/  IMAD.WIDE.U32 R76, R207, 0x10, R218 ;  /* 0x00000010cf4c7825 */ /* 0x000fc800078e00da */
[C---:B------:R-:W-:Y:S01]  /*4e890*/  FADD.FTZ R68, -R205.reuse, R68 ;  /* 0x00000044cd447221 */ /* 0x040fe20000010100 */
[C---:B------:R-:W-:Y:S01]  /*4e8a0*/  FADD.FTZ R69, -R205.reuse, R69 ;  /* 0x00000045cd457221 */ /* 0x040fe20000010100 */
[C---:B------:R-:W-:Y:S01]  /*4e8b0*/  FADD.FTZ R70, -R205.reuse, R70 ;  /* 0x00000046cd467221 */ /* 0x040fe20000010100 */
[----:B------:R-:W-:Y:S01]  /*4e8c0*/  FADD.FTZ R71, -R205, R71 ;  /* 0x00000047cd477221 */ /* 0x000fe20000010100 */
[----:B------:R0:W-:Y:S04]  /*4e8d0*/  STG.E.128 desc[UR8][R76.64], R72 ;  /* 0x000000484c007986 */ /* 0x0001e8000c101d08 */
[----:B------:R-:W3:Y:S04]  /*4e8e0*/  LDL R207, [R1+0x7c] ;  /* 0x00007c0001cf7983 */ /* 0x000ee80000100800 */
[----:B------:R-:W5:Y:S01]  /*4e8f0*/  LDL R78, [R1+0x6c] ;  /* 0x00006c00014e7983 */ /* 0x000f620000100800 */
[C---:B0-----:R-:W-:Y:S01]  /*4e900*/  FMUL.FTZ R77, R204.reuse, R68 ;  /* 0x00000044cc4d7220 */ /* 0x041fe20000410000 */
[C---:B------:R-:W-:Y:S01]  /*4e910*/  FMUL.FTZ R76, R204.reuse, R69 ;  /* 0x00000045cc4c7220 */ /* 0x040fe20000410000 */
[C---:B------:R-:W-:Y:S01]  /*4e920*/  FMUL.FTZ R75, R204.reuse, R70 ;  /* 0x00000046cc4b7220 */ /* 0x040fe20000410000 */
[----:B------:R-:W-:Y:S01]  /*4e930*/  FMUL.FTZ R74, R204, R71 ;  /* 0x00000047cc4a7220 */ /* 0x000fe20000410000 */
[----:B------:R-:W-:-:S04]  /*4e940*/  IMAD.WIDE.U32 R72, R206, 0x10, R220 ;  /* 0x00000010ce487825 */ /* 0x000fc800078e00dc */
[----:B------:R-:W-:Y:S01]  /*4e950*/  FFMA.FTZ R70, R75, R229, R230 ;  /* 0x000000e54b467223 */ /* 0x000fe200000100e6 */
[----:B------:R-:W-:Y:S01]  /*4e960*/  FFMA.FTZ R71, R74, R222, R223 ;  /* 0x000000de4a477223 */ /* 0x000fe200000100df */
[----:B------:R-:W3:Y:S04]  /*4e970*/  LDL R230, [R1+0x70] ;  /* 0x0000700001e67983 */ /* 0x000ee80000100800 */
[----:B------:R-:W5:Y:S04]  /*4e980*/  LDL R229, [R1+0x114] ;  /* 0x0001140001e57983 */ /* 0x000f680000100800 */
[----:B------:R-:W5:Y:S04]  /*4e990*/  LDL R223, [R1+0x74] ;  /* 0x0000740001df7983 */ /* 0x000f680000100800 */
[----:B------:R-:W5:Y:S01]  /*4e9a0*/  LDL R222, [R1+0x118] ;  /* 0x0001180001de7983 */ /* 0x000f620000100800 */
[----:B--2---:R-:W-:-:S03]  /*4e9b0*/  FFMA.FTZ R69, R76, R231, R217 ;  /* 0x000000e74c457223 */ /* 0x004fc600000100d9 */
[----:B------:R-:W3:Y:S04]  /*4e9c0*/  LDL R231, [R1+0x110] ;  /* 0x0001100001e77983 */ /* 0x000ee80000100800 */
[----:B------:R-:W2:Y:S01]  /*4e9d0*/  LDL R217, [R1+0x78] ;  /* 0x0000780001d97983 */ /* 0x000ea20000100800 */
[----:B----4-:R-:W-:-:S03]  /*4e9e0*/  FFMA.FTZ R68, R77, R216, R79 ;  /* 0x000000d84d447223 */ /* 0x010fc6000001004f */
[----:B------:R-:W4:Y:S04]  /*4e9f0*/  LDL R216, [R1+0x11c] ;  /* 0x00011c0001d87983 */ /* 0x000f280000100800 */
[----:B------:R0:W-:Y:S04]  /*4ea00*/  STG.E.128 desc[UR8][R72.64], R68 ;  /* 0x0000004448007986 */ /* 0x0001e8000c101d08 */
[----:B------:R-:W4:Y:S04]  /*4ea10*/  LDL R79, [R1+0x68] ;  /* 0x00006800014f7983 */ /* 0x000f280000100800 */
[----:B0-----:R-:W5:Y:S04]  /*4ea20*/  LDL R70, [R1+0x80] ;  /* 0x0000800001467983 */ /* 0x001f680000100800 */
[----:B------:R-:W3:Y:S04]  /*4ea30*/  LDL R72, [R1+0x88] ;  /* 0x0000880001487983 */ /* 0x000ee80000100800 */
[----:B------:R-:W2:Y:S04]  /*4ea40*/  LDL R71, [R1+0x84] ;  /* 0x0000840001477983 */ /* 0x000ea80000100800 */
[----:B------:R-:W4:Y:S01]  /*4ea50*/  LDL R73, [R1+0x8c] ;  /* 0x00008c0001497983 */ /* 0x000f220000100800 */
[----:B-----5:R-:W-:Y:S01]  /*4ea60*/  FFMA.FTZ R68, R77, R70, R96 ;  /* 0x000000464d447223 */ /* 0x020fe20000010060 */
[C---:B------:R-:W-:Y:S01]  /*4ea70*/  FADD.FTZ R64, -R205.reuse, R64 ;  /* 0x00000040cd407221 */ /* 0x040fe20000010100 */
[C---:B------:R-:W-:Y:S01]  /*4ea80*/  FADD.FTZ R65, -R205.reuse, R65 ;  /* 0x00000041cd417221 */ /* 0x040fe20000010100 */
[----:B------:R-:W-:Y:S01]  /*4ea90*/  FADD.FTZ R66, -R205, R66 ;  /* 0x00000042cd427221 */ /* 0x000fe20000010100 */
[----:B---3--:R-:W-:Y:S01]  /*4eaa0*/  FFMA.FTZ R70, R75, R72, R98 ;  /* 0x000000484b467223 */ /* 0x008fe20000010062 */
[----:B------:R-:W-:Y:S01]  /*4eab0*/  FADD.FTZ R67, -R205, R67 ;  /* 0x00000043cd437221 */ /* 0x000fe20000010100 */
[----:B------:R-:W3:Y:S01]  /*4eac0*/  LDL R75, [R1+0x64] ;  /* 0x00006400014b7983 */ /* 0x000ee20000100800 */
[----:B--2---:R-:W-:-:S03]  /*4ead0*/  FFMA.FTZ R69, R76, R71, R97 ;  /* 0x000000474c457223 */ /* 0x004fc60000010061 */
[----:B------:R-:W2:Y:S01]  /*4eae0*/  LDL R76, [R1+0x60] ;  /* 0x00006000014c7983 */ /* 0x000ea20000100800 */
[----:B----4-:R-:W-:Y:S01]  /*4eaf0*/  FFMA.FTZ R71, R74, R73, R99 ;  /* 0x000000494a477223 */ /* 0x010fe20000010063 */
[----:B------:R-:W-:Y:S02]  /*4eb00*/  IMAD.WIDE.U32 R72, R206, 0x10, R218 ;  /* 0x00000010ce487825 */ /* 0x000fe400078e00da */
[----:B------:R-:W4:Y:S04]  /*4eb10*/  LDL R74, [R1+0x13c] ;  /* 0x00013c00014a7983 */ /* 0x000f280000100800 */
[----:B------:R0:W-:Y:S04]  /*4eb20*/  STG.E.128 desc[UR8][R72.64], R68 ;  /* 0x0000004448007986 */ /* 0x0001e8000c101d08 */
[----:B------:R-:W5:Y:S01]  /*4eb30*/  LDL R206, [R1+0x130] ;  /* 0x0001300001ce7983 */ /* 0x000f620000100800 */
[C---:B------:R-:W-:Y:S01]  /*4eb40*/  FADD.FTZ R60, -R205.reuse, R60 ;  /* 0x0000003ccd3c7221 */ /* 0x040fe20000010100 */
[C---:B------:R-:W-:Y:S01]  /*4eb50*/  FADD.FTZ R61, -R205.reuse, R61 ;  /* 0x0000003dcd3d7221 */ /* 0x040fe20000010100 */
[C---:B------:R-:W-:Y:S01]  /*4eb60*/  FADD.FTZ R62, -R205.reuse, R62 ;  /* 0x0000003ecd3e7221 */ /* 0x040fe20000010100 */
[C---:B------:R-:W-:Y:S01]  /*4eb70*/  FADD.FTZ R63, -R205.reuse, R63 ;  /* 0x0000003fcd3f7221 */ /* 0x040fe20000010100 */
[----:B------:R-:W-:Y:S01]  /*4eb80*/  FADD.FTZ R59, -R205, R59 ;  /* 0x0000003bcd3b7221 */ /* 0x000fe20000010100 */
[----:B------:R-:W5:Y:S01]  /*4eb90*/  LDL R77, [R1+0x34] ;  /* 0x00003400014d7983 */ /* 0x000f620000100800 */
[C---:B0-----:R-:W-:Y:S01]  /*4eba0*/  FMUL.FTZ R73, R204.reuse, R64 ;  /* 0x00000040cc497220 */ /* 0x041fe20000410000 */
[C---:B------:R-:W-:Y:S01]  /*4ebb0*/  FMUL.FTZ R72, R204.reuse, R65 ;  /* 0x00000041cc487220 */ /* 0x040fe20000410000 */
[C---:B------:R-:W-:Y:S01]  /*4ebc0*/  FMUL.FTZ R71, R204.reuse, R66 ;  /* 0x00000042cc477220 */ /* 0x040fe20000410000 */
[----:B------:R-:W-:Y:S01]  /*4ebd0*/  FMUL.FTZ R70, R204, R67 ;  /* 0x00000043cc467220 */ /* 0x000fe20000410000 */
[----:B------:R-:W-:Y:S01]  /*4ebe0*/  FFMA.FTZ R64, R73, R230, R231 ;  /* 0x000000e649407223 */ /* 0x000fe200000100e7 */
[----:B------:R-:W-:Y:S01]  /*4ebf0*/  FFMA.FTZ R65, R72, R223, R229 ;  /* 0x000000df48417223 */ /* 0x000fe200000100e5 */
[----:B------:R-:W-:Y:S01]  /*4ec00*/  FFMA.FTZ R66, R71, R217, R222 ;  /* 0x000000d947427223 */ /* 0x000fe200000100de */
[C---:B------:R-:W-:Y:S01]  /*4ec10*/  FFMA.FTZ R67, R70.reuse, R207, R216 ;  /* 0x000000cf46437223 */ /* 0x040fe200000100d8 */
[----:B------:R-:W-:Y:S01]  /*4ec20*/  IMAD.WIDE.U32 R68, R203, 0x10, R220 ;  /* 0x00000010cb447825 */ /* 0x000fe200078e00dc */
[----:B------:R-:W4:Y:S04]  /*4ec30*/  LDL R230, [R1+0x58] ;  /* 0x0000580001e67983 */ /* 0x000f280000100800 */
[----:B------:R0:W-:Y:S04]  /*4ec40*/  STG.E.128 desc[UR8][R68.64], R64 ;  /* 0x0000004044007986 */ /* 0x0001e8000c101d08 */
[----:B------:R-:W5:Y:S04]  /*4ec50*/  LDL R229, [R1+0x12c] ;  /* 0x00012c0001e57983 */ /* 0x000f680000100800 */
[----:B------:R-:W5:Y:S04]  /*4ec60*/  LDL R223, [R1+0x5c] ;  /* 0x00005c0001df7983 */ /* 0x000f680000100800 */
[----:B------:R-:W4:Y:S04]  /*4ec70*/  LDL R231, [R1+0x124] ;  /* 0x0001240001e77983 */ /* 0x000f280000100800 */
[----:B------:R-:W4:Y:S01]  /*4ec80*/  LDL R217, [R1+0x44] ;  /* 0x0000440001d97983 */ /* 0x000f220000100800 */
[----:B0-----:R-:W-:Y:S01]  /*4ec90*/  FFMA.FTZ R66, R71, R79, R102 ;  /* 0x0000004f47427223 */ /* 0x001fe20000010066 */
[----:B------:R-:W-:Y:S01]  /*4eca0*/  FFMA.FTZ R67, R70, R78, R103 ;  /* 0x0000004e46437223 */ /* 0x000fe20000010067 */
[----:B------:R-:W-:Y:S01]  /*4ecb0*/  IMAD.WIDE.U32 R68, R203, 0x10, R218 ;  /* 0x00000010cb447825 */ /* 0x000fe200078e00da */
        /* <DEDUP_REMOVED lines=8> */
[----:B---3--:R-:W-:-:S03]  /*4ed40*/  FFMA.FTZ R65, R72, R75, R101 ;  /* 0x0000004b48417223 */ /* 0x008fc60000010065 */
[----:B------:R-:W3:Y:S01]  /*4ed50*/  LDL R72, [R1+0x54] ;  /* 0x0000540001487983 */ /* 0x000ee20000100800 */
[----:B--2---:R-:W-:-:S03]  /*4ed60*/  FFMA.FTZ R64, R73, R76, R100 ;  /* 0x0000004c49407223 */ /* 0x004fc60000010064 */
[----:B------:R-:W2:Y:S04]  /*4ed70*/  LDL R73, [R1+0x3c] ;  /* 0x00003c0001497983 */ /* 0x000ea80000100800 */
[----:B------:R0:W-:Y:S04]  /*4ed80*/  STG.E.128 desc[UR8][R68.64], R64 ;  /* 0x0000004044007986 */ /* 0x0001e8000c101d08 */
[----:B------:R-:W2:Y:S04]  /*4ed90*/  LDL R76, [R1+0x138] ;  /* 0x00013800014c7983 */ /* 0x000ea80000100800 */
[----:B------:R-:W2:Y:S01]  /*4eda0*/  LDL R75, [R1+0x38] ;  /* 0x00003800014b7983 */ /* 0x000ea20000100800 */
[C---:B0-----:R-:W-:Y:S01]  /*4edb0*/  FMUL.FTZ R69, R204.reuse, R60 ;  /* 0x0000003ccc457220 */ /* 0x041fe20000410000 */
[C---:B------:R-:W-:Y:S01]  /*4edc0*/  FMUL.FTZ R68, R204.reuse, R61 ;  /* 0x0000003dcc447220 */ /* 0x040fe20000410000 */
[C---:B------:R-:W-:Y:S01]  /*4edd0*/  FMUL.FTZ R67, R204.reuse, R62 ;  /* 0x0000003ecc437220 */ /* 0x040fe20000410000 */
[----:B------:R-:W-:Y:S01]  /*4ede0*/  FMUL.FTZ R66, R204, R63 ;  /* 0x0000003fcc427220 */ /* 0x000fe20000410000 */
[----:B------:R-:W-:-:S04]  /*4edf0*/  IMAD.WIDE.U32 R64, R198, 0x10, R220 ;  /* 0x00000010c6407825 */ /* 0x000fc800078e00dc */
[----:B-----5:R-:W-:Y:S02]  /*4ee00*/  FFMA.FTZ R63, R66, R223, R229 ;  /* 0x000000df423f7223 */ /* 0x020fe400000100e5 */
[----:B------:R-:W5:Y:S04]  /*4ee10*/  LDL R229, [R1+0x20] ;  /* 0x0000200001e57983 */ /* 0x000f680000100800 */
[----:B------:R-:W5:Y:S01]  /*4ee20*/  LDL R223, [R1+0x24] ;  /* 0x0000240001df7983 */ /* 0x000f620000100800 */
[----:B----4-:R-:W-:Y:S01]  /*4ee30*/  FFMA.FTZ R62, R67, R230, R71 ;  /* 0x000000e6433e7223 */ /* 0x010fe20000010047 */
[----:B------:R-:W-:Y:S01]  /*4ee40*/  FFMA.FTZ R60, R69, R70, R203 ;  /* 0x00000046453c7223 */ /* 0x000fe200000100cb */
[----:B------:R-:W-:Y:S01]  /*4ee50*/  FADD.FTZ R56, -R205, R56 ;  /* 0x00000038cd387221 */ /* 0x000fe20000010100 */
[----:B------:R-:W4:Y:S01]  /*4ee60*/  LDL R203, [R1+0x14] ;  /* 0x0000140001cb7983 */ /* 0x000f220000100800 */
[----:B---3--:R-:W-:-:S05]  /*4ee70*/  FFMA.FTZ R61, R68, R72, R231 ;  /* 0x00000048443d7223 */ /* 0x008fca00000100e7 */
[----:B------:R0:W-:Y:S02]  /*4ee80*/  STG.E.128 desc[UR8][R64.64], R60 ;  /* 0x0000003c40007986 */ /* 0x0001e4000c101d08 */
[----:B0-----:R-:W-:Y:S01]  /*4ee90*/  FFMA.FTZ R61, R68, R217, R105 ;  /* 0x000000d9443d7223 */ /* 0x001fe20000010069 */
[----:B------:R-:W-:Y:S01]  /*4eea0*/  FMUL.FTZ R68, R204, R59 ;  /* 0x0000003bcc447220 */ /* 0x000fe20000410000 */
[----:B------:R-:W-:Y:S01]  /*4eeb0*/  FFMA.FTZ R60, R69, R222, R104 ;  /* 0x000000de453c7223 */ /* 0x000fe20000010068 */
[----:B------:R-:W-:Y:S01]  /*4eec0*/  FFMA.FTZ R62, R67, R216, R106 ;  /* 0x000000d8433e7223 */ /* 0x000fe2000001006a */
[----:B------:R-:W3:Y:S01]  /*4eed0*/  LDL R222, [R1+0x28] ;  /* 0x0000280001de7983 */ /* 0x000ee20000100800 */
[----:B--2---:R-:W-:-:S03]  /*4eee0*/  FFMA.FTZ R59, R68, R73, R74 ;  /* 0x00000049443b7223 */ /* 0x004fc6000001004a */
[----:B------:R-:W2:Y:S01]  /*4eef0*/  LDL R73, [R1+0x2c] ;  /* 0x00002c0001497983 */ /* 0x000ea20000100800 */
[----:B------:R-:W-:-:S03]  /*4ef00*/  FFMA.FTZ R63, R66, R207, R107 ;  /* 0x000000cf423f7223 */ /* 0x000fc6000001006b */
[----:B------:R-:W4:Y:S04]  /*4ef10*/  LDL R217, [R1+0x140] ;  /* 0x0001400001d97983 */ /* 0x000f280000100800 */
[----:B------:R-:W4:Y:S04]  /*4ef20*/  LDL R216, [R1+0x10] ;  /* 0x0000100001d87983 */ /* 0x000f280000100800 */
[----:B------:R-:W4:Y:S01]  /*4ef30*/  LDL R207, [R1] ;  /* 0x0000000001cf7983 */ /* 0x000f220000100800 */
[----:B------:R-:W-:Y:S01]  /*4ef40*/  FMUL.FTZ R72, R204, R56 ;  /* 0x00000038cc487220 */ /* 0x000fe20000410000 */
[C---:B------:R-:W-:Y:S01]  /*4ef50*/  FADD.FTZ R57, -R205.reuse, R57 ;  /* 0x00000039cd397221 */ /* 0x040fe20000010100 */
[----:B------:R-:W-:Y:S01]  /*4ef60*/  FADD.FTZ R58, -R205, R58 ;  /* 0x0000003acd3a7221 */ /* 0x000fe20000010100 */
[----:B------:R-:W-:-:S04]  /*4ef70*/  IMAD.WIDE.U32 R64, R198, 0x10, R218 ;  /* 0x00000010c6407825 */ /* 0x000fc800078e00da */
[----:B------:R-:W-:Y:S01]  /*4ef80*/  FFMA.FTZ R56, R72, R79, R206 ;  /* 0x0000004f48387223 */ /* 0x000fe200000100ce */
[C---:B------:R-:W-:Y:S01]  /*4ef90*/  FMUL.FTZ R71, R204.reuse, R57 ;  /* 0x00000039cc477220 */ /* 0x040fe20000410000 */
[----:B------:R-:W4:Y:S01]  /*4efa0*/  LDL R206, [R1+0x144] ;  /* 0x0001440001ce7983 */ /* 0x000f220000100800 */
[----:B------:R-:W-:Y:S02]  /*4efb0*/  FMUL.FTZ R69, R204, R58 ;  /* 0x0000003acc457220 */ /* 0x000fe40000410000 */
[----:B------:R-:W-:Y:S01]  /*4efc0*/  FFMA.FTZ R57, R71, R77, R78 ;  /* 0x0000004d47397223 */ /* 0x000fe2000001004e */
[----:B------:R0:W-:Y:S01]  /*4efd0*/  STG.E.128 desc[UR8][R64.64], R60 ;  /* 0x0000003c40007986 */ /* 0x0001e2000c101d08 */
[----:B------:R-:W-:-:S03]  /*4efe0*/  FFMA.FTZ R58, R69, R75, R76 ;  /* 0x0000004b453a7223 */ /* 0x000fc6000001004c */
[----:B------:R-:W4:Y:S04]  /*4eff0*/  LDL R198, [R1+0x4] ;  /* 0x0000040001c67983 */ /* 0x000f280000100800 */
[----:B------:R-:W4:Y:S04]  /*4f000*/  LDL R79, [R1+0x148] ;  /* 0x00014800014f7983 */ /* 0x000f280000100800 */
[----:B------:R-:W4:Y:S04]  /*4f010*/  LDL R78, [R1+0x18] ;  /* 0x00001800014e7983 */ /* 0x000f280000100800 */
[----:B------:R-:W4:Y:S01]  /*4f020*/  LDL R77, [R1+0x8] ;  /* 0x00000800014d7983 */ /* 0x000f220000100800 */
[----:B0-----:R-:W-:-:S03]  /*4f030*/  IMAD.WIDE.U32 R60, R13, 0x10, R220 ;  /* 0x000000100d3c7825 */ /* 0x001fc600078e00dc */
[----:B------:R-:W4:Y:S04]  /*4f040*/  LDL R76, [R1+0x14c] ;  /* 0x00014c00014c7983 */ /* 0x000f280000100800 */
[----:B------:R-:W4:Y:S01]  /*4f050*/  LDL R75, [R1+0x1c] ;  /* 0x00001c00014b7983 */ /* 0x000f220000100800 */
[C---:B------:R-:W-:Y:S01]  /*4f060*/  FADD.FTZ R52, -R205.reuse, R52 ;  /* 0x00000034cd347221 */ /* 0x040fe20000010100 */
[C---:B------:R-:W-:Y:S02]  /*4f070*/  FADD.FTZ R62, -R205.reuse, R31 ;  /* 0x0000001fcd3e7221 */ /* 0x040fe40000010100 */
[----:B------:R-:W4:Y:S01]  /*4f080*/  LDL R74, [R1+0xc] ;  /* 0x00000c00014a7983 */ /* 0x000f220000100800 */
[C---:B------:R-:W-:Y:S01]  /*4f090*/  FADD.FTZ R63, -R205.reuse, R24 ;  /* 0x00000018cd3f7221 */ /* 0x040fe20000010100 */
[C---:B------:R-:W-:Y:S01]  /*4f0a0*/  FADD.FTZ R64, -R205.reuse, R25 ;  /* 0x00000019cd407221 */ /* 0x040fe20000010100 */
[C---:B------:R-:W-:Y:S01]  /*4f0b0*/  FADD.FTZ R65, -R205.reuse, R26 ;  /* 0x0000001acd417221 */ /* 0x040fe20000010100 */
[----:B------:R0:W-:Y:S01]  /*4f0c0*/  STG.E.128 desc[UR8][R60.64], R56 ;  /* 0x000000383c007986 */ /* 0x0001e2000c101d08 */
[----:B------:R-:W-:Y:S01]  /*4f0d0*/  FADD.FTZ R70, -R205, R27 ;  /* 0x0000001bcd467221 */ /* 0x000fe20000010100 */
[----:B-----5:R-:W-:Y:S01]  /*4f0e0*/  FFMA.FTZ R24, R72, R229, R108 ;  /* 0x000000e548187223 */ /* 0x020fe2000001006c */
[----:B------:R-:W-:Y:S01]  /*4f0f0*/  FFMA.FTZ R25, R71, R223, R109 ;  /* 0x000000df47197223 */ /* 0x000fe2000001006d */
[C---:B------:R-:W-:Y:S01]  /*4f100*/  FADD.FTZ R71, -R205.reuse, R21 ;  /* 0x00000015cd477221 */ /* 0x040fe20000010100 */
[----:B------:R-:W-:Y:S01]  /*4f110*/  FMUL.FTZ R21, R204, R52 ;  /* 0x00000034cc157220 */ /* 0x000fe20000410000 */
[----:B------:R-:W5:Y:S04]  /*4f120*/  LDL R229, [R1+0x150] ;  /* 0x0001500001e57983 */ /* 0x000f680000100800 */
[----:B------:R-:W5:Y:S01]  /*4f130*/  LDL R223, [R1+0x154] ;  /* 0x0001540001df7983 */ /* 0x000f620000100800 */
[----:B0-----:R-:W-:Y:S01]  /*4f140*/  FADD.FTZ R61, -R205, R30 ;  /* 0x0000001ecd3d7221 */ /* 0x001fe20000010100 */
[----:B------:R-:W-:-:S04]  /*4f150*/  IMAD.WIDE.U32 R30, R13, 0x10, R218 ;  /* 0x000000100d1e7825 */ /* 0x000fc800078e00da */
[C---:B------:R-:W-:Y:S01]  /*4f160*/  FADD.FTZ R13, -R205.reuse, R20 ;  /* 0x00000014cd0d7221 */ /* 0x040fe20000010100 */
[C---:B------:R-:W-:Y:S01]  /*4f170*/  FADD.FTZ R53, -R205.reuse, R53 ;  /* 0x00000035cd357221 */ /* 0x040fe20000010100 */
[----:B------:R-:W-:-:S03]  /*4f180*/  FADD.FTZ R72, -R205, R22 ;  /* 0x00000016cd487221 */ /* 0x000fc60000010100 */
[----:B------:R-:W-:Y:S01]  /*4f190*/  FMUL.FTZ R22, R204, R53 ;  /* 0x00000035cc167220 */ /* 0x000fe20000410000 */
[----:B---3--:R-:W-:Y:S02]  /*4f1a0*/  FFMA.FTZ R26, R69, R222, R110 ;  /* 0x000000de451a7223 */ /* 0x008fe4000001006e */
[----:B------:R-:W3:Y:S01]  /*4f1b0*/  LDL R222, [R1+0x158] ;  /* 0x0001580001de7983 */ /* 0x000ee20000100800 */
[----:B--2---:R-:W-:-:S05]  /*4f1c0*/  FFMA.FTZ R27, R68, R73, R111 ;  /* 0x00000049441b7223 */ /* 0x004fca000001006f */
[----:B------:R0:W-:Y:S01]  /*4f1d0*/  STG.E.128 desc[UR8][R30.64], R24 ;  /* 0x000000181e007986 */ /* 0x0001e2000c101d08 */
[----:B----4-:R-:W-:-:S03]  /*4f1e0*/  FFMA.FTZ R20, R21, R216, R217 ;  /* 0x000000d815147223 */ /* 0x010fc600000100d9 */
[----:B------:R-:W2:Y:S04]  /*4f1f0*/  LDL R217, [R1+0x15c] ;  /* 0x00015c0001d97983 */ /* 0x000ea80000100800 */
[----:B------:R-:W4:Y:S01]  /*4f200*/  LDL R216, [R1+0x160] ;  /* 0x0001600001d87983 */ /* 0x000f220000100800 */
[----:B0-----:R-:W-:-:S03]  /*4f210*/  FFMA.FTZ R24, R21, R207, R112 ;  /* 0x000000cf15187223 */ /* 0x001fc60000010070 */
[----:B------:R-:W4:Y:S01]  /*4f220*/  LDL R207, [R1+0x164] ;  /* 0x0001640001cf7983 */ /* 0x000f220000100800 */
[----:B------:R-:W-:-:S03]  /*4f230*/  FFMA.FTZ R21, R22, R203, R206 ;  /* 0x000000cb16157223 */ /* 0x000fc600000100ce */
[----:B------:R-:W4:Y:S04]  /*4f240*/  LDL R206, [R1+0x168] ;  /* 0x0001680001ce7983 */ /* 0x000f280000100800 */
[----:B------:R-:W4:Y:S01]  /*4f250*/  LDL R203, [R1+0x16c] ;  /* 0x00016c0001cb7983 */ /* 0x000f220000100800 */
[C---:B------:R-:W-:Y:S01]  /*4f260*/  FADD.FTZ R66, -R205.reuse, R54 ;  /* 0x00000036cd427221 */ /* 0x040fe20000010100 */
[C---:B------:R-:W-:Y:S01]  /*4f270*/  FADD.FTZ R67, -R205.reuse, R55 ;  /* 0x00000037cd437221 */ /* 0x040fe20000010100 */
[----:B------:R-:W-:Y:S02]  /*4f280*/  FADD.FTZ R73, -R205, R23 ;  /* 0x00000017cd497221 */ /* 0x000fe40000010100 */
[C---:B------:R-:W-:Y:S01]  /*4f290*/  FMUL.FTZ R23, R204.reuse, R66 ;  /* 0x00000042cc177220 */ /* 0x040fe20000410000 */
[----:B------:R-:W-:Y:S01]  /*4f2a0*/  FMUL.FTZ R27, R204, R67 ;  /* 0x00000043cc1b7220 */ /* 0x000fe20000410000 */
[----:B------:R-:W-:Y:S01]  /*4f2b0*/  FFMA.FTZ R25, R22, R198, R113 ;  /* 0x000000c616197223 */ /* 0x000fe20000010071 */
[----:B------:R-:W-:-:S04]  /*4f2c0*/  IMAD.WIDE.U32 R30, R196, 0x10, R220 ;  /* 0x00000010c41e7825 */ /* 0x000fc800078e00dc */
[C---:B------:R-:W-:Y:S01]  /*4f2d0*/  FFMA.FTZ R22, R23.reuse, R78, R79 ;  /* 0x0000004e17167223 */ /* 0x040fe2000001004f */
[----:B------:R-:W-:Y:S01]  /*4f2e0*/  FFMA.FTZ R26, R23, R77, R114 ;  /* 0x0000004d171a7223 */ /* 0x000fe20000010072 */
[C---:B------:R-:W-:Y:S01]  /*4f2f0*/  FADD.FTZ R54, -R205.reuse, R48 ;  /* 0x00000030cd367221 */ /* 0x040fe20000010100 */
[----:B------:R-:W-:Y:S01]  /*4f300*/  FADD.FTZ R56, -R205, R44 ;  /* 0x0000002ccd387221 */ /* 0x000fe20000010100 */
[----:B------:R-:W-:Y:S01]  /*4f310*/  FFMA.FTZ R23, R27, R75, R76 ;  /* 0x0000004b1b177223 */ /* 0x000fe2000001004c */
[C---:B------:R-:W-:Y:S01]  /*4f320*/  FADD.FTZ R57, -R205.reuse, R45 ;  /* 0x0000002dcd397221 */ /* 0x040fe20000010100 */
[----:B------:R-:W-:Y:S01]  /*4f330*/  FADD.FTZ R55, -R205, R49 ;  /* 0x00000031cd377221 */ /* 0x000fe20000010100 */
[----:B------:R-:W-:-:S04]  /*4f340*/  IMAD.WIDE.U32 R44, R196, 0x10, R218 ;  /* 0x00000010c42c7825 */ /* 0x000fc800078e00da */
[----:B------:R-:W-:Y:S01]  /*4f350*/  FFMA.FTZ R27, R27, R74, R115 ;  /* 0x0000004a1b1b7223 */ /* 0x000fe20000010073 */
[C---:B------:R-:W-:Y:S01]  /*4f360*/  FADD.FTZ R50, -R205.reuse, R50 ;  /* 0x00000032cd327221 */ /* 0x040fe20000010100 */
[C---:B------:R-:W-:Y:S01]  /*4f370*/  FADD.FTZ R51, -R205.reuse, R51 ;  /* 0x00000033cd337221 */ /* 0x040fe20000010100 */
[C---:B------:R-:W-:Y:S01]  /*4f380*/  FADD.FTZ R59, -R205.reuse, R47 ;  /* 0x0000002fcd3b7221 */ /* 0x040fe20000010100 */
[C---:B------:R-:W-:Y:S01]  /*4f390*/  FADD.FTZ R40, -R205.reuse, R40 ;  /* 0x00000028cd287221 */ /* 0x040fe20000010100 */
[----:B------:R0:W-:Y:S01]  /*4f3a0*/  STG.E.128 desc[UR8][R30.64], R20 ;  /* 0x000000141e007986 */ /* 0x0001e2000c101d08 */
[C---:B------:R-:W-:Y:S01]  /*4f3b0*/  FADD.FTZ R36, -R205.reuse, R36 ;  /* 0x00000024cd247221 */ /* 0x040fe20000010100 */
[C---:B------:R-:W-:Y:S01]  /*4f3c0*/  FADD.FTZ R196, -R205.reuse, R192 ;  /* 0x000000c0cdc47221 */ /* 0x040fe20000010100 */
[C---:B------:R-:W-:Y:S01]  /*4f3d0*/  FADD.FTZ R194, -R205.reuse, R194 ;  /* 0x000000c2cdc27221 */ /* 0x040fe20000010100 */
[C---:B------:R-:W-:Y:S01]  /*4f3e0*/  FADD.FTZ R28, -R205.reuse, R28 ;  /* 0x0000001ccd1c7221 */ /* 0x040fe20000010100 */
[C---:B------:R-:W-:Y:S01]  /*4f3f0*/  FADD.FTZ R29, -R205.reuse, R29 ;  /* 0x0000001dcd1d7221 */ /* 0x040fe20000010100 */
[C---:B------:R-:W-:Y:S01]  /*4f400*/  FADD.FTZ R198, -R205.reuse, R193 ;  /* 0x000000c1cdc67221 */ /* 0x040fe20000010100 */
[----:B------:R1:W-:Y:S01]  /*4f410*/  STG.E.128 desc[UR8][R44.64], R24 ;  /* 0x000000182c007986 */ /* 0x0003e2000c101d08 */
[C---:B------:R-:W-:Y:S01]  /*4f420*/  FMUL.FTZ R193, R204.reuse, R40 ;  /* 0x00000028ccc17220 */ /* 0x040fe20000410000 */
[C---:B------:R-:W-:Y:S01]  /*4f430*/  FADD.FTZ R60, -R205.reuse, R43 ;  /* 0x0000002bcd3c7221 */ /* 0x040fe20000010100 */
[----:B------:R-:W-:Y:S01]  /*4f440*/  FMUL.FTZ R40, R204, R13 ;  /* 0x0000000dcc287220 */ /* 0x000fe20000410000 */
[----:B------:R-:W-:Y:S01]  /*4f450*/  FADD.FTZ R43, -R205, R195 ;  /* 0x000000c3cd2b7221 */ /* 0x000fe20000010100 */
[----:B------:R-:W-:-:S04]  /*4f460*/  IMAD.WIDE.U32 R48, R197, 0x10, R218 ;  /* 0x00000010c5307825 */ /* 0x000fc800078e00da */
[C---:B------:R-:W-:Y:S01]  /*4f470*/  FMUL.FTZ R13, R204.reuse, R196 ;  /* 0x000000c4cc0d7220 */ /* 0x040fe20000410000 */
[C---:B0-----:R-:W-:Y:S01]  /*4f480*/  FMUL.FTZ R21, R204.reuse, R54 ;  /* 0x00000036cc157220 */ /* 0x041fe20000410000 */
[C---:B------:R-:W-:Y:S01]  /*4f490*/  FMUL.FTZ R22, R204.reuse, R55 ;  /* 0x00000037cc167220 */ /* 0x040fe20000410000 */
[C---:B------:R-:W-:Y:S01]  /*4f4a0*/  FMUL.FTZ R23, R204.reuse, R50 ;  /* 0x00000032cc177220 */ /* 0x040fe20000410000 */
[C---:B------:R-:W-:Y:S01]  /*4f4b0*/  FMUL.FTZ R55, R204.reuse, R56 ;  /* 0x00000038cc377220 */ /* 0x040fe20000410000 */
[C---:B------:R-:W-:Y:S01]  /*4f4c0*/  FMUL.FTZ R30, R204.reuse, R57 ;  /* 0x00000039cc1e7220 */ /* 0x040fe20000410000 */
[C---:B------:R-:W-:Y:S01]  /*4f4d0*/  FMUL.FTZ R54, R204.reuse, R59 ;  /* 0x0000003bcc367220 */ /* 0x040fe20000410000 */
[C---:B------:R-:W-:Y:S01]  /*4f4e0*/  FMUL.FTZ R59, R204.reuse, R36 ;  /* 0x00000024cc3b7220 */ /* 0x040fe20000410000 */
[----:B-1----:R-:W-:Y:S01]  /*4f4f0*/  FMUL.FTZ R27, R204, R51 ;  /* 0x00000033cc1b7220 */ /* 0x002fe20000410000 */
[C---:B-----5:R-:W-:Y:S01]  /*4f500*/  FFMA.FTZ R20, R21.reuse, R248, R229 ;  /* 0x000000f815147223 */ /* 0x060fe200000100e5 */
[----:B------:R-:W-:Y:S01]  /*4f510*/  FFMA.FTZ R24, R21, R244, R116 ;  /* 0x000000f415187223 */ /* 0x000fe20000010074 */
[----:B------:R-:W-:-:S04]  /*4f520*/  IMAD.WIDE.U32 R44, R197, 0x10, R220 ;  /* 0x00000010c52c7825 */ /* 0x000fc800078e00dc */
[----:B------:R-:W-:Y:S01]  /*4f530*/  FMUL.FTZ R36, R204, R194 ;  /* 0x000000c2cc247220 */ /* 0x000fe20000410000 */
[C---:B------:R-:W-:Y:S01]  /*4f540*/  FFMA.FTZ R21, R22.reuse, R249, R223 ;  /* 0x000000f916157223 */ /* 0x040fe200000100df */
[----:B------:R-:W-:Y:S01]  /*4f550*/  FFMA.FTZ R25, R22, R245, R117 ;  /* 0x000000f516197223 */ /* 0x000fe20000010075 */
[C---:B------:R-:W-:Y:S01]  /*4f560*/  FMUL.FTZ R69, R204.reuse, R28 ;  /* 0x0000001ccc457220 */ /* 0x040fe20000410000 */
[----:B------:R-:W-:Y:S01]  /*4f570*/  FMUL.FTZ R68, R204, R29 ;  /* 0x0000001dcc447220 */ /* 0x000fe20000410000 */
[----:B------:R-:W-:Y:S01]  /*4f580*/  FFMA.FTZ R26, R23, R246, R118 ;  /* 0x000000f6171a7223 */ /* 0x000fe20000010076 */
[----:B------:R-:W5:Y:S04]  /*4f590*/  LDL R197, [R1+0x180] ;  /* 0x0001800001c57983 */ /* 0x000f680000100800 */
[----:B------:R-:W5:Y:S04]  /*4f5a0*/  LDL R196, [R1+0x184] ;  /* 0x0001840001c47983 */ /* 0x000f680000100800 */
[----:B------:R-:W5:Y:S04]  /*4f5b0*/  LDL R195, [R1+0x188] ;  /* 0x0001880001c37983 */ /* 0x000f680000100800 */
[----:B------:R-:W5:Y:S01]  /*4f5c0*/  LDL R194, [R1+0x18c] ;  /* 0x00018c0001c27983 */ /* 0x000f620000100800 */
[C---:B------:R-:W-:Y:S01]  /*4f5d0*/  FADD.FTZ R58, -R205.reuse, R46 ;  /* 0x0000002ecd3a7221 */ /* 0x040fe20000010100 */
[C---:B------:R-:W-:Y:S01]  /*4f5e0*/  FADD.FTZ R33, -R205.reuse, R33 ;  /* 0x00000021cd217221 */ /* 0x040fe20000010100 */
[----:B------:R-:W-:-:S02]  /*4f5f0*/  FADD.FTZ R34, -R205, R34 ;  /* 0x00000022cd227221 */ /* 0x000fc40000010100 */
        /* <DEDUP_REMOVED lines=11> */
[----:B------:R-:W-:-:S02]  /*4f6b0*/  FADD.FTZ R35, -R205, R35 ;  /* 0x00000023cd237221 */ /* 0x000fc40000010100 */
[----:B------:R-:W5:Y:S01]  /*4f6c0*/  LDL R205, [R1+0x194] ;  /* 0x0001940001cd7983 */ /* 0x000f620000100800 */
[----:B---3--:R-:W-:-:S03]  /*4f6d0*/  FFMA.FTZ R22, R23, R250, R222 ;  /* 0x000000fa17167223 */ /* 0x008fc600000100de */
[----:B------:R-:W3:Y:S01]  /*4f6e0*/  LDL R222, [R1+0x170] ;  /* 0x0001700001de7983 */ /* 0x000ee20000100800 */
[----:B--2---:R-:W-:-:S03]  /*4f6f0*/  FFMA.FTZ R23, R27, R251, R217 ;  /* 0x000000fb1b177223 */ /* 0x004fc600000100d9 */
[----:B------:R-:W2:Y:S01]  /*4f700*/  LDL R217, [R1+0x174] ;  /* 0x0001740001d97983 */ /* 0x000ea20000100800 */
[----:B----4-:R-:W-:-:S03]  /*4f710*/  FFMA.FTZ R28, R55, R240, R216 ;  /* 0x000000f0371c7223 */ /* 0x010fc600000100d8 */
[----:B------:R-:W4:Y:S01]  /*4f720*/  LDL R216, [R1+0x178] ;  /* 0x0001780001d87983 */ /* 0x000f220000100800 */
[----:B------:R-:W-:-:S03]  /*4f730*/  FFMA.FTZ R29, R30, R241, R207 ;  /* 0x000000f11e1d7223 */ /* 0x000fc600000100cf */
[----:B------:R-:W4:Y:S01]  /*4f740*/  LDL R207, [R1+0x17c] ;  /* 0x00017c0001cf7983 */ /* 0x000f220000100800 */
[----:B------:R-:W-:-:S03]  /*4f750*/  FFMA.FTZ R30, R31, R242, R206 ;  /* 0x000000f21f1e7223 */ /* 0x000fc600000100ce */
[----:B------:R-:W4:Y:S01]  /*4f760*/  LDL R206, [R1+0x190] ;  /* 0x0001900001ce7983 */ /* 0x000f220000100800 */
[----:B------:R-:W-:-:S03]  /*4f770*/  FFMA.FTZ R31, R54, R243, R203 ;  /* 0x000000f3361f7223 */ /* 0x000fc600000100cb */
[----:B------:R-:W4:Y:S01]  /*4f780*/  LDL R203, [R1+0x198] ;  /* 0x0001980001cb7983 */ /* 0x000f220000100800 */
[----:B------:R-:W-:Y:S01]  /*4f790*/  FFMA.FTZ R27, R27, R247, R119 ;  /* 0x000000f71b1b7223 */ /* 0x000fe20000010077 */
[----:B------:R-:W-:-:S04]  /*4f7a0*/  IMAD.WIDE.U32 R46, R14, 0x10, R220 ;  /* 0x000000100e2e7825 */ /* 0x000fc800078e00dc */
[C---:B------:R-:W-:Y:S01]  /*4f7b0*/  FMUL.FTZ R77, R204.reuse, R32 ;  /* 0x00000020cc4d7220 */ /* 0x040fe20000410000 */
[----:B------:R-:W-:Y:S01]  /*4f7c0*/  FMUL.FTZ R74, R204, R35 ;  /* 0x00000023cc4a7220 */ /* 0x000fe20000410000 */
[----:B------:R-:W-:Y:S01]  /*4f7d0*/  FFMA.FTZ R32, R55, R236, R120 ;  /* 0x000000ec37207223 */ /* 0x000fe20000010078 */
[----:B------:R-:W-:-:S04]  /*4f7e0*/  IMAD.WIDE.U32 R52, R14, 0x10, R218 ;  /* 0x000000100e347825 */ /* 0x000fc800078e00da */
[----:B------:R-:W-:Y:S01]  /*4f7f0*/  FFMA.FTZ R35, R54, R239, R123 ;  /* 0x000000ef36237223 */ /* 0x000fe2000001007b */
[C---:B------:R-:W-:Y:S01]  /*4f800*/  FMUL.FTZ R58, R204.reuse, R37 ;  /* 0x00000025cc3a7220 */ /* 0x040fe20000410000 */
[C---:B------:R-:W-:Y:S01]  /*4f810*/  FMUL.FTZ R51, R204.reuse, R38 ;  /* 0x00000026cc337220 */ /* 0x040fe20000410000 */
[C---:B------:R-:W-:Y:S01]  /*4f820*/  FMUL.FTZ R50, R204.reuse, R39 ;  /* 0x00000027cc327220 */ /* 0x040fe20000410000 */
[C---:B------:R-:W-:Y:S01]  /*4f830*/  FMUL.FTZ R192, R204.reuse, R41 ;  /* 0x00000029ccc07220 */ /* 0x040fe20000410000 */
[C---:B------:R-:W-:Y:S01]  /*4f840*/  FMUL.FTZ R79, R204.reuse, R42 ;  /* 0x0000002acc4f7220 */ /* 0x040fe20000410000 */
[C---:B------:R-:W-:Y:S01]  /*4f850*/  FMUL.FTZ R78, R204.reuse, R60 ;  /* 0x0000003ccc4e7220 */ /* 0x040fe20000410000 */
[----:B------:R0:W-:Y:S01]  /*4f860*/  STG.E.128 desc[UR8][R44.64], R20 ;  /* 0x000000142c007986 */ /* 0x0001e2000c101d08 */
[C---:B------:R-:W-:Y:S01]  /*4f870*/  FMUL.FTZ R14, R204.reuse, R198 ;  /* 0x000000c6cc0e7220 */ /* 0x040fe20000410000 */
[C---:B------:R-:W-:Y:S02]  /*4f880*/  FMUL.FTZ R67, R204.reuse, R61 ;  /* 0x0000003dcc437220 */ /* 0x040fe40000410000 */
[----:B------:R1:W-:Y:S01]  /*4f890*/  STG.E.128 desc[UR8][R48.64], R24 ;  /* 0x0000001830007986 */ /* 0x0003e2000c101d08 */
[C---:B------:R-:W-:Y:S01]  /*4f8a0*/  FMUL.FTZ R66, R204.reuse, R62 ;  /* 0x0000003ecc427220 */ /* 0x040fe20000410000 */
[C---:B------:R-:W-:Y:S01]  /*4f8b0*/  FMUL.FTZ R61, R204.reuse, R63 ;  /* 0x0000003fcc3d7220 */ /* 0x040fe20000410000 */
[C---:B------:R-:W-:Y:S01]  /*4f8c0*/  FMUL.FTZ R60, R204.reuse, R64 ;  /* 0x00000040cc3c7220 */ /* 0x040fe20000410000 */
[----:B------:R-:W4:Y:S01]  /*4f8d0*/  LDL R198, [R1+0x19c] ;  /* 0x00019c0001c67983 */ /* 0x000f220000100800 */
[C---:B------:R-:W-:Y:S01]  /*4f8e0*/  FMUL.FTZ R42, R204.reuse, R65 ;  /* 0x00000041cc2a7220 */ /* 0x040fe20000410000 */
[C---:B------:R-:W-:Y:S01]  /*4f8f0*/  FMUL.FTZ R38, R204.reuse, R72 ;  /* 0x00000048cc267220 */ /* 0x040fe20000410000 */
[----:B------:R-:W-:Y:S01]  /*4f900*/  FMUL.FTZ R37, R204, R73 ;  /* 0x00000049cc257220 */ /* 0x000fe20000410000 */
[----:B------:R-:W-:Y:S01]  /*4f910*/  STG.E.128 desc[UR8][R46.64], R28 ;  /* 0x0000001c2e007986 */ /* 0x000fe2000c101d08 */
[----:B------:R-:W-:-:S03]  /*4f920*/  IMAD.WIDE.U32 R56, R17, 0x10, R220 ;  /* 0x0000001011387825 */ /* 0x000fc600078e00dc */
[----:B------:R1:W-:Y:S01]  /*4f930*/  STG.E.128 desc[UR8][R52.64], R32 ;  /* 0x0000002034007986 */ /* 0x0003e2000c101d08 */
[----:B------:R-:W-:-:S04]  /*4f940*/  IMAD.WIDE.U32 R54, R18, 0x10, R220 ;  /* 0x0000001012367825 */ /* 0x000fc800078e00dc */
[----:B0-----:R-:W-:Y:S01]  /*4f950*/  FFMA.FTZ R20, R193, R224, R124 ;  /* 0x000000e0c1147223 */ /* 0x001fe2000001007c */
[----:B------:R-:W-:Y:S01]  /*4f960*/  FFMA.FTZ R21, R192, R225, R125 ;  /* 0x000000e1c0157223 */ /* 0x000fe2000001007d */
[----:B------:R-:W-:Y:S01]  /*4f970*/  FFMA.FTZ R22, R79, R226, R126 ;  /* 0x000000e24f167223 */ /* 0x000fe2000001007e */
[----:B------:R-:W-:-:S04]  /*4f980*/  IMAD.WIDE.U32 R72, R16, 0x10, R218 ;  /* 0x0000001010487825 */ /* 0x000fc800078e00da */
[----:B------:R-:W-:Y:S01]  /*4f990*/  FFMA.FTZ R23, R78, R227, R127 ;  /* 0x000000e34e177223 */ /* 0x000fe2000001007f */
[----:B------:R-:W-:-:S04]  /*4f9a0*/  IMAD.WIDE.U32 R62, R19, 0x10, R218 ;  /* 0x00000010133e7825 */ /* 0x000fc800078e00da */
[----:B------:R-:W-:-:S04]  /*4f9b0*/  IMAD.WIDE.U32 R64, R17, 0x10, R218 ;  /* 0x0000001011407825 */ /* 0x000fc800078e00da */
[----:B-1----:R-:W-:-:S04]  /*4f9c0*/  IMAD.WIDE.U32 R48, R18, 0x10, R218 ;  /* 0x0000001012307825 */ /* 0x002fc800078e00da */
[----:B------:R-:W-:-:S04]  /*4f9d0*/  IMAD.WIDE.U32 R34, R16, 0x10, R220 ;  /* 0x0000001010227825 */ /* 0x000fc800078e00dc */
[----:B------:R-:W-:-:S04]  /*4f9e0*/  IMAD.WIDE.U32 R52, R19, 0x10, R220 ;  /* 0x0000001013347825 */ /* 0x000fc800078e00dc */
[----:B-----5:R-:W-:Y:S02]  /*4f9f0*/  FFMA.FTZ R24, R59, R212, R197 ;  /* 0x000000d43b187223 */ /* 0x020fe400000100c5 */
[----:B------:R-:W5:Y:S01]  /*4fa00*/  LDL R197, [R1+0x1a0] ;  /* 0x0001a00001c57983 */ /* 0x000f620000100800 */
[----:B------:R-:W-:-:S03]  /*4fa10*/  FFMA.FTZ R25, R58, R213, R196 ;  /* 0x000000d53a197223 */ /* 0x000fc600000100c4 */
[----:B------:R-:W5:Y:S01]  /*4fa20*/  LDL R196, [R1+0x1a4] ;  /* 0x0001a40001c47983 */ /* 0x000f620000100800 */
[----:B------:R-:W-:-:S03]  /*4fa30*/  FFMA.FTZ R26, R51, R214, R195 ;  /* 0x000000d6331a7223 */ /* 0x000fc600000100c3 */
[----:B------:R-:W5:Y:S01]  /*4fa40*/  LDL R195, [R1+0x1a8] ;  /* 0x0001a80001c37983 */ /* 0x000f620000100800 */
[----:B------:R-:W-:-:S03]  /*4fa50*/  FFMA.FTZ R27, R50, R215, R194 ;  /* 0x000000d7321b7223 */ /* 0x000fc600000100c2 */
[----:B------:R-:W5:Y:S01]  /*4fa60*/  LDL R194, [R1+0x1ac] ;  /* 0x0001ac0001c27983 */ /* 0x000f620000100800 */
[C---:B------:R-:W-:Y:S01]  /*4fa70*/  FMUL.FTZ R41, R204.reuse, R70 ;  /* 0x00000046cc297220 */ /* 0x040fe20000410000 */
[----:B------:R-:W-:Y:S01]  /*4fa80*/  FMUL.FTZ R39, R204, R71 ;  /* 0x00000047cc277220 */ /* 0x000fe20000410000 */
[----:B------:R-:W-:-:S04]  /*4fa90*/  IMAD.WIDE.U32 R32, R15, 0x10, R220 ;  /* 0x000000100f207825 */ /* 0x000fc800078e00dc */
[----:B------:R-:W-:Y:S01]  /*4faa0*/  FFMA.FTZ R28, R59, R208, R128 ;  /* 0x000000d03b1c7223 */ /* 0x000fe20000010080 */
[----:B------:R-:W-:Y:S01]  /*4fab0*/  FFMA.FTZ R29, R58, R209, R129 ;  /* 0x000000d13a1d7223 */ /* 0x000fe20000010081 */
[----:B------:R-:W-:-:S04]  /*4fac0*/  IMAD.WIDE.U32 R70, R15, 0x10, R218 ;  /* 0x000000100f467825 */ /* 0x000fc800078e00da */
[----:B------:R-:W-:Y:S01]  /*4fad0*/  FFMA.FTZ R30, R51, R210, R130 ;  /* 0x000000d2331e7223 */ /* 0x000fe20000010082 */
[----:B------:R-:W-:Y:S01]  /*4fae0*/  FFMA.FTZ R31, R50, R211, R131 ;  /* 0x000000d3321f7223 */ /* 0x000fe20000010083 */
        /* <DEDUP_REMOVED lines=8> */
[----:B------:R-:W4:Y:S04]  /*4fb70*/  LDL R78, [R1+0x1bc] ;  /* 0x0001bc00014e7983 */ /* 0x000f280000100800 */
[----:B------:R0:W-:Y:S04]  /*4fb80*/  STG.E.128 desc[UR8][R32.64], R16 ;  /* 0x0000001020007986 */ /* 0x0001e8000c101d08 */
[----:B------:R1:W-:Y:S04]  /*4fb90*/  STG.E.128 desc[UR8][R70.64], R20 ;  /* 0x0000001446007986 */ /* 0x0003e8000c101d08 */
[----:B------:R-:W-:Y:S04]  /*4fba0*/  STG.E.128 desc[UR8][R34.64], R24 ;  /* 0x0000001822007986 */ /* 0x000fe8000c101d08 */
[----:B------:R1:W-:Y:S01]  /*4fbb0*/  STG.E.128 desc[UR8][R72.64], R28 ;  /* 0x0000001c48007986 */ /* 0x0003e2000c101d08 */
[----:B0-----:R-:W-:Y:S01]  /*4fbc0*/  FFMA.FTZ R16, R77, R188, R206 ;  /* 0x000000bc4d107223 */ /* 0x001fe200000100ce */
[C---:B------:R-:W-:Y:S01]  /*4fbd0*/  FFMA.FTZ R17, R76.reuse, R189, R205 ;  /* 0x000000bd4c117223 */ /* 0x040fe200000100cd */
[----:B------:R-:W-:Y:S01]  /*4fbe0*/  FFMA.FTZ R18, R75, R190, R203 ;  /* 0x000000be4b127223 */ /* 0x000fe200000100cb */
[----:B-1----:R-:W-:Y:S01]  /*4fbf0*/  FFMA.FTZ R20, R77, R168, R132 ;  /* 0x000000a84d147223 */ /* 0x002fe20000010084 */
[----:B------:R-:W-:Y:S01]  /*4fc00*/  FFMA.FTZ R21, R76, R169, R133 ;  /* 0x000000a94c157223 */ /* 0x000fe20000010085 */
[----:B------:R-:W-:Y:S01]  /*4fc10*/  FFMA.FTZ R22, R75, R170, R134 ;  /* 0x000000aa4b167223 */ /* 0x000fe20000010086 */
[----:B------:R-:W4:Y:S04]  /*4fc20*/  LDL R77, [R1+0x1c0] ;  /* 0x0001c000014d7983 */ /* 0x000f280000100800 */
[----:B------:R-:W4:Y:S04]  /*4fc30*/  LDL R76, [R1+0x1c4] ;  /* 0x0001c400014c7983 */ /* 0x000f280000100800 */
[----:B------:R-:W4:Y:S04]  /*4fc40*/  LDL R75, [R1+0x1c8] ;  /* 0x0001c800014b7983 */ /* 0x000f280000100800 */
[----:B------:R-:W4:Y:S04]  /*4fc50*/  LDL R73, [R1+0x1cc] ;  /* 0x0001cc0001497983 */ /* 0x000f280000100800 */
[----:B------:R-:W4:Y:S04]  /*4fc60*/  LDL R72, [R1+0x1d0] ;  /* 0x0001d00001487983 */ /* 0x000f280000100800 */
[----:B------:R-:W4:Y:S04]  /*4fc70*/  LDL R71, [R1+0x1d4] ;  /* 0x0001d40001477983 */ /* 0x000f280000100800 */
[----:B------:R-:W4:Y:S01]  /*4fc80*/  LDL R70, [R1+0x1d8] ;  /* 0x0001d80001467983 */ /* 0x000f220000100800 */
[C---:B------:R-:W-:Y:S01]  /*4fc90*/  FFMA.FTZ R19, R74.reuse, R191, R198 ;  /* 0x000000bf4a137223 */ /* 0x040fe200000100c6 */
[----:B------:R-:W-:Y:S01]  /*4fca0*/  FFMA.FTZ R23, R74, R171, R135 ;  /* 0x000000ab4a177223 */ /* 0x000fe20000010087 */
[----:B------:R-:W-:Y:S01]  /*4fcb0*/  FFMA.FTZ R28, R69, R164, R136 ;  /* 0x000000a4451c7223 */ /* 0x000fe20000010088 */
[----:B------:R-:W-:Y:S01]  /*4fcc0*/  FFMA.FTZ R29, R68, R165, R137 ;  /* 0x000000a5441d7223 */ /* 0x000fe20000010089 */
[----:B------:R-:W-:Y:S01]  /*4fcd0*/  FFMA.FTZ R30, R67, R166, R138 ;  /* 0x000000a6431e7223 */ /* 0x000fe2000001008a */
[----:B------:R-:W-:Y:S01]  /*4fce0*/  FFMA.FTZ R31, R66, R167, R139 ;  /* 0x000000a7421f7223 */ /* 0x000fe2000001008b */
[----:B------:R0:W-:Y:S01]  /*4fcf0*/  STG.E.128 desc[UR8][R52.64], R16 ;  /* 0x0000001034007986 */ /* 0x0001e2000c101d08 */
[----:B-----5:R-:W-:Y:S01]  /*4fd00*/  FFMA.FTZ R24, R69, R184, R197 ;  /* 0x000000b845187223 */ /* 0x020fe200000100c5 */
[----:B------:R-:W-:Y:S01]  /*4fd10*/  FFMA.FTZ R25, R68, R185, R196 ;  /* 0x000000b944197223 */ /* 0x000fe200000100c4 */
[----:B------:R-:W-:Y:S01]  /*4fd20*/  FFMA.FTZ R26, R67, R186, R195 ;  /* 0x000000ba431a7223 */ /* 0x000fe200000100c3 */
[----:B------:R-:W-:Y:S01]  /*4fd30*/  FFMA.FTZ R27, R66, R187, R194 ;  /* 0x000000bb421b7223 */ /* 0x000fe200000100c2 */
[----:B------:R-:W-:Y:S04]  /*4fd40*/  STG.E.128 desc[UR8][R62.64], R20 ;  /* 0x000000143e007986 */ /* 0x000fe8000c101d08 */
[----:B------:R1:W-:Y:S04]  /*4fd50*/  STG.E.128 desc[UR8][R56.64], R24 ;  /* 0x0000001838007986 */ /* 0x0003e8000c101d08 */
[----:B------:R5:W-:Y:S01]  /*4fd60*/  STG.E.128 desc[UR8][R64.64], R28 ;  /* 0x0000001c40007986 */ /* 0x000be2000c101d08 */
[----:B------:R-:W-:Y:S01]  /*4fd70*/  FMUL.FTZ R43, R204, R43 ;  /* 0x0000002bcc2b7220 */ /* 0x000fe20000410000 */
[----:B0-----:R-:W-:Y:S01]  /*4fd80*/  FFMA.FTZ R16, R61, R160, R140 ;  /* 0x000000a03d107223 */ /* 0x001fe2000001008c */
[----:B------:R-:W-:Y:S01]  /*4fd90*/  FFMA.FTZ R17, R60, R161, R141 ;  /* 0x000000a13c117223 */ /* 0x000fe2000001008d */
[----:B------:R-:W-:Y:S01]  /*4fda0*/  FFMA.FTZ R18, R42, R162, R142 ;  /* 0x000000a22a127223 */ /* 0x000fe2000001008e */
[----:B------:R-:W-:Y:S01]  /*4fdb0*/  FFMA.FTZ R19, R41, R163, R143 ;  /* 0x000000a329137223 */ /* 0x000fe2000001008f */
[----:B------:R-:W-:-:S04]  /*4fdc0*/  IMAD.WIDE.U32 R46, R199, 0x10, R220 ;  /* 0x00000010c72e7825 */ /* 0x000fc800078e00dc */
[----:B------:R-:W-:-:S04]  /*4fdd0*/  IMAD.WIDE.U32 R50, R199, 0x10, R218 ;  /* 0x00000010c7327825 */ /* 0x000fc800078e00da */
[----:B-1----:R-:W-:Y:S01]  /*4fde0*/  FFMA.FTZ R24, R40, R156, R144 ;  /* 0x0000009c28187223 */ /* 0x002fe20000010090 */
[----:B------:R-:W-:Y:S01]  /*4fdf0*/  FFMA.FTZ R25, R39, R157, R145 ;  /* 0x0000009d27197223 */ /* 0x000fe20000010091 */
[----:B------:R-:W-:Y:S01]  /*4fe00*/  FFMA.FTZ R26, R38, R158, R146 ;  /* 0x0000009e261a7223 */ /* 0x000fe20000010092 */
[----:B------:R-:W-:Y:S01]  /*4fe10*/  FFMA.FTZ R27, R37, R159, R147 ;  /* 0x0000009f251b7223 */ /* 0x000fe20000010093 */
[----:B------:R-:W-:-:S04]  /*4fe20*/  IMAD.WIDE.U32 R44, R202, 0x10, R220 ;  /* 0x00000010ca2c7825 */ /* 0x000fc800078e00dc */
[C---:B-----5:R-:W-:Y:S01]  /*4fe30*/  FFMA.FTZ R31, R43.reuse, R175, R15 ;  /* 0x000000af2b1f7223 */ /* 0x060fe2000001000f */
[----:B------:R-:W-:Y:S01]  /*4fe40*/  FFMA.FTZ R43, R43, R155, R151 ;  /* 0x0000009b2b2b7223 */ /* 0x000fe20000010097 */
[----:B------:R-:W-:-:S04]  /*4fe50*/  IMAD.WIDE.U32 R58, R202, 0x10, R218 ;  /* 0x00000010ca3a7825 */ /* 0x000fc800078e00da */
[----:B---3--:R-:W-:Y:S01]  /*4fe60*/  FFMA.FTZ R32, R61, R180, R193 ;  /* 0x000000b43d207223 */ /* 0x008fe200000100c1 */
[----:B--2---:R-:W-:Y:S01]  /*4fe70*/  FFMA.FTZ R33, R60, R181, R192 ;  /* 0x000000b53c217223 */ /* 0x004fe200000100c0 */
[----:B----4-:R-:W-:Y:S01]  /*4fe80*/  FFMA.FTZ R34, R42, R182, R79 ;  /* 0x000000b62a227223 */ /* 0x010fe2000001004f */
[----:B------:R-:W-:-:S05]  /*4fe90*/  FFMA.FTZ R35, R41, R183, R78 ;  /* 0x000000b729237223 */ /* 0x000fca000001004e */
[----:B------:R0:W-:Y:S02]  /*4fea0*/  STG.E.128 desc[UR8][R54.64], R32 ;  /* 0x0000002036007986 */ /* 0x0001e4000c101d08 */
[----:B0-----:R-:W0:Y:S01]  /*4feb0*/  LDC.64 R32, c[0x0][0x380] ;  /* 0x0000e000ff207b82 */ /* 0x001e220000000a00 */
[----:B------:R-:W-:Y:S01]  /*4fec0*/  FFMA.FTZ R41, R14, R153, R149 ;  /* 0x000000990e297223 */ /* 0x000fe20000010095 */
[----:B------:R-:W-:Y:S01]  /*4fed0*/  FFMA.FTZ R42, R36, R154, R150 ;  /* 0x0000009a242a7223 */ /* 0x000fe20000010096 */
[----:B------:R-:W-:Y:S01]  /*4fee0*/  FFMA.FTZ R20, R40, R176, R77 ;  /* 0x000000b028147223 */ /* 0x000fe2000001004d */
[----:B------:R-:W-:Y:S01]  /*4fef0*/  FFMA.FTZ R40, R13, R152, R148 ;  /* 0x000000980d287223 */ /* 0x000fe20000010094 */
[----:B------:R-:W-:Y:S01]  /*4ff00*/  FFMA.FTZ R21, R39, R177, R76 ;  /* 0x000000b127157223 */ /* 0x000fe2000001004c */
[----:B------:R-:W-:Y:S01]  /*4ff10*/  FFMA.FTZ R22, R38, R178, R75 ;  /* 0x000000b226167223 */ /* 0x000fe2000001004b */
[----:B------:R-:W-:Y:S01]  /*4ff20*/  FFMA.FTZ R23, R37, R179, R73 ;  /* 0x000000b325177223 */ /* 0x000fe20000010049 */
[----:B------:R1:W-:Y:S01]  /*4ff30*/  STG.E.128 desc[UR8][R48.64], R16 ;  /* 0x0000001030007986 */ /* 0x0003e2000c101d08 */
[----:B------:R-:W-:-:S03]  /*4ff40*/  FFMA.FTZ R28, R13, R172, R72 ;  /* 0x000000ac0d1c7223 */ /* 0x000fc60000010048 */
[----:B------:R1:W-:Y:S01]  /*4ff50*/  STG.E.128 desc[UR8][R46.64], R20 ;  /* 0x000000142e007986 */ /* 0x0003e2000c101d08 */
[----:B------:R-:W-:Y:S01]  /*4ff60*/  FFMA.FTZ R29, R14, R173, R71 ;  /* 0x000000ad0e1d7223 */ /* 0x000fe20000010047 */
[----:B------:R-:W-:Y:S02]  /*4ff70*/  FFMA.FTZ R30, R36, R174, R70 ;  /* 0x000000ae241e7223 */ /* 0x000fe40000010046 */
[----:B------:R1:W-:Y:S01]  /*4ff80*/  STG.E.128 desc[UR8][R50.64], R24 ;  /* 0x0000001832007986 */ /* 0x0003e2000c101d08 */
[----:B0-----:R-:W-:-:S03]  /*4ff90*/  IMAD R228, R32, 0x4, R228 ;  /* 0x0000000420e47824 */ /* 0x001fc600078e02e4 */
[----:B------:R1:W-:Y:S04]  /*4ffa0*/  STG.E.128 desc[UR8][R44.64], R28 ;  /* 0x0000001c2c007986 */ /* 0x0003e8000c101d08 */
[----:B------:R1:W-:Y:S01]  /*4ffb0*/  STG.E.128 desc[UR8][R58.64], R40 ;  /* 0x000000283a007986 */ /* 0x0003e2000c101d08 */
[----:B------:R-:W-:-:S13]  /*4ffc0*/  ISETP.GE.AND P1, PT, R228, R33, PT ;  /* 0x00000021e400720c */ /* 0x000fda0003f26270 */
[----:B------:R-:W-:Y:S05]  /*4ffd0*/  @!P1 BRA `(.L_x_41722) ;  /* 0xfffffb28007c9947 */ /* 0x000fea000383ffff */
[----:B------:R-:W-:Y:S05]  /*4ffe0*/  EXIT ;  /* 0x000000000000794d */ /* 0x000fea0003800000 */
.L_x_41721:
        /* <DEDUP_REMOVED lines=8> */
.L_x_41724:
[----:B------:R-:W-:Y:S05]  /*50070*/  BSYNC B0 ;  /* 0x0000000000007941 */ /* 0x000fea0003800000 */
.L_x_41723:
        /* <DEDUP_REMOVED lines=9> */
.L_x_41725:
[----:B------:R-:W-:Y:S01]  /*50110*/  FADD.FTZ R217, R217, R204 ;  /* 0x000000ccd9d97221 */ /* 0x000fe20000010000 */
[----:B------:R-:W-:-:S04]  /*50120*/  IMAD.MOV.U32 R204, RZ, RZ, 0x4 ;  /* 0x00000004ffcc7424 */ /* 0x000fc800078e00ff */
[----:B------:R-:W-:-:S07]  /*50130*/  MOV R221, R217 ;  /* 0x000000d900dd7202 */ /* 0x000fce0000000f00 */
[----:B------:R-:W-:Y:S05]  /*50140*/  WARPSYNC.COLLECTIVE R218, `(.L_x_41726) ;  /* 0x00000000da087348 */ /* 0x000fea0003c00000 */
[----:B------:R0:W1:Y:S02]  /*50150*/  SHFL.BFLY P2, R204, R221, R204, R205 ;  /* 0x0c0000ccddcc7389 */ /* 0x00006400000400cd */
[----:B01----:R-:W-:Y:S05]  /*50160*/  ENDCOLLECTIVE ;  /* 0x000000000000791b */ /* 0x003fea0003800000 */
.L_x_41726:
[----:B------:R-:W-:Y:S01]  /*50170*/  FADD.FTZ R217, R217, R204 ;  /* 0x000000ccd9d97221 */ /* 0x000fe20000010000 */
[----:B------:R-:W-:-:S04]  /*50180*/  IMAD.MOV.U32 R204, RZ, RZ, 0x8 ;  /* 0x00000008ffcc7424 */ /* 0x000fc800078e00ff */
[----:B------:R-:W-:-:S07]  /*50190*/  MOV R221, R217 ;  /* 0x000000d900dd7202 */ /* 0x000fce0000000f00 */
[----:B------:R-:W-:Y:S05]  /*501a0*/  WARPSYNC.COLLECTIVE R218, `(.L_x_41727) ;  /* 0x00000000da087348 */ /* 0x000fea0003c00000 */
[----:B------:R0:W1:Y:S02]  /*501b0*/  SHFL.BFLY P2, R204, R221, R204, R205 ;  /* 0x0c0000ccddcc7389 */ /* 0x00006400000400cd */
[----:B01----:R-:W-:Y:S05]  /*501c0*/  ENDCOLLECTIVE ;  /* 0x000000000000791b */ /* 0x003fea0003800000 */
.L_x_41727:
[----:B------:R-:W-:Y:S01]  /*501d0*/  FADD.FTZ R217, R217, R204 ;  /* 0x000000ccd9d97221 */ /* 0x000fe20000010000 */
[----:B------:R-:W-:-:S04]  /*501e0*/  IMAD.MOV.U32 R204, RZ, RZ, 0x10 ;  /* 0x00000010ffcc7424 */ /* 0x000fc800078e00ff */
[----:B------:R-:W-:-:S07]  /*501f0*/  MOV R221, R217 ;  /* 0x000000d900dd7202 */ /* 0x000fce0000000f00 */
[----:B------:R-:W-:Y:S05]  /*50200*/  WARPSYNC.COLLECTIVE R218, `(.L_x_41728) ;  /* 0x00000000da087348 */ /* 0x000fea0003c00000 */
[----:B------:R0:W1:Y:S02]  /*50210*/  SHFL.BFLY P2, R204, R221, R204, R205 ;  /* 0x0c0000ccddcc7389 */ /* 0x00006400000400cd */
[----:B01----:R-:W-:Y:S05]  /*50220*/  ENDCOLLECTIVE ;  /* 0x000000000000791b */ /* 0x003fea0003800000 */
.L_x_41728:
        /* <DEDUP_REMOVED lines=130> */
[----:B------:R-:W-:Y:S02]  /*50a50*/  HFMA2 R205, -RZ, RZ, 0, 1.847743988037109375e-06 ;  /* 0x0000001fffcd7431 */ /* 0x000fe400000001ff */
[----:B------:R-:W-:Y:S02]  /*50a60*/  IMAD.MOV.U32 R204, RZ, RZ, 0x1 ;  /* 0x00000001ffcc7424 */ /* 0x000fe400078e00ff */
[----:B------:R-:W-:-:S07]  /*50a70*/  MOV R221, R219 ;  /* 0x000000db00dd7202 */ /* 0x000fce0000000f00 */
[----:B------:R-:W-:Y:S05]  /*50a80*/  WARPSYNC.COLLECTIVE R218, `(.L_x_41729) ;  /* 0x00000000da087348 */ /* 0x000fea0003c00000 */
[----:B------:R0:W1:Y:S02]  /*50a90*/  SHFL.BFLY P2, R204, R221, R204, R205 ;  /* 0x0c0000ccddcc7389 */ /* 0x00006400000400cd */
[----:B01----:R-:W-:Y:S05]  /*50aa0*/  ENDCOLLECTIVE ;  /* 0x000000000000791b */ /* 0x003fea0003800000 */
.L_x_41729:
[----:B------:R-:W-:Y:S01]  /*50ab0*/  FADD.FTZ R219, R219, R204 ;  /* 0x000000ccdbdb7221 */ /* 0x000fe20000010000 */
[----:B------:R-:W-:-:S03]  /*50ac0*/  MOV R204, 0x2 ;  /* 0x0000000200cc7802 */ /* 0x000fc60000000f00 */
[----:B------:R-:W-:-:S07]  /*50ad0*/  IMAD.MOV.U32 R221, RZ, RZ, R219 ;  /* 0x000000ffffdd7224 */ /* 0x000fce00078e00db */
[----:B------:R-:W-:Y:S05]  /*50ae0*/  WARPSYNC.COLLECTIVE R218, `(.L_x_41730) ;  /* 0x00000000da087348 */ /* 0x000fea0003c00000 */
[----:B------:R0:W1:Y:S02]  /*50af0*/  SHFL.BFLY P2, R204, R221, R204, R205 ;  /* 0x0c0000ccddcc7389 */ /* 0x00006400000400cd */
[----:B01----:R-:W-:Y:S05]  /*50b00*/  ENDCOLLECTIVE ;  /* 0x000000000000791b */ /* 0x003fea0003800000 */
.L_x_41730:
[----:B------:R-:W-:Y:S01]  /*50b10*/  FADD.FTZ R219, R219, R204 ;  /* 0x000000ccdbdb7221 */ /* 0x000fe20000010000 */
[----:B------:R-:W-:-:S03]  /*50b20*/  HFMA2 R204, -RZ, RZ, 0, 2.384185791015625e-07 ;  /* 0x00000004ffcc7431 */ /* 0x000fc600000001ff */
[----:B------:R-:W-:-:S07]  /*50b30*/  IMAD.MOV.U32 R221, RZ, RZ, R219 ;  /* 0x000000ffffdd7224 */ /* 0x000fce00078e00db */
[----:B------:R-:W-:Y:S05]  /*50b40*/  WARPSYNC.COLLECTIVE R218, `(.L_x_41731) ;  /* 0x00000000da087348 */ /* 0x000fea0003c00000 */
[----:B------:R0:W1:Y:S02]  /*50b50*/  SHFL.BFLY P2, R204, R221, R204, R205 ;  /* 0x0c0000ccddcc7389 */ /* 0x00006400000400cd */
[----:B01----:R-:W-:Y:S05]  /*50b60*/  ENDCOLLECTIVE ;  /* 0x000000000000791b */ /* 0x003fea0003800000 */
.L_x_41731:
[----:B------:R-:W-:Y:S01]  /*50b70*/  FADD.FTZ R219, R219, R204 ;  /* 0x000000ccdbdb7221 */ /* 0x000fe20000010000 */
[----:B------:R-:W-:-:S03]  /*50b80*/  MOV R204, 0x8 ;  /* 0x0000000800cc7802 */ /* 0x000fc60000000f00 */
[----:B------:R-:W-:-:S07]  /*50b90*/  IMAD.MOV.U32 R221, RZ, RZ, R219 ;  /* 0x000000ffffdd7224 */ /* 0x000fce00078e00db */
[----:B------:R-:W-:Y:S05]  /*50ba0*/  WARPSYNC.COLLECTIVE R218, `(.L_x_41732) ;  /* 0x00000000da087348 */ /* 0x000fea0003c00000 */
[----:B------:R0:W1:Y:S02]  /*50bb0*/  SHFL.BFLY P2, R204, R221, R204, R205 ;  /* 0x0c0000ccddcc7389 */ /* 0x00006400000400cd */
[----:B01----:R-:W-:Y:S05]  /*50bc0*/  ENDCOLLECTIVE ;  /* 0x000000000000791b */ /* 0x003fea0003800000 */
.L_x_41732:
[----:B------:R-:W-:Y:S01]  /*50bd0*/  FADD.FTZ R219, R219, R204 ;  /* 0x000000ccdbdb7221 */ /* 0x000fe20000010000 */
[----:B------:R-:W-:-:S03]  /*50be0*/  HFMA2 R204, -RZ, RZ, 0, 9.5367431640625e-07 ;  /* 0x00000010ffcc7431 */ /* 0x000fc600000001ff */
[----:B------:R-:W-:-:S07]  /*50bf0*/  IMAD.MOV.U32 R221, RZ, RZ, R219 ;  /* 0x000000ffffdd7224 */ /* 0x000fce00078e00db */
[----:B------:R-:W-:Y:S05]  /*50c00*/  WARPSYNC.COLLECTIVE R218, `(.L_x_41733) ;  /* 0x00000000da087348 */ /* 0x000fea0003c00000 */
[----:B------:R0:W1:Y:S02]  /*50c10*/  SHFL.BFLY P2, R204, R221, R204, R205 ;  /* 0x0c0000ccddcc7389 */ /* 0x00006400000400cd */
[----:B01----:R-:W-:Y:S05]  /*50c20*/  ENDCOLLECTIVE ;  /* 0x000000000000791b */ /* 0x003fea0003800000 */
.L_x_41733:
[----:B------:R-:W-:Y:S05]  /*50c30*/  BRA `(.L_x_41734) ;  /* 0xffffffd400b87947 */ /* 0x000fea000383ffff */
.L_x_41735:
        /* <DEDUP_REMOVED lines=12> */
.L_x_43929:


//--------------------- .text._ZN10layer_norm31ln_parallel_residual_fwd_kernelINS_13Kernel_traitsIfffffjLj2048ELj1ELj4ELj1ELj16ENS_18Kernel_traits_baseILj2048EfffffjLj128EEEEELb1ELb1ELb0EEEvNS_9FwdParamsE --------------------------
	.section	.text._ZN10layer_norm31ln_parallel_residual_fwd_kernelINS_13Kernel_traitsIfffffjLj2048ELj1ELj4ELj1ELj16ENS_18Kernel_traits_baseILj2048EfffffjLj128EEEEELb1ELb1ELb0EEEvNS_9FwdParamsE,"ax",@progbits
	.align	128
        .global         _ZN10layer_norm31ln_parallel_residual_fwd_kernelINS_13Kernel_traitsIfffffjLj2048ELj1ELj4ELj1ELj16ENS_18Kernel_traits_baseILj2048EfffffjLj128EEEEELb1ELb1ELb0EEEvNS_9FwdParamsE
        .type           _ZN10layer_norm31ln_parallel_residual_fwd_kernelINS_13Kernel_traitsIfffffjLj2048ELj1ELj4ELj1ELj16ENS_18Kernel_traits_baseILj2048EfffffjLj128EEEEELb1ELb1ELb0EEEvNS_9FwdParamsE,@function
        .size           _ZN10layer_norm31ln_parallel_residual_fwd_kernelINS_13Kernel_traitsIfffffjLj2048ELj1ELj4ELj1ELj16ENS_18Kernel_traits_baseILj2048EfffffjLj128EEEEELb1ELb1ELb0EEEvNS_9FwdParamsE,(.L_x_43930 - _ZN10layer_norm31ln_parallel_residual_fwd_kernelINS_13Kernel_traitsIfffffjLj2048ELj1ELj4ELj1ELj16ENS_18Kernel_traits_baseILj2048EfffffjLj128EEEEELb1ELb1ELb0EEEvNS_9FwdParamsE)
        .other          _ZN10layer_norm31ln_parallel_residual_fwd_kernelINS_13Kernel_traitsIfffffjLj2048ELj1ELj4ELj1ELj16ENS_18Kernel_traits_baseILj2048EfffffjLj128EEEEELb1ELb1ELb0EEEvNS_9FwdParamsE,@"STO_CUDA_ENTRY STV_DEFAULT"
_ZN10layer_norm31ln_parallel_residual_fwd_kernelINS_13Kernel_traitsIfffffjLj2048ELj1ELj4ELj1ELj16ENS_18Kernel_traits_baseILj2048EfffffjLj128EEEEELb1ELb1ELb0EEEvNS_9FwdParamsE:
.text._ZN10layer_norm31ln_parallel_residual_fwd_kernelINS_13Kernel_traitsIfffffjLj2048ELj1ELj4ELj1ELj16ENS_18Kernel_traits_baseILj2048EfffffjLj128EEEEELb1ELb1ELb0EEEvNS_9FwdParamsE:
        /* <DEDUP_REMOVED lines=19> */
[----:B----4-:R-:W-:-:S04]  /*0130*/  SHF.R.S32.HI R0, RZ, 0x1f, R11 ;  /* 0x0000001fff007819 */ /* 0x010fc8000001140b */
[----:B------:R-:W-:Y:S02]  /*0140*/  LEA.HI R0, R0, R11, RZ, 0x2 ;  /* 0x0000000b00007211 */ /* 0x000fe400078f10ff */
[----:B------:R-:W3:Y:S01]  /*0150*/  LDC R218, c[0x0][0x360] ;  /* 0x0000d800ffda7b82 */ /* 0x000ee20000000800 */
[----:B-1----:R-:W-:Y:S02]  /*0160*/  USHF.L.U32 UR4, UR5, 0x2, URZ ;  /* 0x0000000205047899 */ /* 0x002fe400080006ff */
[----:B---3--:R-:W-:Y:S01]  /*0170*/  IMAD R218, R218, UR5, R219 ;  /* 0x00000005dada7c24 */ /* 0x008fe2000f8e02db */
[----:B--2---:R-:W-:Y:S02]  /*0180*/  @P0 R2UR UR6, R2 ;  /* 0x00000000020602ca */ /* 0x004fe400000e0000 */
[----:B------:R-:W-:Y:S02]  /*0190*/  @P0 R2UR UR7, R3 ;  /* 0x00000000030702ca */ /* 0x000fe400000e0000 */
[----:B0-----:R-:W-:-:S02]  /*01a0*/  @P0 IADD3 R4, P1, PT, R6, R9, RZ ;  /* 0x0000000906040210 */ /* 0x001fc40007f3e0ff */
[----:B------:R-:W-:Y:S02]  /*01b0*/  LOP3.LUT R2, R219, 0x1f, RZ, 0xc0, !PT ;  /* 0x0000001fdb027812 */ /* 0x000fe400078ec0ff */
[----:B------:R-:W-:Y:S02]  /*01c0*/  @P0 IADD3.X R5, PT, PT, RZ, R7, RZ, P1, !PT ;  /* 0x00000007ff050210 */ /* 0x000fe40000ffe4ff */
[----:B------:R-:W-:Y:S02]  /*01d0*/  SHF.R.U32.HI R219, RZ, 0x5, R219 ;  /* 0x00000005ffdb7819 */ /* 0x000fe400000116db */
[----:B------:R-:W-:Y:S01]  /*01e0*/  LOP3.LUT R3, R2, 0x1f, RZ, 0x3c, !PT ;  /* 0x0000001f02037812 */ /* 0x000fe200078e3cff */
[----:B------:R-:W-:Y:S01]  /*01f0*/  UIADD3 UR15, UPT, UPT, UR6, -0x61c88647, URZ ;  /* 0x9e3779b9060f7890 */ /* 0x000fe2000fffe0ff */
[--C-:B------:R-:W-:Y:S01]  /*0200*/  SHF.R.U64 R217, R4, 0x2, R5.reuse ;  /* 0x0000000204d97819 */ /* 0x100fe20000001205 */
[----:B------:R-:W-:Y:S01]  /*0210*/  UIADD3 UR16, UPT, UPT, UR7, -0x4498517b, URZ ;  /* 0xbb67ae8507107890 */ /* 0x000fe2000fffe0ff */
[----:B------:R-:W-:Y:S01]  /*0220*/  LEA.HI.SX32 R0, R0, R3, 0x1e ;  /* 0x0000000300007211 */ /* 0x000fe200078ff2ff */
[----:B------:R-:W-:Y:S01]  /*0230*/  UIADD3 UR17, UPT, UPT, UR6, 0x3c6ef372, URZ ;  /* 0x3c6ef37206117890 */ /* 0x000fe2000fffe0ff */
[----:B------:R-:W-:Y:S01]  /*0240*/  LOP3.LUT R219, R219, UR4, RZ, 0xfc, !PT ;  /* 0x00000004dbdb7c12 */ /* 0x000fe2000f8efcff */
[----:B------:R-:W-:Y:S01]  /*0250*/  UIADD3 UR18, UPT, UPT, UR7, 0x76cf5d0a, URZ ;  /* 0x76cf5d0a07127890 */ /* 0x000fe2000fffe0ff */
[----:B------:R-:W-:Y:S01]  /*0260*/  SHF.R.U32.HI R5, RZ, 0x2, R5 ;  /* 0x00000002ff057819 */ /* 0x000fe20000011605 */
        /* <DEDUP_REMOVED lines=38> */
[----:B---3--:R-:W-:-:S07]  /*04d0*/  @P1 IMAD.WIDE.U32 R132, R2, 0x10, R132 ;  /* 0x0000001002841825 */ /* 0x008fce00078e0084 */
[----:B------:R-:W3:Y:S01]  /*04e0*/  @P3 LDC.64 R140, c[0x0][0x438] ;  /* 0x00010e00ff8c3b82 */ /* 0x000ee20000000a00 */
[----:B------:R-:W-:Y:S01]  /*04f0*/  @P1 VIADD R2, R2, 0x20 ;  /* 0x0000002002021836 */ /* 0x000fe20000000000 */
[----:B------:R2:W5:Y:S01]  /*0500*/  @P1 LDG.E.128 R16, desc[UR8][R132.64] ;  /* 0x0000000884101981 */ /* 0x000562000c1e1d00 */
[----:B------:R-:W-:Y:S02]  /*0510*/  ISETP.GE.U32.AND P1, PT, R0, 0x100, PT ;  /* 0x000001000000780c */ /* 0x000fe40003f26070 */
[----:B0-----:R-:W-:-:S03]  /*0520*/  @P2 IMAD.WIDE.U32 R134, R2, 0x10, R134 ;  /* 0x0000001002862825 */ /* 0x001fc600078e0086 */
[----:B------:R-:W0:Y:S01]  /*0530*/  @P4 LDC.64 R142, c[0x0][0x3d0] ;  /* 0x0000f400ff8e4b82 */ /* 0x000e220000000a00 */
[C---:B-1----:R-:W-:Y:S01]  /*0540*/  @P2 IMAD.WIDE.U32 R136, R2.reuse, 0x10, R136 ;  /* 0x0000001002882825 */ /* 0x042fe200078e0088 */
[----:B------:R1:W5:Y:S06]  /*0550*/  @P2 LDG.E.128 R20, desc[UR8][R134.64] ;  /* 0x0000000886142981 */ /* 0x00036c000c1e1d00 */
[----:B------:R-:W1:Y:S01]  /*0560*/  @P4 LDC.64 R144, c[0x0][0x438] ;  /* 0x00010e00ff904b82 */ /* 0x000e620000000a00 */
[----:B------:R1:W5:Y:S01]  /*0570*/  @P2 LDG.E.128 R24, desc[UR8][R136.64] ;  /* 0x0000000888182981 */ /* 0x000362000c1e1d00 */
[----:B------:R-:W-:Y:S01]  /*0580*/  @P2 VIADD R2, R2, 0x20 ;  /* 0x0000002002022836 */ /* 0x000fe20000000000 */
[----:B------:R-:W-:-:S05]  /*0590*/  ISETP.GE.U32.AND P2, PT, R0, 0x120, PT ;  /* 0x000001200000780c */ /* 0x000fca0003f46070 */
[----:B------:R-:W1:Y:S08]  /*05a0*/  @P5 LDC.64 R146, c[0x0][0x3d0] ;  /* 0x0000f400ff925b82 */ /* 0x000e700000000a00 */
[----:B------:R-:W1:Y:S08]  /*05b0*/  @P5 LDC.64 R148, c[0x0][0x438] ;  /* 0x00010e00ff945b82 */ /* 0x000e700000000a00 */
[----:B--2---:R-:W2:Y:S08]  /*05c0*/  @P0 LDC.64 R10, c[0x0][0x3d0] ;  /* 0x0000f400ff0a0b82 */ /* 0x004eb00000000a00 */
[----:B------:R-:W2:Y:S01]  /*05d0*/  @P0 LDC.64 R132, c[0x0][0x438] ;  /* 0x00010e00ff840b82 */ /* 0x000ea20000000a00 */
[----:B----4-:R-:W-:-:S04]  /*05e0*/  @P3 IMAD.WIDE.U32 R138, R2, 0x10, R138 ;  /* 0x00000010028a3825 */ /* 0x010fc800078e008a */
[----:B---3--:R-:W-:-:S03]  /*05f0*/  @P3 IMAD.WIDE.U32 R140, R2, 0x10, R140 ;  /* 0x00000010028c3825 */ /* 0x008fc600078e008c */
[----:B------:R-:W3:Y:S01]  /*0600*/  @P1 LDC.64 R150, c[0x0][0x3d0] ;  /* 0x0000f400ff961b82 */ /* 0x000ee20000000a00 */
[----:B------:R-:W-:Y:S01]  /*0610*/  @P3 IADD3 R2, PT, PT, R2, 0x20, RZ ;  /* 0x0000002002023810 */ /* 0x000fe20007ffe0ff */
[----:B------:R4:W5:Y:S04]  /*0620*/  @P3 LDG.E.128 R28, desc[UR8][R138.64] ;  /* 0x000000088a1c3981 */ /* 0x000968000c1e1d00 */
[----:B------:R2:W5:Y:S02]  /*0630*/  @P3 LDG.E.128 R32, desc[UR8][R140.64] ;  /* 0x000000088c203981 */ /* 0x000564000c1e1d00 */
[----:B------:R-:W3:Y:S01]  /*0640*/  @P1 LDC.64 R152, c[0x0][0x438] ;  /* 0x00010e00ff981b82 */ /* 0x000ee20000000a00 */
[----:B0-----:R-:W-:Y:S01]  /*0650*/  @P4 IMAD.WIDE.U32 R142, R2, 0x10, R142 ;  /* 0x00000010028e4825 */ /* 0x001fe200078e008e */
[----:B------:R-:W-:-:S03]  /*0660*/  ISETP.GE.U32.AND P3, PT, R0, 0x140, PT ;  /* 0x000001400000780c */ /* 0x000fc60003f66070 */
[C---:B-1----:R-:W-:Y:S01]  /*0670*/  @P4 IMAD.WIDE.U32 R144, R2.reuse, 0x10, R144 ;  /* 0x0000001002904825 */ /* 0x042fe200078e0090 */
[----:B------:R0:W5:Y:S02]  /*0680*/  @P4 LDG.E.128 R36, desc[UR8][R142.64] ;  /* 0x000000088e244981 */ /* 0x000164000c1e1d00 */
[----:B------:R-:W1:Y:S01]  /*0690*/  @P2 LDC.64 R134, c[0x0][0x3d0] ;  /* 0x0000f400ff862b82 */ /* 0x000e620000000a00 */
[----:B------:R-:W-:Y:S01]  /*06a0*/  @P4 VIADD R2, R2, 0x20 ;  /* 0x0000002002024836 */ /* 0x000fe20000000000 */
[----:B------:R-:W5:Y:S06]  /*06b0*/  @P4 LDG.E.128 R40, desc[UR8][R144.64] ;  /* 0x0000000890284981 */ /* 0x000f6c000c1e1d00 */
[----:B------:R-:W1:Y:S01]  /*06c0*/  @P2 LDC.64 R136, c[0x0][0x438] ;  /* 0x00010e00ff882b82 */ /* 0x000e620000000a00 */
[----:B------:R-:W-:Y:S01]  /*06d0*/  @P5 IMAD.WIDE.U32 R146, R2, 0x10, R146 ;  /* 0x0000001002925825 */ /* 0x000fe200078e0092 */
[----:B------:R-:W-:-:S03]  /*06e0*/  ISETP.GE.U32.AND P4, PT, R0, 0x160, PT ;  /* 0x000001600000780c */ /* 0x000fc60003f86070 */
[C---:B------:R-:W-:Y:S01]  /*06f0*/  @P5 IMAD.WIDE.U32 R148, R2.reuse, 0x10, R148 ;  /* 0x0000001002945825 */ /* 0x040fe200078e0094 */
[----:B------:R-:W5:Y:S02]  /*0700*/  @P5 LDG.E.128 R44, desc[UR8][R146.64] ;  /* 0x00000008922c5981 */ /* 0x000f64000c1e1d00 */
[----:B----4-:R-:W4:Y:S01]  /*0710*/  @P3 LDC.64 R138, c[0x0][0x3d0] ;  /* 0x0000f400ff8a3b82 */ /* 0x010f220000000a00 */
[----:B------:R-:W-:Y:S01]  /*0720*/  @P5 VIADD R2, R2, 0x20 ;  /* 0x0000002002025836 */ /* 0x000fe20000000000 */
[----:B------:R-:W5:Y:S01]  /*0730*/  @P5 LDG.E.128 R48, desc[UR8][R148.64] ;  /* 0x0000000894305981 */ /* 0x000f62000c1e1d00 */
[----:B------:R-:W-:Y:S02]  /*0740*/  ISETP.GE.U32.AND P5, PT, R0, 0x180, PT ;  /* 0x000001800000780c */ /* 0x000fe40003fa6070 */
[----:B--2---:R-:W-:-:S03]  /*0750*/  @P0 IMAD.WIDE.U32 R10, R2, 0x10, R10 ;  /* 0x00000010020a0825 */ /* 0x004fc600078e000a */
[----:B------:R-:W2:Y:S01]  /*0760*/  @P3 LDC.64 R140, c[0x0][0x438] ;  /* 0x00010e00ff8c3b82 */ /* 0x000ea20000000a00 */
[C---:B------:R-:W-:Y:S01]  /*0770*/  @P0 IMAD.WIDE.U32 R132, R2.reuse, 0x10, R132 ;  /* 0x0000001002840825 */ /* 0x040fe200078e0084 */
[----:B------:R-:W-:Y:S01]  /*0780*/  @P0 IADD3 R2, PT, PT, R2, 0x20, RZ ;  /* 0x0000002002020810 */ /* 0x000fe20007ffe0ff */
[----:B------:R1:W5:Y:S04]  /*0790*/  @P0 LDG.E.128 R52, desc[UR8][R10.64] ;  /* 0x000000080a340981 */ /* 0x000368000c1e1d00 */
[----:B------:R1:W5:Y:S01]  /*07a0*/  @P0 LDG.E.128 R56, desc[UR8][R132.64] ;  /* 0x0000000884380981 */ /* 0x000362000c1e1d00 */
[----:B---3--:R-:W-:Y:S01]  /*07b0*/  @P1 IMAD.WIDE.U32 R150, R2, 0x10, R150 ;  /* 0x0000001002961825 */ /* 0x008fe200078e0096 */
[----:B------:R-:W-:Y:S01]  /*07c0*/  ISETP.GE.U32.AND P0, PT, R0, 0x1a0, PT ;  /* 0x000001a00000780c */ /* 0x000fe20003f06070 */
[----:B0-----:R-:W0:Y:S02]  /*07d0*/  @P4 LDC.64 R142, c[0x0][0x3d0] ;  /* 0x0000f400ff8e4b82 */ /* 0x001e240000000a00 */
[C---:B------:R-:W-:Y:S01]  /*07e0*/  @P1 IMAD.WIDE.U32 R152, R2.reuse, 0x10, R152 ;  /* 0x0000001002981825 */ /* 0x040fe200078e0098 */
[----:B------:R3:W5:Y:S03]  /*07f0*/  @P1 LDG.E.128 R60, desc[UR8][R150.64] ;  /* 0x00000008963c1981 */ /* 0x000766000c1e1d00 */
[----:B------:R-:W-:Y:S01]  /*0800*/  @P1 VIADD R2, R2, 0x20 ;  /* 0x0000002002021836 */ /* 0x000fe20000000000 */
[----:B------:R3:W5:Y:S01]  /*0810*/  @P1 LDG.E.128 R64, desc[UR8][R152.64] ;  /* 0x0000000898401981 */ /* 0x000762000c1e1d00 */
[----:B-1----:R-:W1:Y:S01]  /*0820*/  @P4 LDC.64 R10, c[0x0][0x438] ;  /* 0x00010e00ff0a4b82 */ /* 0x002e620000000a00 */
[----:B------:R-:W-:Y:S01]  /*0830*/  ISETP.GE.U32.AND P1, PT, R0, 0x1c0, PT ;  /* 0x000001c00000780c */ /* 0x000fe20003f26070 */
[----:B------:R-:W-:-:S04]  /*0840*/  @P2 IMAD.WIDE.U32 R134, R2, 0x10, R134 ;  /* 0x0000001002862825 */ /* 0x000fc800078e0086 */
[C---:B------:R-:W-:Y:S01]  /*0850*/  @P2 IMAD.WIDE.U32 R136, R2.reuse, 0x10, R136 ;  /* 0x0000001002882825 */ /* 0x040fe200078e0088 */
[----:B------:R1:W5:Y:S01]  /*0860*/  @P2 LDG.E.128 R68, desc[UR8][R134.64] ;  /* 0x0000000886442981 */ /* 0x000362000c1e1d00 */
[----:B------:R-:W1:Y:S02]  /*0870*/  @P5 LDC.64 R144, c[0x0][0x3d0] ;  /* 0x0000f400ff905b82 */ /* 0x000e640000000a00 */
[----:B------:R-:W-:Y:S01]  /*0880*/  @P2 VIADD R2, R2, 0x20 ;  /* 0x0000002002022836 */ /* 0x000fe20000000000 */
[----:B------:R1:W5:Y:S01]  /*0890*/  @P2 LDG.E.128 R72, desc[UR8][R136.64] ;  /* 0x0000000888482981 */ /* 0x000362000c1e1d00 */
[----:B------:R-:W-:-:S04]  /*08a0*/  ISETP.GE.U32.AND P2, PT, R0, 0x1e0, PT ;  /* 0x000001e00000780c */ /* 0x000fc80003f46070 */
[----:B------:R-:W1:Y:S08]  /*08b0*/  @P5 LDC.64 R132, c[0x0][0x438] ;  /* 0x00010e00ff845b82 */ /* 0x000e700000000a00 */
[----:B------:R-:W1:Y:S08]  /*08c0*/  @P0 LDC.64 R146, c[0x0][0x3d0] ;  /* 0x0000f400ff920b82 */ /* 0x000e700000000a00 */
[----:B------:R-:W1:Y:S01]  /*08d0*/  @P0 LDC.64 R148, c[0x0][0x438] ;  /* 0x00010e00ff940b82 */ /* 0x000e620000000a00 */
[----:B----4-:R-:W-:-:S04]  /*08e0*/  @P3 IMAD.WIDE.U32 R138, R2, 0x10, R138 ;  /* 0x00000010028a3825 */ /* 0x010fc800078e008a */
[----:B--2---:R-:W-:-:S03]  /*08f0*/  @P3 IMAD.WIDE.U32 R140, R2, 0x10, R140 ;  /* 0x00000010028c3825 */ /* 0x004fc600078e008c */
[----:B---3--:R-:W2:Y:S01]  /*0900*/  @P1 LDC.64 R150, c[0x0][0x3d0] ;  /* 0x0000f400ff961b82 */ /* 0x008ea20000000a00 */
[----:B------:R-:W-:Y:S01]  /*0910*/  @P3 IADD3 R2, PT, PT, R2, 0x20, RZ ;  /* 0x0000002002023810 */ /* 0x000fe20007ffe0ff */
[----:B------:R3:W5:Y:S06]  /*0920*/  @P3 LDG.E.128 R84, desc[UR8][R138.64] ;  /* 0x000000088a543981 */ /* 0x00076c000c1e1d00 */
[----:B------:R-:W4:Y:S01]  /*0930*/  @P1 LDC.64 R152, c[0x0][0x438] ;  /* 0x00010e00ff981b82 */ /* 0x000f220000000a00 */
[C---:B0-----:R-:W-:Y:S01]  /*0940*/  @P4 IMAD.WIDE.U32 R142, R2.reuse, 0x10, R142 ;  /* 0x00000010028e4825 */ /* 0x041fe200078e008e */
[----:B------:R3:W5:Y:S03]  /*0950*/  @P3 LDG.E.128 R88, desc[UR8][R140.64] ;  /* 0x000000088c583981 */ /* 0x000766000c1e1d00 */
[C---:B-1----:R-:W-:Y:S01]  /*0960*/  @P4 IMAD.WIDE.U32 R10, R2.reuse, 0x10, R10 ;  /* 0x00000010020a4825 */ /* 0x042fe200078e000a */
[----:B------:R3:W5:Y:S02]  /*0970*/  @P4 LDG.E.128 R92, desc[UR8][R142.64] ;  /* 0x000000088e5c4981 */ /* 0x000764000c1e1d00 */
[----:B------:R-:W0:Y:S01]  /*0980*/  @P2 LDC.64 R134, c[0x0][0x3d0] ;  /* 0x0000f400ff862b82 */ /* 0x000e220000000a00 */
[----:B------:R-:W-:Y:S01]  /*0990*/  @P4 VIADD R2, R2, 0x20 ;  /* 0x0000002002024836 */ /* 0x000fe20000000000 */
[----:B------:R3:W5:Y:S06]  /*09a0*/  @P4 LDG.E.128 R96, desc[UR8][R10.64] ;  /* 0x000000080a604981 */ /* 0x00076c000c1e1d00 */
[----:B------:R-:W1:Y:S01]  /*09b0*/  @P2 LDC.64 R136, c[0x0][0x438] ;  /* 0x00010e00ff882b82 */ /* 0x000e620000000a00 */
[----:B------:R-:W-:-:S04]  /*09c0*/  @P5 IMAD.WIDE.U32 R144, R2, 0x10, R144 ;  /* 0x0000001002905825 */ /* 0x000fc800078e0090 */
[C---:B------:R-:W-:Y:S01]  /*09d0*/  @P5 IMAD.WIDE.U32 R132, R2.reuse, 0x10, R132 ;  /* 0x0000001002845825 */ /* 0x040fe200078e0084 */
[----:B------:R3:W5:Y:S03]  /*09e0*/  @P5 LDG.E.128 R100, desc[UR8][R144.64] ;  /* 0x0000000890645981 */ /* 0x000766000c1e1d00 */
[----:B------:R-:W-:Y:S01]  /*09f0*/  @P5 VIADD R2, R2, 0x20 ;  /* 0x0000002002025836 */ /* 0x000fe20000000000 */
[----:B------:R3:W5:Y:S03]  /*0a00*/  @P5 LDG.E.128 R104, desc[UR8][R132.64] ;  /* 0x0000000884685981 */ /* 0x000766000c1e1d00 */
[----:B------:R-:W-:-:S04]  /*0a10*/  @P0 IMAD.WIDE.U32 R146, R2, 0x10, R146 ;  /* 0x0000001002920825 */ /* 0x000fc800078e0092 */
[C---:B------:R-:W-:Y:S01]  /*0a20*/  @P0 IMAD.WIDE.U32 R148, R2.reuse, 0x10, R148 ;  /* 0x0000001002940825 */ /* 0x040fe200078e0094 */
[----:B------:R-:W-:Y:S01]  /*0a30*/  @P0 IADD3 R2, PT, PT, R2, 0x20, RZ ;  /* 0x0000002002020810 */ /* 0x000fe20007ffe0ff */
[----:B------:R3:W5:Y:S04]  /*0a40*/  @P0 LDG.E.128 R108, desc[UR8][R146.64] ;  /* 0x00000008926c0981 */ /* 0x000768000c1e1d00 */
[C---:B--2---:R-:W-:Y:S01]  /*0a50*/  @P1 IMAD.WIDE.U32 R150, R2.reuse, 0x10, R150 ;  /* 0x0000001002961825 */ /* 0x044fe200078e0096 */
[----:B------:R3:W5:Y:S03]  /*0a60*/  @P0 LDG.E.128 R112, desc[UR8][R148.64] ;  /* 0x0000000894700981 */ /* 0x000766000c1e1d00 */
[C---:B----4-:R-:W-:Y:S01]  /*0a70*/  @P1 IMAD.WIDE.U32 R152, R2.reuse, 0x10, R152 ;  /* 0x0000001002981825 */ /* 0x050fe200078e0098 */
[----:B------:R3:W5:Y:S03]  /*0a80*/  @P1 LDG.E.128 R116, desc[UR8][R150.64] ;  /* 0x0000000896741981 */ /* 0x000766000c1e1d00 */
[----:B------:R-:W-:Y:S01]  /*0a90*/  @P1 VIADD R2, R2, 0x20 ;  /* 0x0000002002021836 */ /* 0x000fe20000000000 */
[----:B------:R3:W5:Y:S03]  /*0aa0*/  @P1 LDG.E.128 R120, desc[UR8][R152.64] ;  /* 0x0000000898781981 */ /* 0x000766000c1e1d00 */
[----:B0-----:R-:W-:-:S04]  /*0ab0*/  @P2 IMAD.WIDE.U32 R134, R2, 0x10, R134 ;  /* 0x0000001002862825 */ /* 0x001fc800078e0086 */
[----:B-1----:R-:W-:Y:S01]  /*0ac0*/  @P2 IMAD.WIDE.U32 R136, R2, 0x10, R136 ;  /* 0x0000001002882825 */ /* 0x002fe200078e0088 */
[----:B------:R3:W5:Y:S04]  /*0ad0*/  @P2 LDG.E.128 R124, desc[UR8][R134.64] ;  /* 0x00000008867c2981 */ /* 0x000768000c1e1d00 */
[----:B------:R3:W5:Y:S01]  /*0ae0*/  @P2 LDG.E.128 R128, desc[UR8][R136.64] ;  /* 0x0000000888802981 */ /* 0x000762000c1e1d00 */
[----:B------:R-:W-:Y:S01]  /*0af0*/  ISETP.GE.U32.AND P0, PT, R0, 0x200, PT ;  /* 0x000002000000780c */ /* 0x000fe20003f06070 */
[----:B------:R-:W-:-:S12]  /*0b00*/  @P2 VIADD R2, R2, 0x20 ;  /* 0x0000002002022836 */ /* 0x000fd80000000000 */
[----:B---3--:R-:W-:Y:S05]  /*0b10*/  @!P0 BRA `(.L_x_41738) ;  /* 0x0000000400e08947 */ /* 0x008fea0003800000 */
[----:B------:R-:W0:Y:S08]  /*0b20*/  LDC.64 R132, c[0x0][0x438] ;  /* 0x00010e00ff847b82 */ /* 0x000e300000000a00 */
[----:B------:R-:W1:Y:S01]  /*0b30*/  LDC.64 R6, c[0x0][0x3d0] ;  /* 0x0000f400ff067b82 */ /* 0x000e620000000a00 */
[----:B0-----:R-:W-:-:S06]  /*0b40*/  IMAD.WIDE.U32 R132, R2, 0x10, R132 ;  /* 0x0000001002847825 */ /* 0x001fcc00078e0084 */
[----:B------:R-:W5:Y:S01]  /*0b50*/  LDG.E.128 R132, desc[UR8][R132.64] ;  /* 0x0000000884847981 */ /* 0x000f62000c1e1d00 */
[----:B-1----:R-:W-:-:S05]  /*0b60*/  IMAD.WIDE.U32 R2, R2, 0x10, R6 ;  /* 0x0000001002027825 */ /* 0x002fca00078e0006 */
[----:B------:R0:W5:Y:S01]  /*0b70*/  LDG.E.128 R136, desc[UR8][R2.64] ;  /* 0x0000000802887981 */ /* 0x000162000c1e1d00 */
[----:B------:R-:W-:Y:S05]  /*0b80*/  BRA `(.L_x_41738) ;  /* 0x0000000400c47947 */ /* 0x000fea0003800000 */
.L_x_41737:
        /* <DEDUP_REMOVED lines=26> */
[----:B------:R-:W-:Y:S01]  /*0d30*/  @P3 VIADD R2, R2, 0x20 ;  /* 0x0000002002023836 */ /* 0x000fe20000000000 */
[----:B------:R4:W5:Y:S01]  /*0d40*/  @P3 LDG.E.128 R20, desc[UR8][R10.64] ;  /* 0x000000080a143981 */ /* 0x000962000c1e1d00 */
[----:B------:R-:W-:-:S05]  /*0d50*/  ISETP.GE.U32.AND P3, PT, R0, 0x120, PT ;  /* 0x000001200000780c */ /* 0x000fca0003f66070 */
[----:B------:R-:W4:Y:S01]  /*0d60*/  @P1 LDC.64 R26, c[0x0][0x3d0] ;  /* 0x0000f400ff1a1b82 */ /* 0x000f220000000a00 */
[----:B---3--:R-:W-:-:S04]  /*0d70*/  @P4 IMAD.WIDE.U32 R16, R2, 0x10, R16 ;  /* 0x0000001002104825 */ /* 0x008fc800078e0010 */
[----:B------:R-:W-:Y:S01]  /*0d80*/  @P4 VIADD R2, R2, 0x20 ;  /* 0x0000002002024836 */ /* 0x000fe20000000000 */
[----:B------:R3:W5:Y:S02]  /*0d90*/  @P4 LDG.E.128 R28, desc[UR8][R16.64] ;  /* 0x00000008101c4981 */ /* 0x000764000c1e1d00 */
[----:B------:R-:W3:Y:S01]  /*0da0*/  @P2 LDC.64 R32, c[0x0][0x3d0] ;  /* 0x0000f400ff202b82 */ /* 0x000ee20000000a00 */
[----:B------:R-:W-:Y:S01]  /*0db0*/  ISETP.GE.U32.AND P4, PT, R0, 0x140, PT ;  /* 0x000001400000780c */ /* 0x000fe20003f86070 */
[C---:B0-----:R-:W-:Y:S01]  /*0dc0*/  @P5 IMAD.WIDE.U32 R18, R2.reuse, 0x10, R18 ;  /* 0x0000001002125825 */ /* 0x041fe200078e0012 */
[----:B------:R-:W-:-:S04]  /*0dd0*/  @P5 IADD3 R2, PT, PT, R2, 0x20, RZ ;  /* 0x0000002002025810 */ /* 0x000fc80007ffe0ff */
[----:B------:R0:W5:Y:S01]  /*0de0*/  @P5 LDG.E.128 R36, desc[UR8][R18.64] ;  /* 0x0000000812245981 */ /* 0x000162000c1e1d00 */
[----:B-1----:R-:W1:Y:S01]  /*0df0*/  @P3 LDC.64 R8, c[0x0][0x3d0] ;  /* 0x0000f400ff083b82 */ /* 0x002e620000000a00 */
[----:B--2---:R-:W-:-:S04]  /*0e00*/  @P0 IMAD.WIDE.U32 R24, R2, 0x10, R24 ;  /* 0x0000001002180825 */ /* 0x004fc800078e0018 */
[----:B------:R-:W-:-:S03]  /*0e10*/  @P0 VIADD R2, R2, 0x20 ;  /* 0x0000002002020836 */ /* 0x000fc60000000000 */
[----:B----4-:R-:W2:Y:S01]  /*0e20*/  @P4 LDC.64 R10, c[0x0][0x3d0] ;  /* 0x0000f400ff0a4b82 */ /* 0x010ea20000000a00 */
[----:B------:R-:W-:Y:S01]  /*0e30*/  @P1 IMAD.WIDE.U32 R26, R2, 0x10, R26 ;  /* 0x00000010021a1825 */ /* 0x000fe200078e001a */
[----:B------:R-:W-:Y:S01]  /*0e40*/  ISETP.GE.U32.AND P5, PT, R0, 0x160, PT ;  /* 0x000001600000780c */ /* 0x000fe20003fa6070 */
[----:B------:R4:W5:Y:S02]  /*0e50*/  @P0 LDG.E.128 R44, desc[UR8][R24.64] ;  /* 0x00000008182c0981 */ /* 0x000964000c1e1d00 */
[----:B------:R-:W-:Y:S01]  /*0e60*/  @P1 VIADD R2, R2, 0x20 ;  /* 0x0000002002021836 */ /* 0x000fe20000000000 */
[----:B------:R-:W-:Y:S01]  /*0e70*/  ISETP.GE.U32.AND P0, PT, R0, 0x180, PT ;  /* 0x000001800000780c */ /* 0x000fe20003f06070 */
[----:B------:R4:W5:Y:S02]  /*0e80*/  @P1 LDG.E.128 R52, desc[UR8][R26.64] ;  /* 0x000000081a341981 */ /* 0x000964000c1e1d00 */
[C---:B---3--:R-:W-:Y:S01]  /*0e90*/  @P2 IMAD.WIDE.U32 R32, R2.reuse, 0x10, R32 ;  /* 0x0000001002202825 */ /* 0x048fe200078e0020 */
[----:B------:R-:W-:-:S02]  /*0ea0*/  @P2 IADD3 R2, PT, PT, R2, 0x20, RZ ;  /* 0x0000002002022810 */ /* 0x000fc40007ffe0ff */
[----:B------:R-:W-:Y:S02]  /*0eb0*/  ISETP.GE.U32.AND P1, PT, R0, 0x1a0, PT ;  /* 0x000001a00000780c */ /* 0x000fe40003f26070 */
[----:B------:R-:W5:Y:S01]  /*0ec0*/  @P2 LDG.E.128 R60, desc[UR8][R32.64] ;  /* 0x00000008203c2981 */ /* 0x000f62000c1e1d00 */
[----:B------:R-:W3:Y:S01]  /*0ed0*/  @P5 LDC.64 R16, c[0x0][0x3d0] ;  /* 0x0000f400ff105b82 */ /* 0x000ee20000000a00 */
[----:B-1----:R-:W-:-:S04]  /*0ee0*/  @P3 IMAD.WIDE.U32 R8, R2, 0x10, R8 ;  /* 0x0000001002083825 */ /* 0x002fc800078e0008 */
[----:B------:R-:W-:Y:S01]  /*0ef0*/  @P3 VIADD R2, R2, 0x20 ;  /* 0x0000002002023836 */ /* 0x000fe20000000000 */
[----:B------:R1:W5:Y:S01]  /*0f00*/  @P3 LDG.E.128 R68, desc[UR8][R8.64] ;  /* 0x0000000808443981 */ /* 0x000362000c1e1d00 */
[----:B------:R-:W-:Y:S01]  /*0f10*/  ISETP.GE.U32.AND P3, PT, R0, 0x1c0, PT ;  /* 0x000001c00000780c */ /* 0x000fe20003f66070 */
[----:B0-----:R-:W0:Y:S01]  /*0f20*/  @P0 LDC.64 R18, c[0x0][0x3d0] ;  /* 0x0000f400ff120b82 */ /* 0x001e220000000a00 */
[----:B--2---:R-:W-:Y:S01]  /*0f30*/  @P4 IMAD.WIDE.U32 R10, R2, 0x10, R10 ;  /* 0x00000010020a4825 */ /* 0x004fe200078e000a */
[----:B------:R-:W-:-:S03]  /*0f40*/  ISETP.GE.U32.AND P2, PT, R0, 0x1e0, PT ;  /* 0x000001e00000780c */ /* 0x000fc60003f46070 */
[----:B------:R-:W-:Y:S01]  /*0f50*/  @P4 VIADD R2, R2, 0x20 ;  /* 0x0000002002024836 */ /* 0x000fe20000000000 */
[----:B------:R-:W5:Y:S02]  /*0f60*/  @P4 LDG.E.128 R84, desc[UR8][R10.64] ;  /* 0x000000080a544981 */ /* 0x000f64000c1e1d00 */
[----:B----4-:R-:W2:Y:S01]  /*0f70*/  @P1 LDC.64 R24, c[0x0][0x3d0] ;  /* 0x0000f400ff181b82 */ /* 0x010ea20000000a00 */
[----:B------:R-:W-:-:S07]  /*0f80*/  ISETP.GE.U32.AND P4, PT, R0, 0x200, PT ;  /* 0x000002000000780c */ /* 0x000fce0003f86070 */
[----:B------:R-:W4:Y:S01]  /*0f90*/  @P3 LDC.64 R26, c[0x0][0x3d0] ;  /* 0x0000f400ff1a3b82 */ /* 0x000f220000000a00 */
[C---:B---3--:R-:W-:Y:S01]  /*0fa0*/  @P5 IMAD.WIDE.U32 R16, R2.reuse, 0x10, R16 ;  /* 0x0000001002105825 */ /* 0x048fe200078e0010 */
[----:B------:R-:W-:Y:S02]  /*0fb0*/  @P5 IADD3 R2, PT, PT, R2, 0x20, RZ ;  /* 0x0000002002025810 */ /* 0x000fe40007ffe0ff */
[----:B------:R-:W-:Y:S02]  /*0fc0*/  CS2R R120, SRZ ;  /* 0x0000000000787805 */ /* 0x000fe4000001ff00 */
[----:B------:R-:W-:Y:S02]  /*0fd0*/  CS2R R114, SRZ ;  /* 0x0000000000727805 */ /* 0x000fe4000001ff00 */
[----:B------:R-:W-:Y:S01]  /*0fe0*/  CS2R R112, SRZ ;  /* 0x0000000000707805 */ /* 0x000fe2000001ff00 */
[----:B------:R-:W5:Y:S01]  /*0ff0*/  @P5 LDG.E.128 R92, desc[UR8][R16.64] ;  /* 0x00000008105c5981 */ /* 0x000f62000c1e1d00 */
[----:B-1----:R-:W1:Y:S01]  /*1000*/  @P2 LDC.64 R8, c[0x0][0x3d0] ;  /* 0x0000f400ff082b82 */ /* 0x002e620000000a00 */
[----:B0-----:R-:W-:-:S07]  /*1010*/  @P0 IMAD.WIDE.U32 R18, R2, 0x10, R18 ;  /* 0x0000001002120825 */ /* 0x001fce00078e0012 */
[----:B------:R-:W0:Y:S01]  /*1020*/  @P4 LDC.64 R32, c[0x0][0x3d0] ;  /* 0x0000f400ff204b82 */ /* 0x000e220000000a00 */
[----:B------:R-:W-:Y:S01]  /*1030*/  @P0 VIADD R2, R2, 0x20 ;  /* 0x0000002002020836 */ /* 0x000fe20000000000 */
[----:B------:R-:W5:Y:S03]  /*1040*/  @P0 LDG.E.128 R100, desc[UR8][R18.64] ;  /* 0x0000000812640981 */ /* 0x000f66000c1e1d00 */
[----:B--2---:R-:W-:-:S04]  /*1050*/  @P1 IMAD.WIDE.U32 R24, R2, 0x10, R24 ;  /* 0x0000001002181825 */ /* 0x004fc800078e0018 */
[----:B------:R-:W-:Y:S01]  /*1060*/  @P1 VIADD R2, R2, 0x20 ;  /* 0x0000002002021836 */ /* 0x000fe20000000000 */
[----:B------:R-:W5:Y:S03]  /*1070*/  @P1 LDG.E.128 R108, desc[UR8][R24.64] ;  /* 0x00000008186c1981 */ /* 0x000f66000c1e1d00 */
[C---:B----4-:R-:W-:Y:S01]  /*1080*/  @P3 IMAD.WIDE.U32 R26, R2.reuse, 0x10, R26 ;  /* 0x00000010021a3825 */ /* 0x050fe200078e001a */
[----:B------:R-:W-:Y:S02]  /*1090*/  @P3 IADD3 R2, PT, PT, R2, 0x20, RZ ;  /* 0x0000002002023810 */ /* 0x000fe40007ffe0ff */
[----:B------:R-:W-:Y:S02]  /*10a0*/  CS2R R106, SRZ ;  /* 0x00000000006a7805 */ /* 0x000fe4000001ff00 */
[----:B------:R-:W-:Y:S02]  /*10b0*/  CS2R R104, SRZ ;  /* 0x0000000000687805 */ /* 0x000fe4000001ff00 */
[----:B------:R-:W-:Y:S01]  /*10c0*/  CS2R R98, SRZ ;  /* 0x0000000000627805 */ /* 0x000fe2000001ff00 */
[----:B------:R2:W5:Y:S01]  /*10d0*/  @P3 LDG.E.128 R116, desc[UR8][R26.64] ;  /* 0x000000081a743981 */ /* 0x000562000c1e1d00 */
[----:B-1----:R-:W-:-:S04]  /*10e0*/  @P2 IMAD.WIDE.U32 R8, R2, 0x10, R8 ;  /* 0x0000001002082825 */ /* 0x002fc800078e0008 */
[----:B------:R-:W-:Y:S01]  /*10f0*/  @P2 VIADD R2, R2, 0x20 ;  /* 0x0000002002022836 */ /* 0x000fe20000000000 */
[----:B------:R1:W5:Y:S03]  /*1100*/  @P2 LDG.E.128 R124, desc[UR8][R8.64] ;  /* 0x00000008087c2981 */ /* 0x000366000c1e1d00 */
[----:B0-----:R-:W-:-:S05]  /*1110*/  @P4 IMAD.WIDE.U32 R2, R2, 0x10, R32 ;  /* 0x0000001002024825 */ /* 0x001fca00078e0020 */
        /* <DEDUP_REMOVED lines=16> */
[----:B--2---:R-:W-:Y:S02]  /*1220*/  CS2R R26, SRZ ;  /* 0x00000000001a7805 */ /* 0x004fe4000001ff00 */
[----:B------:R-:W-:Y:S02]  /*1230*/  CS2R R24, SRZ ;  /* 0x0000000000187805 */ /* 0x000fe4000001ff00 */
[----:B------:R-:W-:-:S02]  /*1240*/  CS2R R18, SRZ ;  /* 0x0000000000127805 */ /* 0x000fc4000001ff00 */
[----:B------:R-:W-:Y:S02]  /*1250*/  CS2R R16, SRZ ;  /* 0x0000000000107805 */ /* 0x000fe4000001ff00 */
[----:B------:R-:W-:Y:S02]  /*1260*/  CS2R R82, SRZ ;  /* 0x0000000000527805 */ /* 0x000fe4000001ff00 */
[----:B------:R-:W-:Y:S02]  /*1270*/  CS2R R80, SRZ ;  /* 0x0000000000507805 */ /* 0x000fe4000001ff00 */
[----:B------:R-:W-:Y:S02]  /*1280*/  @P4 CS2R R134, SRZ ;  /* 0x0000000000864805 */ /* 0x000fe4000001ff00 */
[----:B-1----:R-:W-:-:S07]  /*1290*/  @P4 CS2R R132, SRZ ;  /* 0x0000000000844805 */ /* 0x002fce000001ff00 */
.L_x_41738:
[----:B------:R-:W-:Y:S05]  /*12a0*/  BSYNC.RECONVERGENT B0 ;  /* 0x0000000000007941 */ /* 0x000fea0003800200 */
.L_x_41736:
[----:B------:R-:W1:Y:S02]  /*12b0*/  LDCU UR4, c[0x0][0x384] ;  /* 0x00007080ff0477ac */ /* 0x000e640008000800 */
[----:B-1----:R-:W-:-:S13]  /*12c0*/  ISETP.GE.AND P0, PT, R219, UR4, PT ;  /* 0x00000004db007c0c */ /* 0x002fda000bf06270 */
[----:B------:R-:W-:Y:S05]  /*12d0*/  @P0 EXIT ;  /* 0x000000000000094d */ /* 0x000fea0003800000 */
[----:B0-----:R-:W-:Y:S01]  /*12e0*/  IMAD.HI.U32 R2, R218, -0x326172a9, RZ ;  /* 0xcd9e8d57da027827 */ /* 0x001fe200078e00ff */
[----:B------:R-:W-:Y:S01]  /*12f0*/  BSSY B0, `(.L_x_41739) ;  /* 0x0004089000007945 */ /* 0x000fe20003800000 */
[----:B------:R-:W0:Y:S02]  /*1300*/  LDCU UR12, c[0x0][0x408] ;  /* 0x00008100ff0c77ac */ /* 0x000e240008000800 */
[----:B------:R-:W-:Y:S01]  /*1310*/  IMAD.HI.U32 R3, R217, -0x2daee0ad, RZ ;  /* 0xd2511f53d9037827 */ /* 0x000fe200078e00ff */
[----:B------:R-:W-:Y:S01]  /*1320*/  LOP3.LUT R2, R5, UR6, R2, 0x96, !PT ;  /* 0x0000000605027c12 */ /* 0x000fe2000f8e9602 */
[----:B------:R-:W1:Y:S02]  /*1330*/  LDCU UR33, c[0x0][0x388] ;  /* 0x00007100ff2177ac */ /* 0x000e640008000800 */
[----:B------:R-:W-:Y:S01]  /*1340*/  IMAD R9, R217, -0x2daee0ad, RZ ;  /* 0xd2511f53d9097824 */ /* 0x000fe200078e02ff */
[----:B------:R-:W-:Y:S01]  /*1350*/  LOP3.LUT R3, R3, UR7, RZ, 0x3c, !PT ;  /* 0x0000000703037c12 */ /* 0x000fe2000f8e3cff */
[----:B------:R-:W-:Y:S01]  /*1360*/  IMAD.HI.U32 R8, R2, -0x2daee0ad, RZ ;  /* 0xd2511f5302087827 */ /* 0x000fe200078e00ff */
[----:B------:R-:W2:Y:S03]  /*1370*/  LDCU.U8 UR13, c[0x0][0x410] ;  /* 0x00008200ff0d77ac */ /* 0x000ea60008000000 */
[----:B------:R-:W-:Y:S01]  /*1380*/  IMAD R7, R218, -0x326172a9, RZ ;  /* 0xcd9e8d57da077824 */ /* 0x000fe200078e02ff */
[----:B------:R-:W-:Y:S01]  /*1390*/  LOP3.LUT R8, R9, UR16, R8, 0x96, !PT ;  /* 0x0000001009087c12 */ /* 0x000fe2000f8e9608 */
[----:B------:R-:W-:Y:S01]  /*13a0*/  IMAD.HI.U32 R6, R3, -0x326172a9, RZ ;  /* 0xcd9e8d5703067827 */ /* 0x000fe200078e00ff */
[----:B------:R-:W3:Y:S03]  /*13b0*/  LDCU UR14, c[0x0][0x448] ;  /* 0x00008900ff0e77ac */ /* 0x000ee60008000800 */
[----:B------:R-:W-:Y:S01]  /*13c0*/  IMAD R10, R2, -0x2daee0ad, RZ ;  /* 0xd2511f53020a7824 */ /* 0x000fe200078e02ff */
[----:B------:R-:W-:Y:S01]  /*13d0*/  LOP3.LUT R6, R7, UR15, R6, 0x96, !PT ;  /* 0x0000000f07067c12 */ /* 0x000fe2000f8e9606 */
[----:B------:R-:W-:Y:S01]  /*13e0*/  IMAD R3, R3, -0x326172a9, RZ ;  /* 0xcd9e8d5703037824 */ /* 0x000fe200078e02ff */
[----:B------:R-:W4:Y:S01]  /*13f0*/  LDCU.64 UR4, c[0x0][0x398] ;  /* 0x00007300ff0477ac */ /* 0x000f220008000a00 */
[----:B------:R-:W-:Y:S01]  /*1400*/  IMAD.HI.U32 R2, R8, -0x326172a9, RZ ;  /* 0xcd9e8d5708027827 */ /* 0x000fe200078e00ff */
[----:B------:R-:W0:Y:S03]  /*1410*/  LDCU.64 UR10, c[0x0][0x3a0] ;  /* 0x00007400ff0a77ac */ /* 0x000e260008000a00 */
        /* <DEDUP_REMOVED lines=43> */
[----:B------:R-:W-:Y:S01]  /*16d0*/  IMAD.HI.U32 R2, R11, -0x326172a9, RZ ;  /* 0xcd9e8d570b027827 */ /* 0x000fe200078e00ff */
[----:B------:R-:W-:-:S03]  /*16e0*/  LOP3.LUT R3, R4, 0x3, RZ, 0xc0, !PT ;  /* 0x0000000304037812 */ /* 0x000fc600078ec0ff */
[----:B------:R-:W-:Y:S02]  /*16f0*/  IMAD.MOV.U32 R4, RZ, RZ, R5 ;  /* 0x000000ffff047224 */ /* 0x000fe400078e0005 */
[----:B------:R-:W-:Y:S01]  /*1700*/  HFMA2 R5, -RZ, RZ, 0, 0 ;  /* 0x00000000ff057431 */ /* 0x000fe200000001ff */
[----:B------:R-:W-:Y:S01]  /*1710*/  LOP3.LUT R2, R7, UR31, R2, 0x96, !PT ;  /* 0x0000001f07027c12 */ /* 0x000fe2000f8e9602 */
[----:B------:R-:W-:Y:S02]  /*1720*/  IMAD R6, R9, -0x2daee0ad, RZ ;  /* 0xd2511f5309067824 */ /* 0x000fe400078e02ff */
[----:B01234-:R-:W-:-:S07]  /*1730*/  IMAD R8, R11, -0x326172a9, RZ ;  /* 0xcd9e8d570b087824 */ /* 0x01ffce00078e02ff */
.L_x_42812:
[----:B------:R-:W0:Y:S01]  /*1740*/  S2R R214, SR_TID.X ;  /* 0x0000000000d67919 */ /* 0x000e220000002100 */
        /* <DEDUP_REMOVED lines=41> */
.L_x_41745:
        /* <DEDUP_REMOVED lines=13> */
.L_x_41747:
[----:B------:R-:W-:Y:S05]  /*1ab0*/  BSYNC.RECONVERGENT B3 ;  /* 0x0000000000037941 */ /* 0x000fea0003800200 */
.L_x_41746:
        /* <DEDUP_REMOVED lines=43> */
.L_x_41744:
[----:B------:R-:W-:Y:S05]  /*1d70*/  BSYNC.RECONVERGENT B2 ;  /* 0x0000000000027941 */ /* 0x000fea0003800200 */
.L_x_41743:
        /* <DEDUP_REMOVED lines=18> */
.L_x_41750:
        /* <DEDUP_REMOVED lines=13> */
.L_x_41752:
[----:B------:R-:W-:Y:S05]  /*1f70*/  BSYNC.RECONVERGENT B3 ;  /* 0x0000000000037941 */ /* 0x000fea0003800200 */
.L_x_41751:
        /* <DEDUP_REMOVED lines=43> */
.L_x_41749:
[----:B------:R-:W-:Y:S05]  /*2230*/  BSYNC.RECONVERGENT B2 ;  /* 0x0000000000027941 */ /* 0x000fea0003800200 */
.L_x_41748:
        /* <DEDUP_REMOVED lines=16> */
.L_x_41755:
        /* <DEDUP_REMOVED lines=13> */
.L_x_41757:
[----:B------:R-:W-:Y:S05]  /*2410*/  BSYNC.RECONVERGENT B3 ;  /* 0x0000000000037941 */ /* 0x000fea0003800200 */
.L_x_41756:
        /* <DEDUP_REMOVED lines=36> */
[----:B------:R-:W-:Y:S01]  /*2660*/  IMAD.WIDE.U32 R224, R225, -0x326172a9, RZ ;  /* 0xcd9e8d57e1e07825 */ /* 0x000fe200078e00ff */
[----:B------:R-:W-:-:S03]  /*2670*/  MOV R3, R212 ;  /* 0x000000d400037202 */ /* 0x000fc60000000f00 */
[----:B------:R-:W-:Y:S01]  /*2680*/  IMAD.WIDE.U32 R222, R222, -0x2daee0ad, RZ ;  /* 0xd2511f53dede7825 */ /* 0x000fe200078e00ff */
[----:B------:R-:W-:-:S03]  /*2690*/  LOP3.LUT R2, R2, UR31, R225, 0x96, !PT ;  /* 0x0000001f02027c12 */ /* 0x000fc6000f8e96e1 */
[----:B------:R-:W-:Y:S01]  /*26a0*/  IMAD.MOV.U32 R8, RZ, RZ, R224 ;  /* 0x000000ffff087224 */ /* 0x000fe200078e00e0 */
[----:B------:R-:W-:Y:S01]  /*26b0*/  LOP3.LUT R216, R214, UR32, R223, 0x96, !PT ;  /* 0x00000020d6d87c12 */ /* 0x000fe2000f8e96df */
[----:B------:R-:W-:-:S07]  /*26c0*/  IMAD.MOV.U32 R212, RZ, RZ, R222 ;  /* 0x000000ffffd47224 */ /* 0x000fce00078e00de */
.L_x_41754:
[----:B------:R-:W-:Y:S05]  /*26d0*/  BSYNC.RECONVERGENT B2 ;  /* 0x0000000000027941 */ /* 0x000fea0003800200 */
.L_x_41753:
        /* <DEDUP_REMOVED lines=16> */
.L_x_41760:
        /* <DEDUP_REMOVED lines=13> */
.L_x_41762:
[----:B------:R-:W-:Y:S05]  /*28b0*/  BSYNC.RECONVERGENT B3 ;  /* 0x0000000000037941 */ /* 0x000fea0003800200 */
.L_x_41761:
        /* <DEDUP_REMOVED lines=43> */
.L_x_41759:
[----:B------:R-:W-:Y:S05]  /*2b70*/  BSYNC.RECONVERGENT B2 ;  /* 0x0000000000027941 */ /* 0x000fea0003800200 */
.L_x_41758:
        /* <DEDUP_REMOVED lines=17> */
.L_x_41742:
        /* <DEDUP_REMOVED lines=16> */
.L_x_41766:
        /* <DEDUP_REMOVED lines=13> */
.L_x_41768:
[----:B------:R-:W-:Y:S05]  /*2e60*/  BSYNC.RECONVERGENT B3 ;  /* 0x0000000000037941 */ /* 0x000fea0003800200 */
.L_x_41767:
        /* <DEDUP_REMOVED lines=41> */
.L_x_41765:
[----:B------:R-:W-:Y:S05]  /*3100*/  BSYNC.RECONVERGENT B2 ;  /* 0x0000000000027941 */ /* 0x000fea0003800200 */
.L_x_41764:
        /* <DEDUP_REMOVED lines=20> */
.L_x_41771:
        /* <DEDUP_REMOVED lines=13> */
.L_x_41773:
[----:B------:R-:W-:Y:S05]  /*3320*/  BSYNC.RECONVERGENT B3 ;  /* 0x0000000000037941 */ /* 0x000fea0003800200 */
.L_x_41772:
        /* <DEDUP_REMOVED lines=43> */
.L_x_41770:
[----:B------:R-:W-:Y:S05]  /*35e0*/  BSYNC.RECONVERGENT B2 ;  /* 0x0000000000027941 */ /* 0x000fea0003800200 */
.L_x_41769:
        /* <DEDUP_REMOVED lines=15> */
.L_x_41776:
        /* <DEDUP_REMOVED lines=13> */
.L_x_41778:
[----:B------:R-:W-:Y:S05]  /*37b0*/  BSYNC.RECONVERGENT B3 ;  /* 0x0000000000037941 */ /* 0x000fea0003800200 */
.L_x_41777:
        /* <DEDUP_REMOVED lines=43> */
.L_x_41775:
[----:B------:R-:W-:Y:S05]  /*3a70*/  BSYNC.RECONVERGENT B2 ;  /* 0x0000000000027941 */ /* 0x000fea0003800200 */
.L_x_41774:
        /* <DEDUP_REMOVED lines=17> */
.L_x_41781:
        /* <DEDUP_REMOVED lines=13> */
.L_x_41783:
[----:B------:R-:W-:Y:S05]  /*3c60*/  BSYNC.RECONVERGENT B3 ;  /* 0x0000000000037941 */ /* 0x000fea0003800200 */
.L_x_41782:
        /* <DEDUP_REMOVED lines=43> */
.L_x_41780:
[----:B------:R-:W-:Y:S05]  /*3f20*/  BSYNC.RECONVERGENT B2 ;  /* 0x0000000000027941 */ /* 0x000fea0003800200 */
.L_x_41779:
        /* <DEDUP_REMOVED lines=15> */
.L_x_41786:
        /* <DEDUP_REMOVED lines=13> */
.L_x_41788:
[----:B------:R-:W-:Y:S05]  /*40f0*/  BSYNC.RECONVERGENT B3 ;  /* 0x0000000000037941 */ /* 0x000fea0003800200 */
.L_x_41787:
        /* <DEDUP_REMOVED lines=43> */
.L_x_41785:
[----:B------:R-:W-:Y:S05]  /*43b0*/  BSYNC.RECONVERGENT B2 ;  /* 0x0000000000027941 */ /* 0x000fea0003800200 */
.L_x_41784:
        /* <DEDUP_REMOVED lines=17> */
.L_x_41791:
        /* <DEDUP_REMOVED lines=13> */
.L_x_41793:
[----:B------:R-:W-:Y:S05]  /*45a0*/  BSYNC.RECONVERGENT B3 ;  /* 0x0000000000037941 */ /* 0x000fea0003800200 */
.L_x_41792:
        /* <DEDUP_REMOVED lines=43> */
.L_x_41790:
[----:B------:R-:W-:Y:S05]  /*4860*/  BSYNC.RECONVERGENT B2 ;  /* 0x0000000000027941 */ /* 0x000fea0003800200 */
.L_x_41789:
        /* <DEDUP_REMOVED lines=15> */
.L_x_41796:
        /* <DEDUP_REMOVED lines=13> */
.L_x_41798:
[----:B------:R-:W-:Y:S05]  /*4a30*/  BSYNC.RECONVERGENT B3 ;  /* 0x0000000000037941 */ /* 0x000fea0003800200 */
.L_x_41797:
        /* <DEDUP_REMOVED lines=43> */
.L_x_41795:
[----:B------:R-:W-:Y:S05]  /*4cf0*/  BSYNC.RECONVERGENT B2 ;  /* 0x0000000000027941 */ /* 0x000fea0003800200 */
.L_x_41794:
        /* <DEDUP_REMOVED lines=17> */
.L_x_41801:
        /* <DEDUP_REMOVED lines=15> */
.L_x_41803:
[----:B------:R-:W-:Y:S05]  /*4f00*/  BSYNC.RECONVERGENT B3 ;  /* 0x0000000000037941 */ /* 0x000fea0003800200 */
.L_x_41802:
        /* <DEDUP_REMOVED lines=43> */
.L_x_41800:
[----:B------:R-:W-:Y:S05]  /*51c0*/  BSYNC.RECONVERGENT B2 ;  /* 0x0000000000027941 */ /* 0x000fea0003800200 */
.L_x_41799:
[-C--:B------:R-:W-:Y:S01]  /*51d0*/  FMUL.FTZ R214, R140, R7.reuse ;  /* 0x000000078cd67220 */ /* 0x080fe20000410000 */
[----:B------:R-:W-:Y:S01]  /*51e0*/  FSETP.GTU.FTZ.AND P6, PT, R11, R6, PT ;  /* 0x000000060b00720b */ /* 0x000fe20003fdc000 */
[----:B------:R-:W-:Y:S01]  /*51f0*/  FMUL.FTZ R11, R141, R7 ;  /* 0x000000078d0b7220 */ /* 0x000fe20000410000 */
[----:B------:R-:W-:Y:S02]  /*5200*/  I2FP.F32.U32 R10, R10 ;  /* 0x0000000a000a7245 */ /* 0x000fe40000201000 */
[----:B------:R-:W-:Y:S02]  /*5210*/  FSEL R223, R214, RZ, !P6 ;  /* 0x000000ffd6df7208 */ /* 0x000fe40007000000 */
[----:B------:R-:W-:Y:S01]  /*5220*/  SEL R222, RZ, 0x1, P6 ;  /* 0x00000001ffde7807 */ /* 0x000fe20003000000 */
[----:B------:R-:W-:Y:S01]  /*5230*/  FFMA.FTZ R9, R10, R9, 1.1641532182693481445e-10 ;  /* 0x2f0000000a097423 */ /* 0x000fe20000010009 */
[----:B------:R-:W-:Y:S01]  /*5240*/  FSETP.GTU.FTZ.AND P6, PT, R213, R6, PT ;  /* 0x00000006d500720b */ /* 0x000fe20003fdc000 */
[-C--:B------:R-:W-:Y:S01]  /*5250*/  FMUL.FTZ R10, R143, R7.reuse ;  /* 0x000000078f0a7220 */ /* 0x080fe20000410000 */
[----:B------:R-:W-:Y:S01]  /*5260*/  FMUL.FTZ R7, R142, R7 ;  /* 0x000000078e077220 */ /* 0x000fe20000410000 */
        /* <DEDUP_REMOVED lines=14> */
[----:B------:R-:W-:Y:S01]  /*5350*/  PRMT R9, R213, 0x7610, R9 ;  /* 0x00007610d5097816 */ /* 0x000fe20000000009 */
[--C-:B------:R-:W-:Y:S01]  /*5360*/  FADD.FTZ R150, R150, R7.reuse ;  /* 0x0000000796967221 */ /* 0x100fe20000010000 */
[----:B------:R-:W-:Y:S01]  /*5370*/  PRMT R7, R222, 0x7610, R7 ;  /* 0x00007610de077816 */ /* 0x000fe20000000007 */
[----:B------:R-:W-:Y:S01]  /*5380*/  FADD.FTZ R151, R10, R151 ;  /* 0x000000970a977221 */ /* 0x000fe20000010000 */
[----:B------:R-:W-:Y:S01]  /*5390*/  @P1 FADD.FTZ R148, R144, R148 ;  /* 0x0000009490941221 */ /* 0x000fe20000010000 */
[----:B------:R-:W-:Y:S01]  /*53a0*/  @P1 FADD.FTZ R150, R146, R150 ;  /* 0x0000009692961221 */ /* 0x000fe20000010000 */
[----:B------:R-:W-:Y:S01]  /*53b0*/  SEL R10, RZ, 0x1, P6 ;  /* 0x00000001ff0a7807 */ /* 0x000fe20003000000 */
[----:B------:R-:W-:-:S07]  /*53c0*/  @P1 FADD.FTZ R151, R147, R151 ;  /* 0x0000009793971221 */ /* 0x000fce0000010000 */
.L_x_41763:
        /* <DEDUP_REMOVED lines=24> */
.L_x_41804:
[----:B------:R-:W-:Y:S02]  /*5550*/  IMAD.MOV.U32 R6, RZ, RZ, R212 ;  /* 0x000000ffff067224 */ /* 0x000fe400078e00d4 */
[----:B------:R-:W-:-:S07]  /*5560*/  VIADD R212, R221, 0x20 ;  /* 0x00000020ddd47836 */ /* 0x000fce0000000000 */
.L_x_41741:
[----:B------:R-:W-:Y:S05]  /*5570*/  BSYNC.RECONVERGENT B1 ;  /* 0x0000000000017941 */ /* 0x000fea0003800200 */
.L_x_41740:
        /* <DEDUP_REMOVED lines=12> */
[----:B--2---:R-:W-:-:S06]  /*5640*/  IMAD.WIDE.U32 R152, R212, 0x10, R152 ;  /* 0x00000010d4987825 */ /* 0x004fcc00078e0098 */
        /* <DEDUP_REMOVED lines=22> */
.L_x_41810:
        /* <DEDUP_REMOVED lines=13> */
.L_x_41812:
[----:B------:R-:W-:Y:S05]  /*5880*/  BSYNC.RECONVERGENT B3 ;  /* 0x0000000000037941 */ /* 0x000fea0003800200 */
.L_x_41811:
        /* <DEDUP_REMOVED lines=41> */
.L_x_41809:
[----:B------:R-:W-:Y:S05]  /*5b20*/  BSYNC.RECONVERGENT B2 ;  /* 0x0000000000027941 */ /* 0x000fea0003800200 */
.L_x_41808:
        /* <DEDUP_REMOVED lines=20> */
.L_x_41815:
        /* <DEDUP_REMOVED lines=13> */
.L_x_41817:
[----:B------:R-:W-:Y:S05]  /*5d40*/  BSYNC.RECONVERGENT B3 ;  /* 0x0000000000037941 */ /* 0x000fea0003800200 */
.L_x_41816:
        /* <DEDUP_REMOVED lines=43> */
.L_x_41814:
[----:B------:R-:W-:Y:S05]  /*6000*/  BSYNC.RECONVERGENT B2 ;  /* 0x0000000000027941 */ /* 0x000fea0003800200 */
.L_x_41813:
        /* <DEDUP_REMOVED lines=15> */
.L_x_41820:
        /* <DEDUP_REMOVED lines=13> */
.L_x_41822:
[----:B------:R-:W-:Y:S05]  /*61d0*/  BSYNC.RECONVERGENT B3 ;  /* 0x0000000000037941 */ /* 0x000fea0003800200 */
.L_x_41821:
        /* <DEDUP_REMOVED lines=43> */
.L_x_41819:
[----:B------:R-:W-:Y:S05]  /*6490*/  BSYNC.RECONVERGENT B2 ;  /* 0x0000000000027941 */ /* 0x000fea0003800200 */
.L_x_41818:
        /* <DEDUP_REMOVED lines=17> */
.L_x_41825:
        /* <DEDUP_REMOVED lines=13> */
.L_x_41827:
[----:B------:R-:W-:Y:S05]  /*6680*/  BSYNC.RECONVERGENT B3 ;  /* 0x0000000000037941 */ /* 0x000fea0003800200 */
.L_x_41826:
        /* <DEDUP_REMOVED lines=43> */
.L_x_41824:
[----:B------:R-:W-:Y:S05]  /*6940*/  BSYNC.RECONVERGENT B2 ;  /* 0x0000000000027941 */ /* 0x000fea0003800200 */
.L_x_41823:
        /* <DEDUP_REMOVED lines=15> */
.L_x_41830:
        /* <DEDUP_REMOVED lines=13> */
.L_x_41832:
[----:B------:R-:W-:Y:S05]  /*6b10*/  BSYNC.RECONVERGENT B3 ;  /* 0x0000000000037941 */ /* 0x000fea0003800200 */
.L_x_41831:
        /* <DEDUP_REMOVED lines=43> */
.L_x_41829:
[----:B------:R-:W-:Y:S05]  /*6dd0*/  BSYNC.RECONVERGENT B2 ;  /* 0x0000000000027941 */ /* 0x000fea0003800200 */
.L_x_41828:
        /* <DEDUP_REMOVED lines=17> */
.L_x_41835:
        /* <DEDUP_REMOVED lines=13> */
.L_x_41837:
[----:B------:R-:W-:Y:S05]  /*6fc0*/  BSYNC.RECONVERGENT B3 ;  /* 0x0000000000037941 */ /* 0x000fea0003800200 */
.L_x_41836:
        /* <DEDUP_REMOVED lines=43> */
.L_x_41834:
[----:B------:R-:W-:Y:S05]  /*7280*/  BSYNC.RECONVERGENT B2 ;  /* 0x0000000000027941 */ /* 0x000fea0003800200 */
.L_x_41833:
        /* <DEDUP_REMOVED lines=15> */
.L_x_41840:
        /* <DEDUP_REMOVED lines=13> */
.L_x_41842:
[----:B------:R-:W-:Y:S05]  /*7450*/  BSYNC.RECONVERGENT B3 ;  /* 0x0000000000037941 */ /* 0x000fea0003800200 */
.L_x_41841:
        /* <DEDUP_REMOVED lines=43> */
.L_x_41839:
[----:B------:R-:W-:Y:S05]  /*7710*/  BSYNC.RECONVERGENT B2 ;  /* 0x0000000000027941 */ /* 0x000fea0003800200 */
.L_x_41838:
        /* <DEDUP_REMOVED lines=17> */
.L_x_41845:
        /* <DEDUP_REMOVED lines=15> */
.L_x_41847:
[----:B------:R-:W-:Y:S05]  /*7920*/  BSYNC.RECONVERGENT B3 ;  /* 0x0000000000037941 */ /* 0x000fea0003800200 */
.L_x_41846:
        /* <DEDUP_REMOVED lines=43> */
.L_x_41844:
[----:B------:R-:W-:Y:S05]  /*7be0*/  BSYNC.RECONVERGENT B2 ;  /* 0x0000000000027941 */ /* 0x000fea0003800200 */
.L_x_41843:
        /* <DEDUP_REMOVED lines=35> */
.L_x_41807:
        /* <DEDUP_REMOVED lines=16> */
.L_x_41851:
        /* <DEDUP_REMOVED lines=13> */
.L_x_41853:
[----:B------:R-:W-:Y:S05]  /*7ff0*/  BSYNC.RECONVERGENT B3 ;  /* 0x0000000000037941 */ /* 0x000fea0003800200 */
.L_x_41852:
        /* <DEDUP_REMOVED lines=43> */
.L_x_41850:
[----:B------:R-:W-:Y:S05]  /*82b0*/  BSYNC.RECONVERGENT B2 ;  /* 0x0000000000027941 */ /* 0x000fea0003800200 */
.L_x_41849:
[----:B------:R-:W0:Y:S01]  /*82c0*/  LDC R6, c[0x0][0x404] ;  /* 0x00010100ff067b82 */ /* 0x000e220000000800 */
[----:B------:R-:W-:Y:S01]  /*82d0*/  ISETP.NE.AND P3, PT, R215, 0x1, PT ;  /* 0x00000001d700780c */ /* 0x000fe20003f65270 */
[----:B------:R-:W-:Y:S01]  /*82e0*/  BSSY.RECONVERGENT B2, `(.L_x_41854) ;  /* 0x0000049000027945 */ /* 0x000fe20003800200 */
[----:B------:R-:W-:Y:S01]  /*82f0*/  I2FP.F32.U32 R222, R213 ;  /* 0x000000d500de7245 */ /* 0x000fe20000201000 */
[----:B------:R-:W-:Y:S02]  /*8300*/  IMAD.MOV.U32 R213, RZ, RZ, 0x2f800000 ;  /* 0x2f800000ffd57424 */ /* 0x000fe400078e00ff */
[----:B------:R-:W-:Y:S02]  /*8310*/  HFMA2 R223, -RZ, RZ, 0, 1.1920928955078125e-07 ;  /* 0x00000002ffdf7431 */ /* 0x000fe400000001ff */
        /* <DEDUP_REMOVED lines=12> */
.L_x_41856:
        /* <DEDUP_REMOVED lines=13> */
.L_x_41858:
[----:B------:R-:W-:Y:S05]  /*84b0*/  BSYNC.RECONVERGENT B3 ;  /* 0x0000000000037941 */ /* 0x000fea0003800200 */
.L_x_41857:
        /* <DEDUP_REMOVED lines=43> */
.L_x_41855:
[----:B------:R-:W-:Y:S05]  /*8770*/  BSYNC.RECONVERGENT B2 ;  /* 0x0000000000027941 */ /* 0x000fea0003800200 */
.L_x_41854:
        /* <DEDUP_REMOVED lines=16> */
.L_x_41861:
        /* <DEDUP_REMOVED lines=13> */
.L_x_41863:
[----:B------:R-:W-:Y:S05]  /*8950*/  BSYNC.RECONVERGENT B3 ;  /* 0x0000000000037941 */ /* 0x000fea0003800200 */
.L_x_41862:
        /* <DEDUP_REMOVED lines=43> */
.L_x_41860:
[----:B------:R-:W-:Y:S05]  /*8c10*/  BSYNC.RECONVERGENT B2 ;  /* 0x0000000000027941 */ /* 0x000fea0003800200 */
.L_x_41859:
        /* <DEDUP_REMOVED lines=16> */
.L_x_41866:
        /* <DEDUP_REMOVED lines=13> */
.L_x_41868:
[----:B------:R-:W-:Y:S05]  /*8df0*/  BSYNC.RECONVERGENT B3 ;  /* 0x0000000000037941 */ /* 0x000fea0003800200 */
.L_x_41867:
        /* <DEDUP_REMOVED lines=43> */
.L_x_41865:
[----:B------:R-:W-:Y:S05]  /*90b0*/  BSYNC.RECONVERGENT B2 ;  /* 0x0000000000027941 */ /* 0x000fea0003800200 */
.L_x_41864:
        /* <DEDUP_REMOVED lines=16> */
.L_x_41848:
        /* <DEDUP_REMOVED lines=24> */
.L_x_41869:
[----:B------:R-:W-:Y:S01]  /*9340*/  IMAD.MOV.U32 R6, RZ, RZ, R214 ;  /* 0x000000ffff067224 */ /* 0x000fe200078e00d6 */
[----:B------:R-:W-:-:S07]  /*9350*/  IADD3 R212, PT, PT, R212, 0x20, RZ ;  /* 0x00000020d4d47810 */ /* 0x000fce0007ffe0ff */
.L_x_41806:
[----:B------:R-:W-:Y:S05]  /*9360*/  BSYNC.RECONVERGENT B1 ;  /* 0x0000000000017941 */ /* 0x000fea0003800200 */
.L_x_41805:
        /* <DEDUP_REMOVED lines=35> */
.L_x_41875:
        /* <DEDUP_REMOVED lines=13> */
.L_x_41877:
[----:B------:R-:W-:Y:S05]  /*9670*/  BSYNC.RECONVERGENT B3 ;  /* 0x0000000000037941 */ /* 0x000fea0003800200 */
.L_x_41876:
        /* <DEDUP_REMOVED lines=41> */
.L_x_41874:
[----:B------:R-:W-:Y:S05]  /*9910*/  BSYNC.RECONVERGENT B2 ;  /* 0x0000000000027941 */ /* 0x000fea0003800200 */
.L_x_41873:
[----:B------:R-:W0:Y:S01]  /*9920*/  LDC R6, c[0x0][0x404] ;  /* 0x00010100ff067b82 */ /* 0x000e220000000800 */
[----:B------:R-:W-:Y:S01]  /*9930*/  ISETP.NE.AND P3, PT, R11, 0x1, PT ;  /* 0x000000010b00780c */ /* 0x000fe20003f65270 */
[----:B------:R-:W-:Y:S01]  /*9940*/  BSSY.RECONVERGENT B2, `(.L_x_41878) ;  /* 0x000004b000027945 */ /* 0x000fe20003800200 */
[----:B------:R-:W-:Y:S01]  /*9950*/  I2FP.F32.U32 R10, R9 ;  /* 0x00000009000a7245 */ /* 0x000fe20000201000 */
[----:B------:R-:W-:Y:S02]  /*9960*/  IMAD.MOV.U32 R9, RZ, RZ, 0x2f800000 ;  /* 0x2f800000ff097424 */ /* 0x000fe400078e00ff */
[----:B------:R-:W-:Y:S02]  /*9970*/  IMAD.MOV.U32 R213, RZ, RZ, 0x2 ;  /* 0x00000002ffd57424 */ /* 0x000fe400078e00ff */
        /* <DEDUP_REMOVED lines=14> */
.L_x_41880:
        /* <DEDUP_REMOVED lines=13> */
.L_x_41882:
[----:B------:R-:W-:Y:S05]  /*9b30*/  BSYNC.RECONVERGENT B3 ;  /* 0x0000000000037941 */ /* 0x000fea0003800200 */
.L_x_41881:
        /* <DEDUP_REMOVED lines=43> */
.L_x_41879:
[----:B------:R-:W-:Y:S05]  /*9df0*/  BSYNC.RECONVERGENT B2 ;  /* 0x0000000000027941 */ /* 0x000fea0003800200 */
.L_x_41878:
        /* <DEDUP_REMOVED lines=15> */
.L_x_41885:
        /* <DEDUP_REMOVED lines=13> */
.L_x_41887:
[----:B------:R-:W-:Y:S05]  /*9fc0*/  BSYNC.RECONVERGENT B3 ;  /* 0x0000000000037941 */ /* 0x000fea0003800200 */
.L_x_41886:
        /* <DEDUP_REMOVED lines=43> */
.L_x_41884:
[----:B------:R-:W-:Y:S05]  /*a280*/  BSYNC.RECONVERGENT B2 ;  /* 0x0000000000027941 */ /* 0x000fea0003800200 */
.L_x_41883:
        /* <DEDUP_REMOVED lines=17> */
.L_x_41890:
        /* <DEDUP_REMOVED lines=13> */
.L_x_41892:
[----:B------:R-:W-:Y:S05]  /*a470*/  BSYNC.RECONVERGENT B3 ;  /* 0x0000000000037941 */ /* 0x000fea0003800200 */
.L_x_41891:
        /* <DEDUP_REMOVED lines=43> */
.L_x_41889:
[----:B------:R-:W-:Y:S05]  /*a730*/  BSYNC.RECONVERGENT B2 ;  /* 0x0000000000027941 */ /* 0x000fea0003800200 */
.L_x_41888:
        /* <DEDUP_REMOVED lines=15> */
.L_x_41895:
        /* <DEDUP_REMOVED lines=13> */
.L_x_41897:
[----:B------:R-:W-:Y:S05]  /*a900*/  BSYNC.RECONVERGENT B3 ;  /* 0x0000000000037941 */ /* 0x000fea0003800200 */
.L_x_41896:
        /* <DEDUP_REMOVED lines=43> */
.L_x_41894:
[----:B------:R-:W-:Y:S05]  /*abc0*/  BSYNC.RECONVERGENT B2 ;  /* 0x0000000000027941 */ /* 0x000fea0003800200 */
.L_x_41893:
        /* <DEDUP_REMOVED lines=17> */
.L_x_41900:
        /* <DEDUP_REMOVED lines=13> */
.L_x_41902:
[----:B------:R-:W-:Y:S05]  /*adb0*/  BSYNC.RECONVERGENT B3 ;  /* 0x0000000000037941 */ /* 0x000fea0003800200 */
.L_x_41901:
        /* <DEDUP_REMOVED lines=43> */
.L_x_41899:
[----:B------:R-:W-:Y:S05]  /*b070*/  BSYNC.RECONVERGENT B2 ;  /* 0x0000000000027941 */ /* 0x000fea0003800200 */
.L_x_41898:
        /* <DEDUP_REMOVED lines=15> */
.L_x_41905:
        /* <DEDUP_REMOVED lines=13> */
.L_x_41907:
[----:B------:R-:W-:Y:S05]  /*b240*/  BSYNC.RECONVERGENT B3 ;  /* 0x0000000000037941 */ /* 0x000fea0003800200 */
.L_x_41906:
        /* <DEDUP_REMOVED lines=43> */
.L_x_41904:
[----:B------:R-:W-:Y:S05]  /*b500*/  BSYNC.RECONVERGENT B2 ;  /* 0x0000000000027941 */ /* 0x000fea0003800200 */
.L_x_41903:
        /* <DEDUP_REMOVED lines=17> */
.L_x_41910:
        /* <DEDUP_REMOVED lines=15> */
.L_x_41912:
[----:B------:R-:W-:Y:S05]  /*b710*/  BSYNC.RECONVERGENT B3 ;  /* 0x0000000000037941 */ /* 0x000fea0003800200 */
.L_x_41911:
        /* <DEDUP_REMOVED lines=43> */
.L_x_41909:
[----:B------:R-:W-:Y:S05]  /*b9d0*/  BSYNC.RECONVERGENT B2 ;  /* 0x0000000000027941 */ /* 0x000fea0003800200 */
.L_x_41908:
        /* <DEDUP_REMOVED lines=35> */
.L_x_41872:
        /* <DEDUP_REMOVED lines=16> */
.L_x_41916:
        /* <DEDUP_REMOVED lines=13> */
.L_x_41918:
[----:B------:R-:W-:Y:S05]  /*bde0*/  BSYNC.RECONVERGENT B3 ;  /* 0x0000000000037941 */ /* 0x000fea0003800200 */
.L_x_41917:
        /* <DEDUP_REMOVED lines=43> */
.L_x_41915:
[----:B------:R-:W-:Y:S05]  /*c0a0*/  BSYNC.RECONVERGENT B2 ;  /* 0x0000000000027941 */ /* 0x000fea0003800200 */
.L_x_41914:
[----:B------:R-:W0:Y:S01]  /*c0b0*/  LDC R6, c[0x0][0x404] ;  /* 0x00010100ff067b82 */ /* 0x000e220000000800 */
[----:B------:R-:W-:Y:S01]  /*c0c0*/  I2FP.F32.U32 R222, R213 ;  /* 0x000000d500de7245 */ /* 0x000fe20000201000 */
[----:B------:R-:W-:Y:S01]  /*c0d0*/  HFMA2 R213, -RZ, RZ, 0.1171875, 0 ;  /* 0x2f800000ffd57431 */ /* 0x000fe200000001ff */
[----:B------:R-:W-:Y:S01]  /*c0e0*/  ISETP.NE.AND P3, PT, R215, 0x1, PT ;  /* 0x00000001d700780c */ /* 0x000fe20003f65270 */
[----:B------:R-:W-:Y:S01]  /*c0f0*/  BSSY.RECONVERGENT B2, `(.L_x_41919) ;  /* 0x0000047000027945 */ /* 0x000fe20003800200 */
[----:B------:R-:W-:Y:S02]  /*c100*/  IMAD.MOV.U32 R223, RZ, RZ, 0x2 ;  /* 0x00000002ffdf7424 */ /* 0x000fe400078e00ff */
[----:B------:R-:W-:-:S05]  /*c110*/  FFMA.FTZ R3, R222, R213, 1.1641532182693481445e-10 ;  /* 0x2f000000de037423 */ /* 0x000fca00000100d5 */
[----:B0-----:R-:W-:Y:S01]  /*c120*/  FSETP.LE.FTZ.AND P2, PT, R3, R6, PT ;  /* 0x000000060300720b */ /* 0x001fe20003f53000 */
[----:B------:R-:W-:-:S03]  /*c130*/  IMAD.MOV.U32 R3, RZ, RZ, R8 ;  /* 0x000000ffff037224 */ /* 0x000fc600078e0008 */
        /* <DEDUP_REMOVED lines=9> */
.L_x_41921:
        /* <DEDUP_REMOVED lines=13> */
.L_x_41923:
[----:B------:R-:W-:Y:S05]  /*c2a0*/  BSYNC.RECONVERGENT B3 ;  /* 0x0000000000037941 */ /* 0x000fea0003800200 */
.L_x_41922:
        /* <DEDUP_REMOVED lines=43> */
.L_x_41920:
[----:B------:R-:W-:Y:S05]  /*c560*/  BSYNC.RECONVERGENT B2 ;  /* 0x0000000000027941 */ /* 0x000fea0003800200 */
.L_x_41919:
        /* <DEDUP_REMOVED lines=16> */
.L_x_41926:
        /* <DEDUP_REMOVED lines=13> */
.L_x_41928:
[----:B------:R-:W-:Y:S05]  /*c740*/  BSYNC.RECONVERGENT B3 ;  /* 0x0000000000037941 */ /* 0x000fea0003800200 */
.L_x_41927:
        /* <DEDUP_REMOVED lines=43> */
.L_x_41925:
[----:B------:R-:W-:Y:S05]  /*ca00*/  BSYNC.RECONVERGENT B2 ;  /* 0x0000000000027941 */ /* 0x000fea0003800200 */
.L_x_41924:
        /* <DEDUP_REMOVED lines=16> */
.L_x_41931:
        /* <DEDUP_REMOVED lines=13> */
.L_x_41933:
[----:B------:R-:W-:Y:S05]  /*cbe0*/  BSYNC.RECONVERGENT B3 ;  /* 0x0000000000037941 */ /* 0x000fea0003800200 */
.L_x_41932:
        /* <DEDUP_REMOVED lines=43> */
.L_x_41930:
[----:B------:R-:W-:Y:S05]  /*cea0*/  BSYNC.RECONVERGENT B2 ;  /* 0x0000000000027941 */ /* 0x000fea0003800200 */
.L_x_41929:
        /* <DEDUP_REMOVED lines=16> */
.L_x_41913:
        /* <DEDUP_REMOVED lines=24> */
.L_x_41934:
[----:B------:R-:W-:Y:S01]  /*d130*/  MOV R6, R214 ;  /* 0x000000d600067202 */ /* 0x000fe20000000f00 */
[----:B------:R-:W-:-:S07]  /*d140*/  VIADD R212, R212, 0x20 ;  /* 0x00000020d4d47836 */ /* 0x000fce0000000000 */
.L_x_41871:
[----:B------:R-:W-:Y:S05]  /*d150*/  BSYNC.RECONVERGENT B1 ;  /* 0x0000000000017941 */ /* 0x000fea0003800200 */
.L_x_41870:
        /* <DEDUP_REMOVED lines=35> */
.L_x_41940:
        /* <DEDUP_REMOVED lines=13> */
.L_x_41942:
[----:B------:R-:W-:Y:S05]  /*d460*/  BSYNC.RECONVERGENT B3 ;  /* 0x0000000000037941 */ /* 0x000fea0003800200 */
.L_x_41941:
        /* <DEDUP_REMOVED lines=41> */
.L_x_41939:
[----:B------:R-:W-:Y:S05]  /*d700*/  BSYNC.RECONVERGENT B2 ;  /* 0x0000000000027941 */ /* 0x000fea0003800200 */
.L_x_41938:
        /* <DEDUP_REMOVED lines=20> */
.L_x_41945:
        /* <DEDUP_REMOVED lines=13> */
.L_x_41947:
[----:B------:R-:W-:Y:S05]  /*d920*/  BSYNC.RECONVERGENT B3 ;  /* 0x0000000000037941 */ /* 0x000fea0003800200 */
.L_x_41946:
        /* <DEDUP_REMOVED lines=43> */
.L_x_41944:
[----:B------:R-:W-:Y:S05]  /*dbe0*/  BSYNC.RECONVERGENT B2 ;  /* 0x0000000000027941 */ /* 0x000fea0003800200 */
.L_x_41943:
        /* <DEDUP_REMOVED lines=15> */
.L_x_41950:
        /* <DEDUP_REMOVED lines=13> */
.L_x_41952:
[----:B------:R-:W-:Y:S05]  /*ddb0*/  BSYNC.RECONVERGENT B3 ;  /* 0x0000000000037941 */ /* 0x000fea0003800200 */
.L_x_41951:
        /* <DEDUP_REMOVED lines=43> */
.L_x_41949:
[----:B------:R-:W-:Y:S05]  /*e070*/  BSYNC.RECONVERGENT B2 ;  /* 0x0000000000027941 */ /* 0x000fea0003800200 */
.L_x_41948:
        /* <DEDUP_REMOVED lines=17> */
.L_x_41955:
        /* <DEDUP_REMOVED lines=13> */
.L_x_41957:
[----:B------:R-:W-:Y:S05]  /*e260*/  BSYNC.RECONVERGENT B3 ;  /* 0x0000000000037941 */ /* 0x000fea0003800200 */
.L_x_41956:
        /* <DEDUP_REMOVED lines=43> */
.L_x_41954:
[----:B------:R-:W-:Y:S05]  /*e520*/  BSYNC.RECONVERGENT B2 ;  /* 0x0000000000027941 */ /* 0x000fea0003800200 */
.L_x_41953:
        /* <DEDUP_REMOVED lines=15> */
.L_x_41960:
        /* <DEDUP_REMOVED lines=13> */
.L_x_41962:
[----:B------:R-:W-:Y:S05]  /*e6f0*/  BSYNC.RECONVERGENT B3 ;  /* 0x0000000000037941 */ /* 0x000fea0003800200 */
.L_x_41961:
        /* <DEDUP_REMOVED lines=43> */
.L_x_41959:
[----:B------:R-:W-:Y:S05]  /*e9b0*/  BSYNC.RECONVERGENT B2 ;  /* 0x0000000000027941 */ /* 0x000fea0003800200 */
.L_x_41958:
        /* <DEDUP_REMOVED lines=17> */
.L_x_41965:
        /* <DEDUP_REMOVED lines=13> */
.L_x_41967:
[----:B------:R-:W-:Y:S05]  /*eba0*/  BSYNC.RECONVERGENT B3 ;  /* 0x0000000000037941 */ /* 0x000fea0003800200 */
.L_x_41966:
        /* <DEDUP_REMOVED lines=43> */
.L_x_41964:
[----:B------:R-:W-:Y:S05]  /*ee60*/  BSYNC.RECONVERGENT B2 ;  /* 0x0000000000027941 */ /* 0x000fea0003800200 */
.L_x_41963:
        /* <DEDUP_REMOVED lines=15> */
.L_x_41970:
        /* <DEDUP_REMOVED lines=13> */
.L_x_41972:
[----:B------:R-:W-:Y:S05]  /*f030*/  BSYNC.RECONVERGENT B3 ;  /* 0x0000000000037941 */ /* 0x000fea0003800200 */
.L_x_41971:
        /* <DEDUP_REMOVED lines=43> */
.L_x_41969:
[----:B------:R-:W-:Y:S05]  /*f2f0*/  BSYNC.RECONVERGENT B2 ;  /* 0x0000000000027941 */ /* 0x000fea0003800200 */
.L_x_41968:
        /* <DEDUP_REMOVED lines=17> */
.L_x_41975:
        /* <DEDUP_REMOVED lines=15> */
.L_x_41977:
[----:B------:R-:W-:Y:S05]  /*f500*/  BSYNC.RECONVERGENT B3 ;  /* 0x0000000000037941 */ /* 0x000fea0003800200 */
.L_x_41976:
        /* <DEDUP_REMOVED lines=43> */
.L_x_41974:
[----:B------:R-:W-:Y:S05]  /*f7c0*/  BSYNC.RECONVERGENT B2 ;  /* 0x0000000000027941 */ /* 0x000fea0003800200 */
.L_x_41973:
        /* <DEDUP_REMOVED lines=35> */
.L_x_41937:
        /* <DEDUP_REMOVED lines=16> */
.L_x_41981:
        /* <DEDUP_REMOVED lines=13> */
.L_x_41983:
[----:B------:R-:W-:Y:S05]  /*fbd0*/  BSYNC.RECONVERGENT B3 ;  /* 0x0000000000037941 */ /* 0x000fea0003800200 */
.L_x_41982:
        /* <DEDUP_REMOVED lines=43> */
.L_x_41980:
[----:B------:R-:W-:Y:S05]  /*fe90*/  BSYNC.RECONVERGENT B2 ;  /* 0x0000000000027941 */ /* 0x000fea0003800200 */
.L_x_41979:
[----:B------:R-:W0:Y:S01]  /*fea0*/  LDC R6, c[0x0][0x404] ;  /* 0x00010100ff067b82 */ /* 0x000e220000000800 */
[----:B------:R-:W-:Y:S01]  /*feb0*/  ISETP.NE.AND P3, PT, R223, 0x1, PT ;  /* 0x00000001df00780c */ /* 0x000fe20003f65270 */
[----:B------:R-:W-:Y:S01]  /*fec0*/  BSSY.RECONVERGENT B2, `(.L_x_41984) ;  /* 0x0000049000027945 */ /* 0x000fe20003800200 */
[----:B------:R-:W-:Y:S01]  /*fed0*/  I2FP.F32.U32 R222, R213 ;  /* 0x000000d500de7245 */ /* 0x000fe20000201000 */
[----:B------:R-:W-:Y:S01]  /*fee0*/  IMAD.MOV.U32 R213, RZ, RZ, 0x2f800000 ;  /* 0x2f800000ffd57424 */ /* 0x000fe200078e00ff */
[----:B------:R-:W-:Y:S01]  /*fef0*/  MOV R215, R8 ;  /* 0x0000000800d77202 */ /* 0x000fe20000000f00 */
[----:B------:R-:W-:Y:S02]  /*ff00*/  IMAD.MOV.U32 R224, RZ, RZ, 0x2 ;  /* 0x00000002ffe07424 */ /* 0x000fe400078e00ff */
        /* <DEDUP_REMOVED lines=11> */
.L_x_41986:
        /* <DEDUP_REMOVED lines=13> */
.L_x_41988:
[----:B------:R-:W-:Y:S05]  /*10090*/  BSYNC.RECONVERGENT B3 ;  /* 0x0000000000037941 */ /* 0x000fea0003800200 */
.L_x_41987:
        /* <DEDUP_REMOVED lines=43> */
.L_x_41985:
[----:B------:R-:W-:Y:S05]  /*10350*/  BSYNC.RECONVERGENT B2 ;  /* 0x0000000000027941 */ /* 0x000fea0003800200 */
.L_x_41984:
        /* <DEDUP_REMOVED lines=16> */
.L_x_41991:
        /* <DEDUP_REMOVED lines=13> */
.L_x_41993:
[----:B------:R-:W-:Y:S05]  /*10530*/  BSYNC.RECONVERGENT B3 ;  /* 0x0000000000037941 */ /* 0x000fea0003800200 */
.L_x_41992:
        /* <DEDUP_REMOVED lines=43> */
.L_x_41990:
[----:B------:R-:W-:Y:S05]  /*107f0*/  BSYNC.RECONVERGENT B2 ;  /* 0x0000000000027941 */ /* 0x000fea0003800200 */
.L_x_41989:
        /* <DEDUP_REMOVED lines=16> */
.L_x_41996:
        /* <DEDUP_REMOVED lines=13> */
.L_x_41998:
[----:B------:R-:W-:Y:S05]  /*109d0*/  BSYNC.RECONVERGENT B3 ;  /* 0x0000000000037941 */ /* 0x000fea0003800200 */
.L_x_41997:
        /* <DEDUP_REMOVED lines=43> */
.L_x_41995:
[----:B------:R-:W-:Y:S05]  /*10c90*/  BSYNC.RECONVERGENT B2 ;  /* 0x0000000000027941 */ /* 0x000fea0003800200 */
.L_x_41994:
        /* <DEDUP_REMOVED lines=16> */
.L_x_41978:
        /* <DEDUP_REMOVED lines=24> */
.L_x_41999:
[----:B------:R-:W-:Y:S02]  /*10f20*/  IMAD.MOV.U32 R6, RZ, RZ, R214 ;  /* 0x000000ffff067224 */ /* 0x000fe400078e00d6 */
[----:B------:R-:W-:-:S07]  /*10f30*/  VIADD R212, R212, 0x20 ;  /* 0x00000020d4d47836 */ /* 0x000fce0000000000 */
.L_x_41936:
[----:B------:R-:W-:Y:S05]  /*10f40*/  BSYNC.RECONVERGENT B1 ;  /* 0x0000000000017941 */ /* 0x000fea0003800200 */
.L_x_41935:
        /* <DEDUP_REMOVED lines=35> */
.L_x_42005:
        /* <DEDUP_REMOVED lines=13> */
.L_x_42007:
[----:B------:R-:W-:Y:S05]  /*11250*/  BSYNC.RECONVERGENT B3 ;  /* 0x0000000000037941 */ /* 0x000fea0003800200 */
.L_x_42006:
        /* <DEDUP_REMOVED lines=41> */
.L_x_42004:
[----:B------:R-:W-:Y:S05]  /*114f0*/  BSYNC.RECONVERGENT B2 ;  /* 0x0000000000027941 */ /* 0x000fea0003800200 */
.L_x_42003:
[----:B------:R-:W0:Y:S01]  /*11500*/  LDC R6, c[0x0][0x408] ;  /* 0x00010200ff067b82 */ /* 0x000e220000000800 */
[----:B------:R-:W-:Y:S01]  /*11510*/  I2FP.F32.U32 R10, R9 ;  /* 0x00000009000a7245 */ /* 0x000fe20000201000 */
[----:B------:R-:W-:Y:S01]  /*11520*/  HFMA2 R9, -RZ, RZ, 0.1171875, 0 ;  /* 0x2f800000ff097431 */ /* 0x000fe200000001ff */
[----:B------:R-:W-:Y:S01]  /*11530*/  ISETP.NE.AND P3, PT, R11, 0x1, PT ;  /* 0x000000010b00780c */ /* 0x000fe20003f65270 */
[----:B------:R-:W-:Y:S01]  /*11540*/  BSSY.RECONVERGENT B2, `(.L_x_42008) ;  /* 0x0000049000027945 */ /* 0x000fe20003800200 */
[----:B------:R-:W-:Y:S02]  /*11550*/  IMAD.MOV.U32 R213, RZ, RZ, 0x2 ;  /* 0x00000002ffd57424 */ /* 0x000fe400078e00ff */
[----:B------:R-:W-:Y:S01]  /*11560*/  IMAD.MOV.U32 R3, RZ, RZ, R8 ;  /* 0x000000ffff037224 */ /* 0x000fe200078e0008 */
        /* <DEDUP_REMOVED lines=13> */
.L_x_42010:
        /* <DEDUP_REMOVED lines=13> */
.L_x_42012:
[----:B------:R-:W-:Y:S05]  /*11710*/  BSYNC.RECONVERGENT B3 ;  /* 0x0000000000037941 */ /* 0x000fea0003800200 */
.L_x_42011:
        /* <DEDUP_REMOVED lines=43> */
.L_x_42009:
[----:B------:R-:W-:Y:S05]  /*119d0*/  BSYNC.RECONVERGENT B2 ;  /* 0x0000000000027941 */ /* 0x000fea0003800200 */
.L_x_42008:
        /* <DEDUP_REMOVED lines=15> */
.L_x_42015:
        /* <DEDUP_REMOVED lines=13> */
.L_x_42017:
[----:B------:R-:W-:Y:S05]  /*11ba0*/  BSYNC.RECONVERGENT B3 ;  /* 0x0000000000037941 */ /* 0x000fea0003800200 */
.L_x_42016:
        /* <DEDUP_REMOVED lines=43> */
.L_x_42014:
[----:B------:R-:W-:Y:S05]  /*11e60*/  BSYNC.RECONVERGENT B2 ;  /* 0x0000000000027941 */ /* 0x000fea0003800200 */
.L_x_42013:
        /* <DEDUP_REMOVED lines=17> */
.L_x_42020:
        /* <DEDUP_REMOVED lines=13> */
.L_x_42022:
[----:B------:R-:W-:Y:S05]  /*12050*/  BSYNC.RECONVERGENT B3 ;  /* 0x0000000000037941 */ /* 0x000fea0003800200 */
.L_x_42021:
        /* <DEDUP_REMOVED lines=43> */
.L_x_42019:
[----:B------:R-:W-:Y:S05]  /*12310*/  BSYNC.RECONVERGENT B2 ;  /* 0x0000000000027941 */ /* 0x000fea0003800200 */
.L_x_42018:
        /* <DEDUP_REMOVED lines=15> */
.L_x_42025:
        /* <DEDUP_REMOVED lines=13> */
.L_x_42027:
[----:B------:R-:W-:Y:S05]  /*124e0*/  BSYNC.RECONVERGENT B3 ;  /* 0x0000000000037941 */ /* 0x000fea0003800200 */
.L_x_42026:
        /* <DEDUP_REMOVED lines=43> */
.L_x_42024:
[----:B------:R-:W-:Y:S05]  /*127a0*/  BSYNC.RECONVERGENT B2 ;  /* 0x0000000000027941 */ /* 0x000fea0003800200 */
.L_x_42023:
        /* <DEDUP_REMOVED lines=17> */
.L_x_42030:
        /* <DEDUP_REMOVED lines=13> */
.L_x_42032:
[----:B------:R-:W-:Y:S05]  /*12990*/  BSYNC.RECONVERGENT B3 ;  /* 0x0000000000037941 */ /* 0x000fea0003800200 */
.L_x_42031:
        /* <DEDUP_REMOVED lines=43> */
.L_x_42029:
[----:B------:R-:W-:Y:S05]  /*12c50*/  BSYNC.RECONVERGENT B2 ;  /* 0x0000000000027941 */ /* 0x000fea0003800200 */
.L_x_42028:
        /* <DEDUP_REMOVED lines=15> */
.L_x_42035:
        /* <DEDUP_REMOVED lines=13> */
.L_x_42037:
[----:B------:R-:W-:Y:S05]  /*12e20*/  BSYNC.RECONVERGENT B3 ;  /* 0x0000000000037941 */ /* 0x000fea0003800200 */
.L_x_42036:
        /* <DEDUP_REMOVED lines=43> */
.L_x_42034:
[----:B------:R-:W-:Y:S05]  /*130e0*/  BSYNC.RECONVERGENT B2 ;  /* 0x0000000000027941 */ /* 0x000fea0003800200 */
.L_x_42033:
        /* <DEDUP_REMOVED lines=17> */
.L_x_42040:
        /* <DEDUP_REMOVED lines=15> */
.L_x_42042:
[----:B------:R-:W-:Y:S05]  /*132f0*/  BSYNC.RECONVERGENT B3 ;  /* 0x0000000000037941 */ /* 0x000fea0003800200 */
.L_x_42041:
        /* <DEDUP_REMOVED lines=43> */
.L_x_42039:
[----:B------:R-:W-:Y:S05]  /*135b0*/  BSYNC.RECONVERGENT B2 ;  /* 0x0000000000027941 */ /* 0x000fea0003800200 */
.L_x_42038:
[-C--:B------:R-:W-:Y:S01]  /*135c0*/  FMUL.FTZ R215, R140, R6.reuse ;  /* 0x000000068cd77220 */ /* 0x080fe20000410000 */
[-C--:B------:R-:W-:Y:S01]  /*135d0*/  FSETP.GTU.FTZ.AND P6, PT, R10, R7.reuse, PT ;  /* 0x000000070a00720b */ /* 0x080fe20003fdc000 */
[-C--:B------:R-:W-:Y:S01]  /*135e0*/  FMUL.FTZ R10, R141, R6.reuse ;  /* 0x000000068d0a7220 */ /* 0x080fe20000410000 */
[-C--:B------:R-:W-:Y:S01]  /*135f0*/  FMUL.FTZ R213, R142, R6.reuse ;  /* 0x000000068ed57220 */ /* 0x080fe20000410000 */
[----:B------:R-:W-:Y:S01]  /*13600*/  FMUL.FTZ R6, R143, R6 ;  /* 0x000000068f067220 */ /* 0x000fe20000410000 */
[----:B------:R-:W-:Y:S02]  /*13610*/  FSEL R215, R215, RZ, !P6 ;  /* 0x000000ffd7d77208 */ /* 0x000fe40007000000 */
[----:B------:R-:W-:Y:S02]  /*13620*/  SEL R223, RZ, 0x1, P6 ;  /* 0x00000001ffdf7807 */ /* 0x000fe40003000000 */
[----:B------:R-:W-:Y:S02]  /*13630*/  FSETP.GTU.FTZ.AND P6, PT, R222, R7, PT ;  /* 0x00000007de00720b */ /* 0x000fe40003fdc000 */
[----:B------:R-:W-:-:S02]  /*13640*/  I2FP.F32.U32 R222, R11 ;  /* 0x0000000b00de7245 */ /* 0x000fc40000201000 */
[----:B------:R-:W-:Y:S02]  /*13650*/  FSEL R10, R10, RZ, !P6 ;  /* 0x000000ff0a0a7208 */ /* 0x000fe40007000000 */
[----:B------:R-:W-:Y:S01]  /*13660*/  SEL R225, RZ, 0x1, P6 ;  /* 0x00000001ffe17807 */ /* 0x000fe20003000000 */
[----:B------:R-:W-:Y:S01]  /*13670*/  FFMA.FTZ R222, R222, R9, 1.1641532182693481445e-10 ;  /* 0x2f000000dede7423 */ /* 0x000fe20000010009 */
        /* <DEDUP_REMOVED lines=11> */
[----:B------:R-:W-:Y:S02]  /*13730*/  FSEL R167, R167, RZ, P5 ;  /* 0x000000ffa7a77208 */ /* 0x000fe40002800000 */
[----:B------:R-:W-:Y:S01]  /*13740*/  SEL R11, RZ, 0x1, P6 ;  /* 0x00000001ff0b7807 */ /* 0x000fe20003000000 */
[----:B------:R-:W-:Y:S01]  /*13750*/  FADD.FTZ R166, R166, R213 ;  /* 0x000000d5a6a67221 */ /* 0x000fe20000010000 */
[----:B------:R-:W-:Y:S01]  /*13760*/  @P1 FADD.FTZ R165, R145, R165 ;  /* 0x000000a591a51221 */ /* 0x000fe20000010000 */
[----:B------:R-:W-:Y:S01]  /*13770*/  FADD.FTZ R167, R6, R167 ;  /* 0x000000a706a77221 */ /* 0x000fe20000010000 */
[----:B------:R-:W-:Y:S01]  /*13780*/  PRMT R7, R223, 0x7610, R7 ;  /* 0x00007610df077816 */ /* 0x000fe20000000007 */
[----:B------:R-:W-:Y:S01]  /*13790*/  @P1 FADD.FTZ R166, R146, R166 ;  /* 0x000000a692a61221 */ /* 0x000fe20000010000 */
[----:B------:R-:W-:Y:S01]  /*137a0*/  PRMT R9, R225, 0x7610, R9 ;  /* 0x00007610e1097816 */ /* 0x000fe20000000009 */
[----:B------:R-:W-:Y:S01]  /*137b0*/  @P1 FADD.FTZ R167, R147, R167 ;  /* 0x000000a793a71221 */ /* 0x000fe20000010000 */
[----:B------:R-:W-:Y:S01]  /*137c0*/  PRMT R10, R224, 0x7610, R10 ;  /* 0x00007610e00a7816 */ /* 0x000fe2000000000a */
[----:B------:R-:W-:Y:S06]  /*137d0*/  BRA `(.L_x_42043) ;  /* 0x0000001000e87947 */ /* 0x000fec0003800000 */
.L_x_42002:
        /* <DEDUP_REMOVED lines=16> */
.L_x_42046:
        /* <DEDUP_REMOVED lines=13> */
.L_x_42048:
[----:B------:R-:W-:Y:S05]  /*139b0*/  BSYNC.RECONVERGENT B3 ;  /* 0x0000000000037941 */ /* 0x000fea0003800200 */
.L_x_42047:
        /* <DEDUP_REMOVED lines=43> */
.L_x_42045:
[----:B------:R-:W-:Y:S05]  /*13c70*/  BSYNC.RECONVERGENT B2 ;  /* 0x0000000000027941 */ /* 0x000fea0003800200 */
.L_x_42044:
[----:B------:R-:W0:Y:S01]  /*13c80*/  LDC R6, c[0x0][0x404] ;  /* 0x00010100ff067b82 */ /* 0x000e220000000800 */
[----:B------:R-:W-:Y:S01]  /*13c90*/  ISETP.NE.AND P3, PT, R223, 0x1, PT ;  /* 0x00000001df00780c */ /* 0x000fe20003f65270 */
[----:B------:R-:W-:Y:S01]  /*13ca0*/  BSSY.RECONVERGENT B2, `(.L_x_42049) ;  /* 0x0000049000027945 */ /* 0x000fe20003800200 */
[----:B------:R-:W-:Y:S01]  /*13cb0*/  I2FP.F32.U32 R222, R213 ;  /* 0x000000d500de7245 */ /* 0x000fe20000201000 */
[----:B------:R-:W-:Y:S02]  /*13cc0*/  IMAD.MOV.U32 R213, RZ, RZ, 0x2f800000 ;  /* 0x2f800000ffd57424 */ /* 0x000fe400078e00ff */
        /* <DEDUP_REMOVED lines=13> */
.L_x_42051:
        /* <DEDUP_REMOVED lines=13> */
.L_x_42053:
[----:B------:R-:W-:Y:S05]  /*13e70*/  BSYNC.RECONVERGENT B3 ;  /* 0x0000000000037941 */ /* 0x000fea0003800200 */
.L_x_42052:
        /* <DEDUP_REMOVED lines=43> */
.L_x_42050:
[----:B------:R-:W-:Y:S05]  /*14130*/  BSYNC.RECONVERGENT B2 ;  /* 0x0000000000027941 */ /* 0x000fea0003800200 */
.L_x_42049:
        /* <DEDUP_REMOVED lines=16> */
.L_x_42056:
        /* <DEDUP_REMOVED lines=13> */
.L_x_42058:
[----:B------:R-:W-:Y:S05]  /*14310*/  BSYNC.RECONVERGENT B3 ;  /* 0x0000000000037941 */ /* 0x000fea0003800200 */
.L_x_42057:
        /* <DEDUP_REMOVED lines=43> */
.L_x_42055:
[----:B------:R-:W-:Y:S05]  /*145d0*/  BSYNC.RECONVERGENT B2 ;  /* 0x0000000000027941 */ /* 0x000fea0003800200 */
.L_x_42054:
        /* <DEDUP_REMOVED lines=16> */
.L_x_42061:
        /* <DEDUP_REMOVED lines=13> */
.L_x_42063:
[----:B------:R-:W-:Y:S05]  /*147b0*/  BSYNC.RECONVERGENT B3 ;  /* 0x0000000000037941 */ /* 0x000fea0003800200 */
.L_x_42062:
        /* <DEDUP_REMOVED lines=43> */
.L_x_42060:
[----:B------:R-:W-:Y:S05]  /*14a70*/  BSYNC.RECONVERGENT B2 ;  /* 0x0000000000027941 */ /* 0x000fea0003800200 */
.L_x_42059:
        /* <DEDUP_REMOVED lines=16> */
.L_x_42043:
        /* <DEDUP_REMOVED lines=24> */
.L_x_42064:
[----:B------:R-:W-:Y:S01]  /*14d00*/  IMAD.MOV.U32 R6, RZ, RZ, R214 ;  /* 0x000000ffff067224 */ /* 0x000fe200078e00d6 */
[----:B------:R-:W-:-:S07]  /*14d10*/  IADD3 R212, PT, PT, R212, 0x20, RZ ;  /* 0x00000020d4d47810 */ /* 0x000fce0007ffe0ff */
.L_x_42001:
[----:B------:R-:W-:Y:S05]  /*14d20*/  BSYNC.RECONVERGENT B1 ;  /* 0x0000000000017941 */ /* 0x000fea0003800200 */
.L_x_42000:
        /* <DEDUP_REMOVED lines=35> */
.L_x_42070:
        /* <DEDUP_REMOVED lines=13> */
.L_x_42072:
[----:B------:R-:W-:Y:S05]  /*15030*/  BSYNC.RECONVERGENT B3 ;  /* 0x0000000000037941 */ /* 0x000fea0003800200 */
.L_x_42071:
        /* <DEDUP_REMOVED lines=41> */
.L_x_42069:
[----:B------:R-:W-:Y:S05]  /*152d0*/  BSYNC.RECONVERGENT B2 ;  /* 0x0000000000027941 */ /* 0x000fea0003800200 */
.L_x_42068:
        /* <DEDUP_REMOVED lines=20> */
.L_x_42075:
        /* <DEDUP_REMOVED lines=13> */
.L_x_42077:
[----:B------:R-:W-:Y:S05]  /*154f0*/  BSYNC.RECONVERGENT B3 ;  /* 0x0000000000037941 */ /* 0x000fea0003800200 */
.L_x_42076:
        /* <DEDUP_REMOVED lines=43> */
.L_x_42074:
[----:B------:R-:W-:Y:S05]  /*157b0*/  BSYNC.RECONVERGENT B2 ;  /* 0x0000000000027941 */ /* 0x000fea0003800200 */
.L_x_42073:
        /* <DEDUP_REMOVED lines=15> */
.L_x_42080:
        /* <DEDUP_REMOVED lines=13> */
.L_x_42082:
[----:B------:R-:W-:Y:S05]  /*15980*/  BSYNC.RECONVERGENT B3 ;  /* 0x0000000000037941 */ /* 0x000fea0003800200 */
.L_x_42081:
        /* <DEDUP_REMOVED lines=43> */
.L_x_42079:
[----:B------:R-:W-:Y:S05]  /*15c40*/  BSYNC.RECONVERGENT B2 ;  /* 0x0000000000027941 */ /* 0x000fea0003800200 */
.L_x_42078:
        /* <DEDUP_REMOVED lines=17> */
.L_x_42085:
        /* <DEDUP_REMOVED lines=13> */
.L_x_42087:
[----:B------:R-:W-:Y:S05]  /*15e30*/  BSYNC.RECONVERGENT B3 ;  /* 0x0000000000037941 */ /* 0x000fea0003800200 */
.L_x_42086:
        /* <DEDUP_REMOVED lines=43> */
.L_x_42084:
[----:B------:R-:W-:Y:S05]  /*160f0*/  BSYNC.RECONVERGENT B2 ;  /* 0x0000000000027941 */ /* 0x000fea0003800200 */
.L_x_42083:
        /* <DEDUP_REMOVED lines=15> */
.L_x_42090:
        /* <DEDUP_REMOVED lines=13> */
.L_x_42092:
[----:B------:R-:W-:Y:S05]  /*162c0*/  BSYNC.RECONVERGENT B3 ;  /* 0x0000000000037941 */ /* 0x000fea0003800200 */
.L_x_42091:
        /* <DEDUP_REMOVED lines=43> */
.L_x_42089:
[----:B------:R-:W-:Y:S05]  /*16580*/  BSYNC.RECONVERGENT B2 ;  /* 0x0000000000027941 */ /* 0x000fea0003800200 */
.L_x_42088:
        /* <DEDUP_REMOVED lines=17> */
.L_x_42095:
        /* <DEDUP_REMOVED lines=13> */
.L_x_42097:
[----:B------:R-:W-:Y:S05]  /*16770*/  BSYNC.RECONVERGENT B3 ;  /* 0x0000000000037941 */ /* 0x000fea0003800200 */
.L_x_42096:
        /* <DEDUP_REMOVED lines=43> */
.L_x_42094:
[----:B------:R-:W-:Y:S05]  /*16a30*/  BSYNC.RECONVERGENT B2 ;  /* 0x0000000000027941 */ /* 0x000fea0003800200 */
.L_x_42093:
        /* <DEDUP_REMOVED lines=15> */
.L_x_42100:
        /* <DEDUP_REMOVED lines=13> */
.L_x_42102:
[----:B------:R-:W-:Y:S05]  /*16c00*/  BSYNC.RECONVERGENT B3 ;  /* 0x0000000000037941 */ /* 0x000fea0003800200 */
.L_x_42101:
        /* <DEDUP_REMOVED lines=43> */
.L_x_42099:
[----:B------:R-:W-:Y:S05]  /*16ec0*/  BSYNC.RECONVERGENT B2 ;  /* 0x0000000000027941 */ /* 0x000fea0003800200 */
.L_x_42098:
        /* <DEDUP_REMOVED lines=17> */
.L_x_42105:
        /* <DEDUP_REMOVED lines=15> */
.L_x_42107:
[----:B------:R-:W-:Y:S05]  /*170d0*/  BSYNC.RECONVERGENT B3 ;  /* 0x0000000000037941 */ /* 0x000fea0003800200 */
.L_x_42106:
        /* <DEDUP_REMOVED lines=43> */
.L_x_42104:
[----:B------:R-:W-:Y:S05]  /*17390*/  BSYNC.RECONVERGENT B2 ;  /* 0x0000000000027941 */ /* 0x000fea0003800200 */
.L_x_42103:
        /* <DEDUP_REMOVED lines=34> */
.L_x_42067:
        /* <DEDUP_REMOVED lines=16> */
.L_x_42111:
        /* <DEDUP_REMOVED lines=13> */
.L_x_42113:
[----:B------:R-:W-:Y:S05]  /*17790*/  BSYNC.RECONVERGENT B3 ;  /* 0x0000000000037941 */ /* 0x000fea0003800200 */
.L_x_42112:
        /* <DEDUP_REMOVED lines=43> */
.L_x_42110:
[----:B------:R-:W-:Y:S05]  /*17a50*/  BSYNC.RECONVERGENT B2 ;  /* 0x0000000000027941 */ /* 0x000fea0003800200 */
.L_x_42109:
[----:B------:R-:W0:Y:S01]  /*17a60*/  LDC R6, c[0x0][0x404] ;  /* 0x00010100ff067b82 */ /* 0x000e220000000800 */
[----:B------:R-:W-:Y:S01]  /*17a70*/  I2FP.F32.U32 R222, R213 ;  /* 0x000000d500de7245 */ /* 0x000fe20000201000 */
[----:B------:R-:W-:Y:S01]  /*17a80*/  HFMA2 R213, -RZ, RZ, 0.1171875, 0 ;  /* 0x2f800000ffd57431 */ /* 0x000fe200000001ff */
[----:B------:R-:W-:Y:S01]  /*17a90*/  ISETP.NE.AND P3, PT, R223, 0x1, PT ;  /* 0x00000001df00780c */ /* 0x000fe20003f65270 */
[----:B------:R-:W-:Y:S01]  /*17aa0*/  BSSY.RECONVERGENT B2, `(.L_x_42114) ;  /* 0x0000047000027945 */ /* 0x000fe20003800200 */
[----:B------:R-:W-:Y:S02]  /*17ab0*/  IMAD.MOV.U32 R224, RZ, RZ, 0x2 ;  /* 0x00000002ffe07424 */ /* 0x000fe400078e00ff */
[----:B------:R-:W-:Y:S02]  /*17ac0*/  IMAD.MOV.U32 R215, RZ, RZ, R8 ;  /* 0x000000ffffd77224 */ /* 0x000fe400078e0008 */
[----:B------:R-:W-:-:S05]  /*17ad0*/  FFMA.FTZ R3, R222, R213, 1.1641532182693481445e-10 ;  /* 0x2f000000de037423 */ /* 0x000fca00000100d5 */
[----:B0-----:R-:W-:Y:S02]  /*17ae0*/  FSETP.LE.FTZ.AND P2, PT, R3, R6, PT ;  /* 0x000000060300720b */ /* 0x001fe40003f53000 */
        /* <DEDUP_REMOVED lines=9> */
.L_x_42116:
        /* <DEDUP_REMOVED lines=13> */
.L_x_42118:
[----:B------:R-:W-:Y:S05]  /*17c50*/  BSYNC.RECONVERGENT B3 ;  /* 0x0000000000037941 */ /* 0x000fea0003800200 */
.L_x_42117:
        /* <DEDUP_REMOVED lines=43> */
.L_x_42115:
[----:B------:R-:W-:Y:S05]  /*17f10*/  BSYNC.RECONVERGENT B2 ;  /* 0x0000000000027941 */ /* 0x000fea0003800200 */
.L_x_42114:
        /* <DEDUP_REMOVED lines=16> */
.L_x_42121:
        /* <DEDUP_REMOVED lines=13> */
.L_x_42123:
[----:B------:R-:W-:Y:S05]  /*180f0*/  BSYNC.RECONVERGENT B3 ;  /* 0x0000000000037941 */ /* 0x000fea0003800200 */
.L_x_42122:
        /* <DEDUP_REMOVED lines=43> */
.L_x_42120:
[----:B------:R-:W-:Y:S05]  /*183b0*/  BSYNC.RECONVERGENT B2 ;  /* 0x0000000000027941 */ /* 0x000fea0003800200 */
.L_x_42119:
        /* <DEDUP_REMOVED lines=16> */
.L_x_42126:
        /* <DEDUP_REMOVED lines=13> */
.L_x_42128:
[----:B------:R-:W-:Y:S05]  /*18590*/  BSYNC.RECONVERGENT B3 ;  /* 0x0000000000037941 */ /* 0x000fea0003800200 */
.L_x_42127:
        /* <DEDUP_REMOVED lines=43> */
.L_x_42125:
[----:B------:R-:W-:Y:S05]  /*18850*/  BSYNC.RECONVERGENT B2 ;  /* 0x0000000000027941 */ /* 0x000fea0003800200 */
.L_x_42124:
        /* <DEDUP_REMOVED lines=16> */
.L_x_42108:
        /* <DEDUP_REMOVED lines=24> */
.L_x_42129:
[----:B------:R-:W-:Y:S01]  /*18ae0*/  MOV R6, R214 ;  /* 0x000000d600067202 */ /* 0x000fe20000000f00 */
[----:B------:R-:W-:-:S07]  /*18af0*/  VIADD R212, R212, 0x20 ;  /* 0x00000020d4d47836 */ /* 0x000fce0000000000 */
.L_x_42066:
[----:B------:R-:W-:Y:S05]  /*18b00*/  BSYNC.RECONVERGENT B1 ;  /* 0x0000000000017941 */ /* 0x000fea0003800200 */
.L_x_42065:
        /* <DEDUP_REMOVED lines=35> */
.L_x_42135:
        /* <DEDUP_REMOVED lines=13> */
.L_x_42137:
[----:B------:R-:W-:Y:S05]  /*18e10*/  BSYNC.RECONVERGENT B3 ;  /* 0x0000000000037941 */ /* 0x000fea0003800200 */
.L_x_42136:
        /* <DEDUP_REMOVED lines=41> */
.L_x_42134:
[----:B------:R-:W-:Y:S05]  /*190b0*/  BSYNC.RECONVERGENT B2 ;  /* 0x0000000000027941 */ /* 0x000fea0003800200 */
.L_x_42133:
[----:B------:R-:W0:Y:S01]  /*190c0*/  LDC R6, c[0x0][0x408] ;  /* 0x00010200ff067b82 */ /* 0x000e220000000800 */
[----:B------:R-:W-:Y:S01]  /*190d0*/  ISETP.NE.AND P3, PT, R11, 0x1, PT ;  /* 0x000000010b00780c */ /* 0x000fe20003f65270 */
[----:B------:R-:W-:Y:S01]  /*190e0*/  BSSY.RECONVERGENT B2, `(.L_x_42138) ;  /* 0x000004b000027945 */ /* 0x000fe20003800200 */
[----:B------:R-:W-:Y:S01]  /*190f0*/  I2FP.F32.U32 R10, R9 ;  /* 0x00000009000a7245 */ /* 0x000fe20000201000 */
[----:B------:R-:W-:Y:S02]  /*19100*/  IMAD.MOV.U32 R9, RZ, RZ, 0x2f800000 ;  /* 0x2f800000ff097424 */ /* 0x000fe400078e00ff */
[----:B------:R-:W-:Y:S02]  /*19110*/  HFMA2 R213, -RZ, RZ, 0, 1.1920928955078125e-07 ;  /* 0x00000002ffd57431 */ /* 0x000fe400000001ff */
[----:B------:R-:W-:Y:S01]  /*19120*/  IMAD.MOV.U32 R3, RZ, RZ, R8 ;  /* 0x000000ffff037224 */ /* 0x000fe200078e0008 */
        /* <DEDUP_REMOVED lines=13> */
.L_x_42140:
        /* <DEDUP_REMOVED lines=13> */
.L_x_42142:
[----:B------:R-:W-:Y:S05]  /*192d0*/  BSYNC.RECONVERGENT B3 ;  /* 0x0000000000037941 */ /* 0x000fea0003800200 */
.L_x_42141:
        /* <DEDUP_REMOVED lines=43> */
.L_x_42139:
[----:B------:R-:W-:Y:S05]  /*19590*/  BSYNC.RECONVERGENT B2 ;  /* 0x0000000000027941 */ /* 0x000fea0003800200 */
.L_x_42138:
        /* <DEDUP_REMOVED lines=15> */
.L_x_42145:
        /* <DEDUP_REMOVED lines=13> */
.L_x_42147:
[----:B------:R-:W-:Y:S05]  /*19760*/  BSYNC.RECONVERGENT B3 ;  /* 0x0000000000037941 */ /* 0x000fea0003800200 */
.L_x_42146:
        /* <DEDUP_REMOVED lines=43> */
.L_x_42144:
[----:B------:R-:W-:Y:S05]  /*19a20*/  BSYNC.RECONVERGENT B2 ;  /* 0x0000000000027941 */ /* 0x000fea0003800200 */
.L_x_42143:
        /* <DEDUP_REMOVED lines=17> */
.L_x_42150:
        /* <DEDUP_REMOVED lines=13> */
.L_x_42152:
[----:B------:R-:W-:Y:S05]  /*19c10*/  BSYNC.RECONVERGENT B3 ;  /* 0x0000000000037941 */ /* 0x000fea0003800200 */
.L_x_42151:
        /* <DEDUP_REMOVED lines=43> */
.L_x_42149:
[----:B------:R-:W-:Y:S05]  /*19ed0*/  BSYNC.RECONVERGENT B2 ;  /* 0x0000000000027941 */ /* 0x000fea0003800200 */
.L_x_42148:
        /* <DEDUP_REMOVED lines=15> */
.L_x_42155:
        /* <DEDUP_REMOVED lines=13> */
.L_x_42157:
[----:B------:R-:W-:Y:S05]  /*1a0a0*/  BSYNC.RECONVERGENT B3 ;  /* 0x0000000000037941 */ /* 0x000fea0003800200 */
.L_x_42156:
        /* <DEDUP_REMOVED lines=43> */
.L_x_42154:
[----:B------:R-:W-:Y:S05]  /*1a360*/  BSYNC.RECONVERGENT B2 ;  /* 0x0000000000027941 */ /* 0x000fea0003800200 */
.L_x_42153:
        /* <DEDUP_REMOVED lines=17> */
.L_x_42160:
        /* <DEDUP_REMOVED lines=13> */
.L_x_42162:
[----:B------:R-:W-:Y:S05]  /*1a550*/  BSYNC.RECONVERGENT B3 ;  /* 0x0000000000037941 */ /* 0x000fea0003800200 */
.L_x_42161:
        /* <DEDUP_REMOVED lines=43> */
.L_x_42159:
[----:B------:R-:W-:Y:S05]  /*1a810*/  BSYNC.RECONVERGENT B2 ;  /* 0x0000000000027941 */ /* 0x000fea0003800200 */
.L_x_42158:
        /* <DEDUP_REMOVED lines=15> */
.L_x_42165:
        /* <DEDUP_REMOVED lines=13> */
.L_x_42167:
[----:B------:R-:W-:Y:S05]  /*1a9e0*/  BSYNC.RECONVERGENT B3 ;  /* 0x0000000000037941 */ /* 0x000fea0003800200 */
.L_x_42166:
        /* <DEDUP_REMOVED lines=43> */
.L_x_42164:
[----:B------:R-:W-:Y:S05]  /*1aca0*/  BSYNC.RECONVERGENT B2 ;  /* 0x0000000000027941 */ /* 0x000fea0003800200 */
.L_x_42163:
        /* <DEDUP_REMOVED lines=17> */
.L_x_42170:
        /* <DEDUP_REMOVED lines=15> */
.L_x_42172:
[----:B------:R-:W-:Y:S05]  /*1aeb0*/  BSYNC.RECONVERGENT B3 ;  /* 0x0000000000037941 */ /* 0x000fea0003800200 */
.L_x_42171:
        /* <DEDUP_REMOVED lines=43> */
.L_x_42169:
[----:B------:R-:W-:Y:S05]  /*1b170*/  BSYNC.RECONVERGENT B2 ;  /* 0x0000000000027941 */ /* 0x000fea0003800200 */
.L_x_42168:
        /* <DEDUP_REMOVED lines=34> */
.L_x_42132:
        /* <DEDUP_REMOVED lines=16> */
.L_x_42176:
        /* <DEDUP_REMOVED lines=13> */
.L_x_42178:
[----:B------:R-:W-:Y:S05]  /*1b570*/  BSYNC.RECONVERGENT B3 ;  /* 0x0000000000037941 */ /* 0x000fea0003800200 */
.L_x_42177:
        /* <DEDUP_REMOVED lines=43> */
.L_x_42175:
[----:B------:R-:W-:Y:S05]  /*1b830*/  BSYNC.RECONVERGENT B2 ;  /* 0x0000000000027941 */ /* 0x000fea0003800200 */
.L_x_42174:
        /* <DEDUP_REMOVED lines=18> */
.L_x_42181:
        /* <DEDUP_REMOVED lines=13> */
.L_x_42183:
[----:B------:R-:W-:Y:S05]  /*1ba30*/  BSYNC.RECONVERGENT B3 ;  /* 0x0000000000037941 */ /* 0x000fea0003800200 */
.L_x_42182:
        /* <DEDUP_REMOVED lines=43> */
.L_x_42180:
[----:B------:R-:W-:Y:S05]  /*1bcf0*/  BSYNC.RECONVERGENT B2 ;  /* 0x0000000000027941 */ /* 0x000fea0003800200 */
.L_x_42179:
        /* <DEDUP_REMOVED lines=16> */
.L_x_42186:
        /* <DEDUP_REMOVED lines=13> */
.L_x_42188:
[----:B------:R-:W-:Y:S05]  /*1bed0*/  BSYNC.RECONVERGENT B3 ;  /* 0x0000000000037941 */ /* 0x000fea0003800200 */
.L_x_42187:
        /* <DEDUP_REMOVED lines=43> */
.L_x_42185:
[----:B------:R-:W-:Y:S05]  /*1c190*/  BSYNC.RECONVERGENT B2 ;  /* 0x0000000000027941 */ /* 0x000fea0003800200 */
.L_x_42184:
        /* <DEDUP_REMOVED lines=16> */
.L_x_42191:
        /* <DEDUP_REMOVED lines=13> */
.L_x_42193:
[----:B------:R-:W-:Y:S05]  /*1c370*/  BSYNC.RECONVERGENT B3 ;  /* 0x0000000000037941 */ /* 0x000fea0003800200 */
.L_x_42192:
        /* <DEDUP_REMOVED lines=43> */
.L_x_42190:
[----:B------:R-:W-:Y:S05]  /*1c630*/  BSYNC.RECONVERGENT B2 ;  /* 0x0000000000027941 */ /* 0x000fea0003800200 */
.L_x_42189:
        /* <DEDUP_REMOVED lines=16> */
.L_x_42173:
        /* <DEDUP_REMOVED lines=24> */
.L_x_42194:
[----:B------:R-:W-:Y:S02]  /*1c8c0*/  IMAD.MOV.U32 R6, RZ, RZ, R214 ;  /* 0x000000ffff067224 */ /* 0x000fe400078e00d6 */
[----:B------:R-:W-:-:S07]  /*1c8d0*/  VIADD R212, R212, 0x20 ;  /* 0x00000020d4d47836 */ /* 0x000fce0000000000 */
.L_x_42131:
[----:B------:R-:W-:Y:S05]  /*1c8e0*/  BSYNC.RECONVERGENT B1 ;  /* 0x0000000000017941 */ /* 0x000fea0003800200 */
.L_x_42130:
        /* <DEDUP_REMOVED lines=35> */
.L_x_42200:
        /* <DEDUP_REMOVED lines=13> */
.L_x_42202:
[----:B------:R-:W-:Y:S05]  /*1cbf0*/  BSYNC.RECONVERGENT B3 ;  /* 0x0000000000037941 */ /* 0x000fea0003800200 */
.L_x_42201:
        /* <DEDUP_REMOVED lines=41> */
.L_x_42199:
[----:B------:R-:W-:Y:S05]  /*1ce90*/  BSYNC.RECONVERGENT B2 ;  /* 0x0000000000027941 */ /* 0x000fea0003800200 */
.L_x_42198:
        /* <DEDUP_REMOVED lines=20> */
.L_x_42205:
        /* <DEDUP_REMOVED lines=13> */
.L_x_42207:
[----:B------:R-:W-:Y:S05]  /*1d0b0*/  BSYNC.RECONVERGENT B3 ;  /* 0x0000000000037941 */ /* 0x000fea0003800200 */
.L_x_42206:
        /* <DEDUP_REMOVED lines=43> */
.L_x_42204:
[----:B------:R-:W-:Y:S05]  /*1d370*/  BSYNC.RECONVERGENT B2 ;  /* 0x0000000000027941 */ /* 0x000fea0003800200 */
.L_x_42203:
        /* <DEDUP_REMOVED lines=15> */
.L_x_42210:
        /* <DEDUP_REMOVED lines=13> */
.L_x_42212:
[----:B------:R-:W-:Y:S05]  /*1d540*/  BSYNC.RECONVERGENT B3 ;  /* 0x0000000000037941 */ /* 0x000fea0003800200 */
.L_x_42211:
        /* <DEDUP_REMOVED lines=43> */
.L_x_42209:
[----:B------:R-:W-:Y:S05]  /*1d800*/  BSYNC.RECONVERGENT B2 ;  /* 0x0000000000027941 */ /* 0x000fea0003800200 */
.L_x_42208:
        /* <DEDUP_REMOVED lines=17> */
.L_x_42215:
        /* <DEDUP_REMOVED lines=13> */
.L_x_42217:
[----:B------:R-:W-:Y:S05]  /*1d9f0*/  BSYNC.RECONVERGENT B3 ;  /* 0x0000000000037941 */ /* 0x000fea0003800200 */
.L_x_42216:
        /* <DEDUP_REMOVED lines=43> */
.L_x_42214:
[----:B------:R-:W-:Y:S05]  /*1dcb0*/  BSYNC.RECONVERGENT B2 ;  /* 0x0000000000027941 */ /* 0x000fea0003800200 */
.L_x_42213:
        /* <DEDUP_REMOVED lines=15> */
.L_x_42220:
        /* <DEDUP_REMOVED lines=13> */
.L_x_42222:
[----:B------:R-:W-:Y:S05]  /*1de80*/  BSYNC.RECONVERGENT B3 ;  /* 0x0000000000037941 */ /* 0x000fea0003800200 */
.L_x_42221:
        /* <DEDUP_REMOVED lines=43> */
.L_x_42219:
[----:B------:R-:W-:Y:S05]  /*1e140*/  BSYNC.RECONVERGENT B2 ;  /* 0x0000000000027941 */ /* 0x000fea0003800200 */
.L_x_42218:
        /* <DEDUP_REMOVED lines=17> */
.L_x_42225:
        /* <DEDUP_REMOVED lines=13> */
.L_x_42227:
[----:B------:R-:W-:Y:S05]  /*1e330*/  BSYNC.RECONVERGENT B3 ;  /* 0x0000000000037941 */ /* 0x000fea0003800200 */
.L_x_42226:
        /* <DEDUP_REMOVED lines=43> */
.L_x_42224:
[----:B------:R-:W-:Y:S05]  /*1e5f0*/  BSYNC.RECONVERGENT B2 ;  /* 0x0000000000027941 */ /* 0x000fea0003800200 */
.L_x_42223:
        /* <DEDUP_REMOVED lines=15> */
.L_x_42230:
        /* <DEDUP_REMOVED lines=13> */
.L_x_42232:
[----:B------:R-:W-:Y:S05]  /*1e7c0*/  BSYNC.RECONVERGENT B3 ;  /* 0x0000000000037941 */ /* 0x000fea0003800200 */
.L_x_42231:
        /* <DEDUP_REMOVED lines=43> */
.L_x_42229:
[----:B------:R-:W-:Y:S05]  /*1ea80*/  BSYNC.RECONVERGENT B2 ;  /* 0x0000000000027941 */ /* 0x000fea0003800200 */
.L_x_42228:
        /* <DEDUP_REMOVED lines=17> */
.L_x_42235:
        /* <DEDUP_REMOVED lines=15> */
.L_x_42237:
[----:B------:R-:W-:Y:S05]  /*1ec90*/  BSYNC.RECONVERGENT B3 ;  /* 0x0000000000037941 */ /* 0x000fea0003800200 */
.L_x_42236:
        /* <DEDUP_REMOVED lines=43> */
.L_x_42234:
[----:B------:R-:W-:Y:S05]  /*1ef50*/  BSYNC.RECONVERGENT B2 ;  /* 0x0000000000027941 */ /* 0x000fea0003800200 */
.L_x_42233:
        /* <DEDUP_REMOVED lines=34> */
.L_x_42197:
        /* <DEDUP_REMOVED lines=16> */
.L_x_42241:
        /* <DEDUP_REMOVED lines=13> */
.L_x_42243:
[----:B------:R-:W-:Y:S05]  /*1f350*/  BSYNC.RECONVERGENT B3 ;  /* 0x0000000000037941 */ /* 0x000fea0003800200 */
.L_x_42242:
        /* <DEDUP_REMOVED lines=43> */
.L_x_42240:
[----:B------:R-:W-:Y:S05]  /*1f610*/  BSYNC.RECONVERGENT B2 ;  /* 0x0000000000027941 */ /* 0x000fea0003800200 */
.L_x_42239:
        /* <DEDUP_REMOVED lines=18> */
.L_x_42246:
        /* <DEDUP_REMOVED lines=13> */
.L_x_42248:
[----:B------:R-:W-:Y:S05]  /*1f810*/  BSYNC.RECONVERGENT B3 ;  /* 0x0000000000037941 */ /* 0x000fea0003800200 */
.L_x_42247:
        /* <DEDUP_REMOVED lines=43> */
.L_x_42245:
[----:B------:R-:W-:Y:S05]  /*1fad0*/  BSYNC.RECONVERGENT B2 ;  /* 0x0000000000027941 */ /* 0x000fea0003800200 */
.L_x_42244:
        /* <DEDUP_REMOVED lines=16> */
.L_x_42251:
        /* <DEDUP_REMOVED lines=13> */
.L_x_42253:
[----:B------:R-:W-:Y:S05]  /*1fcb0*/  BSYNC.RECONVERGENT B3 ;  /* 0x0000000000037941 */ /* 0x000fea0003800200 */
.L_x_42252:
        /* <DEDUP_REMOVED lines=43> */
.L_x_42250:
[----:B------:R-:W-:Y:S05]  /*1ff70*/  BSYNC.RECONVERGENT B2 ;  /* 0x0000000000027941 */ /* 0x000fea0003800200 */
.L_x_42249:
        /* <DEDUP_REMOVED lines=16> */
.L_x_42256:
        /* <DEDUP_REMOVED lines=13> */
.L_x_42258:
[----:B------:R-:W-:Y:S05]  /*20150*/  BSYNC.RECONVERGENT B3 ;  /* 0x0000000000037941 */ /* 0x000fea0003800200 */
.L_x_42257:
        /* <DEDUP_REMOVED lines=43> */
.L_x_42255:
[----:B------:R-:W-:Y:S05]  /*20410*/  BSYNC.RECONVERGENT B2 ;  /* 0x0000000000027941 */ /* 0x000fea0003800200 */
.L_x_42254:
        /* <DEDUP_REMOVED lines=16> */
.L_x_42238:
        /* <DEDUP_REMOVED lines=24> */
.L_x_42259:
[----:B------:R-:W-:Y:S01]  /*206a0*/  IMAD.MOV.U32 R6, RZ, RZ, R214 ;  /* 0x000000ffff067224 */ /* 0x000fe200078e00d6 */
[----:B------:R-:W-:-:S07]  /*206b0*/  IADD3 R212, PT, PT, R212, 0x20, RZ ;  /* 0x00000020d4d47810 */ /* 0x000fce0007ffe0ff */
.L_x_42196:
[----:B------:R-:W-:Y:S05]  /*206c0*/  BSYNC.RECONVERGENT B1 ;  /* 0x0000000000017941 */ /* 0x000fea0003800200 */
.L_x_42195:
        /* <DEDUP_REMOVED lines=35> */
.L_x_42265:
        /* <DEDUP_REMOVED lines=13> */
.L_x_42267:
[----:B------:R-:W-:Y:S05]  /*209d0*/  BSYNC.RECONVERGENT B3 ;  /* 0x0000000000037941 */ /* 0x000fea0003800200 */
.L_x_42266:
        /* <DEDUP_REMOVED lines=41> */
.L_x_42264:
[----:B------:R-:W-:Y:S05]  /*20c70*/  BSYNC.RECONVERGENT B2 ;  /* 0x0000000000027941 */ /* 0x000fea0003800200 */
.L_x_42263:
        /* <DEDUP_REMOVED lines=20> */
.L_x_42270:
        /* <DEDUP_REMOVED lines=13> */
.L_x_42272:
[----:B------:R-:W-:Y:S05]  /*20e90*/  BSYNC.RECONVERGENT B3 ;  /* 0x0000000000037941 */ /* 0x000fea0003800200 */
.L_x_42271:
        /* <DEDUP_REMOVED lines=43> */
.L_x_42269:
[----:B------:R-:W-:Y:S05]  /*21150*/  BSYNC.RECONVERGENT B2 ;  /* 0x0000000000027941 */ /* 0x000fea0003800200 */
.L_x_42268:
        /* <DEDUP_REMOVED lines=15> */
.L_x_42275:
        /* <DEDUP_REMOVED lines=13> */
.L_x_42277:
[----:B------:R-:W-:Y:S05]  /*21320*/  BSYNC.RECONVERGENT B3 ;  /* 0x0000000000037941 */ /* 0x000fea0003800200 */
.L_x_42276:
        /* <DEDUP_REMOVED lines=43> */
.L_x_42274:
[----:B------:R-:W-:Y:S05]  /*215e0*/  BSYNC.RECONVERGENT B2 ;  /* 0x0000000000027941 */ /* 0x000fea0003800200 */
.L_x_42273:
        /* <DEDUP_REMOVED lines=17> */
.L_x_42280:
        /* <DEDUP_REMOVED lines=13> */
.L_x_42282:
[----:B------:R-:W-:Y:S05]  /*217d0*/  BSYNC.RECONVERGENT B3 ;  /* 0x0000000000037941 */ /* 0x000fea0003800200 */
.L_x_42281:
        /* <DEDUP_REMOVED lines=43> */
.L_x_42279:
[----:B------:R-:W-:Y:S05]  /*21a90*/  BSYNC.RECONVERGENT B2 ;  /* 0x0000000000027941 */ /* 0x000fea0003800200 */
.L_x_42278:
        /* <DEDUP_REMOVED lines=15> */
.L_x_42285:
        /* <DEDUP_REMOVED lines=13> */
.L_x_42287:
[----:B------:R-:W-:Y:S05]  /*21c60*/  BSYNC.RECONVERGENT B3 ;  /* 0x0000000000037941 */ /* 0x000fea0003800200 */
.L_x_42286:
        /* <DEDUP_REMOVED lines=43> */
.L_x_42284:
[----:B------:R-:W-:Y:S05]  /*21f20*/  BSYNC.RECONVERGENT B2 ;  /* 0x0000000000027941 */ /* 0x000fea0003800200 */
.L_x_42283:
        /* <DEDUP_REMOVED lines=17> */
.L_x_42290:
        /* <DEDUP_REMOVED lines=13> */
.L_x_42292:
[----:B------:R-:W-:Y:S05]  /*22110*/  BSYNC.RECONVERGENT B3 ;  /* 0x0000000000037941 */ /* 0x000fea0003800200 */
.L_x_42291:
        /* <DEDUP_REMOVED lines=43> */
.L_x_42289:
[----:B------:R-:W-:Y:S05]  /*223d0*/  BSYNC.RECONVERGENT B2 ;  /* 0x0000000000027941 */ /* 0x000fea0003800200 */
.L_x_42288:
        /* <DEDUP_REMOVED lines=15> */
.L_x_42295:
        /* <DEDUP_REMOVED lines=13> */
.L_x_42297:
[----:B------:R-:W-:Y:S05]  /*225a0*/  BSYNC.RECONVERGENT B3 ;  /* 0x0000000000037941 */ /* 0x000fea0003800200 */
.L_x_42296:
        /* <DEDUP_REMOVED lines=43> */
.L_x_42294:
[----:B------:R-:W-:Y:S05]  /*22860*/  BSYNC.RECONVERGENT B2 ;  /* 0x0000000000027941 */ /* 0x000fea0003800200 */
.L_x_42293:
        /* <DEDUP_REMOVED lines=17> */
.L_x_42300:
        /* <DEDUP_REMOVED lines=15> */
.L_x_42302:
[----:B------:R-:W-:Y:S05]  /*22a70*/  BSYNC.RECONVERGENT B3 ;  /* 0x0000000000037941 */ /* 0x000fea0003800200 */
.L_x_42301:
        /* <DEDUP_REMOVED lines=43> */
.L_x_42299:
[----:B------:R-:W-:Y:S05]  /*22d30*/  BSYNC.RECONVERGENT B2 ;  /* 0x0000000000027941 */ /* 0x000fea0003800200 */
.L_x_42298:
        /* <DEDUP_REMOVED lines=34> */
.L_x_42262:
        /* <DEDUP_REMOVED lines=16> */
.L_x_42306:
        /* <DEDUP_REMOVED lines=13> */
.L_x_42308:
[----:B------:R-:W-:Y:S05]  /*23130*/  BSYNC.RECONVERGENT B3 ;  /* 0x0000000000037941 */ /* 0x000fea0003800200 */
.L_x_42307:
        /* <DEDUP_REMOVED lines=43> */
.L_x_42305:
[----:B------:R-:W-:Y:S05]  /*233f0*/  BSYNC.RECONVERGENT B2 ;  /* 0x0000000000027941 */ /* 0x000fea0003800200 */
.L_x_42304:
        /* <DEDUP_REMOVED lines=18> */
.L_x_42311:
        /* <DEDUP_REMOVED lines=13> */
.L_x_42313:
[----:B------:R-:W-:Y:S05]  /*235f0*/  BSYNC.RECONVERGENT B3 ;  /* 0x0000000000037941 */ /* 0x000fea0003800200 */
.L_x_42312:
        /* <DEDUP_REMOVED lines=43> */
.L_x_42310:
[----:B------:R-:W-:Y:S05]  /*238b0*/  BSYNC.RECONVERGENT B2 ;  /* 0x0000000000027941 */ /* 0x000fea0003800200 */
.L_x_42309:
        /* <DEDUP_REMOVED lines=16> */
.L_x_42316:
        /* <DEDUP_REMOVED lines=13> */
.L_x_42318:
[----:B------:R-:W-:Y:S05]  /*23a90*/  BSYNC.RECONVERGENT B3 ;  /* 0x0000000000037941 */ /* 0x000fea0003800200 */
.L_x_42317:
        /* <DEDUP_REMOVED lines=43> */
.L_x_42315:
[----:B------:R-:W-:Y:S05]  /*23d50*/  BSYNC.RECONVERGENT B2 ;  /* 0x0000000000027941 */ /* 0x000fea0003800200 */
.L_x_42314:
        /* <DEDUP_REMOVED lines=16> */
.L_x_42321:
        /* <DEDUP_REMOVED lines=13> */
.L_x_42323:
[----:B------:R-:W-:Y:S05]  /*23f30*/  BSYNC.RECONVERGENT B3 ;  /* 0x0000000000037941 */ /* 0x000fea0003800200 */
.L_x_42322:
        /* <DEDUP_REMOVED lines=43> */
.L_x_42320:
[----:B------:R-:W-:Y:S05]  /*241f0*/  BSYNC.RECONVERGENT B2 ;  /* 0x0000000000027941 */ /* 0x000fea0003800200 */
.L_x_42319:
        /* <DEDUP_REMOVED lines=16> */
.L_x_42303:
        /* <DEDUP_REMOVED lines=24> */
.L_x_42324:
[----:B------:R-:W-:Y:S01]  /*24480*/  MOV R6, R214 ;  /* 0x000000d600067202 */ /* 0x000fe20000000f00 */
[----:B------:R-:W-:-:S07]  /*24490*/  VIADD R212, R212, 0x20 ;  /* 0x00000020d4d47836 */ /* 0x000fce0000000000 */
.L_x_42261:
[----:B------:R-:W-:Y:S05]  /*244a0*/  BSYNC.RECONVERGENT B1 ;  /* 0x0000000000017941 */ /* 0x000fea0003800200 */
.L_x_42260:
        /* <DEDUP_REMOVED lines=35> */
.L_x_42330:
        /* <DEDUP_REMOVED lines=13> */
.L_x_42332:
[----:B------:R-:W-:Y:S05]  /*247b0*/  BSYNC.RECONVERGENT B3 ;  /* 0x0000000000037941 */ /* 0x000fea0003800200 */
.L_x_42331:
        /* <DEDUP_REMOVED lines=41> */
.L_x_42329:
[----:B------:R-:W-:Y:S05]  /*24a50*/  BSYNC.RECONVERGENT B2 ;  /* 0x0000000000027941 */ /* 0x000fea0003800200 */
.L_x_42328:
        /* <DEDUP_REMOVED lines=20> */
.L_x_42335:
        /* <DEDUP_REMOVED lines=13> */
.L_x_42337:
[----:B------:R-:W-:Y:S05]  /*24c70*/  BSYNC.RECONVERGENT B3 ;  /* 0x0000000000037941 */ /* 0x000fea0003800200 */
.L_x_42336:
        /* <DEDUP_REMOVED lines=43> */
.L_x_42334:
[----:B------:R-:W-:Y:S05]  /*24f30*/  BSYNC.RECONVERGENT B2 ;  /* 0x0000000000027941 */ /* 0x000fea0003800200 */
.L_x_42333:
        /* <DEDUP_REMOVED lines=15> */
.L_x_42340:
        /* <DEDUP_REMOVED lines=13> */
.L_x_42342:
[----:B------:R-:W-:Y:S05]  /*25100*/  BSYNC.RECONVERGENT B3 ;  /* 0x0000000000037941 */ /* 0x000fea0003800200 */
.L_x_42341:
        /* <DEDUP_REMOVED lines=43> */
.L_x_42339:
[----:B------:R-:W-:Y:S05]  /*253c0*/  BSYNC.RECONVERGENT B2 ;  /* 0x0000000000027941 */ /* 0x000fea0003800200 */
.L_x_42338:
        /* <DEDUP_REMOVED lines=17> */
.L_x_42345:
        /* <DEDUP_REMOVED lines=13> */
.L_x_42347:
[----:B------:R-:W-:Y:S05]  /*255b0*/  BSYNC.RECONVERGENT B3 ;  /* 0x0000000000037941 */ /* 0x000fea0003800200 */
.L_x_42346:
        /* <DEDUP_REMOVED lines=43> */
.L_x_42344:
[----:B------:R-:W-:Y:S05]  /*25870*/  BSYNC.RECONVERGENT B2 ;  /* 0x0000000000027941 */ /* 0x000fea0003800200 */
.L_x_42343:
        /* <DEDUP_REMOVED lines=15> */
.L_x_42350:
        /* <DEDUP_REMOVED lines=13> */
.L_x_42352:
[----:B------:R-:W-:Y:S05]  /*25a40*/  BSYNC.RECONVERGENT B3 ;  /* 0x0000000000037941 */ /* 0x000fea0003800200 */
.L_x_42351:
        /* <DEDUP_REMOVED lines=43> */
.L_x_42349:
[----:B------:R-:W-:Y:S05]  /*25d00*/  BSYNC.RECONVERGENT B2 ;  /* 0x0000000000027941 */ /* 0x000fea0003800200 */
.L_x_42348:
        /* <DEDUP_REMOVED lines=17> */
.L_x_42355:
        /* <DEDUP_REMOVED lines=13> */
.L_x_42357:
[----:B------:R-:W-:Y:S05]  /*25ef0*/  BSYNC.RECONVERGENT B3 ;  /* 0x0000000000037941 */ /* 0x000fea0003800200 */
.L_x_42356:
        /* <DEDUP_REMOVED lines=43> */
.L_x_42354:
[----:B------:R-:W-:Y:S05]  /*261b0*/  BSYNC.RECONVERGENT B2 ;  /* 0x0000000000027941 */ /* 0x000fea0003800200 */
.L_x_42353:
        /* <DEDUP_REMOVED lines=15> */
.L_x_42360:
        /* <DEDUP_REMOVED lines=13> */
.L_x_42362:
[----:B------:R-:W-:Y:S05]  /*26380*/  BSYNC.RECONVERGENT B3 ;  /* 0x0000000000037941 */ /* 0x000fea0003800200 */
.L_x_42361:
        /* <DEDUP_REMOVED lines=43> */
.L_x_42359:
[----:B------:R-:W-:Y:S05]  /*26640*/  BSYNC.RECONVERGENT B2 ;  /* 0x0000000000027941 */ /* 0x000fea0003800200 */
.L_x_42358:
        /* <DEDUP_REMOVED lines=17> */
.L_x_42365:
        /* <DEDUP_REMOVED lines=15> */
.L_x_42367:
[----:B------:R-:W-:Y:S05]  /*26850*/  BSYNC.RECONVERGENT B3 ;  /* 0x0000000000037941 */ /* 0x000fea0003800200 */
.L_x_42366:
        /* <DEDUP_REMOVED lines=43> */
.L_x_42364:
[----:B------:R-:W-:Y:S05]  /*26b10*/  BSYNC.RECONVERGENT B2 ;  /* 0x0000000000027941 */ /* 0x000fea0003800200 */
.L_x_42363:
        /* <DEDUP_REMOVED lines=34> */
.L_x_42327:
        /* <DEDUP_REMOVED lines=16> */
.L_x_42371:
        /* <DEDUP_REMOVED lines=13> */
.L_x_42373:
[----:B------:R-:W-:Y:S05]  /*26f10*/  BSYNC.RECONVERGENT B3 ;  /* 0x0000000000037941 */ /* 0x000fea0003800200 */
.L_x_42372:
        /* <DEDUP_REMOVED lines=43> */
.L_x_42370:
[----:B------:R-:W-:Y:S05]  /*271d0*/  BSYNC.RECONVERGENT B2 ;  /* 0x0000000000027941 */ /* 0x000fea0003800200 */
.L_x_42369:
        /* <DEDUP_REMOVED lines=18> */
.L_x_42376:
        /* <DEDUP_REMOVED lines=13> */
.L_x_42378:
[----:B------:R-:W-:Y:S05]  /*273d0*/  BSYNC.RECONVERGENT B3 ;  /* 0x0000000000037941 */ /* 0x000fea0003800200 */
.L_x_42377:
        /* <DEDUP_REMOVED lines=43> */
.L_x_42375:
[----:B------:R-:W-:Y:S05]  /*27690*/  BSYNC.RECONVERGENT B2 ;  /* 0x0000000000027941 */ /* 0x000fea0003800200 */
.L_x_42374:
        /* <DEDUP_REMOVED lines=16> */
.L_x_42381:
        /* <DEDUP_REMOVED lines=13> */
.L_x_42383:
[----:B------:R-:W-:Y:S05]  /*27870*/  BSYNC.RECONVERGENT B3 ;  /* 0x0000000000037941 */ /* 0x000fea0003800200 */
.L_x_42382:
        /* <DEDUP_REMOVED lines=43> */
.L_x_42380:
[----:B------:R-:W-:Y:S05]  /*27b30*/  BSYNC.RECONVERGENT B2 ;  /* 0x0000000000027941 */ /* 0x000fea0003800200 */
.L_x_42379:
        /* <DEDUP_REMOVED lines=16> */
.L_x_42386:
        /* <DEDUP_REMOVED lines=13> */
.L_x_42388:
[----:B------:R-:W-:Y:S05]  /*27d10*/  BSYNC.RECONVERGENT B3 ;  /* 0x0000000000037941 */ /* 0x000fea0003800200 */
.L_x_42387:
        /* <DEDUP_REMOVED lines=43> */
.L_x_42385:
[----:B------:R-:W-:Y:S05]  /*27fd0*/  BSYNC.RECONVERGENT B2 ;  /* 0x0000000000027941 */ /* 0x000fea0003800200 */
.L_x_42384:
        /* <DEDUP_REMOVED lines=16> */
.L_x_42368:
        /* <DEDUP_REMOVED lines=24> */
.L_x_42389:
[----:B------:R-:W-:Y:S02]  /*28260*/  IMAD.MOV.U32 R6, RZ, RZ, R214 ;  /* 0x000000ffff067224 */ /* 0x000fe400078e00d6 */
[----:B------:R-:W-:-:S07]  /*28270*/  VIADD R212, R212, 0x20 ;  /* 0x00000020d4d47836 */ /* 0x000fce0000000000 */
.L_x_42326:
[----:B------:R-:W-:Y:S05]  /*28280*/  BSYNC.RECONVERGENT B1 ;  /* 0x0000000000017941 */ /* 0x000fea0003800200 */
.L_x_42325:
        /* <DEDUP_REMOVED lines=35> */
.L_x_42395:
        /* <DEDUP_REMOVED lines=13> */
.L_x_42397:
[----:B------:R-:W-:Y:S05]  /*28590*/  BSYNC.RECONVERGENT B3 ;  /* 0x0000000000037941 */ /* 0x000fea0003800200 */
.L_x_42396:
        /* <DEDUP_REMOVED lines=41> */
.L_x_42394:
[----:B------:R-:W-:Y:S05]  /*28830*/  BSYNC.RECONVERGENT B2 ;  /* 0x0000000000027941 */ /* 0x000fea0003800200 */
.L_x_42393:
        /* <DEDUP_REMOVED lines=20> */
.L_x_42400:
        /* <DEDUP_REMOVED lines=13> */
.L_x_42402:
[----:B------:R-:W-:Y:S05]  /*28a50*/  BSYNC.RECONVERGENT B3 ;  /* 0x0000000000037941 */ /* 0x000fea0003800200 */
.L_x_42401:
        /* <DEDUP_REMOVED lines=43> */
.L_x_42399:
[----:B------:R-:W-:Y:S05]  /*28d10*/  BSYNC.RECONVERGENT B2 ;  /* 0x0000000000027941 */ /* 0x000fea0003800200 */
.L_x_42398:
        /* <DEDUP_REMOVED lines=15> */
.L_x_42405:
        /* <DEDUP_REMOVED lines=13> */
.L_x_42407:
[----:B------:R-:W-:Y:S05]  /*28ee0*/  BSYNC.RECONVERGENT B3 ;  /* 0x0000000000037941 */ /* 0x000fea0003800200 */
.L_x_42406:
        /* <DEDUP_REMOVED lines=43> */
.L_x_42404:
[----:B------:R-:W-:Y:S05]  /*291a0*/  BSYNC.RECONVERGENT B2 ;  /* 0x0000000000027941 */ /* 0x000fea0003800200 */
.L_x_42403:
        /* <DEDUP_REMOVED lines=17> */
.L_x_42410:
        /* <DEDUP_REMOVED lines=13> */
.L_x_42412:
[----:B------:R-:W-:Y:S05]  /*29390*/  BSYNC.RECONVERGENT B3 ;  /* 0x0000000000037941 */ /* 0x000fea0003800200 */
.L_x_42411:
        /* <DEDUP_REMOVED lines=43> */
.L_x_42409:
[----:B------:R-:W-:Y:S05]  /*29650*/  BSYNC.RECONVERGENT B2 ;  /* 0x0000000000027941 */ /* 0x000fea0003800200 */
.L_x_42408:
        /* <DEDUP_REMOVED lines=15> */
.L_x_42415:
        /* <DEDUP_REMOVED lines=13> */
.L_x_42417:
[----:B------:R-:W-:Y:S05]  /*29820*/  BSYNC.RECONVERGENT B3 ;  /* 0x0000000000037941 */ /* 0x000fea0003800200 */
.L_x_42416:
        /* <DEDUP_REMOVED lines=43> */
.L_x_42414:
[----:B------:R-:W-:Y:S05]  /*29ae0*/  BSYNC.RECONVERGENT B2 ;  /* 0x0000000000027941 */ /* 0x000fea0003800200 */
.L_x_42413:
        /* <DEDUP_REMOVED lines=17> */
.L_x_42420:
        /* <DEDUP_REMOVED lines=13> */
.L_x_42422:
[----:B------:R-:W-:Y:S05]  /*29cd0*/  BSYNC.RECONVERGENT B3 ;  /* 0x0000000000037941 */ /* 0x000fea0003800200 */
.L_x_42421:
        /* <DEDUP_REMOVED lines=43> */
.L_x_42419:
[----:B------:R-:W-:Y:S05]  /*29f90*/  BSYNC.RECONVERGENT B2 ;  /* 0x0000000000027941 */ /* 0x000fea0003800200 */
.L_x_42418:
        /* <DEDUP_REMOVED lines=15> */
.L_x_42425:
        /* <DEDUP_REMOVED lines=13> */
.L_x_42427:
[----:B------:R-:W-:Y:S05]  /*2a160*/  BSYNC.RECONVERGENT B3 ;  /* 0x0000000000037941 */ /* 0x000fea0003800200 */
.L_x_42426:
        /* <DEDUP_REMOVED lines=43> */
.L_x_42424:
[----:B------:R-:W-:Y:S05]  /*2a420*/  BSYNC.RECONVERGENT B2 ;  /* 0x0000000000027941 */ /* 0x000fea0003800200 */
.L_x_42423:
        /* <DEDUP_REMOVED lines=17> */
.L_x_42430:
        /* <DEDUP_REMOVED lines=15> */
.L_x_42432:
[----:B------:R-:W-:Y:S05]  /*2a630*/  BSYNC.RECONVERGENT B3 ;  /* 0x0000000000037941 */ /* 0x000fea0003800200 */
.L_x_42431:
        /* <DEDUP_REMOVED lines=43> */
.L_x_42429:
[----:B------:R-:W-:Y:S05]  /*2a8f0*/  BSYNC.RECONVERGENT B2 ;  /* 0x0000000000027941 */ /* 0x000fea0003800200 */
.L_x_42428:
        /* <DEDUP_REMOVED lines=34> */
.L_x_42392:
        /* <DEDUP_REMOVED lines=16> */
.L_x_42436:
        /* <DEDUP_REMOVED lines=13> */
.L_x_42438:
[----:B------:R-:W-:Y:S05]  /*2acf0*/  BSYNC.RECONVERGENT B3 ;  /* 0x0000000000037941 */ /* 0x000fea0003800200 */
.L_x_42437:
        /* <DEDUP_REMOVED lines=43> */
.L_x_42435:
[----:B------:R-:W-:Y:S05]  /*2afb0*/  BSYNC.RECONVERGENT B2 ;  /* 0x0000000000027941 */ /* 0x000fea0003800200 */
.L_x_42434:
        /* <DEDUP_REMOVED lines=18> */
.L_x_42441:
        /* <DEDUP_REMOVED lines=13> */
.L_x_42443:
[----:B------:R-:W-:Y:S05]  /*2b1b0*/  BSYNC.RECONVERGENT B3 ;  /* 0x0000000000037941 */ /* 0x000fea0003800200 */
.L_x_42442:
        /* <DEDUP_REMOVED lines=43> */
.L_x_42440:
[----:B------:R-:W-:Y:S05]  /*2b470*/  BSYNC.RECONVERGENT B2 ;  /* 0x0000000000027941 */ /* 0x000fea0003800200 */
.L_x_42439:
        /* <DEDUP_REMOVED lines=16> */
.L_x_42446:
        /* <DEDUP_REMOVED lines=13> */
.L_x_42448:
[----:B------:R-:W-:Y:S05]  /*2b650*/  BSYNC.RECONVERGENT B3 ;  /* 0x0000000000037941 */ /* 0x000fea0003800200 */
.L_x_42447:
        /* <DEDUP_REMOVED lines=43> */
.L_x_42445:
[----:B------:R-:W-:Y:S05]  /*2b910*/  BSYNC.RECONVERGENT B2 ;  /* 0x0000000000027941 */ /* 0x000fea0003800200 */
.L_x_42444:
        /* <DEDUP_REMOVED lines=16> */
.L_x_42451:
        /* <DEDUP_REMOVED lines=13> */
.L_x_42453:
[----:B------:R-:W-:Y:S05]  /*2baf0*/  BSYNC.RECONVERGENT B3 ;  /* 0x0000000000037941 */ /* 0x000fea0003800200 */
.L_x_42452:
        /* <DEDUP_REMOVED lines=43> */
.L_x_42450:
[----:B------:R-:W-:Y:S05]  /*2bdb0*/  BSYNC.RECONVERGENT B2 ;  /* 0x0000000000027941 */ /* 0x000fea0003800200 */
.L_x_42449:
        /* <DEDUP_REMOVED lines=16> */
.L_x_42433:
        /* <DEDUP_REMOVED lines=24> */
.L_x_42454:
[----:B------:R-:W-:Y:S01]  /*2c040*/  IMAD.MOV.U32 R6, RZ, RZ, R214 ;  /* 0x000000ffff067224 */ /* 0x000fe200078e00d6 */
[----:B------:R-:W-:-:S07]  /*2c050*/  IADD3 R212, PT, PT, R212, 0x20, RZ ;  /* 0x00000020d4d47810 */ /* 0x000fce0007ffe0ff */
.L_x_42391:
[----:B------:R-:W-:Y:S05]  /*2c060*/  BSYNC.RECONVERGENT B1 ;  /* 0x0000000000017941 */ /* 0x000fea0003800200 */
.L_x_42390:
        /* <DEDUP_REMOVED lines=35> */
.L_x_42460:
        /* <DEDUP_REMOVED lines=13> */
.L_x_42462:
[----:B------:R-:W-:Y:S05]  /*2c370*/  BSYNC.RECONVERGENT B3 ;  /* 0x0000000000037941 */ /* 0x000fea0003800200 */
.L_x_42461:
        /* <DEDUP_REMOVED lines=41> */
.L_x_42459:
[----:B------:R-:W-:Y:S05]  /*2c610*/  BSYNC.RECONVERGENT B2 ;  /* 0x0000000000027941 */ /* 0x000fea0003800200 */
.L_x_42458:
        /* <DEDUP_REMOVED lines=20> */
.L_x_42465:
        /* <DEDUP_REMOVED lines=13> */
.L_x_42467:
[----:B------:R-:W-:Y:S05]  /*2c830*/  BSYNC.RECONVERGENT B3 ;  /* 0x0000000000037941 */ /* 0x000fea0003800200 */
.L_x_42466:
        /* <DEDUP_REMOVED lines=43> */
.L_x_42464:
[----:B------:R-:W-:Y:S05]  /*2caf0*/  BSYNC.RECONVERGENT B2 ;  /* 0x0000000000027941 */ /* 0x000fea0003800200 */
.L_x_42463:
        /* <DEDUP_REMOVED lines=15> */
.L_x_42470:
        /* <DEDUP_REMOVED lines=13> */
.L_x_42472:
[----:B------:R-:W-:Y:S05]  /*2ccc0*/  BSYNC.RECONVERGENT B3 ;  /* 0x0000000000037941 */ /* 0x000fea0003800200 */
.L_x_42471:
        /* <DEDUP_REMOVED lines=43> */
.L_x_42469:
[----:B------:R-:W-:Y:S05]  /*2cf80*/  BSYNC.RECONVERGENT B2 ;  /* 0x0000000000027941 */ /* 0x000fea0003800200 */
.L_x_42468:
        /* <DEDUP_REMOVED lines=17> */
.L_x_42475:
        /* <DEDUP_REMOVED lines=13> */
.L_x_42477:
[----:B------:R-:W-:Y:S05]  /*2d170*/  BSYNC.RECONVERGENT B3 ;  /* 0x0000000000037941 */ /* 0x000fea0003800200 */
.L_x_42476:
        /* <DEDUP_REMOVED lines=43> */
.L_x_42474:
[----:B------:R-:W-:Y:S05]  /*2d430*/  BSYNC.RECONVERGENT B2 ;  /* 0x0000000000027941 */ /* 0x000fea0003800200 */
.L_x_42473:
        /* <DEDUP_REMOVED lines=15> */
.L_x_42480:
        /* <DEDUP_REMOVED lines=13> */
.L_x_42482:
[----:B------:R-:W-:Y:S05]  /*2d600*/  BSYNC.RECONVERGENT B3 ;  /* 0x0000000000037941 */ /* 0x000fea0003800200 */
.L_x_42481:
        /* <DEDUP_REMOVED lines=43> */
.L_x_42479:
[----:B------:R-:W-:Y:S05]  /*2d8c0*/  BSYNC.RECONVERGENT B2 ;  /* 0x0000000000027941 */ /* 0x000fea0003800200 */
.L_x_42478:
        /* <DEDUP_REMOVED lines=17> */
.L_x_42485:
        /* <DEDUP_REMOVED lines=13> */
.L_x_42487:
[----:B------:R-:W-:Y:S05]  /*2dab0*/  BSYNC.RECONVERGENT B3 ;  /* 0x0000000000037941 */ /* 0x000fea0003800200 */
.L_x_42486:
        /* <DEDUP_REMOVED lines=43> */
.L_x_42484:
[----:B------:R-:W-:Y:S05]  /*2dd70*/  BSYNC.RECONVERGENT B2 ;  /* 0x0000000000027941 */ /* 0x000fea0003800200 */
.L_x_42483:
        /* <DEDUP_REMOVED lines=15> */
.L_x_42490:
        /* <DEDUP_REMOVED lines=13> */
.L_x_42492:
[----:B------:R-:W-:Y:S05]  /*2df40*/  BSYNC.RECONVERGENT B3 ;  /* 0x0000000000037941 */ /* 0x000fea0003800200 */
.L_x_42491:
        /* <DEDUP_REMOVED lines=43> */
.L_x_42489:
[----:B------:R-:W-:Y:S05]  /*2e200*/  BSYNC.RECONVERGENT B2 ;  /* 0x0000000000027941 */ /* 0x000fea0003800200 */
.L_x_42488:
        /* <DEDUP_REMOVED lines=17> */
.L_x_42495:
        /* <DEDUP_REMOVED lines=15> */
.L_x_42497:
[----:B------:R-:W-:Y:S05]  /*2e410*/  BSYNC.RECONVERGENT B3 ;  /* 0x0000000000037941 */ /* 0x000fea0003800200 */
.L_x_42496:
        /* <DEDUP_REMOVED lines=43> */
.L_x_42494:
[----:B------:R-:W-:Y:S05]  /*2e6d0*/  BSYNC.RECONVERGENT B2 ;  /* 0x0000000000027941 */ /* 0x000fea0003800200 */
.L_x_42493:
        /* <DEDUP_REMOVED lines=34> */
.L_x_42457:
        /* <DEDUP_REMOVED lines=16> */
.L_x_42501:
        /* <DEDUP_REMOVED lines=13> */
.L_x_42503:
[----:B------:R-:W-:Y:S05]  /*2ead0*/  BSYNC.RECONVERGENT B3 ;  /* 0x0000000000037941 */ /* 0x000fea0003800200 */
.L_x_42502:
        /* <DEDUP_REMOVED lines=43> */
.L_x_42500:
[----:B------:R-:W-:Y:S05]  /*2ed90*/  BSYNC.RECONVERGENT B2 ;  /* 0x0000000000027941 */ /* 0x000fea0003800200 */
.L_x_42499:
        /* <DEDUP_REMOVED lines=18> */
.L_x_42506:
        /* <DEDUP_REMOVED lines=13> */
.L_x_42508:
[----:B------:R-:W-:Y:S05]  /*2ef90*/  BSYNC.RECONVERGENT B3 ;  /* 0x0000000000037941 */ /* 0x000fea0003800200 */
.L_x_42507:
        /* <DEDUP_REMOVED lines=43> */
.L_x_42505:
[----:B------:R-:W-:Y:S05]  /*2f250*/  BSYNC.RECONVERGENT B2 ;  /* 0x0000000000027941 */ /* 0x000fea0003800200 */
.L_x_42504:
        /* <DEDUP_REMOVED lines=16> */
.L_x_42511:
        /* <DEDUP_REMOVED lines=13> */
.L_x_42513:
[----:B------:R-:W-:Y:S05]  /*2f430*/  BSYNC.RECONVERGENT B3 ;  /* 0x0000000000037941 */ /* 0x000fea0003800200 */
.L_x_42512:
        /* <DEDUP_REMOVED lines=43> */
.L_x_42510:
[----:B------:R-:W-:Y:S05]  /*2f6f0*/  BSYNC.RECONVERGENT B2 ;  /* 0x0000000000027941 */ /* 0x000fea0003800200 */
.L_x_42509:
        /* <DEDUP_REMOVED lines=16> */
.L_x_42516:
        /* <DEDUP_REMOVED lines=13> */
.L_x_42518:
[----:B------:R-:W-:Y:S05]  /*2f8d0*/  BSYNC.RECONVERGENT B3 ;  /* 0x0000000000037941 */ /* 0x000fea0003800200 */
.L_x_42517:
        /* <DEDUP_REMOVED lines=43> */
.L_x_42515:
[----:B------:R-:W-:Y:S05]  /*2fb90*/  BSYNC.RECONVERGENT B2 ;  /* 0x0000000000027941 */ /* 0x000fea0003800200 */
.L_x_42514:
        /* <DEDUP_REMOVED lines=16> */
.L_x_42498:
        /* <DEDUP_REMOVED lines=24> */
.L_x_42519:
[----:B------:R-:W-:Y:S01]  /*2fe20*/  MOV R6, R214 ;  /* 0x000000d600067202 */ /* 0x000fe20000000f00 */
[----:B------:R-:W-:-:S07]  /*2fe30*/  VIADD R212, R212, 0x20 ;  /* 0x00000020d4d47836 */ /* 0x000fce0000000000 */
.L_x_42456:
[----:B------:R-:W-:Y:S05]  /*2fe40*/  BSYNC.RECONVERGENT B1 ;  /* 0x0000000000017941 */ /* 0x000fea0003800200 */
.L_x_42455:
        /* <DEDUP_REMOVED lines=35> */
.L_x_42525:
        /* <DEDUP_REMOVED lines=13> */
.L_x_42527:
[----:B------:R-:W-:Y:S05]  /*30150*/  BSYNC.RECONVERGENT B3 ;  /* 0x0000000000037941 */ /* 0x000fea0003800200 */
.L_x_42526:
        /* <DEDUP_REMOVED lines=41> */
.L_x_42524:
[----:B------:R-:W-:Y:S05]  /*303f0*/  BSYNC.RECONVERGENT B2 ;  /* 0x0000000000027941 */ /* 0x000fea0003800200 */
.L_x_42523:
        /* <DEDUP_REMOVED lines=20> */
.L_x_42530:
        /* <DEDUP_REMOVED lines=13> */
.L_x_42532:
[----:B------:R-:W-:Y:S05]  /*30610*/  BSYNC.RECONVERGENT B3 ;  /* 0x0000000000037941 */ /* 0x000fea0003800200 */
.L_x_42531:
        /* <DEDUP_REMOVED lines=43> */
.L_x_42529:
[----:B------:R-:W-:Y:S05]  /*308d0*/  BSYNC.RECONVERGENT B2 ;  /* 0x0000000000027941 */ /* 0x000fea0003800200 */
.L_x_42528:
        /* <DEDUP_REMOVED lines=15> */
.L_x_42535:
        /* <DEDUP_REMOVED lines=13> */
.L_x_42537:
[----:B------:R-:W-:Y:S05]  /*30aa0*/  BSYNC.RECONVERGENT B3 ;  /* 0x0000000000037941 */ /* 0x000fea0003800200 */
.L_x_42536:
        /* <DEDUP_REMOVED lines=43> */
.L_x_42534:
[----:B------:R-:W-:Y:S05]  /*30d60*/  BSYNC.RECONVERGENT B2 ;  /* 0x0000000000027941 */ /* 0x000fea0003800200 */
.L_x_42533:
        /* <DEDUP_REMOVED lines=17> */
.L_x_42540:
        /* <DEDUP_REMOVED lines=13> */
.L_x_42542:
[----:B------:R-:W-:Y:S05]  /*30f50*/  BSYNC.RECONVERGENT B3 ;  /* 0x0000000000037941 */ /* 0x000fea0003800200 */
.L_x_42541:
        /* <DEDUP_REMOVED lines=43> */
.L_x_42539:
[----:B------:R-:W-:Y:S05]  /*31210*/  BSYNC.RECONVERGENT B2 ;  /* 0x0000000000027941 */ /* 0x000fea0003800200 */
.L_x_42538:
        /* <DEDUP_REMOVED lines=15> */
.L_x_42545:
        /* <DEDUP_REMOVED lines=13> */
.L_x_42547:
[----:B------:R-:W-:Y:S05]  /*313e0*/  BSYNC.RECONVERGENT B3 ;  /* 0x0000000000037941 */ /* 0x000fea0003800200 */
.L_x_42546:
        /* <DEDUP_REMOVED lines=43> */
.L_x_42544:
[----:B------:R-:W-:Y:S05]  /*316a0*/  BSYNC.RECONVERGENT B2 ;  /* 0x0000000000027941 */ /* 0x000fea0003800200 */
.L_x_42543:
        /* <DEDUP_REMOVED lines=17> */
.L_x_42550:
        /* <DEDUP_REMOVED lines=13> */
.L_x_42552:
[----:B------:R-:W-:Y:S05]  /*31890*/  BSYNC.RECONVERGENT B3 ;  /* 0x0000000000037941 */ /* 0x000fea0003800200 */
.L_x_42551:
        /* <DEDUP_REMOVED lines=43> */
.L_x_42549:
[----:B------:R-:W-:Y:S05]  /*31b50*/  BSYNC.RECONVERGENT B2 ;  /* 0x0000000000027941 */ /* 0x000fea0003800200 */
.L_x_42548:
        /* <DEDUP_REMOVED lines=15> */
.L_x_42555:
        /* <DEDUP_REMOVED lines=13> */
.L_x_42557:
[----:B------:R-:W-:Y:S05]  /*31d20*/  BSYNC.RECONVERGENT B3 ;  /* 0x0000000000037941 */ /* 0x000fea0003800200 */
.L_x_42556:
        /* <DEDUP_REMOVED lines=43> */
.L_x_42554:
[----:B------:R-:W-:Y:S05]  /*31fe0*/  BSYNC.RECONVERGENT B2 ;  /* 0x0000000000027941 */ /* 0x000fea0003800200 */
.L_x_42553:
        /* <DEDUP_REMOVED lines=17> */
.L_x_42560:
        /* <DEDUP_REMOVED lines=15> */
.L_x_42562:
[----:B------:R-:W-:Y:S05]  /*321f0*/  BSYNC.RECONVERGENT B3 ;  /* 0x0000000000037941 */ /* 0x000fea0003800200 */
.L_x_42561:
        /* <DEDUP_REMOVED lines=43> */
.L_x_42559:
[----:B------:R-:W-:Y:S05]  /*324b0*/  BSYNC.RECONVERGENT B2 ;  /* 0x0000000000027941 */ /* 0x000fea0003800200 */
.L_x_42558:
        /* <DEDUP_REMOVED lines=34> */
.L_x_42522:
        /* <DEDUP_REMOVED lines=16> */
.L_x_42566:
        /* <DEDUP_REMOVED lines=13> */
.L_x_42568:
[----:B------:R-:W-:Y:S05]  /*328b0*/  BSYNC.RECONVERGENT B3 ;  /* 0x0000000000037941 */ /* 0x000fea0003800200 */
.L_x_42567:
        /* <DEDUP_REMOVED lines=43> */
.L_x_42565:
[----:B------:R-:W-:Y:S05]  /*32b70*/  BSYNC.RECONVERGENT B2 ;  /* 0x0000000000027941 */ /* 0x000fea0003800200 */
.L_x_42564:
        /* <DEDUP_REMOVED lines=18> */
.L_x_42571:
        /* <DEDUP_REMOVED lines=13> */
.L_x_42573:
[----:B------:R-:W-:Y:S05]  /*32d70*/  BSYNC.RECONVERGENT B3 ;  /* 0x0000000000037941 */ /* 0x000fea0003800200 */
.L_x_42572:
        /* <DEDUP_REMOVED lines=43> */
.L_x_42570:
[----:B------:R-:W-:Y:S05]  /*33030*/  BSYNC.RECONVERGENT B2 ;  /* 0x0000000000027941 */ /* 0x000fea0003800200 */
.L_x_42569:
        /* <DEDUP_REMOVED lines=16> */
.L_x_42576:
        /* <DEDUP_REMOVED lines=13> */
.L_x_42578:
[----:B------:R-:W-:Y:S05]  /*33210*/  BSYNC.RECONVERGENT B3 ;  /* 0x0000000000037941 */ /* 0x000fea0003800200 */
.L_x_42577:
        /* <DEDUP_REMOVED lines=43> */
.L_x_42575:
[----:B------:R-:W-:Y:S05]  /*334d0*/  BSYNC.RECONVERGENT B2 ;  /* 0x0000000000027941 */ /* 0x000fea0003800200 */
.L_x_42574:
        /* <DEDUP_REMOVED lines=16> */
.L_x_42581:
        /* <DEDUP_REMOVED lines=13> */
.L_x_42583:
[----:B------:R-:W-:Y:S05]  /*336b0*/  BSYNC.RECONVERGENT B3 ;  /* 0x0000000000037941 */ /* 0x000fea0003800200 */
.L_x_42582:
        /* <DEDUP_REMOVED lines=43> */
.L_x_42580:
[----:B------:R-:W-:Y:S05]  /*33970*/  BSYNC.RECONVERGENT B2 ;  /* 0x0000000000027941 */ /* 0x000fea0003800200 */
.L_x_42579:
        /* <DEDUP_REMOVED lines=16> */
.L_x_42563:
        /* <DEDUP_REMOVED lines=24> */
.L_x_42584:
[----:B------:R-:W-:Y:S02]  /*33c00*/  IMAD.MOV.U32 R6, RZ, RZ, R214 ;  /* 0x000000ffff067224 */ /* 0x000fe400078e00d6 */
[----:B------:R-:W-:-:S07]  /*33c10*/  VIADD R212, R212, 0x20 ;  /* 0x00000020d4d47836 */ /* 0x000fce0000000000 */
.L_x_42521:
[----:B------:R-:W-:Y:S05]  /*33c20*/  BSYNC.RECONVERGENT B1 ;  /* 0x0000000000017941 */ /* 0x000fea0003800200 */
.L_x_42520:
        /* <DEDUP_REMOVED lines=35> */
.L_x_42590:
        /* <DEDUP_REMOVED lines=13> */
.L_x_42592:
[----:B------:R-:W-:Y:S05]  /*33f30*/  BSYNC.RECONVERGENT B3 ;  /* 0x0000000000037941 */ /* 0x000fea0003800200 */
.L_x_42591:
        /* <DEDUP_REMOVED lines=41> */
.L_x_42589:
[----:B------:R-:W-:Y:S05]  /*341d0*/  BSYNC.RECONVERGENT B2 ;  /* 0x0000000000027941 */ /* 0x000fea0003800200 */
.L_x_42588:
        /* <DEDUP_REMOVED lines=20> */
.L_x_42595:
        /* <DEDUP_REMOVED lines=13> */
.L_x_42597:
[----:B------:R-:W-:Y:S05]  /*343f0*/  BSYNC.RECONVERGENT B3 ;  /* 0x0000000000037941 */ /* 0x000fea0003800200 */
.L_x_42596:
        /* <DEDUP_REMOVED lines=43> */
.L_x_42594:
[----:B------:R-:W-:Y:S05]  /*346b0*/  BSYNC.RECONVERGENT B2 ;  /* 0x0000000000027941 */ /* 0x000fea0003800200 */
.L_x_42593:
        /* <DEDUP_REMOVED lines=15> */
.L_x_42600:
        /* <DEDUP_REMOVED lines=13> */
.L_x_42602:
[----:B------:R-:W-:Y:S05]  /*34880*/  BSYNC.RECONVERGENT B3 ;  /* 0x0000000000037941 */ /* 0x000fea0003800200 */
.L_x_42601:
        /* <DEDUP_REMOVED lines=43> */
.L_x_42599:
[----:B------:R-:W-:Y:S05]  /*34b40*/  BSYNC.RECONVERGENT B2 ;  /* 0x0000000000027941 */ /* 0x000fea0003800200 */
.L_x_42598:
        /* <DEDUP_REMOVED lines=17> */
.L_x_42605:
        /* <DEDUP_REMOVED lines=13> */
.L_x_42607:
[----:B------:R-:W-:Y:S05]  /*34d30*/  BSYNC.RECONVERGENT B3 ;  /* 0x0000000000037941 */ /* 0x000fea0003800200 */
.L_x_42606:
        /* <DEDUP_REMOVED lines=43> */
.L_x_42604:
[----:B------:R-:W-:Y:S05]  /*34ff0*/  BSYNC.RECONVERGENT B2 ;  /* 0x0000000000027941 */ /* 0x000fea0003800200 */
.L_x_42603:
        /* <DEDUP_REMOVED lines=15> */
.L_x_42610:
        /* <DEDUP_REMOVED lines=13> */
.L_x_42612:
[----:B------:R-:W-:Y:S05]  /*351c0*/  BSYNC.RECONVERGENT B3 ;  /* 0x0000000000037941 */ /* 0x000fea0003800200 */
.L_x_42611:
        /* <DEDUP_REMOVED lines=43> */
.L_x_42609:
[----:B------:R-:W-:Y:S05]  /*35480*/  BSYNC.RECONVERGENT B2 ;  /* 0x0000000000027941 */ /* 0x000fea0003800200 */
.L_x_42608:
        /* <DEDUP_REMOVED lines=17> */
.L_x_42615:
        /* <DEDUP_REMOVED lines=13> */
.L_x_42617:
[----:B------:R-:W-:Y:S05]  /*35670*/  BSYNC.RECONVERGENT B3 ;  /* 0x0000000000037941 */ /* 0x000fea0003800200 */
.L_x_42616:
        /* <DEDUP_REMOVED lines=43> */
.L_x_42614:
[----:B------:R-:W-:Y:S05]  /*35930*/  BSYNC.RECONVERGENT B2 ;  /* 0x0000000000027941 */ /* 0x000fea0003800200 */
.L_x_42613:
        /* <DEDUP_REMOVED lines=15> */
.L_x_42620:
        /* <DEDUP_REMOVED lines=13> */
.L_x_42622:
[----:B------:R-:W-:Y:S05]  /*35b00*/  BSYNC.RECONVERGENT B3 ;  /* 0x0000000000037941 */ /* 0x000fea0003800200 */
.L_x_42621:
        /* <DEDUP_REMOVED lines=43> */
.L_x_42619:
[----:B------:R-:W-:Y:S05]  /*35dc0*/  BSYNC.RECONVERGENT B2 ;  /* 0x0000000000027941 */ /* 0x000fea0003800200 */
.L_x_42618:
        /* <DEDUP_REMOVED lines=17> */
.L_x_42625:
        /* <DEDUP_REMOVED lines=15> */
.L_x_42627:
[----:B------:R-:W-:Y:S05]  /*35fd0*/  BSYNC.RECONVERGENT B3 ;  /* 0x0000000000037941 */ /* 0x000fea0003800200 */
.L_x_42626:
        /* <DEDUP_REMOVED lines=43> */
.L_x_42624:
[----:B------:R-:W-:Y:S05]  /*36290*/  BSYNC.RECONVERGENT B2 ;  /* 0x0000000000027941 */ /* 0x000fea0003800200 */
.L_x_42623:
        /* <DEDUP_REMOVED lines=34> */
.L_x_42587:
        /* <DEDUP_REMOVED lines=16> */
.L_x_42631:
        /* <DEDUP_REMOVED lines=13> */
.L_x_42633:
[----:B------:R-:W-:Y:S05]  /*36690*/  BSYNC.RECONVERGENT B3 ;  /* 0x0000000000037941 */ /* 0x000fea0003800200 */
.L_x_42632:
        /* <DEDUP_REMOVED lines=43> */
.L_x_42630:
[----:B------:R-:W-:Y:S05]  /*36950*/  BSYNC.RECONVERGENT B2 ;  /* 0x0000000000027941 */ /* 0x000fea0003800200 */
.L_x_42629:
        /* <DEDUP_REMOVED lines=18> */
.L_x_42636:
        /* <DEDUP_REMOVED lines=13> */
.L_x_42638:
[----:B------:R-:W-:Y:S05]  /*36b50*/  BSYNC.RECONVERGENT B3 ;  /* 0x0000000000037941 */ /* 0x000fea0003800200 */
.L_x_42637:
        /* <DEDUP_REMOVED lines=43> */
.L_x_42635:
[----:B------:R-:W-:Y:S05]  /*36e10*/  BSYNC.RECONVERGENT B2 ;  /* 0x0000000000027941 */ /* 0x000fea0003800200 */
.L_x_42634:
        /* <DEDUP_REMOVED lines=16> */
.L_x_42641:
        /* <DEDUP_REMOVED lines=13> */
.L_x_42643:
[----:B------:R-:W-:Y:S05]  /*36ff0*/  BSYNC.RECONVERGENT B3 ;  /* 0x0000000000037941 */ /* 0x000fea0003800200 */
.L_x_42642:
        /* <DEDUP_REMOVED lines=43> */
.L_x_42640:
[----:B------:R-:W-:Y:S05]  /*372b0*/  BSYNC.RECONVERGENT B2 ;  /* 0x0000000000027941 */ /* 0x000fea0003800200 */
.L_x_42639:
        /* <DEDUP_REMOVED lines=16> */
.L_x_42646:
        /* <DEDUP_REMOVED lines=13> */
.L_x_42648:
[----:B------:R-:W-:Y:S05]  /*37490*/  BSYNC.RECONVERGENT B3 ;  /* 0x0000000000037941 */ /* 0x000fea0003800200 */
.L_x_42647:
        /* <DEDUP_REMOVED lines=43> */
.L_x_42645:
[----:B------:R-:W-:Y:S05]  /*37750*/  BSYNC.RECONVERGENT B2 ;  /* 0x0000000000027941 */ /* 0x000fea0003800200 */
.L_x_42644:
        /* <DEDUP_REMOVED lines=16> */
.L_x_42628:
        /* <DEDUP_REMOVED lines=24> */
.L_x_42649:
[----:B------:R-:W-:Y:S01]  /*379e0*/  MOV R6, R214 ;  /* 0x000000d600067202 */ /* 0x000fe20000000f00 */
[----:B------:R-:W-:-:S07]  /*379f0*/  VIADD R212, R212, 0x20 ;  /* 0x00000020d4d47836 */ /* 0x000fce0000000000 */
.L_x_42586:
[----:B------:R-:W-:Y:S05]  /*37a00*/  BSYNC.RECONVERGENT B1 ;  /* 0x0000000000017941 */ /* 0x000fea0003800200 */
.L_x_42585:
        /* <DEDUP_REMOVED lines=22> */
[----:B------:R-:W-:Y:S01]  /*37b70*/  IMAD.MOV.U32 R9, RZ, RZ, R8 ;  /* 0x000000ffff097224 */ /* 0x000fe200078e0008 */
[----:B0-----:R-:W-:-:S08]  /*37b80*/  MOV R214, R6 ;  /* 0x0000000600d67202 */ /* 0x001fd00000000f00 */
        /* <DEDUP_REMOVED lines=11> */
.L_x_42655:
        /* <DEDUP_REMOVED lines=13> */
.L_x_42657:
[----:B------:R-:W-:Y:S05]  /*37d10*/  BSYNC.RECONVERGENT B3 ;  /* 0x0000000000037941 */ /* 0x000fea0003800200 */
.L_x_42656:
        /* <DEDUP_REMOVED lines=41> */
.L_x_42654:
[----:B------:R-:W-:Y:S05]  /*37fb0*/  BSYNC.RECONVERGENT B2 ;  /* 0x0000000000027941 */ /* 0x000fea0003800200 */
.L_x_42653:
        /* <DEDUP_REMOVED lines=20> */
.L_x_42660:
        /* <DEDUP_REMOVED lines=13> */
.L_x_42662:
[----:B------:R-:W-:Y:S05]  /*381d0*/  BSYNC.RECONVERGENT B3 ;  /* 0x0000000000037941 */ /* 0x000fea0003800200 */
.L_x_42661:
        /* <DEDUP_REMOVED lines=41> */
[----:B------:R-:W-:Y:S02]  /*38470*/  LOP3.LUT R216, R10, UR32, R223, 0x96, !PT ;  /* 0x000000200ad87c12 */ /* 0x000fe4000f8e96df */
[----:B------:R-:W-:-:S07]  /*38480*/  MOV R214, R222 ;  /* 0x000000de00d67202 */ /* 0x000fce0000000f00 */
.L_x_42659:
[----:B------:R-:W-:Y:S05]  /*38490*/  BSYNC.RECONVERGENT B2 ;  /* 0x0000000000027941 */ /* 0x000fea0003800200 */
.L_x_42658:
        /* <DEDUP_REMOVED lines=15> */
.L_x_42665:
        /* <DEDUP_REMOVED lines=13> */
.L_x_42667:
[----:B------:R-:W-:Y:S05]  /*38660*/  BSYNC.RECONVERGENT B3 ;  /* 0x0000000000037941 */ /* 0x000fea0003800200 */
.L_x_42666:
        /* <DEDUP_REMOVED lines=43> */
.L_x_42664:
[----:B------:R-:W-:Y:S05]  /*38920*/  BSYNC.RECONVERGENT B2 ;  /* 0x0000000000027941 */ /* 0x000fea0003800200 */
.L_x_42663:
        /* <DEDUP_REMOVED lines=17> */
.L_x_42670:
        /* <DEDUP_REMOVED lines=13> */
.L_x_42672:
[----:B------:R-:W-:Y:S05]  /*38b10*/  BSYNC.RECONVERGENT B3 ;  /* 0x0000000000037941 */ /* 0x000fea0003800200 */
.L_x_42671:
        /* <DEDUP_REMOVED lines=43> */
.L_x_42669:
[----:B------:R-:W-:Y:S05]  /*38dd0*/  BSYNC.RECONVERGENT B2 ;  /* 0x0000000000027941 */ /* 0x000fea0003800200 */
.L_x_42668:
        /* <DEDUP_REMOVED lines=15> */
.L_x_42675:
        /* <DEDUP_REMOVED lines=13> */
.L_x_42677:
[----:B------:R-:W-:Y:S05]  /*38fa0*/  BSYNC.RECONVERGENT B3 ;  /* 0x0000000000037941 */ /* 0x000fea0003800200 */
.L_x_42676:
        /* <DEDUP_REMOVED lines=43> */
.L_x_42674:
[----:B------:R-:W-:Y:S05]  /*39260*/  BSYNC.RECONVERGENT B2 ;  /* 0x0000000000027941 */ /* 0x000fea0003800200 */
.L_x_42673:
        /* <DEDUP_REMOVED lines=17> */
.L_x_42680:
        /* <DEDUP_REMOVED lines=13> */
.L_x_42682:
[----:B------:R-:W-:Y:S05]  /*39450*/  BSYNC.RECONVERGENT B3 ;  /* 0x0000000000037941 */ /* 0x000fea0003800200 */
.L_x_42681:
        /* <DEDUP_REMOVED lines=43> */
.L_x_42679:
[----:B------:R-:W-:Y:S05]  /*39710*/  BSYNC.RECONVERGENT B2 ;  /* 0x0000000000027941 */ /* 0x000fea0003800200 */
.L_x_42678:
        /* <DEDUP_REMOVED lines=15> */
.L_x_42685:
        /* <DEDUP_REMOVED lines=13> */
.L_x_42687:
[----:B------:R-:W-:Y:S05]  /*398e0*/  BSYNC.RECONVERGENT B3 ;  /* 0x0000000000037941 */ /* 0x000fea0003800200 */
.L_x_42686:
        /* <DEDUP_REMOVED lines=43> */
.L_x_42684:
[----:B------:R-:W-:Y:S05]  /*39ba0*/  BSYNC.RECONVERGENT B2 ;  /* 0x0000000000027941 */ /* 0x000fea0003800200 */
.L_x_42683:
        /* <DEDUP_REMOVED lines=17> */
.L_x_42690:
        /* <DEDUP_REMOVED lines=15> */
.L_x_42692:
[----:B------:R-:W-:Y:S05]  /*39db0*/  BSYNC.RECONVERGENT B3 ;  /* 0x0000000000037941 */ /* 0x000fea0003800200 */
.L_x_42691:
        /* <DEDUP_REMOVED lines=43> */
.L_x_42689:
[----:B------:R-:W-:Y:S05]  /*3a070*/  BSYNC.RECONVERGENT B2 ;  /* 0x0000000000027941 */ /* 0x000fea0003800200 */
.L_x_42688:
        /* <DEDUP_REMOVED lines=34> */
.L_x_42652:
        /* <DEDUP_REMOVED lines=16> */
.L_x_42696:
        /* <DEDUP_REMOVED lines=13> */
.L_x_42698:
[----:B------:R-:W-:Y:S05]  /*3a470*/  BSYNC.RECONVERGENT B3 ;  /* 0x0000000000037941 */ /* 0x000fea0003800200 */
.L_x_42697:
        /* <DEDUP_REMOVED lines=43> */
.L_x_42695:
[----:B------:R-:W-:Y:S05]  /*3a730*/  BSYNC.RECONVERGENT B2 ;  /* 0x0000000000027941 */ /* 0x000fea0003800200 */
.L_x_42694:
[----:B------:R-:W0:Y:S01]  /*3a740*/  LDC R6, c[0x0][0x404] ;  /* 0x00010100ff067b82 */ /* 0x000e220000000800 */
[----:B------:R-:W-:Y:S01]  /*3a750*/  I2FP.F32.U32 R222, R213 ;  /* 0x000000d500de7245 */ /* 0x000fe20000201000 */
[----:B------:R-:W-:Y:S01]  /*3a760*/  HFMA2 R213, -RZ, RZ, 0.1171875, 0 ;  /* 0x2f800000ffd57431 */ /* 0x000fe200000001ff */
[----:B------:R-:W-:Y:S01]  /*3a770*/  ISETP.NE.AND P3, PT, R223, 0x1, PT ;  /* 0x00000001df00780c */ /* 0x000fe20003f65270 */
[----:B------:R-:W-:Y:S01]  /*3a780*/  BSSY.RECONVERGENT B2, `(.L_x_42699) ;  /* 0x0000047000027945 */ /* 0x000fe20003800200 */
[----:B------:R-:W-:Y:S01]  /*3a790*/  IMAD.MOV.U32 R224, RZ, RZ, 0x2 ;  /* 0x00000002ffe07424 */ /* 0x000fe200078e00ff */
[----:B------:R-:W-:Y:S01]  /*3a7a0*/  MOV R215, R8 ;  /* 0x0000000800d77202 */ /* 0x000fe20000000f00 */
[----:B------:R-:W-:-:S05]  /*3a7b0*/  FFMA.FTZ R3, R222, R213, 1.1641532182693481445e-10 ;  /* 0x2f000000de037423 */ /* 0x000fca00000100d5 */
[----:B0-----:R-:W-:-:S04]  /*3a7c0*/  FSETP.LE.FTZ.AND P2, PT, R3, R6, PT ;  /* 0x000000060300720b */ /* 0x001fc80003f53000 */
[----:B------:R-:W-:Y:S09]  /*3a7d0*/  @!P3 BRA `(.L_x_42700) ;  /* 0x000000040004b947 */ /* 0x000ff20003800000 */
        /* <DEDUP_REMOVED lines=8> */
.L_x_42701:
        /* <DEDUP_REMOVED lines=13> */
.L_x_42703:
[----:B------:R-:W-:Y:S05]  /*3a930*/  BSYNC.RECONVERGENT B3 ;  /* 0x0000000000037941 */ /* 0x000fea0003800200 */
.L_x_42702:
        /* <DEDUP_REMOVED lines=41> */
[----:B------:R-:W-:Y:S02]  /*3abd0*/  LOP3.LUT R216, R222, UR32, R227, 0x96, !PT ;  /* 0x00000020ded87c12 */ /* 0x000fe4000f8e96e3 */
[----:B------:R-:W-:-:S07]  /*3abe0*/  MOV R214, R226 ;  /* 0x000000e200d67202 */ /* 0x000fce0000000f00 */
.L_x_42700:
[----:B------:R-:W-:Y:S05]  /*3abf0*/  BSYNC.RECONVERGENT B2 ;  /* 0x0000000000027941 */ /* 0x000fea0003800200 */
.L_x_42699:
        /* <DEDUP_REMOVED lines=16> */
.L_x_42706:
        /* <DEDUP_REMOVED lines=13> */
.L_x_42708:
[----:B------:R-:W-:Y:S05]  /*3add0*/  BSYNC.RECONVERGENT B3 ;  /* 0x0000000000037941 */ /* 0x000fea0003800200 */
.L_x_42707:
        /* <DEDUP_REMOVED lines=43> */
.L_x_42705:
[----:B------:R-:W-:Y:S05]  /*3b090*/  BSYNC.RECONVERGENT B2 ;  /* 0x0000000000027941 */ /* 0x000fea0003800200 */
.L_x_42704:
        /* <DEDUP_REMOVED lines=16> */
.L_x_42711:
        /* <DEDUP_REMOVED lines=13> */
.L_x_42713:
[----:B------:R-:W-:Y:S05]  /*3b270*/  BSYNC.RECONVERGENT B3 ;  /* 0x0000000000037941 */ /* 0x000fea0003800200 */
.L_x_42712:
        /* <DEDUP_REMOVED lines=43> */
.L_x_42710:
[----:B------:R-:W-:Y:S05]  /*3b530*/  BSYNC.RECONVERGENT B2 ;  /* 0x0000000000027941 */ /* 0x000fea0003800200 */
.L_x_42709:
        /* <DEDUP_REMOVED lines=16> */
.L_x_42693:
        /* <DEDUP_REMOVED lines=24> */
.L_x_42714:
[----:B------:R-:W-:Y:S01]  /*3b7c0*/  IMAD.MOV.U32 R6, RZ, RZ, R214 ;  /* 0x000000ffff067224 */ /* 0x000fe200078e00d6 */
[----:B------:R-:W-:-:S07]  /*3b7d0*/  IADD3 R212, PT, PT, R212, 0x20, RZ ;  /* 0x00000020d4d47810 */ /* 0x000fce0007ffe0ff */
.L_x_42651:
[----:B------:R-:W-:Y:S05]  /*3b7e0*/  BSYNC.RECONVERGENT B1 ;  /* 0x0000000000017941 */ /* 0x000fea0003800200 */
.L_x_42650:
        /* <DEDUP_REMOVED lines=35> */
.L_x_42720:
        /* <DEDUP_REMOVED lines=13> */
.L_x_42722:
[----:B------:R-:W-:Y:S05]  /*3baf0*/  BSYNC.RECONVERGENT B3 ;  /* 0x0000000000037941 */ /* 0x000fea0003800200 */
.L_x_42721:
        /* <DEDUP_REMOVED lines=41> */
.L_x_42719:
[----:B------:R-:W-:Y:S05]  /*3bd90*/  BSYNC.RECONVERGENT B2 ;  /* 0x0000000000027941 */ /* 0x000fea0003800200 */
.L_x_42718:
[----:B------:R-:W0:Y:S01]  /*3bda0*/  LDC R6, c[0x0][0x408] ;  /* 0x00010200ff067b82 */ /* 0x000e220000000800 */
[----:B------:R-:W-:Y:S01]  /*3bdb0*/  ISETP.NE.AND P3, PT, R11, 0x1, PT ;  /* 0x000000010b00780c */ /* 0x000fe20003f65270 */
[----:B------:R-:W-:Y:S01]  /*3bdc0*/  BSSY.RECONVERGENT B2, `(.L_x_42723) ;  /* 0x000004b000027945 */ /* 0x000fe20003800200 */
[----:B------:R-:W-:Y:S01]  /*3bdd0*/  I2FP.F32.U32 R10, R9 ;  /* 0x00000009000a7245 */ /* 0x000fe20000201000 */
[----:B------:R-:W-:Y:S01]  /*3bde0*/  IMAD.MOV.U32 R9, RZ, RZ, 0x2f800000 ;  /* 0x2f800000ff097424 */ /* 0x000fe200078e00ff */
[----:B------:R-:W-:Y:S01]  /*3bdf0*/  MOV R213, 0x2 ;  /* 0x0000000200d57802 */ /* 0x000fe20000000f00 */
[----:B------:R-:W-:Y:S02]  /*3be00*/  IMAD.MOV.U32 R3, RZ, RZ, R8 ;  /* 0x000000ffff037224 */ /* 0x000fe400078e0008 */
        /* <DEDUP_REMOVED lines=13> */
.L_x_42725:
        /* <DEDUP_REMOVED lines=13> */
.L_x_42727:
[----:B------:R-:W-:Y:S05]  /*3bfb0*/  BSYNC.RECONVERGENT B3 ;  /* 0x0000000000037941 */ /* 0x000fea0003800200 */
.L_x_42726:
        /* <DEDUP_REMOVED lines=43> */
.L_x_42724:
[----:B------:R-:W-:Y:S05]  /*3c270*/  BSYNC.RECONVERGENT B2 ;  /* 0x0000000000027941 */ /* 0x000fea0003800200 */
.L_x_42723:
        /* <DEDUP_REMOVED lines=15> */
.L_x_42730:
        /* <DEDUP_REMOVED lines=13> */
.L_x_42732:
[----:B------:R-:W-:Y:S05]  /*3c440*/  BSYNC.RECONVERGENT B3 ;  /* 0x0000000000037941 */ /* 0x000fea0003800200 */
.L_x_42731:
        /* <DEDUP_REMOVED lines=43> */
.L_x_42729:
[----:B------:R-:W-:Y:S05]  /*3c700*/  BSYNC.RECONVERGENT B2 ;  /* 0x0000000000027941 */ /* 0x000fea0003800200 */
.L_x_42728:
        /* <DEDUP_REMOVED lines=17> */
.L_x_42735:
        /* <DEDUP_REMOVED lines=13> */
.L_x_42737:
[----:B------:R-:W-:Y:S05]  /*3c8f0*/  BSYNC.RECONVERGENT B3 ;  /* 0x0000000000037941 */ /* 0x000fea0003800200 */
.L_x_42736:
        /* <DEDUP_REMOVED lines=43> */
.L_x_42734:
[----:B------:R-:W-:Y:S05]  /*3cbb0*/  BSYNC.RECONVERGENT B2 ;  /* 0x0000000000027941 */ /* 0x000fea0003800200 */
.L_x_42733:
        /* <DEDUP_REMOVED lines=15> */
.L_x_42740:
        /* <DEDUP_REMOVED lines=13> */
.L_x_42742:
[----:B------:R-:W-:Y:S05]  /*3cd80*/  BSYNC.RECONVERGENT B3 ;  /* 0x0000000000037941 */ /* 0x000fea0003800200 */
.L_x_42741:
        /* <DEDUP_REMOVED lines=43> */
.L_x_42739:
[----:B------:R-:W-:Y:S05]  /*3d040*/  BSYNC.RECONVERGENT B2 ;  /* 0x0000000000027941 */ /* 0x000fea0003800200 */
.L_x_42738:
        /* <DEDUP_REMOVED lines=17> */
.L_x_42745:
        /* <DEDUP_REMOVED lines=13> */
.L_x_42747:
[----:B------:R-:W-:Y:S05]  /*3d230*/  BSYNC.RECONVERGENT B3 ;  /* 0x0000000000037941 */ /* 0x000fea0003800200 */
.L_x_42746:
        /* <DEDUP_REMOVED lines=43> */
.L_x_42744:
[----:B------:R-:W-:Y:S05]  /*3d4f0*/  BSYNC.RECONVERGENT B2 ;  /* 0x0000000000027941 */ /* 0x000fea0003800200 */
.L_x_42743:
        /* <DEDUP_REMOVED lines=15> */
.L_x_42750:
        /* <DEDUP_REMOVED lines=13> */
.L_x_42752:
[----:B------:R-:W-:Y:S05]  /*3d6c0*/  BSYNC.RECONVERGENT B3 ;  /* 0x0000000000037941 */ /* 0x000fea0003800200 */
.L_x_42751:
        /* <DEDUP_REMOVED lines=43> */
.L_x_42749:
[----:B------:R-:W-:Y:S05]  /*3d980*/  BSYNC.RECONVERGENT B2 ;  /* 0x0000000000027941 */ /* 0x000fea0003800200 */
.L_x_42748:
        /* <DEDUP_REMOVED lines=17> */
.L_x_42755:
        /* <DEDUP_REMOVED lines=15> */
.L_x_42757:
[----:B------:R-:W-:Y:S05]  /*3db90*/  BSYNC.RECONVERGENT B3 ;  /* 0x0000000000037941 */ /* 0x000fea0003800200 */
.L_x_42756:
        /* <DEDUP_REMOVED lines=43> */
.L_x_42754:
[----:B------:R-:W-:Y:S05]  /*3de50*/  BSYNC.RECONVERGENT B2 ;  /* 0x0000000000027941 */ /* 0x000fea0003800200 */
.L_x_42753:
        /* <DEDUP_REMOVED lines=34> */
.L_x_42717:
        /* <DEDUP_REMOVED lines=16> */
.L_x_42761:
        /* <DEDUP_REMOVED lines=13> */
.L_x_42763:
[----:B------:R-:W-:Y:S05]  /*3e250*/  BSYNC.RECONVERGENT B3 ;  /* 0x0000000000037941 */ /* 0x000fea0003800200 */
.L_x_42762:
        /* <DEDUP_REMOVED lines=42> */
[----:B------:R-:W-:-:S07]  /*3e500*/  MOV R214, R222 ;  /* 0x000000de00d67202 */ /* 0x000fce0000000f00 */
.L_x_42760:
[----:B------:R-:W-:Y:S05]  /*3e510*/  BSYNC.RECONVERGENT B2 ;  /* 0x0000000000027941 */ /* 0x000fea0003800200 */
.L_x_42759:
        /* <DEDUP_REMOVED lines=18> */
.L_x_42766:
        /* <DEDUP_REMOVED lines=13> */
.L_x_42768:
[----:B------:R-:W-:Y:S05]  /*3e710*/  BSYNC.RECONVERGENT B3 ;  /* 0x0000000000037941 */ /* 0x000fea0003800200 */
.L_x_42767:
        /* <DEDUP_REMOVED lines=43> */
.L_x_42765:
[----:B------:R-:W-:Y:S05]  /*3e9d0*/  BSYNC.RECONVERGENT B2 ;  /* 0x0000000000027941 */ /* 0x000fea0003800200 */
.L_x_42764:
        /* <DEDUP_REMOVED lines=16> */
.L_x_42771:
        /* <DEDUP_REMOVED lines=13> */
.L_x_42773:
[----:B------:R-:W-:Y:S05]  /*3ebb0*/  BSYNC.RECONVERGENT B3 ;  /* 0x0000000000037941 */ /* 0x000fea0003800200 */
.L_x_42772:
        /* <DEDUP_REMOVED lines=41> */
[----:B------:R-:W-:Y:S02]  /*3ee50*/  LOP3.LUT R216, R222, UR32, R227, 0x96, !PT ;  /* 0x00000020ded87c12 */ /* 0x000fe4000f8e96e3 */
[----:B------:R-:W-:-:S07]  /*3ee60*/  MOV R214, R226 ;  /* 0x000000e200d67202 */ /* 0x000fce0000000f00 */
.L_x_42770:
[----:B------:R-:W-:Y:S05]  /*3ee70*/  BSYNC.RECONVERGENT B2 ;  /* 0x0000000000027941 */ /* 0x000fea0003800200 */
.L_x_42769:
        /* <DEDUP_REMOVED lines=16> */
.L_x_42776:
        /* <DEDUP_REMOVED lines=13> */
.L_x_42778:
[----:B------:R-:W-:Y:S05]  /*3f050*/  BSYNC.RECONVERGENT B3 ;  /* 0x0000000000037941 */ /* 0x000fea0003800200 */
.L_x_42777:
        /* <DEDUP_REMOVED lines=43> */
.L_x_42775:
[----:B------:R-:W-:Y:S05]  /*3f310*/  BSYNC.RECONVERGENT B2 ;  /* 0x0000000000027941 */ /* 0x000fea0003800200 */
.L_x_42774:
        /* <DEDUP_REMOVED lines=16> */
.L_x_42758:
[----:B------:R-:W0:Y:S01]  /*3f420*/  LDC.64 R224, c[0x0][0x3a8] ;  /* 0x0000ea00ffe07b82 */ /* 0x000e220000000a00 */
[----:B------:R-:W-:Y:S02]  /*3f430*/  SEL R6, RZ, 0x1000000, !P5 ;  /* 0x01000000ff067807 */ /* 0x000fe40006800000 */
[----:B------:R-:W-:Y:S02]  /*3f440*/  SEL R213, RZ, 0x10000, !P4 ;  /* 0x00010000ffd57807 */ /* 0x000fe40006000000 */
[----:B------:R-:W-:Y:S02]  /*3f450*/  SEL R215, RZ, 0x100, !P3 ;  /* 0x00000100ffd77807 */ /* 0x000fe40005800000 */
[----:B------:R-:W-:Y:S01]  /*3f460*/  SEL R227, RZ, 0x1, !P2 ;  /* 0x00000001ffe37807 */ /* 0x000fe20005000000 */
[----:B------:R-:W1:Y:S01]  /*3f470*/  LDC.64 R222, c[0x0][0x3b0] ;  /* 0x0000ec00ffde7b82 */ /* 0x000e620000000a00 */
[----:B------:R-:W-:-:S05]  /*3f480*/  IADD3 R6, PT, PT, R215, R6, R213 ;  /* 0x00000006d7067210 */ /* 0x000fca0007ffe0d5 */
[----:B------:R-:W-:Y:S01]  /*3f490*/  IMAD.IADD R227, R6, 0x1, R227 ;  /* 0x0000000106e37824 */ /* 0x000fe200078e02e3 */
[----:B------:R-:W-:Y:S01]  /*3f4a0*/  MOV R6, R214 ;  /* 0x000000d600067202 */ /* 0x000fe20000000f00 */
[----:B0-----:R-:W-:-:S05]  /*3f4b0*/  IMAD.WIDE.U32 R224, R212, 0x10, R224 ;  /* 0x00000010d4e07825 */ /* 0x001fca00078e00e0 */
[----:B------:R2:W-:Y:S01]  /*3f4c0*/  STG.E.128 desc[UR8][R224.64], R208 ;  /* 0x000000d0e0007986 */ /* 0x0005e2000c101d08 */
[----:B-1----:R-:W-:-:S05]  /*3f4d0*/  IMAD.WIDE.U32 R222, R212, 0x4, R222 ;  /* 0x00000004d4de7825 */ /* 0x002fca00078e00de */
[----:B------:R2:W-:Y:S01]  /*3f4e0*/  STG.E desc[UR8][R222.64], R227 ;  /* 0x000000e3de007986 */ /* 0x0005e2000c101908 */
[----:B------:R-:W-:Y:S05]  /*3f4f0*/  @!P0 BRA `(.L_x_42716) ;  /* 0x00000000002c8947 */ /* 0x000fea0003800000 */
[----:B------:R-:W0:Y:S01]  /*3f500*/  LDC.64 R214, c[0x0][0x3b8] ;  /* 0x0000ee00ffd67b82 */ /* 0x000e220000000a00 */
[----:B--2---:R-:W-:Y:S01]  /*3f510*/  IMAD.U32 R222, R10, 0x10000, RZ ;  /* 0x000100000ade7824 */ /* 0x004fe200078e00ff */
        /* <DEDUP_REMOVED lines=9> */
.L_x_42716:
[----:B------:R-:W-:Y:S05]  /*3f5b0*/  BSYNC.RECONVERGENT B1 ;  /* 0x0000000000017941 */ /* 0x000fea0003800200 */
.L_x_42715:
[----:B------:R-:W-:Y:S01]  /*3f5c0*/  FADD.FTZ R212, RZ, R148 ;  /* 0x00000094ffd47221 */ /* 0x000fe20000010000 */
[C---:B------:R-:W-:Y:S01]  /*3f5d0*/  ISETP.GE.U32.AND P5, PT, R0.reuse, 0x20, PT ;  /* 0x000000200000780c */ /* 0x040fe20003fa6070 */
[----:B------:R-:W4:Y:S01]  /*3f5e0*/  S2R R226, SR_TID.X ;  /* 0x0000000000e27919 */ /* 0x000f220000002100 */
[C---:B------:R-:W-:Y:S01]  /*3f5f0*/  ISETP.GT.U32.AND P4, PT, R0.reuse, 0x3f, PT ;  /* 0x0000003f0000780c */ /* 0x040fe20003f84070 */
[----:B01-3--:R-:W-:Y:S01]  /*3f600*/  FADD.FTZ R213, R149, R212 ;  /* 0x000000d495d57221 */ /* 0x00bfe20000010000 */
        /* <DEDUP_REMOVED lines=98> */
[----:B----4-:R-:W-:Y:S02]  /*3fc30*/  LOP3.LUT P6, RZ, R226, 0x1f, RZ, 0xc0, !PT ;  /* 0x0000001fe2ff7812 */ /* 0x010fe400078cc0ff */
[----:B------:R-:W-:-:S11]  /*3fc40*/  LOP3.LUT R220, R220, 0xfffffbff, RZ, 0xc0, !PT ;  /* 0xfffffbffdcdc7812 */ /* 0x000fd600078ec0ff */
[----:B------:R-:W-:Y:S01]  /*3fc50*/  @P6 LOP3.LUT R220, R220, 0x400, RZ, 0xfc, !PT ;  /* 0x00000400dcdc6812 */ /* 0x000fe200078efcff */
[----:B------:R-:W-:Y:S06]  /*3fc60*/  BRA.DIV UR34, `(.L_x_42779) ;  /* 0x0000001e22cc7947 */ /* 0x000fec000b800000 */
[----:B------:R-:W0:Y:S01]  /*3fc70*/  SHFL.BFLY PT, R212, R213, 0x1, 0x1f ;  /* 0x0c201f00d5d47f89 */ /* 0x000e2200000e0000 */
[----:B------:R-:W1:Y:S01]  /*3fc80*/  LDC R214, c[0x0][0x400] ;  /* 0x00010000ffd67b82 */ /* 0x000e620000000800 */
[----:B------:R-:W-:Y:S01]  /*3fc90*/  LOP3.LUT P6, RZ, R220, 0x2, RZ, 0xc0, !PT ;  /* 0x00000002dcff7812 */ /* 0x000fe200078cc0ff */
[----:B0-----:R-:W-:-:S05]  /*3fca0*/  FADD.FTZ R215, R213, R212 ;  /* 0x000000d4d5d77221 */ /* 0x001fca0000010000 */
[----:B------:R-:W2:Y:S02]  /*3fcb0*/  SHFL.BFLY PT, R212, R215, 0x2, 0x1f ;  /* 0x0c401f00d7d47f89 */ /* 0x000ea400000e0000 */
[----:B--2---:R-:W-:-:S05]  /*3fcc0*/  FADD.FTZ R222, R215, R212 ;  /* 0x000000d4d7de7221 */ /* 0x004fca0000010000 */
        /* <DEDUP_REMOVED lines=154> */
.L_x_42824:
        /* <DEDUP_REMOVED lines=30> */
[----:B------:R-:W-:Y:S01]  /*40850*/  FFMA.FTZ R215, R228, R79, R83 ;  /* 0x0000004fe4d77223 */ /* 0x000fe20000010053 */
[----:B------:R-:W-:-:S04]  /*40860*/  VIADD R221, R221, 0x20 ;  /* 0x00000020dddd7836 */ /* 0x000fc80000000000 */
[----:B------:R0:W-:Y:S03]  /*40870*/  STG.E.128 desc[UR8][R224.64], R212 ;  /* 0x000000d4e0007986 */ /* 0x0001e6000c101d08 */
.L_x_42781:
[----:B------:R-:W-:Y:S05]  /*40880*/  BSYNC.RECONVERGENT B1 ;  /* 0x0000000000017941 */ /* 0x000fea0003800200 */
.L_x_42780:
[----:B------:R-:W-:Y:S01]  /*40890*/  LOP3.LUT P0, RZ, R220, 0x2000000, RZ, 0xc0, !PT ;  /* 0x02000000dcff7812 */ /* 0x000fe2000780c0ff */
[----:B------:R-:W-:-:S12]  /*408a0*/  BSSY.RECONVERGENT B1, `(.L_x_42782) ;  /* 0x0000012000017945 */ /* 0x000fd80003800200 */
        /* <DEDUP_REMOVED lines=15> */
[----:B------:R-:W-:-:S04]  /*409a0*/  IADD3 R221, PT, PT, R221, 0x20, RZ ;  /* 0x00000020dddd7810 */ /* 0x000fc80007ffe0ff */
[----:B------:R2:W-:Y:S03]  /*409b0*/  STG.E.128 desc[UR8][R224.64], R212 ;  /* 0x000000d4e0007986 */ /* 0x0005e6000c101d08 */
.L_x_42783:
[----:B------:R-:W-:Y:S05]  /*409c0*/  BSYNC.RECONVERGENT B1 ;  /* 0x0000000000017941 */ /* 0x000fea0003800200 */
.L_x_42782:
        /* <DEDUP_REMOVED lines=19> */
.L_x_42785:
[----:B------:R-:W-:Y:S05]  /*40b00*/  BSYNC.RECONVERGENT B1 ;  /* 0x0000000000017941 */ /* 0x000fea0003800200 */
.L_x_42784:
        /* <DEDUP_REMOVED lines=19> */
.L_x_42787:
[----:B------:R-:W-:Y:S05]  /*40c40*/  BSYNC.RECONVERGENT B1 ;  /* 0x0000000000017941 */ /* 0x000fea0003800200 */
.L_x_42786:
        /* <DEDUP_REMOVED lines=19> */
.L_x_42789:
[----:B------:R-:W-:Y:S05]  /*40d80*/  BSYNC.RECONVERGENT B1 ;  /* 0x0000000000017941 */ /* 0x000fea0003800200 */
.L_x_42788:
        /* <DEDUP_REMOVED lines=19> */
.L_x_42791:
[----:B------:R-:W-:Y:S05]  /*40ec0*/  BSYNC.RECONVERGENT B1 ;  /* 0x0000000000017941 */ /* 0x000fea0003800200 */
.L_x_42790:
        /* <DEDUP_REMOVED lines=19> */
.L_x_42793:
[----:B------:R-:W-:Y:S05]  /*41000*/  BSYNC.RECONVERGENT B1 ;  /* 0x0000000000017941 */ /* 0x000fea0003800200 */
.L_x_42792:
        /* <DEDUP_REMOVED lines=19> */
.L_x_42795:
[----:B------:R-:W-:Y:S05]  /*41140*/  BSYNC.RECONVERGENT B1 ;  /* 0x0000000000017941 */ /* 0x000fea0003800200 */
.L_x_42794:
        /* <DEDUP_REMOVED lines=19> */
.L_x_42797:
[----:B------:R-:W-:Y:S05]  /*41280*/  BSYNC.RECONVERGENT B1 ;  /* 0x0000000000017941 */ /* 0x000fea0003800200 */
.L_x_42796:
        /* <DEDUP_REMOVED lines=19> */
.L_x_42799:
[----:B------:R-:W-:Y:S05]  /*413c0*/  BSYNC.RECONVERGENT B1 ;  /* 0x0000000000017941 */ /* 0x000fea0003800200 */
.L_x_42798:
        /* <DEDUP_REMOVED lines=19> */
.L_x_42801:
[----:B------:R-:W-:Y:S05]  /*41500*/  BSYNC.RECONVERGENT B1 ;  /* 0x0000000000017941 */ /* 0x000fea0003800200 */
.L_x_42800:
        /* <DEDUP_REMOVED lines=19> */
.L_x_42803:
[----:B------:R-:W-:Y:S05]  /*41640*/  BSYNC.RECONVERGENT B1 ;  /* 0x0000000000017941 */ /* 0x000fea0003800200 */
.L_x_42802:
        /* <DEDUP_REMOVED lines=19> */
.L_x_42805:
[----:B------:R-:W-:Y:S05]  /*41780*/  BSYNC.RECONVERGENT B1 ;  /* 0x0000000000017941 */ /* 0x000fea0003800200 */
.L_x_42804:
        /* <DEDUP_REMOVED lines=19> */
.L_x_42807:
[----:B------:R-:W-:Y:S05]  /*418c0*/  BSYNC.RECONVERGENT B1 ;  /* 0x0000000000017941 */ /* 0x000fea0003800200 */
.L_x_42806:
        /* <DEDUP_REMOVED lines=19> */
.L_x_42809:
[----:B------:R-:W-:Y:S05]  /*41a00*/  BSYNC.RECONVERGENT B1 ;  /* 0x0000000000017941 */ /* 0x000fea0003800200 */
.L_x_42808:
        /* <DEDUP_REMOVED lines=11> */
[----:B------:R-:W-:-:S03]  /*41ac0*/  FMUL.FTZ R226, R223, R222 ;  /* 0x000000dedfe27220 */ /* 0x000fc60000410000 */
[----:B-----5:R-:W-:Y:S01]  /*41ad0*/  FFMA.FTZ R214, R225, R138, R134 ;  /* 0x0000008ae1d67223 */ /* 0x020fe20000010086 */
[----:B0-----:R-:W-:-:S04]  /*41ae0*/  IMAD.WIDE.U32 R222, R221, 0x10, R212 ;  /* 0x00000010ddde7825 */ /* 0x001fc800078e00d4 */
[----:B------:R-:W-:Y:S01]  /*41af0*/  FFMA.FTZ R212, R215, R136, R132 ;  /* 0x00000088d7d47223 */ /* 0x000fe20000010084 */
[----:B------:R-:W-:Y:S01]  /*41b00*/  FFMA.FTZ R213, R224, R137, R133 ;  /* 0x00000089e0d57223 */ /* 0x000fe20000010085 */
[----:B------:R-:W-:-:S05]  /*41b10*/  FFMA.FTZ R215, R226, R139, R135 ;  /* 0x0000008be2d77223 */ /* 0x000fca0000010087 */
[----:B------:R0:W-:Y:S02]  /*41b20*/  STG.E.128 desc[UR8][R222.64], R212 ;  /* 0x000000d4de007986 */ /* 0x0001e4000c101d08 */
.L_x_42811:
[----:B------:R-:W-:Y:S05]  /*41b30*/  BSYNC.RECONVERGENT B1 ;  /* 0x0000000000017941 */ /* 0x000fea0003800200 */
.L_x_42810:
[----:B01234-:R-:W0:Y:S02]  /*41b40*/  LDC.64 R212, c[0x0][0x380] ;  /* 0x0000e000ffd47b82 */ /* 0x01fe240000000a00 */
[----:B0-----:R-:W-:-:S04]  /*41b50*/  LEA R219, R212, R219, 0x2 ;  /* 0x000000dbd4db7211 */ /* 0x001fc800078e10ff */
[----:B------:R-:W-:-:S13]  /*41b60*/  ISETP.GE.AND P0, PT, R219, R213, PT ;  /* 0x000000d5db00720c */ /* 0x000fda0003f06270 */
[----:B------:R-:W-:Y:S05]  /*41b70*/  @!P0 BRA `(.L_x_42812) ;  /* 0xfffffbf800f08947 */ /* 0x000fea000383ffff */
[----:B------:R-:W-:Y:S05]  /*41b80*/  BSYNC B0 ;  /* 0x0000000000007941 */ /* 0x000fea0003800000 */
.L_x_41739:
[----:B------:R-:W-:Y:S05]  /*41b90*/  EXIT ;  /* 0x000000000000794d */ /* 0x000fea0003800000 */
.L_x_42779:
[----:B------:R-:W-:Y:S01]  /*41ba0*/  HFMA2 R229, -RZ, RZ, 0, 5.9604644775390625e-08 ;  /* 0x00000001ffe57431 */ /* 0x000fe200000001ff */
[----:B------:R-:W-:Y:S01]  /*41bb0*/  BSSY B1, `(.L_x_42813) ;  /* 0x0000007000017945 */ /* 0x000fe20003800000 */
[----:B------:R-:W-:Y:S01]  /*41bc0*/  IMAD.MOV.U32 R228, RZ, RZ, R213 ;  /* 0x000000ffffe47224 */ /* 0x000fe200078e00d5 */
[----:B--2---:R-:W-:Y:S01]  /*41bd0*/  MOV R227, 0xffffffff ;  /* 0xffffffff00e37802 */ /* 0x004fe20000000f00 */
[----:B------:R-:W-:-:S07]  /*41be0*/  IMAD.MOV.U32 R230, RZ, RZ, 0x1f ;  /* 0x0000001fffe67424 */ /* 0x000fce00078e00ff */
[----:B-----5:R-:W-:Y:S05]  /*41bf0*/  WARPSYNC.COLLECTIVE R227, `(.L_x_42814) ;  /* 0x00000000e3087348 */ /* 0x020fea0003c00000 */
[----:B------:R0:W1:Y:S02]  /*41c00*/  SHFL.BFLY P6, R225, R228, R229, R230 ;  /* 0x0c0000e5e4e17389 */ /* 0x00006400000c00e6 */
[----:B01---5:R-:W-:Y:S05]  /*41c10*/  ENDCOLLECTIVE ;  /* 0x000000000000791b */ /* 0x023fea0003800000 */
.L_x_42814:
[----:B------:R-:W-:Y:S05]  /*41c20*/  BSYNC B1 ;  /* 0x0000000000017941 */ /* 0x000fea0003800000 */
.L_x_42813:
        /* <DEDUP_REMOVED lines=10> */
.L_x_42815:
[----:B------:R-:W-:Y:S01]  /*41cd0*/  HFMA2 R229, -RZ, RZ, 0, 2.384185791015625e-07 ;  /* 0x00000004ffe57431 */ /* 0x000fe200000001ff */
[----:B------:R-:W-:-:S05]  /*41ce0*/  MOV R212, R225 ;  /* 0x000000e100d47202 */ /* 0x000fca0000000f00 */
[----:B------:R-:W-:-:S04]  /*41cf0*/  FADD.FTZ R222, R215, R212 ;  /* 0x000000d4d7de7221 */ /* 0x000fc80000010000 */
[----:B------:R-:W-:-:S07]  /*41d00*/  IMAD.MOV.U32 R228, RZ, RZ, R222 ;  /* 0x000000ffffe47224 */ /* 0x000fce00078e00de */
[----:B------:R-:W-:Y:S05]  /*41d10*/  WARPSYNC.COLLECTIVE R227, `(.L_x_42816) ;  /* 0x00000000e3087348 */ /* 0x000fea0003c00000 */
[----:B------:R0:W1:Y:S02]  /*41d20*/  SHFL.BFLY P6, R225, R228, R229, R230 ;  /* 0x0c0000e5e4e17389 */ /* 0x00006400000c00e6 */
[----:B01----:R-:W-:Y:S05]  /*41d30*/  ENDCOLLECTIVE ;  /* 0x000000000000791b */ /* 0x003fea0003800000 */
.L_x_42816:
[----:B------:R-:W-:Y:S02]  /*41d40*/  IMAD.MOV.U32 R229, RZ, RZ, 0x8 ;  /* 0x00000008ffe57424 */ /* 0x000fe400078e00ff */
[----:B------:R-:W-:-:S04]  /*41d50*/  IMAD.MOV.U32 R223, RZ, RZ, R225 ;  /* 0x000000ffffdf7224 */ /* 0x000fc800078e00e1 */
[----:B------:R-:W-:-:S05]  /*41d60*/  FADD.FTZ R223, R222, R223 ;  /* 0x000000dfdedf7221 */ /* 0x000fca0000010000 */
[----:B------:R-:W-:-:S07]  /*41d70*/  MOV R228, R223 ;  /* 0x000000df00e47202 */ /* 0x000fce0000000f00 */
[----:B------:R-:W-:Y:S05]  /*41d80*/  WARPSYNC.COLLECTIVE R227, `(.L_x_42817) ;  /* 0x00000000e3087348 */ /* 0x000fea0003c00000 */
[----:B------:R0:W1:Y:S02]  /*41d90*/  SHFL.BFLY P6, R225, R228, R229, R230 ;  /* 0x0c0000e5e4e17389 */ /* 0x00006400000c00e6 */
[----:B01----:R-:W-:Y:S05]  /*41da0*/  ENDCOLLECTIVE ;  /* 0x000000000000791b */ /* 0x003fea0003800000 */
.L_x_42817:
[----:B------:R-:W-:Y:S01]  /*41db0*/  HFMA2 R229, -RZ, RZ, 0, 9.5367431640625e-07 ;  /* 0x00000010ffe57431 */ /* 0x000fe200000001ff */
[----:B------:R-:W-:-:S05]  /*41dc0*/  MOV R212, R225 ;  /* 0x000000e100d47202 */ /* 0x000fca0000000f00 */
[----:B------:R-:W-:-:S04]  /*41dd0*/  FADD.FTZ R224, R223, R212 ;  /* 0x000000d4dfe07221 */ /* 0x000fc80000010000 */
[----:B------:R-:W-:-:S07]  /*41de0*/  IMAD.MOV.U32 R228, RZ, RZ, R224 ;  /* 0x000000ffffe47224 */ /* 0x000fce00078e00e0 */
[----:B------:R-:W-:Y:S05]  /*41df0*/  WARPSYNC.COLLECTIVE R227, `(.L_x_42818) ;  /* 0x00000000e3087348 */ /* 0x000fea0003c00000 */
[----:B------:R0:W1:Y:S02]  /*41e00*/  SHFL.BFLY P6, R225, R228, R229, R230 ;  /* 0x0c0000e5e4e17389 */ /* 0x00006400000c00e6 */
[----:B01----:R-:W-:Y:S05]  /*41e10*/  ENDCOLLECTIVE ;  /* 0x000000000000791b */ /* 0x003fea0003800000 */
.L_x_42818:
[----:B------:R-:W-:Y:S01]  /*41e20*/  MOV R229, 0x1 ;  /* 0x0000000100e57802 */ /* 0x000fe20000000f00 */
[----:B------:R-:W-:Y:S01]  /*41e30*/  FADD.FTZ R213, R224, R225 ;  /* 0x000000e1e0d57221 */ /* 0x000fe20000010000 */
[----:B------:R-:W-:-:S03]  /*41e40*/  LOP3.LUT P6, RZ, R220, 0x2, RZ, 0xc0, !PT ;  /* 0x00000002dcff7812 */ /* 0x000fc600078cc0ff */
        /* <DEDUP_REMOVED lines=143> */
.L_x_42819:
[----:B------:R-:W-:Y:S02]  /*42740*/  IMAD.MOV.U32 R229, RZ, RZ, 0x2 ;  /* 0x00000002ffe57424 */ /* 0x000fe400078e00ff */
[----:B------:R-:W-:-:S04]  /*42750*/  IMAD.MOV.U32 R215, RZ, RZ, R225 ;  /* 0x000000ffffd77224 */ /* 0x000fc800078e00e1 */
[----:B------:R-:W-:-:S05]  /*42760*/  FADD.FTZ R215, R212, R215 ;  /* 0x000000d7d4d77221 */ /* 0x000fca0000010000 */
[----:B------:R-:W-:-:S07]  /*42770*/  MOV R228, R215 ;  /* 0x000000d700e47202 */ /* 0x000fce0000000f00 */
[----:B------:R-:W-:Y:S05]  /*42780*/  WARPSYNC.COLLECTIVE R227, `(.L_x_42820) ;  /* 0x00000000e3087348 */ /* 0x000fea0003c00000 */
[----:B------:R0:W1:Y:S02]  /*42790*/  SHFL.BFLY P6, R225, R228, R229, R230 ;  /* 0x0c0000e5e4e17389 */ /* 0x00006400000c00e6 */
[----:B01----:R-:W-:Y:S05]  /*427a0*/  ENDCOLLECTIVE ;  /* 0x000000000000791b */ /* 0x003fea0003800000 */
.L_x_42820:
[----:B------:R-:W-:Y:S01]  /*427b0*/  HFMA2 R229, -RZ, RZ, 0, 2.384185791015625e-07 ;  /* 0x00000004ffe57431 */ /* 0x000fe200000001ff */
[----:B------:R-:W-:-:S05]  /*427c0*/  MOV R222, R225 ;  /* 0x000000e100de7202 */ /* 0x000fca0000000f00 */
[----:B------:R-:W-:-:S04]  /*427d0*/  FADD.FTZ R222, R215, R222 ;  /* 0x000000ded7de7221 */ /* 0x000fc80000010000 */
[----:B------:R-:W-:-:S07]  /*427e0*/  IMAD.MOV.U32 R228, RZ, RZ, R222 ;  /* 0x000000ffffe47224 */ /* 0x000fce00078e00de */
[----:B------:R-:W-:Y:S05]  /*427f0*/  WARPSYNC.COLLECTIVE R227, `(.L_x_42821) ;  /* 0x00000000e3087348 */ /* 0x000fea0003c00000 */
[----:B------:R0:W1:Y:S02]  /*42800*/  SHFL.BFLY P6, R225, R228, R229, R230 ;  /* 0x0c0000e5e4e17389 */ /* 0x00006400000c00e6 */
[----:B01----:R-:W-:Y:S05]  /*42810*/  ENDCOLLECTIVE ;  /* 0x000000000000791b */ /* 0x003fea0003800000 */
.L_x_42821:
[----:B------:R-:W-:Y:S02]  /*42820*/  IMAD.MOV.U32 R229, RZ, RZ, 0x8 ;  /* 0x00000008ffe57424 */ /* 0x000fe400078e00ff */
[----:B------:R-:W-:-:S04]  /*42830*/  IMAD.MOV.U32 R223, RZ, RZ, R225 ;  /* 0x000000ffffdf7224 */ /* 0x000fc800078e00e1 */
[----:B------:R-:W-:-:S05]  /*42840*/  FADD.FTZ R223, R222, R223 ;  /* 0x000000dfdedf7221 */ /* 0x000fca0000010000 */
[----:B------:R-:W-:-:S07]  /*42850*/  MOV R228, R223 ;  /* 0x000000df00e47202 */ /* 0x000fce0000000f00 */
[----:B------:R-:W-:Y:S05]  /*42860*/  WARPSYNC.COLLECTIVE R227, `(.L_x_42822) ;  /* 0x00000000e3087348 */ /* 0x000fea0003c00000 */
[----:B------:R0:W1:Y:S02]  /*42870*/  SHFL.BFLY P6, R225, R228, R229, R230 ;  /* 0x0c0000e5e4e17389 */ /* 0x00006400000c00e6 */
[----:B01----:R-:W-:Y:S05]  /*42880*/  ENDCOLLECTIVE ;  /* 0x000000000000791b */ /* 0x003fea0003800000 */
.L_x_42822:
[----:B------:R-:W-:Y:S01]  /*42890*/  HFMA2 R229, -RZ, RZ, 0, 9.5367431640625e-07 ;  /* 0x00000010ffe57431 */ /* 0x000fe200000001ff */
[----:B------:R-:W-:-:S05]  /*428a0*/  MOV R224, R225 ;  /* 0x000000e100e07202 */ /* 0x000fca0000000f00 */
[----:B------:R-:W-:-:S04]  /*428b0*/  FADD.FTZ R224, R223, R224 ;  /* 0x000000e0dfe07221 */ /* 0x000fc80000010000 */
[----:B------:R-:W-:-:S07]  /*428c0*/  IMAD.MOV.U32 R228, RZ, RZ, R224 ;  /* 0x000000ffffe47224 */ /* 0x000fce00078e00e0 */
[----:B------:R-:W-:Y:S05]  /*428d0*/  WARPSYNC.COLLECTIVE R227, `(.L_x_42823) ;  /* 0x00000000e3087348 */ /* 0x000fea0003c00000 */
[----:B------:R0:W1:Y:S02]  /*428e0*/  SHFL.BFLY P6, R225, R228, R229, R230 ;  /* 0x0c0000e5e4e17389 */ /* 0x00006400000c00e6 */
[----:B01----:R-:W-:Y:S05]  /*428f0*/  ENDCOLLECTIVE ;  /* 0x000000000000791b */ /* 0x003fea0003800000 */
.L_x_42823:
[----:B------:R-:W-:Y:S05]  /*42900*/  BRA `(.L_x_42824) ;  /* 0xffffffdc00587947 */ /* 0x000fea000383ffff */
.L_x_42825:
        /* <DEDUP_REMOVED lines=15> */
.L_x_43930:


//--------------------- .text._ZN10layer_norm31ln_parallel_residual_fwd_kernelINS_13Kernel_traitsIfffffjLj2048ELj1ELj4ELj1ELj16ENS_18Kernel_traits_baseILj2048EfffffjLj128EEEEELb1ELb1ELb1EEEvNS_9FwdParamsE --------------------------
	.section	.text._ZN10layer_norm31ln_parallel_residual_fwd_kernelINS_13Kernel_traitsIfffffjLj2048ELj1ELj4ELj1ELj16ENS_18Kernel_traits_baseILj2048EfffffjLj128EEEEELb1ELb1ELb1EEEvNS_9FwdParamsE,"ax",@progbits
	.align	128
        .global         _ZN10layer_norm31ln_parallel_residual_fwd_kernelINS_13Kernel_traitsIfffffjLj2048ELj1ELj4ELj1ELj16ENS_18Kernel_traits_baseILj2048EfffffjLj128EEEEELb1ELb1ELb1EEEvNS_9FwdParamsE
        .type           _ZN10layer_norm31ln_parallel_residual_fwd_kernelINS_13Kernel_traitsIfffffjLj2048ELj1ELj4ELj1ELj16ENS_18Kernel_traits_baseILj2048EfffffjLj128EEEEELb1ELb1ELb1EEEvNS_9FwdParamsE,@function
        .size           _ZN10layer_norm31ln_parallel_residual_fwd_kernelINS_13Kernel_traitsIfffffjLj2048ELj1ELj4ELj1ELj16ENS_18Kernel_traits_baseILj2048EfffffjLj128EEEEELb1ELb1ELb1EEEvNS_9FwdParamsE,(.L_x_43931 - _ZN10layer_norm31ln_parallel_residual_fwd_kernelINS_13Kernel_traitsIfffffjLj2048ELj1ELj4ELj1ELj16ENS_18Kernel_traits_baseILj2048EfffffjLj128EEEEELb1ELb1ELb1EEEvNS_9FwdParamsE)
        .other          _ZN10layer_norm31ln_parallel_residual_fwd_kernelINS_13Kernel_traitsIfffffjLj2048ELj1ELj4ELj1ELj16ENS_18Kernel_traits_baseILj2048EfffffjLj128EEEEELb1ELb1ELb1EEEvNS_9FwdParamsE,@"STO_CUDA_ENTRY STV_DEFAULT"
_ZN10layer_norm31ln_parallel_residual_fwd_kernelINS_13Kernel_traitsIfffffjLj2048ELj1ELj4ELj1ELj16ENS_18Kernel_traits_baseILj2048EfffffjLj128EEEEELb1ELb1ELb1EEEvNS_9FwdParamsE:
.text._ZN10layer_norm31ln_parallel_residual_fwd_kernelINS_13Kernel_traitsIfffffjLj2048ELj1ELj4ELj1ELj16ENS_18Kernel_traits_baseILj2048EfffffjLj128EEEEELb1ELb1ELb1EEEvNS_9FwdParamsE:
        /* <DEDUP_REMOVED lines=87> */
.L_x_42826:
        /* <DEDUP_REMOVED lines=50> */
.L_x_42827:
        /* <DEDUP_REMOVED lines=76> */
.L_x_43838:
[----:B------:R-:W-:Y:S01]  /*0d50*/  ISETP.NE.U32.AND P1, PT, RZ, UR10, PT ;  /* 0x0000000aff007c0c */ /* 0x000fe2000bf25070 */
[----:B----4-:R-:W0:Y:S01]  /*0d60*/  LDC.64 R212, c[0x0][0x390] ;  /* 0x0000e400ffd47b82 */ /* 0x010e220000000a00 */
        /* <DEDUP_REMOVED lines=16> */
[----:B------:R-:W-:Y:S02]  /*0e70*/  IMAD.U32 R223, RZ, RZ, UR6 ;  /* 0x00000006ffdf7e24 */ /* 0x000fe4000f8e00ff */
[----:B------:R-:W-:-:S03]  /*0e80*/  IMAD.MOV.U32 R225, RZ, RZ, 0x2f800000 ;  /* 0x2f800000ffe17424 */ /* 0x000fc600078e00ff */
[----:B------:R-:W-:-:S07]  /*0e90*/  IADD3 R223, PT, PT, R223, 0x1715609d, RZ ;  /* 0x1715609ddfdf7810 */ /* 0x000fce0007ffe0ff */
        /* <DEDUP_REMOVED lines=17> */
.L_x_42832:
        /* <DEDUP_REMOVED lines=13> */
.L_x_42834:
[----:B------:R-:W-:Y:S05]  /*1080*/  BSYNC.RECONVERGENT B2 ;  /* 0x0000000000027941 */ /* 0x000fea0003800200 */
.L_x_42833:
        /* <DEDUP_REMOVED lines=43> */
.L_x_42831:
[----:B------:R-:W-:Y:S05]  /*1340*/  BSYNC.RECONVERGENT B1 ;  /* 0x0000000000017941 */ /* 0x000fea0003800200 */
.L_x_42830:
[----:B------:R-:W-:Y:S01]  /*1350*/  ISETP.NE.AND P0, PT, R18, 0x1, PT ;  /* 0x000000011200780c */ /* 0x000fe20003f05270 */
[----:B------:R-:W-:Y:S01]  /*1360*/  BSSY.RECONVERGENT B1, `(.L_x_42835) ;  /* 0x0000049000017945 */ /* 0x000fe20003800200 */
[----:B------:R-:W-:Y:S01]  /*1370*/  I2FP.F32.U32 R16, R16 ;  /* 0x0000001000107245 */ /* 0x000fe20000201000 */
[----:B------:R-:W-:Y:S01]  /*1380*/  IMAD.MOV.U32 R19, RZ, RZ, 0x2 ;  /* 0x00000002ff137424 */ /* 0x000fe200078e00ff */
[----:B------:R-:W-:-:S03]  /*1390*/  MOV R224, UR30 ;  /* 0x0000001e00e07c02 */ /* 0x000fc60008000f00 */
        /* <DEDUP_REMOVED lines=12> */
.L_x_42837:
        /* <DEDUP_REMOVED lines=13> */
.L_x_42839:
[----:B------:R-:W-:Y:S05]  /*1530*/  BSYNC.RECONVERGENT B2 ;  /* 0x0000000000027941 */ /* 0x000fea0003800200 */
.L_x_42838:
        /* <DEDUP_REMOVED lines=43> */
.L_x_42836:
[----:B------:R-:W-:Y:S05]  /*17f0*/  BSYNC.RECONVERGENT B1 ;  /* 0x0000000000017941 */ /* 0x000fea0003800200 */
.L_x_42835:
        /* <DEDUP_REMOVED lines=16> */
.L_x_42842:
        /* <DEDUP_REMOVED lines=13> */
.L_x_42844:
[----:B------:R-:W-:Y:S05]  /*19d0*/  BSYNC.RECONVERGENT B2 ;  /* 0x0000000000027941 */ /* 0x000fea0003800200 */
.L_x_42843:
        /* <DEDUP_REMOVED lines=43> */
.L_x_42841:
[----:B------:R-:W-:Y:S05]  /*1c90*/  BSYNC.RECONVERGENT B1 ;  /* 0x0000000000017941 */ /* 0x000fea0003800200 */
.L_x_42840:
        /* <DEDUP_REMOVED lines=16> */
.L_x_42847:
        /* <DEDUP_REMOVED lines=13> */
.L_x_42849:
[----:B------:R-:W-:Y:S05]  /*1e70*/  BSYNC.RECONVERGENT B2 ;  /* 0x0000000000027941 */ /* 0x000fea0003800200 */
.L_x_42848:
        /* <DEDUP_REMOVED lines=43> */
.L_x_42846:
[----:B------:R-:W-:Y:S05]  /*2130*/  BSYNC.RECONVERGENT B1 ;  /* 0x0000000000017941 */ /* 0x000fea0003800200 */
.L_x_42845:
        /* <DEDUP_REMOVED lines=18> */
.L_x_42829:
        /* <DEDUP_REMOVED lines=16> */
.L_x_42853:
        /* <DEDUP_REMOVED lines=13> */
.L_x_42855:
[----:B------:R-:W-:Y:S05]  /*2430*/  BSYNC.RECONVERGENT B2 ;  /* 0x0000000000027941 */ /* 0x000fea0003800200 */
.L_x_42854:
        /* <DEDUP_REMOVED lines=43> */
.L_x_42852:
[----:B------:R-:W-:Y:S05]  /*26f0*/  BSYNC.RECONVERGENT B1 ;  /* 0x0000000000017941 */ /* 0x000fea0003800200 */
.L_x_42851:
[----:B------:R-:W-:Y:S01]  /*2700*/  ISETP.NE.AND P0, PT, R10, 0x1, PT ;  /* 0x000000010a00780c */ /* 0x000fe20003f05270 */
[----:B------:R-:W-:Y:S01]  /*2710*/  IMAD.U32 R224, RZ, RZ, UR30 ;  /* 0x0000001effe07e24 */ /* 0x000fe2000f8e00ff */
[----:B------:R-:W-:Y:S01]  /*2720*/  I2FP.F32.U32 R8, R8 ;  /* 0x0000000800087245 */ /* 0x000fe20000201000 */
[----:B------:R-:W-:Y:S01]  /*2730*/  IMAD.U32 R222, RZ, RZ, UR31 ;  /* 0x0000001fffde7e24 */ /* 0x000fe2000f8e00ff */
[----:B------:R-:W-:Y:S01]  /*2740*/  BSSY.RECONVERGENT B1, `(.L_x_42856) ;  /* 0x0000048000017945 */ /* 0x000fe20003800200 */
[----:B------:R-:W-:Y:S02]  /*2750*/  MOV R11, 0x2 ;  /* 0x00000002000b7802 */ /* 0x000fe40000000f00 */
[----:B------:R-:W-:Y:S01]  /*2760*/  FFMA.FTZ R9, R8, R225, 1.1641532182693481445e-10 ;  /* 0x2f00000008097423 */ /* 0x000fe200000100e1 */
[----:B------:R-:W-:Y:S02]  /*2770*/  IMAD.MOV.U32 R8, RZ, RZ, R14 ;  /* 0x000000ffff087224 */ /* 0x000fe400078e000e */
[----:B-----5:R-:W-:-:S02]  /*2780*/  FMUL.FTZ R4, R4, R222 ;  /* 0x000000de04047220 */ /* 0x020fc40000410000 */
        /* <DEDUP_REMOVED lines=10> */
.L_x_42858:
        /* <DEDUP_REMOVED lines=13> */
.L_x_42860:
[----:B------:R-:W-:Y:S05]  /*2900*/  BSYNC.RECONVERGENT B2 ;  /* 0x0000000000027941 */ /* 0x000fea0003800200 */
.L_x_42859:
        /* <DEDUP_REMOVED lines=43> */
.L_x_42857:
[----:B------:R-:W-:Y:S05]  /*2bc0*/  BSYNC.RECONVERGENT B1 ;  /* 0x0000000000017941 */ /* 0x000fea0003800200 */
.L_x_42856:
        /* <DEDUP_REMOVED lines=15> */
.L_x_42863:
        /* <DEDUP_REMOVED lines=13> */
.L_x_42865:
[----:B------:R-:W-:Y:S05]  /*2d90*/  BSYNC.RECONVERGENT B2 ;  /* 0x0000000000027941 */ /* 0x000fea0003800200 */
.L_x_42864:
        /* <DEDUP_REMOVED lines=43> */
.L_x_42862:
[----:B------:R-:W-:Y:S05]  /*3050*/  BSYNC.RECONVERGENT B1 ;  /* 0x0000000000017941 */ /* 0x000fea0003800200 */
.L_x_42861:
        /* <DEDUP_REMOVED lines=17> */
.L_x_42868:
        /* <DEDUP_REMOVED lines=13> */
.L_x_42870:
[----:B------:R-:W-:Y:S05]  /*3240*/  BSYNC.RECONVERGENT B2 ;  /* 0x0000000000027941 */ /* 0x000fea0003800200 */
.L_x_42869:
        /* <DEDUP_REMOVED lines=43> */
.L_x_42867:
[----:B------:R-:W-:Y:S05]  /*3500*/  BSYNC.RECONVERGENT B1 ;  /* 0x0000000000017941 */ /* 0x000fea0003800200 */
.L_x_42866:
        /* <DEDUP_REMOVED lines=15> */
.L_x_42873:
        /* <DEDUP_REMOVED lines=13> */
.L_x_42875:
[----:B------:R-:W-:Y:S05]  /*36d0*/  BSYNC.RECONVERGENT B2 ;  /* 0x0000000000027941 */ /* 0x000fea0003800200 */
.L_x_42874:
        /* <DEDUP_REMOVED lines=43> */
.L_x_42872:
[----:B------:R-:W-:Y:S05]  /*3990*/  BSYNC.RECONVERGENT B1 ;  /* 0x0000000000017941 */ /* 0x000fea0003800200 */
.L_x_42871:
        /* <DEDUP_REMOVED lines=17> */
.L_x_42878:
        /* <DEDUP_REMOVED lines=13> */
.L_x_42880:
[----:B------:R-:W-:Y:S05]  /*3b80*/  BSYNC.RECONVERGENT B2 ;  /* 0x0000000000027941 */ /* 0x000fea0003800200 */
.L_x_42879:
        /* <DEDUP_REMOVED lines=43> */
.L_x_42877:
[----:B------:R-:W-:Y:S05]  /*3e40*/  BSYNC.RECONVERGENT B1 ;  /* 0x0000000000017941 */ /* 0x000fea0003800200 */
.L_x_42876:
        /* <DEDUP_REMOVED lines=15> */
.L_x_42883:
        /* <DEDUP_REMOVED lines=13> */
.L_x_42885:
[----:B------:R-:W-:Y:S05]  /*4010*/  BSYNC.RECONVERGENT B2 ;  /* 0x0000000000027941 */ /* 0x000fea0003800200 */
.L_x_42884:
        /* <DEDUP_REMOVED lines=43> */
.L_x_42882:
[----:B------:R-:W-:Y:S05]  /*42d0*/  BSYNC.RECONVERGENT B1 ;  /* 0x0000000000017941 */ /* 0x000fea0003800200 */
.L_x_42881:
        /* <DEDUP_REMOVED lines=17> */
.L_x_42888:
        /* <DEDUP_REMOVED lines=13> */
.L_x_42890:
[----:B------:R-:W-:Y:S05]  /*44c0*/  BSYNC.RECONVERGENT B2 ;  /* 0x0000000000027941 */ /* 0x000fea0003800200 */
.L_x_42889:
        /* <DEDUP_REMOVED lines=43> */
.L_x_42887:
[----:B------:R-:W-:Y:S05]  /*4780*/  BSYNC.RECONVERGENT B1 ;  /* 0x0000000000017941 */ /* 0x000fea0003800200 */
.L_x_42886:
[----:B------:R-:W-:Y:S01]  /*4790*/  I2FP.F32.U32 R10, R7 ;  /* 0x00000007000a7245 */ /* 0x000fe20000201000 */
[----:B------:R-:W-:Y:S01]  /*47a0*/  FMUL.FTZ R7, R80, R222 ;  /* 0x000000de50077220 */ /* 0x000fe20000410000 */
[----:B------:R-:W-:Y:S01]  /*47b0*/  FSETP.GTU.FTZ.AND P6, PT, R9, R224, PT ;  /* 0x000000e00900720b */ /* 0x000fe20003fdc000 */
[----:B------:R-:W-:Y:S01]  /*47c0*/  FMUL.FTZ R8, R81, R222 ;  /* 0x000000de51087220 */ /* 0x000fe20000410000 */
[----:B------:R-:W-:Y:S01]  /*47d0*/  FSETP.GTU.FTZ.AND P0, PT, R11, R224, PT ;  /* 0x000000e00b00720b */ /* 0x000fe20003f1c000 */
[----:B------:R-:W-:Y:S01]  /*47e0*/  FFMA.FTZ R11, R10, R225, 1.1641532182693481445e-10 ;  /* 0x2f0000000a0b7423 */ /* 0x000fe200000100e1 */
[----:B------:R-:W-:Y:S01]  /*47f0*/  FSEL R9, R7, RZ, !P6 ;  /* 0x000000ff07097208 */ /* 0x000fe20007000000 */
[-C--:B------:R-:W-:Y:S01]  /*4800*/  FMUL.FTZ R7, R82, R222.reuse ;  /* 0x000000de52077220 */ /* 0x080fe20000410000 */
[----:B------:R-:W-:Y:S01]  /*4810*/  SEL R16, RZ, 0x1, P6 ;  /* 0x00000001ff107807 */ /* 0x000fe20003000000 */
[----:B------:R-:W-:Y:S01]  /*4820*/  FMUL.FTZ R10, R83, R222 ;  /* 0x000000de530a7220 */ /* 0x000fe20000410000 */
[----:B------:R-:W-:-:S02]  /*4830*/  FSETP.GTU.FTZ.AND P6, PT, R17, R224, PT ;  /* 0x000000e01100720b */ /* 0x000fc40003fdc000 */
[----:B------:R-:W-:Y:S02]  /*4840*/  FSEL R8, R8, RZ, !P0 ;  /* 0x000000ff08087208 */ /* 0x000fe40004000000 */
[----:B------:R-:W-:Y:S02]  /*4850*/  SEL R17, RZ, 0x1, P0 ;  /* 0x00000001ff117807 */ /* 0x000fe40000000000 */
[----:B------:R-:W-:Y:S02]  /*4860*/  FSETP.GTU.FTZ.AND P0, PT, R11, R224, PT ;  /* 0x000000e00b00720b */ /* 0x000fe40003f1c000 */
[----:B------:R-:W-:Y:S02]  /*4870*/  FSEL R6, R6, RZ, P4 ;  /* 0x000000ff06067208 */ /* 0x000fe40002000000 */
[----:B------:R-:W-:Y:S02]  /*4880*/  FSEL R7, R7, RZ, !P6 ;  /* 0x000000ff07077208 */ /* 0x000fe40007000000 */
[----:B------:R-:W-:-:S02]  /*4890*/  FSEL R5, R5, RZ, P3 ;  /* 0x000000ff05057208 */ /* 0x000fc40001800000 */
[----:B------:R-:W-:Y:S01]  /*48a0*/  FSEL R4, R4, RZ, P2 ;  /* 0x000000ff04047208 */ /* 0x000fe20001000000 */
[----:B------:R-:W-:Y:S01]  /*48b0*/  FADD.FTZ R74, R6, R7 ;  /* 0x00000007064a7221 */ /* 0x000fe20000010000 */
        /* <DEDUP_REMOVED lines=12> */
[----:B------:R-:W-:-:S07]  /*4980*/  @P1 FADD.FTZ R75, R79, R75 ;  /* 0x0000004b4f4b1221 */ /* 0x000fce0000010000 */
.L_x_42850:
[----:B------:R-:W0:Y:S01]  /*4990*/  LDC.64 R238, c[0x0][0x3a8] ;  /* 0x0000ea00ffee7b82 */ /* 0x000e220000000a00 */
[----:B------:R-:W-:Y:S01]  /*49a0*/  ISETP.NE.U32.AND P0, PT, R2, RZ, PT ;  /* 0x000000ff0200720c */ /* 0x000fe20003f05070 */
[----:B------:R-:W-:Y:S01]  /*49b0*/  VIADD R7, R12, 0x20 ;  /* 0x000000200c077836 */ /* 0x000fe20000000000 */
[----:B------:R-:W-:Y:S02]  /*49c0*/  SEL R2, RZ, 0x1000000, !P5 ;  /* 0x01000000ff027807 */ /* 0x000fe40006800000 */
[----:B------:R-:W-:Y:S01]  /*49d0*/  ISETP.NE.AND.EX P0, PT, R3, RZ, PT, P0 ;  /* 0x000000ff0300720c */ /* 0x000fe20003f05300 */
[----:B------:R-:W-:Y:S01]  /*49e0*/  IMAD.WIDE.U32 R16, R7, 0x10, R212 ;  /* 0x0000001007107825 */ /* 0x000fe200078e00d4 */
        /* <DEDUP_REMOVED lines=13> */
[----:B0-----:R-:W-:Y:S01]  /*4ac0*/  @P0 IMAD.WIDE.U32 R20, R7, 0x10, R20 ;  /* 0x0000001007140825 */ /* 0x001fe200078e0014 */
        /* <DEDUP_REMOVED lines=12> */
.L_x_42891:
[----:B------:R1:W5:Y:S04]  /*4b90*/  @P0 LDG.E.128 R80, desc[UR8][R20.64] ;  /* 0x0000000814500981 */ /* 0x000368000c1e1d00 */
[----:B------:R1:W5:Y:S04]  /*4ba0*/  @P1 LDG.E.128 R76, desc[UR8][R22.64] ;  /* 0x00000008164c1981 */ /* 0x000368000c1e1d00 */
        /* <DEDUP_REMOVED lines=18> */
.L_x_42895:
        /* <DEDUP_REMOVED lines=13> */
.L_x_42897:
[----:B------:R-:W-:Y:S05]  /*4da0*/  BSYNC.RECONVERGENT B2 ;  /* 0x0000000000027941 */ /* 0x000fea0003800200 */
.L_x_42896:
        /* <DEDUP_REMOVED lines=41> */
[----:B------:R-:W-:Y:S02]  /*5040*/  IMAD.MOV.U32 R2, RZ, RZ, R4 ;  /* 0x000000ffff027224 */ /* 0x000fe400078e0004 */
[----:B------:R-:W-:-:S07]  /*5050*/  HFMA2 R4, -RZ, RZ, 0, 0 ;  /* 0x00000000ff047431 */ /* 0x000fce00000001ff */
.L_x_42894:
[----:B------:R-:W-:Y:S05]  /*5060*/  BSYNC.RECONVERGENT B1 ;  /* 0x0000000000017941 */ /* 0x000fea0003800200 */
.L_x_42893:
[----:B------:R-:W-:Y:S01]  /*5070*/  ISETP.NE.AND P3, PT, R4, 0x1, PT ;  /* 0x000000010400780c */ /* 0x000fe20003f65270 */
[----:B------:R-:W-:Y:S01]  /*5080*/  BSSY.RECONVERGENT B1, `(.L_x_42898) ;  /* 0x0000049000017945 */ /* 0x000fe20003800200 */
[----:B------:R-:W-:Y:S01]  /*5090*/  I2FP.F32.U32 R0, R3 ;  /* 0x0000000300007245 */ /* 0x000fe20000201000 */
[----:B-----5:R-:W-:Y:S01]  /*50a0*/  FMUL.FTZ R16, R16, R222 ;  /* 0x000000de10107220 */ /* 0x020fe20000410000 */
        /* <DEDUP_REMOVED lines=13> */
.L_x_42900:
        /* <DEDUP_REMOVED lines=13> */
.L_x_42902:
[----:B------:R-:W-:Y:S05]  /*5250*/  BSYNC.RECONVERGENT B2 ;  /* 0x0000000000027941 */ /* 0x000fea0003800200 */
.L_x_42901:
[----:B------:R-:W-:Y:S01]  /*5260*/  IMAD.WIDE.U32 R8, R219, -0x326172a9, RZ ;  /* 0xcd9e8d57db087825 */ /* 0x000fe200078e00ff */
[----:B-1----:R-:W-:Y:S02]  /*5270*/  LOP3.LUT R20, R13, UR7, R5, 0x96, !PT ;  /* 0x000000070d147c12 */ /* 0x002fe4000f8e9605 */
        /* <DEDUP_REMOVED lines=41> */
.L_x_42899:
[----:B------:R-:W-:Y:S05]  /*5510*/  BSYNC.RECONVERGENT B1 ;  /* 0x0000000000017941 */ /* 0x000fea0003800200 */
.L_x_42898:
        /* <DEDUP_REMOVED lines=15> */
.L_x_42905:
        /* <DEDUP_REMOVED lines=13> */
.L_x_42907:
[----:B------:R-:W-:Y:S05]  /*56e0*/  BSYNC.RECONVERGENT B2 ;  /* 0x0000000000027941 */ /* 0x000fea0003800200 */
.L_x_42906:
[----:B------:R-:W-:Y:S01]  /*56f0*/  IMAD.WIDE.U32 R8, R219, -0x326172a9, RZ ;  /* 0xcd9e8d57db087825 */ /* 0x000fe200078e00ff */
[----:B-1----:R-:W-:-:S03]  /*5700*/  LOP3.LUT R20, R13, UR7, R5, 0x96, !PT ;  /* 0x000000070d147c12 */ /* 0x002fc6000f8e9605 */
        /* <DEDUP_REMOVED lines=41> */
.L_x_42904:
[----:B------:R-:W-:Y:S05]  /*59a0*/  BSYNC.RECONVERGENT B1 ;  /* 0x0000000000017941 */ /* 0x000fea0003800200 */
.L_x_42903:
        /* <DEDUP_REMOVED lines=17> */
.L_x_42910:
        /* <DEDUP_REMOVED lines=13> */
.L_x_42912:
[----:B------:R-:W-:Y:S05]  /*5b90*/  BSYNC.RECONVERGENT B2 ;  /* 0x0000000000027941 */ /* 0x000fea0003800200 */
.L_x_42911:
[----:B------:R-:W-:Y:S01]  /*5ba0*/  IMAD.WIDE.U32 R8, R219, -0x326172a9, RZ ;  /* 0xcd9e8d57db087825 */ /* 0x000fe200078e00ff */
[----:B-1----:R-:W-:-:S03]  /*5bb0*/  LOP3.LUT R20, R13, UR7, R5, 0x96, !PT ;  /* 0x000000070d147c12 */ /* 0x002fc6000f8e9605 */
        /* <DEDUP_REMOVED lines=41> */
.L_x_42909:
[----:B------:R-:W-:Y:S05]  /*5e50*/  BSYNC.RECONVERGENT B1 ;  /* 0x0000000000017941 */ /* 0x000fea0003800200 */
.L_x_42908:
        /* <DEDUP_REMOVED lines=15> */
.L_x_42915:
        /* <DEDUP_REMOVED lines=13> */
.L_x_42917:
[----:B------:R-:W-:Y:S05]  /*6020*/  BSYNC.RECONVERGENT B2 ;  /* 0x0000000000027941 */ /* 0x000fea0003800200 */
.L_x_42916:
[----:B------:R-:W-:Y:S01]  /*6030*/  IMAD.WIDE.U32 R10, R219, -0x326172a9, RZ ;  /* 0xcd9e8d57db0a7825 */ /* 0x000fe200078e00ff */
[----:B-1----:R-:W-:Y:S02]  /*6040*/  LOP3.LUT R22, R13, UR7, R9, 0x96, !PT ;  /* 0x000000070d167c12 */ /* 0x002fe4000f8e9609 */
        /* <DEDUP_REMOVED lines=41> */
.L_x_42914:
[----:B------:R-:W-:Y:S05]  /*62e0*/  BSYNC.RECONVERGENT B1 ;  /* 0x0000000000017941 */ /* 0x000fea0003800200 */
.L_x_42913:
        /* <DEDUP_REMOVED lines=17> */
.L_x_42920:
        /* <DEDUP_REMOVED lines=13> */
.L_x_42922:
[----:B------:R-:W-:Y:S05]  /*64d0*/  BSYNC.RECONVERGENT B2 ;  /* 0x0000000000027941 */ /* 0x000fea0003800200 */
.L_x_42921:
        /* <DEDUP_REMOVED lines=43> */
.L_x_42919:
[----:B------:R-:W-:Y:S05]  /*6790*/  BSYNC.RECONVERGENT B1 ;  /* 0x0000000000017941 */ /* 0x000fea0003800200 */
.L_x_42918:
        /* <DEDUP_REMOVED lines=15> */
.L_x_42925:
        /* <DEDUP_REMOVED lines=13> */
.L_x_42927:
[----:B------:R-:W-:Y:S05]  /*6960*/  BSYNC.RECONVERGENT B2 ;  /* 0x0000000000027941 */ /* 0x000fea0003800200 */
.L_x_42926:
[----:B-1----:R-:W-:Y:S01]  /*6970*/  IMAD.WIDE.U32 R20, R219, -0x326172a9, RZ ;  /* 0xcd9e8d57db147825 */ /* 0x002fe200078e00ff */
        /* <DEDUP_REMOVED lines=42> */
.L_x_42924:
[----:B------:R-:W-:Y:S05]  /*6c20*/  BSYNC.RECONVERGENT B1 ;  /* 0x0000000000017941 */ /* 0x000fea0003800200 */
.L_x_42923:
        /* <DEDUP_REMOVED lines=17> */
.L_x_42930:
        /* <DEDUP_REMOVED lines=15> */
.L_x_42932:
[----:B------:R-:W-:Y:S05]  /*6e30*/  BSYNC.RECONVERGENT B2 ;  /* 0x0000000000027941 */ /* 0x000fea0003800200 */
.L_x_42931:
[----:B-1----:R-:W-:Y:S01]  /*6e40*/  IMAD.WIDE.U32 R20, R219, -0x326172a9, RZ ;  /* 0xcd9e8d57db147825 */ /* 0x002fe200078e00ff */
        /* <DEDUP_REMOVED lines=42> */
.L_x_42929:
[----:B------:R-:W-:Y:S05]  /*70f0*/  BSYNC.RECONVERGENT B1 ;  /* 0x0000000000017941 */ /* 0x000fea0003800200 */
.L_x_42928:
[----:B------:R-:W-:Y:S01]  /*7100*/  FMUL.FTZ R11, R80, R222 ;  /* 0x000000de500b7220 */ /* 0x000fe20000410000 */
[----:B------:R-:W-:Y:S01]  /*7110*/  FSETP.GTU.FTZ.AND P6, PT, R3, R224, PT ;  /* 0x000000e00300720b */ /* 0x000fe20003fdc000 */
[----:B------:R-:W-:Y:S01]  /*7120*/  FMUL.FTZ R8, R81, R222 ;  /* 0x000000de51087220 */ /* 0x000fe20000410000 */
[----:B------:R-:W-:Y:S01]  /*7130*/  I2FP.F32.U32 R4, R0 ;  /* 0x0000000000047245 */ /* 0x000fe20000201000 */
[-C--:B------:R-:W-:Y:S01]  /*7140*/  FMUL.FTZ R3, R82, R222.reuse ;  /* 0x000000de52037220 */ /* 0x080fe20000410000 */
[----:B------:R-:W-:Y:S01]  /*7150*/  FSEL R11, R11, RZ, !P6 ;  /* 0x000000ff0b0b7208 */ /* 0x000fe20007000000 */
[----:B------:R-:W-:Y:S01]  /*7160*/  FMUL.FTZ R71, R83, R222 ;  /* 0x000000de53477220 */ /* 0x000fe20000410000 */
[----:B------:R-:W-:Y:S02]  /*7170*/  SEL R6, RZ, 0x1, P6 ;  /* 0x00000001ff067807 */ /* 0x000fe40003000000 */
[----:B------:R-:W-:Y:S01]  /*7180*/  FSETP.GTU.FTZ.AND P6, PT, R5, R224, PT ;  /* 0x000000e00500720b */ /* 0x000fe20003fdc000 */
[----:B------:R-:W-:Y:S01]  /*7190*/  FFMA.FTZ R5, R4, R225, 1.1641532182693481445e-10 ;  /* 0x2f00000004057423 */ /* 0x000fe200000100e1 */
        /* <DEDUP_REMOVED lines=9> */
[----:B------:R-:W-:Y:S01]  /*7230*/  FADD.FTZ R70, R18, R3 ;  /* 0x0000000312467221 */ /* 0x000fe20000010000 */
[----:B------:R-:W-:Y:S01]  /*7240*/  FSEL R16, R16, RZ, P2 ;  /* 0x000000ff10107208 */ /* 0x000fe20001000000 */
[----:B------:R-:W-:Y:S01]  /*7250*/  @P1 FADD.FTZ R69, R77, R69 ;  /* 0x000000454d451221 */ /* 0x000fe20000010000 */
[----:B------:R-:W-:Y:S01]  /*7260*/  FSEL R4, R19, RZ, P5 ;  /* 0x000000ff13047208 */ /* 0x000fe20002800000 */
[----:B------:R-:W-:Y:S01]  /*7270*/  @P1 FADD.FTZ R70, R78, R70 ;  /* 0x000000464e461221 */ /* 0x000fe20000010000 */
[----:B------:R-:W-:Y:S01]  /*7280*/  FSEL R71, R71, RZ, !P6 ;  /* 0x000000ff47477208 */ /* 0x000fe20007000000 */
[--C-:B------:R-:W-:Y:S01]  /*7290*/  FADD.FTZ R68, R16, R11.reuse ;  /* 0x0000000b10447221 */ /* 0x100fe20000010000 */
[----:B------:R-:W-:-:S02]  /*72a0*/  PRMT R11, R6, 0x7610, R11 ;  /* 0x00007610060b7816 */ /* 0x000fc4000000000b */
[----:B------:R-:W-:Y:S01]  /*72b0*/  SEL R8, RZ, 0x1, P6 ;  /* 0x00000001ff087807 */ /* 0x000fe20003000000 */
[----:B------:R-:W-:Y:S01]  /*72c0*/  FADD.FTZ R71, R71, R4 ;  /* 0x0000000447477221 */ /* 0x000fe20000010000 */
[----:B------:R-:W-:-:S03]  /*72d0*/  @P1 FADD.FTZ R68, R76, R68 ;  /* 0x000000444c441221 */ /* 0x000fc60000010000 */
[----:B------:R-:W-:Y:S01]  /*72e0*/  @P1 FADD.FTZ R71, R79, R71 ;  /* 0x000000474f471221 */ /* 0x000fe20000010000 */
[----:B------:R-:W-:Y:S06]  /*72f0*/  BRA `(.L_x_42933) ;  /* 0x0000001000e07947 */ /* 0x000fec0003800000 */
.L_x_42892:
        /* <DEDUP_REMOVED lines=16> */
.L_x_42936:
        /* <DEDUP_REMOVED lines=13> */
.L_x_42938:
[----:B------:R-:W-:Y:S05]  /*74d0*/  BSYNC.RECONVERGENT B2 ;  /* 0x0000000000027941 */ /* 0x000fea0003800200 */
.L_x_42937:
[----:B------:R-:W-:Y:S01]  /*74e0*/  IMAD.WIDE.U32 R4, R219, -0x326172a9, RZ ;  /* 0xcd9e8d57db047825 */ /* 0x000fe200078e00ff */
[----:B-1----:R-:W-:-:S04]  /*74f0*/  LOP3.LUT R22, R13, UR7, R3, 0x96, !PT ;  /* 0x000000070d167c12 */ /* 0x002fc8000f8e9603 */
        /* <DEDUP_REMOVED lines=41> */
.L_x_42935:
[----:B------:R-:W-:Y:S05]  /*7790*/  BSYNC.RECONVERGENT B1 ;  /* 0x0000000000017941 */ /* 0x000fea0003800200 */
.L_x_42934:
        /* <DEDUP_REMOVED lines=16> */
.L_x_42941:
        /* <DEDUP_REMOVED lines=13> */
.L_x_42943:
[----:B------:R-:W-:Y:S05]  /*7970*/  BSYNC.RECONVERGENT B2 ;  /* 0x0000000000027941 */ /* 0x000fea0003800200 */
.L_x_42942:
[----:B-1----:R-:W-:Y:S01]  /*7980*/  IMAD.WIDE.U32 R20, R219, -0x326172a9, RZ ;  /* 0xcd9e8d57db147825 */ /* 0x002fe200078e00ff */
        /* <DEDUP_REMOVED lines=42> */
.L_x_42940:
[----:B------:R-:W-:Y:S05]  /*7c30*/  BSYNC.RECONVERGENT B1 ;  /* 0x0000000000017941 */ /* 0x000fea0003800200 */
.L_x_42939:
        /* <DEDUP_REMOVED lines=16> */
.L_x_42946:
        /* <DEDUP_REMOVED lines=13> */
.L_x_42948:
[----:B------:R-:W-:Y:S05]  /*7e10*/  BSYNC.RECONVERGENT B2 ;  /* 0x0000000000027941 */ /* 0x000fea0003800200 */
.L_x_42947:
        /* <DEDUP_REMOVED lines=43> */
.L_x_42945:
[----:B------:R-:W-:Y:S05]  /*80d0*/  BSYNC.RECONVERGENT B1 ;  /* 0x0000000000017941 */ /* 0x000fea0003800200 */
.L_x_42944:
        /* <DEDUP_REMOVED lines=16> */
.L_x_42951:
        /* <DEDUP_REMOVED lines=13> */
.L_x_42953:
[----:B------:R-:W-:Y:S05]  /*82b0*/  BSYNC.RECONVERGENT B2 ;  /* 0x0000000000027941 */ /* 0x000fea0003800200 */
.L_x_42952:
        /* <DEDUP_REMOVED lines=43> */
.L_x_42950:
[----:B------:R-:W-:Y:S05]  /*8570*/  BSYNC.RECONVERGENT B1 ;  /* 0x0000000000017941 */ /* 0x000fea0003800200 */
.L_x_42949:
        /* <DEDUP_REMOVED lines=16> */
.L_x_42933:
[----:B------:R-:W-:Y:S01]  /*8680*/  SEL R0, RZ, 0x1000000, !P5 ;  /* 0x01000000ff007807 */ /* 0x000fe20006800000 */
[----:B------:R-:W-:Y:S01]  /*8690*/  IMAD.WIDE.U32 R16, R7, 0x4, R236 ;  /* 0x0000000407107825 */ /* 0x000fe200078e00ec */
[----:B------:R-:W-:Y:S01]  /*86a0*/  SEL R3, RZ, 0x10000, !P4 ;  /* 0x00010000ff037807 */ /* 0x000fe20006000000 */
[----:B-1----:R-:W0:Y:S01]  /*86b0*/  @P0 LDC.64 R20, c[0x0][0x398] ;  /* 0x0000e600ff140b82 */ /* 0x002e220000000a00 */
[----:B------:R-:W-:Y:S01]  /*86c0*/  SEL R4, RZ, 0x100, !P3 ;  /* 0x00000100ff047807 */ /* 0x000fe20005800000 */
[----:B------:R-:W-:-:S03]  /*86d0*/  VIADD R6, R12, 0x40 ;  /* 0x000000400c067836 */ /* 0x000fc60000000000 */
[----:B------:R-:W-:Y:S01]  /*86e0*/  IADD3 R0, PT, PT, R4, R0, R3 ;  /* 0x0000000004007210 */ /* 0x000fe20007ffe003 */
[----:B------:R-:W-:Y:S01]  /*86f0*/  IMAD.WIDE.U32 R4, R7, 0x10, R238 ;  /* 0x0000001007047825 */ /* 0x000fe200078e00ee */
[----:B------:R-:W-:Y:S01]  /*8700*/  SEL R3, RZ, 0x1, !P2 ;  /* 0x00000001ff037807 */ /* 0x000fe20005000000 */
[----:B------:R-:W1:Y:S02]  /*8710*/  @P1 LDC.64 R22, c[0x0][0x3a0] ;  /* 0x0000e800ff161b82 */ /* 0x000e640000000a00 */
[----:B------:R-:W-:Y:S01]  /*8720*/  IMAD.WIDE.U32 R18, R6, 0x10, R212 ;  /* 0x0000001006127825 */ /* 0x000fe200078e00d4 */
[----:B------:R-:W-:Y:S01]  /*8730*/  IADD3 R3, PT, PT, R0, R3, RZ ;  /* 0x0000000300037210 */ /* 0x000fe20007ffe0ff */
[----:B------:R2:W-:Y:S04]  /*8740*/  STG.E.128 desc[UR8][R4.64], R68 ;  /* 0x0000004404007986 */ /* 0x0005e8000c101d08 */
[----:B------:R2:W-:Y:S01]  /*8750*/  STG.E desc[UR8][R16.64], R3 ;  /* 0x0000000310007986 */ /* 0x0005e2000c101908 */
[----:B0-----:R-:W-:-:S04]  /*8760*/  @P0 IMAD.WIDE.U32 R20, R6, 0x10, R20 ;  /* 0x0000001006140825 */ /* 0x001fc800078e0014 */
[----:B-1----:R-:W-:Y:S01]  /*8770*/  @P1 IMAD.WIDE.U32 R22, R6, 0x10, R22 ;  /* 0x0000001006161825 */ /* 0x002fe200078e0016 */
[----:B--2---:R-:W-:Y:S06]  /*8780*/  @!P0 BRA `(.L_x_42954) ;  /* 0x00000000002c8947 */ /* 0x004fec0003800000 */
        /* <DEDUP_REMOVED lines=11> */
.L_x_42954:
        /* <DEDUP_REMOVED lines=20> */
.L_x_42958:
        /* <DEDUP_REMOVED lines=13> */
.L_x_42960:
[----:B------:R-:W-:Y:S05]  /*8a50*/  BSYNC.RECONVERGENT B2 ;  /* 0x0000000000027941 */ /* 0x000fea0003800200 */
.L_x_42959:
        /* <DEDUP_REMOVED lines=43> */
.L_x_42957:
[----:B------:R-:W-:Y:S05]  /*8d10*/  BSYNC.RECONVERGENT B1 ;  /* 0x0000000000017941 */ /* 0x000fea0003800200 */
.L_x_42956:
        /* <DEDUP_REMOVED lines=17> */
.L_x_42963:
        /* <DEDUP_REMOVED lines=13> */
.L_x_42965:
[----:B------:R-:W-:Y:S05]  /*8f00*/  BSYNC.RECONVERGENT B2 ;  /* 0x0000000000027941 */ /* 0x000fea0003800200 */
.L_x_42964:
        /* <DEDUP_REMOVED lines=43> */
.L_x_42962:
[----:B------:R-:W-:Y:S05]  /*91c0*/  BSYNC.RECONVERGENT B1 ;  /* 0x0000000000017941 */ /* 0x000fea0003800200 */
.L_x_42961:
        /* <DEDUP_REMOVED lines=15> */
.L_x_42968:
        /* <DEDUP_REMOVED lines=13> */
.L_x_42970:
[----:B------:R-:W-:Y:S05]  /*9390*/  BSYNC.RECONVERGENT B2 ;  /* 0x0000000000027941 */ /* 0x000fea0003800200 */
.L_x_42969:
        /* <DEDUP_REMOVED lines=43> */
.L_x_42967:
[----:B------:R-:W-:Y:S05]  /*9650*/  BSYNC.RECONVERGENT B1 ;  /* 0x0000000000017941 */ /* 0x000fea0003800200 */
.L_x_42966:
        /* <DEDUP_REMOVED lines=17> */
.L_x_42973:
        /* <DEDUP_REMOVED lines=13> */
.L_x_42975:
[----:B------:R-:W-:Y:S05]  /*9840*/  BSYNC.RECONVERGENT B2 ;  /* 0x0000000000027941 */ /* 0x000fea0003800200 */
.L_x_42974:
        /* <DEDUP_REMOVED lines=43> */
.L_x_42972:
[----:B------:R-:W-:Y:S05]  /*9b00*/  BSYNC.RECONVERGENT B1 ;  /* 0x0000000000017941 */ /* 0x000fea0003800200 */
.L_x_42971:
        /* <DEDUP_REMOVED lines=15> */
.L_x_42978:
        /* <DEDUP_REMOVED lines=13> */
.L_x_42980:
[----:B------:R-:W-:Y:S05]  /*9cd0*/  BSYNC.RECONVERGENT B2 ;  /* 0x0000000000027941 */ /* 0x000fea0003800200 */
.L_x_42979:
        /* <DEDUP_REMOVED lines=43> */
.L_x_42977:
[----:B------:R-:W-:Y:S05]  /*9f90*/  BSYNC.RECONVERGENT B1 ;  /* 0x0000000000017941 */ /* 0x000fea0003800200 */
.L_x_42976:
        /* <DEDUP_REMOVED lines=17> */
.L_x_42983:
        /* <DEDUP_REMOVED lines=13> */
.L_x_42985:
[----:B------:R-:W-:Y:S05]  /*a180*/  BSYNC.RECONVERGENT B2 ;  /* 0x0000000000027941 */ /* 0x000fea0003800200 */
.L_x_42984:
        /* <DEDUP_REMOVED lines=43> */
.L_x_42982:
[----:B------:R-:W-:Y:S05]  /*a440*/  BSYNC.RECONVERGENT B1 ;  /* 0x0000000000017941 */ /* 0x000fea0003800200 */
.L_x_42981:
        /* <DEDUP_REMOVED lines=15> */
.L_x_42988:
        /* <DEDUP_REMOVED lines=13> */
.L_x_42990:
[----:B------:R-:W-:Y:S05]  /*a610*/  BSYNC.RECONVERGENT B2 ;  /* 0x0000000000027941 */ /* 0x000fea0003800200 */
.L_x_42989:
        /* <DEDUP_REMOVED lines=43> */
.L_x_42987:
[----:B------:R-:W-:Y:S05]  /*a8d0*/  BSYNC.RECONVERGENT B1 ;  /* 0x0000000000017941 */ /* 0x000fea0003800200 */
.L_x_42986:
        /* <DEDUP_REMOVED lines=17> */
.L_x_42993:
        /* <DEDUP_REMOVED lines=15> */
.L_x_42995:
[----:B------:R-:W-:Y:S05]  /*aae0*/  BSYNC.RECONVERGENT B2 ;  /* 0x0000000000027941 */ /* 0x000fea0003800200 */
.L_x_42994:
        /* <DEDUP_REMOVED lines=43> */
.L_x_42992:
[----:B------:R-:W-:Y:S05]  /*ada0*/  BSYNC.RECONVERGENT B1 ;  /* 0x0000000000017941 */ /* 0x000fea0003800200 */
.L_x_42991:
        /* <DEDUP_REMOVED lines=32> */
.L_x_42955:
        /* <DEDUP_REMOVED lines=16> */
.L_x_42999:
        /* <DEDUP_REMOVED lines=13> */
.L_x_43001:
[----:B------:R-:W-:Y:S05]  /*b180*/  BSYNC.RECONVERGENT B2 ;  /* 0x0000000000027941 */ /* 0x000fea0003800200 */
.L_x_43000:
        /* <DEDUP_REMOVED lines=43> */
.L_x_42998:
[----:B------:R-:W-:Y:S05]  /*b440*/  BSYNC.RECONVERGENT B1 ;  /* 0x0000000000017941 */ /* 0x000fea0003800200 */
.L_x_42997:
        /* <DEDUP_REMOVED lines=16> */
.L_x_43004:
        /* <DEDUP_REMOVED lines=13> */
.L_x_43006:
[----:B------:R-:W-:Y:S05]  /*b620*/  BSYNC.RECONVERGENT B2 ;  /* 0x0000000000027941 */ /* 0x000fea0003800200 */
.L_x_43005:
        /* <DEDUP_REMOVED lines=43> */
.L_x_43003:
[----:B------:R-:W-:Y:S05]  /*b8e0*/  BSYNC.RECONVERGENT B1 ;  /* 0x0000000000017941 */ /* 0x000fea0003800200 */
.L_x_43002:
        /* <DEDUP_REMOVED lines=16> */
.L_x_43009:
        /* <DEDUP_REMOVED lines=13> */
.L_x_43011:
[----:B------:R-:W-:Y:S05]  /*bac0*/  BSYNC.RECONVERGENT B2 ;  /* 0x0000000000027941 */ /* 0x000fea0003800200 */
.L_x_43010:
        /* <DEDUP_REMOVED lines=43> */
.L_x_43008:
[----:B------:R-:W-:Y:S05]  /*bd80*/  BSYNC.RECONVERGENT B1 ;  /* 0x0000000000017941 */ /* 0x000fea0003800200 */
.L_x_43007:
        /* <DEDUP_REMOVED lines=16> */
.L_x_43014:
        /* <DEDUP_REMOVED lines=13> */
.L_x_43016:
[----:B------:R-:W-:Y:S05]  /*bf60*/  BSYNC.RECONVERGENT B2 ;  /* 0x0000000000027941 */ /* 0x000fea0003800200 */
.L_x_43015:
        /* <DEDUP_REMOVED lines=43> */
.L_x_43013:
[----:B------:R-:W-:Y:S05]  /*c220*/  BSYNC.RECONVERGENT B1 ;  /* 0x0000000000017941 */ /* 0x000fea0003800200 */
.L_x_43012:
        /* <DEDUP_REMOVED lines=16> */
.L_x_42996:
[----:B------:R-:W-:Y:S01]  /*c330*/  SEL R2, RZ, 0x1000000, !P5 ;  /* 0x01000000ff027807 */ /* 0x000fe20006800000 */
[----:B-1----:R-:W0:Y:S01]  /*c340*/  @P0 LDC.64 R20, c[0x0][0x398] ;  /* 0x0000e600ff140b82 */ /* 0x002e220000000a00 */
[----:B------:R-:W-:Y:S01]  /*c350*/  SEL R3, RZ, 0x10000, !P4 ;  /* 0x00010000ff037807 */ /* 0x000fe20006000000 */
[----:B------:R-:W-:Y:S01]  /*c360*/  VIADD R5, R12, 0x60 ;  /* 0x000000600c057836 */ /* 0x000fe20000000000 */
[----:B------:R-:W-:Y:S02]  /*c370*/  SEL R4, RZ, 0x100, !P3 ;  /* 0x00000100ff047807 */ /* 0x000fe40005800000 */
[----:B------:R-:W-:Y:S01]  /*c380*/  SEL R17, RZ, 0x1, !P2 ;  /* 0x00000001ff117807 */ /* 0x000fe20005000000 */
[----:B------:R-:W-:Y:S01]  /*c390*/  IMAD.WIDE.U32 R18, R5, 0x10, R212 ;  /* 0x0000001005127825 */ /* 0x000fe200078e00d4 */
[----:B------:R-:W-:Y:S01]  /*c3a0*/  IADD3 R4, PT, PT, R4, R2, R3 ;  /* 0x0000000204047210 */ /* 0x000fe20007ffe003 */
[----:B------:R-:W1:Y:S02]  /*c3b0*/  @P1 LDC.64 R22, c[0x0][0x3a0] ;  /* 0x0000e800ff161b82 */ /* 0x000e640000000a00 */
[----:B------:R-:W-:Y:S01]  /*c3c0*/  IMAD.WIDE.U32 R2, R6, 0x10, R238 ;  /* 0x0000001006027825 */ /* 0x000fe200078e00ee */
[----:B------:R-:W-:-:S03]  /*c3d0*/  IADD3 R25, PT, PT, R4, R17, RZ ;  /* 0x0000001104197210 */ /* 0x000fc60007ffe0ff */
[----:B------:R-:W-:Y:S01]  /*c3e0*/  IMAD.WIDE.U32 R16, R6, 0x4, R236 ;  /* 0x0000000406107825 */ /* 0x000fe200078e00ec */
        /* <DEDUP_REMOVED lines=16> */
.L_x_43017:
        /* <DEDUP_REMOVED lines=20> */
.L_x_43021:
        /* <DEDUP_REMOVED lines=13> */
.L_x_43023:
[----:B------:R-:W-:Y:S05]  /*c700*/  BSYNC.RECONVERGENT B2 ;  /* 0x0000000000027941 */ /* 0x000fea0003800200 */
.L_x_43022:
[----:B------:R-:W-:Y:S01]  /*c710*/  IMAD.WIDE.U32 R8, R219, -0x326172a9, RZ ;  /* 0xcd9e8d57db087825 */ /* 0x000fe200078e00ff */
[----:B-1----:R-:W-:-:S03]  /*c720*/  LOP3.LUT R20, R13, UR7, R3, 0x96, !PT ;  /* 0x000000070d147c12 */ /* 0x002fc6000f8e9603 */
        /* <DEDUP_REMOVED lines=40> */
[----:B------:R-:W-:-:S07]  /*c9b0*/  IMAD.MOV.U32 R2, RZ, RZ, R8 ;  /* 0x000000ffff027224 */ /* 0x000fce00078e0008 */
.L_x_43020:
[----:B------:R-:W-:Y:S05]  /*c9c0*/  BSYNC.RECONVERGENT B1 ;  /* 0x0000000000017941 */ /* 0x000fea0003800200 */
.L_x_43019:
        /* <DEDUP_REMOVED lines=17> */
.L_x_43026:
        /* <DEDUP_REMOVED lines=13> */
.L_x_43028:
[----:B------:R-:W-:Y:S05]  /*cbb0*/  BSYNC.RECONVERGENT B2 ;  /* 0x0000000000027941 */ /* 0x000fea0003800200 */
.L_x_43027:
        /* <DEDUP_REMOVED lines=43> */
.L_x_43025:
[----:B------:R-:W-:Y:S05]  /*ce70*/  BSYNC.RECONVERGENT B1 ;  /* 0x0000000000017941 */ /* 0x000fea0003800200 */
.L_x_43024:
        /* <DEDUP_REMOVED lines=15> */
.L_x_43031:
        /* <DEDUP_REMOVED lines=13> */
.L_x_43033:
[----:B------:R-:W-:Y:S05]  /*d040*/  BSYNC.RECONVERGENT B2 ;  /* 0x0000000000027941 */ /* 0x000fea0003800200 */
.L_x_43032:
        /* <DEDUP_REMOVED lines=43> */
.L_x_43030:
[----:B------:R-:W-:Y:S05]  /*d300*/  BSYNC.RECONVERGENT B1 ;  /* 0x0000000000017941 */ /* 0x000fea0003800200 */
.L_x_43029:
        /* <DEDUP_REMOVED lines=17> */
.L_x_43036:
        /* <DEDUP_REMOVED lines=13> */
.L_x_43038:
[----:B------:R-:W-:Y:S05]  /*d4f0*/  BSYNC.RECONVERGENT B2 ;  /* 0x0000000000027941 */ /* 0x000fea0003800200 */
.L_x_43037:
        /* <DEDUP_REMOVED lines=43> */
.L_x_43035:
[----:B------:R-:W-:Y:S05]  /*d7b0*/  BSYNC.RECONVERGENT B1 ;  /* 0x0000000000017941 */ /* 0x000fea0003800200 */
.L_x_43034:
        /* <DEDUP_REMOVED lines=15> */
.L_x_43041:
        /* <DEDUP_REMOVED lines=13> */
.L_x_43043:
[----:B------:R-:W-:Y:S05]  /*d980*/  BSYNC.RECONVERGENT B2 ;  /* 0x0000000000027941 */ /* 0x000fea0003800200 */
.L_x_43042:
        /* <DEDUP_REMOVED lines=43> */
.L_x_43040:
[----:B------:R-:W-:Y:S05]  /*dc40*/  BSYNC.RECONVERGENT B1 ;  /* 0x0000000000017941 */ /* 0x000fea0003800200 */
.L_x_43039:
        /* <DEDUP_REMOVED lines=17> */
.L_x_43046:
        /* <DEDUP_REMOVED lines=13> */
.L_x_43048:
[----:B------:R-:W-:Y:S05]  /*de30*/  BSYNC.RECONVERGENT B2 ;  /* 0x0000000000027941 */ /* 0x000fea0003800200 */
.L_x_43047:
[----:B-1----:R-:W-:Y:S01]  /*de40*/  IMAD.WIDE.U32 R20, R219, -0x326172a9, RZ ;  /* 0xcd9e8d57db147825 */ /* 0x002fe200078e00ff */
        /* <DEDUP_REMOVED lines=42> */
.L_x_43045:
[----:B------:R-:W-:Y:S05]  /*e0f0*/  BSYNC.RECONVERGENT B1 ;  /* 0x0000000000017941 */ /* 0x000fea0003800200 */
.L_x_43044:
        /* <DEDUP_REMOVED lines=15> */
.L_x_43051:
        /* <DEDUP_REMOVED lines=13> */
.L_x_43053:
[----:B------:R-:W-:Y:S05]  /*e2c0*/  BSYNC.RECONVERGENT B2 ;  /* 0x0000000000027941 */ /* 0x000fea0003800200 */
.L_x_43052:
        /* <DEDUP_REMOVED lines=43> */
.L_x_43050:
[----:B------:R-:W-:Y:S05]  /*e580*/  BSYNC.RECONVERGENT B1 ;  /* 0x0000000000017941 */ /* 0x000fea0003800200 */
.L_x_43049:
[----:B------:R-:W-:Y:S01]  /*e590*/  ISETP.NE.AND P6, PT, R10, 0x1, PT ;  /* 0x000000010a00780c */ /* 0x000fe20003fc5270 */
[----:B------:R-:W-:Y:S01]  /*e5a0*/  BSSY.RECONVERGENT B1, `(.L_x_43054) ;  /* 0x000004b000017945 */ /* 0x000fe20003800200 */
[----:B------:R-:W-:Y:S01]  /*e5b0*/  I2FP.F32.U32 R0, R4 ;  /* 0x0000000400007245 */ /* 0x000fe20000201000 */
[----:B------:R-:W-:Y:S01]  /*e5c0*/  FMUL.FTZ R19, R19, R222 ;  /* 0x000000de13137220 */ /* 0x000fe20000410000 */
[----:B------:R-:W-:-:S03]  /*e5d0*/  IMAD.MOV.U32 R26, RZ, RZ, 0x2 ;  /* 0x00000002ff1a7424 */ /* 0x000fc600078e00ff */
[----:B-1----:R-:W-:Y:S01]  /*e5e0*/  FFMA.FTZ R21, R0, R225, 1.1641532182693481445e-10 ;  /* 0x2f00000000157423 */ /* 0x002fe200000100e1 */
        /* <DEDUP_REMOVED lines=11> */
.L_x_43056:
        /* <DEDUP_REMOVED lines=15> */
.L_x_43058:
[----:B------:R-:W-:Y:S05]  /*e790*/  BSYNC.RECONVERGENT B2 ;  /* 0x0000000000027941 */ /* 0x000fea0003800200 */
.L_x_43057:
        /* <DEDUP_REMOVED lines=43> */
.L_x_43055:
[----:B------:R-:W-:Y:S05]  /*ea50*/  BSYNC.RECONVERGENT B1 ;  /* 0x0000000000017941 */ /* 0x000fea0003800200 */
.L_x_43054:
        /* <DEDUP_REMOVED lines=25> */
[----:B------:R-:W-:Y:S01]  /*ebf0*/  FADD.FTZ R60, R16, R21 ;  /* 0x00000015103c7221 */ /* 0x000fe20000010000 */
[----:B------:R-:W-:-:S02]  /*ec00*/  PRMT R11, R8, 0x7610, R11 ;  /* 0x00007610080b7816 */ /* 0x000fc4000000000b */
[----:B------:R-:W-:Y:S01]  /*ec10*/  PRMT R9, R20, 0x7610, R9 ;  /* 0x0000761014097816 */ /* 0x000fe20000000009 */
[----:B------:R-:W-:Y:S01]  /*ec20*/  FADD.FTZ R63, R63, R4 ;  /* 0x000000043f3f7221 */ /* 0x000fe20000010000 */
[----:B------:R-:W-:Y:S01]  /*ec30*/  SEL R8, RZ, 0x1, P6 ;  /* 0x00000001ff087807 */ /* 0x000fe20003000000 */
[----:B------:R-:W-:Y:S02]  /*ec40*/  @P1 FADD.FTZ R60, R76, R60 ;  /* 0x0000003c4c3c1221 */ /* 0x000fe40000010000 */
[----:B------:R-:W-:Y:S01]  /*ec50*/  @P1 FADD.FTZ R63, R79, R63 ;  /* 0x0000003f4f3f1221 */ /* 0x000fe20000010000 */
[----:B------:R-:W-:Y:S06]  /*ec60*/  BRA `(.L_x_43059) ;  /* 0x0000001000e07947 */ /* 0x000fec0003800000 */
.L_x_43018:
        /* <DEDUP_REMOVED lines=16> */
.L_x_43062:
        /* <DEDUP_REMOVED lines=13> */
.L_x_43064:
[----:B------:R-:W-:Y:S05]  /*ee40*/  BSYNC.RECONVERGENT B2 ;  /* 0x0000000000027941 */ /* 0x000fea0003800200 */
.L_x_43063:
[----:B-1----:R-:W-:Y:S01]  /*ee50*/  IMAD.WIDE.U32 R20, R219, -0x326172a9, RZ ;  /* 0xcd9e8d57db147825 */ /* 0x002fe200078e00ff */
        /* <DEDUP_REMOVED lines=41> */
[----:B------:R-:W-:-:S07]  /*f0f0*/  IMAD.MOV.U32 R2, RZ, RZ, R20 ;  /* 0x000000ffff027224 */ /* 0x000fce00078e0014 */
.L_x_43061:
[----:B------:R-:W-:Y:S05]  /*f100*/  BSYNC.RECONVERGENT B1 ;  /* 0x0000000000017941 */ /* 0x000fea0003800200 */
.L_x_43060:
[----:B------:R-:W-:Y:S01]  /*f110*/  ISETP.NE.AND P3, PT, R4, 0x1, PT ;  /* 0x000000010400780c */ /* 0x000fe20003f65270 */
[----:B------:R-:W-:Y:S01]  /*f120*/  BSSY.RECONVERGENT B1, `(.L_x_43065) ;  /* 0x0000048000017945 */ /* 0x000fe20003800200 */
[----:B------:R-:W-:Y:S01]  /*f130*/  I2FP.F32.U32 R0, R3 ;  /* 0x0000000300007245 */ /* 0x000fe20000201000 */
[----:B-1----:R-:W-:-:S04]  /*f140*/  IMAD.MOV.U32 R20, RZ, RZ, 0x2 ;  /* 0x00000002ff147424 */ /* 0x002fc800078e00ff */
        /* <DEDUP_REMOVED lines=12> */
.L_x_43067:
        /* <DEDUP_REMOVED lines=13> */
.L_x_43069:
[----:B------:R-:W-:Y:S05]  /*f2e0*/  BSYNC.RECONVERGENT B2 ;  /* 0x0000000000027941 */ /* 0x000fea0003800200 */
.L_x_43068:
        /* <DEDUP_REMOVED lines=43> */
.L_x_43066:
[----:B------:R-:W-:Y:S05]  /*f5a0*/  BSYNC.RECONVERGENT B1 ;  /* 0x0000000000017941 */ /* 0x000fea0003800200 */
.L_x_43065:
        /* <DEDUP_REMOVED lines=16> */
.L_x_43072:
        /* <DEDUP_REMOVED lines=13> */
.L_x_43074:
[----:B------:R-:W-:Y:S05]  /*f780*/  BSYNC.RECONVERGENT B2 ;  /* 0x0000000000027941 */ /* 0x000fea0003800200 */
.L_x_43073:
        /* <DEDUP_REMOVED lines=43> */
.L_x_43071:
[----:B------:R-:W-:Y:S05]  /*fa40*/  BSYNC.RECONVERGENT B1 ;  /* 0x0000000000017941 */ /* 0x000fea0003800200 */
.L_x_43070:
        /* <DEDUP_REMOVED lines=16> */
.L_x_43077:
        /* <DEDUP_REMOVED lines=13> */
.L_x_43079:
[----:B------:R-:W-:Y:S05]  /*fc20*/  BSYNC.RECONVERGENT B2 ;  /* 0x0000000000027941 */ /* 0x000fea0003800200 */
.L_x_43078:
        /* <DEDUP_REMOVED lines=43> */
.L_x_43076:
[----:B------:R-:W-:Y:S05]  /*fee0*/  BSYNC.RECONVERGENT B1 ;  /* 0x0000000000017941 */ /* 0x000fea0003800200 */
.L_x_43075:
        /* <DEDUP_REMOVED lines=16> */
.L_x_43059:
        /* <DEDUP_REMOVED lines=28> */
.L_x_43080:
        /* <DEDUP_REMOVED lines=20> */
.L_x_43084:
        /* <DEDUP_REMOVED lines=13> */
.L_x_43086:
[----:B------:R-:W-:Y:S05]  /*103c0*/  BSYNC.RECONVERGENT B2 ;  /* 0x0000000000027941 */ /* 0x000fea0003800200 */
.L_x_43085:
        /* <DEDUP_REMOVED lines=43> */
.L_x_43083:
[----:B------:R-:W-:Y:S05]  /*10680*/  BSYNC.RECONVERGENT B1 ;  /* 0x0000000000017941 */ /* 0x000fea0003800200 */
.L_x_43082:
        /* <DEDUP_REMOVED lines=17> */
.L_x_43089:
        /* <DEDUP_REMOVED lines=13> */
.L_x_43091:
[----:B------:R-:W-:Y:S05]  /*10870*/  BSYNC.RECONVERGENT B2 ;  /* 0x0000000000027941 */ /* 0x000fea0003800200 */
.L_x_43090:
        /* <DEDUP_REMOVED lines=43> */
.L_x_43088:
[----:B------:R-:W-:Y:S05]  /*10b30*/  BSYNC.RECONVERGENT B1 ;  /* 0x0000000000017941 */ /* 0x000fea0003800200 */
.L_x_43087:
        /* <DEDUP_REMOVED lines=15> */
.L_x_43094:
        /* <DEDUP_REMOVED lines=13> */
.L_x_43096:
[----:B------:R-:W-:Y:S05]  /*10d00*/  BSYNC.RECONVERGENT B2 ;  /* 0x0000000000027941 */ /* 0x000fea0003800200 */
.L_x_43095:
        /* <DEDUP_REMOVED lines=43> */
.L_x_43093:
[----:B------:R-:W-:Y:S05]  /*10fc0*/  BSYNC.RECONVERGENT B1 ;  /* 0x0000000000017941 */ /* 0x000fea0003800200 */
.L_x_43092:
        /* <DEDUP_REMOVED lines=17> */
.L_x_43099:
        /* <DEDUP_REMOVED lines=13> */
.L_x_43101:
[----:B------:R-:W-:Y:S05]  /*111b0*/  BSYNC.RECONVERGENT B2 ;  /* 0x0000000000027941 */ /* 0x000fea0003800200 */
.L_x_43100:
        /* <DEDUP_REMOVED lines=43> */
.L_x_43098:
[----:B------:R-:W-:Y:S05]  /*11470*/  BSYNC.RECONVERGENT B1 ;  /* 0x0000000000017941 */ /* 0x000fea0003800200 */
.L_x_43097:
        /* <DEDUP_REMOVED lines=15> */
.L_x_43104:
        /* <DEDUP_REMOVED lines=13> */
.L_x_43106:
[----:B------:R-:W-:Y:S05]  /*11640*/  BSYNC.RECONVERGENT B2 ;  /* 0x0000000000027941 */ /* 0x000fea0003800200 */
.L_x_43105:
        /* <DEDUP_REMOVED lines=43> */
.L_x_43103:
[----:B------:R-:W-:Y:S05]  /*11900*/  BSYNC.RECONVERGENT B1 ;  /* 0x0000000000017941 */ /* 0x000fea0003800200 */
.L_x_43102:
[----:B------:R-:W-:Y:S01]  /*11910*/  ISETP.NE.AND P5, PT, R10, 0x1, PT ;  /* 0x000000010a00780c */ /* 0x000fe20003fa5270 */
[----:B------:R-:W-:Y:S01]  /*11920*/  BSSY.RECONVERGENT B1, `(.L_x_43107) ;  /* 0x0000049000017945 */ /* 0x000fe20003800200 */
[----:B------:R-:W-:Y:S01]  /*11930*/  I2FP.F32.U32 R2, R8 ;  /* 0x0000000800027245 */ /* 0x000fe20000201000 */
[----:B-1----:R-:W-:Y:S02]  /*11940*/  HFMA2 R20, -RZ, RZ, 0, 1.1920928955078125e-07 ;  /* 0x00000002ff147431 */ /* 0x002fe400000001ff */
        /* <DEDUP_REMOVED lines=13> */
.L_x_43109:
        /* <DEDUP_REMOVED lines=13> */
.L_x_43111:
[----:B------:R-:W-:Y:S05]  /*11af0*/  BSYNC.RECONVERGENT B2 ;  /* 0x0000000000027941 */ /* 0x000fea0003800200 */
.L_x_43110:
        /* <DEDUP_REMOVED lines=43> */
.L_x_43108:
[----:B------:R-:W-:Y:S05]  /*11db0*/  BSYNC.RECONVERGENT B1 ;  /* 0x0000000000017941 */ /* 0x000fea0003800200 */
.L_x_43107:
        /* <DEDUP_REMOVED lines=15> */
.L_x_43114:
        /* <DEDUP_REMOVED lines=13> */
.L_x_43116:
[----:B------:R-:W-:Y:S05]  /*11f80*/  BSYNC.RECONVERGENT B2 ;  /* 0x0000000000027941 */ /* 0x000fea0003800200 */
.L_x_43115:
        /* <DEDUP_REMOVED lines=43> */
.L_x_43113:
[----:B------:R-:W-:Y:S05]  /*12240*/  BSYNC.RECONVERGENT B1 ;  /* 0x0000000000017941 */ /* 0x000fea0003800200 */
.L_x_43112:
        /* <DEDUP_REMOVED lines=17> */
.L_x_43119:
        /* <DEDUP_REMOVED lines=15> */
.L_x_43121:
[----:B------:R-:W-:Y:S05]  /*12450*/  BSYNC.RECONVERGENT B2 ;  /* 0x0000000000027941 */ /* 0x000fea0003800200 */
.L_x_43120:
        /* <DEDUP_REMOVED lines=43> */
.L_x_43118:
[----:B------:R-:W-:Y:S05]  /*12710*/  BSYNC.RECONVERGENT B1 ;  /* 0x0000000000017941 */ /* 0x000fea0003800200 */
.L_x_43117:
        /* <DEDUP_REMOVED lines=29> */
[----:B------:R-:W-:Y:S01]  /*128f0*/  PRMT R9, R22, 0x7610, R9 ;  /* 0x0000761016097816 */ /* 0x000fe20000000009 */
[----:B------:R-:W-:Y:S01]  /*12900*/  @P1 FADD.FTZ R56, R76, R56 ;  /* 0x000000384c381221 */ /* 0x000fe20000010000 */
[----:B------:R-:W-:Y:S01]  /*12910*/  SEL R8, RZ, 0x1, P6 ;  /* 0x00000001ff087807 */ /* 0x000fe20003000000 */
[----:B------:R-:W-:Y:S01]  /*12920*/  @P1 FADD.FTZ R59, R79, R59 ;  /* 0x0000003b4f3b1221 */ /* 0x000fe20000010000 */
[----:B------:R-:W-:Y:S06]  /*12930*/  BRA `(.L_x_43122) ;  /* 0x0000001000e07947 */ /* 0x000fec0003800000 */
.L_x_43081:
        /* <DEDUP_REMOVED lines=16> */
.L_x_43125:
        /* <DEDUP_REMOVED lines=13> */
.L_x_43127:
[----:B------:R-:W-:Y:S05]  /*12b10*/  BSYNC.RECONVERGENT B2 ;  /* 0x0000000000027941 */ /* 0x000fea0003800200 */
.L_x_43126:
        /* <DEDUP_REMOVED lines=43> */
.L_x_43124:
[----:B------:R-:W-:Y:S05]  /*12dd0*/  BSYNC.RECONVERGENT B1 ;  /* 0x0000000000017941 */ /* 0x000fea0003800200 */
.L_x_43123:
        /* <DEDUP_REMOVED lines=16> */
.L_x_43130:
        /* <DEDUP_REMOVED lines=13> */
.L_x_43132:
[----:B------:R-:W-:Y:S05]  /*12fb0*/  BSYNC.RECONVERGENT B2 ;  /* 0x0000000000027941 */ /* 0x000fea0003800200 */
.L_x_43131:
        /* <DEDUP_REMOVED lines=43> */
.L_x_43129:
[----:B------:R-:W-:Y:S05]  /*13270*/  BSYNC.RECONVERGENT B1 ;  /* 0x0000000000017941 */ /* 0x000fea0003800200 */
.L_x_43128:
        /* <DEDUP_REMOVED lines=16> */
.L_x_43135:
        /* <DEDUP_REMOVED lines=13> */
.L_x_43137:
[----:B------:R-:W-:Y:S05]  /*13450*/  BSYNC.RECONVERGENT B2 ;  /* 0x0000000000027941 */ /* 0x000fea0003800200 */
.L_x_43136:
        /* <DEDUP_REMOVED lines=43> */
.L_x_43134:
[----:B------:R-:W-:Y:S05]  /*13710*/  BSYNC.RECONVERGENT B1 ;  /* 0x0000000000017941 */ /* 0x000fea0003800200 */
.L_x_43133:
        /* <DEDUP_REMOVED lines=16> */
.L_x_43140:
        /* <DEDUP_REMOVED lines=13> */
.L_x_43142:
[----:B------:R-:W-:Y:S05]  /*138f0*/  BSYNC.RECONVERGENT B2 ;  /* 0x0000000000027941 */ /* 0x000fea0003800200 */
.L_x_43141:
        /* <DEDUP_REMOVED lines=43> */
.L_x_43139:
[----:B------:R-:W-:Y:S05]  /*13bb0*/  BSYNC.RECONVERGENT B1 ;  /* 0x0000000000017941 */ /* 0x000fea0003800200 */
.L_x_43138:
        /* <DEDUP_REMOVED lines=16> */
.L_x_43122:
[----:B------:R-:W-:Y:S01]  /*13cc0*/  SEL R2, RZ, 0x1000000, !P5 ;  /* 0x01000000ff027807 */ /* 0x000fe20006800000 */
[----:B------:R-:W0:Y:S01]  /*13cd0*/  @P0 LDC.64 R22, c[0x0][0x398] ;  /* 0x0000e600ff160b82 */ /* 0x000e220000000a00 */
[----:B------:R-:W-:Y:S02]  /*13ce0*/  SEL R3, RZ, 0x10000, !P4 ;  /* 0x00010000ff037807 */ /* 0x000fe40006000000 */
[----:B------:R-:W-:Y:S02]  /*13cf0*/  SEL R16, RZ, 0x100, !P3 ;  /* 0x00000100ff107807 */ /* 0x000fe40005800000 */
[----:B------:R-:W-:Y:S02]  /*13d00*/  SEL R19, RZ, 0x1, !P2 ;  /* 0x00000001ff137807 */ /* 0x000fe40005000000 */
[----:B------:R-:W-:Y:S01]  /*13d10*/  IADD3 R2, PT, PT, R16, R2, R3 ;  /* 0x0000000210027210 */ /* 0x000fe20007ffe003 */
[----:B------:R-:W-:Y:S01]  /*13d20*/  IMAD.WIDE.U32 R16, R4, 0x10, R238 ;  /* 0x0000001004107825 */ /* 0x000fe200078e00ee */
[----:B------:R-:W1:Y:S02]  /*13d30*/  @P1 LDC.64 R24, c[0x0][0x3a0] ;  /* 0x0000e800ff181b82 */ /* 0x000e640000000a00 */
[----:B------:R-:W-:Y:S01]  /*13d40*/  IADD3 R27, PT, PT, R2, R19, RZ ;  /* 0x00000013021b7210 */ /* 0x000fe20007ffe0ff */
[----:B------:R-:W-:Y:S01]  /*13d50*/  IMAD.WIDE.U32 R18, R4, 0x4, R236 ;  /* 0x0000000404127825 */ /* 0x000fe200078e00ec */
[----:B------:R2:W-:Y:S03]  /*13d60*/  STG.E.128 desc[UR8][R16.64], R56 ;  /* 0x0000003810007986 */ /* 0x0005e6000c101d08 */
[----:B------:R-:W-:Y:S01]  /*13d70*/  VIADD R3, R12, 0xa0 ;  /* 0x000000a00c037836 */ /* 0x000fe20000000000 */
[----:B------:R2:W-:Y:S03]  /*13d80*/  STG.E desc[UR8][R18.64], R27 ;  /* 0x0000001b12007986 */ /* 0x0005e6000c101908 */
[----:B------:R-:W-:-:S04]  /*13d90*/  IMAD.WIDE.U32 R20, R3, 0x10, R212 ;  /* 0x0000001003147825 */ /* 0x000fc800078e00d4 */
        /* <DEDUP_REMOVED lines=14> */
.L_x_43143:
        /* <DEDUP_REMOVED lines=20> */
.L_x_43147:
        /* <DEDUP_REMOVED lines=13> */
.L_x_43149:
[----:B------:R-:W-:Y:S05]  /*14090*/  BSYNC.RECONVERGENT B2 ;  /* 0x0000000000027941 */ /* 0x000fea0003800200 */
.L_x_43148:
        /* <DEDUP_REMOVED lines=42> */
.L_x_43146:
[----:B------:R-:W-:Y:S05]  /*14340*/  BSYNC.RECONVERGENT B1 ;  /* 0x0000000000017941 */ /* 0x000fea0003800200 */
.L_x_43145:
[----:B------:R-:W-:Y:S01]  /*14350*/  ISETP.NE.AND P3, PT, R8, 0x1, PT ;  /* 0x000000010800780c */ /* 0x000fe20003f65270 */
[----:B------:R-:W-:Y:S01]  /*14360*/  BSSY.RECONVERGENT B1, `(.L_x_43150) ;  /* 0x0000049000017945 */ /* 0x000fe20003800200 */
[----:B------:R-:W-:Y:S01]  /*14370*/  I2FP.F32.U32 R0, R2 ;  /* 0x0000000200007245 */ /* 0x000fe20000201000 */
[----:B------:R-:W-:Y:S02]  /*14380*/  HFMA2 R10, -RZ, RZ, 0, 1.1920928955078125e-07 ;  /* 0x00000002ff0a7431 */ /* 0x000fe400000001ff */
[----:B-----5:R-:W-:Y:S02]  /*14390*/  FMUL.FTZ R16, R16, R222 ;  /* 0x000000de10107220 */ /* 0x020fe40000410000 */
        /* <DEDUP_REMOVED lines=12> */
.L_x_43152:
        /* <DEDUP_REMOVED lines=13> */
.L_x_43154:
[----:B------:R-:W-:Y:S05]  /*14530*/  BSYNC.RECONVERGENT B2 ;  /* 0x0000000000027941 */ /* 0x000fea0003800200 */
.L_x_43153:
        /* <DEDUP_REMOVED lines=43> */
.L_x_43151:
[----:B------:R-:W-:Y:S05]  /*147f0*/  BSYNC.RECONVERGENT B1 ;  /* 0x0000000000017941 */ /* 0x000fea0003800200 */
.L_x_43150:
        /* <DEDUP_REMOVED lines=15> */
.L_x_43157:
        /* <DEDUP_REMOVED lines=13> */
.L_x_43159:
[----:B------:R-:W-:Y:S05]  /*149c0*/  BSYNC.RECONVERGENT B2 ;  /* 0x0000000000027941 */ /* 0x000fea0003800200 */
.L_x_43158:
        /* <DEDUP_REMOVED lines=43> */
.L_x_43156:
[----:B------:R-:W-:Y:S05]  /*14c80*/  BSYNC.RECONVERGENT B1 ;  /* 0x0000000000017941 */ /* 0x000fea0003800200 */
.L_x_43155:
        /* <DEDUP_REMOVED lines=17> */
.L_x_43162:
        /* <DEDUP_REMOVED lines=13> */
.L_x_43164:
[----:B------:R-:W-:Y:S05]  /*14e70*/  BSYNC.RECONVERGENT B2 ;  /* 0x0000000000027941 */ /* 0x000fea0003800200 */
.L_x_43163:
        /* <DEDUP_REMOVED lines=43> */
.L_x_43161:
[----:B------:R-:W-:Y:S05]  /*15130*/  BSYNC.RECONVERGENT B1 ;  /* 0x0000000000017941 */ /* 0x000fea0003800200 */
.L_x_43160:
        /* <DEDUP_REMOVED lines=15> */
.L_x_43167:
        /* <DEDUP_REMOVED lines=13> */
.L_x_43169:
[----:B------:R-:W-:Y:S05]  /*15300*/  BSYNC.RECONVERGENT B2 ;  /* 0x0000000000027941 */ /* 0x000fea0003800200 */
.L_x_43168:
        /* <DEDUP_REMOVED lines=43> */
.L_x_43166:
[----:B------:R-:W-:Y:S05]  /*155c0*/  BSYNC.RECONVERGENT B1 ;  /* 0x0000000000017941 */ /* 0x000fea0003800200 */
.L_x_43165:
        /* <DEDUP_REMOVED lines=17> */
.L_x_43172:
        /* <DEDUP_REMOVED lines=13> */
.L_x_43174:
[----:B------:R-:W-:Y:S05]  /*157b0*/  BSYNC.RECONVERGENT B2 ;  /* 0x0000000000027941 */ /* 0x000fea0003800200 */
.L_x_43173:
        /* <DEDUP_REMOVED lines=43> */
.L_x_43171:
[----:B------:R-:W-:Y:S05]  /*15a70*/  BSYNC.RECONVERGENT B1 ;  /* 0x0000000000017941 */ /* 0x000fea0003800200 */
.L_x_43170:
        /* <DEDUP_REMOVED lines=15> */
.L_x_43177:
        /* <DEDUP_REMOVED lines=13> */
.L_x_43179:
[----:B------:R-:W-:Y:S05]  /*15c40*/  BSYNC.RECONVERGENT B2 ;  /* 0x0000000000027941 */ /* 0x000fea0003800200 */
.L_x_43178:
        /* <DEDUP_REMOVED lines=43> */
.L_x_43176:
[----:B------:R-:W-:Y:S05]  /*15f00*/  BSYNC.RECONVERGENT B1 ;  /* 0x0000000000017941 */ /* 0x000fea0003800200 */
.L_x_43175:
        /* <DEDUP_REMOVED lines=17> */
.L_x_43182:
        /* <DEDUP_REMOVED lines=15> */
.L_x_43184:
[----:B------:R-:W-:Y:S05]  /*16110*/  BSYNC.RECONVERGENT B2 ;  /* 0x0000000000027941 */ /* 0x000fea0003800200 */
.L_x_43183:
        /* <DEDUP_REMOVED lines=43> */
.L_x_43181:
[----:B------:R-:W-:Y:S05]  /*163d0*/  BSYNC.RECONVERGENT B1 ;  /* 0x0000000000017941 */ /* 0x000fea0003800200 */
.L_x_43180:
        /* <DEDUP_REMOVED lines=33> */
.L_x_43144:
        /* <DEDUP_REMOVED lines=16> */
.L_x_43188:
        /* <DEDUP_REMOVED lines=13> */
.L_x_43190:
[----:B------:R-:W-:Y:S05]  /*167c0*/  BSYNC.RECONVERGENT B2 ;  /* 0x0000000000027941 */ /* 0x000fea0003800200 */
.L_x_43189:
        /* <DEDUP_REMOVED lines=43> */
.L_x_43187:
[----:B------:R-:W-:Y:S05]  /*16a80*/  BSYNC.RECONVERGENT B1 ;  /* 0x0000000000017941 */ /* 0x000fea0003800200 */
.L_x_43186:
        /* <DEDUP_REMOVED lines=16> */
.L_x_43193:
        /* <DEDUP_REMOVED lines=13> */
.L_x_43195:
[----:B------:R-:W-:Y:S05]  /*16c60*/  BSYNC.RECONVERGENT B2 ;  /* 0x0000000000027941 */ /* 0x000fea0003800200 */
.L_x_43194:
        /* <DEDUP_REMOVED lines=43> */
.L_x_43192:
[----:B------:R-:W-:Y:S05]  /*16f20*/  BSYNC.RECONVERGENT B1 ;  /* 0x0000000000017941 */ /* 0x000fea0003800200 */
.L_x_43191:
        /* <DEDUP_REMOVED lines=16> */
.L_x_43198:
        /* <DEDUP_REMOVED lines=13> */
.L_x_43200:
[----:B------:R-:W-:Y:S05]  /*17100*/  BSYNC.RECONVERGENT B2 ;  /* 0x0000000000027941 */ /* 0x000fea0003800200 */
.L_x_43199:
        /* <DEDUP_REMOVED lines=43> */
.L_x_43197:
[----:B------:R-:W-:Y:S05]  /*173c0*/  BSYNC.RECONVERGENT B1 ;  /* 0x0000000000017941 */ /* 0x000fea0003800200 */
.L_x_43196:
        /* <DEDUP_REMOVED lines=16> */
.L_x_43203:
        /* <DEDUP_REMOVED lines=13> */
.L_x_43205:
[----:B------:R-:W-:Y:S05]  /*175a0*/  BSYNC.RECONVERGENT B2 ;  /* 0x0000000000027941 */ /* 0x000fea0003800200 */
.L_x_43204:
        /* <DEDUP_REMOVED lines=40> */
[----:B------:R-:W-:Y:S01]  /*17830*/  MOV R14, R26 ;  /* 0x0000001a000e7202 */ /* 0x000fe20000000f00 */
[----:B------:R-:W-:Y:S01]  /*17840*/  IMAD.MOV.U32 R20, RZ, RZ, R24 ;  /* 0x000000ffff147224 */ /* 0x000fe200078e0018 */
[----:B------:R-:W-:-:S07]  /*17850*/  LOP3.LUT R217, R22, UR28, R25, 0x96, !PT ;  /* 0x0000001c16d97c12 */ /* 0x000fce000f8e9619 */
.L_x_43202:
[----:B------:R-:W-:Y:S05]  /*17860*/  BSYNC.RECONVERGENT B1 ;  /* 0x0000000000017941 */ /* 0x000fea0003800200 */
.L_x_43201:
        /* <DEDUP_REMOVED lines=16> */
.L_x_43185:
        /* <DEDUP_REMOVED lines=10> */
[----:B------:R-:W2:Y:S04]  /*17a10*/  @P1 LDC.64 R26, c[0x0][0x3a0] ;  /* 0x0000e800ff1a1b82 */ /* 0x000ea80000000a00 */
[----:B------:R-:W-:-:S02]  /*17a20*/  IMAD.IADD R21, R0, 0x1, R17 ;  /* 0x0000000100157824 */ /* 0x000fc400078e0211 */
[----:B------:R-:W-:-:S03]  /*17a30*/  IMAD.WIDE.U32 R16, R2, 0x10, R212 ;  /* 0x0000001002107825 */ /* 0x000fc600078e00d4 */
[----:B------:R1:W-:Y:S01]  /*17a40*/  STG.E desc[UR8][R22.64], R21 ;  /* 0x0000001516007986 */ /* 0x0003e2000c101908 */
[----:B0-----:R-:W-:-:S04]  /*17a50*/  @P0 IMAD.WIDE.U32 R24, R2, 0x10, R24 ;  /* 0x0000001002180825 */ /* 0x001fc800078e0018 */
[----:B--2---:R-:W-:Y:S01]  /*17a60*/  @P1 IMAD.WIDE.U32 R26, R2, 0x10, R26 ;  /* 0x00000010021a1825 */ /* 0x004fe200078e001a */
[----:B-1----:R-:W-:Y:S06]  /*17a70*/  @!P0 BRA `(.L_x_43206) ;  /* 0x00000000002c8947 */ /* 0x002fec0003800000 */
        /* <DEDUP_REMOVED lines=11> */
.L_x_43206:
        /* <DEDUP_REMOVED lines=20> */
.L_x_43210:
        /* <DEDUP_REMOVED lines=13> */
.L_x_43212:
[----:B------:R-:W-:Y:S05]  /*17d40*/  BSYNC.RECONVERGENT B2 ;  /* 0x0000000000027941 */ /* 0x000fea0003800200 */
.L_x_43211:
        /* <DEDUP_REMOVED lines=42> */
.L_x_43209:
[----:B------:R-:W-:Y:S05]  /*17ff0*/  BSYNC.RECONVERGENT B1 ;  /* 0x0000000000017941 */ /* 0x000fea0003800200 */
.L_x_43208:
[----:B------:R-:W-:Y:S01]  /*18000*/  ISETP.NE.AND P3, PT, R8, 0x1, PT ;  /* 0x000000010800780c */ /* 0x000fe20003f65270 */
[----:B------:R-:W-:Y:S01]  /*18010*/  BSSY.RECONVERGENT B1, `(.L_x_43213) ;  /* 0x0000049000017945 */ /* 0x000fe20003800200 */
[----:B------:R-:W-:Y:S01]  /*18020*/  I2FP.F32.U32 R0, R0 ;  /* 0x0000000000007245 */ /* 0x000fe20000201000 */
[----:B-----5:R-:W-:Y:S01]  /*18030*/  FMUL.FTZ R16, R16, R222 ;  /* 0x000000de10107220 */ /* 0x020fe20000410000 */
        /* <DEDUP_REMOVED lines=13> */
.L_x_43215:
        /* <DEDUP_REMOVED lines=13> */
.L_x_43217:
[----:B------:R-:W-:Y:S05]  /*181e0*/  BSYNC.RECONVERGENT B2 ;  /* 0x0000000000027941 */ /* 0x000fea0003800200 */
.L_x_43216:
        /* <DEDUP_REMOVED lines=43> */
.L_x_43214:
[----:B------:R-:W-:Y:S05]  /*184a0*/  BSYNC.RECONVERGENT B1 ;  /* 0x0000000000017941 */ /* 0x000fea0003800200 */
.L_x_43213:
        /* <DEDUP_REMOVED lines=15> */
.L_x_43220:
        /* <DEDUP_REMOVED lines=13> */
.L_x_43222:
[----:B------:R-:W-:Y:S05]  /*18670*/  BSYNC.RECONVERGENT B2 ;  /* 0x0000000000027941 */ /* 0x000fea0003800200 */
.L_x_43221:
        /* <DEDUP_REMOVED lines=43> */
.L_x_43219:
[----:B------:R-:W-:Y:S05]  /*18930*/  BSYNC.RECONVERGENT B1 ;  /* 0x0000000000017941 */ /* 0x000fea0003800200 */
.L_x_43218:
        /* <DEDUP_REMOVED lines=17> */
.L_x_43225:
        /* <DEDUP_REMOVED lines=13> */
.L_x_43227:
[----:B------:R-:W-:Y:S05]  /*18b20*/  BSYNC.RECONVERGENT B2 ;  /* 0x0000000000027941 */ /* 0x000fea0003800200 */
.L_x_43226:
        /* <DEDUP_REMOVED lines=43> */
.L_x_43224:
[----:B------:R-:W-:Y:S05]  /*18de0*/  BSYNC.RECONVERGENT B1 ;  /* 0x0000000000017941 */ /* 0x000fea0003800200 */
.L_x_43223:
        /* <DEDUP_REMOVED lines=15> */
.L_x_43230:
        /* <DEDUP_REMOVED lines=13> */
.L_x_43232:
[----:B------:R-:W-:Y:S05]  /*18fb0*/  BSYNC.RECONVERGENT B2 ;  /* 0x0000000000027941 */ /* 0x000fea0003800200 */
.L_x_43231:
        /* <DEDUP_REMOVED lines=43> */
.L_x_43229:
[----:B------:R-:W-:Y:S05]  /*19270*/  BSYNC.RECONVERGENT B1 ;  /* 0x0000000000017941 */ /* 0x000fea0003800200 */
.L_x_43228:
        /* <DEDUP_REMOVED lines=17> */
.L_x_43235:
        /* <DEDUP_REMOVED lines=13> */
.L_x_43237:
[----:B------:R-:W-:Y:S05]  /*19460*/  BSYNC.RECONVERGENT B2 ;  /* 0x0000000000027941 */ /* 0x000fea0003800200 */
.L_x_43236:
        /* <DEDUP_REMOVED lines=43> */
.L_x_43234:
[----:B------:R-:W-:Y:S05]  /*19720*/  BSYNC.RECONVERGENT B1 ;  /* 0x0000000000017941 */ /* 0x000fea0003800200 */
.L_x_43233:
        /* <DEDUP_REMOVED lines=15> */
.L_x_43240:
[----:B------:R-:W-:Y:S01]  /*19820*/  IADD3 R218, PT, PT, R218, 0x1, RZ ;  /* 0x00000001dada7810 */ /* 0x000fe20007ffe0ff */
[----:B------:R-:W-:Y:S03]  /*19830*/  BSSY.RECONVERGENT B2, `(.L_x_43241) ;  /* 0x000000c000027945 */ /* 0x000fe60003800200 */
[C---:B------:R-:W-:Y:S01]  /*19840*/  ISETP.NE.AND P5, PT, R218.reuse, RZ, PT ;  /* 0x000000ffda00720c */ /* 0x040fe20003fa5270 */
[----:B-1----:R-:W-:-:S12]  /*19850*/  IMAD.WIDE.U32 R24, R218, -0x2daee0ad, RZ ;  /* 0xd2511f53da187825 */ /* 0x002fd800078e00ff */
        /* <DEDUP_REMOVED lines=9> */
.L_x_43242:
[----:B------:R-:W-:Y:S05]  /*198f0*/  BSYNC.RECONVERGENT B2 ;  /* 0x0000000000027941 */ /* 0x000fea0003800200 */
.L_x_43241:
        /* <DEDUP_REMOVED lines=43> */
.L_x_43239:
[----:B------:R-:W-:Y:S05]  /*19bb0*/  BSYNC.RECONVERGENT B1 ;  /* 0x0000000000017941 */ /* 0x000fea0003800200 */
.L_x_43238:
        /* <DEDUP_REMOVED lines=17> */
.L_x_43245:
[----:B------:R-:W-:Y:S01]  /*19cd0*/  VIADD R218, R218, 0x1 ;  /* 0x00000001dada7836 */ /* 0x000fe20000000000 */
[----:B------:R-:W-:Y:S03]  /*19ce0*/  BSSY.RECONVERGENT B2, `(.L_x_43246) ;  /* 0x000000e000027945 */ /* 0x000fe60003800200 */
[C---:B-1----:R-:W-:Y:S01]  /*19cf0*/  IMAD.WIDE.U32 R24, R218.reuse, -0x2daee0ad, RZ ;  /* 0xd2511f53da187825 */ /* 0x042fe200078e00ff */
        /* <DEDUP_REMOVED lines=12> */
.L_x_43247:
[----:B------:R-:W-:Y:S05]  /*19dc0*/  BSYNC.RECONVERGENT B2 ;  /* 0x0000000000027941 */ /* 0x000fea0003800200 */
.L_x_43246:
        /* <DEDUP_REMOVED lines=43> */
.L_x_43244:
[----:B------:R-:W-:Y:S05]  /*1a080*/  BSYNC.RECONVERGENT B1 ;  /* 0x0000000000017941 */ /* 0x000fea0003800200 */
.L_x_43243:
        /* <DEDUP_REMOVED lines=34> */
.L_x_43207:
        /* <DEDUP_REMOVED lines=16> */
.L_x_43251:
        /* <DEDUP_REMOVED lines=13> */
.L_x_43253:
[----:B------:R-:W-:Y:S05]  /*1a480*/  BSYNC.RECONVERGENT B2 ;  /* 0x0000000000027941 */ /* 0x000fea0003800200 */
.L_x_43252:
        /* <DEDUP_REMOVED lines=43> */
.L_x_43250:
[----:B------:R-:W-:Y:S05]  /*1a740*/  BSYNC.RECONVERGENT B1 ;  /* 0x0000000000017941 */ /* 0x000fea0003800200 */
.L_x_43249:
        /* <DEDUP_REMOVED lines=16> */
.L_x_43256:
        /* <DEDUP_REMOVED lines=13> */
.L_x_43258:
[----:B------:R-:W-:Y:S05]  /*1a920*/  BSYNC.RECONVERGENT B2 ;  /* 0x0000000000027941 */ /* 0x000fea0003800200 */
.L_x_43257:
        /* <DEDUP_REMOVED lines=43> */
.L_x_43255:
[----:B------:R-:W-:Y:S05]  /*1abe0*/  BSYNC.RECONVERGENT B1 ;  /* 0x0000000000017941 */ /* 0x000fea0003800200 */
.L_x_43254:
        /* <DEDUP_REMOVED lines=16> */
.L_x_43261:
        /* <DEDUP_REMOVED lines=13> */
.L_x_43263:
[----:B------:R-:W-:Y:S05]  /*1adc0*/  BSYNC.RECONVERGENT B2 ;  /* 0x0000000000027941 */ /* 0x000fea0003800200 */
.L_x_43262:
        /* <DEDUP_REMOVED lines=43> */
.L_x_43260:
[----:B------:R-:W-:Y:S05]  /*1b080*/  BSYNC.RECONVERGENT B1 ;  /* 0x0000000000017941 */ /* 0x000fea0003800200 */
.L_x_43259:
        /* <DEDUP_REMOVED lines=16> */
.L_x_43266:
        /* <DEDUP_REMOVED lines=13> */
.L_x_43268:
[----:B------:R-:W-:Y:S05]  /*1b260*/  BSYNC.RECONVERGENT B2 ;  /* 0x0000000000027941 */ /* 0x000fea0003800200 */
.L_x_43267:
        /* <DEDUP_REMOVED lines=43> */
.L_x_43265:
[----:B------:R-:W-:Y:S05]  /*1b520*/  BSYNC.RECONVERGENT B1 ;  /* 0x0000000000017941 */ /* 0x000fea0003800200 */
.L_x_43264:
        /* <DEDUP_REMOVED lines=16> */
.L_x_43248:
[----:B------:R-:W-:Y:S01]  /*1b630*/  SEL R0, RZ, 0x1000000, !P5 ;  /* 0x01000000ff007807 */ /* 0x000fe20006800000 */
[C---:B------:R-:W-:Y:S01]  /*1b640*/  IMAD.WIDE.U32 R18, R2.reuse, 0x10, R238 ;  /* 0x0000001002127825 */ /* 0x040fe200078e00ee */
[----:B------:R-:W-:Y:S01]  /*1b650*/  SEL R17, RZ, 0x10000, !P4 ;  /* 0x00010000ff117807 */ /* 0x000fe20006000000 */
[----:B------:R-:W0:Y:S01]  /*1b660*/  @P0 LDC.64 R20, c[0x0][0x398] ;  /* 0x0000e600ff140b82 */ /* 0x000e220000000a00 */
[----:B------:R-:W-:Y:S01]  /*1b670*/  SEL R16, RZ, 0x100, !P3 ;  /* 0x00000100ff107807 */ /* 0x000fe20005800000 */
[----:B-1----:R-:W-:Y:S01]  /*1b680*/  IMAD.WIDE.U32 R26, R2, 0x4, R236 ;  /* 0x00000004021a7825 */ /* 0x002fe200078e00ec */
[----:B------:R1:W-:Y:S02]  /*1b690*/  STG.E.128 desc[UR8][R18.64], R48 ;  /* 0x0000003012007986 */ /* 0x0003e4000c101d08 */
[----:B------:R-:W-:Y:S02]  /*1b6a0*/  IADD3 R16, PT, PT, R16, R0, R17 ;  /* 0x0000000010107210 */ /* 0x000fe40007ffe011 */
[----:B------:R-:W-:Y:S01]  /*1b6b0*/  SEL R17, RZ, 0x1, !P2 ;  /* 0x00000001ff117807 */ /* 0x000fe20005000000 */
[----:B------:R-:W2:Y:S01]  /*1b6c0*/  @P1 LDC.64 R24, c[0x0][0x3a0] ;  /* 0x0000e800ff181b82 */ /* 0x000ea20000000a00 */
[----:B------:R-:W-:-:S03]  /*1b6d0*/  IADD3 R0, PT, PT, R12, 0xe0, RZ ;  /* 0x000000e00c007810 */ /* 0x000fc60007ffe0ff */
[----:B------:R-:W-:Y:S02]  /*1b6e0*/  IMAD.IADD R23, R16, 0x1, R17 ;  /* 0x0000000110177824 */ /* 0x000fe400078e0211 */
[----:B------:R-:W-:-:S03]  /*1b6f0*/  IMAD.WIDE.U32 R16, R0, 0x10, R212 ;  /* 0x0000001000107825 */ /* 0x000fc600078e00d4 */
        /* <DEDUP_REMOVED lines=15> */
.L_x_43269:
        /* <DEDUP_REMOVED lines=20> */
.L_x_43273:
        /* <DEDUP_REMOVED lines=13> */
.L_x_43275:
[----:B------:R-:W-:Y:S05]  /*1ba00*/  BSYNC.RECONVERGENT B2 ;  /* 0x0000000000027941 */ /* 0x000fea0003800200 */
.L_x_43274:
        /* <DEDUP_REMOVED lines=42> */
.L_x_43272:
[----:B------:R-:W-:Y:S05]  /*1bcb0*/  BSYNC.RECONVERGENT B1 ;  /* 0x0000000000017941 */ /* 0x000fea0003800200 */
.L_x_43271:
        /* <DEDUP_REMOVED lines=17> */
.L_x_43278:
        /* <DEDUP_REMOVED lines=13> */
.L_x_43280:
[----:B------:R-:W-:Y:S05]  /*1bea0*/  BSYNC.RECONVERGENT B2 ;  /* 0x0000000000027941 */ /* 0x000fea0003800200 */
.L_x_43279:
        /* <DEDUP_REMOVED lines=43> */
.L_x_43277:
[----:B------:R-:W-:Y:S05]  /*1c160*/  BSYNC.RECONVERGENT B1 ;  /* 0x0000000000017941 */ /* 0x000fea0003800200 */
.L_x_43276:
        /* <DEDUP_REMOVED lines=15> */
.L_x_43283:
        /* <DEDUP_REMOVED lines=13> */
.L_x_43285:
[----:B------:R-:W-:Y:S05]  /*1c330*/  BSYNC.RECONVERGENT B2 ;  /* 0x0000000000027941 */ /* 0x000fea0003800200 */
.L_x_43284:
        /* <DEDUP_REMOVED lines=43> */
.L_x_43282:
[----:B------:R-:W-:Y:S05]  /*1c5f0*/  BSYNC.RECONVERGENT B1 ;  /* 0x0000000000017941 */ /* 0x000fea0003800200 */
.L_x_43281:
        /* <DEDUP_REMOVED lines=17> */
.L_x_43288:
        /* <DEDUP_REMOVED lines=13> */
.L_x_43290:
[----:B------:R-:W-:Y:S05]  /*1c7e0*/  BSYNC.RECONVERGENT B2 ;  /* 0x0000000000027941 */ /* 0x000fea0003800200 */
.L_x_43289:
        /* <DEDUP_REMOVED lines=43> */
.L_x_43287:
[----:B------:R-:W-:Y:S05]  /*1caa0*/  BSYNC.RECONVERGENT B1 ;  /* 0x0000000000017941 */ /* 0x000fea0003800200 */
.L_x_43286:
        /* <DEDUP_REMOVED lines=15> */
.L_x_43293:
        /* <DEDUP_REMOVED lines=13> */
.L_x_43295:
[----:B------:R-:W-:Y:S05]  /*1cc70*/  BSYNC.RECONVERGENT B2 ;  /* 0x0000000000027941 */ /* 0x000fea0003800200 */
.L_x_43294:
        /* <DEDUP_REMOVED lines=43> */
.L_x_43292:
[----:B------:R-:W-:Y:S05]  /*1cf30*/  BSYNC.RECONVERGENT B1 ;  /* 0x0000000000017941 */ /* 0x000fea0003800200 */
.L_x_43291:
        /* <DEDUP_REMOVED lines=17> */
.L_x_43298:
        /* <DEDUP_REMOVED lines=13> */
.L_x_43300:
[----:B------:R-:W-:Y:S05]  /*1d120*/  BSYNC.RECONVERGENT B2 ;  /* 0x0000000000027941 */ /* 0x000fea0003800200 */
.L_x_43299:
        /* <DEDUP_REMOVED lines=43> */
.L_x_43297:
[----:B------:R-:W-:Y:S05]  /*1d3e0*/  BSYNC.RECONVERGENT B1 ;  /* 0x0000000000017941 */ /* 0x000fea0003800200 */
.L_x_43296:
        /* <DEDUP_REMOVED lines=15> */
.L_x_43303:
        /* <DEDUP_REMOVED lines=13> */
.L_x_43305:
[----:B------:R-:W-:Y:S05]  /*1d5b0*/  BSYNC.RECONVERGENT B2 ;  /* 0x0000000000027941 */ /* 0x000fea0003800200 */
.L_x_43304:
        /* <DEDUP_REMOVED lines=43> */
.L_x_43302:
[----:B------:R-:W-:Y:S05]  /*1d870*/  BSYNC.RECONVERGENT B1 ;  /* 0x0000000000017941 */ /* 0x000fea0003800200 */
.L_x_43301:
        /* <DEDUP_REMOVED lines=17> */
.L_x_43308:
        /* <DEDUP_REMOVED lines=15> */
.L_x_43310:
[----:B------:R-:W-:Y:S05]  /*1da80*/  BSYNC.RECONVERGENT B2 ;  /* 0x0000000000027941 */ /* 0x000fea0003800200 */
.L_x_43309:
        /* <DEDUP_REMOVED lines=43> */
.L_x_43307:
[----:B------:R-:W-:Y:S05]  /*1dd40*/  BSYNC.RECONVERGENT B1 ;  /* 0x0000000000017941 */ /* 0x000fea0003800200 */
.L_x_43306:
        /* <DEDUP_REMOVED lines=28> */
[--C-:B------:R-:W-:Y:S01]  /*1df10*/  FADD.FTZ R47, R47, R10.reuse ;  /* 0x0000000a2f2f7221 */ /* 0x100fe20000010000 */
[----:B------:R-:W-:Y:S01]  /*1df20*/  PRMT R10, R22, 0x7610, R10 ;  /* 0x00007610160a7816 */ /* 0x000fe2000000000a */
[----:B------:R-:W-:Y:S01]  /*1df30*/  @P1 FADD.FTZ R44, R76, R44 ;  /* 0x0000002c4c2c1221 */ /* 0x000fe20000010000 */
[----:B------:R-:W-:Y:S01]  /*1df40*/  SEL R8, RZ, 0x1, P6 ;  /* 0x00000001ff087807 */ /* 0x000fe20003000000 */
[----:B------:R-:W-:Y:S01]  /*1df50*/  @P1 FADD.FTZ R47, R79, R47 ;  /* 0x0000002f4f2f1221 */ /* 0x000fe20000010000 */
[----:B------:R-:W-:Y:S06]  /*1df60*/  BRA `(.L_x_43311) ;  /* 0x0000001000dc7947 */ /* 0x000fec0003800000 */
.L_x_43270:
        /* <DEDUP_REMOVED lines=16> */
.L_x_43314:
        /* <DEDUP_REMOVED lines=13> */
.L_x_43316:
[----:B------:R-:W-:Y:S05]  /*1e140*/  BSYNC.RECONVERGENT B2 ;  /* 0x0000000000027941 */ /* 0x000fea0003800200 */
.L_x_43315:
        /* <DEDUP_REMOVED lines=42> */
.L_x_43313:
[----:B------:R-:W-:Y:S05]  /*1e3f0*/  BSYNC.RECONVERGENT B1 ;  /* 0x0000000000017941 */ /* 0x000fea0003800200 */
.L_x_43312:
        /* <DEDUP_REMOVED lines=16> */
.L_x_43319:
        /* <DEDUP_REMOVED lines=13> */
.L_x_43321:
[----:B------:R-:W-:Y:S05]  /*1e5d0*/  BSYNC.RECONVERGENT B2 ;  /* 0x0000000000027941 */ /* 0x000fea0003800200 */
.L_x_43320:
        /* <DEDUP_REMOVED lines=43> */
.L_x_43318:
[----:B------:R-:W-:Y:S05]  /*1e890*/  BSYNC.RECONVERGENT B1 ;  /* 0x0000000000017941 */ /* 0x000fea0003800200 */
.L_x_43317:
        /* <DEDUP_REMOVED lines=16> */
.L_x_43324:
        /* <DEDUP_REMOVED lines=13> */
.L_x_43326:
[----:B------:R-:W-:Y:S05]  /*1ea70*/  BSYNC.RECONVERGENT B2 ;  /* 0x0000000000027941 */ /* 0x000fea0003800200 */
.L_x_43325:
        /* <DEDUP_REMOVED lines=43> */
.L_x_43323:
[----:B------:R-:W-:Y:S05]  /*1ed30*/  BSYNC.RECONVERGENT B1 ;  /* 0x0000000000017941 */ /* 0x000fea0003800200 */
.L_x_43322:
        /* <DEDUP_REMOVED lines=16> */
.L_x_43329:
        /* <DEDUP_REMOVED lines=13> */
.L_x_43331:
[----:B------:R-:W-:Y:S05]  /*1ef10*/  BSYNC.RECONVERGENT B2 ;  /* 0x0000000000027941 */ /* 0x000fea0003800200 */
.L_x_43330:
        /* <DEDUP_REMOVED lines=43> */
.L_x_43328:
[----:B------:R-:W-:Y:S05]  /*1f1d0*/  BSYNC.RECONVERGENT B1 ;  /* 0x0000000000017941 */ /* 0x000fea0003800200 */
.L_x_43327:
        /* <DEDUP_REMOVED lines=16> */
.L_x_43311:
        /* <DEDUP_REMOVED lines=28> */
.L_x_43332:
[----:B------:R1:W5:Y:S04]  /*1f4a0*/  @P0 LDG.E.128 R80, desc[UR8][R22.64] ;  /* 0x0000000816500981 */ /* 0x000368000c1e1d00 */
[----:B------:R1:W5:Y:S04]  /*1f4b0*/  @P1 LDG.E.128 R76, desc[UR8][R26.64] ;  /* 0x000000081a4c1981 */ /* 0x000368000c1e1d00 */
[----:B0-----:R1:W5:Y:S01]  /*1f4c0*/  LDG.E.128 R16, desc[UR8][R20.64] ;  /* 0x0000000814107981 */ /* 0x001362000c1e1d00 */
        /* <DEDUP_REMOVED lines=17> */
.L_x_43336:
        /* <DEDUP_REMOVED lines=13> */
.L_x_43338:
[----:B------:R-:W-:Y:S05]  /*1f6b0*/  BSYNC.RECONVERGENT B2 ;  /* 0x0000000000027941 */ /* 0x000fea0003800200 */
.L_x_43337:
        /* <DEDUP_REMOVED lines=42> */
.L_x_43335:
[----:B------:R-:W-:Y:S05]  /*1f960*/  BSYNC.RECONVERGENT B1 ;  /* 0x0000000000017941 */ /* 0x000fea0003800200 */
.L_x_43334:
        /* <DEDUP_REMOVED lines=17> */
.L_x_43341:
        /* <DEDUP_REMOVED lines=13> */
.L_x_43343:
[----:B------:R-:W-:Y:S05]  /*1fb50*/  BSYNC.RECONVERGENT B2 ;  /* 0x0000000000027941 */ /* 0x000fea0003800200 */
.L_x_43342:
        /* <DEDUP_REMOVED lines=43> */
.L_x_43340:
[----:B------:R-:W-:Y:S05]  /*1fe10*/  BSYNC.RECONVERGENT B1 ;  /* 0x0000000000017941 */ /* 0x000fea0003800200 */
.L_x_43339:
        /* <DEDUP_REMOVED lines=15> */
.L_x_43346:
        /* <DEDUP_REMOVED lines=13> */
.L_x_43348:
[----:B------:R-:W-:Y:S05]  /*1ffe0*/  BSYNC.RECONVERGENT B2 ;  /* 0x0000000000027941 */ /* 0x000fea0003800200 */
.L_x_43347:
        /* <DEDUP_REMOVED lines=43> */
.L_x_43345:
[----:B------:R-:W-:Y:S05]  /*202a0*/  BSYNC.RECONVERGENT B1 ;  /* 0x0000000000017941 */ /* 0x000fea0003800200 */
.L_x_43344:
        /* <DEDUP_REMOVED lines=17> */
.L_x_43351:
        /* <DEDUP_REMOVED lines=13> */
.L_x_43353:
[----:B------:R-:W-:Y:S05]  /*20490*/  BSYNC.RECONVERGENT B2 ;  /* 0x0000000000027941 */ /* 0x000fea0003800200 */
.L_x_43352:
        /* <DEDUP_REMOVED lines=43> */
.L_x_43350:
[----:B------:R-:W-:Y:S05]  /*20750*/  BSYNC.RECONVERGENT B1 ;  /* 0x0000000000017941 */ /* 0x000fea0003800200 */
.L_x_43349:
        /* <DEDUP_REMOVED lines=15> */
.L_x_43356:
        /* <DEDUP_REMOVED lines=13> */
.L_x_43358:
[----:B------:R-:W-:Y:S05]  /*20920*/  BSYNC.RECONVERGENT B2 ;  /* 0x0000000000027941 */ /* 0x000fea0003800200 */
.L_x_43357:
        /* <DEDUP_REMOVED lines=43> */
.L_x_43355:
[----:B------:R-:W-:Y:S05]  /*20be0*/  BSYNC.RECONVERGENT B1 ;  /* 0x0000000000017941 */ /* 0x000fea0003800200 */
.L_x_43354:
        /* <DEDUP_REMOVED lines=17> */
.L_x_43361:
        /* <DEDUP_REMOVED lines=13> */
.L_x_43363:
[----:B------:R-:W-:Y:S05]  /*20dd0*/  BSYNC.RECONVERGENT B2 ;  /* 0x0000000000027941 */ /* 0x000fea0003800200 */
.L_x_43362:
        /* <DEDUP_REMOVED lines=43> */
.L_x_43360:
[----:B------:R-:W-:Y:S05]  /*21090*/  BSYNC.RECONVERGENT B1 ;  /* 0x0000000000017941 */ /* 0x000fea0003800200 */
.L_x_43359:
        /* <DEDUP_REMOVED lines=15> */
.L_x_43366:
        /* <DEDUP_REMOVED lines=13> */
.L_x_43368:
[----:B------:R-:W-:Y:S05]  /*21260*/  BSYNC.RECONVERGENT B2 ;  /* 0x0000000000027941 */ /* 0x000fea0003800200 */
.L_x_43367:
        /* <DEDUP_REMOVED lines=43> */
.L_x_43365:
[----:B------:R-:W-:Y:S05]  /*21520*/  BSYNC.RECONVERGENT B1 ;  /* 0x0000000000017941 */ /* 0x000fea0003800200 */
.L_x_43364:
        /* <DEDUP_REMOVED lines=17> */
.L_x_43371:
        /* <DEDUP_REMOVED lines=15> */
.L_x_43373:
[----:B------:R-:W-:Y:S05]  /*21730*/  BSYNC.RECONVERGENT B2 ;  /* 0x0000000000027941 */ /* 0x000fea0003800200 */
.L_x_43372:
        /* <DEDUP_REMOVED lines=43> */
.L_x_43370:
[----:B------:R-:W-:Y:S05]  /*219f0*/  BSYNC.RECONVERGENT B1 ;  /* 0x0000000000017941 */ /* 0x000fea0003800200 */
.L_x_43369:
        /* <DEDUP_REMOVED lines=34> */
.L_x_43333:
        /* <DEDUP_REMOVED lines=16> */
.L_x_43377:
        /* <DEDUP_REMOVED lines=13> */
.L_x_43379:
[----:B------:R-:W-:Y:S05]  /*21df0*/  BSYNC.RECONVERGENT B2 ;  /* 0x0000000000027941 */ /* 0x000fea0003800200 */
.L_x_43378:
        /* <DEDUP_REMOVED lines=43> */
.L_x_43376:
[----:B------:R-:W-:Y:S05]  /*220b0*/  BSYNC.RECONVERGENT B1 ;  /* 0x0000000000017941 */ /* 0x000fea0003800200 */
.L_x_43375:
        /* <DEDUP_REMOVED lines=16> */
.L_x_43382:
        /* <DEDUP_REMOVED lines=13> */
.L_x_43384:
[----:B------:R-:W-:Y:S05]  /*22290*/  BSYNC.RECONVERGENT B2 ;  /* 0x0000000000027941 */ /* 0x000fea0003800200 */
.L_x_43383:
        /* <DEDUP_REMOVED lines=43> */
.L_x_43381:
[----:B------:R-:W-:Y:S05]  /*22550*/  BSYNC.RECONVERGENT B1 ;  /* 0x0000000000017941 */ /* 0x000fea0003800200 */
.L_x_43380:
        /* <DEDUP_REMOVED lines=16> */
.L_x_43387:
        /* <DEDUP_REMOVED lines=13> */
.L_x_43389:
[----:B------:R-:W-:Y:S05]  /*22730*/  BSYNC.RECONVERGENT B2 ;  /* 0x0000000000027941 */ /* 0x000fea0003800200 */
.L_x_43388:
        /* <DEDUP_REMOVED lines=43> */
.L_x_43386:
[----:B------:R-:W-:Y:S05]  /*229f0*/  BSYNC.RECONVERGENT B1 ;  /* 0x0000000000017941 */ /* 0x000fea0003800200 */
.L_x_43385:
        /* <DEDUP_REMOVED lines=16> */
.L_x_43392:
        /* <DEDUP_REMOVED lines=13> */
.L_x_43394:
[----:B------:R-:W-:Y:S05]  /*22bd0*/  BSYNC.RECONVERGENT B2 ;  /* 0x0000000000027941 */ /* 0x000fea0003800200 */
.L_x_43393:
        /* <DEDUP_REMOVED lines=43> */
.L_x_43391:
[----:B------:R-:W-:Y:S05]  /*22e90*/  BSYNC.RECONVERGENT B1 ;  /* 0x0000000000017941 */ /* 0x000fea0003800200 */
.L_x_43390:
        /* <DEDUP_REMOVED lines=16> */
.L_x_43374:
[----:B------:R-:W-:Y:S01]  /*22fa0*/  SEL R16, RZ, 0x1000000, !P5 ;  /* 0x01000000ff107807 */ /* 0x000fe20006800000 */
[C---:B------:R-:W-:Y:S01]  /*22fb0*/  IMAD.WIDE.U32 R28, R226.reuse, 0x10, R238 ;  /* 0x00000010e21c7825 */ /* 0x040fe200078e00ee */
[----:B------:R-:W-:Y:S01]  /*22fc0*/  SEL R17, RZ, 0x10000, !P4 ;  /* 0x00010000ff117807 */ /* 0x000fe20006000000 */
[----:B------:R-:W0:Y:S01]  /*22fd0*/  @P0 LDC.64 R22, c[0x0][0x398] ;  /* 0x0000e600ff160b82 */ /* 0x000e220000000a00 */
[----:B------:R-:W-:Y:S01]  /*22fe0*/  SEL R21, RZ, 0x100, !P3 ;  /* 0x00000100ff157807 */ /* 0x000fe20005800000 */
[----:B------:R-:W-:Y:S01]  /*22ff0*/  IMAD.WIDE.U32 R24, R226, 0x4, R236 ;  /* 0x00000004e2187825 */ /* 0x000fe200078e00ec */
[----:B------:R1:W-:Y:S01]  /*23000*/  STG.E.128 desc[UR8][R28.64], R40 ;  /* 0x000000281c007986 */ /* 0x0003e2000c101d08 */
[----:B------:R-:W-:Y:S02]  /*23010*/  IADD3 R227, PT, PT, R12, 0x120, RZ ;  /* 0x000001200ce37810 */ /* 0x000fe40007ffe0ff */
[----:B------:R-:W-:Y:S02]  /*23020*/  IADD3 R16, PT, PT, R21, R16, R17 ;  /* 0x0000001015107210 */ /* 0x000fe40007ffe011 */
        /* <DEDUP_REMOVED lines=19> */
.L_x_43395:
        /* <DEDUP_REMOVED lines=20> */
.L_x_43399:
        /* <DEDUP_REMOVED lines=13> */
.L_x_43401:
[----:B------:R-:W-:Y:S05]  /*23370*/  BSYNC.RECONVERGENT B2 ;  /* 0x0000000000027941 */ /* 0x000fea0003800200 */
.L_x_43400:
        /* <DEDUP_REMOVED lines=42> */
.L_x_43398:
[----:B------:R-:W-:Y:S05]  /*23620*/  BSYNC.RECONVERGENT B1 ;  /* 0x0000000000017941 */ /* 0x000fea0003800200 */
.L_x_43397:
        /* <DEDUP_REMOVED lines=17> */
.L_x_43404:
        /* <DEDUP_REMOVED lines=13> */
.L_x_43406:
[----:B------:R-:W-:Y:S05]  /*23810*/  BSYNC.RECONVERGENT B2 ;  /* 0x0000000000027941 */ /* 0x000fea0003800200 */
.L_x_43405:
        /* <DEDUP_REMOVED lines=43> */
.L_x_43403:
[----:B------:R-:W-:Y:S05]  /*23ad0*/  BSYNC.RECONVERGENT B1 ;  /* 0x0000000000017941 */ /* 0x000fea0003800200 */
.L_x_43402:
        /* <DEDUP_REMOVED lines=15> */
.L_x_43409:
        /* <DEDUP_REMOVED lines=13> */
.L_x_43411:
[----:B------:R-:W-:Y:S05]  /*23ca0*/  BSYNC.RECONVERGENT B2 ;  /* 0x0000000000027941 */ /* 0x000fea0003800200 */
.L_x_43410:
        /* <DEDUP_REMOVED lines=43> */
.L_x_43408:
[----:B------:R-:W-:Y:S05]  /*23f60*/  BSYNC.RECONVERGENT B1 ;  /* 0x0000000000017941 */ /* 0x000fea0003800200 */
.L_x_43407:
        /* <DEDUP_REMOVED lines=17> */
.L_x_43414:
        /* <DEDUP_REMOVED lines=13> */
.L_x_43416:
[----:B------:R-:W-:Y:S05]  /*24150*/  BSYNC.RECONVERGENT B2 ;  /* 0x0000000000027941 */ /* 0x000fea0003800200 */
.L_x_43415:
        /* <DEDUP_REMOVED lines=43> */
.L_x_43413:
[----:B------:R-:W-:Y:S05]  /*24410*/  BSYNC.RECONVERGENT B1 ;  /* 0x0000000000017941 */ /* 0x000fea0003800200 */
.L_x_43412:
        /* <DEDUP_REMOVED lines=15> */
.L_x_43419:
        /* <DEDUP_REMOVED lines=13> */
.L_x_43421:
[----:B------:R-:W-:Y:S05]  /*245e0*/  BSYNC.RECONVERGENT B2 ;  /* 0x0000000000027941 */ /* 0x000fea0003800200 */
.L_x_43420:
        /* <DEDUP_REMOVED lines=43> */
.L_x_43418:
[----:B------:R-:W-:Y:S05]  /*248a0*/  BSYNC.RECONVERGENT B1 ;  /* 0x0000000000017941 */ /* 0x000fea0003800200 */
.L_x_43417:
        /* <DEDUP_REMOVED lines=17> */
.L_x_43424:
        /* <DEDUP_REMOVED lines=13> */
.L_x_43426:
[----:B------:R-:W-:Y:S05]  /*24a90*/  BSYNC.RECONVERGENT B2 ;  /* 0x0000000000027941 */ /* 0x000fea0003800200 */
.L_x_43425:
        /* <DEDUP_REMOVED lines=43> */
.L_x_43423:
[----:B------:R-:W-:Y:S05]  /*24d50*/  BSYNC.RECONVERGENT B1 ;  /* 0x0000000000017941 */ /* 0x000fea0003800200 */
.L_x_43422:
        /* <DEDUP_REMOVED lines=15> */
.L_x_43429:
        /* <DEDUP_REMOVED lines=13> */
.L_x_43431:
[----:B------:R-:W-:Y:S05]  /*24f20*/  BSYNC.RECONVERGENT B2 ;  /* 0x0000000000027941 */ /* 0x000fea0003800200 */
.L_x_43430:
        /* <DEDUP_REMOVED lines=43> */
.L_x_43428:
[----:B------:R-:W-:Y:S05]  /*251e0*/  BSYNC.RECONVERGENT B1 ;  /* 0x0000000000017941 */ /* 0x000fea0003800200 */
.L_x_43427:
        /* <DEDUP_REMOVED lines=17> */
.L_x_43434:
        /* <DEDUP_REMOVED lines=15> */
.L_x_43436:
[----:B------:R-:W-:Y:S05]  /*253f0*/  BSYNC.RECONVERGENT B2 ;  /* 0x0000000000027941 */ /* 0x000fea0003800200 */
.L_x_43435:
        /* <DEDUP_REMOVED lines=43> */
.L_x_43433:
[----:B------:R-:W-:Y:S05]  /*256b0*/  BSYNC.RECONVERGENT B1 ;  /* 0x0000000000017941 */ /* 0x000fea0003800200 */
.L_x_43432:
        /* <DEDUP_REMOVED lines=34> */
.L_x_43396:
        /* <DEDUP_REMOVED lines=16> */
.L_x_43440:
        /* <DEDUP_REMOVED lines=13> */
.L_x_43442:
[----:B------:R-:W-:Y:S05]  /*25ab0*/  BSYNC.RECONVERGENT B2 ;  /* 0x0000000000027941 */ /* 0x000fea0003800200 */
.L_x_43441:
        /* <DEDUP_REMOVED lines=43> */
.L_x_43439:
[----:B------:R-:W-:Y:S05]  /*25d70*/  BSYNC.RECONVERGENT B1 ;  /* 0x0000000000017941 */ /* 0x000fea0003800200 */
.L_x_43438:
        /* <DEDUP_REMOVED lines=16> */
.L_x_43445:
        /* <DEDUP_REMOVED lines=13> */
.L_x_43447:
[----:B------:R-:W-:Y:S05]  /*25f50*/  BSYNC.RECONVERGENT B2 ;  /* 0x0000000000027941 */ /* 0x000fea0003800200 */
.L_x_43446:
        /* <DEDUP_REMOVED lines=43> */
.L_x_43444:
[----:B------:R-:W-:Y:S05]  /*26210*/  BSYNC.RECONVERGENT B1 ;  /* 0x0000000000017941 */ /* 0x000fea0003800200 */
.L_x_43443:
        /* <DEDUP_REMOVED lines=16> */
.L_x_43450:
        /* <DEDUP_REMOVED lines=13> */
.L_x_43452:
[----:B------:R-:W-:Y:S05]  /*263f0*/  BSYNC.RECONVERGENT B2 ;  /* 0x0000000000027941 */ /* 0x000fea0003800200 */
.L_x_43451:
        /* <DEDUP_REMOVED lines=43> */
.L_x_43449:
[----:B------:R-:W-:Y:S05]  /*266b0*/  BSYNC.RECONVERGENT B1 ;  /* 0x0000000000017941 */ /* 0x000fea0003800200 */
.L_x_43448:
        /* <DEDUP_REMOVED lines=16> */
.L_x_43455:
        /* <DEDUP_REMOVED lines=13> */
.L_x_43457:
[----:B------:R-:W-:Y:S05]  /*26890*/  BSYNC.RECONVERGENT B2 ;  /* 0x0000000000027941 */ /* 0x000fea0003800200 */
.L_x_43456:
        /* <DEDUP_REMOVED lines=43> */
.L_x_43454:
[----:B------:R-:W-:Y:S05]  /*26b50*/  BSYNC.RECONVERGENT B1 ;  /* 0x0000000000017941 */ /* 0x000fea0003800200 */
.L_x_43453:
        /* <DEDUP_REMOVED lines=16> */
.L_x_43437:
[----:B------:R-:W-:Y:S01]  /*26c60*/  SEL R16, RZ, 0x1000000, !P5 ;  /* 0x01000000ff107807 */ /* 0x000fe20006800000 */
[C---:B------:R-:W-:Y:S01]  /*26c70*/  IMAD.WIDE.U32 R26, R227.reuse, 0x10, R238 ;  /* 0x00000010e31a7825 */ /* 0x040fe200078e00ee */
[----:B------:R-:W-:Y:S01]  /*26c80*/  SEL R17, RZ, 0x10000, !P4 ;  /* 0x00010000ff117807 */ /* 0x000fe20006000000 */
[----:B------:R-:W0:Y:S01]  /*26c90*/  @P0 LDC.64 R24, c[0x0][0x398] ;  /* 0x0000e600ff180b82 */ /* 0x000e220000000a00 */
[----:B------:R-:W-:Y:S01]  /*26ca0*/  SEL R18, RZ, 0x100, !P3 ;  /* 0x00000100ff127807 */ /* 0x000fe20005800000 */
[----:B------:R-:W-:Y:S01]  /*26cb0*/  VIADD R228, R12, 0x140 ;  /* 0x000001400ce47836 */ /* 0x000fe20000000000 */
[----:B------:R1:W-:Y:S02]  /*26cc0*/  STG.E.128 desc[UR8][R26.64], R36 ;  /* 0x000000241a007986 */ /* 0x0003e4000c101d08 */
[----:B------:R-:W-:Y:S01]  /*26cd0*/  IADD3 R16, PT, PT, R18, R16, R17 ;  /* 0x0000001012107210 */ /* 0x000fe20007ffe011 */
[----:B------:R-:W-:Y:S01]  /*26ce0*/  IMAD.WIDE.U32 R18, R227, 0x4, R236 ;  /* 0x00000004e3127825 */ /* 0x000fe200078e00ec */
[----:B------:R-:W-:Y:S01]  /*26cf0*/  SEL R17, RZ, 0x1, !P2 ;  /* 0x00000001ff117807 */ /* 0x000fe20005000000 */
[----:B------:R-:W2:Y:S03]  /*26d00*/  @P1 LDC.64 R20, c[0x0][0x3a0] ;  /* 0x0000e800ff141b82 */ /* 0x000ea60000000a00 */
[----:B------:R-:W-:Y:S01]  /*26d10*/  IADD3 R29, PT, PT, R16, R17, RZ ;  /* 0x00000011101d7210 */ /* 0x000fe20007ffe0ff */
[----:B------:R-:W-:-:S04]  /*26d20*/  IMAD.WIDE.U32 R16, R228, 0x10, R212 ;  /* 0x00000010e4107825 */ /* 0x000fc800078e00d4 */
        /* <DEDUP_REMOVED lines=15> */
.L_x_43458:
        /* <DEDUP_REMOVED lines=20> */
.L_x_43462:
        /* <DEDUP_REMOVED lines=13> */
.L_x_43464:
[----:B------:R-:W-:Y:S05]  /*27030*/  BSYNC.RECONVERGENT B2 ;  /* 0x0000000000027941 */ /* 0x000fea0003800200 */
.L_x_43463:
        /* <DEDUP_REMOVED lines=42> */
.L_x_43461:
[----:B------:R-:W-:Y:S05]  /*272e0*/  BSYNC.RECONVERGENT B1 ;  /* 0x0000000000017941 */ /* 0x000fea0003800200 */
.L_x_43460:
        /* <DEDUP_REMOVED lines=17> */
.L_x_43467:
        /* <DEDUP_REMOVED lines=13> */
.L_x_43469:
[----:B------:R-:W-:Y:S05]  /*274d0*/  BSYNC.RECONVERGENT B2 ;  /* 0x0000000000027941 */ /* 0x000fea0003800200 */
.L_x_43468:
[----:B-1----:R-:W-:Y:S01]  /*274e0*/  IMAD.WIDE.U32 R20, R219, -0x326172a9, RZ ;  /* 0xcd9e8d57db147825 */ /* 0x002fe200078e00ff */
        /* <DEDUP_REMOVED lines=42> */
.L_x_43466:
[----:B------:R-:W-:Y:S05]  /*27790*/  BSYNC.RECONVERGENT B1 ;  /* 0x0000000000017941 */ /* 0x000fea0003800200 */
.L_x_43465:
        /* <DEDUP_REMOVED lines=15> */
.L_x_43472:
        /* <DEDUP_REMOVED lines=13> */
.L_x_43474:
[----:B------:R-:W-:Y:S05]  /*27960*/  BSYNC.RECONVERGENT B2 ;  /* 0x0000000000027941 */ /* 0x000fea0003800200 */
.L_x_43473:
        /* <DEDUP_REMOVED lines=43> */
.L_x_43471:
[----:B------:R-:W-:Y:S05]  /*27c20*/  BSYNC.RECONVERGENT B1 ;  /* 0x0000000000017941 */ /* 0x000fea0003800200 */
.L_x_43470:
[----:B------:R-:W-:Y:S01]  /*27c30*/  ISETP.NE.AND P4, PT, R10, 0x1, PT ;  /* 0x000000010a00780c */ /* 0x000fe20003f85270 */
[----:B------:R-:W-:Y:S01]  /*27c40*/  BSSY.RECONVERGENT B1, `(.L_x_43475) ;  /* 0x0000049000017945 */ /* 0x000fe20003800200 */
[----:B------:R-:W-:Y:S01]  /*27c50*/  I2FP.F32.U32 R8, R9 ;  /* 0x0000000900087245 */ /* 0x000fe20000201000 */
[----:B-1----:R-:W-:Y:S01]  /*27c60*/  FMUL.FTZ R24, R17, R222 ;  /* 0x000000de11187220 */ /* 0x002fe20000410000 */
        /* <DEDUP_REMOVED lines=13> */
.L_x_43477:
        /* <DEDUP_REMOVED lines=13> */
.L_x_43479:
[----:B------:R-:W-:Y:S05]  /*27e10*/  BSYNC.RECONVERGENT B2 ;  /* 0x0000000000027941 */ /* 0x000fea0003800200 */
.L_x_43478:
        /* <DEDUP_REMOVED lines=43> */
.L_x_43476:
[----:B------:R-:W-:Y:S05]  /*280d0*/  BSYNC.RECONVERGENT B1 ;  /* 0x0000000000017941 */ /* 0x000fea0003800200 */
.L_x_43475:
        /* <DEDUP_REMOVED lines=15> */
.L_x_43482:
        /* <DEDUP_REMOVED lines=13> */
.L_x_43484:
[----:B------:R-:W-:Y:S05]  /*282a0*/  BSYNC.RECONVERGENT B2 ;  /* 0x0000000000027941 */ /* 0x000fea0003800200 */
.L_x_43483:
        /* <DEDUP_REMOVED lines=43> */
.L_x_43481:
[----:B------:R-:W-:Y:S05]  /*28560*/  BSYNC.RECONVERGENT B1 ;  /* 0x0000000000017941 */ /* 0x000fea0003800200 */
.L_x_43480:
        /* <DEDUP_REMOVED lines=17> */
.L_x_43487:
        /* <DEDUP_REMOVED lines=13> */
.L_x_43489:
[----:B------:R-:W-:Y:S05]  /*28750*/  BSYNC.RECONVERGENT B2 ;  /* 0x0000000000027941 */ /* 0x000fea0003800200 */
.L_x_43488:
        /* <DEDUP_REMOVED lines=43> */
.L_x_43486:
[----:B------:R-:W-:Y:S05]  /*28a10*/  BSYNC.RECONVERGENT B1 ;  /* 0x0000000000017941 */ /* 0x000fea0003800200 */
.L_x_43485:
        /* <DEDUP_REMOVED lines=15> */
.L_x_43492:
        /* <DEDUP_REMOVED lines=13> */
.L_x_43494:
[----:B------:R-:W-:Y:S05]  /*28be0*/  BSYNC.RECONVERGENT B2 ;  /* 0x0000000000027941 */ /* 0x000fea0003800200 */
.L_x_43493:
        /* <DEDUP_REMOVED lines=43> */
.L_x_43491:
[----:B------:R-:W-:Y:S05]  /*28ea0*/  BSYNC.RECONVERGENT B1 ;  /* 0x0000000000017941 */ /* 0x000fea0003800200 */
.L_x_43490:
        /* <DEDUP_REMOVED lines=17> */
.L_x_43497:
        /* <DEDUP_REMOVED lines=15> */
.L_x_43499:
[----:B------:R-:W-:Y:S05]  /*290b0*/  BSYNC.RECONVERGENT B2 ;  /* 0x0000000000027941 */ /* 0x000fea0003800200 */
.L_x_43498:
        /* <DEDUP_REMOVED lines=43> */
.L_x_43496:
[----:B------:R-:W-:Y:S05]  /*29370*/  BSYNC.RECONVERGENT B1 ;  /* 0x0000000000017941 */ /* 0x000fea0003800200 */
.L_x_43495:
        /* <DEDUP_REMOVED lines=34> */
.L_x_43459:
        /* <DEDUP_REMOVED lines=16> */
.L_x_43503:
        /* <DEDUP_REMOVED lines=13> */
.L_x_43505:
[----:B------:R-:W-:Y:S05]  /*29770*/  BSYNC.RECONVERGENT B2 ;  /* 0x0000000000027941 */ /* 0x000fea0003800200 */
.L_x_43504:
        /* <DEDUP_REMOVED lines=42> */
.L_x_43502:
[----:B------:R-:W-:Y:S05]  /*29a20*/  BSYNC.RECONVERGENT B1 ;  /* 0x0000000000017941 */ /* 0x000fea0003800200 */
.L_x_43501:
        /* <DEDUP_REMOVED lines=16> */
.L_x_43508:
        /* <DEDUP_REMOVED lines=13> */
.L_x_43510:
[----:B------:R-:W-:Y:S05]  /*29c00*/  BSYNC.RECONVERGENT B2 ;  /* 0x0000000000027941 */ /* 0x000fea0003800200 */
.L_x_43509:
        /* <DEDUP_REMOVED lines=43> */
.L_x_43507:
[----:B------:R-:W-:Y:S05]  /*29ec0*/  BSYNC.RECONVERGENT B1 ;  /* 0x0000000000017941 */ /* 0x000fea0003800200 */
.L_x_43506:
        /* <DEDUP_REMOVED lines=16> */
.L_x_43513:
        /* <DEDUP_REMOVED lines=13> */
.L_x_43515:
[----:B------:R-:W-:Y:S05]  /*2a0a0*/  BSYNC.RECONVERGENT B2 ;  /* 0x0000000000027941 */ /* 0x000fea0003800200 */
.L_x_43514:
        /* <DEDUP_REMOVED lines=43> */
.L_x_43512:
[----:B------:R-:W-:Y:S05]  /*2a360*/  BSYNC.RECONVERGENT B1 ;  /* 0x0000000000017941 */ /* 0x000fea0003800200 */
.L_x_43511:
        /* <DEDUP_REMOVED lines=16> */
.L_x_43518:
        /* <DEDUP_REMOVED lines=13> */
.L_x_43520:
[----:B------:R-:W-:Y:S05]  /*2a540*/  BSYNC.RECONVERGENT B2 ;  /* 0x0000000000027941 */ /* 0x000fea0003800200 */
.L_x_43519:
        /* <DEDUP_REMOVED lines=43> */
.L_x_43517:
[----:B------:R-:W-:Y:S05]  /*2a800*/  BSYNC.RECONVERGENT B1 ;  /* 0x0000000000017941 */ /* 0x000fea0003800200 */
.L_x_43516:
        /* <DEDUP_REMOVED lines=16> */
.L_x_43500:
        /* <DEDUP_REMOVED lines=28> */
.L_x_43521:
[----:B------:R1:W5:Y:S04]  /*2aad0*/  @P0 LDG.E.128 R80, desc[UR8][R18.64] ;  /* 0x0000000812500981 */ /* 0x000368000c1e1d00 */
[----:B------:R1:W5:Y:S04]  /*2aae0*/  @P1 LDG.E.128 R76, desc[UR8][R20.64] ;  /* 0x00000008144c1981 */ /* 0x000368000c1e1d00 */
        /* <DEDUP_REMOVED lines=18> */
.L_x_43525:
        /* <DEDUP_REMOVED lines=13> */
.L_x_43527:
[----:B------:R-:W-:Y:S05]  /*2ace0*/  BSYNC.RECONVERGENT B2 ;  /* 0x0000000000027941 */ /* 0x000fea0003800200 */
.L_x_43526:
[----:B0-----:R-:W-:Y:S01]  /*2acf0*/  IMAD.WIDE.U32 R22, R219, -0x326172a9, RZ ;  /* 0xcd9e8d57db167825 */ /* 0x001fe200078e00ff */
        /* <DEDUP_REMOVED lines=41> */
.L_x_43524:
[----:B------:R-:W-:Y:S05]  /*2af90*/  BSYNC.RECONVERGENT B1 ;  /* 0x0000000000017941 */ /* 0x000fea0003800200 */
.L_x_43523:
        /* <DEDUP_REMOVED lines=17> */
.L_x_43530:
        /* <DEDUP_REMOVED lines=13> */
.L_x_43532:
[----:B------:R-:W-:Y:S05]  /*2b180*/  BSYNC.RECONVERGENT B2 ;  /* 0x0000000000027941 */ /* 0x000fea0003800200 */
.L_x_43531:
        /* <DEDUP_REMOVED lines=43> */
.L_x_43529:
[----:B------:R-:W-:Y:S05]  /*2b440*/  BSYNC.RECONVERGENT B1 ;  /* 0x0000000000017941 */ /* 0x000fea0003800200 */
.L_x_43528:
        /* <DEDUP_REMOVED lines=15> */
.L_x_43535:
        /* <DEDUP_REMOVED lines=13> */
.L_x_43537:
[----:B------:R-:W-:Y:S05]  /*2b610*/  BSYNC.RECONVERGENT B2 ;  /* 0x0000000000027941 */ /* 0x000fea0003800200 */
.L_x_43536:
[----:B------:R-:W-:Y:S01]  /*2b620*/  IMAD.WIDE.U32 R20, R219, -0x326172a9, RZ ;  /* 0xcd9e8d57db147825 */ /* 0x000fe200078e00ff */
[----:B0-----:R-:W-:-:S03]  /*2b630*/  LOP3.LUT R22, R13, UR7, R11, 0x96, !PT ;  /* 0x000000070d167c12 */ /* 0x001fc6000f8e960b */
        /* <DEDUP_REMOVED lines=41> */
.L_x_43534:
[----:B------:R-:W-:Y:S05]  /*2b8d0*/  BSYNC.RECONVERGENT B1 ;  /* 0x0000000000017941 */ /* 0x000fea0003800200 */
.L_x_43533:
        /* <DEDUP_REMOVED lines=17> */
.L_x_43540:
        /* <DEDUP_REMOVED lines=13> */
.L_x_43542:
[----:B------:R-:W-:Y:S05]  /*2bac0*/  BSYNC.RECONVERGENT B2 ;  /* 0x0000000000027941 */ /* 0x000fea0003800200 */
.L_x_43541:
        /* <DEDUP_REMOVED lines=43> */
.L_x_43539:
[----:B------:R-:W-:Y:S05]  /*2bd80*/  BSYNC.RECONVERGENT B1 ;  /* 0x0000000000017941 */ /* 0x000fea0003800200 */
.L_x_43538:
        /* <DEDUP_REMOVED lines=15> */
.L_x_43545:
        /* <DEDUP_REMOVED lines=13> */
.L_x_43547:
[----:B------:R-:W-:Y:S05]  /*2bf50*/  BSYNC.RECONVERGENT B2 ;  /* 0x0000000000027941 */ /* 0x000fea0003800200 */
.L_x_43546:
[----:B------:R-:W-:Y:S01]  /*2bf60*/  IMAD.WIDE.U32 R26, R219, -0x326172a9, RZ ;  /* 0xcd9e8d57db1a7825 */ /* 0x000fe200078e00ff */
[----:B------:R-:W-:-:S04]  /*2bf70*/  LOP3.LUT R10, R13, UR7, R21, 0x96, !PT ;  /* 0x000000070d0a7c12 */ /* 0x000fc8000f8e9615 */
[----:B0-----:R-:W-:Y:S01]  /*2bf80*/  LOP3.LUT R22, R15, UR6, R27, 0x96, !PT ;  /* 0x000000060f167c12 */ /* 0x001fe2000f8e961b */
        /* <DEDUP_REMOVED lines=40> */
.L_x_43544:
[----:B------:R-:W-:Y:S05]  /*2c210*/  BSYNC.RECONVERGENT B1 ;  /* 0x0000000000017941 */ /* 0x000fea0003800200 */
.L_x_43543:
[----:B------:R-:W-:Y:S01]  /*2c220*/  ISETP.NE.AND P5, PT, R20, 0x1, PT ;  /* 0x000000011400780c */ /* 0x000fe20003fa5270 */
[----:B------:R-:W-:Y:S01]  /*2c230*/  BSSY.RECONVERGENT B1, `(.L_x_43548) ;  /* 0x0000049000017945 */ /* 0x000fe20003800200 */
[----:B------:R-:W-:Y:S01]  /*2c240*/  I2FP.F32.U32 R10, R11 ;  /* 0x0000000b000a7245 */ /* 0x000fe20000201000 */
[----:B------:R-:W-:-:S04]  /*2c250*/  HFMA2 R21, -RZ, RZ, 0, 1.1920928955078125e-07 ;  /* 0x00000002ff157431 */ /* 0x000fc800000001ff */
[----:B------:R-:W-:Y:S01]  /*2c260*/  FFMA.FTZ R11, R10, R225, 1.1641532182693481445e-10 ;  /* 0x2f0000000a0b7423 */ /* 0x000fe200000100e1 */
[----:B------:R-:W-:-:S04]  /*2c270*/  IMAD.MOV.U32 R10, RZ, RZ, R14 ;  /* 0x000000ffff0a7224 */ /* 0x000fc800078e000e */
        /* <DEDUP_REMOVED lines=11> */
.L_x_43550:
        /* <DEDUP_REMOVED lines=13> */
.L_x_43552:
[----:B------:R-:W-:Y:S05]  /*2c400*/  BSYNC.RECONVERGENT B2 ;  /* 0x0000000000027941 */ /* 0x000fea0003800200 */
.L_x_43551:
[----:B0-----:R-:W-:Y:S01]  /*2c410*/  IMAD.WIDE.U32 R22, R219, -0x326172a9, RZ ;  /* 0xcd9e8d57db167825 */ /* 0x001fe200078e00ff */
        /* <DEDUP_REMOVED lines=40> */
[----:B------:R-:W-:Y:S01]  /*2c6a0*/  IMAD.MOV.U32 R21, RZ, RZ, RZ ;  /* 0x000000ffff157224 */ /* 0x000fe200078e00ff */
[----:B------:R-:W-:-:S07]  /*2c6b0*/  MOV R24, R20 ;  /* 0x0000001400187202 */ /* 0x000fce0000000f00 */
.L_x_43549:
[----:B------:R-:W-:Y:S05]  /*2c6c0*/  BSYNC.RECONVERGENT B1 ;  /* 0x0000000000017941 */ /* 0x000fea0003800200 */
.L_x_43548:
        /* <DEDUP_REMOVED lines=15> */
.L_x_43555:
        /* <DEDUP_REMOVED lines=13> */
.L_x_43557:
[----:B------:R-:W-:Y:S05]  /*2c890*/  BSYNC.RECONVERGENT B2 ;  /* 0x0000000000027941 */ /* 0x000fea0003800200 */
.L_x_43556:
[----:B0-----:R-:W-:Y:S01]  /*2c8a0*/  IMAD.WIDE.U32 R22, R219, -0x326172a9, RZ ;  /* 0xcd9e8d57db167825 */ /* 0x001fe200078e00ff */
        /* <DEDUP_REMOVED lines=42> */
.L_x_43554:
[----:B------:R-:W-:Y:S05]  /*2cb50*/  BSYNC.RECONVERGENT B1 ;  /* 0x0000000000017941 */ /* 0x000fea0003800200 */
.L_x_43553:
[----:B------:R-:W-:Y:S01]  /*2cb60*/  ISETP.NE.AND P6, PT, R20, 0x1, PT ;  /* 0x000000011400780c */ /* 0x000fe20003fc5270 */
[----:B------:R-:W-:Y:S01]  /*2cb70*/  BSSY.RECONVERGENT B1, `(.L_x_43558) ;  /* 0x000004b000017945 */ /* 0x000fe20003800200 */
[----:B------:R-:W-:Y:S01]  /*2cb80*/  I2FP.F32.U32 R18, R18 ;  /* 0x0000001200127245 */ /* 0x000fe20000201000 */
[----:B------:R-:W-:Y:S01]  /*2cb90*/  FMUL.FTZ R28, R19, R222 ;  /* 0x000000de131c7220 */ /* 0x000fe20000410000 */
[----:B0-----:R-:W-:Y:S01]  /*2cba0*/  IMAD.MOV.U32 R25, RZ, RZ, 0x2 ;  /* 0x00000002ff197424 */ /* 0x001fe200078e00ff */
        /* <DEDUP_REMOVED lines=12> */
.L_x_43560:
        /* <DEDUP_REMOVED lines=15> */
.L_x_43562:
[----:B------:R-:W-:Y:S05]  /*2cd60*/  BSYNC.RECONVERGENT B2 ;  /* 0x0000000000027941 */ /* 0x000fea0003800200 */
.L_x_43561:
        /* <DEDUP_REMOVED lines=43> */
.L_x_43559:
[----:B------:R-:W-:Y:S05]  /*2d020*/  BSYNC.RECONVERGENT B1 ;  /* 0x0000000000017941 */ /* 0x000fea0003800200 */
.L_x_43558:
[----:B------:R-:W-:Y:S01]  /*2d030*/  FMUL.FTZ R21, R80, R222 ;  /* 0x000000de50157220 */ /* 0x000fe20000410000 */
[----:B------:R-:W-:Y:S01]  /*2d040*/  FSETP.GTU.FTZ.AND P6, PT, R8, R224, PT ;  /* 0x000000e00800720b */ /* 0x000fe20003fdc000 */
[-C--:B------:R-:W-:Y:S01]  /*2d050*/  FMUL.FTZ R8, R81, R222.reuse ;  /* 0x000000de51087220 */ /* 0x080fe20000410000 */
        /* <DEDUP_REMOVED lines=31> */
.L_x_43522:
        /* <DEDUP_REMOVED lines=16> */
.L_x_43566:
        /* <DEDUP_REMOVED lines=13> */
.L_x_43568:
[----:B------:R-:W-:Y:S05]  /*2d420*/  BSYNC.RECONVERGENT B2 ;  /* 0x0000000000027941 */ /* 0x000fea0003800200 */
.L_x_43567:
        /* <DEDUP_REMOVED lines=41> */
[----:B------:R-:W-:-:S07]  /*2d6c0*/  IMAD.MOV.U32 R20, RZ, RZ, R26 ;  /* 0x000000ffff147224 */ /* 0x000fce00078e001a */
.L_x_43565:
[----:B------:R-:W-:Y:S05]  /*2d6d0*/  BSYNC.RECONVERGENT B1 ;  /* 0x0000000000017941 */ /* 0x000fea0003800200 */
.L_x_43564:
        /* <DEDUP_REMOVED lines=16> */
.L_x_43571:
        /* <DEDUP_REMOVED lines=13> */
.L_x_43573:
[----:B------:R-:W-:Y:S05]  /*2d8b0*/  BSYNC.RECONVERGENT B2 ;  /* 0x0000000000027941 */ /* 0x000fea0003800200 */
.L_x_43572:
        /* <DEDUP_REMOVED lines=43> */
.L_x_43570:
[----:B------:R-:W-:Y:S05]  /*2db70*/  BSYNC.RECONVERGENT B1 ;  /* 0x0000000000017941 */ /* 0x000fea0003800200 */
.L_x_43569:
        /* <DEDUP_REMOVED lines=16> */
.L_x_43576:
        /* <DEDUP_REMOVED lines=13> */
.L_x_43578:
[----:B------:R-:W-:Y:S05]  /*2dd50*/  BSYNC.RECONVERGENT B2 ;  /* 0x0000000000027941 */ /* 0x000fea0003800200 */
.L_x_43577:
        /* <DEDUP_REMOVED lines=43> */
.L_x_43575:
[----:B------:R-:W-:Y:S05]  /*2e010*/  BSYNC.RECONVERGENT B1 ;  /* 0x0000000000017941 */ /* 0x000fea0003800200 */
.L_x_43574:
        /* <DEDUP_REMOVED lines=16> */
.L_x_43581:
        /* <DEDUP_REMOVED lines=13> */
.L_x_43583:
[----:B------:R-:W-:Y:S05]  /*2e1f0*/  BSYNC.RECONVERGENT B2 ;  /* 0x0000000000027941 */ /* 0x000fea0003800200 */
.L_x_43582:
        /* <DEDUP_REMOVED lines=43> */
.L_x_43580:
[----:B------:R-:W-:Y:S05]  /*2e4b0*/  BSYNC.RECONVERGENT B1 ;  /* 0x0000000000017941 */ /* 0x000fea0003800200 */
.L_x_43579:
        /* <DEDUP_REMOVED lines=16> */
.L_x_43563:
        /* <DEDUP_REMOVED lines=28> */
.L_x_43584:
[----:B------:R1:W5:Y:S04]  /*2e780*/  @P0 LDG.E.128 R80, desc[UR8][R18.64] ;  /* 0x0000000812500981 */ /* 0x000368000c1e1d00 */
[----:B------:R1:W5:Y:S04]  /*2e790*/  @P1 LDG.E.128 R76, desc[UR8][R16.64] ;  /* 0x00000008104c1981 */ /* 0x000368000c1e1d00 */
        /* <DEDUP_REMOVED lines=18> */
.L_x_43588:
        /* <DEDUP_REMOVED lines=13> */
.L_x_43590:
[----:B------:R-:W-:Y:S05]  /*2e990*/  BSYNC.RECONVERGENT B2 ;  /* 0x0000000000027941 */ /* 0x000fea0003800200 */
.L_x_43589:
        /* <DEDUP_REMOVED lines=42> */
.L_x_43587:
[----:B------:R-:W-:Y:S05]  /*2ec40*/  BSYNC.RECONVERGENT B1 ;  /* 0x0000000000017941 */ /* 0x000fea0003800200 */
.L_x_43586:
[----:B------:R-:W-:Y:S01]  /*2ec50*/  ISETP.NE.AND P3, PT, R10, 0x1, PT ;  /* 0x000000010a00780c */ /* 0x000fe20003f65270 */
[----:B------:R-:W-:Y:S01]  /*2ec60*/  BSSY.RECONVERGENT B1, `(.L_x_43591) ;  /* 0x0000049000017945 */ /* 0x000fe20003800200 */
[----:B------:R-:W-:Y:S01]  /*2ec70*/  I2FP.F32.U32 R8, R8 ;  /* 0x0000000800087245 */ /* 0x000fe20000201000 */
[----:B-1---5:R-:W-:Y:S01]  /*2ec80*/  FMUL.FTZ R16, R16, R222 ;  /* 0x000000de10107220 */ /* 0x022fe20000410000 */
        /* <DEDUP_REMOVED lines=13> */
.L_x_43593:
        /* <DEDUP_REMOVED lines=13> */
.L_x_43595:
[----:B------:R-:W-:Y:S05]  /*2ee30*/  BSYNC.RECONVERGENT B2 ;  /* 0x0000000000027941 */ /* 0x000fea0003800200 */
.L_x_43594:
        /* <DEDUP_REMOVED lines=43> */
.L_x_43592:
[----:B------:R-:W-:Y:S05]  /*2f0f0*/  BSYNC.RECONVERGENT B1 ;  /* 0x0000000000017941 */ /* 0x000fea0003800200 */
.L_x_43591:
        /* <DEDUP_REMOVED lines=15> */
.L_x_43598:
        /* <DEDUP_REMOVED lines=13> */
.L_x_43600:
[----:B------:R-:W-:Y:S05]  /*2f2c0*/  BSYNC.RECONVERGENT B2 ;  /* 0x0000000000027941 */ /* 0x000fea0003800200 */
.L_x_43599:
[----:B------:R-:W-:Y:S01]  /*2f2d0*/  IMAD.WIDE.U32 R20, R219, -0x326172a9, RZ ;  /* 0xcd9e8d57db147825 */ /* 0x000fe200078e00ff */
[----:B------:R-:W-:Y:S02]  /*2f2e0*/  LOP3.LUT R10, R13, UR7, R25, 0x96, !PT ;  /* 0x000000070d0a7c12 */ /* 0x000fe4000f8e9619 */
[----:B------:R-:W-:Y:S02]  /*2f2f0*/  MOV R9, R214 ;  /* 0x000000d600097202 */ /* 0x000fe40000000f00 */
        /* <DEDUP_REMOVED lines=40> */
.L_x_43597:
[----:B------:R-:W-:Y:S05]  /*2f580*/  BSYNC.RECONVERGENT B1 ;  /* 0x0000000000017941 */ /* 0x000fea0003800200 */
.L_x_43596:
        /* <DEDUP_REMOVED lines=17> */
.L_x_43603:
        /* <DEDUP_REMOVED lines=13> */
.L_x_43605:
[----:B------:R-:W-:Y:S05]  /*2f770*/  BSYNC.RECONVERGENT B2 ;  /* 0x0000000000027941 */ /* 0x000fea0003800200 */
.L_x_43604:
[----:B------:R-:W-:Y:S01]  /*2f780*/  IMAD.WIDE.U32 R20, R219, -0x326172a9, RZ ;  /* 0xcd9e8d57db147825 */ /* 0x000fe200078e00ff */
[----:B------:R-:W-:-:S03]  /*2f790*/  LOP3.LUT R10, R13, UR7, R25, 0x96, !PT ;  /* 0x000000070d0a7c12 */ /* 0x000fc6000f8e9619 */
[----:B------:R-:W-:Y:S01]  /*2f7a0*/  IMAD.MOV.U32 R9, RZ, RZ, R214 ;  /* 0x000000ffff097224 */ /* 0x000fe200078e00d6 */
        /* <DEDUP_REMOVED lines=40> */
.L_x_43602:
[----:B------:R-:W-:Y:S05]  /*2fa30*/  BSYNC.RECONVERGENT B1 ;  /* 0x0000000000017941 */ /* 0x000fea0003800200 */
.L_x_43601:
        /* <DEDUP_REMOVED lines=15> */
.L_x_43608:
        /* <DEDUP_REMOVED lines=13> */
.L_x_43610:
[----:B------:R-:W-:Y:S05]  /*2fc00*/  BSYNC.RECONVERGENT B2 ;  /* 0x0000000000027941 */ /* 0x000fea0003800200 */
.L_x_43609:
        /* <DEDUP_REMOVED lines=43> */
.L_x_43607:
[----:B------:R-:W-:Y:S05]  /*2fec0*/  BSYNC.RECONVERGENT B1 ;  /* 0x0000000000017941 */ /* 0x000fea0003800200 */
.L_x_43606:
        /* <DEDUP_REMOVED lines=17> */
.L_x_43613:
        /* <DEDUP_REMOVED lines=13> */
.L_x_43615:
[----:B------:R-:W-:Y:S05]  /*300b0*/  BSYNC.RECONVERGENT B2 ;  /* 0x0000000000027941 */ /* 0x000fea0003800200 */
.L_x_43614:
        /* <DEDUP_REMOVED lines=43> */
.L_x_43612:
[----:B------:R-:W-:Y:S05]  /*30370*/  BSYNC.RECONVERGENT B1 ;  /* 0x0000000000017941 */ /* 0x000fea0003800200 */
.L_x_43611:
        /* <DEDUP_REMOVED lines=15> */
.L_x_43618:
        /* <DEDUP_REMOVED lines=13> */
.L_x_43620:
[----:B------:R-:W-:Y:S05]  /*30540*/  BSYNC.RECONVERGENT B2 ;  /* 0x0000000000027941 */ /* 0x000fea0003800200 */
.L_x_43619:
        /* <DEDUP_REMOVED lines=43> */
.L_x_43617:
[----:B------:R-:W-:Y:S05]  /*30800*/  BSYNC.RECONVERGENT B1 ;  /* 0x0000000000017941 */ /* 0x000fea0003800200 */
.L_x_43616:
        /* <DEDUP_REMOVED lines=17> */
.L_x_43623:
[----:B------:R-:W-:Y:S01]  /*30920*/  VIADD R218, R218, 0x1 ;  /* 0x00000001dada7836 */ /* 0x000fe20000000000 */
[----:B------:R-:W-:Y:S03]  /*30930*/  BSSY.RECONVERGENT B2, `(.L_x_43624) ;  /* 0x000000e000027945 */ /* 0x000fe60003800200 */
[C---:B0-----:R-:W-:Y:S01]  /*30940*/  IMAD.WIDE.U32 R22, R218.reuse, -0x2daee0ad, RZ ;  /* 0xd2511f53da167825 */ /* 0x041fe200078e00ff */
        /* <DEDUP_REMOVED lines=12> */
.L_x_43625:
[----:B------:R-:W-:Y:S05]  /*30a10*/  BSYNC.RECONVERGENT B2 ;  /* 0x0000000000027941 */ /* 0x000fea0003800200 */
.L_x_43624:
        /* <DEDUP_REMOVED lines=43> */
.L_x_43622:
[----:B------:R-:W-:Y:S05]  /*30cd0*/  BSYNC.RECONVERGENT B1 ;  /* 0x0000000000017941 */ /* 0x000fea0003800200 */
.L_x_43621:
[----:B------:R-:W-:Y:S01]  /*30ce0*/  FMUL.FTZ R19, R80, R222 ;  /* 0x000000de50137220 */ /* 0x000fe20000410000 */
[----:B------:R-:W-:Y:S01]  /*30cf0*/  FSETP.GTU.FTZ.AND P6, PT, R8, R224, PT ;  /* 0x000000e00800720b */ /* 0x000fe20003fdc000 */
[-C--:B------:R-:W-:Y:S01]  /*30d00*/  FMUL.FTZ R8, R81, R222.reuse ;  /* 0x000000de51087220 */ /* 0x080fe20000410000 */
[----:B------:R-:W-:Y:S01]  /*30d10*/  I2FP.F32.U32 R10, R11 ;  /* 0x0000000b000a7245 */ /* 0x000fe20000201000 */
[----:B0-----:R-:W-:Y:S01]  /*30d20*/  FMUL.FTZ R27, R83, R222 ;  /* 0x000000de531b7220 */ /* 0x001fe20000410000 */
[----:B------:R-:W-:Y:S02]  /*30d30*/  FSEL R19, R19, RZ, !P6 ;  /* 0x000000ff13137208 */ /* 0x000fe40007000000 */
[----:B------:R-:W-:Y:S01]  /*30d40*/  SEL R18, RZ, 0x1, P6 ;  /* 0x00000001ff127807 */ /* 0x000fe20003000000 */
[----:B------:R-:W-:Y:S01]  /*30d50*/  FFMA.FTZ R11, R10, R225, 1.1641532182693481445e-10 ;  /* 0x2f0000000a0b7423 */ /* 0x000fe200000100e1 */
[----:B------:R-:W-:Y:S01]  /*30d60*/  FSETP.GTU.FTZ.AND P6, PT, R9, R224, PT ;  /* 0x000000e00900720b */ /* 0x000fe20003fdc000 */
        /* <DEDUP_REMOVED lines=12> */
[----:B------:R-:W-:Y:S01]  /*30e30*/  FSEL R10, R26, RZ, P5 ;  /* 0x000000ff1a0a7208 */ /* 0x000fe20002800000 */
[----:B------:R-:W-:Y:S01]  /*30e40*/  FADD.FTZ R26, R24, R9 ;  /* 0x00000009181a7221 */ /* 0x000fe20000010000 */
[----:B------:R-:W-:Y:S01]  /*30e50*/  FSEL R27, R27, RZ, !P6 ;  /* 0x000000ff1b1b7208 */ /* 0x000fe20007000000 */
[----:B------:R-:W-:Y:S01]  /*30e60*/  FADD.FTZ R24, R16, R19 ;  /* 0x0000001310187221 */ /* 0x000fe20000010000 */
[----:B------:R-:W-:Y:S01]  /*30e70*/  PRMT R11, R18, 0x7610, R11 ;  /* 0x00007610120b7816 */ /* 0x000fe2000000000b */
[----:B------:R-:W-:Y:S01]  /*30e80*/  @P1 FADD.FTZ R26, R78, R26 ;  /* 0x0000001a4e1a1221 */ /* 0x000fe20000010000 */
[----:B------:R-:W-:Y:S01]  /*30e90*/  PRMT R9, R21, 0x7610, R9 ;  /* 0x0000761015097816 */ /* 0x000fe20000000009 */
[--C-:B------:R-:W-:Y:S01]  /*30ea0*/  FADD.FTZ R27, R27, R10.reuse ;  /* 0x0000000a1b1b7221 */ /* 0x100fe20000010000 */
[----:B------:R-:W-:Y:S01]  /*30eb0*/  PRMT R10, R20, 0x7610, R10 ;  /* 0x00007610140a7816 */ /* 0x000fe2000000000a */
[----:B------:R-:W-:Y:S01]  /*30ec0*/  @P1 FADD.FTZ R24, R76, R24 ;  /* 0x000000184c181221 */ /* 0x000fe20000010000 */
[----:B------:R-:W-:Y:S01]  /*30ed0*/  SEL R8, RZ, 0x1, P6 ;  /* 0x00000001ff087807 */ /* 0x000fe20003000000 */
[----:B------:R-:W-:Y:S01]  /*30ee0*/  @P1 FADD.FTZ R27, R79, R27 ;  /* 0x0000001b4f1b1221 */ /* 0x000fe20000010000 */
[----:B------:R-:W-:Y:S06]  /*30ef0*/  BRA `(.L_x_43626) ;  /* 0x0000001000dc7947 */ /* 0x000fec0003800000 */
.L_x_43585:
        /* <DEDUP_REMOVED lines=16> */
.L_x_43629:
        /* <DEDUP_REMOVED lines=13> */
.L_x_43631:
[----:B------:R-:W-:Y:S05]  /*310d0*/  BSYNC.RECONVERGENT B2 ;  /* 0x0000000000027941 */ /* 0x000fea0003800200 */
.L_x_43630:
        /* <DEDUP_REMOVED lines=42> */
.L_x_43628:
[----:B------:R-:W-:Y:S05]  /*31380*/  BSYNC.RECONVERGENT B1 ;  /* 0x0000000000017941 */ /* 0x000fea0003800200 */
.L_x_43627:
        /* <DEDUP_REMOVED lines=16> */
.L_x_43634:
        /* <DEDUP_REMOVED lines=13> */
.L_x_43636:
[----:B------:R-:W-:Y:S05]  /*31560*/  BSYNC.RECONVERGENT B2 ;  /* 0x0000000000027941 */ /* 0x000fea0003800200 */
.L_x_43635:
        /* <DEDUP_REMOVED lines=43> */
.L_x_43633:
[----:B------:R-:W-:Y:S05]  /*31820*/  BSYNC.RECONVERGENT B1 ;  /* 0x0000000000017941 */ /* 0x000fea0003800200 */
.L_x_43632:
        /* <DEDUP_REMOVED lines=16> */
.L_x_43639:
        /* <DEDUP_REMOVED lines=13> */
.L_x_43641:
[----:B------:R-:W-:Y:S05]  /*31a00*/  BSYNC.RECONVERGENT B2 ;  /* 0x0000000000027941 */ /* 0x000fea0003800200 */
.L_x_43640:
        /* <DEDUP_REMOVED lines=43> */
.L_x_43638:
[----:B------:R-:W-:Y:S05]  /*31cc0*/  BSYNC.RECONVERGENT B1 ;  /* 0x0000000000017941 */ /* 0x000fea0003800200 */
.L_x_43637:
        /* <DEDUP_REMOVED lines=16> */
.L_x_43644:
        /* <DEDUP_REMOVED lines=13> */
.L_x_43646:
[----:B------:R-:W-:Y:S05]  /*31ea0*/  BSYNC.RECONVERGENT B2 ;  /* 0x0000000000027941 */ /* 0x000fea0003800200 */
.L_x_43645:
        /* <DEDUP_REMOVED lines=43> */
.L_x_43643:
[----:B------:R-:W-:Y:S05]  /*32160*/  BSYNC.RECONVERGENT B1 ;  /* 0x0000000000017941 */ /* 0x000fea0003800200 */
.L_x_43642:
        /* <DEDUP_REMOVED lines=16> */
.L_x_43626:
        /* <DEDUP_REMOVED lines=10> */
[C---:B------:R-:W-:Y:S01]  /*32310*/  IMAD.WIDE.U32 R22, R231.reuse, 0x10, R212 ;  /* 0x00000010e7167825 */ /* 0x040fe200078e00d4 */
[----:B------:R2:W-:Y:S03]  /*32320*/  STG.E.128 desc[UR8][R16.64], R24 ;  /* 0x0000001810007986 */ /* 0x0005e6000c101d08 */
[----:B0-----:R-:W-:-:S04]  /*32330*/  @P0 IMAD.WIDE.U32 R20, R231, 0x10, R20 ;  /* 0x00000010e7140825 */ /* 0x001fc800078e0014 */
[----:B--2---:R-:W-:-:S04]  /*32340*/  IMAD.WIDE.U32 R16, R230, 0x4, R236 ;  /* 0x00000004e6107825 */ /* 0x004fc800078e00ec */
[----:B-1----:R-:W-:Y:S01]  /*32350*/  @P1 IMAD.WIDE.U32 R18, R231, 0x10, R18 ;  /* 0x00000010e7121825 */ /* 0x002fe200078e0012 */
[----:B------:R0:W-:Y:S01]  /*32360*/  STG.E desc[UR8][R16.64], R233 ;  /* 0x000000e910007986 */ /* 0x0001e2000c101908 */
[----:B------:R-:W-:Y:S05]  /*32370*/  @!P0 BRA `(.L_x_43647) ;  /* 0x00000000002c8947 */ /* 0x000fea0003800000 */
[----:B0-----:R-:W0:Y:S01]  /*32380*/  LDC.64 R16, c[0x0][0x3b8] ;  /* 0x0000ee00ff107b82 */ /* 0x001e220000000a00 */
[----:B------:R-:W-:-:S04]  /*32390*/  SHF.L.U32 R232, R9, 0x10, RZ ;  /* 0x0000001009e87819 */ /* 0x000fc800000006ff */
        /* <DEDUP_REMOVED lines=9> */
.L_x_43647:
[----:B------:R2:W5:Y:S04]  /*32430*/  @P1 LDG.E.128 R76, desc[UR8][R18.64] ;  /* 0x00000008124c1981 */ /* 0x000568000c1e1d00 */
[----:B------:R2:W5:Y:S04]  /*32440*/  @P0 LDG.E.128 R80, desc[UR8][R20.64] ;  /* 0x0000000814500981 */ /* 0x000568000c1e1d00 */
[----:B01----:R2:W5:Y:S01]  /*32450*/  LDG.E.128 R16, desc[UR8][R22.64] ;  /* 0x0000000816107981 */ /* 0x003562000c1e1d00 */
        /* <DEDUP_REMOVED lines=17> */
.L_x_43651:
[----:B------:R-:W-:Y:S01]  /*32570*/  VIADD R218, R218, 0x1 ;  /* 0x00000001dada7836 */ /* 0x000fe20000000000 */
[----:B------:R-:W-:Y:S03]  /*32580*/  BSSY.RECONVERGENT B2, `(.L_x_43652) ;  /* 0x000000c000027945 */ /* 0x000fe60003800200 */
[C---:B--2---:R-:W-:Y:S01]  /*32590*/  IMAD.WIDE.U32 R22, R218.reuse, -0x2daee0ad, RZ ;  /* 0xd2511f53da167825 */ /* 0x044fe200078e00ff */
        /* <DEDUP_REMOVED lines=10> */
.L_x_43653:
[----:B------:R-:W-:Y:S05]  /*32640*/  BSYNC.RECONVERGENT B2 ;  /* 0x0000000000027941 */ /* 0x000fea0003800200 */
.L_x_43652:
        /* <DEDUP_REMOVED lines=42> */
.L_x_43650:
[----:B------:R-:W-:Y:S05]  /*328f0*/  BSYNC.RECONVERGENT B1 ;  /* 0x0000000000017941 */ /* 0x000fea0003800200 */
.L_x_43649:
[----:B------:R-:W-:Y:S01]  /*32900*/  ISETP.NE.AND P3, PT, R10, 0x1, PT ;  /* 0x000000010a00780c */ /* 0x000fe20003f65270 */
[----:B------:R-:W-:Y:S01]  /*32910*/  BSSY.RECONVERGENT B1, `(.L_x_43654) ;  /* 0x0000049000017945 */ /* 0x000fe20003800200 */
[----:B------:R-:W-:Y:S01]  /*32920*/  I2FP.F32.U32 R8, R8 ;  /* 0x0000000800087245 */ /* 0x000fe20000201000 */
[----:B--2--5:R-:W-:-:S04]  /*32930*/  FMUL.FTZ R21, R16, R222 ;  /* 0x000000de10157220 */ /* 0x024fc80000410000 */
[----:B------:R-:W-:Y:S01]  /*32940*/  FFMA.FTZ R9, R8, R225, 1.1641532182693481445e-10 ;  /* 0x2f00000008097423 */ /* 0x000fe200000100e1 */
[----:B------:R-:W-:-:S04]  /*32950*/  IMAD.MOV.U32 R8, RZ, RZ, 0x2 ;  /* 0x00000002ff087424 */ /* 0x000fc800078e00ff */
        /* <DEDUP_REMOVED lines=11> */
.L_x_43656:
        /* <DEDUP_REMOVED lines=13> */
.L_x_43658:
[----:B------:R-:W-:Y:S05]  /*32ae0*/  BSYNC.RECONVERGENT B2 ;  /* 0x0000000000027941 */ /* 0x000fea0003800200 */
.L_x_43657:
        /* <DEDUP_REMOVED lines=43> */
.L_x_43655:
[----:B------:R-:W-:Y:S05]  /*32da0*/  BSYNC.RECONVERGENT B1 ;  /* 0x0000000000017941 */ /* 0x000fea0003800200 */
.L_x_43654:
        /* <DEDUP_REMOVED lines=15> */
.L_x_43661:
        /* <DEDUP_REMOVED lines=13> */
.L_x_43663:
[----:B------:R-:W-:Y:S05]  /*32f70*/  BSYNC.RECONVERGENT B2 ;  /* 0x0000000000027941 */ /* 0x000fea0003800200 */
.L_x_43662:
        /* <DEDUP_REMOVED lines=43> */
.L_x_43660:
[----:B------:R-:W-:Y:S05]  /*33230*/  BSYNC.RECONVERGENT B1 ;  /* 0x0000000000017941 */ /* 0x000fea0003800200 */
.L_x_43659:
[----:B------:R-:W-:Y:S01]  /*33240*/  ISETP.NE.AND P4, PT, R10, 0x1, PT ;  /* 0x000000010a00780c */ /* 0x000fe20003f85270 */
[----:B------:R-:W-:Y:S01]  /*33250*/  BSSY.RECONVERGENT B1, `(.L_x_43664) ;  /* 0x0000049000017945 */ /* 0x000fe20003800200 */
[----:B------:R-:W-:Y:S01]  /*33260*/  I2FP.F32.U32 R8, R9 ;  /* 0x0000000900087245 */ /* 0x000fe20000201000 */
[----:B------:R-:W-:-:S04]  /*33270*/  FMUL.FTZ R23, R17, R222 ;  /* 0x000000de11177220 */ /* 0x000fc80000410000 */
        /* <DEDUP_REMOVED lines=13> */
.L_x_43666:
        /* <DEDUP_REMOVED lines=13> */
.L_x_43668:
[----:B------:R-:W-:Y:S05]  /*33420*/  BSYNC.RECONVERGENT B2 ;  /* 0x0000000000027941 */ /* 0x000fea0003800200 */
.L_x_43667:
        /* <DEDUP_REMOVED lines=43> */
.L_x_43665:
[----:B------:R-:W-:Y:S05]  /*336e0*/  BSYNC.RECONVERGENT B1 ;  /* 0x0000000000017941 */ /* 0x000fea0003800200 */
.L_x_43664:
        /* <DEDUP_REMOVED lines=15> */
.L_x_43671:
        /* <DEDUP_REMOVED lines=13> */
.L_x_43673:
[----:B------:R-:W-:Y:S05]  /*338b0*/  BSYNC.RECONVERGENT B2 ;  /* 0x0000000000027941 */ /* 0x000fea0003800200 */
.L_x_43672:
        /* <DEDUP_REMOVED lines=43> */
.L_x_43670:
[----:B------:R-:W-:Y:S05]  /*33b70*/  BSYNC.RECONVERGENT B1 ;  /* 0x0000000000017941 */ /* 0x000fea0003800200 */
.L_x_43669:
        /* <DEDUP_REMOVED lines=17> */
.L_x_43676:
        /* <DEDUP_REMOVED lines=13> */
.L_x_43678:
[----:B------:R-:W-:Y:S05]  /*33d60*/  BSYNC.RECONVERGENT B2 ;  /* 0x0000000000027941 */ /* 0x000fea0003800200 */
.L_x_43677:
        /* <DEDUP_REMOVED lines=43> */
.L_x_43675:
[----:B------:R-:W-:Y:S05]  /*34020*/  BSYNC.RECONVERGENT B1 ;  /* 0x0000000000017941 */ /* 0x000fea0003800200 */
.L_x_43674:
        /* <DEDUP_REMOVED lines=15> */
.L_x_43681:
        /* <DEDUP_REMOVED lines=13> */
.L_x_43683:
[----:B------:R-:W-:Y:S05]  /*341f0*/  BSYNC.RECONVERGENT B2 ;  /* 0x0000000000027941 */ /* 0x000fea0003800200 */
.L_x_43682:
        /* <DEDUP_REMOVED lines=43> */
.L_x_43680:
[----:B------:R-:W-:Y:S05]  /*344b0*/  BSYNC.RECONVERGENT B1 ;  /* 0x0000000000017941 */ /* 0x000fea0003800200 */
.L_x_43679:
        /* <DEDUP_REMOVED lines=17> */
.L_x_43686:
        /* <DEDUP_REMOVED lines=15> */
.L_x_43688:
[----:B------:R-:W-:Y:S05]  /*346c0*/  BSYNC.RECONVERGENT B2 ;  /* 0x0000000000027941 */ /* 0x000fea0003800200 */
.L_x_43687:
        /* <DEDUP_REMOVED lines=43> */
.L_x_43685:
[----:B------:R-:W-:Y:S05]  /*34980*/  BSYNC.RECONVERGENT B1 ;  /* 0x0000000000017941 */ /* 0x000fea0003800200 */
.L_x_43684:
[----:B------:R-:W-:Y:S01]  /*34990*/  FMUL.FTZ R11, R80, R222 ;  /* 0x000000de500b7220 */ /* 0x000fe20000410000 */
[----:B------:R-:W-:Y:S01]  /*349a0*/  FSETP.GTU.FTZ.AND P6, PT, R20, R224, PT ;  /* 0x000000e01400720b */ /* 0x000fe20003fdc000 */
[----:B------:R-:W-:Y:S01]  /*349b0*/  FMUL.FTZ R8, R81, R222 ;  /* 0x000000de51087220 */ /* 0x000fe20000410000 */
[----:B------:R-:W-:Y:S02]  /*349c0*/  I2FP.F32.U32 R10, R9 ;  /* 0x00000009000a7245 */ /* 0x000fe40000201000 */
        /* <DEDUP_REMOVED lines=19> */
[--C-:B------:R-:W-:Y:S01]  /*34b00*/  FADD.FTZ R20, R20, R11.reuse ;  /* 0x0000000b14147221 */ /* 0x100fe20000010000 */
[----:B------:R-:W-:Y:S01]  /*34b10*/  PRMT R11, R16, 0x7610, R11 ;  /* 0x00007610100b7816 */ /* 0x000fe2000000000b */
[----:B------:R-:W-:Y:S01]  /*34b20*/  @P1 FADD.FTZ R22, R78, R22 ;  /* 0x000000164e161221 */ /* 0x000fe20000010000 */
[----:B------:R-:W-:Y:S01]  /*34b30*/  PRMT R10, R17, 0x7610, R10 ;  /* 0x00007610110a7816 */ /* 0x000fe2000000000a */
[----:B------:R-:W-:Y:S01]  /*34b40*/  FADD.FTZ R23, R9, R232 ;  /* 0x000000e809177221 */ /* 0x000fe20000010000 */
[----:B------:R-:W-:Y:S01]  /*34b50*/  PRMT R9, R18, 0x7610, R9 ;  /* 0x0000761012097816 */ /* 0x000fe20000000009 */
[----:B------:R-:W-:Y:S01]  /*34b60*/  @P1 FADD.FTZ R21, R77, R21 ;  /* 0x000000154d151221 */ /* 0x000fe20000010000 */
[----:B------:R-:W-:Y:S01]  /*34b70*/  SEL R8, RZ, 0x1, P6 ;  /* 0x00000001ff087807 */ /* 0x000fe20003000000 */
[----:B------:R-:W-:Y:S01]  /*34b80*/  @P1 FADD.FTZ R20, R76, R20 ;  /* 0x000000144c141221 */ /* 0x000fe20000010000 */
[----:B------:R-:W-:Y:S01]  /*34b90*/  @P1 FADD.FTZ R23, R79, R23 ;  /* 0x000000174f171221 */ /* 0x000fe20000010000 */
[----:B------:R-:W-:Y:S06]  /*34ba0*/  BRA `(.L_x_43689) ;  /* 0x0000001000dc7947 */ /* 0x000fec0003800000 */
.L_x_43648:
        /* <DEDUP_REMOVED lines=16> */
.L_x_43692:
        /* <DEDUP_REMOVED lines=13> */
.L_x_43694:
[----:B------:R-:W-:Y:S05]  /*34d80*/  BSYNC.RECONVERGENT B2 ;  /* 0x0000000000027941 */ /* 0x000fea0003800200 */
.L_x_43693:
        /* <DEDUP_REMOVED lines=42> */
.L_x_43691:
[----:B------:R-:W-:Y:S05]  /*35030*/  BSYNC.RECONVERGENT B1 ;  /* 0x0000000000017941 */ /* 0x000fea0003800200 */
.L_x_43690:
        /* <DEDUP_REMOVED lines=16> */
.L_x_43697:
        /* <DEDUP_REMOVED lines=13> */
.L_x_43699:
[----:B------:R-:W-:Y:S05]  /*35210*/  BSYNC.RECONVERGENT B2 ;  /* 0x0000000000027941 */ /* 0x000fea0003800200 */
.L_x_43698:
        /* <DEDUP_REMOVED lines=43> */
.L_x_43696:
[----:B------:R-:W-:Y:S05]  /*354d0*/  BSYNC.RECONVERGENT B1 ;  /* 0x0000000000017941 */ /* 0x000fea0003800200 */
.L_x_43695:
        /* <DEDUP_REMOVED lines=16> */
.L_x_43702:
        /* <DEDUP_REMOVED lines=13> */
.L_x_43704:
[----:B------:R-:W-:Y:S05]  /*356b0*/  BSYNC.RECONVERGENT B2 ;  /* 0x0000000000027941 */ /* 0x000fea0003800200 */
.L_x_43703:
        /* <DEDUP_REMOVED lines=43> */
.L_x_43701:
[----:B------:R-:W-:Y:S05]  /*35970*/  BSYNC.RECONVERGENT B1 ;  /* 0x0000000000017941 */ /* 0x000fea0003800200 */
.L_x_43700:
        /* <DEDUP_REMOVED lines=16> */
.L_x_43707:
        /* <DEDUP_REMOVED lines=13> */
.L_x_43709:
[----:B------:R-:W-:Y:S05]  /*35b50*/  BSYNC.RECONVERGENT B2 ;  /* 0x0000000000027941 */ /* 0x000fea0003800200 */
.L_x_43708:
        /* <DEDUP_REMOVED lines=43> */
.L_x_43706:
[----:B------:R-:W-:Y:S05]  /*35e10*/  BSYNC.RECONVERGENT B1 ;  /* 0x0000000000017941 */ /* 0x000fea0003800200 */
.L_x_43705:
        /* <DEDUP_REMOVED lines=16> */
.L_x_43689:
[----:B------:R-:W-:Y:S01]  /*35f20*/  SEL R18, RZ, 0x1000000, !P5 ;  /* 0x01000000ff127807 */ /* 0x000fe20006800000 */
[C---:B------:R-:W-:Y:S01]  /*35f30*/  IMAD.WIDE.U32 R16, R231.reuse, 0x10, R238 ;  /* 0x00000010e7107825 */ /* 0x040fe200078e00ee */
[----:B------:R-:W-:Y:S02]  /*35f40*/  SEL R19, RZ, 0x10000, !P4 ;  /* 0x00010000ff137807 */ /* 0x000fe40006000000 */
[----:B------:R-:W-:Y:S01]  /*35f50*/  SEL R214, RZ, 0x100, !P3 ;  /* 0x00000100ffd67807 */ /* 0x000fe20005800000 */
[----:B------:R-:W-:Y:S01]  /*35f60*/  VIADD R232, R12, 0x1c0 ;  /* 0x000001c00ce87836 */ /* 0x000fe20000000000 */
[----:B------:R0:W-:Y:S02]  /*35f70*/  STG.E.128 desc[UR8][R16.64], R20 ;  /* 0x0000001410007986 */ /* 0x0001e4000c101d08 */
[----:B------:R-:W-:Y:S02]  /*35f80*/  IADD3 R18, PT, PT, R214, R18, R19 ;  /* 0x00000012d6127210 */ /* 0x000fe40007ffe013 */
[----:B------:R-:W-:Y:S01]  /*35f90*/  SEL R19, RZ, 0x1, !P2 ;  /* 0x00000001ff137807 */ /* 0x000fe20005000000 */
[----:B------:R-:W1:Y:S03]  /*35fa0*/  @P0 LDC.64 R214, c[0x0][0x398] ;  /* 0x0000e600ffd60b82 */ /* 0x000e660000000a00 */
[----:B------:R-:W-:Y:S01]  /*35fb0*/  IADD3 R233, PT, PT, R18, R19, RZ ;  /* 0x0000001312e97210 */ /* 0x000fe20007ffe0ff */
[----:B------:R-:W-:-:S05]  /*35fc0*/  IMAD.WIDE.U32 R18, R231, 0x4, R236 ;  /* 0x00000004e7127825 */ /* 0x000fca00078e00ec */
[----:B------:R2:W-:Y:S01]  /*35fd0*/  STG.E desc[UR8][R18.64], R233 ;  /* 0x000000e912007986 */ /* 0x0005e2000c101908 */
[----:B0-----:R-:W0:Y:S01]  /*35fe0*/  @P1 LDC.64 R16, c[0x0][0x3a0] ;  /* 0x0000e800ff101b82 */ /* 0x001e220000000a00 */
[----:B-1----:R-:W-:Y:S01]  /*35ff0*/  @P0 IMAD.WIDE.U32 R214, R232, 0x10, R214 ;  /* 0x00000010e8d60825 */ /* 0x002fe200078e00d6 */
[----:B--2---:R-:W-:Y:S06]  /*36000*/  @!P0 BRA `(.L_x_43710) ;  /* 0x00000000002c8947 */ /* 0x004fec0003800000 */
[----:B------:R-:W1:Y:S01]  /*36010*/  LDC.64 R18, c[0x0][0x3b8] ;  /* 0x0000ee00ff127b82 */ /* 0x000e620000000a00 */
        /* <DEDUP_REMOVED lines=8> */
[----:B-1----:R-:W-:-:S05]  /*360a0*/  IMAD.WIDE.U32 R18, R231, 0x4, R18 ;  /* 0x00000004e7127825 */ /* 0x002fca00078e0012 */
[----:B------:R1:W-:Y:S02]  /*360b0*/  STG.E desc[UR8][R18.64], R233 ;  /* 0x000000e912007986 */ /* 0x0003e4000c101908 */
.L_x_43710:
[C---:B0-----:R-:W-:Y:S01]  /*360c0*/  @P1 IMAD.WIDE.U32 R16, R232.reuse, 0x10, R16 ;  /* 0x00000010e8101825 */ /* 0x041fe200078e0010 */
[----:B------:R-:W5:Y:S04]  /*360d0*/  @P0 LDG.E.128 R80, desc[UR8][R214.64] ;  /* 0x00000008d6500981 */ /* 0x000f68000c1e1d00 */
[----:B------:R0:W5:Y:S02]  /*360e0*/  @P1 LDG.E.128 R76, desc[UR8][R16.64] ;  /* 0x00000008104c1981 */ /* 0x000164000c1e1d00 */
[----:B0-----:R-:W-:-:S06]  /*360f0*/  IMAD.WIDE.U32 R16, R232, 0x10, R212 ;  /* 0x00000010e8107825 */ /* 0x001fcc00078e00d4 */
[----:B-1----:R-:W5:Y:S01]  /*36100*/  LDG.E.128 R16, desc[UR8][R16.64] ;  /* 0x0000000810107981 */ /* 0x002f62000c1e1d00 */
        /* <DEDUP_REMOVED lines=14> */
[----:B------:R-:W-:Y:S01]  /*361f0*/  @P2 IMAD.MOV.U32 R233, RZ, RZ, R240 ;  /* 0x000000ffffe92224 */ /* 0x000fe200078e00f0 */
[----:B------:R-:W-:Y:S01]  /*36200*/  @P2 MOV R8, R216 ;  /* 0x000000d800082202 */ /* 0x000fe20000000f00 */
[----:B------:R-:W-:Y:S06]  /*36210*/  BRA `(.L_x_43713) ;  /* 0x0000000000e47947 */ /* 0x000fec0003800000 */
.L_x_43714:
        /* <DEDUP_REMOVED lines=13> */
.L_x_43716:
[----:B------:R-:W-:Y:S05]  /*362f0*/  BSYNC.RECONVERGENT B2 ;  /* 0x0000000000027941 */ /* 0x000fea0003800200 */
.L_x_43715:
        /* <DEDUP_REMOVED lines=41> */
[----:B------:R-:W-:Y:S01]  /*36590*/  IMAD.MOV.U32 R10, RZ, RZ, RZ ;  /* 0x000000ffff0a7224 */ /* 0x000fe200078e00ff */
[----:B------:R-:W-:-:S07]  /*365a0*/  MOV R8, R240 ;  /* 0x000000f000087202 */ /* 0x000fce0000000f00 */
.L_x_43713:
[----:B------:R-:W-:Y:S05]  /*365b0*/  BSYNC.RECONVERGENT B1 ;  /* 0x0000000000017941 */ /* 0x000fea0003800200 */
.L_x_43712:
[----:B------:R-:W-:Y:S01]  /*365c0*/  ISETP.NE.AND P3, PT, R10, 0x1, PT ;  /* 0x000000010a00780c */ /* 0x000fe20003f65270 */
[----:B------:R-:W-:Y:S01]  /*365d0*/  BSSY.RECONVERGENT B1, `(.L_x_43717) ;  /* 0x0000049000017945 */ /* 0x000fe20003800200 */
[----:B------:R-:W-:Y:S01]  /*365e0*/  I2FP.F32.U32 R8, R8 ;  /* 0x0000000800087245 */ /* 0x000fe20000201000 */
[----:B-----5:R-:W-:-:S04]  /*365f0*/  FMUL.FTZ R214, R16, R222 ;  /* 0x000000de10d67220 */ /* 0x020fc80000410000 */
[----:B------:R-:W-:Y:S01]  /*36600*/  FFMA.FTZ R9, R8, R225, 1.1641532182693481445e-10 ;  /* 0x2f00000008097423 */ /* 0x000fe200000100e1 */
[----:B------:R-:W-:-:S04]  /*36610*/  HFMA2 R8, -RZ, RZ, 0, 1.1920928955078125e-07 ;  /* 0x00000002ff087431 */ /* 0x000fc800000001ff */
        /* <DEDUP_REMOVED lines=11> */
.L_x_43719:
        /* <DEDUP_REMOVED lines=13> */
.L_x_43721:
[----:B------:R-:W-:Y:S05]  /*367a0*/  BSYNC.RECONVERGENT B2 ;  /* 0x0000000000027941 */ /* 0x000fea0003800200 */
.L_x_43720:
        /* <DEDUP_REMOVED lines=40> */
[----:B------:R-:W-:Y:S01]  /*36a30*/  MOV R9, R233 ;  /* 0x000000e900097202 */ /* 0x000fe20000000f00 */
[----:B------:R-:W-:Y:S02]  /*36a40*/  IMAD.MOV.U32 R233, RZ, RZ, R8 ;  /* 0x000000ffffe97224 */ /* 0x000fe400078e0008 */
[----:B------:R-:W-:-:S07]  /*36a50*/  HFMA2 R8, -RZ, RZ, 0, 0 ;  /* 0x00000000ff087431 */ /* 0x000fce00000001ff */
.L_x_43718:
[----:B------:R-:W-:Y:S05]  /*36a60*/  BSYNC.RECONVERGENT B1 ;  /* 0x0000000000017941 */ /* 0x000fea0003800200 */
.L_x_43717:
        /* <DEDUP_REMOVED lines=15> */
.L_x_43724:
        /* <DEDUP_REMOVED lines=13> */
.L_x_43726:
[----:B------:R-:W-:Y:S05]  /*36c30*/  BSYNC.RECONVERGENT B2 ;  /* 0x0000000000027941 */ /* 0x000fea0003800200 */
.L_x_43725:
        /* <DEDUP_REMOVED lines=41> */
[----:B------:R-:W-:Y:S01]  /*36ed0*/  MOV R233, R8 ;  /* 0x0000000800e97202 */ /* 0x000fe20000000f00 */
[----:B------:R-:W-:-:S07]  /*36ee0*/  IMAD.MOV.U32 R10, RZ, RZ, RZ ;  /* 0x000000ffff0a7224 */ /* 0x000fce00078e00ff */
.L_x_43723:
[----:B------:R-:W-:Y:S05]  /*36ef0*/  BSYNC.RECONVERGENT B1 ;  /* 0x0000000000017941 */ /* 0x000fea0003800200 */
.L_x_43722:
        /* <DEDUP_REMOVED lines=17> */
.L_x_43729:
        /* <DEDUP_REMOVED lines=13> */
.L_x_43731:
[----:B------:R-:W-:Y:S05]  /*370e0*/  BSYNC.RECONVERGENT B2 ;  /* 0x0000000000027941 */ /* 0x000fea0003800200 */
.L_x_43730:
        /* <DEDUP_REMOVED lines=36> */
[----:B------:R-:W-:Y:S01]  /*37330*/  IMAD.MOV.U32 R14, RZ, RZ, R8 ;  /* 0x000000ffff0e7224 */ /* 0x000fe200078e0008 */
[----:B------:R-:W-:Y:S01]  /*37340*/  LOP3.LUT R216, R216, UR27, R9, 0x96, !PT ;  /* 0x0000001bd8d87c12 */ /* 0x000fe2000f8e9609 */
[----:B------:R-:W-:-:S04]  /*37350*/  IMAD.WIDE.U32 R8, R11, -0x2daee0ad, RZ ;  /* 0xd2511f530b087825 */ /* 0x000fc800078e00ff */
[----:B------:R-:W-:Y:S01]  /*37360*/  HFMA2 R11, -RZ, RZ, 0, 0 ;  /* 0x00000000ff0b7431 */ /* 0x000fe200000001ff */
[----:B------:R-:W-:Y:S02]  /*37370*/  LOP3.LUT R217, R10, UR28, R9, 0x96, !PT ;  /* 0x0000001c0ad97c12 */ /* 0x000fe4000f8e9609 */
[----:B------:R-:W-:Y:S01]  /*37380*/  MOV R9, R233 ;  /* 0x000000e900097202 */ /* 0x000fe20000000f00 */
[----:B------:R-:W-:-:S07]  /*37390*/  IMAD.MOV.U32 R233, RZ, RZ, R8 ;  /* 0x000000ffffe97224 */ /* 0x000fce00078e0008 */
.L_x_43728:
[----:B------:R-:W-:Y:S05]  /*373a0*/  BSYNC.RECONVERGENT B1 ;  /* 0x0000000000017941 */ /* 0x000fea0003800200 */
.L_x_43727:
        /* <DEDUP_REMOVED lines=15> */
.L_x_43734:
        /* <DEDUP_REMOVED lines=13> */
.L_x_43736:
[----:B------:R-:W-:Y:S05]  /*37570*/  BSYNC.RECONVERGENT B2 ;  /* 0x0000000000027941 */ /* 0x000fea0003800200 */
.L_x_43735:
        /* <DEDUP_REMOVED lines=43> */
.L_x_43733:
[----:B------:R-:W-:Y:S05]  /*37830*/  BSYNC.RECONVERGENT B1 ;  /* 0x0000000000017941 */ /* 0x000fea0003800200 */
.L_x_43732:
[----:B------:R-:W-:Y:S01]  /*37840*/  ISETP.NE.AND P5, PT, R10, 0x1, PT ;  /* 0x000000010a00780c */ /* 0x000fe20003fa5270 */
[----:B------:R-:W-:Y:S01]  /*37850*/  BSSY.RECONVERGENT B1, `(.L_x_43737) ;  /* 0x0000049000017945 */ /* 0x000fe20003800200 */
[----:B------:R-:W-:Y:S01]  /*37860*/  I2FP.F32.U32 R8, R9 ;  /* 0x0000000900087245 */ /* 0x000fe20000201000 */
[----:B------:R-:W-:-:S04]  /*37870*/  FMUL.FTZ R18, R18, R222 ;  /* 0x000000de12127220 */ /* 0x000fc80000410000 */
        /* <DEDUP_REMOVED lines=13> */
.L_x_43739:
        /* <DEDUP_REMOVED lines=13> */
.L_x_43741:
[----:B------:R-:W-:Y:S05]  /*37a20*/  BSYNC.RECONVERGENT B2 ;  /* 0x0000000000027941 */ /* 0x000fea0003800200 */
.L_x_43740:
        /* <DEDUP_REMOVED lines=38> */
[----:B------:R-:W-:-:S05]  /*37c90*/  IMAD.WIDE.U32 R8, R11, -0x2daee0ad, RZ ;  /* 0xd2511f530b087825 */ /* 0x000fca00078e00ff */
[----:B------:R-:W-:Y:S02]  /*37ca0*/  LOP3.LUT R217, R10, UR28, R9, 0x96, !PT ;  /* 0x0000001c0ad97c12 */ /* 0x000fe4000f8e9609 */
[----:B------:R-:W-:Y:S01]  /*37cb0*/  MOV R9, R233 ;  /* 0x000000e900097202 */ /* 0x000fe20000000f00 */
[----:B------:R-:W-:Y:S02]  /*37cc0*/  IMAD.MOV.U32 R233, RZ, RZ, R8 ;  /* 0x000000ffffe97224 */ /* 0x000fe400078e0008 */
[----:B------:R-:W-:-:S07]  /*37cd0*/  HFMA2 R8, -RZ, RZ, 0, 0 ;  /* 0x00000000ff087431 */ /* 0x000fce00000001ff */
.L_x_43738:
[----:B------:R-:W-:Y:S05]  /*37ce0*/  BSYNC.RECONVERGENT B1 ;  /* 0x0000000000017941 */ /* 0x000fea0003800200 */
.L_x_43737:
        /* <DEDUP_REMOVED lines=15> */
.L_x_43744:
        /* <DEDUP_REMOVED lines=13> */
.L_x_43746:
[----:B------:R-:W-:Y:S05]  /*37eb0*/  BSYNC.RECONVERGENT B2 ;  /* 0x0000000000027941 */ /* 0x000fea0003800200 */
.L_x_43745:
        /* <DEDUP_REMOVED lines=43> */
.L_x_43743:
[----:B------:R-:W-:Y:S05]  /*38170*/  BSYNC.RECONVERGENT B1 ;  /* 0x0000000000017941 */ /* 0x000fea0003800200 */
.L_x_43742:
        /* <DEDUP_REMOVED lines=17> */
.L_x_43749:
        /* <DEDUP_REMOVED lines=15> */
.L_x_43751:
[----:B------:R-:W-:Y:S05]  /*38380*/  BSYNC.RECONVERGENT B2 ;  /* 0x0000000000027941 */ /* 0x000fea0003800200 */
.L_x_43750:
        /* <DEDUP_REMOVED lines=43> */
.L_x_43748:
[----:B------:R-:W-:Y:S05]  /*38640*/  BSYNC.RECONVERGENT B1 ;  /* 0x0000000000017941 */ /* 0x000fea0003800200 */
.L_x_43747:
[----:B------:R-:W-:Y:S01]  /*38650*/  FMUL.FTZ R16, R80, R222 ;  /* 0x000000de50107220 */ /* 0x000fe20000410000 */
        /* <DEDUP_REMOVED lines=17> */
[----:B------:R-:W-:Y:S01]  /*38770*/  FADD.FTZ R18, R18, R9 ;  /* 0x0000000912127221 */ /* 0x000fe20000010000 */
[----:B------:R-:W-:Y:S02]  /*38780*/  FSEL R9, R214, RZ, P2 ;  /* 0x000000ffd6097208 */ /* 0x000fe40001000000 */
[----:B------:R-:W-:Y:S01]  /*38790*/  FSEL R214, R19, RZ, P5 ;  /* 0x000000ff13d67208 */ /* 0x000fe20002800000 */
[----:B------:R-:W-:Y:S01]  /*387a0*/  @P1 FADD.FTZ R18, R78, R18 ;  /* 0x000000124e121221 */ /* 0x000fe20000010000 */
[----:B------:R-:W-:Y:S01]  /*387b0*/  FSEL R19, R17, RZ, !P6 ;  /* 0x000000ff11137208 */ /* 0x000fe20007000000 */
[----:B------:R-:W-:Y:S01]  /*387c0*/  FADD.FTZ R17, R215, R8 ;  /* 0x00000008d7117221 */ /* 0x000fe20000010000 */
[----:B------:R-:W-:Y:S01]  /*387d0*/  FADD.FTZ R16, R9, R16 ;  /* 0x0000001009107221 */ /* 0x000fe20000010000 */
[----:B------:R-:W-:-:S02]  /*387e0*/  PRMT R9, R234, 0x7610, R9 ;  /* 0x00007610ea097816 */ /* 0x000fc40000000009 */
[----:B------:R-:W-:Y:S01]  /*387f0*/  FADD.FTZ R19, R19, R214 ;  /* 0x000000d613137221 */ /* 0x000fe20000010000 */
[----:B------:R-:W-:Y:S01]  /*38800*/  SEL R8, RZ, 0x1, P6 ;  /* 0x00000001ff087807 */ /* 0x000fe20003000000 */
[----:B------:R-:W-:Y:S01]  /*38810*/  @P1 FADD.FTZ R17, R77, R17 ;  /* 0x000000114d111221 */ /* 0x000fe20000010000 */
[----:B------:R-:W-:Y:S01]  /*38820*/  @P1 FADD.FTZ R16, R76, R16 ;  /* 0x000000104c101221 */ /* 0x000fe20000010000 */
[----:B------:R-:W-:Y:S01]  /*38830*/  @P1 FADD.FTZ R19, R79, R19 ;  /* 0x000000134f131221 */ /* 0x000fe20000010000 */
[----:B------:R-:W-:Y:S06]  /*38840*/  BRA `(.L_x_43752) ;  /* 0x0000001000e07947 */ /* 0x000fec0003800000 */
.L_x_43711:
        /* <DEDUP_REMOVED lines=16> */
.L_x_43755:
        /* <DEDUP_REMOVED lines=13> */
.L_x_43757:
[----:B------:R-:W-:Y:S05]  /*38a20*/  BSYNC.RECONVERGENT B2 ;  /* 0x0000000000027941 */ /* 0x000fea0003800200 */
.L_x_43756:
        /* <DEDUP_REMOVED lines=39> */
[----:B------:R-:W-:-:S03]  /*38ca0*/  IMAD.WIDE.U32 R214, R217, -0x2daee0ad, RZ ;  /* 0xd2511f53d9d67825 */ /* 0x000fc600078e00ff */
[----:B------:R-:W-:Y:S01]  /*38cb0*/  MOV R233, R214 ;  /* 0x000000d600e97202 */ /* 0x000fe20000000f00 */
[----:B------:R-:W-:Y:S01]  /*38cc0*/  IMAD.MOV.U32 R214, RZ, RZ, R240 ;  /* 0x000000ffffd67224 */ /* 0x000fe200078e00f0 */
[----:B------:R-:W-:-:S07]  /*38cd0*/  LOP3.LUT R217, R234, UR28, R215, 0x96, !PT ;  /* 0x0000001cead97c12 */ /* 0x000fce000f8e96d7 */
.L_x_43754:
[----:B------:R-:W-:Y:S05]  /*38ce0*/  BSYNC.RECONVERGENT B1 ;  /* 0x0000000000017941 */ /* 0x000fea0003800200 */
.L_x_43753:
        /* <DEDUP_REMOVED lines=16> */
.L_x_43760:
        /* <DEDUP_REMOVED lines=13> */
.L_x_43762:
[----:B------:R-:W-:Y:S05]  /*38ec0*/  BSYNC.RECONVERGENT B2 ;  /* 0x0000000000027941 */ /* 0x000fea0003800200 */
.L_x_43761:
        /* <DEDUP_REMOVED lines=43> */
.L_x_43759:
[----:B------:R-:W-:Y:S05]  /*39180*/  BSYNC.RECONVERGENT B1 ;  /* 0x0000000000017941 */ /* 0x000fea0003800200 */
.L_x_43758:
        /* <DEDUP_REMOVED lines=16> */
.L_x_43765:
        /* <DEDUP_REMOVED lines=13> */
.L_x_43767:
[----:B------:R-:W-:Y:S05]  /*39360*/  BSYNC.RECONVERGENT B2 ;  /* 0x0000000000027941 */ /* 0x000fea0003800200 */
.L_x_43766:
        /* <DEDUP_REMOVED lines=43> */
.L_x_43764:
[----:B------:R-:W-:Y:S05]  /*39620*/  BSYNC.RECONVERGENT B1 ;  /* 0x0000000000017941 */ /* 0x000fea0003800200 */
.L_x_43763:
        /* <DEDUP_REMOVED lines=16> */
.L_x_43770:
        /* <DEDUP_REMOVED lines=13> */
.L_x_43772:
[----:B------:R-:W-:Y:S05]  /*39800*/  BSYNC.RECONVERGENT B2 ;  /* 0x0000000000027941 */ /* 0x000fea0003800200 */
.L_x_43771:
        /* <DEDUP_REMOVED lines=43> */
.L_x_43769:
[----:B------:R-:W-:Y:S05]  /*39ac0*/  BSYNC.RECONVERGENT B1 ;  /* 0x0000000000017941 */ /* 0x000fea0003800200 */
.L_x_43768:
        /* <DEDUP_REMOVED lines=16> */
.L_x_43752:
[----:B------:R-:W-:Y:S01]  /*39bd0*/  IMAD.WIDE.U32 R214, R232, 0x10, R238 ;  /* 0x00000010e8d67825 */ /* 0x000fe200078e00ee */
[----:B------:R-:W0:Y:S01]  /*39be0*/  @P0 LDC.64 R242, c[0x0][0x398] ;  /* 0x0000e600fff20b82 */ /* 0x000e220000000a00 */
[----:B------:R-:W-:Y:S02]  /*39bf0*/  SEL R234, RZ, 0x1000000, !P5 ;  /* 0x01000000ffea7807 */ /* 0x000fe40006800000 */
[----:B------:R-:W-:Y:S01]  /*39c00*/  SEL R235, RZ, 0x10000, !P4 ;  /* 0x00010000ffeb7807 */ /* 0x000fe20006000000 */
[----:B------:R1:W-:Y:S01]  /*39c10*/  STG.E.128 desc[UR8][R214.64], R16 ;  /* 0x00000010d6007986 */ /* 0x0003e2000c101d08 */
[----:B------:R-:W-:-:S04]  /*39c20*/  SEL R240, RZ, 0x100, !P3 ;  /* 0x00000100fff07807 */ /* 0x000fc80005800000 */
[----:B------:R-:W-:Y:S02]  /*39c30*/  IADD3 R234, PT, PT, R240, R234, R235 ;  /* 0x000000eaf0ea7210 */ /* 0x000fe40007ffe0eb */
[----:B------:R-:W-:-:S04]  /*39c40*/  SEL R235, RZ, 0x1, !P2 ;  /* 0x00000001ffeb7807 */ /* 0x000fc80005000000 */
[----:B------:R-:W-:Y:S01]  /*39c50*/  IADD3 R241, PT, PT, R234, R235, RZ ;  /* 0x000000ebeaf17210 */ /* 0x000fe20007ffe0ff */
[----:B------:R-:W-:-:S05]  /*39c60*/  IMAD.WIDE.U32 R234, R232, 0x4, R236 ;  /* 0x00000004e8ea7825 */ /* 0x000fca00078e00ec */
[----:B------:R2:W-:Y:S01]  /*39c70*/  STG.E desc[UR8][R234.64], R241 ;  /* 0x000000f1ea007986 */ /* 0x0005e2000c101908 */
[----:B-1----:R-:W1:Y:S01]  /*39c80*/  @P1 LDC.64 R214, c[0x0][0x3a0] ;  /* 0x0000e800ffd61b82 */ /* 0x002e620000000a00 */
[----:B--2---:R-:W-:-:S04]  /*39c90*/  VIADD R235, R12, 0x1e0 ;  /* 0x000001e00ceb7836 */ /* 0x004fc80000000000 */
[----:B0-----:R-:W-:Y:S01]  /*39ca0*/  @P0 IMAD.WIDE.U32 R242, R235, 0x10, R242 ;  /* 0x00000010ebf20825 */ /* 0x001fe200078e00f2 */
[----:B------:R-:W-:Y:S06]  /*39cb0*/  @!P0 BRA `(.L_x_43773) ;  /* 0x00000000002c8947 */ /* 0x000fec0003800000 */
[----:B------:R-:W0:Y:S01]  /*39cc0*/  LDC.64 R240, c[0x0][0x3b8] ;  /* 0x0000ee00fff07b82 */ /* 0x000e220000000a00 */
        /* <DEDUP_REMOVED lines=10> */
.L_x_43773:
[C---:B-1----:R-:W-:Y:S01]  /*39d70*/  @P1 IMAD.WIDE.U32 R214, R235.reuse, 0x10, R214 ;  /* 0x00000010ebd61825 */ /* 0x042fe200078e00d6 */
[----:B------:R1:W5:Y:S03]  /*39d80*/  @P0 LDG.E.128 R80, desc[UR8][R242.64] ;  /* 0x00000008f2500981 */ /* 0x000366000c1e1d00 */
[----:B------:R-:W-:Y:S01]  /*39d90*/  IMAD.WIDE.U32 R212, R235, 0x10, R212 ;  /* 0x00000010ebd47825 */ /* 0x000fe200078e00d4 */
[----:B------:R1:W5:Y:S05]  /*39da0*/  @P1 LDG.E.128 R76, desc[UR8][R214.64] ;  /* 0x00000008d64c1981 */ /* 0x00036a000c1e1d00 */
        /* <DEDUP_REMOVED lines=18> */
.L_x_43777:
        /* <DEDUP_REMOVED lines=13> */
.L_x_43779:
[----:B------:R-:W-:Y:S05]  /*39fa0*/  BSYNC.RECONVERGENT B2 ;  /* 0x0000000000027941 */ /* 0x000fea0003800200 */
.L_x_43778:
        /* <DEDUP_REMOVED lines=40> */
[----:B------:R-:W-:Y:S01]  /*3a230*/  LOP3.LUT R217, R10, UR28, R9, 0x96, !PT ;  /* 0x0000001c0ad97c12 */ /* 0x000fe2000f8e9609 */
[----:B------:R-:W-:Y:S01]  /*3a240*/  IMAD.MOV.U32 R10, RZ, RZ, RZ ;  /* 0x000000ffff0a7224 */ /* 0x000fe200078e00ff */
[----:B------:R-:W-:-:S07]  /*3a250*/  MOV R8, R233 ;  /* 0x000000e900087202 */ /* 0x000fce0000000f00 */
.L_x_43776:
[----:B------:R-:W-:Y:S05]  /*3a260*/  BSYNC.RECONVERGENT B1 ;  /* 0x0000000000017941 */ /* 0x000fea0003800200 */
.L_x_43775:
        /* <DEDUP_REMOVED lines=17> */
.L_x_43782:
        /* <DEDUP_REMOVED lines=13> */
.L_x_43784:
[----:B------:R-:W-:Y:S05]  /*3a450*/  BSYNC.RECONVERGENT B2 ;  /* 0x0000000000027941 */ /* 0x000fea0003800200 */
.L_x_43783:
        /* <DEDUP_REMOVED lines=43> */
.L_x_43781:
[----:B------:R-:W-:Y:S05]  /*3a710*/  BSYNC.RECONVERGENT B1 ;  /* 0x0000000000017941 */ /* 0x000fea0003800200 */
.L_x_43780:
[----:B------:R-:W-:Y:S01]  /*3a720*/  ISETP.NE.AND P3, PT, R8, 0x1, PT ;  /* 0x000000010800780c */ /* 0x000fe20003f65270 */
[----:B------:R-:W-:Y:S01]  /*3a730*/  BSSY.RECONVERGENT B1, `(.L_x_43785) ;  /* 0x0000047000017945 */ /* 0x000fe20003800200 */
[----:B0-----:R-:W-:Y:S01]  /*3a740*/  I2FP.F32.U32 R240, R9 ;  /* 0x0000000900f07245 */ /* 0x001fe20000201000 */
        /* <DEDUP_REMOVED lines=12> */
.L_x_43787:
        /* <DEDUP_REMOVED lines=13> */
.L_x_43789:
[----:B------:R-:W-:Y:S05]  /*3a8e0*/  BSYNC.RECONVERGENT B2 ;  /* 0x0000000000027941 */ /* 0x000fea0003800200 */
.L_x_43788:
        /* <DEDUP_REMOVED lines=43> */
.L_x_43786:
[----:B------:R-:W-:Y:S05]  /*3aba0*/  BSYNC.RECONVERGENT B1 ;  /* 0x0000000000017941 */ /* 0x000fea0003800200 */
.L_x_43785:
        /* <DEDUP_REMOVED lines=17> */
.L_x_43792:
        /* <DEDUP_REMOVED lines=13> */
.L_x_43794:
[----:B------:R-:W-:Y:S05]  /*3ad90*/  BSYNC.RECONVERGENT B2 ;  /* 0x0000000000027941 */ /* 0x000fea0003800200 */
.L_x_43793:
        /* <DEDUP_REMOVED lines=43> */
.L_x_43791:
[----:B------:R-:W-:Y:S05]  /*3b050*/  BSYNC.RECONVERGENT B1 ;  /* 0x0000000000017941 */ /* 0x000fea0003800200 */
.L_x_43790:
        /* <DEDUP_REMOVED lines=15> */
.L_x_43797:
        /* <DEDUP_REMOVED lines=13> */
.L_x_43799:
[----:B------:R-:W-:Y:S05]  /*3b220*/  BSYNC.RECONVERGENT B2 ;  /* 0x0000000000027941 */ /* 0x000fea0003800200 */
.L_x_43798:
        /* <DEDUP_REMOVED lines=43> */
.L_x_43796:
[----:B------:R-:W-:Y:S05]  /*3b4e0*/  BSYNC.RECONVERGENT B1 ;  /* 0x0000000000017941 */ /* 0x000fea0003800200 */
.L_x_43795:
        /* <DEDUP_REMOVED lines=17> */
.L_x_43802:
        /* <DEDUP_REMOVED lines=13> */
.L_x_43804:
[----:B------:R-:W-:Y:S05]  /*3b6d0*/  BSYNC.RECONVERGENT B2 ;  /* 0x0000000000027941 */ /* 0x000fea0003800200 */
.L_x_43803:
        /* <DEDUP_REMOVED lines=43> */
.L_x_43801:
[----:B------:R-:W-:Y:S05]  /*3b990*/  BSYNC.RECONVERGENT B1 ;  /* 0x0000000000017941 */ /* 0x000fea0003800200 */
.L_x_43800:
        /* <DEDUP_REMOVED lines=15> */
.L_x_43807:
        /* <DEDUP_REMOVED lines=13> */
.L_x_43809:
[----:B------:R-:W-:Y:S05]  /*3bb60*/  BSYNC.RECONVERGENT B2 ;  /* 0x0000000000027941 */ /* 0x000fea0003800200 */
.L_x_43808:
        /* <DEDUP_REMOVED lines=43> */
.L_x_43806:
[----:B------:R-:W-:Y:S05]  /*3be20*/  BSYNC.RECONVERGENT B1 ;  /* 0x0000000000017941 */ /* 0x000fea0003800200 */
.L_x_43805:
        /* <DEDUP_REMOVED lines=17> */
.L_x_43812:
        /* <DEDUP_REMOVED lines=15> */
.L_x_43814:
[----:B------:R-:W-:Y:S05]  /*3c030*/  BSYNC.RECONVERGENT B2 ;  /* 0x0000000000027941 */ /* 0x000fea0003800200 */
.L_x_43813:
        /* <DEDUP_REMOVED lines=43> */
.L_x_43811:
[----:B------:R-:W-:Y:S05]  /*3c2f0*/  BSYNC.RECONVERGENT B1 ;  /* 0x0000000000017941 */ /* 0x000fea0003800200 */
.L_x_43810:
        /* <DEDUP_REMOVED lines=19> */
[----:B------:R-:W-:Y:S01]  /*3c430*/  FADD.FTZ R214, R214, R9 ;  /* 0x00000009d6d67221 */ /* 0x000fe20000010000 */
[----:B------:R-:W-:Y:S01]  /*3c440*/  FSEL R222, R215, RZ, P5 ;  /* 0x000000ffd7de7208 */ /* 0x000fe20002800000 */
[----:B------:R-:W-:Y:S01]  /*3c450*/  @P1 FADD.FTZ R213, R77, R213 ;  /* 0x000000d54dd51221 */ /* 0x000fe20000010000 */
[----:B------:R-:W-:Y:S01]  /*3c460*/  FSEL R9, R212, RZ, P2 ;  /* 0x000000ffd4097208 */ /* 0x000fe20001000000 */
[----:B------:R-:W-:Y:S01]  /*3c470*/  @P1 FADD.FTZ R214, R78, R214 ;  /* 0x000000d64ed61221 */ /* 0x000fe20000010000 */
[----:B------:R-:W-:-:S03]  /*3c480*/  FSEL R215, R224, RZ, !P6 ;  /* 0x000000ffe0d77208 */ /* 0x000fc60007000000 */
[----:B------:R-:W-:Y:S01]  /*3c490*/  FADD.FTZ R212, R9, R8 ;  /* 0x0000000809d47221 */ /* 0x000fe20000010000 */
[----:B------:R-:W-:Y:S01]  /*3c4a0*/  PRMT R9, R223, 0x7610, R9 ;  /* 0x00007610df097816 */ /* 0x000fe20000000009 */
[----:B------:R-:W-:Y:S01]  /*3c4b0*/  FADD.FTZ R215, R215, R222 ;  /* 0x000000ded7d77221 */ /* 0x000fe20000010000 */
[----:B------:R-:W-:Y:S01]  /*3c4c0*/  SEL R8, RZ, 0x1, P6 ;  /* 0x00000001ff087807 */ /* 0x000fe20003000000 */
[----:B------:R-:W-:Y:S02]  /*3c4d0*/  @P1 FADD.FTZ R212, R76, R212 ;  /* 0x000000d44cd41221 */ /* 0x000fe40000010000 */
[----:B------:R-:W-:Y:S01]  /*3c4e0*/  @P1 FADD.FTZ R215, R79, R215 ;  /* 0x000000d74fd71221 */ /* 0x000fe20000010000 */
[----:B------:R-:W-:Y:S06]  /*3c4f0*/  BRA `(.L_x_43815) ;  /* 0x0000001000e07947 */ /* 0x000fec0003800000 */
.L_x_43774:
        /* <DEDUP_REMOVED lines=16> */
.L_x_43818:
        /* <DEDUP_REMOVED lines=13> */
.L_x_43820:
[----:B------:R-:W-:Y:S05]  /*3c6d0*/  BSYNC.RECONVERGENT B2 ;  /* 0x0000000000027941 */ /* 0x000fea0003800200 */
.L_x_43819:
        /* <DEDUP_REMOVED lines=43> */
.L_x_43817:
[----:B------:R-:W-:Y:S05]  /*3c990*/  BSYNC.RECONVERGENT B1 ;  /* 0x0000000000017941 */ /* 0x000fea0003800200 */
.L_x_43816:
        /* <DEDUP_REMOVED lines=16> */
.L_x_43823:
        /* <DEDUP_REMOVED lines=13> */
.L_x_43825:
[----:B------:R-:W-:Y:S05]  /*3cb70*/  BSYNC.RECONVERGENT B2 ;  /* 0x0000000000027941 */ /* 0x000fea0003800200 */
.L_x_43824:
        /* <DEDUP_REMOVED lines=41> */
[----:B------:R-:W-:Y:S01]  /*3ce10*/  IMAD.MOV.U32 R242, RZ, RZ, RZ ;  /* 0x000000fffff27224 */ /* 0x000fe200078e00ff */
[----:B------:R-:W-:-:S07]  /*3ce20*/  MOV R234, R240 ;  /* 0x000000f000ea7202 */ /* 0x000fce0000000f00 */
.L_x_43822:
[----:B------:R-:W-:Y:S05]  /*3ce30*/  BSYNC.RECONVERGENT B1 ;  /* 0x0000000000017941 */ /* 0x000fea0003800200 */
.L_x_43821:
        /* <DEDUP_REMOVED lines=16> */
.L_x_43828:
        /* <DEDUP_REMOVED lines=13> */
.L_x_43830:
[----:B------:R-:W-:Y:S05]  /*3d010*/  BSYNC.RECONVERGENT B2 ;  /* 0x0000000000027941 */ /* 0x000fea0003800200 */
.L_x_43829:
[----:B------:R-:W-:Y:S01]  /*3d020*/  LOP3.LUT R240, R13, UR7, R243, 0x96, !PT ;  /* 0x000000070df07c12 */ /* 0x000fe2000f8e96f3 */
[----:B------:R-:W-:Y:S01]  /*3d030*/  IMAD.WIDE.U32 R216, R219, -0x326172a9, RZ ;  /* 0xcd9e8d57dbd87825 */ /* 0x000fe200078e00ff */
[----:B------:R-:W-:-:S03]  /*3d040*/  MOV R233, R234 ;  /* 0x000000ea00e97202 */ /* 0x000fc60000000f00 */
        /* <DEDUP_REMOVED lines=37> */
[----:B------:R-:W-:-:S04]  /*3d2a0*/  IMAD.WIDE.U32 R240, R217, -0x2daee0ad, RZ ;  /* 0xd2511f53d9f07825 */ /* 0x000fc800078e00ff */
[----:B------:R-:W-:Y:S01]  /*3d2b0*/  IMAD.MOV.U32 R234, RZ, RZ, R240 ;  /* 0x000000ffffea7224 */ /* 0x000fe200078e00f0 */
[----:B------:R-:W-:-:S07]  /*3d2c0*/  LOP3.LUT R217, R242, UR28, R241, 0x96, !PT ;  /* 0x0000001cf2d97c12 */ /* 0x000fce000f8e96f1 */
.L_x_43827:
[----:B------:R-:W-:Y:S05]  /*3d2d0*/  BSYNC.RECONVERGENT B1 ;  /* 0x0000000000017941 */ /* 0x000fea0003800200 */
.L_x_43826:
        /* <DEDUP_REMOVED lines=16> */
.L_x_43833:
        /* <DEDUP_REMOVED lines=13> */
.L_x_43835:
[----:B------:R-:W-:Y:S05]  /*3d4b0*/  BSYNC.RECONVERGENT B2 ;  /* 0x0000000000027941 */ /* 0x000fea0003800200 */
.L_x_43834:
        /* <DEDUP_REMOVED lines=43> */
.L_x_43832:
[----:B------:R-:W-:Y:S05]  /*3d770*/  BSYNC.RECONVERGENT B1 ;  /* 0x0000000000017941 */ /* 0x000fea0003800200 */
.L_x_43831:
        /* <DEDUP_REMOVED lines=16> */
.L_x_43815:
[----:B------:R-:W-:Y:S01]  /*3d880*/  SEL R222, RZ, 0x1000000, !P5 ;  /* 0x01000000ffde7807 */ /* 0x000fe20006800000 */
[C---:B------:R-:W-:Y:S01]  /*3d890*/  IMAD.WIDE.U32 R238, R235.reuse, 0x10, R238 ;  /* 0x00000010ebee7825 */ /* 0x040fe200078e00ee */
[----:B------:R-:W-:Y:S02]  /*3d8a0*/  SEL R223, RZ, 0x10000, !P4 ;  /* 0x00010000ffdf7807 */ /* 0x000fe40006000000 */
[----:B------:R-:W-:Y:S01]  /*3d8b0*/  SEL R224, RZ, 0x100, !P3 ;  /* 0x00000100ffe07807 */ /* 0x000fe20005800000 */
[----:B------:R-:W-:Y:S01]  /*3d8c0*/  IMAD.WIDE.U32 R236, R235, 0x4, R236 ;  /* 0x00000004ebec7825 */ /* 0x000fe200078e00ec */
[----:B------:R-:W-:Y:S02]  /*3d8d0*/  STG.E.128 desc[UR8][R238.64], R212 ;  /* 0x000000d4ee007986 */ /* 0x000fe4000c101d08 */
[----:B------:R-:W-:Y:S02]  /*3d8e0*/  IADD3 R222, PT, PT, R224, R222, R223 ;  /* 0x000000dee0de7210 */ /* 0x000fe40007ffe0df */
[----:B------:R-:W-:Y:S01]  /*3d8f0*/  SEL R223, RZ, 0x1, !P2 ;  /* 0x00000001ffdf7807 */ /* 0x000fe20005000000 */
[----:B------:R-:W0:Y:S03]  /*3d900*/  S2R R224, SR_TID.X ;  /* 0x0000000000e07919 */ /* 0x000e260000002100 */
[----:B------:R-:W-:Y:S01]  /*3d910*/  IADD3 R223, PT, PT, R222, R223, RZ ;  /* 0x000000dfdedf7210 */ /* 0x000fe20007ffe0ff */
[----:B------:R-:W-:-:S04]  /*3d920*/  FADD.FTZ R222, RZ, R72 ;  /* 0x00000048ffde7221 */ /* 0x000fc80000010000 */
[----:B------:R-:W-:Y:S01]  /*3d930*/  FADD.FTZ R225, R222, R73 ;  /* 0x00000049dee17221 */ /* 0x000fe20000010000 */
[----:B------:R1:W-:Y:S03]  /*3d940*/  STG.E desc[UR8][R236.64], R223 ;  /* 0x000000dfec007986 */ /* 0x0003e6000c101908 */
        /* <DEDUP_REMOVED lines=10> */
[----:B-1----:R-:W-:-:S04]  /*3d9f0*/  FADD.FTZ R223, R222, R67 ;  /* 0x00000043dedf7221 */ /* 0x002fc80000010000 */
        /* <DEDUP_REMOVED lines=52> */
[----:B------:R-:W0:Y:S01]  /*3dd40*/  LDC.64 R222, c[0x0][0x3b8] ;  /* 0x0000ee00ffde7b82 */ /* 0x000e220000000a00 */
[----:B------:R-:W-:-:S05]  /*3dd50*/  IMAD.U32 R225, R9, 0x10000, RZ ;  /* 0x0001000009e17824 */ /* 0x000fca00078e00ff */
[----:B------:R-:W-:Y:S02]  /*3dd60*/  LOP3.LUT R236, R225, 0xff0000, RZ, 0xc0, !PT ;  /* 0x00ff0000e1ec7812 */ /* 0x000fe400078ec0ff */
        /* <DEDUP_REMOVED lines=8> */
.L_x_43836:
        /* <DEDUP_REMOVED lines=152> */
.L_x_43850:
[----:B01----:R-:W-:Y:S01]  /*3e770*/  FADD.FTZ R236, R236, R241 ;  /* 0x000000f1ecec7221 */ /* 0x003fe20000010000 */
[----:B------:R-:W-:Y:S01]  /*3e780*/  FMUL.FTZ R222, R239, R239 ;  /* 0x000000efefde7220 */ /* 0x000fe20000410000 */
[----:B------:R-:W-:Y:S01]  /*3e790*/  ISETP.NE.AND P2, PT, RZ, UR29, PT ;  /* 0x0000001dff007c0c */ /* 0x000fe2000bf45270 */
[----:B------:R-:W0:Y:S01]  /*3e7a0*/  @!P1 LDC.64 R224, c[0x0][0x3c8] ;  /* 0x0000f200ffe09b82 */ /* 0x000e220000000a00 */
[----:B------:R-:W-:Y:S02]  /*3e7b0*/  FFMA.FTZ R223, R236, R223, UR5 ;  /* 0x00000005ecdf7e23 */ /* 0x000fe400080100df */
[----:B------:R-:W-:-:S05]  /*3e7c0*/  FSEL R222, R222, RZ, P2 ;  /* 0x000000ffdede7208 */ /* 0x000fca0001000000 */
        /* <DEDUP_REMOVED lines=23> */
[----:B------:R-:W-:Y:S01]  /*3e940*/  FMUL.FTZ R243, R222, R243 ;  /* 0x000000f3def37220 */ /* 0x000fe20000410000 */
[----:B------:R-:W-:Y:S01]  /*3e950*/  FADD.FTZ R19, -R223, R19 ;  /* 0x00000013df137221 */ /* 0x000fe20000010100 */
[----:B------:R0:W-:Y:S01]  /*3e960*/  @!P1 STG.E desc[UR8][R236.64], R239 ;  /* 0x000000efec009986 */ /* 0x0001e2000c101908 */
[----:B------:R-:W-:Y:S01]  /*3e970*/  FFMA.FTZ R73, R74, R209, R145 ;  /* 0x000000d14a497223 */ /* 0x000fe20000010091 */
[----:B------:R-:W-:Y:S01]  /*3e980*/  FFMA.FTZ R72, R241, R208, R144 ;  /* 0x000000d0f1487223 */ /* 0x000fe20000010090 */
[----:B------:R-:W-:Y:S01]  /*3e990*/  FFMA.FTZ R74, R243, R210, R146 ;  /* 0x000000d2f34a7223 */ /* 0x000fe20000010092 */
[----:B------:R1:W-:Y:S01]  /*3e9a0*/  @!P1 STG.E desc[UR8][R224.64], R222 ;  /* 0x000000dee0009986 */ /* 0x0003e2000c101908 */
[C---:B------:R-:W-:Y:S01]  /*3e9b0*/  FADD.FTZ R60, -R223.reuse, R60 ;  /* 0x0000003cdf3c7221 */ /* 0x040fe20000010100 */
[C---:B------:R-:W-:Y:S01]  /*3e9c0*/  FADD.FTZ R61, -R223.reuse, R61 ;  /* 0x0000003ddf3d7221 */ /* 0x040fe20000010100 */
[C---:B------:R-:W-:Y:S01]  /*3e9d0*/  FADD.FTZ R62, -R223.reuse, R62 ;  /* 0x0000003edf3e7221 */ /* 0x040fe20000010100 */
[C---:B------:R-:W-:Y:S01]  /*3e9e0*/  FADD.FTZ R63, -R223.reuse, R63 ;  /* 0x0000003fdf3f7221 */ /* 0x040fe20000010100 */
[C---:B------:R-:W-:Y:S01]  /*3e9f0*/  FMUL.FTZ R68, R222.reuse, R68 ;  /* 0x00000044de447220 */ /* 0x040fe20000410000 */
[C---:B------:R-:W-:Y:S01]  /*3ea00*/  FMUL.FTZ R69, R222.reuse, R69 ;  /* 0x00000045de457220 */ /* 0x040fe20000410000 */
[C---:B------:R-:W-:Y:S01]  /*3ea10*/  FMUL.FTZ R70, R222.reuse, R70 ;  /* 0x00000046de467220 */ /* 0x040fe20000410000 */
[C---:B0-----:R-:W-:Y:S01]  /*3ea20*/  FMUL.FTZ R236, R222.reuse, R75 ;  /* 0x0000004bdeec7220 */ /* 0x041fe20000410000 */
[----:B------:R-:W-:Y:S01]  /*3ea30*/  FMUL.FTZ R71, R222, R71 ;  /* 0x00000047de477220 */ /* 0x000fe20000410000 */
[C---:B------:R-:W-:Y:S01]  /*3ea40*/  FADD.FTZ R56, -R223.reuse, R56 ;  /* 0x00000038df387221 */ /* 0x040fe20000010100 */
[C---:B------:R-:W-:Y:S01]  /*3ea50*/  FADD.FTZ R57, -R223.reuse, R57 ;  /* 0x00000039df397221 */ /* 0x040fe20000010100 */
[----:B-1----:R-:W0:Y:S01]  /*3ea60*/  LDC.64 R224, c[0x0][0x428] ;  /* 0x00010a00ffe07b82 */ /* 0x002e220000000a00 */
        /* <DEDUP_REMOVED lines=23> */
[----:B0-----:R-:W-:-:S04]  /*3ebe0*/  IMAD.WIDE.U32 R236, R12, 0x10, R224 ;  /* 0x000000100cec7825 */ /* 0x001fc800078e00e0 */
        /* <DEDUP_REMOVED lines=38> */
[----:B------:R-:W-:-:S04]  /*3ee50*/  IMAD.WIDE.U32 R238, R6, 0x10, R224 ;  /* 0x0000001006ee7825 */ /* 0x000fc800078e00e0 */
        /* <DEDUP_REMOVED lines=17> */
[----:B------:R-:W-:Y:S01]  /*3ef70*/  FFMA.FTZ R60, R60, R196, R132 ;  /* 0x000000c43c3c7223 */ /* 0x000fe20000010084 */
[----:B------:R-:W-:Y:S01]  /*3ef80*/  FFMA.FTZ R61, R61, R197, R133 ;  /* 0x000000c53d3d7223 */ /* 0x000fe20000010085 */
[----:B------:R-:W-:Y:S01]  /*3ef90*/  FFMA.FTZ R62, R62, R198, R134 ;  /* 0x000000c63e3e7223 */ /* 0x000fe20000010086 */
[----:B------:R-:W-:Y:S01]  /*3efa0*/  FFMA.FTZ R63, R63, R199, R135 ;  /* 0x000000c73f3f7223 */ /* 0x000fe20000010087 */
[----:B------:R0:W-:Y:S01]  /*3efb0*/  STG.E.128 desc[UR8][R236.64], R16 ;  /* 0x00000010ec007986 */ /* 0x0001e2000c101d08 */
[----:B------:R-:W-:-:S04]  /*3efc0*/  IMAD.WIDE.U32 R70, R4, 0x10, R224 ;  /* 0x0000001004467825 */ /* 0x000fc800078e00e0 */
        /* <DEDUP_REMOVED lines=9> */
[C---:B------:R-:W-:Y:S01]  /*3f060*/  FMUL.FTZ R48, R222.reuse, R48 ;  /* 0x00000030de307220 */ /* 0x040fe20000410000 */
[C---:B------:R-:W-:Y:S01]  /*3f070*/  FMUL.FTZ R49, R222.reuse, R49 ;  /* 0x00000031de317220 */ /* 0x040fe20000410000 */
[C---:B------:R-:W-:Y:S01]  /*3f080*/  FMUL.FTZ R50, R222.reuse, R50 ;  /* 0x00000032de327220 */ /* 0x040fe20000410000 */
[----:B------:R-:W-:Y:S01]  /*3f090*/  STG.E.128 desc[UR8][R68.64], R60 ;  /* 0x0000003c44007986 */ /* 0x000fe2000c101d08 */
[C---:B------:R-:W-:Y:S01]  /*3f0a0*/  FMUL.FTZ R51, R222.reuse, R51 ;  /* 0x00000033de337220 */ /* 0x040fe20000410000 */
[C---:B------:R-:W-:Y:S01]  /*3f0b0*/  FMUL.FTZ R44, R222.reuse, R44 ;  /* 0x0000002cde2c7220 */ /* 0x040fe20000410000 */
[C---:B------:R-:W-:Y:S01]  /*3f0c0*/  FMUL.FTZ R45, R222.reuse, R45 ;  /* 0x0000002dde2d7220 */ /* 0x040fe20000410000 */
[--C-:B0-----:R-:W-:Y:S01]  /*3f0d0*/  IMAD.WIDE.U32 R236, R3, 0x10, R224.reuse ;  /* 0x0000001003ec7825 */ /* 0x101fe200078e00e0 */
[----:B------:R-:W-:Y:S03]  /*3f0e0*/  STG.E.128 desc[UR8][R70.64], R56 ;  /* 0x0000003846007986 */ /* 0x000fe6000c101d08 */
[C---:B------:R-:W-:Y:S01]  /*3f0f0*/  FMUL.FTZ R46, R222.reuse, R46 ;  /* 0x0000002ede2e7220 */ /* 0x040fe20000410000 */
[C---:B------:R-:W-:Y:S01]  /*3f100*/  FMUL.FTZ R47, R222.reuse, R47 ;  /* 0x0000002fde2f7220 */ /* 0x040fe20000410000 */
[C---:B------:R-:W-:Y:S01]  /*3f110*/  FMUL.FTZ R40, R222.reuse, R40 ;  /* 0x00000028de287220 */ /* 0x040fe20000410000 */
[----:B------:R0:W-:Y:S01]  /*3f120*/  STG.E.128 desc[UR8][R236.64], R52 ;  /* 0x00000034ec007986 */ /* 0x0001e2000c101d08 */
        /* <DEDUP_REMOVED lines=15> */
[----:B------:R-:W-:Y:S01]  /*3f220*/  FFMA.FTZ R51, R51, R187, R123 ;  /* 0x000000bb33337223 */ /* 0x000fe2000001007b */
[C---:B------:R-:W-:Y:S01]  /*3f230*/  FMUL.FTZ R28, R222.reuse, R28 ;  /* 0x0000001cde1c7220 */ /* 0x040fe20000410000 */
[----:B0-----:R-:W0:Y:S01]  /*3f240*/  LDC.64 R52, c[0x0][0x380] ;  /* 0x0000e000ff347b82 */ /* 0x001e220000000a00 */
        /* <DEDUP_REMOVED lines=31> */
[----:B------:R-:W-:Y:S01]  /*3f440*/  IMAD.WIDE.U32 R2, R229, 0x10, R224 ;  /* 0x00000010e5027825 */ /* 0x000fe200078e00e0 */
[----:B------:R1:W-:Y:S03]  /*3f450*/  STG.E.128 desc[UR8][R4.64], R48 ;  /* 0x0000003004007986 */ /* 0x0003e6000c101d08 */
[----:B------:R-:W-:Y:S01]  /*3f460*/  FFMA.FTZ R28, R28, R164, R100 ;  /* 0x000000a41c1c7223 */ /* 0x000fe20000010064 */
[----:B------:R-:W-:Y:S01]  /*3f470*/  FFMA.FTZ R29, R29, R165, R101 ;  /* 0x000000a51d1d7223 */ /* 0x000fe20000010065 */
[----:B------:R-:W-:Y:S01]  /*3f480*/  FFMA.FTZ R30, R30, R166, R102 ;  /* 0x000000a61e1e7223 */ /* 0x000fe20000010066 */
[----:B------:R-:W-:Y:S01]  /*3f490*/  FFMA.FTZ R31, R31, R167, R103 ;  /* 0x000000a71f1f7223 */ /* 0x000fe20000010067 */
        /* <DEDUP_REMOVED lines=10> */
[----:B------:R-:W-:Y:S01]  /*3f540*/  IMAD.WIDE.U32 R226, R232, 0x10, R224 ;  /* 0x00000010e8e27825 */ /* 0x000fe200078e00e0 */
[----:B------:R4:W-:Y:S03]  /*3f550*/  STG.E.128 desc[UR8][R64.64], R36 ;  /* 0x0000002440007986 */ /* 0x0009e6000c101d08 */
[----:B------:R-:W-:Y:S01]  /*3f560*/  FFMA.FTZ R214, R214, R150, R86 ;  /* 0x00000096d6d67223 */ /* 0x000fe20000010056 */
[----:B-1----:R-:W-:Y:S01]  /*3f570*/  FFMA.FTZ R4, R6, R156, R92 ;  /* 0x0000009c06047223 */ /* 0x002fe2000001005c */
[----:B------:R-:W-:Y:S01]  /*3f580*/  FFMA.FTZ R5, R7, R157, R93 ;  /* 0x0000009d07057223 */ /* 0x000fe2000001005d */
[----:B------:R-:W-:Y:S01]  /*3f590*/  FFMA.FTZ R6, R12, R158, R94 ;  /* 0x0000009e0c067223 */ /* 0x000fe2000001005e */
[----:B------:R-:W-:Y:S01]  /*3f5a0*/  FFMA.FTZ R7, R72, R159, R95 ;  /* 0x0000009f48077223 */ /* 0x000fe2000001005f */
[----:B------:R-:W-:Y:S01]  /*3f5b0*/  IMAD.WIDE.U32 R224, R235, 0x10, R224 ;  /* 0x00000010ebe07825 */ /* 0x000fe200078e00e0 */
[----:B------:R4:W-:Y:S03]  /*3f5c0*/  STG.E.128 desc[UR8][R66.64], R32 ;  /* 0x0000002042007986 */ /* 0x0009e6000c101d08 */
[----:B--2---:R-:W-:Y:S01]  /*3f5d0*/  FFMA.FTZ R20, R73, R152, R88 ;  /* 0x0000009849147223 */ /* 0x004fe20000010058 */
[----:B------:R-:W-:Y:S01]  /*3f5e0*/  FFMA.FTZ R21, R74, R153, R89 ;  /* 0x000000994a157223 */ /* 0x000fe20000010059 */
[----:B------:R-:W-:Y:S01]  /*3f5f0*/  FFMA.FTZ R215, R215, R151, R87 ;  /* 0x00000097d7d77223 */ /* 0x000fe20000010057 */
[----:B------:R4:W-:Y:S01]  /*3f600*/  STG.E.128 desc[UR8][R2.64], R28 ;  /* 0x0000001c02007986 */ /* 0x0009e2000c101d08 */
[----:B0-----:R-:W-:-:S02]  /*3f610*/  IMAD R220, R52, 0x4, R220 ;  /* 0x0000000434dc7824 */ /* 0x001fc400078e02dc */
[----:B---3--:R-:W-:Y:S01]  /*3f620*/  FFMA.FTZ R22, R75, R154, R90 ;  /* 0x0000009a4b167223 */ /* 0x008fe2000001005a */
[----:B------:R-:W-:Y:S01]  /*3f630*/  FFMA.FTZ R23, R223, R155, R91 ;  /* 0x0000009bdf177223 */ /* 0x000fe2000001005b */
[----:B------:R4:W-:Y:S01]  /*3f640*/  STG.E.128 desc[UR8][R16.64], R24 ;  /* 0x0000001810007986 */ /* 0x0009e2000c101d08 */
[----:B------:R-:W-:-:S03]  /*3f650*/  ISETP.GE.AND P1, PT, R220, R53, PT ;  /* 0x00000035dc00720c */ /* 0x000fc60003f26270 */
[----:B------:R4:W-:Y:S04]  /*3f660*/  STG.E.128 desc[UR8][R18.64], R4 ;  /* 0x0000000412007986 */ /* 0x0009e8000c101d08 */
[----:B------:R4:W-:Y:S04]  /*3f670*/  STG.E.128 desc[UR8][R226.64], R20 ;  /* 0x00000014e2007986 */ /* 0x0009e8000c101d08 */
[----:B------:R4:W-:Y:S02]  /*3f680*/  STG.E.128 desc[UR8][R224.64], R212 ;  /* 0x000000d4e0007986 */ /* 0x0009e4000c101d08 */
[----:B------:R-:W-:Y:S05]  /*3f690*/  @!P1 BRA `(.L_x_43838) ;  /* 0xfffffc1400ac9947 */ /* 0x000fea000383ffff */
[----:B------:R-:W-:Y:S05]  /*3f6a0*/  BSYNC B0 ;  /* 0x0000000000007941 */ /* 0x000fea0003800000 */
.L_x_42828:
[----:B------:R-:W-:Y:S05]  /*3f6b0*/  EXIT ;  /* 0x000000000000794d */ /* 0x000fea0003800000 */
.L_x_43837:
[----:B------:R-:W-:Y:S01]  /*3f6c0*/  HFMA2 R245, -RZ, RZ, 0, 1.847743988037109375e-06 ;  /* 0x0000001ffff57431 */ /* 0x000fe200000001ff */
[----:B------:R-:W-:Y:S01]  /*3f6d0*/  BSSY B1, `(.L_x_43839) ;  /* 0x0000007000017945 */ /* 0x000fe20003800000 */
[----:B------:R-:W-:Y:S01]  /*3f6e0*/  MOV R243, R224 ;  /* 0x000000e000f37202 */ /* 0x000fe20000000f00 */
[----:B------:R-:W-:Y:S02]  /*3f6f0*/  IMAD.MOV.U32 R242, RZ, RZ, 0x1 ;  /* 0x00000001fff27424 */ /* 0x000fe400078e00ff */
[----:B------:R-:W-:-:S07]  /*3f700*/  IMAD.MOV.U32 R240, RZ, RZ, -0x1 ;  /* 0xfffffffffff07424 */ /* 0x000fce00078e00ff */
[----:B0-----:R-:W-:Y:S05]  /*3f710*/  WARPSYNC.COLLECTIVE R240, `(.L_x_43840) ;  /* 0x00000000f0087348 */ /* 0x001fea0003c00000 */
[----:B------:R1:W2:Y:S02]  /*3f720*/  SHFL.BFLY P2, R241, R243, R242, R245 ;  /* 0x0c0000f2f3f17389 */ /* 0x0002a400000400f5 */
[----:B012---:R-:W-:Y:S05]  /*3f730*/  ENDCOLLECTIVE ;  /* 0x000000000000791b */ /* 0x007fea0003800000 */
.L_x_43840:
[----:B------:R-:W-:Y:S05]  /*3f740*/  BSYNC B1 ;  /* 0x0000000000017941 */ /* 0x000fea0003800000 */
.L_x_43839:
        /* <DEDUP_REMOVED lines=9> */
.L_x_43841:
[----:B------:R-:W-:Y:S02]  /*3f7e0*/  IMAD.MOV.U32 R242, RZ, RZ, 0x4 ;  /* 0x00000004fff27424 */ /* 0x000fe400078e00ff */
[----:B------:R-:W-:-:S04]  /*3f7f0*/  IMAD.MOV.U32 R222, RZ, RZ, R241 ;  /* 0x000000ffffde7224 */ /* 0x000fc800078e00f1 */
[----:B------:R-:W-:-:S05]  /*3f800*/  FADD.FTZ R236, R225, R222 ;  /* 0x000000dee1ec7221 */ /* 0x000fca0000010000 */
[----:B------:R-:W-:-:S07]  /*3f810*/  MOV R243, R236 ;  /* 0x000000ec00f37202 */ /* 0x000fce0000000f00 */
[----:B------:R-:W-:Y:S05]  /*3f820*/  WARPSYNC.COLLECTIVE R240, `(.L_x_43842) ;  /* 0x00000000f0087348 */ /* 0x000fea0003c00000 */
[----:B------:R0:W1:Y:S02]  /*3f830*/  SHFL.BFLY P2, R241, R243, R242, R245 ;  /* 0x0c0000f2f3f17389 */ /* 0x00006400000400f5 */
[----:B01----:R-:W-:Y:S05]  /*3f840*/  ENDCOLLECTIVE ;  /* 0x000000000000791b */ /* 0x003fea0003800000 */
.L_x_43842:
        /* <DEDUP_REMOVED lines=8> */
.L_x_43843:
[----:B------:R-:W-:Y:S02]  /*3f8d0*/  IMAD.MOV.U32 R242, RZ, RZ, 0x10 ;  /* 0x00000010fff27424 */ /* 0x000fe400078e00ff */
[----:B------:R-:W-:-:S04]  /*3f8e0*/  IMAD.MOV.U32 R222, RZ, RZ, R241 ;  /* 0x000000ffffde7224 */ /* 0x000fc800078e00f1 */
[----:B------:R-:W-:-:S05]  /*3f8f0*/  FADD.FTZ R238, R237, R222 ;  /* 0x000000deedee7221 */ /* 0x000fca0000010000 */
[----:B------:R-:W-:-:S07]  /*3f900*/  MOV R243, R238 ;  /* 0x000000ee00f37202 */ /* 0x000fce0000000f00 */
[----:B------:R-:W-:Y:S05]  /*3f910*/  WARPSYNC.COLLECTIVE R240, `(.L_x_43844) ;  /* 0x00000000f0087348 */ /* 0x000fea0003c00000 */
[----:B------:R0:W1:Y:S02]  /*3f920*/  SHFL.BFLY P2, R241, R243, R242, R245 ;  /* 0x0c0000f2f3f17389 */ /* 0x00006400000400f5 */
[----:B01----:R-:W-:Y:S05]  /*3f930*/  ENDCOLLECTIVE ;  /* 0x000000000000791b */ /* 0x003fea0003800000 */
.L_x_43844:
        /* <DEDUP_REMOVED lines=136> */
.L_x_43845:
[----:B------:R-:W-:Y:S02]  /*401c0*/  IMAD.MOV.U32 R242, RZ, RZ, 0x2 ;  /* 0x00000002fff27424 */ /* 0x000fe400078e00ff */
[----:B------:R-:W-:-:S04]  /*401d0*/  IMAD.MOV.U32 R225, RZ, RZ, R241 ;  /* 0x000000ffffe17224 */ /* 0x000fc800078e00f1 */
[----:B------:R-:W-:-:S05]  /*401e0*/  FADD.FTZ R225, R222, R225 ;  /* 0x000000e1dee17221 */ /* 0x000fca0000010000 */
[----:B------:R-:W-:-:S07]  /*401f0*/  MOV R243, R225 ;  /* 0x000000e100f37202 */ /* 0x000fce0000000f00 */
[----:B------:R-:W-:Y:S05]  /*40200*/  WARPSYNC.COLLECTIVE R240, `(.L_x_43846) ;  /* 0x00000000f0087348 */ /* 0x000fea0003c00000 */
[----:B------:R0:W1:Y:S02]  /*40210*/  SHFL.BFLY P2, R241, R243, R242, R245 ;  /* 0x0c0000f2f3f17389 */ /* 0x00006400000400f5 */
[----:B01----:R-:W-:Y:S05]  /*40220*/  ENDCOLLECTIVE ;  /* 0x000000000000791b */ /* 0x003fea0003800000 */
.L_x_43846:
[----:B------:R-:W-:Y:S01]  /*40230*/  HFMA2 R242, -RZ, RZ, 0, 2.384185791015625e-07 ;  /* 0x00000004fff27431 */ /* 0x000fe200000001ff */
[----:B------:R-:W-:-:S05]  /*40240*/  MOV R224, R241 ;  /* 0x000000f100e07202 */ /* 0x000fca0000000f00 */
[----:B------:R-:W-:-:S04]  /*40250*/  FADD.FTZ R224, R225, R224 ;  /* 0x000000e0e1e07221 */ /* 0x000fc80000010000 */
[----:B------:R-:W-:-:S07]  /*40260*/  IMAD.MOV.U32 R243, RZ, RZ, R224 ;  /* 0x000000fffff37224 */ /* 0x000fce00078e00e0 */
[----:B------:R-:W-:Y:S05]  /*40270*/  WARPSYNC.COLLECTIVE R240, `(.L_x_43847) ;  /* 0x00000000f0087348 */ /* 0x000fea0003c00000 */
[----:B------:R0:W1:Y:S02]  /*40280*/  SHFL.BFLY P2, R241, R243, R242, R245 ;  /* 0x0c0000f2f3f17389 */ /* 0x00006400000400f5 */
[----:B01----:R-:W-:Y:S05]  /*40290*/  ENDCOLLECTIVE ;  /* 0x000000000000791b */ /* 0x003fea0003800000 */
.L_x_43847:
[----:B------:R-:W-:Y:S02]  /*402a0*/  IMAD.MOV.U32 R242, RZ, RZ, 0x8 ;  /* 0x00000008fff27424 */ /* 0x000fe400078e00ff */
[----:B------:R-:W-:-:S04]  /*402b0*/  IMAD.MOV.U32 R237, RZ, RZ, R241 ;  /* 0x000000ffffed7224 */ /* 0x000fc800078e00f1 */
[----:B------:R-:W-:-:S05]  /*402c0*/  FADD.FTZ R237, R224, R237 ;  /* 0x000000ede0ed7221 */ /* 0x000fca0000010000 */
[----:B------:R-:W-:-:S07]  /*402d0*/  MOV R243, R237 ;  /* 0x000000ed00f37202 */ /* 0x000fce0000000f00 */
[----:B------:R-:W-:Y:S05]  /*402e0*/  WARPSYNC.COLLECTIVE R240, `(.L_x_43848) ;  /* 0x00000000f0087348 */ /* 0x000fea0003c00000 */
[----:B------:R0:W1:Y:S02]  /*402f0*/  SHFL.BFLY P2, R241, R243, R242, R245 ;  /* 0x0c0000f2f3f17389 */ /* 0x00006400000400f5 */
[----:B01----:R-:W-:Y:S05]  /*40300*/  ENDCOLLECTIVE ;  /* 0x000000000000791b */ /* 0x003fea0003800000 */
.L_x_43848:
[----:B------:R-:W-:Y:S01]  /*40310*/  HFMA2 R242, -RZ, RZ, 0, 9.5367431640625e-07 ;  /* 0x00000010fff27431 */ /* 0x000fe200000001ff */
[----:B------:R-:W-:-:S05]  /*40320*/  MOV R236, R241 ;  /* 0x000000f100ec7202 */ /* 0x000fca0000000f00 */
[----:B------:R-:W-:-:S04]  /*40330*/  FADD.FTZ R236, R237, R236 ;  /* 0x000000ecedec7221 */ /* 0x000fc80000010000 */
[----:B------:R-:W-:-:S07]  /*40340*/  IMAD.MOV.U32 R243, RZ, RZ, R236 ;  /* 0x000000fffff37224 */ /* 0x000fce00078e00ec */
[----:B------:R-:W-:Y:S05]  /*40350*/  WARPSYNC.COLLECTIVE R240, `(.L_x_43849) ;  /* 0x00000000f0087348 */ /* 0x000fea0003c00000 */
[----:B------:R0:W1:Y:S02]  /*40360*/  SHFL.BFLY P2, R241, R243, R242, R245 ;  /* 0x0c0000f2f3f17389 */ /* 0x00006400000400f5 */
[----:B01----:R-:W-:Y:S05]  /*40370*/  ENDCOLLECTIVE ;  /* 0x000000000000791b */ /* 0x003fea0003800000 */
.L_x_43849:
[----:B------:R-:W-:Y:S05]  /*40380*/  BRA `(.L_x_43850) ;  /* 0xffffffe000f87947 */ /* 0x000fea000383ffff */
.L_x_43851:
        /* <DEDUP_REMOVED lines=15> */
.L_x_43931:


//--------------------- .nv.global.init           --------------------------
	.section	.nv.global.init,"aw",@progbits
	.align	4
.nv.global.init:
	.type		mrg32k3aM1SubSeq,@object
	.size		mrg32k3aM1SubSeq,(mrg32k3aM2SubSeq - mrg32k3aM1SubSeq)
mrg32k3aM1SubSeq:
        /* <DEDUP_REMOVED lines=126> */
	.type		mrg32k3aM2SubSeq,@object
	.size		mrg32k3aM2SubSeq,(mrg32k3aM1 - mrg32k3aM2SubSeq)
mrg32k3aM2SubSeq:
        /* <DEDUP_REMOVED lines=126> */
	.type		mrg32k3aM1,@object
	.size		mrg32k3aM1,(mrg32k3aM1Seq - mrg32k3aM1)
mrg32k3aM1:
        /* <DEDUP_REMOVED lines=144> */
	.type		mrg32k3aM1Seq,@object
	.size		mrg32k3aM1Seq,(mrg32k3aM2 - mrg32k3aM1Seq)
mrg32k3aM1Seq:
        /* <DEDUP_REMOVED lines=144> */
	.type		mrg32k3aM2,@object
	.size		mrg32k3aM2,(mrg32k3aM2Seq - mrg32k3aM2)
mrg32k3aM2:
        /* <DEDUP_REMOVED lines=144> */
	.type		mrg32k3aM2Seq,@object
	.size		mrg32k3aM2Seq,(precalc_xorwow_matrix - mrg32k3aM2Seq)
mrg32k3aM2Seq:
        /* <DEDUP_REMOVED lines=144> */
	.type		precalc_xorwow_matrix,@object
	.size		precalc_xorwow_matrix,(precalc_xorwow_offset_matrix - precalc_xorwow_matrix)
precalc_xorwow_matrix:
        /* <DEDUP_REMOVED lines=6400> */
	.type		precalc_xorwow_offset_matrix,@object
	.size		precalc_xorwow_offset_matrix,(.L_1 - precalc_xorwow_offset_matrix)
precalc_xorwow_offset_matrix:
        /* <DEDUP_REMOVED lines=6400> */
.L_1:


//--------------------- .nv.shared.reserved.0     --------------------------
	.section	.nv.shared.reserved.0,"aw",@nobits
	.weak		__nv_reservedSMEM_offset_0_alias
	.size		__nv_reservedSMEM_offset_0_alias, 0, 64
	.other		__nv_reservedSMEM_offset_0_alias,@"STO_CUDA_RESERVED_SHARED STV_DEFAULT"
__nv_reservedSMEM_offset_0_alias:
	.zero		0
	.zero		64


//--------------------- .nv.constant0._ZN10layer_norm31ln_parallel_residual_fwd_kernelINS_13Kernel_traitsI13__nv_bfloat16S2_S2_S2_fjLj2048ELj1ELj4ELj1ELj16ENS_18Kernel_traits_baseILj2048ES2_S2_S2_S2_fjLj128EEEEELb0ELb0ELb0EEEvNS_9FwdParamsE --------------------------
	.section	.nv.constant0._ZN10layer_norm31ln_parallel_residual_fwd_kernelINS_13Kernel_traitsI13__nv_bfloat16S2_S2_S2_fjLj2048ELj1ELj4ELj1ELj16ENS_18Kernel_traits_baseILj2048ES2_S2_S2_S2_fjLj128EEEEELb0ELb0ELb0EEEvNS_9FwdParamsE,"a",@progbits
	.sectionflags	@""
	.align	4
.nv.constant0._ZN10layer_norm31ln_parallel_residual_fwd_kernelINS_13Kernel_traitsI13__nv_bfloat16S2_S2_S2_fjLj2048ELj1ELj4ELj1ELj16ENS_18Kernel_traits_baseILj2048ES2_S2_S2_S2_fjLj128EEEEELb0ELb0ELb0EEEvNS_9FwdParamsE:
	.zero		1128


//--------------------- .nv.constant0._ZN10layer_norm31ln_parallel_residual_fwd_kernelINS_13Kernel_traitsI13__nv_bfloat16S2_S2_S2_fjLj2048ELj1ELj4ELj1ELj16ENS_18Kernel_traits_baseILj2048ES2_S2_S2_S2_fjLj128EEEEELb0ELb0ELb1EEEvNS_9FwdParamsE --------------------------
	.section	.nv.constant0._ZN10layer_norm31ln_parallel_residual_fwd_kernelINS_13Kernel_traitsI13__nv_bfloat16S2_S2_S2_fjLj2048ELj1ELj4ELj1ELj16ENS_18Kernel_traits_baseILj2048ES2_S2_S2_S2_fjLj128EEEEELb0ELb0ELb1EEEvNS_9FwdParamsE,"a",@progbits
	.sectionflags	@""
	.align	4
.nv.constant0._ZN10layer_norm31ln_parallel_residual_fwd_kernelINS_13Kernel_traitsI13__nv_bfloat16S2_S2_S2_fjLj2048ELj1ELj4ELj1ELj16ENS_18Kernel_traits_baseILj2048ES2_S2_S2_S2_fjLj128EEEEELb0ELb0ELb1EEEvNS_9FwdParamsE:
	.zero		1128


//--------------------- .nv.constant0._ZN10layer_norm31ln_parallel_residual_fwd_kernelINS_13Kernel_traitsI13__nv_bfloat16S2_S2_S2_fjLj2048ELj1ELj4ELj1ELj16ENS_18Kernel_traits_baseILj2048ES2_S2_S2_S2_fjLj128EEEEELb0ELb1ELb0EEEvNS_9FwdParamsE --------------------------
	.section	.nv.constant0._ZN10layer_norm31ln_parallel_residual_fwd_kernelINS_13Kernel_traitsI13__nv_bfloat16S2_S2_S2_fjLj2048ELj1ELj4ELj1ELj16ENS_18Kernel_traits_baseILj2048ES2_S2_S2_S2_fjLj128EEEEELb0ELb1ELb0EEEvNS_9FwdParamsE,"a",@progbits
	.sectionflags	@""
	.align	4
.nv.constant0._ZN10layer_norm31ln_parallel_residual_fwd_kernelINS_13Kernel_traitsI13__nv_bfloat16S2_S2_S2_fjLj2048ELj1ELj4ELj1ELj16ENS_18Kernel_traits_baseILj2048ES2_S2_S2_S2_fjLj128EEEEELb0ELb1ELb0EEEvNS_9FwdParamsE:
	.zero		1128


//--------------------- .nv.constant0._ZN10layer_norm31ln_parallel_residual_fwd_kernelINS_13Kernel_traitsI13__nv_bfloat16S2_S2_S2_fjLj2048ELj1ELj4ELj1ELj16ENS_18Kernel_traits_baseILj2048ES2_S2_S2_S2_fjLj128EEEEELb0ELb1ELb1EEEvNS_9FwdParamsE --------------------------
	.section	.nv.constant0._ZN10layer_norm31ln_parallel_residual_fwd_kernelINS_13Kernel_traitsI13__nv_bfloat16S2_S2_S2_fjLj2048ELj1ELj4ELj1ELj16ENS_18Kernel_traits_baseILj2048ES2_S2_S2_S2_fjLj128EEEEELb0ELb1ELb1EEEvNS_9FwdParamsE,"a",@progbits
	.sectionflags	@""
	.align	4
.nv.constant0._ZN10layer_norm31ln_parallel_residual_fwd_kernelINS_13Kernel_traitsI13__nv_bfloat16S2_S2_S2_fjLj2048ELj1ELj4ELj1ELj16ENS_18Kernel_traits_baseILj2048ES2_S2_S2_S2_fjLj128EEEEELb0ELb1ELb1EEEvNS_9FwdParamsE:
	.zero		1128


//--------------------- .nv.constant0._ZN10layer_norm31ln_parallel_residual_fwd_kernelINS_13Kernel_traitsI13__nv_bfloat16S2_S2_S2_fjLj2048ELj1ELj4ELj1ELj16ENS_18Kernel_traits_baseILj2048ES2_S2_S2_S2_fjLj128EEEEELb1ELb0ELb0EEEvNS_9FwdParamsE --------------------------
	.section	.nv.constant0._ZN10layer_norm31ln_parallel_residual_fwd_kernelINS_13Kernel_traitsI13__nv_bfloat16S2_S2_S2_fjLj2048ELj1ELj4ELj1ELj16ENS_18Kernel_traits_baseILj2048ES2_S2_S2_S2_fjLj128EEEEELb1ELb0ELb0EEEvNS_9FwdParamsE,"a",@progbits
	.sectionflags	@""
	.align	4
.nv.constant0._ZN10layer_norm31ln_parallel_residual_fwd_kernelINS_13Kernel_traitsI13__nv_bfloat16S2_S2_S2_fjLj2048ELj1ELj4ELj1ELj16ENS_18Kernel_traits_baseILj2048ES2_S2_S2_S2_fjLj128EEEEELb1ELb0ELb0EEEvNS_9FwdParamsE:
	.zero		1128


//--------------------- .nv.constant0._ZN10layer_norm31ln_parallel_residual_fwd_kernelINS_13Kernel_traitsI13__nv_bfloat16S2_S2_S2_fjLj2048ELj1ELj4ELj1ELj16ENS_18Kernel_traits_baseILj2048ES2_S2_S2_S2_fjLj128EEEEELb1ELb0ELb1EEEvNS_9FwdParamsE --------------------------
	.section	.nv.constant0._ZN10layer_norm31ln_parallel_residual_fwd_kernelINS_13Kernel_traitsI13__nv_bfloat16S2_S2_S2_fjLj2048ELj1ELj4ELj1ELj16ENS_18Kernel_traits_baseILj2048ES2_S2_S2_S2_fjLj128EEEEELb1ELb0ELb1EEEvNS_9FwdParamsE,"a",@progbits
	.sectionflags	@""
	.align	4
.nv.constant0._ZN10layer_norm31ln_parallel_residual_fwd_kernelINS_13Kernel_traitsI13__nv_bfloat16S2_S2_S2_fjLj2048ELj1ELj4ELj1ELj16ENS_18Kernel_traits_baseILj2048ES2_S2_S2_S2_fjLj128EEEEELb1ELb0ELb1EEEvNS_9FwdParamsE:
	.zero		1128


//--------------------- .nv.constant0._ZN10layer_norm31ln_parallel_residual_fwd_kernelINS_13Kernel_traitsI13__nv_bfloat16S2_S2_S2_fjLj2048ELj1ELj4ELj1ELj16ENS_18Kernel_traits_baseILj2048ES2_S2_S2_S2_fjLj128EEEEELb1ELb1ELb0EEEvNS_9FwdParamsE --------------------------
	.section	.nv.constant0._ZN10layer_norm31ln_parallel_residual_fwd_kernelINS_13Kernel_traitsI13__nv_bfloat16S2_S2_S2_fjLj2048ELj1ELj4ELj1ELj16ENS_18Kernel_traits_baseILj2048ES2_S2_S2_S2_fjLj128EEEEELb1ELb1ELb0EEEvNS_9FwdParamsE,"a",@progbits
	.sectionflags	@""
	.align	4
.nv.constant0._ZN10layer_norm31ln_parallel_residual_fwd_kernelINS_13Kernel_traitsI13__nv_bfloat16S2_S2_S2_fjLj2048ELj1ELj4ELj1ELj16ENS_18Kernel_traits_baseILj2048ES2_S2_S2_S2_fjLj128EEEEELb1ELb1ELb0EEEvNS_9FwdParamsE:
	.zero		1128


//--------------------- .nv.constant0._ZN10layer_norm31ln_parallel_residual_fwd_kernelINS_13Kernel_traitsI13__nv_bfloat16S2_S2_S2_fjLj2048ELj1ELj4ELj1ELj16ENS_18Kernel_traits_baseILj2048ES2_S2_S2_S2_fjLj128EEEEELb1ELb1ELb1EEEvNS_9FwdParamsE --------------------------
	.section	.nv.constant0._ZN10layer_norm31ln_parallel_residual_fwd_kernelINS_13Kernel_traitsI13__nv_bfloat16S2_S2_S2_fjLj2048ELj1ELj4ELj1ELj16ENS_18Kernel_traits_baseILj2048ES2_S2_S2_S2_fjLj128EEEEELb1ELb1ELb1EEEvNS_9FwdParamsE,"a",@progbits
	.sectionflags	@""
	.align	4
.nv.constant0._ZN10layer_norm31ln_parallel_residual_fwd_kernelINS_13Kernel_traitsI13__nv_bfloat16S2_S2_S2_fjLj2048ELj1ELj4ELj1ELj16ENS_18Kernel_traits_baseILj2048ES2_S2_S2_S2_fjLj128EEEEELb1ELb1ELb1EEEvNS_9FwdParamsE:
	.zero		1128


//--------------------- .nv.constant0._ZN10layer_norm31ln_parallel_residual_fwd_kernelINS_13Kernel_traitsI6__halfS2_S2_S2_fjLj2048ELj1ELj4ELj1ELj16ENS_18Kernel_traits_baseILj2048ES2_S2_S2_S2_fjLj128EEEEELb0ELb0ELb0EEEvNS_9FwdParamsE --------------------------
	.section	.nv.constant0._ZN10layer_norm31ln_parallel_residual_fwd_kernelINS_13Kernel_traitsI6__halfS2_S2_S2_fjLj2048ELj1ELj4ELj1ELj16ENS_18Kernel_traits_baseILj2048ES2_S2_S2_S2_fjLj128EEEEELb0ELb0ELb0EEEvNS_9FwdParamsE,"a",@progbits
	.sectionflags	@""
	.align	4
.nv.constant0._ZN10layer_norm31ln_parallel_residual_fwd_kernelINS_13Kernel_traitsI6__halfS2_S2_S2_fjLj2048ELj1ELj4ELj1ELj16ENS_18Kernel_traits_baseILj2048ES2_S2_S2_S2_fjLj128EEEEELb0ELb0ELb0EEEvNS_9FwdParamsE:
	.zero		1128


//--------------------- .nv.constant0._ZN10layer_norm31ln_parallel_residual_fwd_kernelINS_13Kernel_traitsI6__halfS2_S2_S2_fjLj2048ELj1ELj4ELj1ELj16ENS_18Kernel_traits_baseILj2048ES2_S2_S2_S2_fjLj128EEEEELb0ELb0ELb1EEEvNS_9FwdParamsE --------------------------
	.section	.nv.constant0._ZN10layer_norm31ln_parallel_residual_fwd_kernelINS_13Kernel_traitsI6__halfS2_S2_S2_fjLj2048ELj1ELj4ELj1ELj16ENS_18Kernel_traits_baseILj2048ES2_S2_S2_S2_fjLj128EEEEELb0ELb0ELb1EEEvNS_9FwdParamsE,"a",@progbits
	.sectionflags	@""
	.align	4
.nv.constant0._ZN10layer_norm31ln_parallel_residual_fwd_kernelINS_13Kernel_traitsI6__halfS2_S2_S2_fjLj2048ELj1ELj4ELj1ELj16ENS_18Kernel_traits_baseILj2048ES2_S2_S2_S2_fjLj128EEEEELb0ELb0ELb1EEEvNS_9FwdParamsE:
	.zero		1128


//--------------------- .nv.constant0._ZN10layer_norm31ln_parallel_residual_fwd_kernelINS_13Kernel_traitsI6__halfS2_S2_S2_fjLj2048ELj1ELj4ELj1ELj16ENS_18Kernel_traits_baseILj2048ES2_S2_S2_S2_fjLj128EEEEELb0ELb1ELb0EEEvNS_9FwdParamsE --------------------------
	.section	.nv.constant0._ZN10layer_norm31ln_parallel_residual_fwd_kernelINS_13Kernel_traitsI6__halfS2_S2_S2_fjLj2048ELj1ELj4ELj1ELj16ENS_18Kernel_traits_baseILj2048ES2_S2_S2_S2_fjLj128EEEEELb0ELb1ELb0EEEvNS_9FwdParamsE,"a",@progbits
	.sectionflags	@""
	.align	4
.nv.constant0._ZN10layer_norm31ln_parallel_residual_fwd_kernelINS_13Kernel_traitsI6__halfS2_S2_S2_fjLj2048ELj1ELj4ELj1ELj16ENS_18Kernel_traits_baseILj2048ES2_S2_S2_S2_fjLj128EEEEELb0ELb1ELb0EEEvNS_9FwdParamsE:
	.zero		1128


//--------------------- .nv.constant0._ZN10layer_norm31ln_parallel_residual_fwd_kernelINS_13Kernel_traitsI6__halfS2_S2_S2_fjLj2048ELj1ELj4ELj1ELj16ENS_18Kernel_traits_baseILj2048ES2_S2_S2_S2_fjLj128EEEEELb0ELb1ELb1EEEvNS_9FwdParamsE --------------------------
	.section	.nv.constant0._ZN10layer_norm31ln_parallel_residual_fwd_kernelINS_13Kernel_traitsI6__halfS2_S2_S2_fjLj2048ELj1ELj4ELj1ELj16ENS_18Kernel_traits_baseILj2048ES2_S2_S2_S2_fjLj128EEEEELb0ELb1ELb1EEEvNS_9FwdParamsE,"a",@progbits
	.sectionflags	@""
	.align	4
.nv.constant0._ZN10layer_norm31ln_parallel_residual_fwd_kernelINS_13Kernel_traitsI6__halfS2_S2_S2_fjLj2048ELj1ELj4ELj1ELj16ENS_18Kernel_traits_baseILj2048ES2_S2_S2_S2_fjLj128EEEEELb0ELb1ELb1EEEvNS_9FwdParamsE:
	.zero		1128


//--------------------- .nv.constant0._ZN10layer_norm31ln_parallel_residual_fwd_kernelINS_13Kernel_traitsI6__halfS2_S2_S2_fjLj2048ELj1ELj4ELj1ELj16ENS_18Kernel_traits_baseILj2048ES2_S2_S2_S2_fjLj128EEEEELb1ELb0ELb0EEEvNS_9FwdParamsE --------------------------
	.section	.nv.constant0._ZN10layer_norm31ln_parallel_residual_fwd_kernelINS_13Kernel_traitsI6__halfS2_S2_S2_fjLj2048ELj1ELj4ELj1ELj16ENS_18Kernel_traits_baseILj2048ES2_S2_S2_S2_fjLj128EEEEELb1ELb0ELb0EEEvNS_9FwdParamsE,"a",@progbits
	.sectionflags	@""
	.align	4
.nv.constant0._ZN10layer_norm31ln_parallel_residual_fwd_kernelINS_13Kernel_traitsI6__halfS2_S2_S2_fjLj2048ELj1ELj4ELj1ELj16ENS_18Kernel_traits_baseILj2048ES2_S2_S2_S2_fjLj128EEEEELb1ELb0ELb0EEEvNS_9FwdParamsE:
	.zero		1128


//--------------------- .nv.constant0._ZN10layer_norm31ln_parallel_residual_fwd_kernelINS_13Kernel_traitsI6__halfS2_S2_S2_fjLj2048ELj1ELj4ELj1ELj16ENS_18Kernel_traits_baseILj2048ES2_S2_S2_S2_fjLj128EEEEELb1ELb0ELb1EEEvNS_9FwdParamsE --------------------------
	.section	.nv.constant0._ZN10layer_norm31ln_parallel_residual_fwd_kernelINS_13Kernel_traitsI6__halfS2_S2_S2_fjLj2048ELj1ELj4ELj1ELj16ENS_18Kernel_traits_baseILj2048ES2_S2_S2_S2_fjLj128EEEEELb1ELb0ELb1EEEvNS_9FwdParamsE,"a",@progbits
	.sectionflags	@""
	.align	4
.nv.constant0._ZN10layer_norm31ln_parallel_residual_fwd_kernelINS_13Kernel_traitsI6__halfS2_S2_S2_fjLj2048ELj1ELj4ELj1ELj16ENS_18Kernel_traits_baseILj2048ES2_S2_S2_S2_fjLj128EEEEELb1ELb0ELb1EEEvNS_9FwdParamsE:
	.zero		1128


//--------------------- .nv.constant0._ZN10layer_norm31ln_parallel_residual_fwd_kernelINS_13Kernel_traitsI6__halfS2_S2_S2_fjLj2048ELj1ELj4ELj1ELj16ENS_18Kernel_traits_baseILj2048ES2_S2_S2_S2_fjLj128EEEEELb1ELb1ELb0EEEvNS_9FwdParamsE --------------------------
	.section	.nv.constant0._ZN10layer_norm31ln_parallel_residual_fwd_kernelINS_13Kernel_traitsI6__halfS2_S2_S2_fjLj2048ELj1ELj4ELj1ELj16ENS_18Kernel_traits_baseILj2048ES2_S2_S2_S2_fjLj128EEEEELb1ELb1ELb0EEEvNS_9FwdParamsE,"a",@progbits
	.sectionflags	@""
	.align	4
.nv.constant0._ZN10layer_norm31ln_parallel_residual_fwd_kernelINS_13Kernel_traitsI6__halfS2_S2_S2_fjLj2048ELj1ELj4ELj1ELj16ENS_18Kernel_traits_baseILj2048ES2_S2_S2_S2_fjLj128EEEEELb1ELb1ELb0EEEvNS_9FwdParamsE:
	.zero		1128


//--------------------- .nv.constant0._ZN10layer_norm31ln_parallel_residual_fwd_kernelINS_13Kernel_traitsI6__halfS2_S2_S2_fjLj2048ELj1ELj4ELj1ELj16ENS_18Kernel_traits_baseILj2048ES2_S2_S2_S2_fjLj128EEEEELb1ELb1ELb1EEEvNS_9FwdParamsE --------------------------
	.section	.nv.constant0._ZN10layer_norm31ln_parallel_residual_fwd_kernelINS_13Kernel_traitsI6__halfS2_S2_S2_fjLj2048ELj1ELj4ELj1ELj16ENS_18Kernel_traits_baseILj2048ES2_S2_S2_S2_fjLj128EEEEELb1ELb1ELb1EEEvNS_9FwdParamsE,"a",@progbits
	.sectionflags	@""
	.align	4
.nv.constant0._ZN10layer_norm31ln_parallel_residual_fwd_kernelINS_13Kernel_traitsI6__halfS2_S2_S2_fjLj2048ELj1ELj4ELj1ELj16ENS_18Kernel_traits_baseILj2048ES2_S2_S2_S2_fjLj128EEEEELb1ELb1ELb1EEEvNS_9FwdParamsE:
	.zero		1128


//--------------------- .nv.constant0._ZN10layer_norm31ln_parallel_residual_fwd_kernelINS_13Kernel_traitsIf13__nv_bfloat16S2_S2_fjLj2048ELj1ELj4ELj1ELj16ENS_18Kernel_traits_baseILj2048EfS2_S2_S2_fjLj128EEEEELb0ELb0ELb0EEEvNS_9FwdParamsE --------------------------
	.section	.nv.constant0._ZN10layer_norm31ln_parallel_residual_fwd_kernelINS_13Kernel_traitsIf13__nv_bfloat16S2_S2_fjLj2048ELj1ELj4ELj1ELj16ENS_18Kernel_traits_baseILj2048EfS2_S2_S2_fjLj128EEEEELb0ELb0ELb0EEEvNS_9FwdParamsE,"a",@progbits
	.sectionflags	@""
	.align	4
.nv.constant0._ZN10layer_norm31ln_parallel_residual_fwd_kernelINS_13Kernel_traitsIf13__nv_bfloat16S2_S2_fjLj2048ELj1ELj4ELj1ELj16ENS_18Kernel_traits_baseILj2048EfS2_S2_S2_fjLj128EEEEELb0ELb0ELb0EEEvNS_9FwdParamsE:
	.zero		1128


//--------------------- .nv.constant0._ZN10layer_norm31ln_parallel_residual_fwd_kernelINS_13Kernel_traitsIf13__nv_bfloat16S2_S2_fjLj2048ELj1ELj4ELj1ELj16ENS_18Kernel_traits_baseILj2048EfS2_S2_S2_fjLj128EEEEELb0ELb0ELb1EEEvNS_9FwdParamsE --------------------------
	.section	.nv.constant0._ZN10layer_norm31ln_parallel_residual_fwd_kernelINS_13Kernel_traitsIf13__nv_bfloat16S2_S2_fjLj2048ELj1ELj4ELj1ELj16ENS_18Kernel_traits_baseILj2048EfS2_S2_S2_fjLj128EEEEELb0ELb0ELb1EEEvNS_9FwdParamsE,"a",@progbits
	.sectionflags	@""
	.align	4
.nv.constant0._ZN10layer_norm31ln_parallel_residual_fwd_kernelINS_13Kernel_traitsIf13__nv_bfloat16S2_S2_fjLj2048ELj1ELj4ELj1ELj16ENS_18Kernel_traits_baseILj2048EfS2_S2_S2_fjLj128EEEEELb0ELb0ELb1EEEvNS_9FwdParamsE:
	.zero		1128


//--------------------- .nv.constant0._ZN10layer_norm31ln_parallel_residual_fwd_kernelINS_13Kernel_traitsIf13__nv_bfloat16S2_S2_fjLj2048ELj1ELj4ELj1ELj16ENS_18Kernel_traits_baseILj2048EfS2_S2_S2_fjLj128EEEEELb0ELb1ELb0EEEvNS_9FwdParamsE --------------------------
	.section	.nv.constant0._ZN10layer_norm31ln_parallel_residual_fwd_kernelINS_13Kernel_traitsIf13__nv_bfloat16S2_S2_fjLj2048ELj1ELj4ELj1ELj16ENS_18Kernel_traits_baseILj2048EfS2_S2_S2_fjLj128EEEEELb0ELb1ELb0EEEvNS_9FwdParamsE,"a",@progbits
	.sectionflags	@""
	.align	4
.nv.constant0._ZN10layer_norm31ln_parallel_residual_fwd_kernelINS_13Kernel_traitsIf13__nv_bfloat16S2_S2_fjLj2048ELj1ELj4ELj1ELj16ENS_18Kernel_traits_baseILj2048EfS2_S2_S2_fjLj128EEEEELb0ELb1ELb0EEEvNS_9FwdParamsE:
	.zero		1128


//--------------------- .nv.constant0._ZN10layer_norm31ln_parallel_residual_fwd_kernelINS_13Kernel_traitsIf13__nv_bfloat16S2_S2_fjLj2048ELj1ELj4ELj1ELj16ENS_18Kernel_traits_baseILj2048EfS2_S2_S2_fjLj128EEEEELb0ELb1ELb1EEEvNS_9FwdParamsE --------------------------
	.section	.nv.constant0._ZN10layer_norm31ln_parallel_residual_fwd_kernelINS_13Kernel_traitsIf13__nv_bfloat16S2_S2_fjLj2048ELj1ELj4ELj1ELj16ENS_18Kernel_traits_baseILj2048EfS2_S2_S2_fjLj128EEEEELb0ELb1ELb1EEEvNS_9FwdParamsE,"a",@progbits
	.sectionflags	@""
	.align	4
.nv.constant0._ZN10layer_norm31ln_parallel_residual_fwd_kernelINS_13Kernel_traitsIf13__nv_bfloat16S2_S2_fjLj2048ELj1ELj4ELj1ELj16ENS_18Kernel_traits_baseILj2048EfS2_S2_S2_fjLj128EEEEELb0ELb1ELb1EEEvNS_9FwdParamsE:
	.zero		1128


//--------------------- .nv.constant0._ZN10layer_norm31ln_parallel_residual_fwd_kernelINS_13Kernel_traitsIf13__nv_bfloat16S2_S2_fjLj2048ELj1ELj4ELj1ELj16ENS_18Kernel_traits_baseILj2048EfS2_S2_S2_fjLj128EEEEELb1ELb0ELb0EEEvNS_9FwdParamsE --------------------------
	.section	.nv.constant0._ZN10layer_norm31ln_parallel_residual_fwd_kernelINS_13Kernel_traitsIf13__nv_bfloat16S2_S2_fjLj2048ELj1ELj4ELj1ELj16ENS_18Kernel_traits_baseILj2048EfS2_S2_S2_fjLj128EEEEELb1ELb0ELb0EEEvNS_9FwdParamsE,"a",@progbits
	.sectionflags	@""
	.align	4
.nv.constant0._ZN10layer_norm31ln_parallel_residual_fwd_kernelINS_13Kernel_traitsIf13__nv_bfloat16S2_S2_fjLj2048ELj1ELj4ELj1ELj16ENS_18Kernel_traits_baseILj2048EfS2_S2_S2_fjLj128EEEEELb1ELb0ELb0EEEvNS_9FwdParamsE:
	.zero		1128


//--------------------- .nv.constant0._ZN10layer_norm31ln_parallel_residual_fwd_kernelINS_13Kernel_traitsIf13__nv_bfloat16S2_S2_fjLj2048ELj1ELj4ELj1ELj16ENS_18Kernel_traits_baseILj2048EfS2_S2_S2_fjLj128EEEEELb1ELb0ELb1EEEvNS_9FwdParamsE --------------------------
	.section	.nv.constant0._ZN10layer_norm31ln_parallel_residual_fwd_kernelINS_13Kernel_traitsIf13__nv_bfloat16S2_S2_fjLj2048ELj1ELj4ELj1ELj16ENS_18Kernel_traits_baseILj2048EfS2_S2_S2_fjLj128EEEEELb1ELb0ELb1EEEvNS_9FwdParamsE,"a",@progbits
	.sectionflags	@""
	.align	4
.nv.constant0._ZN10layer_norm31ln_parallel_residual_fwd_kernelINS_13Kernel_traitsIf13__nv_bfloat16S2_S2_fjLj2048ELj1ELj4ELj1ELj16ENS_18Kernel_traits_baseILj2048EfS2_S2_S2_fjLj128EEEEELb1ELb0ELb1EEEvNS_9FwdParamsE:
	.zero		1128


//--------------------- .nv.constant0._ZN10layer_norm31ln_parallel_residual_fwd_kernelINS_13Kernel_traitsIf13__nv_bfloat16S2_S2_fjLj2048ELj1ELj4ELj1ELj16ENS_18Kernel_traits_baseILj2048EfS2_S2_S2_fjLj128EEEEELb1ELb1ELb0EEEvNS_9FwdParamsE --------------------------
	.section	.nv.constant0._ZN10layer_norm31ln_parallel_residual_fwd_kernelINS_13Kernel_traitsIf13__nv_bfloat16S2_S2_fjLj2048ELj1ELj4ELj1ELj16ENS_18Kernel_traits_baseILj2048EfS2_S2_S2_fjLj128EEEEELb1ELb1ELb0EEEvNS_9FwdParamsE,"a",@progbits
	.sectionflags	@""
	.align	4
.nv.constant0._ZN10layer_norm31ln_parallel_residual_fwd_kernelINS_13Kernel_traitsIf13__nv_bfloat16S2_S2_fjLj2048ELj1ELj4ELj1ELj16ENS_18Kernel_traits_baseILj2048EfS2_S2_S2_fjLj128EEEEELb1ELb1ELb0EEEvNS_9FwdParamsE:
	.zero		1128


//--------------------- .nv.constant0._ZN10layer_norm31ln_parallel_residual_fwd_kernelINS_13Kernel_traitsIf13__nv_bfloat16S2_S2_fjLj2048ELj1ELj4ELj1ELj16ENS_18Kernel_traits_baseILj2048EfS2_S2_S2_fjLj128EEEEELb1ELb1ELb1EEEvNS_9FwdParamsE --------------------------
	.section	.nv.constant0._ZN10layer_norm31ln_parallel_residual_fwd_kernelINS_13Kernel_traitsIf13__nv_bfloat16S2_S2_fjLj2048ELj1ELj4ELj1ELj16ENS_18Kernel_traits_baseILj2048EfS2_S2_S2_fjLj128EEEEELb1ELb1ELb1EEEvNS_9FwdParamsE,"a",@progbits
	.sectionflags	@""
	.align	4
.nv.constant0._ZN10layer_norm31ln_parallel_residual_fwd_kernelINS_13Kernel_traitsIf13__nv_bfloat16S2_S2_fjLj2048ELj1ELj4ELj1ELj16ENS_18Kernel_traits_baseILj2048EfS2_S2_S2_fjLj128EEEEELb1ELb1ELb1EEEvNS_9FwdParamsE:
	.zero		1128


//--------------------- .nv.constant0._ZN10layer_norm31ln_parallel_residual_fwd_kernelINS_13Kernel_traitsI13__nv_bfloat16S2_fS2_fjLj2048ELj1ELj4ELj1ELj16ENS_18Kernel_traits_baseILj2048ES2_S2_fS2_fjLj128EEEEELb0ELb0ELb0EEEvNS_9FwdParamsE --------------------------
	.section	.nv.constant0._ZN10layer_norm31ln_parallel_residual_fwd_kernelINS_13Kernel_traitsI13__nv_bfloat16S2_fS2_fjLj2048ELj1ELj4ELj1ELj16ENS_18Kernel_traits_baseILj2048ES2_S2_fS2_fjLj128EEEEELb0ELb0ELb0EEEvNS_9FwdParamsE,"a",@progbits
	.sectionflags	@""
	.align	4
.nv.constant0._ZN10layer_norm31ln_parallel_residual_fwd_kernelINS_13Kernel_traitsI13__nv_bfloat16S2_fS2_fjLj2048ELj1ELj4ELj1ELj16ENS_18Kernel_traits_baseILj2048ES2_S2_fS2_fjLj128EEEEELb0ELb0ELb0EEEvNS_9FwdParamsE:
	.zero		1128


//--------------------- .nv.constant0._ZN10layer_norm31ln_parallel_residual_fwd_kernelINS_13Kernel_traitsI13__nv_bfloat16S2_fS2_fjLj2048ELj1ELj4ELj1ELj16ENS_18Kernel_traits_baseILj2048ES2_S2_fS2_fjLj128EEEEELb0ELb0ELb1EEEvNS_9FwdParamsE --------------------------
	.section	.nv.constant0._ZN10layer_norm31ln_parallel_residual_fwd_kernelINS_13Kernel_traitsI13__nv_bfloat16S2_fS2_fjLj2048ELj1ELj4ELj1ELj16ENS_18Kernel_traits_baseILj2048ES2_S2_fS2_fjLj128EEEEELb0ELb0ELb1EEEvNS_9FwdParamsE,"a",@progbits
	.sectionflags	@""
	.align	4
.nv.constant0._ZN10layer_norm31ln_parallel_residual_fwd_kernelINS_13Kernel_traitsI13__nv_bfloat16S2_fS2_fjLj2048ELj1ELj4ELj1ELj16ENS_18Kernel_traits_baseILj2048ES2_S2_fS2_fjLj128EEEEELb0ELb0ELb1EEEvNS_9FwdParamsE:
	.zero		1128


//--------------------- .nv.constant0._ZN10layer_norm31ln_parallel_residual_fwd_kernelINS_13Kernel_traitsI13__nv_bfloat16S2_fS2_fjLj2048ELj1ELj4ELj1ELj16ENS_18Kernel_traits_baseILj2048ES2_S2_fS2_fjLj128EEEEELb0ELb1ELb0EEEvNS_9FwdParamsE --------------------------
	.section	.nv.constant0._ZN10layer_norm31ln_parallel_residual_fwd_kernelINS_13Kernel_traitsI13__nv_bfloat16S2_fS2_fjLj2048ELj1ELj4ELj1ELj16ENS_18Kernel_traits_baseILj2048ES2_S2_fS2_fjLj128EEEEELb0ELb1ELb0EEEvNS_9FwdParamsE,"a",@progbits
	.sectionflags	@""
	.align	4
.nv.constant0._ZN10layer_norm31ln_parallel_residual_fwd_kernelINS_13Kernel_traitsI13__nv_bfloat16S2_fS2_fjLj2048ELj1ELj4ELj1ELj16ENS_18Kernel_traits_baseILj2048ES2_S2_fS2_fjLj128EEEEELb0ELb1ELb0EEEvNS_9FwdParamsE:
	.zero		1128


//--------------------- .nv.constant0._ZN10layer_norm31ln_parallel_residual_fwd_kernelINS_13Kernel_traitsI13__nv_bfloat16S2_fS2_fjLj2048ELj1ELj4ELj1ELj16ENS_18Kernel_traits_baseILj2048ES2_S2_fS2_fjLj128EEEEELb0ELb1ELb1EEEvNS_9FwdParamsE --------------------------
	.section	.nv.constant0._ZN10layer_norm31ln_parallel_residual_fwd_kernelINS_13Kernel_traitsI13__nv_bfloat16S2_fS2_fjLj2048ELj1ELj4ELj1ELj16ENS_18Kernel_traits_baseILj2048ES2_S2_fS2_fjLj128EEEEELb0ELb1ELb1EEEvNS_9FwdParamsE,"a",@progbits
	.sectionflags	@""
	.align	4
.nv.constant0._ZN10layer_norm31ln_parallel_residual_fwd_kernelINS_13Kernel_traitsI13__nv_bfloat16S2_fS2_fjLj2048ELj1ELj4ELj1ELj16ENS_18Kernel_traits_baseILj2048ES2_S2_fS2_fjLj128EEEEELb0ELb1ELb1EEEvNS_9FwdParamsE:
	.zero		1128


//--------------------- .nv.constant0._ZN10layer_norm31ln_parallel_residual_fwd_kernelINS_13Kernel_traitsI13__nv_bfloat16S2_fS2_fjLj2048ELj1ELj4ELj1ELj16ENS_18Kernel_traits_baseILj2048ES2_S2_fS2_fjLj128EEEEELb1ELb0ELb0EEEvNS_9FwdParamsE --------------------------
	.section	.nv.constant0._ZN10layer_norm31ln_parallel_residual_fwd_kernelINS_13Kernel_traitsI13__nv_bfloat16S2_fS2_fjLj2048ELj1ELj4ELj1ELj16ENS_18Kernel_traits_baseILj2048ES2_S2_fS2_fjLj128EEEEELb1ELb0ELb0EEEvNS_9FwdParamsE,"a",@progbits
	.sectionflags	@""
	.align	4
.nv.constant0._ZN10layer_norm31ln_parallel_residual_fwd_kernelINS_13Kernel_traitsI13__nv_bfloat16S2_fS2_fjLj2048ELj1ELj4ELj1ELj16ENS_18Kernel_traits_baseILj2048ES2_S2_fS2_fjLj128EEEEELb1ELb0ELb0EEEvNS_9FwdParamsE:
	.zero		1128


//--------------------- .nv.constant0._ZN10layer_norm31ln_parallel_residual_fwd_kernelINS_13Kernel_traitsI13__nv_bfloat16S2_fS2_fjLj2048ELj1ELj4ELj1ELj16ENS_18Kernel_traits_baseILj2048ES2_S2_fS2_fjLj128EEEEELb1ELb0ELb1EEEvNS_9FwdParamsE --------------------------
	.section	.nv.constant0._ZN10layer_norm31ln_parallel_residual_fwd_kernelINS_13Kernel_traitsI13__nv_bfloat16S2_fS2_fjLj2048ELj1ELj4ELj1ELj16ENS_18Kernel_traits_baseILj2048ES2_S2_fS2_fjLj128EEEEELb1ELb0ELb1EEEvNS_9FwdParamsE,"a",@progbits
	.sectionflags	@""
	.align	4
.nv.constant0._ZN10layer_norm31ln_parallel_residual_fwd_kernelINS_13Kernel_traitsI13__nv_bfloat16S2_fS2_fjLj2048ELj1ELj4ELj1ELj16ENS_18Kernel_traits_baseILj2048ES2_S2_fS2_fjLj128EEEEELb1ELb0ELb1EEEvNS_9FwdParamsE:
	.zero		1128


//--------------------- .nv.constant0._ZN10layer_norm31ln_parallel_residual_fwd_kernelINS_13Kernel_traitsI13__nv_bfloat16S2_fS2_fjLj2048ELj1ELj4ELj1ELj16ENS_18Kernel_traits_baseILj2048ES2_S2_fS2_fjLj128EEEEELb1ELb1ELb0EEEvNS_9FwdParamsE --------------------------
	.section	.nv.constant0._ZN10layer_norm31ln_parallel_residual_fwd_kernelINS_13Kernel_traitsI13__nv_bfloat16S2_fS2_fjLj2048ELj1ELj4ELj1ELj16ENS_18Kernel_traits_baseILj2048ES2_S2_fS2_fjLj128EEEEELb1ELb1ELb0EEEvNS_9FwdParamsE,"a",@progbits
	.sectionflags	@""
	.align	4
.nv.constant0._ZN10layer_norm31ln_parallel_residual_fwd_kernelINS_13Kernel_traitsI13__nv_bfloat16S2_fS2_fjLj2048ELj1ELj4ELj1ELj16ENS_18Kernel_traits_baseILj2048ES2_S2_fS2_fjLj128EEEEELb1ELb1ELb0EEEvNS_9FwdParamsE:
	.zero		1128


//--------------------- .nv.constant0._ZN10layer_norm31ln_parallel_residual_fwd_kernelINS_13Kernel_traitsI13__nv_bfloat16S2_fS2_fjLj2048ELj1ELj4ELj1ELj16ENS_18Kernel_traits_baseILj2048ES2_S2_fS2_fjLj128EEEEELb1ELb1ELb1EEEvNS_9FwdParamsE --------------------------
	.section	.nv.constant0._ZN10layer_norm31ln_parallel_residual_fwd_kernelINS_13Kernel_traitsI13__nv_bfloat16S2_fS2_fjLj2048ELj1ELj4ELj1ELj16ENS_18Kernel_traits_baseILj2048ES2_S2_fS2_fjLj128EEEEELb1ELb1ELb1EEEvNS_9FwdParamsE,"a",@progbits
	.sectionflags	@""
	.align	4
.nv.constant0._ZN10layer_norm31ln_parallel_residual_fwd_kernelINS_13Kernel_traitsI13__nv_bfloat16S2_fS2_fjLj2048ELj1ELj4ELj1ELj16ENS_18Kernel_traits_baseILj2048ES2_S2_fS2_fjLj128EEEEELb1ELb1ELb1EEEvNS_9FwdParamsE:
	.zero		1128


//--------------------- .nv.constant0._ZN10layer_norm31ln_parallel_residual_fwd_kernelINS_13Kernel_traitsIf13__nv_bfloat16fS2_fjLj2048ELj1ELj4ELj1ELj16ENS_18Kernel_traits_baseILj2048EfS2_fS2_fjLj128EEEEELb0ELb0ELb0EEEvNS_9FwdParamsE --------------------------
	.section	.nv.constant0._ZN10layer_norm31ln_parallel_residual_fwd_kernelINS_13Kernel_traitsIf13__nv_bfloat16fS2_fjLj2048ELj1ELj4ELj1ELj16ENS_18Kernel_traits_baseILj2048EfS2_fS2_fjLj128EEEEELb0ELb0ELb0EEEvNS_9FwdParamsE,"a",@progbits
	.sectionflags	@""
	.align	4
.nv.constant0._ZN10layer_norm31ln_parallel_residual_fwd_kernelINS_13Kernel_traitsIf13__nv_bfloat16fS2_fjLj2048ELj1ELj4ELj1ELj16ENS_18Kernel_traits_baseILj2048EfS2_fS2_fjLj128EEEEELb0ELb0ELb0EEEvNS_9FwdParamsE:
	.zero		1128


//--------------------- .nv.constant0._ZN10layer_norm31ln_parallel_residual_fwd_kernelINS_13Kernel_traitsIf13__nv_bfloat16fS2_fjLj2048ELj1ELj4ELj1ELj16ENS_18Kernel_traits_baseILj2048EfS2_fS2_fjLj128EEEEELb0ELb0ELb1EEEvNS_9FwdParamsE --------------------------
	.section	.nv.constant0._ZN10layer_norm31ln_parallel_residual_fwd_kernelINS_13Kernel_traitsIf13__nv_bfloat16fS2_fjLj2048ELj1ELj4ELj1ELj16ENS_18Kernel_traits_baseILj2048EfS2_fS2_fjLj128EEEEELb0ELb0ELb1EEEvNS_9FwdParamsE,"a",@progbits
	.sectionflags	@""
	.align	4
.nv.constant0._ZN10layer_norm31ln_parallel_residual_fwd_kernelINS_13Kernel_traitsIf13__nv_bfloat16fS2_fjLj2048ELj1ELj4ELj1ELj16ENS_18Kernel_traits_baseILj2048EfS2_fS2_fjLj128EEEEELb0ELb0ELb1EEEvNS_9FwdParamsE:
	.zero		1128


//--------------------- .nv.constant0._ZN10layer_norm31ln_parallel_residual_fwd_kernelINS_13Kernel_traitsIf13__nv_bfloat16fS2_fjLj2048ELj1ELj4ELj1ELj16ENS_18Kernel_traits_baseILj2048EfS2_fS2_fjLj128EEEEELb0ELb1ELb0EEEvNS_9FwdParamsE --------------------------
	.section	.nv.constant0._ZN10layer_norm31ln_parallel_residual_fwd_kernelINS_13Kernel_traitsIf13__nv_bfloat16fS2_fjLj2048ELj1ELj4ELj1ELj16ENS_18Kernel_traits_baseILj2048EfS2_fS2_fjLj128EEEEELb0ELb1ELb0EEEvNS_9FwdParamsE,"a",@progbits
	.sectionflags	@""
	.align	4
.nv.constant0._ZN10layer_norm31ln_parallel_residual_fwd_kernelINS_13Kernel_traitsIf13__nv_bfloat16fS2_fjLj2048ELj1ELj4ELj1ELj16ENS_18Kernel_traits_baseILj2048EfS2_fS2_fjLj128EEEEELb0ELb1ELb0EEEvNS_9FwdParamsE:
	.zero		1128


//--------------------- .nv.constant0._ZN10layer_norm31ln_parallel_residual_fwd_kernelINS_13Kernel_traitsIf13__nv_bfloat16fS2_fjLj2048ELj1ELj4ELj1ELj16ENS_18Kernel_traits_baseILj2048EfS2_fS2_fjLj128EEEEELb0ELb1ELb1EEEvNS_9FwdParamsE --------------------------
	.section	.nv.constant0._ZN10layer_norm31ln_parallel_residual_fwd_kernelINS_13Kernel_traitsIf13__nv_bfloat16fS2_fjLj2048ELj1ELj4ELj1ELj16ENS_18Kernel_traits_baseILj2048EfS2_fS2_fjLj128EEEEELb0ELb1ELb1EEEvNS_9FwdParamsE,"a",@progbits
	.sectionflags	@""
	.align	4
.nv.constant0._ZN10layer_norm31ln_parallel_residual_fwd_kernelINS_13Kernel_traitsIf13__nv_bfloat16fS2_fjLj2048ELj1ELj4ELj1ELj16ENS_18Kernel_traits_baseILj2048EfS2_fS2_fjLj128EEEEELb0ELb1ELb1EEEvNS_9FwdParamsE:
	.zero		1128


//--------------------- .nv.constant0._ZN10layer_norm31ln_parallel_residual_fwd_kernelINS_13Kernel_traitsIf13__nv_bfloat16fS2_fjLj2048ELj1ELj4ELj1ELj16ENS_18Kernel_traits_baseILj2048EfS2_fS2_fjLj128EEEEELb1ELb0ELb0EEEvNS_9FwdParamsE --------------------------
	.section	.nv.constant0._ZN10layer_norm31ln_parallel_residual_fwd_kernelINS_13Kernel_traitsIf13__nv_bfloat16fS2_fjLj2048ELj1ELj4ELj1ELj16ENS_18Kernel_traits_baseILj2048EfS2_fS2_fjLj128EEEEELb1ELb0ELb0EEEvNS_9FwdParamsE,"a",@progbits
	.sectionflags	@""
	.align	4
.nv.constant0._ZN10layer_norm31ln_parallel_residual_fwd_kernelINS_13Kernel_traitsIf13__nv_bfloat16fS2_fjLj2048ELj1ELj4ELj1ELj16ENS_18Kernel_traits_baseILj2048EfS2_fS2_fjLj128EEEEELb1ELb0ELb0EEEvNS_9FwdParamsE:
	.zero		1128


//--------------------- .nv.constant0._ZN10layer_norm31ln_parallel_residual_fwd_kernelINS_13Kernel_traitsIf13__nv_bfloat16fS2_fjLj2048ELj1ELj4ELj1ELj16ENS_18Kernel_traits_baseILj2048EfS2_fS2_fjLj128EEEEELb1ELb0ELb1EEEvNS_9FwdParamsE --------------------------
	.section	.nv.constant0._ZN10layer_norm31ln_parallel_residual_fwd_kernelINS_13Kernel_traitsIf13__nv_bfloat16fS2_fjLj2048ELj1ELj4ELj1ELj16ENS_18Kernel_traits_baseILj2048EfS2_fS2_fjLj128EEEEELb1ELb0ELb1EEEvNS_9FwdParamsE,"a",@progbits
	.sectionflags	@""
	.align	4
.nv.constant0._ZN10layer_norm31ln_parallel_residual_fwd_kernelINS_13Kernel_traitsIf13__nv_bfloat16fS2_fjLj2048ELj1ELj4ELj1ELj16ENS_18Kernel_traits_baseILj2048EfS2_fS2_fjLj128EEEEELb1ELb0ELb1EEEvNS_9FwdParamsE:
	.zero		1128


//--------------------- .nv.constant0._ZN10layer_norm31ln_parallel_residual_fwd_kernelINS_13Kernel_traitsIf13__nv_bfloat16fS2_fjLj2048ELj1ELj4ELj1ELj16ENS_18Kernel_traits_baseILj2048EfS2_fS2_fjLj128EEEEELb1ELb1ELb0EEEvNS_9FwdParamsE --------------------------
	.section	.nv.constant0._ZN10layer_norm31ln_parallel_residual_fwd_kernelINS_13Kernel_traitsIf13__nv_bfloat16fS2_fjLj2048ELj1ELj4ELj1ELj16ENS_18Kernel_traits_baseILj2048EfS2_fS2_fjLj128EEEEELb1ELb1ELb0EEEvNS_9FwdParamsE,"a",@progbits
	.sectionflags	@""
	.align	4
.nv.constant0._ZN10layer_norm31ln_parallel_residual_fwd_kernelINS_13Kernel_traitsIf13__nv_bfloat16fS2_fjLj2048ELj1ELj4ELj1ELj16ENS_18Kernel_traits_baseILj2048EfS2_fS2_fjLj128EEEEELb1ELb1ELb0EEEvNS_9FwdParamsE:
	.zero		1128


//--------------------- .nv.constant0._ZN10layer_norm31ln_parallel_residual_fwd_kernelINS_13Kernel_traitsIf13__nv_bfloat16fS2_fjLj2048ELj1ELj4ELj1ELj16ENS_18Kernel_traits_baseILj2048EfS2_fS2_fjLj128EEEEELb1ELb1ELb1EEEvNS_9FwdParamsE --------------------------
	.section	.nv.constant0._ZN10layer_norm31ln_parallel_residual_fwd_kernelINS_13Kernel_traitsIf13__nv_bfloat16fS2_fjLj2048ELj1ELj4ELj1ELj16ENS_18Kernel_traits_baseILj2048EfS2_fS2_fjLj128EEEEELb1ELb1ELb1EEEvNS_9FwdParamsE,"a",@progbits
	.sectionflags	@""
	.align	4
.nv.constant0._ZN10layer_norm31ln_parallel_residual_fwd_kernelINS_13Kernel_traitsIf13__nv_bfloat16fS2_fjLj2048ELj1ELj4ELj1ELj16ENS_18Kernel_traits_baseILj2048EfS2_fS2_fjLj128EEEEELb1ELb1ELb1EEEvNS_9FwdParamsE:
	.zero		1128


//--------------------- .nv.constant0._ZN10layer_norm31ln_parallel_residual_fwd_kernelINS_13Kernel_traitsIf6__halfS2_S2_fjLj2048ELj1ELj4ELj1ELj16ENS_18Kernel_traits_baseILj2048EfS2_S2_S2_fjLj128EEEEELb0ELb0ELb0EEEvNS_9FwdParamsE --------------------------
	.section	.nv.constant0._ZN10layer_norm31ln_parallel_residual_fwd_kernelINS_13Kernel_traitsIf6__halfS2_S2_fjLj2048ELj1ELj4ELj1ELj16ENS_18Kernel_traits_baseILj2048EfS2_S2_S2_fjLj128EEEEELb0ELb0ELb0EEEvNS_9FwdParamsE,"a",@progbits
	.sectionflags	@""
	.align	4
.nv.constant0._ZN10layer_norm31ln_parallel_residual_fwd_kernelINS_13Kernel_traitsIf6__halfS2_S2_fjLj2048ELj1ELj4ELj1ELj16ENS_18Kernel_traits_baseILj2048EfS2_S2_S2_fjLj128EEEEELb0ELb0ELb0EEEvNS_9FwdParamsE:
	.zero		1128


//--------------------- .nv.constant0._ZN10layer_norm31ln_parallel_residual_fwd_kernelINS_13Kernel_traitsIf6__halfS2_S2_fjLj2048ELj1ELj4ELj1ELj16ENS_18Kernel_traits_baseILj2048EfS2_S2_S2_fjLj128EEEEELb0ELb0ELb1EEEvNS_9FwdParamsE --------------------------
	.section	.nv.constant0._ZN10layer_norm31ln_parallel_residual_fwd_kernelINS_13Kernel_traitsIf6__halfS2_S2_fjLj2048ELj1ELj4ELj1ELj16ENS_18Kernel_traits_baseILj2048EfS2_S2_S2_fjLj128EEEEELb0ELb0ELb1EEEvNS_9FwdParamsE,"a",@progbits
	.sectionflags	@""
	.align	4
.nv.constant0._ZN10layer_norm31ln_parallel_residual_fwd_kernelINS_13Kernel_traitsIf6__halfS2_S2_fjLj2048ELj1ELj4ELj1ELj16ENS_18Kernel_traits_baseILj2048EfS2_S2_S2_fjLj128EEEEELb0ELb0ELb1EEEvNS_9FwdParamsE:
	.zero		1128


//--------------------- .nv.constant0._ZN10layer_norm31ln_parallel_residual_fwd_kernelINS_13Kernel_traitsIf6__halfS2_S2_fjLj2048ELj1ELj4ELj1ELj16ENS_18Kernel_traits_baseILj2048EfS2_S2_S2_fjLj128EEEEELb0ELb1ELb0EEEvNS_9FwdParamsE --------------------------
	.section	.nv.constant0._ZN10layer_norm31ln_parallel_residual_fwd_kernelINS_13Kernel_traitsIf6__halfS2_S2_fjLj2048ELj1ELj4ELj1ELj16ENS_18Kernel_traits_baseILj2048EfS2_S2_S2_fjLj128EEEEELb0ELb1ELb0EEEvNS_9FwdParamsE,"a",@progbits
	.sectionflags	@""
	.align	4
.nv.constant0._ZN10layer_norm31ln_parallel_residual_fwd_kernelINS_13Kernel_traitsIf6__halfS2_S2_fjLj2048ELj1ELj4ELj1ELj16ENS_18Kernel_traits_baseILj2048EfS2_S2_S2_fjLj128EEEEELb0ELb1ELb0EEEvNS_9FwdParamsE:
	.zero		1128


//--------------------- .nv.constant0._ZN10layer_norm31ln_parallel_residual_fwd_kernelINS_13Kernel_traitsIf6__halfS2_S2_fjLj2048ELj1ELj4ELj1ELj16ENS_18Kernel_traits_baseILj2048EfS2_S2_S2_fjLj128EEEEELb0ELb1ELb1EEEvNS_9FwdParamsE --------------------------
	.section	.nv.constant0._ZN10layer_norm31ln_parallel_residual_fwd_kernelINS_13Kernel_traitsIf6__halfS2_S2_fjLj2048ELj1ELj4ELj1ELj16ENS_18Kernel_traits_baseILj2048EfS2_S2_S2_fjLj128EEEEELb0ELb1ELb1EEEvNS_9FwdParamsE,"a",@progbits
	.sectionflags	@""
	.align	4
.nv.constant0._ZN10layer_norm31ln_parallel_residual_fwd_kernelINS_13Kernel_traitsIf6__halfS2_S2_fjLj2048ELj1ELj4ELj1ELj16ENS_18Kernel_traits_baseILj2048EfS2_S2_S2_fjLj128EEEEELb0ELb1ELb1EEEvNS_9FwdParamsE:
	.zero		1128


//--------------------- .nv.constant0._ZN10layer_norm31ln_parallel_residual_fwd_kernelINS_13Kernel_traitsIf6__halfS2_S2_fjLj2048ELj1ELj4ELj1ELj16ENS_18Kernel_traits_baseILj2048EfS2_S2_S2_fjLj128EEEEELb1ELb0ELb0EEEvNS_9FwdParamsE --------------------------
	.section	.nv.constant0._ZN10layer_norm31ln_parallel_residual_fwd_kernelINS_13Kernel_traitsIf6__halfS2_S2_fjLj2048ELj1ELj4ELj1ELj16ENS_18Kernel_traits_baseILj2048EfS2_S2_S2_fjLj128EEEEELb1ELb0ELb0EEEvNS_9FwdParamsE,"a",@progbits
	.sectionflags	@""
	.align	4
.nv.constant0._ZN10layer_norm31ln_parallel_residual_fwd_kernelINS_13Kernel_traitsIf6__halfS2_S2_fjLj2048ELj1ELj4ELj1ELj16ENS_18Kernel_traits_baseILj2048EfS2_S2_S2_fjLj128EEEEELb1ELb0ELb0EEEvNS_9FwdParamsE:
	.zero		1128


//--------------------- .nv.constant0._ZN10layer_norm31ln_parallel_residual_fwd_kernelINS_13Kernel_traitsIf6__halfS2_S2_fjLj2048ELj1ELj4ELj1ELj16ENS_18Kernel_traits_baseILj2048EfS2_S2_S2_fjLj128EEEEELb1ELb0ELb1EEEvNS_9FwdParamsE --------------------------
	.section	.nv.constant0._ZN10layer_norm31ln_parallel_residual_fwd_kernelINS_13Kernel_traitsIf6__halfS2_S2_fjLj2048ELj1ELj4ELj1ELj16ENS_18Kernel_traits_baseILj2048EfS2_S2_S2_fjLj128EEEEELb1ELb0ELb1EEEvNS_9FwdParamsE,"a",@progbits
	.sectionflags	@""
	.align	4
.nv.constant0._ZN10layer_norm31ln_parallel_residual_fwd_kernelINS_13Kernel_traitsIf6__halfS2_S2_fjLj2048ELj1ELj4ELj1ELj16ENS_18Kernel_traits_baseILj2048EfS2_S2_S2_fjLj128EEEEELb1ELb0ELb1EEEvNS_9FwdParamsE:
	.zero		1128


//--------------------- .nv.constant0._ZN10layer_norm31ln_parallel_residual_fwd_kernelINS_13Kernel_traitsIf6__halfS2_S2_fjLj2048ELj1ELj4ELj1ELj16ENS_18Kernel_traits_baseILj2048EfS2_S2_S2_fjLj128EEEEELb1ELb1ELb0EEEvNS_9FwdParamsE --------------------------
	.section	.nv.constant0._ZN10layer_norm31ln_parallel_residual_fwd_kernelINS_13Kernel_traitsIf6__halfS2_S2_fjLj2048ELj1ELj4ELj1ELj16ENS_18Kernel_traits_baseILj2048EfS2_S2_S2_fjLj128EEEEELb1ELb1ELb0EEEvNS_9FwdParamsE,"a",@progbits
	.sectionflags	@""
	.align	4
.nv.constant0._ZN10layer_norm31ln_parallel_residual_fwd_kernelINS_13Kernel_traitsIf6__halfS2_S2_fjLj2048ELj1ELj4ELj1ELj16ENS_18Kernel_traits_baseILj2048EfS2_S2_S2_fjLj128EEEEELb1ELb1ELb0EEEvNS_9FwdParamsE:
	.zero		1128


//--------------------- .nv.constant0._ZN10layer_norm31ln_parallel_residual_fwd_kernelINS_13Kernel_traitsIf6__halfS2_S2_fjLj2048ELj1ELj4ELj1ELj16ENS_18Kernel_traits_baseILj2048EfS2_S2_S2_fjLj128EEEEELb1ELb1ELb1EEEvNS_9FwdParamsE --------------------------
	.section	.nv.constant0._ZN10layer_norm31ln_parallel_residual_fwd_kernelINS_13Kernel_traitsIf6__halfS2_S2_fjLj2048ELj1ELj4ELj1ELj16ENS_18Kernel_traits_baseILj2048EfS2_S2_S2_fjLj128EEEEELb1ELb1ELb1EEEvNS_9FwdParamsE,"a",@progbits
	.sectionflags	@""
	.align	4
.nv.constant0._ZN10layer_norm31ln_parallel_residual_fwd_kernelINS_13Kernel_traitsIf6__halfS2_S2_fjLj2048ELj1ELj4ELj1ELj16ENS_18Kernel_traits_baseILj2048EfS2_S2_S2_fjLj128EEEEELb1ELb1ELb1EEEvNS_9FwdParamsE:
	.zero		1128


//--------------------- .nv.constant0._ZN10layer_norm31ln_parallel_residual_fwd_kernelINS_13Kernel_traitsI6__halfS2_fS2_fjLj2048ELj1ELj4ELj1ELj16ENS_18Kernel_traits_baseILj2048ES2_S2_fS2_fjLj128EEEEELb0ELb0ELb0EEEvNS_9FwdParamsE --------------------------
	.section	.nv.constant0._ZN10layer_norm31ln_parallel_residual_fwd_kernelINS_13Kernel_traitsI6__halfS2_fS2_fjLj2048ELj1ELj4ELj1ELj16ENS_18Kernel_traits_baseILj2048ES2_S2_fS2_fjLj128EEEEELb0ELb0ELb0EEEvNS_9FwdParamsE,"a",@progbits
	.sectionflags	@""
	.align	4
.nv.constant0._ZN10layer_norm31ln_parallel_residual_fwd_kernelINS_13Kernel_traitsI6__halfS2_fS2_fjLj2048ELj1ELj4ELj1ELj16ENS_18Kernel_traits_baseILj2048ES2_S2_fS2_fjLj128EEEEELb0ELb0ELb0EEEvNS_9FwdParamsE:
	.zero		1128


//--------------------- .nv.constant0._ZN10layer_norm31ln_parallel_residual_fwd_kernelINS_13Kernel_traitsI6__halfS2_fS2_fjLj2048ELj1ELj4ELj1ELj16ENS_18Kernel_traits_baseILj2048ES2_S2_fS2_fjLj128EEEEELb0ELb0ELb1EEEvNS_9FwdParamsE --------------------------
	.section	.nv.constant0._ZN10layer_norm31ln_parallel_residual_fwd_kernelINS_13Kernel_traitsI6__halfS2_fS2_fjLj2048ELj1ELj4ELj1ELj16ENS_18Kernel_traits_baseILj2048ES2_S2_fS2_fjLj128EEEEELb0ELb0ELb1EEEvNS_9FwdParamsE,"a",@progbits
	.sectionflags	@""
	.align	4
.nv.constant0._ZN10layer_norm31ln_parallel_residual_fwd_kernelINS_13Kernel_traitsI6__halfS2_fS2_fjLj2048ELj1ELj4ELj1ELj16ENS_18Kernel_traits_baseILj2048ES2_S2_fS2_fjLj128EEEEELb0ELb0ELb1EEEvNS_9FwdParamsE:
	.zero		1128


//--------------------- .nv.constant0._ZN10layer_norm31ln_parallel_residual_fwd_kernelINS_13Kernel_traitsI6__halfS2_fS2_fjLj2048ELj1ELj4ELj1ELj16ENS_18Kernel_traits_baseILj2048ES2_S2_fS2_fjLj128EEEEELb0ELb1ELb0EEEvNS_9FwdParamsE --------------------------
	.section	.nv.constant0._ZN10layer_norm31ln_parallel_residual_fwd_kernelINS_13Kernel_traitsI6__halfS2_fS2_fjLj2048ELj1ELj4ELj1ELj16ENS_18Kernel_traits_baseILj2048ES2_S2_fS2_fjLj128EEEEELb0ELb1ELb0EEEvNS_9FwdParamsE,"a",@progbits
	.sectionflags	@""
	.align	4
.nv.constant0._ZN10layer_norm31ln_parallel_residual_fwd_kernelINS_13Kernel_traitsI6__halfS2_fS2_fjLj2048ELj1ELj4ELj1ELj16ENS_18Kernel_traits_baseILj2048ES2_S2_fS2_fjLj128EEEEELb0ELb1ELb0EEEvNS_9FwdParamsE:
	.zero		1128


//--------------------- .nv.constant0._ZN10layer_norm31ln_parallel_residual_fwd_kernelINS_13Kernel_traitsI6__halfS2_fS2_fjLj2048ELj1ELj4ELj1ELj16ENS_18Kernel_traits_baseILj2048ES2_S2_fS2_fjLj128EEEEELb0ELb1ELb1EEEvNS_9FwdParamsE --------------------------
	.section	.nv.constant0._ZN10layer_norm31ln_parallel_residual_fwd_kernelINS_13Kernel_traitsI6__halfS2_fS2_fjLj2048ELj1ELj4ELj1ELj16ENS_18Kernel_traits_baseILj2048ES2_S2_fS2_fjLj128EEEEELb0ELb1ELb1EEEvNS_9FwdParamsE,"a",@progbits
	.sectionflags	@""
	.align	4
.nv.constant0._ZN10layer_norm31ln_parallel_residual_fwd_kernelINS_13Kernel_traitsI6__halfS2_fS2_fjLj2048ELj1ELj4ELj1ELj16ENS_18Kernel_traits_baseILj2048ES2_S2_fS2_fjLj128EEEEELb0ELb1ELb1EEEvNS_9FwdParamsE:
	.zero		1128


//--------------------- .nv.constant0._ZN10layer_norm31ln_parallel_residual_fwd_kernelINS_13Kernel_traitsI6__halfS2_fS2_fjLj2048ELj1ELj4ELj1ELj16ENS_18Kernel_traits_baseILj2048ES2_S2_fS2_fjLj128EEEEELb1ELb0ELb0EEEvNS_9FwdParamsE --------------------------
	.section	.nv.constant0._ZN10layer_norm31ln_parallel_residual_fwd_kernelINS_13Kernel_traitsI6__halfS2_fS2_fjLj2048ELj1ELj4ELj1ELj16ENS_18Kernel_traits_baseILj2048ES2_S2_fS2_fjLj128EEEEELb1ELb0ELb0EEEvNS_9FwdParamsE,"a",@progbits
	.sectionflags	@""
	.align	4
.nv.constant0._ZN10layer_norm31ln_parallel_residual_fwd_kernelINS_13Kernel_traitsI6__halfS2_fS2_fjLj2048ELj1ELj4ELj1ELj16ENS_18Kernel_traits_baseILj2048ES2_S2_fS2_fjLj128EEEEELb1ELb0ELb0EEEvNS_9FwdParamsE:
	.zero		1128


//--------------------- .nv.constant0._ZN10layer_norm31ln_parallel_residual_fwd_kernelINS_13Kernel_traitsI6__halfS2_fS2_fjLj2048ELj1ELj4ELj1ELj16ENS_18Kernel_traits_baseILj2048ES2_S2_fS2_fjLj128EEEEELb1ELb0ELb1EEEvNS_9FwdParamsE --------------------------
	.section	.nv.constant0._ZN10layer_norm31ln_parallel_residual_fwd_kernelINS_13Kernel_traitsI6__halfS2_fS2_fjLj2048ELj1ELj4ELj1ELj16ENS_18Kernel_traits_baseILj2048ES2_S2_fS2_fjLj128EEEEELb1ELb0ELb1EEEvNS_9FwdParamsE,"a",@progbits
	.sectionflags	@""
	.align	4
.nv.constant0._ZN10layer_norm31ln_parallel_residual_fwd_kernelINS_13Kernel_traitsI6__halfS2_fS2_fjLj2048ELj1ELj4ELj1ELj16ENS_18Kernel_traits_baseILj2048ES2_S2_fS2_fjLj128EEEEELb1ELb0ELb1EEEvNS_9FwdParamsE:
	.zero		1128


//--------------------- .nv.constant0._ZN10layer_norm31ln_parallel_residual_fwd_kernelINS_13Kernel_traitsI6__halfS2_fS2_fjLj2048ELj1ELj4ELj1ELj16ENS_18Kernel_traits_baseILj2048ES2_S2_fS2_fjLj128EEEEELb1ELb1ELb0EEEvNS_9FwdParamsE --------------------------
	.section	.nv.constant0._ZN10layer_norm31ln_parallel_residual_fwd_kernelINS_13Kernel_traitsI6__halfS2_fS2_fjLj2048ELj1ELj4ELj1ELj16ENS_18Kernel_traits_baseILj2048ES2_S2_fS2_fjLj128EEEEELb1ELb1ELb0EEEvNS_9FwdParamsE,"a",@progbits
	.sectionflags	@""
	.align	4
.nv.constant0._ZN10layer_norm31ln_parallel_residual_fwd_kernelINS_13Kernel_traitsI6__halfS2_fS2_fjLj2048ELj1ELj4ELj1ELj16ENS_18Kernel_traits_baseILj2048ES2_S2_fS2_fjLj128EEEEELb1ELb1ELb0EEEvNS_9FwdParamsE:
	.zero		1128


//--------------------- .nv.constant0._ZN10layer_norm31ln_parallel_residual_fwd_kernelINS_13Kernel_traitsI6__halfS2_fS2_fjLj2048ELj1ELj4ELj1ELj16ENS_18Kernel_traits_baseILj2048ES2_S2_fS2_fjLj128EEEEELb1ELb1ELb1EEEvNS_9FwdParamsE --------------------------
	.section	.nv.constant0._ZN10layer_norm31ln_parallel_residual_fwd_kernelINS_13Kernel_traitsI6__halfS2_fS2_fjLj2048ELj1ELj4ELj1ELj16ENS_18Kernel_traits_baseILj2048ES2_S2_fS2_fjLj128EEEEELb1ELb1ELb1EEEvNS_9FwdParamsE,"a",@progbits
	.sectionflags	@""
	.align	4
.nv.constant0._ZN10layer_norm31ln_parallel_residual_fwd_kernelINS_13Kernel_traitsI6__halfS2_fS2_fjLj2048ELj1ELj4ELj1ELj16ENS_18Kernel_traits_baseILj2048ES2_S2_fS2_fjLj128EEEEELb1ELb1ELb1EEEvNS_9FwdParamsE:
	.zero		1128


//--------------------- .nv.constant0._ZN10layer_norm31ln_parallel_residual_fwd_kernelINS_13Kernel_traitsIf6__halffS2_fjLj2048ELj1ELj4ELj1ELj16ENS_18Kernel_traits_baseILj2048EfS2_fS2_fjLj128EEEEELb0ELb0ELb0EEEvNS_9FwdParamsE --------------------------
	.section	.nv.constant0._ZN10layer_norm31ln_parallel_residual_fwd_kernelINS_13Kernel_traitsIf6__halffS2_fjLj2048ELj1ELj4ELj1ELj16ENS_18Kernel_traits_baseILj2048EfS2_fS2_fjLj128EEEEELb0ELb0ELb0EEEvNS_9FwdParamsE,"a",@progbits
	.sectionflags	@""
	.align	4
.nv.constant0._ZN10layer_norm31ln_parallel_residual_fwd_kernelINS_13Kernel_traitsIf6__halffS2_fjLj2048ELj1ELj4ELj1ELj16ENS_18Kernel_traits_baseILj2048EfS2_fS2_fjLj128EEEEELb0ELb0ELb0EEEvNS_9FwdParamsE:
	.zero		1128


//--------------------- .nv.constant0._ZN10layer_norm31ln_parallel_residual_fwd_kernelINS_13Kernel_traitsIf6__halffS2_fjLj2048ELj1ELj4ELj1ELj16ENS_18Kernel_traits_baseILj2048EfS2_fS2_fjLj128EEEEELb0ELb0ELb1EEEvNS_9FwdParamsE --------------------------
	.section	.nv.constant0._ZN10layer_norm31ln_parallel_residual_fwd_kernelINS_13Kernel_traitsIf6__halffS2_fjLj2048ELj1ELj4ELj1ELj16ENS_18Kernel_traits_baseILj2048EfS2_fS2_fjLj128EEEEELb0ELb0ELb1EEEvNS_9FwdParamsE,"a",@progbits
	.sectionflags	@""
	.align	4
.nv.constant0._ZN10layer_norm31ln_parallel_residual_fwd_kernelINS_13Kernel_traitsIf6__halffS2_fjLj2048ELj1ELj4ELj1ELj16ENS_18Kernel_traits_baseILj2048EfS2_fS2_fjLj128EEEEELb0ELb0ELb1EEEvNS_9FwdParamsE:
	.zero		1128


//--------------------- .nv.constant0._ZN10layer_norm31ln_parallel_residual_fwd_kernelINS_13Kernel_traitsIf6__halffS2_fjLj2048ELj1ELj4ELj1ELj16ENS_18Kernel_traits_baseILj2048EfS2_fS2_fjLj128EEEEELb0ELb1ELb0EEEvNS_9FwdParamsE --------------------------
	.section	.nv.constant0._ZN10layer_norm31ln_parallel_residual_fwd_kernelINS_13Kernel_traitsIf6__halffS2_fjLj2048ELj1ELj4ELj1ELj16ENS_18Kernel_traits_baseILj2048EfS2_fS2_fjLj128EEEEELb0ELb1ELb0EEEvNS_9FwdParamsE,"a",@progbits
	.sectionflags	@""
	.align	4
.nv.constant0._ZN10layer_norm31ln_parallel_residual_fwd_kernelINS_13Kernel_traitsIf6__halffS2_fjLj2048ELj1ELj4ELj1ELj16ENS_18Kernel_traits_baseILj2048EfS2_fS2_fjLj128EEEEELb0ELb1ELb0EEEvNS_9FwdParamsE:
	.zero		1128


//--------------------- .nv.constant0._ZN10layer_norm31ln_parallel_residual_fwd_kernelINS_13Kernel_traitsIf6__halffS2_fjLj2048ELj1ELj4ELj1ELj16ENS_18Kernel_traits_baseILj2048EfS2_fS2_fjLj128EEEEELb0ELb1ELb1EEEvNS_9FwdParamsE --------------------------
	.section	.nv.constant0._ZN10layer_norm31ln_parallel_residual_fwd_kernelINS_13Kernel_traitsIf6__halffS2_fjLj2048ELj1ELj4ELj1ELj16ENS_18Kernel_traits_baseILj2048EfS2_fS2_fjLj128EEEEELb0ELb1ELb1EEEvNS_9FwdParamsE,"a",@progbits
	.sectionflags	@""
	.align	4
.nv.constant0._ZN10layer_norm31ln_parallel_residual_fwd_kernelINS_13Kernel_traitsIf6__halffS2_fjLj2048ELj1ELj4ELj1ELj16ENS_18Kernel_traits_baseILj2048EfS2_fS2_fjLj128EEEEELb0ELb1ELb1EEEvNS_9FwdParamsE:
	.zero		1128


//--------------------- .nv.constant0._ZN10layer_norm31ln_parallel_residual_fwd_kernelINS_13Kernel_traitsIf6__halffS2_fjLj2048ELj1ELj4ELj1ELj16ENS_18Kernel_traits_baseILj2048EfS2_fS2_fjLj128EEEEELb1ELb0ELb0EEEvNS_9FwdParamsE --------------------------
	.section	.nv.constant0._ZN10layer_norm31ln_parallel_residual_fwd_kernelINS_13Kernel_traitsIf6__halffS2_fjLj2048ELj1ELj4ELj1ELj16ENS_18Kernel_traits_baseILj2048EfS2_fS2_fjLj128EEEEELb1ELb0ELb0EEEvNS_9FwdParamsE,"a",@progbits
	.sectionflags	@""
	.align	4
.nv.constant0._ZN10layer_norm31ln_parallel_residual_fwd_kernelINS_13Kernel_traitsIf6__halffS2_fjLj2048ELj1ELj4ELj1ELj16ENS_18Kernel_traits_baseILj2048EfS2_fS2_fjLj128EEEEELb1ELb0ELb0EEEvNS_9FwdParamsE:
	.zero		1128


//--------------------- .nv.constant0._ZN10layer_norm31ln_parallel_residual_fwd_kernelINS_13Kernel_traitsIf6__halffS2_fjLj2048ELj1ELj4ELj1ELj16ENS_18Kernel_traits_baseILj2048EfS2_fS2_fjLj128EEEEELb1ELb0ELb1EEEvNS_9FwdParamsE --------------------------
	.section	.nv.constant0._ZN10layer_norm31ln_parallel_residual_fwd_kernelINS_13Kernel_traitsIf6__halffS2_fjLj2048ELj1ELj4ELj1ELj16ENS_18Kernel_traits_baseILj2048EfS2_fS2_fjLj128EEEEELb1ELb0ELb1EEEvNS_9FwdParamsE,"a",@progbits
	.sectionflags	@""
	.align	4
.nv.constant0._ZN10layer_norm31ln_parallel_residual_fwd_kernelINS_13Kernel_traitsIf6__halffS2_fjLj2048ELj1ELj4ELj1ELj16ENS_18Kernel_traits_baseILj2048EfS2_fS2_fjLj128EEEEELb1ELb0ELb1EEEvNS_9FwdParamsE:
	.zero		1128


//--------------------- .nv.constant0._ZN10layer_norm31ln_parallel_residual_fwd_kernelINS_13Kernel_traitsIf6__halffS2_fjLj2048ELj1ELj4ELj1ELj16ENS_18Kernel_traits_baseILj2048EfS2_fS2_fjLj128EEEEELb1ELb1ELb0EEEvNS_9FwdParamsE --------------------------
	.section	.nv.constant0._ZN10layer_norm31ln_parallel_residual_fwd_kernelINS_13Kernel_traitsIf6__halffS2_fjLj2048ELj1ELj4ELj1ELj16ENS_18Kernel_traits_baseILj2048EfS2_fS2_fjLj128EEEEELb1ELb1ELb0EEEvNS_9FwdParamsE,"a",@progbits
	.sectionflags	@""
	.align	4
.nv.constant0._ZN10layer_norm31ln_parallel_residual_fwd_kernelINS_13Kernel_traitsIf6__halffS2_fjLj2048ELj1ELj4ELj1ELj16ENS_18Kernel_traits_baseILj2048EfS2_fS2_fjLj128EEEEELb1ELb1ELb0EEEvNS_9FwdParamsE:
	.zero		1128


//--------------------- .nv.constant0._ZN10layer_norm31ln_parallel_residual_fwd_kernelINS_13Kernel_traitsIf6__halffS2_fjLj2048ELj1ELj4ELj1ELj16ENS_18Kernel_traits_baseILj2048EfS2_fS2_fjLj128EEEEELb1ELb1ELb1EEEvNS_9FwdParamsE --------------------------
	.section	.nv.constant0._ZN10layer_norm31ln_parallel_residual_fwd_kernelINS_13Kernel_traitsIf6__halffS2_fjLj2048ELj1ELj4ELj1ELj16ENS_18Kernel_traits_baseILj2048EfS2_fS2_fjLj128EEEEELb1ELb1ELb1EEEvNS_9FwdParamsE,"a",@progbits
	.sectionflags	@""
	.align	4
.nv.constant0._ZN10layer_norm31ln_parallel_residual_fwd_kernelINS_13Kernel_traitsIf6__halffS2_fjLj2048ELj1ELj4ELj1ELj16ENS_18Kernel_traits_baseILj2048EfS2_fS2_fjLj128EEEEELb1ELb1ELb1EEEvNS_9FwdParamsE:
	.zero		1128


//--------------------- .nv.constant0._ZN10layer_norm31ln_parallel_residual_fwd_kernelINS_13Kernel_traitsI6__halfffffjLj2048ELj1ELj4ELj1ELj16ENS_18Kernel_traits_baseILj2048ES2_ffffjLj128EEEEELb0ELb0ELb0EEEvNS_9FwdParamsE --------------------------
	.section	.nv.constant0._ZN10layer_norm31ln_parallel_residual_fwd_kernelINS_13Kernel_traitsI6__halfffffjLj2048ELj1ELj4ELj1ELj16ENS_18Kernel_traits_baseILj2048ES2_ffffjLj128EEEEELb0ELb0ELb0EEEvNS_9FwdParamsE,"a",@progbits
	.sectionflags	@""
	.align	4
.nv.constant0._ZN10layer_norm31ln_parallel_residual_fwd_kernelINS_13Kernel_traitsI6__halfffffjLj2048ELj1ELj4ELj1ELj16ENS_18Kernel_traits_baseILj2048ES2_ffffjLj128EEEEELb0ELb0ELb0EEEvNS_9FwdParamsE:
	.zero		1128


//--------------------- .nv.constant0._ZN10layer_norm31ln_parallel_residual_fwd_kernelINS_13Kernel_traitsI6__halfffffjLj2048ELj1ELj4ELj1ELj16ENS_18Kernel_traits_baseILj2048ES2_ffffjLj128EEEEELb0ELb0ELb1EEEvNS_9FwdParamsE --------------------------
	.section	.nv.constant0._ZN10layer_norm31ln_parallel_residual_fwd_kernelINS_13Kernel_traitsI6__halfffffjLj2048ELj1ELj4ELj1ELj16ENS_18Kernel_traits_baseILj2048ES2_ffffjLj128EEEEELb0ELb0ELb1EEEvNS_9FwdParamsE,"a",@progbits
	.sectionflags	@""
	.align	4
.nv.constant0._ZN10layer_norm31ln_parallel_residual_fwd_kernelINS_13Kernel_traitsI6__halfffffjLj2048ELj1ELj4ELj1ELj16ENS_18Kernel_traits_baseILj2048ES2_ffffjLj128EEEEELb0ELb0ELb1EEEvNS_9FwdParamsE:
	.zero		1128


//--------------------- .nv.constant0._ZN10layer_norm31ln_parallel_residual_fwd_kernelINS_13Kernel_traitsI6__halfffffjLj2048ELj1ELj4ELj1ELj16ENS_18Kernel_traits_baseILj2048ES2_ffffjLj128EEEEELb0ELb1ELb0EEEvNS_9FwdParamsE --------------------------
	.section	.nv.constant0._ZN10layer_norm31ln_parallel_residual_fwd_kernelINS_13Kernel_traitsI6__halfffffjLj2048ELj1ELj4ELj1ELj16ENS_18Kernel_traits_baseILj2048ES2_ffffjLj128EEEEELb0ELb1ELb0EEEvNS_9FwdParamsE,"a",@progbits
	.sectionflags	@""
	.align	4
.nv.constant0._ZN10layer_norm31ln_parallel_residual_fwd_kernelINS_13Kernel_traitsI6__halfffffjLj2048ELj1ELj4ELj1ELj16ENS_18Kernel_traits_baseILj2048ES2_ffffjLj128EEEEELb0ELb1ELb0EEEvNS_9FwdParamsE:
	.zero		1128


//--------------------- .nv.constant0._ZN10layer_norm31ln_parallel_residual_fwd_kernelINS_13Kernel_traitsI6__halfffffjLj2048ELj1ELj4ELj1ELj16ENS_18Kernel_traits_baseILj2048ES2_ffffjLj128EEEEELb0ELb1ELb1EEEvNS_9FwdParamsE --------------------------
	.section	.nv.constant0._ZN10layer_norm31ln_parallel_residual_fwd_kernelINS_13Kernel_traitsI6__halfffffjLj2048ELj1ELj4ELj1ELj16ENS_18Kernel_traits_baseILj2048ES2_ffffjLj128EEEEELb0ELb1ELb1EEEvNS_9FwdParamsE,"a",@progbits
	.sectionflags	@""
	.align	4
.nv.constant0._ZN10layer_norm31ln_parallel_residual_fwd_kernelINS_13Kernel_traitsI6__halfffffjLj2048ELj1ELj4ELj1ELj16ENS_18Kernel_traits_baseILj2048ES2_ffffjLj128EEEEELb0ELb1ELb1EEEvNS_9FwdParamsE:
	.zero		1128


//--------------------- .nv.constant0._ZN10layer_norm31ln_parallel_residual_fwd_kernelINS_13Kernel_traitsI6__halfffffjLj2048ELj1ELj4ELj1ELj16ENS_18Kernel_traits_baseILj2048ES2_ffffjLj128EEEEELb1ELb0ELb0EEEvNS_9FwdParamsE --------------------------
	.section	.nv.constant0._ZN10layer_norm31ln_parallel_residual_fwd_kernelINS_13Kernel_traitsI6__halfffffjLj2048ELj1ELj4ELj1ELj16ENS_18Kernel_traits_baseILj2048ES2_ffffjLj128EEEEELb1ELb0ELb0EEEvNS_9FwdParamsE,"a",@progbits
	.sectionflags	@""
	.align	4
.nv.constant0._ZN10layer_norm31ln_parallel_residual_fwd_kernelINS_13Kernel_traitsI6__halfffffjLj2048ELj1ELj4ELj1ELj16ENS_18Kernel_traits_baseILj2048ES2_ffffjLj128EEEEELb1ELb0ELb0EEEvNS_9FwdParamsE:
	.zero		1128


//--------------------- .nv.constant0._ZN10layer_norm31ln_parallel_residual_fwd_kernelINS_13Kernel_traitsI6__halfffffjLj2048ELj1ELj4ELj1ELj16ENS_18Kernel_traits_baseILj2048ES2_ffffjLj128EEEEELb1ELb0ELb1EEEvNS_9FwdParamsE --------------------------
	.section	.nv.constant0._ZN10layer_norm31ln_parallel_residual_fwd_kernelINS_13Kernel_traitsI6__halfffffjLj2048ELj1ELj4ELj1ELj16ENS_18Kernel_traits_baseILj2048ES2_ffffjLj128EEEEELb1ELb0ELb1EEEvNS_9FwdParamsE,"a",@progbits
	.sectionflags	@""
	.align	4
.nv.constant0._ZN10layer_norm31ln_parallel_residual_fwd_kernelINS_13Kernel_traitsI6__halfffffjLj2048ELj1ELj4ELj1ELj16ENS_18Kernel_traits_baseILj2048ES2_ffffjLj128EEEEELb1ELb0ELb1EEEvNS_9FwdParamsE:
	.zero		1128


//--------------------- .nv.constant0._ZN10layer_norm31ln_parallel_residual_fwd_kernelINS_13Kernel_traitsI6__halfffffjLj2048ELj1ELj4ELj1ELj16ENS_18Kernel_traits_baseILj2048ES2_ffffjLj128EEEEELb1ELb1ELb0EEEvNS_9FwdParamsE --------------------------
	.section	.nv.constant0._ZN10layer_norm31ln_parallel_residual_fwd_kernelINS_13Kernel_traitsI6__halfffffjLj2048ELj1ELj4ELj1ELj16ENS_18Kernel_traits_baseILj2048ES2_ffffjLj128EEEEELb1ELb1ELb0EEEvNS_9FwdParamsE,"a",@progbits
	.sectionflags	@""
	.align	4
.nv.constant0._ZN10layer_norm31ln_parallel_residual_fwd_kernelINS_13Kernel_traitsI6__halfffffjLj2048ELj1ELj4ELj1ELj16ENS_18Kernel_traits_baseILj2048ES2_ffffjLj128EEEEELb1ELb1ELb0EEEvNS_9FwdParamsE:
	.zero		1128


//--------------------- .nv.constant0._ZN10layer_norm31ln_parallel_residual_fwd_kernelINS_13Kernel_traitsI6__halfffffjLj2048ELj1ELj4ELj1ELj16ENS_18Kernel_traits_baseILj2048ES2_ffffjLj128EEEEELb1ELb1ELb1EEEvNS_9FwdParamsE --------------------------
	.section	.nv.constant0._ZN10layer_norm31ln_parallel_residual_fwd_kernelINS_13Kernel_traitsI6__halfffffjLj2048ELj1ELj4ELj1ELj16ENS_18Kernel_traits_baseILj2048ES2_ffffjLj128EEEEELb1ELb1ELb1EEEvNS_9FwdParamsE,"a",@progbits
	.sectionflags	@""
	.align	4
.nv.constant0._ZN10layer_norm31ln_parallel_residual_fwd_kernelINS_13Kernel_traitsI6__halfffffjLj2048ELj1ELj4ELj1ELj16ENS_18Kernel_traits_baseILj2048ES2_ffffjLj128EEEEELb1ELb1ELb1EEEvNS_9FwdParamsE:
	.zero		1128


//--------------------- .nv.constant0._ZN10layer_norm31ln_parallel_residual_fwd_kernelINS_13Kernel_traitsIfffffjLj2048ELj1ELj4ELj1ELj16ENS_18Kernel_traits_baseILj2048EfffffjLj128EEEEELb0ELb0ELb0EEEvNS_9FwdParamsE --------------------------
	.section	.nv.constant0._ZN10layer_norm31ln_parallel_residual_fwd_kernelINS_13Kernel_traitsIfffffjLj2048ELj1ELj4ELj1ELj16ENS_18Kernel_traits_baseILj2048EfffffjLj128EEEEELb0ELb0ELb0EEEvNS_9FwdParamsE,"a",@progbits
	.sectionflags	@""
	.align	4
.nv.constant0._ZN10layer_norm31ln_parallel_residual_fwd_kernelINS_13Kernel_traitsIfffffjLj2048ELj1ELj4ELj1ELj16ENS_18Kernel_traits_baseILj2048EfffffjLj128EEEEELb0ELb0ELb0EEEvNS_9FwdParamsE:
	.zero		1128


//--------------------- .nv.constant0._ZN10layer_norm31ln_parallel_residual_fwd_kernelINS_13Kernel_traitsIfffffjLj2048ELj1ELj4ELj1ELj16ENS_18Kernel_traits_baseILj2048EfffffjLj128EEEEELb0ELb0ELb1EEEvNS_9FwdParamsE --------------------------
	.section	.nv.constant0._ZN10layer_norm31ln_parallel_residual_fwd_kernelINS_13Kernel_traitsIfffffjLj2048ELj1ELj4ELj1ELj16ENS_18Kernel_traits_baseILj2048EfffffjLj128EEEEELb0ELb0ELb1EEEvNS_9FwdParamsE,"a",@progbits
	.sectionflags	@""
	.align	4
.nv.constant0._ZN10layer_norm31ln_parallel_residual_fwd_kernelINS_13Kernel_traitsIfffffjLj2048ELj1ELj4ELj1ELj16ENS_18Kernel_traits_baseILj2048EfffffjLj128EEEEELb0ELb0ELb1EEEvNS_9FwdParamsE:
	.zero		1128


//--------------------- .nv.constant0._ZN10layer_norm31ln_parallel_residual_fwd_kernelINS_13Kernel_traitsIfffffjLj2048ELj1ELj4ELj1ELj16ENS_18Kernel_traits_baseILj2048EfffffjLj128EEEEELb0ELb1ELb0EEEvNS_9FwdParamsE --------------------------
	.section	.nv.constant0._ZN10layer_norm31ln_parallel_residual_fwd_kernelINS_13Kernel_traitsIfffffjLj2048ELj1ELj4ELj1ELj16ENS_18Kernel_traits_baseILj2048EfffffjLj128EEEEELb0ELb1ELb0EEEvNS_9FwdParamsE,"a",@progbits
	.sectionflags	@""
	.align	4
.nv.constant0._ZN10layer_norm31ln_parallel_residual_fwd_kernelINS_13Kernel_traitsIfffffjLj2048ELj1ELj4ELj1ELj16ENS_18Kernel_traits_baseILj2048EfffffjLj128EEEEELb0ELb1ELb0EEEvNS_9FwdParamsE:
	.zero		1128


//--------------------- .nv.constant0._ZN10layer_norm31ln_parallel_residual_fwd_kernelINS_13Kernel_traitsIfffffjLj2048ELj1ELj4ELj1ELj16ENS_18Kernel_traits_baseILj2048EfffffjLj128EEEEELb0ELb1ELb1EEEvNS_9FwdParamsE --------------------------
	.section	.nv.constant0._ZN10layer_norm31ln_parallel_residual_fwd_kernelINS_13Kernel_traitsIfffffjLj2048ELj1ELj4ELj1ELj16ENS_18Kernel_traits_baseILj2048EfffffjLj128EEEEELb0ELb1ELb1EEEvNS_9FwdParamsE,"a",@progbits
	.sectionflags	@""
	.align	4
.nv.constant0._ZN10layer_norm31ln_parallel_residual_fwd_kernelINS_13Kernel_traitsIfffffjLj2048ELj1ELj4ELj1ELj16ENS_18Kernel_traits_baseILj2048EfffffjLj128EEEEELb0ELb1ELb1EEEvNS_9FwdParamsE:
	.zero		1128


//--------------------- .nv.constant0._ZN10layer_norm31ln_parallel_residual_fwd_kernelINS_13Kernel_traitsIfffffjLj2048ELj1ELj4ELj1ELj16ENS_18Kernel_traits_baseILj2048EfffffjLj128EEEEELb1ELb0ELb0EEEvNS_9FwdParamsE --------------------------
	.section	.nv.constant0._ZN10layer_norm31ln_parallel_residual_fwd_kernelINS_13Kernel_traitsIfffffjLj2048ELj1ELj4ELj1ELj16ENS_18Kernel_traits_baseILj2048EfffffjLj128EEEEELb1ELb0ELb0EEEvNS_9FwdParamsE,"a",@progbits
	.sectionflags	@""
	.align	4
.nv.constant0._ZN10layer_norm31ln_parallel_residual_fwd_kernelINS_13Kernel_traitsIfffffjLj2048ELj1ELj4ELj1ELj16ENS_18Kernel_traits_baseILj2048EfffffjLj128EEEEELb1ELb0ELb0EEEvNS_9FwdParamsE:
	.zero		1128


//--------------------- .nv.constant0._ZN10layer_norm31ln_parallel_residual_fwd_kernelINS_13Kernel_traitsIfffffjLj2048ELj1ELj4ELj1ELj16ENS_18Kernel_traits_baseILj2048EfffffjLj128EEEEELb1ELb0ELb1EEEvNS_9FwdParamsE --------------------------
	.section	.nv.constant0._ZN10layer_norm31ln_parallel_residual_fwd_kernelINS_13Kernel_traitsIfffffjLj2048ELj1ELj4ELj1ELj16ENS_18Kernel_traits_baseILj2048EfffffjLj128EEEEELb1ELb0ELb1EEEvNS_9FwdParamsE,"a",@progbits
	.sectionflags	@""
	.align	4
.nv.constant0._ZN10layer_norm31ln_parallel_residual_fwd_kernelINS_13Kernel_traitsIfffffjLj2048ELj1ELj4ELj1ELj16ENS_18Kernel_traits_baseILj2048EfffffjLj128EEEEELb1ELb0ELb1EEEvNS_9FwdParamsE:
	.zero		1128


//--------------------- .nv.constant0._ZN10layer_norm31ln_parallel_residual_fwd_kernelINS_13Kernel_traitsIfffffjLj2048ELj1ELj4ELj1ELj16ENS_18Kernel_traits_baseILj2048EfffffjLj128EEEEELb1ELb1ELb0EEEvNS_9FwdParamsE --------------------------
	.section	.nv.constant0._ZN10layer_norm31ln_parallel_residual_fwd_kernelINS_13Kernel_traitsIfffffjLj2048ELj1ELj4ELj1ELj16ENS_18Kernel_traits_baseILj2048EfffffjLj128EEEEELb1ELb1ELb0EEEvNS_9FwdParamsE,"a",@progbits
	.sectionflags	@""
	.align	4
.nv.constant0._ZN10layer_norm31ln_parallel_residual_fwd_kernelINS_13Kernel_traitsIfffffjLj2048ELj1ELj4ELj1ELj16ENS_18Kernel_traits_baseILj2048EfffffjLj128EEEEELb1ELb1ELb0EEEvNS_9FwdParamsE:
	.zero		1128


//--------------------- .nv.constant0._ZN10layer_norm31ln_parallel_residual_fwd_kernelINS_13Kernel_traitsIfffffjLj2048ELj1ELj4ELj1ELj16ENS_18Kernel_traits_baseILj2048EfffffjLj128EEEEELb1ELb1ELb1EEEvNS_9FwdParamsE --------------------------
	.section	.nv.constant0._ZN10layer_norm31ln_parallel_residual_fwd_kernelINS_13Kernel_traitsIfffffjLj2048ELj1ELj4ELj1ELj16ENS_18Kernel_traits_baseILj2048EfffffjLj128EEEEELb1ELb1ELb1EEEvNS_9FwdParamsE,"a",@progbits
	.sectionflags	@""
	.align	4
.nv.constant0._ZN10layer_norm31ln_parallel_residual_fwd_kernelINS_13Kernel_traitsIfffffjLj2048ELj1ELj4ELj1ELj16ENS_18Kernel_traits_baseILj2048EfffffjLj128EEEEELb1ELb1ELb1EEEvNS_9FwdParamsE:
	.zero		1128


//--------------------- SYMBOLS --------------------------

	.type		.nv.reservedSmem.offset0,@object
	.size		.nv.reservedSmem.offset0,0x4
